//
// Generated by NVIDIA NVVM Compiler
//
// Compiler Build ID: CL-36424714
// Cuda compilation tools, release 13.0, V13.0.88
// Based on NVVM 20.0.0
//

.version 9.0
.target sm_100
.address_size 64

// _ZZ4bm3dILb1ELb1ELb1EEvPfPKfiiifiiiiifffE6buffer has been demoted
// _ZZ4bm3dILb1ELb1ELb0EEvPfPKfiiifiiiiifffE6buffer has been demoted
// _ZZ4bm3dILb1ELb0ELb1EEvPfPKfiiifiiiiifffE6buffer has been demoted
// _ZZ4bm3dILb1ELb0ELb0EEvPfPKfiiifiiiiifffE6buffer has been demoted
// _ZZ4bm3dILb0ELb1ELb1EEvPfPKfiiifiiiiifffE6buffer has been demoted
// _ZZ4bm3dILb0ELb1ELb0EEvPfPKfiiifiiiiifffE6buffer has been demoted
// _ZZ4bm3dILb0ELb0ELb1EEvPfPKfiiifiiiiifffE6buffer has been demoted
// _ZZ4bm3dILb0ELb0ELb0EEvPfPKfiiifiiiiifffE6buffer has been demoted

.entry _Z4bm3dILb1ELb1ELb1EEvPfPKfiiifiiiiifff(
	.param .u64 .ptr .align 1 _Z4bm3dILb1ELb1ELb1EEvPfPKfiiifiiiiifff_param_0,
	.param .u64 .ptr .align 1 _Z4bm3dILb1ELb1ELb1EEvPfPKfiiifiiiiifff_param_1,
	.param .u32 _Z4bm3dILb1ELb1ELb1EEvPfPKfiiifiiiiifff_param_2,
	.param .u32 _Z4bm3dILb1ELb1ELb1EEvPfPKfiiifiiiiifff_param_3,
	.param .u32 _Z4bm3dILb1ELb1ELb1EEvPfPKfiiifiiiiifff_param_4,
	.param .f32 _Z4bm3dILb1ELb1ELb1EEvPfPKfiiifiiiiifff_param_5,
	.param .u32 _Z4bm3dILb1ELb1ELb1EEvPfPKfiiifiiiiifff_param_6,
	.param .u32 _Z4bm3dILb1ELb1ELb1EEvPfPKfiiifiiiiifff_param_7,
	.param .u32 _Z4bm3dILb1ELb1ELb1EEvPfPKfiiifiiiiifff_param_8,
	.param .u32 _Z4bm3dILb1ELb1ELb1EEvPfPKfiiifiiiiifff_param_9,
	.param .u32 _Z4bm3dILb1ELb1ELb1EEvPfPKfiiifiiiiifff_param_10,
	.param .f32 _Z4bm3dILb1ELb1ELb1EEvPfPKfiiifiiiiifff_param_11,
	.param .f32 _Z4bm3dILb1ELb1ELb1EEvPfPKfiiifiiiiifff_param_12,
	.param .f32 _Z4bm3dILb1ELb1ELb1EEvPfPKfiiifiiiiifff_param_13
)
.maxntid 32
.minnctapersm 32
{
	.reg .pred 	%p<513>;
	.reg .b32 	%r<1387>;
	.reg .b32 	%f<12578>;
	.reg .b64 	%rd<1088>;
	// demoted variable
	.shared .align 4 .b8 _ZZ4bm3dILb1ELb1ELb1EEvPfPKfiiifiiiiifffE6buffer[1056];
	ld.param.u64 	%rd36, [_Z4bm3dILb1ELb1ELb1EEvPfPKfiiifiiiiifff_param_1];
	ld.param.u32 	%r418, [_Z4bm3dILb1ELb1ELb1EEvPfPKfiiifiiiiifff_param_2];
	ld.param.u32 	%r410, [_Z4bm3dILb1ELb1ELb1EEvPfPKfiiifiiiiifff_param_3];
	ld.param.u32 	%r412, [_Z4bm3dILb1ELb1ELb1EEvPfPKfiiifiiiiifff_param_6];
	ld.param.u32 	%r413, [_Z4bm3dILb1ELb1ELb1EEvPfPKfiiifiiiiifff_param_7];
	cvta.to.global.u64 	%rd1, %rd36;
	// begin inline asm
	mov.u32 %r417, %laneid;
	// end inline asm
	shr.s32 	%r419, %r417, 31;
	shr.u32 	%r420, %r419, 29;
	add.s32 	%r421, %r417, %r420;
	and.b32  	%r422, %r421, -8;
	sub.s32 	%r2, %r417, %r422;
	mov.u32 	%r423, %ctaid.x;
	shl.b32 	%r3, %r423, 2;
	shr.s32 	%r424, %r421, 3;
	add.s32 	%r425, %r3, %r424;
	mul.lo.s32 	%r4, %r425, %r412;
	mov.u32 	%r426, %ctaid.y;
	mul.lo.s32 	%r427, %r412, %r426;
	add.s32 	%r6, %r418, -8;
	add.s32 	%r428, %r412, %r6;
	setp.ge.s32 	%p1, %r4, %r428;
	add.s32 	%r7, %r410, -8;
	add.s32 	%r429, %r412, %r7;
	setp.ge.s32 	%p2, %r427, %r429;
	or.pred  	%p3, %p1, %p2;
	@%p3 bra 	$L__BB0_109;
	ld.param.u32 	%r1201, [_Z4bm3dILb1ELb1ELb1EEvPfPKfiiifiiiiifff_param_8];
	ld.param.u32 	%r1187, [_Z4bm3dILb1ELb1ELb1EEvPfPKfiiifiiiiifff_param_4];
	ld.param.u32 	%r1183, [_Z4bm3dILb1ELb1ELb1EEvPfPKfiiifiiiiifff_param_3];
	min.s32 	%r8, %r4, %r6;
	min.s32 	%r9, %r427, %r7;
	mul.lo.s32 	%r10, %r1187, %r1183;
	mad.lo.s32 	%r431, %r1201, %r10, %r2;
	mul.wide.s32 	%rd37, %r431, 4;
	add.s64 	%rd2, %rd1, %rd37;
	mad.lo.s32 	%r432, %r9, %r1187, %r8;
	mul.wide.s32 	%rd38, %r432, 4;
	add.s64 	%rd39, %rd2, %rd38;
	ld.global.nc.f32 	%f1, [%rd39];
	mul.wide.s32 	%rd3, %r1187, 4;
	add.s64 	%rd40, %rd39, %rd3;
	ld.global.nc.f32 	%f2, [%rd40];
	shl.b32 	%r433, %r1187, 1;
	mul.wide.s32 	%rd41, %r433, 4;
	add.s64 	%rd42, %rd39, %rd41;
	ld.global.nc.f32 	%f3, [%rd42];
	mul.lo.s32 	%r434, %r1187, 3;
	mul.wide.s32 	%rd43, %r434, 4;
	add.s64 	%rd44, %rd39, %rd43;
	ld.global.nc.f32 	%f4, [%rd44];
	shl.b32 	%r435, %r1187, 2;
	mul.wide.s32 	%rd45, %r435, 4;
	add.s64 	%rd46, %rd39, %rd45;
	ld.global.nc.f32 	%f5, [%rd46];
	mul.lo.s32 	%r436, %r1187, 5;
	mul.wide.s32 	%rd47, %r436, 4;
	add.s64 	%rd48, %rd39, %rd47;
	ld.global.nc.f32 	%f6, [%rd48];
	mul.lo.s32 	%r437, %r1187, 6;
	mul.wide.s32 	%rd49, %r437, 4;
	add.s64 	%rd50, %rd39, %rd49;
	ld.global.nc.f32 	%f7, [%rd50];
	mul.lo.s32 	%r438, %r1187, 7;
	mul.wide.s32 	%rd51, %r438, 4;
	add.s64 	%rd52, %rd39, %rd51;
	ld.global.nc.f32 	%f8, [%rd52];
	mul.lo.s32 	%r11, %r412, %r3;
	setp.lt.u32 	%p4, %r11, %r413;
	@%p4 bra 	$L__BB0_3;
	mad.lo.s32 	%r440, %r412, 3, %r11;
	sub.s32 	%r441, %r6, %r413;
	setp.le.u32 	%p5, %r440, %r441;
	mov.b32 	%r1228, -1;
	@%p5 bra 	$L__BB0_4;
$L__BB0_3:
	and.b32  	%r442, %r417, -8;
	mov.b32 	%r443, 255;
	shl.b32 	%r1228, %r443, %r442;
$L__BB0_4:
	sub.s32 	%r445, %r8, %r413;
	max.s32 	%r14, %r445, 0;
	add.s32 	%r446, %r8, %r413;
	min.s32 	%r15, %r446, %r6;
	sub.s32 	%r447, %r9, %r413;
	max.s32 	%r1231, %r447, 0;
	add.s32 	%r448, %r9, %r413;
	min.s32 	%r17, %r448, %r7;
	setp.gt.s32 	%p6, %r1231, %r17;
	mov.f32 	%f12546, 0f7F7FFFFF;
	mov.b32 	%r1242, 0;
	mov.u32 	%r1243, %r1242;
	@%p6 bra 	$L__BB0_18;
	ld.param.u32 	%r1188, [_Z4bm3dILb1ELb1ELb1EEvPfPKfiiifiiiiifff_param_4];
	add.s32 	%r18, %r15, 1;
	mad.lo.s32 	%r450, %r1231, %r1188, %r14;
	mul.wide.s32 	%rd53, %r450, 4;
	add.s64 	%rd1079, %rd2, %rd53;
	mov.b32 	%r1243, 0;
	mov.f32 	%f12546, 0f7F7FFFFF;
	mov.u32 	%r1242, %r1243;
$L__BB0_6:
	mov.u64 	%rd1081, %rd1079;
	mov.u32 	%r21, %r1231;
	ld.param.u32 	%r1189, [_Z4bm3dILb1ELb1ELb1EEvPfPKfiiifiiiiifff_param_4];
	setp.gt.s32 	%p7, %r14, %r15;
	mul.wide.s32 	%rd54, %r1189, 4;
	add.s64 	%rd1079, %rd1081, %rd54;
	@%p7 bra 	$L__BB0_17;
	sub.s32 	%r452, %r18, %r14;
	and.b32  	%r453, %r452, 1;
	setp.eq.b32 	%p8, %r453, 1;
	not.pred 	%p9, %p8;
	mov.u32 	%r1241, %r14;
	@%p9 bra 	$L__BB0_11;
	bar.warp.sync 	%r1228;
	ld.global.nc.f32 	%f115, [%rd1081];
	sub.f32 	%f116, %f1, %f115;
	fma.rn.f32 	%f117, %f116, %f116, 0f00000000;
	ld.global.nc.f32 	%f118, [%rd1079];
	sub.f32 	%f119, %f2, %f118;
	fma.rn.f32 	%f120, %f119, %f119, 0f00000000;
	add.s64 	%rd55, %rd1079, %rd3;
	ld.global.nc.f32 	%f121, [%rd55];
	sub.f32 	%f122, %f3, %f121;
	fma.rn.f32 	%f123, %f122, %f122, %f117;
	add.s64 	%rd56, %rd55, %rd3;
	ld.global.nc.f32 	%f124, [%rd56];
	sub.f32 	%f125, %f4, %f124;
	fma.rn.f32 	%f126, %f125, %f125, %f120;
	add.s64 	%rd57, %rd56, %rd3;
	ld.global.nc.f32 	%f127, [%rd57];
	sub.f32 	%f128, %f5, %f127;
	fma.rn.f32 	%f129, %f128, %f128, %f123;
	add.s64 	%rd58, %rd57, %rd3;
	ld.global.nc.f32 	%f130, [%rd58];
	sub.f32 	%f131, %f6, %f130;
	fma.rn.f32 	%f132, %f131, %f131, %f126;
	add.s64 	%rd59, %rd58, %rd3;
	ld.global.nc.f32 	%f133, [%rd59];
	sub.f32 	%f134, %f7, %f133;
	fma.rn.f32 	%f135, %f134, %f134, %f129;
	add.s64 	%rd60, %rd59, %rd3;
	ld.global.nc.f32 	%f136, [%rd60];
	sub.f32 	%f137, %f8, %f136;
	fma.rn.f32 	%f138, %f137, %f137, %f132;
	add.f32 	%f139, %f135, %f138;
	mov.b32 	%r454, %f139;
	shfl.sync.bfly.b32	%r455|%p10, %r454, 1, 6175, %r1228;
	mov.b32 	%f140, %r455;
	add.f32 	%f141, %f139, %f140;
	mov.b32 	%r456, %f141;
	shfl.sync.bfly.b32	%r457|%p11, %r456, 2, 6175, %r1228;
	mov.b32 	%f142, %r457;
	add.f32 	%f143, %f141, %f142;
	mov.b32 	%r458, %f143;
	shfl.sync.bfly.b32	%r459|%p12, %r458, 4, 6175, %r1228;
	mov.b32 	%f144, %r459;
	add.f32 	%f10, %f143, %f144;
	mov.b32 	%r460, %f12546;
	shfl.sync.up.b32	%r22|%p13, %r460, 1, 6144, %r1228;
	shfl.sync.up.b32	%r23|%p14, %r1243, 1, 6144, %r1228;
	shfl.sync.up.b32	%r24|%p15, %r1242, 1, 6144, %r1228;
	setp.geu.f32 	%p16, %f10, %f12546;
	setp.lt.f32 	%p17, %f10, %f12546;
	selp.u32 	%r461, 1, 0, %p17;
	shfl.sync.up.b32	%r25|%p18, %r461, 1, 6144, %r1228;
	@%p16 bra 	$L__BB0_10;
	setp.eq.s32 	%p19, %r2, 0;
	mov.b32 	%f145, %r22;
	setp.eq.s32 	%p20, %r25, 0;
	or.pred  	%p21, %p19, %p20;
	selp.f32 	%f12546, %f10, %f145, %p21;
	selp.b32 	%r1243, %r14, %r23, %p21;
	selp.b32 	%r1242, %r21, %r24, %p21;
$L__BB0_10:
	add.s32 	%r1241, %r14, 1;
	add.s64 	%rd1081, %rd1081, 4;
$L__BB0_11:
	setp.eq.s32 	%p22, %r15, %r14;
	@%p22 bra 	$L__BB0_17;
$L__BB0_12:
	ld.param.u32 	%r1190, [_Z4bm3dILb1ELb1ELb1EEvPfPKfiiifiiiiifff_param_4];
	bar.warp.sync 	%r1228;
	ld.global.nc.f32 	%f146, [%rd1081];
	sub.f32 	%f147, %f1, %f146;
	fma.rn.f32 	%f148, %f147, %f147, 0f00000000;
	mul.wide.s32 	%rd61, %r1190, 4;
	add.s64 	%rd62, %rd1081, %rd61;
	ld.global.nc.f32 	%f149, [%rd62];
	sub.f32 	%f150, %f2, %f149;
	fma.rn.f32 	%f151, %f150, %f150, 0f00000000;
	add.s64 	%rd63, %rd62, %rd3;
	ld.global.nc.f32 	%f152, [%rd63];
	sub.f32 	%f153, %f3, %f152;
	fma.rn.f32 	%f154, %f153, %f153, %f148;
	add.s64 	%rd64, %rd63, %rd3;
	ld.global.nc.f32 	%f155, [%rd64];
	sub.f32 	%f156, %f4, %f155;
	fma.rn.f32 	%f157, %f156, %f156, %f151;
	add.s64 	%rd65, %rd64, %rd3;
	ld.global.nc.f32 	%f158, [%rd65];
	sub.f32 	%f159, %f5, %f158;
	fma.rn.f32 	%f160, %f159, %f159, %f154;
	add.s64 	%rd66, %rd65, %rd3;
	ld.global.nc.f32 	%f161, [%rd66];
	sub.f32 	%f162, %f6, %f161;
	fma.rn.f32 	%f163, %f162, %f162, %f157;
	add.s64 	%rd67, %rd66, %rd3;
	ld.global.nc.f32 	%f164, [%rd67];
	sub.f32 	%f165, %f7, %f164;
	fma.rn.f32 	%f166, %f165, %f165, %f160;
	add.s64 	%rd10, %rd67, %rd3;
	ld.global.nc.f32 	%f167, [%rd10];
	sub.f32 	%f168, %f8, %f167;
	fma.rn.f32 	%f169, %f168, %f168, %f163;
	add.f32 	%f170, %f166, %f169;
	mov.b32 	%r462, %f170;
	shfl.sync.bfly.b32	%r463|%p23, %r462, 1, 6175, %r1228;
	mov.b32 	%f171, %r463;
	add.f32 	%f172, %f170, %f171;
	mov.b32 	%r464, %f172;
	shfl.sync.bfly.b32	%r465|%p24, %r464, 2, 6175, %r1228;
	mov.b32 	%f173, %r465;
	add.f32 	%f174, %f172, %f173;
	mov.b32 	%r466, %f174;
	shfl.sync.bfly.b32	%r467|%p25, %r466, 4, 6175, %r1228;
	mov.b32 	%f175, %r467;
	add.f32 	%f16, %f174, %f175;
	mov.b32 	%r468, %f12546;
	shfl.sync.up.b32	%r39|%p26, %r468, 1, 6144, %r1228;
	shfl.sync.up.b32	%r40|%p27, %r1243, 1, 6144, %r1228;
	shfl.sync.up.b32	%r41|%p28, %r1242, 1, 6144, %r1228;
	setp.geu.f32 	%p29, %f16, %f12546;
	setp.lt.f32 	%p30, %f16, %f12546;
	selp.u32 	%r469, 1, 0, %p30;
	shfl.sync.up.b32	%r42|%p31, %r469, 1, 6144, %r1228;
	@%p29 bra 	$L__BB0_14;
	setp.eq.s32 	%p32, %r2, 0;
	mov.b32 	%f176, %r39;
	setp.eq.s32 	%p33, %r42, 0;
	or.pred  	%p34, %p32, %p33;
	selp.f32 	%f12546, %f16, %f176, %p34;
	selp.b32 	%r1243, %r1241, %r40, %p34;
	selp.b32 	%r1242, %r21, %r41, %p34;
$L__BB0_14:
	ld.param.u32 	%r1191, [_Z4bm3dILb1ELb1ELb1EEvPfPKfiiifiiiiifff_param_4];
	bar.warp.sync 	%r1228;
	ld.global.nc.f32 	%f177, [%rd1081+4];
	sub.f32 	%f178, %f1, %f177;
	fma.rn.f32 	%f179, %f178, %f178, 0f00000000;
	mul.wide.s32 	%rd68, %r1191, -24;
	add.s64 	%rd69, %rd10, %rd68;
	ld.global.nc.f32 	%f180, [%rd69+4];
	sub.f32 	%f181, %f2, %f180;
	fma.rn.f32 	%f182, %f181, %f181, 0f00000000;
	add.s64 	%rd70, %rd69, %rd3;
	ld.global.nc.f32 	%f183, [%rd70+4];
	sub.f32 	%f184, %f3, %f183;
	fma.rn.f32 	%f185, %f184, %f184, %f179;
	add.s64 	%rd71, %rd70, %rd3;
	ld.global.nc.f32 	%f186, [%rd71+4];
	sub.f32 	%f187, %f4, %f186;
	fma.rn.f32 	%f188, %f187, %f187, %f182;
	add.s64 	%rd72, %rd71, %rd3;
	ld.global.nc.f32 	%f189, [%rd72+4];
	sub.f32 	%f190, %f5, %f189;
	fma.rn.f32 	%f191, %f190, %f190, %f185;
	add.s64 	%rd73, %rd72, %rd3;
	ld.global.nc.f32 	%f192, [%rd73+4];
	sub.f32 	%f193, %f6, %f192;
	fma.rn.f32 	%f194, %f193, %f193, %f188;
	add.s64 	%rd74, %rd73, %rd3;
	ld.global.nc.f32 	%f195, [%rd74+4];
	sub.f32 	%f196, %f7, %f195;
	fma.rn.f32 	%f197, %f196, %f196, %f191;
	add.s64 	%rd75, %rd74, %rd3;
	ld.global.nc.f32 	%f198, [%rd75+4];
	sub.f32 	%f199, %f8, %f198;
	fma.rn.f32 	%f200, %f199, %f199, %f194;
	add.f32 	%f201, %f197, %f200;
	mov.b32 	%r470, %f201;
	shfl.sync.bfly.b32	%r471|%p35, %r470, 1, 6175, %r1228;
	mov.b32 	%f202, %r471;
	add.f32 	%f203, %f201, %f202;
	mov.b32 	%r472, %f203;
	shfl.sync.bfly.b32	%r473|%p36, %r472, 2, 6175, %r1228;
	mov.b32 	%f204, %r473;
	add.f32 	%f205, %f203, %f204;
	mov.b32 	%r474, %f205;
	shfl.sync.bfly.b32	%r475|%p37, %r474, 4, 6175, %r1228;
	mov.b32 	%f206, %r475;
	add.f32 	%f19, %f205, %f206;
	mov.b32 	%r476, %f12546;
	shfl.sync.up.b32	%r47|%p38, %r476, 1, 6144, %r1228;
	shfl.sync.up.b32	%r48|%p39, %r1243, 1, 6144, %r1228;
	shfl.sync.up.b32	%r49|%p40, %r1242, 1, 6144, %r1228;
	setp.geu.f32 	%p41, %f19, %f12546;
	setp.lt.f32 	%p42, %f19, %f12546;
	selp.u32 	%r477, 1, 0, %p42;
	shfl.sync.up.b32	%r50|%p43, %r477, 1, 6144, %r1228;
	@%p41 bra 	$L__BB0_16;
	setp.eq.s32 	%p44, %r2, 0;
	add.s32 	%r478, %r1241, 1;
	mov.b32 	%f207, %r47;
	setp.eq.s32 	%p45, %r50, 0;
	or.pred  	%p46, %p44, %p45;
	selp.f32 	%f12546, %f19, %f207, %p46;
	selp.b32 	%r1243, %r478, %r48, %p46;
	selp.b32 	%r1242, %r21, %r49, %p46;
$L__BB0_16:
	add.s64 	%rd1081, %rd1081, 8;
	add.s32 	%r1241, %r1241, 2;
	setp.ne.s32 	%p47, %r1241, %r18;
	@%p47 bra 	$L__BB0_12;
$L__BB0_17:
	add.s32 	%r1231, %r21, 1;
	setp.ne.s32 	%p48, %r21, %r17;
	@%p48 bra 	$L__BB0_6;
$L__BB0_18:
	ld.param.u32 	%r1356, [_Z4bm3dILb1ELb1ELb1EEvPfPKfiiifiiiiifff_param_8];
	and.b32  	%r479, %r417, -8;
	mov.b32 	%r480, 255;
	shl.b32 	%r61, %r480, %r479;
	setp.lt.s32 	%p49, %r1356, 1;
	mov.u32 	%r1357, %r1242;
	mov.u32 	%r1358, %r1243;
	@%p49 bra 	$L__BB0_60;
	ld.param.u32 	%r1356, [_Z4bm3dILb1ELb1ELb1EEvPfPKfiiifiiiiifff_param_8];
	mov.b32 	%r1250, 1;
	mov.u32 	%r1251, %r1242;
	mov.u32 	%r1358, %r1243;
	mov.u32 	%r1357, %r1242;
	mov.u32 	%r1255, %r1243;
$L__BB0_20:
	mov.u32 	%r62, %r1250;
	ld.param.u32 	%r1214, [_Z4bm3dILb1ELb1ELb1EEvPfPKfiiifiiiiifff_param_9];
	ld.param.u32 	%r1204, [_Z4bm3dILb1ELb1ELb1EEvPfPKfiiifiiiiifff_param_8];
	setp.lt.s32 	%p50, %r1214, 1;
	sub.s32 	%r68, %r1204, %r62;
	mov.b32 	%r1275, 0;
	mov.b32 	%r1256, 2139095039;
	mov.u32 	%r1276, %r1275;
	@%p50 bra 	$L__BB0_38;
	mov.f32 	%f12541, 0f7F7FFFFF;
	mov.b32 	%r1259, 0;
	mov.u32 	%r1276, %r1259;
	mov.u32 	%r1275, %r1259;
$L__BB0_22:
	ld.param.u32 	%r1226, [_Z4bm3dILb1ELb1ELb1EEvPfPKfiiifiiiiifff_param_10];
	shfl.sync.idx.b32	%r485|%p51, %r1255, %r1259, 6175, -1;
	shfl.sync.idx.b32	%r486|%p52, %r1251, %r1259, 6175, -1;
	sub.s32 	%r487, %r485, %r1226;
	max.s32 	%r76, %r487, 0;
	add.s32 	%r488, %r485, %r1226;
	min.s32 	%r77, %r488, %r6;
	sub.s32 	%r489, %r486, %r1226;
	max.s32 	%r1262, %r489, 0;
	add.s32 	%r490, %r486, %r1226;
	min.s32 	%r79, %r490, %r7;
	setp.gt.s32 	%p53, %r1262, %r79;
	@%p53 bra 	$L__BB0_36;
	ld.param.u32 	%r1192, [_Z4bm3dILb1ELb1ELb1EEvPfPKfiiifiiiiifff_param_4];
	ld.param.u64 	%rd1074, [_Z4bm3dILb1ELb1ELb1EEvPfPKfiiifiiiiifff_param_1];
	add.s32 	%r80, %r77, 1;
	mad.lo.s32 	%r491, %r1262, %r1192, %r76;
	cvt.s64.s32 	%rd76, %r491;
	mad.lo.s32 	%r492, %r68, %r10, %r2;
	cvt.s64.s32 	%rd77, %r492;
	add.s64 	%rd78, %rd76, %rd77;
	cvta.to.global.u64 	%rd79, %rd1074;
	shl.b64 	%rd80, %rd78, 2;
	add.s64 	%rd1082, %rd79, %rd80;
$L__BB0_24:
	mov.u64 	%rd1084, %rd1082;
	mov.u32 	%r81, %r1262;
	ld.param.u32 	%r1193, [_Z4bm3dILb1ELb1ELb1EEvPfPKfiiifiiiiifff_param_4];
	setp.gt.s32 	%p54, %r76, %r77;
	mul.wide.s32 	%rd81, %r1193, 4;
	add.s64 	%rd1082, %rd1084, %rd81;
	@%p54 bra 	$L__BB0_35;
	sub.s32 	%r494, %r80, %r76;
	and.b32  	%r495, %r494, 1;
	setp.eq.b32 	%p55, %r495, 1;
	not.pred 	%p56, %p55;
	mov.u32 	%r1272, %r76;
	@%p56 bra 	$L__BB0_29;
	bar.warp.sync 	%r61;
	ld.global.nc.f32 	%f210, [%rd1084];
	sub.f32 	%f211, %f1, %f210;
	fma.rn.f32 	%f212, %f211, %f211, 0f00000000;
	ld.global.nc.f32 	%f213, [%rd1082];
	sub.f32 	%f214, %f2, %f213;
	fma.rn.f32 	%f215, %f214, %f214, 0f00000000;
	add.s64 	%rd82, %rd1082, %rd3;
	ld.global.nc.f32 	%f216, [%rd82];
	sub.f32 	%f217, %f3, %f216;
	fma.rn.f32 	%f218, %f217, %f217, %f212;
	add.s64 	%rd83, %rd82, %rd3;
	ld.global.nc.f32 	%f219, [%rd83];
	sub.f32 	%f220, %f4, %f219;
	fma.rn.f32 	%f221, %f220, %f220, %f215;
	add.s64 	%rd84, %rd83, %rd3;
	ld.global.nc.f32 	%f222, [%rd84];
	sub.f32 	%f223, %f5, %f222;
	fma.rn.f32 	%f224, %f223, %f223, %f218;
	add.s64 	%rd85, %rd84, %rd3;
	ld.global.nc.f32 	%f225, [%rd85];
	sub.f32 	%f226, %f6, %f225;
	fma.rn.f32 	%f227, %f226, %f226, %f221;
	add.s64 	%rd86, %rd85, %rd3;
	ld.global.nc.f32 	%f228, [%rd86];
	sub.f32 	%f229, %f7, %f228;
	fma.rn.f32 	%f230, %f229, %f229, %f224;
	add.s64 	%rd87, %rd86, %rd3;
	ld.global.nc.f32 	%f231, [%rd87];
	sub.f32 	%f232, %f8, %f231;
	fma.rn.f32 	%f233, %f232, %f232, %f227;
	add.f32 	%f234, %f230, %f233;
	mov.b32 	%r496, %f234;
	shfl.sync.bfly.b32	%r497|%p57, %r496, 1, 6175, %r61;
	mov.b32 	%f235, %r497;
	add.f32 	%f236, %f234, %f235;
	mov.b32 	%r498, %f236;
	shfl.sync.bfly.b32	%r499|%p58, %r498, 2, 6175, %r61;
	mov.b32 	%f237, %r499;
	add.f32 	%f238, %f236, %f237;
	mov.b32 	%r500, %f238;
	shfl.sync.bfly.b32	%r501|%p59, %r500, 4, 6175, %r61;
	mov.b32 	%f239, %r501;
	add.f32 	%f27, %f238, %f239;
	mov.b32 	%r502, %f12541;
	shfl.sync.up.b32	%r84|%p60, %r502, 1, 6144, %r61;
	shfl.sync.up.b32	%r85|%p61, %r1275, 1, 6144, %r61;
	shfl.sync.up.b32	%r86|%p62, %r1276, 1, 6144, %r61;
	setp.geu.f32 	%p63, %f27, %f12541;
	setp.lt.f32 	%p64, %f27, %f12541;
	selp.u32 	%r503, 1, 0, %p64;
	shfl.sync.up.b32	%r87|%p65, %r503, 1, 6144, %r61;
	@%p63 bra 	$L__BB0_28;
	setp.eq.s32 	%p66, %r2, 0;
	mov.b32 	%f240, %r84;
	setp.eq.s32 	%p67, %r87, 0;
	or.pred  	%p68, %p66, %p67;
	selp.f32 	%f12541, %f27, %f240, %p68;
	selp.b32 	%r1275, %r76, %r85, %p68;
	selp.b32 	%r1276, %r81, %r86, %p68;
$L__BB0_28:
	add.s32 	%r1272, %r76, 1;
	add.s64 	%rd1084, %rd1084, 4;
$L__BB0_29:
	setp.eq.s32 	%p69, %r77, %r76;
	@%p69 bra 	$L__BB0_35;
$L__BB0_30:
	ld.param.u32 	%r1194, [_Z4bm3dILb1ELb1ELb1EEvPfPKfiiifiiiiifff_param_4];
	bar.warp.sync 	%r61;
	ld.global.nc.f32 	%f241, [%rd1084];
	sub.f32 	%f242, %f1, %f241;
	fma.rn.f32 	%f243, %f242, %f242, 0f00000000;
	mul.wide.s32 	%rd88, %r1194, 4;
	add.s64 	%rd89, %rd1084, %rd88;
	ld.global.nc.f32 	%f244, [%rd89];
	sub.f32 	%f245, %f2, %f244;
	fma.rn.f32 	%f246, %f245, %f245, 0f00000000;
	add.s64 	%rd90, %rd89, %rd3;
	ld.global.nc.f32 	%f247, [%rd90];
	sub.f32 	%f248, %f3, %f247;
	fma.rn.f32 	%f249, %f248, %f248, %f243;
	add.s64 	%rd91, %rd90, %rd3;
	ld.global.nc.f32 	%f250, [%rd91];
	sub.f32 	%f251, %f4, %f250;
	fma.rn.f32 	%f252, %f251, %f251, %f246;
	add.s64 	%rd92, %rd91, %rd3;
	ld.global.nc.f32 	%f253, [%rd92];
	sub.f32 	%f254, %f5, %f253;
	fma.rn.f32 	%f255, %f254, %f254, %f249;
	add.s64 	%rd93, %rd92, %rd3;
	ld.global.nc.f32 	%f256, [%rd93];
	sub.f32 	%f257, %f6, %f256;
	fma.rn.f32 	%f258, %f257, %f257, %f252;
	add.s64 	%rd94, %rd93, %rd3;
	ld.global.nc.f32 	%f259, [%rd94];
	sub.f32 	%f260, %f7, %f259;
	fma.rn.f32 	%f261, %f260, %f260, %f255;
	add.s64 	%rd18, %rd94, %rd3;
	ld.global.nc.f32 	%f262, [%rd18];
	sub.f32 	%f263, %f8, %f262;
	fma.rn.f32 	%f264, %f263, %f263, %f258;
	add.f32 	%f265, %f261, %f264;
	mov.b32 	%r504, %f265;
	shfl.sync.bfly.b32	%r505|%p70, %r504, 1, 6175, %r61;
	mov.b32 	%f266, %r505;
	add.f32 	%f267, %f265, %f266;
	mov.b32 	%r506, %f267;
	shfl.sync.bfly.b32	%r507|%p71, %r506, 2, 6175, %r61;
	mov.b32 	%f268, %r507;
	add.f32 	%f269, %f267, %f268;
	mov.b32 	%r508, %f269;
	shfl.sync.bfly.b32	%r509|%p72, %r508, 4, 6175, %r61;
	mov.b32 	%f270, %r509;
	add.f32 	%f33, %f269, %f270;
	mov.b32 	%r510, %f12541;
	shfl.sync.up.b32	%r101|%p73, %r510, 1, 6144, %r61;
	shfl.sync.up.b32	%r102|%p74, %r1275, 1, 6144, %r61;
	shfl.sync.up.b32	%r103|%p75, %r1276, 1, 6144, %r61;
	setp.geu.f32 	%p76, %f33, %f12541;
	setp.lt.f32 	%p77, %f33, %f12541;
	selp.u32 	%r511, 1, 0, %p77;
	shfl.sync.up.b32	%r104|%p78, %r511, 1, 6144, %r61;
	@%p76 bra 	$L__BB0_32;
	setp.eq.s32 	%p79, %r2, 0;
	mov.b32 	%f271, %r101;
	setp.eq.s32 	%p80, %r104, 0;
	or.pred  	%p81, %p79, %p80;
	selp.f32 	%f12541, %f33, %f271, %p81;
	selp.b32 	%r1275, %r1272, %r102, %p81;
	selp.b32 	%r1276, %r81, %r103, %p81;
$L__BB0_32:
	ld.param.u32 	%r1195, [_Z4bm3dILb1ELb1ELb1EEvPfPKfiiifiiiiifff_param_4];
	bar.warp.sync 	%r61;
	ld.global.nc.f32 	%f272, [%rd1084+4];
	sub.f32 	%f273, %f1, %f272;
	fma.rn.f32 	%f274, %f273, %f273, 0f00000000;
	mul.wide.s32 	%rd95, %r1195, -24;
	add.s64 	%rd96, %rd18, %rd95;
	ld.global.nc.f32 	%f275, [%rd96+4];
	sub.f32 	%f276, %f2, %f275;
	fma.rn.f32 	%f277, %f276, %f276, 0f00000000;
	add.s64 	%rd97, %rd96, %rd3;
	ld.global.nc.f32 	%f278, [%rd97+4];
	sub.f32 	%f279, %f3, %f278;
	fma.rn.f32 	%f280, %f279, %f279, %f274;
	add.s64 	%rd98, %rd97, %rd3;
	ld.global.nc.f32 	%f281, [%rd98+4];
	sub.f32 	%f282, %f4, %f281;
	fma.rn.f32 	%f283, %f282, %f282, %f277;
	add.s64 	%rd99, %rd98, %rd3;
	ld.global.nc.f32 	%f284, [%rd99+4];
	sub.f32 	%f285, %f5, %f284;
	fma.rn.f32 	%f286, %f285, %f285, %f280;
	add.s64 	%rd100, %rd99, %rd3;
	ld.global.nc.f32 	%f287, [%rd100+4];
	sub.f32 	%f288, %f6, %f287;
	fma.rn.f32 	%f289, %f288, %f288, %f283;
	add.s64 	%rd101, %rd100, %rd3;
	ld.global.nc.f32 	%f290, [%rd101+4];
	sub.f32 	%f291, %f7, %f290;
	fma.rn.f32 	%f292, %f291, %f291, %f286;
	add.s64 	%rd102, %rd101, %rd3;
	ld.global.nc.f32 	%f293, [%rd102+4];
	sub.f32 	%f294, %f8, %f293;
	fma.rn.f32 	%f295, %f294, %f294, %f289;
	add.f32 	%f296, %f292, %f295;
	mov.b32 	%r512, %f296;
	shfl.sync.bfly.b32	%r513|%p82, %r512, 1, 6175, %r61;
	mov.b32 	%f297, %r513;
	add.f32 	%f298, %f296, %f297;
	mov.b32 	%r514, %f298;
	shfl.sync.bfly.b32	%r515|%p83, %r514, 2, 6175, %r61;
	mov.b32 	%f299, %r515;
	add.f32 	%f300, %f298, %f299;
	mov.b32 	%r516, %f300;
	shfl.sync.bfly.b32	%r517|%p84, %r516, 4, 6175, %r61;
	mov.b32 	%f301, %r517;
	add.f32 	%f36, %f300, %f301;
	mov.b32 	%r518, %f12541;
	shfl.sync.up.b32	%r109|%p85, %r518, 1, 6144, %r61;
	shfl.sync.up.b32	%r110|%p86, %r1275, 1, 6144, %r61;
	shfl.sync.up.b32	%r111|%p87, %r1276, 1, 6144, %r61;
	setp.geu.f32 	%p88, %f36, %f12541;
	setp.lt.f32 	%p89, %f36, %f12541;
	selp.u32 	%r519, 1, 0, %p89;
	shfl.sync.up.b32	%r112|%p90, %r519, 1, 6144, %r61;
	@%p88 bra 	$L__BB0_34;
	setp.eq.s32 	%p91, %r2, 0;
	add.s32 	%r520, %r1272, 1;
	mov.b32 	%f302, %r109;
	setp.eq.s32 	%p92, %r112, 0;
	or.pred  	%p93, %p91, %p92;
	selp.f32 	%f12541, %f36, %f302, %p93;
	selp.b32 	%r1275, %r520, %r110, %p93;
	selp.b32 	%r1276, %r81, %r111, %p93;
$L__BB0_34:
	add.s64 	%rd1084, %rd1084, 8;
	add.s32 	%r1272, %r1272, 2;
	setp.ne.s32 	%p94, %r1272, %r80;
	@%p94 bra 	$L__BB0_30;
$L__BB0_35:
	add.s32 	%r1262, %r81, 1;
	setp.ne.s32 	%p95, %r81, %r79;
	@%p95 bra 	$L__BB0_24;
$L__BB0_36:
	ld.param.u32 	%r1215, [_Z4bm3dILb1ELb1ELb1EEvPfPKfiiifiiiiifff_param_9];
	add.s32 	%r1259, %r1259, 1;
	setp.eq.s32 	%p96, %r1259, %r1215;
	@%p96 bra 	$L__BB0_37;
	bra.uni 	$L__BB0_22;
$L__BB0_37:
	mov.b32 	%r1256, %f12541;
$L__BB0_38:
	mov.u32 	%r1251, %r1276;
	mov.u32 	%r1255, %r1275;
	ld.param.u32 	%r1216, [_Z4bm3dILb1ELb1ELb1EEvPfPKfiiifiiiiifff_param_9];
	setp.lt.s32 	%p97, %r1216, 1;
	@%p97 bra 	$L__BB0_59;
	ld.param.u32 	%r1217, [_Z4bm3dILb1ELb1ELb1EEvPfPKfiiifiiiiifff_param_9];
	setp.lt.u32 	%p98, %r1217, 4;
	mov.b32 	%r1302, 0;
	@%p98 bra 	$L__BB0_50;
	mov.b32 	%r1283, 0;
$L__BB0_41:
	shfl.sync.idx.b32	%r524|%p99, %r1256, %r1283, 6175, -1;
	mov.b32 	%f42, %r524;
	shfl.sync.idx.b32	%r128|%p100, %r1255, %r1283, 6175, -1;
	shfl.sync.idx.b32	%r129|%p101, %r1251, %r1283, 6175, -1;
	setp.leu.f32 	%p102, %f12546, %f42;
	setp.gt.f32 	%p103, %f12546, %f42;
	selp.u32 	%r525, 1, 0, %p103;
	shfl.sync.up.b32	%r130|%p104, %r525, 1, 6144, -1;
	mov.b32 	%r526, %f12546;
	shfl.sync.up.b32	%r131|%p105, %r526, 1, 6144, -1;
	shfl.sync.up.b32	%r132|%p106, %r1358, 1, 6144, -1;
	shfl.sync.up.b32	%r133|%p107, %r1357, 1, 6144, -1;
	shfl.sync.up.b32	%r134|%p108, %r1356, 1, 6144, -1;
	@%p102 bra 	$L__BB0_43;
	setp.eq.s32 	%p109, %r2, 0;
	mov.b32 	%f304, %r131;
	setp.eq.s32 	%p110, %r130, 0;
	or.pred  	%p111, %p109, %p110;
	selp.f32 	%f12546, %f42, %f304, %p111;
	selp.b32 	%r1358, %r128, %r132, %p111;
	selp.b32 	%r1357, %r129, %r133, %p111;
	selp.b32 	%r1356, %r68, %r134, %p111;
$L__BB0_43:
	add.s32 	%r527, %r1283, 1;
	shfl.sync.idx.b32	%r528|%p112, %r1256, %r527, 6175, -1;
	mov.b32 	%f45, %r528;
	shfl.sync.idx.b32	%r141|%p113, %r1255, %r527, 6175, -1;
	shfl.sync.idx.b32	%r142|%p114, %r1251, %r527, 6175, -1;
	setp.leu.f32 	%p115, %f12546, %f45;
	setp.gt.f32 	%p116, %f12546, %f45;
	selp.u32 	%r529, 1, 0, %p116;
	shfl.sync.up.b32	%r143|%p117, %r529, 1, 6144, -1;
	mov.b32 	%r530, %f12546;
	shfl.sync.up.b32	%r144|%p118, %r530, 1, 6144, -1;
	shfl.sync.up.b32	%r145|%p119, %r1358, 1, 6144, -1;
	shfl.sync.up.b32	%r146|%p120, %r1357, 1, 6144, -1;
	shfl.sync.up.b32	%r147|%p121, %r1356, 1, 6144, -1;
	@%p115 bra 	$L__BB0_45;
	setp.eq.s32 	%p122, %r2, 0;
	mov.b32 	%f305, %r144;
	setp.eq.s32 	%p123, %r143, 0;
	or.pred  	%p124, %p122, %p123;
	selp.f32 	%f12546, %f45, %f305, %p124;
	selp.b32 	%r1358, %r141, %r145, %p124;
	selp.b32 	%r1357, %r142, %r146, %p124;
	selp.b32 	%r1356, %r68, %r147, %p124;
$L__BB0_45:
	add.s32 	%r531, %r1283, 2;
	shfl.sync.idx.b32	%r532|%p125, %r1256, %r531, 6175, -1;
	mov.b32 	%f48, %r532;
	shfl.sync.idx.b32	%r154|%p126, %r1255, %r531, 6175, -1;
	shfl.sync.idx.b32	%r155|%p127, %r1251, %r531, 6175, -1;
	setp.leu.f32 	%p128, %f12546, %f48;
	setp.gt.f32 	%p129, %f12546, %f48;
	selp.u32 	%r533, 1, 0, %p129;
	shfl.sync.up.b32	%r156|%p130, %r533, 1, 6144, -1;
	mov.b32 	%r534, %f12546;
	shfl.sync.up.b32	%r157|%p131, %r534, 1, 6144, -1;
	shfl.sync.up.b32	%r158|%p132, %r1358, 1, 6144, -1;
	shfl.sync.up.b32	%r159|%p133, %r1357, 1, 6144, -1;
	shfl.sync.up.b32	%r160|%p134, %r1356, 1, 6144, -1;
	@%p128 bra 	$L__BB0_47;
	setp.eq.s32 	%p135, %r2, 0;
	mov.b32 	%f306, %r157;
	setp.eq.s32 	%p136, %r156, 0;
	or.pred  	%p137, %p135, %p136;
	selp.f32 	%f12546, %f48, %f306, %p137;
	selp.b32 	%r1358, %r154, %r158, %p137;
	selp.b32 	%r1357, %r155, %r159, %p137;
	selp.b32 	%r1356, %r68, %r160, %p137;
$L__BB0_47:
	add.s32 	%r535, %r1283, 3;
	shfl.sync.idx.b32	%r536|%p138, %r1256, %r535, 6175, -1;
	mov.b32 	%f51, %r536;
	shfl.sync.idx.b32	%r167|%p139, %r1255, %r535, 6175, -1;
	shfl.sync.idx.b32	%r168|%p140, %r1251, %r535, 6175, -1;
	setp.leu.f32 	%p141, %f12546, %f51;
	setp.gt.f32 	%p142, %f12546, %f51;
	selp.u32 	%r537, 1, 0, %p142;
	shfl.sync.up.b32	%r169|%p143, %r537, 1, 6144, -1;
	mov.b32 	%r538, %f12546;
	shfl.sync.up.b32	%r170|%p144, %r538, 1, 6144, -1;
	shfl.sync.up.b32	%r171|%p145, %r1358, 1, 6144, -1;
	shfl.sync.up.b32	%r172|%p146, %r1357, 1, 6144, -1;
	shfl.sync.up.b32	%r173|%p147, %r1356, 1, 6144, -1;
	@%p141 bra 	$L__BB0_49;
	setp.eq.s32 	%p148, %r2, 0;
	mov.b32 	%f307, %r170;
	setp.eq.s32 	%p149, %r169, 0;
	or.pred  	%p150, %p148, %p149;
	selp.f32 	%f12546, %f51, %f307, %p150;
	selp.b32 	%r1358, %r167, %r171, %p150;
	selp.b32 	%r1357, %r168, %r172, %p150;
	selp.b32 	%r1356, %r68, %r173, %p150;
$L__BB0_49:
	ld.param.u32 	%r1218, [_Z4bm3dILb1ELb1ELb1EEvPfPKfiiifiiiiifff_param_9];
	add.s32 	%r1283, %r1283, 4;
	and.b32  	%r1302, %r1218, 2147483644;
	setp.ne.s32 	%p151, %r1283, %r1302;
	@%p151 bra 	$L__BB0_41;
$L__BB0_50:
	ld.param.u32 	%r1219, [_Z4bm3dILb1ELb1ELb1EEvPfPKfiiifiiiiifff_param_9];
	and.b32  	%r189, %r1219, 3;
	setp.eq.s32 	%p152, %r189, 0;
	@%p152 bra 	$L__BB0_59;
	shfl.sync.idx.b32	%r539|%p153, %r1256, %r1302, 6175, -1;
	mov.b32 	%f56, %r539;
	shfl.sync.idx.b32	%r190|%p154, %r1255, %r1302, 6175, -1;
	shfl.sync.idx.b32	%r191|%p155, %r1251, %r1302, 6175, -1;
	setp.leu.f32 	%p156, %f12546, %f56;
	setp.gt.f32 	%p157, %f12546, %f56;
	selp.u32 	%r540, 1, 0, %p157;
	shfl.sync.up.b32	%r192|%p158, %r540, 1, 6144, -1;
	mov.b32 	%r541, %f12546;
	shfl.sync.up.b32	%r193|%p159, %r541, 1, 6144, -1;
	shfl.sync.up.b32	%r194|%p160, %r1358, 1, 6144, -1;
	shfl.sync.up.b32	%r195|%p161, %r1357, 1, 6144, -1;
	shfl.sync.up.b32	%r196|%p162, %r1356, 1, 6144, -1;
	@%p156 bra 	$L__BB0_53;
	setp.eq.s32 	%p163, %r2, 0;
	mov.b32 	%f308, %r193;
	setp.eq.s32 	%p164, %r192, 0;
	or.pred  	%p165, %p163, %p164;
	selp.f32 	%f12546, %f56, %f308, %p165;
	selp.b32 	%r1358, %r190, %r194, %p165;
	selp.b32 	%r1357, %r191, %r195, %p165;
	selp.b32 	%r1356, %r68, %r196, %p165;
$L__BB0_53:
	setp.eq.s32 	%p166, %r189, 1;
	@%p166 bra 	$L__BB0_59;
	add.s32 	%r542, %r1302, 1;
	shfl.sync.idx.b32	%r543|%p167, %r1256, %r542, 6175, -1;
	mov.b32 	%f59, %r543;
	shfl.sync.idx.b32	%r203|%p168, %r1255, %r542, 6175, -1;
	shfl.sync.idx.b32	%r204|%p169, %r1251, %r542, 6175, -1;
	setp.leu.f32 	%p170, %f12546, %f59;
	setp.gt.f32 	%p171, %f12546, %f59;
	selp.u32 	%r544, 1, 0, %p171;
	shfl.sync.up.b32	%r205|%p172, %r544, 1, 6144, -1;
	mov.b32 	%r545, %f12546;
	shfl.sync.up.b32	%r206|%p173, %r545, 1, 6144, -1;
	shfl.sync.up.b32	%r207|%p174, %r1358, 1, 6144, -1;
	shfl.sync.up.b32	%r208|%p175, %r1357, 1, 6144, -1;
	shfl.sync.up.b32	%r209|%p176, %r1356, 1, 6144, -1;
	@%p170 bra 	$L__BB0_56;
	setp.eq.s32 	%p177, %r2, 0;
	mov.b32 	%f309, %r206;
	setp.eq.s32 	%p178, %r205, 0;
	or.pred  	%p179, %p177, %p178;
	selp.f32 	%f12546, %f59, %f309, %p179;
	selp.b32 	%r1358, %r203, %r207, %p179;
	selp.b32 	%r1357, %r204, %r208, %p179;
	selp.b32 	%r1356, %r68, %r209, %p179;
$L__BB0_56:
	setp.eq.s32 	%p180, %r189, 2;
	@%p180 bra 	$L__BB0_59;
	add.s32 	%r546, %r1302, 2;
	shfl.sync.idx.b32	%r547|%p181, %r1256, %r546, 6175, -1;
	mov.b32 	%f62, %r547;
	shfl.sync.idx.b32	%r216|%p182, %r1255, %r546, 6175, -1;
	shfl.sync.idx.b32	%r217|%p183, %r1251, %r546, 6175, -1;
	setp.leu.f32 	%p184, %f12546, %f62;
	setp.gt.f32 	%p185, %f12546, %f62;
	selp.u32 	%r548, 1, 0, %p185;
	shfl.sync.up.b32	%r218|%p186, %r548, 1, 6144, -1;
	mov.b32 	%r549, %f12546;
	shfl.sync.up.b32	%r219|%p187, %r549, 1, 6144, -1;
	shfl.sync.up.b32	%r220|%p188, %r1358, 1, 6144, -1;
	shfl.sync.up.b32	%r221|%p189, %r1357, 1, 6144, -1;
	shfl.sync.up.b32	%r222|%p190, %r1356, 1, 6144, -1;
	@%p184 bra 	$L__BB0_59;
	setp.eq.s32 	%p191, %r2, 0;
	mov.b32 	%f310, %r219;
	setp.eq.s32 	%p192, %r218, 0;
	or.pred  	%p193, %p191, %p192;
	selp.f32 	%f12546, %f62, %f310, %p193;
	selp.b32 	%r1358, %r216, %r220, %p193;
	selp.b32 	%r1357, %r217, %r221, %p193;
	selp.b32 	%r1356, %r68, %r222, %p193;
$L__BB0_59:
	ld.param.u32 	%r1205, [_Z4bm3dILb1ELb1ELb1EEvPfPKfiiifiiiiifff_param_8];
	add.s32 	%r1250, %r62, 1;
	setp.ne.s32 	%p194, %r1205, %r62;
	@%p194 bra 	$L__BB0_20;
$L__BB0_60:
	ld.param.u32 	%r1206, [_Z4bm3dILb1ELb1ELb1EEvPfPKfiiifiiiiifff_param_8];
	setp.lt.s32 	%p195, %r1206, 1;
	@%p195 bra 	$L__BB0_103;
	mov.b32 	%r1318, 1;
$L__BB0_62:
	mov.u32 	%r233, %r1318;
	ld.param.u32 	%r1220, [_Z4bm3dILb1ELb1ELb1EEvPfPKfiiifiiiiifff_param_9];
	setp.lt.s32 	%p196, %r1220, 1;
	mov.b32 	%r1341, 0;
	mov.b32 	%r1349, 2139095039;
	mov.u32 	%r1342, %r1341;
	@%p196 bra 	$L__BB0_81;
	mov.f32 	%f12563, 0f7F7FFFFF;
	mov.b32 	%r1324, 0;
	mov.u32 	%r1342, %r1324;
	mov.u32 	%r1341, %r1324;
$L__BB0_64:
	ld.param.u32 	%r1227, [_Z4bm3dILb1ELb1ELb1EEvPfPKfiiifiiiiifff_param_10];
	shfl.sync.idx.b32	%r554|%p197, %r1243, %r1324, 6175, -1;
	shfl.sync.idx.b32	%r555|%p198, %r1242, %r1324, 6175, -1;
	sub.s32 	%r556, %r554, %r1227;
	max.s32 	%r242, %r556, 0;
	add.s32 	%r557, %r554, %r1227;
	min.s32 	%r243, %r557, %r6;
	sub.s32 	%r558, %r555, %r1227;
	max.s32 	%r1327, %r558, 0;
	add.s32 	%r559, %r555, %r1227;
	min.s32 	%r245, %r559, %r7;
	setp.gt.s32 	%p199, %r1327, %r245;
	@%p199 bra 	$L__BB0_79;
	ld.param.u32 	%r1207, [_Z4bm3dILb1ELb1ELb1EEvPfPKfiiifiiiiifff_param_8];
	ld.param.u32 	%r1196, [_Z4bm3dILb1ELb1ELb1EEvPfPKfiiifiiiiifff_param_4];
	ld.param.u64 	%rd1075, [_Z4bm3dILb1ELb1ELb1EEvPfPKfiiifiiiiifff_param_1];
	mad.lo.s32 	%r560, %r1327, %r1196, %r242;
	cvt.s64.s32 	%rd103, %r560;
	add.s32 	%r561, %r233, %r1207;
	mad.lo.s32 	%r562, %r561, %r10, %r2;
	cvt.s64.s32 	%rd104, %r562;
	add.s64 	%rd105, %rd103, %rd104;
	cvta.to.global.u64 	%rd106, %rd1075;
	shl.b64 	%rd107, %rd105, 2;
	add.s64 	%rd1085, %rd106, %rd107;
$L__BB0_66:
	mov.u64 	%rd1086, %rd1085;
	mov.u32 	%r246, %r1327;
	ld.param.u32 	%r1197, [_Z4bm3dILb1ELb1ELb1EEvPfPKfiiifiiiiifff_param_4];
	setp.gt.s32 	%p200, %r242, %r243;
	mul.wide.s32 	%rd108, %r1197, 4;
	add.s64 	%rd1085, %rd1086, %rd108;
	@%p200 bra 	$L__BB0_78;
	sub.s32 	%r564, %r243, %r242;
	and.b32  	%r565, %r564, 1;
	setp.eq.b32 	%p201, %r565, 1;
	mov.u32 	%r1332, %r242;
	@%p201 bra 	$L__BB0_71;
	bar.warp.sync 	%r61;
	ld.global.nc.f32 	%f313, [%rd1086];
	sub.f32 	%f314, %f1, %f313;
	fma.rn.f32 	%f315, %f314, %f314, 0f00000000;
	ld.global.nc.f32 	%f316, [%rd1085];
	sub.f32 	%f317, %f2, %f316;
	fma.rn.f32 	%f318, %f317, %f317, 0f00000000;
	add.s64 	%rd109, %rd1085, %rd3;
	ld.global.nc.f32 	%f319, [%rd109];
	sub.f32 	%f320, %f3, %f319;
	fma.rn.f32 	%f321, %f320, %f320, %f315;
	add.s64 	%rd110, %rd109, %rd3;
	ld.global.nc.f32 	%f322, [%rd110];
	sub.f32 	%f323, %f4, %f322;
	fma.rn.f32 	%f324, %f323, %f323, %f318;
	add.s64 	%rd111, %rd110, %rd3;
	ld.global.nc.f32 	%f325, [%rd111];
	sub.f32 	%f326, %f5, %f325;
	fma.rn.f32 	%f327, %f326, %f326, %f321;
	add.s64 	%rd112, %rd111, %rd3;
	ld.global.nc.f32 	%f328, [%rd112];
	sub.f32 	%f329, %f6, %f328;
	fma.rn.f32 	%f330, %f329, %f329, %f324;
	add.s64 	%rd113, %rd112, %rd3;
	ld.global.nc.f32 	%f331, [%rd113];
	sub.f32 	%f332, %f7, %f331;
	fma.rn.f32 	%f333, %f332, %f332, %f327;
	add.s64 	%rd114, %rd113, %rd3;
	ld.global.nc.f32 	%f334, [%rd114];
	sub.f32 	%f335, %f8, %f334;
	fma.rn.f32 	%f336, %f335, %f335, %f330;
	add.f32 	%f337, %f333, %f336;
	mov.b32 	%r566, %f337;
	shfl.sync.bfly.b32	%r567|%p202, %r566, 1, 6175, %r61;
	mov.b32 	%f338, %r567;
	add.f32 	%f339, %f337, %f338;
	mov.b32 	%r568, %f339;
	shfl.sync.bfly.b32	%r569|%p203, %r568, 2, 6175, %r61;
	mov.b32 	%f340, %r569;
	add.f32 	%f341, %f339, %f340;
	mov.b32 	%r570, %f341;
	shfl.sync.bfly.b32	%r571|%p204, %r570, 4, 6175, %r61;
	mov.b32 	%f342, %r571;
	add.f32 	%f69, %f341, %f342;
	mov.b32 	%r572, %f12563;
	shfl.sync.up.b32	%r249|%p205, %r572, 1, 6144, %r61;
	shfl.sync.up.b32	%r250|%p206, %r1341, 1, 6144, %r61;
	shfl.sync.up.b32	%r251|%p207, %r1342, 1, 6144, %r61;
	setp.geu.f32 	%p208, %f69, %f12563;
	setp.lt.f32 	%p209, %f69, %f12563;
	selp.u32 	%r573, 1, 0, %p209;
	shfl.sync.up.b32	%r252|%p210, %r573, 1, 6144, %r61;
	@%p208 bra 	$L__BB0_70;
	setp.eq.s32 	%p211, %r2, 0;
	mov.b32 	%f343, %r249;
	setp.eq.s32 	%p212, %r252, 0;
	or.pred  	%p213, %p211, %p212;
	selp.f32 	%f12563, %f69, %f343, %p213;
	selp.b32 	%r1341, %r242, %r250, %p213;
	selp.b32 	%r1342, %r246, %r251, %p213;
$L__BB0_70:
	add.s32 	%r1332, %r242, 1;
	add.s64 	%rd1086, %rd1086, 4;
$L__BB0_71:
	setp.eq.s32 	%p214, %r243, %r242;
	@%p214 bra 	$L__BB0_78;
	sub.s32 	%r1338, %r1332, %r243;
	add.s32 	%r1337, %r1332, -1;
	add.s64 	%rd1087, %rd1086, 4;
$L__BB0_73:
	add.s32 	%r1337, %r1337, 2;
	add.s64 	%rd115, %rd1087, -4;
	bar.warp.sync 	%r61;
	ld.global.nc.f32 	%f344, [%rd1087+-4];
	sub.f32 	%f345, %f1, %f344;
	fma.rn.f32 	%f346, %f345, %f345, 0f00000000;
	add.s64 	%rd27, %rd115, %rd3;
	ld.global.nc.f32 	%f347, [%rd27];
	sub.f32 	%f348, %f2, %f347;
	fma.rn.f32 	%f349, %f348, %f348, 0f00000000;
	add.s64 	%rd28, %rd27, %rd3;
	ld.global.nc.f32 	%f350, [%rd28];
	sub.f32 	%f351, %f3, %f350;
	fma.rn.f32 	%f352, %f351, %f351, %f346;
	add.s64 	%rd29, %rd28, %rd3;
	ld.global.nc.f32 	%f353, [%rd29];
	sub.f32 	%f354, %f4, %f353;
	fma.rn.f32 	%f355, %f354, %f354, %f349;
	add.s64 	%rd30, %rd29, %rd3;
	ld.global.nc.f32 	%f356, [%rd30];
	sub.f32 	%f357, %f5, %f356;
	fma.rn.f32 	%f358, %f357, %f357, %f352;
	add.s64 	%rd31, %rd30, %rd3;
	ld.global.nc.f32 	%f359, [%rd31];
	sub.f32 	%f360, %f6, %f359;
	fma.rn.f32 	%f361, %f360, %f360, %f355;
	add.s64 	%rd32, %rd31, %rd3;
	ld.global.nc.f32 	%f362, [%rd32];
	sub.f32 	%f363, %f7, %f362;
	fma.rn.f32 	%f364, %f363, %f363, %f358;
	add.s64 	%rd33, %rd32, %rd3;
	ld.global.nc.f32 	%f365, [%rd33];
	sub.f32 	%f366, %f8, %f365;
	fma.rn.f32 	%f367, %f366, %f366, %f361;
	add.f32 	%f368, %f364, %f367;
	mov.b32 	%r574, %f368;
	shfl.sync.bfly.b32	%r575|%p215, %r574, 1, 6175, %r61;
	mov.b32 	%f369, %r575;
	add.f32 	%f370, %f368, %f369;
	mov.b32 	%r576, %f370;
	shfl.sync.bfly.b32	%r577|%p216, %r576, 2, 6175, %r61;
	mov.b32 	%f371, %r577;
	add.f32 	%f372, %f370, %f371;
	mov.b32 	%r578, %f372;
	shfl.sync.bfly.b32	%r579|%p217, %r578, 4, 6175, %r61;
	mov.b32 	%f373, %r579;
	add.f32 	%f75, %f372, %f373;
	mov.b32 	%r580, %f12563;
	shfl.sync.up.b32	%r270|%p218, %r580, 1, 6144, %r61;
	shfl.sync.up.b32	%r271|%p219, %r1341, 1, 6144, %r61;
	shfl.sync.up.b32	%r272|%p220, %r1342, 1, 6144, %r61;
	setp.geu.f32 	%p221, %f75, %f12563;
	setp.lt.f32 	%p222, %f75, %f12563;
	selp.u32 	%r581, 1, 0, %p222;
	shfl.sync.up.b32	%r273|%p223, %r581, 1, 6144, %r61;
	@%p221 bra 	$L__BB0_75;
	setp.eq.s32 	%p224, %r2, 0;
	mov.b32 	%f374, %r270;
	setp.eq.s32 	%p225, %r273, 0;
	or.pred  	%p226, %p224, %p225;
	selp.f32 	%f12563, %f75, %f374, %p226;
	add.s32 	%r582, %r1337, -1;
	selp.b32 	%r1341, %r582, %r271, %p226;
	selp.b32 	%r1342, %r246, %r272, %p226;
$L__BB0_75:
	bar.warp.sync 	%r61;
	ld.global.nc.f32 	%f375, [%rd1087];
	sub.f32 	%f376, %f1, %f375;
	fma.rn.f32 	%f377, %f376, %f376, 0f00000000;
	ld.global.nc.f32 	%f378, [%rd27+4];
	sub.f32 	%f379, %f2, %f378;
	fma.rn.f32 	%f380, %f379, %f379, 0f00000000;
	ld.global.nc.f32 	%f381, [%rd28+4];
	sub.f32 	%f382, %f3, %f381;
	fma.rn.f32 	%f383, %f382, %f382, %f377;
	ld.global.nc.f32 	%f384, [%rd29+4];
	sub.f32 	%f385, %f4, %f384;
	fma.rn.f32 	%f386, %f385, %f385, %f380;
	ld.global.nc.f32 	%f387, [%rd30+4];
	sub.f32 	%f388, %f5, %f387;
	fma.rn.f32 	%f389, %f388, %f388, %f383;
	ld.global.nc.f32 	%f390, [%rd31+4];
	sub.f32 	%f391, %f6, %f390;
	fma.rn.f32 	%f392, %f391, %f391, %f386;
	ld.global.nc.f32 	%f393, [%rd32+4];
	sub.f32 	%f394, %f7, %f393;
	fma.rn.f32 	%f395, %f394, %f394, %f389;
	ld.global.nc.f32 	%f396, [%rd33+4];
	sub.f32 	%f397, %f8, %f396;
	fma.rn.f32 	%f398, %f397, %f397, %f392;
	add.f32 	%f399, %f395, %f398;
	mov.b32 	%r583, %f399;
	shfl.sync.bfly.b32	%r584|%p227, %r583, 1, 6175, %r61;
	mov.b32 	%f400, %r584;
	add.f32 	%f401, %f399, %f400;
	mov.b32 	%r585, %f401;
	shfl.sync.bfly.b32	%r586|%p228, %r585, 2, 6175, %r61;
	mov.b32 	%f402, %r586;
	add.f32 	%f403, %f401, %f402;
	mov.b32 	%r587, %f403;
	shfl.sync.bfly.b32	%r588|%p229, %r587, 4, 6175, %r61;
	mov.b32 	%f404, %r588;
	add.f32 	%f78, %f403, %f404;
	mov.b32 	%r589, %f12563;
	shfl.sync.up.b32	%r278|%p230, %r589, 1, 6144, %r61;
	shfl.sync.up.b32	%r279|%p231, %r1341, 1, 6144, %r61;
	shfl.sync.up.b32	%r280|%p232, %r1342, 1, 6144, %r61;
	setp.geu.f32 	%p233, %f78, %f12563;
	setp.lt.f32 	%p234, %f78, %f12563;
	selp.u32 	%r590, 1, 0, %p234;
	shfl.sync.up.b32	%r281|%p235, %r590, 1, 6144, %r61;
	@%p233 bra 	$L__BB0_77;
	setp.eq.s32 	%p236, %r2, 0;
	mov.b32 	%f405, %r278;
	setp.eq.s32 	%p237, %r281, 0;
	or.pred  	%p238, %p236, %p237;
	selp.f32 	%f12563, %f78, %f405, %p238;
	selp.b32 	%r1341, %r1337, %r279, %p238;
	selp.b32 	%r1342, %r246, %r280, %p238;
$L__BB0_77:
	add.s32 	%r1338, %r1338, 2;
	add.s64 	%rd1087, %rd1087, 8;
	setp.ne.s32 	%p239, %r1338, 1;
	@%p239 bra 	$L__BB0_73;
$L__BB0_78:
	add.s32 	%r1327, %r246, 1;
	setp.ne.s32 	%p240, %r246, %r245;
	@%p240 bra 	$L__BB0_66;
$L__BB0_79:
	ld.param.u32 	%r1221, [_Z4bm3dILb1ELb1ELb1EEvPfPKfiiifiiiiifff_param_9];
	add.s32 	%r1324, %r1324, 1;
	setp.ne.s32 	%p241, %r1324, %r1221;
	@%p241 bra 	$L__BB0_64;
	mov.b32 	%r1349, %f12563;
$L__BB0_81:
	mov.u32 	%r1242, %r1342;
	mov.u32 	%r1243, %r1341;
	ld.param.u32 	%r1222, [_Z4bm3dILb1ELb1ELb1EEvPfPKfiiifiiiiifff_param_9];
	setp.lt.s32 	%p242, %r1222, 1;
	@%p242 bra 	$L__BB0_102;
	ld.param.u32 	%r1223, [_Z4bm3dILb1ELb1ELb1EEvPfPKfiiifiiiiifff_param_9];
	ld.param.u32 	%r1208, [_Z4bm3dILb1ELb1ELb1EEvPfPKfiiifiiiiifff_param_8];
	add.s32 	%r297, %r233, %r1208;
	setp.lt.u32 	%p243, %r1223, 4;
	mov.b32 	%r1371, 0;
	@%p243 bra 	$L__BB0_93;
	mov.b32 	%r1352, 0;
$L__BB0_84:
	shfl.sync.idx.b32	%r594|%p244, %r1349, %r1352, 6175, -1;
	mov.b32 	%f84, %r594;
	shfl.sync.idx.b32	%r302|%p245, %r1243, %r1352, 6175, -1;
	shfl.sync.idx.b32	%r303|%p246, %r1242, %r1352, 6175, -1;
	setp.leu.f32 	%p247, %f12546, %f84;
	setp.gt.f32 	%p248, %f12546, %f84;
	selp.u32 	%r595, 1, 0, %p248;
	shfl.sync.up.b32	%r304|%p249, %r595, 1, 6144, -1;
	mov.b32 	%r596, %f12546;
	shfl.sync.up.b32	%r305|%p250, %r596, 1, 6144, -1;
	shfl.sync.up.b32	%r306|%p251, %r1358, 1, 6144, -1;
	shfl.sync.up.b32	%r307|%p252, %r1357, 1, 6144, -1;
	shfl.sync.up.b32	%r308|%p253, %r1356, 1, 6144, -1;
	@%p247 bra 	$L__BB0_86;
	setp.eq.s32 	%p254, %r2, 0;
	mov.b32 	%f407, %r305;
	setp.eq.s32 	%p255, %r304, 0;
	or.pred  	%p256, %p254, %p255;
	selp.f32 	%f12546, %f84, %f407, %p256;
	selp.b32 	%r1358, %r302, %r306, %p256;
	selp.b32 	%r1357, %r303, %r307, %p256;
	selp.b32 	%r1356, %r297, %r308, %p256;
$L__BB0_86:
	add.s32 	%r597, %r1352, 1;
	shfl.sync.idx.b32	%r598|%p257, %r1349, %r597, 6175, -1;
	mov.b32 	%f87, %r598;
	shfl.sync.idx.b32	%r315|%p258, %r1243, %r597, 6175, -1;
	shfl.sync.idx.b32	%r316|%p259, %r1242, %r597, 6175, -1;
	setp.leu.f32 	%p260, %f12546, %f87;
	setp.gt.f32 	%p261, %f12546, %f87;
	selp.u32 	%r599, 1, 0, %p261;
	shfl.sync.up.b32	%r317|%p262, %r599, 1, 6144, -1;
	mov.b32 	%r600, %f12546;
	shfl.sync.up.b32	%r318|%p263, %r600, 1, 6144, -1;
	shfl.sync.up.b32	%r319|%p264, %r1358, 1, 6144, -1;
	shfl.sync.up.b32	%r320|%p265, %r1357, 1, 6144, -1;
	shfl.sync.up.b32	%r321|%p266, %r1356, 1, 6144, -1;
	@%p260 bra 	$L__BB0_88;
	setp.eq.s32 	%p267, %r2, 0;
	mov.b32 	%f408, %r318;
	setp.eq.s32 	%p268, %r317, 0;
	or.pred  	%p269, %p267, %p268;
	selp.f32 	%f12546, %f87, %f408, %p269;
	selp.b32 	%r1358, %r315, %r319, %p269;
	selp.b32 	%r1357, %r316, %r320, %p269;
	selp.b32 	%r1356, %r297, %r321, %p269;
$L__BB0_88:
	add.s32 	%r601, %r1352, 2;
	shfl.sync.idx.b32	%r602|%p270, %r1349, %r601, 6175, -1;
	mov.b32 	%f90, %r602;
	shfl.sync.idx.b32	%r328|%p271, %r1243, %r601, 6175, -1;
	shfl.sync.idx.b32	%r329|%p272, %r1242, %r601, 6175, -1;
	setp.leu.f32 	%p273, %f12546, %f90;
	setp.gt.f32 	%p274, %f12546, %f90;
	selp.u32 	%r603, 1, 0, %p274;
	shfl.sync.up.b32	%r330|%p275, %r603, 1, 6144, -1;
	mov.b32 	%r604, %f12546;
	shfl.sync.up.b32	%r331|%p276, %r604, 1, 6144, -1;
	shfl.sync.up.b32	%r332|%p277, %r1358, 1, 6144, -1;
	shfl.sync.up.b32	%r333|%p278, %r1357, 1, 6144, -1;
	shfl.sync.up.b32	%r334|%p279, %r1356, 1, 6144, -1;
	@%p273 bra 	$L__BB0_90;
	setp.eq.s32 	%p280, %r2, 0;
	mov.b32 	%f409, %r331;
	setp.eq.s32 	%p281, %r330, 0;
	or.pred  	%p282, %p280, %p281;
	selp.f32 	%f12546, %f90, %f409, %p282;
	selp.b32 	%r1358, %r328, %r332, %p282;
	selp.b32 	%r1357, %r329, %r333, %p282;
	selp.b32 	%r1356, %r297, %r334, %p282;
$L__BB0_90:
	add.s32 	%r605, %r1352, 3;
	shfl.sync.idx.b32	%r606|%p283, %r1349, %r605, 6175, -1;
	mov.b32 	%f93, %r606;
	shfl.sync.idx.b32	%r341|%p284, %r1243, %r605, 6175, -1;
	shfl.sync.idx.b32	%r342|%p285, %r1242, %r605, 6175, -1;
	setp.leu.f32 	%p286, %f12546, %f93;
	setp.gt.f32 	%p287, %f12546, %f93;
	selp.u32 	%r607, 1, 0, %p287;
	shfl.sync.up.b32	%r343|%p288, %r607, 1, 6144, -1;
	mov.b32 	%r608, %f12546;
	shfl.sync.up.b32	%r344|%p289, %r608, 1, 6144, -1;
	shfl.sync.up.b32	%r345|%p290, %r1358, 1, 6144, -1;
	shfl.sync.up.b32	%r346|%p291, %r1357, 1, 6144, -1;
	shfl.sync.up.b32	%r347|%p292, %r1356, 1, 6144, -1;
	@%p286 bra 	$L__BB0_92;
	setp.eq.s32 	%p293, %r2, 0;
	mov.b32 	%f410, %r344;
	setp.eq.s32 	%p294, %r343, 0;
	or.pred  	%p295, %p293, %p294;
	selp.f32 	%f12546, %f93, %f410, %p295;
	selp.b32 	%r1358, %r341, %r345, %p295;
	selp.b32 	%r1357, %r342, %r346, %p295;
	selp.b32 	%r1356, %r297, %r347, %p295;
$L__BB0_92:
	ld.param.u32 	%r1224, [_Z4bm3dILb1ELb1ELb1EEvPfPKfiiifiiiiifff_param_9];
	add.s32 	%r1352, %r1352, 4;
	and.b32  	%r1371, %r1224, 2147483644;
	setp.ne.s32 	%p296, %r1352, %r1371;
	@%p296 bra 	$L__BB0_84;
$L__BB0_93:
	ld.param.u32 	%r1225, [_Z4bm3dILb1ELb1ELb1EEvPfPKfiiifiiiiifff_param_9];
	and.b32  	%r363, %r1225, 3;
	setp.eq.s32 	%p297, %r363, 0;
	@%p297 bra 	$L__BB0_102;
	shfl.sync.idx.b32	%r609|%p298, %r1349, %r1371, 6175, -1;
	mov.b32 	%f98, %r609;
	shfl.sync.idx.b32	%r364|%p299, %r1243, %r1371, 6175, -1;
	shfl.sync.idx.b32	%r365|%p300, %r1242, %r1371, 6175, -1;
	setp.leu.f32 	%p301, %f12546, %f98;
	setp.gt.f32 	%p302, %f12546, %f98;
	selp.u32 	%r610, 1, 0, %p302;
	shfl.sync.up.b32	%r366|%p303, %r610, 1, 6144, -1;
	mov.b32 	%r611, %f12546;
	shfl.sync.up.b32	%r367|%p304, %r611, 1, 6144, -1;
	shfl.sync.up.b32	%r368|%p305, %r1358, 1, 6144, -1;
	shfl.sync.up.b32	%r369|%p306, %r1357, 1, 6144, -1;
	shfl.sync.up.b32	%r370|%p307, %r1356, 1, 6144, -1;
	@%p301 bra 	$L__BB0_96;
	setp.eq.s32 	%p308, %r2, 0;
	mov.b32 	%f411, %r367;
	setp.eq.s32 	%p309, %r366, 0;
	or.pred  	%p310, %p308, %p309;
	selp.f32 	%f12546, %f98, %f411, %p310;
	selp.b32 	%r1358, %r364, %r368, %p310;
	selp.b32 	%r1357, %r365, %r369, %p310;
	selp.b32 	%r1356, %r297, %r370, %p310;
$L__BB0_96:
	setp.eq.s32 	%p311, %r363, 1;
	@%p311 bra 	$L__BB0_102;
	add.s32 	%r612, %r1371, 1;
	shfl.sync.idx.b32	%r613|%p312, %r1349, %r612, 6175, -1;
	mov.b32 	%f101, %r613;
	shfl.sync.idx.b32	%r377|%p313, %r1243, %r612, 6175, -1;
	shfl.sync.idx.b32	%r378|%p314, %r1242, %r612, 6175, -1;
	setp.leu.f32 	%p315, %f12546, %f101;
	setp.gt.f32 	%p316, %f12546, %f101;
	selp.u32 	%r614, 1, 0, %p316;
	shfl.sync.up.b32	%r379|%p317, %r614, 1, 6144, -1;
	mov.b32 	%r615, %f12546;
	shfl.sync.up.b32	%r380|%p318, %r615, 1, 6144, -1;
	shfl.sync.up.b32	%r381|%p319, %r1358, 1, 6144, -1;
	shfl.sync.up.b32	%r382|%p320, %r1357, 1, 6144, -1;
	shfl.sync.up.b32	%r383|%p321, %r1356, 1, 6144, -1;
	@%p315 bra 	$L__BB0_99;
	setp.eq.s32 	%p322, %r2, 0;
	mov.b32 	%f412, %r380;
	setp.eq.s32 	%p323, %r379, 0;
	or.pred  	%p324, %p322, %p323;
	selp.f32 	%f12546, %f101, %f412, %p324;
	selp.b32 	%r1358, %r377, %r381, %p324;
	selp.b32 	%r1357, %r378, %r382, %p324;
	selp.b32 	%r1356, %r297, %r383, %p324;
$L__BB0_99:
	setp.eq.s32 	%p325, %r363, 2;
	@%p325 bra 	$L__BB0_102;
	add.s32 	%r616, %r1371, 2;
	shfl.sync.idx.b32	%r617|%p326, %r1349, %r616, 6175, -1;
	mov.b32 	%f104, %r617;
	shfl.sync.idx.b32	%r390|%p327, %r1243, %r616, 6175, -1;
	shfl.sync.idx.b32	%r391|%p328, %r1242, %r616, 6175, -1;
	setp.leu.f32 	%p329, %f12546, %f104;
	setp.gt.f32 	%p330, %f12546, %f104;
	selp.u32 	%r618, 1, 0, %p330;
	shfl.sync.up.b32	%r392|%p331, %r618, 1, 6144, -1;
	mov.b32 	%r619, %f12546;
	shfl.sync.up.b32	%r393|%p332, %r619, 1, 6144, -1;
	shfl.sync.up.b32	%r394|%p333, %r1358, 1, 6144, -1;
	shfl.sync.up.b32	%r395|%p334, %r1357, 1, 6144, -1;
	shfl.sync.up.b32	%r396|%p335, %r1356, 1, 6144, -1;
	@%p329 bra 	$L__BB0_102;
	setp.eq.s32 	%p336, %r2, 0;
	mov.b32 	%f413, %r393;
	setp.eq.s32 	%p337, %r392, 0;
	or.pred  	%p338, %p336, %p337;
	selp.f32 	%f12546, %f104, %f413, %p338;
	selp.b32 	%r1358, %r390, %r394, %p338;
	selp.b32 	%r1357, %r391, %r395, %p338;
	selp.b32 	%r1356, %r297, %r396, %p338;
$L__BB0_102:
	ld.param.u32 	%r1209, [_Z4bm3dILb1ELb1ELb1EEvPfPKfiiifiiiiifff_param_8];
	add.s32 	%r1318, %r233, 1;
	setp.ne.s32 	%p339, %r233, %r1209;
	@%p339 bra 	$L__BB0_62;
$L__BB0_103:
	ld.param.u32 	%r1210, [_Z4bm3dILb1ELb1ELb1EEvPfPKfiiifiiiiifff_param_8];
	ld.param.f32 	%f12516, [_Z4bm3dILb1ELb1ELb1EEvPfPKfiiifiiiiifff_param_5];
	setp.eq.s32 	%p340, %r2, 0;
	setp.eq.s32 	%p341, %r1358, %r8;
	setp.eq.s32 	%p342, %r1357, %r9;
	and.pred  	%p343, %p341, %p342;
	setp.eq.s32 	%p344, %r1356, %r1210;
	and.pred  	%p345, %p343, %p344;
	selp.u32 	%r620, 1, 0, %p345;
	shfl.sync.bfly.b32	%r621|%p346, %r620, 1, 6175, -1;
	add.s32 	%r622, %r621, %r620;
	shfl.sync.bfly.b32	%r623|%p347, %r622, 2, 6175, -1;
	add.s32 	%r624, %r622, %r623;
	shfl.sync.bfly.b32	%r625|%p348, %r624, 4, 6175, -1;
	mov.b32 	%r626, %f12546;
	shfl.sync.up.b32	%r627|%p349, %r626, 1, 6144, -1;
	shfl.sync.up.b32	%r628|%p350, %r1358, 1, 6144, -1;
	shfl.sync.up.b32	%r629|%p351, %r1357, 1, 6144, -1;
	shfl.sync.up.b32	%r630|%p352, %r1356, 1, 6144, -1;
	neg.s32 	%r631, %r625;
	setp.eq.s32 	%p353, %r624, %r631;
	selp.b32 	%r632, %r8, %r628, %p340;
	selp.b32 	%r633, %r9, %r629, %p340;
	selp.b32 	%r634, %r1210, %r630, %p340;
	selp.b32 	%r407, %r634, %r1356, %p353;
	selp.b32 	%r408, %r633, %r1357, %p353;
	selp.b32 	%r409, %r632, %r1358, %p353;
	setp.lt.f32 	%p354, %f12516, 0f34000000;
	@%p354 bra 	$L__BB0_105;
	ld.param.f32 	%f12522, [_Z4bm3dILb1ELb1ELb1EEvPfPKfiiifiiiiifff_param_13];
	ld.param.u32 	%r1211, [_Z4bm3dILb1ELb1ELb1EEvPfPKfiiifiiiiifff_param_8];
	ld.param.f32 	%f12517, [_Z4bm3dILb1ELb1ELb1EEvPfPKfiiifiiiiifff_param_5];
	ld.param.u32 	%r1198, [_Z4bm3dILb1ELb1ELb1EEvPfPKfiiifiiiiifff_param_4];
	ld.param.u32 	%r1184, [_Z4bm3dILb1ELb1ELb1EEvPfPKfiiifiiiiifff_param_3];
	ld.param.u64 	%rd1076, [_Z4bm3dILb1ELb1ELb1EEvPfPKfiiifiiiiifff_param_1];
	ld.param.u64 	%rd1071, [_Z4bm3dILb1ELb1ELb1EEvPfPKfiiifiiiiifff_param_0];
	mul.lo.s32 	%r642, %r1198, %r1184;
	mul.lo.s32 	%r643, %r1211, %r642;
	shl.b32 	%r644, %r643, 1;
	add.s32 	%r645, %r644, %r642;
	mul.lo.s32 	%r646, %r645, 3;
	shfl.sync.idx.b32	%r647|%p355, %r409, 0, 6175, -1;
	shfl.sync.idx.b32	%r648|%p356, %r408, 0, 6175, -1;
	shfl.sync.idx.b32	%r649|%p357, %r407, 0, 6175, -1;
	add.s32 	%r650, %r647, %r2;
	mad.lo.s32 	%r651, %r648, %r1198, %r650;
	mad.lo.s32 	%r652, %r649, %r642, %r651;
	cvta.to.global.u64 	%rd244, %rd1076;
	mul.wide.s32 	%rd245, %r652, 4;
	add.s64 	%rd246, %rd244, %rd245;
	ld.global.nc.f32 	%f670, [%rd246];
	mul.wide.s32 	%rd247, %r646, 4;
	add.s64 	%rd248, %rd246, %rd247;
	ld.global.nc.f32 	%f671, [%rd248];
	mul.wide.s32 	%rd249, %r1198, 4;
	add.s64 	%rd250, %rd246, %rd249;
	ld.global.nc.f32 	%f672, [%rd250];
	add.s64 	%rd251, %rd250, %rd247;
	ld.global.nc.f32 	%f673, [%rd251];
	add.s64 	%rd252, %rd250, %rd249;
	ld.global.nc.f32 	%f674, [%rd252];
	add.s64 	%rd253, %rd252, %rd247;
	ld.global.nc.f32 	%f675, [%rd253];
	add.s64 	%rd254, %rd252, %rd249;
	ld.global.nc.f32 	%f676, [%rd254];
	add.s64 	%rd255, %rd254, %rd247;
	ld.global.nc.f32 	%f677, [%rd255];
	add.s64 	%rd256, %rd254, %rd249;
	ld.global.nc.f32 	%f678, [%rd256];
	add.s64 	%rd257, %rd256, %rd247;
	ld.global.nc.f32 	%f679, [%rd257];
	add.s64 	%rd258, %rd256, %rd249;
	ld.global.nc.f32 	%f680, [%rd258];
	add.s64 	%rd259, %rd258, %rd247;
	ld.global.nc.f32 	%f681, [%rd259];
	add.s64 	%rd260, %rd258, %rd249;
	ld.global.nc.f32 	%f682, [%rd260];
	add.s64 	%rd261, %rd260, %rd247;
	ld.global.nc.f32 	%f683, [%rd261];
	add.s64 	%rd262, %rd260, %rd249;
	ld.global.nc.f32 	%f684, [%rd262];
	add.s64 	%rd263, %rd262, %rd247;
	ld.global.nc.f32 	%f685, [%rd263];
	shfl.sync.idx.b32	%r653|%p358, %r409, 1, 6175, -1;
	shfl.sync.idx.b32	%r654|%p359, %r408, 1, 6175, -1;
	shfl.sync.idx.b32	%r655|%p360, %r407, 1, 6175, -1;
	add.s32 	%r656, %r653, %r2;
	mad.lo.s32 	%r657, %r654, %r1198, %r656;
	mad.lo.s32 	%r658, %r655, %r642, %r657;
	mul.wide.s32 	%rd264, %r658, 4;
	add.s64 	%rd265, %rd244, %rd264;
	ld.global.nc.f32 	%f686, [%rd265];
	add.s64 	%rd266, %rd265, %rd247;
	ld.global.nc.f32 	%f687, [%rd266];
	add.s64 	%rd267, %rd265, %rd249;
	ld.global.nc.f32 	%f688, [%rd267];
	add.s64 	%rd268, %rd267, %rd247;
	ld.global.nc.f32 	%f689, [%rd268];
	add.s64 	%rd269, %rd267, %rd249;
	ld.global.nc.f32 	%f690, [%rd269];
	add.s64 	%rd270, %rd269, %rd247;
	ld.global.nc.f32 	%f691, [%rd270];
	add.s64 	%rd271, %rd269, %rd249;
	ld.global.nc.f32 	%f692, [%rd271];
	add.s64 	%rd272, %rd271, %rd247;
	ld.global.nc.f32 	%f693, [%rd272];
	add.s64 	%rd273, %rd271, %rd249;
	ld.global.nc.f32 	%f694, [%rd273];
	add.s64 	%rd274, %rd273, %rd247;
	ld.global.nc.f32 	%f695, [%rd274];
	add.s64 	%rd275, %rd273, %rd249;
	ld.global.nc.f32 	%f696, [%rd275];
	add.s64 	%rd276, %rd275, %rd247;
	ld.global.nc.f32 	%f697, [%rd276];
	add.s64 	%rd277, %rd275, %rd249;
	ld.global.nc.f32 	%f698, [%rd277];
	add.s64 	%rd278, %rd277, %rd247;
	ld.global.nc.f32 	%f699, [%rd278];
	add.s64 	%rd279, %rd277, %rd249;
	ld.global.nc.f32 	%f700, [%rd279];
	add.s64 	%rd280, %rd279, %rd247;
	ld.global.nc.f32 	%f701, [%rd280];
	shfl.sync.idx.b32	%r659|%p361, %r409, 2, 6175, -1;
	shfl.sync.idx.b32	%r660|%p362, %r408, 2, 6175, -1;
	shfl.sync.idx.b32	%r661|%p363, %r407, 2, 6175, -1;
	add.s32 	%r662, %r659, %r2;
	mad.lo.s32 	%r663, %r660, %r1198, %r662;
	mad.lo.s32 	%r664, %r661, %r642, %r663;
	mul.wide.s32 	%rd281, %r664, 4;
	add.s64 	%rd282, %rd244, %rd281;
	ld.global.nc.f32 	%f702, [%rd282];
	add.s64 	%rd283, %rd282, %rd247;
	ld.global.nc.f32 	%f703, [%rd283];
	add.s64 	%rd284, %rd282, %rd249;
	ld.global.nc.f32 	%f704, [%rd284];
	add.s64 	%rd285, %rd284, %rd247;
	ld.global.nc.f32 	%f705, [%rd285];
	add.s64 	%rd286, %rd284, %rd249;
	ld.global.nc.f32 	%f706, [%rd286];
	add.s64 	%rd287, %rd286, %rd247;
	ld.global.nc.f32 	%f707, [%rd287];
	add.s64 	%rd288, %rd286, %rd249;
	ld.global.nc.f32 	%f708, [%rd288];
	add.s64 	%rd289, %rd288, %rd247;
	ld.global.nc.f32 	%f709, [%rd289];
	add.s64 	%rd290, %rd288, %rd249;
	ld.global.nc.f32 	%f710, [%rd290];
	add.s64 	%rd291, %rd290, %rd247;
	ld.global.nc.f32 	%f711, [%rd291];
	add.s64 	%rd292, %rd290, %rd249;
	ld.global.nc.f32 	%f712, [%rd292];
	add.s64 	%rd293, %rd292, %rd247;
	ld.global.nc.f32 	%f713, [%rd293];
	add.s64 	%rd294, %rd292, %rd249;
	ld.global.nc.f32 	%f714, [%rd294];
	add.s64 	%rd295, %rd294, %rd247;
	ld.global.nc.f32 	%f715, [%rd295];
	add.s64 	%rd296, %rd294, %rd249;
	ld.global.nc.f32 	%f716, [%rd296];
	add.s64 	%rd297, %rd296, %rd247;
	ld.global.nc.f32 	%f717, [%rd297];
	shfl.sync.idx.b32	%r665|%p364, %r409, 3, 6175, -1;
	shfl.sync.idx.b32	%r666|%p365, %r408, 3, 6175, -1;
	shfl.sync.idx.b32	%r667|%p366, %r407, 3, 6175, -1;
	add.s32 	%r668, %r665, %r2;
	mad.lo.s32 	%r669, %r666, %r1198, %r668;
	mad.lo.s32 	%r670, %r667, %r642, %r669;
	mul.wide.s32 	%rd298, %r670, 4;
	add.s64 	%rd299, %rd244, %rd298;
	ld.global.nc.f32 	%f718, [%rd299];
	add.s64 	%rd300, %rd299, %rd247;
	ld.global.nc.f32 	%f719, [%rd300];
	add.s64 	%rd301, %rd299, %rd249;
	ld.global.nc.f32 	%f720, [%rd301];
	add.s64 	%rd302, %rd301, %rd247;
	ld.global.nc.f32 	%f721, [%rd302];
	add.s64 	%rd303, %rd301, %rd249;
	ld.global.nc.f32 	%f722, [%rd303];
	add.s64 	%rd304, %rd303, %rd247;
	ld.global.nc.f32 	%f723, [%rd304];
	add.s64 	%rd305, %rd303, %rd249;
	ld.global.nc.f32 	%f724, [%rd305];
	add.s64 	%rd306, %rd305, %rd247;
	ld.global.nc.f32 	%f725, [%rd306];
	add.s64 	%rd307, %rd305, %rd249;
	ld.global.nc.f32 	%f726, [%rd307];
	add.s64 	%rd308, %rd307, %rd247;
	ld.global.nc.f32 	%f727, [%rd308];
	add.s64 	%rd309, %rd307, %rd249;
	ld.global.nc.f32 	%f728, [%rd309];
	add.s64 	%rd310, %rd309, %rd247;
	ld.global.nc.f32 	%f729, [%rd310];
	add.s64 	%rd311, %rd309, %rd249;
	ld.global.nc.f32 	%f730, [%rd311];
	add.s64 	%rd312, %rd311, %rd247;
	ld.global.nc.f32 	%f731, [%rd312];
	add.s64 	%rd313, %rd311, %rd249;
	ld.global.nc.f32 	%f732, [%rd313];
	add.s64 	%rd314, %rd313, %rd247;
	ld.global.nc.f32 	%f733, [%rd314];
	shfl.sync.idx.b32	%r671|%p367, %r409, 4, 6175, -1;
	shfl.sync.idx.b32	%r672|%p368, %r408, 4, 6175, -1;
	shfl.sync.idx.b32	%r673|%p369, %r407, 4, 6175, -1;
	add.s32 	%r674, %r671, %r2;
	mad.lo.s32 	%r675, %r672, %r1198, %r674;
	mad.lo.s32 	%r676, %r673, %r642, %r675;
	mul.wide.s32 	%rd315, %r676, 4;
	add.s64 	%rd316, %rd244, %rd315;
	ld.global.nc.f32 	%f734, [%rd316];
	add.s64 	%rd317, %rd316, %rd247;
	ld.global.nc.f32 	%f735, [%rd317];
	add.s64 	%rd318, %rd316, %rd249;
	ld.global.nc.f32 	%f736, [%rd318];
	add.s64 	%rd319, %rd318, %rd247;
	ld.global.nc.f32 	%f737, [%rd319];
	add.s64 	%rd320, %rd318, %rd249;
	ld.global.nc.f32 	%f738, [%rd320];
	add.s64 	%rd321, %rd320, %rd247;
	ld.global.nc.f32 	%f739, [%rd321];
	add.s64 	%rd322, %rd320, %rd249;
	ld.global.nc.f32 	%f740, [%rd322];
	add.s64 	%rd323, %rd322, %rd247;
	ld.global.nc.f32 	%f741, [%rd323];
	add.s64 	%rd324, %rd322, %rd249;
	ld.global.nc.f32 	%f742, [%rd324];
	add.s64 	%rd325, %rd324, %rd247;
	ld.global.nc.f32 	%f743, [%rd325];
	add.s64 	%rd326, %rd324, %rd249;
	ld.global.nc.f32 	%f744, [%rd326];
	add.s64 	%rd327, %rd326, %rd247;
	ld.global.nc.f32 	%f745, [%rd327];
	add.s64 	%rd328, %rd326, %rd249;
	ld.global.nc.f32 	%f746, [%rd328];
	add.s64 	%rd329, %rd328, %rd247;
	ld.global.nc.f32 	%f747, [%rd329];
	add.s64 	%rd330, %rd328, %rd249;
	ld.global.nc.f32 	%f748, [%rd330];
	add.s64 	%rd331, %rd330, %rd247;
	ld.global.nc.f32 	%f749, [%rd331];
	shfl.sync.idx.b32	%r677|%p370, %r409, 5, 6175, -1;
	shfl.sync.idx.b32	%r678|%p371, %r408, 5, 6175, -1;
	shfl.sync.idx.b32	%r679|%p372, %r407, 5, 6175, -1;
	add.s32 	%r680, %r677, %r2;
	mad.lo.s32 	%r681, %r678, %r1198, %r680;
	mad.lo.s32 	%r682, %r679, %r642, %r681;
	mul.wide.s32 	%rd332, %r682, 4;
	add.s64 	%rd333, %rd244, %rd332;
	ld.global.nc.f32 	%f750, [%rd333];
	add.s64 	%rd334, %rd333, %rd247;
	ld.global.nc.f32 	%f751, [%rd334];
	add.s64 	%rd335, %rd333, %rd249;
	ld.global.nc.f32 	%f752, [%rd335];
	add.s64 	%rd336, %rd335, %rd247;
	ld.global.nc.f32 	%f753, [%rd336];
	add.s64 	%rd337, %rd335, %rd249;
	ld.global.nc.f32 	%f754, [%rd337];
	add.s64 	%rd338, %rd337, %rd247;
	ld.global.nc.f32 	%f755, [%rd338];
	add.s64 	%rd339, %rd337, %rd249;
	ld.global.nc.f32 	%f756, [%rd339];
	add.s64 	%rd340, %rd339, %rd247;
	ld.global.nc.f32 	%f757, [%rd340];
	add.s64 	%rd341, %rd339, %rd249;
	ld.global.nc.f32 	%f758, [%rd341];
	add.s64 	%rd342, %rd341, %rd247;
	ld.global.nc.f32 	%f759, [%rd342];
	add.s64 	%rd343, %rd341, %rd249;
	ld.global.nc.f32 	%f760, [%rd343];
	add.s64 	%rd344, %rd343, %rd247;
	ld.global.nc.f32 	%f761, [%rd344];
	add.s64 	%rd345, %rd343, %rd249;
	ld.global.nc.f32 	%f762, [%rd345];
	add.s64 	%rd346, %rd345, %rd247;
	ld.global.nc.f32 	%f763, [%rd346];
	add.s64 	%rd347, %rd345, %rd249;
	ld.global.nc.f32 	%f764, [%rd347];
	add.s64 	%rd348, %rd347, %rd247;
	ld.global.nc.f32 	%f765, [%rd348];
	shfl.sync.idx.b32	%r683|%p373, %r409, 6, 6175, -1;
	shfl.sync.idx.b32	%r684|%p374, %r408, 6, 6175, -1;
	shfl.sync.idx.b32	%r685|%p375, %r407, 6, 6175, -1;
	add.s32 	%r686, %r683, %r2;
	mad.lo.s32 	%r687, %r684, %r1198, %r686;
	mad.lo.s32 	%r688, %r685, %r642, %r687;
	mul.wide.s32 	%rd349, %r688, 4;
	add.s64 	%rd350, %rd244, %rd349;
	ld.global.nc.f32 	%f766, [%rd350];
	add.s64 	%rd351, %rd350, %rd247;
	ld.global.nc.f32 	%f767, [%rd351];
	add.s64 	%rd352, %rd350, %rd249;
	ld.global.nc.f32 	%f768, [%rd352];
	add.s64 	%rd353, %rd352, %rd247;
	ld.global.nc.f32 	%f769, [%rd353];
	add.s64 	%rd354, %rd352, %rd249;
	ld.global.nc.f32 	%f770, [%rd354];
	add.s64 	%rd355, %rd354, %rd247;
	ld.global.nc.f32 	%f771, [%rd355];
	add.s64 	%rd356, %rd354, %rd249;
	ld.global.nc.f32 	%f772, [%rd356];
	add.s64 	%rd357, %rd356, %rd247;
	ld.global.nc.f32 	%f773, [%rd357];
	add.s64 	%rd358, %rd356, %rd249;
	ld.global.nc.f32 	%f774, [%rd358];
	add.s64 	%rd359, %rd358, %rd247;
	ld.global.nc.f32 	%f775, [%rd359];
	add.s64 	%rd360, %rd358, %rd249;
	ld.global.nc.f32 	%f776, [%rd360];
	add.s64 	%rd361, %rd360, %rd247;
	ld.global.nc.f32 	%f777, [%rd361];
	add.s64 	%rd362, %rd360, %rd249;
	ld.global.nc.f32 	%f778, [%rd362];
	add.s64 	%rd363, %rd362, %rd247;
	ld.global.nc.f32 	%f779, [%rd363];
	add.s64 	%rd364, %rd362, %rd249;
	ld.global.nc.f32 	%f780, [%rd364];
	add.s64 	%rd365, %rd364, %rd247;
	ld.global.nc.f32 	%f781, [%rd365];
	shfl.sync.idx.b32	%r689|%p376, %r409, 7, 6175, -1;
	shfl.sync.idx.b32	%r690|%p377, %r408, 7, 6175, -1;
	shfl.sync.idx.b32	%r691|%p378, %r407, 7, 6175, -1;
	add.s32 	%r692, %r689, %r2;
	mad.lo.s32 	%r693, %r690, %r1198, %r692;
	mad.lo.s32 	%r694, %r691, %r642, %r693;
	mul.wide.s32 	%rd366, %r694, 4;
	add.s64 	%rd367, %rd244, %rd366;
	ld.global.nc.f32 	%f782, [%rd367];
	add.s64 	%rd368, %rd367, %rd247;
	ld.global.nc.f32 	%f783, [%rd368];
	add.s64 	%rd369, %rd367, %rd249;
	ld.global.nc.f32 	%f784, [%rd369];
	add.s64 	%rd370, %rd369, %rd247;
	ld.global.nc.f32 	%f785, [%rd370];
	add.s64 	%rd371, %rd369, %rd249;
	ld.global.nc.f32 	%f786, [%rd371];
	add.s64 	%rd372, %rd371, %rd247;
	ld.global.nc.f32 	%f787, [%rd372];
	add.s64 	%rd373, %rd371, %rd249;
	ld.global.nc.f32 	%f788, [%rd373];
	add.s64 	%rd374, %rd373, %rd247;
	ld.global.nc.f32 	%f789, [%rd374];
	add.s64 	%rd375, %rd373, %rd249;
	ld.global.nc.f32 	%f790, [%rd375];
	add.s64 	%rd376, %rd375, %rd247;
	ld.global.nc.f32 	%f791, [%rd376];
	add.s64 	%rd377, %rd375, %rd249;
	ld.global.nc.f32 	%f792, [%rd377];
	add.s64 	%rd378, %rd377, %rd247;
	ld.global.nc.f32 	%f793, [%rd378];
	add.s64 	%rd379, %rd377, %rd249;
	ld.global.nc.f32 	%f794, [%rd379];
	add.s64 	%rd380, %rd379, %rd247;
	ld.global.nc.f32 	%f795, [%rd380];
	add.s64 	%rd381, %rd379, %rd249;
	ld.global.nc.f32 	%f796, [%rd381];
	add.s64 	%rd382, %rd381, %rd247;
	ld.global.nc.f32 	%f797, [%rd382];
	sub.f32 	%f798, %f671, %f685;
	add.f32 	%f799, %f671, %f685;
	sub.f32 	%f800, %f679, %f677;
	add.f32 	%f801, %f679, %f677;
	sub.f32 	%f802, %f675, %f681;
	sub.f32 	%f803, %f673, %f683;
	add.f32 	%f804, %f802, %f803;
	add.f32 	%f805, %f673, %f683;
	sub.f32 	%f806, %f802, %f803;
	add.f32 	%f807, %f675, %f681;
	mul.f32 	%f808, %f804, 0f3F3504F3;
	sub.f32 	%f809, %f798, %f808;
	mul.f32 	%f810, %f806, 0f3F3504F3;
	sub.f32 	%f811, %f800, %f810;
	fma.rn.f32 	%f812, %f811, 0f3F2B0DC1, %f809;
	mul.f32 	%f813, %f812, 0f3FD4DB31;
	mul.f32 	%f814, %f809, 0f3F2B0DC1;
	sub.f32 	%f815, %f811, %f814;
	mul.f32 	%f816, %f815, 0fBFD4DB31;
	add.f32 	%f817, %f799, %f801;
	add.f32 	%f818, %f807, %f805;
	sub.f32 	%f819, %f817, %f818;
	mul.f32 	%f820, %f819, 0f3FB504F3;
	add.f32 	%f821, %f817, %f818;
	mul.f32 	%f822, %f821, 0f3FB504F3;
	add.f32 	%f823, %f798, %f808;
	add.f32 	%f824, %f800, %f810;
	mul.f32 	%f825, %f824, 0f3E4BAFAF;
	sub.f32 	%f826, %f823, %f825;
	mul.f32 	%f827, %f826, 0f3FFB14BE;
	fma.rn.f32 	%f828, %f823, 0f3E4BAFAF, %f824;
	mul.f32 	%f829, %f828, 0f3FFB14BE;
	sub.f32 	%f830, %f799, %f801;
	sub.f32 	%f831, %f807, %f805;
	mul.f32 	%f832, %f831, 0f3ED413CD;
	sub.f32 	%f833, %f830, %f832;
	mul.f32 	%f834, %f833, 0f3FEC835E;
	fma.rn.f32 	%f835, %f830, 0f3ED413CD, %f831;
	mul.f32 	%f836, %f835, 0f3FEC835E;
	sub.f32 	%f837, %f687, %f701;
	add.f32 	%f838, %f687, %f701;
	sub.f32 	%f839, %f695, %f693;
	add.f32 	%f840, %f695, %f693;
	sub.f32 	%f841, %f691, %f697;
	sub.f32 	%f842, %f689, %f699;
	add.f32 	%f843, %f841, %f842;
	add.f32 	%f844, %f689, %f699;
	sub.f32 	%f845, %f841, %f842;
	add.f32 	%f846, %f691, %f697;
	mul.f32 	%f847, %f843, 0f3F3504F3;
	sub.f32 	%f848, %f837, %f847;
	mul.f32 	%f849, %f845, 0f3F3504F3;
	sub.f32 	%f850, %f839, %f849;
	fma.rn.f32 	%f851, %f850, 0f3F2B0DC1, %f848;
	mul.f32 	%f852, %f851, 0f3FD4DB31;
	mul.f32 	%f853, %f848, 0f3F2B0DC1;
	sub.f32 	%f854, %f850, %f853;
	mul.f32 	%f855, %f854, 0fBFD4DB31;
	add.f32 	%f856, %f838, %f840;
	add.f32 	%f857, %f846, %f844;
	sub.f32 	%f858, %f856, %f857;
	mul.f32 	%f859, %f858, 0f3FB504F3;
	add.f32 	%f860, %f856, %f857;
	mul.f32 	%f861, %f860, 0f3FB504F3;
	add.f32 	%f862, %f837, %f847;
	add.f32 	%f863, %f839, %f849;
	mul.f32 	%f864, %f863, 0f3E4BAFAF;
	sub.f32 	%f865, %f862, %f864;
	mul.f32 	%f866, %f865, 0f3FFB14BE;
	fma.rn.f32 	%f867, %f862, 0f3E4BAFAF, %f863;
	mul.f32 	%f868, %f867, 0f3FFB14BE;
	sub.f32 	%f869, %f838, %f840;
	sub.f32 	%f870, %f846, %f844;
	mul.f32 	%f871, %f870, 0f3ED413CD;
	sub.f32 	%f872, %f869, %f871;
	mul.f32 	%f873, %f872, 0f3FEC835E;
	fma.rn.f32 	%f874, %f869, 0f3ED413CD, %f870;
	mul.f32 	%f875, %f874, 0f3FEC835E;
	sub.f32 	%f876, %f703, %f717;
	add.f32 	%f877, %f703, %f717;
	sub.f32 	%f878, %f711, %f709;
	add.f32 	%f879, %f711, %f709;
	sub.f32 	%f880, %f707, %f713;
	sub.f32 	%f881, %f705, %f715;
	add.f32 	%f882, %f880, %f881;
	add.f32 	%f883, %f705, %f715;
	sub.f32 	%f884, %f880, %f881;
	add.f32 	%f885, %f707, %f713;
	mul.f32 	%f886, %f882, 0f3F3504F3;
	sub.f32 	%f887, %f876, %f886;
	mul.f32 	%f888, %f884, 0f3F3504F3;
	sub.f32 	%f889, %f878, %f888;
	fma.rn.f32 	%f890, %f889, 0f3F2B0DC1, %f887;
	mul.f32 	%f891, %f890, 0f3FD4DB31;
	mul.f32 	%f892, %f887, 0f3F2B0DC1;
	sub.f32 	%f893, %f889, %f892;
	mul.f32 	%f894, %f893, 0fBFD4DB31;
	add.f32 	%f895, %f877, %f879;
	add.f32 	%f896, %f885, %f883;
	sub.f32 	%f897, %f895, %f896;
	mul.f32 	%f898, %f897, 0f3FB504F3;
	add.f32 	%f899, %f895, %f896;
	mul.f32 	%f900, %f899, 0f3FB504F3;
	add.f32 	%f901, %f876, %f886;
	add.f32 	%f902, %f878, %f888;
	mul.f32 	%f903, %f902, 0f3E4BAFAF;
	sub.f32 	%f904, %f901, %f903;
	mul.f32 	%f905, %f904, 0f3FFB14BE;
	fma.rn.f32 	%f906, %f901, 0f3E4BAFAF, %f902;
	mul.f32 	%f907, %f906, 0f3FFB14BE;
	sub.f32 	%f908, %f877, %f879;
	sub.f32 	%f909, %f885, %f883;
	mul.f32 	%f910, %f909, 0f3ED413CD;
	sub.f32 	%f911, %f908, %f910;
	mul.f32 	%f912, %f911, 0f3FEC835E;
	fma.rn.f32 	%f913, %f908, 0f3ED413CD, %f909;
	mul.f32 	%f914, %f913, 0f3FEC835E;
	sub.f32 	%f915, %f719, %f733;
	add.f32 	%f916, %f719, %f733;
	sub.f32 	%f917, %f727, %f725;
	add.f32 	%f918, %f727, %f725;
	sub.f32 	%f919, %f723, %f729;
	sub.f32 	%f920, %f721, %f731;
	add.f32 	%f921, %f919, %f920;
	add.f32 	%f922, %f721, %f731;
	sub.f32 	%f923, %f919, %f920;
	add.f32 	%f924, %f723, %f729;
	mul.f32 	%f925, %f921, 0f3F3504F3;
	sub.f32 	%f926, %f915, %f925;
	mul.f32 	%f927, %f923, 0f3F3504F3;
	sub.f32 	%f928, %f917, %f927;
	fma.rn.f32 	%f929, %f928, 0f3F2B0DC1, %f926;
	mul.f32 	%f930, %f929, 0f3FD4DB31;
	mul.f32 	%f931, %f926, 0f3F2B0DC1;
	sub.f32 	%f932, %f928, %f931;
	mul.f32 	%f933, %f932, 0fBFD4DB31;
	add.f32 	%f934, %f916, %f918;
	add.f32 	%f935, %f924, %f922;
	sub.f32 	%f936, %f934, %f935;
	mul.f32 	%f937, %f936, 0f3FB504F3;
	add.f32 	%f938, %f934, %f935;
	mul.f32 	%f939, %f938, 0f3FB504F3;
	add.f32 	%f940, %f915, %f925;
	add.f32 	%f941, %f917, %f927;
	mul.f32 	%f942, %f941, 0f3E4BAFAF;
	sub.f32 	%f943, %f940, %f942;
	mul.f32 	%f944, %f943, 0f3FFB14BE;
	fma.rn.f32 	%f945, %f940, 0f3E4BAFAF, %f941;
	mul.f32 	%f946, %f945, 0f3FFB14BE;
	sub.f32 	%f947, %f916, %f918;
	sub.f32 	%f948, %f924, %f922;
	mul.f32 	%f949, %f948, 0f3ED413CD;
	sub.f32 	%f950, %f947, %f949;
	mul.f32 	%f951, %f950, 0f3FEC835E;
	fma.rn.f32 	%f952, %f947, 0f3ED413CD, %f948;
	mul.f32 	%f953, %f952, 0f3FEC835E;
	sub.f32 	%f954, %f735, %f749;
	add.f32 	%f955, %f735, %f749;
	sub.f32 	%f956, %f743, %f741;
	add.f32 	%f957, %f743, %f741;
	sub.f32 	%f958, %f739, %f745;
	sub.f32 	%f959, %f737, %f747;
	add.f32 	%f960, %f958, %f959;
	add.f32 	%f961, %f737, %f747;
	sub.f32 	%f962, %f958, %f959;
	add.f32 	%f963, %f739, %f745;
	mul.f32 	%f964, %f960, 0f3F3504F3;
	sub.f32 	%f965, %f954, %f964;
	mul.f32 	%f966, %f962, 0f3F3504F3;
	sub.f32 	%f967, %f956, %f966;
	fma.rn.f32 	%f968, %f967, 0f3F2B0DC1, %f965;
	mul.f32 	%f969, %f968, 0f3FD4DB31;
	mul.f32 	%f970, %f965, 0f3F2B0DC1;
	sub.f32 	%f971, %f967, %f970;
	mul.f32 	%f972, %f971, 0fBFD4DB31;
	add.f32 	%f973, %f955, %f957;
	add.f32 	%f974, %f963, %f961;
	sub.f32 	%f975, %f973, %f974;
	mul.f32 	%f976, %f975, 0f3FB504F3;
	add.f32 	%f977, %f973, %f974;
	mul.f32 	%f978, %f977, 0f3FB504F3;
	add.f32 	%f979, %f954, %f964;
	add.f32 	%f980, %f956, %f966;
	mul.f32 	%f981, %f980, 0f3E4BAFAF;
	sub.f32 	%f982, %f979, %f981;
	mul.f32 	%f983, %f982, 0f3FFB14BE;
	fma.rn.f32 	%f984, %f979, 0f3E4BAFAF, %f980;
	mul.f32 	%f985, %f984, 0f3FFB14BE;
	sub.f32 	%f986, %f955, %f957;
	sub.f32 	%f987, %f963, %f961;
	mul.f32 	%f988, %f987, 0f3ED413CD;
	sub.f32 	%f989, %f986, %f988;
	mul.f32 	%f990, %f989, 0f3FEC835E;
	fma.rn.f32 	%f991, %f986, 0f3ED413CD, %f987;
	mul.f32 	%f992, %f991, 0f3FEC835E;
	sub.f32 	%f993, %f751, %f765;
	add.f32 	%f994, %f751, %f765;
	sub.f32 	%f995, %f759, %f757;
	add.f32 	%f996, %f759, %f757;
	sub.f32 	%f997, %f755, %f761;
	sub.f32 	%f998, %f753, %f763;
	add.f32 	%f999, %f997, %f998;
	add.f32 	%f1000, %f753, %f763;
	sub.f32 	%f1001, %f997, %f998;
	add.f32 	%f1002, %f755, %f761;
	mul.f32 	%f1003, %f999, 0f3F3504F3;
	sub.f32 	%f1004, %f993, %f1003;
	mul.f32 	%f1005, %f1001, 0f3F3504F3;
	sub.f32 	%f1006, %f995, %f1005;
	fma.rn.f32 	%f1007, %f1006, 0f3F2B0DC1, %f1004;
	mul.f32 	%f1008, %f1007, 0f3FD4DB31;
	mul.f32 	%f1009, %f1004, 0f3F2B0DC1;
	sub.f32 	%f1010, %f1006, %f1009;
	mul.f32 	%f1011, %f1010, 0fBFD4DB31;
	add.f32 	%f1012, %f994, %f996;
	add.f32 	%f1013, %f1002, %f1000;
	sub.f32 	%f1014, %f1012, %f1013;
	mul.f32 	%f1015, %f1014, 0f3FB504F3;
	add.f32 	%f1016, %f1012, %f1013;
	mul.f32 	%f1017, %f1016, 0f3FB504F3;
	add.f32 	%f1018, %f993, %f1003;
	add.f32 	%f1019, %f995, %f1005;
	mul.f32 	%f1020, %f1019, 0f3E4BAFAF;
	sub.f32 	%f1021, %f1018, %f1020;
	mul.f32 	%f1022, %f1021, 0f3FFB14BE;
	fma.rn.f32 	%f1023, %f1018, 0f3E4BAFAF, %f1019;
	mul.f32 	%f1024, %f1023, 0f3FFB14BE;
	sub.f32 	%f1025, %f994, %f996;
	sub.f32 	%f1026, %f1002, %f1000;
	mul.f32 	%f1027, %f1026, 0f3ED413CD;
	sub.f32 	%f1028, %f1025, %f1027;
	mul.f32 	%f1029, %f1028, 0f3FEC835E;
	fma.rn.f32 	%f1030, %f1025, 0f3ED413CD, %f1026;
	mul.f32 	%f1031, %f1030, 0f3FEC835E;
	sub.f32 	%f1032, %f767, %f781;
	add.f32 	%f1033, %f767, %f781;
	sub.f32 	%f1034, %f775, %f773;
	add.f32 	%f1035, %f775, %f773;
	sub.f32 	%f1036, %f771, %f777;
	sub.f32 	%f1037, %f769, %f779;
	add.f32 	%f1038, %f1036, %f1037;
	add.f32 	%f1039, %f769, %f779;
	sub.f32 	%f1040, %f1036, %f1037;
	add.f32 	%f1041, %f771, %f777;
	mul.f32 	%f1042, %f1038, 0f3F3504F3;
	sub.f32 	%f1043, %f1032, %f1042;
	mul.f32 	%f1044, %f1040, 0f3F3504F3;
	sub.f32 	%f1045, %f1034, %f1044;
	fma.rn.f32 	%f1046, %f1045, 0f3F2B0DC1, %f1043;
	mul.f32 	%f1047, %f1046, 0f3FD4DB31;
	mul.f32 	%f1048, %f1043, 0f3F2B0DC1;
	sub.f32 	%f1049, %f1045, %f1048;
	mul.f32 	%f1050, %f1049, 0fBFD4DB31;
	add.f32 	%f1051, %f1033, %f1035;
	add.f32 	%f1052, %f1041, %f1039;
	sub.f32 	%f1053, %f1051, %f1052;
	mul.f32 	%f1054, %f1053, 0f3FB504F3;
	add.f32 	%f1055, %f1051, %f1052;
	mul.f32 	%f1056, %f1055, 0f3FB504F3;
	add.f32 	%f1057, %f1032, %f1042;
	add.f32 	%f1058, %f1034, %f1044;
	mul.f32 	%f1059, %f1058, 0f3E4BAFAF;
	sub.f32 	%f1060, %f1057, %f1059;
	mul.f32 	%f1061, %f1060, 0f3FFB14BE;
	fma.rn.f32 	%f1062, %f1057, 0f3E4BAFAF, %f1058;
	mul.f32 	%f1063, %f1062, 0f3FFB14BE;
	sub.f32 	%f1064, %f1033, %f1035;
	sub.f32 	%f1065, %f1041, %f1039;
	mul.f32 	%f1066, %f1065, 0f3ED413CD;
	sub.f32 	%f1067, %f1064, %f1066;
	mul.f32 	%f1068, %f1067, 0f3FEC835E;
	fma.rn.f32 	%f1069, %f1064, 0f3ED413CD, %f1065;
	mul.f32 	%f1070, %f1069, 0f3FEC835E;
	sub.f32 	%f1071, %f783, %f797;
	add.f32 	%f1072, %f783, %f797;
	sub.f32 	%f1073, %f791, %f789;
	add.f32 	%f1074, %f791, %f789;
	sub.f32 	%f1075, %f787, %f793;
	sub.f32 	%f1076, %f785, %f795;
	add.f32 	%f1077, %f1075, %f1076;
	add.f32 	%f1078, %f785, %f795;
	sub.f32 	%f1079, %f1075, %f1076;
	add.f32 	%f1080, %f787, %f793;
	mul.f32 	%f1081, %f1077, 0f3F3504F3;
	sub.f32 	%f1082, %f1071, %f1081;
	mul.f32 	%f1083, %f1079, 0f3F3504F3;
	sub.f32 	%f1084, %f1073, %f1083;
	fma.rn.f32 	%f1085, %f1084, 0f3F2B0DC1, %f1082;
	mul.f32 	%f1086, %f1085, 0f3FD4DB31;
	mul.f32 	%f1087, %f1082, 0f3F2B0DC1;
	sub.f32 	%f1088, %f1084, %f1087;
	mul.f32 	%f1089, %f1088, 0fBFD4DB31;
	add.f32 	%f1090, %f1072, %f1074;
	add.f32 	%f1091, %f1080, %f1078;
	sub.f32 	%f1092, %f1090, %f1091;
	mul.f32 	%f1093, %f1092, 0f3FB504F3;
	add.f32 	%f1094, %f1090, %f1091;
	mul.f32 	%f1095, %f1094, 0f3FB504F3;
	add.f32 	%f1096, %f1071, %f1081;
	add.f32 	%f1097, %f1073, %f1083;
	mul.f32 	%f1098, %f1097, 0f3E4BAFAF;
	sub.f32 	%f1099, %f1096, %f1098;
	mul.f32 	%f1100, %f1099, 0f3FFB14BE;
	fma.rn.f32 	%f1101, %f1096, 0f3E4BAFAF, %f1097;
	mul.f32 	%f1102, %f1101, 0f3FFB14BE;
	sub.f32 	%f1103, %f1072, %f1074;
	sub.f32 	%f1104, %f1080, %f1078;
	mul.f32 	%f1105, %f1104, 0f3ED413CD;
	sub.f32 	%f1106, %f1103, %f1105;
	mul.f32 	%f1107, %f1106, 0f3FEC835E;
	fma.rn.f32 	%f1108, %f1103, 0f3ED413CD, %f1104;
	mul.f32 	%f1109, %f1108, 0f3FEC835E;
	// begin inline asm
	mov.u32 %r635, %laneid;
	// end inline asm
	shr.s32 	%r695, %r635, 31;
	shr.u32 	%r696, %r695, 29;
	add.s32 	%r697, %r635, %r696;
	and.b32  	%r698, %r697, 1073741816;
	sub.s32 	%r699, %r635, %r698;
	and.b32  	%r700, %r635, 1073741816;
	mad.lo.s32 	%r701, %r699, 33, %r700;
	shl.b32 	%r702, %r701, 2;
	mov.u32 	%r703, _ZZ4bm3dILb1ELb1ELb1EEvPfPKfiiifiiiiifffE6buffer;
	add.s32 	%r704, %r703, %r702;
	bar.warp.sync 	-1;
	shl.b32 	%r705, %r635, 2;
	add.s32 	%r706, %r703, %r705;
	st.shared.f32 	[%r706], %f822;
	st.shared.f32 	[%r706+132], %f827;
	st.shared.f32 	[%r706+264], %f834;
	st.shared.f32 	[%r706+396], %f813;
	st.shared.f32 	[%r706+528], %f820;
	st.shared.f32 	[%r706+660], %f816;
	st.shared.f32 	[%r706+792], %f836;
	st.shared.f32 	[%r706+924], %f829;
	bar.warp.sync 	-1;
	ld.shared.f32 	%f1110, [%r704];
	ld.shared.f32 	%f1111, [%r704+4];
	ld.shared.f32 	%f1112, [%r704+8];
	ld.shared.f32 	%f1113, [%r704+12];
	ld.shared.f32 	%f1114, [%r704+16];
	ld.shared.f32 	%f1115, [%r704+20];
	ld.shared.f32 	%f1116, [%r704+24];
	ld.shared.f32 	%f1117, [%r704+28];
	bar.warp.sync 	-1;
	st.shared.f32 	[%r706], %f861;
	st.shared.f32 	[%r706+132], %f866;
	st.shared.f32 	[%r706+264], %f873;
	st.shared.f32 	[%r706+396], %f852;
	st.shared.f32 	[%r706+528], %f859;
	st.shared.f32 	[%r706+660], %f855;
	st.shared.f32 	[%r706+792], %f875;
	st.shared.f32 	[%r706+924], %f868;
	bar.warp.sync 	-1;
	ld.shared.f32 	%f1118, [%r704];
	ld.shared.f32 	%f1119, [%r704+4];
	ld.shared.f32 	%f1120, [%r704+8];
	ld.shared.f32 	%f1121, [%r704+12];
	ld.shared.f32 	%f1122, [%r704+16];
	ld.shared.f32 	%f1123, [%r704+20];
	ld.shared.f32 	%f1124, [%r704+24];
	ld.shared.f32 	%f1125, [%r704+28];
	bar.warp.sync 	-1;
	st.shared.f32 	[%r706], %f900;
	st.shared.f32 	[%r706+132], %f905;
	st.shared.f32 	[%r706+264], %f912;
	st.shared.f32 	[%r706+396], %f891;
	st.shared.f32 	[%r706+528], %f898;
	st.shared.f32 	[%r706+660], %f894;
	st.shared.f32 	[%r706+792], %f914;
	st.shared.f32 	[%r706+924], %f907;
	bar.warp.sync 	-1;
	ld.shared.f32 	%f1126, [%r704];
	ld.shared.f32 	%f1127, [%r704+4];
	ld.shared.f32 	%f1128, [%r704+8];
	ld.shared.f32 	%f1129, [%r704+12];
	ld.shared.f32 	%f1130, [%r704+16];
	ld.shared.f32 	%f1131, [%r704+20];
	ld.shared.f32 	%f1132, [%r704+24];
	ld.shared.f32 	%f1133, [%r704+28];
	bar.warp.sync 	-1;
	st.shared.f32 	[%r706], %f939;
	st.shared.f32 	[%r706+132], %f944;
	st.shared.f32 	[%r706+264], %f951;
	st.shared.f32 	[%r706+396], %f930;
	st.shared.f32 	[%r706+528], %f937;
	st.shared.f32 	[%r706+660], %f933;
	st.shared.f32 	[%r706+792], %f953;
	st.shared.f32 	[%r706+924], %f946;
	bar.warp.sync 	-1;
	ld.shared.f32 	%f1134, [%r704];
	ld.shared.f32 	%f1135, [%r704+4];
	ld.shared.f32 	%f1136, [%r704+8];
	ld.shared.f32 	%f1137, [%r704+12];
	ld.shared.f32 	%f1138, [%r704+16];
	ld.shared.f32 	%f1139, [%r704+20];
	ld.shared.f32 	%f1140, [%r704+24];
	ld.shared.f32 	%f1141, [%r704+28];
	bar.warp.sync 	-1;
	st.shared.f32 	[%r706], %f978;
	st.shared.f32 	[%r706+132], %f983;
	st.shared.f32 	[%r706+264], %f990;
	st.shared.f32 	[%r706+396], %f969;
	st.shared.f32 	[%r706+528], %f976;
	st.shared.f32 	[%r706+660], %f972;
	st.shared.f32 	[%r706+792], %f992;
	st.shared.f32 	[%r706+924], %f985;
	bar.warp.sync 	-1;
	ld.shared.f32 	%f1142, [%r704];
	ld.shared.f32 	%f1143, [%r704+4];
	ld.shared.f32 	%f1144, [%r704+8];
	ld.shared.f32 	%f1145, [%r704+12];
	ld.shared.f32 	%f1146, [%r704+16];
	ld.shared.f32 	%f1147, [%r704+20];
	ld.shared.f32 	%f1148, [%r704+24];
	ld.shared.f32 	%f1149, [%r704+28];
	bar.warp.sync 	-1;
	st.shared.f32 	[%r706], %f1017;
	st.shared.f32 	[%r706+132], %f1022;
	st.shared.f32 	[%r706+264], %f1029;
	st.shared.f32 	[%r706+396], %f1008;
	st.shared.f32 	[%r706+528], %f1015;
	st.shared.f32 	[%r706+660], %f1011;
	st.shared.f32 	[%r706+792], %f1031;
	st.shared.f32 	[%r706+924], %f1024;
	bar.warp.sync 	-1;
	ld.shared.f32 	%f1150, [%r704];
	ld.shared.f32 	%f1151, [%r704+4];
	ld.shared.f32 	%f1152, [%r704+8];
	ld.shared.f32 	%f1153, [%r704+12];
	ld.shared.f32 	%f1154, [%r704+16];
	ld.shared.f32 	%f1155, [%r704+20];
	ld.shared.f32 	%f1156, [%r704+24];
	ld.shared.f32 	%f1157, [%r704+28];
	bar.warp.sync 	-1;
	st.shared.f32 	[%r706], %f1056;
	st.shared.f32 	[%r706+132], %f1061;
	st.shared.f32 	[%r706+264], %f1068;
	st.shared.f32 	[%r706+396], %f1047;
	st.shared.f32 	[%r706+528], %f1054;
	st.shared.f32 	[%r706+660], %f1050;
	st.shared.f32 	[%r706+792], %f1070;
	st.shared.f32 	[%r706+924], %f1063;
	bar.warp.sync 	-1;
	ld.shared.f32 	%f1158, [%r704];
	ld.shared.f32 	%f1159, [%r704+4];
	ld.shared.f32 	%f1160, [%r704+8];
	ld.shared.f32 	%f1161, [%r704+12];
	ld.shared.f32 	%f1162, [%r704+16];
	ld.shared.f32 	%f1163, [%r704+20];
	ld.shared.f32 	%f1164, [%r704+24];
	ld.shared.f32 	%f1165, [%r704+28];
	bar.warp.sync 	-1;
	st.shared.f32 	[%r706], %f1095;
	st.shared.f32 	[%r706+132], %f1100;
	st.shared.f32 	[%r706+264], %f1107;
	st.shared.f32 	[%r706+396], %f1086;
	st.shared.f32 	[%r706+528], %f1093;
	st.shared.f32 	[%r706+660], %f1089;
	st.shared.f32 	[%r706+792], %f1109;
	st.shared.f32 	[%r706+924], %f1102;
	bar.warp.sync 	-1;
	ld.shared.f32 	%f1166, [%r704];
	ld.shared.f32 	%f1167, [%r704+4];
	ld.shared.f32 	%f1168, [%r704+8];
	ld.shared.f32 	%f1169, [%r704+12];
	ld.shared.f32 	%f1170, [%r704+16];
	ld.shared.f32 	%f1171, [%r704+20];
	ld.shared.f32 	%f1172, [%r704+24];
	ld.shared.f32 	%f1173, [%r704+28];
	sub.f32 	%f1174, %f1110, %f1117;
	add.f32 	%f1175, %f1110, %f1117;
	sub.f32 	%f1176, %f1114, %f1113;
	add.f32 	%f1177, %f1114, %f1113;
	sub.f32 	%f1178, %f1112, %f1115;
	sub.f32 	%f1179, %f1111, %f1116;
	add.f32 	%f1180, %f1178, %f1179;
	add.f32 	%f1181, %f1111, %f1116;
	sub.f32 	%f1182, %f1178, %f1179;
	add.f32 	%f1183, %f1112, %f1115;
	mul.f32 	%f1184, %f1180, 0f3F3504F3;
	sub.f32 	%f1185, %f1174, %f1184;
	mul.f32 	%f1186, %f1182, 0f3F3504F3;
	sub.f32 	%f1187, %f1176, %f1186;
	fma.rn.f32 	%f1188, %f1187, 0f3F2B0DC1, %f1185;
	mul.f32 	%f1189, %f1188, 0f3FD4DB31;
	mul.f32 	%f1190, %f1185, 0f3F2B0DC1;
	sub.f32 	%f1191, %f1187, %f1190;
	mul.f32 	%f1192, %f1191, 0fBFD4DB31;
	add.f32 	%f1193, %f1175, %f1177;
	add.f32 	%f1194, %f1183, %f1181;
	sub.f32 	%f1195, %f1193, %f1194;
	mul.f32 	%f1196, %f1195, 0f3FB504F3;
	add.f32 	%f1197, %f1193, %f1194;
	mul.f32 	%f1198, %f1197, 0f3FB504F3;
	add.f32 	%f1199, %f1174, %f1184;
	add.f32 	%f1200, %f1176, %f1186;
	mul.f32 	%f1201, %f1200, 0f3E4BAFAF;
	sub.f32 	%f1202, %f1199, %f1201;
	mul.f32 	%f1203, %f1202, 0f3FFB14BE;
	fma.rn.f32 	%f1204, %f1199, 0f3E4BAFAF, %f1200;
	mul.f32 	%f1205, %f1204, 0f3FFB14BE;
	sub.f32 	%f1206, %f1175, %f1177;
	sub.f32 	%f1207, %f1183, %f1181;
	mul.f32 	%f1208, %f1207, 0f3ED413CD;
	sub.f32 	%f1209, %f1206, %f1208;
	mul.f32 	%f1210, %f1209, 0f3FEC835E;
	fma.rn.f32 	%f1211, %f1206, 0f3ED413CD, %f1207;
	mul.f32 	%f1212, %f1211, 0f3FEC835E;
	sub.f32 	%f1213, %f1118, %f1125;
	add.f32 	%f1214, %f1118, %f1125;
	sub.f32 	%f1215, %f1122, %f1121;
	add.f32 	%f1216, %f1122, %f1121;
	sub.f32 	%f1217, %f1120, %f1123;
	sub.f32 	%f1218, %f1119, %f1124;
	add.f32 	%f1219, %f1217, %f1218;
	add.f32 	%f1220, %f1119, %f1124;
	sub.f32 	%f1221, %f1217, %f1218;
	add.f32 	%f1222, %f1120, %f1123;
	mul.f32 	%f1223, %f1219, 0f3F3504F3;
	sub.f32 	%f1224, %f1213, %f1223;
	mul.f32 	%f1225, %f1221, 0f3F3504F3;
	sub.f32 	%f1226, %f1215, %f1225;
	fma.rn.f32 	%f1227, %f1226, 0f3F2B0DC1, %f1224;
	mul.f32 	%f1228, %f1227, 0f3FD4DB31;
	mul.f32 	%f1229, %f1224, 0f3F2B0DC1;
	sub.f32 	%f1230, %f1226, %f1229;
	mul.f32 	%f1231, %f1230, 0fBFD4DB31;
	add.f32 	%f1232, %f1214, %f1216;
	add.f32 	%f1233, %f1222, %f1220;
	sub.f32 	%f1234, %f1232, %f1233;
	mul.f32 	%f1235, %f1234, 0f3FB504F3;
	add.f32 	%f1236, %f1232, %f1233;
	mul.f32 	%f1237, %f1236, 0f3FB504F3;
	add.f32 	%f1238, %f1213, %f1223;
	add.f32 	%f1239, %f1215, %f1225;
	mul.f32 	%f1240, %f1239, 0f3E4BAFAF;
	sub.f32 	%f1241, %f1238, %f1240;
	mul.f32 	%f1242, %f1241, 0f3FFB14BE;
	fma.rn.f32 	%f1243, %f1238, 0f3E4BAFAF, %f1239;
	mul.f32 	%f1244, %f1243, 0f3FFB14BE;
	sub.f32 	%f1245, %f1214, %f1216;
	sub.f32 	%f1246, %f1222, %f1220;
	mul.f32 	%f1247, %f1246, 0f3ED413CD;
	sub.f32 	%f1248, %f1245, %f1247;
	mul.f32 	%f1249, %f1248, 0f3FEC835E;
	fma.rn.f32 	%f1250, %f1245, 0f3ED413CD, %f1246;
	mul.f32 	%f1251, %f1250, 0f3FEC835E;
	sub.f32 	%f1252, %f1126, %f1133;
	add.f32 	%f1253, %f1126, %f1133;
	sub.f32 	%f1254, %f1130, %f1129;
	add.f32 	%f1255, %f1130, %f1129;
	sub.f32 	%f1256, %f1128, %f1131;
	sub.f32 	%f1257, %f1127, %f1132;
	add.f32 	%f1258, %f1256, %f1257;
	add.f32 	%f1259, %f1127, %f1132;
	sub.f32 	%f1260, %f1256, %f1257;
	add.f32 	%f1261, %f1128, %f1131;
	mul.f32 	%f1262, %f1258, 0f3F3504F3;
	sub.f32 	%f1263, %f1252, %f1262;
	mul.f32 	%f1264, %f1260, 0f3F3504F3;
	sub.f32 	%f1265, %f1254, %f1264;
	fma.rn.f32 	%f1266, %f1265, 0f3F2B0DC1, %f1263;
	mul.f32 	%f1267, %f1266, 0f3FD4DB31;
	mul.f32 	%f1268, %f1263, 0f3F2B0DC1;
	sub.f32 	%f1269, %f1265, %f1268;
	mul.f32 	%f1270, %f1269, 0fBFD4DB31;
	add.f32 	%f1271, %f1253, %f1255;
	add.f32 	%f1272, %f1261, %f1259;
	sub.f32 	%f1273, %f1271, %f1272;
	mul.f32 	%f1274, %f1273, 0f3FB504F3;
	add.f32 	%f1275, %f1271, %f1272;
	mul.f32 	%f1276, %f1275, 0f3FB504F3;
	add.f32 	%f1277, %f1252, %f1262;
	add.f32 	%f1278, %f1254, %f1264;
	mul.f32 	%f1279, %f1278, 0f3E4BAFAF;
	sub.f32 	%f1280, %f1277, %f1279;
	mul.f32 	%f1281, %f1280, 0f3FFB14BE;
	fma.rn.f32 	%f1282, %f1277, 0f3E4BAFAF, %f1278;
	mul.f32 	%f1283, %f1282, 0f3FFB14BE;
	sub.f32 	%f1284, %f1253, %f1255;
	sub.f32 	%f1285, %f1261, %f1259;
	mul.f32 	%f1286, %f1285, 0f3ED413CD;
	sub.f32 	%f1287, %f1284, %f1286;
	mul.f32 	%f1288, %f1287, 0f3FEC835E;
	fma.rn.f32 	%f1289, %f1284, 0f3ED413CD, %f1285;
	mul.f32 	%f1290, %f1289, 0f3FEC835E;
	sub.f32 	%f1291, %f1134, %f1141;
	add.f32 	%f1292, %f1134, %f1141;
	sub.f32 	%f1293, %f1138, %f1137;
	add.f32 	%f1294, %f1138, %f1137;
	sub.f32 	%f1295, %f1136, %f1139;
	sub.f32 	%f1296, %f1135, %f1140;
	add.f32 	%f1297, %f1295, %f1296;
	add.f32 	%f1298, %f1135, %f1140;
	sub.f32 	%f1299, %f1295, %f1296;
	add.f32 	%f1300, %f1136, %f1139;
	mul.f32 	%f1301, %f1297, 0f3F3504F3;
	sub.f32 	%f1302, %f1291, %f1301;
	mul.f32 	%f1303, %f1299, 0f3F3504F3;
	sub.f32 	%f1304, %f1293, %f1303;
	fma.rn.f32 	%f1305, %f1304, 0f3F2B0DC1, %f1302;
	mul.f32 	%f1306, %f1305, 0f3FD4DB31;
	mul.f32 	%f1307, %f1302, 0f3F2B0DC1;
	sub.f32 	%f1308, %f1304, %f1307;
	mul.f32 	%f1309, %f1308, 0fBFD4DB31;
	add.f32 	%f1310, %f1292, %f1294;
	add.f32 	%f1311, %f1300, %f1298;
	sub.f32 	%f1312, %f1310, %f1311;
	mul.f32 	%f1313, %f1312, 0f3FB504F3;
	add.f32 	%f1314, %f1310, %f1311;
	mul.f32 	%f1315, %f1314, 0f3FB504F3;
	add.f32 	%f1316, %f1291, %f1301;
	add.f32 	%f1317, %f1293, %f1303;
	mul.f32 	%f1318, %f1317, 0f3E4BAFAF;
	sub.f32 	%f1319, %f1316, %f1318;
	mul.f32 	%f1320, %f1319, 0f3FFB14BE;
	fma.rn.f32 	%f1321, %f1316, 0f3E4BAFAF, %f1317;
	mul.f32 	%f1322, %f1321, 0f3FFB14BE;
	sub.f32 	%f1323, %f1292, %f1294;
	sub.f32 	%f1324, %f1300, %f1298;
	mul.f32 	%f1325, %f1324, 0f3ED413CD;
	sub.f32 	%f1326, %f1323, %f1325;
	mul.f32 	%f1327, %f1326, 0f3FEC835E;
	fma.rn.f32 	%f1328, %f1323, 0f3ED413CD, %f1324;
	mul.f32 	%f1329, %f1328, 0f3FEC835E;
	sub.f32 	%f1330, %f1142, %f1149;
	add.f32 	%f1331, %f1142, %f1149;
	sub.f32 	%f1332, %f1146, %f1145;
	add.f32 	%f1333, %f1146, %f1145;
	sub.f32 	%f1334, %f1144, %f1147;
	sub.f32 	%f1335, %f1143, %f1148;
	add.f32 	%f1336, %f1334, %f1335;
	add.f32 	%f1337, %f1143, %f1148;
	sub.f32 	%f1338, %f1334, %f1335;
	add.f32 	%f1339, %f1144, %f1147;
	mul.f32 	%f1340, %f1336, 0f3F3504F3;
	sub.f32 	%f1341, %f1330, %f1340;
	mul.f32 	%f1342, %f1338, 0f3F3504F3;
	sub.f32 	%f1343, %f1332, %f1342;
	fma.rn.f32 	%f1344, %f1343, 0f3F2B0DC1, %f1341;
	mul.f32 	%f1345, %f1344, 0f3FD4DB31;
	mul.f32 	%f1346, %f1341, 0f3F2B0DC1;
	sub.f32 	%f1347, %f1343, %f1346;
	mul.f32 	%f1348, %f1347, 0fBFD4DB31;
	add.f32 	%f1349, %f1331, %f1333;
	add.f32 	%f1350, %f1339, %f1337;
	sub.f32 	%f1351, %f1349, %f1350;
	mul.f32 	%f1352, %f1351, 0f3FB504F3;
	add.f32 	%f1353, %f1349, %f1350;
	mul.f32 	%f1354, %f1353, 0f3FB504F3;
	add.f32 	%f1355, %f1330, %f1340;
	add.f32 	%f1356, %f1332, %f1342;
	mul.f32 	%f1357, %f1356, 0f3E4BAFAF;
	sub.f32 	%f1358, %f1355, %f1357;
	mul.f32 	%f1359, %f1358, 0f3FFB14BE;
	fma.rn.f32 	%f1360, %f1355, 0f3E4BAFAF, %f1356;
	mul.f32 	%f1361, %f1360, 0f3FFB14BE;
	sub.f32 	%f1362, %f1331, %f1333;
	sub.f32 	%f1363, %f1339, %f1337;
	mul.f32 	%f1364, %f1363, 0f3ED413CD;
	sub.f32 	%f1365, %f1362, %f1364;
	mul.f32 	%f1366, %f1365, 0f3FEC835E;
	fma.rn.f32 	%f1367, %f1362, 0f3ED413CD, %f1363;
	mul.f32 	%f1368, %f1367, 0f3FEC835E;
	sub.f32 	%f1369, %f1150, %f1157;
	add.f32 	%f1370, %f1150, %f1157;
	sub.f32 	%f1371, %f1154, %f1153;
	add.f32 	%f1372, %f1154, %f1153;
	sub.f32 	%f1373, %f1152, %f1155;
	sub.f32 	%f1374, %f1151, %f1156;
	add.f32 	%f1375, %f1373, %f1374;
	add.f32 	%f1376, %f1151, %f1156;
	sub.f32 	%f1377, %f1373, %f1374;
	add.f32 	%f1378, %f1152, %f1155;
	mul.f32 	%f1379, %f1375, 0f3F3504F3;
	sub.f32 	%f1380, %f1369, %f1379;
	mul.f32 	%f1381, %f1377, 0f3F3504F3;
	sub.f32 	%f1382, %f1371, %f1381;
	fma.rn.f32 	%f1383, %f1382, 0f3F2B0DC1, %f1380;
	mul.f32 	%f1384, %f1383, 0f3FD4DB31;
	mul.f32 	%f1385, %f1380, 0f3F2B0DC1;
	sub.f32 	%f1386, %f1382, %f1385;
	mul.f32 	%f1387, %f1386, 0fBFD4DB31;
	add.f32 	%f1388, %f1370, %f1372;
	add.f32 	%f1389, %f1378, %f1376;
	sub.f32 	%f1390, %f1388, %f1389;
	mul.f32 	%f1391, %f1390, 0f3FB504F3;
	add.f32 	%f1392, %f1388, %f1389;
	mul.f32 	%f1393, %f1392, 0f3FB504F3;
	add.f32 	%f1394, %f1369, %f1379;
	add.f32 	%f1395, %f1371, %f1381;
	mul.f32 	%f1396, %f1395, 0f3E4BAFAF;
	sub.f32 	%f1397, %f1394, %f1396;
	mul.f32 	%f1398, %f1397, 0f3FFB14BE;
	fma.rn.f32 	%f1399, %f1394, 0f3E4BAFAF, %f1395;
	mul.f32 	%f1400, %f1399, 0f3FFB14BE;
	sub.f32 	%f1401, %f1370, %f1372;
	sub.f32 	%f1402, %f1378, %f1376;
	mul.f32 	%f1403, %f1402, 0f3ED413CD;
	sub.f32 	%f1404, %f1401, %f1403;
	mul.f32 	%f1405, %f1404, 0f3FEC835E;
	fma.rn.f32 	%f1406, %f1401, 0f3ED413CD, %f1402;
	mul.f32 	%f1407, %f1406, 0f3FEC835E;
	sub.f32 	%f1408, %f1158, %f1165;
	add.f32 	%f1409, %f1158, %f1165;
	sub.f32 	%f1410, %f1162, %f1161;
	add.f32 	%f1411, %f1162, %f1161;
	sub.f32 	%f1412, %f1160, %f1163;
	sub.f32 	%f1413, %f1159, %f1164;
	add.f32 	%f1414, %f1412, %f1413;
	add.f32 	%f1415, %f1159, %f1164;
	sub.f32 	%f1416, %f1412, %f1413;
	add.f32 	%f1417, %f1160, %f1163;
	mul.f32 	%f1418, %f1414, 0f3F3504F3;
	sub.f32 	%f1419, %f1408, %f1418;
	mul.f32 	%f1420, %f1416, 0f3F3504F3;
	sub.f32 	%f1421, %f1410, %f1420;
	fma.rn.f32 	%f1422, %f1421, 0f3F2B0DC1, %f1419;
	mul.f32 	%f1423, %f1422, 0f3FD4DB31;
	mul.f32 	%f1424, %f1419, 0f3F2B0DC1;
	sub.f32 	%f1425, %f1421, %f1424;
	mul.f32 	%f1426, %f1425, 0fBFD4DB31;
	add.f32 	%f1427, %f1409, %f1411;
	add.f32 	%f1428, %f1417, %f1415;
	sub.f32 	%f1429, %f1427, %f1428;
	mul.f32 	%f1430, %f1429, 0f3FB504F3;
	add.f32 	%f1431, %f1427, %f1428;
	mul.f32 	%f1432, %f1431, 0f3FB504F3;
	add.f32 	%f1433, %f1408, %f1418;
	add.f32 	%f1434, %f1410, %f1420;
	mul.f32 	%f1435, %f1434, 0f3E4BAFAF;
	sub.f32 	%f1436, %f1433, %f1435;
	mul.f32 	%f1437, %f1436, 0f3FFB14BE;
	fma.rn.f32 	%f1438, %f1433, 0f3E4BAFAF, %f1434;
	mul.f32 	%f1439, %f1438, 0f3FFB14BE;
	sub.f32 	%f1440, %f1409, %f1411;
	sub.f32 	%f1441, %f1417, %f1415;
	mul.f32 	%f1442, %f1441, 0f3ED413CD;
	sub.f32 	%f1443, %f1440, %f1442;
	mul.f32 	%f1444, %f1443, 0f3FEC835E;
	fma.rn.f32 	%f1445, %f1440, 0f3ED413CD, %f1441;
	mul.f32 	%f1446, %f1445, 0f3FEC835E;
	sub.f32 	%f1447, %f1166, %f1173;
	add.f32 	%f1448, %f1166, %f1173;
	sub.f32 	%f1449, %f1170, %f1169;
	add.f32 	%f1450, %f1170, %f1169;
	sub.f32 	%f1451, %f1168, %f1171;
	sub.f32 	%f1452, %f1167, %f1172;
	add.f32 	%f1453, %f1451, %f1452;
	add.f32 	%f1454, %f1167, %f1172;
	sub.f32 	%f1455, %f1451, %f1452;
	add.f32 	%f1456, %f1168, %f1171;
	mul.f32 	%f1457, %f1453, 0f3F3504F3;
	sub.f32 	%f1458, %f1447, %f1457;
	mul.f32 	%f1459, %f1455, 0f3F3504F3;
	sub.f32 	%f1460, %f1449, %f1459;
	fma.rn.f32 	%f1461, %f1460, 0f3F2B0DC1, %f1458;
	mul.f32 	%f1462, %f1461, 0f3FD4DB31;
	mul.f32 	%f1463, %f1458, 0f3F2B0DC1;
	sub.f32 	%f1464, %f1460, %f1463;
	mul.f32 	%f1465, %f1464, 0fBFD4DB31;
	add.f32 	%f1466, %f1448, %f1450;
	add.f32 	%f1467, %f1456, %f1454;
	sub.f32 	%f1468, %f1466, %f1467;
	mul.f32 	%f1469, %f1468, 0f3FB504F3;
	add.f32 	%f1470, %f1466, %f1467;
	mul.f32 	%f1471, %f1470, 0f3FB504F3;
	add.f32 	%f1472, %f1447, %f1457;
	add.f32 	%f1473, %f1449, %f1459;
	mul.f32 	%f1474, %f1473, 0f3E4BAFAF;
	sub.f32 	%f1475, %f1472, %f1474;
	mul.f32 	%f1476, %f1475, 0f3FFB14BE;
	fma.rn.f32 	%f1477, %f1472, 0f3E4BAFAF, %f1473;
	mul.f32 	%f1478, %f1477, 0f3FFB14BE;
	sub.f32 	%f1479, %f1448, %f1450;
	sub.f32 	%f1480, %f1456, %f1454;
	mul.f32 	%f1481, %f1480, 0f3ED413CD;
	sub.f32 	%f1482, %f1479, %f1481;
	mul.f32 	%f1483, %f1482, 0f3FEC835E;
	fma.rn.f32 	%f1484, %f1479, 0f3ED413CD, %f1480;
	mul.f32 	%f1485, %f1484, 0f3FEC835E;
	// begin inline asm
	mov.u32 %r636, %laneid;
	// end inline asm
	shr.s32 	%r707, %r636, 31;
	shr.u32 	%r708, %r707, 29;
	add.s32 	%r709, %r636, %r708;
	and.b32  	%r710, %r709, 1073741816;
	sub.s32 	%r711, %r636, %r710;
	and.b32  	%r712, %r636, 1073741816;
	mad.lo.s32 	%r713, %r711, 33, %r712;
	shl.b32 	%r714, %r713, 2;
	add.s32 	%r715, %r703, %r714;
	bar.warp.sync 	-1;
	shl.b32 	%r716, %r636, 2;
	add.s32 	%r717, %r703, %r716;
	st.shared.f32 	[%r717], %f1198;
	st.shared.f32 	[%r717+132], %f1203;
	st.shared.f32 	[%r717+264], %f1210;
	st.shared.f32 	[%r717+396], %f1189;
	st.shared.f32 	[%r717+528], %f1196;
	st.shared.f32 	[%r717+660], %f1192;
	st.shared.f32 	[%r717+792], %f1212;
	st.shared.f32 	[%r717+924], %f1205;
	bar.warp.sync 	-1;
	ld.shared.f32 	%f1486, [%r715];
	ld.shared.f32 	%f1487, [%r715+4];
	ld.shared.f32 	%f1488, [%r715+8];
	ld.shared.f32 	%f1489, [%r715+12];
	ld.shared.f32 	%f1490, [%r715+16];
	ld.shared.f32 	%f1491, [%r715+20];
	ld.shared.f32 	%f1492, [%r715+24];
	ld.shared.f32 	%f1493, [%r715+28];
	bar.warp.sync 	-1;
	st.shared.f32 	[%r717], %f1237;
	st.shared.f32 	[%r717+132], %f1242;
	st.shared.f32 	[%r717+264], %f1249;
	st.shared.f32 	[%r717+396], %f1228;
	st.shared.f32 	[%r717+528], %f1235;
	st.shared.f32 	[%r717+660], %f1231;
	st.shared.f32 	[%r717+792], %f1251;
	st.shared.f32 	[%r717+924], %f1244;
	bar.warp.sync 	-1;
	ld.shared.f32 	%f1494, [%r715];
	ld.shared.f32 	%f1495, [%r715+4];
	ld.shared.f32 	%f1496, [%r715+8];
	ld.shared.f32 	%f1497, [%r715+12];
	ld.shared.f32 	%f1498, [%r715+16];
	ld.shared.f32 	%f1499, [%r715+20];
	ld.shared.f32 	%f1500, [%r715+24];
	ld.shared.f32 	%f1501, [%r715+28];
	bar.warp.sync 	-1;
	st.shared.f32 	[%r717], %f1276;
	st.shared.f32 	[%r717+132], %f1281;
	st.shared.f32 	[%r717+264], %f1288;
	st.shared.f32 	[%r717+396], %f1267;
	st.shared.f32 	[%r717+528], %f1274;
	st.shared.f32 	[%r717+660], %f1270;
	st.shared.f32 	[%r717+792], %f1290;
	st.shared.f32 	[%r717+924], %f1283;
	bar.warp.sync 	-1;
	ld.shared.f32 	%f1502, [%r715];
	ld.shared.f32 	%f1503, [%r715+4];
	ld.shared.f32 	%f1504, [%r715+8];
	ld.shared.f32 	%f1505, [%r715+12];
	ld.shared.f32 	%f1506, [%r715+16];
	ld.shared.f32 	%f1507, [%r715+20];
	ld.shared.f32 	%f1508, [%r715+24];
	ld.shared.f32 	%f1509, [%r715+28];
	bar.warp.sync 	-1;
	st.shared.f32 	[%r717], %f1315;
	st.shared.f32 	[%r717+132], %f1320;
	st.shared.f32 	[%r717+264], %f1327;
	st.shared.f32 	[%r717+396], %f1306;
	st.shared.f32 	[%r717+528], %f1313;
	st.shared.f32 	[%r717+660], %f1309;
	st.shared.f32 	[%r717+792], %f1329;
	st.shared.f32 	[%r717+924], %f1322;
	bar.warp.sync 	-1;
	ld.shared.f32 	%f1510, [%r715];
	ld.shared.f32 	%f1511, [%r715+4];
	ld.shared.f32 	%f1512, [%r715+8];
	ld.shared.f32 	%f1513, [%r715+12];
	ld.shared.f32 	%f1514, [%r715+16];
	ld.shared.f32 	%f1515, [%r715+20];
	ld.shared.f32 	%f1516, [%r715+24];
	ld.shared.f32 	%f1517, [%r715+28];
	bar.warp.sync 	-1;
	st.shared.f32 	[%r717], %f1354;
	st.shared.f32 	[%r717+132], %f1359;
	st.shared.f32 	[%r717+264], %f1366;
	st.shared.f32 	[%r717+396], %f1345;
	st.shared.f32 	[%r717+528], %f1352;
	st.shared.f32 	[%r717+660], %f1348;
	st.shared.f32 	[%r717+792], %f1368;
	st.shared.f32 	[%r717+924], %f1361;
	bar.warp.sync 	-1;
	ld.shared.f32 	%f1518, [%r715];
	ld.shared.f32 	%f1519, [%r715+4];
	ld.shared.f32 	%f1520, [%r715+8];
	ld.shared.f32 	%f1521, [%r715+12];
	ld.shared.f32 	%f1522, [%r715+16];
	ld.shared.f32 	%f1523, [%r715+20];
	ld.shared.f32 	%f1524, [%r715+24];
	ld.shared.f32 	%f1525, [%r715+28];
	bar.warp.sync 	-1;
	st.shared.f32 	[%r717], %f1393;
	st.shared.f32 	[%r717+132], %f1398;
	st.shared.f32 	[%r717+264], %f1405;
	st.shared.f32 	[%r717+396], %f1384;
	st.shared.f32 	[%r717+528], %f1391;
	st.shared.f32 	[%r717+660], %f1387;
	st.shared.f32 	[%r717+792], %f1407;
	st.shared.f32 	[%r717+924], %f1400;
	bar.warp.sync 	-1;
	ld.shared.f32 	%f1526, [%r715];
	ld.shared.f32 	%f1527, [%r715+4];
	ld.shared.f32 	%f1528, [%r715+8];
	ld.shared.f32 	%f1529, [%r715+12];
	ld.shared.f32 	%f1530, [%r715+16];
	ld.shared.f32 	%f1531, [%r715+20];
	ld.shared.f32 	%f1532, [%r715+24];
	ld.shared.f32 	%f1533, [%r715+28];
	bar.warp.sync 	-1;
	st.shared.f32 	[%r717], %f1432;
	st.shared.f32 	[%r717+132], %f1437;
	st.shared.f32 	[%r717+264], %f1444;
	st.shared.f32 	[%r717+396], %f1423;
	st.shared.f32 	[%r717+528], %f1430;
	st.shared.f32 	[%r717+660], %f1426;
	st.shared.f32 	[%r717+792], %f1446;
	st.shared.f32 	[%r717+924], %f1439;
	bar.warp.sync 	-1;
	ld.shared.f32 	%f1534, [%r715];
	ld.shared.f32 	%f1535, [%r715+4];
	ld.shared.f32 	%f1536, [%r715+8];
	ld.shared.f32 	%f1537, [%r715+12];
	ld.shared.f32 	%f1538, [%r715+16];
	ld.shared.f32 	%f1539, [%r715+20];
	ld.shared.f32 	%f1540, [%r715+24];
	ld.shared.f32 	%f1541, [%r715+28];
	bar.warp.sync 	-1;
	st.shared.f32 	[%r717], %f1471;
	st.shared.f32 	[%r717+132], %f1476;
	st.shared.f32 	[%r717+264], %f1483;
	st.shared.f32 	[%r717+396], %f1462;
	st.shared.f32 	[%r717+528], %f1469;
	st.shared.f32 	[%r717+660], %f1465;
	st.shared.f32 	[%r717+792], %f1485;
	st.shared.f32 	[%r717+924], %f1478;
	bar.warp.sync 	-1;
	ld.shared.f32 	%f1542, [%r715];
	ld.shared.f32 	%f1543, [%r715+4];
	ld.shared.f32 	%f1544, [%r715+8];
	ld.shared.f32 	%f1545, [%r715+12];
	ld.shared.f32 	%f1546, [%r715+16];
	ld.shared.f32 	%f1547, [%r715+20];
	ld.shared.f32 	%f1548, [%r715+24];
	ld.shared.f32 	%f1549, [%r715+28];
	sub.f32 	%f1550, %f1486, %f1542;
	add.f32 	%f1551, %f1486, %f1542;
	sub.f32 	%f1552, %f1518, %f1510;
	add.f32 	%f1553, %f1518, %f1510;
	sub.f32 	%f1554, %f1502, %f1526;
	sub.f32 	%f1555, %f1494, %f1534;
	add.f32 	%f1556, %f1554, %f1555;
	add.f32 	%f1557, %f1494, %f1534;
	sub.f32 	%f1558, %f1554, %f1555;
	add.f32 	%f1559, %f1502, %f1526;
	mul.f32 	%f1560, %f1556, 0f3F3504F3;
	sub.f32 	%f1561, %f1550, %f1560;
	mul.f32 	%f1562, %f1558, 0f3F3504F3;
	sub.f32 	%f1563, %f1552, %f1562;
	fma.rn.f32 	%f1564, %f1563, 0f3F2B0DC1, %f1561;
	mul.f32 	%f1565, %f1564, 0f3FD4DB31;
	mul.f32 	%f1566, %f1561, 0f3F2B0DC1;
	sub.f32 	%f1567, %f1563, %f1566;
	mul.f32 	%f1568, %f1567, 0fBFD4DB31;
	add.f32 	%f1569, %f1551, %f1553;
	add.f32 	%f1570, %f1559, %f1557;
	sub.f32 	%f1571, %f1569, %f1570;
	mul.f32 	%f1572, %f1571, 0f3FB504F3;
	add.f32 	%f1573, %f1569, %f1570;
	mul.f32 	%f1574, %f1573, 0f3FB504F3;
	add.f32 	%f1575, %f1550, %f1560;
	add.f32 	%f1576, %f1552, %f1562;
	mul.f32 	%f1577, %f1576, 0f3E4BAFAF;
	sub.f32 	%f1578, %f1575, %f1577;
	mul.f32 	%f1579, %f1578, 0f3FFB14BE;
	fma.rn.f32 	%f1580, %f1575, 0f3E4BAFAF, %f1576;
	mul.f32 	%f1581, %f1580, 0f3FFB14BE;
	sub.f32 	%f1582, %f1551, %f1553;
	sub.f32 	%f1583, %f1559, %f1557;
	mul.f32 	%f1584, %f1583, 0f3ED413CD;
	sub.f32 	%f1585, %f1582, %f1584;
	mul.f32 	%f1586, %f1585, 0f3FEC835E;
	fma.rn.f32 	%f1587, %f1582, 0f3ED413CD, %f1583;
	mul.f32 	%f1588, %f1587, 0f3FEC835E;
	sub.f32 	%f1589, %f1487, %f1543;
	add.f32 	%f1590, %f1487, %f1543;
	sub.f32 	%f1591, %f1519, %f1511;
	add.f32 	%f1592, %f1519, %f1511;
	sub.f32 	%f1593, %f1503, %f1527;
	sub.f32 	%f1594, %f1495, %f1535;
	add.f32 	%f1595, %f1593, %f1594;
	add.f32 	%f1596, %f1495, %f1535;
	sub.f32 	%f1597, %f1593, %f1594;
	add.f32 	%f1598, %f1503, %f1527;
	mul.f32 	%f1599, %f1595, 0f3F3504F3;
	sub.f32 	%f1600, %f1589, %f1599;
	mul.f32 	%f1601, %f1597, 0f3F3504F3;
	sub.f32 	%f1602, %f1591, %f1601;
	fma.rn.f32 	%f1603, %f1602, 0f3F2B0DC1, %f1600;
	mul.f32 	%f1604, %f1603, 0f3FD4DB31;
	mul.f32 	%f1605, %f1600, 0f3F2B0DC1;
	sub.f32 	%f1606, %f1602, %f1605;
	mul.f32 	%f1607, %f1606, 0fBFD4DB31;
	add.f32 	%f1608, %f1590, %f1592;
	add.f32 	%f1609, %f1598, %f1596;
	sub.f32 	%f1610, %f1608, %f1609;
	mul.f32 	%f1611, %f1610, 0f3FB504F3;
	add.f32 	%f1612, %f1608, %f1609;
	mul.f32 	%f1613, %f1612, 0f3FB504F3;
	add.f32 	%f1614, %f1589, %f1599;
	add.f32 	%f1615, %f1591, %f1601;
	mul.f32 	%f1616, %f1615, 0f3E4BAFAF;
	sub.f32 	%f1617, %f1614, %f1616;
	mul.f32 	%f1618, %f1617, 0f3FFB14BE;
	fma.rn.f32 	%f1619, %f1614, 0f3E4BAFAF, %f1615;
	mul.f32 	%f1620, %f1619, 0f3FFB14BE;
	sub.f32 	%f1621, %f1590, %f1592;
	sub.f32 	%f1622, %f1598, %f1596;
	mul.f32 	%f1623, %f1622, 0f3ED413CD;
	sub.f32 	%f1624, %f1621, %f1623;
	mul.f32 	%f1625, %f1624, 0f3FEC835E;
	fma.rn.f32 	%f1626, %f1621, 0f3ED413CD, %f1622;
	mul.f32 	%f1627, %f1626, 0f3FEC835E;
	sub.f32 	%f1628, %f1488, %f1544;
	add.f32 	%f1629, %f1488, %f1544;
	sub.f32 	%f1630, %f1520, %f1512;
	add.f32 	%f1631, %f1520, %f1512;
	sub.f32 	%f1632, %f1504, %f1528;
	sub.f32 	%f1633, %f1496, %f1536;
	add.f32 	%f1634, %f1632, %f1633;
	add.f32 	%f1635, %f1496, %f1536;
	sub.f32 	%f1636, %f1632, %f1633;
	add.f32 	%f1637, %f1504, %f1528;
	mul.f32 	%f1638, %f1634, 0f3F3504F3;
	sub.f32 	%f1639, %f1628, %f1638;
	mul.f32 	%f1640, %f1636, 0f3F3504F3;
	sub.f32 	%f1641, %f1630, %f1640;
	fma.rn.f32 	%f1642, %f1641, 0f3F2B0DC1, %f1639;
	mul.f32 	%f1643, %f1642, 0f3FD4DB31;
	mul.f32 	%f1644, %f1639, 0f3F2B0DC1;
	sub.f32 	%f1645, %f1641, %f1644;
	mul.f32 	%f1646, %f1645, 0fBFD4DB31;
	add.f32 	%f1647, %f1629, %f1631;
	add.f32 	%f1648, %f1637, %f1635;
	sub.f32 	%f1649, %f1647, %f1648;
	mul.f32 	%f1650, %f1649, 0f3FB504F3;
	add.f32 	%f1651, %f1647, %f1648;
	mul.f32 	%f1652, %f1651, 0f3FB504F3;
	add.f32 	%f1653, %f1628, %f1638;
	add.f32 	%f1654, %f1630, %f1640;
	mul.f32 	%f1655, %f1654, 0f3E4BAFAF;
	sub.f32 	%f1656, %f1653, %f1655;
	mul.f32 	%f1657, %f1656, 0f3FFB14BE;
	fma.rn.f32 	%f1658, %f1653, 0f3E4BAFAF, %f1654;
	mul.f32 	%f1659, %f1658, 0f3FFB14BE;
	sub.f32 	%f1660, %f1629, %f1631;
	sub.f32 	%f1661, %f1637, %f1635;
	mul.f32 	%f1662, %f1661, 0f3ED413CD;
	sub.f32 	%f1663, %f1660, %f1662;
	mul.f32 	%f1664, %f1663, 0f3FEC835E;
	fma.rn.f32 	%f1665, %f1660, 0f3ED413CD, %f1661;
	mul.f32 	%f1666, %f1665, 0f3FEC835E;
	sub.f32 	%f1667, %f1489, %f1545;
	add.f32 	%f1668, %f1489, %f1545;
	sub.f32 	%f1669, %f1521, %f1513;
	add.f32 	%f1670, %f1521, %f1513;
	sub.f32 	%f1671, %f1505, %f1529;
	sub.f32 	%f1672, %f1497, %f1537;
	add.f32 	%f1673, %f1671, %f1672;
	add.f32 	%f1674, %f1497, %f1537;
	sub.f32 	%f1675, %f1671, %f1672;
	add.f32 	%f1676, %f1505, %f1529;
	mul.f32 	%f1677, %f1673, 0f3F3504F3;
	sub.f32 	%f1678, %f1667, %f1677;
	mul.f32 	%f1679, %f1675, 0f3F3504F3;
	sub.f32 	%f1680, %f1669, %f1679;
	fma.rn.f32 	%f1681, %f1680, 0f3F2B0DC1, %f1678;
	mul.f32 	%f1682, %f1681, 0f3FD4DB31;
	mul.f32 	%f1683, %f1678, 0f3F2B0DC1;
	sub.f32 	%f1684, %f1680, %f1683;
	mul.f32 	%f1685, %f1684, 0fBFD4DB31;
	add.f32 	%f1686, %f1668, %f1670;
	add.f32 	%f1687, %f1676, %f1674;
	sub.f32 	%f1688, %f1686, %f1687;
	mul.f32 	%f1689, %f1688, 0f3FB504F3;
	add.f32 	%f1690, %f1686, %f1687;
	mul.f32 	%f1691, %f1690, 0f3FB504F3;
	add.f32 	%f1692, %f1667, %f1677;
	add.f32 	%f1693, %f1669, %f1679;
	mul.f32 	%f1694, %f1693, 0f3E4BAFAF;
	sub.f32 	%f1695, %f1692, %f1694;
	mul.f32 	%f1696, %f1695, 0f3FFB14BE;
	fma.rn.f32 	%f1697, %f1692, 0f3E4BAFAF, %f1693;
	mul.f32 	%f1698, %f1697, 0f3FFB14BE;
	sub.f32 	%f1699, %f1668, %f1670;
	sub.f32 	%f1700, %f1676, %f1674;
	mul.f32 	%f1701, %f1700, 0f3ED413CD;
	sub.f32 	%f1702, %f1699, %f1701;
	mul.f32 	%f1703, %f1702, 0f3FEC835E;
	fma.rn.f32 	%f1704, %f1699, 0f3ED413CD, %f1700;
	mul.f32 	%f1705, %f1704, 0f3FEC835E;
	sub.f32 	%f1706, %f1490, %f1546;
	add.f32 	%f1707, %f1490, %f1546;
	sub.f32 	%f1708, %f1522, %f1514;
	add.f32 	%f1709, %f1522, %f1514;
	sub.f32 	%f1710, %f1506, %f1530;
	sub.f32 	%f1711, %f1498, %f1538;
	add.f32 	%f1712, %f1710, %f1711;
	add.f32 	%f1713, %f1498, %f1538;
	sub.f32 	%f1714, %f1710, %f1711;
	add.f32 	%f1715, %f1506, %f1530;
	mul.f32 	%f1716, %f1712, 0f3F3504F3;
	sub.f32 	%f1717, %f1706, %f1716;
	mul.f32 	%f1718, %f1714, 0f3F3504F3;
	sub.f32 	%f1719, %f1708, %f1718;
	fma.rn.f32 	%f1720, %f1719, 0f3F2B0DC1, %f1717;
	mul.f32 	%f1721, %f1720, 0f3FD4DB31;
	mul.f32 	%f1722, %f1717, 0f3F2B0DC1;
	sub.f32 	%f1723, %f1719, %f1722;
	mul.f32 	%f1724, %f1723, 0fBFD4DB31;
	add.f32 	%f1725, %f1707, %f1709;
	add.f32 	%f1726, %f1715, %f1713;
	sub.f32 	%f1727, %f1725, %f1726;
	mul.f32 	%f1728, %f1727, 0f3FB504F3;
	add.f32 	%f1729, %f1725, %f1726;
	mul.f32 	%f1730, %f1729, 0f3FB504F3;
	add.f32 	%f1731, %f1706, %f1716;
	add.f32 	%f1732, %f1708, %f1718;
	mul.f32 	%f1733, %f1732, 0f3E4BAFAF;
	sub.f32 	%f1734, %f1731, %f1733;
	mul.f32 	%f1735, %f1734, 0f3FFB14BE;
	fma.rn.f32 	%f1736, %f1731, 0f3E4BAFAF, %f1732;
	mul.f32 	%f1737, %f1736, 0f3FFB14BE;
	sub.f32 	%f1738, %f1707, %f1709;
	sub.f32 	%f1739, %f1715, %f1713;
	mul.f32 	%f1740, %f1739, 0f3ED413CD;
	sub.f32 	%f1741, %f1738, %f1740;
	mul.f32 	%f1742, %f1741, 0f3FEC835E;
	fma.rn.f32 	%f1743, %f1738, 0f3ED413CD, %f1739;
	mul.f32 	%f1744, %f1743, 0f3FEC835E;
	sub.f32 	%f1745, %f1491, %f1547;
	add.f32 	%f1746, %f1491, %f1547;
	sub.f32 	%f1747, %f1523, %f1515;
	add.f32 	%f1748, %f1523, %f1515;
	sub.f32 	%f1749, %f1507, %f1531;
	sub.f32 	%f1750, %f1499, %f1539;
	add.f32 	%f1751, %f1749, %f1750;
	add.f32 	%f1752, %f1499, %f1539;
	sub.f32 	%f1753, %f1749, %f1750;
	add.f32 	%f1754, %f1507, %f1531;
	mul.f32 	%f1755, %f1751, 0f3F3504F3;
	sub.f32 	%f1756, %f1745, %f1755;
	mul.f32 	%f1757, %f1753, 0f3F3504F3;
	sub.f32 	%f1758, %f1747, %f1757;
	fma.rn.f32 	%f1759, %f1758, 0f3F2B0DC1, %f1756;
	mul.f32 	%f1760, %f1759, 0f3FD4DB31;
	mul.f32 	%f1761, %f1756, 0f3F2B0DC1;
	sub.f32 	%f1762, %f1758, %f1761;
	mul.f32 	%f1763, %f1762, 0fBFD4DB31;
	add.f32 	%f1764, %f1746, %f1748;
	add.f32 	%f1765, %f1754, %f1752;
	sub.f32 	%f1766, %f1764, %f1765;
	mul.f32 	%f1767, %f1766, 0f3FB504F3;
	add.f32 	%f1768, %f1764, %f1765;
	mul.f32 	%f1769, %f1768, 0f3FB504F3;
	add.f32 	%f1770, %f1745, %f1755;
	add.f32 	%f1771, %f1747, %f1757;
	mul.f32 	%f1772, %f1771, 0f3E4BAFAF;
	sub.f32 	%f1773, %f1770, %f1772;
	mul.f32 	%f1774, %f1773, 0f3FFB14BE;
	fma.rn.f32 	%f1775, %f1770, 0f3E4BAFAF, %f1771;
	mul.f32 	%f1776, %f1775, 0f3FFB14BE;
	sub.f32 	%f1777, %f1746, %f1748;
	sub.f32 	%f1778, %f1754, %f1752;
	mul.f32 	%f1779, %f1778, 0f3ED413CD;
	sub.f32 	%f1780, %f1777, %f1779;
	mul.f32 	%f1781, %f1780, 0f3FEC835E;
	fma.rn.f32 	%f1782, %f1777, 0f3ED413CD, %f1778;
	mul.f32 	%f1783, %f1782, 0f3FEC835E;
	sub.f32 	%f1784, %f1492, %f1548;
	add.f32 	%f1785, %f1492, %f1548;
	sub.f32 	%f1786, %f1524, %f1516;
	add.f32 	%f1787, %f1524, %f1516;
	sub.f32 	%f1788, %f1508, %f1532;
	sub.f32 	%f1789, %f1500, %f1540;
	add.f32 	%f1790, %f1788, %f1789;
	add.f32 	%f1791, %f1500, %f1540;
	sub.f32 	%f1792, %f1788, %f1789;
	add.f32 	%f1793, %f1508, %f1532;
	mul.f32 	%f1794, %f1790, 0f3F3504F3;
	sub.f32 	%f1795, %f1784, %f1794;
	mul.f32 	%f1796, %f1792, 0f3F3504F3;
	sub.f32 	%f1797, %f1786, %f1796;
	fma.rn.f32 	%f1798, %f1797, 0f3F2B0DC1, %f1795;
	mul.f32 	%f1799, %f1798, 0f3FD4DB31;
	mul.f32 	%f1800, %f1795, 0f3F2B0DC1;
	sub.f32 	%f1801, %f1797, %f1800;
	mul.f32 	%f1802, %f1801, 0fBFD4DB31;
	add.f32 	%f1803, %f1785, %f1787;
	add.f32 	%f1804, %f1793, %f1791;
	sub.f32 	%f1805, %f1803, %f1804;
	mul.f32 	%f1806, %f1805, 0f3FB504F3;
	add.f32 	%f1807, %f1803, %f1804;
	mul.f32 	%f1808, %f1807, 0f3FB504F3;
	add.f32 	%f1809, %f1784, %f1794;
	add.f32 	%f1810, %f1786, %f1796;
	mul.f32 	%f1811, %f1810, 0f3E4BAFAF;
	sub.f32 	%f1812, %f1809, %f1811;
	mul.f32 	%f1813, %f1812, 0f3FFB14BE;
	fma.rn.f32 	%f1814, %f1809, 0f3E4BAFAF, %f1810;
	mul.f32 	%f1815, %f1814, 0f3FFB14BE;
	sub.f32 	%f1816, %f1785, %f1787;
	sub.f32 	%f1817, %f1793, %f1791;
	mul.f32 	%f1818, %f1817, 0f3ED413CD;
	sub.f32 	%f1819, %f1816, %f1818;
	mul.f32 	%f1820, %f1819, 0f3FEC835E;
	fma.rn.f32 	%f1821, %f1816, 0f3ED413CD, %f1817;
	mul.f32 	%f1822, %f1821, 0f3FEC835E;
	sub.f32 	%f1823, %f1493, %f1549;
	add.f32 	%f1824, %f1493, %f1549;
	sub.f32 	%f1825, %f1525, %f1517;
	add.f32 	%f1826, %f1525, %f1517;
	sub.f32 	%f1827, %f1509, %f1533;
	sub.f32 	%f1828, %f1501, %f1541;
	add.f32 	%f1829, %f1827, %f1828;
	add.f32 	%f1830, %f1501, %f1541;
	sub.f32 	%f1831, %f1827, %f1828;
	add.f32 	%f1832, %f1509, %f1533;
	mul.f32 	%f1833, %f1829, 0f3F3504F3;
	sub.f32 	%f1834, %f1823, %f1833;
	mul.f32 	%f1835, %f1831, 0f3F3504F3;
	sub.f32 	%f1836, %f1825, %f1835;
	fma.rn.f32 	%f1837, %f1836, 0f3F2B0DC1, %f1834;
	mul.f32 	%f1838, %f1837, 0f3FD4DB31;
	mul.f32 	%f1839, %f1834, 0f3F2B0DC1;
	sub.f32 	%f1840, %f1836, %f1839;
	mul.f32 	%f1841, %f1840, 0fBFD4DB31;
	add.f32 	%f1842, %f1824, %f1826;
	add.f32 	%f1843, %f1832, %f1830;
	sub.f32 	%f1844, %f1842, %f1843;
	mul.f32 	%f1845, %f1844, 0f3FB504F3;
	add.f32 	%f1846, %f1842, %f1843;
	mul.f32 	%f1847, %f1846, 0f3FB504F3;
	add.f32 	%f1848, %f1823, %f1833;
	add.f32 	%f1849, %f1825, %f1835;
	mul.f32 	%f1850, %f1849, 0f3E4BAFAF;
	sub.f32 	%f1851, %f1848, %f1850;
	mul.f32 	%f1852, %f1851, 0f3FFB14BE;
	fma.rn.f32 	%f1853, %f1848, 0f3E4BAFAF, %f1849;
	mul.f32 	%f1854, %f1853, 0f3FFB14BE;
	sub.f32 	%f1855, %f1824, %f1826;
	sub.f32 	%f1856, %f1832, %f1830;
	mul.f32 	%f1857, %f1856, 0f3ED413CD;
	sub.f32 	%f1858, %f1855, %f1857;
	mul.f32 	%f1859, %f1858, 0f3FEC835E;
	fma.rn.f32 	%f1860, %f1855, 0f3ED413CD, %f1856;
	mul.f32 	%f1861, %f1860, 0f3FEC835E;
	sub.f32 	%f1862, %f670, %f684;
	add.f32 	%f1863, %f670, %f684;
	sub.f32 	%f1864, %f678, %f676;
	add.f32 	%f1865, %f678, %f676;
	sub.f32 	%f1866, %f674, %f680;
	sub.f32 	%f1867, %f672, %f682;
	add.f32 	%f1868, %f1866, %f1867;
	add.f32 	%f1869, %f672, %f682;
	sub.f32 	%f1870, %f1866, %f1867;
	add.f32 	%f1871, %f674, %f680;
	mul.f32 	%f1872, %f1868, 0f3F3504F3;
	sub.f32 	%f1873, %f1862, %f1872;
	mul.f32 	%f1874, %f1870, 0f3F3504F3;
	sub.f32 	%f1875, %f1864, %f1874;
	fma.rn.f32 	%f1876, %f1875, 0f3F2B0DC1, %f1873;
	mul.f32 	%f1877, %f1876, 0f3FD4DB31;
	mul.f32 	%f1878, %f1873, 0f3F2B0DC1;
	sub.f32 	%f1879, %f1875, %f1878;
	mul.f32 	%f1880, %f1879, 0fBFD4DB31;
	add.f32 	%f1881, %f1863, %f1865;
	add.f32 	%f1882, %f1871, %f1869;
	sub.f32 	%f1883, %f1881, %f1882;
	mul.f32 	%f1884, %f1883, 0f3FB504F3;
	add.f32 	%f1885, %f1881, %f1882;
	mul.f32 	%f1886, %f1885, 0f3FB504F3;
	add.f32 	%f1887, %f1862, %f1872;
	add.f32 	%f1888, %f1864, %f1874;
	mul.f32 	%f1889, %f1888, 0f3E4BAFAF;
	sub.f32 	%f1890, %f1887, %f1889;
	mul.f32 	%f1891, %f1890, 0f3FFB14BE;
	fma.rn.f32 	%f1892, %f1887, 0f3E4BAFAF, %f1888;
	mul.f32 	%f1893, %f1892, 0f3FFB14BE;
	sub.f32 	%f1894, %f1863, %f1865;
	sub.f32 	%f1895, %f1871, %f1869;
	mul.f32 	%f1896, %f1895, 0f3ED413CD;
	sub.f32 	%f1897, %f1894, %f1896;
	mul.f32 	%f1898, %f1897, 0f3FEC835E;
	fma.rn.f32 	%f1899, %f1894, 0f3ED413CD, %f1895;
	mul.f32 	%f1900, %f1899, 0f3FEC835E;
	sub.f32 	%f1901, %f686, %f700;
	add.f32 	%f1902, %f686, %f700;
	sub.f32 	%f1903, %f694, %f692;
	add.f32 	%f1904, %f694, %f692;
	sub.f32 	%f1905, %f690, %f696;
	sub.f32 	%f1906, %f688, %f698;
	add.f32 	%f1907, %f1905, %f1906;
	add.f32 	%f1908, %f688, %f698;
	sub.f32 	%f1909, %f1905, %f1906;
	add.f32 	%f1910, %f690, %f696;
	mul.f32 	%f1911, %f1907, 0f3F3504F3;
	sub.f32 	%f1912, %f1901, %f1911;
	mul.f32 	%f1913, %f1909, 0f3F3504F3;
	sub.f32 	%f1914, %f1903, %f1913;
	fma.rn.f32 	%f1915, %f1914, 0f3F2B0DC1, %f1912;
	mul.f32 	%f1916, %f1915, 0f3FD4DB31;
	mul.f32 	%f1917, %f1912, 0f3F2B0DC1;
	sub.f32 	%f1918, %f1914, %f1917;
	mul.f32 	%f1919, %f1918, 0fBFD4DB31;
	add.f32 	%f1920, %f1902, %f1904;
	add.f32 	%f1921, %f1910, %f1908;
	sub.f32 	%f1922, %f1920, %f1921;
	mul.f32 	%f1923, %f1922, 0f3FB504F3;
	add.f32 	%f1924, %f1920, %f1921;
	mul.f32 	%f1925, %f1924, 0f3FB504F3;
	add.f32 	%f1926, %f1901, %f1911;
	add.f32 	%f1927, %f1903, %f1913;
	mul.f32 	%f1928, %f1927, 0f3E4BAFAF;
	sub.f32 	%f1929, %f1926, %f1928;
	mul.f32 	%f1930, %f1929, 0f3FFB14BE;
	fma.rn.f32 	%f1931, %f1926, 0f3E4BAFAF, %f1927;
	mul.f32 	%f1932, %f1931, 0f3FFB14BE;
	sub.f32 	%f1933, %f1902, %f1904;
	sub.f32 	%f1934, %f1910, %f1908;
	mul.f32 	%f1935, %f1934, 0f3ED413CD;
	sub.f32 	%f1936, %f1933, %f1935;
	mul.f32 	%f1937, %f1936, 0f3FEC835E;
	fma.rn.f32 	%f1938, %f1933, 0f3ED413CD, %f1934;
	mul.f32 	%f1939, %f1938, 0f3FEC835E;
	sub.f32 	%f1940, %f702, %f716;
	add.f32 	%f1941, %f702, %f716;
	sub.f32 	%f1942, %f710, %f708;
	add.f32 	%f1943, %f710, %f708;
	sub.f32 	%f1944, %f706, %f712;
	sub.f32 	%f1945, %f704, %f714;
	add.f32 	%f1946, %f1944, %f1945;
	add.f32 	%f1947, %f704, %f714;
	sub.f32 	%f1948, %f1944, %f1945;
	add.f32 	%f1949, %f706, %f712;
	mul.f32 	%f1950, %f1946, 0f3F3504F3;
	sub.f32 	%f1951, %f1940, %f1950;
	mul.f32 	%f1952, %f1948, 0f3F3504F3;
	sub.f32 	%f1953, %f1942, %f1952;
	fma.rn.f32 	%f1954, %f1953, 0f3F2B0DC1, %f1951;
	mul.f32 	%f1955, %f1954, 0f3FD4DB31;
	mul.f32 	%f1956, %f1951, 0f3F2B0DC1;
	sub.f32 	%f1957, %f1953, %f1956;
	mul.f32 	%f1958, %f1957, 0fBFD4DB31;
	add.f32 	%f1959, %f1941, %f1943;
	add.f32 	%f1960, %f1949, %f1947;
	sub.f32 	%f1961, %f1959, %f1960;
	mul.f32 	%f1962, %f1961, 0f3FB504F3;
	add.f32 	%f1963, %f1959, %f1960;
	mul.f32 	%f1964, %f1963, 0f3FB504F3;
	add.f32 	%f1965, %f1940, %f1950;
	add.f32 	%f1966, %f1942, %f1952;
	mul.f32 	%f1967, %f1966, 0f3E4BAFAF;
	sub.f32 	%f1968, %f1965, %f1967;
	mul.f32 	%f1969, %f1968, 0f3FFB14BE;
	fma.rn.f32 	%f1970, %f1965, 0f3E4BAFAF, %f1966;
	mul.f32 	%f1971, %f1970, 0f3FFB14BE;
	sub.f32 	%f1972, %f1941, %f1943;
	sub.f32 	%f1973, %f1949, %f1947;
	mul.f32 	%f1974, %f1973, 0f3ED413CD;
	sub.f32 	%f1975, %f1972, %f1974;
	mul.f32 	%f1976, %f1975, 0f3FEC835E;
	fma.rn.f32 	%f1977, %f1972, 0f3ED413CD, %f1973;
	mul.f32 	%f1978, %f1977, 0f3FEC835E;
	sub.f32 	%f1979, %f718, %f732;
	add.f32 	%f1980, %f718, %f732;
	sub.f32 	%f1981, %f726, %f724;
	add.f32 	%f1982, %f726, %f724;
	sub.f32 	%f1983, %f722, %f728;
	sub.f32 	%f1984, %f720, %f730;
	add.f32 	%f1985, %f1983, %f1984;
	add.f32 	%f1986, %f720, %f730;
	sub.f32 	%f1987, %f1983, %f1984;
	add.f32 	%f1988, %f722, %f728;
	mul.f32 	%f1989, %f1985, 0f3F3504F3;
	sub.f32 	%f1990, %f1979, %f1989;
	mul.f32 	%f1991, %f1987, 0f3F3504F3;
	sub.f32 	%f1992, %f1981, %f1991;
	fma.rn.f32 	%f1993, %f1992, 0f3F2B0DC1, %f1990;
	mul.f32 	%f1994, %f1993, 0f3FD4DB31;
	mul.f32 	%f1995, %f1990, 0f3F2B0DC1;
	sub.f32 	%f1996, %f1992, %f1995;
	mul.f32 	%f1997, %f1996, 0fBFD4DB31;
	add.f32 	%f1998, %f1980, %f1982;
	add.f32 	%f1999, %f1988, %f1986;
	sub.f32 	%f2000, %f1998, %f1999;
	mul.f32 	%f2001, %f2000, 0f3FB504F3;
	add.f32 	%f2002, %f1998, %f1999;
	mul.f32 	%f2003, %f2002, 0f3FB504F3;
	add.f32 	%f2004, %f1979, %f1989;
	add.f32 	%f2005, %f1981, %f1991;
	mul.f32 	%f2006, %f2005, 0f3E4BAFAF;
	sub.f32 	%f2007, %f2004, %f2006;
	mul.f32 	%f2008, %f2007, 0f3FFB14BE;
	fma.rn.f32 	%f2009, %f2004, 0f3E4BAFAF, %f2005;
	mul.f32 	%f2010, %f2009, 0f3FFB14BE;
	sub.f32 	%f2011, %f1980, %f1982;
	sub.f32 	%f2012, %f1988, %f1986;
	mul.f32 	%f2013, %f2012, 0f3ED413CD;
	sub.f32 	%f2014, %f2011, %f2013;
	mul.f32 	%f2015, %f2014, 0f3FEC835E;
	fma.rn.f32 	%f2016, %f2011, 0f3ED413CD, %f2012;
	mul.f32 	%f2017, %f2016, 0f3FEC835E;
	sub.f32 	%f2018, %f734, %f748;
	add.f32 	%f2019, %f734, %f748;
	sub.f32 	%f2020, %f742, %f740;
	add.f32 	%f2021, %f742, %f740;
	sub.f32 	%f2022, %f738, %f744;
	sub.f32 	%f2023, %f736, %f746;
	add.f32 	%f2024, %f2022, %f2023;
	add.f32 	%f2025, %f736, %f746;
	sub.f32 	%f2026, %f2022, %f2023;
	add.f32 	%f2027, %f738, %f744;
	mul.f32 	%f2028, %f2024, 0f3F3504F3;
	sub.f32 	%f2029, %f2018, %f2028;
	mul.f32 	%f2030, %f2026, 0f3F3504F3;
	sub.f32 	%f2031, %f2020, %f2030;
	fma.rn.f32 	%f2032, %f2031, 0f3F2B0DC1, %f2029;
	mul.f32 	%f2033, %f2032, 0f3FD4DB31;
	mul.f32 	%f2034, %f2029, 0f3F2B0DC1;
	sub.f32 	%f2035, %f2031, %f2034;
	mul.f32 	%f2036, %f2035, 0fBFD4DB31;
	add.f32 	%f2037, %f2019, %f2021;
	add.f32 	%f2038, %f2027, %f2025;
	sub.f32 	%f2039, %f2037, %f2038;
	mul.f32 	%f2040, %f2039, 0f3FB504F3;
	add.f32 	%f2041, %f2037, %f2038;
	mul.f32 	%f2042, %f2041, 0f3FB504F3;
	add.f32 	%f2043, %f2018, %f2028;
	add.f32 	%f2044, %f2020, %f2030;
	mul.f32 	%f2045, %f2044, 0f3E4BAFAF;
	sub.f32 	%f2046, %f2043, %f2045;
	mul.f32 	%f2047, %f2046, 0f3FFB14BE;
	fma.rn.f32 	%f2048, %f2043, 0f3E4BAFAF, %f2044;
	mul.f32 	%f2049, %f2048, 0f3FFB14BE;
	sub.f32 	%f2050, %f2019, %f2021;
	sub.f32 	%f2051, %f2027, %f2025;
	mul.f32 	%f2052, %f2051, 0f3ED413CD;
	sub.f32 	%f2053, %f2050, %f2052;
	mul.f32 	%f2054, %f2053, 0f3FEC835E;
	fma.rn.f32 	%f2055, %f2050, 0f3ED413CD, %f2051;
	mul.f32 	%f2056, %f2055, 0f3FEC835E;
	sub.f32 	%f2057, %f750, %f764;
	add.f32 	%f2058, %f750, %f764;
	sub.f32 	%f2059, %f758, %f756;
	add.f32 	%f2060, %f758, %f756;
	sub.f32 	%f2061, %f754, %f760;
	sub.f32 	%f2062, %f752, %f762;
	add.f32 	%f2063, %f2061, %f2062;
	add.f32 	%f2064, %f752, %f762;
	sub.f32 	%f2065, %f2061, %f2062;
	add.f32 	%f2066, %f754, %f760;
	mul.f32 	%f2067, %f2063, 0f3F3504F3;
	sub.f32 	%f2068, %f2057, %f2067;
	mul.f32 	%f2069, %f2065, 0f3F3504F3;
	sub.f32 	%f2070, %f2059, %f2069;
	fma.rn.f32 	%f2071, %f2070, 0f3F2B0DC1, %f2068;
	mul.f32 	%f2072, %f2071, 0f3FD4DB31;
	mul.f32 	%f2073, %f2068, 0f3F2B0DC1;
	sub.f32 	%f2074, %f2070, %f2073;
	mul.f32 	%f2075, %f2074, 0fBFD4DB31;
	add.f32 	%f2076, %f2058, %f2060;
	add.f32 	%f2077, %f2066, %f2064;
	sub.f32 	%f2078, %f2076, %f2077;
	mul.f32 	%f2079, %f2078, 0f3FB504F3;
	add.f32 	%f2080, %f2076, %f2077;
	mul.f32 	%f2081, %f2080, 0f3FB504F3;
	add.f32 	%f2082, %f2057, %f2067;
	add.f32 	%f2083, %f2059, %f2069;
	mul.f32 	%f2084, %f2083, 0f3E4BAFAF;
	sub.f32 	%f2085, %f2082, %f2084;
	mul.f32 	%f2086, %f2085, 0f3FFB14BE;
	fma.rn.f32 	%f2087, %f2082, 0f3E4BAFAF, %f2083;
	mul.f32 	%f2088, %f2087, 0f3FFB14BE;
	sub.f32 	%f2089, %f2058, %f2060;
	sub.f32 	%f2090, %f2066, %f2064;
	mul.f32 	%f2091, %f2090, 0f3ED413CD;
	sub.f32 	%f2092, %f2089, %f2091;
	mul.f32 	%f2093, %f2092, 0f3FEC835E;
	fma.rn.f32 	%f2094, %f2089, 0f3ED413CD, %f2090;
	mul.f32 	%f2095, %f2094, 0f3FEC835E;
	sub.f32 	%f2096, %f766, %f780;
	add.f32 	%f2097, %f766, %f780;
	sub.f32 	%f2098, %f774, %f772;
	add.f32 	%f2099, %f774, %f772;
	sub.f32 	%f2100, %f770, %f776;
	sub.f32 	%f2101, %f768, %f778;
	add.f32 	%f2102, %f2100, %f2101;
	add.f32 	%f2103, %f768, %f778;
	sub.f32 	%f2104, %f2100, %f2101;
	add.f32 	%f2105, %f770, %f776;
	mul.f32 	%f2106, %f2102, 0f3F3504F3;
	sub.f32 	%f2107, %f2096, %f2106;
	mul.f32 	%f2108, %f2104, 0f3F3504F3;
	sub.f32 	%f2109, %f2098, %f2108;
	fma.rn.f32 	%f2110, %f2109, 0f3F2B0DC1, %f2107;
	mul.f32 	%f2111, %f2110, 0f3FD4DB31;
	mul.f32 	%f2112, %f2107, 0f3F2B0DC1;
	sub.f32 	%f2113, %f2109, %f2112;
	mul.f32 	%f2114, %f2113, 0fBFD4DB31;
	add.f32 	%f2115, %f2097, %f2099;
	add.f32 	%f2116, %f2105, %f2103;
	sub.f32 	%f2117, %f2115, %f2116;
	mul.f32 	%f2118, %f2117, 0f3FB504F3;
	add.f32 	%f2119, %f2115, %f2116;
	mul.f32 	%f2120, %f2119, 0f3FB504F3;
	add.f32 	%f2121, %f2096, %f2106;
	add.f32 	%f2122, %f2098, %f2108;
	mul.f32 	%f2123, %f2122, 0f3E4BAFAF;
	sub.f32 	%f2124, %f2121, %f2123;
	mul.f32 	%f2125, %f2124, 0f3FFB14BE;
	fma.rn.f32 	%f2126, %f2121, 0f3E4BAFAF, %f2122;
	mul.f32 	%f2127, %f2126, 0f3FFB14BE;
	sub.f32 	%f2128, %f2097, %f2099;
	sub.f32 	%f2129, %f2105, %f2103;
	mul.f32 	%f2130, %f2129, 0f3ED413CD;
	sub.f32 	%f2131, %f2128, %f2130;
	mul.f32 	%f2132, %f2131, 0f3FEC835E;
	fma.rn.f32 	%f2133, %f2128, 0f3ED413CD, %f2129;
	mul.f32 	%f2134, %f2133, 0f3FEC835E;
	sub.f32 	%f2135, %f782, %f796;
	add.f32 	%f2136, %f782, %f796;
	sub.f32 	%f2137, %f790, %f788;
	add.f32 	%f2138, %f790, %f788;
	sub.f32 	%f2139, %f786, %f792;
	sub.f32 	%f2140, %f784, %f794;
	add.f32 	%f2141, %f2139, %f2140;
	add.f32 	%f2142, %f784, %f794;
	sub.f32 	%f2143, %f2139, %f2140;
	add.f32 	%f2144, %f786, %f792;
	mul.f32 	%f2145, %f2141, 0f3F3504F3;
	sub.f32 	%f2146, %f2135, %f2145;
	mul.f32 	%f2147, %f2143, 0f3F3504F3;
	sub.f32 	%f2148, %f2137, %f2147;
	fma.rn.f32 	%f2149, %f2148, 0f3F2B0DC1, %f2146;
	mul.f32 	%f2150, %f2149, 0f3FD4DB31;
	mul.f32 	%f2151, %f2146, 0f3F2B0DC1;
	sub.f32 	%f2152, %f2148, %f2151;
	mul.f32 	%f2153, %f2152, 0fBFD4DB31;
	add.f32 	%f2154, %f2136, %f2138;
	add.f32 	%f2155, %f2144, %f2142;
	sub.f32 	%f2156, %f2154, %f2155;
	mul.f32 	%f2157, %f2156, 0f3FB504F3;
	add.f32 	%f2158, %f2154, %f2155;
	mul.f32 	%f2159, %f2158, 0f3FB504F3;
	add.f32 	%f2160, %f2135, %f2145;
	add.f32 	%f2161, %f2137, %f2147;
	mul.f32 	%f2162, %f2161, 0f3E4BAFAF;
	sub.f32 	%f2163, %f2160, %f2162;
	mul.f32 	%f2164, %f2163, 0f3FFB14BE;
	fma.rn.f32 	%f2165, %f2160, 0f3E4BAFAF, %f2161;
	mul.f32 	%f2166, %f2165, 0f3FFB14BE;
	sub.f32 	%f2167, %f2136, %f2138;
	sub.f32 	%f2168, %f2144, %f2142;
	mul.f32 	%f2169, %f2168, 0f3ED413CD;
	sub.f32 	%f2170, %f2167, %f2169;
	mul.f32 	%f2171, %f2170, 0f3FEC835E;
	fma.rn.f32 	%f2172, %f2167, 0f3ED413CD, %f2168;
	mul.f32 	%f2173, %f2172, 0f3FEC835E;
	// begin inline asm
	mov.u32 %r637, %laneid;
	// end inline asm
	shr.s32 	%r718, %r637, 31;
	shr.u32 	%r719, %r718, 29;
	add.s32 	%r720, %r637, %r719;
	and.b32  	%r721, %r720, 1073741816;
	sub.s32 	%r722, %r637, %r721;
	and.b32  	%r723, %r637, 1073741816;
	mad.lo.s32 	%r724, %r722, 33, %r723;
	shl.b32 	%r725, %r724, 2;
	add.s32 	%r726, %r703, %r725;
	bar.warp.sync 	-1;
	shl.b32 	%r727, %r637, 2;
	add.s32 	%r728, %r703, %r727;
	st.shared.f32 	[%r728], %f1886;
	st.shared.f32 	[%r728+132], %f1891;
	st.shared.f32 	[%r728+264], %f1898;
	st.shared.f32 	[%r728+396], %f1877;
	st.shared.f32 	[%r728+528], %f1884;
	st.shared.f32 	[%r728+660], %f1880;
	st.shared.f32 	[%r728+792], %f1900;
	st.shared.f32 	[%r728+924], %f1893;
	bar.warp.sync 	-1;
	ld.shared.f32 	%f2174, [%r726];
	ld.shared.f32 	%f2175, [%r726+4];
	ld.shared.f32 	%f2176, [%r726+8];
	ld.shared.f32 	%f2177, [%r726+12];
	ld.shared.f32 	%f2178, [%r726+16];
	ld.shared.f32 	%f2179, [%r726+20];
	ld.shared.f32 	%f2180, [%r726+24];
	ld.shared.f32 	%f2181, [%r726+28];
	bar.warp.sync 	-1;
	st.shared.f32 	[%r728], %f1925;
	st.shared.f32 	[%r728+132], %f1930;
	st.shared.f32 	[%r728+264], %f1937;
	st.shared.f32 	[%r728+396], %f1916;
	st.shared.f32 	[%r728+528], %f1923;
	st.shared.f32 	[%r728+660], %f1919;
	st.shared.f32 	[%r728+792], %f1939;
	st.shared.f32 	[%r728+924], %f1932;
	bar.warp.sync 	-1;
	ld.shared.f32 	%f2182, [%r726];
	ld.shared.f32 	%f2183, [%r726+4];
	ld.shared.f32 	%f2184, [%r726+8];
	ld.shared.f32 	%f2185, [%r726+12];
	ld.shared.f32 	%f2186, [%r726+16];
	ld.shared.f32 	%f2187, [%r726+20];
	ld.shared.f32 	%f2188, [%r726+24];
	ld.shared.f32 	%f2189, [%r726+28];
	bar.warp.sync 	-1;
	st.shared.f32 	[%r728], %f1964;
	st.shared.f32 	[%r728+132], %f1969;
	st.shared.f32 	[%r728+264], %f1976;
	st.shared.f32 	[%r728+396], %f1955;
	st.shared.f32 	[%r728+528], %f1962;
	st.shared.f32 	[%r728+660], %f1958;
	st.shared.f32 	[%r728+792], %f1978;
	st.shared.f32 	[%r728+924], %f1971;
	bar.warp.sync 	-1;
	ld.shared.f32 	%f2190, [%r726];
	ld.shared.f32 	%f2191, [%r726+4];
	ld.shared.f32 	%f2192, [%r726+8];
	ld.shared.f32 	%f2193, [%r726+12];
	ld.shared.f32 	%f2194, [%r726+16];
	ld.shared.f32 	%f2195, [%r726+20];
	ld.shared.f32 	%f2196, [%r726+24];
	ld.shared.f32 	%f2197, [%r726+28];
	bar.warp.sync 	-1;
	st.shared.f32 	[%r728], %f2003;
	st.shared.f32 	[%r728+132], %f2008;
	st.shared.f32 	[%r728+264], %f2015;
	st.shared.f32 	[%r728+396], %f1994;
	st.shared.f32 	[%r728+528], %f2001;
	st.shared.f32 	[%r728+660], %f1997;
	st.shared.f32 	[%r728+792], %f2017;
	st.shared.f32 	[%r728+924], %f2010;
	bar.warp.sync 	-1;
	ld.shared.f32 	%f2198, [%r726];
	ld.shared.f32 	%f2199, [%r726+4];
	ld.shared.f32 	%f2200, [%r726+8];
	ld.shared.f32 	%f2201, [%r726+12];
	ld.shared.f32 	%f2202, [%r726+16];
	ld.shared.f32 	%f2203, [%r726+20];
	ld.shared.f32 	%f2204, [%r726+24];
	ld.shared.f32 	%f2205, [%r726+28];
	bar.warp.sync 	-1;
	st.shared.f32 	[%r728], %f2042;
	st.shared.f32 	[%r728+132], %f2047;
	st.shared.f32 	[%r728+264], %f2054;
	st.shared.f32 	[%r728+396], %f2033;
	st.shared.f32 	[%r728+528], %f2040;
	st.shared.f32 	[%r728+660], %f2036;
	st.shared.f32 	[%r728+792], %f2056;
	st.shared.f32 	[%r728+924], %f2049;
	bar.warp.sync 	-1;
	ld.shared.f32 	%f2206, [%r726];
	ld.shared.f32 	%f2207, [%r726+4];
	ld.shared.f32 	%f2208, [%r726+8];
	ld.shared.f32 	%f2209, [%r726+12];
	ld.shared.f32 	%f2210, [%r726+16];
	ld.shared.f32 	%f2211, [%r726+20];
	ld.shared.f32 	%f2212, [%r726+24];
	ld.shared.f32 	%f2213, [%r726+28];
	bar.warp.sync 	-1;
	st.shared.f32 	[%r728], %f2081;
	st.shared.f32 	[%r728+132], %f2086;
	st.shared.f32 	[%r728+264], %f2093;
	st.shared.f32 	[%r728+396], %f2072;
	st.shared.f32 	[%r728+528], %f2079;
	st.shared.f32 	[%r728+660], %f2075;
	st.shared.f32 	[%r728+792], %f2095;
	st.shared.f32 	[%r728+924], %f2088;
	bar.warp.sync 	-1;
	ld.shared.f32 	%f2214, [%r726];
	ld.shared.f32 	%f2215, [%r726+4];
	ld.shared.f32 	%f2216, [%r726+8];
	ld.shared.f32 	%f2217, [%r726+12];
	ld.shared.f32 	%f2218, [%r726+16];
	ld.shared.f32 	%f2219, [%r726+20];
	ld.shared.f32 	%f2220, [%r726+24];
	ld.shared.f32 	%f2221, [%r726+28];
	bar.warp.sync 	-1;
	st.shared.f32 	[%r728], %f2120;
	st.shared.f32 	[%r728+132], %f2125;
	st.shared.f32 	[%r728+264], %f2132;
	st.shared.f32 	[%r728+396], %f2111;
	st.shared.f32 	[%r728+528], %f2118;
	st.shared.f32 	[%r728+660], %f2114;
	st.shared.f32 	[%r728+792], %f2134;
	st.shared.f32 	[%r728+924], %f2127;
	bar.warp.sync 	-1;
	ld.shared.f32 	%f2222, [%r726];
	ld.shared.f32 	%f2223, [%r726+4];
	ld.shared.f32 	%f2224, [%r726+8];
	ld.shared.f32 	%f2225, [%r726+12];
	ld.shared.f32 	%f2226, [%r726+16];
	ld.shared.f32 	%f2227, [%r726+20];
	ld.shared.f32 	%f2228, [%r726+24];
	ld.shared.f32 	%f2229, [%r726+28];
	bar.warp.sync 	-1;
	st.shared.f32 	[%r728], %f2159;
	st.shared.f32 	[%r728+132], %f2164;
	st.shared.f32 	[%r728+264], %f2171;
	st.shared.f32 	[%r728+396], %f2150;
	st.shared.f32 	[%r728+528], %f2157;
	st.shared.f32 	[%r728+660], %f2153;
	st.shared.f32 	[%r728+792], %f2173;
	st.shared.f32 	[%r728+924], %f2166;
	bar.warp.sync 	-1;
	ld.shared.f32 	%f2230, [%r726];
	ld.shared.f32 	%f2231, [%r726+4];
	ld.shared.f32 	%f2232, [%r726+8];
	ld.shared.f32 	%f2233, [%r726+12];
	ld.shared.f32 	%f2234, [%r726+16];
	ld.shared.f32 	%f2235, [%r726+20];
	ld.shared.f32 	%f2236, [%r726+24];
	ld.shared.f32 	%f2237, [%r726+28];
	sub.f32 	%f2238, %f2174, %f2181;
	add.f32 	%f2239, %f2174, %f2181;
	sub.f32 	%f2240, %f2178, %f2177;
	add.f32 	%f2241, %f2178, %f2177;
	sub.f32 	%f2242, %f2176, %f2179;
	sub.f32 	%f2243, %f2175, %f2180;
	add.f32 	%f2244, %f2242, %f2243;
	add.f32 	%f2245, %f2175, %f2180;
	sub.f32 	%f2246, %f2242, %f2243;
	add.f32 	%f2247, %f2176, %f2179;
	mul.f32 	%f2248, %f2244, 0f3F3504F3;
	sub.f32 	%f2249, %f2238, %f2248;
	mul.f32 	%f2250, %f2246, 0f3F3504F3;
	sub.f32 	%f2251, %f2240, %f2250;
	fma.rn.f32 	%f2252, %f2251, 0f3F2B0DC1, %f2249;
	mul.f32 	%f2253, %f2252, 0f3FD4DB31;
	mul.f32 	%f2254, %f2249, 0f3F2B0DC1;
	sub.f32 	%f2255, %f2251, %f2254;
	mul.f32 	%f2256, %f2255, 0fBFD4DB31;
	add.f32 	%f2257, %f2239, %f2241;
	add.f32 	%f2258, %f2247, %f2245;
	sub.f32 	%f2259, %f2257, %f2258;
	mul.f32 	%f2260, %f2259, 0f3FB504F3;
	add.f32 	%f2261, %f2257, %f2258;
	mul.f32 	%f2262, %f2261, 0f3FB504F3;
	add.f32 	%f2263, %f2238, %f2248;
	add.f32 	%f2264, %f2240, %f2250;
	mul.f32 	%f2265, %f2264, 0f3E4BAFAF;
	sub.f32 	%f2266, %f2263, %f2265;
	mul.f32 	%f2267, %f2266, 0f3FFB14BE;
	fma.rn.f32 	%f2268, %f2263, 0f3E4BAFAF, %f2264;
	mul.f32 	%f2269, %f2268, 0f3FFB14BE;
	sub.f32 	%f2270, %f2239, %f2241;
	sub.f32 	%f2271, %f2247, %f2245;
	mul.f32 	%f2272, %f2271, 0f3ED413CD;
	sub.f32 	%f2273, %f2270, %f2272;
	mul.f32 	%f2274, %f2273, 0f3FEC835E;
	fma.rn.f32 	%f2275, %f2270, 0f3ED413CD, %f2271;
	mul.f32 	%f2276, %f2275, 0f3FEC835E;
	sub.f32 	%f2277, %f2182, %f2189;
	add.f32 	%f2278, %f2182, %f2189;
	sub.f32 	%f2279, %f2186, %f2185;
	add.f32 	%f2280, %f2186, %f2185;
	sub.f32 	%f2281, %f2184, %f2187;
	sub.f32 	%f2282, %f2183, %f2188;
	add.f32 	%f2283, %f2281, %f2282;
	add.f32 	%f2284, %f2183, %f2188;
	sub.f32 	%f2285, %f2281, %f2282;
	add.f32 	%f2286, %f2184, %f2187;
	mul.f32 	%f2287, %f2283, 0f3F3504F3;
	sub.f32 	%f2288, %f2277, %f2287;
	mul.f32 	%f2289, %f2285, 0f3F3504F3;
	sub.f32 	%f2290, %f2279, %f2289;
	fma.rn.f32 	%f2291, %f2290, 0f3F2B0DC1, %f2288;
	mul.f32 	%f2292, %f2291, 0f3FD4DB31;
	mul.f32 	%f2293, %f2288, 0f3F2B0DC1;
	sub.f32 	%f2294, %f2290, %f2293;
	mul.f32 	%f2295, %f2294, 0fBFD4DB31;
	add.f32 	%f2296, %f2278, %f2280;
	add.f32 	%f2297, %f2286, %f2284;
	sub.f32 	%f2298, %f2296, %f2297;
	mul.f32 	%f2299, %f2298, 0f3FB504F3;
	add.f32 	%f2300, %f2296, %f2297;
	mul.f32 	%f2301, %f2300, 0f3FB504F3;
	add.f32 	%f2302, %f2277, %f2287;
	add.f32 	%f2303, %f2279, %f2289;
	mul.f32 	%f2304, %f2303, 0f3E4BAFAF;
	sub.f32 	%f2305, %f2302, %f2304;
	mul.f32 	%f2306, %f2305, 0f3FFB14BE;
	fma.rn.f32 	%f2307, %f2302, 0f3E4BAFAF, %f2303;
	mul.f32 	%f2308, %f2307, 0f3FFB14BE;
	sub.f32 	%f2309, %f2278, %f2280;
	sub.f32 	%f2310, %f2286, %f2284;
	mul.f32 	%f2311, %f2310, 0f3ED413CD;
	sub.f32 	%f2312, %f2309, %f2311;
	mul.f32 	%f2313, %f2312, 0f3FEC835E;
	fma.rn.f32 	%f2314, %f2309, 0f3ED413CD, %f2310;
	mul.f32 	%f2315, %f2314, 0f3FEC835E;
	sub.f32 	%f2316, %f2190, %f2197;
	add.f32 	%f2317, %f2190, %f2197;
	sub.f32 	%f2318, %f2194, %f2193;
	add.f32 	%f2319, %f2194, %f2193;
	sub.f32 	%f2320, %f2192, %f2195;
	sub.f32 	%f2321, %f2191, %f2196;
	add.f32 	%f2322, %f2320, %f2321;
	add.f32 	%f2323, %f2191, %f2196;
	sub.f32 	%f2324, %f2320, %f2321;
	add.f32 	%f2325, %f2192, %f2195;
	mul.f32 	%f2326, %f2322, 0f3F3504F3;
	sub.f32 	%f2327, %f2316, %f2326;
	mul.f32 	%f2328, %f2324, 0f3F3504F3;
	sub.f32 	%f2329, %f2318, %f2328;
	fma.rn.f32 	%f2330, %f2329, 0f3F2B0DC1, %f2327;
	mul.f32 	%f2331, %f2330, 0f3FD4DB31;
	mul.f32 	%f2332, %f2327, 0f3F2B0DC1;
	sub.f32 	%f2333, %f2329, %f2332;
	mul.f32 	%f2334, %f2333, 0fBFD4DB31;
	add.f32 	%f2335, %f2317, %f2319;
	add.f32 	%f2336, %f2325, %f2323;
	sub.f32 	%f2337, %f2335, %f2336;
	mul.f32 	%f2338, %f2337, 0f3FB504F3;
	add.f32 	%f2339, %f2335, %f2336;
	mul.f32 	%f2340, %f2339, 0f3FB504F3;
	add.f32 	%f2341, %f2316, %f2326;
	add.f32 	%f2342, %f2318, %f2328;
	mul.f32 	%f2343, %f2342, 0f3E4BAFAF;
	sub.f32 	%f2344, %f2341, %f2343;
	mul.f32 	%f2345, %f2344, 0f3FFB14BE;
	fma.rn.f32 	%f2346, %f2341, 0f3E4BAFAF, %f2342;
	mul.f32 	%f2347, %f2346, 0f3FFB14BE;
	sub.f32 	%f2348, %f2317, %f2319;
	sub.f32 	%f2349, %f2325, %f2323;
	mul.f32 	%f2350, %f2349, 0f3ED413CD;
	sub.f32 	%f2351, %f2348, %f2350;
	mul.f32 	%f2352, %f2351, 0f3FEC835E;
	fma.rn.f32 	%f2353, %f2348, 0f3ED413CD, %f2349;
	mul.f32 	%f2354, %f2353, 0f3FEC835E;
	sub.f32 	%f2355, %f2198, %f2205;
	add.f32 	%f2356, %f2198, %f2205;
	sub.f32 	%f2357, %f2202, %f2201;
	add.f32 	%f2358, %f2202, %f2201;
	sub.f32 	%f2359, %f2200, %f2203;
	sub.f32 	%f2360, %f2199, %f2204;
	add.f32 	%f2361, %f2359, %f2360;
	add.f32 	%f2362, %f2199, %f2204;
	sub.f32 	%f2363, %f2359, %f2360;
	add.f32 	%f2364, %f2200, %f2203;
	mul.f32 	%f2365, %f2361, 0f3F3504F3;
	sub.f32 	%f2366, %f2355, %f2365;
	mul.f32 	%f2367, %f2363, 0f3F3504F3;
	sub.f32 	%f2368, %f2357, %f2367;
	fma.rn.f32 	%f2369, %f2368, 0f3F2B0DC1, %f2366;
	mul.f32 	%f2370, %f2369, 0f3FD4DB31;
	mul.f32 	%f2371, %f2366, 0f3F2B0DC1;
	sub.f32 	%f2372, %f2368, %f2371;
	mul.f32 	%f2373, %f2372, 0fBFD4DB31;
	add.f32 	%f2374, %f2356, %f2358;
	add.f32 	%f2375, %f2364, %f2362;
	sub.f32 	%f2376, %f2374, %f2375;
	mul.f32 	%f2377, %f2376, 0f3FB504F3;
	add.f32 	%f2378, %f2374, %f2375;
	mul.f32 	%f2379, %f2378, 0f3FB504F3;
	add.f32 	%f2380, %f2355, %f2365;
	add.f32 	%f2381, %f2357, %f2367;
	mul.f32 	%f2382, %f2381, 0f3E4BAFAF;
	sub.f32 	%f2383, %f2380, %f2382;
	mul.f32 	%f2384, %f2383, 0f3FFB14BE;
	fma.rn.f32 	%f2385, %f2380, 0f3E4BAFAF, %f2381;
	mul.f32 	%f2386, %f2385, 0f3FFB14BE;
	sub.f32 	%f2387, %f2356, %f2358;
	sub.f32 	%f2388, %f2364, %f2362;
	mul.f32 	%f2389, %f2388, 0f3ED413CD;
	sub.f32 	%f2390, %f2387, %f2389;
	mul.f32 	%f2391, %f2390, 0f3FEC835E;
	fma.rn.f32 	%f2392, %f2387, 0f3ED413CD, %f2388;
	mul.f32 	%f2393, %f2392, 0f3FEC835E;
	sub.f32 	%f2394, %f2206, %f2213;
	add.f32 	%f2395, %f2206, %f2213;
	sub.f32 	%f2396, %f2210, %f2209;
	add.f32 	%f2397, %f2210, %f2209;
	sub.f32 	%f2398, %f2208, %f2211;
	sub.f32 	%f2399, %f2207, %f2212;
	add.f32 	%f2400, %f2398, %f2399;
	add.f32 	%f2401, %f2207, %f2212;
	sub.f32 	%f2402, %f2398, %f2399;
	add.f32 	%f2403, %f2208, %f2211;
	mul.f32 	%f2404, %f2400, 0f3F3504F3;
	sub.f32 	%f2405, %f2394, %f2404;
	mul.f32 	%f2406, %f2402, 0f3F3504F3;
	sub.f32 	%f2407, %f2396, %f2406;
	fma.rn.f32 	%f2408, %f2407, 0f3F2B0DC1, %f2405;
	mul.f32 	%f2409, %f2408, 0f3FD4DB31;
	mul.f32 	%f2410, %f2405, 0f3F2B0DC1;
	sub.f32 	%f2411, %f2407, %f2410;
	mul.f32 	%f2412, %f2411, 0fBFD4DB31;
	add.f32 	%f2413, %f2395, %f2397;
	add.f32 	%f2414, %f2403, %f2401;
	sub.f32 	%f2415, %f2413, %f2414;
	mul.f32 	%f2416, %f2415, 0f3FB504F3;
	add.f32 	%f2417, %f2413, %f2414;
	mul.f32 	%f2418, %f2417, 0f3FB504F3;
	add.f32 	%f2419, %f2394, %f2404;
	add.f32 	%f2420, %f2396, %f2406;
	mul.f32 	%f2421, %f2420, 0f3E4BAFAF;
	sub.f32 	%f2422, %f2419, %f2421;
	mul.f32 	%f2423, %f2422, 0f3FFB14BE;
	fma.rn.f32 	%f2424, %f2419, 0f3E4BAFAF, %f2420;
	mul.f32 	%f2425, %f2424, 0f3FFB14BE;
	sub.f32 	%f2426, %f2395, %f2397;
	sub.f32 	%f2427, %f2403, %f2401;
	mul.f32 	%f2428, %f2427, 0f3ED413CD;
	sub.f32 	%f2429, %f2426, %f2428;
	mul.f32 	%f2430, %f2429, 0f3FEC835E;
	fma.rn.f32 	%f2431, %f2426, 0f3ED413CD, %f2427;
	mul.f32 	%f2432, %f2431, 0f3FEC835E;
	sub.f32 	%f2433, %f2214, %f2221;
	add.f32 	%f2434, %f2214, %f2221;
	sub.f32 	%f2435, %f2218, %f2217;
	add.f32 	%f2436, %f2218, %f2217;
	sub.f32 	%f2437, %f2216, %f2219;
	sub.f32 	%f2438, %f2215, %f2220;
	add.f32 	%f2439, %f2437, %f2438;
	add.f32 	%f2440, %f2215, %f2220;
	sub.f32 	%f2441, %f2437, %f2438;
	add.f32 	%f2442, %f2216, %f2219;
	mul.f32 	%f2443, %f2439, 0f3F3504F3;
	sub.f32 	%f2444, %f2433, %f2443;
	mul.f32 	%f2445, %f2441, 0f3F3504F3;
	sub.f32 	%f2446, %f2435, %f2445;
	fma.rn.f32 	%f2447, %f2446, 0f3F2B0DC1, %f2444;
	mul.f32 	%f2448, %f2447, 0f3FD4DB31;
	mul.f32 	%f2449, %f2444, 0f3F2B0DC1;
	sub.f32 	%f2450, %f2446, %f2449;
	mul.f32 	%f2451, %f2450, 0fBFD4DB31;
	add.f32 	%f2452, %f2434, %f2436;
	add.f32 	%f2453, %f2442, %f2440;
	sub.f32 	%f2454, %f2452, %f2453;
	mul.f32 	%f2455, %f2454, 0f3FB504F3;
	add.f32 	%f2456, %f2452, %f2453;
	mul.f32 	%f2457, %f2456, 0f3FB504F3;
	add.f32 	%f2458, %f2433, %f2443;
	add.f32 	%f2459, %f2435, %f2445;
	mul.f32 	%f2460, %f2459, 0f3E4BAFAF;
	sub.f32 	%f2461, %f2458, %f2460;
	mul.f32 	%f2462, %f2461, 0f3FFB14BE;
	fma.rn.f32 	%f2463, %f2458, 0f3E4BAFAF, %f2459;
	mul.f32 	%f2464, %f2463, 0f3FFB14BE;
	sub.f32 	%f2465, %f2434, %f2436;
	sub.f32 	%f2466, %f2442, %f2440;
	mul.f32 	%f2467, %f2466, 0f3ED413CD;
	sub.f32 	%f2468, %f2465, %f2467;
	mul.f32 	%f2469, %f2468, 0f3FEC835E;
	fma.rn.f32 	%f2470, %f2465, 0f3ED413CD, %f2466;
	mul.f32 	%f2471, %f2470, 0f3FEC835E;
	sub.f32 	%f2472, %f2222, %f2229;
	add.f32 	%f2473, %f2222, %f2229;
	sub.f32 	%f2474, %f2226, %f2225;
	add.f32 	%f2475, %f2226, %f2225;
	sub.f32 	%f2476, %f2224, %f2227;
	sub.f32 	%f2477, %f2223, %f2228;
	add.f32 	%f2478, %f2476, %f2477;
	add.f32 	%f2479, %f2223, %f2228;
	sub.f32 	%f2480, %f2476, %f2477;
	add.f32 	%f2481, %f2224, %f2227;
	mul.f32 	%f2482, %f2478, 0f3F3504F3;
	sub.f32 	%f2483, %f2472, %f2482;
	mul.f32 	%f2484, %f2480, 0f3F3504F3;
	sub.f32 	%f2485, %f2474, %f2484;
	fma.rn.f32 	%f2486, %f2485, 0f3F2B0DC1, %f2483;
	mul.f32 	%f2487, %f2486, 0f3FD4DB31;
	mul.f32 	%f2488, %f2483, 0f3F2B0DC1;
	sub.f32 	%f2489, %f2485, %f2488;
	mul.f32 	%f2490, %f2489, 0fBFD4DB31;
	add.f32 	%f2491, %f2473, %f2475;
	add.f32 	%f2492, %f2481, %f2479;
	sub.f32 	%f2493, %f2491, %f2492;
	mul.f32 	%f2494, %f2493, 0f3FB504F3;
	add.f32 	%f2495, %f2491, %f2492;
	mul.f32 	%f2496, %f2495, 0f3FB504F3;
	add.f32 	%f2497, %f2472, %f2482;
	add.f32 	%f2498, %f2474, %f2484;
	mul.f32 	%f2499, %f2498, 0f3E4BAFAF;
	sub.f32 	%f2500, %f2497, %f2499;
	mul.f32 	%f2501, %f2500, 0f3FFB14BE;
	fma.rn.f32 	%f2502, %f2497, 0f3E4BAFAF, %f2498;
	mul.f32 	%f2503, %f2502, 0f3FFB14BE;
	sub.f32 	%f2504, %f2473, %f2475;
	sub.f32 	%f2505, %f2481, %f2479;
	mul.f32 	%f2506, %f2505, 0f3ED413CD;
	sub.f32 	%f2507, %f2504, %f2506;
	mul.f32 	%f2508, %f2507, 0f3FEC835E;
	fma.rn.f32 	%f2509, %f2504, 0f3ED413CD, %f2505;
	mul.f32 	%f2510, %f2509, 0f3FEC835E;
	sub.f32 	%f2511, %f2230, %f2237;
	add.f32 	%f2512, %f2230, %f2237;
	sub.f32 	%f2513, %f2234, %f2233;
	add.f32 	%f2514, %f2234, %f2233;
	sub.f32 	%f2515, %f2232, %f2235;
	sub.f32 	%f2516, %f2231, %f2236;
	add.f32 	%f2517, %f2515, %f2516;
	add.f32 	%f2518, %f2231, %f2236;
	sub.f32 	%f2519, %f2515, %f2516;
	add.f32 	%f2520, %f2232, %f2235;
	mul.f32 	%f2521, %f2517, 0f3F3504F3;
	sub.f32 	%f2522, %f2511, %f2521;
	mul.f32 	%f2523, %f2519, 0f3F3504F3;
	sub.f32 	%f2524, %f2513, %f2523;
	fma.rn.f32 	%f2525, %f2524, 0f3F2B0DC1, %f2522;
	mul.f32 	%f2526, %f2525, 0f3FD4DB31;
	mul.f32 	%f2527, %f2522, 0f3F2B0DC1;
	sub.f32 	%f2528, %f2524, %f2527;
	mul.f32 	%f2529, %f2528, 0fBFD4DB31;
	add.f32 	%f2530, %f2512, %f2514;
	add.f32 	%f2531, %f2520, %f2518;
	sub.f32 	%f2532, %f2530, %f2531;
	mul.f32 	%f2533, %f2532, 0f3FB504F3;
	add.f32 	%f2534, %f2530, %f2531;
	mul.f32 	%f2535, %f2534, 0f3FB504F3;
	add.f32 	%f2536, %f2511, %f2521;
	add.f32 	%f2537, %f2513, %f2523;
	mul.f32 	%f2538, %f2537, 0f3E4BAFAF;
	sub.f32 	%f2539, %f2536, %f2538;
	mul.f32 	%f2540, %f2539, 0f3FFB14BE;
	fma.rn.f32 	%f2541, %f2536, 0f3E4BAFAF, %f2537;
	mul.f32 	%f2542, %f2541, 0f3FFB14BE;
	sub.f32 	%f2543, %f2512, %f2514;
	sub.f32 	%f2544, %f2520, %f2518;
	mul.f32 	%f2545, %f2544, 0f3ED413CD;
	sub.f32 	%f2546, %f2543, %f2545;
	mul.f32 	%f2547, %f2546, 0f3FEC835E;
	fma.rn.f32 	%f2548, %f2543, 0f3ED413CD, %f2544;
	mul.f32 	%f2549, %f2548, 0f3FEC835E;
	// begin inline asm
	mov.u32 %r638, %laneid;
	// end inline asm
	shr.s32 	%r729, %r638, 31;
	shr.u32 	%r730, %r729, 29;
	add.s32 	%r731, %r638, %r730;
	and.b32  	%r732, %r731, 1073741816;
	sub.s32 	%r733, %r638, %r732;
	and.b32  	%r734, %r638, 1073741816;
	mad.lo.s32 	%r735, %r733, 33, %r734;
	shl.b32 	%r736, %r735, 2;
	add.s32 	%r737, %r703, %r736;
	bar.warp.sync 	-1;
	shl.b32 	%r738, %r638, 2;
	add.s32 	%r739, %r703, %r738;
	st.shared.f32 	[%r739], %f2262;
	st.shared.f32 	[%r739+132], %f2267;
	st.shared.f32 	[%r739+264], %f2274;
	st.shared.f32 	[%r739+396], %f2253;
	st.shared.f32 	[%r739+528], %f2260;
	st.shared.f32 	[%r739+660], %f2256;
	st.shared.f32 	[%r739+792], %f2276;
	st.shared.f32 	[%r739+924], %f2269;
	bar.warp.sync 	-1;
	ld.shared.f32 	%f2550, [%r737];
	ld.shared.f32 	%f2551, [%r737+4];
	ld.shared.f32 	%f2552, [%r737+8];
	ld.shared.f32 	%f2553, [%r737+12];
	ld.shared.f32 	%f2554, [%r737+16];
	ld.shared.f32 	%f2555, [%r737+20];
	ld.shared.f32 	%f2556, [%r737+24];
	ld.shared.f32 	%f2557, [%r737+28];
	bar.warp.sync 	-1;
	st.shared.f32 	[%r739], %f2301;
	st.shared.f32 	[%r739+132], %f2306;
	st.shared.f32 	[%r739+264], %f2313;
	st.shared.f32 	[%r739+396], %f2292;
	st.shared.f32 	[%r739+528], %f2299;
	st.shared.f32 	[%r739+660], %f2295;
	st.shared.f32 	[%r739+792], %f2315;
	st.shared.f32 	[%r739+924], %f2308;
	bar.warp.sync 	-1;
	ld.shared.f32 	%f2558, [%r737];
	ld.shared.f32 	%f2559, [%r737+4];
	ld.shared.f32 	%f2560, [%r737+8];
	ld.shared.f32 	%f2561, [%r737+12];
	ld.shared.f32 	%f2562, [%r737+16];
	ld.shared.f32 	%f2563, [%r737+20];
	ld.shared.f32 	%f2564, [%r737+24];
	ld.shared.f32 	%f2565, [%r737+28];
	bar.warp.sync 	-1;
	st.shared.f32 	[%r739], %f2340;
	st.shared.f32 	[%r739+132], %f2345;
	st.shared.f32 	[%r739+264], %f2352;
	st.shared.f32 	[%r739+396], %f2331;
	st.shared.f32 	[%r739+528], %f2338;
	st.shared.f32 	[%r739+660], %f2334;
	st.shared.f32 	[%r739+792], %f2354;
	st.shared.f32 	[%r739+924], %f2347;
	bar.warp.sync 	-1;
	ld.shared.f32 	%f2566, [%r737];
	ld.shared.f32 	%f2567, [%r737+4];
	ld.shared.f32 	%f2568, [%r737+8];
	ld.shared.f32 	%f2569, [%r737+12];
	ld.shared.f32 	%f2570, [%r737+16];
	ld.shared.f32 	%f2571, [%r737+20];
	ld.shared.f32 	%f2572, [%r737+24];
	ld.shared.f32 	%f2573, [%r737+28];
	bar.warp.sync 	-1;
	st.shared.f32 	[%r739], %f2379;
	st.shared.f32 	[%r739+132], %f2384;
	st.shared.f32 	[%r739+264], %f2391;
	st.shared.f32 	[%r739+396], %f2370;
	st.shared.f32 	[%r739+528], %f2377;
	st.shared.f32 	[%r739+660], %f2373;
	st.shared.f32 	[%r739+792], %f2393;
	st.shared.f32 	[%r739+924], %f2386;
	bar.warp.sync 	-1;
	ld.shared.f32 	%f2574, [%r737];
	ld.shared.f32 	%f2575, [%r737+4];
	ld.shared.f32 	%f2576, [%r737+8];
	ld.shared.f32 	%f2577, [%r737+12];
	ld.shared.f32 	%f2578, [%r737+16];
	ld.shared.f32 	%f2579, [%r737+20];
	ld.shared.f32 	%f2580, [%r737+24];
	ld.shared.f32 	%f2581, [%r737+28];
	bar.warp.sync 	-1;
	st.shared.f32 	[%r739], %f2418;
	st.shared.f32 	[%r739+132], %f2423;
	st.shared.f32 	[%r739+264], %f2430;
	st.shared.f32 	[%r739+396], %f2409;
	st.shared.f32 	[%r739+528], %f2416;
	st.shared.f32 	[%r739+660], %f2412;
	st.shared.f32 	[%r739+792], %f2432;
	st.shared.f32 	[%r739+924], %f2425;
	bar.warp.sync 	-1;
	ld.shared.f32 	%f2582, [%r737];
	ld.shared.f32 	%f2583, [%r737+4];
	ld.shared.f32 	%f2584, [%r737+8];
	ld.shared.f32 	%f2585, [%r737+12];
	ld.shared.f32 	%f2586, [%r737+16];
	ld.shared.f32 	%f2587, [%r737+20];
	ld.shared.f32 	%f2588, [%r737+24];
	ld.shared.f32 	%f2589, [%r737+28];
	bar.warp.sync 	-1;
	st.shared.f32 	[%r739], %f2457;
	st.shared.f32 	[%r739+132], %f2462;
	st.shared.f32 	[%r739+264], %f2469;
	st.shared.f32 	[%r739+396], %f2448;
	st.shared.f32 	[%r739+528], %f2455;
	st.shared.f32 	[%r739+660], %f2451;
	st.shared.f32 	[%r739+792], %f2471;
	st.shared.f32 	[%r739+924], %f2464;
	bar.warp.sync 	-1;
	ld.shared.f32 	%f2590, [%r737];
	ld.shared.f32 	%f2591, [%r737+4];
	ld.shared.f32 	%f2592, [%r737+8];
	ld.shared.f32 	%f2593, [%r737+12];
	ld.shared.f32 	%f2594, [%r737+16];
	ld.shared.f32 	%f2595, [%r737+20];
	ld.shared.f32 	%f2596, [%r737+24];
	ld.shared.f32 	%f2597, [%r737+28];
	bar.warp.sync 	-1;
	st.shared.f32 	[%r739], %f2496;
	st.shared.f32 	[%r739+132], %f2501;
	st.shared.f32 	[%r739+264], %f2508;
	st.shared.f32 	[%r739+396], %f2487;
	st.shared.f32 	[%r739+528], %f2494;
	st.shared.f32 	[%r739+660], %f2490;
	st.shared.f32 	[%r739+792], %f2510;
	st.shared.f32 	[%r739+924], %f2503;
	bar.warp.sync 	-1;
	ld.shared.f32 	%f2598, [%r737];
	ld.shared.f32 	%f2599, [%r737+4];
	ld.shared.f32 	%f2600, [%r737+8];
	ld.shared.f32 	%f2601, [%r737+12];
	ld.shared.f32 	%f2602, [%r737+16];
	ld.shared.f32 	%f2603, [%r737+20];
	ld.shared.f32 	%f2604, [%r737+24];
	ld.shared.f32 	%f2605, [%r737+28];
	bar.warp.sync 	-1;
	st.shared.f32 	[%r739], %f2535;
	st.shared.f32 	[%r739+132], %f2540;
	st.shared.f32 	[%r739+264], %f2547;
	st.shared.f32 	[%r739+396], %f2526;
	st.shared.f32 	[%r739+528], %f2533;
	st.shared.f32 	[%r739+660], %f2529;
	st.shared.f32 	[%r739+792], %f2549;
	st.shared.f32 	[%r739+924], %f2542;
	bar.warp.sync 	-1;
	ld.shared.f32 	%f2606, [%r737];
	ld.shared.f32 	%f2607, [%r737+4];
	ld.shared.f32 	%f2608, [%r737+8];
	ld.shared.f32 	%f2609, [%r737+12];
	ld.shared.f32 	%f2610, [%r737+16];
	ld.shared.f32 	%f2611, [%r737+20];
	ld.shared.f32 	%f2612, [%r737+24];
	ld.shared.f32 	%f2613, [%r737+28];
	sub.f32 	%f2614, %f2550, %f2606;
	add.f32 	%f2615, %f2550, %f2606;
	sub.f32 	%f2616, %f2582, %f2574;
	add.f32 	%f2617, %f2582, %f2574;
	sub.f32 	%f2618, %f2566, %f2590;
	sub.f32 	%f2619, %f2558, %f2598;
	add.f32 	%f2620, %f2618, %f2619;
	add.f32 	%f2621, %f2558, %f2598;
	sub.f32 	%f2622, %f2618, %f2619;
	add.f32 	%f2623, %f2566, %f2590;
	mul.f32 	%f2624, %f2620, 0f3F3504F3;
	sub.f32 	%f2625, %f2614, %f2624;
	mul.f32 	%f2626, %f2622, 0f3F3504F3;
	sub.f32 	%f2627, %f2616, %f2626;
	fma.rn.f32 	%f2628, %f2627, 0f3F2B0DC1, %f2625;
	mul.f32 	%f2629, %f2628, 0f3FD4DB31;
	mul.f32 	%f2630, %f2625, 0f3F2B0DC1;
	sub.f32 	%f2631, %f2627, %f2630;
	mul.f32 	%f2632, %f2631, 0fBFD4DB31;
	add.f32 	%f2633, %f2615, %f2617;
	add.f32 	%f2634, %f2623, %f2621;
	sub.f32 	%f2635, %f2633, %f2634;
	mul.f32 	%f2636, %f2635, 0f3FB504F3;
	add.f32 	%f2637, %f2633, %f2634;
	mul.f32 	%f2638, %f2637, 0f3FB504F3;
	add.f32 	%f2639, %f2614, %f2624;
	add.f32 	%f2640, %f2616, %f2626;
	mul.f32 	%f2641, %f2640, 0f3E4BAFAF;
	sub.f32 	%f2642, %f2639, %f2641;
	mul.f32 	%f2643, %f2642, 0f3FFB14BE;
	fma.rn.f32 	%f2644, %f2639, 0f3E4BAFAF, %f2640;
	mul.f32 	%f2645, %f2644, 0f3FFB14BE;
	sub.f32 	%f2646, %f2615, %f2617;
	sub.f32 	%f2647, %f2623, %f2621;
	mul.f32 	%f2648, %f2647, 0f3ED413CD;
	sub.f32 	%f2649, %f2646, %f2648;
	mul.f32 	%f2650, %f2649, 0f3FEC835E;
	fma.rn.f32 	%f2651, %f2646, 0f3ED413CD, %f2647;
	mul.f32 	%f2652, %f2651, 0f3FEC835E;
	sub.f32 	%f2653, %f2551, %f2607;
	add.f32 	%f2654, %f2551, %f2607;
	sub.f32 	%f2655, %f2583, %f2575;
	add.f32 	%f2656, %f2583, %f2575;
	sub.f32 	%f2657, %f2567, %f2591;
	sub.f32 	%f2658, %f2559, %f2599;
	add.f32 	%f2659, %f2657, %f2658;
	add.f32 	%f2660, %f2559, %f2599;
	sub.f32 	%f2661, %f2657, %f2658;
	add.f32 	%f2662, %f2567, %f2591;
	mul.f32 	%f2663, %f2659, 0f3F3504F3;
	sub.f32 	%f2664, %f2653, %f2663;
	mul.f32 	%f2665, %f2661, 0f3F3504F3;
	sub.f32 	%f2666, %f2655, %f2665;
	fma.rn.f32 	%f2667, %f2666, 0f3F2B0DC1, %f2664;
	mul.f32 	%f2668, %f2667, 0f3FD4DB31;
	mul.f32 	%f2669, %f2664, 0f3F2B0DC1;
	sub.f32 	%f2670, %f2666, %f2669;
	mul.f32 	%f2671, %f2670, 0fBFD4DB31;
	add.f32 	%f2672, %f2654, %f2656;
	add.f32 	%f2673, %f2662, %f2660;
	sub.f32 	%f2674, %f2672, %f2673;
	mul.f32 	%f2675, %f2674, 0f3FB504F3;
	add.f32 	%f2676, %f2672, %f2673;
	mul.f32 	%f2677, %f2676, 0f3FB504F3;
	add.f32 	%f2678, %f2653, %f2663;
	add.f32 	%f2679, %f2655, %f2665;
	mul.f32 	%f2680, %f2679, 0f3E4BAFAF;
	sub.f32 	%f2681, %f2678, %f2680;
	mul.f32 	%f2682, %f2681, 0f3FFB14BE;
	fma.rn.f32 	%f2683, %f2678, 0f3E4BAFAF, %f2679;
	mul.f32 	%f2684, %f2683, 0f3FFB14BE;
	sub.f32 	%f2685, %f2654, %f2656;
	sub.f32 	%f2686, %f2662, %f2660;
	mul.f32 	%f2687, %f2686, 0f3ED413CD;
	sub.f32 	%f2688, %f2685, %f2687;
	mul.f32 	%f2689, %f2688, 0f3FEC835E;
	fma.rn.f32 	%f2690, %f2685, 0f3ED413CD, %f2686;
	mul.f32 	%f2691, %f2690, 0f3FEC835E;
	sub.f32 	%f2692, %f2552, %f2608;
	add.f32 	%f2693, %f2552, %f2608;
	sub.f32 	%f2694, %f2584, %f2576;
	add.f32 	%f2695, %f2584, %f2576;
	sub.f32 	%f2696, %f2568, %f2592;
	sub.f32 	%f2697, %f2560, %f2600;
	add.f32 	%f2698, %f2696, %f2697;
	add.f32 	%f2699, %f2560, %f2600;
	sub.f32 	%f2700, %f2696, %f2697;
	add.f32 	%f2701, %f2568, %f2592;
	mul.f32 	%f2702, %f2698, 0f3F3504F3;
	sub.f32 	%f2703, %f2692, %f2702;
	mul.f32 	%f2704, %f2700, 0f3F3504F3;
	sub.f32 	%f2705, %f2694, %f2704;
	fma.rn.f32 	%f2706, %f2705, 0f3F2B0DC1, %f2703;
	mul.f32 	%f2707, %f2706, 0f3FD4DB31;
	mul.f32 	%f2708, %f2703, 0f3F2B0DC1;
	sub.f32 	%f2709, %f2705, %f2708;
	mul.f32 	%f2710, %f2709, 0fBFD4DB31;
	add.f32 	%f2711, %f2693, %f2695;
	add.f32 	%f2712, %f2701, %f2699;
	sub.f32 	%f2713, %f2711, %f2712;
	mul.f32 	%f2714, %f2713, 0f3FB504F3;
	add.f32 	%f2715, %f2711, %f2712;
	mul.f32 	%f2716, %f2715, 0f3FB504F3;
	add.f32 	%f2717, %f2692, %f2702;
	add.f32 	%f2718, %f2694, %f2704;
	mul.f32 	%f2719, %f2718, 0f3E4BAFAF;
	sub.f32 	%f2720, %f2717, %f2719;
	mul.f32 	%f2721, %f2720, 0f3FFB14BE;
	fma.rn.f32 	%f2722, %f2717, 0f3E4BAFAF, %f2718;
	mul.f32 	%f2723, %f2722, 0f3FFB14BE;
	sub.f32 	%f2724, %f2693, %f2695;
	sub.f32 	%f2725, %f2701, %f2699;
	mul.f32 	%f2726, %f2725, 0f3ED413CD;
	sub.f32 	%f2727, %f2724, %f2726;
	mul.f32 	%f2728, %f2727, 0f3FEC835E;
	fma.rn.f32 	%f2729, %f2724, 0f3ED413CD, %f2725;
	mul.f32 	%f2730, %f2729, 0f3FEC835E;
	sub.f32 	%f2731, %f2553, %f2609;
	add.f32 	%f2732, %f2553, %f2609;
	sub.f32 	%f2733, %f2585, %f2577;
	add.f32 	%f2734, %f2585, %f2577;
	sub.f32 	%f2735, %f2569, %f2593;
	sub.f32 	%f2736, %f2561, %f2601;
	add.f32 	%f2737, %f2735, %f2736;
	add.f32 	%f2738, %f2561, %f2601;
	sub.f32 	%f2739, %f2735, %f2736;
	add.f32 	%f2740, %f2569, %f2593;
	mul.f32 	%f2741, %f2737, 0f3F3504F3;
	sub.f32 	%f2742, %f2731, %f2741;
	mul.f32 	%f2743, %f2739, 0f3F3504F3;
	sub.f32 	%f2744, %f2733, %f2743;
	fma.rn.f32 	%f2745, %f2744, 0f3F2B0DC1, %f2742;
	mul.f32 	%f2746, %f2745, 0f3FD4DB31;
	mul.f32 	%f2747, %f2742, 0f3F2B0DC1;
	sub.f32 	%f2748, %f2744, %f2747;
	mul.f32 	%f2749, %f2748, 0fBFD4DB31;
	add.f32 	%f2750, %f2732, %f2734;
	add.f32 	%f2751, %f2740, %f2738;
	sub.f32 	%f2752, %f2750, %f2751;
	mul.f32 	%f2753, %f2752, 0f3FB504F3;
	add.f32 	%f2754, %f2750, %f2751;
	mul.f32 	%f2755, %f2754, 0f3FB504F3;
	add.f32 	%f2756, %f2731, %f2741;
	add.f32 	%f2757, %f2733, %f2743;
	mul.f32 	%f2758, %f2757, 0f3E4BAFAF;
	sub.f32 	%f2759, %f2756, %f2758;
	mul.f32 	%f2760, %f2759, 0f3FFB14BE;
	fma.rn.f32 	%f2761, %f2756, 0f3E4BAFAF, %f2757;
	mul.f32 	%f2762, %f2761, 0f3FFB14BE;
	sub.f32 	%f2763, %f2732, %f2734;
	sub.f32 	%f2764, %f2740, %f2738;
	mul.f32 	%f2765, %f2764, 0f3ED413CD;
	sub.f32 	%f2766, %f2763, %f2765;
	mul.f32 	%f2767, %f2766, 0f3FEC835E;
	fma.rn.f32 	%f2768, %f2763, 0f3ED413CD, %f2764;
	mul.f32 	%f2769, %f2768, 0f3FEC835E;
	sub.f32 	%f2770, %f2554, %f2610;
	add.f32 	%f2771, %f2554, %f2610;
	sub.f32 	%f2772, %f2586, %f2578;
	add.f32 	%f2773, %f2586, %f2578;
	sub.f32 	%f2774, %f2570, %f2594;
	sub.f32 	%f2775, %f2562, %f2602;
	add.f32 	%f2776, %f2774, %f2775;
	add.f32 	%f2777, %f2562, %f2602;
	sub.f32 	%f2778, %f2774, %f2775;
	add.f32 	%f2779, %f2570, %f2594;
	mul.f32 	%f2780, %f2776, 0f3F3504F3;
	sub.f32 	%f2781, %f2770, %f2780;
	mul.f32 	%f2782, %f2778, 0f3F3504F3;
	sub.f32 	%f2783, %f2772, %f2782;
	fma.rn.f32 	%f2784, %f2783, 0f3F2B0DC1, %f2781;
	mul.f32 	%f2785, %f2784, 0f3FD4DB31;
	mul.f32 	%f2786, %f2781, 0f3F2B0DC1;
	sub.f32 	%f2787, %f2783, %f2786;
	mul.f32 	%f2788, %f2787, 0fBFD4DB31;
	add.f32 	%f2789, %f2771, %f2773;
	add.f32 	%f2790, %f2779, %f2777;
	sub.f32 	%f2791, %f2789, %f2790;
	mul.f32 	%f2792, %f2791, 0f3FB504F3;
	add.f32 	%f2793, %f2789, %f2790;
	mul.f32 	%f2794, %f2793, 0f3FB504F3;
	add.f32 	%f2795, %f2770, %f2780;
	add.f32 	%f2796, %f2772, %f2782;
	mul.f32 	%f2797, %f2796, 0f3E4BAFAF;
	sub.f32 	%f2798, %f2795, %f2797;
	mul.f32 	%f2799, %f2798, 0f3FFB14BE;
	fma.rn.f32 	%f2800, %f2795, 0f3E4BAFAF, %f2796;
	mul.f32 	%f2801, %f2800, 0f3FFB14BE;
	sub.f32 	%f2802, %f2771, %f2773;
	sub.f32 	%f2803, %f2779, %f2777;
	mul.f32 	%f2804, %f2803, 0f3ED413CD;
	sub.f32 	%f2805, %f2802, %f2804;
	mul.f32 	%f2806, %f2805, 0f3FEC835E;
	fma.rn.f32 	%f2807, %f2802, 0f3ED413CD, %f2803;
	mul.f32 	%f2808, %f2807, 0f3FEC835E;
	sub.f32 	%f2809, %f2555, %f2611;
	add.f32 	%f2810, %f2555, %f2611;
	sub.f32 	%f2811, %f2587, %f2579;
	add.f32 	%f2812, %f2587, %f2579;
	sub.f32 	%f2813, %f2571, %f2595;
	sub.f32 	%f2814, %f2563, %f2603;
	add.f32 	%f2815, %f2813, %f2814;
	add.f32 	%f2816, %f2563, %f2603;
	sub.f32 	%f2817, %f2813, %f2814;
	add.f32 	%f2818, %f2571, %f2595;
	mul.f32 	%f2819, %f2815, 0f3F3504F3;
	sub.f32 	%f2820, %f2809, %f2819;
	mul.f32 	%f2821, %f2817, 0f3F3504F3;
	sub.f32 	%f2822, %f2811, %f2821;
	fma.rn.f32 	%f2823, %f2822, 0f3F2B0DC1, %f2820;
	mul.f32 	%f2824, %f2823, 0f3FD4DB31;
	mul.f32 	%f2825, %f2820, 0f3F2B0DC1;
	sub.f32 	%f2826, %f2822, %f2825;
	mul.f32 	%f2827, %f2826, 0fBFD4DB31;
	add.f32 	%f2828, %f2810, %f2812;
	add.f32 	%f2829, %f2818, %f2816;
	sub.f32 	%f2830, %f2828, %f2829;
	mul.f32 	%f2831, %f2830, 0f3FB504F3;
	add.f32 	%f2832, %f2828, %f2829;
	mul.f32 	%f2833, %f2832, 0f3FB504F3;
	add.f32 	%f2834, %f2809, %f2819;
	add.f32 	%f2835, %f2811, %f2821;
	mul.f32 	%f2836, %f2835, 0f3E4BAFAF;
	sub.f32 	%f2837, %f2834, %f2836;
	mul.f32 	%f2838, %f2837, 0f3FFB14BE;
	fma.rn.f32 	%f2839, %f2834, 0f3E4BAFAF, %f2835;
	mul.f32 	%f2840, %f2839, 0f3FFB14BE;
	sub.f32 	%f2841, %f2810, %f2812;
	sub.f32 	%f2842, %f2818, %f2816;
	mul.f32 	%f2843, %f2842, 0f3ED413CD;
	sub.f32 	%f2844, %f2841, %f2843;
	mul.f32 	%f2845, %f2844, 0f3FEC835E;
	fma.rn.f32 	%f2846, %f2841, 0f3ED413CD, %f2842;
	mul.f32 	%f2847, %f2846, 0f3FEC835E;
	sub.f32 	%f2848, %f2556, %f2612;
	add.f32 	%f2849, %f2556, %f2612;
	sub.f32 	%f2850, %f2588, %f2580;
	add.f32 	%f2851, %f2588, %f2580;
	sub.f32 	%f2852, %f2572, %f2596;
	sub.f32 	%f2853, %f2564, %f2604;
	add.f32 	%f2854, %f2852, %f2853;
	add.f32 	%f2855, %f2564, %f2604;
	sub.f32 	%f2856, %f2852, %f2853;
	add.f32 	%f2857, %f2572, %f2596;
	mul.f32 	%f2858, %f2854, 0f3F3504F3;
	sub.f32 	%f2859, %f2848, %f2858;
	mul.f32 	%f2860, %f2856, 0f3F3504F3;
	sub.f32 	%f2861, %f2850, %f2860;
	fma.rn.f32 	%f2862, %f2861, 0f3F2B0DC1, %f2859;
	mul.f32 	%f2863, %f2862, 0f3FD4DB31;
	mul.f32 	%f2864, %f2859, 0f3F2B0DC1;
	sub.f32 	%f2865, %f2861, %f2864;
	mul.f32 	%f2866, %f2865, 0fBFD4DB31;
	add.f32 	%f2867, %f2849, %f2851;
	add.f32 	%f2868, %f2857, %f2855;
	sub.f32 	%f2869, %f2867, %f2868;
	mul.f32 	%f2870, %f2869, 0f3FB504F3;
	add.f32 	%f2871, %f2867, %f2868;
	mul.f32 	%f2872, %f2871, 0f3FB504F3;
	add.f32 	%f2873, %f2848, %f2858;
	add.f32 	%f2874, %f2850, %f2860;
	mul.f32 	%f2875, %f2874, 0f3E4BAFAF;
	sub.f32 	%f2876, %f2873, %f2875;
	mul.f32 	%f2877, %f2876, 0f3FFB14BE;
	fma.rn.f32 	%f2878, %f2873, 0f3E4BAFAF, %f2874;
	mul.f32 	%f2879, %f2878, 0f3FFB14BE;
	sub.f32 	%f2880, %f2849, %f2851;
	sub.f32 	%f2881, %f2857, %f2855;
	mul.f32 	%f2882, %f2881, 0f3ED413CD;
	sub.f32 	%f2883, %f2880, %f2882;
	mul.f32 	%f2884, %f2883, 0f3FEC835E;
	fma.rn.f32 	%f2885, %f2880, 0f3ED413CD, %f2881;
	mul.f32 	%f2886, %f2885, 0f3FEC835E;
	sub.f32 	%f2887, %f2557, %f2613;
	add.f32 	%f2888, %f2557, %f2613;
	sub.f32 	%f2889, %f2589, %f2581;
	add.f32 	%f2890, %f2589, %f2581;
	sub.f32 	%f2891, %f2573, %f2597;
	sub.f32 	%f2892, %f2565, %f2605;
	add.f32 	%f2893, %f2891, %f2892;
	add.f32 	%f2894, %f2565, %f2605;
	sub.f32 	%f2895, %f2891, %f2892;
	add.f32 	%f2896, %f2573, %f2597;
	mul.f32 	%f2897, %f2893, 0f3F3504F3;
	sub.f32 	%f2898, %f2887, %f2897;
	mul.f32 	%f2899, %f2895, 0f3F3504F3;
	sub.f32 	%f2900, %f2889, %f2899;
	fma.rn.f32 	%f2901, %f2900, 0f3F2B0DC1, %f2898;
	mul.f32 	%f2902, %f2901, 0f3FD4DB31;
	mul.f32 	%f2903, %f2898, 0f3F2B0DC1;
	sub.f32 	%f2904, %f2900, %f2903;
	mul.f32 	%f2905, %f2904, 0fBFD4DB31;
	add.f32 	%f2906, %f2888, %f2890;
	add.f32 	%f2907, %f2896, %f2894;
	sub.f32 	%f2908, %f2906, %f2907;
	mul.f32 	%f2909, %f2908, 0f3FB504F3;
	add.f32 	%f2910, %f2906, %f2907;
	mul.f32 	%f2911, %f2910, 0f3FB504F3;
	add.f32 	%f2912, %f2887, %f2897;
	add.f32 	%f2913, %f2889, %f2899;
	mul.f32 	%f2914, %f2913, 0f3E4BAFAF;
	sub.f32 	%f2915, %f2912, %f2914;
	mul.f32 	%f2916, %f2915, 0f3FFB14BE;
	fma.rn.f32 	%f2917, %f2912, 0f3E4BAFAF, %f2913;
	mul.f32 	%f2918, %f2917, 0f3FFB14BE;
	sub.f32 	%f2919, %f2888, %f2890;
	sub.f32 	%f2920, %f2896, %f2894;
	mul.f32 	%f2921, %f2920, 0f3ED413CD;
	sub.f32 	%f2922, %f2919, %f2921;
	mul.f32 	%f2923, %f2922, 0f3FEC835E;
	fma.rn.f32 	%f2924, %f2919, 0f3ED413CD, %f2920;
	mul.f32 	%f2925, %f2924, 0f3FEC835E;
	// begin inline asm
	mov.u32 %r639, %laneid;
	// end inline asm
	mul.f32 	%f2926, %f12517, %f12517;
	and.b32  	%r740, %r639, 7;
	setp.eq.s32 	%p379, %r740, 0;
	mul.f32 	%f2927, %f2638, %f2638;
	add.f32 	%f2928, %f2926, %f2927;
	div.rn.f32 	%f2929, %f2927, %f2928;
	selp.f32 	%f2930, 0f3F800000, %f2929, %p379;
	mul.f32 	%f2931, %f1574, %f2930;
	fma.rn.f32 	%f2932, %f2930, %f2930, 0f00000000;
	mul.f32 	%f2933, %f2931, 0f39800000;
	mul.f32 	%f2934, %f2677, %f2677;
	add.f32 	%f2935, %f2926, %f2934;
	div.rn.f32 	%f2936, %f2934, %f2935;
	mul.f32 	%f2937, %f1613, %f2936;
	fma.rn.f32 	%f2938, %f2936, %f2936, %f2932;
	mul.f32 	%f2939, %f2937, 0f39800000;
	mul.f32 	%f2940, %f2716, %f2716;
	add.f32 	%f2941, %f2926, %f2940;
	div.rn.f32 	%f2942, %f2940, %f2941;
	mul.f32 	%f2943, %f1652, %f2942;
	fma.rn.f32 	%f2944, %f2942, %f2942, %f2938;
	mul.f32 	%f2945, %f2943, 0f39800000;
	mul.f32 	%f2946, %f2755, %f2755;
	add.f32 	%f2947, %f2926, %f2946;
	div.rn.f32 	%f2948, %f2946, %f2947;
	mul.f32 	%f2949, %f1691, %f2948;
	fma.rn.f32 	%f2950, %f2948, %f2948, %f2944;
	mul.f32 	%f2951, %f2949, 0f39800000;
	mul.f32 	%f2952, %f2794, %f2794;
	add.f32 	%f2953, %f2926, %f2952;
	div.rn.f32 	%f2954, %f2952, %f2953;
	mul.f32 	%f2955, %f1730, %f2954;
	fma.rn.f32 	%f2956, %f2954, %f2954, %f2950;
	mul.f32 	%f2957, %f2955, 0f39800000;
	mul.f32 	%f2958, %f2833, %f2833;
	add.f32 	%f2959, %f2926, %f2958;
	div.rn.f32 	%f2960, %f2958, %f2959;
	mul.f32 	%f2961, %f1769, %f2960;
	fma.rn.f32 	%f2962, %f2960, %f2960, %f2956;
	mul.f32 	%f2963, %f2961, 0f39800000;
	mul.f32 	%f2964, %f2872, %f2872;
	add.f32 	%f2965, %f2926, %f2964;
	div.rn.f32 	%f2966, %f2964, %f2965;
	mul.f32 	%f2967, %f1808, %f2966;
	fma.rn.f32 	%f2968, %f2966, %f2966, %f2962;
	mul.f32 	%f2969, %f2967, 0f39800000;
	mul.f32 	%f2970, %f2911, %f2911;
	add.f32 	%f2971, %f2926, %f2970;
	div.rn.f32 	%f2972, %f2970, %f2971;
	mul.f32 	%f2973, %f1847, %f2972;
	fma.rn.f32 	%f2974, %f2972, %f2972, %f2968;
	mul.f32 	%f2975, %f2973, 0f39800000;
	mul.f32 	%f2976, %f2643, %f2643;
	add.f32 	%f2977, %f2926, %f2976;
	div.rn.f32 	%f2978, %f2976, %f2977;
	mul.f32 	%f2979, %f1579, %f2978;
	fma.rn.f32 	%f2980, %f2978, %f2978, %f2974;
	mul.f32 	%f2981, %f2979, 0f39800000;
	mul.f32 	%f2982, %f2682, %f2682;
	add.f32 	%f2983, %f2926, %f2982;
	div.rn.f32 	%f2984, %f2982, %f2983;
	mul.f32 	%f2985, %f1618, %f2984;
	fma.rn.f32 	%f2986, %f2984, %f2984, %f2980;
	mul.f32 	%f2987, %f2985, 0f39800000;
	mul.f32 	%f2988, %f2721, %f2721;
	add.f32 	%f2989, %f2926, %f2988;
	div.rn.f32 	%f2990, %f2988, %f2989;
	mul.f32 	%f2991, %f1657, %f2990;
	fma.rn.f32 	%f2992, %f2990, %f2990, %f2986;
	mul.f32 	%f2993, %f2991, 0f39800000;
	mul.f32 	%f2994, %f2760, %f2760;
	add.f32 	%f2995, %f2926, %f2994;
	div.rn.f32 	%f2996, %f2994, %f2995;
	mul.f32 	%f2997, %f1696, %f2996;
	fma.rn.f32 	%f2998, %f2996, %f2996, %f2992;
	mul.f32 	%f2999, %f2997, 0f39800000;
	mul.f32 	%f3000, %f2799, %f2799;
	add.f32 	%f3001, %f2926, %f3000;
	div.rn.f32 	%f3002, %f3000, %f3001;
	mul.f32 	%f3003, %f1735, %f3002;
	fma.rn.f32 	%f3004, %f3002, %f3002, %f2998;
	mul.f32 	%f3005, %f3003, 0f39800000;
	mul.f32 	%f3006, %f2838, %f2838;
	add.f32 	%f3007, %f2926, %f3006;
	div.rn.f32 	%f3008, %f3006, %f3007;
	mul.f32 	%f3009, %f1774, %f3008;
	fma.rn.f32 	%f3010, %f3008, %f3008, %f3004;
	mul.f32 	%f3011, %f3009, 0f39800000;
	mul.f32 	%f3012, %f2877, %f2877;
	add.f32 	%f3013, %f2926, %f3012;
	div.rn.f32 	%f3014, %f3012, %f3013;
	mul.f32 	%f3015, %f1813, %f3014;
	fma.rn.f32 	%f3016, %f3014, %f3014, %f3010;
	mul.f32 	%f3017, %f3015, 0f39800000;
	mul.f32 	%f3018, %f2916, %f2916;
	add.f32 	%f3019, %f2926, %f3018;
	div.rn.f32 	%f3020, %f3018, %f3019;
	mul.f32 	%f3021, %f1852, %f3020;
	fma.rn.f32 	%f3022, %f3020, %f3020, %f3016;
	mul.f32 	%f3023, %f3021, 0f39800000;
	mul.f32 	%f3024, %f2650, %f2650;
	add.f32 	%f3025, %f2926, %f3024;
	div.rn.f32 	%f3026, %f3024, %f3025;
	mul.f32 	%f3027, %f1586, %f3026;
	fma.rn.f32 	%f3028, %f3026, %f3026, %f3022;
	mul.f32 	%f3029, %f3027, 0f39800000;
	mul.f32 	%f3030, %f2689, %f2689;
	add.f32 	%f3031, %f2926, %f3030;
	div.rn.f32 	%f3032, %f3030, %f3031;
	mul.f32 	%f3033, %f1625, %f3032;
	fma.rn.f32 	%f3034, %f3032, %f3032, %f3028;
	mul.f32 	%f3035, %f3033, 0f39800000;
	mul.f32 	%f3036, %f2728, %f2728;
	add.f32 	%f3037, %f2926, %f3036;
	div.rn.f32 	%f3038, %f3036, %f3037;
	mul.f32 	%f3039, %f1664, %f3038;
	fma.rn.f32 	%f3040, %f3038, %f3038, %f3034;
	mul.f32 	%f3041, %f3039, 0f39800000;
	mul.f32 	%f3042, %f2767, %f2767;
	add.f32 	%f3043, %f2926, %f3042;
	div.rn.f32 	%f3044, %f3042, %f3043;
	mul.f32 	%f3045, %f1703, %f3044;
	fma.rn.f32 	%f3046, %f3044, %f3044, %f3040;
	mul.f32 	%f3047, %f3045, 0f39800000;
	mul.f32 	%f3048, %f2806, %f2806;
	add.f32 	%f3049, %f2926, %f3048;
	div.rn.f32 	%f3050, %f3048, %f3049;
	mul.f32 	%f3051, %f1742, %f3050;
	fma.rn.f32 	%f3052, %f3050, %f3050, %f3046;
	mul.f32 	%f3053, %f3051, 0f39800000;
	mul.f32 	%f3054, %f2845, %f2845;
	add.f32 	%f3055, %f2926, %f3054;
	div.rn.f32 	%f3056, %f3054, %f3055;
	mul.f32 	%f3057, %f1781, %f3056;
	fma.rn.f32 	%f3058, %f3056, %f3056, %f3052;
	mul.f32 	%f3059, %f3057, 0f39800000;
	mul.f32 	%f3060, %f2884, %f2884;
	add.f32 	%f3061, %f2926, %f3060;
	div.rn.f32 	%f3062, %f3060, %f3061;
	mul.f32 	%f3063, %f1820, %f3062;
	fma.rn.f32 	%f3064, %f3062, %f3062, %f3058;
	mul.f32 	%f3065, %f3063, 0f39800000;
	mul.f32 	%f3066, %f2923, %f2923;
	add.f32 	%f3067, %f2926, %f3066;
	div.rn.f32 	%f3068, %f3066, %f3067;
	mul.f32 	%f3069, %f1859, %f3068;
	fma.rn.f32 	%f3070, %f3068, %f3068, %f3064;
	mul.f32 	%f3071, %f3069, 0f39800000;
	mul.f32 	%f3072, %f2629, %f2629;
	add.f32 	%f3073, %f2926, %f3072;
	div.rn.f32 	%f3074, %f3072, %f3073;
	mul.f32 	%f3075, %f1565, %f3074;
	fma.rn.f32 	%f3076, %f3074, %f3074, %f3070;
	mul.f32 	%f3077, %f3075, 0f39800000;
	mul.f32 	%f3078, %f2668, %f2668;
	add.f32 	%f3079, %f2926, %f3078;
	div.rn.f32 	%f3080, %f3078, %f3079;
	mul.f32 	%f3081, %f1604, %f3080;
	fma.rn.f32 	%f3082, %f3080, %f3080, %f3076;
	mul.f32 	%f3083, %f3081, 0f39800000;
	mul.f32 	%f3084, %f2707, %f2707;
	add.f32 	%f3085, %f2926, %f3084;
	div.rn.f32 	%f3086, %f3084, %f3085;
	mul.f32 	%f3087, %f1643, %f3086;
	fma.rn.f32 	%f3088, %f3086, %f3086, %f3082;
	mul.f32 	%f3089, %f3087, 0f39800000;
	mul.f32 	%f3090, %f2746, %f2746;
	add.f32 	%f3091, %f2926, %f3090;
	div.rn.f32 	%f3092, %f3090, %f3091;
	mul.f32 	%f3093, %f1682, %f3092;
	fma.rn.f32 	%f3094, %f3092, %f3092, %f3088;
	mul.f32 	%f3095, %f3093, 0f39800000;
	mul.f32 	%f3096, %f2785, %f2785;
	add.f32 	%f3097, %f2926, %f3096;
	div.rn.f32 	%f3098, %f3096, %f3097;
	mul.f32 	%f3099, %f1721, %f3098;
	fma.rn.f32 	%f3100, %f3098, %f3098, %f3094;
	mul.f32 	%f3101, %f3099, 0f39800000;
	mul.f32 	%f3102, %f2824, %f2824;
	add.f32 	%f3103, %f2926, %f3102;
	div.rn.f32 	%f3104, %f3102, %f3103;
	mul.f32 	%f3105, %f1760, %f3104;
	fma.rn.f32 	%f3106, %f3104, %f3104, %f3100;
	mul.f32 	%f3107, %f3105, 0f39800000;
	mul.f32 	%f3108, %f2863, %f2863;
	add.f32 	%f3109, %f2926, %f3108;
	div.rn.f32 	%f3110, %f3108, %f3109;
	mul.f32 	%f3111, %f1799, %f3110;
	fma.rn.f32 	%f3112, %f3110, %f3110, %f3106;
	mul.f32 	%f3113, %f3111, 0f39800000;
	mul.f32 	%f3114, %f2902, %f2902;
	add.f32 	%f3115, %f2926, %f3114;
	div.rn.f32 	%f3116, %f3114, %f3115;
	mul.f32 	%f3117, %f1838, %f3116;
	fma.rn.f32 	%f3118, %f3116, %f3116, %f3112;
	mul.f32 	%f3119, %f3117, 0f39800000;
	mul.f32 	%f3120, %f2636, %f2636;
	add.f32 	%f3121, %f2926, %f3120;
	div.rn.f32 	%f3122, %f3120, %f3121;
	mul.f32 	%f3123, %f1572, %f3122;
	fma.rn.f32 	%f3124, %f3122, %f3122, %f3118;
	mul.f32 	%f3125, %f3123, 0f39800000;
	mul.f32 	%f3126, %f2675, %f2675;
	add.f32 	%f3127, %f2926, %f3126;
	div.rn.f32 	%f3128, %f3126, %f3127;
	mul.f32 	%f3129, %f1611, %f3128;
	fma.rn.f32 	%f3130, %f3128, %f3128, %f3124;
	mul.f32 	%f3131, %f3129, 0f39800000;
	mul.f32 	%f3132, %f2714, %f2714;
	add.f32 	%f3133, %f2926, %f3132;
	div.rn.f32 	%f3134, %f3132, %f3133;
	mul.f32 	%f3135, %f1650, %f3134;
	fma.rn.f32 	%f3136, %f3134, %f3134, %f3130;
	mul.f32 	%f3137, %f3135, 0f39800000;
	mul.f32 	%f3138, %f2753, %f2753;
	add.f32 	%f3139, %f2926, %f3138;
	div.rn.f32 	%f3140, %f3138, %f3139;
	mul.f32 	%f3141, %f1689, %f3140;
	fma.rn.f32 	%f3142, %f3140, %f3140, %f3136;
	mul.f32 	%f3143, %f3141, 0f39800000;
	mul.f32 	%f3144, %f2792, %f2792;
	add.f32 	%f3145, %f2926, %f3144;
	div.rn.f32 	%f3146, %f3144, %f3145;
	mul.f32 	%f3147, %f1728, %f3146;
	fma.rn.f32 	%f3148, %f3146, %f3146, %f3142;
	mul.f32 	%f3149, %f3147, 0f39800000;
	mul.f32 	%f3150, %f2831, %f2831;
	add.f32 	%f3151, %f2926, %f3150;
	div.rn.f32 	%f3152, %f3150, %f3151;
	mul.f32 	%f3153, %f1767, %f3152;
	fma.rn.f32 	%f3154, %f3152, %f3152, %f3148;
	mul.f32 	%f3155, %f3153, 0f39800000;
	mul.f32 	%f3156, %f2870, %f2870;
	add.f32 	%f3157, %f2926, %f3156;
	div.rn.f32 	%f3158, %f3156, %f3157;
	mul.f32 	%f3159, %f1806, %f3158;
	fma.rn.f32 	%f3160, %f3158, %f3158, %f3154;
	mul.f32 	%f3161, %f3159, 0f39800000;
	mul.f32 	%f3162, %f2909, %f2909;
	add.f32 	%f3163, %f2926, %f3162;
	div.rn.f32 	%f3164, %f3162, %f3163;
	mul.f32 	%f3165, %f1845, %f3164;
	fma.rn.f32 	%f3166, %f3164, %f3164, %f3160;
	mul.f32 	%f3167, %f3165, 0f39800000;
	mul.f32 	%f3168, %f2632, %f2632;
	add.f32 	%f3169, %f2926, %f3168;
	div.rn.f32 	%f3170, %f3168, %f3169;
	mul.f32 	%f3171, %f1568, %f3170;
	fma.rn.f32 	%f3172, %f3170, %f3170, %f3166;
	mul.f32 	%f3173, %f3171, 0f39800000;
	mul.f32 	%f3174, %f2671, %f2671;
	add.f32 	%f3175, %f2926, %f3174;
	div.rn.f32 	%f3176, %f3174, %f3175;
	mul.f32 	%f3177, %f1607, %f3176;
	fma.rn.f32 	%f3178, %f3176, %f3176, %f3172;
	mul.f32 	%f3179, %f3177, 0f39800000;
	mul.f32 	%f3180, %f2710, %f2710;
	add.f32 	%f3181, %f2926, %f3180;
	div.rn.f32 	%f3182, %f3180, %f3181;
	mul.f32 	%f3183, %f1646, %f3182;
	fma.rn.f32 	%f3184, %f3182, %f3182, %f3178;
	mul.f32 	%f3185, %f3183, 0f39800000;
	mul.f32 	%f3186, %f2749, %f2749;
	add.f32 	%f3187, %f2926, %f3186;
	div.rn.f32 	%f3188, %f3186, %f3187;
	mul.f32 	%f3189, %f1685, %f3188;
	fma.rn.f32 	%f3190, %f3188, %f3188, %f3184;
	mul.f32 	%f3191, %f3189, 0f39800000;
	mul.f32 	%f3192, %f2788, %f2788;
	add.f32 	%f3193, %f2926, %f3192;
	div.rn.f32 	%f3194, %f3192, %f3193;
	mul.f32 	%f3195, %f1724, %f3194;
	fma.rn.f32 	%f3196, %f3194, %f3194, %f3190;
	mul.f32 	%f3197, %f3195, 0f39800000;
	mul.f32 	%f3198, %f2827, %f2827;
	add.f32 	%f3199, %f2926, %f3198;
	div.rn.f32 	%f3200, %f3198, %f3199;
	mul.f32 	%f3201, %f1763, %f3200;
	fma.rn.f32 	%f3202, %f3200, %f3200, %f3196;
	mul.f32 	%f3203, %f3201, 0f39800000;
	mul.f32 	%f3204, %f2866, %f2866;
	add.f32 	%f3205, %f2926, %f3204;
	div.rn.f32 	%f3206, %f3204, %f3205;
	mul.f32 	%f3207, %f1802, %f3206;
	fma.rn.f32 	%f3208, %f3206, %f3206, %f3202;
	mul.f32 	%f3209, %f3207, 0f39800000;
	mul.f32 	%f3210, %f2905, %f2905;
	add.f32 	%f3211, %f2926, %f3210;
	div.rn.f32 	%f3212, %f3210, %f3211;
	mul.f32 	%f3213, %f1841, %f3212;
	fma.rn.f32 	%f3214, %f3212, %f3212, %f3208;
	mul.f32 	%f3215, %f3213, 0f39800000;
	mul.f32 	%f3216, %f2652, %f2652;
	add.f32 	%f3217, %f2926, %f3216;
	div.rn.f32 	%f3218, %f3216, %f3217;
	mul.f32 	%f3219, %f1588, %f3218;
	fma.rn.f32 	%f3220, %f3218, %f3218, %f3214;
	mul.f32 	%f3221, %f3219, 0f39800000;
	mul.f32 	%f3222, %f2691, %f2691;
	add.f32 	%f3223, %f2926, %f3222;
	div.rn.f32 	%f3224, %f3222, %f3223;
	mul.f32 	%f3225, %f1627, %f3224;
	fma.rn.f32 	%f3226, %f3224, %f3224, %f3220;
	mul.f32 	%f3227, %f3225, 0f39800000;
	mul.f32 	%f3228, %f2730, %f2730;
	add.f32 	%f3229, %f2926, %f3228;
	div.rn.f32 	%f3230, %f3228, %f3229;
	mul.f32 	%f3231, %f1666, %f3230;
	fma.rn.f32 	%f3232, %f3230, %f3230, %f3226;
	mul.f32 	%f3233, %f3231, 0f39800000;
	mul.f32 	%f3234, %f2769, %f2769;
	add.f32 	%f3235, %f2926, %f3234;
	div.rn.f32 	%f3236, %f3234, %f3235;
	mul.f32 	%f3237, %f1705, %f3236;
	fma.rn.f32 	%f3238, %f3236, %f3236, %f3232;
	mul.f32 	%f3239, %f3237, 0f39800000;
	mul.f32 	%f3240, %f2808, %f2808;
	add.f32 	%f3241, %f2926, %f3240;
	div.rn.f32 	%f3242, %f3240, %f3241;
	mul.f32 	%f3243, %f1744, %f3242;
	fma.rn.f32 	%f3244, %f3242, %f3242, %f3238;
	mul.f32 	%f3245, %f3243, 0f39800000;
	mul.f32 	%f3246, %f2847, %f2847;
	add.f32 	%f3247, %f2926, %f3246;
	div.rn.f32 	%f3248, %f3246, %f3247;
	mul.f32 	%f3249, %f1783, %f3248;
	fma.rn.f32 	%f3250, %f3248, %f3248, %f3244;
	mul.f32 	%f3251, %f3249, 0f39800000;
	mul.f32 	%f3252, %f2886, %f2886;
	add.f32 	%f3253, %f2926, %f3252;
	div.rn.f32 	%f3254, %f3252, %f3253;
	mul.f32 	%f3255, %f1822, %f3254;
	fma.rn.f32 	%f3256, %f3254, %f3254, %f3250;
	mul.f32 	%f3257, %f3255, 0f39800000;
	mul.f32 	%f3258, %f2925, %f2925;
	add.f32 	%f3259, %f2926, %f3258;
	div.rn.f32 	%f3260, %f3258, %f3259;
	mul.f32 	%f3261, %f1861, %f3260;
	fma.rn.f32 	%f3262, %f3260, %f3260, %f3256;
	mul.f32 	%f3263, %f3261, 0f39800000;
	mul.f32 	%f3264, %f2645, %f2645;
	add.f32 	%f3265, %f2926, %f3264;
	div.rn.f32 	%f3266, %f3264, %f3265;
	mul.f32 	%f3267, %f1581, %f3266;
	fma.rn.f32 	%f3268, %f3266, %f3266, %f3262;
	mul.f32 	%f3269, %f3267, 0f39800000;
	mul.f32 	%f3270, %f2684, %f2684;
	add.f32 	%f3271, %f2926, %f3270;
	div.rn.f32 	%f3272, %f3270, %f3271;
	mul.f32 	%f3273, %f1620, %f3272;
	fma.rn.f32 	%f3274, %f3272, %f3272, %f3268;
	mul.f32 	%f3275, %f3273, 0f39800000;
	mul.f32 	%f3276, %f2723, %f2723;
	add.f32 	%f3277, %f2926, %f3276;
	div.rn.f32 	%f3278, %f3276, %f3277;
	mul.f32 	%f3279, %f1659, %f3278;
	fma.rn.f32 	%f3280, %f3278, %f3278, %f3274;
	mul.f32 	%f3281, %f3279, 0f39800000;
	mul.f32 	%f3282, %f2762, %f2762;
	add.f32 	%f3283, %f2926, %f3282;
	div.rn.f32 	%f3284, %f3282, %f3283;
	mul.f32 	%f3285, %f1698, %f3284;
	fma.rn.f32 	%f3286, %f3284, %f3284, %f3280;
	mul.f32 	%f3287, %f3285, 0f39800000;
	mul.f32 	%f3288, %f2801, %f2801;
	add.f32 	%f3289, %f2926, %f3288;
	div.rn.f32 	%f3290, %f3288, %f3289;
	mul.f32 	%f3291, %f1737, %f3290;
	fma.rn.f32 	%f3292, %f3290, %f3290, %f3286;
	mul.f32 	%f3293, %f3291, 0f39800000;
	mul.f32 	%f3294, %f2840, %f2840;
	add.f32 	%f3295, %f2926, %f3294;
	div.rn.f32 	%f3296, %f3294, %f3295;
	mul.f32 	%f3297, %f1776, %f3296;
	fma.rn.f32 	%f3298, %f3296, %f3296, %f3292;
	mul.f32 	%f3299, %f3297, 0f39800000;
	mul.f32 	%f3300, %f2879, %f2879;
	add.f32 	%f3301, %f2926, %f3300;
	div.rn.f32 	%f3302, %f3300, %f3301;
	mul.f32 	%f3303, %f1815, %f3302;
	fma.rn.f32 	%f3304, %f3302, %f3302, %f3298;
	mul.f32 	%f3305, %f3303, 0f39800000;
	mul.f32 	%f3306, %f2918, %f2918;
	add.f32 	%f3307, %f2926, %f3306;
	div.rn.f32 	%f3308, %f3306, %f3307;
	mul.f32 	%f3309, %f1854, %f3308;
	fma.rn.f32 	%f3310, %f3308, %f3308, %f3304;
	mul.f32 	%f3311, %f3309, 0f39800000;
	mov.b32 	%r741, %f3310;
	shfl.sync.bfly.b32	%r742|%p380, %r741, 4, 6175, -1;
	mov.b32 	%f3312, %r742;
	add.f32 	%f3313, %f3310, %f3312;
	mov.b32 	%r743, %f3313;
	shfl.sync.bfly.b32	%r744|%p381, %r743, 2, 6175, -1;
	mov.b32 	%f3314, %r744;
	add.f32 	%f3315, %f3313, %f3314;
	mov.b32 	%r745, %f3315;
	shfl.sync.bfly.b32	%r746|%p382, %r745, 1, 6175, -1;
	mov.b32 	%f3316, %r746;
	add.f32 	%f3317, %f3315, %f3316;
	rcp.rn.f32 	%f3318, %f3317;
	mul.f32 	%f3319, %f2933, 0f3FB504F3;
	mul.f32 	%f3320, %f2957, 0f3FB504F3;
	add.f32 	%f3321, %f3319, %f3320;
	sub.f32 	%f3322, %f3319, %f3320;
	fma.rn.f32 	%f3323, %f2969, 0f3ED413CD, %f2945;
	mul.f32 	%f3324, %f2945, 0f3ED413CD;
	sub.f32 	%f3325, %f3324, %f2969;
	add.f32 	%f3326, %f2963, %f2951;
	sub.f32 	%f3327, %f2951, %f2963;
	mul.f32 	%f3328, %f3326, 0f3F3504F3;
	add.f32 	%f3329, %f2939, %f3328;
	mul.f32 	%f3330, %f3327, 0f3F3504F3;
	sub.f32 	%f3331, %f2975, %f3330;
	add.f32 	%f3332, %f2975, %f3330;
	sub.f32 	%f3333, %f2939, %f3328;
	mul.f32 	%f3334, %f3323, 0f3FEC835E;
	add.f32 	%f3335, %f3321, %f3334;
	fma.rn.f32 	%f3336, %f3332, 0f3E4BAFAF, %f3329;
	mul.f32 	%f3337, %f3336, 0f3FFB14BE;
	sub.f32 	%f3338, %f3335, %f3337;
	add.f32 	%f3339, %f3335, %f3337;
	mul.f32 	%f3340, %f3325, 0f3FEC835E;
	sub.f32 	%f3341, %f3322, %f3340;
	fma.rn.f32 	%f3342, %f3333, 0f3F2B0DC1, %f3331;
	mul.f32 	%f3343, %f3342, 0f3FD4DB31;
	sub.f32 	%f3344, %f3341, %f3343;
	add.f32 	%f3345, %f3341, %f3343;
	sub.f32 	%f3346, %f3321, %f3334;
	mul.f32 	%f3347, %f3329, 0f3E4BAFAF;
	sub.f32 	%f3348, %f3332, %f3347;
	mul.f32 	%f3349, %f3348, 0f3FFB14BE;
	sub.f32 	%f3350, %f3346, %f3349;
	add.f32 	%f3351, %f3346, %f3349;
	add.f32 	%f3352, %f3322, %f3340;
	mul.f32 	%f3353, %f3331, 0f3F2B0DC1;
	sub.f32 	%f3354, %f3333, %f3353;
	mul.f32 	%f3355, %f3354, 0f3FD4DB31;
	sub.f32 	%f3356, %f3352, %f3355;
	add.f32 	%f3357, %f3352, %f3355;
	mul.f32 	%f3358, %f2981, 0f3FB504F3;
	mul.f32 	%f3359, %f3005, 0f3FB504F3;
	add.f32 	%f3360, %f3358, %f3359;
	sub.f32 	%f3361, %f3358, %f3359;
	fma.rn.f32 	%f3362, %f3017, 0f3ED413CD, %f2993;
	mul.f32 	%f3363, %f2993, 0f3ED413CD;
	sub.f32 	%f3364, %f3363, %f3017;
	add.f32 	%f3365, %f3011, %f2999;
	sub.f32 	%f3366, %f2999, %f3011;
	mul.f32 	%f3367, %f3365, 0f3F3504F3;
	add.f32 	%f3368, %f2987, %f3367;
	mul.f32 	%f3369, %f3366, 0f3F3504F3;
	sub.f32 	%f3370, %f3023, %f3369;
	add.f32 	%f3371, %f3023, %f3369;
	sub.f32 	%f3372, %f2987, %f3367;
	mul.f32 	%f3373, %f3362, 0f3FEC835E;
	add.f32 	%f3374, %f3360, %f3373;
	fma.rn.f32 	%f3375, %f3371, 0f3E4BAFAF, %f3368;
	mul.f32 	%f3376, %f3375, 0f3FFB14BE;
	sub.f32 	%f3377, %f3374, %f3376;
	add.f32 	%f3378, %f3374, %f3376;
	mul.f32 	%f3379, %f3364, 0f3FEC835E;
	sub.f32 	%f3380, %f3361, %f3379;
	fma.rn.f32 	%f3381, %f3372, 0f3F2B0DC1, %f3370;
	mul.f32 	%f3382, %f3381, 0f3FD4DB31;
	sub.f32 	%f3383, %f3380, %f3382;
	add.f32 	%f3384, %f3380, %f3382;
	sub.f32 	%f3385, %f3360, %f3373;
	mul.f32 	%f3386, %f3368, 0f3E4BAFAF;
	sub.f32 	%f3387, %f3371, %f3386;
	mul.f32 	%f3388, %f3387, 0f3FFB14BE;
	sub.f32 	%f3389, %f3385, %f3388;
	add.f32 	%f3390, %f3385, %f3388;
	add.f32 	%f3391, %f3361, %f3379;
	mul.f32 	%f3392, %f3370, 0f3F2B0DC1;
	sub.f32 	%f3393, %f3372, %f3392;
	mul.f32 	%f3394, %f3393, 0f3FD4DB31;
	sub.f32 	%f3395, %f3391, %f3394;
	add.f32 	%f3396, %f3391, %f3394;
	mul.f32 	%f3397, %f3029, 0f3FB504F3;
	mul.f32 	%f3398, %f3053, 0f3FB504F3;
	add.f32 	%f3399, %f3397, %f3398;
	sub.f32 	%f3400, %f3397, %f3398;
	fma.rn.f32 	%f3401, %f3065, 0f3ED413CD, %f3041;
	mul.f32 	%f3402, %f3041, 0f3ED413CD;
	sub.f32 	%f3403, %f3402, %f3065;
	add.f32 	%f3404, %f3059, %f3047;
	sub.f32 	%f3405, %f3047, %f3059;
	mul.f32 	%f3406, %f3404, 0f3F3504F3;
	add.f32 	%f3407, %f3035, %f3406;
	mul.f32 	%f3408, %f3405, 0f3F3504F3;
	sub.f32 	%f3409, %f3071, %f3408;
	add.f32 	%f3410, %f3071, %f3408;
	sub.f32 	%f3411, %f3035, %f3406;
	mul.f32 	%f3412, %f3401, 0f3FEC835E;
	add.f32 	%f3413, %f3399, %f3412;
	fma.rn.f32 	%f3414, %f3410, 0f3E4BAFAF, %f3407;
	mul.f32 	%f3415, %f3414, 0f3FFB14BE;
	sub.f32 	%f3416, %f3413, %f3415;
	add.f32 	%f3417, %f3413, %f3415;
	mul.f32 	%f3418, %f3403, 0f3FEC835E;
	sub.f32 	%f3419, %f3400, %f3418;
	fma.rn.f32 	%f3420, %f3411, 0f3F2B0DC1, %f3409;
	mul.f32 	%f3421, %f3420, 0f3FD4DB31;
	sub.f32 	%f3422, %f3419, %f3421;
	add.f32 	%f3423, %f3419, %f3421;
	sub.f32 	%f3424, %f3399, %f3412;
	mul.f32 	%f3425, %f3407, 0f3E4BAFAF;
	sub.f32 	%f3426, %f3410, %f3425;
	mul.f32 	%f3427, %f3426, 0f3FFB14BE;
	sub.f32 	%f3428, %f3424, %f3427;
	add.f32 	%f3429, %f3424, %f3427;
	add.f32 	%f3430, %f3400, %f3418;
	mul.f32 	%f3431, %f3409, 0f3F2B0DC1;
	sub.f32 	%f3432, %f3411, %f3431;
	mul.f32 	%f3433, %f3432, 0f3FD4DB31;
	sub.f32 	%f3434, %f3430, %f3433;
	add.f32 	%f3435, %f3430, %f3433;
	mul.f32 	%f3436, %f3077, 0f3FB504F3;
	mul.f32 	%f3437, %f3101, 0f3FB504F3;
	add.f32 	%f3438, %f3436, %f3437;
	sub.f32 	%f3439, %f3436, %f3437;
	fma.rn.f32 	%f3440, %f3113, 0f3ED413CD, %f3089;
	mul.f32 	%f3441, %f3089, 0f3ED413CD;
	sub.f32 	%f3442, %f3441, %f3113;
	add.f32 	%f3443, %f3107, %f3095;
	sub.f32 	%f3444, %f3095, %f3107;
	mul.f32 	%f3445, %f3443, 0f3F3504F3;
	add.f32 	%f3446, %f3083, %f3445;
	mul.f32 	%f3447, %f3444, 0f3F3504F3;
	sub.f32 	%f3448, %f3119, %f3447;
	add.f32 	%f3449, %f3119, %f3447;
	sub.f32 	%f3450, %f3083, %f3445;
	mul.f32 	%f3451, %f3440, 0f3FEC835E;
	add.f32 	%f3452, %f3438, %f3451;
	fma.rn.f32 	%f3453, %f3449, 0f3E4BAFAF, %f3446;
	mul.f32 	%f3454, %f3453, 0f3FFB14BE;
	sub.f32 	%f3455, %f3452, %f3454;
	add.f32 	%f3456, %f3452, %f3454;
	mul.f32 	%f3457, %f3442, 0f3FEC835E;
	sub.f32 	%f3458, %f3439, %f3457;
	fma.rn.f32 	%f3459, %f3450, 0f3F2B0DC1, %f3448;
	mul.f32 	%f3460, %f3459, 0f3FD4DB31;
	sub.f32 	%f3461, %f3458, %f3460;
	add.f32 	%f3462, %f3458, %f3460;
	sub.f32 	%f3463, %f3438, %f3451;
	mul.f32 	%f3464, %f3446, 0f3E4BAFAF;
	sub.f32 	%f3465, %f3449, %f3464;
	mul.f32 	%f3466, %f3465, 0f3FFB14BE;
	sub.f32 	%f3467, %f3463, %f3466;
	add.f32 	%f3468, %f3463, %f3466;
	add.f32 	%f3469, %f3439, %f3457;
	mul.f32 	%f3470, %f3448, 0f3F2B0DC1;
	sub.f32 	%f3471, %f3450, %f3470;
	mul.f32 	%f3472, %f3471, 0f3FD4DB31;
	sub.f32 	%f3473, %f3469, %f3472;
	add.f32 	%f3474, %f3469, %f3472;
	mul.f32 	%f3475, %f3125, 0f3FB504F3;
	mul.f32 	%f3476, %f3149, 0f3FB504F3;
	add.f32 	%f3477, %f3475, %f3476;
	sub.f32 	%f3478, %f3475, %f3476;
	fma.rn.f32 	%f3479, %f3161, 0f3ED413CD, %f3137;
	mul.f32 	%f3480, %f3137, 0f3ED413CD;
	sub.f32 	%f3481, %f3480, %f3161;
	add.f32 	%f3482, %f3155, %f3143;
	sub.f32 	%f3483, %f3143, %f3155;
	mul.f32 	%f3484, %f3482, 0f3F3504F3;
	add.f32 	%f3485, %f3131, %f3484;
	mul.f32 	%f3486, %f3483, 0f3F3504F3;
	sub.f32 	%f3487, %f3167, %f3486;
	add.f32 	%f3488, %f3167, %f3486;
	sub.f32 	%f3489, %f3131, %f3484;
	mul.f32 	%f3490, %f3479, 0f3FEC835E;
	add.f32 	%f3491, %f3477, %f3490;
	fma.rn.f32 	%f3492, %f3488, 0f3E4BAFAF, %f3485;
	mul.f32 	%f3493, %f3492, 0f3FFB14BE;
	sub.f32 	%f3494, %f3491, %f3493;
	add.f32 	%f3495, %f3491, %f3493;
	mul.f32 	%f3496, %f3481, 0f3FEC835E;
	sub.f32 	%f3497, %f3478, %f3496;
	fma.rn.f32 	%f3498, %f3489, 0f3F2B0DC1, %f3487;
	mul.f32 	%f3499, %f3498, 0f3FD4DB31;
	sub.f32 	%f3500, %f3497, %f3499;
	add.f32 	%f3501, %f3497, %f3499;
	sub.f32 	%f3502, %f3477, %f3490;
	mul.f32 	%f3503, %f3485, 0f3E4BAFAF;
	sub.f32 	%f3504, %f3488, %f3503;
	mul.f32 	%f3505, %f3504, 0f3FFB14BE;
	sub.f32 	%f3506, %f3502, %f3505;
	add.f32 	%f3507, %f3502, %f3505;
	add.f32 	%f3508, %f3478, %f3496;
	mul.f32 	%f3509, %f3487, 0f3F2B0DC1;
	sub.f32 	%f3510, %f3489, %f3509;
	mul.f32 	%f3511, %f3510, 0f3FD4DB31;
	sub.f32 	%f3512, %f3508, %f3511;
	add.f32 	%f3513, %f3508, %f3511;
	mul.f32 	%f3514, %f3173, 0f3FB504F3;
	mul.f32 	%f3515, %f3197, 0f3FB504F3;
	add.f32 	%f3516, %f3514, %f3515;
	sub.f32 	%f3517, %f3514, %f3515;
	fma.rn.f32 	%f3518, %f3209, 0f3ED413CD, %f3185;
	mul.f32 	%f3519, %f3185, 0f3ED413CD;
	sub.f32 	%f3520, %f3519, %f3209;
	add.f32 	%f3521, %f3203, %f3191;
	sub.f32 	%f3522, %f3191, %f3203;
	mul.f32 	%f3523, %f3521, 0f3F3504F3;
	add.f32 	%f3524, %f3179, %f3523;
	mul.f32 	%f3525, %f3522, 0f3F3504F3;
	sub.f32 	%f3526, %f3215, %f3525;
	add.f32 	%f3527, %f3215, %f3525;
	sub.f32 	%f3528, %f3179, %f3523;
	mul.f32 	%f3529, %f3518, 0f3FEC835E;
	add.f32 	%f3530, %f3516, %f3529;
	fma.rn.f32 	%f3531, %f3527, 0f3E4BAFAF, %f3524;
	mul.f32 	%f3532, %f3531, 0f3FFB14BE;
	sub.f32 	%f3533, %f3530, %f3532;
	add.f32 	%f3534, %f3530, %f3532;
	mul.f32 	%f3535, %f3520, 0f3FEC835E;
	sub.f32 	%f3536, %f3517, %f3535;
	fma.rn.f32 	%f3537, %f3528, 0f3F2B0DC1, %f3526;
	mul.f32 	%f3538, %f3537, 0f3FD4DB31;
	sub.f32 	%f3539, %f3536, %f3538;
	add.f32 	%f3540, %f3536, %f3538;
	sub.f32 	%f3541, %f3516, %f3529;
	mul.f32 	%f3542, %f3524, 0f3E4BAFAF;
	sub.f32 	%f3543, %f3527, %f3542;
	mul.f32 	%f3544, %f3543, 0f3FFB14BE;
	sub.f32 	%f3545, %f3541, %f3544;
	add.f32 	%f3546, %f3541, %f3544;
	add.f32 	%f3547, %f3517, %f3535;
	mul.f32 	%f3548, %f3526, 0f3F2B0DC1;
	sub.f32 	%f3549, %f3528, %f3548;
	mul.f32 	%f3550, %f3549, 0f3FD4DB31;
	sub.f32 	%f3551, %f3547, %f3550;
	add.f32 	%f3552, %f3547, %f3550;
	mul.f32 	%f3553, %f3221, 0f3FB504F3;
	mul.f32 	%f3554, %f3245, 0f3FB504F3;
	add.f32 	%f3555, %f3553, %f3554;
	sub.f32 	%f3556, %f3553, %f3554;
	fma.rn.f32 	%f3557, %f3257, 0f3ED413CD, %f3233;
	mul.f32 	%f3558, %f3233, 0f3ED413CD;
	sub.f32 	%f3559, %f3558, %f3257;
	add.f32 	%f3560, %f3251, %f3239;
	sub.f32 	%f3561, %f3239, %f3251;
	mul.f32 	%f3562, %f3560, 0f3F3504F3;
	add.f32 	%f3563, %f3227, %f3562;
	mul.f32 	%f3564, %f3561, 0f3F3504F3;
	sub.f32 	%f3565, %f3263, %f3564;
	add.f32 	%f3566, %f3263, %f3564;
	sub.f32 	%f3567, %f3227, %f3562;
	mul.f32 	%f3568, %f3557, 0f3FEC835E;
	add.f32 	%f3569, %f3555, %f3568;
	fma.rn.f32 	%f3570, %f3566, 0f3E4BAFAF, %f3563;
	mul.f32 	%f3571, %f3570, 0f3FFB14BE;
	sub.f32 	%f3572, %f3569, %f3571;
	add.f32 	%f3573, %f3569, %f3571;
	mul.f32 	%f3574, %f3559, 0f3FEC835E;
	sub.f32 	%f3575, %f3556, %f3574;
	fma.rn.f32 	%f3576, %f3567, 0f3F2B0DC1, %f3565;
	mul.f32 	%f3577, %f3576, 0f3FD4DB31;
	sub.f32 	%f3578, %f3575, %f3577;
	add.f32 	%f3579, %f3575, %f3577;
	sub.f32 	%f3580, %f3555, %f3568;
	mul.f32 	%f3581, %f3563, 0f3E4BAFAF;
	sub.f32 	%f3582, %f3566, %f3581;
	mul.f32 	%f3583, %f3582, 0f3FFB14BE;
	sub.f32 	%f3584, %f3580, %f3583;
	add.f32 	%f3585, %f3580, %f3583;
	add.f32 	%f3586, %f3556, %f3574;
	mul.f32 	%f3587, %f3565, 0f3F2B0DC1;
	sub.f32 	%f3588, %f3567, %f3587;
	mul.f32 	%f3589, %f3588, 0f3FD4DB31;
	sub.f32 	%f3590, %f3586, %f3589;
	add.f32 	%f3591, %f3586, %f3589;
	mul.f32 	%f3592, %f3269, 0f3FB504F3;
	mul.f32 	%f3593, %f3293, 0f3FB504F3;
	add.f32 	%f3594, %f3592, %f3593;
	sub.f32 	%f3595, %f3592, %f3593;
	fma.rn.f32 	%f3596, %f3305, 0f3ED413CD, %f3281;
	mul.f32 	%f3597, %f3281, 0f3ED413CD;
	sub.f32 	%f3598, %f3597, %f3305;
	add.f32 	%f3599, %f3299, %f3287;
	sub.f32 	%f3600, %f3287, %f3299;
	mul.f32 	%f3601, %f3599, 0f3F3504F3;
	add.f32 	%f3602, %f3275, %f3601;
	mul.f32 	%f3603, %f3600, 0f3F3504F3;
	sub.f32 	%f3604, %f3311, %f3603;
	add.f32 	%f3605, %f3311, %f3603;
	sub.f32 	%f3606, %f3275, %f3601;
	mul.f32 	%f3607, %f3596, 0f3FEC835E;
	add.f32 	%f3608, %f3594, %f3607;
	fma.rn.f32 	%f3609, %f3605, 0f3E4BAFAF, %f3602;
	mul.f32 	%f3610, %f3609, 0f3FFB14BE;
	sub.f32 	%f3611, %f3608, %f3610;
	add.f32 	%f3612, %f3608, %f3610;
	mul.f32 	%f3613, %f3598, 0f3FEC835E;
	sub.f32 	%f3614, %f3595, %f3613;
	fma.rn.f32 	%f3615, %f3606, 0f3F2B0DC1, %f3604;
	mul.f32 	%f3616, %f3615, 0f3FD4DB31;
	sub.f32 	%f3617, %f3614, %f3616;
	add.f32 	%f3618, %f3614, %f3616;
	sub.f32 	%f3619, %f3594, %f3607;
	mul.f32 	%f3620, %f3602, 0f3E4BAFAF;
	sub.f32 	%f3621, %f3605, %f3620;
	mul.f32 	%f3622, %f3621, 0f3FFB14BE;
	sub.f32 	%f3623, %f3619, %f3622;
	add.f32 	%f3624, %f3619, %f3622;
	add.f32 	%f3625, %f3595, %f3613;
	mul.f32 	%f3626, %f3604, 0f3F2B0DC1;
	sub.f32 	%f3627, %f3606, %f3626;
	mul.f32 	%f3628, %f3627, 0f3FD4DB31;
	sub.f32 	%f3629, %f3625, %f3628;
	add.f32 	%f3630, %f3625, %f3628;
	// begin inline asm
	mov.u32 %r640, %laneid;
	// end inline asm
	shr.s32 	%r747, %r640, 31;
	shr.u32 	%r748, %r747, 29;
	add.s32 	%r749, %r640, %r748;
	and.b32  	%r750, %r749, 1073741816;
	sub.s32 	%r751, %r640, %r750;
	and.b32  	%r752, %r640, 1073741816;
	mad.lo.s32 	%r753, %r751, 33, %r752;
	shl.b32 	%r754, %r753, 2;
	add.s32 	%r755, %r703, %r754;
	bar.warp.sync 	-1;
	shl.b32 	%r756, %r640, 2;
	add.s32 	%r757, %r703, %r756;
	st.shared.f32 	[%r757], %f3339;
	st.shared.f32 	[%r757+132], %f3357;
	st.shared.f32 	[%r757+264], %f3345;
	st.shared.f32 	[%r757+396], %f3350;
	st.shared.f32 	[%r757+528], %f3351;
	st.shared.f32 	[%r757+660], %f3344;
	st.shared.f32 	[%r757+792], %f3356;
	st.shared.f32 	[%r757+924], %f3338;
	bar.warp.sync 	-1;
	ld.shared.f32 	%f3631, [%r755];
	ld.shared.f32 	%f3632, [%r755+4];
	ld.shared.f32 	%f3633, [%r755+8];
	ld.shared.f32 	%f3634, [%r755+12];
	ld.shared.f32 	%f3635, [%r755+16];
	ld.shared.f32 	%f3636, [%r755+20];
	ld.shared.f32 	%f3637, [%r755+24];
	ld.shared.f32 	%f3638, [%r755+28];
	bar.warp.sync 	-1;
	st.shared.f32 	[%r757], %f3378;
	st.shared.f32 	[%r757+132], %f3396;
	st.shared.f32 	[%r757+264], %f3384;
	st.shared.f32 	[%r757+396], %f3389;
	st.shared.f32 	[%r757+528], %f3390;
	st.shared.f32 	[%r757+660], %f3383;
	st.shared.f32 	[%r757+792], %f3395;
	st.shared.f32 	[%r757+924], %f3377;
	bar.warp.sync 	-1;
	ld.shared.f32 	%f3639, [%r755];
	ld.shared.f32 	%f3640, [%r755+4];
	ld.shared.f32 	%f3641, [%r755+8];
	ld.shared.f32 	%f3642, [%r755+12];
	ld.shared.f32 	%f3643, [%r755+16];
	ld.shared.f32 	%f3644, [%r755+20];
	ld.shared.f32 	%f3645, [%r755+24];
	ld.shared.f32 	%f3646, [%r755+28];
	bar.warp.sync 	-1;
	st.shared.f32 	[%r757], %f3417;
	st.shared.f32 	[%r757+132], %f3435;
	st.shared.f32 	[%r757+264], %f3423;
	st.shared.f32 	[%r757+396], %f3428;
	st.shared.f32 	[%r757+528], %f3429;
	st.shared.f32 	[%r757+660], %f3422;
	st.shared.f32 	[%r757+792], %f3434;
	st.shared.f32 	[%r757+924], %f3416;
	bar.warp.sync 	-1;
	ld.shared.f32 	%f3647, [%r755];
	ld.shared.f32 	%f3648, [%r755+4];
	ld.shared.f32 	%f3649, [%r755+8];
	ld.shared.f32 	%f3650, [%r755+12];
	ld.shared.f32 	%f3651, [%r755+16];
	ld.shared.f32 	%f3652, [%r755+20];
	ld.shared.f32 	%f3653, [%r755+24];
	ld.shared.f32 	%f3654, [%r755+28];
	bar.warp.sync 	-1;
	st.shared.f32 	[%r757], %f3456;
	st.shared.f32 	[%r757+132], %f3474;
	st.shared.f32 	[%r757+264], %f3462;
	st.shared.f32 	[%r757+396], %f3467;
	st.shared.f32 	[%r757+528], %f3468;
	st.shared.f32 	[%r757+660], %f3461;
	st.shared.f32 	[%r757+792], %f3473;
	st.shared.f32 	[%r757+924], %f3455;
	bar.warp.sync 	-1;
	ld.shared.f32 	%f3655, [%r755];
	ld.shared.f32 	%f3656, [%r755+4];
	ld.shared.f32 	%f3657, [%r755+8];
	ld.shared.f32 	%f3658, [%r755+12];
	ld.shared.f32 	%f3659, [%r755+16];
	ld.shared.f32 	%f3660, [%r755+20];
	ld.shared.f32 	%f3661, [%r755+24];
	ld.shared.f32 	%f3662, [%r755+28];
	bar.warp.sync 	-1;
	st.shared.f32 	[%r757], %f3495;
	st.shared.f32 	[%r757+132], %f3513;
	st.shared.f32 	[%r757+264], %f3501;
	st.shared.f32 	[%r757+396], %f3506;
	st.shared.f32 	[%r757+528], %f3507;
	st.shared.f32 	[%r757+660], %f3500;
	st.shared.f32 	[%r757+792], %f3512;
	st.shared.f32 	[%r757+924], %f3494;
	bar.warp.sync 	-1;
	ld.shared.f32 	%f3663, [%r755];
	ld.shared.f32 	%f3664, [%r755+4];
	ld.shared.f32 	%f3665, [%r755+8];
	ld.shared.f32 	%f3666, [%r755+12];
	ld.shared.f32 	%f3667, [%r755+16];
	ld.shared.f32 	%f3668, [%r755+20];
	ld.shared.f32 	%f3669, [%r755+24];
	ld.shared.f32 	%f3670, [%r755+28];
	bar.warp.sync 	-1;
	st.shared.f32 	[%r757], %f3534;
	st.shared.f32 	[%r757+132], %f3552;
	st.shared.f32 	[%r757+264], %f3540;
	st.shared.f32 	[%r757+396], %f3545;
	st.shared.f32 	[%r757+528], %f3546;
	st.shared.f32 	[%r757+660], %f3539;
	st.shared.f32 	[%r757+792], %f3551;
	st.shared.f32 	[%r757+924], %f3533;
	bar.warp.sync 	-1;
	ld.shared.f32 	%f3671, [%r755];
	ld.shared.f32 	%f3672, [%r755+4];
	ld.shared.f32 	%f3673, [%r755+8];
	ld.shared.f32 	%f3674, [%r755+12];
	ld.shared.f32 	%f3675, [%r755+16];
	ld.shared.f32 	%f3676, [%r755+20];
	ld.shared.f32 	%f3677, [%r755+24];
	ld.shared.f32 	%f3678, [%r755+28];
	bar.warp.sync 	-1;
	st.shared.f32 	[%r757], %f3573;
	st.shared.f32 	[%r757+132], %f3591;
	st.shared.f32 	[%r757+264], %f3579;
	st.shared.f32 	[%r757+396], %f3584;
	st.shared.f32 	[%r757+528], %f3585;
	st.shared.f32 	[%r757+660], %f3578;
	st.shared.f32 	[%r757+792], %f3590;
	st.shared.f32 	[%r757+924], %f3572;
	bar.warp.sync 	-1;
	ld.shared.f32 	%f3679, [%r755];
	ld.shared.f32 	%f3680, [%r755+4];
	ld.shared.f32 	%f3681, [%r755+8];
	ld.shared.f32 	%f3682, [%r755+12];
	ld.shared.f32 	%f3683, [%r755+16];
	ld.shared.f32 	%f3684, [%r755+20];
	ld.shared.f32 	%f3685, [%r755+24];
	ld.shared.f32 	%f3686, [%r755+28];
	bar.warp.sync 	-1;
	st.shared.f32 	[%r757], %f3612;
	st.shared.f32 	[%r757+132], %f3630;
	st.shared.f32 	[%r757+264], %f3618;
	st.shared.f32 	[%r757+396], %f3623;
	st.shared.f32 	[%r757+528], %f3624;
	st.shared.f32 	[%r757+660], %f3617;
	st.shared.f32 	[%r757+792], %f3629;
	st.shared.f32 	[%r757+924], %f3611;
	bar.warp.sync 	-1;
	ld.shared.f32 	%f3687, [%r755];
	ld.shared.f32 	%f3688, [%r755+4];
	ld.shared.f32 	%f3689, [%r755+8];
	ld.shared.f32 	%f3690, [%r755+12];
	ld.shared.f32 	%f3691, [%r755+16];
	ld.shared.f32 	%f3692, [%r755+20];
	ld.shared.f32 	%f3693, [%r755+24];
	ld.shared.f32 	%f3694, [%r755+28];
	mul.f32 	%f3695, %f3631, 0f3FB504F3;
	mul.f32 	%f3696, %f3635, 0f3FB504F3;
	add.f32 	%f3697, %f3695, %f3696;
	sub.f32 	%f3698, %f3695, %f3696;
	fma.rn.f32 	%f3699, %f3637, 0f3ED413CD, %f3633;
	mul.f32 	%f3700, %f3633, 0f3ED413CD;
	sub.f32 	%f3701, %f3700, %f3637;
	add.f32 	%f3702, %f3636, %f3634;
	sub.f32 	%f3703, %f3634, %f3636;
	mul.f32 	%f3704, %f3702, 0f3F3504F3;
	add.f32 	%f3705, %f3632, %f3704;
	mul.f32 	%f3706, %f3703, 0f3F3504F3;
	sub.f32 	%f3707, %f3638, %f3706;
	add.f32 	%f3708, %f3638, %f3706;
	sub.f32 	%f3709, %f3632, %f3704;
	mul.f32 	%f3710, %f3699, 0f3FEC835E;
	add.f32 	%f3711, %f3697, %f3710;
	fma.rn.f32 	%f3712, %f3708, 0f3E4BAFAF, %f3705;
	mul.f32 	%f3713, %f3712, 0f3FFB14BE;
	sub.f32 	%f3714, %f3711, %f3713;
	add.f32 	%f3715, %f3711, %f3713;
	mul.f32 	%f3716, %f3701, 0f3FEC835E;
	sub.f32 	%f3717, %f3698, %f3716;
	fma.rn.f32 	%f3718, %f3709, 0f3F2B0DC1, %f3707;
	mul.f32 	%f3719, %f3718, 0f3FD4DB31;
	sub.f32 	%f3720, %f3717, %f3719;
	add.f32 	%f3721, %f3717, %f3719;
	sub.f32 	%f3722, %f3697, %f3710;
	mul.f32 	%f3723, %f3705, 0f3E4BAFAF;
	sub.f32 	%f3724, %f3708, %f3723;
	mul.f32 	%f3725, %f3724, 0f3FFB14BE;
	sub.f32 	%f3726, %f3722, %f3725;
	add.f32 	%f3727, %f3722, %f3725;
	add.f32 	%f3728, %f3698, %f3716;
	mul.f32 	%f3729, %f3707, 0f3F2B0DC1;
	sub.f32 	%f3730, %f3709, %f3729;
	mul.f32 	%f3731, %f3730, 0f3FD4DB31;
	sub.f32 	%f3732, %f3728, %f3731;
	add.f32 	%f3733, %f3728, %f3731;
	mul.f32 	%f3734, %f3639, 0f3FB504F3;
	mul.f32 	%f3735, %f3643, 0f3FB504F3;
	add.f32 	%f3736, %f3734, %f3735;
	sub.f32 	%f3737, %f3734, %f3735;
	fma.rn.f32 	%f3738, %f3645, 0f3ED413CD, %f3641;
	mul.f32 	%f3739, %f3641, 0f3ED413CD;
	sub.f32 	%f3740, %f3739, %f3645;
	add.f32 	%f3741, %f3644, %f3642;
	sub.f32 	%f3742, %f3642, %f3644;
	mul.f32 	%f3743, %f3741, 0f3F3504F3;
	add.f32 	%f3744, %f3640, %f3743;
	mul.f32 	%f3745, %f3742, 0f3F3504F3;
	sub.f32 	%f3746, %f3646, %f3745;
	add.f32 	%f3747, %f3646, %f3745;
	sub.f32 	%f3748, %f3640, %f3743;
	mul.f32 	%f3749, %f3738, 0f3FEC835E;
	add.f32 	%f3750, %f3736, %f3749;
	fma.rn.f32 	%f3751, %f3747, 0f3E4BAFAF, %f3744;
	mul.f32 	%f3752, %f3751, 0f3FFB14BE;
	sub.f32 	%f3753, %f3750, %f3752;
	add.f32 	%f3754, %f3750, %f3752;
	mul.f32 	%f3755, %f3740, 0f3FEC835E;
	sub.f32 	%f3756, %f3737, %f3755;
	fma.rn.f32 	%f3757, %f3748, 0f3F2B0DC1, %f3746;
	mul.f32 	%f3758, %f3757, 0f3FD4DB31;
	sub.f32 	%f3759, %f3756, %f3758;
	add.f32 	%f3760, %f3756, %f3758;
	sub.f32 	%f3761, %f3736, %f3749;
	mul.f32 	%f3762, %f3744, 0f3E4BAFAF;
	sub.f32 	%f3763, %f3747, %f3762;
	mul.f32 	%f3764, %f3763, 0f3FFB14BE;
	sub.f32 	%f3765, %f3761, %f3764;
	add.f32 	%f3766, %f3761, %f3764;
	add.f32 	%f3767, %f3737, %f3755;
	mul.f32 	%f3768, %f3746, 0f3F2B0DC1;
	sub.f32 	%f3769, %f3748, %f3768;
	mul.f32 	%f3770, %f3769, 0f3FD4DB31;
	sub.f32 	%f3771, %f3767, %f3770;
	add.f32 	%f3772, %f3767, %f3770;
	mul.f32 	%f3773, %f3647, 0f3FB504F3;
	mul.f32 	%f3774, %f3651, 0f3FB504F3;
	add.f32 	%f3775, %f3773, %f3774;
	sub.f32 	%f3776, %f3773, %f3774;
	fma.rn.f32 	%f3777, %f3653, 0f3ED413CD, %f3649;
	mul.f32 	%f3778, %f3649, 0f3ED413CD;
	sub.f32 	%f3779, %f3778, %f3653;
	add.f32 	%f3780, %f3652, %f3650;
	sub.f32 	%f3781, %f3650, %f3652;
	mul.f32 	%f3782, %f3780, 0f3F3504F3;
	add.f32 	%f3783, %f3648, %f3782;
	mul.f32 	%f3784, %f3781, 0f3F3504F3;
	sub.f32 	%f3785, %f3654, %f3784;
	add.f32 	%f3786, %f3654, %f3784;
	sub.f32 	%f3787, %f3648, %f3782;
	mul.f32 	%f3788, %f3777, 0f3FEC835E;
	add.f32 	%f3789, %f3775, %f3788;
	fma.rn.f32 	%f3790, %f3786, 0f3E4BAFAF, %f3783;
	mul.f32 	%f3791, %f3790, 0f3FFB14BE;
	sub.f32 	%f3792, %f3789, %f3791;
	add.f32 	%f3793, %f3789, %f3791;
	mul.f32 	%f3794, %f3779, 0f3FEC835E;
	sub.f32 	%f3795, %f3776, %f3794;
	fma.rn.f32 	%f3796, %f3787, 0f3F2B0DC1, %f3785;
	mul.f32 	%f3797, %f3796, 0f3FD4DB31;
	sub.f32 	%f3798, %f3795, %f3797;
	add.f32 	%f3799, %f3795, %f3797;
	sub.f32 	%f3800, %f3775, %f3788;
	mul.f32 	%f3801, %f3783, 0f3E4BAFAF;
	sub.f32 	%f3802, %f3786, %f3801;
	mul.f32 	%f3803, %f3802, 0f3FFB14BE;
	sub.f32 	%f3804, %f3800, %f3803;
	add.f32 	%f3805, %f3800, %f3803;
	add.f32 	%f3806, %f3776, %f3794;
	mul.f32 	%f3807, %f3785, 0f3F2B0DC1;
	sub.f32 	%f3808, %f3787, %f3807;
	mul.f32 	%f3809, %f3808, 0f3FD4DB31;
	sub.f32 	%f3810, %f3806, %f3809;
	add.f32 	%f3811, %f3806, %f3809;
	mul.f32 	%f3812, %f3655, 0f3FB504F3;
	mul.f32 	%f3813, %f3659, 0f3FB504F3;
	add.f32 	%f3814, %f3812, %f3813;
	sub.f32 	%f3815, %f3812, %f3813;
	fma.rn.f32 	%f3816, %f3661, 0f3ED413CD, %f3657;
	mul.f32 	%f3817, %f3657, 0f3ED413CD;
	sub.f32 	%f3818, %f3817, %f3661;
	add.f32 	%f3819, %f3660, %f3658;
	sub.f32 	%f3820, %f3658, %f3660;
	mul.f32 	%f3821, %f3819, 0f3F3504F3;
	add.f32 	%f3822, %f3656, %f3821;
	mul.f32 	%f3823, %f3820, 0f3F3504F3;
	sub.f32 	%f3824, %f3662, %f3823;
	add.f32 	%f3825, %f3662, %f3823;
	sub.f32 	%f3826, %f3656, %f3821;
	mul.f32 	%f3827, %f3816, 0f3FEC835E;
	add.f32 	%f3828, %f3814, %f3827;
	fma.rn.f32 	%f3829, %f3825, 0f3E4BAFAF, %f3822;
	mul.f32 	%f3830, %f3829, 0f3FFB14BE;
	sub.f32 	%f3831, %f3828, %f3830;
	add.f32 	%f3832, %f3828, %f3830;
	mul.f32 	%f3833, %f3818, 0f3FEC835E;
	sub.f32 	%f3834, %f3815, %f3833;
	fma.rn.f32 	%f3835, %f3826, 0f3F2B0DC1, %f3824;
	mul.f32 	%f3836, %f3835, 0f3FD4DB31;
	sub.f32 	%f3837, %f3834, %f3836;
	add.f32 	%f3838, %f3834, %f3836;
	sub.f32 	%f3839, %f3814, %f3827;
	mul.f32 	%f3840, %f3822, 0f3E4BAFAF;
	sub.f32 	%f3841, %f3825, %f3840;
	mul.f32 	%f3842, %f3841, 0f3FFB14BE;
	sub.f32 	%f3843, %f3839, %f3842;
	add.f32 	%f3844, %f3839, %f3842;
	add.f32 	%f3845, %f3815, %f3833;
	mul.f32 	%f3846, %f3824, 0f3F2B0DC1;
	sub.f32 	%f3847, %f3826, %f3846;
	mul.f32 	%f3848, %f3847, 0f3FD4DB31;
	sub.f32 	%f3849, %f3845, %f3848;
	add.f32 	%f3850, %f3845, %f3848;
	mul.f32 	%f3851, %f3663, 0f3FB504F3;
	mul.f32 	%f3852, %f3667, 0f3FB504F3;
	add.f32 	%f3853, %f3851, %f3852;
	sub.f32 	%f3854, %f3851, %f3852;
	fma.rn.f32 	%f3855, %f3669, 0f3ED413CD, %f3665;
	mul.f32 	%f3856, %f3665, 0f3ED413CD;
	sub.f32 	%f3857, %f3856, %f3669;
	add.f32 	%f3858, %f3668, %f3666;
	sub.f32 	%f3859, %f3666, %f3668;
	mul.f32 	%f3860, %f3858, 0f3F3504F3;
	add.f32 	%f3861, %f3664, %f3860;
	mul.f32 	%f3862, %f3859, 0f3F3504F3;
	sub.f32 	%f3863, %f3670, %f3862;
	add.f32 	%f3864, %f3670, %f3862;
	sub.f32 	%f3865, %f3664, %f3860;
	mul.f32 	%f3866, %f3855, 0f3FEC835E;
	add.f32 	%f3867, %f3853, %f3866;
	fma.rn.f32 	%f3868, %f3864, 0f3E4BAFAF, %f3861;
	mul.f32 	%f3869, %f3868, 0f3FFB14BE;
	sub.f32 	%f3870, %f3867, %f3869;
	add.f32 	%f3871, %f3867, %f3869;
	mul.f32 	%f3872, %f3857, 0f3FEC835E;
	sub.f32 	%f3873, %f3854, %f3872;
	fma.rn.f32 	%f3874, %f3865, 0f3F2B0DC1, %f3863;
	mul.f32 	%f3875, %f3874, 0f3FD4DB31;
	sub.f32 	%f3876, %f3873, %f3875;
	add.f32 	%f3877, %f3873, %f3875;
	sub.f32 	%f3878, %f3853, %f3866;
	mul.f32 	%f3879, %f3861, 0f3E4BAFAF;
	sub.f32 	%f3880, %f3864, %f3879;
	mul.f32 	%f3881, %f3880, 0f3FFB14BE;
	sub.f32 	%f3882, %f3878, %f3881;
	add.f32 	%f3883, %f3878, %f3881;
	add.f32 	%f3884, %f3854, %f3872;
	mul.f32 	%f3885, %f3863, 0f3F2B0DC1;
	sub.f32 	%f3886, %f3865, %f3885;
	mul.f32 	%f3887, %f3886, 0f3FD4DB31;
	sub.f32 	%f3888, %f3884, %f3887;
	add.f32 	%f3889, %f3884, %f3887;
	mul.f32 	%f3890, %f3671, 0f3FB504F3;
	mul.f32 	%f3891, %f3675, 0f3FB504F3;
	add.f32 	%f3892, %f3890, %f3891;
	sub.f32 	%f3893, %f3890, %f3891;
	fma.rn.f32 	%f3894, %f3677, 0f3ED413CD, %f3673;
	mul.f32 	%f3895, %f3673, 0f3ED413CD;
	sub.f32 	%f3896, %f3895, %f3677;
	add.f32 	%f3897, %f3676, %f3674;
	sub.f32 	%f3898, %f3674, %f3676;
	mul.f32 	%f3899, %f3897, 0f3F3504F3;
	add.f32 	%f3900, %f3672, %f3899;
	mul.f32 	%f3901, %f3898, 0f3F3504F3;
	sub.f32 	%f3902, %f3678, %f3901;
	add.f32 	%f3903, %f3678, %f3901;
	sub.f32 	%f3904, %f3672, %f3899;
	mul.f32 	%f3905, %f3894, 0f3FEC835E;
	add.f32 	%f3906, %f3892, %f3905;
	fma.rn.f32 	%f3907, %f3903, 0f3E4BAFAF, %f3900;
	mul.f32 	%f3908, %f3907, 0f3FFB14BE;
	sub.f32 	%f3909, %f3906, %f3908;
	add.f32 	%f3910, %f3906, %f3908;
	mul.f32 	%f3911, %f3896, 0f3FEC835E;
	sub.f32 	%f3912, %f3893, %f3911;
	fma.rn.f32 	%f3913, %f3904, 0f3F2B0DC1, %f3902;
	mul.f32 	%f3914, %f3913, 0f3FD4DB31;
	sub.f32 	%f3915, %f3912, %f3914;
	add.f32 	%f3916, %f3912, %f3914;
	sub.f32 	%f3917, %f3892, %f3905;
	mul.f32 	%f3918, %f3900, 0f3E4BAFAF;
	sub.f32 	%f3919, %f3903, %f3918;
	mul.f32 	%f3920, %f3919, 0f3FFB14BE;
	sub.f32 	%f3921, %f3917, %f3920;
	add.f32 	%f3922, %f3917, %f3920;
	add.f32 	%f3923, %f3893, %f3911;
	mul.f32 	%f3924, %f3902, 0f3F2B0DC1;
	sub.f32 	%f3925, %f3904, %f3924;
	mul.f32 	%f3926, %f3925, 0f3FD4DB31;
	sub.f32 	%f3927, %f3923, %f3926;
	add.f32 	%f3928, %f3923, %f3926;
	mul.f32 	%f3929, %f3679, 0f3FB504F3;
	mul.f32 	%f3930, %f3683, 0f3FB504F3;
	add.f32 	%f3931, %f3929, %f3930;
	sub.f32 	%f3932, %f3929, %f3930;
	fma.rn.f32 	%f3933, %f3685, 0f3ED413CD, %f3681;
	mul.f32 	%f3934, %f3681, 0f3ED413CD;
	sub.f32 	%f3935, %f3934, %f3685;
	add.f32 	%f3936, %f3684, %f3682;
	sub.f32 	%f3937, %f3682, %f3684;
	mul.f32 	%f3938, %f3936, 0f3F3504F3;
	add.f32 	%f3939, %f3680, %f3938;
	mul.f32 	%f3940, %f3937, 0f3F3504F3;
	sub.f32 	%f3941, %f3686, %f3940;
	add.f32 	%f3942, %f3686, %f3940;
	sub.f32 	%f3943, %f3680, %f3938;
	mul.f32 	%f3944, %f3933, 0f3FEC835E;
	add.f32 	%f3945, %f3931, %f3944;
	fma.rn.f32 	%f3946, %f3942, 0f3E4BAFAF, %f3939;
	mul.f32 	%f3947, %f3946, 0f3FFB14BE;
	sub.f32 	%f3948, %f3945, %f3947;
	add.f32 	%f3949, %f3945, %f3947;
	mul.f32 	%f3950, %f3935, 0f3FEC835E;
	sub.f32 	%f3951, %f3932, %f3950;
	fma.rn.f32 	%f3952, %f3943, 0f3F2B0DC1, %f3941;
	mul.f32 	%f3953, %f3952, 0f3FD4DB31;
	sub.f32 	%f3954, %f3951, %f3953;
	add.f32 	%f3955, %f3951, %f3953;
	sub.f32 	%f3956, %f3931, %f3944;
	mul.f32 	%f3957, %f3939, 0f3E4BAFAF;
	sub.f32 	%f3958, %f3942, %f3957;
	mul.f32 	%f3959, %f3958, 0f3FFB14BE;
	sub.f32 	%f3960, %f3956, %f3959;
	add.f32 	%f3961, %f3956, %f3959;
	add.f32 	%f3962, %f3932, %f3950;
	mul.f32 	%f3963, %f3941, 0f3F2B0DC1;
	sub.f32 	%f3964, %f3943, %f3963;
	mul.f32 	%f3965, %f3964, 0f3FD4DB31;
	sub.f32 	%f3966, %f3962, %f3965;
	add.f32 	%f3967, %f3962, %f3965;
	mul.f32 	%f3968, %f3687, 0f3FB504F3;
	mul.f32 	%f3969, %f3691, 0f3FB504F3;
	add.f32 	%f3970, %f3968, %f3969;
	sub.f32 	%f3971, %f3968, %f3969;
	fma.rn.f32 	%f3972, %f3693, 0f3ED413CD, %f3689;
	mul.f32 	%f3973, %f3689, 0f3ED413CD;
	sub.f32 	%f3974, %f3973, %f3693;
	add.f32 	%f3975, %f3692, %f3690;
	sub.f32 	%f3976, %f3690, %f3692;
	mul.f32 	%f3977, %f3975, 0f3F3504F3;
	add.f32 	%f3978, %f3688, %f3977;
	mul.f32 	%f3979, %f3976, 0f3F3504F3;
	sub.f32 	%f3980, %f3694, %f3979;
	add.f32 	%f3981, %f3694, %f3979;
	sub.f32 	%f3982, %f3688, %f3977;
	mul.f32 	%f3983, %f3972, 0f3FEC835E;
	add.f32 	%f3984, %f3970, %f3983;
	fma.rn.f32 	%f3985, %f3981, 0f3E4BAFAF, %f3978;
	mul.f32 	%f3986, %f3985, 0f3FFB14BE;
	sub.f32 	%f3987, %f3984, %f3986;
	add.f32 	%f3988, %f3984, %f3986;
	mul.f32 	%f3989, %f3974, 0f3FEC835E;
	sub.f32 	%f3990, %f3971, %f3989;
	fma.rn.f32 	%f3991, %f3982, 0f3F2B0DC1, %f3980;
	mul.f32 	%f3992, %f3991, 0f3FD4DB31;
	sub.f32 	%f3993, %f3990, %f3992;
	add.f32 	%f3994, %f3990, %f3992;
	sub.f32 	%f3995, %f3970, %f3983;
	mul.f32 	%f3996, %f3978, 0f3E4BAFAF;
	sub.f32 	%f3997, %f3981, %f3996;
	mul.f32 	%f3998, %f3997, 0f3FFB14BE;
	sub.f32 	%f3999, %f3995, %f3998;
	add.f32 	%f4000, %f3995, %f3998;
	add.f32 	%f4001, %f3971, %f3989;
	mul.f32 	%f4002, %f3980, 0f3F2B0DC1;
	sub.f32 	%f4003, %f3982, %f4002;
	mul.f32 	%f4004, %f4003, 0f3FD4DB31;
	sub.f32 	%f4005, %f4001, %f4004;
	add.f32 	%f4006, %f4001, %f4004;
	// begin inline asm
	mov.u32 %r641, %laneid;
	// end inline asm
	shr.s32 	%r758, %r641, 31;
	shr.u32 	%r759, %r758, 29;
	add.s32 	%r760, %r641, %r759;
	and.b32  	%r761, %r760, 1073741816;
	sub.s32 	%r762, %r641, %r761;
	and.b32  	%r763, %r641, 1073741816;
	mad.lo.s32 	%r764, %r762, 33, %r763;
	shl.b32 	%r765, %r764, 2;
	add.s32 	%r766, %r703, %r765;
	bar.warp.sync 	-1;
	shl.b32 	%r767, %r641, 2;
	add.s32 	%r768, %r703, %r767;
	st.shared.f32 	[%r768], %f3715;
	st.shared.f32 	[%r768+132], %f3733;
	st.shared.f32 	[%r768+264], %f3721;
	st.shared.f32 	[%r768+396], %f3726;
	st.shared.f32 	[%r768+528], %f3727;
	st.shared.f32 	[%r768+660], %f3720;
	st.shared.f32 	[%r768+792], %f3732;
	st.shared.f32 	[%r768+924], %f3714;
	bar.warp.sync 	-1;
	ld.shared.f32 	%f4007, [%r766];
	ld.shared.f32 	%f4008, [%r766+4];
	ld.shared.f32 	%f4009, [%r766+8];
	ld.shared.f32 	%f4010, [%r766+12];
	ld.shared.f32 	%f4011, [%r766+16];
	ld.shared.f32 	%f4012, [%r766+20];
	ld.shared.f32 	%f4013, [%r766+24];
	ld.shared.f32 	%f4014, [%r766+28];
	bar.warp.sync 	-1;
	st.shared.f32 	[%r768], %f3754;
	st.shared.f32 	[%r768+132], %f3772;
	st.shared.f32 	[%r768+264], %f3760;
	st.shared.f32 	[%r768+396], %f3765;
	st.shared.f32 	[%r768+528], %f3766;
	st.shared.f32 	[%r768+660], %f3759;
	st.shared.f32 	[%r768+792], %f3771;
	st.shared.f32 	[%r768+924], %f3753;
	bar.warp.sync 	-1;
	ld.shared.f32 	%f4015, [%r766];
	ld.shared.f32 	%f4016, [%r766+4];
	ld.shared.f32 	%f4017, [%r766+8];
	ld.shared.f32 	%f4018, [%r766+12];
	ld.shared.f32 	%f4019, [%r766+16];
	ld.shared.f32 	%f4020, [%r766+20];
	ld.shared.f32 	%f4021, [%r766+24];
	ld.shared.f32 	%f4022, [%r766+28];
	bar.warp.sync 	-1;
	st.shared.f32 	[%r768], %f3793;
	st.shared.f32 	[%r768+132], %f3811;
	st.shared.f32 	[%r768+264], %f3799;
	st.shared.f32 	[%r768+396], %f3804;
	st.shared.f32 	[%r768+528], %f3805;
	st.shared.f32 	[%r768+660], %f3798;
	st.shared.f32 	[%r768+792], %f3810;
	st.shared.f32 	[%r768+924], %f3792;
	bar.warp.sync 	-1;
	ld.shared.f32 	%f4023, [%r766];
	ld.shared.f32 	%f4024, [%r766+4];
	ld.shared.f32 	%f4025, [%r766+8];
	ld.shared.f32 	%f4026, [%r766+12];
	ld.shared.f32 	%f4027, [%r766+16];
	ld.shared.f32 	%f4028, [%r766+20];
	ld.shared.f32 	%f4029, [%r766+24];
	ld.shared.f32 	%f4030, [%r766+28];
	bar.warp.sync 	-1;
	st.shared.f32 	[%r768], %f3832;
	st.shared.f32 	[%r768+132], %f3850;
	st.shared.f32 	[%r768+264], %f3838;
	st.shared.f32 	[%r768+396], %f3843;
	st.shared.f32 	[%r768+528], %f3844;
	st.shared.f32 	[%r768+660], %f3837;
	st.shared.f32 	[%r768+792], %f3849;
	st.shared.f32 	[%r768+924], %f3831;
	bar.warp.sync 	-1;
	ld.shared.f32 	%f4031, [%r766];
	ld.shared.f32 	%f4032, [%r766+4];
	ld.shared.f32 	%f4033, [%r766+8];
	ld.shared.f32 	%f4034, [%r766+12];
	ld.shared.f32 	%f4035, [%r766+16];
	ld.shared.f32 	%f4036, [%r766+20];
	ld.shared.f32 	%f4037, [%r766+24];
	ld.shared.f32 	%f4038, [%r766+28];
	bar.warp.sync 	-1;
	st.shared.f32 	[%r768], %f3871;
	st.shared.f32 	[%r768+132], %f3889;
	st.shared.f32 	[%r768+264], %f3877;
	st.shared.f32 	[%r768+396], %f3882;
	st.shared.f32 	[%r768+528], %f3883;
	st.shared.f32 	[%r768+660], %f3876;
	st.shared.f32 	[%r768+792], %f3888;
	st.shared.f32 	[%r768+924], %f3870;
	bar.warp.sync 	-1;
	ld.shared.f32 	%f4039, [%r766];
	ld.shared.f32 	%f4040, [%r766+4];
	ld.shared.f32 	%f4041, [%r766+8];
	ld.shared.f32 	%f4042, [%r766+12];
	ld.shared.f32 	%f4043, [%r766+16];
	ld.shared.f32 	%f4044, [%r766+20];
	ld.shared.f32 	%f4045, [%r766+24];
	ld.shared.f32 	%f4046, [%r766+28];
	bar.warp.sync 	-1;
	st.shared.f32 	[%r768], %f3910;
	st.shared.f32 	[%r768+132], %f3928;
	st.shared.f32 	[%r768+264], %f3916;
	st.shared.f32 	[%r768+396], %f3921;
	st.shared.f32 	[%r768+528], %f3922;
	st.shared.f32 	[%r768+660], %f3915;
	st.shared.f32 	[%r768+792], %f3927;
	st.shared.f32 	[%r768+924], %f3909;
	bar.warp.sync 	-1;
	ld.shared.f32 	%f4047, [%r766];
	ld.shared.f32 	%f4048, [%r766+4];
	ld.shared.f32 	%f4049, [%r766+8];
	ld.shared.f32 	%f4050, [%r766+12];
	ld.shared.f32 	%f4051, [%r766+16];
	ld.shared.f32 	%f4052, [%r766+20];
	ld.shared.f32 	%f4053, [%r766+24];
	ld.shared.f32 	%f4054, [%r766+28];
	bar.warp.sync 	-1;
	st.shared.f32 	[%r768], %f3949;
	st.shared.f32 	[%r768+132], %f3967;
	st.shared.f32 	[%r768+264], %f3955;
	st.shared.f32 	[%r768+396], %f3960;
	st.shared.f32 	[%r768+528], %f3961;
	st.shared.f32 	[%r768+660], %f3954;
	st.shared.f32 	[%r768+792], %f3966;
	st.shared.f32 	[%r768+924], %f3948;
	bar.warp.sync 	-1;
	ld.shared.f32 	%f4055, [%r766];
	ld.shared.f32 	%f4056, [%r766+4];
	ld.shared.f32 	%f4057, [%r766+8];
	ld.shared.f32 	%f4058, [%r766+12];
	ld.shared.f32 	%f4059, [%r766+16];
	ld.shared.f32 	%f4060, [%r766+20];
	ld.shared.f32 	%f4061, [%r766+24];
	ld.shared.f32 	%f4062, [%r766+28];
	bar.warp.sync 	-1;
	st.shared.f32 	[%r768], %f3988;
	st.shared.f32 	[%r768+132], %f4006;
	st.shared.f32 	[%r768+264], %f3994;
	st.shared.f32 	[%r768+396], %f3999;
	st.shared.f32 	[%r768+528], %f4000;
	st.shared.f32 	[%r768+660], %f3993;
	st.shared.f32 	[%r768+792], %f4005;
	st.shared.f32 	[%r768+924], %f3987;
	bar.warp.sync 	-1;
	ld.shared.f32 	%f4063, [%r766];
	ld.shared.f32 	%f4064, [%r766+4];
	ld.shared.f32 	%f4065, [%r766+8];
	ld.shared.f32 	%f4066, [%r766+12];
	ld.shared.f32 	%f4067, [%r766+16];
	ld.shared.f32 	%f4068, [%r766+20];
	ld.shared.f32 	%f4069, [%r766+24];
	ld.shared.f32 	%f4070, [%r766+28];
	mul.f32 	%f4071, %f4007, 0f3FB504F3;
	mul.f32 	%f4072, %f4039, 0f3FB504F3;
	add.f32 	%f4073, %f4071, %f4072;
	sub.f32 	%f4074, %f4071, %f4072;
	fma.rn.f32 	%f4075, %f4055, 0f3ED413CD, %f4023;
	mul.f32 	%f4076, %f4023, 0f3ED413CD;
	sub.f32 	%f4077, %f4076, %f4055;
	add.f32 	%f4078, %f4047, %f4031;
	sub.f32 	%f4079, %f4031, %f4047;
	mul.f32 	%f4080, %f4078, 0f3F3504F3;
	add.f32 	%f4081, %f4015, %f4080;
	mul.f32 	%f4082, %f4079, 0f3F3504F3;
	sub.f32 	%f4083, %f4063, %f4082;
	add.f32 	%f4084, %f4063, %f4082;
	sub.f32 	%f4085, %f4015, %f4080;
	mul.f32 	%f4086, %f4075, 0f3FEC835E;
	add.f32 	%f4087, %f4073, %f4086;
	fma.rn.f32 	%f4088, %f4084, 0f3E4BAFAF, %f4081;
	mul.f32 	%f4089, %f4088, 0f3FFB14BE;
	sub.f32 	%f4090, %f4087, %f4089;
	add.f32 	%f4091, %f4087, %f4089;
	mul.f32 	%f4092, %f4077, 0f3FEC835E;
	sub.f32 	%f4093, %f4074, %f4092;
	fma.rn.f32 	%f4094, %f4085, 0f3F2B0DC1, %f4083;
	mul.f32 	%f4095, %f4094, 0f3FD4DB31;
	sub.f32 	%f4096, %f4093, %f4095;
	add.f32 	%f4097, %f4093, %f4095;
	sub.f32 	%f4098, %f4073, %f4086;
	mul.f32 	%f4099, %f4081, 0f3E4BAFAF;
	sub.f32 	%f4100, %f4084, %f4099;
	mul.f32 	%f4101, %f4100, 0f3FFB14BE;
	sub.f32 	%f4102, %f4098, %f4101;
	add.f32 	%f4103, %f4098, %f4101;
	add.f32 	%f4104, %f4074, %f4092;
	mul.f32 	%f4105, %f4083, 0f3F2B0DC1;
	sub.f32 	%f4106, %f4085, %f4105;
	mul.f32 	%f4107, %f4106, 0f3FD4DB31;
	sub.f32 	%f4108, %f4104, %f4107;
	add.f32 	%f4109, %f4104, %f4107;
	mul.f32 	%f4110, %f4008, 0f3FB504F3;
	mul.f32 	%f4111, %f4040, 0f3FB504F3;
	add.f32 	%f4112, %f4110, %f4111;
	sub.f32 	%f4113, %f4110, %f4111;
	fma.rn.f32 	%f4114, %f4056, 0f3ED413CD, %f4024;
	mul.f32 	%f4115, %f4024, 0f3ED413CD;
	sub.f32 	%f4116, %f4115, %f4056;
	add.f32 	%f4117, %f4048, %f4032;
	sub.f32 	%f4118, %f4032, %f4048;
	mul.f32 	%f4119, %f4117, 0f3F3504F3;
	add.f32 	%f4120, %f4016, %f4119;
	mul.f32 	%f4121, %f4118, 0f3F3504F3;
	sub.f32 	%f4122, %f4064, %f4121;
	add.f32 	%f4123, %f4064, %f4121;
	sub.f32 	%f4124, %f4016, %f4119;
	mul.f32 	%f4125, %f4114, 0f3FEC835E;
	add.f32 	%f4126, %f4112, %f4125;
	fma.rn.f32 	%f4127, %f4123, 0f3E4BAFAF, %f4120;
	mul.f32 	%f4128, %f4127, 0f3FFB14BE;
	sub.f32 	%f4129, %f4126, %f4128;
	add.f32 	%f4130, %f4126, %f4128;
	mul.f32 	%f4131, %f4116, 0f3FEC835E;
	sub.f32 	%f4132, %f4113, %f4131;
	fma.rn.f32 	%f4133, %f4124, 0f3F2B0DC1, %f4122;
	mul.f32 	%f4134, %f4133, 0f3FD4DB31;
	sub.f32 	%f4135, %f4132, %f4134;
	add.f32 	%f4136, %f4132, %f4134;
	sub.f32 	%f4137, %f4112, %f4125;
	mul.f32 	%f4138, %f4120, 0f3E4BAFAF;
	sub.f32 	%f4139, %f4123, %f4138;
	mul.f32 	%f4140, %f4139, 0f3FFB14BE;
	sub.f32 	%f4141, %f4137, %f4140;
	add.f32 	%f4142, %f4137, %f4140;
	add.f32 	%f4143, %f4113, %f4131;
	mul.f32 	%f4144, %f4122, 0f3F2B0DC1;
	sub.f32 	%f4145, %f4124, %f4144;
	mul.f32 	%f4146, %f4145, 0f3FD4DB31;
	sub.f32 	%f4147, %f4143, %f4146;
	add.f32 	%f4148, %f4143, %f4146;
	mul.f32 	%f4149, %f4009, 0f3FB504F3;
	mul.f32 	%f4150, %f4041, 0f3FB504F3;
	add.f32 	%f4151, %f4149, %f4150;
	sub.f32 	%f4152, %f4149, %f4150;
	fma.rn.f32 	%f4153, %f4057, 0f3ED413CD, %f4025;
	mul.f32 	%f4154, %f4025, 0f3ED413CD;
	sub.f32 	%f4155, %f4154, %f4057;
	add.f32 	%f4156, %f4049, %f4033;
	sub.f32 	%f4157, %f4033, %f4049;
	mul.f32 	%f4158, %f4156, 0f3F3504F3;
	add.f32 	%f4159, %f4017, %f4158;
	mul.f32 	%f4160, %f4157, 0f3F3504F3;
	sub.f32 	%f4161, %f4065, %f4160;
	add.f32 	%f4162, %f4065, %f4160;
	sub.f32 	%f4163, %f4017, %f4158;
	mul.f32 	%f4164, %f4153, 0f3FEC835E;
	add.f32 	%f4165, %f4151, %f4164;
	fma.rn.f32 	%f4166, %f4162, 0f3E4BAFAF, %f4159;
	mul.f32 	%f4167, %f4166, 0f3FFB14BE;
	sub.f32 	%f4168, %f4165, %f4167;
	add.f32 	%f4169, %f4165, %f4167;
	mul.f32 	%f4170, %f4155, 0f3FEC835E;
	sub.f32 	%f4171, %f4152, %f4170;
	fma.rn.f32 	%f4172, %f4163, 0f3F2B0DC1, %f4161;
	mul.f32 	%f4173, %f4172, 0f3FD4DB31;
	sub.f32 	%f4174, %f4171, %f4173;
	add.f32 	%f4175, %f4171, %f4173;
	sub.f32 	%f4176, %f4151, %f4164;
	mul.f32 	%f4177, %f4159, 0f3E4BAFAF;
	sub.f32 	%f4178, %f4162, %f4177;
	mul.f32 	%f4179, %f4178, 0f3FFB14BE;
	sub.f32 	%f4180, %f4176, %f4179;
	add.f32 	%f4181, %f4176, %f4179;
	add.f32 	%f4182, %f4152, %f4170;
	mul.f32 	%f4183, %f4161, 0f3F2B0DC1;
	sub.f32 	%f4184, %f4163, %f4183;
	mul.f32 	%f4185, %f4184, 0f3FD4DB31;
	sub.f32 	%f4186, %f4182, %f4185;
	add.f32 	%f4187, %f4182, %f4185;
	mul.f32 	%f4188, %f4010, 0f3FB504F3;
	mul.f32 	%f4189, %f4042, 0f3FB504F3;
	add.f32 	%f4190, %f4188, %f4189;
	sub.f32 	%f4191, %f4188, %f4189;
	fma.rn.f32 	%f4192, %f4058, 0f3ED413CD, %f4026;
	mul.f32 	%f4193, %f4026, 0f3ED413CD;
	sub.f32 	%f4194, %f4193, %f4058;
	add.f32 	%f4195, %f4050, %f4034;
	sub.f32 	%f4196, %f4034, %f4050;
	mul.f32 	%f4197, %f4195, 0f3F3504F3;
	add.f32 	%f4198, %f4018, %f4197;
	mul.f32 	%f4199, %f4196, 0f3F3504F3;
	sub.f32 	%f4200, %f4066, %f4199;
	add.f32 	%f4201, %f4066, %f4199;
	sub.f32 	%f4202, %f4018, %f4197;
	mul.f32 	%f4203, %f4192, 0f3FEC835E;
	add.f32 	%f4204, %f4190, %f4203;
	fma.rn.f32 	%f4205, %f4201, 0f3E4BAFAF, %f4198;
	mul.f32 	%f4206, %f4205, 0f3FFB14BE;
	sub.f32 	%f4207, %f4204, %f4206;
	add.f32 	%f4208, %f4204, %f4206;
	mul.f32 	%f4209, %f4194, 0f3FEC835E;
	sub.f32 	%f4210, %f4191, %f4209;
	fma.rn.f32 	%f4211, %f4202, 0f3F2B0DC1, %f4200;
	mul.f32 	%f4212, %f4211, 0f3FD4DB31;
	sub.f32 	%f4213, %f4210, %f4212;
	add.f32 	%f4214, %f4210, %f4212;
	sub.f32 	%f4215, %f4190, %f4203;
	mul.f32 	%f4216, %f4198, 0f3E4BAFAF;
	sub.f32 	%f4217, %f4201, %f4216;
	mul.f32 	%f4218, %f4217, 0f3FFB14BE;
	sub.f32 	%f4219, %f4215, %f4218;
	add.f32 	%f4220, %f4215, %f4218;
	add.f32 	%f4221, %f4191, %f4209;
	mul.f32 	%f4222, %f4200, 0f3F2B0DC1;
	sub.f32 	%f4223, %f4202, %f4222;
	mul.f32 	%f4224, %f4223, 0f3FD4DB31;
	sub.f32 	%f4225, %f4221, %f4224;
	add.f32 	%f4226, %f4221, %f4224;
	mul.f32 	%f4227, %f4011, 0f3FB504F3;
	mul.f32 	%f4228, %f4043, 0f3FB504F3;
	add.f32 	%f4229, %f4227, %f4228;
	sub.f32 	%f4230, %f4227, %f4228;
	fma.rn.f32 	%f4231, %f4059, 0f3ED413CD, %f4027;
	mul.f32 	%f4232, %f4027, 0f3ED413CD;
	sub.f32 	%f4233, %f4232, %f4059;
	add.f32 	%f4234, %f4051, %f4035;
	sub.f32 	%f4235, %f4035, %f4051;
	mul.f32 	%f4236, %f4234, 0f3F3504F3;
	add.f32 	%f4237, %f4019, %f4236;
	mul.f32 	%f4238, %f4235, 0f3F3504F3;
	sub.f32 	%f4239, %f4067, %f4238;
	add.f32 	%f4240, %f4067, %f4238;
	sub.f32 	%f4241, %f4019, %f4236;
	mul.f32 	%f4242, %f4231, 0f3FEC835E;
	add.f32 	%f4243, %f4229, %f4242;
	fma.rn.f32 	%f4244, %f4240, 0f3E4BAFAF, %f4237;
	mul.f32 	%f4245, %f4244, 0f3FFB14BE;
	sub.f32 	%f4246, %f4243, %f4245;
	add.f32 	%f4247, %f4243, %f4245;
	mul.f32 	%f4248, %f4233, 0f3FEC835E;
	sub.f32 	%f4249, %f4230, %f4248;
	fma.rn.f32 	%f4250, %f4241, 0f3F2B0DC1, %f4239;
	mul.f32 	%f4251, %f4250, 0f3FD4DB31;
	sub.f32 	%f4252, %f4249, %f4251;
	add.f32 	%f4253, %f4249, %f4251;
	sub.f32 	%f4254, %f4229, %f4242;
	mul.f32 	%f4255, %f4237, 0f3E4BAFAF;
	sub.f32 	%f4256, %f4240, %f4255;
	mul.f32 	%f4257, %f4256, 0f3FFB14BE;
	sub.f32 	%f4258, %f4254, %f4257;
	add.f32 	%f4259, %f4254, %f4257;
	add.f32 	%f4260, %f4230, %f4248;
	mul.f32 	%f4261, %f4239, 0f3F2B0DC1;
	sub.f32 	%f4262, %f4241, %f4261;
	mul.f32 	%f4263, %f4262, 0f3FD4DB31;
	sub.f32 	%f4264, %f4260, %f4263;
	add.f32 	%f4265, %f4260, %f4263;
	mul.f32 	%f4266, %f4012, 0f3FB504F3;
	mul.f32 	%f4267, %f4044, 0f3FB504F3;
	add.f32 	%f4268, %f4266, %f4267;
	sub.f32 	%f4269, %f4266, %f4267;
	fma.rn.f32 	%f4270, %f4060, 0f3ED413CD, %f4028;
	mul.f32 	%f4271, %f4028, 0f3ED413CD;
	sub.f32 	%f4272, %f4271, %f4060;
	add.f32 	%f4273, %f4052, %f4036;
	sub.f32 	%f4274, %f4036, %f4052;
	mul.f32 	%f4275, %f4273, 0f3F3504F3;
	add.f32 	%f4276, %f4020, %f4275;
	mul.f32 	%f4277, %f4274, 0f3F3504F3;
	sub.f32 	%f4278, %f4068, %f4277;
	add.f32 	%f4279, %f4068, %f4277;
	sub.f32 	%f4280, %f4020, %f4275;
	mul.f32 	%f4281, %f4270, 0f3FEC835E;
	add.f32 	%f4282, %f4268, %f4281;
	fma.rn.f32 	%f4283, %f4279, 0f3E4BAFAF, %f4276;
	mul.f32 	%f4284, %f4283, 0f3FFB14BE;
	sub.f32 	%f4285, %f4282, %f4284;
	add.f32 	%f4286, %f4282, %f4284;
	mul.f32 	%f4287, %f4272, 0f3FEC835E;
	sub.f32 	%f4288, %f4269, %f4287;
	fma.rn.f32 	%f4289, %f4280, 0f3F2B0DC1, %f4278;
	mul.f32 	%f4290, %f4289, 0f3FD4DB31;
	sub.f32 	%f4291, %f4288, %f4290;
	add.f32 	%f4292, %f4288, %f4290;
	sub.f32 	%f4293, %f4268, %f4281;
	mul.f32 	%f4294, %f4276, 0f3E4BAFAF;
	sub.f32 	%f4295, %f4279, %f4294;
	mul.f32 	%f4296, %f4295, 0f3FFB14BE;
	sub.f32 	%f4297, %f4293, %f4296;
	add.f32 	%f4298, %f4293, %f4296;
	add.f32 	%f4299, %f4269, %f4287;
	mul.f32 	%f4300, %f4278, 0f3F2B0DC1;
	sub.f32 	%f4301, %f4280, %f4300;
	mul.f32 	%f4302, %f4301, 0f3FD4DB31;
	sub.f32 	%f4303, %f4299, %f4302;
	add.f32 	%f4304, %f4299, %f4302;
	mul.f32 	%f4305, %f4013, 0f3FB504F3;
	mul.f32 	%f4306, %f4045, 0f3FB504F3;
	add.f32 	%f4307, %f4305, %f4306;
	sub.f32 	%f4308, %f4305, %f4306;
	fma.rn.f32 	%f4309, %f4061, 0f3ED413CD, %f4029;
	mul.f32 	%f4310, %f4029, 0f3ED413CD;
	sub.f32 	%f4311, %f4310, %f4061;
	add.f32 	%f4312, %f4053, %f4037;
	sub.f32 	%f4313, %f4037, %f4053;
	mul.f32 	%f4314, %f4312, 0f3F3504F3;
	add.f32 	%f4315, %f4021, %f4314;
	mul.f32 	%f4316, %f4313, 0f3F3504F3;
	sub.f32 	%f4317, %f4069, %f4316;
	add.f32 	%f4318, %f4069, %f4316;
	sub.f32 	%f4319, %f4021, %f4314;
	mul.f32 	%f4320, %f4309, 0f3FEC835E;
	add.f32 	%f4321, %f4307, %f4320;
	fma.rn.f32 	%f4322, %f4318, 0f3E4BAFAF, %f4315;
	mul.f32 	%f4323, %f4322, 0f3FFB14BE;
	sub.f32 	%f4324, %f4321, %f4323;
	add.f32 	%f4325, %f4321, %f4323;
	mul.f32 	%f4326, %f4311, 0f3FEC835E;
	sub.f32 	%f4327, %f4308, %f4326;
	fma.rn.f32 	%f4328, %f4319, 0f3F2B0DC1, %f4317;
	mul.f32 	%f4329, %f4328, 0f3FD4DB31;
	sub.f32 	%f4330, %f4327, %f4329;
	add.f32 	%f4331, %f4327, %f4329;
	sub.f32 	%f4332, %f4307, %f4320;
	mul.f32 	%f4333, %f4315, 0f3E4BAFAF;
	sub.f32 	%f4334, %f4318, %f4333;
	mul.f32 	%f4335, %f4334, 0f3FFB14BE;
	sub.f32 	%f4336, %f4332, %f4335;
	add.f32 	%f4337, %f4332, %f4335;
	add.f32 	%f4338, %f4308, %f4326;
	mul.f32 	%f4339, %f4317, 0f3F2B0DC1;
	sub.f32 	%f4340, %f4319, %f4339;
	mul.f32 	%f4341, %f4340, 0f3FD4DB31;
	sub.f32 	%f4342, %f4338, %f4341;
	add.f32 	%f4343, %f4338, %f4341;
	mul.f32 	%f4344, %f4014, 0f3FB504F3;
	mul.f32 	%f4345, %f4046, 0f3FB504F3;
	add.f32 	%f4346, %f4344, %f4345;
	sub.f32 	%f4347, %f4344, %f4345;
	fma.rn.f32 	%f4348, %f4062, 0f3ED413CD, %f4030;
	mul.f32 	%f4349, %f4030, 0f3ED413CD;
	sub.f32 	%f4350, %f4349, %f4062;
	add.f32 	%f4351, %f4054, %f4038;
	sub.f32 	%f4352, %f4038, %f4054;
	mul.f32 	%f4353, %f4351, 0f3F3504F3;
	add.f32 	%f4354, %f4022, %f4353;
	mul.f32 	%f4355, %f4352, 0f3F3504F3;
	sub.f32 	%f4356, %f4070, %f4355;
	add.f32 	%f4357, %f4070, %f4355;
	sub.f32 	%f4358, %f4022, %f4353;
	mul.f32 	%f4359, %f4348, 0f3FEC835E;
	add.f32 	%f4360, %f4346, %f4359;
	fma.rn.f32 	%f4361, %f4357, 0f3E4BAFAF, %f4354;
	mul.f32 	%f4362, %f4361, 0f3FFB14BE;
	sub.f32 	%f4363, %f4360, %f4362;
	add.f32 	%f4364, %f4360, %f4362;
	mul.f32 	%f4365, %f4350, 0f3FEC835E;
	sub.f32 	%f4366, %f4347, %f4365;
	fma.rn.f32 	%f4367, %f4358, 0f3F2B0DC1, %f4356;
	mul.f32 	%f4368, %f4367, 0f3FD4DB31;
	sub.f32 	%f4369, %f4366, %f4368;
	add.f32 	%f4370, %f4366, %f4368;
	sub.f32 	%f4371, %f4346, %f4359;
	mul.f32 	%f4372, %f4354, 0f3E4BAFAF;
	sub.f32 	%f4373, %f4357, %f4372;
	mul.f32 	%f4374, %f4373, 0f3FFB14BE;
	sub.f32 	%f4375, %f4371, %f4374;
	add.f32 	%f4376, %f4371, %f4374;
	add.f32 	%f4377, %f4347, %f4365;
	mul.f32 	%f4378, %f4356, 0f3F2B0DC1;
	sub.f32 	%f4379, %f4358, %f4378;
	mul.f32 	%f4380, %f4379, 0f3FD4DB31;
	sub.f32 	%f4381, %f4377, %f4380;
	add.f32 	%f4382, %f4377, %f4380;
	add.f32 	%f4383, %f12522, %f3318;
	sub.f32 	%f669, %f4383, %f12522;
	shfl.sync.idx.b32	%r769|%p383, %r409, 0, 6175, -1;
	shfl.sync.idx.b32	%r770|%p384, %r408, 0, 6175, -1;
	shfl.sync.idx.b32	%r771|%p385, %r407, 0, 6175, -1;
	shl.b32 	%r772, %r642, 1;
	mad.lo.s32 	%r773, %r770, %r1198, %r769;
	mad.lo.s32 	%r774, %r772, %r771, %r773;
	cvt.s64.s32 	%rd383, %r774;
	cvt.s64.s32 	%rd384, %r2;
	add.s64 	%rd385, %rd383, %rd384;
	add.s32 	%r775, %r2, %r642;
	cvt.s64.s32 	%rd386, %r775;
	add.s64 	%rd387, %rd383, %rd386;
	fma.rn.f32 	%f4384, %f3318, %f4091, %f12522;
	sub.f32 	%f415, %f4384, %f12522;
	shl.b64 	%rd388, %rd385, 2;
	add.s64 	%rd116, %rd1071, %rd388;
	// begin inline asm
	atom.add.relaxed.gpu.f32 %f414,[%rd116],%f415;
	// end inline asm
	shl.b64 	%rd389, %rd387, 2;
	add.s64 	%rd117, %rd1071, %rd389;
	// begin inline asm
	atom.add.relaxed.gpu.f32 %f416,[%rd117],%f669;
	// end inline asm
	fma.rn.f32 	%f4385, %f3318, %f4130, %f12522;
	sub.f32 	%f419, %f4385, %f12522;
	add.s64 	%rd118, %rd116, %rd249;
	// begin inline asm
	atom.add.relaxed.gpu.f32 %f418,[%rd118],%f419;
	// end inline asm
	add.s64 	%rd119, %rd117, %rd249;
	// begin inline asm
	atom.add.relaxed.gpu.f32 %f420,[%rd119],%f669;
	// end inline asm
	fma.rn.f32 	%f4386, %f3318, %f4169, %f12522;
	sub.f32 	%f423, %f4386, %f12522;
	shl.b32 	%r776, %r1198, 1;
	mul.wide.s32 	%rd390, %r776, 4;
	add.s64 	%rd120, %rd116, %rd390;
	// begin inline asm
	atom.add.relaxed.gpu.f32 %f422,[%rd120],%f423;
	// end inline asm
	add.s64 	%rd121, %rd117, %rd390;
	// begin inline asm
	atom.add.relaxed.gpu.f32 %f424,[%rd121],%f669;
	// end inline asm
	fma.rn.f32 	%f4387, %f3318, %f4208, %f12522;
	sub.f32 	%f427, %f4387, %f12522;
	mul.lo.s32 	%r777, %r1198, 3;
	mul.wide.s32 	%rd391, %r777, 4;
	add.s64 	%rd122, %rd116, %rd391;
	// begin inline asm
	atom.add.relaxed.gpu.f32 %f426,[%rd122],%f427;
	// end inline asm
	add.s64 	%rd123, %rd117, %rd391;
	// begin inline asm
	atom.add.relaxed.gpu.f32 %f428,[%rd123],%f669;
	// end inline asm
	fma.rn.f32 	%f4388, %f3318, %f4247, %f12522;
	sub.f32 	%f431, %f4388, %f12522;
	shl.b32 	%r778, %r1198, 2;
	mul.wide.s32 	%rd392, %r778, 4;
	add.s64 	%rd124, %rd116, %rd392;
	// begin inline asm
	atom.add.relaxed.gpu.f32 %f430,[%rd124],%f431;
	// end inline asm
	add.s64 	%rd125, %rd117, %rd392;
	// begin inline asm
	atom.add.relaxed.gpu.f32 %f432,[%rd125],%f669;
	// end inline asm
	fma.rn.f32 	%f4389, %f3318, %f4286, %f12522;
	sub.f32 	%f435, %f4389, %f12522;
	mul.lo.s32 	%r779, %r1198, 5;
	mul.wide.s32 	%rd393, %r779, 4;
	add.s64 	%rd126, %rd116, %rd393;
	// begin inline asm
	atom.add.relaxed.gpu.f32 %f434,[%rd126],%f435;
	// end inline asm
	add.s64 	%rd127, %rd117, %rd393;
	// begin inline asm
	atom.add.relaxed.gpu.f32 %f436,[%rd127],%f669;
	// end inline asm
	fma.rn.f32 	%f4390, %f3318, %f4325, %f12522;
	sub.f32 	%f439, %f4390, %f12522;
	mul.lo.s32 	%r780, %r1198, 6;
	mul.wide.s32 	%rd394, %r780, 4;
	add.s64 	%rd128, %rd116, %rd394;
	// begin inline asm
	atom.add.relaxed.gpu.f32 %f438,[%rd128],%f439;
	// end inline asm
	add.s64 	%rd129, %rd117, %rd394;
	// begin inline asm
	atom.add.relaxed.gpu.f32 %f440,[%rd129],%f669;
	// end inline asm
	fma.rn.f32 	%f4391, %f3318, %f4364, %f12522;
	sub.f32 	%f443, %f4391, %f12522;
	mul.lo.s32 	%r781, %r1198, 7;
	mul.wide.s32 	%rd395, %r781, 4;
	add.s64 	%rd130, %rd116, %rd395;
	// begin inline asm
	atom.add.relaxed.gpu.f32 %f442,[%rd130],%f443;
	// end inline asm
	add.s64 	%rd131, %rd117, %rd395;
	// begin inline asm
	atom.add.relaxed.gpu.f32 %f444,[%rd131],%f669;
	// end inline asm
	shfl.sync.idx.b32	%r782|%p386, %r409, 1, 6175, -1;
	shfl.sync.idx.b32	%r783|%p387, %r408, 1, 6175, -1;
	shfl.sync.idx.b32	%r784|%p388, %r407, 1, 6175, -1;
	mad.lo.s32 	%r785, %r783, %r1198, %r782;
	mad.lo.s32 	%r786, %r772, %r784, %r785;
	cvt.s64.s32 	%rd396, %r786;
	add.s64 	%rd397, %rd396, %rd384;
	add.s64 	%rd398, %rd396, %rd386;
	fma.rn.f32 	%f4392, %f3318, %f4109, %f12522;
	sub.f32 	%f447, %f4392, %f12522;
	shl.b64 	%rd399, %rd397, 2;
	add.s64 	%rd132, %rd1071, %rd399;
	// begin inline asm
	atom.add.relaxed.gpu.f32 %f446,[%rd132],%f447;
	// end inline asm
	shl.b64 	%rd400, %rd398, 2;
	add.s64 	%rd133, %rd1071, %rd400;
	// begin inline asm
	atom.add.relaxed.gpu.f32 %f448,[%rd133],%f669;
	// end inline asm
	fma.rn.f32 	%f4393, %f3318, %f4148, %f12522;
	sub.f32 	%f451, %f4393, %f12522;
	add.s64 	%rd134, %rd132, %rd249;
	// begin inline asm
	atom.add.relaxed.gpu.f32 %f450,[%rd134],%f451;
	// end inline asm
	add.s64 	%rd135, %rd133, %rd249;
	// begin inline asm
	atom.add.relaxed.gpu.f32 %f452,[%rd135],%f669;
	// end inline asm
	fma.rn.f32 	%f4394, %f3318, %f4187, %f12522;
	sub.f32 	%f455, %f4394, %f12522;
	add.s64 	%rd136, %rd132, %rd390;
	// begin inline asm
	atom.add.relaxed.gpu.f32 %f454,[%rd136],%f455;
	// end inline asm
	add.s64 	%rd137, %rd133, %rd390;
	// begin inline asm
	atom.add.relaxed.gpu.f32 %f456,[%rd137],%f669;
	// end inline asm
	fma.rn.f32 	%f4395, %f3318, %f4226, %f12522;
	sub.f32 	%f459, %f4395, %f12522;
	add.s64 	%rd138, %rd132, %rd391;
	// begin inline asm
	atom.add.relaxed.gpu.f32 %f458,[%rd138],%f459;
	// end inline asm
	add.s64 	%rd139, %rd133, %rd391;
	// begin inline asm
	atom.add.relaxed.gpu.f32 %f460,[%rd139],%f669;
	// end inline asm
	fma.rn.f32 	%f4396, %f3318, %f4265, %f12522;
	sub.f32 	%f463, %f4396, %f12522;
	add.s64 	%rd140, %rd132, %rd392;
	// begin inline asm
	atom.add.relaxed.gpu.f32 %f462,[%rd140],%f463;
	// end inline asm
	add.s64 	%rd141, %rd133, %rd392;
	// begin inline asm
	atom.add.relaxed.gpu.f32 %f464,[%rd141],%f669;
	// end inline asm
	fma.rn.f32 	%f4397, %f3318, %f4304, %f12522;
	sub.f32 	%f467, %f4397, %f12522;
	add.s64 	%rd142, %rd132, %rd393;
	// begin inline asm
	atom.add.relaxed.gpu.f32 %f466,[%rd142],%f467;
	// end inline asm
	add.s64 	%rd143, %rd133, %rd393;
	// begin inline asm
	atom.add.relaxed.gpu.f32 %f468,[%rd143],%f669;
	// end inline asm
	fma.rn.f32 	%f4398, %f3318, %f4343, %f12522;
	sub.f32 	%f471, %f4398, %f12522;
	add.s64 	%rd144, %rd132, %rd394;
	// begin inline asm
	atom.add.relaxed.gpu.f32 %f470,[%rd144],%f471;
	// end inline asm
	add.s64 	%rd145, %rd133, %rd394;
	// begin inline asm
	atom.add.relaxed.gpu.f32 %f472,[%rd145],%f669;
	// end inline asm
	fma.rn.f32 	%f4399, %f3318, %f4382, %f12522;
	sub.f32 	%f475, %f4399, %f12522;
	add.s64 	%rd146, %rd132, %rd395;
	// begin inline asm
	atom.add.relaxed.gpu.f32 %f474,[%rd146],%f475;
	// end inline asm
	add.s64 	%rd147, %rd133, %rd395;
	// begin inline asm
	atom.add.relaxed.gpu.f32 %f476,[%rd147],%f669;
	// end inline asm
	shfl.sync.idx.b32	%r787|%p389, %r409, 2, 6175, -1;
	shfl.sync.idx.b32	%r788|%p390, %r408, 2, 6175, -1;
	shfl.sync.idx.b32	%r789|%p391, %r407, 2, 6175, -1;
	mad.lo.s32 	%r790, %r788, %r1198, %r787;
	mad.lo.s32 	%r791, %r772, %r789, %r790;
	cvt.s64.s32 	%rd401, %r791;
	add.s64 	%rd402, %rd401, %rd384;
	add.s64 	%rd403, %rd401, %rd386;
	fma.rn.f32 	%f4400, %f3318, %f4097, %f12522;
	sub.f32 	%f479, %f4400, %f12522;
	shl.b64 	%rd404, %rd402, 2;
	add.s64 	%rd148, %rd1071, %rd404;
	// begin inline asm
	atom.add.relaxed.gpu.f32 %f478,[%rd148],%f479;
	// end inline asm
	shl.b64 	%rd405, %rd403, 2;
	add.s64 	%rd149, %rd1071, %rd405;
	// begin inline asm
	atom.add.relaxed.gpu.f32 %f480,[%rd149],%f669;
	// end inline asm
	fma.rn.f32 	%f4401, %f3318, %f4136, %f12522;
	sub.f32 	%f483, %f4401, %f12522;
	add.s64 	%rd150, %rd148, %rd249;
	// begin inline asm
	atom.add.relaxed.gpu.f32 %f482,[%rd150],%f483;
	// end inline asm
	add.s64 	%rd151, %rd149, %rd249;
	// begin inline asm
	atom.add.relaxed.gpu.f32 %f484,[%rd151],%f669;
	// end inline asm
	fma.rn.f32 	%f4402, %f3318, %f4175, %f12522;
	sub.f32 	%f487, %f4402, %f12522;
	add.s64 	%rd152, %rd148, %rd390;
	// begin inline asm
	atom.add.relaxed.gpu.f32 %f486,[%rd152],%f487;
	// end inline asm
	add.s64 	%rd153, %rd149, %rd390;
	// begin inline asm
	atom.add.relaxed.gpu.f32 %f488,[%rd153],%f669;
	// end inline asm
	fma.rn.f32 	%f4403, %f3318, %f4214, %f12522;
	sub.f32 	%f491, %f4403, %f12522;
	add.s64 	%rd154, %rd148, %rd391;
	// begin inline asm
	atom.add.relaxed.gpu.f32 %f490,[%rd154],%f491;
	// end inline asm
	add.s64 	%rd155, %rd149, %rd391;
	// begin inline asm
	atom.add.relaxed.gpu.f32 %f492,[%rd155],%f669;
	// end inline asm
	fma.rn.f32 	%f4404, %f3318, %f4253, %f12522;
	sub.f32 	%f495, %f4404, %f12522;
	add.s64 	%rd156, %rd148, %rd392;
	// begin inline asm
	atom.add.relaxed.gpu.f32 %f494,[%rd156],%f495;
	// end inline asm
	add.s64 	%rd157, %rd149, %rd392;
	// begin inline asm
	atom.add.relaxed.gpu.f32 %f496,[%rd157],%f669;
	// end inline asm
	fma.rn.f32 	%f4405, %f3318, %f4292, %f12522;
	sub.f32 	%f499, %f4405, %f12522;
	add.s64 	%rd158, %rd148, %rd393;
	// begin inline asm
	atom.add.relaxed.gpu.f32 %f498,[%rd158],%f499;
	// end inline asm
	add.s64 	%rd159, %rd149, %rd393;
	// begin inline asm
	atom.add.relaxed.gpu.f32 %f500,[%rd159],%f669;
	// end inline asm
	fma.rn.f32 	%f4406, %f3318, %f4331, %f12522;
	sub.f32 	%f503, %f4406, %f12522;
	add.s64 	%rd160, %rd148, %rd394;
	// begin inline asm
	atom.add.relaxed.gpu.f32 %f502,[%rd160],%f503;
	// end inline asm
	add.s64 	%rd161, %rd149, %rd394;
	// begin inline asm
	atom.add.relaxed.gpu.f32 %f504,[%rd161],%f669;
	// end inline asm
	fma.rn.f32 	%f4407, %f3318, %f4370, %f12522;
	sub.f32 	%f507, %f4407, %f12522;
	add.s64 	%rd162, %rd148, %rd395;
	// begin inline asm
	atom.add.relaxed.gpu.f32 %f506,[%rd162],%f507;
	// end inline asm
	add.s64 	%rd163, %rd149, %rd395;
	// begin inline asm
	atom.add.relaxed.gpu.f32 %f508,[%rd163],%f669;
	// end inline asm
	shfl.sync.idx.b32	%r792|%p392, %r409, 3, 6175, -1;
	shfl.sync.idx.b32	%r793|%p393, %r408, 3, 6175, -1;
	shfl.sync.idx.b32	%r794|%p394, %r407, 3, 6175, -1;
	mad.lo.s32 	%r795, %r793, %r1198, %r792;
	mad.lo.s32 	%r796, %r772, %r794, %r795;
	cvt.s64.s32 	%rd406, %r796;
	add.s64 	%rd407, %rd406, %rd384;
	add.s64 	%rd408, %rd406, %rd386;
	fma.rn.f32 	%f4408, %f3318, %f4102, %f12522;
	sub.f32 	%f511, %f4408, %f12522;
	shl.b64 	%rd409, %rd407, 2;
	add.s64 	%rd164, %rd1071, %rd409;
	// begin inline asm
	atom.add.relaxed.gpu.f32 %f510,[%rd164],%f511;
	// end inline asm
	shl.b64 	%rd410, %rd408, 2;
	add.s64 	%rd165, %rd1071, %rd410;
	// begin inline asm
	atom.add.relaxed.gpu.f32 %f512,[%rd165],%f669;
	// end inline asm
	fma.rn.f32 	%f4409, %f3318, %f4141, %f12522;
	sub.f32 	%f515, %f4409, %f12522;
	add.s64 	%rd166, %rd164, %rd249;
	// begin inline asm
	atom.add.relaxed.gpu.f32 %f514,[%rd166],%f515;
	// end inline asm
	add.s64 	%rd167, %rd165, %rd249;
	// begin inline asm
	atom.add.relaxed.gpu.f32 %f516,[%rd167],%f669;
	// end inline asm
	fma.rn.f32 	%f4410, %f3318, %f4180, %f12522;
	sub.f32 	%f519, %f4410, %f12522;
	add.s64 	%rd168, %rd164, %rd390;
	// begin inline asm
	atom.add.relaxed.gpu.f32 %f518,[%rd168],%f519;
	// end inline asm
	add.s64 	%rd169, %rd165, %rd390;
	// begin inline asm
	atom.add.relaxed.gpu.f32 %f520,[%rd169],%f669;
	// end inline asm
	fma.rn.f32 	%f4411, %f3318, %f4219, %f12522;
	sub.f32 	%f523, %f4411, %f12522;
	add.s64 	%rd170, %rd164, %rd391;
	// begin inline asm
	atom.add.relaxed.gpu.f32 %f522,[%rd170],%f523;
	// end inline asm
	add.s64 	%rd171, %rd165, %rd391;
	// begin inline asm
	atom.add.relaxed.gpu.f32 %f524,[%rd171],%f669;
	// end inline asm
	fma.rn.f32 	%f4412, %f3318, %f4258, %f12522;
	sub.f32 	%f527, %f4412, %f12522;
	add.s64 	%rd172, %rd164, %rd392;
	// begin inline asm
	atom.add.relaxed.gpu.f32 %f526,[%rd172],%f527;
	// end inline asm
	add.s64 	%rd173, %rd165, %rd392;
	// begin inline asm
	atom.add.relaxed.gpu.f32 %f528,[%rd173],%f669;
	// end inline asm
	fma.rn.f32 	%f4413, %f3318, %f4297, %f12522;
	sub.f32 	%f531, %f4413, %f12522;
	add.s64 	%rd174, %rd164, %rd393;
	// begin inline asm
	atom.add.relaxed.gpu.f32 %f530,[%rd174],%f531;
	// end inline asm
	add.s64 	%rd175, %rd165, %rd393;
	// begin inline asm
	atom.add.relaxed.gpu.f32 %f532,[%rd175],%f669;
	// end inline asm
	fma.rn.f32 	%f4414, %f3318, %f4336, %f12522;
	sub.f32 	%f535, %f4414, %f12522;
	add.s64 	%rd176, %rd164, %rd394;
	// begin inline asm
	atom.add.relaxed.gpu.f32 %f534,[%rd176],%f535;
	// end inline asm
	add.s64 	%rd177, %rd165, %rd394;
	// begin inline asm
	atom.add.relaxed.gpu.f32 %f536,[%rd177],%f669;
	// end inline asm
	fma.rn.f32 	%f4415, %f3318, %f4375, %f12522;
	sub.f32 	%f539, %f4415, %f12522;
	add.s64 	%rd178, %rd164, %rd395;
	// begin inline asm
	atom.add.relaxed.gpu.f32 %f538,[%rd178],%f539;
	// end inline asm
	add.s64 	%rd179, %rd165, %rd395;
	// begin inline asm
	atom.add.relaxed.gpu.f32 %f540,[%rd179],%f669;
	// end inline asm
	shfl.sync.idx.b32	%r797|%p395, %r409, 4, 6175, -1;
	shfl.sync.idx.b32	%r798|%p396, %r408, 4, 6175, -1;
	shfl.sync.idx.b32	%r799|%p397, %r407, 4, 6175, -1;
	mad.lo.s32 	%r800, %r798, %r1198, %r797;
	mad.lo.s32 	%r801, %r772, %r799, %r800;
	cvt.s64.s32 	%rd411, %r801;
	add.s64 	%rd412, %rd411, %rd384;
	add.s64 	%rd413, %rd411, %rd386;
	fma.rn.f32 	%f4416, %f3318, %f4103, %f12522;
	sub.f32 	%f543, %f4416, %f12522;
	shl.b64 	%rd414, %rd412, 2;
	add.s64 	%rd180, %rd1071, %rd414;
	// begin inline asm
	atom.add.relaxed.gpu.f32 %f542,[%rd180],%f543;
	// end inline asm
	shl.b64 	%rd415, %rd413, 2;
	add.s64 	%rd181, %rd1071, %rd415;
	// begin inline asm
	atom.add.relaxed.gpu.f32 %f544,[%rd181],%f669;
	// end inline asm
	fma.rn.f32 	%f4417, %f3318, %f4142, %f12522;
	sub.f32 	%f547, %f4417, %f12522;
	add.s64 	%rd182, %rd180, %rd249;
	// begin inline asm
	atom.add.relaxed.gpu.f32 %f546,[%rd182],%f547;
	// end inline asm
	add.s64 	%rd183, %rd181, %rd249;
	// begin inline asm
	atom.add.relaxed.gpu.f32 %f548,[%rd183],%f669;
	// end inline asm
	fma.rn.f32 	%f4418, %f3318, %f4181, %f12522;
	sub.f32 	%f551, %f4418, %f12522;
	add.s64 	%rd184, %rd180, %rd390;
	// begin inline asm
	atom.add.relaxed.gpu.f32 %f550,[%rd184],%f551;
	// end inline asm
	add.s64 	%rd185, %rd181, %rd390;
	// begin inline asm
	atom.add.relaxed.gpu.f32 %f552,[%rd185],%f669;
	// end inline asm
	fma.rn.f32 	%f4419, %f3318, %f4220, %f12522;
	sub.f32 	%f555, %f4419, %f12522;
	add.s64 	%rd186, %rd180, %rd391;
	// begin inline asm
	atom.add.relaxed.gpu.f32 %f554,[%rd186],%f555;
	// end inline asm
	add.s64 	%rd187, %rd181, %rd391;
	// begin inline asm
	atom.add.relaxed.gpu.f32 %f556,[%rd187],%f669;
	// end inline asm
	fma.rn.f32 	%f4420, %f3318, %f4259, %f12522;
	sub.f32 	%f559, %f4420, %f12522;
	add.s64 	%rd188, %rd180, %rd392;
	// begin inline asm
	atom.add.relaxed.gpu.f32 %f558,[%rd188],%f559;
	// end inline asm
	add.s64 	%rd189, %rd181, %rd392;
	// begin inline asm
	atom.add.relaxed.gpu.f32 %f560,[%rd189],%f669;
	// end inline asm
	fma.rn.f32 	%f4421, %f3318, %f4298, %f12522;
	sub.f32 	%f563, %f4421, %f12522;
	add.s64 	%rd190, %rd180, %rd393;
	// begin inline asm
	atom.add.relaxed.gpu.f32 %f562,[%rd190],%f563;
	// end inline asm
	add.s64 	%rd191, %rd181, %rd393;
	// begin inline asm
	atom.add.relaxed.gpu.f32 %f564,[%rd191],%f669;
	// end inline asm
	fma.rn.f32 	%f4422, %f3318, %f4337, %f12522;
	sub.f32 	%f567, %f4422, %f12522;
	add.s64 	%rd192, %rd180, %rd394;
	// begin inline asm
	atom.add.relaxed.gpu.f32 %f566,[%rd192],%f567;
	// end inline asm
	add.s64 	%rd193, %rd181, %rd394;
	// begin inline asm
	atom.add.relaxed.gpu.f32 %f568,[%rd193],%f669;
	// end inline asm
	fma.rn.f32 	%f4423, %f3318, %f4376, %f12522;
	sub.f32 	%f571, %f4423, %f12522;
	add.s64 	%rd194, %rd180, %rd395;
	// begin inline asm
	atom.add.relaxed.gpu.f32 %f570,[%rd194],%f571;
	// end inline asm
	add.s64 	%rd195, %rd181, %rd395;
	// begin inline asm
	atom.add.relaxed.gpu.f32 %f572,[%rd195],%f669;
	// end inline asm
	shfl.sync.idx.b32	%r802|%p398, %r409, 5, 6175, -1;
	shfl.sync.idx.b32	%r803|%p399, %r408, 5, 6175, -1;
	shfl.sync.idx.b32	%r804|%p400, %r407, 5, 6175, -1;
	mad.lo.s32 	%r805, %r803, %r1198, %r802;
	mad.lo.s32 	%r806, %r772, %r804, %r805;
	cvt.s64.s32 	%rd416, %r806;
	add.s64 	%rd417, %rd416, %rd384;
	add.s64 	%rd418, %rd416, %rd386;
	fma.rn.f32 	%f4424, %f3318, %f4096, %f12522;
	sub.f32 	%f575, %f4424, %f12522;
	shl.b64 	%rd419, %rd417, 2;
	add.s64 	%rd196, %rd1071, %rd419;
	// begin inline asm
	atom.add.relaxed.gpu.f32 %f574,[%rd196],%f575;
	// end inline asm
	shl.b64 	%rd420, %rd418, 2;
	add.s64 	%rd197, %rd1071, %rd420;
	// begin inline asm
	atom.add.relaxed.gpu.f32 %f576,[%rd197],%f669;
	// end inline asm
	fma.rn.f32 	%f4425, %f3318, %f4135, %f12522;
	sub.f32 	%f579, %f4425, %f12522;
	add.s64 	%rd198, %rd196, %rd249;
	// begin inline asm
	atom.add.relaxed.gpu.f32 %f578,[%rd198],%f579;
	// end inline asm
	add.s64 	%rd199, %rd197, %rd249;
	// begin inline asm
	atom.add.relaxed.gpu.f32 %f580,[%rd199],%f669;
	// end inline asm
	fma.rn.f32 	%f4426, %f3318, %f4174, %f12522;
	sub.f32 	%f583, %f4426, %f12522;
	add.s64 	%rd200, %rd196, %rd390;
	// begin inline asm
	atom.add.relaxed.gpu.f32 %f582,[%rd200],%f583;
	// end inline asm
	add.s64 	%rd201, %rd197, %rd390;
	// begin inline asm
	atom.add.relaxed.gpu.f32 %f584,[%rd201],%f669;
	// end inline asm
	fma.rn.f32 	%f4427, %f3318, %f4213, %f12522;
	sub.f32 	%f587, %f4427, %f12522;
	add.s64 	%rd202, %rd196, %rd391;
	// begin inline asm
	atom.add.relaxed.gpu.f32 %f586,[%rd202],%f587;
	// end inline asm
	add.s64 	%rd203, %rd197, %rd391;
	// begin inline asm
	atom.add.relaxed.gpu.f32 %f588,[%rd203],%f669;
	// end inline asm
	fma.rn.f32 	%f4428, %f3318, %f4252, %f12522;
	sub.f32 	%f591, %f4428, %f12522;
	add.s64 	%rd204, %rd196, %rd392;
	// begin inline asm
	atom.add.relaxed.gpu.f32 %f590,[%rd204],%f591;
	// end inline asm
	add.s64 	%rd205, %rd197, %rd392;
	// begin inline asm
	atom.add.relaxed.gpu.f32 %f592,[%rd205],%f669;
	// end inline asm
	fma.rn.f32 	%f4429, %f3318, %f4291, %f12522;
	sub.f32 	%f595, %f4429, %f12522;
	add.s64 	%rd206, %rd196, %rd393;
	// begin inline asm
	atom.add.relaxed.gpu.f32 %f594,[%rd206],%f595;
	// end inline asm
	add.s64 	%rd207, %rd197, %rd393;
	// begin inline asm
	atom.add.relaxed.gpu.f32 %f596,[%rd207],%f669;
	// end inline asm
	fma.rn.f32 	%f4430, %f3318, %f4330, %f12522;
	sub.f32 	%f599, %f4430, %f12522;
	add.s64 	%rd208, %rd196, %rd394;
	// begin inline asm
	atom.add.relaxed.gpu.f32 %f598,[%rd208],%f599;
	// end inline asm
	add.s64 	%rd209, %rd197, %rd394;
	// begin inline asm
	atom.add.relaxed.gpu.f32 %f600,[%rd209],%f669;
	// end inline asm
	fma.rn.f32 	%f4431, %f3318, %f4369, %f12522;
	sub.f32 	%f603, %f4431, %f12522;
	add.s64 	%rd210, %rd196, %rd395;
	// begin inline asm
	atom.add.relaxed.gpu.f32 %f602,[%rd210],%f603;
	// end inline asm
	add.s64 	%rd211, %rd197, %rd395;
	// begin inline asm
	atom.add.relaxed.gpu.f32 %f604,[%rd211],%f669;
	// end inline asm
	shfl.sync.idx.b32	%r807|%p401, %r409, 6, 6175, -1;
	shfl.sync.idx.b32	%r808|%p402, %r408, 6, 6175, -1;
	shfl.sync.idx.b32	%r809|%p403, %r407, 6, 6175, -1;
	mad.lo.s32 	%r810, %r808, %r1198, %r807;
	mad.lo.s32 	%r811, %r772, %r809, %r810;
	cvt.s64.s32 	%rd421, %r811;
	add.s64 	%rd422, %rd421, %rd384;
	add.s64 	%rd423, %rd421, %rd386;
	fma.rn.f32 	%f4432, %f3318, %f4108, %f12522;
	sub.f32 	%f607, %f4432, %f12522;
	shl.b64 	%rd424, %rd422, 2;
	add.s64 	%rd212, %rd1071, %rd424;
	// begin inline asm
	atom.add.relaxed.gpu.f32 %f606,[%rd212],%f607;
	// end inline asm
	shl.b64 	%rd425, %rd423, 2;
	add.s64 	%rd213, %rd1071, %rd425;
	// begin inline asm
	atom.add.relaxed.gpu.f32 %f608,[%rd213],%f669;
	// end inline asm
	fma.rn.f32 	%f4433, %f3318, %f4147, %f12522;
	sub.f32 	%f611, %f4433, %f12522;
	add.s64 	%rd214, %rd212, %rd249;
	// begin inline asm
	atom.add.relaxed.gpu.f32 %f610,[%rd214],%f611;
	// end inline asm
	add.s64 	%rd215, %rd213, %rd249;
	// begin inline asm
	atom.add.relaxed.gpu.f32 %f612,[%rd215],%f669;
	// end inline asm
	fma.rn.f32 	%f4434, %f3318, %f4186, %f12522;
	sub.f32 	%f615, %f4434, %f12522;
	add.s64 	%rd216, %rd212, %rd390;
	// begin inline asm
	atom.add.relaxed.gpu.f32 %f614,[%rd216],%f615;
	// end inline asm
	add.s64 	%rd217, %rd213, %rd390;
	// begin inline asm
	atom.add.relaxed.gpu.f32 %f616,[%rd217],%f669;
	// end inline asm
	fma.rn.f32 	%f4435, %f3318, %f4225, %f12522;
	sub.f32 	%f619, %f4435, %f12522;
	add.s64 	%rd218, %rd212, %rd391;
	// begin inline asm
	atom.add.relaxed.gpu.f32 %f618,[%rd218],%f619;
	// end inline asm
	add.s64 	%rd219, %rd213, %rd391;
	// begin inline asm
	atom.add.relaxed.gpu.f32 %f620,[%rd219],%f669;
	// end inline asm
	fma.rn.f32 	%f4436, %f3318, %f4264, %f12522;
	sub.f32 	%f623, %f4436, %f12522;
	add.s64 	%rd220, %rd212, %rd392;
	// begin inline asm
	atom.add.relaxed.gpu.f32 %f622,[%rd220],%f623;
	// end inline asm
	add.s64 	%rd221, %rd213, %rd392;
	// begin inline asm
	atom.add.relaxed.gpu.f32 %f624,[%rd221],%f669;
	// end inline asm
	fma.rn.f32 	%f4437, %f3318, %f4303, %f12522;
	sub.f32 	%f627, %f4437, %f12522;
	add.s64 	%rd222, %rd212, %rd393;
	// begin inline asm
	atom.add.relaxed.gpu.f32 %f626,[%rd222],%f627;
	// end inline asm
	add.s64 	%rd223, %rd213, %rd393;
	// begin inline asm
	atom.add.relaxed.gpu.f32 %f628,[%rd223],%f669;
	// end inline asm
	fma.rn.f32 	%f4438, %f3318, %f4342, %f12522;
	sub.f32 	%f631, %f4438, %f12522;
	add.s64 	%rd224, %rd212, %rd394;
	// begin inline asm
	atom.add.relaxed.gpu.f32 %f630,[%rd224],%f631;
	// end inline asm
	add.s64 	%rd225, %rd213, %rd394;
	// begin inline asm
	atom.add.relaxed.gpu.f32 %f632,[%rd225],%f669;
	// end inline asm
	fma.rn.f32 	%f4439, %f3318, %f4381, %f12522;
	sub.f32 	%f635, %f4439, %f12522;
	add.s64 	%rd226, %rd212, %rd395;
	// begin inline asm
	atom.add.relaxed.gpu.f32 %f634,[%rd226],%f635;
	// end inline asm
	add.s64 	%rd227, %rd213, %rd395;
	// begin inline asm
	atom.add.relaxed.gpu.f32 %f636,[%rd227],%f669;
	// end inline asm
	shfl.sync.idx.b32	%r812|%p404, %r409, 7, 6175, -1;
	shfl.sync.idx.b32	%r813|%p405, %r408, 7, 6175, -1;
	shfl.sync.idx.b32	%r814|%p406, %r407, 7, 6175, -1;
	mad.lo.s32 	%r815, %r813, %r1198, %r812;
	mad.lo.s32 	%r816, %r772, %r814, %r815;
	cvt.s64.s32 	%rd426, %r816;
	add.s64 	%rd427, %rd426, %rd384;
	add.s64 	%rd428, %rd426, %rd386;
	fma.rn.f32 	%f4440, %f3318, %f4090, %f12522;
	sub.f32 	%f639, %f4440, %f12522;
	shl.b64 	%rd429, %rd427, 2;
	add.s64 	%rd228, %rd1071, %rd429;
	// begin inline asm
	atom.add.relaxed.gpu.f32 %f638,[%rd228],%f639;
	// end inline asm
	shl.b64 	%rd430, %rd428, 2;
	add.s64 	%rd229, %rd1071, %rd430;
	// begin inline asm
	atom.add.relaxed.gpu.f32 %f640,[%rd229],%f669;
	// end inline asm
	fma.rn.f32 	%f4441, %f3318, %f4129, %f12522;
	sub.f32 	%f643, %f4441, %f12522;
	add.s64 	%rd230, %rd228, %rd249;
	// begin inline asm
	atom.add.relaxed.gpu.f32 %f642,[%rd230],%f643;
	// end inline asm
	add.s64 	%rd231, %rd229, %rd249;
	// begin inline asm
	atom.add.relaxed.gpu.f32 %f644,[%rd231],%f669;
	// end inline asm
	fma.rn.f32 	%f4442, %f3318, %f4168, %f12522;
	sub.f32 	%f647, %f4442, %f12522;
	add.s64 	%rd232, %rd228, %rd390;
	// begin inline asm
	atom.add.relaxed.gpu.f32 %f646,[%rd232],%f647;
	// end inline asm
	add.s64 	%rd233, %rd229, %rd390;
	// begin inline asm
	atom.add.relaxed.gpu.f32 %f648,[%rd233],%f669;
	// end inline asm
	fma.rn.f32 	%f4443, %f3318, %f4207, %f12522;
	sub.f32 	%f651, %f4443, %f12522;
	add.s64 	%rd234, %rd228, %rd391;
	// begin inline asm
	atom.add.relaxed.gpu.f32 %f650,[%rd234],%f651;
	// end inline asm
	add.s64 	%rd235, %rd229, %rd391;
	// begin inline asm
	atom.add.relaxed.gpu.f32 %f652,[%rd235],%f669;
	// end inline asm
	fma.rn.f32 	%f4444, %f3318, %f4246, %f12522;
	sub.f32 	%f655, %f4444, %f12522;
	add.s64 	%rd236, %rd228, %rd392;
	// begin inline asm
	atom.add.relaxed.gpu.f32 %f654,[%rd236],%f655;
	// end inline asm
	add.s64 	%rd237, %rd229, %rd392;
	// begin inline asm
	atom.add.relaxed.gpu.f32 %f656,[%rd237],%f669;
	// end inline asm
	fma.rn.f32 	%f4445, %f3318, %f4285, %f12522;
	sub.f32 	%f659, %f4445, %f12522;
	add.s64 	%rd238, %rd228, %rd393;
	// begin inline asm
	atom.add.relaxed.gpu.f32 %f658,[%rd238],%f659;
	// end inline asm
	add.s64 	%rd239, %rd229, %rd393;
	// begin inline asm
	atom.add.relaxed.gpu.f32 %f660,[%rd239],%f669;
	// end inline asm
	fma.rn.f32 	%f4446, %f3318, %f4324, %f12522;
	sub.f32 	%f663, %f4446, %f12522;
	add.s64 	%rd240, %rd228, %rd394;
	// begin inline asm
	atom.add.relaxed.gpu.f32 %f662,[%rd240],%f663;
	// end inline asm
	add.s64 	%rd241, %rd229, %rd394;
	// begin inline asm
	atom.add.relaxed.gpu.f32 %f664,[%rd241],%f669;
	// end inline asm
	fma.rn.f32 	%f4447, %f3318, %f4363, %f12522;
	sub.f32 	%f667, %f4447, %f12522;
	add.s64 	%rd242, %rd228, %rd395;
	// begin inline asm
	atom.add.relaxed.gpu.f32 %f666,[%rd242],%f667;
	// end inline asm
	add.s64 	%rd243, %rd229, %rd395;
	// begin inline asm
	atom.add.relaxed.gpu.f32 %f668,[%rd243],%f669;
	// end inline asm
$L__BB0_105:
	ld.param.f32 	%f12518, [_Z4bm3dILb1ELb1ELb1EEvPfPKfiiifiiiiifff_param_11];
	setp.lt.f32 	%p407, %f12518, 0f34000000;
	@%p407 bra 	$L__BB0_107;
	ld.param.f32 	%f12523, [_Z4bm3dILb1ELb1ELb1EEvPfPKfiiifiiiiifff_param_13];
	ld.param.f32 	%f12519, [_Z4bm3dILb1ELb1ELb1EEvPfPKfiiifiiiiifff_param_11];
	ld.param.u32 	%r1212, [_Z4bm3dILb1ELb1ELb1EEvPfPKfiiifiiiiifff_param_8];
	ld.param.u32 	%r1199, [_Z4bm3dILb1ELb1ELb1EEvPfPKfiiifiiiiifff_param_4];
	ld.param.u32 	%r1185, [_Z4bm3dILb1ELb1ELb1EEvPfPKfiiifiiiiifff_param_3];
	ld.param.u64 	%rd1077, [_Z4bm3dILb1ELb1ELb1EEvPfPKfiiifiiiiifff_param_1];
	ld.param.u64 	%rd1072, [_Z4bm3dILb1ELb1ELb1EEvPfPKfiiifiiiiifff_param_0];
	mul.lo.s32 	%r824, %r1199, %r1185;
	mul.lo.s32 	%r825, %r1212, %r824;
	shl.b32 	%r826, %r825, 1;
	add.s32 	%r827, %r826, %r824;
	mul.lo.s32 	%r828, %r827, 3;
	shfl.sync.idx.b32	%r829|%p408, %r409, 0, 6175, -1;
	shfl.sync.idx.b32	%r830|%p409, %r408, 0, 6175, -1;
	shfl.sync.idx.b32	%r831|%p410, %r407, 0, 6175, -1;
	add.s32 	%r832, %r829, %r2;
	mad.lo.s32 	%r833, %r830, %r1199, %r832;
	mad.lo.s32 	%r834, %r831, %r824, %r833;
	cvta.to.global.u64 	%rd559, %rd1077;
	mul.wide.s32 	%rd560, %r827, 4;
	add.s64 	%rd561, %rd559, %rd560;
	mul.wide.s32 	%rd562, %r834, 4;
	add.s64 	%rd563, %rd561, %rd562;
	ld.global.nc.f32 	%f4704, [%rd563];
	mul.wide.s32 	%rd564, %r828, 4;
	add.s64 	%rd565, %rd563, %rd564;
	ld.global.nc.f32 	%f4705, [%rd565];
	mul.wide.s32 	%rd566, %r1199, 4;
	add.s64 	%rd567, %rd563, %rd566;
	ld.global.nc.f32 	%f4706, [%rd567];
	add.s64 	%rd568, %rd567, %rd564;
	ld.global.nc.f32 	%f4707, [%rd568];
	add.s64 	%rd569, %rd567, %rd566;
	ld.global.nc.f32 	%f4708, [%rd569];
	add.s64 	%rd570, %rd569, %rd564;
	ld.global.nc.f32 	%f4709, [%rd570];
	add.s64 	%rd571, %rd569, %rd566;
	ld.global.nc.f32 	%f4710, [%rd571];
	add.s64 	%rd572, %rd571, %rd564;
	ld.global.nc.f32 	%f4711, [%rd572];
	add.s64 	%rd573, %rd571, %rd566;
	ld.global.nc.f32 	%f4712, [%rd573];
	add.s64 	%rd574, %rd573, %rd564;
	ld.global.nc.f32 	%f4713, [%rd574];
	add.s64 	%rd575, %rd573, %rd566;
	ld.global.nc.f32 	%f4714, [%rd575];
	add.s64 	%rd576, %rd575, %rd564;
	ld.global.nc.f32 	%f4715, [%rd576];
	add.s64 	%rd577, %rd575, %rd566;
	ld.global.nc.f32 	%f4716, [%rd577];
	add.s64 	%rd578, %rd577, %rd564;
	ld.global.nc.f32 	%f4717, [%rd578];
	add.s64 	%rd579, %rd577, %rd566;
	ld.global.nc.f32 	%f4718, [%rd579];
	add.s64 	%rd580, %rd579, %rd564;
	ld.global.nc.f32 	%f4719, [%rd580];
	shfl.sync.idx.b32	%r835|%p411, %r409, 1, 6175, -1;
	shfl.sync.idx.b32	%r836|%p412, %r408, 1, 6175, -1;
	shfl.sync.idx.b32	%r837|%p413, %r407, 1, 6175, -1;
	add.s32 	%r838, %r835, %r2;
	mad.lo.s32 	%r839, %r836, %r1199, %r838;
	mad.lo.s32 	%r840, %r837, %r824, %r839;
	mul.wide.s32 	%rd581, %r840, 4;
	add.s64 	%rd582, %rd561, %rd581;
	ld.global.nc.f32 	%f4720, [%rd582];
	add.s64 	%rd583, %rd582, %rd564;
	ld.global.nc.f32 	%f4721, [%rd583];
	add.s64 	%rd584, %rd582, %rd566;
	ld.global.nc.f32 	%f4722, [%rd584];
	add.s64 	%rd585, %rd584, %rd564;
	ld.global.nc.f32 	%f4723, [%rd585];
	add.s64 	%rd586, %rd584, %rd566;
	ld.global.nc.f32 	%f4724, [%rd586];
	add.s64 	%rd587, %rd586, %rd564;
	ld.global.nc.f32 	%f4725, [%rd587];
	add.s64 	%rd588, %rd586, %rd566;
	ld.global.nc.f32 	%f4726, [%rd588];
	add.s64 	%rd589, %rd588, %rd564;
	ld.global.nc.f32 	%f4727, [%rd589];
	add.s64 	%rd590, %rd588, %rd566;
	ld.global.nc.f32 	%f4728, [%rd590];
	add.s64 	%rd591, %rd590, %rd564;
	ld.global.nc.f32 	%f4729, [%rd591];
	add.s64 	%rd592, %rd590, %rd566;
	ld.global.nc.f32 	%f4730, [%rd592];
	add.s64 	%rd593, %rd592, %rd564;
	ld.global.nc.f32 	%f4731, [%rd593];
	add.s64 	%rd594, %rd592, %rd566;
	ld.global.nc.f32 	%f4732, [%rd594];
	add.s64 	%rd595, %rd594, %rd564;
	ld.global.nc.f32 	%f4733, [%rd595];
	add.s64 	%rd596, %rd594, %rd566;
	ld.global.nc.f32 	%f4734, [%rd596];
	add.s64 	%rd597, %rd596, %rd564;
	ld.global.nc.f32 	%f4735, [%rd597];
	shfl.sync.idx.b32	%r841|%p414, %r409, 2, 6175, -1;
	shfl.sync.idx.b32	%r842|%p415, %r408, 2, 6175, -1;
	shfl.sync.idx.b32	%r843|%p416, %r407, 2, 6175, -1;
	add.s32 	%r844, %r841, %r2;
	mad.lo.s32 	%r845, %r842, %r1199, %r844;
	mad.lo.s32 	%r846, %r843, %r824, %r845;
	mul.wide.s32 	%rd598, %r846, 4;
	add.s64 	%rd599, %rd561, %rd598;
	ld.global.nc.f32 	%f4736, [%rd599];
	add.s64 	%rd600, %rd599, %rd564;
	ld.global.nc.f32 	%f4737, [%rd600];
	add.s64 	%rd601, %rd599, %rd566;
	ld.global.nc.f32 	%f4738, [%rd601];
	add.s64 	%rd602, %rd601, %rd564;
	ld.global.nc.f32 	%f4739, [%rd602];
	add.s64 	%rd603, %rd601, %rd566;
	ld.global.nc.f32 	%f4740, [%rd603];
	add.s64 	%rd604, %rd603, %rd564;
	ld.global.nc.f32 	%f4741, [%rd604];
	add.s64 	%rd605, %rd603, %rd566;
	ld.global.nc.f32 	%f4742, [%rd605];
	add.s64 	%rd606, %rd605, %rd564;
	ld.global.nc.f32 	%f4743, [%rd606];
	add.s64 	%rd607, %rd605, %rd566;
	ld.global.nc.f32 	%f4744, [%rd607];
	add.s64 	%rd608, %rd607, %rd564;
	ld.global.nc.f32 	%f4745, [%rd608];
	add.s64 	%rd609, %rd607, %rd566;
	ld.global.nc.f32 	%f4746, [%rd609];
	add.s64 	%rd610, %rd609, %rd564;
	ld.global.nc.f32 	%f4747, [%rd610];
	add.s64 	%rd611, %rd609, %rd566;
	ld.global.nc.f32 	%f4748, [%rd611];
	add.s64 	%rd612, %rd611, %rd564;
	ld.global.nc.f32 	%f4749, [%rd612];
	add.s64 	%rd613, %rd611, %rd566;
	ld.global.nc.f32 	%f4750, [%rd613];
	add.s64 	%rd614, %rd613, %rd564;
	ld.global.nc.f32 	%f4751, [%rd614];
	shfl.sync.idx.b32	%r847|%p417, %r409, 3, 6175, -1;
	shfl.sync.idx.b32	%r848|%p418, %r408, 3, 6175, -1;
	shfl.sync.idx.b32	%r849|%p419, %r407, 3, 6175, -1;
	add.s32 	%r850, %r847, %r2;
	mad.lo.s32 	%r851, %r848, %r1199, %r850;
	mad.lo.s32 	%r852, %r849, %r824, %r851;
	mul.wide.s32 	%rd615, %r852, 4;
	add.s64 	%rd616, %rd561, %rd615;
	ld.global.nc.f32 	%f4752, [%rd616];
	add.s64 	%rd617, %rd616, %rd564;
	ld.global.nc.f32 	%f4753, [%rd617];
	add.s64 	%rd618, %rd616, %rd566;
	ld.global.nc.f32 	%f4754, [%rd618];
	add.s64 	%rd619, %rd618, %rd564;
	ld.global.nc.f32 	%f4755, [%rd619];
	add.s64 	%rd620, %rd618, %rd566;
	ld.global.nc.f32 	%f4756, [%rd620];
	add.s64 	%rd621, %rd620, %rd564;
	ld.global.nc.f32 	%f4757, [%rd621];
	add.s64 	%rd622, %rd620, %rd566;
	ld.global.nc.f32 	%f4758, [%rd622];
	add.s64 	%rd623, %rd622, %rd564;
	ld.global.nc.f32 	%f4759, [%rd623];
	add.s64 	%rd624, %rd622, %rd566;
	ld.global.nc.f32 	%f4760, [%rd624];
	add.s64 	%rd625, %rd624, %rd564;
	ld.global.nc.f32 	%f4761, [%rd625];
	add.s64 	%rd626, %rd624, %rd566;
	ld.global.nc.f32 	%f4762, [%rd626];
	add.s64 	%rd627, %rd626, %rd564;
	ld.global.nc.f32 	%f4763, [%rd627];
	add.s64 	%rd628, %rd626, %rd566;
	ld.global.nc.f32 	%f4764, [%rd628];
	add.s64 	%rd629, %rd628, %rd564;
	ld.global.nc.f32 	%f4765, [%rd629];
	add.s64 	%rd630, %rd628, %rd566;
	ld.global.nc.f32 	%f4766, [%rd630];
	add.s64 	%rd631, %rd630, %rd564;
	ld.global.nc.f32 	%f4767, [%rd631];
	shfl.sync.idx.b32	%r853|%p420, %r409, 4, 6175, -1;
	shfl.sync.idx.b32	%r854|%p421, %r408, 4, 6175, -1;
	shfl.sync.idx.b32	%r855|%p422, %r407, 4, 6175, -1;
	add.s32 	%r856, %r853, %r2;
	mad.lo.s32 	%r857, %r854, %r1199, %r856;
	mad.lo.s32 	%r858, %r855, %r824, %r857;
	mul.wide.s32 	%rd632, %r858, 4;
	add.s64 	%rd633, %rd561, %rd632;
	ld.global.nc.f32 	%f4768, [%rd633];
	add.s64 	%rd634, %rd633, %rd564;
	ld.global.nc.f32 	%f4769, [%rd634];
	add.s64 	%rd635, %rd633, %rd566;
	ld.global.nc.f32 	%f4770, [%rd635];
	add.s64 	%rd636, %rd635, %rd564;
	ld.global.nc.f32 	%f4771, [%rd636];
	add.s64 	%rd637, %rd635, %rd566;
	ld.global.nc.f32 	%f4772, [%rd637];
	add.s64 	%rd638, %rd637, %rd564;
	ld.global.nc.f32 	%f4773, [%rd638];
	add.s64 	%rd639, %rd637, %rd566;
	ld.global.nc.f32 	%f4774, [%rd639];
	add.s64 	%rd640, %rd639, %rd564;
	ld.global.nc.f32 	%f4775, [%rd640];
	add.s64 	%rd641, %rd639, %rd566;
	ld.global.nc.f32 	%f4776, [%rd641];
	add.s64 	%rd642, %rd641, %rd564;
	ld.global.nc.f32 	%f4777, [%rd642];
	add.s64 	%rd643, %rd641, %rd566;
	ld.global.nc.f32 	%f4778, [%rd643];
	add.s64 	%rd644, %rd643, %rd564;
	ld.global.nc.f32 	%f4779, [%rd644];
	add.s64 	%rd645, %rd643, %rd566;
	ld.global.nc.f32 	%f4780, [%rd645];
	add.s64 	%rd646, %rd645, %rd564;
	ld.global.nc.f32 	%f4781, [%rd646];
	add.s64 	%rd647, %rd645, %rd566;
	ld.global.nc.f32 	%f4782, [%rd647];
	add.s64 	%rd648, %rd647, %rd564;
	ld.global.nc.f32 	%f4783, [%rd648];
	shfl.sync.idx.b32	%r859|%p423, %r409, 5, 6175, -1;
	shfl.sync.idx.b32	%r860|%p424, %r408, 5, 6175, -1;
	shfl.sync.idx.b32	%r861|%p425, %r407, 5, 6175, -1;
	add.s32 	%r862, %r859, %r2;
	mad.lo.s32 	%r863, %r860, %r1199, %r862;
	mad.lo.s32 	%r864, %r861, %r824, %r863;
	mul.wide.s32 	%rd649, %r864, 4;
	add.s64 	%rd650, %rd561, %rd649;
	ld.global.nc.f32 	%f4784, [%rd650];
	add.s64 	%rd651, %rd650, %rd564;
	ld.global.nc.f32 	%f4785, [%rd651];
	add.s64 	%rd652, %rd650, %rd566;
	ld.global.nc.f32 	%f4786, [%rd652];
	add.s64 	%rd653, %rd652, %rd564;
	ld.global.nc.f32 	%f4787, [%rd653];
	add.s64 	%rd654, %rd652, %rd566;
	ld.global.nc.f32 	%f4788, [%rd654];
	add.s64 	%rd655, %rd654, %rd564;
	ld.global.nc.f32 	%f4789, [%rd655];
	add.s64 	%rd656, %rd654, %rd566;
	ld.global.nc.f32 	%f4790, [%rd656];
	add.s64 	%rd657, %rd656, %rd564;
	ld.global.nc.f32 	%f4791, [%rd657];
	add.s64 	%rd658, %rd656, %rd566;
	ld.global.nc.f32 	%f4792, [%rd658];
	add.s64 	%rd659, %rd658, %rd564;
	ld.global.nc.f32 	%f4793, [%rd659];
	add.s64 	%rd660, %rd658, %rd566;
	ld.global.nc.f32 	%f4794, [%rd660];
	add.s64 	%rd661, %rd660, %rd564;
	ld.global.nc.f32 	%f4795, [%rd661];
	add.s64 	%rd662, %rd660, %rd566;
	ld.global.nc.f32 	%f4796, [%rd662];
	add.s64 	%rd663, %rd662, %rd564;
	ld.global.nc.f32 	%f4797, [%rd663];
	add.s64 	%rd664, %rd662, %rd566;
	ld.global.nc.f32 	%f4798, [%rd664];
	add.s64 	%rd665, %rd664, %rd564;
	ld.global.nc.f32 	%f4799, [%rd665];
	shfl.sync.idx.b32	%r865|%p426, %r409, 6, 6175, -1;
	shfl.sync.idx.b32	%r866|%p427, %r408, 6, 6175, -1;
	shfl.sync.idx.b32	%r867|%p428, %r407, 6, 6175, -1;
	add.s32 	%r868, %r865, %r2;
	mad.lo.s32 	%r869, %r866, %r1199, %r868;
	mad.lo.s32 	%r870, %r867, %r824, %r869;
	mul.wide.s32 	%rd666, %r870, 4;
	add.s64 	%rd667, %rd561, %rd666;
	ld.global.nc.f32 	%f4800, [%rd667];
	add.s64 	%rd668, %rd667, %rd564;
	ld.global.nc.f32 	%f4801, [%rd668];
	add.s64 	%rd669, %rd667, %rd566;
	ld.global.nc.f32 	%f4802, [%rd669];
	add.s64 	%rd670, %rd669, %rd564;
	ld.global.nc.f32 	%f4803, [%rd670];
	add.s64 	%rd671, %rd669, %rd566;
	ld.global.nc.f32 	%f4804, [%rd671];
	add.s64 	%rd672, %rd671, %rd564;
	ld.global.nc.f32 	%f4805, [%rd672];
	add.s64 	%rd673, %rd671, %rd566;
	ld.global.nc.f32 	%f4806, [%rd673];
	add.s64 	%rd674, %rd673, %rd564;
	ld.global.nc.f32 	%f4807, [%rd674];
	add.s64 	%rd675, %rd673, %rd566;
	ld.global.nc.f32 	%f4808, [%rd675];
	add.s64 	%rd676, %rd675, %rd564;
	ld.global.nc.f32 	%f4809, [%rd676];
	add.s64 	%rd677, %rd675, %rd566;
	ld.global.nc.f32 	%f4810, [%rd677];
	add.s64 	%rd678, %rd677, %rd564;
	ld.global.nc.f32 	%f4811, [%rd678];
	add.s64 	%rd679, %rd677, %rd566;
	ld.global.nc.f32 	%f4812, [%rd679];
	add.s64 	%rd680, %rd679, %rd564;
	ld.global.nc.f32 	%f4813, [%rd680];
	add.s64 	%rd681, %rd679, %rd566;
	ld.global.nc.f32 	%f4814, [%rd681];
	add.s64 	%rd682, %rd681, %rd564;
	ld.global.nc.f32 	%f4815, [%rd682];
	shfl.sync.idx.b32	%r871|%p429, %r409, 7, 6175, -1;
	shfl.sync.idx.b32	%r872|%p430, %r408, 7, 6175, -1;
	shfl.sync.idx.b32	%r873|%p431, %r407, 7, 6175, -1;
	add.s32 	%r874, %r871, %r2;
	mad.lo.s32 	%r875, %r872, %r1199, %r874;
	mad.lo.s32 	%r876, %r873, %r824, %r875;
	mul.wide.s32 	%rd683, %r876, 4;
	add.s64 	%rd684, %rd561, %rd683;
	ld.global.nc.f32 	%f4816, [%rd684];
	add.s64 	%rd685, %rd684, %rd564;
	ld.global.nc.f32 	%f4817, [%rd685];
	add.s64 	%rd686, %rd684, %rd566;
	ld.global.nc.f32 	%f4818, [%rd686];
	add.s64 	%rd687, %rd686, %rd564;
	ld.global.nc.f32 	%f4819, [%rd687];
	add.s64 	%rd688, %rd686, %rd566;
	ld.global.nc.f32 	%f4820, [%rd688];
	add.s64 	%rd689, %rd688, %rd564;
	ld.global.nc.f32 	%f4821, [%rd689];
	add.s64 	%rd690, %rd688, %rd566;
	ld.global.nc.f32 	%f4822, [%rd690];
	add.s64 	%rd691, %rd690, %rd564;
	ld.global.nc.f32 	%f4823, [%rd691];
	add.s64 	%rd692, %rd690, %rd566;
	ld.global.nc.f32 	%f4824, [%rd692];
	add.s64 	%rd693, %rd692, %rd564;
	ld.global.nc.f32 	%f4825, [%rd693];
	add.s64 	%rd694, %rd692, %rd566;
	ld.global.nc.f32 	%f4826, [%rd694];
	add.s64 	%rd695, %rd694, %rd564;
	ld.global.nc.f32 	%f4827, [%rd695];
	add.s64 	%rd696, %rd694, %rd566;
	ld.global.nc.f32 	%f4828, [%rd696];
	add.s64 	%rd697, %rd696, %rd564;
	ld.global.nc.f32 	%f4829, [%rd697];
	add.s64 	%rd698, %rd696, %rd566;
	ld.global.nc.f32 	%f4830, [%rd698];
	add.s64 	%rd699, %rd698, %rd564;
	ld.global.nc.f32 	%f4831, [%rd699];
	sub.f32 	%f4832, %f4705, %f4719;
	add.f32 	%f4833, %f4705, %f4719;
	sub.f32 	%f4834, %f4713, %f4711;
	add.f32 	%f4835, %f4713, %f4711;
	sub.f32 	%f4836, %f4709, %f4715;
	sub.f32 	%f4837, %f4707, %f4717;
	add.f32 	%f4838, %f4836, %f4837;
	add.f32 	%f4839, %f4707, %f4717;
	sub.f32 	%f4840, %f4836, %f4837;
	add.f32 	%f4841, %f4709, %f4715;
	mul.f32 	%f4842, %f4838, 0f3F3504F3;
	sub.f32 	%f4843, %f4832, %f4842;
	mul.f32 	%f4844, %f4840, 0f3F3504F3;
	sub.f32 	%f4845, %f4834, %f4844;
	fma.rn.f32 	%f4846, %f4845, 0f3F2B0DC1, %f4843;
	mul.f32 	%f4847, %f4846, 0f3FD4DB31;
	mul.f32 	%f4848, %f4843, 0f3F2B0DC1;
	sub.f32 	%f4849, %f4845, %f4848;
	mul.f32 	%f4850, %f4849, 0fBFD4DB31;
	add.f32 	%f4851, %f4833, %f4835;
	add.f32 	%f4852, %f4841, %f4839;
	sub.f32 	%f4853, %f4851, %f4852;
	mul.f32 	%f4854, %f4853, 0f3FB504F3;
	add.f32 	%f4855, %f4851, %f4852;
	mul.f32 	%f4856, %f4855, 0f3FB504F3;
	add.f32 	%f4857, %f4832, %f4842;
	add.f32 	%f4858, %f4834, %f4844;
	mul.f32 	%f4859, %f4858, 0f3E4BAFAF;
	sub.f32 	%f4860, %f4857, %f4859;
	mul.f32 	%f4861, %f4860, 0f3FFB14BE;
	fma.rn.f32 	%f4862, %f4857, 0f3E4BAFAF, %f4858;
	mul.f32 	%f4863, %f4862, 0f3FFB14BE;
	sub.f32 	%f4864, %f4833, %f4835;
	sub.f32 	%f4865, %f4841, %f4839;
	mul.f32 	%f4866, %f4865, 0f3ED413CD;
	sub.f32 	%f4867, %f4864, %f4866;
	mul.f32 	%f4868, %f4867, 0f3FEC835E;
	fma.rn.f32 	%f4869, %f4864, 0f3ED413CD, %f4865;
	mul.f32 	%f4870, %f4869, 0f3FEC835E;
	sub.f32 	%f4871, %f4721, %f4735;
	add.f32 	%f4872, %f4721, %f4735;
	sub.f32 	%f4873, %f4729, %f4727;
	add.f32 	%f4874, %f4729, %f4727;
	sub.f32 	%f4875, %f4725, %f4731;
	sub.f32 	%f4876, %f4723, %f4733;
	add.f32 	%f4877, %f4875, %f4876;
	add.f32 	%f4878, %f4723, %f4733;
	sub.f32 	%f4879, %f4875, %f4876;
	add.f32 	%f4880, %f4725, %f4731;
	mul.f32 	%f4881, %f4877, 0f3F3504F3;
	sub.f32 	%f4882, %f4871, %f4881;
	mul.f32 	%f4883, %f4879, 0f3F3504F3;
	sub.f32 	%f4884, %f4873, %f4883;
	fma.rn.f32 	%f4885, %f4884, 0f3F2B0DC1, %f4882;
	mul.f32 	%f4886, %f4885, 0f3FD4DB31;
	mul.f32 	%f4887, %f4882, 0f3F2B0DC1;
	sub.f32 	%f4888, %f4884, %f4887;
	mul.f32 	%f4889, %f4888, 0fBFD4DB31;
	add.f32 	%f4890, %f4872, %f4874;
	add.f32 	%f4891, %f4880, %f4878;
	sub.f32 	%f4892, %f4890, %f4891;
	mul.f32 	%f4893, %f4892, 0f3FB504F3;
	add.f32 	%f4894, %f4890, %f4891;
	mul.f32 	%f4895, %f4894, 0f3FB504F3;
	add.f32 	%f4896, %f4871, %f4881;
	add.f32 	%f4897, %f4873, %f4883;
	mul.f32 	%f4898, %f4897, 0f3E4BAFAF;
	sub.f32 	%f4899, %f4896, %f4898;
	mul.f32 	%f4900, %f4899, 0f3FFB14BE;
	fma.rn.f32 	%f4901, %f4896, 0f3E4BAFAF, %f4897;
	mul.f32 	%f4902, %f4901, 0f3FFB14BE;
	sub.f32 	%f4903, %f4872, %f4874;
	sub.f32 	%f4904, %f4880, %f4878;
	mul.f32 	%f4905, %f4904, 0f3ED413CD;
	sub.f32 	%f4906, %f4903, %f4905;
	mul.f32 	%f4907, %f4906, 0f3FEC835E;
	fma.rn.f32 	%f4908, %f4903, 0f3ED413CD, %f4904;
	mul.f32 	%f4909, %f4908, 0f3FEC835E;
	sub.f32 	%f4910, %f4737, %f4751;
	add.f32 	%f4911, %f4737, %f4751;
	sub.f32 	%f4912, %f4745, %f4743;
	add.f32 	%f4913, %f4745, %f4743;
	sub.f32 	%f4914, %f4741, %f4747;
	sub.f32 	%f4915, %f4739, %f4749;
	add.f32 	%f4916, %f4914, %f4915;
	add.f32 	%f4917, %f4739, %f4749;
	sub.f32 	%f4918, %f4914, %f4915;
	add.f32 	%f4919, %f4741, %f4747;
	mul.f32 	%f4920, %f4916, 0f3F3504F3;
	sub.f32 	%f4921, %f4910, %f4920;
	mul.f32 	%f4922, %f4918, 0f3F3504F3;
	sub.f32 	%f4923, %f4912, %f4922;
	fma.rn.f32 	%f4924, %f4923, 0f3F2B0DC1, %f4921;
	mul.f32 	%f4925, %f4924, 0f3FD4DB31;
	mul.f32 	%f4926, %f4921, 0f3F2B0DC1;
	sub.f32 	%f4927, %f4923, %f4926;
	mul.f32 	%f4928, %f4927, 0fBFD4DB31;
	add.f32 	%f4929, %f4911, %f4913;
	add.f32 	%f4930, %f4919, %f4917;
	sub.f32 	%f4931, %f4929, %f4930;
	mul.f32 	%f4932, %f4931, 0f3FB504F3;
	add.f32 	%f4933, %f4929, %f4930;
	mul.f32 	%f4934, %f4933, 0f3FB504F3;
	add.f32 	%f4935, %f4910, %f4920;
	add.f32 	%f4936, %f4912, %f4922;
	mul.f32 	%f4937, %f4936, 0f3E4BAFAF;
	sub.f32 	%f4938, %f4935, %f4937;
	mul.f32 	%f4939, %f4938, 0f3FFB14BE;
	fma.rn.f32 	%f4940, %f4935, 0f3E4BAFAF, %f4936;
	mul.f32 	%f4941, %f4940, 0f3FFB14BE;
	sub.f32 	%f4942, %f4911, %f4913;
	sub.f32 	%f4943, %f4919, %f4917;
	mul.f32 	%f4944, %f4943, 0f3ED413CD;
	sub.f32 	%f4945, %f4942, %f4944;
	mul.f32 	%f4946, %f4945, 0f3FEC835E;
	fma.rn.f32 	%f4947, %f4942, 0f3ED413CD, %f4943;
	mul.f32 	%f4948, %f4947, 0f3FEC835E;
	sub.f32 	%f4949, %f4753, %f4767;
	add.f32 	%f4950, %f4753, %f4767;
	sub.f32 	%f4951, %f4761, %f4759;
	add.f32 	%f4952, %f4761, %f4759;
	sub.f32 	%f4953, %f4757, %f4763;
	sub.f32 	%f4954, %f4755, %f4765;
	add.f32 	%f4955, %f4953, %f4954;
	add.f32 	%f4956, %f4755, %f4765;
	sub.f32 	%f4957, %f4953, %f4954;
	add.f32 	%f4958, %f4757, %f4763;
	mul.f32 	%f4959, %f4955, 0f3F3504F3;
	sub.f32 	%f4960, %f4949, %f4959;
	mul.f32 	%f4961, %f4957, 0f3F3504F3;
	sub.f32 	%f4962, %f4951, %f4961;
	fma.rn.f32 	%f4963, %f4962, 0f3F2B0DC1, %f4960;
	mul.f32 	%f4964, %f4963, 0f3FD4DB31;
	mul.f32 	%f4965, %f4960, 0f3F2B0DC1;
	sub.f32 	%f4966, %f4962, %f4965;
	mul.f32 	%f4967, %f4966, 0fBFD4DB31;
	add.f32 	%f4968, %f4950, %f4952;
	add.f32 	%f4969, %f4958, %f4956;
	sub.f32 	%f4970, %f4968, %f4969;
	mul.f32 	%f4971, %f4970, 0f3FB504F3;
	add.f32 	%f4972, %f4968, %f4969;
	mul.f32 	%f4973, %f4972, 0f3FB504F3;
	add.f32 	%f4974, %f4949, %f4959;
	add.f32 	%f4975, %f4951, %f4961;
	mul.f32 	%f4976, %f4975, 0f3E4BAFAF;
	sub.f32 	%f4977, %f4974, %f4976;
	mul.f32 	%f4978, %f4977, 0f3FFB14BE;
	fma.rn.f32 	%f4979, %f4974, 0f3E4BAFAF, %f4975;
	mul.f32 	%f4980, %f4979, 0f3FFB14BE;
	sub.f32 	%f4981, %f4950, %f4952;
	sub.f32 	%f4982, %f4958, %f4956;
	mul.f32 	%f4983, %f4982, 0f3ED413CD;
	sub.f32 	%f4984, %f4981, %f4983;
	mul.f32 	%f4985, %f4984, 0f3FEC835E;
	fma.rn.f32 	%f4986, %f4981, 0f3ED413CD, %f4982;
	mul.f32 	%f4987, %f4986, 0f3FEC835E;
	sub.f32 	%f4988, %f4769, %f4783;
	add.f32 	%f4989, %f4769, %f4783;
	sub.f32 	%f4990, %f4777, %f4775;
	add.f32 	%f4991, %f4777, %f4775;
	sub.f32 	%f4992, %f4773, %f4779;
	sub.f32 	%f4993, %f4771, %f4781;
	add.f32 	%f4994, %f4992, %f4993;
	add.f32 	%f4995, %f4771, %f4781;
	sub.f32 	%f4996, %f4992, %f4993;
	add.f32 	%f4997, %f4773, %f4779;
	mul.f32 	%f4998, %f4994, 0f3F3504F3;
	sub.f32 	%f4999, %f4988, %f4998;
	mul.f32 	%f5000, %f4996, 0f3F3504F3;
	sub.f32 	%f5001, %f4990, %f5000;
	fma.rn.f32 	%f5002, %f5001, 0f3F2B0DC1, %f4999;
	mul.f32 	%f5003, %f5002, 0f3FD4DB31;
	mul.f32 	%f5004, %f4999, 0f3F2B0DC1;
	sub.f32 	%f5005, %f5001, %f5004;
	mul.f32 	%f5006, %f5005, 0fBFD4DB31;
	add.f32 	%f5007, %f4989, %f4991;
	add.f32 	%f5008, %f4997, %f4995;
	sub.f32 	%f5009, %f5007, %f5008;
	mul.f32 	%f5010, %f5009, 0f3FB504F3;
	add.f32 	%f5011, %f5007, %f5008;
	mul.f32 	%f5012, %f5011, 0f3FB504F3;
	add.f32 	%f5013, %f4988, %f4998;
	add.f32 	%f5014, %f4990, %f5000;
	mul.f32 	%f5015, %f5014, 0f3E4BAFAF;
	sub.f32 	%f5016, %f5013, %f5015;
	mul.f32 	%f5017, %f5016, 0f3FFB14BE;
	fma.rn.f32 	%f5018, %f5013, 0f3E4BAFAF, %f5014;
	mul.f32 	%f5019, %f5018, 0f3FFB14BE;
	sub.f32 	%f5020, %f4989, %f4991;
	sub.f32 	%f5021, %f4997, %f4995;
	mul.f32 	%f5022, %f5021, 0f3ED413CD;
	sub.f32 	%f5023, %f5020, %f5022;
	mul.f32 	%f5024, %f5023, 0f3FEC835E;
	fma.rn.f32 	%f5025, %f5020, 0f3ED413CD, %f5021;
	mul.f32 	%f5026, %f5025, 0f3FEC835E;
	sub.f32 	%f5027, %f4785, %f4799;
	add.f32 	%f5028, %f4785, %f4799;
	sub.f32 	%f5029, %f4793, %f4791;
	add.f32 	%f5030, %f4793, %f4791;
	sub.f32 	%f5031, %f4789, %f4795;
	sub.f32 	%f5032, %f4787, %f4797;
	add.f32 	%f5033, %f5031, %f5032;
	add.f32 	%f5034, %f4787, %f4797;
	sub.f32 	%f5035, %f5031, %f5032;
	add.f32 	%f5036, %f4789, %f4795;
	mul.f32 	%f5037, %f5033, 0f3F3504F3;
	sub.f32 	%f5038, %f5027, %f5037;
	mul.f32 	%f5039, %f5035, 0f3F3504F3;
	sub.f32 	%f5040, %f5029, %f5039;
	fma.rn.f32 	%f5041, %f5040, 0f3F2B0DC1, %f5038;
	mul.f32 	%f5042, %f5041, 0f3FD4DB31;
	mul.f32 	%f5043, %f5038, 0f3F2B0DC1;
	sub.f32 	%f5044, %f5040, %f5043;
	mul.f32 	%f5045, %f5044, 0fBFD4DB31;
	add.f32 	%f5046, %f5028, %f5030;
	add.f32 	%f5047, %f5036, %f5034;
	sub.f32 	%f5048, %f5046, %f5047;
	mul.f32 	%f5049, %f5048, 0f3FB504F3;
	add.f32 	%f5050, %f5046, %f5047;
	mul.f32 	%f5051, %f5050, 0f3FB504F3;
	add.f32 	%f5052, %f5027, %f5037;
	add.f32 	%f5053, %f5029, %f5039;
	mul.f32 	%f5054, %f5053, 0f3E4BAFAF;
	sub.f32 	%f5055, %f5052, %f5054;
	mul.f32 	%f5056, %f5055, 0f3FFB14BE;
	fma.rn.f32 	%f5057, %f5052, 0f3E4BAFAF, %f5053;
	mul.f32 	%f5058, %f5057, 0f3FFB14BE;
	sub.f32 	%f5059, %f5028, %f5030;
	sub.f32 	%f5060, %f5036, %f5034;
	mul.f32 	%f5061, %f5060, 0f3ED413CD;
	sub.f32 	%f5062, %f5059, %f5061;
	mul.f32 	%f5063, %f5062, 0f3FEC835E;
	fma.rn.f32 	%f5064, %f5059, 0f3ED413CD, %f5060;
	mul.f32 	%f5065, %f5064, 0f3FEC835E;
	sub.f32 	%f5066, %f4801, %f4815;
	add.f32 	%f5067, %f4801, %f4815;
	sub.f32 	%f5068, %f4809, %f4807;
	add.f32 	%f5069, %f4809, %f4807;
	sub.f32 	%f5070, %f4805, %f4811;
	sub.f32 	%f5071, %f4803, %f4813;
	add.f32 	%f5072, %f5070, %f5071;
	add.f32 	%f5073, %f4803, %f4813;
	sub.f32 	%f5074, %f5070, %f5071;
	add.f32 	%f5075, %f4805, %f4811;
	mul.f32 	%f5076, %f5072, 0f3F3504F3;
	sub.f32 	%f5077, %f5066, %f5076;
	mul.f32 	%f5078, %f5074, 0f3F3504F3;
	sub.f32 	%f5079, %f5068, %f5078;
	fma.rn.f32 	%f5080, %f5079, 0f3F2B0DC1, %f5077;
	mul.f32 	%f5081, %f5080, 0f3FD4DB31;
	mul.f32 	%f5082, %f5077, 0f3F2B0DC1;
	sub.f32 	%f5083, %f5079, %f5082;
	mul.f32 	%f5084, %f5083, 0fBFD4DB31;
	add.f32 	%f5085, %f5067, %f5069;
	add.f32 	%f5086, %f5075, %f5073;
	sub.f32 	%f5087, %f5085, %f5086;
	mul.f32 	%f5088, %f5087, 0f3FB504F3;
	add.f32 	%f5089, %f5085, %f5086;
	mul.f32 	%f5090, %f5089, 0f3FB504F3;
	add.f32 	%f5091, %f5066, %f5076;
	add.f32 	%f5092, %f5068, %f5078;
	mul.f32 	%f5093, %f5092, 0f3E4BAFAF;
	sub.f32 	%f5094, %f5091, %f5093;
	mul.f32 	%f5095, %f5094, 0f3FFB14BE;
	fma.rn.f32 	%f5096, %f5091, 0f3E4BAFAF, %f5092;
	mul.f32 	%f5097, %f5096, 0f3FFB14BE;
	sub.f32 	%f5098, %f5067, %f5069;
	sub.f32 	%f5099, %f5075, %f5073;
	mul.f32 	%f5100, %f5099, 0f3ED413CD;
	sub.f32 	%f5101, %f5098, %f5100;
	mul.f32 	%f5102, %f5101, 0f3FEC835E;
	fma.rn.f32 	%f5103, %f5098, 0f3ED413CD, %f5099;
	mul.f32 	%f5104, %f5103, 0f3FEC835E;
	sub.f32 	%f5105, %f4817, %f4831;
	add.f32 	%f5106, %f4817, %f4831;
	sub.f32 	%f5107, %f4825, %f4823;
	add.f32 	%f5108, %f4825, %f4823;
	sub.f32 	%f5109, %f4821, %f4827;
	sub.f32 	%f5110, %f4819, %f4829;
	add.f32 	%f5111, %f5109, %f5110;
	add.f32 	%f5112, %f4819, %f4829;
	sub.f32 	%f5113, %f5109, %f5110;
	add.f32 	%f5114, %f4821, %f4827;
	mul.f32 	%f5115, %f5111, 0f3F3504F3;
	sub.f32 	%f5116, %f5105, %f5115;
	mul.f32 	%f5117, %f5113, 0f3F3504F3;
	sub.f32 	%f5118, %f5107, %f5117;
	fma.rn.f32 	%f5119, %f5118, 0f3F2B0DC1, %f5116;
	mul.f32 	%f5120, %f5119, 0f3FD4DB31;
	mul.f32 	%f5121, %f5116, 0f3F2B0DC1;
	sub.f32 	%f5122, %f5118, %f5121;
	mul.f32 	%f5123, %f5122, 0fBFD4DB31;
	add.f32 	%f5124, %f5106, %f5108;
	add.f32 	%f5125, %f5114, %f5112;
	sub.f32 	%f5126, %f5124, %f5125;
	mul.f32 	%f5127, %f5126, 0f3FB504F3;
	add.f32 	%f5128, %f5124, %f5125;
	mul.f32 	%f5129, %f5128, 0f3FB504F3;
	add.f32 	%f5130, %f5105, %f5115;
	add.f32 	%f5131, %f5107, %f5117;
	mul.f32 	%f5132, %f5131, 0f3E4BAFAF;
	sub.f32 	%f5133, %f5130, %f5132;
	mul.f32 	%f5134, %f5133, 0f3FFB14BE;
	fma.rn.f32 	%f5135, %f5130, 0f3E4BAFAF, %f5131;
	mul.f32 	%f5136, %f5135, 0f3FFB14BE;
	sub.f32 	%f5137, %f5106, %f5108;
	sub.f32 	%f5138, %f5114, %f5112;
	mul.f32 	%f5139, %f5138, 0f3ED413CD;
	sub.f32 	%f5140, %f5137, %f5139;
	mul.f32 	%f5141, %f5140, 0f3FEC835E;
	fma.rn.f32 	%f5142, %f5137, 0f3ED413CD, %f5138;
	mul.f32 	%f5143, %f5142, 0f3FEC835E;
	// begin inline asm
	mov.u32 %r817, %laneid;
	// end inline asm
	shr.s32 	%r877, %r817, 31;
	shr.u32 	%r878, %r877, 29;
	add.s32 	%r879, %r817, %r878;
	and.b32  	%r880, %r879, 1073741816;
	sub.s32 	%r881, %r817, %r880;
	and.b32  	%r882, %r817, 1073741816;
	mad.lo.s32 	%r883, %r881, 33, %r882;
	shl.b32 	%r884, %r883, 2;
	mov.u32 	%r885, _ZZ4bm3dILb1ELb1ELb1EEvPfPKfiiifiiiiifffE6buffer;
	add.s32 	%r886, %r885, %r884;
	bar.warp.sync 	-1;
	shl.b32 	%r887, %r817, 2;
	add.s32 	%r888, %r885, %r887;
	st.shared.f32 	[%r888], %f4856;
	st.shared.f32 	[%r888+132], %f4861;
	st.shared.f32 	[%r888+264], %f4868;
	st.shared.f32 	[%r888+396], %f4847;
	st.shared.f32 	[%r888+528], %f4854;
	st.shared.f32 	[%r888+660], %f4850;
	st.shared.f32 	[%r888+792], %f4870;
	st.shared.f32 	[%r888+924], %f4863;
	bar.warp.sync 	-1;
	ld.shared.f32 	%f5144, [%r886];
	ld.shared.f32 	%f5145, [%r886+4];
	ld.shared.f32 	%f5146, [%r886+8];
	ld.shared.f32 	%f5147, [%r886+12];
	ld.shared.f32 	%f5148, [%r886+16];
	ld.shared.f32 	%f5149, [%r886+20];
	ld.shared.f32 	%f5150, [%r886+24];
	ld.shared.f32 	%f5151, [%r886+28];
	bar.warp.sync 	-1;
	st.shared.f32 	[%r888], %f4895;
	st.shared.f32 	[%r888+132], %f4900;
	st.shared.f32 	[%r888+264], %f4907;
	st.shared.f32 	[%r888+396], %f4886;
	st.shared.f32 	[%r888+528], %f4893;
	st.shared.f32 	[%r888+660], %f4889;
	st.shared.f32 	[%r888+792], %f4909;
	st.shared.f32 	[%r888+924], %f4902;
	bar.warp.sync 	-1;
	ld.shared.f32 	%f5152, [%r886];
	ld.shared.f32 	%f5153, [%r886+4];
	ld.shared.f32 	%f5154, [%r886+8];
	ld.shared.f32 	%f5155, [%r886+12];
	ld.shared.f32 	%f5156, [%r886+16];
	ld.shared.f32 	%f5157, [%r886+20];
	ld.shared.f32 	%f5158, [%r886+24];
	ld.shared.f32 	%f5159, [%r886+28];
	bar.warp.sync 	-1;
	st.shared.f32 	[%r888], %f4934;
	st.shared.f32 	[%r888+132], %f4939;
	st.shared.f32 	[%r888+264], %f4946;
	st.shared.f32 	[%r888+396], %f4925;
	st.shared.f32 	[%r888+528], %f4932;
	st.shared.f32 	[%r888+660], %f4928;
	st.shared.f32 	[%r888+792], %f4948;
	st.shared.f32 	[%r888+924], %f4941;
	bar.warp.sync 	-1;
	ld.shared.f32 	%f5160, [%r886];
	ld.shared.f32 	%f5161, [%r886+4];
	ld.shared.f32 	%f5162, [%r886+8];
	ld.shared.f32 	%f5163, [%r886+12];
	ld.shared.f32 	%f5164, [%r886+16];
	ld.shared.f32 	%f5165, [%r886+20];
	ld.shared.f32 	%f5166, [%r886+24];
	ld.shared.f32 	%f5167, [%r886+28];
	bar.warp.sync 	-1;
	st.shared.f32 	[%r888], %f4973;
	st.shared.f32 	[%r888+132], %f4978;
	st.shared.f32 	[%r888+264], %f4985;
	st.shared.f32 	[%r888+396], %f4964;
	st.shared.f32 	[%r888+528], %f4971;
	st.shared.f32 	[%r888+660], %f4967;
	st.shared.f32 	[%r888+792], %f4987;
	st.shared.f32 	[%r888+924], %f4980;
	bar.warp.sync 	-1;
	ld.shared.f32 	%f5168, [%r886];
	ld.shared.f32 	%f5169, [%r886+4];
	ld.shared.f32 	%f5170, [%r886+8];
	ld.shared.f32 	%f5171, [%r886+12];
	ld.shared.f32 	%f5172, [%r886+16];
	ld.shared.f32 	%f5173, [%r886+20];
	ld.shared.f32 	%f5174, [%r886+24];
	ld.shared.f32 	%f5175, [%r886+28];
	bar.warp.sync 	-1;
	st.shared.f32 	[%r888], %f5012;
	st.shared.f32 	[%r888+132], %f5017;
	st.shared.f32 	[%r888+264], %f5024;
	st.shared.f32 	[%r888+396], %f5003;
	st.shared.f32 	[%r888+528], %f5010;
	st.shared.f32 	[%r888+660], %f5006;
	st.shared.f32 	[%r888+792], %f5026;
	st.shared.f32 	[%r888+924], %f5019;
	bar.warp.sync 	-1;
	ld.shared.f32 	%f5176, [%r886];
	ld.shared.f32 	%f5177, [%r886+4];
	ld.shared.f32 	%f5178, [%r886+8];
	ld.shared.f32 	%f5179, [%r886+12];
	ld.shared.f32 	%f5180, [%r886+16];
	ld.shared.f32 	%f5181, [%r886+20];
	ld.shared.f32 	%f5182, [%r886+24];
	ld.shared.f32 	%f5183, [%r886+28];
	bar.warp.sync 	-1;
	st.shared.f32 	[%r888], %f5051;
	st.shared.f32 	[%r888+132], %f5056;
	st.shared.f32 	[%r888+264], %f5063;
	st.shared.f32 	[%r888+396], %f5042;
	st.shared.f32 	[%r888+528], %f5049;
	st.shared.f32 	[%r888+660], %f5045;
	st.shared.f32 	[%r888+792], %f5065;
	st.shared.f32 	[%r888+924], %f5058;
	bar.warp.sync 	-1;
	ld.shared.f32 	%f5184, [%r886];
	ld.shared.f32 	%f5185, [%r886+4];
	ld.shared.f32 	%f5186, [%r886+8];
	ld.shared.f32 	%f5187, [%r886+12];
	ld.shared.f32 	%f5188, [%r886+16];
	ld.shared.f32 	%f5189, [%r886+20];
	ld.shared.f32 	%f5190, [%r886+24];
	ld.shared.f32 	%f5191, [%r886+28];
	bar.warp.sync 	-1;
	st.shared.f32 	[%r888], %f5090;
	st.shared.f32 	[%r888+132], %f5095;
	st.shared.f32 	[%r888+264], %f5102;
	st.shared.f32 	[%r888+396], %f5081;
	st.shared.f32 	[%r888+528], %f5088;
	st.shared.f32 	[%r888+660], %f5084;
	st.shared.f32 	[%r888+792], %f5104;
	st.shared.f32 	[%r888+924], %f5097;
	bar.warp.sync 	-1;
	ld.shared.f32 	%f5192, [%r886];
	ld.shared.f32 	%f5193, [%r886+4];
	ld.shared.f32 	%f5194, [%r886+8];
	ld.shared.f32 	%f5195, [%r886+12];
	ld.shared.f32 	%f5196, [%r886+16];
	ld.shared.f32 	%f5197, [%r886+20];
	ld.shared.f32 	%f5198, [%r886+24];
	ld.shared.f32 	%f5199, [%r886+28];
	bar.warp.sync 	-1;
	st.shared.f32 	[%r888], %f5129;
	st.shared.f32 	[%r888+132], %f5134;
	st.shared.f32 	[%r888+264], %f5141;
	st.shared.f32 	[%r888+396], %f5120;
	st.shared.f32 	[%r888+528], %f5127;
	st.shared.f32 	[%r888+660], %f5123;
	st.shared.f32 	[%r888+792], %f5143;
	st.shared.f32 	[%r888+924], %f5136;
	bar.warp.sync 	-1;
	ld.shared.f32 	%f5200, [%r886];
	ld.shared.f32 	%f5201, [%r886+4];
	ld.shared.f32 	%f5202, [%r886+8];
	ld.shared.f32 	%f5203, [%r886+12];
	ld.shared.f32 	%f5204, [%r886+16];
	ld.shared.f32 	%f5205, [%r886+20];
	ld.shared.f32 	%f5206, [%r886+24];
	ld.shared.f32 	%f5207, [%r886+28];
	sub.f32 	%f5208, %f5144, %f5151;
	add.f32 	%f5209, %f5144, %f5151;
	sub.f32 	%f5210, %f5148, %f5147;
	add.f32 	%f5211, %f5148, %f5147;
	sub.f32 	%f5212, %f5146, %f5149;
	sub.f32 	%f5213, %f5145, %f5150;
	add.f32 	%f5214, %f5212, %f5213;
	add.f32 	%f5215, %f5145, %f5150;
	sub.f32 	%f5216, %f5212, %f5213;
	add.f32 	%f5217, %f5146, %f5149;
	mul.f32 	%f5218, %f5214, 0f3F3504F3;
	sub.f32 	%f5219, %f5208, %f5218;
	mul.f32 	%f5220, %f5216, 0f3F3504F3;
	sub.f32 	%f5221, %f5210, %f5220;
	fma.rn.f32 	%f5222, %f5221, 0f3F2B0DC1, %f5219;
	mul.f32 	%f5223, %f5222, 0f3FD4DB31;
	mul.f32 	%f5224, %f5219, 0f3F2B0DC1;
	sub.f32 	%f5225, %f5221, %f5224;
	mul.f32 	%f5226, %f5225, 0fBFD4DB31;
	add.f32 	%f5227, %f5209, %f5211;
	add.f32 	%f5228, %f5217, %f5215;
	sub.f32 	%f5229, %f5227, %f5228;
	mul.f32 	%f5230, %f5229, 0f3FB504F3;
	add.f32 	%f5231, %f5227, %f5228;
	mul.f32 	%f5232, %f5231, 0f3FB504F3;
	add.f32 	%f5233, %f5208, %f5218;
	add.f32 	%f5234, %f5210, %f5220;
	mul.f32 	%f5235, %f5234, 0f3E4BAFAF;
	sub.f32 	%f5236, %f5233, %f5235;
	mul.f32 	%f5237, %f5236, 0f3FFB14BE;
	fma.rn.f32 	%f5238, %f5233, 0f3E4BAFAF, %f5234;
	mul.f32 	%f5239, %f5238, 0f3FFB14BE;
	sub.f32 	%f5240, %f5209, %f5211;
	sub.f32 	%f5241, %f5217, %f5215;
	mul.f32 	%f5242, %f5241, 0f3ED413CD;
	sub.f32 	%f5243, %f5240, %f5242;
	mul.f32 	%f5244, %f5243, 0f3FEC835E;
	fma.rn.f32 	%f5245, %f5240, 0f3ED413CD, %f5241;
	mul.f32 	%f5246, %f5245, 0f3FEC835E;
	sub.f32 	%f5247, %f5152, %f5159;
	add.f32 	%f5248, %f5152, %f5159;
	sub.f32 	%f5249, %f5156, %f5155;
	add.f32 	%f5250, %f5156, %f5155;
	sub.f32 	%f5251, %f5154, %f5157;
	sub.f32 	%f5252, %f5153, %f5158;
	add.f32 	%f5253, %f5251, %f5252;
	add.f32 	%f5254, %f5153, %f5158;
	sub.f32 	%f5255, %f5251, %f5252;
	add.f32 	%f5256, %f5154, %f5157;
	mul.f32 	%f5257, %f5253, 0f3F3504F3;
	sub.f32 	%f5258, %f5247, %f5257;
	mul.f32 	%f5259, %f5255, 0f3F3504F3;
	sub.f32 	%f5260, %f5249, %f5259;
	fma.rn.f32 	%f5261, %f5260, 0f3F2B0DC1, %f5258;
	mul.f32 	%f5262, %f5261, 0f3FD4DB31;
	mul.f32 	%f5263, %f5258, 0f3F2B0DC1;
	sub.f32 	%f5264, %f5260, %f5263;
	mul.f32 	%f5265, %f5264, 0fBFD4DB31;
	add.f32 	%f5266, %f5248, %f5250;
	add.f32 	%f5267, %f5256, %f5254;
	sub.f32 	%f5268, %f5266, %f5267;
	mul.f32 	%f5269, %f5268, 0f3FB504F3;
	add.f32 	%f5270, %f5266, %f5267;
	mul.f32 	%f5271, %f5270, 0f3FB504F3;
	add.f32 	%f5272, %f5247, %f5257;
	add.f32 	%f5273, %f5249, %f5259;
	mul.f32 	%f5274, %f5273, 0f3E4BAFAF;
	sub.f32 	%f5275, %f5272, %f5274;
	mul.f32 	%f5276, %f5275, 0f3FFB14BE;
	fma.rn.f32 	%f5277, %f5272, 0f3E4BAFAF, %f5273;
	mul.f32 	%f5278, %f5277, 0f3FFB14BE;
	sub.f32 	%f5279, %f5248, %f5250;
	sub.f32 	%f5280, %f5256, %f5254;
	mul.f32 	%f5281, %f5280, 0f3ED413CD;
	sub.f32 	%f5282, %f5279, %f5281;
	mul.f32 	%f5283, %f5282, 0f3FEC835E;
	fma.rn.f32 	%f5284, %f5279, 0f3ED413CD, %f5280;
	mul.f32 	%f5285, %f5284, 0f3FEC835E;
	sub.f32 	%f5286, %f5160, %f5167;
	add.f32 	%f5287, %f5160, %f5167;
	sub.f32 	%f5288, %f5164, %f5163;
	add.f32 	%f5289, %f5164, %f5163;
	sub.f32 	%f5290, %f5162, %f5165;
	sub.f32 	%f5291, %f5161, %f5166;
	add.f32 	%f5292, %f5290, %f5291;
	add.f32 	%f5293, %f5161, %f5166;
	sub.f32 	%f5294, %f5290, %f5291;
	add.f32 	%f5295, %f5162, %f5165;
	mul.f32 	%f5296, %f5292, 0f3F3504F3;
	sub.f32 	%f5297, %f5286, %f5296;
	mul.f32 	%f5298, %f5294, 0f3F3504F3;
	sub.f32 	%f5299, %f5288, %f5298;
	fma.rn.f32 	%f5300, %f5299, 0f3F2B0DC1, %f5297;
	mul.f32 	%f5301, %f5300, 0f3FD4DB31;
	mul.f32 	%f5302, %f5297, 0f3F2B0DC1;
	sub.f32 	%f5303, %f5299, %f5302;
	mul.f32 	%f5304, %f5303, 0fBFD4DB31;
	add.f32 	%f5305, %f5287, %f5289;
	add.f32 	%f5306, %f5295, %f5293;
	sub.f32 	%f5307, %f5305, %f5306;
	mul.f32 	%f5308, %f5307, 0f3FB504F3;
	add.f32 	%f5309, %f5305, %f5306;
	mul.f32 	%f5310, %f5309, 0f3FB504F3;
	add.f32 	%f5311, %f5286, %f5296;
	add.f32 	%f5312, %f5288, %f5298;
	mul.f32 	%f5313, %f5312, 0f3E4BAFAF;
	sub.f32 	%f5314, %f5311, %f5313;
	mul.f32 	%f5315, %f5314, 0f3FFB14BE;
	fma.rn.f32 	%f5316, %f5311, 0f3E4BAFAF, %f5312;
	mul.f32 	%f5317, %f5316, 0f3FFB14BE;
	sub.f32 	%f5318, %f5287, %f5289;
	sub.f32 	%f5319, %f5295, %f5293;
	mul.f32 	%f5320, %f5319, 0f3ED413CD;
	sub.f32 	%f5321, %f5318, %f5320;
	mul.f32 	%f5322, %f5321, 0f3FEC835E;
	fma.rn.f32 	%f5323, %f5318, 0f3ED413CD, %f5319;
	mul.f32 	%f5324, %f5323, 0f3FEC835E;
	sub.f32 	%f5325, %f5168, %f5175;
	add.f32 	%f5326, %f5168, %f5175;
	sub.f32 	%f5327, %f5172, %f5171;
	add.f32 	%f5328, %f5172, %f5171;
	sub.f32 	%f5329, %f5170, %f5173;
	sub.f32 	%f5330, %f5169, %f5174;
	add.f32 	%f5331, %f5329, %f5330;
	add.f32 	%f5332, %f5169, %f5174;
	sub.f32 	%f5333, %f5329, %f5330;
	add.f32 	%f5334, %f5170, %f5173;
	mul.f32 	%f5335, %f5331, 0f3F3504F3;
	sub.f32 	%f5336, %f5325, %f5335;
	mul.f32 	%f5337, %f5333, 0f3F3504F3;
	sub.f32 	%f5338, %f5327, %f5337;
	fma.rn.f32 	%f5339, %f5338, 0f3F2B0DC1, %f5336;
	mul.f32 	%f5340, %f5339, 0f3FD4DB31;
	mul.f32 	%f5341, %f5336, 0f3F2B0DC1;
	sub.f32 	%f5342, %f5338, %f5341;
	mul.f32 	%f5343, %f5342, 0fBFD4DB31;
	add.f32 	%f5344, %f5326, %f5328;
	add.f32 	%f5345, %f5334, %f5332;
	sub.f32 	%f5346, %f5344, %f5345;
	mul.f32 	%f5347, %f5346, 0f3FB504F3;
	add.f32 	%f5348, %f5344, %f5345;
	mul.f32 	%f5349, %f5348, 0f3FB504F3;
	add.f32 	%f5350, %f5325, %f5335;
	add.f32 	%f5351, %f5327, %f5337;
	mul.f32 	%f5352, %f5351, 0f3E4BAFAF;
	sub.f32 	%f5353, %f5350, %f5352;
	mul.f32 	%f5354, %f5353, 0f3FFB14BE;
	fma.rn.f32 	%f5355, %f5350, 0f3E4BAFAF, %f5351;
	mul.f32 	%f5356, %f5355, 0f3FFB14BE;
	sub.f32 	%f5357, %f5326, %f5328;
	sub.f32 	%f5358, %f5334, %f5332;
	mul.f32 	%f5359, %f5358, 0f3ED413CD;
	sub.f32 	%f5360, %f5357, %f5359;
	mul.f32 	%f5361, %f5360, 0f3FEC835E;
	fma.rn.f32 	%f5362, %f5357, 0f3ED413CD, %f5358;
	mul.f32 	%f5363, %f5362, 0f3FEC835E;
	sub.f32 	%f5364, %f5176, %f5183;
	add.f32 	%f5365, %f5176, %f5183;
	sub.f32 	%f5366, %f5180, %f5179;
	add.f32 	%f5367, %f5180, %f5179;
	sub.f32 	%f5368, %f5178, %f5181;
	sub.f32 	%f5369, %f5177, %f5182;
	add.f32 	%f5370, %f5368, %f5369;
	add.f32 	%f5371, %f5177, %f5182;
	sub.f32 	%f5372, %f5368, %f5369;
	add.f32 	%f5373, %f5178, %f5181;
	mul.f32 	%f5374, %f5370, 0f3F3504F3;
	sub.f32 	%f5375, %f5364, %f5374;
	mul.f32 	%f5376, %f5372, 0f3F3504F3;
	sub.f32 	%f5377, %f5366, %f5376;
	fma.rn.f32 	%f5378, %f5377, 0f3F2B0DC1, %f5375;
	mul.f32 	%f5379, %f5378, 0f3FD4DB31;
	mul.f32 	%f5380, %f5375, 0f3F2B0DC1;
	sub.f32 	%f5381, %f5377, %f5380;
	mul.f32 	%f5382, %f5381, 0fBFD4DB31;
	add.f32 	%f5383, %f5365, %f5367;
	add.f32 	%f5384, %f5373, %f5371;
	sub.f32 	%f5385, %f5383, %f5384;
	mul.f32 	%f5386, %f5385, 0f3FB504F3;
	add.f32 	%f5387, %f5383, %f5384;
	mul.f32 	%f5388, %f5387, 0f3FB504F3;
	add.f32 	%f5389, %f5364, %f5374;
	add.f32 	%f5390, %f5366, %f5376;
	mul.f32 	%f5391, %f5390, 0f3E4BAFAF;
	sub.f32 	%f5392, %f5389, %f5391;
	mul.f32 	%f5393, %f5392, 0f3FFB14BE;
	fma.rn.f32 	%f5394, %f5389, 0f3E4BAFAF, %f5390;
	mul.f32 	%f5395, %f5394, 0f3FFB14BE;
	sub.f32 	%f5396, %f5365, %f5367;
	sub.f32 	%f5397, %f5373, %f5371;
	mul.f32 	%f5398, %f5397, 0f3ED413CD;
	sub.f32 	%f5399, %f5396, %f5398;
	mul.f32 	%f5400, %f5399, 0f3FEC835E;
	fma.rn.f32 	%f5401, %f5396, 0f3ED413CD, %f5397;
	mul.f32 	%f5402, %f5401, 0f3FEC835E;
	sub.f32 	%f5403, %f5184, %f5191;
	add.f32 	%f5404, %f5184, %f5191;
	sub.f32 	%f5405, %f5188, %f5187;
	add.f32 	%f5406, %f5188, %f5187;
	sub.f32 	%f5407, %f5186, %f5189;
	sub.f32 	%f5408, %f5185, %f5190;
	add.f32 	%f5409, %f5407, %f5408;
	add.f32 	%f5410, %f5185, %f5190;
	sub.f32 	%f5411, %f5407, %f5408;
	add.f32 	%f5412, %f5186, %f5189;
	mul.f32 	%f5413, %f5409, 0f3F3504F3;
	sub.f32 	%f5414, %f5403, %f5413;
	mul.f32 	%f5415, %f5411, 0f3F3504F3;
	sub.f32 	%f5416, %f5405, %f5415;
	fma.rn.f32 	%f5417, %f5416, 0f3F2B0DC1, %f5414;
	mul.f32 	%f5418, %f5417, 0f3FD4DB31;
	mul.f32 	%f5419, %f5414, 0f3F2B0DC1;
	sub.f32 	%f5420, %f5416, %f5419;
	mul.f32 	%f5421, %f5420, 0fBFD4DB31;
	add.f32 	%f5422, %f5404, %f5406;
	add.f32 	%f5423, %f5412, %f5410;
	sub.f32 	%f5424, %f5422, %f5423;
	mul.f32 	%f5425, %f5424, 0f3FB504F3;
	add.f32 	%f5426, %f5422, %f5423;
	mul.f32 	%f5427, %f5426, 0f3FB504F3;
	add.f32 	%f5428, %f5403, %f5413;
	add.f32 	%f5429, %f5405, %f5415;
	mul.f32 	%f5430, %f5429, 0f3E4BAFAF;
	sub.f32 	%f5431, %f5428, %f5430;
	mul.f32 	%f5432, %f5431, 0f3FFB14BE;
	fma.rn.f32 	%f5433, %f5428, 0f3E4BAFAF, %f5429;
	mul.f32 	%f5434, %f5433, 0f3FFB14BE;
	sub.f32 	%f5435, %f5404, %f5406;
	sub.f32 	%f5436, %f5412, %f5410;
	mul.f32 	%f5437, %f5436, 0f3ED413CD;
	sub.f32 	%f5438, %f5435, %f5437;
	mul.f32 	%f5439, %f5438, 0f3FEC835E;
	fma.rn.f32 	%f5440, %f5435, 0f3ED413CD, %f5436;
	mul.f32 	%f5441, %f5440, 0f3FEC835E;
	sub.f32 	%f5442, %f5192, %f5199;
	add.f32 	%f5443, %f5192, %f5199;
	sub.f32 	%f5444, %f5196, %f5195;
	add.f32 	%f5445, %f5196, %f5195;
	sub.f32 	%f5446, %f5194, %f5197;
	sub.f32 	%f5447, %f5193, %f5198;
	add.f32 	%f5448, %f5446, %f5447;
	add.f32 	%f5449, %f5193, %f5198;
	sub.f32 	%f5450, %f5446, %f5447;
	add.f32 	%f5451, %f5194, %f5197;
	mul.f32 	%f5452, %f5448, 0f3F3504F3;
	sub.f32 	%f5453, %f5442, %f5452;
	mul.f32 	%f5454, %f5450, 0f3F3504F3;
	sub.f32 	%f5455, %f5444, %f5454;
	fma.rn.f32 	%f5456, %f5455, 0f3F2B0DC1, %f5453;
	mul.f32 	%f5457, %f5456, 0f3FD4DB31;
	mul.f32 	%f5458, %f5453, 0f3F2B0DC1;
	sub.f32 	%f5459, %f5455, %f5458;
	mul.f32 	%f5460, %f5459, 0fBFD4DB31;
	add.f32 	%f5461, %f5443, %f5445;
	add.f32 	%f5462, %f5451, %f5449;
	sub.f32 	%f5463, %f5461, %f5462;
	mul.f32 	%f5464, %f5463, 0f3FB504F3;
	add.f32 	%f5465, %f5461, %f5462;
	mul.f32 	%f5466, %f5465, 0f3FB504F3;
	add.f32 	%f5467, %f5442, %f5452;
	add.f32 	%f5468, %f5444, %f5454;
	mul.f32 	%f5469, %f5468, 0f3E4BAFAF;
	sub.f32 	%f5470, %f5467, %f5469;
	mul.f32 	%f5471, %f5470, 0f3FFB14BE;
	fma.rn.f32 	%f5472, %f5467, 0f3E4BAFAF, %f5468;
	mul.f32 	%f5473, %f5472, 0f3FFB14BE;
	sub.f32 	%f5474, %f5443, %f5445;
	sub.f32 	%f5475, %f5451, %f5449;
	mul.f32 	%f5476, %f5475, 0f3ED413CD;
	sub.f32 	%f5477, %f5474, %f5476;
	mul.f32 	%f5478, %f5477, 0f3FEC835E;
	fma.rn.f32 	%f5479, %f5474, 0f3ED413CD, %f5475;
	mul.f32 	%f5480, %f5479, 0f3FEC835E;
	sub.f32 	%f5481, %f5200, %f5207;
	add.f32 	%f5482, %f5200, %f5207;
	sub.f32 	%f5483, %f5204, %f5203;
	add.f32 	%f5484, %f5204, %f5203;
	sub.f32 	%f5485, %f5202, %f5205;
	sub.f32 	%f5486, %f5201, %f5206;
	add.f32 	%f5487, %f5485, %f5486;
	add.f32 	%f5488, %f5201, %f5206;
	sub.f32 	%f5489, %f5485, %f5486;
	add.f32 	%f5490, %f5202, %f5205;
	mul.f32 	%f5491, %f5487, 0f3F3504F3;
	sub.f32 	%f5492, %f5481, %f5491;
	mul.f32 	%f5493, %f5489, 0f3F3504F3;
	sub.f32 	%f5494, %f5483, %f5493;
	fma.rn.f32 	%f5495, %f5494, 0f3F2B0DC1, %f5492;
	mul.f32 	%f5496, %f5495, 0f3FD4DB31;
	mul.f32 	%f5497, %f5492, 0f3F2B0DC1;
	sub.f32 	%f5498, %f5494, %f5497;
	mul.f32 	%f5499, %f5498, 0fBFD4DB31;
	add.f32 	%f5500, %f5482, %f5484;
	add.f32 	%f5501, %f5490, %f5488;
	sub.f32 	%f5502, %f5500, %f5501;
	mul.f32 	%f5503, %f5502, 0f3FB504F3;
	add.f32 	%f5504, %f5500, %f5501;
	mul.f32 	%f5505, %f5504, 0f3FB504F3;
	add.f32 	%f5506, %f5481, %f5491;
	add.f32 	%f5507, %f5483, %f5493;
	mul.f32 	%f5508, %f5507, 0f3E4BAFAF;
	sub.f32 	%f5509, %f5506, %f5508;
	mul.f32 	%f5510, %f5509, 0f3FFB14BE;
	fma.rn.f32 	%f5511, %f5506, 0f3E4BAFAF, %f5507;
	mul.f32 	%f5512, %f5511, 0f3FFB14BE;
	sub.f32 	%f5513, %f5482, %f5484;
	sub.f32 	%f5514, %f5490, %f5488;
	mul.f32 	%f5515, %f5514, 0f3ED413CD;
	sub.f32 	%f5516, %f5513, %f5515;
	mul.f32 	%f5517, %f5516, 0f3FEC835E;
	fma.rn.f32 	%f5518, %f5513, 0f3ED413CD, %f5514;
	mul.f32 	%f5519, %f5518, 0f3FEC835E;
	// begin inline asm
	mov.u32 %r818, %laneid;
	// end inline asm
	shr.s32 	%r889, %r818, 31;
	shr.u32 	%r890, %r889, 29;
	add.s32 	%r891, %r818, %r890;
	and.b32  	%r892, %r891, 1073741816;
	sub.s32 	%r893, %r818, %r892;
	and.b32  	%r894, %r818, 1073741816;
	mad.lo.s32 	%r895, %r893, 33, %r894;
	shl.b32 	%r896, %r895, 2;
	add.s32 	%r897, %r885, %r896;
	bar.warp.sync 	-1;
	shl.b32 	%r898, %r818, 2;
	add.s32 	%r899, %r885, %r898;
	st.shared.f32 	[%r899], %f5232;
	st.shared.f32 	[%r899+132], %f5237;
	st.shared.f32 	[%r899+264], %f5244;
	st.shared.f32 	[%r899+396], %f5223;
	st.shared.f32 	[%r899+528], %f5230;
	st.shared.f32 	[%r899+660], %f5226;
	st.shared.f32 	[%r899+792], %f5246;
	st.shared.f32 	[%r899+924], %f5239;
	bar.warp.sync 	-1;
	ld.shared.f32 	%f5520, [%r897];
	ld.shared.f32 	%f5521, [%r897+4];
	ld.shared.f32 	%f5522, [%r897+8];
	ld.shared.f32 	%f5523, [%r897+12];
	ld.shared.f32 	%f5524, [%r897+16];
	ld.shared.f32 	%f5525, [%r897+20];
	ld.shared.f32 	%f5526, [%r897+24];
	ld.shared.f32 	%f5527, [%r897+28];
	bar.warp.sync 	-1;
	st.shared.f32 	[%r899], %f5271;
	st.shared.f32 	[%r899+132], %f5276;
	st.shared.f32 	[%r899+264], %f5283;
	st.shared.f32 	[%r899+396], %f5262;
	st.shared.f32 	[%r899+528], %f5269;
	st.shared.f32 	[%r899+660], %f5265;
	st.shared.f32 	[%r899+792], %f5285;
	st.shared.f32 	[%r899+924], %f5278;
	bar.warp.sync 	-1;
	ld.shared.f32 	%f5528, [%r897];
	ld.shared.f32 	%f5529, [%r897+4];
	ld.shared.f32 	%f5530, [%r897+8];
	ld.shared.f32 	%f5531, [%r897+12];
	ld.shared.f32 	%f5532, [%r897+16];
	ld.shared.f32 	%f5533, [%r897+20];
	ld.shared.f32 	%f5534, [%r897+24];
	ld.shared.f32 	%f5535, [%r897+28];
	bar.warp.sync 	-1;
	st.shared.f32 	[%r899], %f5310;
	st.shared.f32 	[%r899+132], %f5315;
	st.shared.f32 	[%r899+264], %f5322;
	st.shared.f32 	[%r899+396], %f5301;
	st.shared.f32 	[%r899+528], %f5308;
	st.shared.f32 	[%r899+660], %f5304;
	st.shared.f32 	[%r899+792], %f5324;
	st.shared.f32 	[%r899+924], %f5317;
	bar.warp.sync 	-1;
	ld.shared.f32 	%f5536, [%r897];
	ld.shared.f32 	%f5537, [%r897+4];
	ld.shared.f32 	%f5538, [%r897+8];
	ld.shared.f32 	%f5539, [%r897+12];
	ld.shared.f32 	%f5540, [%r897+16];
	ld.shared.f32 	%f5541, [%r897+20];
	ld.shared.f32 	%f5542, [%r897+24];
	ld.shared.f32 	%f5543, [%r897+28];
	bar.warp.sync 	-1;
	st.shared.f32 	[%r899], %f5349;
	st.shared.f32 	[%r899+132], %f5354;
	st.shared.f32 	[%r899+264], %f5361;
	st.shared.f32 	[%r899+396], %f5340;
	st.shared.f32 	[%r899+528], %f5347;
	st.shared.f32 	[%r899+660], %f5343;
	st.shared.f32 	[%r899+792], %f5363;
	st.shared.f32 	[%r899+924], %f5356;
	bar.warp.sync 	-1;
	ld.shared.f32 	%f5544, [%r897];
	ld.shared.f32 	%f5545, [%r897+4];
	ld.shared.f32 	%f5546, [%r897+8];
	ld.shared.f32 	%f5547, [%r897+12];
	ld.shared.f32 	%f5548, [%r897+16];
	ld.shared.f32 	%f5549, [%r897+20];
	ld.shared.f32 	%f5550, [%r897+24];
	ld.shared.f32 	%f5551, [%r897+28];
	bar.warp.sync 	-1;
	st.shared.f32 	[%r899], %f5388;
	st.shared.f32 	[%r899+132], %f5393;
	st.shared.f32 	[%r899+264], %f5400;
	st.shared.f32 	[%r899+396], %f5379;
	st.shared.f32 	[%r899+528], %f5386;
	st.shared.f32 	[%r899+660], %f5382;
	st.shared.f32 	[%r899+792], %f5402;
	st.shared.f32 	[%r899+924], %f5395;
	bar.warp.sync 	-1;
	ld.shared.f32 	%f5552, [%r897];
	ld.shared.f32 	%f5553, [%r897+4];
	ld.shared.f32 	%f5554, [%r897+8];
	ld.shared.f32 	%f5555, [%r897+12];
	ld.shared.f32 	%f5556, [%r897+16];
	ld.shared.f32 	%f5557, [%r897+20];
	ld.shared.f32 	%f5558, [%r897+24];
	ld.shared.f32 	%f5559, [%r897+28];
	bar.warp.sync 	-1;
	st.shared.f32 	[%r899], %f5427;
	st.shared.f32 	[%r899+132], %f5432;
	st.shared.f32 	[%r899+264], %f5439;
	st.shared.f32 	[%r899+396], %f5418;
	st.shared.f32 	[%r899+528], %f5425;
	st.shared.f32 	[%r899+660], %f5421;
	st.shared.f32 	[%r899+792], %f5441;
	st.shared.f32 	[%r899+924], %f5434;
	bar.warp.sync 	-1;
	ld.shared.f32 	%f5560, [%r897];
	ld.shared.f32 	%f5561, [%r897+4];
	ld.shared.f32 	%f5562, [%r897+8];
	ld.shared.f32 	%f5563, [%r897+12];
	ld.shared.f32 	%f5564, [%r897+16];
	ld.shared.f32 	%f5565, [%r897+20];
	ld.shared.f32 	%f5566, [%r897+24];
	ld.shared.f32 	%f5567, [%r897+28];
	bar.warp.sync 	-1;
	st.shared.f32 	[%r899], %f5466;
	st.shared.f32 	[%r899+132], %f5471;
	st.shared.f32 	[%r899+264], %f5478;
	st.shared.f32 	[%r899+396], %f5457;
	st.shared.f32 	[%r899+528], %f5464;
	st.shared.f32 	[%r899+660], %f5460;
	st.shared.f32 	[%r899+792], %f5480;
	st.shared.f32 	[%r899+924], %f5473;
	bar.warp.sync 	-1;
	ld.shared.f32 	%f5568, [%r897];
	ld.shared.f32 	%f5569, [%r897+4];
	ld.shared.f32 	%f5570, [%r897+8];
	ld.shared.f32 	%f5571, [%r897+12];
	ld.shared.f32 	%f5572, [%r897+16];
	ld.shared.f32 	%f5573, [%r897+20];
	ld.shared.f32 	%f5574, [%r897+24];
	ld.shared.f32 	%f5575, [%r897+28];
	bar.warp.sync 	-1;
	st.shared.f32 	[%r899], %f5505;
	st.shared.f32 	[%r899+132], %f5510;
	st.shared.f32 	[%r899+264], %f5517;
	st.shared.f32 	[%r899+396], %f5496;
	st.shared.f32 	[%r899+528], %f5503;
	st.shared.f32 	[%r899+660], %f5499;
	st.shared.f32 	[%r899+792], %f5519;
	st.shared.f32 	[%r899+924], %f5512;
	bar.warp.sync 	-1;
	ld.shared.f32 	%f5576, [%r897];
	ld.shared.f32 	%f5577, [%r897+4];
	ld.shared.f32 	%f5578, [%r897+8];
	ld.shared.f32 	%f5579, [%r897+12];
	ld.shared.f32 	%f5580, [%r897+16];
	ld.shared.f32 	%f5581, [%r897+20];
	ld.shared.f32 	%f5582, [%r897+24];
	ld.shared.f32 	%f5583, [%r897+28];
	sub.f32 	%f5584, %f5520, %f5576;
	add.f32 	%f5585, %f5520, %f5576;
	sub.f32 	%f5586, %f5552, %f5544;
	add.f32 	%f5587, %f5552, %f5544;
	sub.f32 	%f5588, %f5536, %f5560;
	sub.f32 	%f5589, %f5528, %f5568;
	add.f32 	%f5590, %f5588, %f5589;
	add.f32 	%f5591, %f5528, %f5568;
	sub.f32 	%f5592, %f5588, %f5589;
	add.f32 	%f5593, %f5536, %f5560;
	mul.f32 	%f5594, %f5590, 0f3F3504F3;
	sub.f32 	%f5595, %f5584, %f5594;
	mul.f32 	%f5596, %f5592, 0f3F3504F3;
	sub.f32 	%f5597, %f5586, %f5596;
	fma.rn.f32 	%f5598, %f5597, 0f3F2B0DC1, %f5595;
	mul.f32 	%f5599, %f5598, 0f3FD4DB31;
	mul.f32 	%f5600, %f5595, 0f3F2B0DC1;
	sub.f32 	%f5601, %f5597, %f5600;
	mul.f32 	%f5602, %f5601, 0fBFD4DB31;
	add.f32 	%f5603, %f5585, %f5587;
	add.f32 	%f5604, %f5593, %f5591;
	sub.f32 	%f5605, %f5603, %f5604;
	mul.f32 	%f5606, %f5605, 0f3FB504F3;
	add.f32 	%f5607, %f5603, %f5604;
	mul.f32 	%f5608, %f5607, 0f3FB504F3;
	add.f32 	%f5609, %f5584, %f5594;
	add.f32 	%f5610, %f5586, %f5596;
	mul.f32 	%f5611, %f5610, 0f3E4BAFAF;
	sub.f32 	%f5612, %f5609, %f5611;
	mul.f32 	%f5613, %f5612, 0f3FFB14BE;
	fma.rn.f32 	%f5614, %f5609, 0f3E4BAFAF, %f5610;
	mul.f32 	%f5615, %f5614, 0f3FFB14BE;
	sub.f32 	%f5616, %f5585, %f5587;
	sub.f32 	%f5617, %f5593, %f5591;
	mul.f32 	%f5618, %f5617, 0f3ED413CD;
	sub.f32 	%f5619, %f5616, %f5618;
	mul.f32 	%f5620, %f5619, 0f3FEC835E;
	fma.rn.f32 	%f5621, %f5616, 0f3ED413CD, %f5617;
	mul.f32 	%f5622, %f5621, 0f3FEC835E;
	sub.f32 	%f5623, %f5521, %f5577;
	add.f32 	%f5624, %f5521, %f5577;
	sub.f32 	%f5625, %f5553, %f5545;
	add.f32 	%f5626, %f5553, %f5545;
	sub.f32 	%f5627, %f5537, %f5561;
	sub.f32 	%f5628, %f5529, %f5569;
	add.f32 	%f5629, %f5627, %f5628;
	add.f32 	%f5630, %f5529, %f5569;
	sub.f32 	%f5631, %f5627, %f5628;
	add.f32 	%f5632, %f5537, %f5561;
	mul.f32 	%f5633, %f5629, 0f3F3504F3;
	sub.f32 	%f5634, %f5623, %f5633;
	mul.f32 	%f5635, %f5631, 0f3F3504F3;
	sub.f32 	%f5636, %f5625, %f5635;
	fma.rn.f32 	%f5637, %f5636, 0f3F2B0DC1, %f5634;
	mul.f32 	%f5638, %f5637, 0f3FD4DB31;
	mul.f32 	%f5639, %f5634, 0f3F2B0DC1;
	sub.f32 	%f5640, %f5636, %f5639;
	mul.f32 	%f5641, %f5640, 0fBFD4DB31;
	add.f32 	%f5642, %f5624, %f5626;
	add.f32 	%f5643, %f5632, %f5630;
	sub.f32 	%f5644, %f5642, %f5643;
	mul.f32 	%f5645, %f5644, 0f3FB504F3;
	add.f32 	%f5646, %f5642, %f5643;
	mul.f32 	%f5647, %f5646, 0f3FB504F3;
	add.f32 	%f5648, %f5623, %f5633;
	add.f32 	%f5649, %f5625, %f5635;
	mul.f32 	%f5650, %f5649, 0f3E4BAFAF;
	sub.f32 	%f5651, %f5648, %f5650;
	mul.f32 	%f5652, %f5651, 0f3FFB14BE;
	fma.rn.f32 	%f5653, %f5648, 0f3E4BAFAF, %f5649;
	mul.f32 	%f5654, %f5653, 0f3FFB14BE;
	sub.f32 	%f5655, %f5624, %f5626;
	sub.f32 	%f5656, %f5632, %f5630;
	mul.f32 	%f5657, %f5656, 0f3ED413CD;
	sub.f32 	%f5658, %f5655, %f5657;
	mul.f32 	%f5659, %f5658, 0f3FEC835E;
	fma.rn.f32 	%f5660, %f5655, 0f3ED413CD, %f5656;
	mul.f32 	%f5661, %f5660, 0f3FEC835E;
	sub.f32 	%f5662, %f5522, %f5578;
	add.f32 	%f5663, %f5522, %f5578;
	sub.f32 	%f5664, %f5554, %f5546;
	add.f32 	%f5665, %f5554, %f5546;
	sub.f32 	%f5666, %f5538, %f5562;
	sub.f32 	%f5667, %f5530, %f5570;
	add.f32 	%f5668, %f5666, %f5667;
	add.f32 	%f5669, %f5530, %f5570;
	sub.f32 	%f5670, %f5666, %f5667;
	add.f32 	%f5671, %f5538, %f5562;
	mul.f32 	%f5672, %f5668, 0f3F3504F3;
	sub.f32 	%f5673, %f5662, %f5672;
	mul.f32 	%f5674, %f5670, 0f3F3504F3;
	sub.f32 	%f5675, %f5664, %f5674;
	fma.rn.f32 	%f5676, %f5675, 0f3F2B0DC1, %f5673;
	mul.f32 	%f5677, %f5676, 0f3FD4DB31;
	mul.f32 	%f5678, %f5673, 0f3F2B0DC1;
	sub.f32 	%f5679, %f5675, %f5678;
	mul.f32 	%f5680, %f5679, 0fBFD4DB31;
	add.f32 	%f5681, %f5663, %f5665;
	add.f32 	%f5682, %f5671, %f5669;
	sub.f32 	%f5683, %f5681, %f5682;
	mul.f32 	%f5684, %f5683, 0f3FB504F3;
	add.f32 	%f5685, %f5681, %f5682;
	mul.f32 	%f5686, %f5685, 0f3FB504F3;
	add.f32 	%f5687, %f5662, %f5672;
	add.f32 	%f5688, %f5664, %f5674;
	mul.f32 	%f5689, %f5688, 0f3E4BAFAF;
	sub.f32 	%f5690, %f5687, %f5689;
	mul.f32 	%f5691, %f5690, 0f3FFB14BE;
	fma.rn.f32 	%f5692, %f5687, 0f3E4BAFAF, %f5688;
	mul.f32 	%f5693, %f5692, 0f3FFB14BE;
	sub.f32 	%f5694, %f5663, %f5665;
	sub.f32 	%f5695, %f5671, %f5669;
	mul.f32 	%f5696, %f5695, 0f3ED413CD;
	sub.f32 	%f5697, %f5694, %f5696;
	mul.f32 	%f5698, %f5697, 0f3FEC835E;
	fma.rn.f32 	%f5699, %f5694, 0f3ED413CD, %f5695;
	mul.f32 	%f5700, %f5699, 0f3FEC835E;
	sub.f32 	%f5701, %f5523, %f5579;
	add.f32 	%f5702, %f5523, %f5579;
	sub.f32 	%f5703, %f5555, %f5547;
	add.f32 	%f5704, %f5555, %f5547;
	sub.f32 	%f5705, %f5539, %f5563;
	sub.f32 	%f5706, %f5531, %f5571;
	add.f32 	%f5707, %f5705, %f5706;
	add.f32 	%f5708, %f5531, %f5571;
	sub.f32 	%f5709, %f5705, %f5706;
	add.f32 	%f5710, %f5539, %f5563;
	mul.f32 	%f5711, %f5707, 0f3F3504F3;
	sub.f32 	%f5712, %f5701, %f5711;
	mul.f32 	%f5713, %f5709, 0f3F3504F3;
	sub.f32 	%f5714, %f5703, %f5713;
	fma.rn.f32 	%f5715, %f5714, 0f3F2B0DC1, %f5712;
	mul.f32 	%f5716, %f5715, 0f3FD4DB31;
	mul.f32 	%f5717, %f5712, 0f3F2B0DC1;
	sub.f32 	%f5718, %f5714, %f5717;
	mul.f32 	%f5719, %f5718, 0fBFD4DB31;
	add.f32 	%f5720, %f5702, %f5704;
	add.f32 	%f5721, %f5710, %f5708;
	sub.f32 	%f5722, %f5720, %f5721;
	mul.f32 	%f5723, %f5722, 0f3FB504F3;
	add.f32 	%f5724, %f5720, %f5721;
	mul.f32 	%f5725, %f5724, 0f3FB504F3;
	add.f32 	%f5726, %f5701, %f5711;
	add.f32 	%f5727, %f5703, %f5713;
	mul.f32 	%f5728, %f5727, 0f3E4BAFAF;
	sub.f32 	%f5729, %f5726, %f5728;
	mul.f32 	%f5730, %f5729, 0f3FFB14BE;
	fma.rn.f32 	%f5731, %f5726, 0f3E4BAFAF, %f5727;
	mul.f32 	%f5732, %f5731, 0f3FFB14BE;
	sub.f32 	%f5733, %f5702, %f5704;
	sub.f32 	%f5734, %f5710, %f5708;
	mul.f32 	%f5735, %f5734, 0f3ED413CD;
	sub.f32 	%f5736, %f5733, %f5735;
	mul.f32 	%f5737, %f5736, 0f3FEC835E;
	fma.rn.f32 	%f5738, %f5733, 0f3ED413CD, %f5734;
	mul.f32 	%f5739, %f5738, 0f3FEC835E;
	sub.f32 	%f5740, %f5524, %f5580;
	add.f32 	%f5741, %f5524, %f5580;
	sub.f32 	%f5742, %f5556, %f5548;
	add.f32 	%f5743, %f5556, %f5548;
	sub.f32 	%f5744, %f5540, %f5564;
	sub.f32 	%f5745, %f5532, %f5572;
	add.f32 	%f5746, %f5744, %f5745;
	add.f32 	%f5747, %f5532, %f5572;
	sub.f32 	%f5748, %f5744, %f5745;
	add.f32 	%f5749, %f5540, %f5564;
	mul.f32 	%f5750, %f5746, 0f3F3504F3;
	sub.f32 	%f5751, %f5740, %f5750;
	mul.f32 	%f5752, %f5748, 0f3F3504F3;
	sub.f32 	%f5753, %f5742, %f5752;
	fma.rn.f32 	%f5754, %f5753, 0f3F2B0DC1, %f5751;
	mul.f32 	%f5755, %f5754, 0f3FD4DB31;
	mul.f32 	%f5756, %f5751, 0f3F2B0DC1;
	sub.f32 	%f5757, %f5753, %f5756;
	mul.f32 	%f5758, %f5757, 0fBFD4DB31;
	add.f32 	%f5759, %f5741, %f5743;
	add.f32 	%f5760, %f5749, %f5747;
	sub.f32 	%f5761, %f5759, %f5760;
	mul.f32 	%f5762, %f5761, 0f3FB504F3;
	add.f32 	%f5763, %f5759, %f5760;
	mul.f32 	%f5764, %f5763, 0f3FB504F3;
	add.f32 	%f5765, %f5740, %f5750;
	add.f32 	%f5766, %f5742, %f5752;
	mul.f32 	%f5767, %f5766, 0f3E4BAFAF;
	sub.f32 	%f5768, %f5765, %f5767;
	mul.f32 	%f5769, %f5768, 0f3FFB14BE;
	fma.rn.f32 	%f5770, %f5765, 0f3E4BAFAF, %f5766;
	mul.f32 	%f5771, %f5770, 0f3FFB14BE;
	sub.f32 	%f5772, %f5741, %f5743;
	sub.f32 	%f5773, %f5749, %f5747;
	mul.f32 	%f5774, %f5773, 0f3ED413CD;
	sub.f32 	%f5775, %f5772, %f5774;
	mul.f32 	%f5776, %f5775, 0f3FEC835E;
	fma.rn.f32 	%f5777, %f5772, 0f3ED413CD, %f5773;
	mul.f32 	%f5778, %f5777, 0f3FEC835E;
	sub.f32 	%f5779, %f5525, %f5581;
	add.f32 	%f5780, %f5525, %f5581;
	sub.f32 	%f5781, %f5557, %f5549;
	add.f32 	%f5782, %f5557, %f5549;
	sub.f32 	%f5783, %f5541, %f5565;
	sub.f32 	%f5784, %f5533, %f5573;
	add.f32 	%f5785, %f5783, %f5784;
	add.f32 	%f5786, %f5533, %f5573;
	sub.f32 	%f5787, %f5783, %f5784;
	add.f32 	%f5788, %f5541, %f5565;
	mul.f32 	%f5789, %f5785, 0f3F3504F3;
	sub.f32 	%f5790, %f5779, %f5789;
	mul.f32 	%f5791, %f5787, 0f3F3504F3;
	sub.f32 	%f5792, %f5781, %f5791;
	fma.rn.f32 	%f5793, %f5792, 0f3F2B0DC1, %f5790;
	mul.f32 	%f5794, %f5793, 0f3FD4DB31;
	mul.f32 	%f5795, %f5790, 0f3F2B0DC1;
	sub.f32 	%f5796, %f5792, %f5795;
	mul.f32 	%f5797, %f5796, 0fBFD4DB31;
	add.f32 	%f5798, %f5780, %f5782;
	add.f32 	%f5799, %f5788, %f5786;
	sub.f32 	%f5800, %f5798, %f5799;
	mul.f32 	%f5801, %f5800, 0f3FB504F3;
	add.f32 	%f5802, %f5798, %f5799;
	mul.f32 	%f5803, %f5802, 0f3FB504F3;
	add.f32 	%f5804, %f5779, %f5789;
	add.f32 	%f5805, %f5781, %f5791;
	mul.f32 	%f5806, %f5805, 0f3E4BAFAF;
	sub.f32 	%f5807, %f5804, %f5806;
	mul.f32 	%f5808, %f5807, 0f3FFB14BE;
	fma.rn.f32 	%f5809, %f5804, 0f3E4BAFAF, %f5805;
	mul.f32 	%f5810, %f5809, 0f3FFB14BE;
	sub.f32 	%f5811, %f5780, %f5782;
	sub.f32 	%f5812, %f5788, %f5786;
	mul.f32 	%f5813, %f5812, 0f3ED413CD;
	sub.f32 	%f5814, %f5811, %f5813;
	mul.f32 	%f5815, %f5814, 0f3FEC835E;
	fma.rn.f32 	%f5816, %f5811, 0f3ED413CD, %f5812;
	mul.f32 	%f5817, %f5816, 0f3FEC835E;
	sub.f32 	%f5818, %f5526, %f5582;
	add.f32 	%f5819, %f5526, %f5582;
	sub.f32 	%f5820, %f5558, %f5550;
	add.f32 	%f5821, %f5558, %f5550;
	sub.f32 	%f5822, %f5542, %f5566;
	sub.f32 	%f5823, %f5534, %f5574;
	add.f32 	%f5824, %f5822, %f5823;
	add.f32 	%f5825, %f5534, %f5574;
	sub.f32 	%f5826, %f5822, %f5823;
	add.f32 	%f5827, %f5542, %f5566;
	mul.f32 	%f5828, %f5824, 0f3F3504F3;
	sub.f32 	%f5829, %f5818, %f5828;
	mul.f32 	%f5830, %f5826, 0f3F3504F3;
	sub.f32 	%f5831, %f5820, %f5830;
	fma.rn.f32 	%f5832, %f5831, 0f3F2B0DC1, %f5829;
	mul.f32 	%f5833, %f5832, 0f3FD4DB31;
	mul.f32 	%f5834, %f5829, 0f3F2B0DC1;
	sub.f32 	%f5835, %f5831, %f5834;
	mul.f32 	%f5836, %f5835, 0fBFD4DB31;
	add.f32 	%f5837, %f5819, %f5821;
	add.f32 	%f5838, %f5827, %f5825;
	sub.f32 	%f5839, %f5837, %f5838;
	mul.f32 	%f5840, %f5839, 0f3FB504F3;
	add.f32 	%f5841, %f5837, %f5838;
	mul.f32 	%f5842, %f5841, 0f3FB504F3;
	add.f32 	%f5843, %f5818, %f5828;
	add.f32 	%f5844, %f5820, %f5830;
	mul.f32 	%f5845, %f5844, 0f3E4BAFAF;
	sub.f32 	%f5846, %f5843, %f5845;
	mul.f32 	%f5847, %f5846, 0f3FFB14BE;
	fma.rn.f32 	%f5848, %f5843, 0f3E4BAFAF, %f5844;
	mul.f32 	%f5849, %f5848, 0f3FFB14BE;
	sub.f32 	%f5850, %f5819, %f5821;
	sub.f32 	%f5851, %f5827, %f5825;
	mul.f32 	%f5852, %f5851, 0f3ED413CD;
	sub.f32 	%f5853, %f5850, %f5852;
	mul.f32 	%f5854, %f5853, 0f3FEC835E;
	fma.rn.f32 	%f5855, %f5850, 0f3ED413CD, %f5851;
	mul.f32 	%f5856, %f5855, 0f3FEC835E;
	sub.f32 	%f5857, %f5527, %f5583;
	add.f32 	%f5858, %f5527, %f5583;
	sub.f32 	%f5859, %f5559, %f5551;
	add.f32 	%f5860, %f5559, %f5551;
	sub.f32 	%f5861, %f5543, %f5567;
	sub.f32 	%f5862, %f5535, %f5575;
	add.f32 	%f5863, %f5861, %f5862;
	add.f32 	%f5864, %f5535, %f5575;
	sub.f32 	%f5865, %f5861, %f5862;
	add.f32 	%f5866, %f5543, %f5567;
	mul.f32 	%f5867, %f5863, 0f3F3504F3;
	sub.f32 	%f5868, %f5857, %f5867;
	mul.f32 	%f5869, %f5865, 0f3F3504F3;
	sub.f32 	%f5870, %f5859, %f5869;
	fma.rn.f32 	%f5871, %f5870, 0f3F2B0DC1, %f5868;
	mul.f32 	%f5872, %f5871, 0f3FD4DB31;
	mul.f32 	%f5873, %f5868, 0f3F2B0DC1;
	sub.f32 	%f5874, %f5870, %f5873;
	mul.f32 	%f5875, %f5874, 0fBFD4DB31;
	add.f32 	%f5876, %f5858, %f5860;
	add.f32 	%f5877, %f5866, %f5864;
	sub.f32 	%f5878, %f5876, %f5877;
	mul.f32 	%f5879, %f5878, 0f3FB504F3;
	add.f32 	%f5880, %f5876, %f5877;
	mul.f32 	%f5881, %f5880, 0f3FB504F3;
	add.f32 	%f5882, %f5857, %f5867;
	add.f32 	%f5883, %f5859, %f5869;
	mul.f32 	%f5884, %f5883, 0f3E4BAFAF;
	sub.f32 	%f5885, %f5882, %f5884;
	mul.f32 	%f5886, %f5885, 0f3FFB14BE;
	fma.rn.f32 	%f5887, %f5882, 0f3E4BAFAF, %f5883;
	mul.f32 	%f5888, %f5887, 0f3FFB14BE;
	sub.f32 	%f5889, %f5858, %f5860;
	sub.f32 	%f5890, %f5866, %f5864;
	mul.f32 	%f5891, %f5890, 0f3ED413CD;
	sub.f32 	%f5892, %f5889, %f5891;
	mul.f32 	%f5893, %f5892, 0f3FEC835E;
	fma.rn.f32 	%f5894, %f5889, 0f3ED413CD, %f5890;
	mul.f32 	%f5895, %f5894, 0f3FEC835E;
	sub.f32 	%f5896, %f4704, %f4718;
	add.f32 	%f5897, %f4704, %f4718;
	sub.f32 	%f5898, %f4712, %f4710;
	add.f32 	%f5899, %f4712, %f4710;
	sub.f32 	%f5900, %f4708, %f4714;
	sub.f32 	%f5901, %f4706, %f4716;
	add.f32 	%f5902, %f5900, %f5901;
	add.f32 	%f5903, %f4706, %f4716;
	sub.f32 	%f5904, %f5900, %f5901;
	add.f32 	%f5905, %f4708, %f4714;
	mul.f32 	%f5906, %f5902, 0f3F3504F3;
	sub.f32 	%f5907, %f5896, %f5906;
	mul.f32 	%f5908, %f5904, 0f3F3504F3;
	sub.f32 	%f5909, %f5898, %f5908;
	fma.rn.f32 	%f5910, %f5909, 0f3F2B0DC1, %f5907;
	mul.f32 	%f5911, %f5910, 0f3FD4DB31;
	mul.f32 	%f5912, %f5907, 0f3F2B0DC1;
	sub.f32 	%f5913, %f5909, %f5912;
	mul.f32 	%f5914, %f5913, 0fBFD4DB31;
	add.f32 	%f5915, %f5897, %f5899;
	add.f32 	%f5916, %f5905, %f5903;
	sub.f32 	%f5917, %f5915, %f5916;
	mul.f32 	%f5918, %f5917, 0f3FB504F3;
	add.f32 	%f5919, %f5915, %f5916;
	mul.f32 	%f5920, %f5919, 0f3FB504F3;
	add.f32 	%f5921, %f5896, %f5906;
	add.f32 	%f5922, %f5898, %f5908;
	mul.f32 	%f5923, %f5922, 0f3E4BAFAF;
	sub.f32 	%f5924, %f5921, %f5923;
	mul.f32 	%f5925, %f5924, 0f3FFB14BE;
	fma.rn.f32 	%f5926, %f5921, 0f3E4BAFAF, %f5922;
	mul.f32 	%f5927, %f5926, 0f3FFB14BE;
	sub.f32 	%f5928, %f5897, %f5899;
	sub.f32 	%f5929, %f5905, %f5903;
	mul.f32 	%f5930, %f5929, 0f3ED413CD;
	sub.f32 	%f5931, %f5928, %f5930;
	mul.f32 	%f5932, %f5931, 0f3FEC835E;
	fma.rn.f32 	%f5933, %f5928, 0f3ED413CD, %f5929;
	mul.f32 	%f5934, %f5933, 0f3FEC835E;
	sub.f32 	%f5935, %f4720, %f4734;
	add.f32 	%f5936, %f4720, %f4734;
	sub.f32 	%f5937, %f4728, %f4726;
	add.f32 	%f5938, %f4728, %f4726;
	sub.f32 	%f5939, %f4724, %f4730;
	sub.f32 	%f5940, %f4722, %f4732;
	add.f32 	%f5941, %f5939, %f5940;
	add.f32 	%f5942, %f4722, %f4732;
	sub.f32 	%f5943, %f5939, %f5940;
	add.f32 	%f5944, %f4724, %f4730;
	mul.f32 	%f5945, %f5941, 0f3F3504F3;
	sub.f32 	%f5946, %f5935, %f5945;
	mul.f32 	%f5947, %f5943, 0f3F3504F3;
	sub.f32 	%f5948, %f5937, %f5947;
	fma.rn.f32 	%f5949, %f5948, 0f3F2B0DC1, %f5946;
	mul.f32 	%f5950, %f5949, 0f3FD4DB31;
	mul.f32 	%f5951, %f5946, 0f3F2B0DC1;
	sub.f32 	%f5952, %f5948, %f5951;
	mul.f32 	%f5953, %f5952, 0fBFD4DB31;
	add.f32 	%f5954, %f5936, %f5938;
	add.f32 	%f5955, %f5944, %f5942;
	sub.f32 	%f5956, %f5954, %f5955;
	mul.f32 	%f5957, %f5956, 0f3FB504F3;
	add.f32 	%f5958, %f5954, %f5955;
	mul.f32 	%f5959, %f5958, 0f3FB504F3;
	add.f32 	%f5960, %f5935, %f5945;
	add.f32 	%f5961, %f5937, %f5947;
	mul.f32 	%f5962, %f5961, 0f3E4BAFAF;
	sub.f32 	%f5963, %f5960, %f5962;
	mul.f32 	%f5964, %f5963, 0f3FFB14BE;
	fma.rn.f32 	%f5965, %f5960, 0f3E4BAFAF, %f5961;
	mul.f32 	%f5966, %f5965, 0f3FFB14BE;
	sub.f32 	%f5967, %f5936, %f5938;
	sub.f32 	%f5968, %f5944, %f5942;
	mul.f32 	%f5969, %f5968, 0f3ED413CD;
	sub.f32 	%f5970, %f5967, %f5969;
	mul.f32 	%f5971, %f5970, 0f3FEC835E;
	fma.rn.f32 	%f5972, %f5967, 0f3ED413CD, %f5968;
	mul.f32 	%f5973, %f5972, 0f3FEC835E;
	sub.f32 	%f5974, %f4736, %f4750;
	add.f32 	%f5975, %f4736, %f4750;
	sub.f32 	%f5976, %f4744, %f4742;
	add.f32 	%f5977, %f4744, %f4742;
	sub.f32 	%f5978, %f4740, %f4746;
	sub.f32 	%f5979, %f4738, %f4748;
	add.f32 	%f5980, %f5978, %f5979;
	add.f32 	%f5981, %f4738, %f4748;
	sub.f32 	%f5982, %f5978, %f5979;
	add.f32 	%f5983, %f4740, %f4746;
	mul.f32 	%f5984, %f5980, 0f3F3504F3;
	sub.f32 	%f5985, %f5974, %f5984;
	mul.f32 	%f5986, %f5982, 0f3F3504F3;
	sub.f32 	%f5987, %f5976, %f5986;
	fma.rn.f32 	%f5988, %f5987, 0f3F2B0DC1, %f5985;
	mul.f32 	%f5989, %f5988, 0f3FD4DB31;
	mul.f32 	%f5990, %f5985, 0f3F2B0DC1;
	sub.f32 	%f5991, %f5987, %f5990;
	mul.f32 	%f5992, %f5991, 0fBFD4DB31;
	add.f32 	%f5993, %f5975, %f5977;
	add.f32 	%f5994, %f5983, %f5981;
	sub.f32 	%f5995, %f5993, %f5994;
	mul.f32 	%f5996, %f5995, 0f3FB504F3;
	add.f32 	%f5997, %f5993, %f5994;
	mul.f32 	%f5998, %f5997, 0f3FB504F3;
	add.f32 	%f5999, %f5974, %f5984;
	add.f32 	%f6000, %f5976, %f5986;
	mul.f32 	%f6001, %f6000, 0f3E4BAFAF;
	sub.f32 	%f6002, %f5999, %f6001;
	mul.f32 	%f6003, %f6002, 0f3FFB14BE;
	fma.rn.f32 	%f6004, %f5999, 0f3E4BAFAF, %f6000;
	mul.f32 	%f6005, %f6004, 0f3FFB14BE;
	sub.f32 	%f6006, %f5975, %f5977;
	sub.f32 	%f6007, %f5983, %f5981;
	mul.f32 	%f6008, %f6007, 0f3ED413CD;
	sub.f32 	%f6009, %f6006, %f6008;
	mul.f32 	%f6010, %f6009, 0f3FEC835E;
	fma.rn.f32 	%f6011, %f6006, 0f3ED413CD, %f6007;
	mul.f32 	%f6012, %f6011, 0f3FEC835E;
	sub.f32 	%f6013, %f4752, %f4766;
	add.f32 	%f6014, %f4752, %f4766;
	sub.f32 	%f6015, %f4760, %f4758;
	add.f32 	%f6016, %f4760, %f4758;
	sub.f32 	%f6017, %f4756, %f4762;
	sub.f32 	%f6018, %f4754, %f4764;
	add.f32 	%f6019, %f6017, %f6018;
	add.f32 	%f6020, %f4754, %f4764;
	sub.f32 	%f6021, %f6017, %f6018;
	add.f32 	%f6022, %f4756, %f4762;
	mul.f32 	%f6023, %f6019, 0f3F3504F3;
	sub.f32 	%f6024, %f6013, %f6023;
	mul.f32 	%f6025, %f6021, 0f3F3504F3;
	sub.f32 	%f6026, %f6015, %f6025;
	fma.rn.f32 	%f6027, %f6026, 0f3F2B0DC1, %f6024;
	mul.f32 	%f6028, %f6027, 0f3FD4DB31;
	mul.f32 	%f6029, %f6024, 0f3F2B0DC1;
	sub.f32 	%f6030, %f6026, %f6029;
	mul.f32 	%f6031, %f6030, 0fBFD4DB31;
	add.f32 	%f6032, %f6014, %f6016;
	add.f32 	%f6033, %f6022, %f6020;
	sub.f32 	%f6034, %f6032, %f6033;
	mul.f32 	%f6035, %f6034, 0f3FB504F3;
	add.f32 	%f6036, %f6032, %f6033;
	mul.f32 	%f6037, %f6036, 0f3FB504F3;
	add.f32 	%f6038, %f6013, %f6023;
	add.f32 	%f6039, %f6015, %f6025;
	mul.f32 	%f6040, %f6039, 0f3E4BAFAF;
	sub.f32 	%f6041, %f6038, %f6040;
	mul.f32 	%f6042, %f6041, 0f3FFB14BE;
	fma.rn.f32 	%f6043, %f6038, 0f3E4BAFAF, %f6039;
	mul.f32 	%f6044, %f6043, 0f3FFB14BE;
	sub.f32 	%f6045, %f6014, %f6016;
	sub.f32 	%f6046, %f6022, %f6020;
	mul.f32 	%f6047, %f6046, 0f3ED413CD;
	sub.f32 	%f6048, %f6045, %f6047;
	mul.f32 	%f6049, %f6048, 0f3FEC835E;
	fma.rn.f32 	%f6050, %f6045, 0f3ED413CD, %f6046;
	mul.f32 	%f6051, %f6050, 0f3FEC835E;
	sub.f32 	%f6052, %f4768, %f4782;
	add.f32 	%f6053, %f4768, %f4782;
	sub.f32 	%f6054, %f4776, %f4774;
	add.f32 	%f6055, %f4776, %f4774;
	sub.f32 	%f6056, %f4772, %f4778;
	sub.f32 	%f6057, %f4770, %f4780;
	add.f32 	%f6058, %f6056, %f6057;
	add.f32 	%f6059, %f4770, %f4780;
	sub.f32 	%f6060, %f6056, %f6057;
	add.f32 	%f6061, %f4772, %f4778;
	mul.f32 	%f6062, %f6058, 0f3F3504F3;
	sub.f32 	%f6063, %f6052, %f6062;
	mul.f32 	%f6064, %f6060, 0f3F3504F3;
	sub.f32 	%f6065, %f6054, %f6064;
	fma.rn.f32 	%f6066, %f6065, 0f3F2B0DC1, %f6063;
	mul.f32 	%f6067, %f6066, 0f3FD4DB31;
	mul.f32 	%f6068, %f6063, 0f3F2B0DC1;
	sub.f32 	%f6069, %f6065, %f6068;
	mul.f32 	%f6070, %f6069, 0fBFD4DB31;
	add.f32 	%f6071, %f6053, %f6055;
	add.f32 	%f6072, %f6061, %f6059;
	sub.f32 	%f6073, %f6071, %f6072;
	mul.f32 	%f6074, %f6073, 0f3FB504F3;
	add.f32 	%f6075, %f6071, %f6072;
	mul.f32 	%f6076, %f6075, 0f3FB504F3;
	add.f32 	%f6077, %f6052, %f6062;
	add.f32 	%f6078, %f6054, %f6064;
	mul.f32 	%f6079, %f6078, 0f3E4BAFAF;
	sub.f32 	%f6080, %f6077, %f6079;
	mul.f32 	%f6081, %f6080, 0f3FFB14BE;
	fma.rn.f32 	%f6082, %f6077, 0f3E4BAFAF, %f6078;
	mul.f32 	%f6083, %f6082, 0f3FFB14BE;
	sub.f32 	%f6084, %f6053, %f6055;
	sub.f32 	%f6085, %f6061, %f6059;
	mul.f32 	%f6086, %f6085, 0f3ED413CD;
	sub.f32 	%f6087, %f6084, %f6086;
	mul.f32 	%f6088, %f6087, 0f3FEC835E;
	fma.rn.f32 	%f6089, %f6084, 0f3ED413CD, %f6085;
	mul.f32 	%f6090, %f6089, 0f3FEC835E;
	sub.f32 	%f6091, %f4784, %f4798;
	add.f32 	%f6092, %f4784, %f4798;
	sub.f32 	%f6093, %f4792, %f4790;
	add.f32 	%f6094, %f4792, %f4790;
	sub.f32 	%f6095, %f4788, %f4794;
	sub.f32 	%f6096, %f4786, %f4796;
	add.f32 	%f6097, %f6095, %f6096;
	add.f32 	%f6098, %f4786, %f4796;
	sub.f32 	%f6099, %f6095, %f6096;
	add.f32 	%f6100, %f4788, %f4794;
	mul.f32 	%f6101, %f6097, 0f3F3504F3;
	sub.f32 	%f6102, %f6091, %f6101;
	mul.f32 	%f6103, %f6099, 0f3F3504F3;
	sub.f32 	%f6104, %f6093, %f6103;
	fma.rn.f32 	%f6105, %f6104, 0f3F2B0DC1, %f6102;
	mul.f32 	%f6106, %f6105, 0f3FD4DB31;
	mul.f32 	%f6107, %f6102, 0f3F2B0DC1;
	sub.f32 	%f6108, %f6104, %f6107;
	mul.f32 	%f6109, %f6108, 0fBFD4DB31;
	add.f32 	%f6110, %f6092, %f6094;
	add.f32 	%f6111, %f6100, %f6098;
	sub.f32 	%f6112, %f6110, %f6111;
	mul.f32 	%f6113, %f6112, 0f3FB504F3;
	add.f32 	%f6114, %f6110, %f6111;
	mul.f32 	%f6115, %f6114, 0f3FB504F3;
	add.f32 	%f6116, %f6091, %f6101;
	add.f32 	%f6117, %f6093, %f6103;
	mul.f32 	%f6118, %f6117, 0f3E4BAFAF;
	sub.f32 	%f6119, %f6116, %f6118;
	mul.f32 	%f6120, %f6119, 0f3FFB14BE;
	fma.rn.f32 	%f6121, %f6116, 0f3E4BAFAF, %f6117;
	mul.f32 	%f6122, %f6121, 0f3FFB14BE;
	sub.f32 	%f6123, %f6092, %f6094;
	sub.f32 	%f6124, %f6100, %f6098;
	mul.f32 	%f6125, %f6124, 0f3ED413CD;
	sub.f32 	%f6126, %f6123, %f6125;
	mul.f32 	%f6127, %f6126, 0f3FEC835E;
	fma.rn.f32 	%f6128, %f6123, 0f3ED413CD, %f6124;
	mul.f32 	%f6129, %f6128, 0f3FEC835E;
	sub.f32 	%f6130, %f4800, %f4814;
	add.f32 	%f6131, %f4800, %f4814;
	sub.f32 	%f6132, %f4808, %f4806;
	add.f32 	%f6133, %f4808, %f4806;
	sub.f32 	%f6134, %f4804, %f4810;
	sub.f32 	%f6135, %f4802, %f4812;
	add.f32 	%f6136, %f6134, %f6135;
	add.f32 	%f6137, %f4802, %f4812;
	sub.f32 	%f6138, %f6134, %f6135;
	add.f32 	%f6139, %f4804, %f4810;
	mul.f32 	%f6140, %f6136, 0f3F3504F3;
	sub.f32 	%f6141, %f6130, %f6140;
	mul.f32 	%f6142, %f6138, 0f3F3504F3;
	sub.f32 	%f6143, %f6132, %f6142;
	fma.rn.f32 	%f6144, %f6143, 0f3F2B0DC1, %f6141;
	mul.f32 	%f6145, %f6144, 0f3FD4DB31;
	mul.f32 	%f6146, %f6141, 0f3F2B0DC1;
	sub.f32 	%f6147, %f6143, %f6146;
	mul.f32 	%f6148, %f6147, 0fBFD4DB31;
	add.f32 	%f6149, %f6131, %f6133;
	add.f32 	%f6150, %f6139, %f6137;
	sub.f32 	%f6151, %f6149, %f6150;
	mul.f32 	%f6152, %f6151, 0f3FB504F3;
	add.f32 	%f6153, %f6149, %f6150;
	mul.f32 	%f6154, %f6153, 0f3FB504F3;
	add.f32 	%f6155, %f6130, %f6140;
	add.f32 	%f6156, %f6132, %f6142;
	mul.f32 	%f6157, %f6156, 0f3E4BAFAF;
	sub.f32 	%f6158, %f6155, %f6157;
	mul.f32 	%f6159, %f6158, 0f3FFB14BE;
	fma.rn.f32 	%f6160, %f6155, 0f3E4BAFAF, %f6156;
	mul.f32 	%f6161, %f6160, 0f3FFB14BE;
	sub.f32 	%f6162, %f6131, %f6133;
	sub.f32 	%f6163, %f6139, %f6137;
	mul.f32 	%f6164, %f6163, 0f3ED413CD;
	sub.f32 	%f6165, %f6162, %f6164;
	mul.f32 	%f6166, %f6165, 0f3FEC835E;
	fma.rn.f32 	%f6167, %f6162, 0f3ED413CD, %f6163;
	mul.f32 	%f6168, %f6167, 0f3FEC835E;
	sub.f32 	%f6169, %f4816, %f4830;
	add.f32 	%f6170, %f4816, %f4830;
	sub.f32 	%f6171, %f4824, %f4822;
	add.f32 	%f6172, %f4824, %f4822;
	sub.f32 	%f6173, %f4820, %f4826;
	sub.f32 	%f6174, %f4818, %f4828;
	add.f32 	%f6175, %f6173, %f6174;
	add.f32 	%f6176, %f4818, %f4828;
	sub.f32 	%f6177, %f6173, %f6174;
	add.f32 	%f6178, %f4820, %f4826;
	mul.f32 	%f6179, %f6175, 0f3F3504F3;
	sub.f32 	%f6180, %f6169, %f6179;
	mul.f32 	%f6181, %f6177, 0f3F3504F3;
	sub.f32 	%f6182, %f6171, %f6181;
	fma.rn.f32 	%f6183, %f6182, 0f3F2B0DC1, %f6180;
	mul.f32 	%f6184, %f6183, 0f3FD4DB31;
	mul.f32 	%f6185, %f6180, 0f3F2B0DC1;
	sub.f32 	%f6186, %f6182, %f6185;
	mul.f32 	%f6187, %f6186, 0fBFD4DB31;
	add.f32 	%f6188, %f6170, %f6172;
	add.f32 	%f6189, %f6178, %f6176;
	sub.f32 	%f6190, %f6188, %f6189;
	mul.f32 	%f6191, %f6190, 0f3FB504F3;
	add.f32 	%f6192, %f6188, %f6189;
	mul.f32 	%f6193, %f6192, 0f3FB504F3;
	add.f32 	%f6194, %f6169, %f6179;
	add.f32 	%f6195, %f6171, %f6181;
	mul.f32 	%f6196, %f6195, 0f3E4BAFAF;
	sub.f32 	%f6197, %f6194, %f6196;
	mul.f32 	%f6198, %f6197, 0f3FFB14BE;
	fma.rn.f32 	%f6199, %f6194, 0f3E4BAFAF, %f6195;
	mul.f32 	%f6200, %f6199, 0f3FFB14BE;
	sub.f32 	%f6201, %f6170, %f6172;
	sub.f32 	%f6202, %f6178, %f6176;
	mul.f32 	%f6203, %f6202, 0f3ED413CD;
	sub.f32 	%f6204, %f6201, %f6203;
	mul.f32 	%f6205, %f6204, 0f3FEC835E;
	fma.rn.f32 	%f6206, %f6201, 0f3ED413CD, %f6202;
	mul.f32 	%f6207, %f6206, 0f3FEC835E;
	// begin inline asm
	mov.u32 %r819, %laneid;
	// end inline asm
	shr.s32 	%r900, %r819, 31;
	shr.u32 	%r901, %r900, 29;
	add.s32 	%r902, %r819, %r901;
	and.b32  	%r903, %r902, 1073741816;
	sub.s32 	%r904, %r819, %r903;
	and.b32  	%r905, %r819, 1073741816;
	mad.lo.s32 	%r906, %r904, 33, %r905;
	shl.b32 	%r907, %r906, 2;
	add.s32 	%r908, %r885, %r907;
	bar.warp.sync 	-1;
	shl.b32 	%r909, %r819, 2;
	add.s32 	%r910, %r885, %r909;
	st.shared.f32 	[%r910], %f5920;
	st.shared.f32 	[%r910+132], %f5925;
	st.shared.f32 	[%r910+264], %f5932;
	st.shared.f32 	[%r910+396], %f5911;
	st.shared.f32 	[%r910+528], %f5918;
	st.shared.f32 	[%r910+660], %f5914;
	st.shared.f32 	[%r910+792], %f5934;
	st.shared.f32 	[%r910+924], %f5927;
	bar.warp.sync 	-1;
	ld.shared.f32 	%f6208, [%r908];
	ld.shared.f32 	%f6209, [%r908+4];
	ld.shared.f32 	%f6210, [%r908+8];
	ld.shared.f32 	%f6211, [%r908+12];
	ld.shared.f32 	%f6212, [%r908+16];
	ld.shared.f32 	%f6213, [%r908+20];
	ld.shared.f32 	%f6214, [%r908+24];
	ld.shared.f32 	%f6215, [%r908+28];
	bar.warp.sync 	-1;
	st.shared.f32 	[%r910], %f5959;
	st.shared.f32 	[%r910+132], %f5964;
	st.shared.f32 	[%r910+264], %f5971;
	st.shared.f32 	[%r910+396], %f5950;
	st.shared.f32 	[%r910+528], %f5957;
	st.shared.f32 	[%r910+660], %f5953;
	st.shared.f32 	[%r910+792], %f5973;
	st.shared.f32 	[%r910+924], %f5966;
	bar.warp.sync 	-1;
	ld.shared.f32 	%f6216, [%r908];
	ld.shared.f32 	%f6217, [%r908+4];
	ld.shared.f32 	%f6218, [%r908+8];
	ld.shared.f32 	%f6219, [%r908+12];
	ld.shared.f32 	%f6220, [%r908+16];
	ld.shared.f32 	%f6221, [%r908+20];
	ld.shared.f32 	%f6222, [%r908+24];
	ld.shared.f32 	%f6223, [%r908+28];
	bar.warp.sync 	-1;
	st.shared.f32 	[%r910], %f5998;
	st.shared.f32 	[%r910+132], %f6003;
	st.shared.f32 	[%r910+264], %f6010;
	st.shared.f32 	[%r910+396], %f5989;
	st.shared.f32 	[%r910+528], %f5996;
	st.shared.f32 	[%r910+660], %f5992;
	st.shared.f32 	[%r910+792], %f6012;
	st.shared.f32 	[%r910+924], %f6005;
	bar.warp.sync 	-1;
	ld.shared.f32 	%f6224, [%r908];
	ld.shared.f32 	%f6225, [%r908+4];
	ld.shared.f32 	%f6226, [%r908+8];
	ld.shared.f32 	%f6227, [%r908+12];
	ld.shared.f32 	%f6228, [%r908+16];
	ld.shared.f32 	%f6229, [%r908+20];
	ld.shared.f32 	%f6230, [%r908+24];
	ld.shared.f32 	%f6231, [%r908+28];
	bar.warp.sync 	-1;
	st.shared.f32 	[%r910], %f6037;
	st.shared.f32 	[%r910+132], %f6042;
	st.shared.f32 	[%r910+264], %f6049;
	st.shared.f32 	[%r910+396], %f6028;
	st.shared.f32 	[%r910+528], %f6035;
	st.shared.f32 	[%r910+660], %f6031;
	st.shared.f32 	[%r910+792], %f6051;
	st.shared.f32 	[%r910+924], %f6044;
	bar.warp.sync 	-1;
	ld.shared.f32 	%f6232, [%r908];
	ld.shared.f32 	%f6233, [%r908+4];
	ld.shared.f32 	%f6234, [%r908+8];
	ld.shared.f32 	%f6235, [%r908+12];
	ld.shared.f32 	%f6236, [%r908+16];
	ld.shared.f32 	%f6237, [%r908+20];
	ld.shared.f32 	%f6238, [%r908+24];
	ld.shared.f32 	%f6239, [%r908+28];
	bar.warp.sync 	-1;
	st.shared.f32 	[%r910], %f6076;
	st.shared.f32 	[%r910+132], %f6081;
	st.shared.f32 	[%r910+264], %f6088;
	st.shared.f32 	[%r910+396], %f6067;
	st.shared.f32 	[%r910+528], %f6074;
	st.shared.f32 	[%r910+660], %f6070;
	st.shared.f32 	[%r910+792], %f6090;
	st.shared.f32 	[%r910+924], %f6083;
	bar.warp.sync 	-1;
	ld.shared.f32 	%f6240, [%r908];
	ld.shared.f32 	%f6241, [%r908+4];
	ld.shared.f32 	%f6242, [%r908+8];
	ld.shared.f32 	%f6243, [%r908+12];
	ld.shared.f32 	%f6244, [%r908+16];
	ld.shared.f32 	%f6245, [%r908+20];
	ld.shared.f32 	%f6246, [%r908+24];
	ld.shared.f32 	%f6247, [%r908+28];
	bar.warp.sync 	-1;
	st.shared.f32 	[%r910], %f6115;
	st.shared.f32 	[%r910+132], %f6120;
	st.shared.f32 	[%r910+264], %f6127;
	st.shared.f32 	[%r910+396], %f6106;
	st.shared.f32 	[%r910+528], %f6113;
	st.shared.f32 	[%r910+660], %f6109;
	st.shared.f32 	[%r910+792], %f6129;
	st.shared.f32 	[%r910+924], %f6122;
	bar.warp.sync 	-1;
	ld.shared.f32 	%f6248, [%r908];
	ld.shared.f32 	%f6249, [%r908+4];
	ld.shared.f32 	%f6250, [%r908+8];
	ld.shared.f32 	%f6251, [%r908+12];
	ld.shared.f32 	%f6252, [%r908+16];
	ld.shared.f32 	%f6253, [%r908+20];
	ld.shared.f32 	%f6254, [%r908+24];
	ld.shared.f32 	%f6255, [%r908+28];
	bar.warp.sync 	-1;
	st.shared.f32 	[%r910], %f6154;
	st.shared.f32 	[%r910+132], %f6159;
	st.shared.f32 	[%r910+264], %f6166;
	st.shared.f32 	[%r910+396], %f6145;
	st.shared.f32 	[%r910+528], %f6152;
	st.shared.f32 	[%r910+660], %f6148;
	st.shared.f32 	[%r910+792], %f6168;
	st.shared.f32 	[%r910+924], %f6161;
	bar.warp.sync 	-1;
	ld.shared.f32 	%f6256, [%r908];
	ld.shared.f32 	%f6257, [%r908+4];
	ld.shared.f32 	%f6258, [%r908+8];
	ld.shared.f32 	%f6259, [%r908+12];
	ld.shared.f32 	%f6260, [%r908+16];
	ld.shared.f32 	%f6261, [%r908+20];
	ld.shared.f32 	%f6262, [%r908+24];
	ld.shared.f32 	%f6263, [%r908+28];
	bar.warp.sync 	-1;
	st.shared.f32 	[%r910], %f6193;
	st.shared.f32 	[%r910+132], %f6198;
	st.shared.f32 	[%r910+264], %f6205;
	st.shared.f32 	[%r910+396], %f6184;
	st.shared.f32 	[%r910+528], %f6191;
	st.shared.f32 	[%r910+660], %f6187;
	st.shared.f32 	[%r910+792], %f6207;
	st.shared.f32 	[%r910+924], %f6200;
	bar.warp.sync 	-1;
	ld.shared.f32 	%f6264, [%r908];
	ld.shared.f32 	%f6265, [%r908+4];
	ld.shared.f32 	%f6266, [%r908+8];
	ld.shared.f32 	%f6267, [%r908+12];
	ld.shared.f32 	%f6268, [%r908+16];
	ld.shared.f32 	%f6269, [%r908+20];
	ld.shared.f32 	%f6270, [%r908+24];
	ld.shared.f32 	%f6271, [%r908+28];
	sub.f32 	%f6272, %f6208, %f6215;
	add.f32 	%f6273, %f6208, %f6215;
	sub.f32 	%f6274, %f6212, %f6211;
	add.f32 	%f6275, %f6212, %f6211;
	sub.f32 	%f6276, %f6210, %f6213;
	sub.f32 	%f6277, %f6209, %f6214;
	add.f32 	%f6278, %f6276, %f6277;
	add.f32 	%f6279, %f6209, %f6214;
	sub.f32 	%f6280, %f6276, %f6277;
	add.f32 	%f6281, %f6210, %f6213;
	mul.f32 	%f6282, %f6278, 0f3F3504F3;
	sub.f32 	%f6283, %f6272, %f6282;
	mul.f32 	%f6284, %f6280, 0f3F3504F3;
	sub.f32 	%f6285, %f6274, %f6284;
	fma.rn.f32 	%f6286, %f6285, 0f3F2B0DC1, %f6283;
	mul.f32 	%f6287, %f6286, 0f3FD4DB31;
	mul.f32 	%f6288, %f6283, 0f3F2B0DC1;
	sub.f32 	%f6289, %f6285, %f6288;
	mul.f32 	%f6290, %f6289, 0fBFD4DB31;
	add.f32 	%f6291, %f6273, %f6275;
	add.f32 	%f6292, %f6281, %f6279;
	sub.f32 	%f6293, %f6291, %f6292;
	mul.f32 	%f6294, %f6293, 0f3FB504F3;
	add.f32 	%f6295, %f6291, %f6292;
	mul.f32 	%f6296, %f6295, 0f3FB504F3;
	add.f32 	%f6297, %f6272, %f6282;
	add.f32 	%f6298, %f6274, %f6284;
	mul.f32 	%f6299, %f6298, 0f3E4BAFAF;
	sub.f32 	%f6300, %f6297, %f6299;
	mul.f32 	%f6301, %f6300, 0f3FFB14BE;
	fma.rn.f32 	%f6302, %f6297, 0f3E4BAFAF, %f6298;
	mul.f32 	%f6303, %f6302, 0f3FFB14BE;
	sub.f32 	%f6304, %f6273, %f6275;
	sub.f32 	%f6305, %f6281, %f6279;
	mul.f32 	%f6306, %f6305, 0f3ED413CD;
	sub.f32 	%f6307, %f6304, %f6306;
	mul.f32 	%f6308, %f6307, 0f3FEC835E;
	fma.rn.f32 	%f6309, %f6304, 0f3ED413CD, %f6305;
	mul.f32 	%f6310, %f6309, 0f3FEC835E;
	sub.f32 	%f6311, %f6216, %f6223;
	add.f32 	%f6312, %f6216, %f6223;
	sub.f32 	%f6313, %f6220, %f6219;
	add.f32 	%f6314, %f6220, %f6219;
	sub.f32 	%f6315, %f6218, %f6221;
	sub.f32 	%f6316, %f6217, %f6222;
	add.f32 	%f6317, %f6315, %f6316;
	add.f32 	%f6318, %f6217, %f6222;
	sub.f32 	%f6319, %f6315, %f6316;
	add.f32 	%f6320, %f6218, %f6221;
	mul.f32 	%f6321, %f6317, 0f3F3504F3;
	sub.f32 	%f6322, %f6311, %f6321;
	mul.f32 	%f6323, %f6319, 0f3F3504F3;
	sub.f32 	%f6324, %f6313, %f6323;
	fma.rn.f32 	%f6325, %f6324, 0f3F2B0DC1, %f6322;
	mul.f32 	%f6326, %f6325, 0f3FD4DB31;
	mul.f32 	%f6327, %f6322, 0f3F2B0DC1;
	sub.f32 	%f6328, %f6324, %f6327;
	mul.f32 	%f6329, %f6328, 0fBFD4DB31;
	add.f32 	%f6330, %f6312, %f6314;
	add.f32 	%f6331, %f6320, %f6318;
	sub.f32 	%f6332, %f6330, %f6331;
	mul.f32 	%f6333, %f6332, 0f3FB504F3;
	add.f32 	%f6334, %f6330, %f6331;
	mul.f32 	%f6335, %f6334, 0f3FB504F3;
	add.f32 	%f6336, %f6311, %f6321;
	add.f32 	%f6337, %f6313, %f6323;
	mul.f32 	%f6338, %f6337, 0f3E4BAFAF;
	sub.f32 	%f6339, %f6336, %f6338;
	mul.f32 	%f6340, %f6339, 0f3FFB14BE;
	fma.rn.f32 	%f6341, %f6336, 0f3E4BAFAF, %f6337;
	mul.f32 	%f6342, %f6341, 0f3FFB14BE;
	sub.f32 	%f6343, %f6312, %f6314;
	sub.f32 	%f6344, %f6320, %f6318;
	mul.f32 	%f6345, %f6344, 0f3ED413CD;
	sub.f32 	%f6346, %f6343, %f6345;
	mul.f32 	%f6347, %f6346, 0f3FEC835E;
	fma.rn.f32 	%f6348, %f6343, 0f3ED413CD, %f6344;
	mul.f32 	%f6349, %f6348, 0f3FEC835E;
	sub.f32 	%f6350, %f6224, %f6231;
	add.f32 	%f6351, %f6224, %f6231;
	sub.f32 	%f6352, %f6228, %f6227;
	add.f32 	%f6353, %f6228, %f6227;
	sub.f32 	%f6354, %f6226, %f6229;
	sub.f32 	%f6355, %f6225, %f6230;
	add.f32 	%f6356, %f6354, %f6355;
	add.f32 	%f6357, %f6225, %f6230;
	sub.f32 	%f6358, %f6354, %f6355;
	add.f32 	%f6359, %f6226, %f6229;
	mul.f32 	%f6360, %f6356, 0f3F3504F3;
	sub.f32 	%f6361, %f6350, %f6360;
	mul.f32 	%f6362, %f6358, 0f3F3504F3;
	sub.f32 	%f6363, %f6352, %f6362;
	fma.rn.f32 	%f6364, %f6363, 0f3F2B0DC1, %f6361;
	mul.f32 	%f6365, %f6364, 0f3FD4DB31;
	mul.f32 	%f6366, %f6361, 0f3F2B0DC1;
	sub.f32 	%f6367, %f6363, %f6366;
	mul.f32 	%f6368, %f6367, 0fBFD4DB31;
	add.f32 	%f6369, %f6351, %f6353;
	add.f32 	%f6370, %f6359, %f6357;
	sub.f32 	%f6371, %f6369, %f6370;
	mul.f32 	%f6372, %f6371, 0f3FB504F3;
	add.f32 	%f6373, %f6369, %f6370;
	mul.f32 	%f6374, %f6373, 0f3FB504F3;
	add.f32 	%f6375, %f6350, %f6360;
	add.f32 	%f6376, %f6352, %f6362;
	mul.f32 	%f6377, %f6376, 0f3E4BAFAF;
	sub.f32 	%f6378, %f6375, %f6377;
	mul.f32 	%f6379, %f6378, 0f3FFB14BE;
	fma.rn.f32 	%f6380, %f6375, 0f3E4BAFAF, %f6376;
	mul.f32 	%f6381, %f6380, 0f3FFB14BE;
	sub.f32 	%f6382, %f6351, %f6353;
	sub.f32 	%f6383, %f6359, %f6357;
	mul.f32 	%f6384, %f6383, 0f3ED413CD;
	sub.f32 	%f6385, %f6382, %f6384;
	mul.f32 	%f6386, %f6385, 0f3FEC835E;
	fma.rn.f32 	%f6387, %f6382, 0f3ED413CD, %f6383;
	mul.f32 	%f6388, %f6387, 0f3FEC835E;
	sub.f32 	%f6389, %f6232, %f6239;
	add.f32 	%f6390, %f6232, %f6239;
	sub.f32 	%f6391, %f6236, %f6235;
	add.f32 	%f6392, %f6236, %f6235;
	sub.f32 	%f6393, %f6234, %f6237;
	sub.f32 	%f6394, %f6233, %f6238;
	add.f32 	%f6395, %f6393, %f6394;
	add.f32 	%f6396, %f6233, %f6238;
	sub.f32 	%f6397, %f6393, %f6394;
	add.f32 	%f6398, %f6234, %f6237;
	mul.f32 	%f6399, %f6395, 0f3F3504F3;
	sub.f32 	%f6400, %f6389, %f6399;
	mul.f32 	%f6401, %f6397, 0f3F3504F3;
	sub.f32 	%f6402, %f6391, %f6401;
	fma.rn.f32 	%f6403, %f6402, 0f3F2B0DC1, %f6400;
	mul.f32 	%f6404, %f6403, 0f3FD4DB31;
	mul.f32 	%f6405, %f6400, 0f3F2B0DC1;
	sub.f32 	%f6406, %f6402, %f6405;
	mul.f32 	%f6407, %f6406, 0fBFD4DB31;
	add.f32 	%f6408, %f6390, %f6392;
	add.f32 	%f6409, %f6398, %f6396;
	sub.f32 	%f6410, %f6408, %f6409;
	mul.f32 	%f6411, %f6410, 0f3FB504F3;
	add.f32 	%f6412, %f6408, %f6409;
	mul.f32 	%f6413, %f6412, 0f3FB504F3;
	add.f32 	%f6414, %f6389, %f6399;
	add.f32 	%f6415, %f6391, %f6401;
	mul.f32 	%f6416, %f6415, 0f3E4BAFAF;
	sub.f32 	%f6417, %f6414, %f6416;
	mul.f32 	%f6418, %f6417, 0f3FFB14BE;
	fma.rn.f32 	%f6419, %f6414, 0f3E4BAFAF, %f6415;
	mul.f32 	%f6420, %f6419, 0f3FFB14BE;
	sub.f32 	%f6421, %f6390, %f6392;
	sub.f32 	%f6422, %f6398, %f6396;
	mul.f32 	%f6423, %f6422, 0f3ED413CD;
	sub.f32 	%f6424, %f6421, %f6423;
	mul.f32 	%f6425, %f6424, 0f3FEC835E;
	fma.rn.f32 	%f6426, %f6421, 0f3ED413CD, %f6422;
	mul.f32 	%f6427, %f6426, 0f3FEC835E;
	sub.f32 	%f6428, %f6240, %f6247;
	add.f32 	%f6429, %f6240, %f6247;
	sub.f32 	%f6430, %f6244, %f6243;
	add.f32 	%f6431, %f6244, %f6243;
	sub.f32 	%f6432, %f6242, %f6245;
	sub.f32 	%f6433, %f6241, %f6246;
	add.f32 	%f6434, %f6432, %f6433;
	add.f32 	%f6435, %f6241, %f6246;
	sub.f32 	%f6436, %f6432, %f6433;
	add.f32 	%f6437, %f6242, %f6245;
	mul.f32 	%f6438, %f6434, 0f3F3504F3;
	sub.f32 	%f6439, %f6428, %f6438;
	mul.f32 	%f6440, %f6436, 0f3F3504F3;
	sub.f32 	%f6441, %f6430, %f6440;
	fma.rn.f32 	%f6442, %f6441, 0f3F2B0DC1, %f6439;
	mul.f32 	%f6443, %f6442, 0f3FD4DB31;
	mul.f32 	%f6444, %f6439, 0f3F2B0DC1;
	sub.f32 	%f6445, %f6441, %f6444;
	mul.f32 	%f6446, %f6445, 0fBFD4DB31;
	add.f32 	%f6447, %f6429, %f6431;
	add.f32 	%f6448, %f6437, %f6435;
	sub.f32 	%f6449, %f6447, %f6448;
	mul.f32 	%f6450, %f6449, 0f3FB504F3;
	add.f32 	%f6451, %f6447, %f6448;
	mul.f32 	%f6452, %f6451, 0f3FB504F3;
	add.f32 	%f6453, %f6428, %f6438;
	add.f32 	%f6454, %f6430, %f6440;
	mul.f32 	%f6455, %f6454, 0f3E4BAFAF;
	sub.f32 	%f6456, %f6453, %f6455;
	mul.f32 	%f6457, %f6456, 0f3FFB14BE;
	fma.rn.f32 	%f6458, %f6453, 0f3E4BAFAF, %f6454;
	mul.f32 	%f6459, %f6458, 0f3FFB14BE;
	sub.f32 	%f6460, %f6429, %f6431;
	sub.f32 	%f6461, %f6437, %f6435;
	mul.f32 	%f6462, %f6461, 0f3ED413CD;
	sub.f32 	%f6463, %f6460, %f6462;
	mul.f32 	%f6464, %f6463, 0f3FEC835E;
	fma.rn.f32 	%f6465, %f6460, 0f3ED413CD, %f6461;
	mul.f32 	%f6466, %f6465, 0f3FEC835E;
	sub.f32 	%f6467, %f6248, %f6255;
	add.f32 	%f6468, %f6248, %f6255;
	sub.f32 	%f6469, %f6252, %f6251;
	add.f32 	%f6470, %f6252, %f6251;
	sub.f32 	%f6471, %f6250, %f6253;
	sub.f32 	%f6472, %f6249, %f6254;
	add.f32 	%f6473, %f6471, %f6472;
	add.f32 	%f6474, %f6249, %f6254;
	sub.f32 	%f6475, %f6471, %f6472;
	add.f32 	%f6476, %f6250, %f6253;
	mul.f32 	%f6477, %f6473, 0f3F3504F3;
	sub.f32 	%f6478, %f6467, %f6477;
	mul.f32 	%f6479, %f6475, 0f3F3504F3;
	sub.f32 	%f6480, %f6469, %f6479;
	fma.rn.f32 	%f6481, %f6480, 0f3F2B0DC1, %f6478;
	mul.f32 	%f6482, %f6481, 0f3FD4DB31;
	mul.f32 	%f6483, %f6478, 0f3F2B0DC1;
	sub.f32 	%f6484, %f6480, %f6483;
	mul.f32 	%f6485, %f6484, 0fBFD4DB31;
	add.f32 	%f6486, %f6468, %f6470;
	add.f32 	%f6487, %f6476, %f6474;
	sub.f32 	%f6488, %f6486, %f6487;
	mul.f32 	%f6489, %f6488, 0f3FB504F3;
	add.f32 	%f6490, %f6486, %f6487;
	mul.f32 	%f6491, %f6490, 0f3FB504F3;
	add.f32 	%f6492, %f6467, %f6477;
	add.f32 	%f6493, %f6469, %f6479;
	mul.f32 	%f6494, %f6493, 0f3E4BAFAF;
	sub.f32 	%f6495, %f6492, %f6494;
	mul.f32 	%f6496, %f6495, 0f3FFB14BE;
	fma.rn.f32 	%f6497, %f6492, 0f3E4BAFAF, %f6493;
	mul.f32 	%f6498, %f6497, 0f3FFB14BE;
	sub.f32 	%f6499, %f6468, %f6470;
	sub.f32 	%f6500, %f6476, %f6474;
	mul.f32 	%f6501, %f6500, 0f3ED413CD;
	sub.f32 	%f6502, %f6499, %f6501;
	mul.f32 	%f6503, %f6502, 0f3FEC835E;
	fma.rn.f32 	%f6504, %f6499, 0f3ED413CD, %f6500;
	mul.f32 	%f6505, %f6504, 0f3FEC835E;
	sub.f32 	%f6506, %f6256, %f6263;
	add.f32 	%f6507, %f6256, %f6263;
	sub.f32 	%f6508, %f6260, %f6259;
	add.f32 	%f6509, %f6260, %f6259;
	sub.f32 	%f6510, %f6258, %f6261;
	sub.f32 	%f6511, %f6257, %f6262;
	add.f32 	%f6512, %f6510, %f6511;
	add.f32 	%f6513, %f6257, %f6262;
	sub.f32 	%f6514, %f6510, %f6511;
	add.f32 	%f6515, %f6258, %f6261;
	mul.f32 	%f6516, %f6512, 0f3F3504F3;
	sub.f32 	%f6517, %f6506, %f6516;
	mul.f32 	%f6518, %f6514, 0f3F3504F3;
	sub.f32 	%f6519, %f6508, %f6518;
	fma.rn.f32 	%f6520, %f6519, 0f3F2B0DC1, %f6517;
	mul.f32 	%f6521, %f6520, 0f3FD4DB31;
	mul.f32 	%f6522, %f6517, 0f3F2B0DC1;
	sub.f32 	%f6523, %f6519, %f6522;
	mul.f32 	%f6524, %f6523, 0fBFD4DB31;
	add.f32 	%f6525, %f6507, %f6509;
	add.f32 	%f6526, %f6515, %f6513;
	sub.f32 	%f6527, %f6525, %f6526;
	mul.f32 	%f6528, %f6527, 0f3FB504F3;
	add.f32 	%f6529, %f6525, %f6526;
	mul.f32 	%f6530, %f6529, 0f3FB504F3;
	add.f32 	%f6531, %f6506, %f6516;
	add.f32 	%f6532, %f6508, %f6518;
	mul.f32 	%f6533, %f6532, 0f3E4BAFAF;
	sub.f32 	%f6534, %f6531, %f6533;
	mul.f32 	%f6535, %f6534, 0f3FFB14BE;
	fma.rn.f32 	%f6536, %f6531, 0f3E4BAFAF, %f6532;
	mul.f32 	%f6537, %f6536, 0f3FFB14BE;
	sub.f32 	%f6538, %f6507, %f6509;
	sub.f32 	%f6539, %f6515, %f6513;
	mul.f32 	%f6540, %f6539, 0f3ED413CD;
	sub.f32 	%f6541, %f6538, %f6540;
	mul.f32 	%f6542, %f6541, 0f3FEC835E;
	fma.rn.f32 	%f6543, %f6538, 0f3ED413CD, %f6539;
	mul.f32 	%f6544, %f6543, 0f3FEC835E;
	sub.f32 	%f6545, %f6264, %f6271;
	add.f32 	%f6546, %f6264, %f6271;
	sub.f32 	%f6547, %f6268, %f6267;
	add.f32 	%f6548, %f6268, %f6267;
	sub.f32 	%f6549, %f6266, %f6269;
	sub.f32 	%f6550, %f6265, %f6270;
	add.f32 	%f6551, %f6549, %f6550;
	add.f32 	%f6552, %f6265, %f6270;
	sub.f32 	%f6553, %f6549, %f6550;
	add.f32 	%f6554, %f6266, %f6269;
	mul.f32 	%f6555, %f6551, 0f3F3504F3;
	sub.f32 	%f6556, %f6545, %f6555;
	mul.f32 	%f6557, %f6553, 0f3F3504F3;
	sub.f32 	%f6558, %f6547, %f6557;
	fma.rn.f32 	%f6559, %f6558, 0f3F2B0DC1, %f6556;
	mul.f32 	%f6560, %f6559, 0f3FD4DB31;
	mul.f32 	%f6561, %f6556, 0f3F2B0DC1;
	sub.f32 	%f6562, %f6558, %f6561;
	mul.f32 	%f6563, %f6562, 0fBFD4DB31;
	add.f32 	%f6564, %f6546, %f6548;
	add.f32 	%f6565, %f6554, %f6552;
	sub.f32 	%f6566, %f6564, %f6565;
	mul.f32 	%f6567, %f6566, 0f3FB504F3;
	add.f32 	%f6568, %f6564, %f6565;
	mul.f32 	%f6569, %f6568, 0f3FB504F3;
	add.f32 	%f6570, %f6545, %f6555;
	add.f32 	%f6571, %f6547, %f6557;
	mul.f32 	%f6572, %f6571, 0f3E4BAFAF;
	sub.f32 	%f6573, %f6570, %f6572;
	mul.f32 	%f6574, %f6573, 0f3FFB14BE;
	fma.rn.f32 	%f6575, %f6570, 0f3E4BAFAF, %f6571;
	mul.f32 	%f6576, %f6575, 0f3FFB14BE;
	sub.f32 	%f6577, %f6546, %f6548;
	sub.f32 	%f6578, %f6554, %f6552;
	mul.f32 	%f6579, %f6578, 0f3ED413CD;
	sub.f32 	%f6580, %f6577, %f6579;
	mul.f32 	%f6581, %f6580, 0f3FEC835E;
	fma.rn.f32 	%f6582, %f6577, 0f3ED413CD, %f6578;
	mul.f32 	%f6583, %f6582, 0f3FEC835E;
	// begin inline asm
	mov.u32 %r820, %laneid;
	// end inline asm
	shr.s32 	%r911, %r820, 31;
	shr.u32 	%r912, %r911, 29;
	add.s32 	%r913, %r820, %r912;
	and.b32  	%r914, %r913, 1073741816;
	sub.s32 	%r915, %r820, %r914;
	and.b32  	%r916, %r820, 1073741816;
	mad.lo.s32 	%r917, %r915, 33, %r916;
	shl.b32 	%r918, %r917, 2;
	add.s32 	%r919, %r885, %r918;
	bar.warp.sync 	-1;
	shl.b32 	%r920, %r820, 2;
	add.s32 	%r921, %r885, %r920;
	st.shared.f32 	[%r921], %f6296;
	st.shared.f32 	[%r921+132], %f6301;
	st.shared.f32 	[%r921+264], %f6308;
	st.shared.f32 	[%r921+396], %f6287;
	st.shared.f32 	[%r921+528], %f6294;
	st.shared.f32 	[%r921+660], %f6290;
	st.shared.f32 	[%r921+792], %f6310;
	st.shared.f32 	[%r921+924], %f6303;
	bar.warp.sync 	-1;
	ld.shared.f32 	%f6584, [%r919];
	ld.shared.f32 	%f6585, [%r919+4];
	ld.shared.f32 	%f6586, [%r919+8];
	ld.shared.f32 	%f6587, [%r919+12];
	ld.shared.f32 	%f6588, [%r919+16];
	ld.shared.f32 	%f6589, [%r919+20];
	ld.shared.f32 	%f6590, [%r919+24];
	ld.shared.f32 	%f6591, [%r919+28];
	bar.warp.sync 	-1;
	st.shared.f32 	[%r921], %f6335;
	st.shared.f32 	[%r921+132], %f6340;
	st.shared.f32 	[%r921+264], %f6347;
	st.shared.f32 	[%r921+396], %f6326;
	st.shared.f32 	[%r921+528], %f6333;
	st.shared.f32 	[%r921+660], %f6329;
	st.shared.f32 	[%r921+792], %f6349;
	st.shared.f32 	[%r921+924], %f6342;
	bar.warp.sync 	-1;
	ld.shared.f32 	%f6592, [%r919];
	ld.shared.f32 	%f6593, [%r919+4];
	ld.shared.f32 	%f6594, [%r919+8];
	ld.shared.f32 	%f6595, [%r919+12];
	ld.shared.f32 	%f6596, [%r919+16];
	ld.shared.f32 	%f6597, [%r919+20];
	ld.shared.f32 	%f6598, [%r919+24];
	ld.shared.f32 	%f6599, [%r919+28];
	bar.warp.sync 	-1;
	st.shared.f32 	[%r921], %f6374;
	st.shared.f32 	[%r921+132], %f6379;
	st.shared.f32 	[%r921+264], %f6386;
	st.shared.f32 	[%r921+396], %f6365;
	st.shared.f32 	[%r921+528], %f6372;
	st.shared.f32 	[%r921+660], %f6368;
	st.shared.f32 	[%r921+792], %f6388;
	st.shared.f32 	[%r921+924], %f6381;
	bar.warp.sync 	-1;
	ld.shared.f32 	%f6600, [%r919];
	ld.shared.f32 	%f6601, [%r919+4];
	ld.shared.f32 	%f6602, [%r919+8];
	ld.shared.f32 	%f6603, [%r919+12];
	ld.shared.f32 	%f6604, [%r919+16];
	ld.shared.f32 	%f6605, [%r919+20];
	ld.shared.f32 	%f6606, [%r919+24];
	ld.shared.f32 	%f6607, [%r919+28];
	bar.warp.sync 	-1;
	st.shared.f32 	[%r921], %f6413;
	st.shared.f32 	[%r921+132], %f6418;
	st.shared.f32 	[%r921+264], %f6425;
	st.shared.f32 	[%r921+396], %f6404;
	st.shared.f32 	[%r921+528], %f6411;
	st.shared.f32 	[%r921+660], %f6407;
	st.shared.f32 	[%r921+792], %f6427;
	st.shared.f32 	[%r921+924], %f6420;
	bar.warp.sync 	-1;
	ld.shared.f32 	%f6608, [%r919];
	ld.shared.f32 	%f6609, [%r919+4];
	ld.shared.f32 	%f6610, [%r919+8];
	ld.shared.f32 	%f6611, [%r919+12];
	ld.shared.f32 	%f6612, [%r919+16];
	ld.shared.f32 	%f6613, [%r919+20];
	ld.shared.f32 	%f6614, [%r919+24];
	ld.shared.f32 	%f6615, [%r919+28];
	bar.warp.sync 	-1;
	st.shared.f32 	[%r921], %f6452;
	st.shared.f32 	[%r921+132], %f6457;
	st.shared.f32 	[%r921+264], %f6464;
	st.shared.f32 	[%r921+396], %f6443;
	st.shared.f32 	[%r921+528], %f6450;
	st.shared.f32 	[%r921+660], %f6446;
	st.shared.f32 	[%r921+792], %f6466;
	st.shared.f32 	[%r921+924], %f6459;
	bar.warp.sync 	-1;
	ld.shared.f32 	%f6616, [%r919];
	ld.shared.f32 	%f6617, [%r919+4];
	ld.shared.f32 	%f6618, [%r919+8];
	ld.shared.f32 	%f6619, [%r919+12];
	ld.shared.f32 	%f6620, [%r919+16];
	ld.shared.f32 	%f6621, [%r919+20];
	ld.shared.f32 	%f6622, [%r919+24];
	ld.shared.f32 	%f6623, [%r919+28];
	bar.warp.sync 	-1;
	st.shared.f32 	[%r921], %f6491;
	st.shared.f32 	[%r921+132], %f6496;
	st.shared.f32 	[%r921+264], %f6503;
	st.shared.f32 	[%r921+396], %f6482;
	st.shared.f32 	[%r921+528], %f6489;
	st.shared.f32 	[%r921+660], %f6485;
	st.shared.f32 	[%r921+792], %f6505;
	st.shared.f32 	[%r921+924], %f6498;
	bar.warp.sync 	-1;
	ld.shared.f32 	%f6624, [%r919];
	ld.shared.f32 	%f6625, [%r919+4];
	ld.shared.f32 	%f6626, [%r919+8];
	ld.shared.f32 	%f6627, [%r919+12];
	ld.shared.f32 	%f6628, [%r919+16];
	ld.shared.f32 	%f6629, [%r919+20];
	ld.shared.f32 	%f6630, [%r919+24];
	ld.shared.f32 	%f6631, [%r919+28];
	bar.warp.sync 	-1;
	st.shared.f32 	[%r921], %f6530;
	st.shared.f32 	[%r921+132], %f6535;
	st.shared.f32 	[%r921+264], %f6542;
	st.shared.f32 	[%r921+396], %f6521;
	st.shared.f32 	[%r921+528], %f6528;
	st.shared.f32 	[%r921+660], %f6524;
	st.shared.f32 	[%r921+792], %f6544;
	st.shared.f32 	[%r921+924], %f6537;
	bar.warp.sync 	-1;
	ld.shared.f32 	%f6632, [%r919];
	ld.shared.f32 	%f6633, [%r919+4];
	ld.shared.f32 	%f6634, [%r919+8];
	ld.shared.f32 	%f6635, [%r919+12];
	ld.shared.f32 	%f6636, [%r919+16];
	ld.shared.f32 	%f6637, [%r919+20];
	ld.shared.f32 	%f6638, [%r919+24];
	ld.shared.f32 	%f6639, [%r919+28];
	bar.warp.sync 	-1;
	st.shared.f32 	[%r921], %f6569;
	st.shared.f32 	[%r921+132], %f6574;
	st.shared.f32 	[%r921+264], %f6581;
	st.shared.f32 	[%r921+396], %f6560;
	st.shared.f32 	[%r921+528], %f6567;
	st.shared.f32 	[%r921+660], %f6563;
	st.shared.f32 	[%r921+792], %f6583;
	st.shared.f32 	[%r921+924], %f6576;
	bar.warp.sync 	-1;
	ld.shared.f32 	%f6640, [%r919];
	ld.shared.f32 	%f6641, [%r919+4];
	ld.shared.f32 	%f6642, [%r919+8];
	ld.shared.f32 	%f6643, [%r919+12];
	ld.shared.f32 	%f6644, [%r919+16];
	ld.shared.f32 	%f6645, [%r919+20];
	ld.shared.f32 	%f6646, [%r919+24];
	ld.shared.f32 	%f6647, [%r919+28];
	sub.f32 	%f6648, %f6584, %f6640;
	add.f32 	%f6649, %f6584, %f6640;
	sub.f32 	%f6650, %f6616, %f6608;
	add.f32 	%f6651, %f6616, %f6608;
	sub.f32 	%f6652, %f6600, %f6624;
	sub.f32 	%f6653, %f6592, %f6632;
	add.f32 	%f6654, %f6652, %f6653;
	add.f32 	%f6655, %f6592, %f6632;
	sub.f32 	%f6656, %f6652, %f6653;
	add.f32 	%f6657, %f6600, %f6624;
	mul.f32 	%f6658, %f6654, 0f3F3504F3;
	sub.f32 	%f6659, %f6648, %f6658;
	mul.f32 	%f6660, %f6656, 0f3F3504F3;
	sub.f32 	%f6661, %f6650, %f6660;
	fma.rn.f32 	%f6662, %f6661, 0f3F2B0DC1, %f6659;
	mul.f32 	%f6663, %f6662, 0f3FD4DB31;
	mul.f32 	%f6664, %f6659, 0f3F2B0DC1;
	sub.f32 	%f6665, %f6661, %f6664;
	mul.f32 	%f6666, %f6665, 0fBFD4DB31;
	add.f32 	%f6667, %f6649, %f6651;
	add.f32 	%f6668, %f6657, %f6655;
	sub.f32 	%f6669, %f6667, %f6668;
	mul.f32 	%f6670, %f6669, 0f3FB504F3;
	add.f32 	%f6671, %f6667, %f6668;
	mul.f32 	%f6672, %f6671, 0f3FB504F3;
	add.f32 	%f6673, %f6648, %f6658;
	add.f32 	%f6674, %f6650, %f6660;
	mul.f32 	%f6675, %f6674, 0f3E4BAFAF;
	sub.f32 	%f6676, %f6673, %f6675;
	mul.f32 	%f6677, %f6676, 0f3FFB14BE;
	fma.rn.f32 	%f6678, %f6673, 0f3E4BAFAF, %f6674;
	mul.f32 	%f6679, %f6678, 0f3FFB14BE;
	sub.f32 	%f6680, %f6649, %f6651;
	sub.f32 	%f6681, %f6657, %f6655;
	mul.f32 	%f6682, %f6681, 0f3ED413CD;
	sub.f32 	%f6683, %f6680, %f6682;
	mul.f32 	%f6684, %f6683, 0f3FEC835E;
	fma.rn.f32 	%f6685, %f6680, 0f3ED413CD, %f6681;
	mul.f32 	%f6686, %f6685, 0f3FEC835E;
	sub.f32 	%f6687, %f6585, %f6641;
	add.f32 	%f6688, %f6585, %f6641;
	sub.f32 	%f6689, %f6617, %f6609;
	add.f32 	%f6690, %f6617, %f6609;
	sub.f32 	%f6691, %f6601, %f6625;
	sub.f32 	%f6692, %f6593, %f6633;
	add.f32 	%f6693, %f6691, %f6692;
	add.f32 	%f6694, %f6593, %f6633;
	sub.f32 	%f6695, %f6691, %f6692;
	add.f32 	%f6696, %f6601, %f6625;
	mul.f32 	%f6697, %f6693, 0f3F3504F3;
	sub.f32 	%f6698, %f6687, %f6697;
	mul.f32 	%f6699, %f6695, 0f3F3504F3;
	sub.f32 	%f6700, %f6689, %f6699;
	fma.rn.f32 	%f6701, %f6700, 0f3F2B0DC1, %f6698;
	mul.f32 	%f6702, %f6701, 0f3FD4DB31;
	mul.f32 	%f6703, %f6698, 0f3F2B0DC1;
	sub.f32 	%f6704, %f6700, %f6703;
	mul.f32 	%f6705, %f6704, 0fBFD4DB31;
	add.f32 	%f6706, %f6688, %f6690;
	add.f32 	%f6707, %f6696, %f6694;
	sub.f32 	%f6708, %f6706, %f6707;
	mul.f32 	%f6709, %f6708, 0f3FB504F3;
	add.f32 	%f6710, %f6706, %f6707;
	mul.f32 	%f6711, %f6710, 0f3FB504F3;
	add.f32 	%f6712, %f6687, %f6697;
	add.f32 	%f6713, %f6689, %f6699;
	mul.f32 	%f6714, %f6713, 0f3E4BAFAF;
	sub.f32 	%f6715, %f6712, %f6714;
	mul.f32 	%f6716, %f6715, 0f3FFB14BE;
	fma.rn.f32 	%f6717, %f6712, 0f3E4BAFAF, %f6713;
	mul.f32 	%f6718, %f6717, 0f3FFB14BE;
	sub.f32 	%f6719, %f6688, %f6690;
	sub.f32 	%f6720, %f6696, %f6694;
	mul.f32 	%f6721, %f6720, 0f3ED413CD;
	sub.f32 	%f6722, %f6719, %f6721;
	mul.f32 	%f6723, %f6722, 0f3FEC835E;
	fma.rn.f32 	%f6724, %f6719, 0f3ED413CD, %f6720;
	mul.f32 	%f6725, %f6724, 0f3FEC835E;
	sub.f32 	%f6726, %f6586, %f6642;
	add.f32 	%f6727, %f6586, %f6642;
	sub.f32 	%f6728, %f6618, %f6610;
	add.f32 	%f6729, %f6618, %f6610;
	sub.f32 	%f6730, %f6602, %f6626;
	sub.f32 	%f6731, %f6594, %f6634;
	add.f32 	%f6732, %f6730, %f6731;
	add.f32 	%f6733, %f6594, %f6634;
	sub.f32 	%f6734, %f6730, %f6731;
	add.f32 	%f6735, %f6602, %f6626;
	mul.f32 	%f6736, %f6732, 0f3F3504F3;
	sub.f32 	%f6737, %f6726, %f6736;
	mul.f32 	%f6738, %f6734, 0f3F3504F3;
	sub.f32 	%f6739, %f6728, %f6738;
	fma.rn.f32 	%f6740, %f6739, 0f3F2B0DC1, %f6737;
	mul.f32 	%f6741, %f6740, 0f3FD4DB31;
	mul.f32 	%f6742, %f6737, 0f3F2B0DC1;
	sub.f32 	%f6743, %f6739, %f6742;
	mul.f32 	%f6744, %f6743, 0fBFD4DB31;
	add.f32 	%f6745, %f6727, %f6729;
	add.f32 	%f6746, %f6735, %f6733;
	sub.f32 	%f6747, %f6745, %f6746;
	mul.f32 	%f6748, %f6747, 0f3FB504F3;
	add.f32 	%f6749, %f6745, %f6746;
	mul.f32 	%f6750, %f6749, 0f3FB504F3;
	add.f32 	%f6751, %f6726, %f6736;
	add.f32 	%f6752, %f6728, %f6738;
	mul.f32 	%f6753, %f6752, 0f3E4BAFAF;
	sub.f32 	%f6754, %f6751, %f6753;
	mul.f32 	%f6755, %f6754, 0f3FFB14BE;
	fma.rn.f32 	%f6756, %f6751, 0f3E4BAFAF, %f6752;
	mul.f32 	%f6757, %f6756, 0f3FFB14BE;
	sub.f32 	%f6758, %f6727, %f6729;
	sub.f32 	%f6759, %f6735, %f6733;
	mul.f32 	%f6760, %f6759, 0f3ED413CD;
	sub.f32 	%f6761, %f6758, %f6760;
	mul.f32 	%f6762, %f6761, 0f3FEC835E;
	fma.rn.f32 	%f6763, %f6758, 0f3ED413CD, %f6759;
	mul.f32 	%f6764, %f6763, 0f3FEC835E;
	sub.f32 	%f6765, %f6587, %f6643;
	add.f32 	%f6766, %f6587, %f6643;
	sub.f32 	%f6767, %f6619, %f6611;
	add.f32 	%f6768, %f6619, %f6611;
	sub.f32 	%f6769, %f6603, %f6627;
	sub.f32 	%f6770, %f6595, %f6635;
	add.f32 	%f6771, %f6769, %f6770;
	add.f32 	%f6772, %f6595, %f6635;
	sub.f32 	%f6773, %f6769, %f6770;
	add.f32 	%f6774, %f6603, %f6627;
	mul.f32 	%f6775, %f6771, 0f3F3504F3;
	sub.f32 	%f6776, %f6765, %f6775;
	mul.f32 	%f6777, %f6773, 0f3F3504F3;
	sub.f32 	%f6778, %f6767, %f6777;
	fma.rn.f32 	%f6779, %f6778, 0f3F2B0DC1, %f6776;
	mul.f32 	%f6780, %f6779, 0f3FD4DB31;
	mul.f32 	%f6781, %f6776, 0f3F2B0DC1;
	sub.f32 	%f6782, %f6778, %f6781;
	mul.f32 	%f6783, %f6782, 0fBFD4DB31;
	add.f32 	%f6784, %f6766, %f6768;
	add.f32 	%f6785, %f6774, %f6772;
	sub.f32 	%f6786, %f6784, %f6785;
	mul.f32 	%f6787, %f6786, 0f3FB504F3;
	add.f32 	%f6788, %f6784, %f6785;
	mul.f32 	%f6789, %f6788, 0f3FB504F3;
	add.f32 	%f6790, %f6765, %f6775;
	add.f32 	%f6791, %f6767, %f6777;
	mul.f32 	%f6792, %f6791, 0f3E4BAFAF;
	sub.f32 	%f6793, %f6790, %f6792;
	mul.f32 	%f6794, %f6793, 0f3FFB14BE;
	fma.rn.f32 	%f6795, %f6790, 0f3E4BAFAF, %f6791;
	mul.f32 	%f6796, %f6795, 0f3FFB14BE;
	sub.f32 	%f6797, %f6766, %f6768;
	sub.f32 	%f6798, %f6774, %f6772;
	mul.f32 	%f6799, %f6798, 0f3ED413CD;
	sub.f32 	%f6800, %f6797, %f6799;
	mul.f32 	%f6801, %f6800, 0f3FEC835E;
	fma.rn.f32 	%f6802, %f6797, 0f3ED413CD, %f6798;
	mul.f32 	%f6803, %f6802, 0f3FEC835E;
	sub.f32 	%f6804, %f6588, %f6644;
	add.f32 	%f6805, %f6588, %f6644;
	sub.f32 	%f6806, %f6620, %f6612;
	add.f32 	%f6807, %f6620, %f6612;
	sub.f32 	%f6808, %f6604, %f6628;
	sub.f32 	%f6809, %f6596, %f6636;
	add.f32 	%f6810, %f6808, %f6809;
	add.f32 	%f6811, %f6596, %f6636;
	sub.f32 	%f6812, %f6808, %f6809;
	add.f32 	%f6813, %f6604, %f6628;
	mul.f32 	%f6814, %f6810, 0f3F3504F3;
	sub.f32 	%f6815, %f6804, %f6814;
	mul.f32 	%f6816, %f6812, 0f3F3504F3;
	sub.f32 	%f6817, %f6806, %f6816;
	fma.rn.f32 	%f6818, %f6817, 0f3F2B0DC1, %f6815;
	mul.f32 	%f6819, %f6818, 0f3FD4DB31;
	mul.f32 	%f6820, %f6815, 0f3F2B0DC1;
	sub.f32 	%f6821, %f6817, %f6820;
	mul.f32 	%f6822, %f6821, 0fBFD4DB31;
	add.f32 	%f6823, %f6805, %f6807;
	add.f32 	%f6824, %f6813, %f6811;
	sub.f32 	%f6825, %f6823, %f6824;
	mul.f32 	%f6826, %f6825, 0f3FB504F3;
	add.f32 	%f6827, %f6823, %f6824;
	mul.f32 	%f6828, %f6827, 0f3FB504F3;
	add.f32 	%f6829, %f6804, %f6814;
	add.f32 	%f6830, %f6806, %f6816;
	mul.f32 	%f6831, %f6830, 0f3E4BAFAF;
	sub.f32 	%f6832, %f6829, %f6831;
	mul.f32 	%f6833, %f6832, 0f3FFB14BE;
	fma.rn.f32 	%f6834, %f6829, 0f3E4BAFAF, %f6830;
	mul.f32 	%f6835, %f6834, 0f3FFB14BE;
	sub.f32 	%f6836, %f6805, %f6807;
	sub.f32 	%f6837, %f6813, %f6811;
	mul.f32 	%f6838, %f6837, 0f3ED413CD;
	sub.f32 	%f6839, %f6836, %f6838;
	mul.f32 	%f6840, %f6839, 0f3FEC835E;
	fma.rn.f32 	%f6841, %f6836, 0f3ED413CD, %f6837;
	mul.f32 	%f6842, %f6841, 0f3FEC835E;
	sub.f32 	%f6843, %f6589, %f6645;
	add.f32 	%f6844, %f6589, %f6645;
	sub.f32 	%f6845, %f6621, %f6613;
	add.f32 	%f6846, %f6621, %f6613;
	sub.f32 	%f6847, %f6605, %f6629;
	sub.f32 	%f6848, %f6597, %f6637;
	add.f32 	%f6849, %f6847, %f6848;
	add.f32 	%f6850, %f6597, %f6637;
	sub.f32 	%f6851, %f6847, %f6848;
	add.f32 	%f6852, %f6605, %f6629;
	mul.f32 	%f6853, %f6849, 0f3F3504F3;
	sub.f32 	%f6854, %f6843, %f6853;
	mul.f32 	%f6855, %f6851, 0f3F3504F3;
	sub.f32 	%f6856, %f6845, %f6855;
	fma.rn.f32 	%f6857, %f6856, 0f3F2B0DC1, %f6854;
	mul.f32 	%f6858, %f6857, 0f3FD4DB31;
	mul.f32 	%f6859, %f6854, 0f3F2B0DC1;
	sub.f32 	%f6860, %f6856, %f6859;
	mul.f32 	%f6861, %f6860, 0fBFD4DB31;
	add.f32 	%f6862, %f6844, %f6846;
	add.f32 	%f6863, %f6852, %f6850;
	sub.f32 	%f6864, %f6862, %f6863;
	mul.f32 	%f6865, %f6864, 0f3FB504F3;
	add.f32 	%f6866, %f6862, %f6863;
	mul.f32 	%f6867, %f6866, 0f3FB504F3;
	add.f32 	%f6868, %f6843, %f6853;
	add.f32 	%f6869, %f6845, %f6855;
	mul.f32 	%f6870, %f6869, 0f3E4BAFAF;
	sub.f32 	%f6871, %f6868, %f6870;
	mul.f32 	%f6872, %f6871, 0f3FFB14BE;
	fma.rn.f32 	%f6873, %f6868, 0f3E4BAFAF, %f6869;
	mul.f32 	%f6874, %f6873, 0f3FFB14BE;
	sub.f32 	%f6875, %f6844, %f6846;
	sub.f32 	%f6876, %f6852, %f6850;
	mul.f32 	%f6877, %f6876, 0f3ED413CD;
	sub.f32 	%f6878, %f6875, %f6877;
	mul.f32 	%f6879, %f6878, 0f3FEC835E;
	fma.rn.f32 	%f6880, %f6875, 0f3ED413CD, %f6876;
	mul.f32 	%f6881, %f6880, 0f3FEC835E;
	sub.f32 	%f6882, %f6590, %f6646;
	add.f32 	%f6883, %f6590, %f6646;
	sub.f32 	%f6884, %f6622, %f6614;
	add.f32 	%f6885, %f6622, %f6614;
	sub.f32 	%f6886, %f6606, %f6630;
	sub.f32 	%f6887, %f6598, %f6638;
	add.f32 	%f6888, %f6886, %f6887;
	add.f32 	%f6889, %f6598, %f6638;
	sub.f32 	%f6890, %f6886, %f6887;
	add.f32 	%f6891, %f6606, %f6630;
	mul.f32 	%f6892, %f6888, 0f3F3504F3;
	sub.f32 	%f6893, %f6882, %f6892;
	mul.f32 	%f6894, %f6890, 0f3F3504F3;
	sub.f32 	%f6895, %f6884, %f6894;
	fma.rn.f32 	%f6896, %f6895, 0f3F2B0DC1, %f6893;
	mul.f32 	%f6897, %f6896, 0f3FD4DB31;
	mul.f32 	%f6898, %f6893, 0f3F2B0DC1;
	sub.f32 	%f6899, %f6895, %f6898;
	mul.f32 	%f6900, %f6899, 0fBFD4DB31;
	add.f32 	%f6901, %f6883, %f6885;
	add.f32 	%f6902, %f6891, %f6889;
	sub.f32 	%f6903, %f6901, %f6902;
	mul.f32 	%f6904, %f6903, 0f3FB504F3;
	add.f32 	%f6905, %f6901, %f6902;
	mul.f32 	%f6906, %f6905, 0f3FB504F3;
	add.f32 	%f6907, %f6882, %f6892;
	add.f32 	%f6908, %f6884, %f6894;
	mul.f32 	%f6909, %f6908, 0f3E4BAFAF;
	sub.f32 	%f6910, %f6907, %f6909;
	mul.f32 	%f6911, %f6910, 0f3FFB14BE;
	fma.rn.f32 	%f6912, %f6907, 0f3E4BAFAF, %f6908;
	mul.f32 	%f6913, %f6912, 0f3FFB14BE;
	sub.f32 	%f6914, %f6883, %f6885;
	sub.f32 	%f6915, %f6891, %f6889;
	mul.f32 	%f6916, %f6915, 0f3ED413CD;
	sub.f32 	%f6917, %f6914, %f6916;
	mul.f32 	%f6918, %f6917, 0f3FEC835E;
	fma.rn.f32 	%f6919, %f6914, 0f3ED413CD, %f6915;
	mul.f32 	%f6920, %f6919, 0f3FEC835E;
	sub.f32 	%f6921, %f6591, %f6647;
	add.f32 	%f6922, %f6591, %f6647;
	sub.f32 	%f6923, %f6623, %f6615;
	add.f32 	%f6924, %f6623, %f6615;
	sub.f32 	%f6925, %f6607, %f6631;
	sub.f32 	%f6926, %f6599, %f6639;
	add.f32 	%f6927, %f6925, %f6926;
	add.f32 	%f6928, %f6599, %f6639;
	sub.f32 	%f6929, %f6925, %f6926;
	add.f32 	%f6930, %f6607, %f6631;
	mul.f32 	%f6931, %f6927, 0f3F3504F3;
	sub.f32 	%f6932, %f6921, %f6931;
	mul.f32 	%f6933, %f6929, 0f3F3504F3;
	sub.f32 	%f6934, %f6923, %f6933;
	fma.rn.f32 	%f6935, %f6934, 0f3F2B0DC1, %f6932;
	mul.f32 	%f6936, %f6935, 0f3FD4DB31;
	mul.f32 	%f6937, %f6932, 0f3F2B0DC1;
	sub.f32 	%f6938, %f6934, %f6937;
	mul.f32 	%f6939, %f6938, 0fBFD4DB31;
	add.f32 	%f6940, %f6922, %f6924;
	add.f32 	%f6941, %f6930, %f6928;
	sub.f32 	%f6942, %f6940, %f6941;
	mul.f32 	%f6943, %f6942, 0f3FB504F3;
	add.f32 	%f6944, %f6940, %f6941;
	mul.f32 	%f6945, %f6944, 0f3FB504F3;
	add.f32 	%f6946, %f6921, %f6931;
	add.f32 	%f6947, %f6923, %f6933;
	mul.f32 	%f6948, %f6947, 0f3E4BAFAF;
	sub.f32 	%f6949, %f6946, %f6948;
	mul.f32 	%f6950, %f6949, 0f3FFB14BE;
	fma.rn.f32 	%f6951, %f6946, 0f3E4BAFAF, %f6947;
	mul.f32 	%f6952, %f6951, 0f3FFB14BE;
	sub.f32 	%f6953, %f6922, %f6924;
	sub.f32 	%f6954, %f6930, %f6928;
	mul.f32 	%f6955, %f6954, 0f3ED413CD;
	sub.f32 	%f6956, %f6953, %f6955;
	mul.f32 	%f6957, %f6956, 0f3FEC835E;
	fma.rn.f32 	%f6958, %f6953, 0f3ED413CD, %f6954;
	mul.f32 	%f6959, %f6958, 0f3FEC835E;
	// begin inline asm
	mov.u32 %r821, %laneid;
	// end inline asm
	mul.f32 	%f6960, %f12519, %f12519;
	and.b32  	%r922, %r821, 7;
	setp.eq.s32 	%p432, %r922, 0;
	mul.f32 	%f6961, %f6672, %f6672;
	add.f32 	%f6962, %f6960, %f6961;
	div.rn.f32 	%f6963, %f6961, %f6962;
	selp.f32 	%f6964, 0f3F800000, %f6963, %p432;
	mul.f32 	%f6965, %f5608, %f6964;
	fma.rn.f32 	%f6966, %f6964, %f6964, 0f00000000;
	mul.f32 	%f6967, %f6965, 0f39800000;
	mul.f32 	%f6968, %f6711, %f6711;
	add.f32 	%f6969, %f6960, %f6968;
	div.rn.f32 	%f6970, %f6968, %f6969;
	mul.f32 	%f6971, %f5647, %f6970;
	fma.rn.f32 	%f6972, %f6970, %f6970, %f6966;
	mul.f32 	%f6973, %f6971, 0f39800000;
	mul.f32 	%f6974, %f6750, %f6750;
	add.f32 	%f6975, %f6960, %f6974;
	div.rn.f32 	%f6976, %f6974, %f6975;
	mul.f32 	%f6977, %f5686, %f6976;
	fma.rn.f32 	%f6978, %f6976, %f6976, %f6972;
	mul.f32 	%f6979, %f6977, 0f39800000;
	mul.f32 	%f6980, %f6789, %f6789;
	add.f32 	%f6981, %f6960, %f6980;
	div.rn.f32 	%f6982, %f6980, %f6981;
	mul.f32 	%f6983, %f5725, %f6982;
	fma.rn.f32 	%f6984, %f6982, %f6982, %f6978;
	mul.f32 	%f6985, %f6983, 0f39800000;
	mul.f32 	%f6986, %f6828, %f6828;
	add.f32 	%f6987, %f6960, %f6986;
	div.rn.f32 	%f6988, %f6986, %f6987;
	mul.f32 	%f6989, %f5764, %f6988;
	fma.rn.f32 	%f6990, %f6988, %f6988, %f6984;
	mul.f32 	%f6991, %f6989, 0f39800000;
	mul.f32 	%f6992, %f6867, %f6867;
	add.f32 	%f6993, %f6960, %f6992;
	div.rn.f32 	%f6994, %f6992, %f6993;
	mul.f32 	%f6995, %f5803, %f6994;
	fma.rn.f32 	%f6996, %f6994, %f6994, %f6990;
	mul.f32 	%f6997, %f6995, 0f39800000;
	mul.f32 	%f6998, %f6906, %f6906;
	add.f32 	%f6999, %f6960, %f6998;
	div.rn.f32 	%f7000, %f6998, %f6999;
	mul.f32 	%f7001, %f5842, %f7000;
	fma.rn.f32 	%f7002, %f7000, %f7000, %f6996;
	mul.f32 	%f7003, %f7001, 0f39800000;
	mul.f32 	%f7004, %f6945, %f6945;
	add.f32 	%f7005, %f6960, %f7004;
	div.rn.f32 	%f7006, %f7004, %f7005;
	mul.f32 	%f7007, %f5881, %f7006;
	fma.rn.f32 	%f7008, %f7006, %f7006, %f7002;
	mul.f32 	%f7009, %f7007, 0f39800000;
	mul.f32 	%f7010, %f6677, %f6677;
	add.f32 	%f7011, %f6960, %f7010;
	div.rn.f32 	%f7012, %f7010, %f7011;
	mul.f32 	%f7013, %f5613, %f7012;
	fma.rn.f32 	%f7014, %f7012, %f7012, %f7008;
	mul.f32 	%f7015, %f7013, 0f39800000;
	mul.f32 	%f7016, %f6716, %f6716;
	add.f32 	%f7017, %f6960, %f7016;
	div.rn.f32 	%f7018, %f7016, %f7017;
	mul.f32 	%f7019, %f5652, %f7018;
	fma.rn.f32 	%f7020, %f7018, %f7018, %f7014;
	mul.f32 	%f7021, %f7019, 0f39800000;
	mul.f32 	%f7022, %f6755, %f6755;
	add.f32 	%f7023, %f6960, %f7022;
	div.rn.f32 	%f7024, %f7022, %f7023;
	mul.f32 	%f7025, %f5691, %f7024;
	fma.rn.f32 	%f7026, %f7024, %f7024, %f7020;
	mul.f32 	%f7027, %f7025, 0f39800000;
	mul.f32 	%f7028, %f6794, %f6794;
	add.f32 	%f7029, %f6960, %f7028;
	div.rn.f32 	%f7030, %f7028, %f7029;
	mul.f32 	%f7031, %f5730, %f7030;
	fma.rn.f32 	%f7032, %f7030, %f7030, %f7026;
	mul.f32 	%f7033, %f7031, 0f39800000;
	mul.f32 	%f7034, %f6833, %f6833;
	add.f32 	%f7035, %f6960, %f7034;
	div.rn.f32 	%f7036, %f7034, %f7035;
	mul.f32 	%f7037, %f5769, %f7036;
	fma.rn.f32 	%f7038, %f7036, %f7036, %f7032;
	mul.f32 	%f7039, %f7037, 0f39800000;
	mul.f32 	%f7040, %f6872, %f6872;
	add.f32 	%f7041, %f6960, %f7040;
	div.rn.f32 	%f7042, %f7040, %f7041;
	mul.f32 	%f7043, %f5808, %f7042;
	fma.rn.f32 	%f7044, %f7042, %f7042, %f7038;
	mul.f32 	%f7045, %f7043, 0f39800000;
	mul.f32 	%f7046, %f6911, %f6911;
	add.f32 	%f7047, %f6960, %f7046;
	div.rn.f32 	%f7048, %f7046, %f7047;
	mul.f32 	%f7049, %f5847, %f7048;
	fma.rn.f32 	%f7050, %f7048, %f7048, %f7044;
	mul.f32 	%f7051, %f7049, 0f39800000;
	mul.f32 	%f7052, %f6950, %f6950;
	add.f32 	%f7053, %f6960, %f7052;
	div.rn.f32 	%f7054, %f7052, %f7053;
	mul.f32 	%f7055, %f5886, %f7054;
	fma.rn.f32 	%f7056, %f7054, %f7054, %f7050;
	mul.f32 	%f7057, %f7055, 0f39800000;
	mul.f32 	%f7058, %f6684, %f6684;
	add.f32 	%f7059, %f6960, %f7058;
	div.rn.f32 	%f7060, %f7058, %f7059;
	mul.f32 	%f7061, %f5620, %f7060;
	fma.rn.f32 	%f7062, %f7060, %f7060, %f7056;
	mul.f32 	%f7063, %f7061, 0f39800000;
	mul.f32 	%f7064, %f6723, %f6723;
	add.f32 	%f7065, %f6960, %f7064;
	div.rn.f32 	%f7066, %f7064, %f7065;
	mul.f32 	%f7067, %f5659, %f7066;
	fma.rn.f32 	%f7068, %f7066, %f7066, %f7062;
	mul.f32 	%f7069, %f7067, 0f39800000;
	mul.f32 	%f7070, %f6762, %f6762;
	add.f32 	%f7071, %f6960, %f7070;
	div.rn.f32 	%f7072, %f7070, %f7071;
	mul.f32 	%f7073, %f5698, %f7072;
	fma.rn.f32 	%f7074, %f7072, %f7072, %f7068;
	mul.f32 	%f7075, %f7073, 0f39800000;
	mul.f32 	%f7076, %f6801, %f6801;
	add.f32 	%f7077, %f6960, %f7076;
	div.rn.f32 	%f7078, %f7076, %f7077;
	mul.f32 	%f7079, %f5737, %f7078;
	fma.rn.f32 	%f7080, %f7078, %f7078, %f7074;
	mul.f32 	%f7081, %f7079, 0f39800000;
	mul.f32 	%f7082, %f6840, %f6840;
	add.f32 	%f7083, %f6960, %f7082;
	div.rn.f32 	%f7084, %f7082, %f7083;
	mul.f32 	%f7085, %f5776, %f7084;
	fma.rn.f32 	%f7086, %f7084, %f7084, %f7080;
	mul.f32 	%f7087, %f7085, 0f39800000;
	mul.f32 	%f7088, %f6879, %f6879;
	add.f32 	%f7089, %f6960, %f7088;
	div.rn.f32 	%f7090, %f7088, %f7089;
	mul.f32 	%f7091, %f5815, %f7090;
	fma.rn.f32 	%f7092, %f7090, %f7090, %f7086;
	mul.f32 	%f7093, %f7091, 0f39800000;
	mul.f32 	%f7094, %f6918, %f6918;
	add.f32 	%f7095, %f6960, %f7094;
	div.rn.f32 	%f7096, %f7094, %f7095;
	mul.f32 	%f7097, %f5854, %f7096;
	fma.rn.f32 	%f7098, %f7096, %f7096, %f7092;
	mul.f32 	%f7099, %f7097, 0f39800000;
	mul.f32 	%f7100, %f6957, %f6957;
	add.f32 	%f7101, %f6960, %f7100;
	div.rn.f32 	%f7102, %f7100, %f7101;
	mul.f32 	%f7103, %f5893, %f7102;
	fma.rn.f32 	%f7104, %f7102, %f7102, %f7098;
	mul.f32 	%f7105, %f7103, 0f39800000;
	mul.f32 	%f7106, %f6663, %f6663;
	add.f32 	%f7107, %f6960, %f7106;
	div.rn.f32 	%f7108, %f7106, %f7107;
	mul.f32 	%f7109, %f5599, %f7108;
	fma.rn.f32 	%f7110, %f7108, %f7108, %f7104;
	mul.f32 	%f7111, %f7109, 0f39800000;
	mul.f32 	%f7112, %f6702, %f6702;
	add.f32 	%f7113, %f6960, %f7112;
	div.rn.f32 	%f7114, %f7112, %f7113;
	mul.f32 	%f7115, %f5638, %f7114;
	fma.rn.f32 	%f7116, %f7114, %f7114, %f7110;
	mul.f32 	%f7117, %f7115, 0f39800000;
	mul.f32 	%f7118, %f6741, %f6741;
	add.f32 	%f7119, %f6960, %f7118;
	div.rn.f32 	%f7120, %f7118, %f7119;
	mul.f32 	%f7121, %f5677, %f7120;
	fma.rn.f32 	%f7122, %f7120, %f7120, %f7116;
	mul.f32 	%f7123, %f7121, 0f39800000;
	mul.f32 	%f7124, %f6780, %f6780;
	add.f32 	%f7125, %f6960, %f7124;
	div.rn.f32 	%f7126, %f7124, %f7125;
	mul.f32 	%f7127, %f5716, %f7126;
	fma.rn.f32 	%f7128, %f7126, %f7126, %f7122;
	mul.f32 	%f7129, %f7127, 0f39800000;
	mul.f32 	%f7130, %f6819, %f6819;
	add.f32 	%f7131, %f6960, %f7130;
	div.rn.f32 	%f7132, %f7130, %f7131;
	mul.f32 	%f7133, %f5755, %f7132;
	fma.rn.f32 	%f7134, %f7132, %f7132, %f7128;
	mul.f32 	%f7135, %f7133, 0f39800000;
	mul.f32 	%f7136, %f6858, %f6858;
	add.f32 	%f7137, %f6960, %f7136;
	div.rn.f32 	%f7138, %f7136, %f7137;
	mul.f32 	%f7139, %f5794, %f7138;
	fma.rn.f32 	%f7140, %f7138, %f7138, %f7134;
	mul.f32 	%f7141, %f7139, 0f39800000;
	mul.f32 	%f7142, %f6897, %f6897;
	add.f32 	%f7143, %f6960, %f7142;
	div.rn.f32 	%f7144, %f7142, %f7143;
	mul.f32 	%f7145, %f5833, %f7144;
	fma.rn.f32 	%f7146, %f7144, %f7144, %f7140;
	mul.f32 	%f7147, %f7145, 0f39800000;
	mul.f32 	%f7148, %f6936, %f6936;
	add.f32 	%f7149, %f6960, %f7148;
	div.rn.f32 	%f7150, %f7148, %f7149;
	mul.f32 	%f7151, %f5872, %f7150;
	fma.rn.f32 	%f7152, %f7150, %f7150, %f7146;
	mul.f32 	%f7153, %f7151, 0f39800000;
	mul.f32 	%f7154, %f6670, %f6670;
	add.f32 	%f7155, %f6960, %f7154;
	div.rn.f32 	%f7156, %f7154, %f7155;
	mul.f32 	%f7157, %f5606, %f7156;
	fma.rn.f32 	%f7158, %f7156, %f7156, %f7152;
	mul.f32 	%f7159, %f7157, 0f39800000;
	mul.f32 	%f7160, %f6709, %f6709;
	add.f32 	%f7161, %f6960, %f7160;
	div.rn.f32 	%f7162, %f7160, %f7161;
	mul.f32 	%f7163, %f5645, %f7162;
	fma.rn.f32 	%f7164, %f7162, %f7162, %f7158;
	mul.f32 	%f7165, %f7163, 0f39800000;
	mul.f32 	%f7166, %f6748, %f6748;
	add.f32 	%f7167, %f6960, %f7166;
	div.rn.f32 	%f7168, %f7166, %f7167;
	mul.f32 	%f7169, %f5684, %f7168;
	fma.rn.f32 	%f7170, %f7168, %f7168, %f7164;
	mul.f32 	%f7171, %f7169, 0f39800000;
	mul.f32 	%f7172, %f6787, %f6787;
	add.f32 	%f7173, %f6960, %f7172;
	div.rn.f32 	%f7174, %f7172, %f7173;
	mul.f32 	%f7175, %f5723, %f7174;
	fma.rn.f32 	%f7176, %f7174, %f7174, %f7170;
	mul.f32 	%f7177, %f7175, 0f39800000;
	mul.f32 	%f7178, %f6826, %f6826;
	add.f32 	%f7179, %f6960, %f7178;
	div.rn.f32 	%f7180, %f7178, %f7179;
	mul.f32 	%f7181, %f5762, %f7180;
	fma.rn.f32 	%f7182, %f7180, %f7180, %f7176;
	mul.f32 	%f7183, %f7181, 0f39800000;
	mul.f32 	%f7184, %f6865, %f6865;
	add.f32 	%f7185, %f6960, %f7184;
	div.rn.f32 	%f7186, %f7184, %f7185;
	mul.f32 	%f7187, %f5801, %f7186;
	fma.rn.f32 	%f7188, %f7186, %f7186, %f7182;
	mul.f32 	%f7189, %f7187, 0f39800000;
	mul.f32 	%f7190, %f6904, %f6904;
	add.f32 	%f7191, %f6960, %f7190;
	div.rn.f32 	%f7192, %f7190, %f7191;
	mul.f32 	%f7193, %f5840, %f7192;
	fma.rn.f32 	%f7194, %f7192, %f7192, %f7188;
	mul.f32 	%f7195, %f7193, 0f39800000;
	mul.f32 	%f7196, %f6943, %f6943;
	add.f32 	%f7197, %f6960, %f7196;
	div.rn.f32 	%f7198, %f7196, %f7197;
	mul.f32 	%f7199, %f5879, %f7198;
	fma.rn.f32 	%f7200, %f7198, %f7198, %f7194;
	mul.f32 	%f7201, %f7199, 0f39800000;
	mul.f32 	%f7202, %f6666, %f6666;
	add.f32 	%f7203, %f6960, %f7202;
	div.rn.f32 	%f7204, %f7202, %f7203;
	mul.f32 	%f7205, %f5602, %f7204;
	fma.rn.f32 	%f7206, %f7204, %f7204, %f7200;
	mul.f32 	%f7207, %f7205, 0f39800000;
	mul.f32 	%f7208, %f6705, %f6705;
	add.f32 	%f7209, %f6960, %f7208;
	div.rn.f32 	%f7210, %f7208, %f7209;
	mul.f32 	%f7211, %f5641, %f7210;
	fma.rn.f32 	%f7212, %f7210, %f7210, %f7206;
	mul.f32 	%f7213, %f7211, 0f39800000;
	mul.f32 	%f7214, %f6744, %f6744;
	add.f32 	%f7215, %f6960, %f7214;
	div.rn.f32 	%f7216, %f7214, %f7215;
	mul.f32 	%f7217, %f5680, %f7216;
	fma.rn.f32 	%f7218, %f7216, %f7216, %f7212;
	mul.f32 	%f7219, %f7217, 0f39800000;
	mul.f32 	%f7220, %f6783, %f6783;
	add.f32 	%f7221, %f6960, %f7220;
	div.rn.f32 	%f7222, %f7220, %f7221;
	mul.f32 	%f7223, %f5719, %f7222;
	fma.rn.f32 	%f7224, %f7222, %f7222, %f7218;
	mul.f32 	%f7225, %f7223, 0f39800000;
	mul.f32 	%f7226, %f6822, %f6822;
	add.f32 	%f7227, %f6960, %f7226;
	div.rn.f32 	%f7228, %f7226, %f7227;
	mul.f32 	%f7229, %f5758, %f7228;
	fma.rn.f32 	%f7230, %f7228, %f7228, %f7224;
	mul.f32 	%f7231, %f7229, 0f39800000;
	mul.f32 	%f7232, %f6861, %f6861;
	add.f32 	%f7233, %f6960, %f7232;
	div.rn.f32 	%f7234, %f7232, %f7233;
	mul.f32 	%f7235, %f5797, %f7234;
	fma.rn.f32 	%f7236, %f7234, %f7234, %f7230;
	mul.f32 	%f7237, %f7235, 0f39800000;
	mul.f32 	%f7238, %f6900, %f6900;
	add.f32 	%f7239, %f6960, %f7238;
	div.rn.f32 	%f7240, %f7238, %f7239;
	mul.f32 	%f7241, %f5836, %f7240;
	fma.rn.f32 	%f7242, %f7240, %f7240, %f7236;
	mul.f32 	%f7243, %f7241, 0f39800000;
	mul.f32 	%f7244, %f6939, %f6939;
	add.f32 	%f7245, %f6960, %f7244;
	div.rn.f32 	%f7246, %f7244, %f7245;
	mul.f32 	%f7247, %f5875, %f7246;
	fma.rn.f32 	%f7248, %f7246, %f7246, %f7242;
	mul.f32 	%f7249, %f7247, 0f39800000;
	mul.f32 	%f7250, %f6686, %f6686;
	add.f32 	%f7251, %f6960, %f7250;
	div.rn.f32 	%f7252, %f7250, %f7251;
	mul.f32 	%f7253, %f5622, %f7252;
	fma.rn.f32 	%f7254, %f7252, %f7252, %f7248;
	mul.f32 	%f7255, %f7253, 0f39800000;
	mul.f32 	%f7256, %f6725, %f6725;
	add.f32 	%f7257, %f6960, %f7256;
	div.rn.f32 	%f7258, %f7256, %f7257;
	mul.f32 	%f7259, %f5661, %f7258;
	fma.rn.f32 	%f7260, %f7258, %f7258, %f7254;
	mul.f32 	%f7261, %f7259, 0f39800000;
	mul.f32 	%f7262, %f6764, %f6764;
	add.f32 	%f7263, %f6960, %f7262;
	div.rn.f32 	%f7264, %f7262, %f7263;
	mul.f32 	%f7265, %f5700, %f7264;
	fma.rn.f32 	%f7266, %f7264, %f7264, %f7260;
	mul.f32 	%f7267, %f7265, 0f39800000;
	mul.f32 	%f7268, %f6803, %f6803;
	add.f32 	%f7269, %f6960, %f7268;
	div.rn.f32 	%f7270, %f7268, %f7269;
	mul.f32 	%f7271, %f5739, %f7270;
	fma.rn.f32 	%f7272, %f7270, %f7270, %f7266;
	mul.f32 	%f7273, %f7271, 0f39800000;
	mul.f32 	%f7274, %f6842, %f6842;
	add.f32 	%f7275, %f6960, %f7274;
	div.rn.f32 	%f7276, %f7274, %f7275;
	mul.f32 	%f7277, %f5778, %f7276;
	fma.rn.f32 	%f7278, %f7276, %f7276, %f7272;
	mul.f32 	%f7279, %f7277, 0f39800000;
	mul.f32 	%f7280, %f6881, %f6881;
	add.f32 	%f7281, %f6960, %f7280;
	div.rn.f32 	%f7282, %f7280, %f7281;
	mul.f32 	%f7283, %f5817, %f7282;
	fma.rn.f32 	%f7284, %f7282, %f7282, %f7278;
	mul.f32 	%f7285, %f7283, 0f39800000;
	mul.f32 	%f7286, %f6920, %f6920;
	add.f32 	%f7287, %f6960, %f7286;
	div.rn.f32 	%f7288, %f7286, %f7287;
	mul.f32 	%f7289, %f5856, %f7288;
	fma.rn.f32 	%f7290, %f7288, %f7288, %f7284;
	mul.f32 	%f7291, %f7289, 0f39800000;
	mul.f32 	%f7292, %f6959, %f6959;
	add.f32 	%f7293, %f6960, %f7292;
	div.rn.f32 	%f7294, %f7292, %f7293;
	mul.f32 	%f7295, %f5895, %f7294;
	fma.rn.f32 	%f7296, %f7294, %f7294, %f7290;
	mul.f32 	%f7297, %f7295, 0f39800000;
	mul.f32 	%f7298, %f6679, %f6679;
	add.f32 	%f7299, %f6960, %f7298;
	div.rn.f32 	%f7300, %f7298, %f7299;
	mul.f32 	%f7301, %f5615, %f7300;
	fma.rn.f32 	%f7302, %f7300, %f7300, %f7296;
	mul.f32 	%f7303, %f7301, 0f39800000;
	mul.f32 	%f7304, %f6718, %f6718;
	add.f32 	%f7305, %f6960, %f7304;
	div.rn.f32 	%f7306, %f7304, %f7305;
	mul.f32 	%f7307, %f5654, %f7306;
	fma.rn.f32 	%f7308, %f7306, %f7306, %f7302;
	mul.f32 	%f7309, %f7307, 0f39800000;
	mul.f32 	%f7310, %f6757, %f6757;
	add.f32 	%f7311, %f6960, %f7310;
	div.rn.f32 	%f7312, %f7310, %f7311;
	mul.f32 	%f7313, %f5693, %f7312;
	fma.rn.f32 	%f7314, %f7312, %f7312, %f7308;
	mul.f32 	%f7315, %f7313, 0f39800000;
	mul.f32 	%f7316, %f6796, %f6796;
	add.f32 	%f7317, %f6960, %f7316;
	div.rn.f32 	%f7318, %f7316, %f7317;
	mul.f32 	%f7319, %f5732, %f7318;
	fma.rn.f32 	%f7320, %f7318, %f7318, %f7314;
	mul.f32 	%f7321, %f7319, 0f39800000;
	mul.f32 	%f7322, %f6835, %f6835;
	add.f32 	%f7323, %f6960, %f7322;
	div.rn.f32 	%f7324, %f7322, %f7323;
	mul.f32 	%f7325, %f5771, %f7324;
	fma.rn.f32 	%f7326, %f7324, %f7324, %f7320;
	mul.f32 	%f7327, %f7325, 0f39800000;
	mul.f32 	%f7328, %f6874, %f6874;
	add.f32 	%f7329, %f6960, %f7328;
	div.rn.f32 	%f7330, %f7328, %f7329;
	mul.f32 	%f7331, %f5810, %f7330;
	fma.rn.f32 	%f7332, %f7330, %f7330, %f7326;
	mul.f32 	%f7333, %f7331, 0f39800000;
	mul.f32 	%f7334, %f6913, %f6913;
	add.f32 	%f7335, %f6960, %f7334;
	div.rn.f32 	%f7336, %f7334, %f7335;
	mul.f32 	%f7337, %f5849, %f7336;
	fma.rn.f32 	%f7338, %f7336, %f7336, %f7332;
	mul.f32 	%f7339, %f7337, 0f39800000;
	mul.f32 	%f7340, %f6952, %f6952;
	add.f32 	%f7341, %f6960, %f7340;
	div.rn.f32 	%f7342, %f7340, %f7341;
	mul.f32 	%f7343, %f5888, %f7342;
	fma.rn.f32 	%f7344, %f7342, %f7342, %f7338;
	mul.f32 	%f7345, %f7343, 0f39800000;
	mov.b32 	%r923, %f7344;
	shfl.sync.bfly.b32	%r924|%p433, %r923, 4, 6175, -1;
	mov.b32 	%f7346, %r924;
	add.f32 	%f7347, %f7344, %f7346;
	mov.b32 	%r925, %f7347;
	shfl.sync.bfly.b32	%r926|%p434, %r925, 2, 6175, -1;
	mov.b32 	%f7348, %r926;
	add.f32 	%f7349, %f7347, %f7348;
	mov.b32 	%r927, %f7349;
	shfl.sync.bfly.b32	%r928|%p435, %r927, 1, 6175, -1;
	mov.b32 	%f7350, %r928;
	add.f32 	%f7351, %f7349, %f7350;
	rcp.rn.f32 	%f7352, %f7351;
	mul.f32 	%f7353, %f6967, 0f3FB504F3;
	mul.f32 	%f7354, %f6991, 0f3FB504F3;
	add.f32 	%f7355, %f7353, %f7354;
	sub.f32 	%f7356, %f7353, %f7354;
	fma.rn.f32 	%f7357, %f7003, 0f3ED413CD, %f6979;
	mul.f32 	%f7358, %f6979, 0f3ED413CD;
	sub.f32 	%f7359, %f7358, %f7003;
	add.f32 	%f7360, %f6997, %f6985;
	sub.f32 	%f7361, %f6985, %f6997;
	mul.f32 	%f7362, %f7360, 0f3F3504F3;
	add.f32 	%f7363, %f6973, %f7362;
	mul.f32 	%f7364, %f7361, 0f3F3504F3;
	sub.f32 	%f7365, %f7009, %f7364;
	add.f32 	%f7366, %f7009, %f7364;
	sub.f32 	%f7367, %f6973, %f7362;
	mul.f32 	%f7368, %f7357, 0f3FEC835E;
	add.f32 	%f7369, %f7355, %f7368;
	fma.rn.f32 	%f7370, %f7366, 0f3E4BAFAF, %f7363;
	mul.f32 	%f7371, %f7370, 0f3FFB14BE;
	sub.f32 	%f7372, %f7369, %f7371;
	add.f32 	%f7373, %f7369, %f7371;
	mul.f32 	%f7374, %f7359, 0f3FEC835E;
	sub.f32 	%f7375, %f7356, %f7374;
	fma.rn.f32 	%f7376, %f7367, 0f3F2B0DC1, %f7365;
	mul.f32 	%f7377, %f7376, 0f3FD4DB31;
	sub.f32 	%f7378, %f7375, %f7377;
	add.f32 	%f7379, %f7375, %f7377;
	sub.f32 	%f7380, %f7355, %f7368;
	mul.f32 	%f7381, %f7363, 0f3E4BAFAF;
	sub.f32 	%f7382, %f7366, %f7381;
	mul.f32 	%f7383, %f7382, 0f3FFB14BE;
	sub.f32 	%f7384, %f7380, %f7383;
	add.f32 	%f7385, %f7380, %f7383;
	add.f32 	%f7386, %f7356, %f7374;
	mul.f32 	%f7387, %f7365, 0f3F2B0DC1;
	sub.f32 	%f7388, %f7367, %f7387;
	mul.f32 	%f7389, %f7388, 0f3FD4DB31;
	sub.f32 	%f7390, %f7386, %f7389;
	add.f32 	%f7391, %f7386, %f7389;
	mul.f32 	%f7392, %f7015, 0f3FB504F3;
	mul.f32 	%f7393, %f7039, 0f3FB504F3;
	add.f32 	%f7394, %f7392, %f7393;
	sub.f32 	%f7395, %f7392, %f7393;
	fma.rn.f32 	%f7396, %f7051, 0f3ED413CD, %f7027;
	mul.f32 	%f7397, %f7027, 0f3ED413CD;
	sub.f32 	%f7398, %f7397, %f7051;
	add.f32 	%f7399, %f7045, %f7033;
	sub.f32 	%f7400, %f7033, %f7045;
	mul.f32 	%f7401, %f7399, 0f3F3504F3;
	add.f32 	%f7402, %f7021, %f7401;
	mul.f32 	%f7403, %f7400, 0f3F3504F3;
	sub.f32 	%f7404, %f7057, %f7403;
	add.f32 	%f7405, %f7057, %f7403;
	sub.f32 	%f7406, %f7021, %f7401;
	mul.f32 	%f7407, %f7396, 0f3FEC835E;
	add.f32 	%f7408, %f7394, %f7407;
	fma.rn.f32 	%f7409, %f7405, 0f3E4BAFAF, %f7402;
	mul.f32 	%f7410, %f7409, 0f3FFB14BE;
	sub.f32 	%f7411, %f7408, %f7410;
	add.f32 	%f7412, %f7408, %f7410;
	mul.f32 	%f7413, %f7398, 0f3FEC835E;
	sub.f32 	%f7414, %f7395, %f7413;
	fma.rn.f32 	%f7415, %f7406, 0f3F2B0DC1, %f7404;
	mul.f32 	%f7416, %f7415, 0f3FD4DB31;
	sub.f32 	%f7417, %f7414, %f7416;
	add.f32 	%f7418, %f7414, %f7416;
	sub.f32 	%f7419, %f7394, %f7407;
	mul.f32 	%f7420, %f7402, 0f3E4BAFAF;
	sub.f32 	%f7421, %f7405, %f7420;
	mul.f32 	%f7422, %f7421, 0f3FFB14BE;
	sub.f32 	%f7423, %f7419, %f7422;
	add.f32 	%f7424, %f7419, %f7422;
	add.f32 	%f7425, %f7395, %f7413;
	mul.f32 	%f7426, %f7404, 0f3F2B0DC1;
	sub.f32 	%f7427, %f7406, %f7426;
	mul.f32 	%f7428, %f7427, 0f3FD4DB31;
	sub.f32 	%f7429, %f7425, %f7428;
	add.f32 	%f7430, %f7425, %f7428;
	mul.f32 	%f7431, %f7063, 0f3FB504F3;
	mul.f32 	%f7432, %f7087, 0f3FB504F3;
	add.f32 	%f7433, %f7431, %f7432;
	sub.f32 	%f7434, %f7431, %f7432;
	fma.rn.f32 	%f7435, %f7099, 0f3ED413CD, %f7075;
	mul.f32 	%f7436, %f7075, 0f3ED413CD;
	sub.f32 	%f7437, %f7436, %f7099;
	add.f32 	%f7438, %f7093, %f7081;
	sub.f32 	%f7439, %f7081, %f7093;
	mul.f32 	%f7440, %f7438, 0f3F3504F3;
	add.f32 	%f7441, %f7069, %f7440;
	mul.f32 	%f7442, %f7439, 0f3F3504F3;
	sub.f32 	%f7443, %f7105, %f7442;
	add.f32 	%f7444, %f7105, %f7442;
	sub.f32 	%f7445, %f7069, %f7440;
	mul.f32 	%f7446, %f7435, 0f3FEC835E;
	add.f32 	%f7447, %f7433, %f7446;
	fma.rn.f32 	%f7448, %f7444, 0f3E4BAFAF, %f7441;
	mul.f32 	%f7449, %f7448, 0f3FFB14BE;
	sub.f32 	%f7450, %f7447, %f7449;
	add.f32 	%f7451, %f7447, %f7449;
	mul.f32 	%f7452, %f7437, 0f3FEC835E;
	sub.f32 	%f7453, %f7434, %f7452;
	fma.rn.f32 	%f7454, %f7445, 0f3F2B0DC1, %f7443;
	mul.f32 	%f7455, %f7454, 0f3FD4DB31;
	sub.f32 	%f7456, %f7453, %f7455;
	add.f32 	%f7457, %f7453, %f7455;
	sub.f32 	%f7458, %f7433, %f7446;
	mul.f32 	%f7459, %f7441, 0f3E4BAFAF;
	sub.f32 	%f7460, %f7444, %f7459;
	mul.f32 	%f7461, %f7460, 0f3FFB14BE;
	sub.f32 	%f7462, %f7458, %f7461;
	add.f32 	%f7463, %f7458, %f7461;
	add.f32 	%f7464, %f7434, %f7452;
	mul.f32 	%f7465, %f7443, 0f3F2B0DC1;
	sub.f32 	%f7466, %f7445, %f7465;
	mul.f32 	%f7467, %f7466, 0f3FD4DB31;
	sub.f32 	%f7468, %f7464, %f7467;
	add.f32 	%f7469, %f7464, %f7467;
	mul.f32 	%f7470, %f7111, 0f3FB504F3;
	mul.f32 	%f7471, %f7135, 0f3FB504F3;
	add.f32 	%f7472, %f7470, %f7471;
	sub.f32 	%f7473, %f7470, %f7471;
	fma.rn.f32 	%f7474, %f7147, 0f3ED413CD, %f7123;
	mul.f32 	%f7475, %f7123, 0f3ED413CD;
	sub.f32 	%f7476, %f7475, %f7147;
	add.f32 	%f7477, %f7141, %f7129;
	sub.f32 	%f7478, %f7129, %f7141;
	mul.f32 	%f7479, %f7477, 0f3F3504F3;
	add.f32 	%f7480, %f7117, %f7479;
	mul.f32 	%f7481, %f7478, 0f3F3504F3;
	sub.f32 	%f7482, %f7153, %f7481;
	add.f32 	%f7483, %f7153, %f7481;
	sub.f32 	%f7484, %f7117, %f7479;
	mul.f32 	%f7485, %f7474, 0f3FEC835E;
	add.f32 	%f7486, %f7472, %f7485;
	fma.rn.f32 	%f7487, %f7483, 0f3E4BAFAF, %f7480;
	mul.f32 	%f7488, %f7487, 0f3FFB14BE;
	sub.f32 	%f7489, %f7486, %f7488;
	add.f32 	%f7490, %f7486, %f7488;
	mul.f32 	%f7491, %f7476, 0f3FEC835E;
	sub.f32 	%f7492, %f7473, %f7491;
	fma.rn.f32 	%f7493, %f7484, 0f3F2B0DC1, %f7482;
	mul.f32 	%f7494, %f7493, 0f3FD4DB31;
	sub.f32 	%f7495, %f7492, %f7494;
	add.f32 	%f7496, %f7492, %f7494;
	sub.f32 	%f7497, %f7472, %f7485;
	mul.f32 	%f7498, %f7480, 0f3E4BAFAF;
	sub.f32 	%f7499, %f7483, %f7498;
	mul.f32 	%f7500, %f7499, 0f3FFB14BE;
	sub.f32 	%f7501, %f7497, %f7500;
	add.f32 	%f7502, %f7497, %f7500;
	add.f32 	%f7503, %f7473, %f7491;
	mul.f32 	%f7504, %f7482, 0f3F2B0DC1;
	sub.f32 	%f7505, %f7484, %f7504;
	mul.f32 	%f7506, %f7505, 0f3FD4DB31;
	sub.f32 	%f7507, %f7503, %f7506;
	add.f32 	%f7508, %f7503, %f7506;
	mul.f32 	%f7509, %f7159, 0f3FB504F3;
	mul.f32 	%f7510, %f7183, 0f3FB504F3;
	add.f32 	%f7511, %f7509, %f7510;
	sub.f32 	%f7512, %f7509, %f7510;
	fma.rn.f32 	%f7513, %f7195, 0f3ED413CD, %f7171;
	mul.f32 	%f7514, %f7171, 0f3ED413CD;
	sub.f32 	%f7515, %f7514, %f7195;
	add.f32 	%f7516, %f7189, %f7177;
	sub.f32 	%f7517, %f7177, %f7189;
	mul.f32 	%f7518, %f7516, 0f3F3504F3;
	add.f32 	%f7519, %f7165, %f7518;
	mul.f32 	%f7520, %f7517, 0f3F3504F3;
	sub.f32 	%f7521, %f7201, %f7520;
	add.f32 	%f7522, %f7201, %f7520;
	sub.f32 	%f7523, %f7165, %f7518;
	mul.f32 	%f7524, %f7513, 0f3FEC835E;
	add.f32 	%f7525, %f7511, %f7524;
	fma.rn.f32 	%f7526, %f7522, 0f3E4BAFAF, %f7519;
	mul.f32 	%f7527, %f7526, 0f3FFB14BE;
	sub.f32 	%f7528, %f7525, %f7527;
	add.f32 	%f7529, %f7525, %f7527;
	mul.f32 	%f7530, %f7515, 0f3FEC835E;
	sub.f32 	%f7531, %f7512, %f7530;
	fma.rn.f32 	%f7532, %f7523, 0f3F2B0DC1, %f7521;
	mul.f32 	%f7533, %f7532, 0f3FD4DB31;
	sub.f32 	%f7534, %f7531, %f7533;
	add.f32 	%f7535, %f7531, %f7533;
	sub.f32 	%f7536, %f7511, %f7524;
	mul.f32 	%f7537, %f7519, 0f3E4BAFAF;
	sub.f32 	%f7538, %f7522, %f7537;
	mul.f32 	%f7539, %f7538, 0f3FFB14BE;
	sub.f32 	%f7540, %f7536, %f7539;
	add.f32 	%f7541, %f7536, %f7539;
	add.f32 	%f7542, %f7512, %f7530;
	mul.f32 	%f7543, %f7521, 0f3F2B0DC1;
	sub.f32 	%f7544, %f7523, %f7543;
	mul.f32 	%f7545, %f7544, 0f3FD4DB31;
	sub.f32 	%f7546, %f7542, %f7545;
	add.f32 	%f7547, %f7542, %f7545;
	mul.f32 	%f7548, %f7207, 0f3FB504F3;
	mul.f32 	%f7549, %f7231, 0f3FB504F3;
	add.f32 	%f7550, %f7548, %f7549;
	sub.f32 	%f7551, %f7548, %f7549;
	fma.rn.f32 	%f7552, %f7243, 0f3ED413CD, %f7219;
	mul.f32 	%f7553, %f7219, 0f3ED413CD;
	sub.f32 	%f7554, %f7553, %f7243;
	add.f32 	%f7555, %f7237, %f7225;
	sub.f32 	%f7556, %f7225, %f7237;
	mul.f32 	%f7557, %f7555, 0f3F3504F3;
	add.f32 	%f7558, %f7213, %f7557;
	mul.f32 	%f7559, %f7556, 0f3F3504F3;
	sub.f32 	%f7560, %f7249, %f7559;
	add.f32 	%f7561, %f7249, %f7559;
	sub.f32 	%f7562, %f7213, %f7557;
	mul.f32 	%f7563, %f7552, 0f3FEC835E;
	add.f32 	%f7564, %f7550, %f7563;
	fma.rn.f32 	%f7565, %f7561, 0f3E4BAFAF, %f7558;
	mul.f32 	%f7566, %f7565, 0f3FFB14BE;
	sub.f32 	%f7567, %f7564, %f7566;
	add.f32 	%f7568, %f7564, %f7566;
	mul.f32 	%f7569, %f7554, 0f3FEC835E;
	sub.f32 	%f7570, %f7551, %f7569;
	fma.rn.f32 	%f7571, %f7562, 0f3F2B0DC1, %f7560;
	mul.f32 	%f7572, %f7571, 0f3FD4DB31;
	sub.f32 	%f7573, %f7570, %f7572;
	add.f32 	%f7574, %f7570, %f7572;
	sub.f32 	%f7575, %f7550, %f7563;
	mul.f32 	%f7576, %f7558, 0f3E4BAFAF;
	sub.f32 	%f7577, %f7561, %f7576;
	mul.f32 	%f7578, %f7577, 0f3FFB14BE;
	sub.f32 	%f7579, %f7575, %f7578;
	add.f32 	%f7580, %f7575, %f7578;
	add.f32 	%f7581, %f7551, %f7569;
	mul.f32 	%f7582, %f7560, 0f3F2B0DC1;
	sub.f32 	%f7583, %f7562, %f7582;
	mul.f32 	%f7584, %f7583, 0f3FD4DB31;
	sub.f32 	%f7585, %f7581, %f7584;
	add.f32 	%f7586, %f7581, %f7584;
	mul.f32 	%f7587, %f7255, 0f3FB504F3;
	mul.f32 	%f7588, %f7279, 0f3FB504F3;
	add.f32 	%f7589, %f7587, %f7588;
	sub.f32 	%f7590, %f7587, %f7588;
	fma.rn.f32 	%f7591, %f7291, 0f3ED413CD, %f7267;
	mul.f32 	%f7592, %f7267, 0f3ED413CD;
	sub.f32 	%f7593, %f7592, %f7291;
	add.f32 	%f7594, %f7285, %f7273;
	sub.f32 	%f7595, %f7273, %f7285;
	mul.f32 	%f7596, %f7594, 0f3F3504F3;
	add.f32 	%f7597, %f7261, %f7596;
	mul.f32 	%f7598, %f7595, 0f3F3504F3;
	sub.f32 	%f7599, %f7297, %f7598;
	add.f32 	%f7600, %f7297, %f7598;
	sub.f32 	%f7601, %f7261, %f7596;
	mul.f32 	%f7602, %f7591, 0f3FEC835E;
	add.f32 	%f7603, %f7589, %f7602;
	fma.rn.f32 	%f7604, %f7600, 0f3E4BAFAF, %f7597;
	mul.f32 	%f7605, %f7604, 0f3FFB14BE;
	sub.f32 	%f7606, %f7603, %f7605;
	add.f32 	%f7607, %f7603, %f7605;
	mul.f32 	%f7608, %f7593, 0f3FEC835E;
	sub.f32 	%f7609, %f7590, %f7608;
	fma.rn.f32 	%f7610, %f7601, 0f3F2B0DC1, %f7599;
	mul.f32 	%f7611, %f7610, 0f3FD4DB31;
	sub.f32 	%f7612, %f7609, %f7611;
	add.f32 	%f7613, %f7609, %f7611;
	sub.f32 	%f7614, %f7589, %f7602;
	mul.f32 	%f7615, %f7597, 0f3E4BAFAF;
	sub.f32 	%f7616, %f7600, %f7615;
	mul.f32 	%f7617, %f7616, 0f3FFB14BE;
	sub.f32 	%f7618, %f7614, %f7617;
	add.f32 	%f7619, %f7614, %f7617;
	add.f32 	%f7620, %f7590, %f7608;
	mul.f32 	%f7621, %f7599, 0f3F2B0DC1;
	sub.f32 	%f7622, %f7601, %f7621;
	mul.f32 	%f7623, %f7622, 0f3FD4DB31;
	sub.f32 	%f7624, %f7620, %f7623;
	add.f32 	%f7625, %f7620, %f7623;
	mul.f32 	%f7626, %f7303, 0f3FB504F3;
	mul.f32 	%f7627, %f7327, 0f3FB504F3;
	add.f32 	%f7628, %f7626, %f7627;
	sub.f32 	%f7629, %f7626, %f7627;
	fma.rn.f32 	%f7630, %f7339, 0f3ED413CD, %f7315;
	mul.f32 	%f7631, %f7315, 0f3ED413CD;
	sub.f32 	%f7632, %f7631, %f7339;
	add.f32 	%f7633, %f7333, %f7321;
	sub.f32 	%f7634, %f7321, %f7333;
	mul.f32 	%f7635, %f7633, 0f3F3504F3;
	add.f32 	%f7636, %f7309, %f7635;
	mul.f32 	%f7637, %f7634, 0f3F3504F3;
	sub.f32 	%f7638, %f7345, %f7637;
	add.f32 	%f7639, %f7345, %f7637;
	sub.f32 	%f7640, %f7309, %f7635;
	mul.f32 	%f7641, %f7630, 0f3FEC835E;
	add.f32 	%f7642, %f7628, %f7641;
	fma.rn.f32 	%f7643, %f7639, 0f3E4BAFAF, %f7636;
	mul.f32 	%f7644, %f7643, 0f3FFB14BE;
	sub.f32 	%f7645, %f7642, %f7644;
	add.f32 	%f7646, %f7642, %f7644;
	mul.f32 	%f7647, %f7632, 0f3FEC835E;
	sub.f32 	%f7648, %f7629, %f7647;
	fma.rn.f32 	%f7649, %f7640, 0f3F2B0DC1, %f7638;
	mul.f32 	%f7650, %f7649, 0f3FD4DB31;
	sub.f32 	%f7651, %f7648, %f7650;
	add.f32 	%f7652, %f7648, %f7650;
	sub.f32 	%f7653, %f7628, %f7641;
	mul.f32 	%f7654, %f7636, 0f3E4BAFAF;
	sub.f32 	%f7655, %f7639, %f7654;
	mul.f32 	%f7656, %f7655, 0f3FFB14BE;
	sub.f32 	%f7657, %f7653, %f7656;
	add.f32 	%f7658, %f7653, %f7656;
	add.f32 	%f7659, %f7629, %f7647;
	mul.f32 	%f7660, %f7638, 0f3F2B0DC1;
	sub.f32 	%f7661, %f7640, %f7660;
	mul.f32 	%f7662, %f7661, 0f3FD4DB31;
	sub.f32 	%f7663, %f7659, %f7662;
	add.f32 	%f7664, %f7659, %f7662;
	// begin inline asm
	mov.u32 %r822, %laneid;
	// end inline asm
	shr.s32 	%r929, %r822, 31;
	shr.u32 	%r930, %r929, 29;
	add.s32 	%r931, %r822, %r930;
	and.b32  	%r932, %r931, 1073741816;
	sub.s32 	%r933, %r822, %r932;
	and.b32  	%r934, %r822, 1073741816;
	mad.lo.s32 	%r935, %r933, 33, %r934;
	shl.b32 	%r936, %r935, 2;
	add.s32 	%r937, %r885, %r936;
	bar.warp.sync 	-1;
	shl.b32 	%r938, %r822, 2;
	add.s32 	%r939, %r885, %r938;
	st.shared.f32 	[%r939], %f7373;
	st.shared.f32 	[%r939+132], %f7391;
	st.shared.f32 	[%r939+264], %f7379;
	st.shared.f32 	[%r939+396], %f7384;
	st.shared.f32 	[%r939+528], %f7385;
	st.shared.f32 	[%r939+660], %f7378;
	st.shared.f32 	[%r939+792], %f7390;
	st.shared.f32 	[%r939+924], %f7372;
	bar.warp.sync 	-1;
	ld.shared.f32 	%f7665, [%r937];
	ld.shared.f32 	%f7666, [%r937+4];
	ld.shared.f32 	%f7667, [%r937+8];
	ld.shared.f32 	%f7668, [%r937+12];
	ld.shared.f32 	%f7669, [%r937+16];
	ld.shared.f32 	%f7670, [%r937+20];
	ld.shared.f32 	%f7671, [%r937+24];
	ld.shared.f32 	%f7672, [%r937+28];
	bar.warp.sync 	-1;
	st.shared.f32 	[%r939], %f7412;
	st.shared.f32 	[%r939+132], %f7430;
	st.shared.f32 	[%r939+264], %f7418;
	st.shared.f32 	[%r939+396], %f7423;
	st.shared.f32 	[%r939+528], %f7424;
	st.shared.f32 	[%r939+660], %f7417;
	st.shared.f32 	[%r939+792], %f7429;
	st.shared.f32 	[%r939+924], %f7411;
	bar.warp.sync 	-1;
	ld.shared.f32 	%f7673, [%r937];
	ld.shared.f32 	%f7674, [%r937+4];
	ld.shared.f32 	%f7675, [%r937+8];
	ld.shared.f32 	%f7676, [%r937+12];
	ld.shared.f32 	%f7677, [%r937+16];
	ld.shared.f32 	%f7678, [%r937+20];
	ld.shared.f32 	%f7679, [%r937+24];
	ld.shared.f32 	%f7680, [%r937+28];
	bar.warp.sync 	-1;
	st.shared.f32 	[%r939], %f7451;
	st.shared.f32 	[%r939+132], %f7469;
	st.shared.f32 	[%r939+264], %f7457;
	st.shared.f32 	[%r939+396], %f7462;
	st.shared.f32 	[%r939+528], %f7463;
	st.shared.f32 	[%r939+660], %f7456;
	st.shared.f32 	[%r939+792], %f7468;
	st.shared.f32 	[%r939+924], %f7450;
	bar.warp.sync 	-1;
	ld.shared.f32 	%f7681, [%r937];
	ld.shared.f32 	%f7682, [%r937+4];
	ld.shared.f32 	%f7683, [%r937+8];
	ld.shared.f32 	%f7684, [%r937+12];
	ld.shared.f32 	%f7685, [%r937+16];
	ld.shared.f32 	%f7686, [%r937+20];
	ld.shared.f32 	%f7687, [%r937+24];
	ld.shared.f32 	%f7688, [%r937+28];
	bar.warp.sync 	-1;
	st.shared.f32 	[%r939], %f7490;
	st.shared.f32 	[%r939+132], %f7508;
	st.shared.f32 	[%r939+264], %f7496;
	st.shared.f32 	[%r939+396], %f7501;
	st.shared.f32 	[%r939+528], %f7502;
	st.shared.f32 	[%r939+660], %f7495;
	st.shared.f32 	[%r939+792], %f7507;
	st.shared.f32 	[%r939+924], %f7489;
	bar.warp.sync 	-1;
	ld.shared.f32 	%f7689, [%r937];
	ld.shared.f32 	%f7690, [%r937+4];
	ld.shared.f32 	%f7691, [%r937+8];
	ld.shared.f32 	%f7692, [%r937+12];
	ld.shared.f32 	%f7693, [%r937+16];
	ld.shared.f32 	%f7694, [%r937+20];
	ld.shared.f32 	%f7695, [%r937+24];
	ld.shared.f32 	%f7696, [%r937+28];
	bar.warp.sync 	-1;
	st.shared.f32 	[%r939], %f7529;
	st.shared.f32 	[%r939+132], %f7547;
	st.shared.f32 	[%r939+264], %f7535;
	st.shared.f32 	[%r939+396], %f7540;
	st.shared.f32 	[%r939+528], %f7541;
	st.shared.f32 	[%r939+660], %f7534;
	st.shared.f32 	[%r939+792], %f7546;
	st.shared.f32 	[%r939+924], %f7528;
	bar.warp.sync 	-1;
	ld.shared.f32 	%f7697, [%r937];
	ld.shared.f32 	%f7698, [%r937+4];
	ld.shared.f32 	%f7699, [%r937+8];
	ld.shared.f32 	%f7700, [%r937+12];
	ld.shared.f32 	%f7701, [%r937+16];
	ld.shared.f32 	%f7702, [%r937+20];
	ld.shared.f32 	%f7703, [%r937+24];
	ld.shared.f32 	%f7704, [%r937+28];
	bar.warp.sync 	-1;
	st.shared.f32 	[%r939], %f7568;
	st.shared.f32 	[%r939+132], %f7586;
	st.shared.f32 	[%r939+264], %f7574;
	st.shared.f32 	[%r939+396], %f7579;
	st.shared.f32 	[%r939+528], %f7580;
	st.shared.f32 	[%r939+660], %f7573;
	st.shared.f32 	[%r939+792], %f7585;
	st.shared.f32 	[%r939+924], %f7567;
	bar.warp.sync 	-1;
	ld.shared.f32 	%f7705, [%r937];
	ld.shared.f32 	%f7706, [%r937+4];
	ld.shared.f32 	%f7707, [%r937+8];
	ld.shared.f32 	%f7708, [%r937+12];
	ld.shared.f32 	%f7709, [%r937+16];
	ld.shared.f32 	%f7710, [%r937+20];
	ld.shared.f32 	%f7711, [%r937+24];
	ld.shared.f32 	%f7712, [%r937+28];
	bar.warp.sync 	-1;
	st.shared.f32 	[%r939], %f7607;
	st.shared.f32 	[%r939+132], %f7625;
	st.shared.f32 	[%r939+264], %f7613;
	st.shared.f32 	[%r939+396], %f7618;
	st.shared.f32 	[%r939+528], %f7619;
	st.shared.f32 	[%r939+660], %f7612;
	st.shared.f32 	[%r939+792], %f7624;
	st.shared.f32 	[%r939+924], %f7606;
	bar.warp.sync 	-1;
	ld.shared.f32 	%f7713, [%r937];
	ld.shared.f32 	%f7714, [%r937+4];
	ld.shared.f32 	%f7715, [%r937+8];
	ld.shared.f32 	%f7716, [%r937+12];
	ld.shared.f32 	%f7717, [%r937+16];
	ld.shared.f32 	%f7718, [%r937+20];
	ld.shared.f32 	%f7719, [%r937+24];
	ld.shared.f32 	%f7720, [%r937+28];
	bar.warp.sync 	-1;
	st.shared.f32 	[%r939], %f7646;
	st.shared.f32 	[%r939+132], %f7664;
	st.shared.f32 	[%r939+264], %f7652;
	st.shared.f32 	[%r939+396], %f7657;
	st.shared.f32 	[%r939+528], %f7658;
	st.shared.f32 	[%r939+660], %f7651;
	st.shared.f32 	[%r939+792], %f7663;
	st.shared.f32 	[%r939+924], %f7645;
	bar.warp.sync 	-1;
	ld.shared.f32 	%f7721, [%r937];
	ld.shared.f32 	%f7722, [%r937+4];
	ld.shared.f32 	%f7723, [%r937+8];
	ld.shared.f32 	%f7724, [%r937+12];
	ld.shared.f32 	%f7725, [%r937+16];
	ld.shared.f32 	%f7726, [%r937+20];
	ld.shared.f32 	%f7727, [%r937+24];
	ld.shared.f32 	%f7728, [%r937+28];
	mul.f32 	%f7729, %f7665, 0f3FB504F3;
	mul.f32 	%f7730, %f7669, 0f3FB504F3;
	add.f32 	%f7731, %f7729, %f7730;
	sub.f32 	%f7732, %f7729, %f7730;
	fma.rn.f32 	%f7733, %f7671, 0f3ED413CD, %f7667;
	mul.f32 	%f7734, %f7667, 0f3ED413CD;
	sub.f32 	%f7735, %f7734, %f7671;
	add.f32 	%f7736, %f7670, %f7668;
	sub.f32 	%f7737, %f7668, %f7670;
	mul.f32 	%f7738, %f7736, 0f3F3504F3;
	add.f32 	%f7739, %f7666, %f7738;
	mul.f32 	%f7740, %f7737, 0f3F3504F3;
	sub.f32 	%f7741, %f7672, %f7740;
	add.f32 	%f7742, %f7672, %f7740;
	sub.f32 	%f7743, %f7666, %f7738;
	mul.f32 	%f7744, %f7733, 0f3FEC835E;
	add.f32 	%f7745, %f7731, %f7744;
	fma.rn.f32 	%f7746, %f7742, 0f3E4BAFAF, %f7739;
	mul.f32 	%f7747, %f7746, 0f3FFB14BE;
	sub.f32 	%f7748, %f7745, %f7747;
	add.f32 	%f7749, %f7745, %f7747;
	mul.f32 	%f7750, %f7735, 0f3FEC835E;
	sub.f32 	%f7751, %f7732, %f7750;
	fma.rn.f32 	%f7752, %f7743, 0f3F2B0DC1, %f7741;
	mul.f32 	%f7753, %f7752, 0f3FD4DB31;
	sub.f32 	%f7754, %f7751, %f7753;
	add.f32 	%f7755, %f7751, %f7753;
	sub.f32 	%f7756, %f7731, %f7744;
	mul.f32 	%f7757, %f7739, 0f3E4BAFAF;
	sub.f32 	%f7758, %f7742, %f7757;
	mul.f32 	%f7759, %f7758, 0f3FFB14BE;
	sub.f32 	%f7760, %f7756, %f7759;
	add.f32 	%f7761, %f7756, %f7759;
	add.f32 	%f7762, %f7732, %f7750;
	mul.f32 	%f7763, %f7741, 0f3F2B0DC1;
	sub.f32 	%f7764, %f7743, %f7763;
	mul.f32 	%f7765, %f7764, 0f3FD4DB31;
	sub.f32 	%f7766, %f7762, %f7765;
	add.f32 	%f7767, %f7762, %f7765;
	mul.f32 	%f7768, %f7673, 0f3FB504F3;
	mul.f32 	%f7769, %f7677, 0f3FB504F3;
	add.f32 	%f7770, %f7768, %f7769;
	sub.f32 	%f7771, %f7768, %f7769;
	fma.rn.f32 	%f7772, %f7679, 0f3ED413CD, %f7675;
	mul.f32 	%f7773, %f7675, 0f3ED413CD;
	sub.f32 	%f7774, %f7773, %f7679;
	add.f32 	%f7775, %f7678, %f7676;
	sub.f32 	%f7776, %f7676, %f7678;
	mul.f32 	%f7777, %f7775, 0f3F3504F3;
	add.f32 	%f7778, %f7674, %f7777;
	mul.f32 	%f7779, %f7776, 0f3F3504F3;
	sub.f32 	%f7780, %f7680, %f7779;
	add.f32 	%f7781, %f7680, %f7779;
	sub.f32 	%f7782, %f7674, %f7777;
	mul.f32 	%f7783, %f7772, 0f3FEC835E;
	add.f32 	%f7784, %f7770, %f7783;
	fma.rn.f32 	%f7785, %f7781, 0f3E4BAFAF, %f7778;
	mul.f32 	%f7786, %f7785, 0f3FFB14BE;
	sub.f32 	%f7787, %f7784, %f7786;
	add.f32 	%f7788, %f7784, %f7786;
	mul.f32 	%f7789, %f7774, 0f3FEC835E;
	sub.f32 	%f7790, %f7771, %f7789;
	fma.rn.f32 	%f7791, %f7782, 0f3F2B0DC1, %f7780;
	mul.f32 	%f7792, %f7791, 0f3FD4DB31;
	sub.f32 	%f7793, %f7790, %f7792;
	add.f32 	%f7794, %f7790, %f7792;
	sub.f32 	%f7795, %f7770, %f7783;
	mul.f32 	%f7796, %f7778, 0f3E4BAFAF;
	sub.f32 	%f7797, %f7781, %f7796;
	mul.f32 	%f7798, %f7797, 0f3FFB14BE;
	sub.f32 	%f7799, %f7795, %f7798;
	add.f32 	%f7800, %f7795, %f7798;
	add.f32 	%f7801, %f7771, %f7789;
	mul.f32 	%f7802, %f7780, 0f3F2B0DC1;
	sub.f32 	%f7803, %f7782, %f7802;
	mul.f32 	%f7804, %f7803, 0f3FD4DB31;
	sub.f32 	%f7805, %f7801, %f7804;
	add.f32 	%f7806, %f7801, %f7804;
	mul.f32 	%f7807, %f7681, 0f3FB504F3;
	mul.f32 	%f7808, %f7685, 0f3FB504F3;
	add.f32 	%f7809, %f7807, %f7808;
	sub.f32 	%f7810, %f7807, %f7808;
	fma.rn.f32 	%f7811, %f7687, 0f3ED413CD, %f7683;
	mul.f32 	%f7812, %f7683, 0f3ED413CD;
	sub.f32 	%f7813, %f7812, %f7687;
	add.f32 	%f7814, %f7686, %f7684;
	sub.f32 	%f7815, %f7684, %f7686;
	mul.f32 	%f7816, %f7814, 0f3F3504F3;
	add.f32 	%f7817, %f7682, %f7816;
	mul.f32 	%f7818, %f7815, 0f3F3504F3;
	sub.f32 	%f7819, %f7688, %f7818;
	add.f32 	%f7820, %f7688, %f7818;
	sub.f32 	%f7821, %f7682, %f7816;
	mul.f32 	%f7822, %f7811, 0f3FEC835E;
	add.f32 	%f7823, %f7809, %f7822;
	fma.rn.f32 	%f7824, %f7820, 0f3E4BAFAF, %f7817;
	mul.f32 	%f7825, %f7824, 0f3FFB14BE;
	sub.f32 	%f7826, %f7823, %f7825;
	add.f32 	%f7827, %f7823, %f7825;
	mul.f32 	%f7828, %f7813, 0f3FEC835E;
	sub.f32 	%f7829, %f7810, %f7828;
	fma.rn.f32 	%f7830, %f7821, 0f3F2B0DC1, %f7819;
	mul.f32 	%f7831, %f7830, 0f3FD4DB31;
	sub.f32 	%f7832, %f7829, %f7831;
	add.f32 	%f7833, %f7829, %f7831;
	sub.f32 	%f7834, %f7809, %f7822;
	mul.f32 	%f7835, %f7817, 0f3E4BAFAF;
	sub.f32 	%f7836, %f7820, %f7835;
	mul.f32 	%f7837, %f7836, 0f3FFB14BE;
	sub.f32 	%f7838, %f7834, %f7837;
	add.f32 	%f7839, %f7834, %f7837;
	add.f32 	%f7840, %f7810, %f7828;
	mul.f32 	%f7841, %f7819, 0f3F2B0DC1;
	sub.f32 	%f7842, %f7821, %f7841;
	mul.f32 	%f7843, %f7842, 0f3FD4DB31;
	sub.f32 	%f7844, %f7840, %f7843;
	add.f32 	%f7845, %f7840, %f7843;
	mul.f32 	%f7846, %f7689, 0f3FB504F3;
	mul.f32 	%f7847, %f7693, 0f3FB504F3;
	add.f32 	%f7848, %f7846, %f7847;
	sub.f32 	%f7849, %f7846, %f7847;
	fma.rn.f32 	%f7850, %f7695, 0f3ED413CD, %f7691;
	mul.f32 	%f7851, %f7691, 0f3ED413CD;
	sub.f32 	%f7852, %f7851, %f7695;
	add.f32 	%f7853, %f7694, %f7692;
	sub.f32 	%f7854, %f7692, %f7694;
	mul.f32 	%f7855, %f7853, 0f3F3504F3;
	add.f32 	%f7856, %f7690, %f7855;
	mul.f32 	%f7857, %f7854, 0f3F3504F3;
	sub.f32 	%f7858, %f7696, %f7857;
	add.f32 	%f7859, %f7696, %f7857;
	sub.f32 	%f7860, %f7690, %f7855;
	mul.f32 	%f7861, %f7850, 0f3FEC835E;
	add.f32 	%f7862, %f7848, %f7861;
	fma.rn.f32 	%f7863, %f7859, 0f3E4BAFAF, %f7856;
	mul.f32 	%f7864, %f7863, 0f3FFB14BE;
	sub.f32 	%f7865, %f7862, %f7864;
	add.f32 	%f7866, %f7862, %f7864;
	mul.f32 	%f7867, %f7852, 0f3FEC835E;
	sub.f32 	%f7868, %f7849, %f7867;
	fma.rn.f32 	%f7869, %f7860, 0f3F2B0DC1, %f7858;
	mul.f32 	%f7870, %f7869, 0f3FD4DB31;
	sub.f32 	%f7871, %f7868, %f7870;
	add.f32 	%f7872, %f7868, %f7870;
	sub.f32 	%f7873, %f7848, %f7861;
	mul.f32 	%f7874, %f7856, 0f3E4BAFAF;
	sub.f32 	%f7875, %f7859, %f7874;
	mul.f32 	%f7876, %f7875, 0f3FFB14BE;
	sub.f32 	%f7877, %f7873, %f7876;
	add.f32 	%f7878, %f7873, %f7876;
	add.f32 	%f7879, %f7849, %f7867;
	mul.f32 	%f7880, %f7858, 0f3F2B0DC1;
	sub.f32 	%f7881, %f7860, %f7880;
	mul.f32 	%f7882, %f7881, 0f3FD4DB31;
	sub.f32 	%f7883, %f7879, %f7882;
	add.f32 	%f7884, %f7879, %f7882;
	mul.f32 	%f7885, %f7697, 0f3FB504F3;
	mul.f32 	%f7886, %f7701, 0f3FB504F3;
	add.f32 	%f7887, %f7885, %f7886;
	sub.f32 	%f7888, %f7885, %f7886;
	fma.rn.f32 	%f7889, %f7703, 0f3ED413CD, %f7699;
	mul.f32 	%f7890, %f7699, 0f3ED413CD;
	sub.f32 	%f7891, %f7890, %f7703;
	add.f32 	%f7892, %f7702, %f7700;
	sub.f32 	%f7893, %f7700, %f7702;
	mul.f32 	%f7894, %f7892, 0f3F3504F3;
	add.f32 	%f7895, %f7698, %f7894;
	mul.f32 	%f7896, %f7893, 0f3F3504F3;
	sub.f32 	%f7897, %f7704, %f7896;
	add.f32 	%f7898, %f7704, %f7896;
	sub.f32 	%f7899, %f7698, %f7894;
	mul.f32 	%f7900, %f7889, 0f3FEC835E;
	add.f32 	%f7901, %f7887, %f7900;
	fma.rn.f32 	%f7902, %f7898, 0f3E4BAFAF, %f7895;
	mul.f32 	%f7903, %f7902, 0f3FFB14BE;
	sub.f32 	%f7904, %f7901, %f7903;
	add.f32 	%f7905, %f7901, %f7903;
	mul.f32 	%f7906, %f7891, 0f3FEC835E;
	sub.f32 	%f7907, %f7888, %f7906;
	fma.rn.f32 	%f7908, %f7899, 0f3F2B0DC1, %f7897;
	mul.f32 	%f7909, %f7908, 0f3FD4DB31;
	sub.f32 	%f7910, %f7907, %f7909;
	add.f32 	%f7911, %f7907, %f7909;
	sub.f32 	%f7912, %f7887, %f7900;
	mul.f32 	%f7913, %f7895, 0f3E4BAFAF;
	sub.f32 	%f7914, %f7898, %f7913;
	mul.f32 	%f7915, %f7914, 0f3FFB14BE;
	sub.f32 	%f7916, %f7912, %f7915;
	add.f32 	%f7917, %f7912, %f7915;
	add.f32 	%f7918, %f7888, %f7906;
	mul.f32 	%f7919, %f7897, 0f3F2B0DC1;
	sub.f32 	%f7920, %f7899, %f7919;
	mul.f32 	%f7921, %f7920, 0f3FD4DB31;
	sub.f32 	%f7922, %f7918, %f7921;
	add.f32 	%f7923, %f7918, %f7921;
	mul.f32 	%f7924, %f7705, 0f3FB504F3;
	mul.f32 	%f7925, %f7709, 0f3FB504F3;
	add.f32 	%f7926, %f7924, %f7925;
	sub.f32 	%f7927, %f7924, %f7925;
	fma.rn.f32 	%f7928, %f7711, 0f3ED413CD, %f7707;
	mul.f32 	%f7929, %f7707, 0f3ED413CD;
	sub.f32 	%f7930, %f7929, %f7711;
	add.f32 	%f7931, %f7710, %f7708;
	sub.f32 	%f7932, %f7708, %f7710;
	mul.f32 	%f7933, %f7931, 0f3F3504F3;
	add.f32 	%f7934, %f7706, %f7933;
	mul.f32 	%f7935, %f7932, 0f3F3504F3;
	sub.f32 	%f7936, %f7712, %f7935;
	add.f32 	%f7937, %f7712, %f7935;
	sub.f32 	%f7938, %f7706, %f7933;
	mul.f32 	%f7939, %f7928, 0f3FEC835E;
	add.f32 	%f7940, %f7926, %f7939;
	fma.rn.f32 	%f7941, %f7937, 0f3E4BAFAF, %f7934;
	mul.f32 	%f7942, %f7941, 0f3FFB14BE;
	sub.f32 	%f7943, %f7940, %f7942;
	add.f32 	%f7944, %f7940, %f7942;
	mul.f32 	%f7945, %f7930, 0f3FEC835E;
	sub.f32 	%f7946, %f7927, %f7945;
	fma.rn.f32 	%f7947, %f7938, 0f3F2B0DC1, %f7936;
	mul.f32 	%f7948, %f7947, 0f3FD4DB31;
	sub.f32 	%f7949, %f7946, %f7948;
	add.f32 	%f7950, %f7946, %f7948;
	sub.f32 	%f7951, %f7926, %f7939;
	mul.f32 	%f7952, %f7934, 0f3E4BAFAF;
	sub.f32 	%f7953, %f7937, %f7952;
	mul.f32 	%f7954, %f7953, 0f3FFB14BE;
	sub.f32 	%f7955, %f7951, %f7954;
	add.f32 	%f7956, %f7951, %f7954;
	add.f32 	%f7957, %f7927, %f7945;
	mul.f32 	%f7958, %f7936, 0f3F2B0DC1;
	sub.f32 	%f7959, %f7938, %f7958;
	mul.f32 	%f7960, %f7959, 0f3FD4DB31;
	sub.f32 	%f7961, %f7957, %f7960;
	add.f32 	%f7962, %f7957, %f7960;
	mul.f32 	%f7963, %f7713, 0f3FB504F3;
	mul.f32 	%f7964, %f7717, 0f3FB504F3;
	add.f32 	%f7965, %f7963, %f7964;
	sub.f32 	%f7966, %f7963, %f7964;
	fma.rn.f32 	%f7967, %f7719, 0f3ED413CD, %f7715;
	mul.f32 	%f7968, %f7715, 0f3ED413CD;
	sub.f32 	%f7969, %f7968, %f7719;
	add.f32 	%f7970, %f7718, %f7716;
	sub.f32 	%f7971, %f7716, %f7718;
	mul.f32 	%f7972, %f7970, 0f3F3504F3;
	add.f32 	%f7973, %f7714, %f7972;
	mul.f32 	%f7974, %f7971, 0f3F3504F3;
	sub.f32 	%f7975, %f7720, %f7974;
	add.f32 	%f7976, %f7720, %f7974;
	sub.f32 	%f7977, %f7714, %f7972;
	mul.f32 	%f7978, %f7967, 0f3FEC835E;
	add.f32 	%f7979, %f7965, %f7978;
	fma.rn.f32 	%f7980, %f7976, 0f3E4BAFAF, %f7973;
	mul.f32 	%f7981, %f7980, 0f3FFB14BE;
	sub.f32 	%f7982, %f7979, %f7981;
	add.f32 	%f7983, %f7979, %f7981;
	mul.f32 	%f7984, %f7969, 0f3FEC835E;
	sub.f32 	%f7985, %f7966, %f7984;
	fma.rn.f32 	%f7986, %f7977, 0f3F2B0DC1, %f7975;
	mul.f32 	%f7987, %f7986, 0f3FD4DB31;
	sub.f32 	%f7988, %f7985, %f7987;
	add.f32 	%f7989, %f7985, %f7987;
	sub.f32 	%f7990, %f7965, %f7978;
	mul.f32 	%f7991, %f7973, 0f3E4BAFAF;
	sub.f32 	%f7992, %f7976, %f7991;
	mul.f32 	%f7993, %f7992, 0f3FFB14BE;
	sub.f32 	%f7994, %f7990, %f7993;
	add.f32 	%f7995, %f7990, %f7993;
	add.f32 	%f7996, %f7966, %f7984;
	mul.f32 	%f7997, %f7975, 0f3F2B0DC1;
	sub.f32 	%f7998, %f7977, %f7997;
	mul.f32 	%f7999, %f7998, 0f3FD4DB31;
	sub.f32 	%f8000, %f7996, %f7999;
	add.f32 	%f8001, %f7996, %f7999;
	mul.f32 	%f8002, %f7721, 0f3FB504F3;
	mul.f32 	%f8003, %f7725, 0f3FB504F3;
	add.f32 	%f8004, %f8002, %f8003;
	sub.f32 	%f8005, %f8002, %f8003;
	fma.rn.f32 	%f8006, %f7727, 0f3ED413CD, %f7723;
	mul.f32 	%f8007, %f7723, 0f3ED413CD;
	sub.f32 	%f8008, %f8007, %f7727;
	add.f32 	%f8009, %f7726, %f7724;
	sub.f32 	%f8010, %f7724, %f7726;
	mul.f32 	%f8011, %f8009, 0f3F3504F3;
	add.f32 	%f8012, %f7722, %f8011;
	mul.f32 	%f8013, %f8010, 0f3F3504F3;
	sub.f32 	%f8014, %f7728, %f8013;
	add.f32 	%f8015, %f7728, %f8013;
	sub.f32 	%f8016, %f7722, %f8011;
	mul.f32 	%f8017, %f8006, 0f3FEC835E;
	add.f32 	%f8018, %f8004, %f8017;
	fma.rn.f32 	%f8019, %f8015, 0f3E4BAFAF, %f8012;
	mul.f32 	%f8020, %f8019, 0f3FFB14BE;
	sub.f32 	%f8021, %f8018, %f8020;
	add.f32 	%f8022, %f8018, %f8020;
	mul.f32 	%f8023, %f8008, 0f3FEC835E;
	sub.f32 	%f8024, %f8005, %f8023;
	fma.rn.f32 	%f8025, %f8016, 0f3F2B0DC1, %f8014;
	mul.f32 	%f8026, %f8025, 0f3FD4DB31;
	sub.f32 	%f8027, %f8024, %f8026;
	add.f32 	%f8028, %f8024, %f8026;
	sub.f32 	%f8029, %f8004, %f8017;
	mul.f32 	%f8030, %f8012, 0f3E4BAFAF;
	sub.f32 	%f8031, %f8015, %f8030;
	mul.f32 	%f8032, %f8031, 0f3FFB14BE;
	sub.f32 	%f8033, %f8029, %f8032;
	add.f32 	%f8034, %f8029, %f8032;
	add.f32 	%f8035, %f8005, %f8023;
	mul.f32 	%f8036, %f8014, 0f3F2B0DC1;
	sub.f32 	%f8037, %f8016, %f8036;
	mul.f32 	%f8038, %f8037, 0f3FD4DB31;
	sub.f32 	%f8039, %f8035, %f8038;
	add.f32 	%f8040, %f8035, %f8038;
	// begin inline asm
	mov.u32 %r823, %laneid;
	// end inline asm
	shr.s32 	%r940, %r823, 31;
	shr.u32 	%r941, %r940, 29;
	add.s32 	%r942, %r823, %r941;
	and.b32  	%r943, %r942, 1073741816;
	sub.s32 	%r944, %r823, %r943;
	and.b32  	%r945, %r823, 1073741816;
	mad.lo.s32 	%r946, %r944, 33, %r945;
	shl.b32 	%r947, %r946, 2;
	add.s32 	%r948, %r885, %r947;
	bar.warp.sync 	-1;
	shl.b32 	%r949, %r823, 2;
	add.s32 	%r950, %r885, %r949;
	st.shared.f32 	[%r950], %f7749;
	st.shared.f32 	[%r950+132], %f7767;
	st.shared.f32 	[%r950+264], %f7755;
	st.shared.f32 	[%r950+396], %f7760;
	st.shared.f32 	[%r950+528], %f7761;
	st.shared.f32 	[%r950+660], %f7754;
	st.shared.f32 	[%r950+792], %f7766;
	st.shared.f32 	[%r950+924], %f7748;
	bar.warp.sync 	-1;
	ld.shared.f32 	%f8041, [%r948];
	ld.shared.f32 	%f8042, [%r948+4];
	ld.shared.f32 	%f8043, [%r948+8];
	ld.shared.f32 	%f8044, [%r948+12];
	ld.shared.f32 	%f8045, [%r948+16];
	ld.shared.f32 	%f8046, [%r948+20];
	ld.shared.f32 	%f8047, [%r948+24];
	ld.shared.f32 	%f8048, [%r948+28];
	bar.warp.sync 	-1;
	st.shared.f32 	[%r950], %f7788;
	st.shared.f32 	[%r950+132], %f7806;
	st.shared.f32 	[%r950+264], %f7794;
	st.shared.f32 	[%r950+396], %f7799;
	st.shared.f32 	[%r950+528], %f7800;
	st.shared.f32 	[%r950+660], %f7793;
	st.shared.f32 	[%r950+792], %f7805;
	st.shared.f32 	[%r950+924], %f7787;
	bar.warp.sync 	-1;
	ld.shared.f32 	%f8049, [%r948];
	ld.shared.f32 	%f8050, [%r948+4];
	ld.shared.f32 	%f8051, [%r948+8];
	ld.shared.f32 	%f8052, [%r948+12];
	ld.shared.f32 	%f8053, [%r948+16];
	ld.shared.f32 	%f8054, [%r948+20];
	ld.shared.f32 	%f8055, [%r948+24];
	ld.shared.f32 	%f8056, [%r948+28];
	bar.warp.sync 	-1;
	st.shared.f32 	[%r950], %f7827;
	st.shared.f32 	[%r950+132], %f7845;
	st.shared.f32 	[%r950+264], %f7833;
	st.shared.f32 	[%r950+396], %f7838;
	st.shared.f32 	[%r950+528], %f7839;
	st.shared.f32 	[%r950+660], %f7832;
	st.shared.f32 	[%r950+792], %f7844;
	st.shared.f32 	[%r950+924], %f7826;
	bar.warp.sync 	-1;
	ld.shared.f32 	%f8057, [%r948];
	ld.shared.f32 	%f8058, [%r948+4];
	ld.shared.f32 	%f8059, [%r948+8];
	ld.shared.f32 	%f8060, [%r948+12];
	ld.shared.f32 	%f8061, [%r948+16];
	ld.shared.f32 	%f8062, [%r948+20];
	ld.shared.f32 	%f8063, [%r948+24];
	ld.shared.f32 	%f8064, [%r948+28];
	bar.warp.sync 	-1;
	st.shared.f32 	[%r950], %f7866;
	st.shared.f32 	[%r950+132], %f7884;
	st.shared.f32 	[%r950+264], %f7872;
	st.shared.f32 	[%r950+396], %f7877;
	st.shared.f32 	[%r950+528], %f7878;
	st.shared.f32 	[%r950+660], %f7871;
	st.shared.f32 	[%r950+792], %f7883;
	st.shared.f32 	[%r950+924], %f7865;
	bar.warp.sync 	-1;
	ld.shared.f32 	%f8065, [%r948];
	ld.shared.f32 	%f8066, [%r948+4];
	ld.shared.f32 	%f8067, [%r948+8];
	ld.shared.f32 	%f8068, [%r948+12];
	ld.shared.f32 	%f8069, [%r948+16];
	ld.shared.f32 	%f8070, [%r948+20];
	ld.shared.f32 	%f8071, [%r948+24];
	ld.shared.f32 	%f8072, [%r948+28];
	bar.warp.sync 	-1;
	st.shared.f32 	[%r950], %f7905;
	st.shared.f32 	[%r950+132], %f7923;
	st.shared.f32 	[%r950+264], %f7911;
	st.shared.f32 	[%r950+396], %f7916;
	st.shared.f32 	[%r950+528], %f7917;
	st.shared.f32 	[%r950+660], %f7910;
	st.shared.f32 	[%r950+792], %f7922;
	st.shared.f32 	[%r950+924], %f7904;
	bar.warp.sync 	-1;
	ld.shared.f32 	%f8073, [%r948];
	ld.shared.f32 	%f8074, [%r948+4];
	ld.shared.f32 	%f8075, [%r948+8];
	ld.shared.f32 	%f8076, [%r948+12];
	ld.shared.f32 	%f8077, [%r948+16];
	ld.shared.f32 	%f8078, [%r948+20];
	ld.shared.f32 	%f8079, [%r948+24];
	ld.shared.f32 	%f8080, [%r948+28];
	bar.warp.sync 	-1;
	st.shared.f32 	[%r950], %f7944;
	st.shared.f32 	[%r950+132], %f7962;
	st.shared.f32 	[%r950+264], %f7950;
	st.shared.f32 	[%r950+396], %f7955;
	st.shared.f32 	[%r950+528], %f7956;
	st.shared.f32 	[%r950+660], %f7949;
	st.shared.f32 	[%r950+792], %f7961;
	st.shared.f32 	[%r950+924], %f7943;
	bar.warp.sync 	-1;
	ld.shared.f32 	%f8081, [%r948];
	ld.shared.f32 	%f8082, [%r948+4];
	ld.shared.f32 	%f8083, [%r948+8];
	ld.shared.f32 	%f8084, [%r948+12];
	ld.shared.f32 	%f8085, [%r948+16];
	ld.shared.f32 	%f8086, [%r948+20];
	ld.shared.f32 	%f8087, [%r948+24];
	ld.shared.f32 	%f8088, [%r948+28];
	bar.warp.sync 	-1;
	st.shared.f32 	[%r950], %f7983;
	st.shared.f32 	[%r950+132], %f8001;
	st.shared.f32 	[%r950+264], %f7989;
	st.shared.f32 	[%r950+396], %f7994;
	st.shared.f32 	[%r950+528], %f7995;
	st.shared.f32 	[%r950+660], %f7988;
	st.shared.f32 	[%r950+792], %f8000;
	st.shared.f32 	[%r950+924], %f7982;
	bar.warp.sync 	-1;
	ld.shared.f32 	%f8089, [%r948];
	ld.shared.f32 	%f8090, [%r948+4];
	ld.shared.f32 	%f8091, [%r948+8];
	ld.shared.f32 	%f8092, [%r948+12];
	ld.shared.f32 	%f8093, [%r948+16];
	ld.shared.f32 	%f8094, [%r948+20];
	ld.shared.f32 	%f8095, [%r948+24];
	ld.shared.f32 	%f8096, [%r948+28];
	bar.warp.sync 	-1;
	st.shared.f32 	[%r950], %f8022;
	st.shared.f32 	[%r950+132], %f8040;
	st.shared.f32 	[%r950+264], %f8028;
	st.shared.f32 	[%r950+396], %f8033;
	st.shared.f32 	[%r950+528], %f8034;
	st.shared.f32 	[%r950+660], %f8027;
	st.shared.f32 	[%r950+792], %f8039;
	st.shared.f32 	[%r950+924], %f8021;
	bar.warp.sync 	-1;
	ld.shared.f32 	%f8097, [%r948];
	ld.shared.f32 	%f8098, [%r948+4];
	ld.shared.f32 	%f8099, [%r948+8];
	ld.shared.f32 	%f8100, [%r948+12];
	ld.shared.f32 	%f8101, [%r948+16];
	ld.shared.f32 	%f8102, [%r948+20];
	ld.shared.f32 	%f8103, [%r948+24];
	ld.shared.f32 	%f8104, [%r948+28];
	mul.f32 	%f8105, %f8041, 0f3FB504F3;
	mul.f32 	%f8106, %f8073, 0f3FB504F3;
	add.f32 	%f8107, %f8105, %f8106;
	sub.f32 	%f8108, %f8105, %f8106;
	fma.rn.f32 	%f8109, %f8089, 0f3ED413CD, %f8057;
	mul.f32 	%f8110, %f8057, 0f3ED413CD;
	sub.f32 	%f8111, %f8110, %f8089;
	add.f32 	%f8112, %f8081, %f8065;
	sub.f32 	%f8113, %f8065, %f8081;
	mul.f32 	%f8114, %f8112, 0f3F3504F3;
	add.f32 	%f8115, %f8049, %f8114;
	mul.f32 	%f8116, %f8113, 0f3F3504F3;
	sub.f32 	%f8117, %f8097, %f8116;
	add.f32 	%f8118, %f8097, %f8116;
	sub.f32 	%f8119, %f8049, %f8114;
	mul.f32 	%f8120, %f8109, 0f3FEC835E;
	add.f32 	%f8121, %f8107, %f8120;
	fma.rn.f32 	%f8122, %f8118, 0f3E4BAFAF, %f8115;
	mul.f32 	%f8123, %f8122, 0f3FFB14BE;
	sub.f32 	%f8124, %f8121, %f8123;
	add.f32 	%f8125, %f8121, %f8123;
	mul.f32 	%f8126, %f8111, 0f3FEC835E;
	sub.f32 	%f8127, %f8108, %f8126;
	fma.rn.f32 	%f8128, %f8119, 0f3F2B0DC1, %f8117;
	mul.f32 	%f8129, %f8128, 0f3FD4DB31;
	sub.f32 	%f8130, %f8127, %f8129;
	add.f32 	%f8131, %f8127, %f8129;
	sub.f32 	%f8132, %f8107, %f8120;
	mul.f32 	%f8133, %f8115, 0f3E4BAFAF;
	sub.f32 	%f8134, %f8118, %f8133;
	mul.f32 	%f8135, %f8134, 0f3FFB14BE;
	sub.f32 	%f8136, %f8132, %f8135;
	add.f32 	%f8137, %f8132, %f8135;
	add.f32 	%f8138, %f8108, %f8126;
	mul.f32 	%f8139, %f8117, 0f3F2B0DC1;
	sub.f32 	%f8140, %f8119, %f8139;
	mul.f32 	%f8141, %f8140, 0f3FD4DB31;
	sub.f32 	%f8142, %f8138, %f8141;
	add.f32 	%f8143, %f8138, %f8141;
	mul.f32 	%f8144, %f8042, 0f3FB504F3;
	mul.f32 	%f8145, %f8074, 0f3FB504F3;
	add.f32 	%f8146, %f8144, %f8145;
	sub.f32 	%f8147, %f8144, %f8145;
	fma.rn.f32 	%f8148, %f8090, 0f3ED413CD, %f8058;
	mul.f32 	%f8149, %f8058, 0f3ED413CD;
	sub.f32 	%f8150, %f8149, %f8090;
	add.f32 	%f8151, %f8082, %f8066;
	sub.f32 	%f8152, %f8066, %f8082;
	mul.f32 	%f8153, %f8151, 0f3F3504F3;
	add.f32 	%f8154, %f8050, %f8153;
	mul.f32 	%f8155, %f8152, 0f3F3504F3;
	sub.f32 	%f8156, %f8098, %f8155;
	add.f32 	%f8157, %f8098, %f8155;
	sub.f32 	%f8158, %f8050, %f8153;
	mul.f32 	%f8159, %f8148, 0f3FEC835E;
	add.f32 	%f8160, %f8146, %f8159;
	fma.rn.f32 	%f8161, %f8157, 0f3E4BAFAF, %f8154;
	mul.f32 	%f8162, %f8161, 0f3FFB14BE;
	sub.f32 	%f8163, %f8160, %f8162;
	add.f32 	%f8164, %f8160, %f8162;
	mul.f32 	%f8165, %f8150, 0f3FEC835E;
	sub.f32 	%f8166, %f8147, %f8165;
	fma.rn.f32 	%f8167, %f8158, 0f3F2B0DC1, %f8156;
	mul.f32 	%f8168, %f8167, 0f3FD4DB31;
	sub.f32 	%f8169, %f8166, %f8168;
	add.f32 	%f8170, %f8166, %f8168;
	sub.f32 	%f8171, %f8146, %f8159;
	mul.f32 	%f8172, %f8154, 0f3E4BAFAF;
	sub.f32 	%f8173, %f8157, %f8172;
	mul.f32 	%f8174, %f8173, 0f3FFB14BE;
	sub.f32 	%f8175, %f8171, %f8174;
	add.f32 	%f8176, %f8171, %f8174;
	add.f32 	%f8177, %f8147, %f8165;
	mul.f32 	%f8178, %f8156, 0f3F2B0DC1;
	sub.f32 	%f8179, %f8158, %f8178;
	mul.f32 	%f8180, %f8179, 0f3FD4DB31;
	sub.f32 	%f8181, %f8177, %f8180;
	add.f32 	%f8182, %f8177, %f8180;
	mul.f32 	%f8183, %f8043, 0f3FB504F3;
	mul.f32 	%f8184, %f8075, 0f3FB504F3;
	add.f32 	%f8185, %f8183, %f8184;
	sub.f32 	%f8186, %f8183, %f8184;
	fma.rn.f32 	%f8187, %f8091, 0f3ED413CD, %f8059;
	mul.f32 	%f8188, %f8059, 0f3ED413CD;
	sub.f32 	%f8189, %f8188, %f8091;
	add.f32 	%f8190, %f8083, %f8067;
	sub.f32 	%f8191, %f8067, %f8083;
	mul.f32 	%f8192, %f8190, 0f3F3504F3;
	add.f32 	%f8193, %f8051, %f8192;
	mul.f32 	%f8194, %f8191, 0f3F3504F3;
	sub.f32 	%f8195, %f8099, %f8194;
	add.f32 	%f8196, %f8099, %f8194;
	sub.f32 	%f8197, %f8051, %f8192;
	mul.f32 	%f8198, %f8187, 0f3FEC835E;
	add.f32 	%f8199, %f8185, %f8198;
	fma.rn.f32 	%f8200, %f8196, 0f3E4BAFAF, %f8193;
	mul.f32 	%f8201, %f8200, 0f3FFB14BE;
	sub.f32 	%f8202, %f8199, %f8201;
	add.f32 	%f8203, %f8199, %f8201;
	mul.f32 	%f8204, %f8189, 0f3FEC835E;
	sub.f32 	%f8205, %f8186, %f8204;
	fma.rn.f32 	%f8206, %f8197, 0f3F2B0DC1, %f8195;
	mul.f32 	%f8207, %f8206, 0f3FD4DB31;
	sub.f32 	%f8208, %f8205, %f8207;
	add.f32 	%f8209, %f8205, %f8207;
	sub.f32 	%f8210, %f8185, %f8198;
	mul.f32 	%f8211, %f8193, 0f3E4BAFAF;
	sub.f32 	%f8212, %f8196, %f8211;
	mul.f32 	%f8213, %f8212, 0f3FFB14BE;
	sub.f32 	%f8214, %f8210, %f8213;
	add.f32 	%f8215, %f8210, %f8213;
	add.f32 	%f8216, %f8186, %f8204;
	mul.f32 	%f8217, %f8195, 0f3F2B0DC1;
	sub.f32 	%f8218, %f8197, %f8217;
	mul.f32 	%f8219, %f8218, 0f3FD4DB31;
	sub.f32 	%f8220, %f8216, %f8219;
	add.f32 	%f8221, %f8216, %f8219;
	mul.f32 	%f8222, %f8044, 0f3FB504F3;
	mul.f32 	%f8223, %f8076, 0f3FB504F3;
	add.f32 	%f8224, %f8222, %f8223;
	sub.f32 	%f8225, %f8222, %f8223;
	fma.rn.f32 	%f8226, %f8092, 0f3ED413CD, %f8060;
	mul.f32 	%f8227, %f8060, 0f3ED413CD;
	sub.f32 	%f8228, %f8227, %f8092;
	add.f32 	%f8229, %f8084, %f8068;
	sub.f32 	%f8230, %f8068, %f8084;
	mul.f32 	%f8231, %f8229, 0f3F3504F3;
	add.f32 	%f8232, %f8052, %f8231;
	mul.f32 	%f8233, %f8230, 0f3F3504F3;
	sub.f32 	%f8234, %f8100, %f8233;
	add.f32 	%f8235, %f8100, %f8233;
	sub.f32 	%f8236, %f8052, %f8231;
	mul.f32 	%f8237, %f8226, 0f3FEC835E;
	add.f32 	%f8238, %f8224, %f8237;
	fma.rn.f32 	%f8239, %f8235, 0f3E4BAFAF, %f8232;
	mul.f32 	%f8240, %f8239, 0f3FFB14BE;
	sub.f32 	%f8241, %f8238, %f8240;
	add.f32 	%f8242, %f8238, %f8240;
	mul.f32 	%f8243, %f8228, 0f3FEC835E;
	sub.f32 	%f8244, %f8225, %f8243;
	fma.rn.f32 	%f8245, %f8236, 0f3F2B0DC1, %f8234;
	mul.f32 	%f8246, %f8245, 0f3FD4DB31;
	sub.f32 	%f8247, %f8244, %f8246;
	add.f32 	%f8248, %f8244, %f8246;
	sub.f32 	%f8249, %f8224, %f8237;
	mul.f32 	%f8250, %f8232, 0f3E4BAFAF;
	sub.f32 	%f8251, %f8235, %f8250;
	mul.f32 	%f8252, %f8251, 0f3FFB14BE;
	sub.f32 	%f8253, %f8249, %f8252;
	add.f32 	%f8254, %f8249, %f8252;
	add.f32 	%f8255, %f8225, %f8243;
	mul.f32 	%f8256, %f8234, 0f3F2B0DC1;
	sub.f32 	%f8257, %f8236, %f8256;
	mul.f32 	%f8258, %f8257, 0f3FD4DB31;
	sub.f32 	%f8259, %f8255, %f8258;
	add.f32 	%f8260, %f8255, %f8258;
	mul.f32 	%f8261, %f8045, 0f3FB504F3;
	mul.f32 	%f8262, %f8077, 0f3FB504F3;
	add.f32 	%f8263, %f8261, %f8262;
	sub.f32 	%f8264, %f8261, %f8262;
	fma.rn.f32 	%f8265, %f8093, 0f3ED413CD, %f8061;
	mul.f32 	%f8266, %f8061, 0f3ED413CD;
	sub.f32 	%f8267, %f8266, %f8093;
	add.f32 	%f8268, %f8085, %f8069;
	sub.f32 	%f8269, %f8069, %f8085;
	mul.f32 	%f8270, %f8268, 0f3F3504F3;
	add.f32 	%f8271, %f8053, %f8270;
	mul.f32 	%f8272, %f8269, 0f3F3504F3;
	sub.f32 	%f8273, %f8101, %f8272;
	add.f32 	%f8274, %f8101, %f8272;
	sub.f32 	%f8275, %f8053, %f8270;
	mul.f32 	%f8276, %f8265, 0f3FEC835E;
	add.f32 	%f8277, %f8263, %f8276;
	fma.rn.f32 	%f8278, %f8274, 0f3E4BAFAF, %f8271;
	mul.f32 	%f8279, %f8278, 0f3FFB14BE;
	sub.f32 	%f8280, %f8277, %f8279;
	add.f32 	%f8281, %f8277, %f8279;
	mul.f32 	%f8282, %f8267, 0f3FEC835E;
	sub.f32 	%f8283, %f8264, %f8282;
	fma.rn.f32 	%f8284, %f8275, 0f3F2B0DC1, %f8273;
	mul.f32 	%f8285, %f8284, 0f3FD4DB31;
	sub.f32 	%f8286, %f8283, %f8285;
	add.f32 	%f8287, %f8283, %f8285;
	sub.f32 	%f8288, %f8263, %f8276;
	mul.f32 	%f8289, %f8271, 0f3E4BAFAF;
	sub.f32 	%f8290, %f8274, %f8289;
	mul.f32 	%f8291, %f8290, 0f3FFB14BE;
	sub.f32 	%f8292, %f8288, %f8291;
	add.f32 	%f8293, %f8288, %f8291;
	add.f32 	%f8294, %f8264, %f8282;
	mul.f32 	%f8295, %f8273, 0f3F2B0DC1;
	sub.f32 	%f8296, %f8275, %f8295;
	mul.f32 	%f8297, %f8296, 0f3FD4DB31;
	sub.f32 	%f8298, %f8294, %f8297;
	add.f32 	%f8299, %f8294, %f8297;
	mul.f32 	%f8300, %f8046, 0f3FB504F3;
	mul.f32 	%f8301, %f8078, 0f3FB504F3;
	add.f32 	%f8302, %f8300, %f8301;
	sub.f32 	%f8303, %f8300, %f8301;
	fma.rn.f32 	%f8304, %f8094, 0f3ED413CD, %f8062;
	mul.f32 	%f8305, %f8062, 0f3ED413CD;
	sub.f32 	%f8306, %f8305, %f8094;
	add.f32 	%f8307, %f8086, %f8070;
	sub.f32 	%f8308, %f8070, %f8086;
	mul.f32 	%f8309, %f8307, 0f3F3504F3;
	add.f32 	%f8310, %f8054, %f8309;
	mul.f32 	%f8311, %f8308, 0f3F3504F3;
	sub.f32 	%f8312, %f8102, %f8311;
	add.f32 	%f8313, %f8102, %f8311;
	sub.f32 	%f8314, %f8054, %f8309;
	mul.f32 	%f8315, %f8304, 0f3FEC835E;
	add.f32 	%f8316, %f8302, %f8315;
	fma.rn.f32 	%f8317, %f8313, 0f3E4BAFAF, %f8310;
	mul.f32 	%f8318, %f8317, 0f3FFB14BE;
	sub.f32 	%f8319, %f8316, %f8318;
	add.f32 	%f8320, %f8316, %f8318;
	mul.f32 	%f8321, %f8306, 0f3FEC835E;
	sub.f32 	%f8322, %f8303, %f8321;
	fma.rn.f32 	%f8323, %f8314, 0f3F2B0DC1, %f8312;
	mul.f32 	%f8324, %f8323, 0f3FD4DB31;
	sub.f32 	%f8325, %f8322, %f8324;
	add.f32 	%f8326, %f8322, %f8324;
	sub.f32 	%f8327, %f8302, %f8315;
	mul.f32 	%f8328, %f8310, 0f3E4BAFAF;
	sub.f32 	%f8329, %f8313, %f8328;
	mul.f32 	%f8330, %f8329, 0f3FFB14BE;
	sub.f32 	%f8331, %f8327, %f8330;
	add.f32 	%f8332, %f8327, %f8330;
	add.f32 	%f8333, %f8303, %f8321;
	mul.f32 	%f8334, %f8312, 0f3F2B0DC1;
	sub.f32 	%f8335, %f8314, %f8334;
	mul.f32 	%f8336, %f8335, 0f3FD4DB31;
	sub.f32 	%f8337, %f8333, %f8336;
	add.f32 	%f8338, %f8333, %f8336;
	mul.f32 	%f8339, %f8047, 0f3FB504F3;
	mul.f32 	%f8340, %f8079, 0f3FB504F3;
	add.f32 	%f8341, %f8339, %f8340;
	sub.f32 	%f8342, %f8339, %f8340;
	fma.rn.f32 	%f8343, %f8095, 0f3ED413CD, %f8063;
	mul.f32 	%f8344, %f8063, 0f3ED413CD;
	sub.f32 	%f8345, %f8344, %f8095;
	add.f32 	%f8346, %f8087, %f8071;
	sub.f32 	%f8347, %f8071, %f8087;
	mul.f32 	%f8348, %f8346, 0f3F3504F3;
	add.f32 	%f8349, %f8055, %f8348;
	mul.f32 	%f8350, %f8347, 0f3F3504F3;
	sub.f32 	%f8351, %f8103, %f8350;
	add.f32 	%f8352, %f8103, %f8350;
	sub.f32 	%f8353, %f8055, %f8348;
	mul.f32 	%f8354, %f8343, 0f3FEC835E;
	add.f32 	%f8355, %f8341, %f8354;
	fma.rn.f32 	%f8356, %f8352, 0f3E4BAFAF, %f8349;
	mul.f32 	%f8357, %f8356, 0f3FFB14BE;
	sub.f32 	%f8358, %f8355, %f8357;
	add.f32 	%f8359, %f8355, %f8357;
	mul.f32 	%f8360, %f8345, 0f3FEC835E;
	sub.f32 	%f8361, %f8342, %f8360;
	fma.rn.f32 	%f8362, %f8353, 0f3F2B0DC1, %f8351;
	mul.f32 	%f8363, %f8362, 0f3FD4DB31;
	sub.f32 	%f8364, %f8361, %f8363;
	add.f32 	%f8365, %f8361, %f8363;
	sub.f32 	%f8366, %f8341, %f8354;
	mul.f32 	%f8367, %f8349, 0f3E4BAFAF;
	sub.f32 	%f8368, %f8352, %f8367;
	mul.f32 	%f8369, %f8368, 0f3FFB14BE;
	sub.f32 	%f8370, %f8366, %f8369;
	add.f32 	%f8371, %f8366, %f8369;
	add.f32 	%f8372, %f8342, %f8360;
	mul.f32 	%f8373, %f8351, 0f3F2B0DC1;
	sub.f32 	%f8374, %f8353, %f8373;
	mul.f32 	%f8375, %f8374, 0f3FD4DB31;
	sub.f32 	%f8376, %f8372, %f8375;
	add.f32 	%f8377, %f8372, %f8375;
	mul.f32 	%f8378, %f8048, 0f3FB504F3;
	mul.f32 	%f8379, %f8080, 0f3FB504F3;
	add.f32 	%f8380, %f8378, %f8379;
	sub.f32 	%f8381, %f8378, %f8379;
	fma.rn.f32 	%f8382, %f8096, 0f3ED413CD, %f8064;
	mul.f32 	%f8383, %f8064, 0f3ED413CD;
	sub.f32 	%f8384, %f8383, %f8096;
	add.f32 	%f8385, %f8088, %f8072;
	sub.f32 	%f8386, %f8072, %f8088;
	mul.f32 	%f8387, %f8385, 0f3F3504F3;
	add.f32 	%f8388, %f8056, %f8387;
	mul.f32 	%f8389, %f8386, 0f3F3504F3;
	sub.f32 	%f8390, %f8104, %f8389;
	add.f32 	%f8391, %f8104, %f8389;
	sub.f32 	%f8392, %f8056, %f8387;
	mul.f32 	%f8393, %f8382, 0f3FEC835E;
	add.f32 	%f8394, %f8380, %f8393;
	fma.rn.f32 	%f8395, %f8391, 0f3E4BAFAF, %f8388;
	mul.f32 	%f8396, %f8395, 0f3FFB14BE;
	sub.f32 	%f8397, %f8394, %f8396;
	add.f32 	%f8398, %f8394, %f8396;
	mul.f32 	%f8399, %f8384, 0f3FEC835E;
	sub.f32 	%f8400, %f8381, %f8399;
	fma.rn.f32 	%f8401, %f8392, 0f3F2B0DC1, %f8390;
	mul.f32 	%f8402, %f8401, 0f3FD4DB31;
	sub.f32 	%f8403, %f8400, %f8402;
	add.f32 	%f8404, %f8400, %f8402;
	sub.f32 	%f8405, %f8380, %f8393;
	mul.f32 	%f8406, %f8388, 0f3E4BAFAF;
	sub.f32 	%f8407, %f8391, %f8406;
	mul.f32 	%f8408, %f8407, 0f3FFB14BE;
	sub.f32 	%f8409, %f8405, %f8408;
	add.f32 	%f8410, %f8405, %f8408;
	add.f32 	%f8411, %f8381, %f8399;
	mul.f32 	%f8412, %f8390, 0f3F2B0DC1;
	sub.f32 	%f8413, %f8392, %f8412;
	mul.f32 	%f8414, %f8413, 0f3FD4DB31;
	sub.f32 	%f8415, %f8411, %f8414;
	add.f32 	%f8416, %f8411, %f8414;
	add.f32 	%f8417, %f12523, %f7352;
	sub.f32 	%f4703, %f8417, %f12523;
	shfl.sync.idx.b32	%r951|%p436, %r409, 0, 6175, -1;
	shfl.sync.idx.b32	%r952|%p437, %r408, 0, 6175, -1;
	shfl.sync.idx.b32	%r953|%p438, %r407, 0, 6175, -1;
	shl.b32 	%r954, %r824, 1;
	mad.lo.s32 	%r955, %r952, %r1199, %r951;
	mad.lo.s32 	%r956, %r954, %r953, %r955;
	cvt.s64.s32 	%rd700, %r956;
	cvt.s64.s32 	%rd701, %r2;
	add.s64 	%rd702, %rd700, %rd701;
	add.s32 	%r957, %r2, %r824;
	cvt.s64.s32 	%rd703, %r957;
	add.s64 	%rd704, %rd700, %rd703;
	fma.rn.f32 	%f8418, %f7352, %f8125, %f12523;
	sub.f32 	%f4449, %f8418, %f12523;
	shl.b32 	%r958, %r827, 1;
	mul.wide.s32 	%rd705, %r958, 4;
	add.s64 	%rd706, %rd1072, %rd705;
	shl.b64 	%rd707, %rd702, 2;
	add.s64 	%rd431, %rd706, %rd707;
	// begin inline asm
	atom.add.relaxed.gpu.f32 %f4448,[%rd431],%f4449;
	// end inline asm
	shl.b64 	%rd708, %rd704, 2;
	add.s64 	%rd432, %rd706, %rd708;
	// begin inline asm
	atom.add.relaxed.gpu.f32 %f4450,[%rd432],%f4703;
	// end inline asm
	fma.rn.f32 	%f8419, %f7352, %f8164, %f12523;
	sub.f32 	%f4453, %f8419, %f12523;
	add.s64 	%rd433, %rd431, %rd566;
	// begin inline asm
	atom.add.relaxed.gpu.f32 %f4452,[%rd433],%f4453;
	// end inline asm
	add.s64 	%rd434, %rd432, %rd566;
	// begin inline asm
	atom.add.relaxed.gpu.f32 %f4454,[%rd434],%f4703;
	// end inline asm
	fma.rn.f32 	%f8420, %f7352, %f8203, %f12523;
	sub.f32 	%f4457, %f8420, %f12523;
	shl.b32 	%r959, %r1199, 1;
	mul.wide.s32 	%rd709, %r959, 4;
	add.s64 	%rd435, %rd431, %rd709;
	// begin inline asm
	atom.add.relaxed.gpu.f32 %f4456,[%rd435],%f4457;
	// end inline asm
	add.s64 	%rd436, %rd432, %rd709;
	// begin inline asm
	atom.add.relaxed.gpu.f32 %f4458,[%rd436],%f4703;
	// end inline asm
	fma.rn.f32 	%f8421, %f7352, %f8242, %f12523;
	sub.f32 	%f4461, %f8421, %f12523;
	mul.lo.s32 	%r960, %r1199, 3;
	mul.wide.s32 	%rd710, %r960, 4;
	add.s64 	%rd437, %rd431, %rd710;
	// begin inline asm
	atom.add.relaxed.gpu.f32 %f4460,[%rd437],%f4461;
	// end inline asm
	add.s64 	%rd438, %rd432, %rd710;
	// begin inline asm
	atom.add.relaxed.gpu.f32 %f4462,[%rd438],%f4703;
	// end inline asm
	fma.rn.f32 	%f8422, %f7352, %f8281, %f12523;
	sub.f32 	%f4465, %f8422, %f12523;
	shl.b32 	%r961, %r1199, 2;
	mul.wide.s32 	%rd711, %r961, 4;
	add.s64 	%rd439, %rd431, %rd711;
	// begin inline asm
	atom.add.relaxed.gpu.f32 %f4464,[%rd439],%f4465;
	// end inline asm
	add.s64 	%rd440, %rd432, %rd711;
	// begin inline asm
	atom.add.relaxed.gpu.f32 %f4466,[%rd440],%f4703;
	// end inline asm
	fma.rn.f32 	%f8423, %f7352, %f8320, %f12523;
	sub.f32 	%f4469, %f8423, %f12523;
	mul.lo.s32 	%r962, %r1199, 5;
	mul.wide.s32 	%rd712, %r962, 4;
	add.s64 	%rd441, %rd431, %rd712;
	// begin inline asm
	atom.add.relaxed.gpu.f32 %f4468,[%rd441],%f4469;
	// end inline asm
	add.s64 	%rd442, %rd432, %rd712;
	// begin inline asm
	atom.add.relaxed.gpu.f32 %f4470,[%rd442],%f4703;
	// end inline asm
	fma.rn.f32 	%f8424, %f7352, %f8359, %f12523;
	sub.f32 	%f4473, %f8424, %f12523;
	mul.lo.s32 	%r963, %r1199, 6;
	mul.wide.s32 	%rd713, %r963, 4;
	add.s64 	%rd443, %rd431, %rd713;
	// begin inline asm
	atom.add.relaxed.gpu.f32 %f4472,[%rd443],%f4473;
	// end inline asm
	add.s64 	%rd444, %rd432, %rd713;
	// begin inline asm
	atom.add.relaxed.gpu.f32 %f4474,[%rd444],%f4703;
	// end inline asm
	fma.rn.f32 	%f8425, %f7352, %f8398, %f12523;
	sub.f32 	%f4477, %f8425, %f12523;
	mul.lo.s32 	%r964, %r1199, 7;
	mul.wide.s32 	%rd714, %r964, 4;
	add.s64 	%rd445, %rd431, %rd714;
	// begin inline asm
	atom.add.relaxed.gpu.f32 %f4476,[%rd445],%f4477;
	// end inline asm
	add.s64 	%rd446, %rd432, %rd714;
	// begin inline asm
	atom.add.relaxed.gpu.f32 %f4478,[%rd446],%f4703;
	// end inline asm
	shfl.sync.idx.b32	%r965|%p439, %r409, 1, 6175, -1;
	shfl.sync.idx.b32	%r966|%p440, %r408, 1, 6175, -1;
	shfl.sync.idx.b32	%r967|%p441, %r407, 1, 6175, -1;
	mad.lo.s32 	%r968, %r966, %r1199, %r965;
	mad.lo.s32 	%r969, %r954, %r967, %r968;
	cvt.s64.s32 	%rd715, %r969;
	add.s64 	%rd716, %rd715, %rd701;
	add.s64 	%rd717, %rd715, %rd703;
	fma.rn.f32 	%f8426, %f7352, %f8143, %f12523;
	sub.f32 	%f4481, %f8426, %f12523;
	shl.b64 	%rd718, %rd716, 2;
	add.s64 	%rd447, %rd706, %rd718;
	// begin inline asm
	atom.add.relaxed.gpu.f32 %f4480,[%rd447],%f4481;
	// end inline asm
	shl.b64 	%rd719, %rd717, 2;
	add.s64 	%rd448, %rd706, %rd719;
	// begin inline asm
	atom.add.relaxed.gpu.f32 %f4482,[%rd448],%f4703;
	// end inline asm
	fma.rn.f32 	%f8427, %f7352, %f8182, %f12523;
	sub.f32 	%f4485, %f8427, %f12523;
	add.s64 	%rd449, %rd447, %rd566;
	// begin inline asm
	atom.add.relaxed.gpu.f32 %f4484,[%rd449],%f4485;
	// end inline asm
	add.s64 	%rd450, %rd448, %rd566;
	// begin inline asm
	atom.add.relaxed.gpu.f32 %f4486,[%rd450],%f4703;
	// end inline asm
	fma.rn.f32 	%f8428, %f7352, %f8221, %f12523;
	sub.f32 	%f4489, %f8428, %f12523;
	add.s64 	%rd451, %rd447, %rd709;
	// begin inline asm
	atom.add.relaxed.gpu.f32 %f4488,[%rd451],%f4489;
	// end inline asm
	add.s64 	%rd452, %rd448, %rd709;
	// begin inline asm
	atom.add.relaxed.gpu.f32 %f4490,[%rd452],%f4703;
	// end inline asm
	fma.rn.f32 	%f8429, %f7352, %f8260, %f12523;
	sub.f32 	%f4493, %f8429, %f12523;
	add.s64 	%rd453, %rd447, %rd710;
	// begin inline asm
	atom.add.relaxed.gpu.f32 %f4492,[%rd453],%f4493;
	// end inline asm
	add.s64 	%rd454, %rd448, %rd710;
	// begin inline asm
	atom.add.relaxed.gpu.f32 %f4494,[%rd454],%f4703;
	// end inline asm
	fma.rn.f32 	%f8430, %f7352, %f8299, %f12523;
	sub.f32 	%f4497, %f8430, %f12523;
	add.s64 	%rd455, %rd447, %rd711;
	// begin inline asm
	atom.add.relaxed.gpu.f32 %f4496,[%rd455],%f4497;
	// end inline asm
	add.s64 	%rd456, %rd448, %rd711;
	// begin inline asm
	atom.add.relaxed.gpu.f32 %f4498,[%rd456],%f4703;
	// end inline asm
	fma.rn.f32 	%f8431, %f7352, %f8338, %f12523;
	sub.f32 	%f4501, %f8431, %f12523;
	add.s64 	%rd457, %rd447, %rd712;
	// begin inline asm
	atom.add.relaxed.gpu.f32 %f4500,[%rd457],%f4501;
	// end inline asm
	add.s64 	%rd458, %rd448, %rd712;
	// begin inline asm
	atom.add.relaxed.gpu.f32 %f4502,[%rd458],%f4703;
	// end inline asm
	fma.rn.f32 	%f8432, %f7352, %f8377, %f12523;
	sub.f32 	%f4505, %f8432, %f12523;
	add.s64 	%rd459, %rd447, %rd713;
	// begin inline asm
	atom.add.relaxed.gpu.f32 %f4504,[%rd459],%f4505;
	// end inline asm
	add.s64 	%rd460, %rd448, %rd713;
	// begin inline asm
	atom.add.relaxed.gpu.f32 %f4506,[%rd460],%f4703;
	// end inline asm
	fma.rn.f32 	%f8433, %f7352, %f8416, %f12523;
	sub.f32 	%f4509, %f8433, %f12523;
	add.s64 	%rd461, %rd447, %rd714;
	// begin inline asm
	atom.add.relaxed.gpu.f32 %f4508,[%rd461],%f4509;
	// end inline asm
	add.s64 	%rd462, %rd448, %rd714;
	// begin inline asm
	atom.add.relaxed.gpu.f32 %f4510,[%rd462],%f4703;
	// end inline asm
	shfl.sync.idx.b32	%r970|%p442, %r409, 2, 6175, -1;
	shfl.sync.idx.b32	%r971|%p443, %r408, 2, 6175, -1;
	shfl.sync.idx.b32	%r972|%p444, %r407, 2, 6175, -1;
	mad.lo.s32 	%r973, %r971, %r1199, %r970;
	mad.lo.s32 	%r974, %r954, %r972, %r973;
	cvt.s64.s32 	%rd720, %r974;
	add.s64 	%rd721, %rd720, %rd701;
	add.s64 	%rd722, %rd720, %rd703;
	fma.rn.f32 	%f8434, %f7352, %f8131, %f12523;
	sub.f32 	%f4513, %f8434, %f12523;
	shl.b64 	%rd723, %rd721, 2;
	add.s64 	%rd463, %rd706, %rd723;
	// begin inline asm
	atom.add.relaxed.gpu.f32 %f4512,[%rd463],%f4513;
	// end inline asm
	shl.b64 	%rd724, %rd722, 2;
	add.s64 	%rd464, %rd706, %rd724;
	// begin inline asm
	atom.add.relaxed.gpu.f32 %f4514,[%rd464],%f4703;
	// end inline asm
	fma.rn.f32 	%f8435, %f7352, %f8170, %f12523;
	sub.f32 	%f4517, %f8435, %f12523;
	add.s64 	%rd465, %rd463, %rd566;
	// begin inline asm
	atom.add.relaxed.gpu.f32 %f4516,[%rd465],%f4517;
	// end inline asm
	add.s64 	%rd466, %rd464, %rd566;
	// begin inline asm
	atom.add.relaxed.gpu.f32 %f4518,[%rd466],%f4703;
	// end inline asm
	fma.rn.f32 	%f8436, %f7352, %f8209, %f12523;
	sub.f32 	%f4521, %f8436, %f12523;
	add.s64 	%rd467, %rd463, %rd709;
	// begin inline asm
	atom.add.relaxed.gpu.f32 %f4520,[%rd467],%f4521;
	// end inline asm
	add.s64 	%rd468, %rd464, %rd709;
	// begin inline asm
	atom.add.relaxed.gpu.f32 %f4522,[%rd468],%f4703;
	// end inline asm
	fma.rn.f32 	%f8437, %f7352, %f8248, %f12523;
	sub.f32 	%f4525, %f8437, %f12523;
	add.s64 	%rd469, %rd463, %rd710;
	// begin inline asm
	atom.add.relaxed.gpu.f32 %f4524,[%rd469],%f4525;
	// end inline asm
	add.s64 	%rd470, %rd464, %rd710;
	// begin inline asm
	atom.add.relaxed.gpu.f32 %f4526,[%rd470],%f4703;
	// end inline asm
	fma.rn.f32 	%f8438, %f7352, %f8287, %f12523;
	sub.f32 	%f4529, %f8438, %f12523;
	add.s64 	%rd471, %rd463, %rd711;
	// begin inline asm
	atom.add.relaxed.gpu.f32 %f4528,[%rd471],%f4529;
	// end inline asm
	add.s64 	%rd472, %rd464, %rd711;
	// begin inline asm
	atom.add.relaxed.gpu.f32 %f4530,[%rd472],%f4703;
	// end inline asm
	fma.rn.f32 	%f8439, %f7352, %f8326, %f12523;
	sub.f32 	%f4533, %f8439, %f12523;
	add.s64 	%rd473, %rd463, %rd712;
	// begin inline asm
	atom.add.relaxed.gpu.f32 %f4532,[%rd473],%f4533;
	// end inline asm
	add.s64 	%rd474, %rd464, %rd712;
	// begin inline asm
	atom.add.relaxed.gpu.f32 %f4534,[%rd474],%f4703;
	// end inline asm
	fma.rn.f32 	%f8440, %f7352, %f8365, %f12523;
	sub.f32 	%f4537, %f8440, %f12523;
	add.s64 	%rd475, %rd463, %rd713;
	// begin inline asm
	atom.add.relaxed.gpu.f32 %f4536,[%rd475],%f4537;
	// end inline asm
	add.s64 	%rd476, %rd464, %rd713;
	// begin inline asm
	atom.add.relaxed.gpu.f32 %f4538,[%rd476],%f4703;
	// end inline asm
	fma.rn.f32 	%f8441, %f7352, %f8404, %f12523;
	sub.f32 	%f4541, %f8441, %f12523;
	add.s64 	%rd477, %rd463, %rd714;
	// begin inline asm
	atom.add.relaxed.gpu.f32 %f4540,[%rd477],%f4541;
	// end inline asm
	add.s64 	%rd478, %rd464, %rd714;
	// begin inline asm
	atom.add.relaxed.gpu.f32 %f4542,[%rd478],%f4703;
	// end inline asm
	shfl.sync.idx.b32	%r975|%p445, %r409, 3, 6175, -1;
	shfl.sync.idx.b32	%r976|%p446, %r408, 3, 6175, -1;
	shfl.sync.idx.b32	%r977|%p447, %r407, 3, 6175, -1;
	mad.lo.s32 	%r978, %r976, %r1199, %r975;
	mad.lo.s32 	%r979, %r954, %r977, %r978;
	cvt.s64.s32 	%rd725, %r979;
	add.s64 	%rd726, %rd725, %rd701;
	add.s64 	%rd727, %rd725, %rd703;
	fma.rn.f32 	%f8442, %f7352, %f8136, %f12523;
	sub.f32 	%f4545, %f8442, %f12523;
	shl.b64 	%rd728, %rd726, 2;
	add.s64 	%rd479, %rd706, %rd728;
	// begin inline asm
	atom.add.relaxed.gpu.f32 %f4544,[%rd479],%f4545;
	// end inline asm
	shl.b64 	%rd729, %rd727, 2;
	add.s64 	%rd480, %rd706, %rd729;
	// begin inline asm
	atom.add.relaxed.gpu.f32 %f4546,[%rd480],%f4703;
	// end inline asm
	fma.rn.f32 	%f8443, %f7352, %f8175, %f12523;
	sub.f32 	%f4549, %f8443, %f12523;
	add.s64 	%rd481, %rd479, %rd566;
	// begin inline asm
	atom.add.relaxed.gpu.f32 %f4548,[%rd481],%f4549;
	// end inline asm
	add.s64 	%rd482, %rd480, %rd566;
	// begin inline asm
	atom.add.relaxed.gpu.f32 %f4550,[%rd482],%f4703;
	// end inline asm
	fma.rn.f32 	%f8444, %f7352, %f8214, %f12523;
	sub.f32 	%f4553, %f8444, %f12523;
	add.s64 	%rd483, %rd479, %rd709;
	// begin inline asm
	atom.add.relaxed.gpu.f32 %f4552,[%rd483],%f4553;
	// end inline asm
	add.s64 	%rd484, %rd480, %rd709;
	// begin inline asm
	atom.add.relaxed.gpu.f32 %f4554,[%rd484],%f4703;
	// end inline asm
	fma.rn.f32 	%f8445, %f7352, %f8253, %f12523;
	sub.f32 	%f4557, %f8445, %f12523;
	add.s64 	%rd485, %rd479, %rd710;
	// begin inline asm
	atom.add.relaxed.gpu.f32 %f4556,[%rd485],%f4557;
	// end inline asm
	add.s64 	%rd486, %rd480, %rd710;
	// begin inline asm
	atom.add.relaxed.gpu.f32 %f4558,[%rd486],%f4703;
	// end inline asm
	fma.rn.f32 	%f8446, %f7352, %f8292, %f12523;
	sub.f32 	%f4561, %f8446, %f12523;
	add.s64 	%rd487, %rd479, %rd711;
	// begin inline asm
	atom.add.relaxed.gpu.f32 %f4560,[%rd487],%f4561;
	// end inline asm
	add.s64 	%rd488, %rd480, %rd711;
	// begin inline asm
	atom.add.relaxed.gpu.f32 %f4562,[%rd488],%f4703;
	// end inline asm
	fma.rn.f32 	%f8447, %f7352, %f8331, %f12523;
	sub.f32 	%f4565, %f8447, %f12523;
	add.s64 	%rd489, %rd479, %rd712;
	// begin inline asm
	atom.add.relaxed.gpu.f32 %f4564,[%rd489],%f4565;
	// end inline asm
	add.s64 	%rd490, %rd480, %rd712;
	// begin inline asm
	atom.add.relaxed.gpu.f32 %f4566,[%rd490],%f4703;
	// end inline asm
	fma.rn.f32 	%f8448, %f7352, %f8370, %f12523;
	sub.f32 	%f4569, %f8448, %f12523;
	add.s64 	%rd491, %rd479, %rd713;
	// begin inline asm
	atom.add.relaxed.gpu.f32 %f4568,[%rd491],%f4569;
	// end inline asm
	add.s64 	%rd492, %rd480, %rd713;
	// begin inline asm
	atom.add.relaxed.gpu.f32 %f4570,[%rd492],%f4703;
	// end inline asm
	fma.rn.f32 	%f8449, %f7352, %f8409, %f12523;
	sub.f32 	%f4573, %f8449, %f12523;
	add.s64 	%rd493, %rd479, %rd714;
	// begin inline asm
	atom.add.relaxed.gpu.f32 %f4572,[%rd493],%f4573;
	// end inline asm
	add.s64 	%rd494, %rd480, %rd714;
	// begin inline asm
	atom.add.relaxed.gpu.f32 %f4574,[%rd494],%f4703;
	// end inline asm
	shfl.sync.idx.b32	%r980|%p448, %r409, 4, 6175, -1;
	shfl.sync.idx.b32	%r981|%p449, %r408, 4, 6175, -1;
	shfl.sync.idx.b32	%r982|%p450, %r407, 4, 6175, -1;
	mad.lo.s32 	%r983, %r981, %r1199, %r980;
	mad.lo.s32 	%r984, %r954, %r982, %r983;
	cvt.s64.s32 	%rd730, %r984;
	add.s64 	%rd731, %rd730, %rd701;
	add.s64 	%rd732, %rd730, %rd703;
	fma.rn.f32 	%f8450, %f7352, %f8137, %f12523;
	sub.f32 	%f4577, %f8450, %f12523;
	shl.b64 	%rd733, %rd731, 2;
	add.s64 	%rd495, %rd706, %rd733;
	// begin inline asm
	atom.add.relaxed.gpu.f32 %f4576,[%rd495],%f4577;
	// end inline asm
	shl.b64 	%rd734, %rd732, 2;
	add.s64 	%rd496, %rd706, %rd734;
	// begin inline asm
	atom.add.relaxed.gpu.f32 %f4578,[%rd496],%f4703;
	// end inline asm
	fma.rn.f32 	%f8451, %f7352, %f8176, %f12523;
	sub.f32 	%f4581, %f8451, %f12523;
	add.s64 	%rd497, %rd495, %rd566;
	// begin inline asm
	atom.add.relaxed.gpu.f32 %f4580,[%rd497],%f4581;
	// end inline asm
	add.s64 	%rd498, %rd496, %rd566;
	// begin inline asm
	atom.add.relaxed.gpu.f32 %f4582,[%rd498],%f4703;
	// end inline asm
	fma.rn.f32 	%f8452, %f7352, %f8215, %f12523;
	sub.f32 	%f4585, %f8452, %f12523;
	add.s64 	%rd499, %rd495, %rd709;
	// begin inline asm
	atom.add.relaxed.gpu.f32 %f4584,[%rd499],%f4585;
	// end inline asm
	add.s64 	%rd500, %rd496, %rd709;
	// begin inline asm
	atom.add.relaxed.gpu.f32 %f4586,[%rd500],%f4703;
	// end inline asm
	fma.rn.f32 	%f8453, %f7352, %f8254, %f12523;
	sub.f32 	%f4589, %f8453, %f12523;
	add.s64 	%rd501, %rd495, %rd710;
	// begin inline asm
	atom.add.relaxed.gpu.f32 %f4588,[%rd501],%f4589;
	// end inline asm
	add.s64 	%rd502, %rd496, %rd710;
	// begin inline asm
	atom.add.relaxed.gpu.f32 %f4590,[%rd502],%f4703;
	// end inline asm
	fma.rn.f32 	%f8454, %f7352, %f8293, %f12523;
	sub.f32 	%f4593, %f8454, %f12523;
	add.s64 	%rd503, %rd495, %rd711;
	// begin inline asm
	atom.add.relaxed.gpu.f32 %f4592,[%rd503],%f4593;
	// end inline asm
	add.s64 	%rd504, %rd496, %rd711;
	// begin inline asm
	atom.add.relaxed.gpu.f32 %f4594,[%rd504],%f4703;
	// end inline asm
	fma.rn.f32 	%f8455, %f7352, %f8332, %f12523;
	sub.f32 	%f4597, %f8455, %f12523;
	add.s64 	%rd505, %rd495, %rd712;
	// begin inline asm
	atom.add.relaxed.gpu.f32 %f4596,[%rd505],%f4597;
	// end inline asm
	add.s64 	%rd506, %rd496, %rd712;
	// begin inline asm
	atom.add.relaxed.gpu.f32 %f4598,[%rd506],%f4703;
	// end inline asm
	fma.rn.f32 	%f8456, %f7352, %f8371, %f12523;
	sub.f32 	%f4601, %f8456, %f12523;
	add.s64 	%rd507, %rd495, %rd713;
	// begin inline asm
	atom.add.relaxed.gpu.f32 %f4600,[%rd507],%f4601;
	// end inline asm
	add.s64 	%rd508, %rd496, %rd713;
	// begin inline asm
	atom.add.relaxed.gpu.f32 %f4602,[%rd508],%f4703;
	// end inline asm
	fma.rn.f32 	%f8457, %f7352, %f8410, %f12523;
	sub.f32 	%f4605, %f8457, %f12523;
	add.s64 	%rd509, %rd495, %rd714;
	// begin inline asm
	atom.add.relaxed.gpu.f32 %f4604,[%rd509],%f4605;
	// end inline asm
	add.s64 	%rd510, %rd496, %rd714;
	// begin inline asm
	atom.add.relaxed.gpu.f32 %f4606,[%rd510],%f4703;
	// end inline asm
	shfl.sync.idx.b32	%r985|%p451, %r409, 5, 6175, -1;
	shfl.sync.idx.b32	%r986|%p452, %r408, 5, 6175, -1;
	shfl.sync.idx.b32	%r987|%p453, %r407, 5, 6175, -1;
	mad.lo.s32 	%r988, %r986, %r1199, %r985;
	mad.lo.s32 	%r989, %r954, %r987, %r988;
	cvt.s64.s32 	%rd735, %r989;
	add.s64 	%rd736, %rd735, %rd701;
	add.s64 	%rd737, %rd735, %rd703;
	fma.rn.f32 	%f8458, %f7352, %f8130, %f12523;
	sub.f32 	%f4609, %f8458, %f12523;
	shl.b64 	%rd738, %rd736, 2;
	add.s64 	%rd511, %rd706, %rd738;
	// begin inline asm
	atom.add.relaxed.gpu.f32 %f4608,[%rd511],%f4609;
	// end inline asm
	shl.b64 	%rd739, %rd737, 2;
	add.s64 	%rd512, %rd706, %rd739;
	// begin inline asm
	atom.add.relaxed.gpu.f32 %f4610,[%rd512],%f4703;
	// end inline asm
	fma.rn.f32 	%f8459, %f7352, %f8169, %f12523;
	sub.f32 	%f4613, %f8459, %f12523;
	add.s64 	%rd513, %rd511, %rd566;
	// begin inline asm
	atom.add.relaxed.gpu.f32 %f4612,[%rd513],%f4613;
	// end inline asm
	add.s64 	%rd514, %rd512, %rd566;
	// begin inline asm
	atom.add.relaxed.gpu.f32 %f4614,[%rd514],%f4703;
	// end inline asm
	fma.rn.f32 	%f8460, %f7352, %f8208, %f12523;
	sub.f32 	%f4617, %f8460, %f12523;
	add.s64 	%rd515, %rd511, %rd709;
	// begin inline asm
	atom.add.relaxed.gpu.f32 %f4616,[%rd515],%f4617;
	// end inline asm
	add.s64 	%rd516, %rd512, %rd709;
	// begin inline asm
	atom.add.relaxed.gpu.f32 %f4618,[%rd516],%f4703;
	// end inline asm
	fma.rn.f32 	%f8461, %f7352, %f8247, %f12523;
	sub.f32 	%f4621, %f8461, %f12523;
	add.s64 	%rd517, %rd511, %rd710;
	// begin inline asm
	atom.add.relaxed.gpu.f32 %f4620,[%rd517],%f4621;
	// end inline asm
	add.s64 	%rd518, %rd512, %rd710;
	// begin inline asm
	atom.add.relaxed.gpu.f32 %f4622,[%rd518],%f4703;
	// end inline asm
	fma.rn.f32 	%f8462, %f7352, %f8286, %f12523;
	sub.f32 	%f4625, %f8462, %f12523;
	add.s64 	%rd519, %rd511, %rd711;
	// begin inline asm
	atom.add.relaxed.gpu.f32 %f4624,[%rd519],%f4625;
	// end inline asm
	add.s64 	%rd520, %rd512, %rd711;
	// begin inline asm
	atom.add.relaxed.gpu.f32 %f4626,[%rd520],%f4703;
	// end inline asm
	fma.rn.f32 	%f8463, %f7352, %f8325, %f12523;
	sub.f32 	%f4629, %f8463, %f12523;
	add.s64 	%rd521, %rd511, %rd712;
	// begin inline asm
	atom.add.relaxed.gpu.f32 %f4628,[%rd521],%f4629;
	// end inline asm
	add.s64 	%rd522, %rd512, %rd712;
	// begin inline asm
	atom.add.relaxed.gpu.f32 %f4630,[%rd522],%f4703;
	// end inline asm
	fma.rn.f32 	%f8464, %f7352, %f8364, %f12523;
	sub.f32 	%f4633, %f8464, %f12523;
	add.s64 	%rd523, %rd511, %rd713;
	// begin inline asm
	atom.add.relaxed.gpu.f32 %f4632,[%rd523],%f4633;
	// end inline asm
	add.s64 	%rd524, %rd512, %rd713;
	// begin inline asm
	atom.add.relaxed.gpu.f32 %f4634,[%rd524],%f4703;
	// end inline asm
	fma.rn.f32 	%f8465, %f7352, %f8403, %f12523;
	sub.f32 	%f4637, %f8465, %f12523;
	add.s64 	%rd525, %rd511, %rd714;
	// begin inline asm
	atom.add.relaxed.gpu.f32 %f4636,[%rd525],%f4637;
	// end inline asm
	add.s64 	%rd526, %rd512, %rd714;
	// begin inline asm
	atom.add.relaxed.gpu.f32 %f4638,[%rd526],%f4703;
	// end inline asm
	shfl.sync.idx.b32	%r990|%p454, %r409, 6, 6175, -1;
	shfl.sync.idx.b32	%r991|%p455, %r408, 6, 6175, -1;
	shfl.sync.idx.b32	%r992|%p456, %r407, 6, 6175, -1;
	mad.lo.s32 	%r993, %r991, %r1199, %r990;
	mad.lo.s32 	%r994, %r954, %r992, %r993;
	cvt.s64.s32 	%rd740, %r994;
	add.s64 	%rd741, %rd740, %rd701;
	add.s64 	%rd742, %rd740, %rd703;
	fma.rn.f32 	%f8466, %f7352, %f8142, %f12523;
	sub.f32 	%f4641, %f8466, %f12523;
	shl.b64 	%rd743, %rd741, 2;
	add.s64 	%rd527, %rd706, %rd743;
	// begin inline asm
	atom.add.relaxed.gpu.f32 %f4640,[%rd527],%f4641;
	// end inline asm
	shl.b64 	%rd744, %rd742, 2;
	add.s64 	%rd528, %rd706, %rd744;
	// begin inline asm
	atom.add.relaxed.gpu.f32 %f4642,[%rd528],%f4703;
	// end inline asm
	fma.rn.f32 	%f8467, %f7352, %f8181, %f12523;
	sub.f32 	%f4645, %f8467, %f12523;
	add.s64 	%rd529, %rd527, %rd566;
	// begin inline asm
	atom.add.relaxed.gpu.f32 %f4644,[%rd529],%f4645;
	// end inline asm
	add.s64 	%rd530, %rd528, %rd566;
	// begin inline asm
	atom.add.relaxed.gpu.f32 %f4646,[%rd530],%f4703;
	// end inline asm
	fma.rn.f32 	%f8468, %f7352, %f8220, %f12523;
	sub.f32 	%f4649, %f8468, %f12523;
	add.s64 	%rd531, %rd527, %rd709;
	// begin inline asm
	atom.add.relaxed.gpu.f32 %f4648,[%rd531],%f4649;
	// end inline asm
	add.s64 	%rd532, %rd528, %rd709;
	// begin inline asm
	atom.add.relaxed.gpu.f32 %f4650,[%rd532],%f4703;
	// end inline asm
	fma.rn.f32 	%f8469, %f7352, %f8259, %f12523;
	sub.f32 	%f4653, %f8469, %f12523;
	add.s64 	%rd533, %rd527, %rd710;
	// begin inline asm
	atom.add.relaxed.gpu.f32 %f4652,[%rd533],%f4653;
	// end inline asm
	add.s64 	%rd534, %rd528, %rd710;
	// begin inline asm
	atom.add.relaxed.gpu.f32 %f4654,[%rd534],%f4703;
	// end inline asm
	fma.rn.f32 	%f8470, %f7352, %f8298, %f12523;
	sub.f32 	%f4657, %f8470, %f12523;
	add.s64 	%rd535, %rd527, %rd711;
	// begin inline asm
	atom.add.relaxed.gpu.f32 %f4656,[%rd535],%f4657;
	// end inline asm
	add.s64 	%rd536, %rd528, %rd711;
	// begin inline asm
	atom.add.relaxed.gpu.f32 %f4658,[%rd536],%f4703;
	// end inline asm
	fma.rn.f32 	%f8471, %f7352, %f8337, %f12523;
	sub.f32 	%f4661, %f8471, %f12523;
	add.s64 	%rd537, %rd527, %rd712;
	// begin inline asm
	atom.add.relaxed.gpu.f32 %f4660,[%rd537],%f4661;
	// end inline asm
	add.s64 	%rd538, %rd528, %rd712;
	// begin inline asm
	atom.add.relaxed.gpu.f32 %f4662,[%rd538],%f4703;
	// end inline asm
	fma.rn.f32 	%f8472, %f7352, %f8376, %f12523;
	sub.f32 	%f4665, %f8472, %f12523;
	add.s64 	%rd539, %rd527, %rd713;
	// begin inline asm
	atom.add.relaxed.gpu.f32 %f4664,[%rd539],%f4665;
	// end inline asm
	add.s64 	%rd540, %rd528, %rd713;
	// begin inline asm
	atom.add.relaxed.gpu.f32 %f4666,[%rd540],%f4703;
	// end inline asm
	fma.rn.f32 	%f8473, %f7352, %f8415, %f12523;
	sub.f32 	%f4669, %f8473, %f12523;
	add.s64 	%rd541, %rd527, %rd714;
	// begin inline asm
	atom.add.relaxed.gpu.f32 %f4668,[%rd541],%f4669;
	// end inline asm
	add.s64 	%rd542, %rd528, %rd714;
	// begin inline asm
	atom.add.relaxed.gpu.f32 %f4670,[%rd542],%f4703;
	// end inline asm
	shfl.sync.idx.b32	%r995|%p457, %r409, 7, 6175, -1;
	shfl.sync.idx.b32	%r996|%p458, %r408, 7, 6175, -1;
	shfl.sync.idx.b32	%r997|%p459, %r407, 7, 6175, -1;
	mad.lo.s32 	%r998, %r996, %r1199, %r995;
	mad.lo.s32 	%r999, %r954, %r997, %r998;
	cvt.s64.s32 	%rd745, %r999;
	add.s64 	%rd746, %rd745, %rd701;
	add.s64 	%rd747, %rd745, %rd703;
	fma.rn.f32 	%f8474, %f7352, %f8124, %f12523;
	sub.f32 	%f4673, %f8474, %f12523;
	shl.b64 	%rd748, %rd746, 2;
	add.s64 	%rd543, %rd706, %rd748;
	// begin inline asm
	atom.add.relaxed.gpu.f32 %f4672,[%rd543],%f4673;
	// end inline asm
	shl.b64 	%rd749, %rd747, 2;
	add.s64 	%rd544, %rd706, %rd749;
	// begin inline asm
	atom.add.relaxed.gpu.f32 %f4674,[%rd544],%f4703;
	// end inline asm
	fma.rn.f32 	%f8475, %f7352, %f8163, %f12523;
	sub.f32 	%f4677, %f8475, %f12523;
	add.s64 	%rd545, %rd543, %rd566;
	// begin inline asm
	atom.add.relaxed.gpu.f32 %f4676,[%rd545],%f4677;
	// end inline asm
	add.s64 	%rd546, %rd544, %rd566;
	// begin inline asm
	atom.add.relaxed.gpu.f32 %f4678,[%rd546],%f4703;
	// end inline asm
	fma.rn.f32 	%f8476, %f7352, %f8202, %f12523;
	sub.f32 	%f4681, %f8476, %f12523;
	add.s64 	%rd547, %rd543, %rd709;
	// begin inline asm
	atom.add.relaxed.gpu.f32 %f4680,[%rd547],%f4681;
	// end inline asm
	add.s64 	%rd548, %rd544, %rd709;
	// begin inline asm
	atom.add.relaxed.gpu.f32 %f4682,[%rd548],%f4703;
	// end inline asm
	fma.rn.f32 	%f8477, %f7352, %f8241, %f12523;
	sub.f32 	%f4685, %f8477, %f12523;
	add.s64 	%rd549, %rd543, %rd710;
	// begin inline asm
	atom.add.relaxed.gpu.f32 %f4684,[%rd549],%f4685;
	// end inline asm
	add.s64 	%rd550, %rd544, %rd710;
	// begin inline asm
	atom.add.relaxed.gpu.f32 %f4686,[%rd550],%f4703;
	// end inline asm
	fma.rn.f32 	%f8478, %f7352, %f8280, %f12523;
	sub.f32 	%f4689, %f8478, %f12523;
	add.s64 	%rd551, %rd543, %rd711;
	// begin inline asm
	atom.add.relaxed.gpu.f32 %f4688,[%rd551],%f4689;
	// end inline asm
	add.s64 	%rd552, %rd544, %rd711;
	// begin inline asm
	atom.add.relaxed.gpu.f32 %f4690,[%rd552],%f4703;
	// end inline asm
	fma.rn.f32 	%f8479, %f7352, %f8319, %f12523;
	sub.f32 	%f4693, %f8479, %f12523;
	add.s64 	%rd553, %rd543, %rd712;
	// begin inline asm
	atom.add.relaxed.gpu.f32 %f4692,[%rd553],%f4693;
	// end inline asm
	add.s64 	%rd554, %rd544, %rd712;
	// begin inline asm
	atom.add.relaxed.gpu.f32 %f4694,[%rd554],%f4703;
	// end inline asm
	fma.rn.f32 	%f8480, %f7352, %f8358, %f12523;
	sub.f32 	%f4697, %f8480, %f12523;
	add.s64 	%rd555, %rd543, %rd713;
	// begin inline asm
	atom.add.relaxed.gpu.f32 %f4696,[%rd555],%f4697;
	// end inline asm
	add.s64 	%rd556, %rd544, %rd713;
	// begin inline asm
	atom.add.relaxed.gpu.f32 %f4698,[%rd556],%f4703;
	// end inline asm
	fma.rn.f32 	%f8481, %f7352, %f8397, %f12523;
	sub.f32 	%f4701, %f8481, %f12523;
	add.s64 	%rd557, %rd543, %rd714;
	// begin inline asm
	atom.add.relaxed.gpu.f32 %f4700,[%rd557],%f4701;
	// end inline asm
	add.s64 	%rd558, %rd544, %rd714;
	// begin inline asm
	atom.add.relaxed.gpu.f32 %f4702,[%rd558],%f4703;
	// end inline asm
$L__BB0_107:
	ld.param.f32 	%f12520, [_Z4bm3dILb1ELb1ELb1EEvPfPKfiiifiiiiifff_param_12];
	setp.lt.f32 	%p460, %f12520, 0f34000000;
	@%p460 bra 	$L__BB0_109;
	ld.param.f32 	%f12524, [_Z4bm3dILb1ELb1ELb1EEvPfPKfiiifiiiiifff_param_13];
	ld.param.f32 	%f12521, [_Z4bm3dILb1ELb1ELb1EEvPfPKfiiifiiiiifff_param_12];
	ld.param.u32 	%r1213, [_Z4bm3dILb1ELb1ELb1EEvPfPKfiiifiiiiifff_param_8];
	ld.param.u32 	%r1200, [_Z4bm3dILb1ELb1ELb1EEvPfPKfiiifiiiiifff_param_4];
	ld.param.u32 	%r1186, [_Z4bm3dILb1ELb1ELb1EEvPfPKfiiifiiiiifff_param_3];
	ld.param.u64 	%rd1078, [_Z4bm3dILb1ELb1ELb1EEvPfPKfiiifiiiiifff_param_1];
	ld.param.u64 	%rd1073, [_Z4bm3dILb1ELb1ELb1EEvPfPKfiiifiiiiifff_param_0];
	mul.lo.s32 	%r1007, %r1200, %r1186;
	mul.lo.s32 	%r1008, %r1213, %r1007;
	shl.b32 	%r1009, %r1008, 1;
	add.s32 	%r1010, %r1009, %r1007;
	mul.lo.s32 	%r1011, %r1010, 3;
	shfl.sync.idx.b32	%r1012|%p461, %r409, 0, 6175, -1;
	shfl.sync.idx.b32	%r1013|%p462, %r408, 0, 6175, -1;
	shfl.sync.idx.b32	%r1014|%p463, %r407, 0, 6175, -1;
	add.s32 	%r1015, %r1012, %r2;
	mad.lo.s32 	%r1016, %r1013, %r1200, %r1015;
	mad.lo.s32 	%r1017, %r1014, %r1007, %r1016;
	cvta.to.global.u64 	%rd878, %rd1078;
	mul.wide.s32 	%rd879, %r1010, 4;
	add.s64 	%rd880, %rd878, %rd879;
	add.s64 	%rd881, %rd880, %rd879;
	mul.wide.s32 	%rd882, %r1017, 4;
	add.s64 	%rd883, %rd881, %rd882;
	ld.global.nc.f32 	%f8738, [%rd883];
	mul.wide.s32 	%rd884, %r1011, 4;
	add.s64 	%rd885, %rd883, %rd884;
	ld.global.nc.f32 	%f8739, [%rd885];
	mul.wide.s32 	%rd886, %r1200, 4;
	add.s64 	%rd887, %rd883, %rd886;
	ld.global.nc.f32 	%f8740, [%rd887];
	add.s64 	%rd888, %rd887, %rd884;
	ld.global.nc.f32 	%f8741, [%rd888];
	add.s64 	%rd889, %rd887, %rd886;
	ld.global.nc.f32 	%f8742, [%rd889];
	add.s64 	%rd890, %rd889, %rd884;
	ld.global.nc.f32 	%f8743, [%rd890];
	add.s64 	%rd891, %rd889, %rd886;
	ld.global.nc.f32 	%f8744, [%rd891];
	add.s64 	%rd892, %rd891, %rd884;
	ld.global.nc.f32 	%f8745, [%rd892];
	add.s64 	%rd893, %rd891, %rd886;
	ld.global.nc.f32 	%f8746, [%rd893];
	add.s64 	%rd894, %rd893, %rd884;
	ld.global.nc.f32 	%f8747, [%rd894];
	add.s64 	%rd895, %rd893, %rd886;
	ld.global.nc.f32 	%f8748, [%rd895];
	add.s64 	%rd896, %rd895, %rd884;
	ld.global.nc.f32 	%f8749, [%rd896];
	add.s64 	%rd897, %rd895, %rd886;
	ld.global.nc.f32 	%f8750, [%rd897];
	add.s64 	%rd898, %rd897, %rd884;
	ld.global.nc.f32 	%f8751, [%rd898];
	add.s64 	%rd899, %rd897, %rd886;
	ld.global.nc.f32 	%f8752, [%rd899];
	add.s64 	%rd900, %rd899, %rd884;
	ld.global.nc.f32 	%f8753, [%rd900];
	shfl.sync.idx.b32	%r1018|%p464, %r409, 1, 6175, -1;
	shfl.sync.idx.b32	%r1019|%p465, %r408, 1, 6175, -1;
	shfl.sync.idx.b32	%r1020|%p466, %r407, 1, 6175, -1;
	add.s32 	%r1021, %r1018, %r2;
	mad.lo.s32 	%r1022, %r1019, %r1200, %r1021;
	mad.lo.s32 	%r1023, %r1020, %r1007, %r1022;
	mul.wide.s32 	%rd901, %r1023, 4;
	add.s64 	%rd902, %rd881, %rd901;
	ld.global.nc.f32 	%f8754, [%rd902];
	add.s64 	%rd903, %rd902, %rd884;
	ld.global.nc.f32 	%f8755, [%rd903];
	add.s64 	%rd904, %rd902, %rd886;
	ld.global.nc.f32 	%f8756, [%rd904];
	add.s64 	%rd905, %rd904, %rd884;
	ld.global.nc.f32 	%f8757, [%rd905];
	add.s64 	%rd906, %rd904, %rd886;
	ld.global.nc.f32 	%f8758, [%rd906];
	add.s64 	%rd907, %rd906, %rd884;
	ld.global.nc.f32 	%f8759, [%rd907];
	add.s64 	%rd908, %rd906, %rd886;
	ld.global.nc.f32 	%f8760, [%rd908];
	add.s64 	%rd909, %rd908, %rd884;
	ld.global.nc.f32 	%f8761, [%rd909];
	add.s64 	%rd910, %rd908, %rd886;
	ld.global.nc.f32 	%f8762, [%rd910];
	add.s64 	%rd911, %rd910, %rd884;
	ld.global.nc.f32 	%f8763, [%rd911];
	add.s64 	%rd912, %rd910, %rd886;
	ld.global.nc.f32 	%f8764, [%rd912];
	add.s64 	%rd913, %rd912, %rd884;
	ld.global.nc.f32 	%f8765, [%rd913];
	add.s64 	%rd914, %rd912, %rd886;
	ld.global.nc.f32 	%f8766, [%rd914];
	add.s64 	%rd915, %rd914, %rd884;
	ld.global.nc.f32 	%f8767, [%rd915];
	add.s64 	%rd916, %rd914, %rd886;
	ld.global.nc.f32 	%f8768, [%rd916];
	add.s64 	%rd917, %rd916, %rd884;
	ld.global.nc.f32 	%f8769, [%rd917];
	shfl.sync.idx.b32	%r1024|%p467, %r409, 2, 6175, -1;
	shfl.sync.idx.b32	%r1025|%p468, %r408, 2, 6175, -1;
	shfl.sync.idx.b32	%r1026|%p469, %r407, 2, 6175, -1;
	add.s32 	%r1027, %r1024, %r2;
	mad.lo.s32 	%r1028, %r1025, %r1200, %r1027;
	mad.lo.s32 	%r1029, %r1026, %r1007, %r1028;
	mul.wide.s32 	%rd918, %r1029, 4;
	add.s64 	%rd919, %rd881, %rd918;
	ld.global.nc.f32 	%f8770, [%rd919];
	add.s64 	%rd920, %rd919, %rd884;
	ld.global.nc.f32 	%f8771, [%rd920];
	add.s64 	%rd921, %rd919, %rd886;
	ld.global.nc.f32 	%f8772, [%rd921];
	add.s64 	%rd922, %rd921, %rd884;
	ld.global.nc.f32 	%f8773, [%rd922];
	add.s64 	%rd923, %rd921, %rd886;
	ld.global.nc.f32 	%f8774, [%rd923];
	add.s64 	%rd924, %rd923, %rd884;
	ld.global.nc.f32 	%f8775, [%rd924];
	add.s64 	%rd925, %rd923, %rd886;
	ld.global.nc.f32 	%f8776, [%rd925];
	add.s64 	%rd926, %rd925, %rd884;
	ld.global.nc.f32 	%f8777, [%rd926];
	add.s64 	%rd927, %rd925, %rd886;
	ld.global.nc.f32 	%f8778, [%rd927];
	add.s64 	%rd928, %rd927, %rd884;
	ld.global.nc.f32 	%f8779, [%rd928];
	add.s64 	%rd929, %rd927, %rd886;
	ld.global.nc.f32 	%f8780, [%rd929];
	add.s64 	%rd930, %rd929, %rd884;
	ld.global.nc.f32 	%f8781, [%rd930];
	add.s64 	%rd931, %rd929, %rd886;
	ld.global.nc.f32 	%f8782, [%rd931];
	add.s64 	%rd932, %rd931, %rd884;
	ld.global.nc.f32 	%f8783, [%rd932];
	add.s64 	%rd933, %rd931, %rd886;
	ld.global.nc.f32 	%f8784, [%rd933];
	add.s64 	%rd934, %rd933, %rd884;
	ld.global.nc.f32 	%f8785, [%rd934];
	shfl.sync.idx.b32	%r1030|%p470, %r409, 3, 6175, -1;
	shfl.sync.idx.b32	%r1031|%p471, %r408, 3, 6175, -1;
	shfl.sync.idx.b32	%r1032|%p472, %r407, 3, 6175, -1;
	add.s32 	%r1033, %r1030, %r2;
	mad.lo.s32 	%r1034, %r1031, %r1200, %r1033;
	mad.lo.s32 	%r1035, %r1032, %r1007, %r1034;
	mul.wide.s32 	%rd935, %r1035, 4;
	add.s64 	%rd936, %rd881, %rd935;
	ld.global.nc.f32 	%f8786, [%rd936];
	add.s64 	%rd937, %rd936, %rd884;
	ld.global.nc.f32 	%f8787, [%rd937];
	add.s64 	%rd938, %rd936, %rd886;
	ld.global.nc.f32 	%f8788, [%rd938];
	add.s64 	%rd939, %rd938, %rd884;
	ld.global.nc.f32 	%f8789, [%rd939];
	add.s64 	%rd940, %rd938, %rd886;
	ld.global.nc.f32 	%f8790, [%rd940];
	add.s64 	%rd941, %rd940, %rd884;
	ld.global.nc.f32 	%f8791, [%rd941];
	add.s64 	%rd942, %rd940, %rd886;
	ld.global.nc.f32 	%f8792, [%rd942];
	add.s64 	%rd943, %rd942, %rd884;
	ld.global.nc.f32 	%f8793, [%rd943];
	add.s64 	%rd944, %rd942, %rd886;
	ld.global.nc.f32 	%f8794, [%rd944];
	add.s64 	%rd945, %rd944, %rd884;
	ld.global.nc.f32 	%f8795, [%rd945];
	add.s64 	%rd946, %rd944, %rd886;
	ld.global.nc.f32 	%f8796, [%rd946];
	add.s64 	%rd947, %rd946, %rd884;
	ld.global.nc.f32 	%f8797, [%rd947];
	add.s64 	%rd948, %rd946, %rd886;
	ld.global.nc.f32 	%f8798, [%rd948];
	add.s64 	%rd949, %rd948, %rd884;
	ld.global.nc.f32 	%f8799, [%rd949];
	add.s64 	%rd950, %rd948, %rd886;
	ld.global.nc.f32 	%f8800, [%rd950];
	add.s64 	%rd951, %rd950, %rd884;
	ld.global.nc.f32 	%f8801, [%rd951];
	shfl.sync.idx.b32	%r1036|%p473, %r409, 4, 6175, -1;
	shfl.sync.idx.b32	%r1037|%p474, %r408, 4, 6175, -1;
	shfl.sync.idx.b32	%r1038|%p475, %r407, 4, 6175, -1;
	add.s32 	%r1039, %r1036, %r2;
	mad.lo.s32 	%r1040, %r1037, %r1200, %r1039;
	mad.lo.s32 	%r1041, %r1038, %r1007, %r1040;
	mul.wide.s32 	%rd952, %r1041, 4;
	add.s64 	%rd953, %rd881, %rd952;
	ld.global.nc.f32 	%f8802, [%rd953];
	add.s64 	%rd954, %rd953, %rd884;
	ld.global.nc.f32 	%f8803, [%rd954];
	add.s64 	%rd955, %rd953, %rd886;
	ld.global.nc.f32 	%f8804, [%rd955];
	add.s64 	%rd956, %rd955, %rd884;
	ld.global.nc.f32 	%f8805, [%rd956];
	add.s64 	%rd957, %rd955, %rd886;
	ld.global.nc.f32 	%f8806, [%rd957];
	add.s64 	%rd958, %rd957, %rd884;
	ld.global.nc.f32 	%f8807, [%rd958];
	add.s64 	%rd959, %rd957, %rd886;
	ld.global.nc.f32 	%f8808, [%rd959];
	add.s64 	%rd960, %rd959, %rd884;
	ld.global.nc.f32 	%f8809, [%rd960];
	add.s64 	%rd961, %rd959, %rd886;
	ld.global.nc.f32 	%f8810, [%rd961];
	add.s64 	%rd962, %rd961, %rd884;
	ld.global.nc.f32 	%f8811, [%rd962];
	add.s64 	%rd963, %rd961, %rd886;
	ld.global.nc.f32 	%f8812, [%rd963];
	add.s64 	%rd964, %rd963, %rd884;
	ld.global.nc.f32 	%f8813, [%rd964];
	add.s64 	%rd965, %rd963, %rd886;
	ld.global.nc.f32 	%f8814, [%rd965];
	add.s64 	%rd966, %rd965, %rd884;
	ld.global.nc.f32 	%f8815, [%rd966];
	add.s64 	%rd967, %rd965, %rd886;
	ld.global.nc.f32 	%f8816, [%rd967];
	add.s64 	%rd968, %rd967, %rd884;
	ld.global.nc.f32 	%f8817, [%rd968];
	shfl.sync.idx.b32	%r1042|%p476, %r409, 5, 6175, -1;
	shfl.sync.idx.b32	%r1043|%p477, %r408, 5, 6175, -1;
	shfl.sync.idx.b32	%r1044|%p478, %r407, 5, 6175, -1;
	add.s32 	%r1045, %r1042, %r2;
	mad.lo.s32 	%r1046, %r1043, %r1200, %r1045;
	mad.lo.s32 	%r1047, %r1044, %r1007, %r1046;
	mul.wide.s32 	%rd969, %r1047, 4;
	add.s64 	%rd970, %rd881, %rd969;
	ld.global.nc.f32 	%f8818, [%rd970];
	add.s64 	%rd971, %rd970, %rd884;
	ld.global.nc.f32 	%f8819, [%rd971];
	add.s64 	%rd972, %rd970, %rd886;
	ld.global.nc.f32 	%f8820, [%rd972];
	add.s64 	%rd973, %rd972, %rd884;
	ld.global.nc.f32 	%f8821, [%rd973];
	add.s64 	%rd974, %rd972, %rd886;
	ld.global.nc.f32 	%f8822, [%rd974];
	add.s64 	%rd975, %rd974, %rd884;
	ld.global.nc.f32 	%f8823, [%rd975];
	add.s64 	%rd976, %rd974, %rd886;
	ld.global.nc.f32 	%f8824, [%rd976];
	add.s64 	%rd977, %rd976, %rd884;
	ld.global.nc.f32 	%f8825, [%rd977];
	add.s64 	%rd978, %rd976, %rd886;
	ld.global.nc.f32 	%f8826, [%rd978];
	add.s64 	%rd979, %rd978, %rd884;
	ld.global.nc.f32 	%f8827, [%rd979];
	add.s64 	%rd980, %rd978, %rd886;
	ld.global.nc.f32 	%f8828, [%rd980];
	add.s64 	%rd981, %rd980, %rd884;
	ld.global.nc.f32 	%f8829, [%rd981];
	add.s64 	%rd982, %rd980, %rd886;
	ld.global.nc.f32 	%f8830, [%rd982];
	add.s64 	%rd983, %rd982, %rd884;
	ld.global.nc.f32 	%f8831, [%rd983];
	add.s64 	%rd984, %rd982, %rd886;
	ld.global.nc.f32 	%f8832, [%rd984];
	add.s64 	%rd985, %rd984, %rd884;
	ld.global.nc.f32 	%f8833, [%rd985];
	shfl.sync.idx.b32	%r1048|%p479, %r409, 6, 6175, -1;
	shfl.sync.idx.b32	%r1049|%p480, %r408, 6, 6175, -1;
	shfl.sync.idx.b32	%r1050|%p481, %r407, 6, 6175, -1;
	add.s32 	%r1051, %r1048, %r2;
	mad.lo.s32 	%r1052, %r1049, %r1200, %r1051;
	mad.lo.s32 	%r1053, %r1050, %r1007, %r1052;
	mul.wide.s32 	%rd986, %r1053, 4;
	add.s64 	%rd987, %rd881, %rd986;
	ld.global.nc.f32 	%f8834, [%rd987];
	add.s64 	%rd988, %rd987, %rd884;
	ld.global.nc.f32 	%f8835, [%rd988];
	add.s64 	%rd989, %rd987, %rd886;
	ld.global.nc.f32 	%f8836, [%rd989];
	add.s64 	%rd990, %rd989, %rd884;
	ld.global.nc.f32 	%f8837, [%rd990];
	add.s64 	%rd991, %rd989, %rd886;
	ld.global.nc.f32 	%f8838, [%rd991];
	add.s64 	%rd992, %rd991, %rd884;
	ld.global.nc.f32 	%f8839, [%rd992];
	add.s64 	%rd993, %rd991, %rd886;
	ld.global.nc.f32 	%f8840, [%rd993];
	add.s64 	%rd994, %rd993, %rd884;
	ld.global.nc.f32 	%f8841, [%rd994];
	add.s64 	%rd995, %rd993, %rd886;
	ld.global.nc.f32 	%f8842, [%rd995];
	add.s64 	%rd996, %rd995, %rd884;
	ld.global.nc.f32 	%f8843, [%rd996];
	add.s64 	%rd997, %rd995, %rd886;
	ld.global.nc.f32 	%f8844, [%rd997];
	add.s64 	%rd998, %rd997, %rd884;
	ld.global.nc.f32 	%f8845, [%rd998];
	add.s64 	%rd999, %rd997, %rd886;
	ld.global.nc.f32 	%f8846, [%rd999];
	add.s64 	%rd1000, %rd999, %rd884;
	ld.global.nc.f32 	%f8847, [%rd1000];
	add.s64 	%rd1001, %rd999, %rd886;
	ld.global.nc.f32 	%f8848, [%rd1001];
	add.s64 	%rd1002, %rd1001, %rd884;
	ld.global.nc.f32 	%f8849, [%rd1002];
	shfl.sync.idx.b32	%r1054|%p482, %r409, 7, 6175, -1;
	shfl.sync.idx.b32	%r1055|%p483, %r408, 7, 6175, -1;
	shfl.sync.idx.b32	%r1056|%p484, %r407, 7, 6175, -1;
	add.s32 	%r1057, %r1054, %r2;
	mad.lo.s32 	%r1058, %r1055, %r1200, %r1057;
	mad.lo.s32 	%r1059, %r1056, %r1007, %r1058;
	mul.wide.s32 	%rd1003, %r1059, 4;
	add.s64 	%rd1004, %rd881, %rd1003;
	ld.global.nc.f32 	%f8850, [%rd1004];
	add.s64 	%rd1005, %rd1004, %rd884;
	ld.global.nc.f32 	%f8851, [%rd1005];
	add.s64 	%rd1006, %rd1004, %rd886;
	ld.global.nc.f32 	%f8852, [%rd1006];
	add.s64 	%rd1007, %rd1006, %rd884;
	ld.global.nc.f32 	%f8853, [%rd1007];
	add.s64 	%rd1008, %rd1006, %rd886;
	ld.global.nc.f32 	%f8854, [%rd1008];
	add.s64 	%rd1009, %rd1008, %rd884;
	ld.global.nc.f32 	%f8855, [%rd1009];
	add.s64 	%rd1010, %rd1008, %rd886;
	ld.global.nc.f32 	%f8856, [%rd1010];
	add.s64 	%rd1011, %rd1010, %rd884;
	ld.global.nc.f32 	%f8857, [%rd1011];
	add.s64 	%rd1012, %rd1010, %rd886;
	ld.global.nc.f32 	%f8858, [%rd1012];
	add.s64 	%rd1013, %rd1012, %rd884;
	ld.global.nc.f32 	%f8859, [%rd1013];
	add.s64 	%rd1014, %rd1012, %rd886;
	ld.global.nc.f32 	%f8860, [%rd1014];
	add.s64 	%rd1015, %rd1014, %rd884;
	ld.global.nc.f32 	%f8861, [%rd1015];
	add.s64 	%rd1016, %rd1014, %rd886;
	ld.global.nc.f32 	%f8862, [%rd1016];
	add.s64 	%rd1017, %rd1016, %rd884;
	ld.global.nc.f32 	%f8863, [%rd1017];
	add.s64 	%rd1018, %rd1016, %rd886;
	ld.global.nc.f32 	%f8864, [%rd1018];
	add.s64 	%rd1019, %rd1018, %rd884;
	ld.global.nc.f32 	%f8865, [%rd1019];
	sub.f32 	%f8866, %f8739, %f8753;
	add.f32 	%f8867, %f8739, %f8753;
	sub.f32 	%f8868, %f8747, %f8745;
	add.f32 	%f8869, %f8747, %f8745;
	sub.f32 	%f8870, %f8743, %f8749;
	sub.f32 	%f8871, %f8741, %f8751;
	add.f32 	%f8872, %f8870, %f8871;
	add.f32 	%f8873, %f8741, %f8751;
	sub.f32 	%f8874, %f8870, %f8871;
	add.f32 	%f8875, %f8743, %f8749;
	mul.f32 	%f8876, %f8872, 0f3F3504F3;
	sub.f32 	%f8877, %f8866, %f8876;
	mul.f32 	%f8878, %f8874, 0f3F3504F3;
	sub.f32 	%f8879, %f8868, %f8878;
	fma.rn.f32 	%f8880, %f8879, 0f3F2B0DC1, %f8877;
	mul.f32 	%f8881, %f8880, 0f3FD4DB31;
	mul.f32 	%f8882, %f8877, 0f3F2B0DC1;
	sub.f32 	%f8883, %f8879, %f8882;
	mul.f32 	%f8884, %f8883, 0fBFD4DB31;
	add.f32 	%f8885, %f8867, %f8869;
	add.f32 	%f8886, %f8875, %f8873;
	sub.f32 	%f8887, %f8885, %f8886;
	mul.f32 	%f8888, %f8887, 0f3FB504F3;
	add.f32 	%f8889, %f8885, %f8886;
	mul.f32 	%f8890, %f8889, 0f3FB504F3;
	add.f32 	%f8891, %f8866, %f8876;
	add.f32 	%f8892, %f8868, %f8878;
	mul.f32 	%f8893, %f8892, 0f3E4BAFAF;
	sub.f32 	%f8894, %f8891, %f8893;
	mul.f32 	%f8895, %f8894, 0f3FFB14BE;
	fma.rn.f32 	%f8896, %f8891, 0f3E4BAFAF, %f8892;
	mul.f32 	%f8897, %f8896, 0f3FFB14BE;
	sub.f32 	%f8898, %f8867, %f8869;
	sub.f32 	%f8899, %f8875, %f8873;
	mul.f32 	%f8900, %f8899, 0f3ED413CD;
	sub.f32 	%f8901, %f8898, %f8900;
	mul.f32 	%f8902, %f8901, 0f3FEC835E;
	fma.rn.f32 	%f8903, %f8898, 0f3ED413CD, %f8899;
	mul.f32 	%f8904, %f8903, 0f3FEC835E;
	sub.f32 	%f8905, %f8755, %f8769;
	add.f32 	%f8906, %f8755, %f8769;
	sub.f32 	%f8907, %f8763, %f8761;
	add.f32 	%f8908, %f8763, %f8761;
	sub.f32 	%f8909, %f8759, %f8765;
	sub.f32 	%f8910, %f8757, %f8767;
	add.f32 	%f8911, %f8909, %f8910;
	add.f32 	%f8912, %f8757, %f8767;
	sub.f32 	%f8913, %f8909, %f8910;
	add.f32 	%f8914, %f8759, %f8765;
	mul.f32 	%f8915, %f8911, 0f3F3504F3;
	sub.f32 	%f8916, %f8905, %f8915;
	mul.f32 	%f8917, %f8913, 0f3F3504F3;
	sub.f32 	%f8918, %f8907, %f8917;
	fma.rn.f32 	%f8919, %f8918, 0f3F2B0DC1, %f8916;
	mul.f32 	%f8920, %f8919, 0f3FD4DB31;
	mul.f32 	%f8921, %f8916, 0f3F2B0DC1;
	sub.f32 	%f8922, %f8918, %f8921;
	mul.f32 	%f8923, %f8922, 0fBFD4DB31;
	add.f32 	%f8924, %f8906, %f8908;
	add.f32 	%f8925, %f8914, %f8912;
	sub.f32 	%f8926, %f8924, %f8925;
	mul.f32 	%f8927, %f8926, 0f3FB504F3;
	add.f32 	%f8928, %f8924, %f8925;
	mul.f32 	%f8929, %f8928, 0f3FB504F3;
	add.f32 	%f8930, %f8905, %f8915;
	add.f32 	%f8931, %f8907, %f8917;
	mul.f32 	%f8932, %f8931, 0f3E4BAFAF;
	sub.f32 	%f8933, %f8930, %f8932;
	mul.f32 	%f8934, %f8933, 0f3FFB14BE;
	fma.rn.f32 	%f8935, %f8930, 0f3E4BAFAF, %f8931;
	mul.f32 	%f8936, %f8935, 0f3FFB14BE;
	sub.f32 	%f8937, %f8906, %f8908;
	sub.f32 	%f8938, %f8914, %f8912;
	mul.f32 	%f8939, %f8938, 0f3ED413CD;
	sub.f32 	%f8940, %f8937, %f8939;
	mul.f32 	%f8941, %f8940, 0f3FEC835E;
	fma.rn.f32 	%f8942, %f8937, 0f3ED413CD, %f8938;
	mul.f32 	%f8943, %f8942, 0f3FEC835E;
	sub.f32 	%f8944, %f8771, %f8785;
	add.f32 	%f8945, %f8771, %f8785;
	sub.f32 	%f8946, %f8779, %f8777;
	add.f32 	%f8947, %f8779, %f8777;
	sub.f32 	%f8948, %f8775, %f8781;
	sub.f32 	%f8949, %f8773, %f8783;
	add.f32 	%f8950, %f8948, %f8949;
	add.f32 	%f8951, %f8773, %f8783;
	sub.f32 	%f8952, %f8948, %f8949;
	add.f32 	%f8953, %f8775, %f8781;
	mul.f32 	%f8954, %f8950, 0f3F3504F3;
	sub.f32 	%f8955, %f8944, %f8954;
	mul.f32 	%f8956, %f8952, 0f3F3504F3;
	sub.f32 	%f8957, %f8946, %f8956;
	fma.rn.f32 	%f8958, %f8957, 0f3F2B0DC1, %f8955;
	mul.f32 	%f8959, %f8958, 0f3FD4DB31;
	mul.f32 	%f8960, %f8955, 0f3F2B0DC1;
	sub.f32 	%f8961, %f8957, %f8960;
	mul.f32 	%f8962, %f8961, 0fBFD4DB31;
	add.f32 	%f8963, %f8945, %f8947;
	add.f32 	%f8964, %f8953, %f8951;
	sub.f32 	%f8965, %f8963, %f8964;
	mul.f32 	%f8966, %f8965, 0f3FB504F3;
	add.f32 	%f8967, %f8963, %f8964;
	mul.f32 	%f8968, %f8967, 0f3FB504F3;
	add.f32 	%f8969, %f8944, %f8954;
	add.f32 	%f8970, %f8946, %f8956;
	mul.f32 	%f8971, %f8970, 0f3E4BAFAF;
	sub.f32 	%f8972, %f8969, %f8971;
	mul.f32 	%f8973, %f8972, 0f3FFB14BE;
	fma.rn.f32 	%f8974, %f8969, 0f3E4BAFAF, %f8970;
	mul.f32 	%f8975, %f8974, 0f3FFB14BE;
	sub.f32 	%f8976, %f8945, %f8947;
	sub.f32 	%f8977, %f8953, %f8951;
	mul.f32 	%f8978, %f8977, 0f3ED413CD;
	sub.f32 	%f8979, %f8976, %f8978;
	mul.f32 	%f8980, %f8979, 0f3FEC835E;
	fma.rn.f32 	%f8981, %f8976, 0f3ED413CD, %f8977;
	mul.f32 	%f8982, %f8981, 0f3FEC835E;
	sub.f32 	%f8983, %f8787, %f8801;
	add.f32 	%f8984, %f8787, %f8801;
	sub.f32 	%f8985, %f8795, %f8793;
	add.f32 	%f8986, %f8795, %f8793;
	sub.f32 	%f8987, %f8791, %f8797;
	sub.f32 	%f8988, %f8789, %f8799;
	add.f32 	%f8989, %f8987, %f8988;
	add.f32 	%f8990, %f8789, %f8799;
	sub.f32 	%f8991, %f8987, %f8988;
	add.f32 	%f8992, %f8791, %f8797;
	mul.f32 	%f8993, %f8989, 0f3F3504F3;
	sub.f32 	%f8994, %f8983, %f8993;
	mul.f32 	%f8995, %f8991, 0f3F3504F3;
	sub.f32 	%f8996, %f8985, %f8995;
	fma.rn.f32 	%f8997, %f8996, 0f3F2B0DC1, %f8994;
	mul.f32 	%f8998, %f8997, 0f3FD4DB31;
	mul.f32 	%f8999, %f8994, 0f3F2B0DC1;
	sub.f32 	%f9000, %f8996, %f8999;
	mul.f32 	%f9001, %f9000, 0fBFD4DB31;
	add.f32 	%f9002, %f8984, %f8986;
	add.f32 	%f9003, %f8992, %f8990;
	sub.f32 	%f9004, %f9002, %f9003;
	mul.f32 	%f9005, %f9004, 0f3FB504F3;
	add.f32 	%f9006, %f9002, %f9003;
	mul.f32 	%f9007, %f9006, 0f3FB504F3;
	add.f32 	%f9008, %f8983, %f8993;
	add.f32 	%f9009, %f8985, %f8995;
	mul.f32 	%f9010, %f9009, 0f3E4BAFAF;
	sub.f32 	%f9011, %f9008, %f9010;
	mul.f32 	%f9012, %f9011, 0f3FFB14BE;
	fma.rn.f32 	%f9013, %f9008, 0f3E4BAFAF, %f9009;
	mul.f32 	%f9014, %f9013, 0f3FFB14BE;
	sub.f32 	%f9015, %f8984, %f8986;
	sub.f32 	%f9016, %f8992, %f8990;
	mul.f32 	%f9017, %f9016, 0f3ED413CD;
	sub.f32 	%f9018, %f9015, %f9017;
	mul.f32 	%f9019, %f9018, 0f3FEC835E;
	fma.rn.f32 	%f9020, %f9015, 0f3ED413CD, %f9016;
	mul.f32 	%f9021, %f9020, 0f3FEC835E;
	sub.f32 	%f9022, %f8803, %f8817;
	add.f32 	%f9023, %f8803, %f8817;
	sub.f32 	%f9024, %f8811, %f8809;
	add.f32 	%f9025, %f8811, %f8809;
	sub.f32 	%f9026, %f8807, %f8813;
	sub.f32 	%f9027, %f8805, %f8815;
	add.f32 	%f9028, %f9026, %f9027;
	add.f32 	%f9029, %f8805, %f8815;
	sub.f32 	%f9030, %f9026, %f9027;
	add.f32 	%f9031, %f8807, %f8813;
	mul.f32 	%f9032, %f9028, 0f3F3504F3;
	sub.f32 	%f9033, %f9022, %f9032;
	mul.f32 	%f9034, %f9030, 0f3F3504F3;
	sub.f32 	%f9035, %f9024, %f9034;
	fma.rn.f32 	%f9036, %f9035, 0f3F2B0DC1, %f9033;
	mul.f32 	%f9037, %f9036, 0f3FD4DB31;
	mul.f32 	%f9038, %f9033, 0f3F2B0DC1;
	sub.f32 	%f9039, %f9035, %f9038;
	mul.f32 	%f9040, %f9039, 0fBFD4DB31;
	add.f32 	%f9041, %f9023, %f9025;
	add.f32 	%f9042, %f9031, %f9029;
	sub.f32 	%f9043, %f9041, %f9042;
	mul.f32 	%f9044, %f9043, 0f3FB504F3;
	add.f32 	%f9045, %f9041, %f9042;
	mul.f32 	%f9046, %f9045, 0f3FB504F3;
	add.f32 	%f9047, %f9022, %f9032;
	add.f32 	%f9048, %f9024, %f9034;
	mul.f32 	%f9049, %f9048, 0f3E4BAFAF;
	sub.f32 	%f9050, %f9047, %f9049;
	mul.f32 	%f9051, %f9050, 0f3FFB14BE;
	fma.rn.f32 	%f9052, %f9047, 0f3E4BAFAF, %f9048;
	mul.f32 	%f9053, %f9052, 0f3FFB14BE;
	sub.f32 	%f9054, %f9023, %f9025;
	sub.f32 	%f9055, %f9031, %f9029;
	mul.f32 	%f9056, %f9055, 0f3ED413CD;
	sub.f32 	%f9057, %f9054, %f9056;
	mul.f32 	%f9058, %f9057, 0f3FEC835E;
	fma.rn.f32 	%f9059, %f9054, 0f3ED413CD, %f9055;
	mul.f32 	%f9060, %f9059, 0f3FEC835E;
	sub.f32 	%f9061, %f8819, %f8833;
	add.f32 	%f9062, %f8819, %f8833;
	sub.f32 	%f9063, %f8827, %f8825;
	add.f32 	%f9064, %f8827, %f8825;
	sub.f32 	%f9065, %f8823, %f8829;
	sub.f32 	%f9066, %f8821, %f8831;
	add.f32 	%f9067, %f9065, %f9066;
	add.f32 	%f9068, %f8821, %f8831;
	sub.f32 	%f9069, %f9065, %f9066;
	add.f32 	%f9070, %f8823, %f8829;
	mul.f32 	%f9071, %f9067, 0f3F3504F3;
	sub.f32 	%f9072, %f9061, %f9071;
	mul.f32 	%f9073, %f9069, 0f3F3504F3;
	sub.f32 	%f9074, %f9063, %f9073;
	fma.rn.f32 	%f9075, %f9074, 0f3F2B0DC1, %f9072;
	mul.f32 	%f9076, %f9075, 0f3FD4DB31;
	mul.f32 	%f9077, %f9072, 0f3F2B0DC1;
	sub.f32 	%f9078, %f9074, %f9077;
	mul.f32 	%f9079, %f9078, 0fBFD4DB31;
	add.f32 	%f9080, %f9062, %f9064;
	add.f32 	%f9081, %f9070, %f9068;
	sub.f32 	%f9082, %f9080, %f9081;
	mul.f32 	%f9083, %f9082, 0f3FB504F3;
	add.f32 	%f9084, %f9080, %f9081;
	mul.f32 	%f9085, %f9084, 0f3FB504F3;
	add.f32 	%f9086, %f9061, %f9071;
	add.f32 	%f9087, %f9063, %f9073;
	mul.f32 	%f9088, %f9087, 0f3E4BAFAF;
	sub.f32 	%f9089, %f9086, %f9088;
	mul.f32 	%f9090, %f9089, 0f3FFB14BE;
	fma.rn.f32 	%f9091, %f9086, 0f3E4BAFAF, %f9087;
	mul.f32 	%f9092, %f9091, 0f3FFB14BE;
	sub.f32 	%f9093, %f9062, %f9064;
	sub.f32 	%f9094, %f9070, %f9068;
	mul.f32 	%f9095, %f9094, 0f3ED413CD;
	sub.f32 	%f9096, %f9093, %f9095;
	mul.f32 	%f9097, %f9096, 0f3FEC835E;
	fma.rn.f32 	%f9098, %f9093, 0f3ED413CD, %f9094;
	mul.f32 	%f9099, %f9098, 0f3FEC835E;
	sub.f32 	%f9100, %f8835, %f8849;
	add.f32 	%f9101, %f8835, %f8849;
	sub.f32 	%f9102, %f8843, %f8841;
	add.f32 	%f9103, %f8843, %f8841;
	sub.f32 	%f9104, %f8839, %f8845;
	sub.f32 	%f9105, %f8837, %f8847;
	add.f32 	%f9106, %f9104, %f9105;
	add.f32 	%f9107, %f8837, %f8847;
	sub.f32 	%f9108, %f9104, %f9105;
	add.f32 	%f9109, %f8839, %f8845;
	mul.f32 	%f9110, %f9106, 0f3F3504F3;
	sub.f32 	%f9111, %f9100, %f9110;
	mul.f32 	%f9112, %f9108, 0f3F3504F3;
	sub.f32 	%f9113, %f9102, %f9112;
	fma.rn.f32 	%f9114, %f9113, 0f3F2B0DC1, %f9111;
	mul.f32 	%f9115, %f9114, 0f3FD4DB31;
	mul.f32 	%f9116, %f9111, 0f3F2B0DC1;
	sub.f32 	%f9117, %f9113, %f9116;
	mul.f32 	%f9118, %f9117, 0fBFD4DB31;
	add.f32 	%f9119, %f9101, %f9103;
	add.f32 	%f9120, %f9109, %f9107;
	sub.f32 	%f9121, %f9119, %f9120;
	mul.f32 	%f9122, %f9121, 0f3FB504F3;
	add.f32 	%f9123, %f9119, %f9120;
	mul.f32 	%f9124, %f9123, 0f3FB504F3;
	add.f32 	%f9125, %f9100, %f9110;
	add.f32 	%f9126, %f9102, %f9112;
	mul.f32 	%f9127, %f9126, 0f3E4BAFAF;
	sub.f32 	%f9128, %f9125, %f9127;
	mul.f32 	%f9129, %f9128, 0f3FFB14BE;
	fma.rn.f32 	%f9130, %f9125, 0f3E4BAFAF, %f9126;
	mul.f32 	%f9131, %f9130, 0f3FFB14BE;
	sub.f32 	%f9132, %f9101, %f9103;
	sub.f32 	%f9133, %f9109, %f9107;
	mul.f32 	%f9134, %f9133, 0f3ED413CD;
	sub.f32 	%f9135, %f9132, %f9134;
	mul.f32 	%f9136, %f9135, 0f3FEC835E;
	fma.rn.f32 	%f9137, %f9132, 0f3ED413CD, %f9133;
	mul.f32 	%f9138, %f9137, 0f3FEC835E;
	sub.f32 	%f9139, %f8851, %f8865;
	add.f32 	%f9140, %f8851, %f8865;
	sub.f32 	%f9141, %f8859, %f8857;
	add.f32 	%f9142, %f8859, %f8857;
	sub.f32 	%f9143, %f8855, %f8861;
	sub.f32 	%f9144, %f8853, %f8863;
	add.f32 	%f9145, %f9143, %f9144;
	add.f32 	%f9146, %f8853, %f8863;
	sub.f32 	%f9147, %f9143, %f9144;
	add.f32 	%f9148, %f8855, %f8861;
	mul.f32 	%f9149, %f9145, 0f3F3504F3;
	sub.f32 	%f9150, %f9139, %f9149;
	mul.f32 	%f9151, %f9147, 0f3F3504F3;
	sub.f32 	%f9152, %f9141, %f9151;
	fma.rn.f32 	%f9153, %f9152, 0f3F2B0DC1, %f9150;
	mul.f32 	%f9154, %f9153, 0f3FD4DB31;
	mul.f32 	%f9155, %f9150, 0f3F2B0DC1;
	sub.f32 	%f9156, %f9152, %f9155;
	mul.f32 	%f9157, %f9156, 0fBFD4DB31;
	add.f32 	%f9158, %f9140, %f9142;
	add.f32 	%f9159, %f9148, %f9146;
	sub.f32 	%f9160, %f9158, %f9159;
	mul.f32 	%f9161, %f9160, 0f3FB504F3;
	add.f32 	%f9162, %f9158, %f9159;
	mul.f32 	%f9163, %f9162, 0f3FB504F3;
	add.f32 	%f9164, %f9139, %f9149;
	add.f32 	%f9165, %f9141, %f9151;
	mul.f32 	%f9166, %f9165, 0f3E4BAFAF;
	sub.f32 	%f9167, %f9164, %f9166;
	mul.f32 	%f9168, %f9167, 0f3FFB14BE;
	fma.rn.f32 	%f9169, %f9164, 0f3E4BAFAF, %f9165;
	mul.f32 	%f9170, %f9169, 0f3FFB14BE;
	sub.f32 	%f9171, %f9140, %f9142;
	sub.f32 	%f9172, %f9148, %f9146;
	mul.f32 	%f9173, %f9172, 0f3ED413CD;
	sub.f32 	%f9174, %f9171, %f9173;
	mul.f32 	%f9175, %f9174, 0f3FEC835E;
	fma.rn.f32 	%f9176, %f9171, 0f3ED413CD, %f9172;
	mul.f32 	%f9177, %f9176, 0f3FEC835E;
	// begin inline asm
	mov.u32 %r1000, %laneid;
	// end inline asm
	shr.s32 	%r1060, %r1000, 31;
	shr.u32 	%r1061, %r1060, 29;
	add.s32 	%r1062, %r1000, %r1061;
	and.b32  	%r1063, %r1062, 1073741816;
	sub.s32 	%r1064, %r1000, %r1063;
	and.b32  	%r1065, %r1000, 1073741816;
	mad.lo.s32 	%r1066, %r1064, 33, %r1065;
	shl.b32 	%r1067, %r1066, 2;
	mov.u32 	%r1068, _ZZ4bm3dILb1ELb1ELb1EEvPfPKfiiifiiiiifffE6buffer;
	add.s32 	%r1069, %r1068, %r1067;
	bar.warp.sync 	-1;
	shl.b32 	%r1070, %r1000, 2;
	add.s32 	%r1071, %r1068, %r1070;
	st.shared.f32 	[%r1071], %f8890;
	st.shared.f32 	[%r1071+132], %f8895;
	st.shared.f32 	[%r1071+264], %f8902;
	st.shared.f32 	[%r1071+396], %f8881;
	st.shared.f32 	[%r1071+528], %f8888;
	st.shared.f32 	[%r1071+660], %f8884;
	st.shared.f32 	[%r1071+792], %f8904;
	st.shared.f32 	[%r1071+924], %f8897;
	bar.warp.sync 	-1;
	ld.shared.f32 	%f9178, [%r1069];
	ld.shared.f32 	%f9179, [%r1069+4];
	ld.shared.f32 	%f9180, [%r1069+8];
	ld.shared.f32 	%f9181, [%r1069+12];
	ld.shared.f32 	%f9182, [%r1069+16];
	ld.shared.f32 	%f9183, [%r1069+20];
	ld.shared.f32 	%f9184, [%r1069+24];
	ld.shared.f32 	%f9185, [%r1069+28];
	bar.warp.sync 	-1;
	st.shared.f32 	[%r1071], %f8929;
	st.shared.f32 	[%r1071+132], %f8934;
	st.shared.f32 	[%r1071+264], %f8941;
	st.shared.f32 	[%r1071+396], %f8920;
	st.shared.f32 	[%r1071+528], %f8927;
	st.shared.f32 	[%r1071+660], %f8923;
	st.shared.f32 	[%r1071+792], %f8943;
	st.shared.f32 	[%r1071+924], %f8936;
	bar.warp.sync 	-1;
	ld.shared.f32 	%f9186, [%r1069];
	ld.shared.f32 	%f9187, [%r1069+4];
	ld.shared.f32 	%f9188, [%r1069+8];
	ld.shared.f32 	%f9189, [%r1069+12];
	ld.shared.f32 	%f9190, [%r1069+16];
	ld.shared.f32 	%f9191, [%r1069+20];
	ld.shared.f32 	%f9192, [%r1069+24];
	ld.shared.f32 	%f9193, [%r1069+28];
	bar.warp.sync 	-1;
	st.shared.f32 	[%r1071], %f8968;
	st.shared.f32 	[%r1071+132], %f8973;
	st.shared.f32 	[%r1071+264], %f8980;
	st.shared.f32 	[%r1071+396], %f8959;
	st.shared.f32 	[%r1071+528], %f8966;
	st.shared.f32 	[%r1071+660], %f8962;
	st.shared.f32 	[%r1071+792], %f8982;
	st.shared.f32 	[%r1071+924], %f8975;
	bar.warp.sync 	-1;
	ld.shared.f32 	%f9194, [%r1069];
	ld.shared.f32 	%f9195, [%r1069+4];
	ld.shared.f32 	%f9196, [%r1069+8];
	ld.shared.f32 	%f9197, [%r1069+12];
	ld.shared.f32 	%f9198, [%r1069+16];
	ld.shared.f32 	%f9199, [%r1069+20];
	ld.shared.f32 	%f9200, [%r1069+24];
	ld.shared.f32 	%f9201, [%r1069+28];
	bar.warp.sync 	-1;
	st.shared.f32 	[%r1071], %f9007;
	st.shared.f32 	[%r1071+132], %f9012;
	st.shared.f32 	[%r1071+264], %f9019;
	st.shared.f32 	[%r1071+396], %f8998;
	st.shared.f32 	[%r1071+528], %f9005;
	st.shared.f32 	[%r1071+660], %f9001;
	st.shared.f32 	[%r1071+792], %f9021;
	st.shared.f32 	[%r1071+924], %f9014;
	bar.warp.sync 	-1;
	ld.shared.f32 	%f9202, [%r1069];
	ld.shared.f32 	%f9203, [%r1069+4];
	ld.shared.f32 	%f9204, [%r1069+8];
	ld.shared.f32 	%f9205, [%r1069+12];
	ld.shared.f32 	%f9206, [%r1069+16];
	ld.shared.f32 	%f9207, [%r1069+20];
	ld.shared.f32 	%f9208, [%r1069+24];
	ld.shared.f32 	%f9209, [%r1069+28];
	bar.warp.sync 	-1;
	st.shared.f32 	[%r1071], %f9046;
	st.shared.f32 	[%r1071+132], %f9051;
	st.shared.f32 	[%r1071+264], %f9058;
	st.shared.f32 	[%r1071+396], %f9037;
	st.shared.f32 	[%r1071+528], %f9044;
	st.shared.f32 	[%r1071+660], %f9040;
	st.shared.f32 	[%r1071+792], %f9060;
	st.shared.f32 	[%r1071+924], %f9053;
	bar.warp.sync 	-1;
	ld.shared.f32 	%f9210, [%r1069];
	ld.shared.f32 	%f9211, [%r1069+4];
	ld.shared.f32 	%f9212, [%r1069+8];
	ld.shared.f32 	%f9213, [%r1069+12];
	ld.shared.f32 	%f9214, [%r1069+16];
	ld.shared.f32 	%f9215, [%r1069+20];
	ld.shared.f32 	%f9216, [%r1069+24];
	ld.shared.f32 	%f9217, [%r1069+28];
	bar.warp.sync 	-1;
	st.shared.f32 	[%r1071], %f9085;
	st.shared.f32 	[%r1071+132], %f9090;
	st.shared.f32 	[%r1071+264], %f9097;
	st.shared.f32 	[%r1071+396], %f9076;
	st.shared.f32 	[%r1071+528], %f9083;
	st.shared.f32 	[%r1071+660], %f9079;
	st.shared.f32 	[%r1071+792], %f9099;
	st.shared.f32 	[%r1071+924], %f9092;
	bar.warp.sync 	-1;
	ld.shared.f32 	%f9218, [%r1069];
	ld.shared.f32 	%f9219, [%r1069+4];
	ld.shared.f32 	%f9220, [%r1069+8];
	ld.shared.f32 	%f9221, [%r1069+12];
	ld.shared.f32 	%f9222, [%r1069+16];
	ld.shared.f32 	%f9223, [%r1069+20];
	ld.shared.f32 	%f9224, [%r1069+24];
	ld.shared.f32 	%f9225, [%r1069+28];
	bar.warp.sync 	-1;
	st.shared.f32 	[%r1071], %f9124;
	st.shared.f32 	[%r1071+132], %f9129;
	st.shared.f32 	[%r1071+264], %f9136;
	st.shared.f32 	[%r1071+396], %f9115;
	st.shared.f32 	[%r1071+528], %f9122;
	st.shared.f32 	[%r1071+660], %f9118;
	st.shared.f32 	[%r1071+792], %f9138;
	st.shared.f32 	[%r1071+924], %f9131;
	bar.warp.sync 	-1;
	ld.shared.f32 	%f9226, [%r1069];
	ld.shared.f32 	%f9227, [%r1069+4];
	ld.shared.f32 	%f9228, [%r1069+8];
	ld.shared.f32 	%f9229, [%r1069+12];
	ld.shared.f32 	%f9230, [%r1069+16];
	ld.shared.f32 	%f9231, [%r1069+20];
	ld.shared.f32 	%f9232, [%r1069+24];
	ld.shared.f32 	%f9233, [%r1069+28];
	bar.warp.sync 	-1;
	st.shared.f32 	[%r1071], %f9163;
	st.shared.f32 	[%r1071+132], %f9168;
	st.shared.f32 	[%r1071+264], %f9175;
	st.shared.f32 	[%r1071+396], %f9154;
	st.shared.f32 	[%r1071+528], %f9161;
	st.shared.f32 	[%r1071+660], %f9157;
	st.shared.f32 	[%r1071+792], %f9177;
	st.shared.f32 	[%r1071+924], %f9170;
	bar.warp.sync 	-1;
	ld.shared.f32 	%f9234, [%r1069];
	ld.shared.f32 	%f9235, [%r1069+4];
	ld.shared.f32 	%f9236, [%r1069+8];
	ld.shared.f32 	%f9237, [%r1069+12];
	ld.shared.f32 	%f9238, [%r1069+16];
	ld.shared.f32 	%f9239, [%r1069+20];
	ld.shared.f32 	%f9240, [%r1069+24];
	ld.shared.f32 	%f9241, [%r1069+28];
	sub.f32 	%f9242, %f9178, %f9185;
	add.f32 	%f9243, %f9178, %f9185;
	sub.f32 	%f9244, %f9182, %f9181;
	add.f32 	%f9245, %f9182, %f9181;
	sub.f32 	%f9246, %f9180, %f9183;
	sub.f32 	%f9247, %f9179, %f9184;
	add.f32 	%f9248, %f9246, %f9247;
	add.f32 	%f9249, %f9179, %f9184;
	sub.f32 	%f9250, %f9246, %f9247;
	add.f32 	%f9251, %f9180, %f9183;
	mul.f32 	%f9252, %f9248, 0f3F3504F3;
	sub.f32 	%f9253, %f9242, %f9252;
	mul.f32 	%f9254, %f9250, 0f3F3504F3;
	sub.f32 	%f9255, %f9244, %f9254;
	fma.rn.f32 	%f9256, %f9255, 0f3F2B0DC1, %f9253;
	mul.f32 	%f9257, %f9256, 0f3FD4DB31;
	mul.f32 	%f9258, %f9253, 0f3F2B0DC1;
	sub.f32 	%f9259, %f9255, %f9258;
	mul.f32 	%f9260, %f9259, 0fBFD4DB31;
	add.f32 	%f9261, %f9243, %f9245;
	add.f32 	%f9262, %f9251, %f9249;
	sub.f32 	%f9263, %f9261, %f9262;
	mul.f32 	%f9264, %f9263, 0f3FB504F3;
	add.f32 	%f9265, %f9261, %f9262;
	mul.f32 	%f9266, %f9265, 0f3FB504F3;
	add.f32 	%f9267, %f9242, %f9252;
	add.f32 	%f9268, %f9244, %f9254;
	mul.f32 	%f9269, %f9268, 0f3E4BAFAF;
	sub.f32 	%f9270, %f9267, %f9269;
	mul.f32 	%f9271, %f9270, 0f3FFB14BE;
	fma.rn.f32 	%f9272, %f9267, 0f3E4BAFAF, %f9268;
	mul.f32 	%f9273, %f9272, 0f3FFB14BE;
	sub.f32 	%f9274, %f9243, %f9245;
	sub.f32 	%f9275, %f9251, %f9249;
	mul.f32 	%f9276, %f9275, 0f3ED413CD;
	sub.f32 	%f9277, %f9274, %f9276;
	mul.f32 	%f9278, %f9277, 0f3FEC835E;
	fma.rn.f32 	%f9279, %f9274, 0f3ED413CD, %f9275;
	mul.f32 	%f9280, %f9279, 0f3FEC835E;
	sub.f32 	%f9281, %f9186, %f9193;
	add.f32 	%f9282, %f9186, %f9193;
	sub.f32 	%f9283, %f9190, %f9189;
	add.f32 	%f9284, %f9190, %f9189;
	sub.f32 	%f9285, %f9188, %f9191;
	sub.f32 	%f9286, %f9187, %f9192;
	add.f32 	%f9287, %f9285, %f9286;
	add.f32 	%f9288, %f9187, %f9192;
	sub.f32 	%f9289, %f9285, %f9286;
	add.f32 	%f9290, %f9188, %f9191;
	mul.f32 	%f9291, %f9287, 0f3F3504F3;
	sub.f32 	%f9292, %f9281, %f9291;
	mul.f32 	%f9293, %f9289, 0f3F3504F3;
	sub.f32 	%f9294, %f9283, %f9293;
	fma.rn.f32 	%f9295, %f9294, 0f3F2B0DC1, %f9292;
	mul.f32 	%f9296, %f9295, 0f3FD4DB31;
	mul.f32 	%f9297, %f9292, 0f3F2B0DC1;
	sub.f32 	%f9298, %f9294, %f9297;
	mul.f32 	%f9299, %f9298, 0fBFD4DB31;
	add.f32 	%f9300, %f9282, %f9284;
	add.f32 	%f9301, %f9290, %f9288;
	sub.f32 	%f9302, %f9300, %f9301;
	mul.f32 	%f9303, %f9302, 0f3FB504F3;
	add.f32 	%f9304, %f9300, %f9301;
	mul.f32 	%f9305, %f9304, 0f3FB504F3;
	add.f32 	%f9306, %f9281, %f9291;
	add.f32 	%f9307, %f9283, %f9293;
	mul.f32 	%f9308, %f9307, 0f3E4BAFAF;
	sub.f32 	%f9309, %f9306, %f9308;
	mul.f32 	%f9310, %f9309, 0f3FFB14BE;
	fma.rn.f32 	%f9311, %f9306, 0f3E4BAFAF, %f9307;
	mul.f32 	%f9312, %f9311, 0f3FFB14BE;
	sub.f32 	%f9313, %f9282, %f9284;
	sub.f32 	%f9314, %f9290, %f9288;
	mul.f32 	%f9315, %f9314, 0f3ED413CD;
	sub.f32 	%f9316, %f9313, %f9315;
	mul.f32 	%f9317, %f9316, 0f3FEC835E;
	fma.rn.f32 	%f9318, %f9313, 0f3ED413CD, %f9314;
	mul.f32 	%f9319, %f9318, 0f3FEC835E;
	sub.f32 	%f9320, %f9194, %f9201;
	add.f32 	%f9321, %f9194, %f9201;
	sub.f32 	%f9322, %f9198, %f9197;
	add.f32 	%f9323, %f9198, %f9197;
	sub.f32 	%f9324, %f9196, %f9199;
	sub.f32 	%f9325, %f9195, %f9200;
	add.f32 	%f9326, %f9324, %f9325;
	add.f32 	%f9327, %f9195, %f9200;
	sub.f32 	%f9328, %f9324, %f9325;
	add.f32 	%f9329, %f9196, %f9199;
	mul.f32 	%f9330, %f9326, 0f3F3504F3;
	sub.f32 	%f9331, %f9320, %f9330;
	mul.f32 	%f9332, %f9328, 0f3F3504F3;
	sub.f32 	%f9333, %f9322, %f9332;
	fma.rn.f32 	%f9334, %f9333, 0f3F2B0DC1, %f9331;
	mul.f32 	%f9335, %f9334, 0f3FD4DB31;
	mul.f32 	%f9336, %f9331, 0f3F2B0DC1;
	sub.f32 	%f9337, %f9333, %f9336;
	mul.f32 	%f9338, %f9337, 0fBFD4DB31;
	add.f32 	%f9339, %f9321, %f9323;
	add.f32 	%f9340, %f9329, %f9327;
	sub.f32 	%f9341, %f9339, %f9340;
	mul.f32 	%f9342, %f9341, 0f3FB504F3;
	add.f32 	%f9343, %f9339, %f9340;
	mul.f32 	%f9344, %f9343, 0f3FB504F3;
	add.f32 	%f9345, %f9320, %f9330;
	add.f32 	%f9346, %f9322, %f9332;
	mul.f32 	%f9347, %f9346, 0f3E4BAFAF;
	sub.f32 	%f9348, %f9345, %f9347;
	mul.f32 	%f9349, %f9348, 0f3FFB14BE;
	fma.rn.f32 	%f9350, %f9345, 0f3E4BAFAF, %f9346;
	mul.f32 	%f9351, %f9350, 0f3FFB14BE;
	sub.f32 	%f9352, %f9321, %f9323;
	sub.f32 	%f9353, %f9329, %f9327;
	mul.f32 	%f9354, %f9353, 0f3ED413CD;
	sub.f32 	%f9355, %f9352, %f9354;
	mul.f32 	%f9356, %f9355, 0f3FEC835E;
	fma.rn.f32 	%f9357, %f9352, 0f3ED413CD, %f9353;
	mul.f32 	%f9358, %f9357, 0f3FEC835E;
	sub.f32 	%f9359, %f9202, %f9209;
	add.f32 	%f9360, %f9202, %f9209;
	sub.f32 	%f9361, %f9206, %f9205;
	add.f32 	%f9362, %f9206, %f9205;
	sub.f32 	%f9363, %f9204, %f9207;
	sub.f32 	%f9364, %f9203, %f9208;
	add.f32 	%f9365, %f9363, %f9364;
	add.f32 	%f9366, %f9203, %f9208;
	sub.f32 	%f9367, %f9363, %f9364;
	add.f32 	%f9368, %f9204, %f9207;
	mul.f32 	%f9369, %f9365, 0f3F3504F3;
	sub.f32 	%f9370, %f9359, %f9369;
	mul.f32 	%f9371, %f9367, 0f3F3504F3;
	sub.f32 	%f9372, %f9361, %f9371;
	fma.rn.f32 	%f9373, %f9372, 0f3F2B0DC1, %f9370;
	mul.f32 	%f9374, %f9373, 0f3FD4DB31;
	mul.f32 	%f9375, %f9370, 0f3F2B0DC1;
	sub.f32 	%f9376, %f9372, %f9375;
	mul.f32 	%f9377, %f9376, 0fBFD4DB31;
	add.f32 	%f9378, %f9360, %f9362;
	add.f32 	%f9379, %f9368, %f9366;
	sub.f32 	%f9380, %f9378, %f9379;
	mul.f32 	%f9381, %f9380, 0f3FB504F3;
	add.f32 	%f9382, %f9378, %f9379;
	mul.f32 	%f9383, %f9382, 0f3FB504F3;
	add.f32 	%f9384, %f9359, %f9369;
	add.f32 	%f9385, %f9361, %f9371;
	mul.f32 	%f9386, %f9385, 0f3E4BAFAF;
	sub.f32 	%f9387, %f9384, %f9386;
	mul.f32 	%f9388, %f9387, 0f3FFB14BE;
	fma.rn.f32 	%f9389, %f9384, 0f3E4BAFAF, %f9385;
	mul.f32 	%f9390, %f9389, 0f3FFB14BE;
	sub.f32 	%f9391, %f9360, %f9362;
	sub.f32 	%f9392, %f9368, %f9366;
	mul.f32 	%f9393, %f9392, 0f3ED413CD;
	sub.f32 	%f9394, %f9391, %f9393;
	mul.f32 	%f9395, %f9394, 0f3FEC835E;
	fma.rn.f32 	%f9396, %f9391, 0f3ED413CD, %f9392;
	mul.f32 	%f9397, %f9396, 0f3FEC835E;
	sub.f32 	%f9398, %f9210, %f9217;
	add.f32 	%f9399, %f9210, %f9217;
	sub.f32 	%f9400, %f9214, %f9213;
	add.f32 	%f9401, %f9214, %f9213;
	sub.f32 	%f9402, %f9212, %f9215;
	sub.f32 	%f9403, %f9211, %f9216;
	add.f32 	%f9404, %f9402, %f9403;
	add.f32 	%f9405, %f9211, %f9216;
	sub.f32 	%f9406, %f9402, %f9403;
	add.f32 	%f9407, %f9212, %f9215;
	mul.f32 	%f9408, %f9404, 0f3F3504F3;
	sub.f32 	%f9409, %f9398, %f9408;
	mul.f32 	%f9410, %f9406, 0f3F3504F3;
	sub.f32 	%f9411, %f9400, %f9410;
	fma.rn.f32 	%f9412, %f9411, 0f3F2B0DC1, %f9409;
	mul.f32 	%f9413, %f9412, 0f3FD4DB31;
	mul.f32 	%f9414, %f9409, 0f3F2B0DC1;
	sub.f32 	%f9415, %f9411, %f9414;
	mul.f32 	%f9416, %f9415, 0fBFD4DB31;
	add.f32 	%f9417, %f9399, %f9401;
	add.f32 	%f9418, %f9407, %f9405;
	sub.f32 	%f9419, %f9417, %f9418;
	mul.f32 	%f9420, %f9419, 0f3FB504F3;
	add.f32 	%f9421, %f9417, %f9418;
	mul.f32 	%f9422, %f9421, 0f3FB504F3;
	add.f32 	%f9423, %f9398, %f9408;
	add.f32 	%f9424, %f9400, %f9410;
	mul.f32 	%f9425, %f9424, 0f3E4BAFAF;
	sub.f32 	%f9426, %f9423, %f9425;
	mul.f32 	%f9427, %f9426, 0f3FFB14BE;
	fma.rn.f32 	%f9428, %f9423, 0f3E4BAFAF, %f9424;
	mul.f32 	%f9429, %f9428, 0f3FFB14BE;
	sub.f32 	%f9430, %f9399, %f9401;
	sub.f32 	%f9431, %f9407, %f9405;
	mul.f32 	%f9432, %f9431, 0f3ED413CD;
	sub.f32 	%f9433, %f9430, %f9432;
	mul.f32 	%f9434, %f9433, 0f3FEC835E;
	fma.rn.f32 	%f9435, %f9430, 0f3ED413CD, %f9431;
	mul.f32 	%f9436, %f9435, 0f3FEC835E;
	sub.f32 	%f9437, %f9218, %f9225;
	add.f32 	%f9438, %f9218, %f9225;
	sub.f32 	%f9439, %f9222, %f9221;
	add.f32 	%f9440, %f9222, %f9221;
	sub.f32 	%f9441, %f9220, %f9223;
	sub.f32 	%f9442, %f9219, %f9224;
	add.f32 	%f9443, %f9441, %f9442;
	add.f32 	%f9444, %f9219, %f9224;
	sub.f32 	%f9445, %f9441, %f9442;
	add.f32 	%f9446, %f9220, %f9223;
	mul.f32 	%f9447, %f9443, 0f3F3504F3;
	sub.f32 	%f9448, %f9437, %f9447;
	mul.f32 	%f9449, %f9445, 0f3F3504F3;
	sub.f32 	%f9450, %f9439, %f9449;
	fma.rn.f32 	%f9451, %f9450, 0f3F2B0DC1, %f9448;
	mul.f32 	%f9452, %f9451, 0f3FD4DB31;
	mul.f32 	%f9453, %f9448, 0f3F2B0DC1;
	sub.f32 	%f9454, %f9450, %f9453;
	mul.f32 	%f9455, %f9454, 0fBFD4DB31;
	add.f32 	%f9456, %f9438, %f9440;
	add.f32 	%f9457, %f9446, %f9444;
	sub.f32 	%f9458, %f9456, %f9457;
	mul.f32 	%f9459, %f9458, 0f3FB504F3;
	add.f32 	%f9460, %f9456, %f9457;
	mul.f32 	%f9461, %f9460, 0f3FB504F3;
	add.f32 	%f9462, %f9437, %f9447;
	add.f32 	%f9463, %f9439, %f9449;
	mul.f32 	%f9464, %f9463, 0f3E4BAFAF;
	sub.f32 	%f9465, %f9462, %f9464;
	mul.f32 	%f9466, %f9465, 0f3FFB14BE;
	fma.rn.f32 	%f9467, %f9462, 0f3E4BAFAF, %f9463;
	mul.f32 	%f9468, %f9467, 0f3FFB14BE;
	sub.f32 	%f9469, %f9438, %f9440;
	sub.f32 	%f9470, %f9446, %f9444;
	mul.f32 	%f9471, %f9470, 0f3ED413CD;
	sub.f32 	%f9472, %f9469, %f9471;
	mul.f32 	%f9473, %f9472, 0f3FEC835E;
	fma.rn.f32 	%f9474, %f9469, 0f3ED413CD, %f9470;
	mul.f32 	%f9475, %f9474, 0f3FEC835E;
	sub.f32 	%f9476, %f9226, %f9233;
	add.f32 	%f9477, %f9226, %f9233;
	sub.f32 	%f9478, %f9230, %f9229;
	add.f32 	%f9479, %f9230, %f9229;
	sub.f32 	%f9480, %f9228, %f9231;
	sub.f32 	%f9481, %f9227, %f9232;
	add.f32 	%f9482, %f9480, %f9481;
	add.f32 	%f9483, %f9227, %f9232;
	sub.f32 	%f9484, %f9480, %f9481;
	add.f32 	%f9485, %f9228, %f9231;
	mul.f32 	%f9486, %f9482, 0f3F3504F3;
	sub.f32 	%f9487, %f9476, %f9486;
	mul.f32 	%f9488, %f9484, 0f3F3504F3;
	sub.f32 	%f9489, %f9478, %f9488;
	fma.rn.f32 	%f9490, %f9489, 0f3F2B0DC1, %f9487;
	mul.f32 	%f9491, %f9490, 0f3FD4DB31;
	mul.f32 	%f9492, %f9487, 0f3F2B0DC1;
	sub.f32 	%f9493, %f9489, %f9492;
	mul.f32 	%f9494, %f9493, 0fBFD4DB31;
	add.f32 	%f9495, %f9477, %f9479;
	add.f32 	%f9496, %f9485, %f9483;
	sub.f32 	%f9497, %f9495, %f9496;
	mul.f32 	%f9498, %f9497, 0f3FB504F3;
	add.f32 	%f9499, %f9495, %f9496;
	mul.f32 	%f9500, %f9499, 0f3FB504F3;
	add.f32 	%f9501, %f9476, %f9486;
	add.f32 	%f9502, %f9478, %f9488;
	mul.f32 	%f9503, %f9502, 0f3E4BAFAF;
	sub.f32 	%f9504, %f9501, %f9503;
	mul.f32 	%f9505, %f9504, 0f3FFB14BE;
	fma.rn.f32 	%f9506, %f9501, 0f3E4BAFAF, %f9502;
	mul.f32 	%f9507, %f9506, 0f3FFB14BE;
	sub.f32 	%f9508, %f9477, %f9479;
	sub.f32 	%f9509, %f9485, %f9483;
	mul.f32 	%f9510, %f9509, 0f3ED413CD;
	sub.f32 	%f9511, %f9508, %f9510;
	mul.f32 	%f9512, %f9511, 0f3FEC835E;
	fma.rn.f32 	%f9513, %f9508, 0f3ED413CD, %f9509;
	mul.f32 	%f9514, %f9513, 0f3FEC835E;
	sub.f32 	%f9515, %f9234, %f9241;
	add.f32 	%f9516, %f9234, %f9241;
	sub.f32 	%f9517, %f9238, %f9237;
	add.f32 	%f9518, %f9238, %f9237;
	sub.f32 	%f9519, %f9236, %f9239;
	sub.f32 	%f9520, %f9235, %f9240;
	add.f32 	%f9521, %f9519, %f9520;
	add.f32 	%f9522, %f9235, %f9240;
	sub.f32 	%f9523, %f9519, %f9520;
	add.f32 	%f9524, %f9236, %f9239;
	mul.f32 	%f9525, %f9521, 0f3F3504F3;
	sub.f32 	%f9526, %f9515, %f9525;
	mul.f32 	%f9527, %f9523, 0f3F3504F3;
	sub.f32 	%f9528, %f9517, %f9527;
	fma.rn.f32 	%f9529, %f9528, 0f3F2B0DC1, %f9526;
	mul.f32 	%f9530, %f9529, 0f3FD4DB31;
	mul.f32 	%f9531, %f9526, 0f3F2B0DC1;
	sub.f32 	%f9532, %f9528, %f9531;
	mul.f32 	%f9533, %f9532, 0fBFD4DB31;
	add.f32 	%f9534, %f9516, %f9518;
	add.f32 	%f9535, %f9524, %f9522;
	sub.f32 	%f9536, %f9534, %f9535;
	mul.f32 	%f9537, %f9536, 0f3FB504F3;
	add.f32 	%f9538, %f9534, %f9535;
	mul.f32 	%f9539, %f9538, 0f3FB504F3;
	add.f32 	%f9540, %f9515, %f9525;
	add.f32 	%f9541, %f9517, %f9527;
	mul.f32 	%f9542, %f9541, 0f3E4BAFAF;
	sub.f32 	%f9543, %f9540, %f9542;
	mul.f32 	%f9544, %f9543, 0f3FFB14BE;
	fma.rn.f32 	%f9545, %f9540, 0f3E4BAFAF, %f9541;
	mul.f32 	%f9546, %f9545, 0f3FFB14BE;
	sub.f32 	%f9547, %f9516, %f9518;
	sub.f32 	%f9548, %f9524, %f9522;
	mul.f32 	%f9549, %f9548, 0f3ED413CD;
	sub.f32 	%f9550, %f9547, %f9549;
	mul.f32 	%f9551, %f9550, 0f3FEC835E;
	fma.rn.f32 	%f9552, %f9547, 0f3ED413CD, %f9548;
	mul.f32 	%f9553, %f9552, 0f3FEC835E;
	// begin inline asm
	mov.u32 %r1001, %laneid;
	// end inline asm
	shr.s32 	%r1072, %r1001, 31;
	shr.u32 	%r1073, %r1072, 29;
	add.s32 	%r1074, %r1001, %r1073;
	and.b32  	%r1075, %r1074, 1073741816;
	sub.s32 	%r1076, %r1001, %r1075;
	and.b32  	%r1077, %r1001, 1073741816;
	mad.lo.s32 	%r1078, %r1076, 33, %r1077;
	shl.b32 	%r1079, %r1078, 2;
	add.s32 	%r1080, %r1068, %r1079;
	bar.warp.sync 	-1;
	shl.b32 	%r1081, %r1001, 2;
	add.s32 	%r1082, %r1068, %r1081;
	st.shared.f32 	[%r1082], %f9266;
	st.shared.f32 	[%r1082+132], %f9271;
	st.shared.f32 	[%r1082+264], %f9278;
	st.shared.f32 	[%r1082+396], %f9257;
	st.shared.f32 	[%r1082+528], %f9264;
	st.shared.f32 	[%r1082+660], %f9260;
	st.shared.f32 	[%r1082+792], %f9280;
	st.shared.f32 	[%r1082+924], %f9273;
	bar.warp.sync 	-1;
	ld.shared.f32 	%f9554, [%r1080];
	ld.shared.f32 	%f9555, [%r1080+4];
	ld.shared.f32 	%f9556, [%r1080+8];
	ld.shared.f32 	%f9557, [%r1080+12];
	ld.shared.f32 	%f9558, [%r1080+16];
	ld.shared.f32 	%f9559, [%r1080+20];
	ld.shared.f32 	%f9560, [%r1080+24];
	ld.shared.f32 	%f9561, [%r1080+28];
	bar.warp.sync 	-1;
	st.shared.f32 	[%r1082], %f9305;
	st.shared.f32 	[%r1082+132], %f9310;
	st.shared.f32 	[%r1082+264], %f9317;
	st.shared.f32 	[%r1082+396], %f9296;
	st.shared.f32 	[%r1082+528], %f9303;
	st.shared.f32 	[%r1082+660], %f9299;
	st.shared.f32 	[%r1082+792], %f9319;
	st.shared.f32 	[%r1082+924], %f9312;
	bar.warp.sync 	-1;
	ld.shared.f32 	%f9562, [%r1080];
	ld.shared.f32 	%f9563, [%r1080+4];
	ld.shared.f32 	%f9564, [%r1080+8];
	ld.shared.f32 	%f9565, [%r1080+12];
	ld.shared.f32 	%f9566, [%r1080+16];
	ld.shared.f32 	%f9567, [%r1080+20];
	ld.shared.f32 	%f9568, [%r1080+24];
	ld.shared.f32 	%f9569, [%r1080+28];
	bar.warp.sync 	-1;
	st.shared.f32 	[%r1082], %f9344;
	st.shared.f32 	[%r1082+132], %f9349;
	st.shared.f32 	[%r1082+264], %f9356;
	st.shared.f32 	[%r1082+396], %f9335;
	st.shared.f32 	[%r1082+528], %f9342;
	st.shared.f32 	[%r1082+660], %f9338;
	st.shared.f32 	[%r1082+792], %f9358;
	st.shared.f32 	[%r1082+924], %f9351;
	bar.warp.sync 	-1;
	ld.shared.f32 	%f9570, [%r1080];
	ld.shared.f32 	%f9571, [%r1080+4];
	ld.shared.f32 	%f9572, [%r1080+8];
	ld.shared.f32 	%f9573, [%r1080+12];
	ld.shared.f32 	%f9574, [%r1080+16];
	ld.shared.f32 	%f9575, [%r1080+20];
	ld.shared.f32 	%f9576, [%r1080+24];
	ld.shared.f32 	%f9577, [%r1080+28];
	bar.warp.sync 	-1;
	st.shared.f32 	[%r1082], %f9383;
	st.shared.f32 	[%r1082+132], %f9388;
	st.shared.f32 	[%r1082+264], %f9395;
	st.shared.f32 	[%r1082+396], %f9374;
	st.shared.f32 	[%r1082+528], %f9381;
	st.shared.f32 	[%r1082+660], %f9377;
	st.shared.f32 	[%r1082+792], %f9397;
	st.shared.f32 	[%r1082+924], %f9390;
	bar.warp.sync 	-1;
	ld.shared.f32 	%f9578, [%r1080];
	ld.shared.f32 	%f9579, [%r1080+4];
	ld.shared.f32 	%f9580, [%r1080+8];
	ld.shared.f32 	%f9581, [%r1080+12];
	ld.shared.f32 	%f9582, [%r1080+16];
	ld.shared.f32 	%f9583, [%r1080+20];
	ld.shared.f32 	%f9584, [%r1080+24];
	ld.shared.f32 	%f9585, [%r1080+28];
	bar.warp.sync 	-1;
	st.shared.f32 	[%r1082], %f9422;
	st.shared.f32 	[%r1082+132], %f9427;
	st.shared.f32 	[%r1082+264], %f9434;
	st.shared.f32 	[%r1082+396], %f9413;
	st.shared.f32 	[%r1082+528], %f9420;
	st.shared.f32 	[%r1082+660], %f9416;
	st.shared.f32 	[%r1082+792], %f9436;
	st.shared.f32 	[%r1082+924], %f9429;
	bar.warp.sync 	-1;
	ld.shared.f32 	%f9586, [%r1080];
	ld.shared.f32 	%f9587, [%r1080+4];
	ld.shared.f32 	%f9588, [%r1080+8];
	ld.shared.f32 	%f9589, [%r1080+12];
	ld.shared.f32 	%f9590, [%r1080+16];
	ld.shared.f32 	%f9591, [%r1080+20];
	ld.shared.f32 	%f9592, [%r1080+24];
	ld.shared.f32 	%f9593, [%r1080+28];
	bar.warp.sync 	-1;
	st.shared.f32 	[%r1082], %f9461;
	st.shared.f32 	[%r1082+132], %f9466;
	st.shared.f32 	[%r1082+264], %f9473;
	st.shared.f32 	[%r1082+396], %f9452;
	st.shared.f32 	[%r1082+528], %f9459;
	st.shared.f32 	[%r1082+660], %f9455;
	st.shared.f32 	[%r1082+792], %f9475;
	st.shared.f32 	[%r1082+924], %f9468;
	bar.warp.sync 	-1;
	ld.shared.f32 	%f9594, [%r1080];
	ld.shared.f32 	%f9595, [%r1080+4];
	ld.shared.f32 	%f9596, [%r1080+8];
	ld.shared.f32 	%f9597, [%r1080+12];
	ld.shared.f32 	%f9598, [%r1080+16];
	ld.shared.f32 	%f9599, [%r1080+20];
	ld.shared.f32 	%f9600, [%r1080+24];
	ld.shared.f32 	%f9601, [%r1080+28];
	bar.warp.sync 	-1;
	st.shared.f32 	[%r1082], %f9500;
	st.shared.f32 	[%r1082+132], %f9505;
	st.shared.f32 	[%r1082+264], %f9512;
	st.shared.f32 	[%r1082+396], %f9491;
	st.shared.f32 	[%r1082+528], %f9498;
	st.shared.f32 	[%r1082+660], %f9494;
	st.shared.f32 	[%r1082+792], %f9514;
	st.shared.f32 	[%r1082+924], %f9507;
	bar.warp.sync 	-1;
	ld.shared.f32 	%f9602, [%r1080];
	ld.shared.f32 	%f9603, [%r1080+4];
	ld.shared.f32 	%f9604, [%r1080+8];
	ld.shared.f32 	%f9605, [%r1080+12];
	ld.shared.f32 	%f9606, [%r1080+16];
	ld.shared.f32 	%f9607, [%r1080+20];
	ld.shared.f32 	%f9608, [%r1080+24];
	ld.shared.f32 	%f9609, [%r1080+28];
	bar.warp.sync 	-1;
	st.shared.f32 	[%r1082], %f9539;
	st.shared.f32 	[%r1082+132], %f9544;
	st.shared.f32 	[%r1082+264], %f9551;
	st.shared.f32 	[%r1082+396], %f9530;
	st.shared.f32 	[%r1082+528], %f9537;
	st.shared.f32 	[%r1082+660], %f9533;
	st.shared.f32 	[%r1082+792], %f9553;
	st.shared.f32 	[%r1082+924], %f9546;
	bar.warp.sync 	-1;
	ld.shared.f32 	%f9610, [%r1080];
	ld.shared.f32 	%f9611, [%r1080+4];
	ld.shared.f32 	%f9612, [%r1080+8];
	ld.shared.f32 	%f9613, [%r1080+12];
	ld.shared.f32 	%f9614, [%r1080+16];
	ld.shared.f32 	%f9615, [%r1080+20];
	ld.shared.f32 	%f9616, [%r1080+24];
	ld.shared.f32 	%f9617, [%r1080+28];
	sub.f32 	%f9618, %f9554, %f9610;
	add.f32 	%f9619, %f9554, %f9610;
	sub.f32 	%f9620, %f9586, %f9578;
	add.f32 	%f9621, %f9586, %f9578;
	sub.f32 	%f9622, %f9570, %f9594;
	sub.f32 	%f9623, %f9562, %f9602;
	add.f32 	%f9624, %f9622, %f9623;
	add.f32 	%f9625, %f9562, %f9602;
	sub.f32 	%f9626, %f9622, %f9623;
	add.f32 	%f9627, %f9570, %f9594;
	mul.f32 	%f9628, %f9624, 0f3F3504F3;
	sub.f32 	%f9629, %f9618, %f9628;
	mul.f32 	%f9630, %f9626, 0f3F3504F3;
	sub.f32 	%f9631, %f9620, %f9630;
	fma.rn.f32 	%f9632, %f9631, 0f3F2B0DC1, %f9629;
	mul.f32 	%f9633, %f9632, 0f3FD4DB31;
	mul.f32 	%f9634, %f9629, 0f3F2B0DC1;
	sub.f32 	%f9635, %f9631, %f9634;
	mul.f32 	%f9636, %f9635, 0fBFD4DB31;
	add.f32 	%f9637, %f9619, %f9621;
	add.f32 	%f9638, %f9627, %f9625;
	sub.f32 	%f9639, %f9637, %f9638;
	mul.f32 	%f9640, %f9639, 0f3FB504F3;
	add.f32 	%f9641, %f9637, %f9638;
	mul.f32 	%f9642, %f9641, 0f3FB504F3;
	add.f32 	%f9643, %f9618, %f9628;
	add.f32 	%f9644, %f9620, %f9630;
	mul.f32 	%f9645, %f9644, 0f3E4BAFAF;
	sub.f32 	%f9646, %f9643, %f9645;
	mul.f32 	%f9647, %f9646, 0f3FFB14BE;
	fma.rn.f32 	%f9648, %f9643, 0f3E4BAFAF, %f9644;
	mul.f32 	%f9649, %f9648, 0f3FFB14BE;
	sub.f32 	%f9650, %f9619, %f9621;
	sub.f32 	%f9651, %f9627, %f9625;
	mul.f32 	%f9652, %f9651, 0f3ED413CD;
	sub.f32 	%f9653, %f9650, %f9652;
	mul.f32 	%f9654, %f9653, 0f3FEC835E;
	fma.rn.f32 	%f9655, %f9650, 0f3ED413CD, %f9651;
	mul.f32 	%f9656, %f9655, 0f3FEC835E;
	sub.f32 	%f9657, %f9555, %f9611;
	add.f32 	%f9658, %f9555, %f9611;
	sub.f32 	%f9659, %f9587, %f9579;
	add.f32 	%f9660, %f9587, %f9579;
	sub.f32 	%f9661, %f9571, %f9595;
	sub.f32 	%f9662, %f9563, %f9603;
	add.f32 	%f9663, %f9661, %f9662;
	add.f32 	%f9664, %f9563, %f9603;
	sub.f32 	%f9665, %f9661, %f9662;
	add.f32 	%f9666, %f9571, %f9595;
	mul.f32 	%f9667, %f9663, 0f3F3504F3;
	sub.f32 	%f9668, %f9657, %f9667;
	mul.f32 	%f9669, %f9665, 0f3F3504F3;
	sub.f32 	%f9670, %f9659, %f9669;
	fma.rn.f32 	%f9671, %f9670, 0f3F2B0DC1, %f9668;
	mul.f32 	%f9672, %f9671, 0f3FD4DB31;
	mul.f32 	%f9673, %f9668, 0f3F2B0DC1;
	sub.f32 	%f9674, %f9670, %f9673;
	mul.f32 	%f9675, %f9674, 0fBFD4DB31;
	add.f32 	%f9676, %f9658, %f9660;
	add.f32 	%f9677, %f9666, %f9664;
	sub.f32 	%f9678, %f9676, %f9677;
	mul.f32 	%f9679, %f9678, 0f3FB504F3;
	add.f32 	%f9680, %f9676, %f9677;
	mul.f32 	%f9681, %f9680, 0f3FB504F3;
	add.f32 	%f9682, %f9657, %f9667;
	add.f32 	%f9683, %f9659, %f9669;
	mul.f32 	%f9684, %f9683, 0f3E4BAFAF;
	sub.f32 	%f9685, %f9682, %f9684;
	mul.f32 	%f9686, %f9685, 0f3FFB14BE;
	fma.rn.f32 	%f9687, %f9682, 0f3E4BAFAF, %f9683;
	mul.f32 	%f9688, %f9687, 0f3FFB14BE;
	sub.f32 	%f9689, %f9658, %f9660;
	sub.f32 	%f9690, %f9666, %f9664;
	mul.f32 	%f9691, %f9690, 0f3ED413CD;
	sub.f32 	%f9692, %f9689, %f9691;
	mul.f32 	%f9693, %f9692, 0f3FEC835E;
	fma.rn.f32 	%f9694, %f9689, 0f3ED413CD, %f9690;
	mul.f32 	%f9695, %f9694, 0f3FEC835E;
	sub.f32 	%f9696, %f9556, %f9612;
	add.f32 	%f9697, %f9556, %f9612;
	sub.f32 	%f9698, %f9588, %f9580;
	add.f32 	%f9699, %f9588, %f9580;
	sub.f32 	%f9700, %f9572, %f9596;
	sub.f32 	%f9701, %f9564, %f9604;
	add.f32 	%f9702, %f9700, %f9701;
	add.f32 	%f9703, %f9564, %f9604;
	sub.f32 	%f9704, %f9700, %f9701;
	add.f32 	%f9705, %f9572, %f9596;
	mul.f32 	%f9706, %f9702, 0f3F3504F3;
	sub.f32 	%f9707, %f9696, %f9706;
	mul.f32 	%f9708, %f9704, 0f3F3504F3;
	sub.f32 	%f9709, %f9698, %f9708;
	fma.rn.f32 	%f9710, %f9709, 0f3F2B0DC1, %f9707;
	mul.f32 	%f9711, %f9710, 0f3FD4DB31;
	mul.f32 	%f9712, %f9707, 0f3F2B0DC1;
	sub.f32 	%f9713, %f9709, %f9712;
	mul.f32 	%f9714, %f9713, 0fBFD4DB31;
	add.f32 	%f9715, %f9697, %f9699;
	add.f32 	%f9716, %f9705, %f9703;
	sub.f32 	%f9717, %f9715, %f9716;
	mul.f32 	%f9718, %f9717, 0f3FB504F3;
	add.f32 	%f9719, %f9715, %f9716;
	mul.f32 	%f9720, %f9719, 0f3FB504F3;
	add.f32 	%f9721, %f9696, %f9706;
	add.f32 	%f9722, %f9698, %f9708;
	mul.f32 	%f9723, %f9722, 0f3E4BAFAF;
	sub.f32 	%f9724, %f9721, %f9723;
	mul.f32 	%f9725, %f9724, 0f3FFB14BE;
	fma.rn.f32 	%f9726, %f9721, 0f3E4BAFAF, %f9722;
	mul.f32 	%f9727, %f9726, 0f3FFB14BE;
	sub.f32 	%f9728, %f9697, %f9699;
	sub.f32 	%f9729, %f9705, %f9703;
	mul.f32 	%f9730, %f9729, 0f3ED413CD;
	sub.f32 	%f9731, %f9728, %f9730;
	mul.f32 	%f9732, %f9731, 0f3FEC835E;
	fma.rn.f32 	%f9733, %f9728, 0f3ED413CD, %f9729;
	mul.f32 	%f9734, %f9733, 0f3FEC835E;
	sub.f32 	%f9735, %f9557, %f9613;
	add.f32 	%f9736, %f9557, %f9613;
	sub.f32 	%f9737, %f9589, %f9581;
	add.f32 	%f9738, %f9589, %f9581;
	sub.f32 	%f9739, %f9573, %f9597;
	sub.f32 	%f9740, %f9565, %f9605;
	add.f32 	%f9741, %f9739, %f9740;
	add.f32 	%f9742, %f9565, %f9605;
	sub.f32 	%f9743, %f9739, %f9740;
	add.f32 	%f9744, %f9573, %f9597;
	mul.f32 	%f9745, %f9741, 0f3F3504F3;
	sub.f32 	%f9746, %f9735, %f9745;
	mul.f32 	%f9747, %f9743, 0f3F3504F3;
	sub.f32 	%f9748, %f9737, %f9747;
	fma.rn.f32 	%f9749, %f9748, 0f3F2B0DC1, %f9746;
	mul.f32 	%f9750, %f9749, 0f3FD4DB31;
	mul.f32 	%f9751, %f9746, 0f3F2B0DC1;
	sub.f32 	%f9752, %f9748, %f9751;
	mul.f32 	%f9753, %f9752, 0fBFD4DB31;
	add.f32 	%f9754, %f9736, %f9738;
	add.f32 	%f9755, %f9744, %f9742;
	sub.f32 	%f9756, %f9754, %f9755;
	mul.f32 	%f9757, %f9756, 0f3FB504F3;
	add.f32 	%f9758, %f9754, %f9755;
	mul.f32 	%f9759, %f9758, 0f3FB504F3;
	add.f32 	%f9760, %f9735, %f9745;
	add.f32 	%f9761, %f9737, %f9747;
	mul.f32 	%f9762, %f9761, 0f3E4BAFAF;
	sub.f32 	%f9763, %f9760, %f9762;
	mul.f32 	%f9764, %f9763, 0f3FFB14BE;
	fma.rn.f32 	%f9765, %f9760, 0f3E4BAFAF, %f9761;
	mul.f32 	%f9766, %f9765, 0f3FFB14BE;
	sub.f32 	%f9767, %f9736, %f9738;
	sub.f32 	%f9768, %f9744, %f9742;
	mul.f32 	%f9769, %f9768, 0f3ED413CD;
	sub.f32 	%f9770, %f9767, %f9769;
	mul.f32 	%f9771, %f9770, 0f3FEC835E;
	fma.rn.f32 	%f9772, %f9767, 0f3ED413CD, %f9768;
	mul.f32 	%f9773, %f9772, 0f3FEC835E;
	sub.f32 	%f9774, %f9558, %f9614;
	add.f32 	%f9775, %f9558, %f9614;
	sub.f32 	%f9776, %f9590, %f9582;
	add.f32 	%f9777, %f9590, %f9582;
	sub.f32 	%f9778, %f9574, %f9598;
	sub.f32 	%f9779, %f9566, %f9606;
	add.f32 	%f9780, %f9778, %f9779;
	add.f32 	%f9781, %f9566, %f9606;
	sub.f32 	%f9782, %f9778, %f9779;
	add.f32 	%f9783, %f9574, %f9598;
	mul.f32 	%f9784, %f9780, 0f3F3504F3;
	sub.f32 	%f9785, %f9774, %f9784;
	mul.f32 	%f9786, %f9782, 0f3F3504F3;
	sub.f32 	%f9787, %f9776, %f9786;
	fma.rn.f32 	%f9788, %f9787, 0f3F2B0DC1, %f9785;
	mul.f32 	%f9789, %f9788, 0f3FD4DB31;
	mul.f32 	%f9790, %f9785, 0f3F2B0DC1;
	sub.f32 	%f9791, %f9787, %f9790;
	mul.f32 	%f9792, %f9791, 0fBFD4DB31;
	add.f32 	%f9793, %f9775, %f9777;
	add.f32 	%f9794, %f9783, %f9781;
	sub.f32 	%f9795, %f9793, %f9794;
	mul.f32 	%f9796, %f9795, 0f3FB504F3;
	add.f32 	%f9797, %f9793, %f9794;
	mul.f32 	%f9798, %f9797, 0f3FB504F3;
	add.f32 	%f9799, %f9774, %f9784;
	add.f32 	%f9800, %f9776, %f9786;
	mul.f32 	%f9801, %f9800, 0f3E4BAFAF;
	sub.f32 	%f9802, %f9799, %f9801;
	mul.f32 	%f9803, %f9802, 0f3FFB14BE;
	fma.rn.f32 	%f9804, %f9799, 0f3E4BAFAF, %f9800;
	mul.f32 	%f9805, %f9804, 0f3FFB14BE;
	sub.f32 	%f9806, %f9775, %f9777;
	sub.f32 	%f9807, %f9783, %f9781;
	mul.f32 	%f9808, %f9807, 0f3ED413CD;
	sub.f32 	%f9809, %f9806, %f9808;
	mul.f32 	%f9810, %f9809, 0f3FEC835E;
	fma.rn.f32 	%f9811, %f9806, 0f3ED413CD, %f9807;
	mul.f32 	%f9812, %f9811, 0f3FEC835E;
	sub.f32 	%f9813, %f9559, %f9615;
	add.f32 	%f9814, %f9559, %f9615;
	sub.f32 	%f9815, %f9591, %f9583;
	add.f32 	%f9816, %f9591, %f9583;
	sub.f32 	%f9817, %f9575, %f9599;
	sub.f32 	%f9818, %f9567, %f9607;
	add.f32 	%f9819, %f9817, %f9818;
	add.f32 	%f9820, %f9567, %f9607;
	sub.f32 	%f9821, %f9817, %f9818;
	add.f32 	%f9822, %f9575, %f9599;
	mul.f32 	%f9823, %f9819, 0f3F3504F3;
	sub.f32 	%f9824, %f9813, %f9823;
	mul.f32 	%f9825, %f9821, 0f3F3504F3;
	sub.f32 	%f9826, %f9815, %f9825;
	fma.rn.f32 	%f9827, %f9826, 0f3F2B0DC1, %f9824;
	mul.f32 	%f9828, %f9827, 0f3FD4DB31;
	mul.f32 	%f9829, %f9824, 0f3F2B0DC1;
	sub.f32 	%f9830, %f9826, %f9829;
	mul.f32 	%f9831, %f9830, 0fBFD4DB31;
	add.f32 	%f9832, %f9814, %f9816;
	add.f32 	%f9833, %f9822, %f9820;
	sub.f32 	%f9834, %f9832, %f9833;
	mul.f32 	%f9835, %f9834, 0f3FB504F3;
	add.f32 	%f9836, %f9832, %f9833;
	mul.f32 	%f9837, %f9836, 0f3FB504F3;
	add.f32 	%f9838, %f9813, %f9823;
	add.f32 	%f9839, %f9815, %f9825;
	mul.f32 	%f9840, %f9839, 0f3E4BAFAF;
	sub.f32 	%f9841, %f9838, %f9840;
	mul.f32 	%f9842, %f9841, 0f3FFB14BE;
	fma.rn.f32 	%f9843, %f9838, 0f3E4BAFAF, %f9839;
	mul.f32 	%f9844, %f9843, 0f3FFB14BE;
	sub.f32 	%f9845, %f9814, %f9816;
	sub.f32 	%f9846, %f9822, %f9820;
	mul.f32 	%f9847, %f9846, 0f3ED413CD;
	sub.f32 	%f9848, %f9845, %f9847;
	mul.f32 	%f9849, %f9848, 0f3FEC835E;
	fma.rn.f32 	%f9850, %f9845, 0f3ED413CD, %f9846;
	mul.f32 	%f9851, %f9850, 0f3FEC835E;
	sub.f32 	%f9852, %f9560, %f9616;
	add.f32 	%f9853, %f9560, %f9616;
	sub.f32 	%f9854, %f9592, %f9584;
	add.f32 	%f9855, %f9592, %f9584;
	sub.f32 	%f9856, %f9576, %f9600;
	sub.f32 	%f9857, %f9568, %f9608;
	add.f32 	%f9858, %f9856, %f9857;
	add.f32 	%f9859, %f9568, %f9608;
	sub.f32 	%f9860, %f9856, %f9857;
	add.f32 	%f9861, %f9576, %f9600;
	mul.f32 	%f9862, %f9858, 0f3F3504F3;
	sub.f32 	%f9863, %f9852, %f9862;
	mul.f32 	%f9864, %f9860, 0f3F3504F3;
	sub.f32 	%f9865, %f9854, %f9864;
	fma.rn.f32 	%f9866, %f9865, 0f3F2B0DC1, %f9863;
	mul.f32 	%f9867, %f9866, 0f3FD4DB31;
	mul.f32 	%f9868, %f9863, 0f3F2B0DC1;
	sub.f32 	%f9869, %f9865, %f9868;
	mul.f32 	%f9870, %f9869, 0fBFD4DB31;
	add.f32 	%f9871, %f9853, %f9855;
	add.f32 	%f9872, %f9861, %f9859;
	sub.f32 	%f9873, %f9871, %f9872;
	mul.f32 	%f9874, %f9873, 0f3FB504F3;
	add.f32 	%f9875, %f9871, %f9872;
	mul.f32 	%f9876, %f9875, 0f3FB504F3;
	add.f32 	%f9877, %f9852, %f9862;
	add.f32 	%f9878, %f9854, %f9864;
	mul.f32 	%f9879, %f9878, 0f3E4BAFAF;
	sub.f32 	%f9880, %f9877, %f9879;
	mul.f32 	%f9881, %f9880, 0f3FFB14BE;
	fma.rn.f32 	%f9882, %f9877, 0f3E4BAFAF, %f9878;
	mul.f32 	%f9883, %f9882, 0f3FFB14BE;
	sub.f32 	%f9884, %f9853, %f9855;
	sub.f32 	%f9885, %f9861, %f9859;
	mul.f32 	%f9886, %f9885, 0f3ED413CD;
	sub.f32 	%f9887, %f9884, %f9886;
	mul.f32 	%f9888, %f9887, 0f3FEC835E;
	fma.rn.f32 	%f9889, %f9884, 0f3ED413CD, %f9885;
	mul.f32 	%f9890, %f9889, 0f3FEC835E;
	sub.f32 	%f9891, %f9561, %f9617;
	add.f32 	%f9892, %f9561, %f9617;
	sub.f32 	%f9893, %f9593, %f9585;
	add.f32 	%f9894, %f9593, %f9585;
	sub.f32 	%f9895, %f9577, %f9601;
	sub.f32 	%f9896, %f9569, %f9609;
	add.f32 	%f9897, %f9895, %f9896;
	add.f32 	%f9898, %f9569, %f9609;
	sub.f32 	%f9899, %f9895, %f9896;
	add.f32 	%f9900, %f9577, %f9601;
	mul.f32 	%f9901, %f9897, 0f3F3504F3;
	sub.f32 	%f9902, %f9891, %f9901;
	mul.f32 	%f9903, %f9899, 0f3F3504F3;
	sub.f32 	%f9904, %f9893, %f9903;
	fma.rn.f32 	%f9905, %f9904, 0f3F2B0DC1, %f9902;
	mul.f32 	%f9906, %f9905, 0f3FD4DB31;
	mul.f32 	%f9907, %f9902, 0f3F2B0DC1;
	sub.f32 	%f9908, %f9904, %f9907;
	mul.f32 	%f9909, %f9908, 0fBFD4DB31;
	add.f32 	%f9910, %f9892, %f9894;
	add.f32 	%f9911, %f9900, %f9898;
	sub.f32 	%f9912, %f9910, %f9911;
	mul.f32 	%f9913, %f9912, 0f3FB504F3;
	add.f32 	%f9914, %f9910, %f9911;
	mul.f32 	%f9915, %f9914, 0f3FB504F3;
	add.f32 	%f9916, %f9891, %f9901;
	add.f32 	%f9917, %f9893, %f9903;
	mul.f32 	%f9918, %f9917, 0f3E4BAFAF;
	sub.f32 	%f9919, %f9916, %f9918;
	mul.f32 	%f9920, %f9919, 0f3FFB14BE;
	fma.rn.f32 	%f9921, %f9916, 0f3E4BAFAF, %f9917;
	mul.f32 	%f9922, %f9921, 0f3FFB14BE;
	sub.f32 	%f9923, %f9892, %f9894;
	sub.f32 	%f9924, %f9900, %f9898;
	mul.f32 	%f9925, %f9924, 0f3ED413CD;
	sub.f32 	%f9926, %f9923, %f9925;
	mul.f32 	%f9927, %f9926, 0f3FEC835E;
	fma.rn.f32 	%f9928, %f9923, 0f3ED413CD, %f9924;
	mul.f32 	%f9929, %f9928, 0f3FEC835E;
	sub.f32 	%f9930, %f8738, %f8752;
	add.f32 	%f9931, %f8738, %f8752;
	sub.f32 	%f9932, %f8746, %f8744;
	add.f32 	%f9933, %f8746, %f8744;
	sub.f32 	%f9934, %f8742, %f8748;
	sub.f32 	%f9935, %f8740, %f8750;
	add.f32 	%f9936, %f9934, %f9935;
	add.f32 	%f9937, %f8740, %f8750;
	sub.f32 	%f9938, %f9934, %f9935;
	add.f32 	%f9939, %f8742, %f8748;
	mul.f32 	%f9940, %f9936, 0f3F3504F3;
	sub.f32 	%f9941, %f9930, %f9940;
	mul.f32 	%f9942, %f9938, 0f3F3504F3;
	sub.f32 	%f9943, %f9932, %f9942;
	fma.rn.f32 	%f9944, %f9943, 0f3F2B0DC1, %f9941;
	mul.f32 	%f9945, %f9944, 0f3FD4DB31;
	mul.f32 	%f9946, %f9941, 0f3F2B0DC1;
	sub.f32 	%f9947, %f9943, %f9946;
	mul.f32 	%f9948, %f9947, 0fBFD4DB31;
	add.f32 	%f9949, %f9931, %f9933;
	add.f32 	%f9950, %f9939, %f9937;
	sub.f32 	%f9951, %f9949, %f9950;
	mul.f32 	%f9952, %f9951, 0f3FB504F3;
	add.f32 	%f9953, %f9949, %f9950;
	mul.f32 	%f9954, %f9953, 0f3FB504F3;
	add.f32 	%f9955, %f9930, %f9940;
	add.f32 	%f9956, %f9932, %f9942;
	mul.f32 	%f9957, %f9956, 0f3E4BAFAF;
	sub.f32 	%f9958, %f9955, %f9957;
	mul.f32 	%f9959, %f9958, 0f3FFB14BE;
	fma.rn.f32 	%f9960, %f9955, 0f3E4BAFAF, %f9956;
	mul.f32 	%f9961, %f9960, 0f3FFB14BE;
	sub.f32 	%f9962, %f9931, %f9933;
	sub.f32 	%f9963, %f9939, %f9937;
	mul.f32 	%f9964, %f9963, 0f3ED413CD;
	sub.f32 	%f9965, %f9962, %f9964;
	mul.f32 	%f9966, %f9965, 0f3FEC835E;
	fma.rn.f32 	%f9967, %f9962, 0f3ED413CD, %f9963;
	mul.f32 	%f9968, %f9967, 0f3FEC835E;
	sub.f32 	%f9969, %f8754, %f8768;
	add.f32 	%f9970, %f8754, %f8768;
	sub.f32 	%f9971, %f8762, %f8760;
	add.f32 	%f9972, %f8762, %f8760;
	sub.f32 	%f9973, %f8758, %f8764;
	sub.f32 	%f9974, %f8756, %f8766;
	add.f32 	%f9975, %f9973, %f9974;
	add.f32 	%f9976, %f8756, %f8766;
	sub.f32 	%f9977, %f9973, %f9974;
	add.f32 	%f9978, %f8758, %f8764;
	mul.f32 	%f9979, %f9975, 0f3F3504F3;
	sub.f32 	%f9980, %f9969, %f9979;
	mul.f32 	%f9981, %f9977, 0f3F3504F3;
	sub.f32 	%f9982, %f9971, %f9981;
	fma.rn.f32 	%f9983, %f9982, 0f3F2B0DC1, %f9980;
	mul.f32 	%f9984, %f9983, 0f3FD4DB31;
	mul.f32 	%f9985, %f9980, 0f3F2B0DC1;
	sub.f32 	%f9986, %f9982, %f9985;
	mul.f32 	%f9987, %f9986, 0fBFD4DB31;
	add.f32 	%f9988, %f9970, %f9972;
	add.f32 	%f9989, %f9978, %f9976;
	sub.f32 	%f9990, %f9988, %f9989;
	mul.f32 	%f9991, %f9990, 0f3FB504F3;
	add.f32 	%f9992, %f9988, %f9989;
	mul.f32 	%f9993, %f9992, 0f3FB504F3;
	add.f32 	%f9994, %f9969, %f9979;
	add.f32 	%f9995, %f9971, %f9981;
	mul.f32 	%f9996, %f9995, 0f3E4BAFAF;
	sub.f32 	%f9997, %f9994, %f9996;
	mul.f32 	%f9998, %f9997, 0f3FFB14BE;
	fma.rn.f32 	%f9999, %f9994, 0f3E4BAFAF, %f9995;
	mul.f32 	%f10000, %f9999, 0f3FFB14BE;
	sub.f32 	%f10001, %f9970, %f9972;
	sub.f32 	%f10002, %f9978, %f9976;
	mul.f32 	%f10003, %f10002, 0f3ED413CD;
	sub.f32 	%f10004, %f10001, %f10003;
	mul.f32 	%f10005, %f10004, 0f3FEC835E;
	fma.rn.f32 	%f10006, %f10001, 0f3ED413CD, %f10002;
	mul.f32 	%f10007, %f10006, 0f3FEC835E;
	sub.f32 	%f10008, %f8770, %f8784;
	add.f32 	%f10009, %f8770, %f8784;
	sub.f32 	%f10010, %f8778, %f8776;
	add.f32 	%f10011, %f8778, %f8776;
	sub.f32 	%f10012, %f8774, %f8780;
	sub.f32 	%f10013, %f8772, %f8782;
	add.f32 	%f10014, %f10012, %f10013;
	add.f32 	%f10015, %f8772, %f8782;
	sub.f32 	%f10016, %f10012, %f10013;
	add.f32 	%f10017, %f8774, %f8780;
	mul.f32 	%f10018, %f10014, 0f3F3504F3;
	sub.f32 	%f10019, %f10008, %f10018;
	mul.f32 	%f10020, %f10016, 0f3F3504F3;
	sub.f32 	%f10021, %f10010, %f10020;
	fma.rn.f32 	%f10022, %f10021, 0f3F2B0DC1, %f10019;
	mul.f32 	%f10023, %f10022, 0f3FD4DB31;
	mul.f32 	%f10024, %f10019, 0f3F2B0DC1;
	sub.f32 	%f10025, %f10021, %f10024;
	mul.f32 	%f10026, %f10025, 0fBFD4DB31;
	add.f32 	%f10027, %f10009, %f10011;
	add.f32 	%f10028, %f10017, %f10015;
	sub.f32 	%f10029, %f10027, %f10028;
	mul.f32 	%f10030, %f10029, 0f3FB504F3;
	add.f32 	%f10031, %f10027, %f10028;
	mul.f32 	%f10032, %f10031, 0f3FB504F3;
	add.f32 	%f10033, %f10008, %f10018;
	add.f32 	%f10034, %f10010, %f10020;
	mul.f32 	%f10035, %f10034, 0f3E4BAFAF;
	sub.f32 	%f10036, %f10033, %f10035;
	mul.f32 	%f10037, %f10036, 0f3FFB14BE;
	fma.rn.f32 	%f10038, %f10033, 0f3E4BAFAF, %f10034;
	mul.f32 	%f10039, %f10038, 0f3FFB14BE;
	sub.f32 	%f10040, %f10009, %f10011;
	sub.f32 	%f10041, %f10017, %f10015;
	mul.f32 	%f10042, %f10041, 0f3ED413CD;
	sub.f32 	%f10043, %f10040, %f10042;
	mul.f32 	%f10044, %f10043, 0f3FEC835E;
	fma.rn.f32 	%f10045, %f10040, 0f3ED413CD, %f10041;
	mul.f32 	%f10046, %f10045, 0f3FEC835E;
	sub.f32 	%f10047, %f8786, %f8800;
	add.f32 	%f10048, %f8786, %f8800;
	sub.f32 	%f10049, %f8794, %f8792;
	add.f32 	%f10050, %f8794, %f8792;
	sub.f32 	%f10051, %f8790, %f8796;
	sub.f32 	%f10052, %f8788, %f8798;
	add.f32 	%f10053, %f10051, %f10052;
	add.f32 	%f10054, %f8788, %f8798;
	sub.f32 	%f10055, %f10051, %f10052;
	add.f32 	%f10056, %f8790, %f8796;
	mul.f32 	%f10057, %f10053, 0f3F3504F3;
	sub.f32 	%f10058, %f10047, %f10057;
	mul.f32 	%f10059, %f10055, 0f3F3504F3;
	sub.f32 	%f10060, %f10049, %f10059;
	fma.rn.f32 	%f10061, %f10060, 0f3F2B0DC1, %f10058;
	mul.f32 	%f10062, %f10061, 0f3FD4DB31;
	mul.f32 	%f10063, %f10058, 0f3F2B0DC1;
	sub.f32 	%f10064, %f10060, %f10063;
	mul.f32 	%f10065, %f10064, 0fBFD4DB31;
	add.f32 	%f10066, %f10048, %f10050;
	add.f32 	%f10067, %f10056, %f10054;
	sub.f32 	%f10068, %f10066, %f10067;
	mul.f32 	%f10069, %f10068, 0f3FB504F3;
	add.f32 	%f10070, %f10066, %f10067;
	mul.f32 	%f10071, %f10070, 0f3FB504F3;
	add.f32 	%f10072, %f10047, %f10057;
	add.f32 	%f10073, %f10049, %f10059;
	mul.f32 	%f10074, %f10073, 0f3E4BAFAF;
	sub.f32 	%f10075, %f10072, %f10074;
	mul.f32 	%f10076, %f10075, 0f3FFB14BE;
	fma.rn.f32 	%f10077, %f10072, 0f3E4BAFAF, %f10073;
	mul.f32 	%f10078, %f10077, 0f3FFB14BE;
	sub.f32 	%f10079, %f10048, %f10050;
	sub.f32 	%f10080, %f10056, %f10054;
	mul.f32 	%f10081, %f10080, 0f3ED413CD;
	sub.f32 	%f10082, %f10079, %f10081;
	mul.f32 	%f10083, %f10082, 0f3FEC835E;
	fma.rn.f32 	%f10084, %f10079, 0f3ED413CD, %f10080;
	mul.f32 	%f10085, %f10084, 0f3FEC835E;
	sub.f32 	%f10086, %f8802, %f8816;
	add.f32 	%f10087, %f8802, %f8816;
	sub.f32 	%f10088, %f8810, %f8808;
	add.f32 	%f10089, %f8810, %f8808;
	sub.f32 	%f10090, %f8806, %f8812;
	sub.f32 	%f10091, %f8804, %f8814;
	add.f32 	%f10092, %f10090, %f10091;
	add.f32 	%f10093, %f8804, %f8814;
	sub.f32 	%f10094, %f10090, %f10091;
	add.f32 	%f10095, %f8806, %f8812;
	mul.f32 	%f10096, %f10092, 0f3F3504F3;
	sub.f32 	%f10097, %f10086, %f10096;
	mul.f32 	%f10098, %f10094, 0f3F3504F3;
	sub.f32 	%f10099, %f10088, %f10098;
	fma.rn.f32 	%f10100, %f10099, 0f3F2B0DC1, %f10097;
	mul.f32 	%f10101, %f10100, 0f3FD4DB31;
	mul.f32 	%f10102, %f10097, 0f3F2B0DC1;
	sub.f32 	%f10103, %f10099, %f10102;
	mul.f32 	%f10104, %f10103, 0fBFD4DB31;
	add.f32 	%f10105, %f10087, %f10089;
	add.f32 	%f10106, %f10095, %f10093;
	sub.f32 	%f10107, %f10105, %f10106;
	mul.f32 	%f10108, %f10107, 0f3FB504F3;
	add.f32 	%f10109, %f10105, %f10106;
	mul.f32 	%f10110, %f10109, 0f3FB504F3;
	add.f32 	%f10111, %f10086, %f10096;
	add.f32 	%f10112, %f10088, %f10098;
	mul.f32 	%f10113, %f10112, 0f3E4BAFAF;
	sub.f32 	%f10114, %f10111, %f10113;
	mul.f32 	%f10115, %f10114, 0f3FFB14BE;
	fma.rn.f32 	%f10116, %f10111, 0f3E4BAFAF, %f10112;
	mul.f32 	%f10117, %f10116, 0f3FFB14BE;
	sub.f32 	%f10118, %f10087, %f10089;
	sub.f32 	%f10119, %f10095, %f10093;
	mul.f32 	%f10120, %f10119, 0f3ED413CD;
	sub.f32 	%f10121, %f10118, %f10120;
	mul.f32 	%f10122, %f10121, 0f3FEC835E;
	fma.rn.f32 	%f10123, %f10118, 0f3ED413CD, %f10119;
	mul.f32 	%f10124, %f10123, 0f3FEC835E;
	sub.f32 	%f10125, %f8818, %f8832;
	add.f32 	%f10126, %f8818, %f8832;
	sub.f32 	%f10127, %f8826, %f8824;
	add.f32 	%f10128, %f8826, %f8824;
	sub.f32 	%f10129, %f8822, %f8828;
	sub.f32 	%f10130, %f8820, %f8830;
	add.f32 	%f10131, %f10129, %f10130;
	add.f32 	%f10132, %f8820, %f8830;
	sub.f32 	%f10133, %f10129, %f10130;
	add.f32 	%f10134, %f8822, %f8828;
	mul.f32 	%f10135, %f10131, 0f3F3504F3;
	sub.f32 	%f10136, %f10125, %f10135;
	mul.f32 	%f10137, %f10133, 0f3F3504F3;
	sub.f32 	%f10138, %f10127, %f10137;
	fma.rn.f32 	%f10139, %f10138, 0f3F2B0DC1, %f10136;
	mul.f32 	%f10140, %f10139, 0f3FD4DB31;
	mul.f32 	%f10141, %f10136, 0f3F2B0DC1;
	sub.f32 	%f10142, %f10138, %f10141;
	mul.f32 	%f10143, %f10142, 0fBFD4DB31;
	add.f32 	%f10144, %f10126, %f10128;
	add.f32 	%f10145, %f10134, %f10132;
	sub.f32 	%f10146, %f10144, %f10145;
	mul.f32 	%f10147, %f10146, 0f3FB504F3;
	add.f32 	%f10148, %f10144, %f10145;
	mul.f32 	%f10149, %f10148, 0f3FB504F3;
	add.f32 	%f10150, %f10125, %f10135;
	add.f32 	%f10151, %f10127, %f10137;
	mul.f32 	%f10152, %f10151, 0f3E4BAFAF;
	sub.f32 	%f10153, %f10150, %f10152;
	mul.f32 	%f10154, %f10153, 0f3FFB14BE;
	fma.rn.f32 	%f10155, %f10150, 0f3E4BAFAF, %f10151;
	mul.f32 	%f10156, %f10155, 0f3FFB14BE;
	sub.f32 	%f10157, %f10126, %f10128;
	sub.f32 	%f10158, %f10134, %f10132;
	mul.f32 	%f10159, %f10158, 0f3ED413CD;
	sub.f32 	%f10160, %f10157, %f10159;
	mul.f32 	%f10161, %f10160, 0f3FEC835E;
	fma.rn.f32 	%f10162, %f10157, 0f3ED413CD, %f10158;
	mul.f32 	%f10163, %f10162, 0f3FEC835E;
	sub.f32 	%f10164, %f8834, %f8848;
	add.f32 	%f10165, %f8834, %f8848;
	sub.f32 	%f10166, %f8842, %f8840;
	add.f32 	%f10167, %f8842, %f8840;
	sub.f32 	%f10168, %f8838, %f8844;
	sub.f32 	%f10169, %f8836, %f8846;
	add.f32 	%f10170, %f10168, %f10169;
	add.f32 	%f10171, %f8836, %f8846;
	sub.f32 	%f10172, %f10168, %f10169;
	add.f32 	%f10173, %f8838, %f8844;
	mul.f32 	%f10174, %f10170, 0f3F3504F3;
	sub.f32 	%f10175, %f10164, %f10174;
	mul.f32 	%f10176, %f10172, 0f3F3504F3;
	sub.f32 	%f10177, %f10166, %f10176;
	fma.rn.f32 	%f10178, %f10177, 0f3F2B0DC1, %f10175;
	mul.f32 	%f10179, %f10178, 0f3FD4DB31;
	mul.f32 	%f10180, %f10175, 0f3F2B0DC1;
	sub.f32 	%f10181, %f10177, %f10180;
	mul.f32 	%f10182, %f10181, 0fBFD4DB31;
	add.f32 	%f10183, %f10165, %f10167;
	add.f32 	%f10184, %f10173, %f10171;
	sub.f32 	%f10185, %f10183, %f10184;
	mul.f32 	%f10186, %f10185, 0f3FB504F3;
	add.f32 	%f10187, %f10183, %f10184;
	mul.f32 	%f10188, %f10187, 0f3FB504F3;
	add.f32 	%f10189, %f10164, %f10174;
	add.f32 	%f10190, %f10166, %f10176;
	mul.f32 	%f10191, %f10190, 0f3E4BAFAF;
	sub.f32 	%f10192, %f10189, %f10191;
	mul.f32 	%f10193, %f10192, 0f3FFB14BE;
	fma.rn.f32 	%f10194, %f10189, 0f3E4BAFAF, %f10190;
	mul.f32 	%f10195, %f10194, 0f3FFB14BE;
	sub.f32 	%f10196, %f10165, %f10167;
	sub.f32 	%f10197, %f10173, %f10171;
	mul.f32 	%f10198, %f10197, 0f3ED413CD;
	sub.f32 	%f10199, %f10196, %f10198;
	mul.f32 	%f10200, %f10199, 0f3FEC835E;
	fma.rn.f32 	%f10201, %f10196, 0f3ED413CD, %f10197;
	mul.f32 	%f10202, %f10201, 0f3FEC835E;
	sub.f32 	%f10203, %f8850, %f8864;
	add.f32 	%f10204, %f8850, %f8864;
	sub.f32 	%f10205, %f8858, %f8856;
	add.f32 	%f10206, %f8858, %f8856;
	sub.f32 	%f10207, %f8854, %f8860;
	sub.f32 	%f10208, %f8852, %f8862;
	add.f32 	%f10209, %f10207, %f10208;
	add.f32 	%f10210, %f8852, %f8862;
	sub.f32 	%f10211, %f10207, %f10208;
	add.f32 	%f10212, %f8854, %f8860;
	mul.f32 	%f10213, %f10209, 0f3F3504F3;
	sub.f32 	%f10214, %f10203, %f10213;
	mul.f32 	%f10215, %f10211, 0f3F3504F3;
	sub.f32 	%f10216, %f10205, %f10215;
	fma.rn.f32 	%f10217, %f10216, 0f3F2B0DC1, %f10214;
	mul.f32 	%f10218, %f10217, 0f3FD4DB31;
	mul.f32 	%f10219, %f10214, 0f3F2B0DC1;
	sub.f32 	%f10220, %f10216, %f10219;
	mul.f32 	%f10221, %f10220, 0fBFD4DB31;
	add.f32 	%f10222, %f10204, %f10206;
	add.f32 	%f10223, %f10212, %f10210;
	sub.f32 	%f10224, %f10222, %f10223;
	mul.f32 	%f10225, %f10224, 0f3FB504F3;
	add.f32 	%f10226, %f10222, %f10223;
	mul.f32 	%f10227, %f10226, 0f3FB504F3;
	add.f32 	%f10228, %f10203, %f10213;
	add.f32 	%f10229, %f10205, %f10215;
	mul.f32 	%f10230, %f10229, 0f3E4BAFAF;
	sub.f32 	%f10231, %f10228, %f10230;
	mul.f32 	%f10232, %f10231, 0f3FFB14BE;
	fma.rn.f32 	%f10233, %f10228, 0f3E4BAFAF, %f10229;
	mul.f32 	%f10234, %f10233, 0f3FFB14BE;
	sub.f32 	%f10235, %f10204, %f10206;
	sub.f32 	%f10236, %f10212, %f10210;
	mul.f32 	%f10237, %f10236, 0f3ED413CD;
	sub.f32 	%f10238, %f10235, %f10237;
	mul.f32 	%f10239, %f10238, 0f3FEC835E;
	fma.rn.f32 	%f10240, %f10235, 0f3ED413CD, %f10236;
	mul.f32 	%f10241, %f10240, 0f3FEC835E;
	// begin inline asm
	mov.u32 %r1002, %laneid;
	// end inline asm
	shr.s32 	%r1083, %r1002, 31;
	shr.u32 	%r1084, %r1083, 29;
	add.s32 	%r1085, %r1002, %r1084;
	and.b32  	%r1086, %r1085, 1073741816;
	sub.s32 	%r1087, %r1002, %r1086;
	and.b32  	%r1088, %r1002, 1073741816;
	mad.lo.s32 	%r1089, %r1087, 33, %r1088;
	shl.b32 	%r1090, %r1089, 2;
	add.s32 	%r1091, %r1068, %r1090;
	bar.warp.sync 	-1;
	shl.b32 	%r1092, %r1002, 2;
	add.s32 	%r1093, %r1068, %r1092;
	st.shared.f32 	[%r1093], %f9954;
	st.shared.f32 	[%r1093+132], %f9959;
	st.shared.f32 	[%r1093+264], %f9966;
	st.shared.f32 	[%r1093+396], %f9945;
	st.shared.f32 	[%r1093+528], %f9952;
	st.shared.f32 	[%r1093+660], %f9948;
	st.shared.f32 	[%r1093+792], %f9968;
	st.shared.f32 	[%r1093+924], %f9961;
	bar.warp.sync 	-1;
	ld.shared.f32 	%f10242, [%r1091];
	ld.shared.f32 	%f10243, [%r1091+4];
	ld.shared.f32 	%f10244, [%r1091+8];
	ld.shared.f32 	%f10245, [%r1091+12];
	ld.shared.f32 	%f10246, [%r1091+16];
	ld.shared.f32 	%f10247, [%r1091+20];
	ld.shared.f32 	%f10248, [%r1091+24];
	ld.shared.f32 	%f10249, [%r1091+28];
	bar.warp.sync 	-1;
	st.shared.f32 	[%r1093], %f9993;
	st.shared.f32 	[%r1093+132], %f9998;
	st.shared.f32 	[%r1093+264], %f10005;
	st.shared.f32 	[%r1093+396], %f9984;
	st.shared.f32 	[%r1093+528], %f9991;
	st.shared.f32 	[%r1093+660], %f9987;
	st.shared.f32 	[%r1093+792], %f10007;
	st.shared.f32 	[%r1093+924], %f10000;
	bar.warp.sync 	-1;
	ld.shared.f32 	%f10250, [%r1091];
	ld.shared.f32 	%f10251, [%r1091+4];
	ld.shared.f32 	%f10252, [%r1091+8];
	ld.shared.f32 	%f10253, [%r1091+12];
	ld.shared.f32 	%f10254, [%r1091+16];
	ld.shared.f32 	%f10255, [%r1091+20];
	ld.shared.f32 	%f10256, [%r1091+24];
	ld.shared.f32 	%f10257, [%r1091+28];
	bar.warp.sync 	-1;
	st.shared.f32 	[%r1093], %f10032;
	st.shared.f32 	[%r1093+132], %f10037;
	st.shared.f32 	[%r1093+264], %f10044;
	st.shared.f32 	[%r1093+396], %f10023;
	st.shared.f32 	[%r1093+528], %f10030;
	st.shared.f32 	[%r1093+660], %f10026;
	st.shared.f32 	[%r1093+792], %f10046;
	st.shared.f32 	[%r1093+924], %f10039;
	bar.warp.sync 	-1;
	ld.shared.f32 	%f10258, [%r1091];
	ld.shared.f32 	%f10259, [%r1091+4];
	ld.shared.f32 	%f10260, [%r1091+8];
	ld.shared.f32 	%f10261, [%r1091+12];
	ld.shared.f32 	%f10262, [%r1091+16];
	ld.shared.f32 	%f10263, [%r1091+20];
	ld.shared.f32 	%f10264, [%r1091+24];
	ld.shared.f32 	%f10265, [%r1091+28];
	bar.warp.sync 	-1;
	st.shared.f32 	[%r1093], %f10071;
	st.shared.f32 	[%r1093+132], %f10076;
	st.shared.f32 	[%r1093+264], %f10083;
	st.shared.f32 	[%r1093+396], %f10062;
	st.shared.f32 	[%r1093+528], %f10069;
	st.shared.f32 	[%r1093+660], %f10065;
	st.shared.f32 	[%r1093+792], %f10085;
	st.shared.f32 	[%r1093+924], %f10078;
	bar.warp.sync 	-1;
	ld.shared.f32 	%f10266, [%r1091];
	ld.shared.f32 	%f10267, [%r1091+4];
	ld.shared.f32 	%f10268, [%r1091+8];
	ld.shared.f32 	%f10269, [%r1091+12];
	ld.shared.f32 	%f10270, [%r1091+16];
	ld.shared.f32 	%f10271, [%r1091+20];
	ld.shared.f32 	%f10272, [%r1091+24];
	ld.shared.f32 	%f10273, [%r1091+28];
	bar.warp.sync 	-1;
	st.shared.f32 	[%r1093], %f10110;
	st.shared.f32 	[%r1093+132], %f10115;
	st.shared.f32 	[%r1093+264], %f10122;
	st.shared.f32 	[%r1093+396], %f10101;
	st.shared.f32 	[%r1093+528], %f10108;
	st.shared.f32 	[%r1093+660], %f10104;
	st.shared.f32 	[%r1093+792], %f10124;
	st.shared.f32 	[%r1093+924], %f10117;
	bar.warp.sync 	-1;
	ld.shared.f32 	%f10274, [%r1091];
	ld.shared.f32 	%f10275, [%r1091+4];
	ld.shared.f32 	%f10276, [%r1091+8];
	ld.shared.f32 	%f10277, [%r1091+12];
	ld.shared.f32 	%f10278, [%r1091+16];
	ld.shared.f32 	%f10279, [%r1091+20];
	ld.shared.f32 	%f10280, [%r1091+24];
	ld.shared.f32 	%f10281, [%r1091+28];
	bar.warp.sync 	-1;
	st.shared.f32 	[%r1093], %f10149;
	st.shared.f32 	[%r1093+132], %f10154;
	st.shared.f32 	[%r1093+264], %f10161;
	st.shared.f32 	[%r1093+396], %f10140;
	st.shared.f32 	[%r1093+528], %f10147;
	st.shared.f32 	[%r1093+660], %f10143;
	st.shared.f32 	[%r1093+792], %f10163;
	st.shared.f32 	[%r1093+924], %f10156;
	bar.warp.sync 	-1;
	ld.shared.f32 	%f10282, [%r1091];
	ld.shared.f32 	%f10283, [%r1091+4];
	ld.shared.f32 	%f10284, [%r1091+8];
	ld.shared.f32 	%f10285, [%r1091+12];
	ld.shared.f32 	%f10286, [%r1091+16];
	ld.shared.f32 	%f10287, [%r1091+20];
	ld.shared.f32 	%f10288, [%r1091+24];
	ld.shared.f32 	%f10289, [%r1091+28];
	bar.warp.sync 	-1;
	st.shared.f32 	[%r1093], %f10188;
	st.shared.f32 	[%r1093+132], %f10193;
	st.shared.f32 	[%r1093+264], %f10200;
	st.shared.f32 	[%r1093+396], %f10179;
	st.shared.f32 	[%r1093+528], %f10186;
	st.shared.f32 	[%r1093+660], %f10182;
	st.shared.f32 	[%r1093+792], %f10202;
	st.shared.f32 	[%r1093+924], %f10195;
	bar.warp.sync 	-1;
	ld.shared.f32 	%f10290, [%r1091];
	ld.shared.f32 	%f10291, [%r1091+4];
	ld.shared.f32 	%f10292, [%r1091+8];
	ld.shared.f32 	%f10293, [%r1091+12];
	ld.shared.f32 	%f10294, [%r1091+16];
	ld.shared.f32 	%f10295, [%r1091+20];
	ld.shared.f32 	%f10296, [%r1091+24];
	ld.shared.f32 	%f10297, [%r1091+28];
	bar.warp.sync 	-1;
	st.shared.f32 	[%r1093], %f10227;
	st.shared.f32 	[%r1093+132], %f10232;
	st.shared.f32 	[%r1093+264], %f10239;
	st.shared.f32 	[%r1093+396], %f10218;
	st.shared.f32 	[%r1093+528], %f10225;
	st.shared.f32 	[%r1093+660], %f10221;
	st.shared.f32 	[%r1093+792], %f10241;
	st.shared.f32 	[%r1093+924], %f10234;
	bar.warp.sync 	-1;
	ld.shared.f32 	%f10298, [%r1091];
	ld.shared.f32 	%f10299, [%r1091+4];
	ld.shared.f32 	%f10300, [%r1091+8];
	ld.shared.f32 	%f10301, [%r1091+12];
	ld.shared.f32 	%f10302, [%r1091+16];
	ld.shared.f32 	%f10303, [%r1091+20];
	ld.shared.f32 	%f10304, [%r1091+24];
	ld.shared.f32 	%f10305, [%r1091+28];
	sub.f32 	%f10306, %f10242, %f10249;
	add.f32 	%f10307, %f10242, %f10249;
	sub.f32 	%f10308, %f10246, %f10245;
	add.f32 	%f10309, %f10246, %f10245;
	sub.f32 	%f10310, %f10244, %f10247;
	sub.f32 	%f10311, %f10243, %f10248;
	add.f32 	%f10312, %f10310, %f10311;
	add.f32 	%f10313, %f10243, %f10248;
	sub.f32 	%f10314, %f10310, %f10311;
	add.f32 	%f10315, %f10244, %f10247;
	mul.f32 	%f10316, %f10312, 0f3F3504F3;
	sub.f32 	%f10317, %f10306, %f10316;
	mul.f32 	%f10318, %f10314, 0f3F3504F3;
	sub.f32 	%f10319, %f10308, %f10318;
	fma.rn.f32 	%f10320, %f10319, 0f3F2B0DC1, %f10317;
	mul.f32 	%f10321, %f10320, 0f3FD4DB31;
	mul.f32 	%f10322, %f10317, 0f3F2B0DC1;
	sub.f32 	%f10323, %f10319, %f10322;
	mul.f32 	%f10324, %f10323, 0fBFD4DB31;
	add.f32 	%f10325, %f10307, %f10309;
	add.f32 	%f10326, %f10315, %f10313;
	sub.f32 	%f10327, %f10325, %f10326;
	mul.f32 	%f10328, %f10327, 0f3FB504F3;
	add.f32 	%f10329, %f10325, %f10326;
	mul.f32 	%f10330, %f10329, 0f3FB504F3;
	add.f32 	%f10331, %f10306, %f10316;
	add.f32 	%f10332, %f10308, %f10318;
	mul.f32 	%f10333, %f10332, 0f3E4BAFAF;
	sub.f32 	%f10334, %f10331, %f10333;
	mul.f32 	%f10335, %f10334, 0f3FFB14BE;
	fma.rn.f32 	%f10336, %f10331, 0f3E4BAFAF, %f10332;
	mul.f32 	%f10337, %f10336, 0f3FFB14BE;
	sub.f32 	%f10338, %f10307, %f10309;
	sub.f32 	%f10339, %f10315, %f10313;
	mul.f32 	%f10340, %f10339, 0f3ED413CD;
	sub.f32 	%f10341, %f10338, %f10340;
	mul.f32 	%f10342, %f10341, 0f3FEC835E;
	fma.rn.f32 	%f10343, %f10338, 0f3ED413CD, %f10339;
	mul.f32 	%f10344, %f10343, 0f3FEC835E;
	sub.f32 	%f10345, %f10250, %f10257;
	add.f32 	%f10346, %f10250, %f10257;
	sub.f32 	%f10347, %f10254, %f10253;
	add.f32 	%f10348, %f10254, %f10253;
	sub.f32 	%f10349, %f10252, %f10255;
	sub.f32 	%f10350, %f10251, %f10256;
	add.f32 	%f10351, %f10349, %f10350;
	add.f32 	%f10352, %f10251, %f10256;
	sub.f32 	%f10353, %f10349, %f10350;
	add.f32 	%f10354, %f10252, %f10255;
	mul.f32 	%f10355, %f10351, 0f3F3504F3;
	sub.f32 	%f10356, %f10345, %f10355;
	mul.f32 	%f10357, %f10353, 0f3F3504F3;
	sub.f32 	%f10358, %f10347, %f10357;
	fma.rn.f32 	%f10359, %f10358, 0f3F2B0DC1, %f10356;
	mul.f32 	%f10360, %f10359, 0f3FD4DB31;
	mul.f32 	%f10361, %f10356, 0f3F2B0DC1;
	sub.f32 	%f10362, %f10358, %f10361;
	mul.f32 	%f10363, %f10362, 0fBFD4DB31;
	add.f32 	%f10364, %f10346, %f10348;
	add.f32 	%f10365, %f10354, %f10352;
	sub.f32 	%f10366, %f10364, %f10365;
	mul.f32 	%f10367, %f10366, 0f3FB504F3;
	add.f32 	%f10368, %f10364, %f10365;
	mul.f32 	%f10369, %f10368, 0f3FB504F3;
	add.f32 	%f10370, %f10345, %f10355;
	add.f32 	%f10371, %f10347, %f10357;
	mul.f32 	%f10372, %f10371, 0f3E4BAFAF;
	sub.f32 	%f10373, %f10370, %f10372;
	mul.f32 	%f10374, %f10373, 0f3FFB14BE;
	fma.rn.f32 	%f10375, %f10370, 0f3E4BAFAF, %f10371;
	mul.f32 	%f10376, %f10375, 0f3FFB14BE;
	sub.f32 	%f10377, %f10346, %f10348;
	sub.f32 	%f10378, %f10354, %f10352;
	mul.f32 	%f10379, %f10378, 0f3ED413CD;
	sub.f32 	%f10380, %f10377, %f10379;
	mul.f32 	%f10381, %f10380, 0f3FEC835E;
	fma.rn.f32 	%f10382, %f10377, 0f3ED413CD, %f10378;
	mul.f32 	%f10383, %f10382, 0f3FEC835E;
	sub.f32 	%f10384, %f10258, %f10265;
	add.f32 	%f10385, %f10258, %f10265;
	sub.f32 	%f10386, %f10262, %f10261;
	add.f32 	%f10387, %f10262, %f10261;
	sub.f32 	%f10388, %f10260, %f10263;
	sub.f32 	%f10389, %f10259, %f10264;
	add.f32 	%f10390, %f10388, %f10389;
	add.f32 	%f10391, %f10259, %f10264;
	sub.f32 	%f10392, %f10388, %f10389;
	add.f32 	%f10393, %f10260, %f10263;
	mul.f32 	%f10394, %f10390, 0f3F3504F3;
	sub.f32 	%f10395, %f10384, %f10394;
	mul.f32 	%f10396, %f10392, 0f3F3504F3;
	sub.f32 	%f10397, %f10386, %f10396;
	fma.rn.f32 	%f10398, %f10397, 0f3F2B0DC1, %f10395;
	mul.f32 	%f10399, %f10398, 0f3FD4DB31;
	mul.f32 	%f10400, %f10395, 0f3F2B0DC1;
	sub.f32 	%f10401, %f10397, %f10400;
	mul.f32 	%f10402, %f10401, 0fBFD4DB31;
	add.f32 	%f10403, %f10385, %f10387;
	add.f32 	%f10404, %f10393, %f10391;
	sub.f32 	%f10405, %f10403, %f10404;
	mul.f32 	%f10406, %f10405, 0f3FB504F3;
	add.f32 	%f10407, %f10403, %f10404;
	mul.f32 	%f10408, %f10407, 0f3FB504F3;
	add.f32 	%f10409, %f10384, %f10394;
	add.f32 	%f10410, %f10386, %f10396;
	mul.f32 	%f10411, %f10410, 0f3E4BAFAF;
	sub.f32 	%f10412, %f10409, %f10411;
	mul.f32 	%f10413, %f10412, 0f3FFB14BE;
	fma.rn.f32 	%f10414, %f10409, 0f3E4BAFAF, %f10410;
	mul.f32 	%f10415, %f10414, 0f3FFB14BE;
	sub.f32 	%f10416, %f10385, %f10387;
	sub.f32 	%f10417, %f10393, %f10391;
	mul.f32 	%f10418, %f10417, 0f3ED413CD;
	sub.f32 	%f10419, %f10416, %f10418;
	mul.f32 	%f10420, %f10419, 0f3FEC835E;
	fma.rn.f32 	%f10421, %f10416, 0f3ED413CD, %f10417;
	mul.f32 	%f10422, %f10421, 0f3FEC835E;
	sub.f32 	%f10423, %f10266, %f10273;
	add.f32 	%f10424, %f10266, %f10273;
	sub.f32 	%f10425, %f10270, %f10269;
	add.f32 	%f10426, %f10270, %f10269;
	sub.f32 	%f10427, %f10268, %f10271;
	sub.f32 	%f10428, %f10267, %f10272;
	add.f32 	%f10429, %f10427, %f10428;
	add.f32 	%f10430, %f10267, %f10272;
	sub.f32 	%f10431, %f10427, %f10428;
	add.f32 	%f10432, %f10268, %f10271;
	mul.f32 	%f10433, %f10429, 0f3F3504F3;
	sub.f32 	%f10434, %f10423, %f10433;
	mul.f32 	%f10435, %f10431, 0f3F3504F3;
	sub.f32 	%f10436, %f10425, %f10435;
	fma.rn.f32 	%f10437, %f10436, 0f3F2B0DC1, %f10434;
	mul.f32 	%f10438, %f10437, 0f3FD4DB31;
	mul.f32 	%f10439, %f10434, 0f3F2B0DC1;
	sub.f32 	%f10440, %f10436, %f10439;
	mul.f32 	%f10441, %f10440, 0fBFD4DB31;
	add.f32 	%f10442, %f10424, %f10426;
	add.f32 	%f10443, %f10432, %f10430;
	sub.f32 	%f10444, %f10442, %f10443;
	mul.f32 	%f10445, %f10444, 0f3FB504F3;
	add.f32 	%f10446, %f10442, %f10443;
	mul.f32 	%f10447, %f10446, 0f3FB504F3;
	add.f32 	%f10448, %f10423, %f10433;
	add.f32 	%f10449, %f10425, %f10435;
	mul.f32 	%f10450, %f10449, 0f3E4BAFAF;
	sub.f32 	%f10451, %f10448, %f10450;
	mul.f32 	%f10452, %f10451, 0f3FFB14BE;
	fma.rn.f32 	%f10453, %f10448, 0f3E4BAFAF, %f10449;
	mul.f32 	%f10454, %f10453, 0f3FFB14BE;
	sub.f32 	%f10455, %f10424, %f10426;
	sub.f32 	%f10456, %f10432, %f10430;
	mul.f32 	%f10457, %f10456, 0f3ED413CD;
	sub.f32 	%f10458, %f10455, %f10457;
	mul.f32 	%f10459, %f10458, 0f3FEC835E;
	fma.rn.f32 	%f10460, %f10455, 0f3ED413CD, %f10456;
	mul.f32 	%f10461, %f10460, 0f3FEC835E;
	sub.f32 	%f10462, %f10274, %f10281;
	add.f32 	%f10463, %f10274, %f10281;
	sub.f32 	%f10464, %f10278, %f10277;
	add.f32 	%f10465, %f10278, %f10277;
	sub.f32 	%f10466, %f10276, %f10279;
	sub.f32 	%f10467, %f10275, %f10280;
	add.f32 	%f10468, %f10466, %f10467;
	add.f32 	%f10469, %f10275, %f10280;
	sub.f32 	%f10470, %f10466, %f10467;
	add.f32 	%f10471, %f10276, %f10279;
	mul.f32 	%f10472, %f10468, 0f3F3504F3;
	sub.f32 	%f10473, %f10462, %f10472;
	mul.f32 	%f10474, %f10470, 0f3F3504F3;
	sub.f32 	%f10475, %f10464, %f10474;
	fma.rn.f32 	%f10476, %f10475, 0f3F2B0DC1, %f10473;
	mul.f32 	%f10477, %f10476, 0f3FD4DB31;
	mul.f32 	%f10478, %f10473, 0f3F2B0DC1;
	sub.f32 	%f10479, %f10475, %f10478;
	mul.f32 	%f10480, %f10479, 0fBFD4DB31;
	add.f32 	%f10481, %f10463, %f10465;
	add.f32 	%f10482, %f10471, %f10469;
	sub.f32 	%f10483, %f10481, %f10482;
	mul.f32 	%f10484, %f10483, 0f3FB504F3;
	add.f32 	%f10485, %f10481, %f10482;
	mul.f32 	%f10486, %f10485, 0f3FB504F3;
	add.f32 	%f10487, %f10462, %f10472;
	add.f32 	%f10488, %f10464, %f10474;
	mul.f32 	%f10489, %f10488, 0f3E4BAFAF;
	sub.f32 	%f10490, %f10487, %f10489;
	mul.f32 	%f10491, %f10490, 0f3FFB14BE;
	fma.rn.f32 	%f10492, %f10487, 0f3E4BAFAF, %f10488;
	mul.f32 	%f10493, %f10492, 0f3FFB14BE;
	sub.f32 	%f10494, %f10463, %f10465;
	sub.f32 	%f10495, %f10471, %f10469;
	mul.f32 	%f10496, %f10495, 0f3ED413CD;
	sub.f32 	%f10497, %f10494, %f10496;
	mul.f32 	%f10498, %f10497, 0f3FEC835E;
	fma.rn.f32 	%f10499, %f10494, 0f3ED413CD, %f10495;
	mul.f32 	%f10500, %f10499, 0f3FEC835E;
	sub.f32 	%f10501, %f10282, %f10289;
	add.f32 	%f10502, %f10282, %f10289;
	sub.f32 	%f10503, %f10286, %f10285;
	add.f32 	%f10504, %f10286, %f10285;
	sub.f32 	%f10505, %f10284, %f10287;
	sub.f32 	%f10506, %f10283, %f10288;
	add.f32 	%f10507, %f10505, %f10506;
	add.f32 	%f10508, %f10283, %f10288;
	sub.f32 	%f10509, %f10505, %f10506;
	add.f32 	%f10510, %f10284, %f10287;
	mul.f32 	%f10511, %f10507, 0f3F3504F3;
	sub.f32 	%f10512, %f10501, %f10511;
	mul.f32 	%f10513, %f10509, 0f3F3504F3;
	sub.f32 	%f10514, %f10503, %f10513;
	fma.rn.f32 	%f10515, %f10514, 0f3F2B0DC1, %f10512;
	mul.f32 	%f10516, %f10515, 0f3FD4DB31;
	mul.f32 	%f10517, %f10512, 0f3F2B0DC1;
	sub.f32 	%f10518, %f10514, %f10517;
	mul.f32 	%f10519, %f10518, 0fBFD4DB31;
	add.f32 	%f10520, %f10502, %f10504;
	add.f32 	%f10521, %f10510, %f10508;
	sub.f32 	%f10522, %f10520, %f10521;
	mul.f32 	%f10523, %f10522, 0f3FB504F3;
	add.f32 	%f10524, %f10520, %f10521;
	mul.f32 	%f10525, %f10524, 0f3FB504F3;
	add.f32 	%f10526, %f10501, %f10511;
	add.f32 	%f10527, %f10503, %f10513;
	mul.f32 	%f10528, %f10527, 0f3E4BAFAF;
	sub.f32 	%f10529, %f10526, %f10528;
	mul.f32 	%f10530, %f10529, 0f3FFB14BE;
	fma.rn.f32 	%f10531, %f10526, 0f3E4BAFAF, %f10527;
	mul.f32 	%f10532, %f10531, 0f3FFB14BE;
	sub.f32 	%f10533, %f10502, %f10504;
	sub.f32 	%f10534, %f10510, %f10508;
	mul.f32 	%f10535, %f10534, 0f3ED413CD;
	sub.f32 	%f10536, %f10533, %f10535;
	mul.f32 	%f10537, %f10536, 0f3FEC835E;
	fma.rn.f32 	%f10538, %f10533, 0f3ED413CD, %f10534;
	mul.f32 	%f10539, %f10538, 0f3FEC835E;
	sub.f32 	%f10540, %f10290, %f10297;
	add.f32 	%f10541, %f10290, %f10297;
	sub.f32 	%f10542, %f10294, %f10293;
	add.f32 	%f10543, %f10294, %f10293;
	sub.f32 	%f10544, %f10292, %f10295;
	sub.f32 	%f10545, %f10291, %f10296;
	add.f32 	%f10546, %f10544, %f10545;
	add.f32 	%f10547, %f10291, %f10296;
	sub.f32 	%f10548, %f10544, %f10545;
	add.f32 	%f10549, %f10292, %f10295;
	mul.f32 	%f10550, %f10546, 0f3F3504F3;
	sub.f32 	%f10551, %f10540, %f10550;
	mul.f32 	%f10552, %f10548, 0f3F3504F3;
	sub.f32 	%f10553, %f10542, %f10552;
	fma.rn.f32 	%f10554, %f10553, 0f3F2B0DC1, %f10551;
	mul.f32 	%f10555, %f10554, 0f3FD4DB31;
	mul.f32 	%f10556, %f10551, 0f3F2B0DC1;
	sub.f32 	%f10557, %f10553, %f10556;
	mul.f32 	%f10558, %f10557, 0fBFD4DB31;
	add.f32 	%f10559, %f10541, %f10543;
	add.f32 	%f10560, %f10549, %f10547;
	sub.f32 	%f10561, %f10559, %f10560;
	mul.f32 	%f10562, %f10561, 0f3FB504F3;
	add.f32 	%f10563, %f10559, %f10560;
	mul.f32 	%f10564, %f10563, 0f3FB504F3;
	add.f32 	%f10565, %f10540, %f10550;
	add.f32 	%f10566, %f10542, %f10552;
	mul.f32 	%f10567, %f10566, 0f3E4BAFAF;
	sub.f32 	%f10568, %f10565, %f10567;
	mul.f32 	%f10569, %f10568, 0f3FFB14BE;
	fma.rn.f32 	%f10570, %f10565, 0f3E4BAFAF, %f10566;
	mul.f32 	%f10571, %f10570, 0f3FFB14BE;
	sub.f32 	%f10572, %f10541, %f10543;
	sub.f32 	%f10573, %f10549, %f10547;
	mul.f32 	%f10574, %f10573, 0f3ED413CD;
	sub.f32 	%f10575, %f10572, %f10574;
	mul.f32 	%f10576, %f10575, 0f3FEC835E;
	fma.rn.f32 	%f10577, %f10572, 0f3ED413CD, %f10573;
	mul.f32 	%f10578, %f10577, 0f3FEC835E;
	sub.f32 	%f10579, %f10298, %f10305;
	add.f32 	%f10580, %f10298, %f10305;
	sub.f32 	%f10581, %f10302, %f10301;
	add.f32 	%f10582, %f10302, %f10301;
	sub.f32 	%f10583, %f10300, %f10303;
	sub.f32 	%f10584, %f10299, %f10304;
	add.f32 	%f10585, %f10583, %f10584;
	add.f32 	%f10586, %f10299, %f10304;
	sub.f32 	%f10587, %f10583, %f10584;
	add.f32 	%f10588, %f10300, %f10303;
	mul.f32 	%f10589, %f10585, 0f3F3504F3;
	sub.f32 	%f10590, %f10579, %f10589;
	mul.f32 	%f10591, %f10587, 0f3F3504F3;
	sub.f32 	%f10592, %f10581, %f10591;
	fma.rn.f32 	%f10593, %f10592, 0f3F2B0DC1, %f10590;
	mul.f32 	%f10594, %f10593, 0f3FD4DB31;
	mul.f32 	%f10595, %f10590, 0f3F2B0DC1;
	sub.f32 	%f10596, %f10592, %f10595;
	mul.f32 	%f10597, %f10596, 0fBFD4DB31;
	add.f32 	%f10598, %f10580, %f10582;
	add.f32 	%f10599, %f10588, %f10586;
	sub.f32 	%f10600, %f10598, %f10599;
	mul.f32 	%f10601, %f10600, 0f3FB504F3;
	add.f32 	%f10602, %f10598, %f10599;
	mul.f32 	%f10603, %f10602, 0f3FB504F3;
	add.f32 	%f10604, %f10579, %f10589;
	add.f32 	%f10605, %f10581, %f10591;
	mul.f32 	%f10606, %f10605, 0f3E4BAFAF;
	sub.f32 	%f10607, %f10604, %f10606;
	mul.f32 	%f10608, %f10607, 0f3FFB14BE;
	fma.rn.f32 	%f10609, %f10604, 0f3E4BAFAF, %f10605;
	mul.f32 	%f10610, %f10609, 0f3FFB14BE;
	sub.f32 	%f10611, %f10580, %f10582;
	sub.f32 	%f10612, %f10588, %f10586;
	mul.f32 	%f10613, %f10612, 0f3ED413CD;
	sub.f32 	%f10614, %f10611, %f10613;
	mul.f32 	%f10615, %f10614, 0f3FEC835E;
	fma.rn.f32 	%f10616, %f10611, 0f3ED413CD, %f10612;
	mul.f32 	%f10617, %f10616, 0f3FEC835E;
	// begin inline asm
	mov.u32 %r1003, %laneid;
	// end inline asm
	shr.s32 	%r1094, %r1003, 31;
	shr.u32 	%r1095, %r1094, 29;
	add.s32 	%r1096, %r1003, %r1095;
	and.b32  	%r1097, %r1096, 1073741816;
	sub.s32 	%r1098, %r1003, %r1097;
	and.b32  	%r1099, %r1003, 1073741816;
	mad.lo.s32 	%r1100, %r1098, 33, %r1099;
	shl.b32 	%r1101, %r1100, 2;
	add.s32 	%r1102, %r1068, %r1101;
	bar.warp.sync 	-1;
	shl.b32 	%r1103, %r1003, 2;
	add.s32 	%r1104, %r1068, %r1103;
	st.shared.f32 	[%r1104], %f10330;
	st.shared.f32 	[%r1104+132], %f10335;
	st.shared.f32 	[%r1104+264], %f10342;
	st.shared.f32 	[%r1104+396], %f10321;
	st.shared.f32 	[%r1104+528], %f10328;
	st.shared.f32 	[%r1104+660], %f10324;
	st.shared.f32 	[%r1104+792], %f10344;
	st.shared.f32 	[%r1104+924], %f10337;
	bar.warp.sync 	-1;
	ld.shared.f32 	%f10618, [%r1102];
	ld.shared.f32 	%f10619, [%r1102+4];
	ld.shared.f32 	%f10620, [%r1102+8];
	ld.shared.f32 	%f10621, [%r1102+12];
	ld.shared.f32 	%f10622, [%r1102+16];
	ld.shared.f32 	%f10623, [%r1102+20];
	ld.shared.f32 	%f10624, [%r1102+24];
	ld.shared.f32 	%f10625, [%r1102+28];
	bar.warp.sync 	-1;
	st.shared.f32 	[%r1104], %f10369;
	st.shared.f32 	[%r1104+132], %f10374;
	st.shared.f32 	[%r1104+264], %f10381;
	st.shared.f32 	[%r1104+396], %f10360;
	st.shared.f32 	[%r1104+528], %f10367;
	st.shared.f32 	[%r1104+660], %f10363;
	st.shared.f32 	[%r1104+792], %f10383;
	st.shared.f32 	[%r1104+924], %f10376;
	bar.warp.sync 	-1;
	ld.shared.f32 	%f10626, [%r1102];
	ld.shared.f32 	%f10627, [%r1102+4];
	ld.shared.f32 	%f10628, [%r1102+8];
	ld.shared.f32 	%f10629, [%r1102+12];
	ld.shared.f32 	%f10630, [%r1102+16];
	ld.shared.f32 	%f10631, [%r1102+20];
	ld.shared.f32 	%f10632, [%r1102+24];
	ld.shared.f32 	%f10633, [%r1102+28];
	bar.warp.sync 	-1;
	st.shared.f32 	[%r1104], %f10408;
	st.shared.f32 	[%r1104+132], %f10413;
	st.shared.f32 	[%r1104+264], %f10420;
	st.shared.f32 	[%r1104+396], %f10399;
	st.shared.f32 	[%r1104+528], %f10406;
	st.shared.f32 	[%r1104+660], %f10402;
	st.shared.f32 	[%r1104+792], %f10422;
	st.shared.f32 	[%r1104+924], %f10415;
	bar.warp.sync 	-1;
	ld.shared.f32 	%f10634, [%r1102];
	ld.shared.f32 	%f10635, [%r1102+4];
	ld.shared.f32 	%f10636, [%r1102+8];
	ld.shared.f32 	%f10637, [%r1102+12];
	ld.shared.f32 	%f10638, [%r1102+16];
	ld.shared.f32 	%f10639, [%r1102+20];
	ld.shared.f32 	%f10640, [%r1102+24];
	ld.shared.f32 	%f10641, [%r1102+28];
	bar.warp.sync 	-1;
	st.shared.f32 	[%r1104], %f10447;
	st.shared.f32 	[%r1104+132], %f10452;
	st.shared.f32 	[%r1104+264], %f10459;
	st.shared.f32 	[%r1104+396], %f10438;
	st.shared.f32 	[%r1104+528], %f10445;
	st.shared.f32 	[%r1104+660], %f10441;
	st.shared.f32 	[%r1104+792], %f10461;
	st.shared.f32 	[%r1104+924], %f10454;
	bar.warp.sync 	-1;
	ld.shared.f32 	%f10642, [%r1102];
	ld.shared.f32 	%f10643, [%r1102+4];
	ld.shared.f32 	%f10644, [%r1102+8];
	ld.shared.f32 	%f10645, [%r1102+12];
	ld.shared.f32 	%f10646, [%r1102+16];
	ld.shared.f32 	%f10647, [%r1102+20];
	ld.shared.f32 	%f10648, [%r1102+24];
	ld.shared.f32 	%f10649, [%r1102+28];
	bar.warp.sync 	-1;
	st.shared.f32 	[%r1104], %f10486;
	st.shared.f32 	[%r1104+132], %f10491;
	st.shared.f32 	[%r1104+264], %f10498;
	st.shared.f32 	[%r1104+396], %f10477;
	st.shared.f32 	[%r1104+528], %f10484;
	st.shared.f32 	[%r1104+660], %f10480;
	st.shared.f32 	[%r1104+792], %f10500;
	st.shared.f32 	[%r1104+924], %f10493;
	bar.warp.sync 	-1;
	ld.shared.f32 	%f10650, [%r1102];
	ld.shared.f32 	%f10651, [%r1102+4];
	ld.shared.f32 	%f10652, [%r1102+8];
	ld.shared.f32 	%f10653, [%r1102+12];
	ld.shared.f32 	%f10654, [%r1102+16];
	ld.shared.f32 	%f10655, [%r1102+20];
	ld.shared.f32 	%f10656, [%r1102+24];
	ld.shared.f32 	%f10657, [%r1102+28];
	bar.warp.sync 	-1;
	st.shared.f32 	[%r1104], %f10525;
	st.shared.f32 	[%r1104+132], %f10530;
	st.shared.f32 	[%r1104+264], %f10537;
	st.shared.f32 	[%r1104+396], %f10516;
	st.shared.f32 	[%r1104+528], %f10523;
	st.shared.f32 	[%r1104+660], %f10519;
	st.shared.f32 	[%r1104+792], %f10539;
	st.shared.f32 	[%r1104+924], %f10532;
	bar.warp.sync 	-1;
	ld.shared.f32 	%f10658, [%r1102];
	ld.shared.f32 	%f10659, [%r1102+4];
	ld.shared.f32 	%f10660, [%r1102+8];
	ld.shared.f32 	%f10661, [%r1102+12];
	ld.shared.f32 	%f10662, [%r1102+16];
	ld.shared.f32 	%f10663, [%r1102+20];
	ld.shared.f32 	%f10664, [%r1102+24];
	ld.shared.f32 	%f10665, [%r1102+28];
	bar.warp.sync 	-1;
	st.shared.f32 	[%r1104], %f10564;
	st.shared.f32 	[%r1104+132], %f10569;
	st.shared.f32 	[%r1104+264], %f10576;
	st.shared.f32 	[%r1104+396], %f10555;
	st.shared.f32 	[%r1104+528], %f10562;
	st.shared.f32 	[%r1104+660], %f10558;
	st.shared.f32 	[%r1104+792], %f10578;
	st.shared.f32 	[%r1104+924], %f10571;
	bar.warp.sync 	-1;
	ld.shared.f32 	%f10666, [%r1102];
	ld.shared.f32 	%f10667, [%r1102+4];
	ld.shared.f32 	%f10668, [%r1102+8];
	ld.shared.f32 	%f10669, [%r1102+12];
	ld.shared.f32 	%f10670, [%r1102+16];
	ld.shared.f32 	%f10671, [%r1102+20];
	ld.shared.f32 	%f10672, [%r1102+24];
	ld.shared.f32 	%f10673, [%r1102+28];
	bar.warp.sync 	-1;
	st.shared.f32 	[%r1104], %f10603;
	st.shared.f32 	[%r1104+132], %f10608;
	st.shared.f32 	[%r1104+264], %f10615;
	st.shared.f32 	[%r1104+396], %f10594;
	st.shared.f32 	[%r1104+528], %f10601;
	st.shared.f32 	[%r1104+660], %f10597;
	st.shared.f32 	[%r1104+792], %f10617;
	st.shared.f32 	[%r1104+924], %f10610;
	bar.warp.sync 	-1;
	ld.shared.f32 	%f10674, [%r1102];
	ld.shared.f32 	%f10675, [%r1102+4];
	ld.shared.f32 	%f10676, [%r1102+8];
	ld.shared.f32 	%f10677, [%r1102+12];
	ld.shared.f32 	%f10678, [%r1102+16];
	ld.shared.f32 	%f10679, [%r1102+20];
	ld.shared.f32 	%f10680, [%r1102+24];
	ld.shared.f32 	%f10681, [%r1102+28];
	sub.f32 	%f10682, %f10618, %f10674;
	add.f32 	%f10683, %f10618, %f10674;
	sub.f32 	%f10684, %f10650, %f10642;
	add.f32 	%f10685, %f10650, %f10642;
	sub.f32 	%f10686, %f10634, %f10658;
	sub.f32 	%f10687, %f10626, %f10666;
	add.f32 	%f10688, %f10686, %f10687;
	add.f32 	%f10689, %f10626, %f10666;
	sub.f32 	%f10690, %f10686, %f10687;
	add.f32 	%f10691, %f10634, %f10658;
	mul.f32 	%f10692, %f10688, 0f3F3504F3;
	sub.f32 	%f10693, %f10682, %f10692;
	mul.f32 	%f10694, %f10690, 0f3F3504F3;
	sub.f32 	%f10695, %f10684, %f10694;
	fma.rn.f32 	%f10696, %f10695, 0f3F2B0DC1, %f10693;
	mul.f32 	%f10697, %f10696, 0f3FD4DB31;
	mul.f32 	%f10698, %f10693, 0f3F2B0DC1;
	sub.f32 	%f10699, %f10695, %f10698;
	mul.f32 	%f10700, %f10699, 0fBFD4DB31;
	add.f32 	%f10701, %f10683, %f10685;
	add.f32 	%f10702, %f10691, %f10689;
	sub.f32 	%f10703, %f10701, %f10702;
	mul.f32 	%f10704, %f10703, 0f3FB504F3;
	add.f32 	%f10705, %f10701, %f10702;
	mul.f32 	%f10706, %f10705, 0f3FB504F3;
	add.f32 	%f10707, %f10682, %f10692;
	add.f32 	%f10708, %f10684, %f10694;
	mul.f32 	%f10709, %f10708, 0f3E4BAFAF;
	sub.f32 	%f10710, %f10707, %f10709;
	mul.f32 	%f10711, %f10710, 0f3FFB14BE;
	fma.rn.f32 	%f10712, %f10707, 0f3E4BAFAF, %f10708;
	mul.f32 	%f10713, %f10712, 0f3FFB14BE;
	sub.f32 	%f10714, %f10683, %f10685;
	sub.f32 	%f10715, %f10691, %f10689;
	mul.f32 	%f10716, %f10715, 0f3ED413CD;
	sub.f32 	%f10717, %f10714, %f10716;
	mul.f32 	%f10718, %f10717, 0f3FEC835E;
	fma.rn.f32 	%f10719, %f10714, 0f3ED413CD, %f10715;
	mul.f32 	%f10720, %f10719, 0f3FEC835E;
	sub.f32 	%f10721, %f10619, %f10675;
	add.f32 	%f10722, %f10619, %f10675;
	sub.f32 	%f10723, %f10651, %f10643;
	add.f32 	%f10724, %f10651, %f10643;
	sub.f32 	%f10725, %f10635, %f10659;
	sub.f32 	%f10726, %f10627, %f10667;
	add.f32 	%f10727, %f10725, %f10726;
	add.f32 	%f10728, %f10627, %f10667;
	sub.f32 	%f10729, %f10725, %f10726;
	add.f32 	%f10730, %f10635, %f10659;
	mul.f32 	%f10731, %f10727, 0f3F3504F3;
	sub.f32 	%f10732, %f10721, %f10731;
	mul.f32 	%f10733, %f10729, 0f3F3504F3;
	sub.f32 	%f10734, %f10723, %f10733;
	fma.rn.f32 	%f10735, %f10734, 0f3F2B0DC1, %f10732;
	mul.f32 	%f10736, %f10735, 0f3FD4DB31;
	mul.f32 	%f10737, %f10732, 0f3F2B0DC1;
	sub.f32 	%f10738, %f10734, %f10737;
	mul.f32 	%f10739, %f10738, 0fBFD4DB31;
	add.f32 	%f10740, %f10722, %f10724;
	add.f32 	%f10741, %f10730, %f10728;
	sub.f32 	%f10742, %f10740, %f10741;
	mul.f32 	%f10743, %f10742, 0f3FB504F3;
	add.f32 	%f10744, %f10740, %f10741;
	mul.f32 	%f10745, %f10744, 0f3FB504F3;
	add.f32 	%f10746, %f10721, %f10731;
	add.f32 	%f10747, %f10723, %f10733;
	mul.f32 	%f10748, %f10747, 0f3E4BAFAF;
	sub.f32 	%f10749, %f10746, %f10748;
	mul.f32 	%f10750, %f10749, 0f3FFB14BE;
	fma.rn.f32 	%f10751, %f10746, 0f3E4BAFAF, %f10747;
	mul.f32 	%f10752, %f10751, 0f3FFB14BE;
	sub.f32 	%f10753, %f10722, %f10724;
	sub.f32 	%f10754, %f10730, %f10728;
	mul.f32 	%f10755, %f10754, 0f3ED413CD;
	sub.f32 	%f10756, %f10753, %f10755;
	mul.f32 	%f10757, %f10756, 0f3FEC835E;
	fma.rn.f32 	%f10758, %f10753, 0f3ED413CD, %f10754;
	mul.f32 	%f10759, %f10758, 0f3FEC835E;
	sub.f32 	%f10760, %f10620, %f10676;
	add.f32 	%f10761, %f10620, %f10676;
	sub.f32 	%f10762, %f10652, %f10644;
	add.f32 	%f10763, %f10652, %f10644;
	sub.f32 	%f10764, %f10636, %f10660;
	sub.f32 	%f10765, %f10628, %f10668;
	add.f32 	%f10766, %f10764, %f10765;
	add.f32 	%f10767, %f10628, %f10668;
	sub.f32 	%f10768, %f10764, %f10765;
	add.f32 	%f10769, %f10636, %f10660;
	mul.f32 	%f10770, %f10766, 0f3F3504F3;
	sub.f32 	%f10771, %f10760, %f10770;
	mul.f32 	%f10772, %f10768, 0f3F3504F3;
	sub.f32 	%f10773, %f10762, %f10772;
	fma.rn.f32 	%f10774, %f10773, 0f3F2B0DC1, %f10771;
	mul.f32 	%f10775, %f10774, 0f3FD4DB31;
	mul.f32 	%f10776, %f10771, 0f3F2B0DC1;
	sub.f32 	%f10777, %f10773, %f10776;
	mul.f32 	%f10778, %f10777, 0fBFD4DB31;
	add.f32 	%f10779, %f10761, %f10763;
	add.f32 	%f10780, %f10769, %f10767;
	sub.f32 	%f10781, %f10779, %f10780;
	mul.f32 	%f10782, %f10781, 0f3FB504F3;
	add.f32 	%f10783, %f10779, %f10780;
	mul.f32 	%f10784, %f10783, 0f3FB504F3;
	add.f32 	%f10785, %f10760, %f10770;
	add.f32 	%f10786, %f10762, %f10772;
	mul.f32 	%f10787, %f10786, 0f3E4BAFAF;
	sub.f32 	%f10788, %f10785, %f10787;
	mul.f32 	%f10789, %f10788, 0f3FFB14BE;
	fma.rn.f32 	%f10790, %f10785, 0f3E4BAFAF, %f10786;
	mul.f32 	%f10791, %f10790, 0f3FFB14BE;
	sub.f32 	%f10792, %f10761, %f10763;
	sub.f32 	%f10793, %f10769, %f10767;
	mul.f32 	%f10794, %f10793, 0f3ED413CD;
	sub.f32 	%f10795, %f10792, %f10794;
	mul.f32 	%f10796, %f10795, 0f3FEC835E;
	fma.rn.f32 	%f10797, %f10792, 0f3ED413CD, %f10793;
	mul.f32 	%f10798, %f10797, 0f3FEC835E;
	sub.f32 	%f10799, %f10621, %f10677;
	add.f32 	%f10800, %f10621, %f10677;
	sub.f32 	%f10801, %f10653, %f10645;
	add.f32 	%f10802, %f10653, %f10645;
	sub.f32 	%f10803, %f10637, %f10661;
	sub.f32 	%f10804, %f10629, %f10669;
	add.f32 	%f10805, %f10803, %f10804;
	add.f32 	%f10806, %f10629, %f10669;
	sub.f32 	%f10807, %f10803, %f10804;
	add.f32 	%f10808, %f10637, %f10661;
	mul.f32 	%f10809, %f10805, 0f3F3504F3;
	sub.f32 	%f10810, %f10799, %f10809;
	mul.f32 	%f10811, %f10807, 0f3F3504F3;
	sub.f32 	%f10812, %f10801, %f10811;
	fma.rn.f32 	%f10813, %f10812, 0f3F2B0DC1, %f10810;
	mul.f32 	%f10814, %f10813, 0f3FD4DB31;
	mul.f32 	%f10815, %f10810, 0f3F2B0DC1;
	sub.f32 	%f10816, %f10812, %f10815;
	mul.f32 	%f10817, %f10816, 0fBFD4DB31;
	add.f32 	%f10818, %f10800, %f10802;
	add.f32 	%f10819, %f10808, %f10806;
	sub.f32 	%f10820, %f10818, %f10819;
	mul.f32 	%f10821, %f10820, 0f3FB504F3;
	add.f32 	%f10822, %f10818, %f10819;
	mul.f32 	%f10823, %f10822, 0f3FB504F3;
	add.f32 	%f10824, %f10799, %f10809;
	add.f32 	%f10825, %f10801, %f10811;
	mul.f32 	%f10826, %f10825, 0f3E4BAFAF;
	sub.f32 	%f10827, %f10824, %f10826;
	mul.f32 	%f10828, %f10827, 0f3FFB14BE;
	fma.rn.f32 	%f10829, %f10824, 0f3E4BAFAF, %f10825;
	mul.f32 	%f10830, %f10829, 0f3FFB14BE;
	sub.f32 	%f10831, %f10800, %f10802;
	sub.f32 	%f10832, %f10808, %f10806;
	mul.f32 	%f10833, %f10832, 0f3ED413CD;
	sub.f32 	%f10834, %f10831, %f10833;
	mul.f32 	%f10835, %f10834, 0f3FEC835E;
	fma.rn.f32 	%f10836, %f10831, 0f3ED413CD, %f10832;
	mul.f32 	%f10837, %f10836, 0f3FEC835E;
	sub.f32 	%f10838, %f10622, %f10678;
	add.f32 	%f10839, %f10622, %f10678;
	sub.f32 	%f10840, %f10654, %f10646;
	add.f32 	%f10841, %f10654, %f10646;
	sub.f32 	%f10842, %f10638, %f10662;
	sub.f32 	%f10843, %f10630, %f10670;
	add.f32 	%f10844, %f10842, %f10843;
	add.f32 	%f10845, %f10630, %f10670;
	sub.f32 	%f10846, %f10842, %f10843;
	add.f32 	%f10847, %f10638, %f10662;
	mul.f32 	%f10848, %f10844, 0f3F3504F3;
	sub.f32 	%f10849, %f10838, %f10848;
	mul.f32 	%f10850, %f10846, 0f3F3504F3;
	sub.f32 	%f10851, %f10840, %f10850;
	fma.rn.f32 	%f10852, %f10851, 0f3F2B0DC1, %f10849;
	mul.f32 	%f10853, %f10852, 0f3FD4DB31;
	mul.f32 	%f10854, %f10849, 0f3F2B0DC1;
	sub.f32 	%f10855, %f10851, %f10854;
	mul.f32 	%f10856, %f10855, 0fBFD4DB31;
	add.f32 	%f10857, %f10839, %f10841;
	add.f32 	%f10858, %f10847, %f10845;
	sub.f32 	%f10859, %f10857, %f10858;
	mul.f32 	%f10860, %f10859, 0f3FB504F3;
	add.f32 	%f10861, %f10857, %f10858;
	mul.f32 	%f10862, %f10861, 0f3FB504F3;
	add.f32 	%f10863, %f10838, %f10848;
	add.f32 	%f10864, %f10840, %f10850;
	mul.f32 	%f10865, %f10864, 0f3E4BAFAF;
	sub.f32 	%f10866, %f10863, %f10865;
	mul.f32 	%f10867, %f10866, 0f3FFB14BE;
	fma.rn.f32 	%f10868, %f10863, 0f3E4BAFAF, %f10864;
	mul.f32 	%f10869, %f10868, 0f3FFB14BE;
	sub.f32 	%f10870, %f10839, %f10841;
	sub.f32 	%f10871, %f10847, %f10845;
	mul.f32 	%f10872, %f10871, 0f3ED413CD;
	sub.f32 	%f10873, %f10870, %f10872;
	mul.f32 	%f10874, %f10873, 0f3FEC835E;
	fma.rn.f32 	%f10875, %f10870, 0f3ED413CD, %f10871;
	mul.f32 	%f10876, %f10875, 0f3FEC835E;
	sub.f32 	%f10877, %f10623, %f10679;
	add.f32 	%f10878, %f10623, %f10679;
	sub.f32 	%f10879, %f10655, %f10647;
	add.f32 	%f10880, %f10655, %f10647;
	sub.f32 	%f10881, %f10639, %f10663;
	sub.f32 	%f10882, %f10631, %f10671;
	add.f32 	%f10883, %f10881, %f10882;
	add.f32 	%f10884, %f10631, %f10671;
	sub.f32 	%f10885, %f10881, %f10882;
	add.f32 	%f10886, %f10639, %f10663;
	mul.f32 	%f10887, %f10883, 0f3F3504F3;
	sub.f32 	%f10888, %f10877, %f10887;
	mul.f32 	%f10889, %f10885, 0f3F3504F3;
	sub.f32 	%f10890, %f10879, %f10889;
	fma.rn.f32 	%f10891, %f10890, 0f3F2B0DC1, %f10888;
	mul.f32 	%f10892, %f10891, 0f3FD4DB31;
	mul.f32 	%f10893, %f10888, 0f3F2B0DC1;
	sub.f32 	%f10894, %f10890, %f10893;
	mul.f32 	%f10895, %f10894, 0fBFD4DB31;
	add.f32 	%f10896, %f10878, %f10880;
	add.f32 	%f10897, %f10886, %f10884;
	sub.f32 	%f10898, %f10896, %f10897;
	mul.f32 	%f10899, %f10898, 0f3FB504F3;
	add.f32 	%f10900, %f10896, %f10897;
	mul.f32 	%f10901, %f10900, 0f3FB504F3;
	add.f32 	%f10902, %f10877, %f10887;
	add.f32 	%f10903, %f10879, %f10889;
	mul.f32 	%f10904, %f10903, 0f3E4BAFAF;
	sub.f32 	%f10905, %f10902, %f10904;
	mul.f32 	%f10906, %f10905, 0f3FFB14BE;
	fma.rn.f32 	%f10907, %f10902, 0f3E4BAFAF, %f10903;
	mul.f32 	%f10908, %f10907, 0f3FFB14BE;
	sub.f32 	%f10909, %f10878, %f10880;
	sub.f32 	%f10910, %f10886, %f10884;
	mul.f32 	%f10911, %f10910, 0f3ED413CD;
	sub.f32 	%f10912, %f10909, %f10911;
	mul.f32 	%f10913, %f10912, 0f3FEC835E;
	fma.rn.f32 	%f10914, %f10909, 0f3ED413CD, %f10910;
	mul.f32 	%f10915, %f10914, 0f3FEC835E;
	sub.f32 	%f10916, %f10624, %f10680;
	add.f32 	%f10917, %f10624, %f10680;
	sub.f32 	%f10918, %f10656, %f10648;
	add.f32 	%f10919, %f10656, %f10648;
	sub.f32 	%f10920, %f10640, %f10664;
	sub.f32 	%f10921, %f10632, %f10672;
	add.f32 	%f10922, %f10920, %f10921;
	add.f32 	%f10923, %f10632, %f10672;
	sub.f32 	%f10924, %f10920, %f10921;
	add.f32 	%f10925, %f10640, %f10664;
	mul.f32 	%f10926, %f10922, 0f3F3504F3;
	sub.f32 	%f10927, %f10916, %f10926;
	mul.f32 	%f10928, %f10924, 0f3F3504F3;
	sub.f32 	%f10929, %f10918, %f10928;
	fma.rn.f32 	%f10930, %f10929, 0f3F2B0DC1, %f10927;
	mul.f32 	%f10931, %f10930, 0f3FD4DB31;
	mul.f32 	%f10932, %f10927, 0f3F2B0DC1;
	sub.f32 	%f10933, %f10929, %f10932;
	mul.f32 	%f10934, %f10933, 0fBFD4DB31;
	add.f32 	%f10935, %f10917, %f10919;
	add.f32 	%f10936, %f10925, %f10923;
	sub.f32 	%f10937, %f10935, %f10936;
	mul.f32 	%f10938, %f10937, 0f3FB504F3;
	add.f32 	%f10939, %f10935, %f10936;
	mul.f32 	%f10940, %f10939, 0f3FB504F3;
	add.f32 	%f10941, %f10916, %f10926;
	add.f32 	%f10942, %f10918, %f10928;
	mul.f32 	%f10943, %f10942, 0f3E4BAFAF;
	sub.f32 	%f10944, %f10941, %f10943;
	mul.f32 	%f10945, %f10944, 0f3FFB14BE;
	fma.rn.f32 	%f10946, %f10941, 0f3E4BAFAF, %f10942;
	mul.f32 	%f10947, %f10946, 0f3FFB14BE;
	sub.f32 	%f10948, %f10917, %f10919;
	sub.f32 	%f10949, %f10925, %f10923;
	mul.f32 	%f10950, %f10949, 0f3ED413CD;
	sub.f32 	%f10951, %f10948, %f10950;
	mul.f32 	%f10952, %f10951, 0f3FEC835E;
	fma.rn.f32 	%f10953, %f10948, 0f3ED413CD, %f10949;
	mul.f32 	%f10954, %f10953, 0f3FEC835E;
	sub.f32 	%f10955, %f10625, %f10681;
	add.f32 	%f10956, %f10625, %f10681;
	sub.f32 	%f10957, %f10657, %f10649;
	add.f32 	%f10958, %f10657, %f10649;
	sub.f32 	%f10959, %f10641, %f10665;
	sub.f32 	%f10960, %f10633, %f10673;
	add.f32 	%f10961, %f10959, %f10960;
	add.f32 	%f10962, %f10633, %f10673;
	sub.f32 	%f10963, %f10959, %f10960;
	add.f32 	%f10964, %f10641, %f10665;
	mul.f32 	%f10965, %f10961, 0f3F3504F3;
	sub.f32 	%f10966, %f10955, %f10965;
	mul.f32 	%f10967, %f10963, 0f3F3504F3;
	sub.f32 	%f10968, %f10957, %f10967;
	fma.rn.f32 	%f10969, %f10968, 0f3F2B0DC1, %f10966;
	mul.f32 	%f10970, %f10969, 0f3FD4DB31;
	mul.f32 	%f10971, %f10966, 0f3F2B0DC1;
	sub.f32 	%f10972, %f10968, %f10971;
	mul.f32 	%f10973, %f10972, 0fBFD4DB31;
	add.f32 	%f10974, %f10956, %f10958;
	add.f32 	%f10975, %f10964, %f10962;
	sub.f32 	%f10976, %f10974, %f10975;
	mul.f32 	%f10977, %f10976, 0f3FB504F3;
	add.f32 	%f10978, %f10974, %f10975;
	mul.f32 	%f10979, %f10978, 0f3FB504F3;
	add.f32 	%f10980, %f10955, %f10965;
	add.f32 	%f10981, %f10957, %f10967;
	mul.f32 	%f10982, %f10981, 0f3E4BAFAF;
	sub.f32 	%f10983, %f10980, %f10982;
	mul.f32 	%f10984, %f10983, 0f3FFB14BE;
	fma.rn.f32 	%f10985, %f10980, 0f3E4BAFAF, %f10981;
	mul.f32 	%f10986, %f10985, 0f3FFB14BE;
	sub.f32 	%f10987, %f10956, %f10958;
	sub.f32 	%f10988, %f10964, %f10962;
	mul.f32 	%f10989, %f10988, 0f3ED413CD;
	sub.f32 	%f10990, %f10987, %f10989;
	mul.f32 	%f10991, %f10990, 0f3FEC835E;
	fma.rn.f32 	%f10992, %f10987, 0f3ED413CD, %f10988;
	mul.f32 	%f10993, %f10992, 0f3FEC835E;
	// begin inline asm
	mov.u32 %r1004, %laneid;
	// end inline asm
	mul.f32 	%f10994, %f12521, %f12521;
	and.b32  	%r1105, %r1004, 7;
	setp.eq.s32 	%p485, %r1105, 0;
	mul.f32 	%f10995, %f10706, %f10706;
	add.f32 	%f10996, %f10994, %f10995;
	div.rn.f32 	%f10997, %f10995, %f10996;
	selp.f32 	%f10998, 0f3F800000, %f10997, %p485;
	mul.f32 	%f10999, %f9642, %f10998;
	fma.rn.f32 	%f11000, %f10998, %f10998, 0f00000000;
	mul.f32 	%f11001, %f10999, 0f39800000;
	mul.f32 	%f11002, %f10745, %f10745;
	add.f32 	%f11003, %f10994, %f11002;
	div.rn.f32 	%f11004, %f11002, %f11003;
	mul.f32 	%f11005, %f9681, %f11004;
	fma.rn.f32 	%f11006, %f11004, %f11004, %f11000;
	mul.f32 	%f11007, %f11005, 0f39800000;
	mul.f32 	%f11008, %f10784, %f10784;
	add.f32 	%f11009, %f10994, %f11008;
	div.rn.f32 	%f11010, %f11008, %f11009;
	mul.f32 	%f11011, %f9720, %f11010;
	fma.rn.f32 	%f11012, %f11010, %f11010, %f11006;
	mul.f32 	%f11013, %f11011, 0f39800000;
	mul.f32 	%f11014, %f10823, %f10823;
	add.f32 	%f11015, %f10994, %f11014;
	div.rn.f32 	%f11016, %f11014, %f11015;
	mul.f32 	%f11017, %f9759, %f11016;
	fma.rn.f32 	%f11018, %f11016, %f11016, %f11012;
	mul.f32 	%f11019, %f11017, 0f39800000;
	mul.f32 	%f11020, %f10862, %f10862;
	add.f32 	%f11021, %f10994, %f11020;
	div.rn.f32 	%f11022, %f11020, %f11021;
	mul.f32 	%f11023, %f9798, %f11022;
	fma.rn.f32 	%f11024, %f11022, %f11022, %f11018;
	mul.f32 	%f11025, %f11023, 0f39800000;
	mul.f32 	%f11026, %f10901, %f10901;
	add.f32 	%f11027, %f10994, %f11026;
	div.rn.f32 	%f11028, %f11026, %f11027;
	mul.f32 	%f11029, %f9837, %f11028;
	fma.rn.f32 	%f11030, %f11028, %f11028, %f11024;
	mul.f32 	%f11031, %f11029, 0f39800000;
	mul.f32 	%f11032, %f10940, %f10940;
	add.f32 	%f11033, %f10994, %f11032;
	div.rn.f32 	%f11034, %f11032, %f11033;
	mul.f32 	%f11035, %f9876, %f11034;
	fma.rn.f32 	%f11036, %f11034, %f11034, %f11030;
	mul.f32 	%f11037, %f11035, 0f39800000;
	mul.f32 	%f11038, %f10979, %f10979;
	add.f32 	%f11039, %f10994, %f11038;
	div.rn.f32 	%f11040, %f11038, %f11039;
	mul.f32 	%f11041, %f9915, %f11040;
	fma.rn.f32 	%f11042, %f11040, %f11040, %f11036;
	mul.f32 	%f11043, %f11041, 0f39800000;
	mul.f32 	%f11044, %f10711, %f10711;
	add.f32 	%f11045, %f10994, %f11044;
	div.rn.f32 	%f11046, %f11044, %f11045;
	mul.f32 	%f11047, %f9647, %f11046;
	fma.rn.f32 	%f11048, %f11046, %f11046, %f11042;
	mul.f32 	%f11049, %f11047, 0f39800000;
	mul.f32 	%f11050, %f10750, %f10750;
	add.f32 	%f11051, %f10994, %f11050;
	div.rn.f32 	%f11052, %f11050, %f11051;
	mul.f32 	%f11053, %f9686, %f11052;
	fma.rn.f32 	%f11054, %f11052, %f11052, %f11048;
	mul.f32 	%f11055, %f11053, 0f39800000;
	mul.f32 	%f11056, %f10789, %f10789;
	add.f32 	%f11057, %f10994, %f11056;
	div.rn.f32 	%f11058, %f11056, %f11057;
	mul.f32 	%f11059, %f9725, %f11058;
	fma.rn.f32 	%f11060, %f11058, %f11058, %f11054;
	mul.f32 	%f11061, %f11059, 0f39800000;
	mul.f32 	%f11062, %f10828, %f10828;
	add.f32 	%f11063, %f10994, %f11062;
	div.rn.f32 	%f11064, %f11062, %f11063;
	mul.f32 	%f11065, %f9764, %f11064;
	fma.rn.f32 	%f11066, %f11064, %f11064, %f11060;
	mul.f32 	%f11067, %f11065, 0f39800000;
	mul.f32 	%f11068, %f10867, %f10867;
	add.f32 	%f11069, %f10994, %f11068;
	div.rn.f32 	%f11070, %f11068, %f11069;
	mul.f32 	%f11071, %f9803, %f11070;
	fma.rn.f32 	%f11072, %f11070, %f11070, %f11066;
	mul.f32 	%f11073, %f11071, 0f39800000;
	mul.f32 	%f11074, %f10906, %f10906;
	add.f32 	%f11075, %f10994, %f11074;
	div.rn.f32 	%f11076, %f11074, %f11075;
	mul.f32 	%f11077, %f9842, %f11076;
	fma.rn.f32 	%f11078, %f11076, %f11076, %f11072;
	mul.f32 	%f11079, %f11077, 0f39800000;
	mul.f32 	%f11080, %f10945, %f10945;
	add.f32 	%f11081, %f10994, %f11080;
	div.rn.f32 	%f11082, %f11080, %f11081;
	mul.f32 	%f11083, %f9881, %f11082;
	fma.rn.f32 	%f11084, %f11082, %f11082, %f11078;
	mul.f32 	%f11085, %f11083, 0f39800000;
	mul.f32 	%f11086, %f10984, %f10984;
	add.f32 	%f11087, %f10994, %f11086;
	div.rn.f32 	%f11088, %f11086, %f11087;
	mul.f32 	%f11089, %f9920, %f11088;
	fma.rn.f32 	%f11090, %f11088, %f11088, %f11084;
	mul.f32 	%f11091, %f11089, 0f39800000;
	mul.f32 	%f11092, %f10718, %f10718;
	add.f32 	%f11093, %f10994, %f11092;
	div.rn.f32 	%f11094, %f11092, %f11093;
	mul.f32 	%f11095, %f9654, %f11094;
	fma.rn.f32 	%f11096, %f11094, %f11094, %f11090;
	mul.f32 	%f11097, %f11095, 0f39800000;
	mul.f32 	%f11098, %f10757, %f10757;
	add.f32 	%f11099, %f10994, %f11098;
	div.rn.f32 	%f11100, %f11098, %f11099;
	mul.f32 	%f11101, %f9693, %f11100;
	fma.rn.f32 	%f11102, %f11100, %f11100, %f11096;
	mul.f32 	%f11103, %f11101, 0f39800000;
	mul.f32 	%f11104, %f10796, %f10796;
	add.f32 	%f11105, %f10994, %f11104;
	div.rn.f32 	%f11106, %f11104, %f11105;
	mul.f32 	%f11107, %f9732, %f11106;
	fma.rn.f32 	%f11108, %f11106, %f11106, %f11102;
	mul.f32 	%f11109, %f11107, 0f39800000;
	mul.f32 	%f11110, %f10835, %f10835;
	add.f32 	%f11111, %f10994, %f11110;
	div.rn.f32 	%f11112, %f11110, %f11111;
	mul.f32 	%f11113, %f9771, %f11112;
	fma.rn.f32 	%f11114, %f11112, %f11112, %f11108;
	mul.f32 	%f11115, %f11113, 0f39800000;
	mul.f32 	%f11116, %f10874, %f10874;
	add.f32 	%f11117, %f10994, %f11116;
	div.rn.f32 	%f11118, %f11116, %f11117;
	mul.f32 	%f11119, %f9810, %f11118;
	fma.rn.f32 	%f11120, %f11118, %f11118, %f11114;
	mul.f32 	%f11121, %f11119, 0f39800000;
	mul.f32 	%f11122, %f10913, %f10913;
	add.f32 	%f11123, %f10994, %f11122;
	div.rn.f32 	%f11124, %f11122, %f11123;
	mul.f32 	%f11125, %f9849, %f11124;
	fma.rn.f32 	%f11126, %f11124, %f11124, %f11120;
	mul.f32 	%f11127, %f11125, 0f39800000;
	mul.f32 	%f11128, %f10952, %f10952;
	add.f32 	%f11129, %f10994, %f11128;
	div.rn.f32 	%f11130, %f11128, %f11129;
	mul.f32 	%f11131, %f9888, %f11130;
	fma.rn.f32 	%f11132, %f11130, %f11130, %f11126;
	mul.f32 	%f11133, %f11131, 0f39800000;
	mul.f32 	%f11134, %f10991, %f10991;
	add.f32 	%f11135, %f10994, %f11134;
	div.rn.f32 	%f11136, %f11134, %f11135;
	mul.f32 	%f11137, %f9927, %f11136;
	fma.rn.f32 	%f11138, %f11136, %f11136, %f11132;
	mul.f32 	%f11139, %f11137, 0f39800000;
	mul.f32 	%f11140, %f10697, %f10697;
	add.f32 	%f11141, %f10994, %f11140;
	div.rn.f32 	%f11142, %f11140, %f11141;
	mul.f32 	%f11143, %f9633, %f11142;
	fma.rn.f32 	%f11144, %f11142, %f11142, %f11138;
	mul.f32 	%f11145, %f11143, 0f39800000;
	mul.f32 	%f11146, %f10736, %f10736;
	add.f32 	%f11147, %f10994, %f11146;
	div.rn.f32 	%f11148, %f11146, %f11147;
	mul.f32 	%f11149, %f9672, %f11148;
	fma.rn.f32 	%f11150, %f11148, %f11148, %f11144;
	mul.f32 	%f11151, %f11149, 0f39800000;
	mul.f32 	%f11152, %f10775, %f10775;
	add.f32 	%f11153, %f10994, %f11152;
	div.rn.f32 	%f11154, %f11152, %f11153;
	mul.f32 	%f11155, %f9711, %f11154;
	fma.rn.f32 	%f11156, %f11154, %f11154, %f11150;
	mul.f32 	%f11157, %f11155, 0f39800000;
	mul.f32 	%f11158, %f10814, %f10814;
	add.f32 	%f11159, %f10994, %f11158;
	div.rn.f32 	%f11160, %f11158, %f11159;
	mul.f32 	%f11161, %f9750, %f11160;
	fma.rn.f32 	%f11162, %f11160, %f11160, %f11156;
	mul.f32 	%f11163, %f11161, 0f39800000;
	mul.f32 	%f11164, %f10853, %f10853;
	add.f32 	%f11165, %f10994, %f11164;
	div.rn.f32 	%f11166, %f11164, %f11165;
	mul.f32 	%f11167, %f9789, %f11166;
	fma.rn.f32 	%f11168, %f11166, %f11166, %f11162;
	mul.f32 	%f11169, %f11167, 0f39800000;
	mul.f32 	%f11170, %f10892, %f10892;
	add.f32 	%f11171, %f10994, %f11170;
	div.rn.f32 	%f11172, %f11170, %f11171;
	mul.f32 	%f11173, %f9828, %f11172;
	fma.rn.f32 	%f11174, %f11172, %f11172, %f11168;
	mul.f32 	%f11175, %f11173, 0f39800000;
	mul.f32 	%f11176, %f10931, %f10931;
	add.f32 	%f11177, %f10994, %f11176;
	div.rn.f32 	%f11178, %f11176, %f11177;
	mul.f32 	%f11179, %f9867, %f11178;
	fma.rn.f32 	%f11180, %f11178, %f11178, %f11174;
	mul.f32 	%f11181, %f11179, 0f39800000;
	mul.f32 	%f11182, %f10970, %f10970;
	add.f32 	%f11183, %f10994, %f11182;
	div.rn.f32 	%f11184, %f11182, %f11183;
	mul.f32 	%f11185, %f9906, %f11184;
	fma.rn.f32 	%f11186, %f11184, %f11184, %f11180;
	mul.f32 	%f11187, %f11185, 0f39800000;
	mul.f32 	%f11188, %f10704, %f10704;
	add.f32 	%f11189, %f10994, %f11188;
	div.rn.f32 	%f11190, %f11188, %f11189;
	mul.f32 	%f11191, %f9640, %f11190;
	fma.rn.f32 	%f11192, %f11190, %f11190, %f11186;
	mul.f32 	%f11193, %f11191, 0f39800000;
	mul.f32 	%f11194, %f10743, %f10743;
	add.f32 	%f11195, %f10994, %f11194;
	div.rn.f32 	%f11196, %f11194, %f11195;
	mul.f32 	%f11197, %f9679, %f11196;
	fma.rn.f32 	%f11198, %f11196, %f11196, %f11192;
	mul.f32 	%f11199, %f11197, 0f39800000;
	mul.f32 	%f11200, %f10782, %f10782;
	add.f32 	%f11201, %f10994, %f11200;
	div.rn.f32 	%f11202, %f11200, %f11201;
	mul.f32 	%f11203, %f9718, %f11202;
	fma.rn.f32 	%f11204, %f11202, %f11202, %f11198;
	mul.f32 	%f11205, %f11203, 0f39800000;
	mul.f32 	%f11206, %f10821, %f10821;
	add.f32 	%f11207, %f10994, %f11206;
	div.rn.f32 	%f11208, %f11206, %f11207;
	mul.f32 	%f11209, %f9757, %f11208;
	fma.rn.f32 	%f11210, %f11208, %f11208, %f11204;
	mul.f32 	%f11211, %f11209, 0f39800000;
	mul.f32 	%f11212, %f10860, %f10860;
	add.f32 	%f11213, %f10994, %f11212;
	div.rn.f32 	%f11214, %f11212, %f11213;
	mul.f32 	%f11215, %f9796, %f11214;
	fma.rn.f32 	%f11216, %f11214, %f11214, %f11210;
	mul.f32 	%f11217, %f11215, 0f39800000;
	mul.f32 	%f11218, %f10899, %f10899;
	add.f32 	%f11219, %f10994, %f11218;
	div.rn.f32 	%f11220, %f11218, %f11219;
	mul.f32 	%f11221, %f9835, %f11220;
	fma.rn.f32 	%f11222, %f11220, %f11220, %f11216;
	mul.f32 	%f11223, %f11221, 0f39800000;
	mul.f32 	%f11224, %f10938, %f10938;
	add.f32 	%f11225, %f10994, %f11224;
	div.rn.f32 	%f11226, %f11224, %f11225;
	mul.f32 	%f11227, %f9874, %f11226;
	fma.rn.f32 	%f11228, %f11226, %f11226, %f11222;
	mul.f32 	%f11229, %f11227, 0f39800000;
	mul.f32 	%f11230, %f10977, %f10977;
	add.f32 	%f11231, %f10994, %f11230;
	div.rn.f32 	%f11232, %f11230, %f11231;
	mul.f32 	%f11233, %f9913, %f11232;
	fma.rn.f32 	%f11234, %f11232, %f11232, %f11228;
	mul.f32 	%f11235, %f11233, 0f39800000;
	mul.f32 	%f11236, %f10700, %f10700;
	add.f32 	%f11237, %f10994, %f11236;
	div.rn.f32 	%f11238, %f11236, %f11237;
	mul.f32 	%f11239, %f9636, %f11238;
	fma.rn.f32 	%f11240, %f11238, %f11238, %f11234;
	mul.f32 	%f11241, %f11239, 0f39800000;
	mul.f32 	%f11242, %f10739, %f10739;
	add.f32 	%f11243, %f10994, %f11242;
	div.rn.f32 	%f11244, %f11242, %f11243;
	mul.f32 	%f11245, %f9675, %f11244;
	fma.rn.f32 	%f11246, %f11244, %f11244, %f11240;
	mul.f32 	%f11247, %f11245, 0f39800000;
	mul.f32 	%f11248, %f10778, %f10778;
	add.f32 	%f11249, %f10994, %f11248;
	div.rn.f32 	%f11250, %f11248, %f11249;
	mul.f32 	%f11251, %f9714, %f11250;
	fma.rn.f32 	%f11252, %f11250, %f11250, %f11246;
	mul.f32 	%f11253, %f11251, 0f39800000;
	mul.f32 	%f11254, %f10817, %f10817;
	add.f32 	%f11255, %f10994, %f11254;
	div.rn.f32 	%f11256, %f11254, %f11255;
	mul.f32 	%f11257, %f9753, %f11256;
	fma.rn.f32 	%f11258, %f11256, %f11256, %f11252;
	mul.f32 	%f11259, %f11257, 0f39800000;
	mul.f32 	%f11260, %f10856, %f10856;
	add.f32 	%f11261, %f10994, %f11260;
	div.rn.f32 	%f11262, %f11260, %f11261;
	mul.f32 	%f11263, %f9792, %f11262;
	fma.rn.f32 	%f11264, %f11262, %f11262, %f11258;
	mul.f32 	%f11265, %f11263, 0f39800000;
	mul.f32 	%f11266, %f10895, %f10895;
	add.f32 	%f11267, %f10994, %f11266;
	div.rn.f32 	%f11268, %f11266, %f11267;
	mul.f32 	%f11269, %f9831, %f11268;
	fma.rn.f32 	%f11270, %f11268, %f11268, %f11264;
	mul.f32 	%f11271, %f11269, 0f39800000;
	mul.f32 	%f11272, %f10934, %f10934;
	add.f32 	%f11273, %f10994, %f11272;
	div.rn.f32 	%f11274, %f11272, %f11273;
	mul.f32 	%f11275, %f9870, %f11274;
	fma.rn.f32 	%f11276, %f11274, %f11274, %f11270;
	mul.f32 	%f11277, %f11275, 0f39800000;
	mul.f32 	%f11278, %f10973, %f10973;
	add.f32 	%f11279, %f10994, %f11278;
	div.rn.f32 	%f11280, %f11278, %f11279;
	mul.f32 	%f11281, %f9909, %f11280;
	fma.rn.f32 	%f11282, %f11280, %f11280, %f11276;
	mul.f32 	%f11283, %f11281, 0f39800000;
	mul.f32 	%f11284, %f10720, %f10720;
	add.f32 	%f11285, %f10994, %f11284;
	div.rn.f32 	%f11286, %f11284, %f11285;
	mul.f32 	%f11287, %f9656, %f11286;
	fma.rn.f32 	%f11288, %f11286, %f11286, %f11282;
	mul.f32 	%f11289, %f11287, 0f39800000;
	mul.f32 	%f11290, %f10759, %f10759;
	add.f32 	%f11291, %f10994, %f11290;
	div.rn.f32 	%f11292, %f11290, %f11291;
	mul.f32 	%f11293, %f9695, %f11292;
	fma.rn.f32 	%f11294, %f11292, %f11292, %f11288;
	mul.f32 	%f11295, %f11293, 0f39800000;
	mul.f32 	%f11296, %f10798, %f10798;
	add.f32 	%f11297, %f10994, %f11296;
	div.rn.f32 	%f11298, %f11296, %f11297;
	mul.f32 	%f11299, %f9734, %f11298;
	fma.rn.f32 	%f11300, %f11298, %f11298, %f11294;
	mul.f32 	%f11301, %f11299, 0f39800000;
	mul.f32 	%f11302, %f10837, %f10837;
	add.f32 	%f11303, %f10994, %f11302;
	div.rn.f32 	%f11304, %f11302, %f11303;
	mul.f32 	%f11305, %f9773, %f11304;
	fma.rn.f32 	%f11306, %f11304, %f11304, %f11300;
	mul.f32 	%f11307, %f11305, 0f39800000;
	mul.f32 	%f11308, %f10876, %f10876;
	add.f32 	%f11309, %f10994, %f11308;
	div.rn.f32 	%f11310, %f11308, %f11309;
	mul.f32 	%f11311, %f9812, %f11310;
	fma.rn.f32 	%f11312, %f11310, %f11310, %f11306;
	mul.f32 	%f11313, %f11311, 0f39800000;
	mul.f32 	%f11314, %f10915, %f10915;
	add.f32 	%f11315, %f10994, %f11314;
	div.rn.f32 	%f11316, %f11314, %f11315;
	mul.f32 	%f11317, %f9851, %f11316;
	fma.rn.f32 	%f11318, %f11316, %f11316, %f11312;
	mul.f32 	%f11319, %f11317, 0f39800000;
	mul.f32 	%f11320, %f10954, %f10954;
	add.f32 	%f11321, %f10994, %f11320;
	div.rn.f32 	%f11322, %f11320, %f11321;
	mul.f32 	%f11323, %f9890, %f11322;
	fma.rn.f32 	%f11324, %f11322, %f11322, %f11318;
	mul.f32 	%f11325, %f11323, 0f39800000;
	mul.f32 	%f11326, %f10993, %f10993;
	add.f32 	%f11327, %f10994, %f11326;
	div.rn.f32 	%f11328, %f11326, %f11327;
	mul.f32 	%f11329, %f9929, %f11328;
	fma.rn.f32 	%f11330, %f11328, %f11328, %f11324;
	mul.f32 	%f11331, %f11329, 0f39800000;
	mul.f32 	%f11332, %f10713, %f10713;
	add.f32 	%f11333, %f10994, %f11332;
	div.rn.f32 	%f11334, %f11332, %f11333;
	mul.f32 	%f11335, %f9649, %f11334;
	fma.rn.f32 	%f11336, %f11334, %f11334, %f11330;
	mul.f32 	%f11337, %f11335, 0f39800000;
	mul.f32 	%f11338, %f10752, %f10752;
	add.f32 	%f11339, %f10994, %f11338;
	div.rn.f32 	%f11340, %f11338, %f11339;
	mul.f32 	%f11341, %f9688, %f11340;
	fma.rn.f32 	%f11342, %f11340, %f11340, %f11336;
	mul.f32 	%f11343, %f11341, 0f39800000;
	mul.f32 	%f11344, %f10791, %f10791;
	add.f32 	%f11345, %f10994, %f11344;
	div.rn.f32 	%f11346, %f11344, %f11345;
	mul.f32 	%f11347, %f9727, %f11346;
	fma.rn.f32 	%f11348, %f11346, %f11346, %f11342;
	mul.f32 	%f11349, %f11347, 0f39800000;
	mul.f32 	%f11350, %f10830, %f10830;
	add.f32 	%f11351, %f10994, %f11350;
	div.rn.f32 	%f11352, %f11350, %f11351;
	mul.f32 	%f11353, %f9766, %f11352;
	fma.rn.f32 	%f11354, %f11352, %f11352, %f11348;
	mul.f32 	%f11355, %f11353, 0f39800000;
	mul.f32 	%f11356, %f10869, %f10869;
	add.f32 	%f11357, %f10994, %f11356;
	div.rn.f32 	%f11358, %f11356, %f11357;
	mul.f32 	%f11359, %f9805, %f11358;
	fma.rn.f32 	%f11360, %f11358, %f11358, %f11354;
	mul.f32 	%f11361, %f11359, 0f39800000;
	mul.f32 	%f11362, %f10908, %f10908;
	add.f32 	%f11363, %f10994, %f11362;
	div.rn.f32 	%f11364, %f11362, %f11363;
	mul.f32 	%f11365, %f9844, %f11364;
	fma.rn.f32 	%f11366, %f11364, %f11364, %f11360;
	mul.f32 	%f11367, %f11365, 0f39800000;
	mul.f32 	%f11368, %f10947, %f10947;
	add.f32 	%f11369, %f10994, %f11368;
	div.rn.f32 	%f11370, %f11368, %f11369;
	mul.f32 	%f11371, %f9883, %f11370;
	fma.rn.f32 	%f11372, %f11370, %f11370, %f11366;
	mul.f32 	%f11373, %f11371, 0f39800000;
	mul.f32 	%f11374, %f10986, %f10986;
	add.f32 	%f11375, %f10994, %f11374;
	div.rn.f32 	%f11376, %f11374, %f11375;
	mul.f32 	%f11377, %f9922, %f11376;
	fma.rn.f32 	%f11378, %f11376, %f11376, %f11372;
	mul.f32 	%f11379, %f11377, 0f39800000;
	mov.b32 	%r1106, %f11378;
	shfl.sync.bfly.b32	%r1107|%p486, %r1106, 4, 6175, -1;
	mov.b32 	%f11380, %r1107;
	add.f32 	%f11381, %f11378, %f11380;
	mov.b32 	%r1108, %f11381;
	shfl.sync.bfly.b32	%r1109|%p487, %r1108, 2, 6175, -1;
	mov.b32 	%f11382, %r1109;
	add.f32 	%f11383, %f11381, %f11382;
	mov.b32 	%r1110, %f11383;
	shfl.sync.bfly.b32	%r1111|%p488, %r1110, 1, 6175, -1;
	mov.b32 	%f11384, %r1111;
	add.f32 	%f11385, %f11383, %f11384;
	rcp.rn.f32 	%f11386, %f11385;
	mul.f32 	%f11387, %f11001, 0f3FB504F3;
	mul.f32 	%f11388, %f11025, 0f3FB504F3;
	add.f32 	%f11389, %f11387, %f11388;
	sub.f32 	%f11390, %f11387, %f11388;
	fma.rn.f32 	%f11391, %f11037, 0f3ED413CD, %f11013;
	mul.f32 	%f11392, %f11013, 0f3ED413CD;
	sub.f32 	%f11393, %f11392, %f11037;
	add.f32 	%f11394, %f11031, %f11019;
	sub.f32 	%f11395, %f11019, %f11031;
	mul.f32 	%f11396, %f11394, 0f3F3504F3;
	add.f32 	%f11397, %f11007, %f11396;
	mul.f32 	%f11398, %f11395, 0f3F3504F3;
	sub.f32 	%f11399, %f11043, %f11398;
	add.f32 	%f11400, %f11043, %f11398;
	sub.f32 	%f11401, %f11007, %f11396;
	mul.f32 	%f11402, %f11391, 0f3FEC835E;
	add.f32 	%f11403, %f11389, %f11402;
	fma.rn.f32 	%f11404, %f11400, 0f3E4BAFAF, %f11397;
	mul.f32 	%f11405, %f11404, 0f3FFB14BE;
	sub.f32 	%f11406, %f11403, %f11405;
	add.f32 	%f11407, %f11403, %f11405;
	mul.f32 	%f11408, %f11393, 0f3FEC835E;
	sub.f32 	%f11409, %f11390, %f11408;
	fma.rn.f32 	%f11410, %f11401, 0f3F2B0DC1, %f11399;
	mul.f32 	%f11411, %f11410, 0f3FD4DB31;
	sub.f32 	%f11412, %f11409, %f11411;
	add.f32 	%f11413, %f11409, %f11411;
	sub.f32 	%f11414, %f11389, %f11402;
	mul.f32 	%f11415, %f11397, 0f3E4BAFAF;
	sub.f32 	%f11416, %f11400, %f11415;
	mul.f32 	%f11417, %f11416, 0f3FFB14BE;
	sub.f32 	%f11418, %f11414, %f11417;
	add.f32 	%f11419, %f11414, %f11417;
	add.f32 	%f11420, %f11390, %f11408;
	mul.f32 	%f11421, %f11399, 0f3F2B0DC1;
	sub.f32 	%f11422, %f11401, %f11421;
	mul.f32 	%f11423, %f11422, 0f3FD4DB31;
	sub.f32 	%f11424, %f11420, %f11423;
	add.f32 	%f11425, %f11420, %f11423;
	mul.f32 	%f11426, %f11049, 0f3FB504F3;
	mul.f32 	%f11427, %f11073, 0f3FB504F3;
	add.f32 	%f11428, %f11426, %f11427;
	sub.f32 	%f11429, %f11426, %f11427;
	fma.rn.f32 	%f11430, %f11085, 0f3ED413CD, %f11061;
	mul.f32 	%f11431, %f11061, 0f3ED413CD;
	sub.f32 	%f11432, %f11431, %f11085;
	add.f32 	%f11433, %f11079, %f11067;
	sub.f32 	%f11434, %f11067, %f11079;
	mul.f32 	%f11435, %f11433, 0f3F3504F3;
	add.f32 	%f11436, %f11055, %f11435;
	mul.f32 	%f11437, %f11434, 0f3F3504F3;
	sub.f32 	%f11438, %f11091, %f11437;
	add.f32 	%f11439, %f11091, %f11437;
	sub.f32 	%f11440, %f11055, %f11435;
	mul.f32 	%f11441, %f11430, 0f3FEC835E;
	add.f32 	%f11442, %f11428, %f11441;
	fma.rn.f32 	%f11443, %f11439, 0f3E4BAFAF, %f11436;
	mul.f32 	%f11444, %f11443, 0f3FFB14BE;
	sub.f32 	%f11445, %f11442, %f11444;
	add.f32 	%f11446, %f11442, %f11444;
	mul.f32 	%f11447, %f11432, 0f3FEC835E;
	sub.f32 	%f11448, %f11429, %f11447;
	fma.rn.f32 	%f11449, %f11440, 0f3F2B0DC1, %f11438;
	mul.f32 	%f11450, %f11449, 0f3FD4DB31;
	sub.f32 	%f11451, %f11448, %f11450;
	add.f32 	%f11452, %f11448, %f11450;
	sub.f32 	%f11453, %f11428, %f11441;
	mul.f32 	%f11454, %f11436, 0f3E4BAFAF;
	sub.f32 	%f11455, %f11439, %f11454;
	mul.f32 	%f11456, %f11455, 0f3FFB14BE;
	sub.f32 	%f11457, %f11453, %f11456;
	add.f32 	%f11458, %f11453, %f11456;
	add.f32 	%f11459, %f11429, %f11447;
	mul.f32 	%f11460, %f11438, 0f3F2B0DC1;
	sub.f32 	%f11461, %f11440, %f11460;
	mul.f32 	%f11462, %f11461, 0f3FD4DB31;
	sub.f32 	%f11463, %f11459, %f11462;
	add.f32 	%f11464, %f11459, %f11462;
	mul.f32 	%f11465, %f11097, 0f3FB504F3;
	mul.f32 	%f11466, %f11121, 0f3FB504F3;
	add.f32 	%f11467, %f11465, %f11466;
	sub.f32 	%f11468, %f11465, %f11466;
	fma.rn.f32 	%f11469, %f11133, 0f3ED413CD, %f11109;
	mul.f32 	%f11470, %f11109, 0f3ED413CD;
	sub.f32 	%f11471, %f11470, %f11133;
	add.f32 	%f11472, %f11127, %f11115;
	sub.f32 	%f11473, %f11115, %f11127;
	mul.f32 	%f11474, %f11472, 0f3F3504F3;
	add.f32 	%f11475, %f11103, %f11474;
	mul.f32 	%f11476, %f11473, 0f3F3504F3;
	sub.f32 	%f11477, %f11139, %f11476;
	add.f32 	%f11478, %f11139, %f11476;
	sub.f32 	%f11479, %f11103, %f11474;
	mul.f32 	%f11480, %f11469, 0f3FEC835E;
	add.f32 	%f11481, %f11467, %f11480;
	fma.rn.f32 	%f11482, %f11478, 0f3E4BAFAF, %f11475;
	mul.f32 	%f11483, %f11482, 0f3FFB14BE;
	sub.f32 	%f11484, %f11481, %f11483;
	add.f32 	%f11485, %f11481, %f11483;
	mul.f32 	%f11486, %f11471, 0f3FEC835E;
	sub.f32 	%f11487, %f11468, %f11486;
	fma.rn.f32 	%f11488, %f11479, 0f3F2B0DC1, %f11477;
	mul.f32 	%f11489, %f11488, 0f3FD4DB31;
	sub.f32 	%f11490, %f11487, %f11489;
	add.f32 	%f11491, %f11487, %f11489;
	sub.f32 	%f11492, %f11467, %f11480;
	mul.f32 	%f11493, %f11475, 0f3E4BAFAF;
	sub.f32 	%f11494, %f11478, %f11493;
	mul.f32 	%f11495, %f11494, 0f3FFB14BE;
	sub.f32 	%f11496, %f11492, %f11495;
	add.f32 	%f11497, %f11492, %f11495;
	add.f32 	%f11498, %f11468, %f11486;
	mul.f32 	%f11499, %f11477, 0f3F2B0DC1;
	sub.f32 	%f11500, %f11479, %f11499;
	mul.f32 	%f11501, %f11500, 0f3FD4DB31;
	sub.f32 	%f11502, %f11498, %f11501;
	add.f32 	%f11503, %f11498, %f11501;
	mul.f32 	%f11504, %f11145, 0f3FB504F3;
	mul.f32 	%f11505, %f11169, 0f3FB504F3;
	add.f32 	%f11506, %f11504, %f11505;
	sub.f32 	%f11507, %f11504, %f11505;
	fma.rn.f32 	%f11508, %f11181, 0f3ED413CD, %f11157;
	mul.f32 	%f11509, %f11157, 0f3ED413CD;
	sub.f32 	%f11510, %f11509, %f11181;
	add.f32 	%f11511, %f11175, %f11163;
	sub.f32 	%f11512, %f11163, %f11175;
	mul.f32 	%f11513, %f11511, 0f3F3504F3;
	add.f32 	%f11514, %f11151, %f11513;
	mul.f32 	%f11515, %f11512, 0f3F3504F3;
	sub.f32 	%f11516, %f11187, %f11515;
	add.f32 	%f11517, %f11187, %f11515;
	sub.f32 	%f11518, %f11151, %f11513;
	mul.f32 	%f11519, %f11508, 0f3FEC835E;
	add.f32 	%f11520, %f11506, %f11519;
	fma.rn.f32 	%f11521, %f11517, 0f3E4BAFAF, %f11514;
	mul.f32 	%f11522, %f11521, 0f3FFB14BE;
	sub.f32 	%f11523, %f11520, %f11522;
	add.f32 	%f11524, %f11520, %f11522;
	mul.f32 	%f11525, %f11510, 0f3FEC835E;
	sub.f32 	%f11526, %f11507, %f11525;
	fma.rn.f32 	%f11527, %f11518, 0f3F2B0DC1, %f11516;
	mul.f32 	%f11528, %f11527, 0f3FD4DB31;
	sub.f32 	%f11529, %f11526, %f11528;
	add.f32 	%f11530, %f11526, %f11528;
	sub.f32 	%f11531, %f11506, %f11519;
	mul.f32 	%f11532, %f11514, 0f3E4BAFAF;
	sub.f32 	%f11533, %f11517, %f11532;
	mul.f32 	%f11534, %f11533, 0f3FFB14BE;
	sub.f32 	%f11535, %f11531, %f11534;
	add.f32 	%f11536, %f11531, %f11534;
	add.f32 	%f11537, %f11507, %f11525;
	mul.f32 	%f11538, %f11516, 0f3F2B0DC1;
	sub.f32 	%f11539, %f11518, %f11538;
	mul.f32 	%f11540, %f11539, 0f3FD4DB31;
	sub.f32 	%f11541, %f11537, %f11540;
	add.f32 	%f11542, %f11537, %f11540;
	mul.f32 	%f11543, %f11193, 0f3FB504F3;
	mul.f32 	%f11544, %f11217, 0f3FB504F3;
	add.f32 	%f11545, %f11543, %f11544;
	sub.f32 	%f11546, %f11543, %f11544;
	fma.rn.f32 	%f11547, %f11229, 0f3ED413CD, %f11205;
	mul.f32 	%f11548, %f11205, 0f3ED413CD;
	sub.f32 	%f11549, %f11548, %f11229;
	add.f32 	%f11550, %f11223, %f11211;
	sub.f32 	%f11551, %f11211, %f11223;
	mul.f32 	%f11552, %f11550, 0f3F3504F3;
	add.f32 	%f11553, %f11199, %f11552;
	mul.f32 	%f11554, %f11551, 0f3F3504F3;
	sub.f32 	%f11555, %f11235, %f11554;
	add.f32 	%f11556, %f11235, %f11554;
	sub.f32 	%f11557, %f11199, %f11552;
	mul.f32 	%f11558, %f11547, 0f3FEC835E;
	add.f32 	%f11559, %f11545, %f11558;
	fma.rn.f32 	%f11560, %f11556, 0f3E4BAFAF, %f11553;
	mul.f32 	%f11561, %f11560, 0f3FFB14BE;
	sub.f32 	%f11562, %f11559, %f11561;
	add.f32 	%f11563, %f11559, %f11561;
	mul.f32 	%f11564, %f11549, 0f3FEC835E;
	sub.f32 	%f11565, %f11546, %f11564;
	fma.rn.f32 	%f11566, %f11557, 0f3F2B0DC1, %f11555;
	mul.f32 	%f11567, %f11566, 0f3FD4DB31;
	sub.f32 	%f11568, %f11565, %f11567;
	add.f32 	%f11569, %f11565, %f11567;
	sub.f32 	%f11570, %f11545, %f11558;
	mul.f32 	%f11571, %f11553, 0f3E4BAFAF;
	sub.f32 	%f11572, %f11556, %f11571;
	mul.f32 	%f11573, %f11572, 0f3FFB14BE;
	sub.f32 	%f11574, %f11570, %f11573;
	add.f32 	%f11575, %f11570, %f11573;
	add.f32 	%f11576, %f11546, %f11564;
	mul.f32 	%f11577, %f11555, 0f3F2B0DC1;
	sub.f32 	%f11578, %f11557, %f11577;
	mul.f32 	%f11579, %f11578, 0f3FD4DB31;
	sub.f32 	%f11580, %f11576, %f11579;
	add.f32 	%f11581, %f11576, %f11579;
	mul.f32 	%f11582, %f11241, 0f3FB504F3;
	mul.f32 	%f11583, %f11265, 0f3FB504F3;
	add.f32 	%f11584, %f11582, %f11583;
	sub.f32 	%f11585, %f11582, %f11583;
	fma.rn.f32 	%f11586, %f11277, 0f3ED413CD, %f11253;
	mul.f32 	%f11587, %f11253, 0f3ED413CD;
	sub.f32 	%f11588, %f11587, %f11277;
	add.f32 	%f11589, %f11271, %f11259;
	sub.f32 	%f11590, %f11259, %f11271;
	mul.f32 	%f11591, %f11589, 0f3F3504F3;
	add.f32 	%f11592, %f11247, %f11591;
	mul.f32 	%f11593, %f11590, 0f3F3504F3;
	sub.f32 	%f11594, %f11283, %f11593;
	add.f32 	%f11595, %f11283, %f11593;
	sub.f32 	%f11596, %f11247, %f11591;
	mul.f32 	%f11597, %f11586, 0f3FEC835E;
	add.f32 	%f11598, %f11584, %f11597;
	fma.rn.f32 	%f11599, %f11595, 0f3E4BAFAF, %f11592;
	mul.f32 	%f11600, %f11599, 0f3FFB14BE;
	sub.f32 	%f11601, %f11598, %f11600;
	add.f32 	%f11602, %f11598, %f11600;
	mul.f32 	%f11603, %f11588, 0f3FEC835E;
	sub.f32 	%f11604, %f11585, %f11603;
	fma.rn.f32 	%f11605, %f11596, 0f3F2B0DC1, %f11594;
	mul.f32 	%f11606, %f11605, 0f3FD4DB31;
	sub.f32 	%f11607, %f11604, %f11606;
	add.f32 	%f11608, %f11604, %f11606;
	sub.f32 	%f11609, %f11584, %f11597;
	mul.f32 	%f11610, %f11592, 0f3E4BAFAF;
	sub.f32 	%f11611, %f11595, %f11610;
	mul.f32 	%f11612, %f11611, 0f3FFB14BE;
	sub.f32 	%f11613, %f11609, %f11612;
	add.f32 	%f11614, %f11609, %f11612;
	add.f32 	%f11615, %f11585, %f11603;
	mul.f32 	%f11616, %f11594, 0f3F2B0DC1;
	sub.f32 	%f11617, %f11596, %f11616;
	mul.f32 	%f11618, %f11617, 0f3FD4DB31;
	sub.f32 	%f11619, %f11615, %f11618;
	add.f32 	%f11620, %f11615, %f11618;
	mul.f32 	%f11621, %f11289, 0f3FB504F3;
	mul.f32 	%f11622, %f11313, 0f3FB504F3;
	add.f32 	%f11623, %f11621, %f11622;
	sub.f32 	%f11624, %f11621, %f11622;
	fma.rn.f32 	%f11625, %f11325, 0f3ED413CD, %f11301;
	mul.f32 	%f11626, %f11301, 0f3ED413CD;
	sub.f32 	%f11627, %f11626, %f11325;
	add.f32 	%f11628, %f11319, %f11307;
	sub.f32 	%f11629, %f11307, %f11319;
	mul.f32 	%f11630, %f11628, 0f3F3504F3;
	add.f32 	%f11631, %f11295, %f11630;
	mul.f32 	%f11632, %f11629, 0f3F3504F3;
	sub.f32 	%f11633, %f11331, %f11632;
	add.f32 	%f11634, %f11331, %f11632;
	sub.f32 	%f11635, %f11295, %f11630;
	mul.f32 	%f11636, %f11625, 0f3FEC835E;
	add.f32 	%f11637, %f11623, %f11636;
	fma.rn.f32 	%f11638, %f11634, 0f3E4BAFAF, %f11631;
	mul.f32 	%f11639, %f11638, 0f3FFB14BE;
	sub.f32 	%f11640, %f11637, %f11639;
	add.f32 	%f11641, %f11637, %f11639;
	mul.f32 	%f11642, %f11627, 0f3FEC835E;
	sub.f32 	%f11643, %f11624, %f11642;
	fma.rn.f32 	%f11644, %f11635, 0f3F2B0DC1, %f11633;
	mul.f32 	%f11645, %f11644, 0f3FD4DB31;
	sub.f32 	%f11646, %f11643, %f11645;
	add.f32 	%f11647, %f11643, %f11645;
	sub.f32 	%f11648, %f11623, %f11636;
	mul.f32 	%f11649, %f11631, 0f3E4BAFAF;
	sub.f32 	%f11650, %f11634, %f11649;
	mul.f32 	%f11651, %f11650, 0f3FFB14BE;
	sub.f32 	%f11652, %f11648, %f11651;
	add.f32 	%f11653, %f11648, %f11651;
	add.f32 	%f11654, %f11624, %f11642;
	mul.f32 	%f11655, %f11633, 0f3F2B0DC1;
	sub.f32 	%f11656, %f11635, %f11655;
	mul.f32 	%f11657, %f11656, 0f3FD4DB31;
	sub.f32 	%f11658, %f11654, %f11657;
	add.f32 	%f11659, %f11654, %f11657;
	mul.f32 	%f11660, %f11337, 0f3FB504F3;
	mul.f32 	%f11661, %f11361, 0f3FB504F3;
	add.f32 	%f11662, %f11660, %f11661;
	sub.f32 	%f11663, %f11660, %f11661;
	fma.rn.f32 	%f11664, %f11373, 0f3ED413CD, %f11349;
	mul.f32 	%f11665, %f11349, 0f3ED413CD;
	sub.f32 	%f11666, %f11665, %f11373;
	add.f32 	%f11667, %f11367, %f11355;
	sub.f32 	%f11668, %f11355, %f11367;
	mul.f32 	%f11669, %f11667, 0f3F3504F3;
	add.f32 	%f11670, %f11343, %f11669;
	mul.f32 	%f11671, %f11668, 0f3F3504F3;
	sub.f32 	%f11672, %f11379, %f11671;
	add.f32 	%f11673, %f11379, %f11671;
	sub.f32 	%f11674, %f11343, %f11669;
	mul.f32 	%f11675, %f11664, 0f3FEC835E;
	add.f32 	%f11676, %f11662, %f11675;
	fma.rn.f32 	%f11677, %f11673, 0f3E4BAFAF, %f11670;
	mul.f32 	%f11678, %f11677, 0f3FFB14BE;
	sub.f32 	%f11679, %f11676, %f11678;
	add.f32 	%f11680, %f11676, %f11678;
	mul.f32 	%f11681, %f11666, 0f3FEC835E;
	sub.f32 	%f11682, %f11663, %f11681;
	fma.rn.f32 	%f11683, %f11674, 0f3F2B0DC1, %f11672;
	mul.f32 	%f11684, %f11683, 0f3FD4DB31;
	sub.f32 	%f11685, %f11682, %f11684;
	add.f32 	%f11686, %f11682, %f11684;
	sub.f32 	%f11687, %f11662, %f11675;
	mul.f32 	%f11688, %f11670, 0f3E4BAFAF;
	sub.f32 	%f11689, %f11673, %f11688;
	mul.f32 	%f11690, %f11689, 0f3FFB14BE;
	sub.f32 	%f11691, %f11687, %f11690;
	add.f32 	%f11692, %f11687, %f11690;
	add.f32 	%f11693, %f11663, %f11681;
	mul.f32 	%f11694, %f11672, 0f3F2B0DC1;
	sub.f32 	%f11695, %f11674, %f11694;
	mul.f32 	%f11696, %f11695, 0f3FD4DB31;
	sub.f32 	%f11697, %f11693, %f11696;
	add.f32 	%f11698, %f11693, %f11696;
	// begin inline asm
	mov.u32 %r1005, %laneid;
	// end inline asm
	shr.s32 	%r1112, %r1005, 31;
	shr.u32 	%r1113, %r1112, 29;
	add.s32 	%r1114, %r1005, %r1113;
	and.b32  	%r1115, %r1114, 1073741816;
	sub.s32 	%r1116, %r1005, %r1115;
	and.b32  	%r1117, %r1005, 1073741816;
	mad.lo.s32 	%r1118, %r1116, 33, %r1117;
	shl.b32 	%r1119, %r1118, 2;
	add.s32 	%r1120, %r1068, %r1119;
	bar.warp.sync 	-1;
	shl.b32 	%r1121, %r1005, 2;
	add.s32 	%r1122, %r1068, %r1121;
	st.shared.f32 	[%r1122], %f11407;
	st.shared.f32 	[%r1122+132], %f11425;
	st.shared.f32 	[%r1122+264], %f11413;
	st.shared.f32 	[%r1122+396], %f11418;
	st.shared.f32 	[%r1122+528], %f11419;
	st.shared.f32 	[%r1122+660], %f11412;
	st.shared.f32 	[%r1122+792], %f11424;
	st.shared.f32 	[%r1122+924], %f11406;
	bar.warp.sync 	-1;
	ld.shared.f32 	%f11699, [%r1120];
	ld.shared.f32 	%f11700, [%r1120+4];
	ld.shared.f32 	%f11701, [%r1120+8];
	ld.shared.f32 	%f11702, [%r1120+12];
	ld.shared.f32 	%f11703, [%r1120+16];
	ld.shared.f32 	%f11704, [%r1120+20];
	ld.shared.f32 	%f11705, [%r1120+24];
	ld.shared.f32 	%f11706, [%r1120+28];
	bar.warp.sync 	-1;
	st.shared.f32 	[%r1122], %f11446;
	st.shared.f32 	[%r1122+132], %f11464;
	st.shared.f32 	[%r1122+264], %f11452;
	st.shared.f32 	[%r1122+396], %f11457;
	st.shared.f32 	[%r1122+528], %f11458;
	st.shared.f32 	[%r1122+660], %f11451;
	st.shared.f32 	[%r1122+792], %f11463;
	st.shared.f32 	[%r1122+924], %f11445;
	bar.warp.sync 	-1;
	ld.shared.f32 	%f11707, [%r1120];
	ld.shared.f32 	%f11708, [%r1120+4];
	ld.shared.f32 	%f11709, [%r1120+8];
	ld.shared.f32 	%f11710, [%r1120+12];
	ld.shared.f32 	%f11711, [%r1120+16];
	ld.shared.f32 	%f11712, [%r1120+20];
	ld.shared.f32 	%f11713, [%r1120+24];
	ld.shared.f32 	%f11714, [%r1120+28];
	bar.warp.sync 	-1;
	st.shared.f32 	[%r1122], %f11485;
	st.shared.f32 	[%r1122+132], %f11503;
	st.shared.f32 	[%r1122+264], %f11491;
	st.shared.f32 	[%r1122+396], %f11496;
	st.shared.f32 	[%r1122+528], %f11497;
	st.shared.f32 	[%r1122+660], %f11490;
	st.shared.f32 	[%r1122+792], %f11502;
	st.shared.f32 	[%r1122+924], %f11484;
	bar.warp.sync 	-1;
	ld.shared.f32 	%f11715, [%r1120];
	ld.shared.f32 	%f11716, [%r1120+4];
	ld.shared.f32 	%f11717, [%r1120+8];
	ld.shared.f32 	%f11718, [%r1120+12];
	ld.shared.f32 	%f11719, [%r1120+16];
	ld.shared.f32 	%f11720, [%r1120+20];
	ld.shared.f32 	%f11721, [%r1120+24];
	ld.shared.f32 	%f11722, [%r1120+28];
	bar.warp.sync 	-1;
	st.shared.f32 	[%r1122], %f11524;
	st.shared.f32 	[%r1122+132], %f11542;
	st.shared.f32 	[%r1122+264], %f11530;
	st.shared.f32 	[%r1122+396], %f11535;
	st.shared.f32 	[%r1122+528], %f11536;
	st.shared.f32 	[%r1122+660], %f11529;
	st.shared.f32 	[%r1122+792], %f11541;
	st.shared.f32 	[%r1122+924], %f11523;
	bar.warp.sync 	-1;
	ld.shared.f32 	%f11723, [%r1120];
	ld.shared.f32 	%f11724, [%r1120+4];
	ld.shared.f32 	%f11725, [%r1120+8];
	ld.shared.f32 	%f11726, [%r1120+12];
	ld.shared.f32 	%f11727, [%r1120+16];
	ld.shared.f32 	%f11728, [%r1120+20];
	ld.shared.f32 	%f11729, [%r1120+24];
	ld.shared.f32 	%f11730, [%r1120+28];
	bar.warp.sync 	-1;
	st.shared.f32 	[%r1122], %f11563;
	st.shared.f32 	[%r1122+132], %f11581;
	st.shared.f32 	[%r1122+264], %f11569;
	st.shared.f32 	[%r1122+396], %f11574;
	st.shared.f32 	[%r1122+528], %f11575;
	st.shared.f32 	[%r1122+660], %f11568;
	st.shared.f32 	[%r1122+792], %f11580;
	st.shared.f32 	[%r1122+924], %f11562;
	bar.warp.sync 	-1;
	ld.shared.f32 	%f11731, [%r1120];
	ld.shared.f32 	%f11732, [%r1120+4];
	ld.shared.f32 	%f11733, [%r1120+8];
	ld.shared.f32 	%f11734, [%r1120+12];
	ld.shared.f32 	%f11735, [%r1120+16];
	ld.shared.f32 	%f11736, [%r1120+20];
	ld.shared.f32 	%f11737, [%r1120+24];
	ld.shared.f32 	%f11738, [%r1120+28];
	bar.warp.sync 	-1;
	st.shared.f32 	[%r1122], %f11602;
	st.shared.f32 	[%r1122+132], %f11620;
	st.shared.f32 	[%r1122+264], %f11608;
	st.shared.f32 	[%r1122+396], %f11613;
	st.shared.f32 	[%r1122+528], %f11614;
	st.shared.f32 	[%r1122+660], %f11607;
	st.shared.f32 	[%r1122+792], %f11619;
	st.shared.f32 	[%r1122+924], %f11601;
	bar.warp.sync 	-1;
	ld.shared.f32 	%f11739, [%r1120];
	ld.shared.f32 	%f11740, [%r1120+4];
	ld.shared.f32 	%f11741, [%r1120+8];
	ld.shared.f32 	%f11742, [%r1120+12];
	ld.shared.f32 	%f11743, [%r1120+16];
	ld.shared.f32 	%f11744, [%r1120+20];
	ld.shared.f32 	%f11745, [%r1120+24];
	ld.shared.f32 	%f11746, [%r1120+28];
	bar.warp.sync 	-1;
	st.shared.f32 	[%r1122], %f11641;
	st.shared.f32 	[%r1122+132], %f11659;
	st.shared.f32 	[%r1122+264], %f11647;
	st.shared.f32 	[%r1122+396], %f11652;
	st.shared.f32 	[%r1122+528], %f11653;
	st.shared.f32 	[%r1122+660], %f11646;
	st.shared.f32 	[%r1122+792], %f11658;
	st.shared.f32 	[%r1122+924], %f11640;
	bar.warp.sync 	-1;
	ld.shared.f32 	%f11747, [%r1120];
	ld.shared.f32 	%f11748, [%r1120+4];
	ld.shared.f32 	%f11749, [%r1120+8];
	ld.shared.f32 	%f11750, [%r1120+12];
	ld.shared.f32 	%f11751, [%r1120+16];
	ld.shared.f32 	%f11752, [%r1120+20];
	ld.shared.f32 	%f11753, [%r1120+24];
	ld.shared.f32 	%f11754, [%r1120+28];
	bar.warp.sync 	-1;
	st.shared.f32 	[%r1122], %f11680;
	st.shared.f32 	[%r1122+132], %f11698;
	st.shared.f32 	[%r1122+264], %f11686;
	st.shared.f32 	[%r1122+396], %f11691;
	st.shared.f32 	[%r1122+528], %f11692;
	st.shared.f32 	[%r1122+660], %f11685;
	st.shared.f32 	[%r1122+792], %f11697;
	st.shared.f32 	[%r1122+924], %f11679;
	bar.warp.sync 	-1;
	ld.shared.f32 	%f11755, [%r1120];
	ld.shared.f32 	%f11756, [%r1120+4];
	ld.shared.f32 	%f11757, [%r1120+8];
	ld.shared.f32 	%f11758, [%r1120+12];
	ld.shared.f32 	%f11759, [%r1120+16];
	ld.shared.f32 	%f11760, [%r1120+20];
	ld.shared.f32 	%f11761, [%r1120+24];
	ld.shared.f32 	%f11762, [%r1120+28];
	mul.f32 	%f11763, %f11699, 0f3FB504F3;
	mul.f32 	%f11764, %f11703, 0f3FB504F3;
	add.f32 	%f11765, %f11763, %f11764;
	sub.f32 	%f11766, %f11763, %f11764;
	fma.rn.f32 	%f11767, %f11705, 0f3ED413CD, %f11701;
	mul.f32 	%f11768, %f11701, 0f3ED413CD;
	sub.f32 	%f11769, %f11768, %f11705;
	add.f32 	%f11770, %f11704, %f11702;
	sub.f32 	%f11771, %f11702, %f11704;
	mul.f32 	%f11772, %f11770, 0f3F3504F3;
	add.f32 	%f11773, %f11700, %f11772;
	mul.f32 	%f11774, %f11771, 0f3F3504F3;
	sub.f32 	%f11775, %f11706, %f11774;
	add.f32 	%f11776, %f11706, %f11774;
	sub.f32 	%f11777, %f11700, %f11772;
	mul.f32 	%f11778, %f11767, 0f3FEC835E;
	add.f32 	%f11779, %f11765, %f11778;
	fma.rn.f32 	%f11780, %f11776, 0f3E4BAFAF, %f11773;
	mul.f32 	%f11781, %f11780, 0f3FFB14BE;
	sub.f32 	%f11782, %f11779, %f11781;
	add.f32 	%f11783, %f11779, %f11781;
	mul.f32 	%f11784, %f11769, 0f3FEC835E;
	sub.f32 	%f11785, %f11766, %f11784;
	fma.rn.f32 	%f11786, %f11777, 0f3F2B0DC1, %f11775;
	mul.f32 	%f11787, %f11786, 0f3FD4DB31;
	sub.f32 	%f11788, %f11785, %f11787;
	add.f32 	%f11789, %f11785, %f11787;
	sub.f32 	%f11790, %f11765, %f11778;
	mul.f32 	%f11791, %f11773, 0f3E4BAFAF;
	sub.f32 	%f11792, %f11776, %f11791;
	mul.f32 	%f11793, %f11792, 0f3FFB14BE;
	sub.f32 	%f11794, %f11790, %f11793;
	add.f32 	%f11795, %f11790, %f11793;
	add.f32 	%f11796, %f11766, %f11784;
	mul.f32 	%f11797, %f11775, 0f3F2B0DC1;
	sub.f32 	%f11798, %f11777, %f11797;
	mul.f32 	%f11799, %f11798, 0f3FD4DB31;
	sub.f32 	%f11800, %f11796, %f11799;
	add.f32 	%f11801, %f11796, %f11799;
	mul.f32 	%f11802, %f11707, 0f3FB504F3;
	mul.f32 	%f11803, %f11711, 0f3FB504F3;
	add.f32 	%f11804, %f11802, %f11803;
	sub.f32 	%f11805, %f11802, %f11803;
	fma.rn.f32 	%f11806, %f11713, 0f3ED413CD, %f11709;
	mul.f32 	%f11807, %f11709, 0f3ED413CD;
	sub.f32 	%f11808, %f11807, %f11713;
	add.f32 	%f11809, %f11712, %f11710;
	sub.f32 	%f11810, %f11710, %f11712;
	mul.f32 	%f11811, %f11809, 0f3F3504F3;
	add.f32 	%f11812, %f11708, %f11811;
	mul.f32 	%f11813, %f11810, 0f3F3504F3;
	sub.f32 	%f11814, %f11714, %f11813;
	add.f32 	%f11815, %f11714, %f11813;
	sub.f32 	%f11816, %f11708, %f11811;
	mul.f32 	%f11817, %f11806, 0f3FEC835E;
	add.f32 	%f11818, %f11804, %f11817;
	fma.rn.f32 	%f11819, %f11815, 0f3E4BAFAF, %f11812;
	mul.f32 	%f11820, %f11819, 0f3FFB14BE;
	sub.f32 	%f11821, %f11818, %f11820;
	add.f32 	%f11822, %f11818, %f11820;
	mul.f32 	%f11823, %f11808, 0f3FEC835E;
	sub.f32 	%f11824, %f11805, %f11823;
	fma.rn.f32 	%f11825, %f11816, 0f3F2B0DC1, %f11814;
	mul.f32 	%f11826, %f11825, 0f3FD4DB31;
	sub.f32 	%f11827, %f11824, %f11826;
	add.f32 	%f11828, %f11824, %f11826;
	sub.f32 	%f11829, %f11804, %f11817;
	mul.f32 	%f11830, %f11812, 0f3E4BAFAF;
	sub.f32 	%f11831, %f11815, %f11830;
	mul.f32 	%f11832, %f11831, 0f3FFB14BE;
	sub.f32 	%f11833, %f11829, %f11832;
	add.f32 	%f11834, %f11829, %f11832;
	add.f32 	%f11835, %f11805, %f11823;
	mul.f32 	%f11836, %f11814, 0f3F2B0DC1;
	sub.f32 	%f11837, %f11816, %f11836;
	mul.f32 	%f11838, %f11837, 0f3FD4DB31;
	sub.f32 	%f11839, %f11835, %f11838;
	add.f32 	%f11840, %f11835, %f11838;
	mul.f32 	%f11841, %f11715, 0f3FB504F3;
	mul.f32 	%f11842, %f11719, 0f3FB504F3;
	add.f32 	%f11843, %f11841, %f11842;
	sub.f32 	%f11844, %f11841, %f11842;
	fma.rn.f32 	%f11845, %f11721, 0f3ED413CD, %f11717;
	mul.f32 	%f11846, %f11717, 0f3ED413CD;
	sub.f32 	%f11847, %f11846, %f11721;
	add.f32 	%f11848, %f11720, %f11718;
	sub.f32 	%f11849, %f11718, %f11720;
	mul.f32 	%f11850, %f11848, 0f3F3504F3;
	add.f32 	%f11851, %f11716, %f11850;
	mul.f32 	%f11852, %f11849, 0f3F3504F3;
	sub.f32 	%f11853, %f11722, %f11852;
	add.f32 	%f11854, %f11722, %f11852;
	sub.f32 	%f11855, %f11716, %f11850;
	mul.f32 	%f11856, %f11845, 0f3FEC835E;
	add.f32 	%f11857, %f11843, %f11856;
	fma.rn.f32 	%f11858, %f11854, 0f3E4BAFAF, %f11851;
	mul.f32 	%f11859, %f11858, 0f3FFB14BE;
	sub.f32 	%f11860, %f11857, %f11859;
	add.f32 	%f11861, %f11857, %f11859;
	mul.f32 	%f11862, %f11847, 0f3FEC835E;
	sub.f32 	%f11863, %f11844, %f11862;
	fma.rn.f32 	%f11864, %f11855, 0f3F2B0DC1, %f11853;
	mul.f32 	%f11865, %f11864, 0f3FD4DB31;
	sub.f32 	%f11866, %f11863, %f11865;
	add.f32 	%f11867, %f11863, %f11865;
	sub.f32 	%f11868, %f11843, %f11856;
	mul.f32 	%f11869, %f11851, 0f3E4BAFAF;
	sub.f32 	%f11870, %f11854, %f11869;
	mul.f32 	%f11871, %f11870, 0f3FFB14BE;
	sub.f32 	%f11872, %f11868, %f11871;
	add.f32 	%f11873, %f11868, %f11871;
	add.f32 	%f11874, %f11844, %f11862;
	mul.f32 	%f11875, %f11853, 0f3F2B0DC1;
	sub.f32 	%f11876, %f11855, %f11875;
	mul.f32 	%f11877, %f11876, 0f3FD4DB31;
	sub.f32 	%f11878, %f11874, %f11877;
	add.f32 	%f11879, %f11874, %f11877;
	mul.f32 	%f11880, %f11723, 0f3FB504F3;
	mul.f32 	%f11881, %f11727, 0f3FB504F3;
	add.f32 	%f11882, %f11880, %f11881;
	sub.f32 	%f11883, %f11880, %f11881;
	fma.rn.f32 	%f11884, %f11729, 0f3ED413CD, %f11725;
	mul.f32 	%f11885, %f11725, 0f3ED413CD;
	sub.f32 	%f11886, %f11885, %f11729;
	add.f32 	%f11887, %f11728, %f11726;
	sub.f32 	%f11888, %f11726, %f11728;
	mul.f32 	%f11889, %f11887, 0f3F3504F3;
	add.f32 	%f11890, %f11724, %f11889;
	mul.f32 	%f11891, %f11888, 0f3F3504F3;
	sub.f32 	%f11892, %f11730, %f11891;
	add.f32 	%f11893, %f11730, %f11891;
	sub.f32 	%f11894, %f11724, %f11889;
	mul.f32 	%f11895, %f11884, 0f3FEC835E;
	add.f32 	%f11896, %f11882, %f11895;
	fma.rn.f32 	%f11897, %f11893, 0f3E4BAFAF, %f11890;
	mul.f32 	%f11898, %f11897, 0f3FFB14BE;
	sub.f32 	%f11899, %f11896, %f11898;
	add.f32 	%f11900, %f11896, %f11898;
	mul.f32 	%f11901, %f11886, 0f3FEC835E;
	sub.f32 	%f11902, %f11883, %f11901;
	fma.rn.f32 	%f11903, %f11894, 0f3F2B0DC1, %f11892;
	mul.f32 	%f11904, %f11903, 0f3FD4DB31;
	sub.f32 	%f11905, %f11902, %f11904;
	add.f32 	%f11906, %f11902, %f11904;
	sub.f32 	%f11907, %f11882, %f11895;
	mul.f32 	%f11908, %f11890, 0f3E4BAFAF;
	sub.f32 	%f11909, %f11893, %f11908;
	mul.f32 	%f11910, %f11909, 0f3FFB14BE;
	sub.f32 	%f11911, %f11907, %f11910;
	add.f32 	%f11912, %f11907, %f11910;
	add.f32 	%f11913, %f11883, %f11901;
	mul.f32 	%f11914, %f11892, 0f3F2B0DC1;
	sub.f32 	%f11915, %f11894, %f11914;
	mul.f32 	%f11916, %f11915, 0f3FD4DB31;
	sub.f32 	%f11917, %f11913, %f11916;
	add.f32 	%f11918, %f11913, %f11916;
	mul.f32 	%f11919, %f11731, 0f3FB504F3;
	mul.f32 	%f11920, %f11735, 0f3FB504F3;
	add.f32 	%f11921, %f11919, %f11920;
	sub.f32 	%f11922, %f11919, %f11920;
	fma.rn.f32 	%f11923, %f11737, 0f3ED413CD, %f11733;
	mul.f32 	%f11924, %f11733, 0f3ED413CD;
	sub.f32 	%f11925, %f11924, %f11737;
	add.f32 	%f11926, %f11736, %f11734;
	sub.f32 	%f11927, %f11734, %f11736;
	mul.f32 	%f11928, %f11926, 0f3F3504F3;
	add.f32 	%f11929, %f11732, %f11928;
	mul.f32 	%f11930, %f11927, 0f3F3504F3;
	sub.f32 	%f11931, %f11738, %f11930;
	add.f32 	%f11932, %f11738, %f11930;
	sub.f32 	%f11933, %f11732, %f11928;
	mul.f32 	%f11934, %f11923, 0f3FEC835E;
	add.f32 	%f11935, %f11921, %f11934;
	fma.rn.f32 	%f11936, %f11932, 0f3E4BAFAF, %f11929;
	mul.f32 	%f11937, %f11936, 0f3FFB14BE;
	sub.f32 	%f11938, %f11935, %f11937;
	add.f32 	%f11939, %f11935, %f11937;
	mul.f32 	%f11940, %f11925, 0f3FEC835E;
	sub.f32 	%f11941, %f11922, %f11940;
	fma.rn.f32 	%f11942, %f11933, 0f3F2B0DC1, %f11931;
	mul.f32 	%f11943, %f11942, 0f3FD4DB31;
	sub.f32 	%f11944, %f11941, %f11943;
	add.f32 	%f11945, %f11941, %f11943;
	sub.f32 	%f11946, %f11921, %f11934;
	mul.f32 	%f11947, %f11929, 0f3E4BAFAF;
	sub.f32 	%f11948, %f11932, %f11947;
	mul.f32 	%f11949, %f11948, 0f3FFB14BE;
	sub.f32 	%f11950, %f11946, %f11949;
	add.f32 	%f11951, %f11946, %f11949;
	add.f32 	%f11952, %f11922, %f11940;
	mul.f32 	%f11953, %f11931, 0f3F2B0DC1;
	sub.f32 	%f11954, %f11933, %f11953;
	mul.f32 	%f11955, %f11954, 0f3FD4DB31;
	sub.f32 	%f11956, %f11952, %f11955;
	add.f32 	%f11957, %f11952, %f11955;
	mul.f32 	%f11958, %f11739, 0f3FB504F3;
	mul.f32 	%f11959, %f11743, 0f3FB504F3;
	add.f32 	%f11960, %f11958, %f11959;
	sub.f32 	%f11961, %f11958, %f11959;
	fma.rn.f32 	%f11962, %f11745, 0f3ED413CD, %f11741;
	mul.f32 	%f11963, %f11741, 0f3ED413CD;
	sub.f32 	%f11964, %f11963, %f11745;
	add.f32 	%f11965, %f11744, %f11742;
	sub.f32 	%f11966, %f11742, %f11744;
	mul.f32 	%f11967, %f11965, 0f3F3504F3;
	add.f32 	%f11968, %f11740, %f11967;
	mul.f32 	%f11969, %f11966, 0f3F3504F3;
	sub.f32 	%f11970, %f11746, %f11969;
	add.f32 	%f11971, %f11746, %f11969;
	sub.f32 	%f11972, %f11740, %f11967;
	mul.f32 	%f11973, %f11962, 0f3FEC835E;
	add.f32 	%f11974, %f11960, %f11973;
	fma.rn.f32 	%f11975, %f11971, 0f3E4BAFAF, %f11968;
	mul.f32 	%f11976, %f11975, 0f3FFB14BE;
	sub.f32 	%f11977, %f11974, %f11976;
	add.f32 	%f11978, %f11974, %f11976;
	mul.f32 	%f11979, %f11964, 0f3FEC835E;
	sub.f32 	%f11980, %f11961, %f11979;
	fma.rn.f32 	%f11981, %f11972, 0f3F2B0DC1, %f11970;
	mul.f32 	%f11982, %f11981, 0f3FD4DB31;
	sub.f32 	%f11983, %f11980, %f11982;
	add.f32 	%f11984, %f11980, %f11982;
	sub.f32 	%f11985, %f11960, %f11973;
	mul.f32 	%f11986, %f11968, 0f3E4BAFAF;
	sub.f32 	%f11987, %f11971, %f11986;
	mul.f32 	%f11988, %f11987, 0f3FFB14BE;
	sub.f32 	%f11989, %f11985, %f11988;
	add.f32 	%f11990, %f11985, %f11988;
	add.f32 	%f11991, %f11961, %f11979;
	mul.f32 	%f11992, %f11970, 0f3F2B0DC1;
	sub.f32 	%f11993, %f11972, %f11992;
	mul.f32 	%f11994, %f11993, 0f3FD4DB31;
	sub.f32 	%f11995, %f11991, %f11994;
	add.f32 	%f11996, %f11991, %f11994;
	mul.f32 	%f11997, %f11747, 0f3FB504F3;
	mul.f32 	%f11998, %f11751, 0f3FB504F3;
	add.f32 	%f11999, %f11997, %f11998;
	sub.f32 	%f12000, %f11997, %f11998;
	fma.rn.f32 	%f12001, %f11753, 0f3ED413CD, %f11749;
	mul.f32 	%f12002, %f11749, 0f3ED413CD;
	sub.f32 	%f12003, %f12002, %f11753;
	add.f32 	%f12004, %f11752, %f11750;
	sub.f32 	%f12005, %f11750, %f11752;
	mul.f32 	%f12006, %f12004, 0f3F3504F3;
	add.f32 	%f12007, %f11748, %f12006;
	mul.f32 	%f12008, %f12005, 0f3F3504F3;
	sub.f32 	%f12009, %f11754, %f12008;
	add.f32 	%f12010, %f11754, %f12008;
	sub.f32 	%f12011, %f11748, %f12006;
	mul.f32 	%f12012, %f12001, 0f3FEC835E;
	add.f32 	%f12013, %f11999, %f12012;
	fma.rn.f32 	%f12014, %f12010, 0f3E4BAFAF, %f12007;
	mul.f32 	%f12015, %f12014, 0f3FFB14BE;
	sub.f32 	%f12016, %f12013, %f12015;
	add.f32 	%f12017, %f12013, %f12015;
	mul.f32 	%f12018, %f12003, 0f3FEC835E;
	sub.f32 	%f12019, %f12000, %f12018;
	fma.rn.f32 	%f12020, %f12011, 0f3F2B0DC1, %f12009;
	mul.f32 	%f12021, %f12020, 0f3FD4DB31;
	sub.f32 	%f12022, %f12019, %f12021;
	add.f32 	%f12023, %f12019, %f12021;
	sub.f32 	%f12024, %f11999, %f12012;
	mul.f32 	%f12025, %f12007, 0f3E4BAFAF;
	sub.f32 	%f12026, %f12010, %f12025;
	mul.f32 	%f12027, %f12026, 0f3FFB14BE;
	sub.f32 	%f12028, %f12024, %f12027;
	add.f32 	%f12029, %f12024, %f12027;
	add.f32 	%f12030, %f12000, %f12018;
	mul.f32 	%f12031, %f12009, 0f3F2B0DC1;
	sub.f32 	%f12032, %f12011, %f12031;
	mul.f32 	%f12033, %f12032, 0f3FD4DB31;
	sub.f32 	%f12034, %f12030, %f12033;
	add.f32 	%f12035, %f12030, %f12033;
	mul.f32 	%f12036, %f11755, 0f3FB504F3;
	mul.f32 	%f12037, %f11759, 0f3FB504F3;
	add.f32 	%f12038, %f12036, %f12037;
	sub.f32 	%f12039, %f12036, %f12037;
	fma.rn.f32 	%f12040, %f11761, 0f3ED413CD, %f11757;
	mul.f32 	%f12041, %f11757, 0f3ED413CD;
	sub.f32 	%f12042, %f12041, %f11761;
	add.f32 	%f12043, %f11760, %f11758;
	sub.f32 	%f12044, %f11758, %f11760;
	mul.f32 	%f12045, %f12043, 0f3F3504F3;
	add.f32 	%f12046, %f11756, %f12045;
	mul.f32 	%f12047, %f12044, 0f3F3504F3;
	sub.f32 	%f12048, %f11762, %f12047;
	add.f32 	%f12049, %f11762, %f12047;
	sub.f32 	%f12050, %f11756, %f12045;
	mul.f32 	%f12051, %f12040, 0f3FEC835E;
	add.f32 	%f12052, %f12038, %f12051;
	fma.rn.f32 	%f12053, %f12049, 0f3E4BAFAF, %f12046;
	mul.f32 	%f12054, %f12053, 0f3FFB14BE;
	sub.f32 	%f12055, %f12052, %f12054;
	add.f32 	%f12056, %f12052, %f12054;
	mul.f32 	%f12057, %f12042, 0f3FEC835E;
	sub.f32 	%f12058, %f12039, %f12057;
	fma.rn.f32 	%f12059, %f12050, 0f3F2B0DC1, %f12048;
	mul.f32 	%f12060, %f12059, 0f3FD4DB31;
	sub.f32 	%f12061, %f12058, %f12060;
	add.f32 	%f12062, %f12058, %f12060;
	sub.f32 	%f12063, %f12038, %f12051;
	mul.f32 	%f12064, %f12046, 0f3E4BAFAF;
	sub.f32 	%f12065, %f12049, %f12064;
	mul.f32 	%f12066, %f12065, 0f3FFB14BE;
	sub.f32 	%f12067, %f12063, %f12066;
	add.f32 	%f12068, %f12063, %f12066;
	add.f32 	%f12069, %f12039, %f12057;
	mul.f32 	%f12070, %f12048, 0f3F2B0DC1;
	sub.f32 	%f12071, %f12050, %f12070;
	mul.f32 	%f12072, %f12071, 0f3FD4DB31;
	sub.f32 	%f12073, %f12069, %f12072;
	add.f32 	%f12074, %f12069, %f12072;
	// begin inline asm
	mov.u32 %r1006, %laneid;
	// end inline asm
	shr.s32 	%r1123, %r1006, 31;
	shr.u32 	%r1124, %r1123, 29;
	add.s32 	%r1125, %r1006, %r1124;
	and.b32  	%r1126, %r1125, 1073741816;
	sub.s32 	%r1127, %r1006, %r1126;
	and.b32  	%r1128, %r1006, 1073741816;
	mad.lo.s32 	%r1129, %r1127, 33, %r1128;
	shl.b32 	%r1130, %r1129, 2;
	add.s32 	%r1131, %r1068, %r1130;
	bar.warp.sync 	-1;
	shl.b32 	%r1132, %r1006, 2;
	add.s32 	%r1133, %r1068, %r1132;
	st.shared.f32 	[%r1133], %f11783;
	st.shared.f32 	[%r1133+132], %f11801;
	st.shared.f32 	[%r1133+264], %f11789;
	st.shared.f32 	[%r1133+396], %f11794;
	st.shared.f32 	[%r1133+528], %f11795;
	st.shared.f32 	[%r1133+660], %f11788;
	st.shared.f32 	[%r1133+792], %f11800;
	st.shared.f32 	[%r1133+924], %f11782;
	bar.warp.sync 	-1;
	ld.shared.f32 	%f12075, [%r1131];
	ld.shared.f32 	%f12076, [%r1131+4];
	ld.shared.f32 	%f12077, [%r1131+8];
	ld.shared.f32 	%f12078, [%r1131+12];
	ld.shared.f32 	%f12079, [%r1131+16];
	ld.shared.f32 	%f12080, [%r1131+20];
	ld.shared.f32 	%f12081, [%r1131+24];
	ld.shared.f32 	%f12082, [%r1131+28];
	bar.warp.sync 	-1;
	st.shared.f32 	[%r1133], %f11822;
	st.shared.f32 	[%r1133+132], %f11840;
	st.shared.f32 	[%r1133+264], %f11828;
	st.shared.f32 	[%r1133+396], %f11833;
	st.shared.f32 	[%r1133+528], %f11834;
	st.shared.f32 	[%r1133+660], %f11827;
	st.shared.f32 	[%r1133+792], %f11839;
	st.shared.f32 	[%r1133+924], %f11821;
	bar.warp.sync 	-1;
	ld.shared.f32 	%f12083, [%r1131];
	ld.shared.f32 	%f12084, [%r1131+4];
	ld.shared.f32 	%f12085, [%r1131+8];
	ld.shared.f32 	%f12086, [%r1131+12];
	ld.shared.f32 	%f12087, [%r1131+16];
	ld.shared.f32 	%f12088, [%r1131+20];
	ld.shared.f32 	%f12089, [%r1131+24];
	ld.shared.f32 	%f12090, [%r1131+28];
	bar.warp.sync 	-1;
	st.shared.f32 	[%r1133], %f11861;
	st.shared.f32 	[%r1133+132], %f11879;
	st.shared.f32 	[%r1133+264], %f11867;
	st.shared.f32 	[%r1133+396], %f11872;
	st.shared.f32 	[%r1133+528], %f11873;
	st.shared.f32 	[%r1133+660], %f11866;
	st.shared.f32 	[%r1133+792], %f11878;
	st.shared.f32 	[%r1133+924], %f11860;
	bar.warp.sync 	-1;
	ld.shared.f32 	%f12091, [%r1131];
	ld.shared.f32 	%f12092, [%r1131+4];
	ld.shared.f32 	%f12093, [%r1131+8];
	ld.shared.f32 	%f12094, [%r1131+12];
	ld.shared.f32 	%f12095, [%r1131+16];
	ld.shared.f32 	%f12096, [%r1131+20];
	ld.shared.f32 	%f12097, [%r1131+24];
	ld.shared.f32 	%f12098, [%r1131+28];
	bar.warp.sync 	-1;
	st.shared.f32 	[%r1133], %f11900;
	st.shared.f32 	[%r1133+132], %f11918;
	st.shared.f32 	[%r1133+264], %f11906;
	st.shared.f32 	[%r1133+396], %f11911;
	st.shared.f32 	[%r1133+528], %f11912;
	st.shared.f32 	[%r1133+660], %f11905;
	st.shared.f32 	[%r1133+792], %f11917;
	st.shared.f32 	[%r1133+924], %f11899;
	bar.warp.sync 	-1;
	ld.shared.f32 	%f12099, [%r1131];
	ld.shared.f32 	%f12100, [%r1131+4];
	ld.shared.f32 	%f12101, [%r1131+8];
	ld.shared.f32 	%f12102, [%r1131+12];
	ld.shared.f32 	%f12103, [%r1131+16];
	ld.shared.f32 	%f12104, [%r1131+20];
	ld.shared.f32 	%f12105, [%r1131+24];
	ld.shared.f32 	%f12106, [%r1131+28];
	bar.warp.sync 	-1;
	st.shared.f32 	[%r1133], %f11939;
	st.shared.f32 	[%r1133+132], %f11957;
	st.shared.f32 	[%r1133+264], %f11945;
	st.shared.f32 	[%r1133+396], %f11950;
	st.shared.f32 	[%r1133+528], %f11951;
	st.shared.f32 	[%r1133+660], %f11944;
	st.shared.f32 	[%r1133+792], %f11956;
	st.shared.f32 	[%r1133+924], %f11938;
	bar.warp.sync 	-1;
	ld.shared.f32 	%f12107, [%r1131];
	ld.shared.f32 	%f12108, [%r1131+4];
	ld.shared.f32 	%f12109, [%r1131+8];
	ld.shared.f32 	%f12110, [%r1131+12];
	ld.shared.f32 	%f12111, [%r1131+16];
	ld.shared.f32 	%f12112, [%r1131+20];
	ld.shared.f32 	%f12113, [%r1131+24];
	ld.shared.f32 	%f12114, [%r1131+28];
	bar.warp.sync 	-1;
	st.shared.f32 	[%r1133], %f11978;
	st.shared.f32 	[%r1133+132], %f11996;
	st.shared.f32 	[%r1133+264], %f11984;
	st.shared.f32 	[%r1133+396], %f11989;
	st.shared.f32 	[%r1133+528], %f11990;
	st.shared.f32 	[%r1133+660], %f11983;
	st.shared.f32 	[%r1133+792], %f11995;
	st.shared.f32 	[%r1133+924], %f11977;
	bar.warp.sync 	-1;
	ld.shared.f32 	%f12115, [%r1131];
	ld.shared.f32 	%f12116, [%r1131+4];
	ld.shared.f32 	%f12117, [%r1131+8];
	ld.shared.f32 	%f12118, [%r1131+12];
	ld.shared.f32 	%f12119, [%r1131+16];
	ld.shared.f32 	%f12120, [%r1131+20];
	ld.shared.f32 	%f12121, [%r1131+24];
	ld.shared.f32 	%f12122, [%r1131+28];
	bar.warp.sync 	-1;
	st.shared.f32 	[%r1133], %f12017;
	st.shared.f32 	[%r1133+132], %f12035;
	st.shared.f32 	[%r1133+264], %f12023;
	st.shared.f32 	[%r1133+396], %f12028;
	st.shared.f32 	[%r1133+528], %f12029;
	st.shared.f32 	[%r1133+660], %f12022;
	st.shared.f32 	[%r1133+792], %f12034;
	st.shared.f32 	[%r1133+924], %f12016;
	bar.warp.sync 	-1;
	ld.shared.f32 	%f12123, [%r1131];
	ld.shared.f32 	%f12124, [%r1131+4];
	ld.shared.f32 	%f12125, [%r1131+8];
	ld.shared.f32 	%f12126, [%r1131+12];
	ld.shared.f32 	%f12127, [%r1131+16];
	ld.shared.f32 	%f12128, [%r1131+20];
	ld.shared.f32 	%f12129, [%r1131+24];
	ld.shared.f32 	%f12130, [%r1131+28];
	bar.warp.sync 	-1;
	st.shared.f32 	[%r1133], %f12056;
	st.shared.f32 	[%r1133+132], %f12074;
	st.shared.f32 	[%r1133+264], %f12062;
	st.shared.f32 	[%r1133+396], %f12067;
	st.shared.f32 	[%r1133+528], %f12068;
	st.shared.f32 	[%r1133+660], %f12061;
	st.shared.f32 	[%r1133+792], %f12073;
	st.shared.f32 	[%r1133+924], %f12055;
	bar.warp.sync 	-1;
	ld.shared.f32 	%f12131, [%r1131];
	ld.shared.f32 	%f12132, [%r1131+4];
	ld.shared.f32 	%f12133, [%r1131+8];
	ld.shared.f32 	%f12134, [%r1131+12];
	ld.shared.f32 	%f12135, [%r1131+16];
	ld.shared.f32 	%f12136, [%r1131+20];
	ld.shared.f32 	%f12137, [%r1131+24];
	ld.shared.f32 	%f12138, [%r1131+28];
	mul.f32 	%f12139, %f12075, 0f3FB504F3;
	mul.f32 	%f12140, %f12107, 0f3FB504F3;
	add.f32 	%f12141, %f12139, %f12140;
	sub.f32 	%f12142, %f12139, %f12140;
	fma.rn.f32 	%f12143, %f12123, 0f3ED413CD, %f12091;
	mul.f32 	%f12144, %f12091, 0f3ED413CD;
	sub.f32 	%f12145, %f12144, %f12123;
	add.f32 	%f12146, %f12115, %f12099;
	sub.f32 	%f12147, %f12099, %f12115;
	mul.f32 	%f12148, %f12146, 0f3F3504F3;
	add.f32 	%f12149, %f12083, %f12148;
	mul.f32 	%f12150, %f12147, 0f3F3504F3;
	sub.f32 	%f12151, %f12131, %f12150;
	add.f32 	%f12152, %f12131, %f12150;
	sub.f32 	%f12153, %f12083, %f12148;
	mul.f32 	%f12154, %f12143, 0f3FEC835E;
	add.f32 	%f12155, %f12141, %f12154;
	fma.rn.f32 	%f12156, %f12152, 0f3E4BAFAF, %f12149;
	mul.f32 	%f12157, %f12156, 0f3FFB14BE;
	sub.f32 	%f12158, %f12155, %f12157;
	add.f32 	%f12159, %f12155, %f12157;
	mul.f32 	%f12160, %f12145, 0f3FEC835E;
	sub.f32 	%f12161, %f12142, %f12160;
	fma.rn.f32 	%f12162, %f12153, 0f3F2B0DC1, %f12151;
	mul.f32 	%f12163, %f12162, 0f3FD4DB31;
	sub.f32 	%f12164, %f12161, %f12163;
	add.f32 	%f12165, %f12161, %f12163;
	sub.f32 	%f12166, %f12141, %f12154;
	mul.f32 	%f12167, %f12149, 0f3E4BAFAF;
	sub.f32 	%f12168, %f12152, %f12167;
	mul.f32 	%f12169, %f12168, 0f3FFB14BE;
	sub.f32 	%f12170, %f12166, %f12169;
	add.f32 	%f12171, %f12166, %f12169;
	add.f32 	%f12172, %f12142, %f12160;
	mul.f32 	%f12173, %f12151, 0f3F2B0DC1;
	sub.f32 	%f12174, %f12153, %f12173;
	mul.f32 	%f12175, %f12174, 0f3FD4DB31;
	sub.f32 	%f12176, %f12172, %f12175;
	add.f32 	%f12177, %f12172, %f12175;
	mul.f32 	%f12178, %f12076, 0f3FB504F3;
	mul.f32 	%f12179, %f12108, 0f3FB504F3;
	add.f32 	%f12180, %f12178, %f12179;
	sub.f32 	%f12181, %f12178, %f12179;
	fma.rn.f32 	%f12182, %f12124, 0f3ED413CD, %f12092;
	mul.f32 	%f12183, %f12092, 0f3ED413CD;
	sub.f32 	%f12184, %f12183, %f12124;
	add.f32 	%f12185, %f12116, %f12100;
	sub.f32 	%f12186, %f12100, %f12116;
	mul.f32 	%f12187, %f12185, 0f3F3504F3;
	add.f32 	%f12188, %f12084, %f12187;
	mul.f32 	%f12189, %f12186, 0f3F3504F3;
	sub.f32 	%f12190, %f12132, %f12189;
	add.f32 	%f12191, %f12132, %f12189;
	sub.f32 	%f12192, %f12084, %f12187;
	mul.f32 	%f12193, %f12182, 0f3FEC835E;
	add.f32 	%f12194, %f12180, %f12193;
	fma.rn.f32 	%f12195, %f12191, 0f3E4BAFAF, %f12188;
	mul.f32 	%f12196, %f12195, 0f3FFB14BE;
	sub.f32 	%f12197, %f12194, %f12196;
	add.f32 	%f12198, %f12194, %f12196;
	mul.f32 	%f12199, %f12184, 0f3FEC835E;
	sub.f32 	%f12200, %f12181, %f12199;
	fma.rn.f32 	%f12201, %f12192, 0f3F2B0DC1, %f12190;
	mul.f32 	%f12202, %f12201, 0f3FD4DB31;
	sub.f32 	%f12203, %f12200, %f12202;
	add.f32 	%f12204, %f12200, %f12202;
	sub.f32 	%f12205, %f12180, %f12193;
	mul.f32 	%f12206, %f12188, 0f3E4BAFAF;
	sub.f32 	%f12207, %f12191, %f12206;
	mul.f32 	%f12208, %f12207, 0f3FFB14BE;
	sub.f32 	%f12209, %f12205, %f12208;
	add.f32 	%f12210, %f12205, %f12208;
	add.f32 	%f12211, %f12181, %f12199;
	mul.f32 	%f12212, %f12190, 0f3F2B0DC1;
	sub.f32 	%f12213, %f12192, %f12212;
	mul.f32 	%f12214, %f12213, 0f3FD4DB31;
	sub.f32 	%f12215, %f12211, %f12214;
	add.f32 	%f12216, %f12211, %f12214;
	mul.f32 	%f12217, %f12077, 0f3FB504F3;
	mul.f32 	%f12218, %f12109, 0f3FB504F3;
	add.f32 	%f12219, %f12217, %f12218;
	sub.f32 	%f12220, %f12217, %f12218;
	fma.rn.f32 	%f12221, %f12125, 0f3ED413CD, %f12093;
	mul.f32 	%f12222, %f12093, 0f3ED413CD;
	sub.f32 	%f12223, %f12222, %f12125;
	add.f32 	%f12224, %f12117, %f12101;
	sub.f32 	%f12225, %f12101, %f12117;
	mul.f32 	%f12226, %f12224, 0f3F3504F3;
	add.f32 	%f12227, %f12085, %f12226;
	mul.f32 	%f12228, %f12225, 0f3F3504F3;
	sub.f32 	%f12229, %f12133, %f12228;
	add.f32 	%f12230, %f12133, %f12228;
	sub.f32 	%f12231, %f12085, %f12226;
	mul.f32 	%f12232, %f12221, 0f3FEC835E;
	add.f32 	%f12233, %f12219, %f12232;
	fma.rn.f32 	%f12234, %f12230, 0f3E4BAFAF, %f12227;
	mul.f32 	%f12235, %f12234, 0f3FFB14BE;
	sub.f32 	%f12236, %f12233, %f12235;
	add.f32 	%f12237, %f12233, %f12235;
	mul.f32 	%f12238, %f12223, 0f3FEC835E;
	sub.f32 	%f12239, %f12220, %f12238;
	fma.rn.f32 	%f12240, %f12231, 0f3F2B0DC1, %f12229;
	mul.f32 	%f12241, %f12240, 0f3FD4DB31;
	sub.f32 	%f12242, %f12239, %f12241;
	add.f32 	%f12243, %f12239, %f12241;
	sub.f32 	%f12244, %f12219, %f12232;
	mul.f32 	%f12245, %f12227, 0f3E4BAFAF;
	sub.f32 	%f12246, %f12230, %f12245;
	mul.f32 	%f12247, %f12246, 0f3FFB14BE;
	sub.f32 	%f12248, %f12244, %f12247;
	add.f32 	%f12249, %f12244, %f12247;
	add.f32 	%f12250, %f12220, %f12238;
	mul.f32 	%f12251, %f12229, 0f3F2B0DC1;
	sub.f32 	%f12252, %f12231, %f12251;
	mul.f32 	%f12253, %f12252, 0f3FD4DB31;
	sub.f32 	%f12254, %f12250, %f12253;
	add.f32 	%f12255, %f12250, %f12253;
	mul.f32 	%f12256, %f12078, 0f3FB504F3;
	mul.f32 	%f12257, %f12110, 0f3FB504F3;
	add.f32 	%f12258, %f12256, %f12257;
	sub.f32 	%f12259, %f12256, %f12257;
	fma.rn.f32 	%f12260, %f12126, 0f3ED413CD, %f12094;
	mul.f32 	%f12261, %f12094, 0f3ED413CD;
	sub.f32 	%f12262, %f12261, %f12126;
	add.f32 	%f12263, %f12118, %f12102;
	sub.f32 	%f12264, %f12102, %f12118;
	mul.f32 	%f12265, %f12263, 0f3F3504F3;
	add.f32 	%f12266, %f12086, %f12265;
	mul.f32 	%f12267, %f12264, 0f3F3504F3;
	sub.f32 	%f12268, %f12134, %f12267;
	add.f32 	%f12269, %f12134, %f12267;
	sub.f32 	%f12270, %f12086, %f12265;
	mul.f32 	%f12271, %f12260, 0f3FEC835E;
	add.f32 	%f12272, %f12258, %f12271;
	fma.rn.f32 	%f12273, %f12269, 0f3E4BAFAF, %f12266;
	mul.f32 	%f12274, %f12273, 0f3FFB14BE;
	sub.f32 	%f12275, %f12272, %f12274;
	add.f32 	%f12276, %f12272, %f12274;
	mul.f32 	%f12277, %f12262, 0f3FEC835E;
	sub.f32 	%f12278, %f12259, %f12277;
	fma.rn.f32 	%f12279, %f12270, 0f3F2B0DC1, %f12268;
	mul.f32 	%f12280, %f12279, 0f3FD4DB31;
	sub.f32 	%f12281, %f12278, %f12280;
	add.f32 	%f12282, %f12278, %f12280;
	sub.f32 	%f12283, %f12258, %f12271;
	mul.f32 	%f12284, %f12266, 0f3E4BAFAF;
	sub.f32 	%f12285, %f12269, %f12284;
	mul.f32 	%f12286, %f12285, 0f3FFB14BE;
	sub.f32 	%f12287, %f12283, %f12286;
	add.f32 	%f12288, %f12283, %f12286;
	add.f32 	%f12289, %f12259, %f12277;
	mul.f32 	%f12290, %f12268, 0f3F2B0DC1;
	sub.f32 	%f12291, %f12270, %f12290;
	mul.f32 	%f12292, %f12291, 0f3FD4DB31;
	sub.f32 	%f12293, %f12289, %f12292;
	add.f32 	%f12294, %f12289, %f12292;
	mul.f32 	%f12295, %f12079, 0f3FB504F3;
	mul.f32 	%f12296, %f12111, 0f3FB504F3;
	add.f32 	%f12297, %f12295, %f12296;
	sub.f32 	%f12298, %f12295, %f12296;
	fma.rn.f32 	%f12299, %f12127, 0f3ED413CD, %f12095;
	mul.f32 	%f12300, %f12095, 0f3ED413CD;
	sub.f32 	%f12301, %f12300, %f12127;
	add.f32 	%f12302, %f12119, %f12103;
	sub.f32 	%f12303, %f12103, %f12119;
	mul.f32 	%f12304, %f12302, 0f3F3504F3;
	add.f32 	%f12305, %f12087, %f12304;
	mul.f32 	%f12306, %f12303, 0f3F3504F3;
	sub.f32 	%f12307, %f12135, %f12306;
	add.f32 	%f12308, %f12135, %f12306;
	sub.f32 	%f12309, %f12087, %f12304;
	mul.f32 	%f12310, %f12299, 0f3FEC835E;
	add.f32 	%f12311, %f12297, %f12310;
	fma.rn.f32 	%f12312, %f12308, 0f3E4BAFAF, %f12305;
	mul.f32 	%f12313, %f12312, 0f3FFB14BE;
	sub.f32 	%f12314, %f12311, %f12313;
	add.f32 	%f12315, %f12311, %f12313;
	mul.f32 	%f12316, %f12301, 0f3FEC835E;
	sub.f32 	%f12317, %f12298, %f12316;
	fma.rn.f32 	%f12318, %f12309, 0f3F2B0DC1, %f12307;
	mul.f32 	%f12319, %f12318, 0f3FD4DB31;
	sub.f32 	%f12320, %f12317, %f12319;
	add.f32 	%f12321, %f12317, %f12319;
	sub.f32 	%f12322, %f12297, %f12310;
	mul.f32 	%f12323, %f12305, 0f3E4BAFAF;
	sub.f32 	%f12324, %f12308, %f12323;
	mul.f32 	%f12325, %f12324, 0f3FFB14BE;
	sub.f32 	%f12326, %f12322, %f12325;
	add.f32 	%f12327, %f12322, %f12325;
	add.f32 	%f12328, %f12298, %f12316;
	mul.f32 	%f12329, %f12307, 0f3F2B0DC1;
	sub.f32 	%f12330, %f12309, %f12329;
	mul.f32 	%f12331, %f12330, 0f3FD4DB31;
	sub.f32 	%f12332, %f12328, %f12331;
	add.f32 	%f12333, %f12328, %f12331;
	mul.f32 	%f12334, %f12080, 0f3FB504F3;
	mul.f32 	%f12335, %f12112, 0f3FB504F3;
	add.f32 	%f12336, %f12334, %f12335;
	sub.f32 	%f12337, %f12334, %f12335;
	fma.rn.f32 	%f12338, %f12128, 0f3ED413CD, %f12096;
	mul.f32 	%f12339, %f12096, 0f3ED413CD;
	sub.f32 	%f12340, %f12339, %f12128;
	add.f32 	%f12341, %f12120, %f12104;
	sub.f32 	%f12342, %f12104, %f12120;
	mul.f32 	%f12343, %f12341, 0f3F3504F3;
	add.f32 	%f12344, %f12088, %f12343;
	mul.f32 	%f12345, %f12342, 0f3F3504F3;
	sub.f32 	%f12346, %f12136, %f12345;
	add.f32 	%f12347, %f12136, %f12345;
	sub.f32 	%f12348, %f12088, %f12343;
	mul.f32 	%f12349, %f12338, 0f3FEC835E;
	add.f32 	%f12350, %f12336, %f12349;
	fma.rn.f32 	%f12351, %f12347, 0f3E4BAFAF, %f12344;
	mul.f32 	%f12352, %f12351, 0f3FFB14BE;
	sub.f32 	%f12353, %f12350, %f12352;
	add.f32 	%f12354, %f12350, %f12352;
	mul.f32 	%f12355, %f12340, 0f3FEC835E;
	sub.f32 	%f12356, %f12337, %f12355;
	fma.rn.f32 	%f12357, %f12348, 0f3F2B0DC1, %f12346;
	mul.f32 	%f12358, %f12357, 0f3FD4DB31;
	sub.f32 	%f12359, %f12356, %f12358;
	add.f32 	%f12360, %f12356, %f12358;
	sub.f32 	%f12361, %f12336, %f12349;
	mul.f32 	%f12362, %f12344, 0f3E4BAFAF;
	sub.f32 	%f12363, %f12347, %f12362;
	mul.f32 	%f12364, %f12363, 0f3FFB14BE;
	sub.f32 	%f12365, %f12361, %f12364;
	add.f32 	%f12366, %f12361, %f12364;
	add.f32 	%f12367, %f12337, %f12355;
	mul.f32 	%f12368, %f12346, 0f3F2B0DC1;
	sub.f32 	%f12369, %f12348, %f12368;
	mul.f32 	%f12370, %f12369, 0f3FD4DB31;
	sub.f32 	%f12371, %f12367, %f12370;
	add.f32 	%f12372, %f12367, %f12370;
	mul.f32 	%f12373, %f12081, 0f3FB504F3;
	mul.f32 	%f12374, %f12113, 0f3FB504F3;
	add.f32 	%f12375, %f12373, %f12374;
	sub.f32 	%f12376, %f12373, %f12374;
	fma.rn.f32 	%f12377, %f12129, 0f3ED413CD, %f12097;
	mul.f32 	%f12378, %f12097, 0f3ED413CD;
	sub.f32 	%f12379, %f12378, %f12129;
	add.f32 	%f12380, %f12121, %f12105;
	sub.f32 	%f12381, %f12105, %f12121;
	mul.f32 	%f12382, %f12380, 0f3F3504F3;
	add.f32 	%f12383, %f12089, %f12382;
	mul.f32 	%f12384, %f12381, 0f3F3504F3;
	sub.f32 	%f12385, %f12137, %f12384;
	add.f32 	%f12386, %f12137, %f12384;
	sub.f32 	%f12387, %f12089, %f12382;
	mul.f32 	%f12388, %f12377, 0f3FEC835E;
	add.f32 	%f12389, %f12375, %f12388;
	fma.rn.f32 	%f12390, %f12386, 0f3E4BAFAF, %f12383;
	mul.f32 	%f12391, %f12390, 0f3FFB14BE;
	sub.f32 	%f12392, %f12389, %f12391;
	add.f32 	%f12393, %f12389, %f12391;
	mul.f32 	%f12394, %f12379, 0f3FEC835E;
	sub.f32 	%f12395, %f12376, %f12394;
	fma.rn.f32 	%f12396, %f12387, 0f3F2B0DC1, %f12385;
	mul.f32 	%f12397, %f12396, 0f3FD4DB31;
	sub.f32 	%f12398, %f12395, %f12397;
	add.f32 	%f12399, %f12395, %f12397;
	sub.f32 	%f12400, %f12375, %f12388;
	mul.f32 	%f12401, %f12383, 0f3E4BAFAF;
	sub.f32 	%f12402, %f12386, %f12401;
	mul.f32 	%f12403, %f12402, 0f3FFB14BE;
	sub.f32 	%f12404, %f12400, %f12403;
	add.f32 	%f12405, %f12400, %f12403;
	add.f32 	%f12406, %f12376, %f12394;
	mul.f32 	%f12407, %f12385, 0f3F2B0DC1;
	sub.f32 	%f12408, %f12387, %f12407;
	mul.f32 	%f12409, %f12408, 0f3FD4DB31;
	sub.f32 	%f12410, %f12406, %f12409;
	add.f32 	%f12411, %f12406, %f12409;
	mul.f32 	%f12412, %f12082, 0f3FB504F3;
	mul.f32 	%f12413, %f12114, 0f3FB504F3;
	add.f32 	%f12414, %f12412, %f12413;
	sub.f32 	%f12415, %f12412, %f12413;
	fma.rn.f32 	%f12416, %f12130, 0f3ED413CD, %f12098;
	mul.f32 	%f12417, %f12098, 0f3ED413CD;
	sub.f32 	%f12418, %f12417, %f12130;
	add.f32 	%f12419, %f12122, %f12106;
	sub.f32 	%f12420, %f12106, %f12122;
	mul.f32 	%f12421, %f12419, 0f3F3504F3;
	add.f32 	%f12422, %f12090, %f12421;
	mul.f32 	%f12423, %f12420, 0f3F3504F3;
	sub.f32 	%f12424, %f12138, %f12423;
	add.f32 	%f12425, %f12138, %f12423;
	sub.f32 	%f12426, %f12090, %f12421;
	mul.f32 	%f12427, %f12416, 0f3FEC835E;
	add.f32 	%f12428, %f12414, %f12427;
	fma.rn.f32 	%f12429, %f12425, 0f3E4BAFAF, %f12422;
	mul.f32 	%f12430, %f12429, 0f3FFB14BE;
	sub.f32 	%f12431, %f12428, %f12430;
	add.f32 	%f12432, %f12428, %f12430;
	mul.f32 	%f12433, %f12418, 0f3FEC835E;
	sub.f32 	%f12434, %f12415, %f12433;
	fma.rn.f32 	%f12435, %f12426, 0f3F2B0DC1, %f12424;
	mul.f32 	%f12436, %f12435, 0f3FD4DB31;
	sub.f32 	%f12437, %f12434, %f12436;
	add.f32 	%f12438, %f12434, %f12436;
	sub.f32 	%f12439, %f12414, %f12427;
	mul.f32 	%f12440, %f12422, 0f3E4BAFAF;
	sub.f32 	%f12441, %f12425, %f12440;
	mul.f32 	%f12442, %f12441, 0f3FFB14BE;
	sub.f32 	%f12443, %f12439, %f12442;
	add.f32 	%f12444, %f12439, %f12442;
	add.f32 	%f12445, %f12415, %f12433;
	mul.f32 	%f12446, %f12424, 0f3F2B0DC1;
	sub.f32 	%f12447, %f12426, %f12446;
	mul.f32 	%f12448, %f12447, 0f3FD4DB31;
	sub.f32 	%f12449, %f12445, %f12448;
	add.f32 	%f12450, %f12445, %f12448;
	add.f32 	%f12451, %f12524, %f11386;
	sub.f32 	%f8737, %f12451, %f12524;
	shfl.sync.idx.b32	%r1134|%p489, %r409, 0, 6175, -1;
	shfl.sync.idx.b32	%r1135|%p490, %r408, 0, 6175, -1;
	shfl.sync.idx.b32	%r1136|%p491, %r407, 0, 6175, -1;
	shl.b32 	%r1137, %r1007, 1;
	mad.lo.s32 	%r1138, %r1135, %r1200, %r1134;
	mad.lo.s32 	%r1139, %r1137, %r1136, %r1138;
	cvt.s64.s32 	%rd1020, %r1139;
	cvt.s64.s32 	%rd1021, %r2;
	add.s64 	%rd1022, %rd1020, %rd1021;
	add.s32 	%r1140, %r2, %r1007;
	cvt.s64.s32 	%rd1023, %r1140;
	add.s64 	%rd1024, %rd1020, %rd1023;
	fma.rn.f32 	%f12452, %f11386, %f12159, %f12524;
	sub.f32 	%f8483, %f12452, %f12524;
	shl.b32 	%r1141, %r1010, 1;
	mul.wide.s32 	%rd1025, %r1141, 4;
	add.s64 	%rd1026, %rd1073, %rd1025;
	add.s64 	%rd1027, %rd1026, %rd1025;
	shl.b64 	%rd1028, %rd1022, 2;
	add.s64 	%rd750, %rd1027, %rd1028;
	// begin inline asm
	atom.add.relaxed.gpu.f32 %f8482,[%rd750],%f8483;
	// end inline asm
	shl.b64 	%rd1029, %rd1024, 2;
	add.s64 	%rd751, %rd1027, %rd1029;
	// begin inline asm
	atom.add.relaxed.gpu.f32 %f8484,[%rd751],%f8737;
	// end inline asm
	fma.rn.f32 	%f12453, %f11386, %f12198, %f12524;
	sub.f32 	%f8487, %f12453, %f12524;
	add.s64 	%rd752, %rd750, %rd886;
	// begin inline asm
	atom.add.relaxed.gpu.f32 %f8486,[%rd752],%f8487;
	// end inline asm
	add.s64 	%rd753, %rd751, %rd886;
	// begin inline asm
	atom.add.relaxed.gpu.f32 %f8488,[%rd753],%f8737;
	// end inline asm
	fma.rn.f32 	%f12454, %f11386, %f12237, %f12524;
	sub.f32 	%f8491, %f12454, %f12524;
	shl.b32 	%r1142, %r1200, 1;
	mul.wide.s32 	%rd1030, %r1142, 4;
	add.s64 	%rd754, %rd750, %rd1030;
	// begin inline asm
	atom.add.relaxed.gpu.f32 %f8490,[%rd754],%f8491;
	// end inline asm
	add.s64 	%rd755, %rd751, %rd1030;
	// begin inline asm
	atom.add.relaxed.gpu.f32 %f8492,[%rd755],%f8737;
	// end inline asm
	fma.rn.f32 	%f12455, %f11386, %f12276, %f12524;
	sub.f32 	%f8495, %f12455, %f12524;
	mul.lo.s32 	%r1143, %r1200, 3;
	mul.wide.s32 	%rd1031, %r1143, 4;
	add.s64 	%rd756, %rd750, %rd1031;
	// begin inline asm
	atom.add.relaxed.gpu.f32 %f8494,[%rd756],%f8495;
	// end inline asm
	add.s64 	%rd757, %rd751, %rd1031;
	// begin inline asm
	atom.add.relaxed.gpu.f32 %f8496,[%rd757],%f8737;
	// end inline asm
	fma.rn.f32 	%f12456, %f11386, %f12315, %f12524;
	sub.f32 	%f8499, %f12456, %f12524;
	shl.b32 	%r1144, %r1200, 2;
	mul.wide.s32 	%rd1032, %r1144, 4;
	add.s64 	%rd758, %rd750, %rd1032;
	// begin inline asm
	atom.add.relaxed.gpu.f32 %f8498,[%rd758],%f8499;
	// end inline asm
	add.s64 	%rd759, %rd751, %rd1032;
	// begin inline asm
	atom.add.relaxed.gpu.f32 %f8500,[%rd759],%f8737;
	// end inline asm
	fma.rn.f32 	%f12457, %f11386, %f12354, %f12524;
	sub.f32 	%f8503, %f12457, %f12524;
	mul.lo.s32 	%r1145, %r1200, 5;
	mul.wide.s32 	%rd1033, %r1145, 4;
	add.s64 	%rd760, %rd750, %rd1033;
	// begin inline asm
	atom.add.relaxed.gpu.f32 %f8502,[%rd760],%f8503;
	// end inline asm
	add.s64 	%rd761, %rd751, %rd1033;
	// begin inline asm
	atom.add.relaxed.gpu.f32 %f8504,[%rd761],%f8737;
	// end inline asm
	fma.rn.f32 	%f12458, %f11386, %f12393, %f12524;
	sub.f32 	%f8507, %f12458, %f12524;
	mul.lo.s32 	%r1146, %r1200, 6;
	mul.wide.s32 	%rd1034, %r1146, 4;
	add.s64 	%rd762, %rd750, %rd1034;
	// begin inline asm
	atom.add.relaxed.gpu.f32 %f8506,[%rd762],%f8507;
	// end inline asm
	add.s64 	%rd763, %rd751, %rd1034;
	// begin inline asm
	atom.add.relaxed.gpu.f32 %f8508,[%rd763],%f8737;
	// end inline asm
	fma.rn.f32 	%f12459, %f11386, %f12432, %f12524;
	sub.f32 	%f8511, %f12459, %f12524;
	mul.lo.s32 	%r1147, %r1200, 7;
	mul.wide.s32 	%rd1035, %r1147, 4;
	add.s64 	%rd764, %rd750, %rd1035;
	// begin inline asm
	atom.add.relaxed.gpu.f32 %f8510,[%rd764],%f8511;
	// end inline asm
	add.s64 	%rd765, %rd751, %rd1035;
	// begin inline asm
	atom.add.relaxed.gpu.f32 %f8512,[%rd765],%f8737;
	// end inline asm
	shfl.sync.idx.b32	%r1148|%p492, %r409, 1, 6175, -1;
	shfl.sync.idx.b32	%r1149|%p493, %r408, 1, 6175, -1;
	shfl.sync.idx.b32	%r1150|%p494, %r407, 1, 6175, -1;
	mad.lo.s32 	%r1151, %r1149, %r1200, %r1148;
	mad.lo.s32 	%r1152, %r1137, %r1150, %r1151;
	cvt.s64.s32 	%rd1036, %r1152;
	add.s64 	%rd1037, %rd1036, %rd1021;
	add.s64 	%rd1038, %rd1036, %rd1023;
	fma.rn.f32 	%f12460, %f11386, %f12177, %f12524;
	sub.f32 	%f8515, %f12460, %f12524;
	shl.b64 	%rd1039, %rd1037, 2;
	add.s64 	%rd766, %rd1027, %rd1039;
	// begin inline asm
	atom.add.relaxed.gpu.f32 %f8514,[%rd766],%f8515;
	// end inline asm
	shl.b64 	%rd1040, %rd1038, 2;
	add.s64 	%rd767, %rd1027, %rd1040;
	// begin inline asm
	atom.add.relaxed.gpu.f32 %f8516,[%rd767],%f8737;
	// end inline asm
	fma.rn.f32 	%f12461, %f11386, %f12216, %f12524;
	sub.f32 	%f8519, %f12461, %f12524;
	add.s64 	%rd768, %rd766, %rd886;
	// begin inline asm
	atom.add.relaxed.gpu.f32 %f8518,[%rd768],%f8519;
	// end inline asm
	add.s64 	%rd769, %rd767, %rd886;
	// begin inline asm
	atom.add.relaxed.gpu.f32 %f8520,[%rd769],%f8737;
	// end inline asm
	fma.rn.f32 	%f12462, %f11386, %f12255, %f12524;
	sub.f32 	%f8523, %f12462, %f12524;
	add.s64 	%rd770, %rd766, %rd1030;
	// begin inline asm
	atom.add.relaxed.gpu.f32 %f8522,[%rd770],%f8523;
	// end inline asm
	add.s64 	%rd771, %rd767, %rd1030;
	// begin inline asm
	atom.add.relaxed.gpu.f32 %f8524,[%rd771],%f8737;
	// end inline asm
	fma.rn.f32 	%f12463, %f11386, %f12294, %f12524;
	sub.f32 	%f8527, %f12463, %f12524;
	add.s64 	%rd772, %rd766, %rd1031;
	// begin inline asm
	atom.add.relaxed.gpu.f32 %f8526,[%rd772],%f8527;
	// end inline asm
	add.s64 	%rd773, %rd767, %rd1031;
	// begin inline asm
	atom.add.relaxed.gpu.f32 %f8528,[%rd773],%f8737;
	// end inline asm
	fma.rn.f32 	%f12464, %f11386, %f12333, %f12524;
	sub.f32 	%f8531, %f12464, %f12524;
	add.s64 	%rd774, %rd766, %rd1032;
	// begin inline asm
	atom.add.relaxed.gpu.f32 %f8530,[%rd774],%f8531;
	// end inline asm
	add.s64 	%rd775, %rd767, %rd1032;
	// begin inline asm
	atom.add.relaxed.gpu.f32 %f8532,[%rd775],%f8737;
	// end inline asm
	fma.rn.f32 	%f12465, %f11386, %f12372, %f12524;
	sub.f32 	%f8535, %f12465, %f12524;
	add.s64 	%rd776, %rd766, %rd1033;
	// begin inline asm
	atom.add.relaxed.gpu.f32 %f8534,[%rd776],%f8535;
	// end inline asm
	add.s64 	%rd777, %rd767, %rd1033;
	// begin inline asm
	atom.add.relaxed.gpu.f32 %f8536,[%rd777],%f8737;
	// end inline asm
	fma.rn.f32 	%f12466, %f11386, %f12411, %f12524;
	sub.f32 	%f8539, %f12466, %f12524;
	add.s64 	%rd778, %rd766, %rd1034;
	// begin inline asm
	atom.add.relaxed.gpu.f32 %f8538,[%rd778],%f8539;
	// end inline asm
	add.s64 	%rd779, %rd767, %rd1034;
	// begin inline asm
	atom.add.relaxed.gpu.f32 %f8540,[%rd779],%f8737;
	// end inline asm
	fma.rn.f32 	%f12467, %f11386, %f12450, %f12524;
	sub.f32 	%f8543, %f12467, %f12524;
	add.s64 	%rd780, %rd766, %rd1035;
	// begin inline asm
	atom.add.relaxed.gpu.f32 %f8542,[%rd780],%f8543;
	// end inline asm
	add.s64 	%rd781, %rd767, %rd1035;
	// begin inline asm
	atom.add.relaxed.gpu.f32 %f8544,[%rd781],%f8737;
	// end inline asm
	shfl.sync.idx.b32	%r1153|%p495, %r409, 2, 6175, -1;
	shfl.sync.idx.b32	%r1154|%p496, %r408, 2, 6175, -1;
	shfl.sync.idx.b32	%r1155|%p497, %r407, 2, 6175, -1;
	mad.lo.s32 	%r1156, %r1154, %r1200, %r1153;
	mad.lo.s32 	%r1157, %r1137, %r1155, %r1156;
	cvt.s64.s32 	%rd1041, %r1157;
	add.s64 	%rd1042, %rd1041, %rd1021;
	add.s64 	%rd1043, %rd1041, %rd1023;
	fma.rn.f32 	%f12468, %f11386, %f12165, %f12524;
	sub.f32 	%f8547, %f12468, %f12524;
	shl.b64 	%rd1044, %rd1042, 2;
	add.s64 	%rd782, %rd1027, %rd1044;
	// begin inline asm
	atom.add.relaxed.gpu.f32 %f8546,[%rd782],%f8547;
	// end inline asm
	shl.b64 	%rd1045, %rd1043, 2;
	add.s64 	%rd783, %rd1027, %rd1045;
	// begin inline asm
	atom.add.relaxed.gpu.f32 %f8548,[%rd783],%f8737;
	// end inline asm
	fma.rn.f32 	%f12469, %f11386, %f12204, %f12524;
	sub.f32 	%f8551, %f12469, %f12524;
	add.s64 	%rd784, %rd782, %rd886;
	// begin inline asm
	atom.add.relaxed.gpu.f32 %f8550,[%rd784],%f8551;
	// end inline asm
	add.s64 	%rd785, %rd783, %rd886;
	// begin inline asm
	atom.add.relaxed.gpu.f32 %f8552,[%rd785],%f8737;
	// end inline asm
	fma.rn.f32 	%f12470, %f11386, %f12243, %f12524;
	sub.f32 	%f8555, %f12470, %f12524;
	add.s64 	%rd786, %rd782, %rd1030;
	// begin inline asm
	atom.add.relaxed.gpu.f32 %f8554,[%rd786],%f8555;
	// end inline asm
	add.s64 	%rd787, %rd783, %rd1030;
	// begin inline asm
	atom.add.relaxed.gpu.f32 %f8556,[%rd787],%f8737;
	// end inline asm
	fma.rn.f32 	%f12471, %f11386, %f12282, %f12524;
	sub.f32 	%f8559, %f12471, %f12524;
	add.s64 	%rd788, %rd782, %rd1031;
	// begin inline asm
	atom.add.relaxed.gpu.f32 %f8558,[%rd788],%f8559;
	// end inline asm
	add.s64 	%rd789, %rd783, %rd1031;
	// begin inline asm
	atom.add.relaxed.gpu.f32 %f8560,[%rd789],%f8737;
	// end inline asm
	fma.rn.f32 	%f12472, %f11386, %f12321, %f12524;
	sub.f32 	%f8563, %f12472, %f12524;
	add.s64 	%rd790, %rd782, %rd1032;
	// begin inline asm
	atom.add.relaxed.gpu.f32 %f8562,[%rd790],%f8563;
	// end inline asm
	add.s64 	%rd791, %rd783, %rd1032;
	// begin inline asm
	atom.add.relaxed.gpu.f32 %f8564,[%rd791],%f8737;
	// end inline asm
	fma.rn.f32 	%f12473, %f11386, %f12360, %f12524;
	sub.f32 	%f8567, %f12473, %f12524;
	add.s64 	%rd792, %rd782, %rd1033;
	// begin inline asm
	atom.add.relaxed.gpu.f32 %f8566,[%rd792],%f8567;
	// end inline asm
	add.s64 	%rd793, %rd783, %rd1033;
	// begin inline asm
	atom.add.relaxed.gpu.f32 %f8568,[%rd793],%f8737;
	// end inline asm
	fma.rn.f32 	%f12474, %f11386, %f12399, %f12524;
	sub.f32 	%f8571, %f12474, %f12524;
	add.s64 	%rd794, %rd782, %rd1034;
	// begin inline asm
	atom.add.relaxed.gpu.f32 %f8570,[%rd794],%f8571;
	// end inline asm
	add.s64 	%rd795, %rd783, %rd1034;
	// begin inline asm
	atom.add.relaxed.gpu.f32 %f8572,[%rd795],%f8737;
	// end inline asm
	fma.rn.f32 	%f12475, %f11386, %f12438, %f12524;
	sub.f32 	%f8575, %f12475, %f12524;
	add.s64 	%rd796, %rd782, %rd1035;
	// begin inline asm
	atom.add.relaxed.gpu.f32 %f8574,[%rd796],%f8575;
	// end inline asm
	add.s64 	%rd797, %rd783, %rd1035;
	// begin inline asm
	atom.add.relaxed.gpu.f32 %f8576,[%rd797],%f8737;
	// end inline asm
	shfl.sync.idx.b32	%r1158|%p498, %r409, 3, 6175, -1;
	shfl.sync.idx.b32	%r1159|%p499, %r408, 3, 6175, -1;
	shfl.sync.idx.b32	%r1160|%p500, %r407, 3, 6175, -1;
	mad.lo.s32 	%r1161, %r1159, %r1200, %r1158;
	mad.lo.s32 	%r1162, %r1137, %r1160, %r1161;
	cvt.s64.s32 	%rd1046, %r1162;
	add.s64 	%rd1047, %rd1046, %rd1021;
	add.s64 	%rd1048, %rd1046, %rd1023;
	fma.rn.f32 	%f12476, %f11386, %f12170, %f12524;
	sub.f32 	%f8579, %f12476, %f12524;
	shl.b64 	%rd1049, %rd1047, 2;
	add.s64 	%rd798, %rd1027, %rd1049;
	// begin inline asm
	atom.add.relaxed.gpu.f32 %f8578,[%rd798],%f8579;
	// end inline asm
	shl.b64 	%rd1050, %rd1048, 2;
	add.s64 	%rd799, %rd1027, %rd1050;
	// begin inline asm
	atom.add.relaxed.gpu.f32 %f8580,[%rd799],%f8737;
	// end inline asm
	fma.rn.f32 	%f12477, %f11386, %f12209, %f12524;
	sub.f32 	%f8583, %f12477, %f12524;
	add.s64 	%rd800, %rd798, %rd886;
	// begin inline asm
	atom.add.relaxed.gpu.f32 %f8582,[%rd800],%f8583;
	// end inline asm
	add.s64 	%rd801, %rd799, %rd886;
	// begin inline asm
	atom.add.relaxed.gpu.f32 %f8584,[%rd801],%f8737;
	// end inline asm
	fma.rn.f32 	%f12478, %f11386, %f12248, %f12524;
	sub.f32 	%f8587, %f12478, %f12524;
	add.s64 	%rd802, %rd798, %rd1030;
	// begin inline asm
	atom.add.relaxed.gpu.f32 %f8586,[%rd802],%f8587;
	// end inline asm
	add.s64 	%rd803, %rd799, %rd1030;
	// begin inline asm
	atom.add.relaxed.gpu.f32 %f8588,[%rd803],%f8737;
	// end inline asm
	fma.rn.f32 	%f12479, %f11386, %f12287, %f12524;
	sub.f32 	%f8591, %f12479, %f12524;
	add.s64 	%rd804, %rd798, %rd1031;
	// begin inline asm
	atom.add.relaxed.gpu.f32 %f8590,[%rd804],%f8591;
	// end inline asm
	add.s64 	%rd805, %rd799, %rd1031;
	// begin inline asm
	atom.add.relaxed.gpu.f32 %f8592,[%rd805],%f8737;
	// end inline asm
	fma.rn.f32 	%f12480, %f11386, %f12326, %f12524;
	sub.f32 	%f8595, %f12480, %f12524;
	add.s64 	%rd806, %rd798, %rd1032;
	// begin inline asm
	atom.add.relaxed.gpu.f32 %f8594,[%rd806],%f8595;
	// end inline asm
	add.s64 	%rd807, %rd799, %rd1032;
	// begin inline asm
	atom.add.relaxed.gpu.f32 %f8596,[%rd807],%f8737;
	// end inline asm
	fma.rn.f32 	%f12481, %f11386, %f12365, %f12524;
	sub.f32 	%f8599, %f12481, %f12524;
	add.s64 	%rd808, %rd798, %rd1033;
	// begin inline asm
	atom.add.relaxed.gpu.f32 %f8598,[%rd808],%f8599;
	// end inline asm
	add.s64 	%rd809, %rd799, %rd1033;
	// begin inline asm
	atom.add.relaxed.gpu.f32 %f8600,[%rd809],%f8737;
	// end inline asm
	fma.rn.f32 	%f12482, %f11386, %f12404, %f12524;
	sub.f32 	%f8603, %f12482, %f12524;
	add.s64 	%rd810, %rd798, %rd1034;
	// begin inline asm
	atom.add.relaxed.gpu.f32 %f8602,[%rd810],%f8603;
	// end inline asm
	add.s64 	%rd811, %rd799, %rd1034;
	// begin inline asm
	atom.add.relaxed.gpu.f32 %f8604,[%rd811],%f8737;
	// end inline asm
	fma.rn.f32 	%f12483, %f11386, %f12443, %f12524;
	sub.f32 	%f8607, %f12483, %f12524;
	add.s64 	%rd812, %rd798, %rd1035;
	// begin inline asm
	atom.add.relaxed.gpu.f32 %f8606,[%rd812],%f8607;
	// end inline asm
	add.s64 	%rd813, %rd799, %rd1035;
	// begin inline asm
	atom.add.relaxed.gpu.f32 %f8608,[%rd813],%f8737;
	// end inline asm
	shfl.sync.idx.b32	%r1163|%p501, %r409, 4, 6175, -1;
	shfl.sync.idx.b32	%r1164|%p502, %r408, 4, 6175, -1;
	shfl.sync.idx.b32	%r1165|%p503, %r407, 4, 6175, -1;
	mad.lo.s32 	%r1166, %r1164, %r1200, %r1163;
	mad.lo.s32 	%r1167, %r1137, %r1165, %r1166;
	cvt.s64.s32 	%rd1051, %r1167;
	add.s64 	%rd1052, %rd1051, %rd1021;
	add.s64 	%rd1053, %rd1051, %rd1023;
	fma.rn.f32 	%f12484, %f11386, %f12171, %f12524;
	sub.f32 	%f8611, %f12484, %f12524;
	shl.b64 	%rd1054, %rd1052, 2;
	add.s64 	%rd814, %rd1027, %rd1054;
	// begin inline asm
	atom.add.relaxed.gpu.f32 %f8610,[%rd814],%f8611;
	// end inline asm
	shl.b64 	%rd1055, %rd1053, 2;
	add.s64 	%rd815, %rd1027, %rd1055;
	// begin inline asm
	atom.add.relaxed.gpu.f32 %f8612,[%rd815],%f8737;
	// end inline asm
	fma.rn.f32 	%f12485, %f11386, %f12210, %f12524;
	sub.f32 	%f8615, %f12485, %f12524;
	add.s64 	%rd816, %rd814, %rd886;
	// begin inline asm
	atom.add.relaxed.gpu.f32 %f8614,[%rd816],%f8615;
	// end inline asm
	add.s64 	%rd817, %rd815, %rd886;
	// begin inline asm
	atom.add.relaxed.gpu.f32 %f8616,[%rd817],%f8737;
	// end inline asm
	fma.rn.f32 	%f12486, %f11386, %f12249, %f12524;
	sub.f32 	%f8619, %f12486, %f12524;
	add.s64 	%rd818, %rd814, %rd1030;
	// begin inline asm
	atom.add.relaxed.gpu.f32 %f8618,[%rd818],%f8619;
	// end inline asm
	add.s64 	%rd819, %rd815, %rd1030;
	// begin inline asm
	atom.add.relaxed.gpu.f32 %f8620,[%rd819],%f8737;
	// end inline asm
	fma.rn.f32 	%f12487, %f11386, %f12288, %f12524;
	sub.f32 	%f8623, %f12487, %f12524;
	add.s64 	%rd820, %rd814, %rd1031;
	// begin inline asm
	atom.add.relaxed.gpu.f32 %f8622,[%rd820],%f8623;
	// end inline asm
	add.s64 	%rd821, %rd815, %rd1031;
	// begin inline asm
	atom.add.relaxed.gpu.f32 %f8624,[%rd821],%f8737;
	// end inline asm
	fma.rn.f32 	%f12488, %f11386, %f12327, %f12524;
	sub.f32 	%f8627, %f12488, %f12524;
	add.s64 	%rd822, %rd814, %rd1032;
	// begin inline asm
	atom.add.relaxed.gpu.f32 %f8626,[%rd822],%f8627;
	// end inline asm
	add.s64 	%rd823, %rd815, %rd1032;
	// begin inline asm
	atom.add.relaxed.gpu.f32 %f8628,[%rd823],%f8737;
	// end inline asm
	fma.rn.f32 	%f12489, %f11386, %f12366, %f12524;
	sub.f32 	%f8631, %f12489, %f12524;
	add.s64 	%rd824, %rd814, %rd1033;
	// begin inline asm
	atom.add.relaxed.gpu.f32 %f8630,[%rd824],%f8631;
	// end inline asm
	add.s64 	%rd825, %rd815, %rd1033;
	// begin inline asm
	atom.add.relaxed.gpu.f32 %f8632,[%rd825],%f8737;
	// end inline asm
	fma.rn.f32 	%f12490, %f11386, %f12405, %f12524;
	sub.f32 	%f8635, %f12490, %f12524;
	add.s64 	%rd826, %rd814, %rd1034;
	// begin inline asm
	atom.add.relaxed.gpu.f32 %f8634,[%rd826],%f8635;
	// end inline asm
	add.s64 	%rd827, %rd815, %rd1034;
	// begin inline asm
	atom.add.relaxed.gpu.f32 %f8636,[%rd827],%f8737;
	// end inline asm
	fma.rn.f32 	%f12491, %f11386, %f12444, %f12524;
	sub.f32 	%f8639, %f12491, %f12524;
	add.s64 	%rd828, %rd814, %rd1035;
	// begin inline asm
	atom.add.relaxed.gpu.f32 %f8638,[%rd828],%f8639;
	// end inline asm
	add.s64 	%rd829, %rd815, %rd1035;
	// begin inline asm
	atom.add.relaxed.gpu.f32 %f8640,[%rd829],%f8737;
	// end inline asm
	shfl.sync.idx.b32	%r1168|%p504, %r409, 5, 6175, -1;
	shfl.sync.idx.b32	%r1169|%p505, %r408, 5, 6175, -1;
	shfl.sync.idx.b32	%r1170|%p506, %r407, 5, 6175, -1;
	mad.lo.s32 	%r1171, %r1169, %r1200, %r1168;
	mad.lo.s32 	%r1172, %r1137, %r1170, %r1171;
	cvt.s64.s32 	%rd1056, %r1172;
	add.s64 	%rd1057, %rd1056, %rd1021;
	add.s64 	%rd1058, %rd1056, %rd1023;
	fma.rn.f32 	%f12492, %f11386, %f12164, %f12524;
	sub.f32 	%f8643, %f12492, %f12524;
	shl.b64 	%rd1059, %rd1057, 2;
	add.s64 	%rd830, %rd1027, %rd1059;
	// begin inline asm
	atom.add.relaxed.gpu.f32 %f8642,[%rd830],%f8643;
	// end inline asm
	shl.b64 	%rd1060, %rd1058, 2;
	add.s64 	%rd831, %rd1027, %rd1060;
	// begin inline asm
	atom.add.relaxed.gpu.f32 %f8644,[%rd831],%f8737;
	// end inline asm
	fma.rn.f32 	%f12493, %f11386, %f12203, %f12524;
	sub.f32 	%f8647, %f12493, %f12524;
	add.s64 	%rd832, %rd830, %rd886;
	// begin inline asm
	atom.add.relaxed.gpu.f32 %f8646,[%rd832],%f8647;
	// end inline asm
	add.s64 	%rd833, %rd831, %rd886;
	// begin inline asm
	atom.add.relaxed.gpu.f32 %f8648,[%rd833],%f8737;
	// end inline asm
	fma.rn.f32 	%f12494, %f11386, %f12242, %f12524;
	sub.f32 	%f8651, %f12494, %f12524;
	add.s64 	%rd834, %rd830, %rd1030;
	// begin inline asm
	atom.add.relaxed.gpu.f32 %f8650,[%rd834],%f8651;
	// end inline asm
	add.s64 	%rd835, %rd831, %rd1030;
	// begin inline asm
	atom.add.relaxed.gpu.f32 %f8652,[%rd835],%f8737;
	// end inline asm
	fma.rn.f32 	%f12495, %f11386, %f12281, %f12524;
	sub.f32 	%f8655, %f12495, %f12524;
	add.s64 	%rd836, %rd830, %rd1031;
	// begin inline asm
	atom.add.relaxed.gpu.f32 %f8654,[%rd836],%f8655;
	// end inline asm
	add.s64 	%rd837, %rd831, %rd1031;
	// begin inline asm
	atom.add.relaxed.gpu.f32 %f8656,[%rd837],%f8737;
	// end inline asm
	fma.rn.f32 	%f12496, %f11386, %f12320, %f12524;
	sub.f32 	%f8659, %f12496, %f12524;
	add.s64 	%rd838, %rd830, %rd1032;
	// begin inline asm
	atom.add.relaxed.gpu.f32 %f8658,[%rd838],%f8659;
	// end inline asm
	add.s64 	%rd839, %rd831, %rd1032;
	// begin inline asm
	atom.add.relaxed.gpu.f32 %f8660,[%rd839],%f8737;
	// end inline asm
	fma.rn.f32 	%f12497, %f11386, %f12359, %f12524;
	sub.f32 	%f8663, %f12497, %f12524;
	add.s64 	%rd840, %rd830, %rd1033;
	// begin inline asm
	atom.add.relaxed.gpu.f32 %f8662,[%rd840],%f8663;
	// end inline asm
	add.s64 	%rd841, %rd831, %rd1033;
	// begin inline asm
	atom.add.relaxed.gpu.f32 %f8664,[%rd841],%f8737;
	// end inline asm
	fma.rn.f32 	%f12498, %f11386, %f12398, %f12524;
	sub.f32 	%f8667, %f12498, %f12524;
	add.s64 	%rd842, %rd830, %rd1034;
	// begin inline asm
	atom.add.relaxed.gpu.f32 %f8666,[%rd842],%f8667;
	// end inline asm
	add.s64 	%rd843, %rd831, %rd1034;
	// begin inline asm
	atom.add.relaxed.gpu.f32 %f8668,[%rd843],%f8737;
	// end inline asm
	fma.rn.f32 	%f12499, %f11386, %f12437, %f12524;
	sub.f32 	%f8671, %f12499, %f12524;
	add.s64 	%rd844, %rd830, %rd1035;
	// begin inline asm
	atom.add.relaxed.gpu.f32 %f8670,[%rd844],%f8671;
	// end inline asm
	add.s64 	%rd845, %rd831, %rd1035;
	// begin inline asm
	atom.add.relaxed.gpu.f32 %f8672,[%rd845],%f8737;
	// end inline asm
	shfl.sync.idx.b32	%r1173|%p507, %r409, 6, 6175, -1;
	shfl.sync.idx.b32	%r1174|%p508, %r408, 6, 6175, -1;
	shfl.sync.idx.b32	%r1175|%p509, %r407, 6, 6175, -1;
	mad.lo.s32 	%r1176, %r1174, %r1200, %r1173;
	mad.lo.s32 	%r1177, %r1137, %r1175, %r1176;
	cvt.s64.s32 	%rd1061, %r1177;
	add.s64 	%rd1062, %rd1061, %rd1021;
	add.s64 	%rd1063, %rd1061, %rd1023;
	fma.rn.f32 	%f12500, %f11386, %f12176, %f12524;
	sub.f32 	%f8675, %f12500, %f12524;
	shl.b64 	%rd1064, %rd1062, 2;
	add.s64 	%rd846, %rd1027, %rd1064;
	// begin inline asm
	atom.add.relaxed.gpu.f32 %f8674,[%rd846],%f8675;
	// end inline asm
	shl.b64 	%rd1065, %rd1063, 2;
	add.s64 	%rd847, %rd1027, %rd1065;
	// begin inline asm
	atom.add.relaxed.gpu.f32 %f8676,[%rd847],%f8737;
	// end inline asm
	fma.rn.f32 	%f12501, %f11386, %f12215, %f12524;
	sub.f32 	%f8679, %f12501, %f12524;
	add.s64 	%rd848, %rd846, %rd886;
	// begin inline asm
	atom.add.relaxed.gpu.f32 %f8678,[%rd848],%f8679;
	// end inline asm
	add.s64 	%rd849, %rd847, %rd886;
	// begin inline asm
	atom.add.relaxed.gpu.f32 %f8680,[%rd849],%f8737;
	// end inline asm
	fma.rn.f32 	%f12502, %f11386, %f12254, %f12524;
	sub.f32 	%f8683, %f12502, %f12524;
	add.s64 	%rd850, %rd846, %rd1030;
	// begin inline asm
	atom.add.relaxed.gpu.f32 %f8682,[%rd850],%f8683;
	// end inline asm
	add.s64 	%rd851, %rd847, %rd1030;
	// begin inline asm
	atom.add.relaxed.gpu.f32 %f8684,[%rd851],%f8737;
	// end inline asm
	fma.rn.f32 	%f12503, %f11386, %f12293, %f12524;
	sub.f32 	%f8687, %f12503, %f12524;
	add.s64 	%rd852, %rd846, %rd1031;
	// begin inline asm
	atom.add.relaxed.gpu.f32 %f8686,[%rd852],%f8687;
	// end inline asm
	add.s64 	%rd853, %rd847, %rd1031;
	// begin inline asm
	atom.add.relaxed.gpu.f32 %f8688,[%rd853],%f8737;
	// end inline asm
	fma.rn.f32 	%f12504, %f11386, %f12332, %f12524;
	sub.f32 	%f8691, %f12504, %f12524;
	add.s64 	%rd854, %rd846, %rd1032;
	// begin inline asm
	atom.add.relaxed.gpu.f32 %f8690,[%rd854],%f8691;
	// end inline asm
	add.s64 	%rd855, %rd847, %rd1032;
	// begin inline asm
	atom.add.relaxed.gpu.f32 %f8692,[%rd855],%f8737;
	// end inline asm
	fma.rn.f32 	%f12505, %f11386, %f12371, %f12524;
	sub.f32 	%f8695, %f12505, %f12524;
	add.s64 	%rd856, %rd846, %rd1033;
	// begin inline asm
	atom.add.relaxed.gpu.f32 %f8694,[%rd856],%f8695;
	// end inline asm
	add.s64 	%rd857, %rd847, %rd1033;
	// begin inline asm
	atom.add.relaxed.gpu.f32 %f8696,[%rd857],%f8737;
	// end inline asm
	fma.rn.f32 	%f12506, %f11386, %f12410, %f12524;
	sub.f32 	%f8699, %f12506, %f12524;
	add.s64 	%rd858, %rd846, %rd1034;
	// begin inline asm
	atom.add.relaxed.gpu.f32 %f8698,[%rd858],%f8699;
	// end inline asm
	add.s64 	%rd859, %rd847, %rd1034;
	// begin inline asm
	atom.add.relaxed.gpu.f32 %f8700,[%rd859],%f8737;
	// end inline asm
	fma.rn.f32 	%f12507, %f11386, %f12449, %f12524;
	sub.f32 	%f8703, %f12507, %f12524;
	add.s64 	%rd860, %rd846, %rd1035;
	// begin inline asm
	atom.add.relaxed.gpu.f32 %f8702,[%rd860],%f8703;
	// end inline asm
	add.s64 	%rd861, %rd847, %rd1035;
	// begin inline asm
	atom.add.relaxed.gpu.f32 %f8704,[%rd861],%f8737;
	// end inline asm
	shfl.sync.idx.b32	%r1178|%p510, %r409, 7, 6175, -1;
	shfl.sync.idx.b32	%r1179|%p511, %r408, 7, 6175, -1;
	shfl.sync.idx.b32	%r1180|%p512, %r407, 7, 6175, -1;
	mad.lo.s32 	%r1181, %r1179, %r1200, %r1178;
	mad.lo.s32 	%r1182, %r1137, %r1180, %r1181;
	cvt.s64.s32 	%rd1066, %r1182;
	add.s64 	%rd1067, %rd1066, %rd1021;
	add.s64 	%rd1068, %rd1066, %rd1023;
	fma.rn.f32 	%f12508, %f11386, %f12158, %f12524;
	sub.f32 	%f8707, %f12508, %f12524;
	shl.b64 	%rd1069, %rd1067, 2;
	add.s64 	%rd862, %rd1027, %rd1069;
	// begin inline asm
	atom.add.relaxed.gpu.f32 %f8706,[%rd862],%f8707;
	// end inline asm
	shl.b64 	%rd1070, %rd1068, 2;
	add.s64 	%rd863, %rd1027, %rd1070;
	// begin inline asm
	atom.add.relaxed.gpu.f32 %f8708,[%rd863],%f8737;
	// end inline asm
	fma.rn.f32 	%f12509, %f11386, %f12197, %f12524;
	sub.f32 	%f8711, %f12509, %f12524;
	add.s64 	%rd864, %rd862, %rd886;
	// begin inline asm
	atom.add.relaxed.gpu.f32 %f8710,[%rd864],%f8711;
	// end inline asm
	add.s64 	%rd865, %rd863, %rd886;
	// begin inline asm
	atom.add.relaxed.gpu.f32 %f8712,[%rd865],%f8737;
	// end inline asm
	fma.rn.f32 	%f12510, %f11386, %f12236, %f12524;
	sub.f32 	%f8715, %f12510, %f12524;
	add.s64 	%rd866, %rd862, %rd1030;
	// begin inline asm
	atom.add.relaxed.gpu.f32 %f8714,[%rd866],%f8715;
	// end inline asm
	add.s64 	%rd867, %rd863, %rd1030;
	// begin inline asm
	atom.add.relaxed.gpu.f32 %f8716,[%rd867],%f8737;
	// end inline asm
	fma.rn.f32 	%f12511, %f11386, %f12275, %f12524;
	sub.f32 	%f8719, %f12511, %f12524;
	add.s64 	%rd868, %rd862, %rd1031;
	// begin inline asm
	atom.add.relaxed.gpu.f32 %f8718,[%rd868],%f8719;
	// end inline asm
	add.s64 	%rd869, %rd863, %rd1031;
	// begin inline asm
	atom.add.relaxed.gpu.f32 %f8720,[%rd869],%f8737;
	// end inline asm
	fma.rn.f32 	%f12512, %f11386, %f12314, %f12524;
	sub.f32 	%f8723, %f12512, %f12524;
	add.s64 	%rd870, %rd862, %rd1032;
	// begin inline asm
	atom.add.relaxed.gpu.f32 %f8722,[%rd870],%f8723;
	// end inline asm
	add.s64 	%rd871, %rd863, %rd1032;
	// begin inline asm
	atom.add.relaxed.gpu.f32 %f8724,[%rd871],%f8737;
	// end inline asm
	fma.rn.f32 	%f12513, %f11386, %f12353, %f12524;
	sub.f32 	%f8727, %f12513, %f12524;
	add.s64 	%rd872, %rd862, %rd1033;
	// begin inline asm
	atom.add.relaxed.gpu.f32 %f8726,[%rd872],%f8727;
	// end inline asm
	add.s64 	%rd873, %rd863, %rd1033;
	// begin inline asm
	atom.add.relaxed.gpu.f32 %f8728,[%rd873],%f8737;
	// end inline asm
	fma.rn.f32 	%f12514, %f11386, %f12392, %f12524;
	sub.f32 	%f8731, %f12514, %f12524;
	add.s64 	%rd874, %rd862, %rd1034;
	// begin inline asm
	atom.add.relaxed.gpu.f32 %f8730,[%rd874],%f8731;
	// end inline asm
	add.s64 	%rd875, %rd863, %rd1034;
	// begin inline asm
	atom.add.relaxed.gpu.f32 %f8732,[%rd875],%f8737;
	// end inline asm
	fma.rn.f32 	%f12515, %f11386, %f12431, %f12524;
	sub.f32 	%f8735, %f12515, %f12524;
	add.s64 	%rd876, %rd862, %rd1035;
	// begin inline asm
	atom.add.relaxed.gpu.f32 %f8734,[%rd876],%f8735;
	// end inline asm
	add.s64 	%rd877, %rd863, %rd1035;
	// begin inline asm
	atom.add.relaxed.gpu.f32 %f8736,[%rd877],%f8737;
	// end inline asm
$L__BB0_109:
	ret;

}
.entry _Z4bm3dILb1ELb1ELb0EEvPfPKfiiifiiiiifff(
	.param .u64 .ptr .align 1 _Z4bm3dILb1ELb1ELb0EEvPfPKfiiifiiiiifff_param_0,
	.param .u64 .ptr .align 1 _Z4bm3dILb1ELb1ELb0EEvPfPKfiiifiiiiifff_param_1,
	.param .u32 _Z4bm3dILb1ELb1ELb0EEvPfPKfiiifiiiiifff_param_2,
	.param .u32 _Z4bm3dILb1ELb1ELb0EEvPfPKfiiifiiiiifff_param_3,
	.param .u32 _Z4bm3dILb1ELb1ELb0EEvPfPKfiiifiiiiifff_param_4,
	.param .f32 _Z4bm3dILb1ELb1ELb0EEvPfPKfiiifiiiiifff_param_5,
	.param .u32 _Z4bm3dILb1ELb1ELb0EEvPfPKfiiifiiiiifff_param_6,
	.param .u32 _Z4bm3dILb1ELb1ELb0EEvPfPKfiiifiiiiifff_param_7,
	.param .u32 _Z4bm3dILb1ELb1ELb0EEvPfPKfiiifiiiiifff_param_8,
	.param .u32 _Z4bm3dILb1ELb1ELb0EEvPfPKfiiifiiiiifff_param_9,
	.param .u32 _Z4bm3dILb1ELb1ELb0EEvPfPKfiiifiiiiifff_param_10,
	.param .f32 _Z4bm3dILb1ELb1ELb0EEvPfPKfiiifiiiiifff_param_11,
	.param .f32 _Z4bm3dILb1ELb1ELb0EEvPfPKfiiifiiiiifff_param_12,
	.param .f32 _Z4bm3dILb1ELb1ELb0EEvPfPKfiiifiiiiifff_param_13
)
.maxntid 32
.minnctapersm 32
{
	.reg .pred 	%p<705>;
	.reg .b32 	%r<1308>;
	.reg .b32 	%f<8996>;
	.reg .b64 	%rd<893>;
	// demoted variable
	.shared .align 4 .b8 _ZZ4bm3dILb1ELb1ELb0EEvPfPKfiiifiiiiifffE6buffer[1056];
	ld.param.u64 	%rd36, [_Z4bm3dILb1ELb1ELb0EEvPfPKfiiifiiiiifff_param_1];
	ld.param.u32 	%r418, [_Z4bm3dILb1ELb1ELb0EEvPfPKfiiifiiiiifff_param_2];
	ld.param.u32 	%r410, [_Z4bm3dILb1ELb1ELb0EEvPfPKfiiifiiiiifff_param_3];
	ld.param.u32 	%r412, [_Z4bm3dILb1ELb1ELb0EEvPfPKfiiifiiiiifff_param_6];
	ld.param.u32 	%r413, [_Z4bm3dILb1ELb1ELb0EEvPfPKfiiifiiiiifff_param_7];
	cvta.to.global.u64 	%rd1, %rd36;
	// begin inline asm
	mov.u32 %r417, %laneid;
	// end inline asm
	shr.s32 	%r419, %r417, 31;
	shr.u32 	%r420, %r419, 29;
	add.s32 	%r421, %r417, %r420;
	and.b32  	%r422, %r421, -8;
	sub.s32 	%r2, %r417, %r422;
	mov.u32 	%r423, %ctaid.x;
	shl.b32 	%r3, %r423, 2;
	shr.s32 	%r424, %r421, 3;
	add.s32 	%r425, %r3, %r424;
	mul.lo.s32 	%r4, %r425, %r412;
	mov.u32 	%r426, %ctaid.y;
	mul.lo.s32 	%r427, %r412, %r426;
	add.s32 	%r6, %r418, -8;
	add.s32 	%r428, %r412, %r6;
	setp.ge.s32 	%p1, %r4, %r428;
	add.s32 	%r7, %r410, -8;
	add.s32 	%r429, %r412, %r7;
	setp.ge.s32 	%p2, %r427, %r429;
	or.pred  	%p3, %p1, %p2;
	@%p3 bra 	$L__BB1_109;
	ld.param.u32 	%r1123, [_Z4bm3dILb1ELb1ELb0EEvPfPKfiiifiiiiifff_param_8];
	ld.param.u32 	%r1109, [_Z4bm3dILb1ELb1ELb0EEvPfPKfiiifiiiiifff_param_4];
	ld.param.u32 	%r1105, [_Z4bm3dILb1ELb1ELb0EEvPfPKfiiifiiiiifff_param_3];
	min.s32 	%r8, %r4, %r6;
	min.s32 	%r9, %r427, %r7;
	mul.lo.s32 	%r10, %r1109, %r1105;
	mad.lo.s32 	%r431, %r1123, %r10, %r2;
	mul.wide.s32 	%rd37, %r431, 4;
	add.s64 	%rd2, %rd1, %rd37;
	mad.lo.s32 	%r432, %r9, %r1109, %r8;
	mul.wide.s32 	%rd38, %r432, 4;
	add.s64 	%rd39, %rd2, %rd38;
	ld.global.nc.f32 	%f1, [%rd39];
	mul.wide.s32 	%rd3, %r1109, 4;
	add.s64 	%rd40, %rd39, %rd3;
	ld.global.nc.f32 	%f2, [%rd40];
	shl.b32 	%r433, %r1109, 1;
	mul.wide.s32 	%rd41, %r433, 4;
	add.s64 	%rd42, %rd39, %rd41;
	ld.global.nc.f32 	%f3, [%rd42];
	mul.lo.s32 	%r434, %r1109, 3;
	mul.wide.s32 	%rd43, %r434, 4;
	add.s64 	%rd44, %rd39, %rd43;
	ld.global.nc.f32 	%f4, [%rd44];
	shl.b32 	%r435, %r1109, 2;
	mul.wide.s32 	%rd45, %r435, 4;
	add.s64 	%rd46, %rd39, %rd45;
	ld.global.nc.f32 	%f5, [%rd46];
	mul.lo.s32 	%r436, %r1109, 5;
	mul.wide.s32 	%rd47, %r436, 4;
	add.s64 	%rd48, %rd39, %rd47;
	ld.global.nc.f32 	%f6, [%rd48];
	mul.lo.s32 	%r437, %r1109, 6;
	mul.wide.s32 	%rd49, %r437, 4;
	add.s64 	%rd50, %rd39, %rd49;
	ld.global.nc.f32 	%f7, [%rd50];
	mul.lo.s32 	%r438, %r1109, 7;
	mul.wide.s32 	%rd51, %r438, 4;
	add.s64 	%rd52, %rd39, %rd51;
	ld.global.nc.f32 	%f8, [%rd52];
	mul.lo.s32 	%r11, %r412, %r3;
	setp.lt.u32 	%p4, %r11, %r413;
	@%p4 bra 	$L__BB1_3;
	mad.lo.s32 	%r440, %r412, 3, %r11;
	sub.s32 	%r441, %r6, %r413;
	setp.le.u32 	%p5, %r440, %r441;
	mov.b32 	%r1149, -1;
	@%p5 bra 	$L__BB1_4;
$L__BB1_3:
	and.b32  	%r442, %r417, -8;
	mov.b32 	%r443, 255;
	shl.b32 	%r1149, %r443, %r442;
$L__BB1_4:
	sub.s32 	%r445, %r8, %r413;
	max.s32 	%r14, %r445, 0;
	add.s32 	%r446, %r8, %r413;
	min.s32 	%r15, %r446, %r6;
	sub.s32 	%r447, %r9, %r413;
	max.s32 	%r1152, %r447, 0;
	add.s32 	%r448, %r9, %r413;
	min.s32 	%r17, %r448, %r7;
	setp.gt.s32 	%p6, %r1152, %r17;
	mov.f32 	%f8964, 0f7F7FFFFF;
	mov.b32 	%r1163, 0;
	mov.u32 	%r1164, %r1163;
	@%p6 bra 	$L__BB1_18;
	ld.param.u32 	%r1110, [_Z4bm3dILb1ELb1ELb0EEvPfPKfiiifiiiiifff_param_4];
	add.s32 	%r18, %r15, 1;
	mad.lo.s32 	%r450, %r1152, %r1110, %r14;
	mul.wide.s32 	%rd53, %r450, 4;
	add.s64 	%rd884, %rd2, %rd53;
	mov.b32 	%r1164, 0;
	mov.f32 	%f8964, 0f7F7FFFFF;
	mov.u32 	%r1163, %r1164;
$L__BB1_6:
	mov.u64 	%rd886, %rd884;
	mov.u32 	%r21, %r1152;
	ld.param.u32 	%r1111, [_Z4bm3dILb1ELb1ELb0EEvPfPKfiiifiiiiifff_param_4];
	setp.gt.s32 	%p7, %r14, %r15;
	mul.wide.s32 	%rd54, %r1111, 4;
	add.s64 	%rd884, %rd886, %rd54;
	@%p7 bra 	$L__BB1_17;
	sub.s32 	%r452, %r18, %r14;
	and.b32  	%r453, %r452, 1;
	setp.eq.b32 	%p8, %r453, 1;
	not.pred 	%p9, %p8;
	mov.u32 	%r1162, %r14;
	@%p9 bra 	$L__BB1_11;
	bar.warp.sync 	%r1149;
	ld.global.nc.f32 	%f115, [%rd886];
	sub.f32 	%f116, %f1, %f115;
	fma.rn.f32 	%f117, %f116, %f116, 0f00000000;
	ld.global.nc.f32 	%f118, [%rd884];
	sub.f32 	%f119, %f2, %f118;
	fma.rn.f32 	%f120, %f119, %f119, 0f00000000;
	add.s64 	%rd55, %rd884, %rd3;
	ld.global.nc.f32 	%f121, [%rd55];
	sub.f32 	%f122, %f3, %f121;
	fma.rn.f32 	%f123, %f122, %f122, %f117;
	add.s64 	%rd56, %rd55, %rd3;
	ld.global.nc.f32 	%f124, [%rd56];
	sub.f32 	%f125, %f4, %f124;
	fma.rn.f32 	%f126, %f125, %f125, %f120;
	add.s64 	%rd57, %rd56, %rd3;
	ld.global.nc.f32 	%f127, [%rd57];
	sub.f32 	%f128, %f5, %f127;
	fma.rn.f32 	%f129, %f128, %f128, %f123;
	add.s64 	%rd58, %rd57, %rd3;
	ld.global.nc.f32 	%f130, [%rd58];
	sub.f32 	%f131, %f6, %f130;
	fma.rn.f32 	%f132, %f131, %f131, %f126;
	add.s64 	%rd59, %rd58, %rd3;
	ld.global.nc.f32 	%f133, [%rd59];
	sub.f32 	%f134, %f7, %f133;
	fma.rn.f32 	%f135, %f134, %f134, %f129;
	add.s64 	%rd60, %rd59, %rd3;
	ld.global.nc.f32 	%f136, [%rd60];
	sub.f32 	%f137, %f8, %f136;
	fma.rn.f32 	%f138, %f137, %f137, %f132;
	add.f32 	%f139, %f135, %f138;
	mov.b32 	%r454, %f139;
	shfl.sync.bfly.b32	%r455|%p10, %r454, 1, 6175, %r1149;
	mov.b32 	%f140, %r455;
	add.f32 	%f141, %f139, %f140;
	mov.b32 	%r456, %f141;
	shfl.sync.bfly.b32	%r457|%p11, %r456, 2, 6175, %r1149;
	mov.b32 	%f142, %r457;
	add.f32 	%f143, %f141, %f142;
	mov.b32 	%r458, %f143;
	shfl.sync.bfly.b32	%r459|%p12, %r458, 4, 6175, %r1149;
	mov.b32 	%f144, %r459;
	add.f32 	%f10, %f143, %f144;
	mov.b32 	%r460, %f8964;
	shfl.sync.up.b32	%r22|%p13, %r460, 1, 6144, %r1149;
	shfl.sync.up.b32	%r23|%p14, %r1164, 1, 6144, %r1149;
	shfl.sync.up.b32	%r24|%p15, %r1163, 1, 6144, %r1149;
	setp.geu.f32 	%p16, %f10, %f8964;
	setp.lt.f32 	%p17, %f10, %f8964;
	selp.u32 	%r461, 1, 0, %p17;
	shfl.sync.up.b32	%r25|%p18, %r461, 1, 6144, %r1149;
	@%p16 bra 	$L__BB1_10;
	setp.eq.s32 	%p19, %r2, 0;
	mov.b32 	%f145, %r22;
	setp.eq.s32 	%p20, %r25, 0;
	or.pred  	%p21, %p19, %p20;
	selp.f32 	%f8964, %f10, %f145, %p21;
	selp.b32 	%r1164, %r14, %r23, %p21;
	selp.b32 	%r1163, %r21, %r24, %p21;
$L__BB1_10:
	add.s32 	%r1162, %r14, 1;
	add.s64 	%rd886, %rd886, 4;
$L__BB1_11:
	setp.eq.s32 	%p22, %r15, %r14;
	@%p22 bra 	$L__BB1_17;
$L__BB1_12:
	ld.param.u32 	%r1112, [_Z4bm3dILb1ELb1ELb0EEvPfPKfiiifiiiiifff_param_4];
	bar.warp.sync 	%r1149;
	ld.global.nc.f32 	%f146, [%rd886];
	sub.f32 	%f147, %f1, %f146;
	fma.rn.f32 	%f148, %f147, %f147, 0f00000000;
	mul.wide.s32 	%rd61, %r1112, 4;
	add.s64 	%rd62, %rd886, %rd61;
	ld.global.nc.f32 	%f149, [%rd62];
	sub.f32 	%f150, %f2, %f149;
	fma.rn.f32 	%f151, %f150, %f150, 0f00000000;
	add.s64 	%rd63, %rd62, %rd3;
	ld.global.nc.f32 	%f152, [%rd63];
	sub.f32 	%f153, %f3, %f152;
	fma.rn.f32 	%f154, %f153, %f153, %f148;
	add.s64 	%rd64, %rd63, %rd3;
	ld.global.nc.f32 	%f155, [%rd64];
	sub.f32 	%f156, %f4, %f155;
	fma.rn.f32 	%f157, %f156, %f156, %f151;
	add.s64 	%rd65, %rd64, %rd3;
	ld.global.nc.f32 	%f158, [%rd65];
	sub.f32 	%f159, %f5, %f158;
	fma.rn.f32 	%f160, %f159, %f159, %f154;
	add.s64 	%rd66, %rd65, %rd3;
	ld.global.nc.f32 	%f161, [%rd66];
	sub.f32 	%f162, %f6, %f161;
	fma.rn.f32 	%f163, %f162, %f162, %f157;
	add.s64 	%rd67, %rd66, %rd3;
	ld.global.nc.f32 	%f164, [%rd67];
	sub.f32 	%f165, %f7, %f164;
	fma.rn.f32 	%f166, %f165, %f165, %f160;
	add.s64 	%rd10, %rd67, %rd3;
	ld.global.nc.f32 	%f167, [%rd10];
	sub.f32 	%f168, %f8, %f167;
	fma.rn.f32 	%f169, %f168, %f168, %f163;
	add.f32 	%f170, %f166, %f169;
	mov.b32 	%r462, %f170;
	shfl.sync.bfly.b32	%r463|%p23, %r462, 1, 6175, %r1149;
	mov.b32 	%f171, %r463;
	add.f32 	%f172, %f170, %f171;
	mov.b32 	%r464, %f172;
	shfl.sync.bfly.b32	%r465|%p24, %r464, 2, 6175, %r1149;
	mov.b32 	%f173, %r465;
	add.f32 	%f174, %f172, %f173;
	mov.b32 	%r466, %f174;
	shfl.sync.bfly.b32	%r467|%p25, %r466, 4, 6175, %r1149;
	mov.b32 	%f175, %r467;
	add.f32 	%f16, %f174, %f175;
	mov.b32 	%r468, %f8964;
	shfl.sync.up.b32	%r39|%p26, %r468, 1, 6144, %r1149;
	shfl.sync.up.b32	%r40|%p27, %r1164, 1, 6144, %r1149;
	shfl.sync.up.b32	%r41|%p28, %r1163, 1, 6144, %r1149;
	setp.geu.f32 	%p29, %f16, %f8964;
	setp.lt.f32 	%p30, %f16, %f8964;
	selp.u32 	%r469, 1, 0, %p30;
	shfl.sync.up.b32	%r42|%p31, %r469, 1, 6144, %r1149;
	@%p29 bra 	$L__BB1_14;
	setp.eq.s32 	%p32, %r2, 0;
	mov.b32 	%f176, %r39;
	setp.eq.s32 	%p33, %r42, 0;
	or.pred  	%p34, %p32, %p33;
	selp.f32 	%f8964, %f16, %f176, %p34;
	selp.b32 	%r1164, %r1162, %r40, %p34;
	selp.b32 	%r1163, %r21, %r41, %p34;
$L__BB1_14:
	ld.param.u32 	%r1113, [_Z4bm3dILb1ELb1ELb0EEvPfPKfiiifiiiiifff_param_4];
	bar.warp.sync 	%r1149;
	ld.global.nc.f32 	%f177, [%rd886+4];
	sub.f32 	%f178, %f1, %f177;
	fma.rn.f32 	%f179, %f178, %f178, 0f00000000;
	mul.wide.s32 	%rd68, %r1113, -24;
	add.s64 	%rd69, %rd10, %rd68;
	ld.global.nc.f32 	%f180, [%rd69+4];
	sub.f32 	%f181, %f2, %f180;
	fma.rn.f32 	%f182, %f181, %f181, 0f00000000;
	add.s64 	%rd70, %rd69, %rd3;
	ld.global.nc.f32 	%f183, [%rd70+4];
	sub.f32 	%f184, %f3, %f183;
	fma.rn.f32 	%f185, %f184, %f184, %f179;
	add.s64 	%rd71, %rd70, %rd3;
	ld.global.nc.f32 	%f186, [%rd71+4];
	sub.f32 	%f187, %f4, %f186;
	fma.rn.f32 	%f188, %f187, %f187, %f182;
	add.s64 	%rd72, %rd71, %rd3;
	ld.global.nc.f32 	%f189, [%rd72+4];
	sub.f32 	%f190, %f5, %f189;
	fma.rn.f32 	%f191, %f190, %f190, %f185;
	add.s64 	%rd73, %rd72, %rd3;
	ld.global.nc.f32 	%f192, [%rd73+4];
	sub.f32 	%f193, %f6, %f192;
	fma.rn.f32 	%f194, %f193, %f193, %f188;
	add.s64 	%rd74, %rd73, %rd3;
	ld.global.nc.f32 	%f195, [%rd74+4];
	sub.f32 	%f196, %f7, %f195;
	fma.rn.f32 	%f197, %f196, %f196, %f191;
	add.s64 	%rd75, %rd74, %rd3;
	ld.global.nc.f32 	%f198, [%rd75+4];
	sub.f32 	%f199, %f8, %f198;
	fma.rn.f32 	%f200, %f199, %f199, %f194;
	add.f32 	%f201, %f197, %f200;
	mov.b32 	%r470, %f201;
	shfl.sync.bfly.b32	%r471|%p35, %r470, 1, 6175, %r1149;
	mov.b32 	%f202, %r471;
	add.f32 	%f203, %f201, %f202;
	mov.b32 	%r472, %f203;
	shfl.sync.bfly.b32	%r473|%p36, %r472, 2, 6175, %r1149;
	mov.b32 	%f204, %r473;
	add.f32 	%f205, %f203, %f204;
	mov.b32 	%r474, %f205;
	shfl.sync.bfly.b32	%r475|%p37, %r474, 4, 6175, %r1149;
	mov.b32 	%f206, %r475;
	add.f32 	%f19, %f205, %f206;
	mov.b32 	%r476, %f8964;
	shfl.sync.up.b32	%r47|%p38, %r476, 1, 6144, %r1149;
	shfl.sync.up.b32	%r48|%p39, %r1164, 1, 6144, %r1149;
	shfl.sync.up.b32	%r49|%p40, %r1163, 1, 6144, %r1149;
	setp.geu.f32 	%p41, %f19, %f8964;
	setp.lt.f32 	%p42, %f19, %f8964;
	selp.u32 	%r477, 1, 0, %p42;
	shfl.sync.up.b32	%r50|%p43, %r477, 1, 6144, %r1149;
	@%p41 bra 	$L__BB1_16;
	setp.eq.s32 	%p44, %r2, 0;
	add.s32 	%r478, %r1162, 1;
	mov.b32 	%f207, %r47;
	setp.eq.s32 	%p45, %r50, 0;
	or.pred  	%p46, %p44, %p45;
	selp.f32 	%f8964, %f19, %f207, %p46;
	selp.b32 	%r1164, %r478, %r48, %p46;
	selp.b32 	%r1163, %r21, %r49, %p46;
$L__BB1_16:
	add.s64 	%rd886, %rd886, 8;
	add.s32 	%r1162, %r1162, 2;
	setp.ne.s32 	%p47, %r1162, %r18;
	@%p47 bra 	$L__BB1_12;
$L__BB1_17:
	add.s32 	%r1152, %r21, 1;
	setp.ne.s32 	%p48, %r21, %r17;
	@%p48 bra 	$L__BB1_6;
$L__BB1_18:
	ld.param.u32 	%r1277, [_Z4bm3dILb1ELb1ELb0EEvPfPKfiiifiiiiifff_param_8];
	and.b32  	%r479, %r417, -8;
	mov.b32 	%r480, 255;
	shl.b32 	%r61, %r480, %r479;
	setp.lt.s32 	%p49, %r1277, 1;
	mov.u32 	%r1278, %r1163;
	mov.u32 	%r1279, %r1164;
	@%p49 bra 	$L__BB1_60;
	ld.param.u32 	%r1277, [_Z4bm3dILb1ELb1ELb0EEvPfPKfiiifiiiiifff_param_8];
	mov.b32 	%r1171, 1;
	mov.u32 	%r1172, %r1163;
	mov.u32 	%r1279, %r1164;
	mov.u32 	%r1278, %r1163;
	mov.u32 	%r1176, %r1164;
$L__BB1_20:
	mov.u32 	%r62, %r1171;
	ld.param.u32 	%r1135, [_Z4bm3dILb1ELb1ELb0EEvPfPKfiiifiiiiifff_param_9];
	ld.param.u32 	%r1126, [_Z4bm3dILb1ELb1ELb0EEvPfPKfiiifiiiiifff_param_8];
	setp.lt.s32 	%p50, %r1135, 1;
	sub.s32 	%r68, %r1126, %r62;
	mov.b32 	%r1196, 0;
	mov.b32 	%r1177, 2139095039;
	mov.u32 	%r1197, %r1196;
	@%p50 bra 	$L__BB1_38;
	mov.f32 	%f8959, 0f7F7FFFFF;
	mov.b32 	%r1180, 0;
	mov.u32 	%r1197, %r1180;
	mov.u32 	%r1196, %r1180;
$L__BB1_22:
	ld.param.u32 	%r1147, [_Z4bm3dILb1ELb1ELb0EEvPfPKfiiifiiiiifff_param_10];
	shfl.sync.idx.b32	%r485|%p51, %r1176, %r1180, 6175, -1;
	shfl.sync.idx.b32	%r486|%p52, %r1172, %r1180, 6175, -1;
	sub.s32 	%r487, %r485, %r1147;
	max.s32 	%r76, %r487, 0;
	add.s32 	%r488, %r485, %r1147;
	min.s32 	%r77, %r488, %r6;
	sub.s32 	%r489, %r486, %r1147;
	max.s32 	%r1183, %r489, 0;
	add.s32 	%r490, %r486, %r1147;
	min.s32 	%r79, %r490, %r7;
	setp.gt.s32 	%p53, %r1183, %r79;
	@%p53 bra 	$L__BB1_36;
	ld.param.u32 	%r1114, [_Z4bm3dILb1ELb1ELb0EEvPfPKfiiifiiiiifff_param_4];
	ld.param.u64 	%rd879, [_Z4bm3dILb1ELb1ELb0EEvPfPKfiiifiiiiifff_param_1];
	add.s32 	%r80, %r77, 1;
	mad.lo.s32 	%r491, %r1183, %r1114, %r76;
	cvt.s64.s32 	%rd76, %r491;
	mad.lo.s32 	%r492, %r68, %r10, %r2;
	cvt.s64.s32 	%rd77, %r492;
	add.s64 	%rd78, %rd76, %rd77;
	cvta.to.global.u64 	%rd79, %rd879;
	shl.b64 	%rd80, %rd78, 2;
	add.s64 	%rd887, %rd79, %rd80;
$L__BB1_24:
	mov.u64 	%rd889, %rd887;
	mov.u32 	%r81, %r1183;
	ld.param.u32 	%r1115, [_Z4bm3dILb1ELb1ELb0EEvPfPKfiiifiiiiifff_param_4];
	setp.gt.s32 	%p54, %r76, %r77;
	mul.wide.s32 	%rd81, %r1115, 4;
	add.s64 	%rd887, %rd889, %rd81;
	@%p54 bra 	$L__BB1_35;
	sub.s32 	%r494, %r80, %r76;
	and.b32  	%r495, %r494, 1;
	setp.eq.b32 	%p55, %r495, 1;
	not.pred 	%p56, %p55;
	mov.u32 	%r1193, %r76;
	@%p56 bra 	$L__BB1_29;
	bar.warp.sync 	%r61;
	ld.global.nc.f32 	%f210, [%rd889];
	sub.f32 	%f211, %f1, %f210;
	fma.rn.f32 	%f212, %f211, %f211, 0f00000000;
	ld.global.nc.f32 	%f213, [%rd887];
	sub.f32 	%f214, %f2, %f213;
	fma.rn.f32 	%f215, %f214, %f214, 0f00000000;
	add.s64 	%rd82, %rd887, %rd3;
	ld.global.nc.f32 	%f216, [%rd82];
	sub.f32 	%f217, %f3, %f216;
	fma.rn.f32 	%f218, %f217, %f217, %f212;
	add.s64 	%rd83, %rd82, %rd3;
	ld.global.nc.f32 	%f219, [%rd83];
	sub.f32 	%f220, %f4, %f219;
	fma.rn.f32 	%f221, %f220, %f220, %f215;
	add.s64 	%rd84, %rd83, %rd3;
	ld.global.nc.f32 	%f222, [%rd84];
	sub.f32 	%f223, %f5, %f222;
	fma.rn.f32 	%f224, %f223, %f223, %f218;
	add.s64 	%rd85, %rd84, %rd3;
	ld.global.nc.f32 	%f225, [%rd85];
	sub.f32 	%f226, %f6, %f225;
	fma.rn.f32 	%f227, %f226, %f226, %f221;
	add.s64 	%rd86, %rd85, %rd3;
	ld.global.nc.f32 	%f228, [%rd86];
	sub.f32 	%f229, %f7, %f228;
	fma.rn.f32 	%f230, %f229, %f229, %f224;
	add.s64 	%rd87, %rd86, %rd3;
	ld.global.nc.f32 	%f231, [%rd87];
	sub.f32 	%f232, %f8, %f231;
	fma.rn.f32 	%f233, %f232, %f232, %f227;
	add.f32 	%f234, %f230, %f233;
	mov.b32 	%r496, %f234;
	shfl.sync.bfly.b32	%r497|%p57, %r496, 1, 6175, %r61;
	mov.b32 	%f235, %r497;
	add.f32 	%f236, %f234, %f235;
	mov.b32 	%r498, %f236;
	shfl.sync.bfly.b32	%r499|%p58, %r498, 2, 6175, %r61;
	mov.b32 	%f237, %r499;
	add.f32 	%f238, %f236, %f237;
	mov.b32 	%r500, %f238;
	shfl.sync.bfly.b32	%r501|%p59, %r500, 4, 6175, %r61;
	mov.b32 	%f239, %r501;
	add.f32 	%f27, %f238, %f239;
	mov.b32 	%r502, %f8959;
	shfl.sync.up.b32	%r84|%p60, %r502, 1, 6144, %r61;
	shfl.sync.up.b32	%r85|%p61, %r1196, 1, 6144, %r61;
	shfl.sync.up.b32	%r86|%p62, %r1197, 1, 6144, %r61;
	setp.geu.f32 	%p63, %f27, %f8959;
	setp.lt.f32 	%p64, %f27, %f8959;
	selp.u32 	%r503, 1, 0, %p64;
	shfl.sync.up.b32	%r87|%p65, %r503, 1, 6144, %r61;
	@%p63 bra 	$L__BB1_28;
	setp.eq.s32 	%p66, %r2, 0;
	mov.b32 	%f240, %r84;
	setp.eq.s32 	%p67, %r87, 0;
	or.pred  	%p68, %p66, %p67;
	selp.f32 	%f8959, %f27, %f240, %p68;
	selp.b32 	%r1196, %r76, %r85, %p68;
	selp.b32 	%r1197, %r81, %r86, %p68;
$L__BB1_28:
	add.s32 	%r1193, %r76, 1;
	add.s64 	%rd889, %rd889, 4;
$L__BB1_29:
	setp.eq.s32 	%p69, %r77, %r76;
	@%p69 bra 	$L__BB1_35;
$L__BB1_30:
	ld.param.u32 	%r1116, [_Z4bm3dILb1ELb1ELb0EEvPfPKfiiifiiiiifff_param_4];
	bar.warp.sync 	%r61;
	ld.global.nc.f32 	%f241, [%rd889];
	sub.f32 	%f242, %f1, %f241;
	fma.rn.f32 	%f243, %f242, %f242, 0f00000000;
	mul.wide.s32 	%rd88, %r1116, 4;
	add.s64 	%rd89, %rd889, %rd88;
	ld.global.nc.f32 	%f244, [%rd89];
	sub.f32 	%f245, %f2, %f244;
	fma.rn.f32 	%f246, %f245, %f245, 0f00000000;
	add.s64 	%rd90, %rd89, %rd3;
	ld.global.nc.f32 	%f247, [%rd90];
	sub.f32 	%f248, %f3, %f247;
	fma.rn.f32 	%f249, %f248, %f248, %f243;
	add.s64 	%rd91, %rd90, %rd3;
	ld.global.nc.f32 	%f250, [%rd91];
	sub.f32 	%f251, %f4, %f250;
	fma.rn.f32 	%f252, %f251, %f251, %f246;
	add.s64 	%rd92, %rd91, %rd3;
	ld.global.nc.f32 	%f253, [%rd92];
	sub.f32 	%f254, %f5, %f253;
	fma.rn.f32 	%f255, %f254, %f254, %f249;
	add.s64 	%rd93, %rd92, %rd3;
	ld.global.nc.f32 	%f256, [%rd93];
	sub.f32 	%f257, %f6, %f256;
	fma.rn.f32 	%f258, %f257, %f257, %f252;
	add.s64 	%rd94, %rd93, %rd3;
	ld.global.nc.f32 	%f259, [%rd94];
	sub.f32 	%f260, %f7, %f259;
	fma.rn.f32 	%f261, %f260, %f260, %f255;
	add.s64 	%rd18, %rd94, %rd3;
	ld.global.nc.f32 	%f262, [%rd18];
	sub.f32 	%f263, %f8, %f262;
	fma.rn.f32 	%f264, %f263, %f263, %f258;
	add.f32 	%f265, %f261, %f264;
	mov.b32 	%r504, %f265;
	shfl.sync.bfly.b32	%r505|%p70, %r504, 1, 6175, %r61;
	mov.b32 	%f266, %r505;
	add.f32 	%f267, %f265, %f266;
	mov.b32 	%r506, %f267;
	shfl.sync.bfly.b32	%r507|%p71, %r506, 2, 6175, %r61;
	mov.b32 	%f268, %r507;
	add.f32 	%f269, %f267, %f268;
	mov.b32 	%r508, %f269;
	shfl.sync.bfly.b32	%r509|%p72, %r508, 4, 6175, %r61;
	mov.b32 	%f270, %r509;
	add.f32 	%f33, %f269, %f270;
	mov.b32 	%r510, %f8959;
	shfl.sync.up.b32	%r101|%p73, %r510, 1, 6144, %r61;
	shfl.sync.up.b32	%r102|%p74, %r1196, 1, 6144, %r61;
	shfl.sync.up.b32	%r103|%p75, %r1197, 1, 6144, %r61;
	setp.geu.f32 	%p76, %f33, %f8959;
	setp.lt.f32 	%p77, %f33, %f8959;
	selp.u32 	%r511, 1, 0, %p77;
	shfl.sync.up.b32	%r104|%p78, %r511, 1, 6144, %r61;
	@%p76 bra 	$L__BB1_32;
	setp.eq.s32 	%p79, %r2, 0;
	mov.b32 	%f271, %r101;
	setp.eq.s32 	%p80, %r104, 0;
	or.pred  	%p81, %p79, %p80;
	selp.f32 	%f8959, %f33, %f271, %p81;
	selp.b32 	%r1196, %r1193, %r102, %p81;
	selp.b32 	%r1197, %r81, %r103, %p81;
$L__BB1_32:
	ld.param.u32 	%r1117, [_Z4bm3dILb1ELb1ELb0EEvPfPKfiiifiiiiifff_param_4];
	bar.warp.sync 	%r61;
	ld.global.nc.f32 	%f272, [%rd889+4];
	sub.f32 	%f273, %f1, %f272;
	fma.rn.f32 	%f274, %f273, %f273, 0f00000000;
	mul.wide.s32 	%rd95, %r1117, -24;
	add.s64 	%rd96, %rd18, %rd95;
	ld.global.nc.f32 	%f275, [%rd96+4];
	sub.f32 	%f276, %f2, %f275;
	fma.rn.f32 	%f277, %f276, %f276, 0f00000000;
	add.s64 	%rd97, %rd96, %rd3;
	ld.global.nc.f32 	%f278, [%rd97+4];
	sub.f32 	%f279, %f3, %f278;
	fma.rn.f32 	%f280, %f279, %f279, %f274;
	add.s64 	%rd98, %rd97, %rd3;
	ld.global.nc.f32 	%f281, [%rd98+4];
	sub.f32 	%f282, %f4, %f281;
	fma.rn.f32 	%f283, %f282, %f282, %f277;
	add.s64 	%rd99, %rd98, %rd3;
	ld.global.nc.f32 	%f284, [%rd99+4];
	sub.f32 	%f285, %f5, %f284;
	fma.rn.f32 	%f286, %f285, %f285, %f280;
	add.s64 	%rd100, %rd99, %rd3;
	ld.global.nc.f32 	%f287, [%rd100+4];
	sub.f32 	%f288, %f6, %f287;
	fma.rn.f32 	%f289, %f288, %f288, %f283;
	add.s64 	%rd101, %rd100, %rd3;
	ld.global.nc.f32 	%f290, [%rd101+4];
	sub.f32 	%f291, %f7, %f290;
	fma.rn.f32 	%f292, %f291, %f291, %f286;
	add.s64 	%rd102, %rd101, %rd3;
	ld.global.nc.f32 	%f293, [%rd102+4];
	sub.f32 	%f294, %f8, %f293;
	fma.rn.f32 	%f295, %f294, %f294, %f289;
	add.f32 	%f296, %f292, %f295;
	mov.b32 	%r512, %f296;
	shfl.sync.bfly.b32	%r513|%p82, %r512, 1, 6175, %r61;
	mov.b32 	%f297, %r513;
	add.f32 	%f298, %f296, %f297;
	mov.b32 	%r514, %f298;
	shfl.sync.bfly.b32	%r515|%p83, %r514, 2, 6175, %r61;
	mov.b32 	%f299, %r515;
	add.f32 	%f300, %f298, %f299;
	mov.b32 	%r516, %f300;
	shfl.sync.bfly.b32	%r517|%p84, %r516, 4, 6175, %r61;
	mov.b32 	%f301, %r517;
	add.f32 	%f36, %f300, %f301;
	mov.b32 	%r518, %f8959;
	shfl.sync.up.b32	%r109|%p85, %r518, 1, 6144, %r61;
	shfl.sync.up.b32	%r110|%p86, %r1196, 1, 6144, %r61;
	shfl.sync.up.b32	%r111|%p87, %r1197, 1, 6144, %r61;
	setp.geu.f32 	%p88, %f36, %f8959;
	setp.lt.f32 	%p89, %f36, %f8959;
	selp.u32 	%r519, 1, 0, %p89;
	shfl.sync.up.b32	%r112|%p90, %r519, 1, 6144, %r61;
	@%p88 bra 	$L__BB1_34;
	setp.eq.s32 	%p91, %r2, 0;
	add.s32 	%r520, %r1193, 1;
	mov.b32 	%f302, %r109;
	setp.eq.s32 	%p92, %r112, 0;
	or.pred  	%p93, %p91, %p92;
	selp.f32 	%f8959, %f36, %f302, %p93;
	selp.b32 	%r1196, %r520, %r110, %p93;
	selp.b32 	%r1197, %r81, %r111, %p93;
$L__BB1_34:
	add.s64 	%rd889, %rd889, 8;
	add.s32 	%r1193, %r1193, 2;
	setp.ne.s32 	%p94, %r1193, %r80;
	@%p94 bra 	$L__BB1_30;
$L__BB1_35:
	add.s32 	%r1183, %r81, 1;
	setp.ne.s32 	%p95, %r81, %r79;
	@%p95 bra 	$L__BB1_24;
$L__BB1_36:
	ld.param.u32 	%r1136, [_Z4bm3dILb1ELb1ELb0EEvPfPKfiiifiiiiifff_param_9];
	add.s32 	%r1180, %r1180, 1;
	setp.eq.s32 	%p96, %r1180, %r1136;
	@%p96 bra 	$L__BB1_37;
	bra.uni 	$L__BB1_22;
$L__BB1_37:
	mov.b32 	%r1177, %f8959;
$L__BB1_38:
	mov.u32 	%r1172, %r1197;
	mov.u32 	%r1176, %r1196;
	ld.param.u32 	%r1137, [_Z4bm3dILb1ELb1ELb0EEvPfPKfiiifiiiiifff_param_9];
	setp.lt.s32 	%p97, %r1137, 1;
	@%p97 bra 	$L__BB1_59;
	ld.param.u32 	%r1138, [_Z4bm3dILb1ELb1ELb0EEvPfPKfiiifiiiiifff_param_9];
	setp.lt.u32 	%p98, %r1138, 4;
	mov.b32 	%r1223, 0;
	@%p98 bra 	$L__BB1_50;
	mov.b32 	%r1204, 0;
$L__BB1_41:
	shfl.sync.idx.b32	%r524|%p99, %r1177, %r1204, 6175, -1;
	mov.b32 	%f42, %r524;
	shfl.sync.idx.b32	%r128|%p100, %r1176, %r1204, 6175, -1;
	shfl.sync.idx.b32	%r129|%p101, %r1172, %r1204, 6175, -1;
	setp.leu.f32 	%p102, %f8964, %f42;
	setp.gt.f32 	%p103, %f8964, %f42;
	selp.u32 	%r525, 1, 0, %p103;
	shfl.sync.up.b32	%r130|%p104, %r525, 1, 6144, -1;
	mov.b32 	%r526, %f8964;
	shfl.sync.up.b32	%r131|%p105, %r526, 1, 6144, -1;
	shfl.sync.up.b32	%r132|%p106, %r1279, 1, 6144, -1;
	shfl.sync.up.b32	%r133|%p107, %r1278, 1, 6144, -1;
	shfl.sync.up.b32	%r134|%p108, %r1277, 1, 6144, -1;
	@%p102 bra 	$L__BB1_43;
	setp.eq.s32 	%p109, %r2, 0;
	mov.b32 	%f304, %r131;
	setp.eq.s32 	%p110, %r130, 0;
	or.pred  	%p111, %p109, %p110;
	selp.f32 	%f8964, %f42, %f304, %p111;
	selp.b32 	%r1279, %r128, %r132, %p111;
	selp.b32 	%r1278, %r129, %r133, %p111;
	selp.b32 	%r1277, %r68, %r134, %p111;
$L__BB1_43:
	add.s32 	%r527, %r1204, 1;
	shfl.sync.idx.b32	%r528|%p112, %r1177, %r527, 6175, -1;
	mov.b32 	%f45, %r528;
	shfl.sync.idx.b32	%r141|%p113, %r1176, %r527, 6175, -1;
	shfl.sync.idx.b32	%r142|%p114, %r1172, %r527, 6175, -1;
	setp.leu.f32 	%p115, %f8964, %f45;
	setp.gt.f32 	%p116, %f8964, %f45;
	selp.u32 	%r529, 1, 0, %p116;
	shfl.sync.up.b32	%r143|%p117, %r529, 1, 6144, -1;
	mov.b32 	%r530, %f8964;
	shfl.sync.up.b32	%r144|%p118, %r530, 1, 6144, -1;
	shfl.sync.up.b32	%r145|%p119, %r1279, 1, 6144, -1;
	shfl.sync.up.b32	%r146|%p120, %r1278, 1, 6144, -1;
	shfl.sync.up.b32	%r147|%p121, %r1277, 1, 6144, -1;
	@%p115 bra 	$L__BB1_45;
	setp.eq.s32 	%p122, %r2, 0;
	mov.b32 	%f305, %r144;
	setp.eq.s32 	%p123, %r143, 0;
	or.pred  	%p124, %p122, %p123;
	selp.f32 	%f8964, %f45, %f305, %p124;
	selp.b32 	%r1279, %r141, %r145, %p124;
	selp.b32 	%r1278, %r142, %r146, %p124;
	selp.b32 	%r1277, %r68, %r147, %p124;
$L__BB1_45:
	add.s32 	%r531, %r1204, 2;
	shfl.sync.idx.b32	%r532|%p125, %r1177, %r531, 6175, -1;
	mov.b32 	%f48, %r532;
	shfl.sync.idx.b32	%r154|%p126, %r1176, %r531, 6175, -1;
	shfl.sync.idx.b32	%r155|%p127, %r1172, %r531, 6175, -1;
	setp.leu.f32 	%p128, %f8964, %f48;
	setp.gt.f32 	%p129, %f8964, %f48;
	selp.u32 	%r533, 1, 0, %p129;
	shfl.sync.up.b32	%r156|%p130, %r533, 1, 6144, -1;
	mov.b32 	%r534, %f8964;
	shfl.sync.up.b32	%r157|%p131, %r534, 1, 6144, -1;
	shfl.sync.up.b32	%r158|%p132, %r1279, 1, 6144, -1;
	shfl.sync.up.b32	%r159|%p133, %r1278, 1, 6144, -1;
	shfl.sync.up.b32	%r160|%p134, %r1277, 1, 6144, -1;
	@%p128 bra 	$L__BB1_47;
	setp.eq.s32 	%p135, %r2, 0;
	mov.b32 	%f306, %r157;
	setp.eq.s32 	%p136, %r156, 0;
	or.pred  	%p137, %p135, %p136;
	selp.f32 	%f8964, %f48, %f306, %p137;
	selp.b32 	%r1279, %r154, %r158, %p137;
	selp.b32 	%r1278, %r155, %r159, %p137;
	selp.b32 	%r1277, %r68, %r160, %p137;
$L__BB1_47:
	add.s32 	%r535, %r1204, 3;
	shfl.sync.idx.b32	%r536|%p138, %r1177, %r535, 6175, -1;
	mov.b32 	%f51, %r536;
	shfl.sync.idx.b32	%r167|%p139, %r1176, %r535, 6175, -1;
	shfl.sync.idx.b32	%r168|%p140, %r1172, %r535, 6175, -1;
	setp.leu.f32 	%p141, %f8964, %f51;
	setp.gt.f32 	%p142, %f8964, %f51;
	selp.u32 	%r537, 1, 0, %p142;
	shfl.sync.up.b32	%r169|%p143, %r537, 1, 6144, -1;
	mov.b32 	%r538, %f8964;
	shfl.sync.up.b32	%r170|%p144, %r538, 1, 6144, -1;
	shfl.sync.up.b32	%r171|%p145, %r1279, 1, 6144, -1;
	shfl.sync.up.b32	%r172|%p146, %r1278, 1, 6144, -1;
	shfl.sync.up.b32	%r173|%p147, %r1277, 1, 6144, -1;
	@%p141 bra 	$L__BB1_49;
	setp.eq.s32 	%p148, %r2, 0;
	mov.b32 	%f307, %r170;
	setp.eq.s32 	%p149, %r169, 0;
	or.pred  	%p150, %p148, %p149;
	selp.f32 	%f8964, %f51, %f307, %p150;
	selp.b32 	%r1279, %r167, %r171, %p150;
	selp.b32 	%r1278, %r168, %r172, %p150;
	selp.b32 	%r1277, %r68, %r173, %p150;
$L__BB1_49:
	ld.param.u32 	%r1139, [_Z4bm3dILb1ELb1ELb0EEvPfPKfiiifiiiiifff_param_9];
	add.s32 	%r1204, %r1204, 4;
	and.b32  	%r1223, %r1139, 2147483644;
	setp.ne.s32 	%p151, %r1204, %r1223;
	@%p151 bra 	$L__BB1_41;
$L__BB1_50:
	ld.param.u32 	%r1140, [_Z4bm3dILb1ELb1ELb0EEvPfPKfiiifiiiiifff_param_9];
	and.b32  	%r189, %r1140, 3;
	setp.eq.s32 	%p152, %r189, 0;
	@%p152 bra 	$L__BB1_59;
	shfl.sync.idx.b32	%r539|%p153, %r1177, %r1223, 6175, -1;
	mov.b32 	%f56, %r539;
	shfl.sync.idx.b32	%r190|%p154, %r1176, %r1223, 6175, -1;
	shfl.sync.idx.b32	%r191|%p155, %r1172, %r1223, 6175, -1;
	setp.leu.f32 	%p156, %f8964, %f56;
	setp.gt.f32 	%p157, %f8964, %f56;
	selp.u32 	%r540, 1, 0, %p157;
	shfl.sync.up.b32	%r192|%p158, %r540, 1, 6144, -1;
	mov.b32 	%r541, %f8964;
	shfl.sync.up.b32	%r193|%p159, %r541, 1, 6144, -1;
	shfl.sync.up.b32	%r194|%p160, %r1279, 1, 6144, -1;
	shfl.sync.up.b32	%r195|%p161, %r1278, 1, 6144, -1;
	shfl.sync.up.b32	%r196|%p162, %r1277, 1, 6144, -1;
	@%p156 bra 	$L__BB1_53;
	setp.eq.s32 	%p163, %r2, 0;
	mov.b32 	%f308, %r193;
	setp.eq.s32 	%p164, %r192, 0;
	or.pred  	%p165, %p163, %p164;
	selp.f32 	%f8964, %f56, %f308, %p165;
	selp.b32 	%r1279, %r190, %r194, %p165;
	selp.b32 	%r1278, %r191, %r195, %p165;
	selp.b32 	%r1277, %r68, %r196, %p165;
$L__BB1_53:
	setp.eq.s32 	%p166, %r189, 1;
	@%p166 bra 	$L__BB1_59;
	add.s32 	%r542, %r1223, 1;
	shfl.sync.idx.b32	%r543|%p167, %r1177, %r542, 6175, -1;
	mov.b32 	%f59, %r543;
	shfl.sync.idx.b32	%r203|%p168, %r1176, %r542, 6175, -1;
	shfl.sync.idx.b32	%r204|%p169, %r1172, %r542, 6175, -1;
	setp.leu.f32 	%p170, %f8964, %f59;
	setp.gt.f32 	%p171, %f8964, %f59;
	selp.u32 	%r544, 1, 0, %p171;
	shfl.sync.up.b32	%r205|%p172, %r544, 1, 6144, -1;
	mov.b32 	%r545, %f8964;
	shfl.sync.up.b32	%r206|%p173, %r545, 1, 6144, -1;
	shfl.sync.up.b32	%r207|%p174, %r1279, 1, 6144, -1;
	shfl.sync.up.b32	%r208|%p175, %r1278, 1, 6144, -1;
	shfl.sync.up.b32	%r209|%p176, %r1277, 1, 6144, -1;
	@%p170 bra 	$L__BB1_56;
	setp.eq.s32 	%p177, %r2, 0;
	mov.b32 	%f309, %r206;
	setp.eq.s32 	%p178, %r205, 0;
	or.pred  	%p179, %p177, %p178;
	selp.f32 	%f8964, %f59, %f309, %p179;
	selp.b32 	%r1279, %r203, %r207, %p179;
	selp.b32 	%r1278, %r204, %r208, %p179;
	selp.b32 	%r1277, %r68, %r209, %p179;
$L__BB1_56:
	setp.eq.s32 	%p180, %r189, 2;
	@%p180 bra 	$L__BB1_59;
	add.s32 	%r546, %r1223, 2;
	shfl.sync.idx.b32	%r547|%p181, %r1177, %r546, 6175, -1;
	mov.b32 	%f62, %r547;
	shfl.sync.idx.b32	%r216|%p182, %r1176, %r546, 6175, -1;
	shfl.sync.idx.b32	%r217|%p183, %r1172, %r546, 6175, -1;
	setp.leu.f32 	%p184, %f8964, %f62;
	setp.gt.f32 	%p185, %f8964, %f62;
	selp.u32 	%r548, 1, 0, %p185;
	shfl.sync.up.b32	%r218|%p186, %r548, 1, 6144, -1;
	mov.b32 	%r549, %f8964;
	shfl.sync.up.b32	%r219|%p187, %r549, 1, 6144, -1;
	shfl.sync.up.b32	%r220|%p188, %r1279, 1, 6144, -1;
	shfl.sync.up.b32	%r221|%p189, %r1278, 1, 6144, -1;
	shfl.sync.up.b32	%r222|%p190, %r1277, 1, 6144, -1;
	@%p184 bra 	$L__BB1_59;
	setp.eq.s32 	%p191, %r2, 0;
	mov.b32 	%f310, %r219;
	setp.eq.s32 	%p192, %r218, 0;
	or.pred  	%p193, %p191, %p192;
	selp.f32 	%f8964, %f62, %f310, %p193;
	selp.b32 	%r1279, %r216, %r220, %p193;
	selp.b32 	%r1278, %r217, %r221, %p193;
	selp.b32 	%r1277, %r68, %r222, %p193;
$L__BB1_59:
	ld.param.u32 	%r1127, [_Z4bm3dILb1ELb1ELb0EEvPfPKfiiifiiiiifff_param_8];
	add.s32 	%r1171, %r62, 1;
	setp.ne.s32 	%p194, %r1127, %r62;
	@%p194 bra 	$L__BB1_20;
$L__BB1_60:
	ld.param.u32 	%r1128, [_Z4bm3dILb1ELb1ELb0EEvPfPKfiiifiiiiifff_param_8];
	setp.lt.s32 	%p195, %r1128, 1;
	@%p195 bra 	$L__BB1_103;
	mov.b32 	%r1239, 1;
$L__BB1_62:
	mov.u32 	%r233, %r1239;
	ld.param.u32 	%r1141, [_Z4bm3dILb1ELb1ELb0EEvPfPKfiiifiiiiifff_param_9];
	setp.lt.s32 	%p196, %r1141, 1;
	mov.b32 	%r1262, 0;
	mov.b32 	%r1270, 2139095039;
	mov.u32 	%r1263, %r1262;
	@%p196 bra 	$L__BB1_81;
	mov.f32 	%f8981, 0f7F7FFFFF;
	mov.b32 	%r1245, 0;
	mov.u32 	%r1263, %r1245;
	mov.u32 	%r1262, %r1245;
$L__BB1_64:
	ld.param.u32 	%r1148, [_Z4bm3dILb1ELb1ELb0EEvPfPKfiiifiiiiifff_param_10];
	shfl.sync.idx.b32	%r554|%p197, %r1164, %r1245, 6175, -1;
	shfl.sync.idx.b32	%r555|%p198, %r1163, %r1245, 6175, -1;
	sub.s32 	%r556, %r554, %r1148;
	max.s32 	%r242, %r556, 0;
	add.s32 	%r557, %r554, %r1148;
	min.s32 	%r243, %r557, %r6;
	sub.s32 	%r558, %r555, %r1148;
	max.s32 	%r1248, %r558, 0;
	add.s32 	%r559, %r555, %r1148;
	min.s32 	%r245, %r559, %r7;
	setp.gt.s32 	%p199, %r1248, %r245;
	@%p199 bra 	$L__BB1_79;
	ld.param.u32 	%r1129, [_Z4bm3dILb1ELb1ELb0EEvPfPKfiiifiiiiifff_param_8];
	ld.param.u32 	%r1118, [_Z4bm3dILb1ELb1ELb0EEvPfPKfiiifiiiiifff_param_4];
	ld.param.u64 	%rd880, [_Z4bm3dILb1ELb1ELb0EEvPfPKfiiifiiiiifff_param_1];
	mad.lo.s32 	%r560, %r1248, %r1118, %r242;
	cvt.s64.s32 	%rd103, %r560;
	add.s32 	%r561, %r233, %r1129;
	mad.lo.s32 	%r562, %r561, %r10, %r2;
	cvt.s64.s32 	%rd104, %r562;
	add.s64 	%rd105, %rd103, %rd104;
	cvta.to.global.u64 	%rd106, %rd880;
	shl.b64 	%rd107, %rd105, 2;
	add.s64 	%rd890, %rd106, %rd107;
$L__BB1_66:
	mov.u64 	%rd891, %rd890;
	mov.u32 	%r246, %r1248;
	ld.param.u32 	%r1119, [_Z4bm3dILb1ELb1ELb0EEvPfPKfiiifiiiiifff_param_4];
	setp.gt.s32 	%p200, %r242, %r243;
	mul.wide.s32 	%rd108, %r1119, 4;
	add.s64 	%rd890, %rd891, %rd108;
	@%p200 bra 	$L__BB1_78;
	sub.s32 	%r564, %r243, %r242;
	and.b32  	%r565, %r564, 1;
	setp.eq.b32 	%p201, %r565, 1;
	mov.u32 	%r1253, %r242;
	@%p201 bra 	$L__BB1_71;
	bar.warp.sync 	%r61;
	ld.global.nc.f32 	%f313, [%rd891];
	sub.f32 	%f314, %f1, %f313;
	fma.rn.f32 	%f315, %f314, %f314, 0f00000000;
	ld.global.nc.f32 	%f316, [%rd890];
	sub.f32 	%f317, %f2, %f316;
	fma.rn.f32 	%f318, %f317, %f317, 0f00000000;
	add.s64 	%rd109, %rd890, %rd3;
	ld.global.nc.f32 	%f319, [%rd109];
	sub.f32 	%f320, %f3, %f319;
	fma.rn.f32 	%f321, %f320, %f320, %f315;
	add.s64 	%rd110, %rd109, %rd3;
	ld.global.nc.f32 	%f322, [%rd110];
	sub.f32 	%f323, %f4, %f322;
	fma.rn.f32 	%f324, %f323, %f323, %f318;
	add.s64 	%rd111, %rd110, %rd3;
	ld.global.nc.f32 	%f325, [%rd111];
	sub.f32 	%f326, %f5, %f325;
	fma.rn.f32 	%f327, %f326, %f326, %f321;
	add.s64 	%rd112, %rd111, %rd3;
	ld.global.nc.f32 	%f328, [%rd112];
	sub.f32 	%f329, %f6, %f328;
	fma.rn.f32 	%f330, %f329, %f329, %f324;
	add.s64 	%rd113, %rd112, %rd3;
	ld.global.nc.f32 	%f331, [%rd113];
	sub.f32 	%f332, %f7, %f331;
	fma.rn.f32 	%f333, %f332, %f332, %f327;
	add.s64 	%rd114, %rd113, %rd3;
	ld.global.nc.f32 	%f334, [%rd114];
	sub.f32 	%f335, %f8, %f334;
	fma.rn.f32 	%f336, %f335, %f335, %f330;
	add.f32 	%f337, %f333, %f336;
	mov.b32 	%r566, %f337;
	shfl.sync.bfly.b32	%r567|%p202, %r566, 1, 6175, %r61;
	mov.b32 	%f338, %r567;
	add.f32 	%f339, %f337, %f338;
	mov.b32 	%r568, %f339;
	shfl.sync.bfly.b32	%r569|%p203, %r568, 2, 6175, %r61;
	mov.b32 	%f340, %r569;
	add.f32 	%f341, %f339, %f340;
	mov.b32 	%r570, %f341;
	shfl.sync.bfly.b32	%r571|%p204, %r570, 4, 6175, %r61;
	mov.b32 	%f342, %r571;
	add.f32 	%f69, %f341, %f342;
	mov.b32 	%r572, %f8981;
	shfl.sync.up.b32	%r249|%p205, %r572, 1, 6144, %r61;
	shfl.sync.up.b32	%r250|%p206, %r1262, 1, 6144, %r61;
	shfl.sync.up.b32	%r251|%p207, %r1263, 1, 6144, %r61;
	setp.geu.f32 	%p208, %f69, %f8981;
	setp.lt.f32 	%p209, %f69, %f8981;
	selp.u32 	%r573, 1, 0, %p209;
	shfl.sync.up.b32	%r252|%p210, %r573, 1, 6144, %r61;
	@%p208 bra 	$L__BB1_70;
	setp.eq.s32 	%p211, %r2, 0;
	mov.b32 	%f343, %r249;
	setp.eq.s32 	%p212, %r252, 0;
	or.pred  	%p213, %p211, %p212;
	selp.f32 	%f8981, %f69, %f343, %p213;
	selp.b32 	%r1262, %r242, %r250, %p213;
	selp.b32 	%r1263, %r246, %r251, %p213;
$L__BB1_70:
	add.s32 	%r1253, %r242, 1;
	add.s64 	%rd891, %rd891, 4;
$L__BB1_71:
	setp.eq.s32 	%p214, %r243, %r242;
	@%p214 bra 	$L__BB1_78;
	sub.s32 	%r1259, %r1253, %r243;
	add.s32 	%r1258, %r1253, -1;
	add.s64 	%rd892, %rd891, 4;
$L__BB1_73:
	add.s32 	%r1258, %r1258, 2;
	add.s64 	%rd115, %rd892, -4;
	bar.warp.sync 	%r61;
	ld.global.nc.f32 	%f344, [%rd892+-4];
	sub.f32 	%f345, %f1, %f344;
	fma.rn.f32 	%f346, %f345, %f345, 0f00000000;
	add.s64 	%rd27, %rd115, %rd3;
	ld.global.nc.f32 	%f347, [%rd27];
	sub.f32 	%f348, %f2, %f347;
	fma.rn.f32 	%f349, %f348, %f348, 0f00000000;
	add.s64 	%rd28, %rd27, %rd3;
	ld.global.nc.f32 	%f350, [%rd28];
	sub.f32 	%f351, %f3, %f350;
	fma.rn.f32 	%f352, %f351, %f351, %f346;
	add.s64 	%rd29, %rd28, %rd3;
	ld.global.nc.f32 	%f353, [%rd29];
	sub.f32 	%f354, %f4, %f353;
	fma.rn.f32 	%f355, %f354, %f354, %f349;
	add.s64 	%rd30, %rd29, %rd3;
	ld.global.nc.f32 	%f356, [%rd30];
	sub.f32 	%f357, %f5, %f356;
	fma.rn.f32 	%f358, %f357, %f357, %f352;
	add.s64 	%rd31, %rd30, %rd3;
	ld.global.nc.f32 	%f359, [%rd31];
	sub.f32 	%f360, %f6, %f359;
	fma.rn.f32 	%f361, %f360, %f360, %f355;
	add.s64 	%rd32, %rd31, %rd3;
	ld.global.nc.f32 	%f362, [%rd32];
	sub.f32 	%f363, %f7, %f362;
	fma.rn.f32 	%f364, %f363, %f363, %f358;
	add.s64 	%rd33, %rd32, %rd3;
	ld.global.nc.f32 	%f365, [%rd33];
	sub.f32 	%f366, %f8, %f365;
	fma.rn.f32 	%f367, %f366, %f366, %f361;
	add.f32 	%f368, %f364, %f367;
	mov.b32 	%r574, %f368;
	shfl.sync.bfly.b32	%r575|%p215, %r574, 1, 6175, %r61;
	mov.b32 	%f369, %r575;
	add.f32 	%f370, %f368, %f369;
	mov.b32 	%r576, %f370;
	shfl.sync.bfly.b32	%r577|%p216, %r576, 2, 6175, %r61;
	mov.b32 	%f371, %r577;
	add.f32 	%f372, %f370, %f371;
	mov.b32 	%r578, %f372;
	shfl.sync.bfly.b32	%r579|%p217, %r578, 4, 6175, %r61;
	mov.b32 	%f373, %r579;
	add.f32 	%f75, %f372, %f373;
	mov.b32 	%r580, %f8981;
	shfl.sync.up.b32	%r270|%p218, %r580, 1, 6144, %r61;
	shfl.sync.up.b32	%r271|%p219, %r1262, 1, 6144, %r61;
	shfl.sync.up.b32	%r272|%p220, %r1263, 1, 6144, %r61;
	setp.geu.f32 	%p221, %f75, %f8981;
	setp.lt.f32 	%p222, %f75, %f8981;
	selp.u32 	%r581, 1, 0, %p222;
	shfl.sync.up.b32	%r273|%p223, %r581, 1, 6144, %r61;
	@%p221 bra 	$L__BB1_75;
	setp.eq.s32 	%p224, %r2, 0;
	mov.b32 	%f374, %r270;
	setp.eq.s32 	%p225, %r273, 0;
	or.pred  	%p226, %p224, %p225;
	selp.f32 	%f8981, %f75, %f374, %p226;
	add.s32 	%r582, %r1258, -1;
	selp.b32 	%r1262, %r582, %r271, %p226;
	selp.b32 	%r1263, %r246, %r272, %p226;
$L__BB1_75:
	bar.warp.sync 	%r61;
	ld.global.nc.f32 	%f375, [%rd892];
	sub.f32 	%f376, %f1, %f375;
	fma.rn.f32 	%f377, %f376, %f376, 0f00000000;
	ld.global.nc.f32 	%f378, [%rd27+4];
	sub.f32 	%f379, %f2, %f378;
	fma.rn.f32 	%f380, %f379, %f379, 0f00000000;
	ld.global.nc.f32 	%f381, [%rd28+4];
	sub.f32 	%f382, %f3, %f381;
	fma.rn.f32 	%f383, %f382, %f382, %f377;
	ld.global.nc.f32 	%f384, [%rd29+4];
	sub.f32 	%f385, %f4, %f384;
	fma.rn.f32 	%f386, %f385, %f385, %f380;
	ld.global.nc.f32 	%f387, [%rd30+4];
	sub.f32 	%f388, %f5, %f387;
	fma.rn.f32 	%f389, %f388, %f388, %f383;
	ld.global.nc.f32 	%f390, [%rd31+4];
	sub.f32 	%f391, %f6, %f390;
	fma.rn.f32 	%f392, %f391, %f391, %f386;
	ld.global.nc.f32 	%f393, [%rd32+4];
	sub.f32 	%f394, %f7, %f393;
	fma.rn.f32 	%f395, %f394, %f394, %f389;
	ld.global.nc.f32 	%f396, [%rd33+4];
	sub.f32 	%f397, %f8, %f396;
	fma.rn.f32 	%f398, %f397, %f397, %f392;
	add.f32 	%f399, %f395, %f398;
	mov.b32 	%r583, %f399;
	shfl.sync.bfly.b32	%r584|%p227, %r583, 1, 6175, %r61;
	mov.b32 	%f400, %r584;
	add.f32 	%f401, %f399, %f400;
	mov.b32 	%r585, %f401;
	shfl.sync.bfly.b32	%r586|%p228, %r585, 2, 6175, %r61;
	mov.b32 	%f402, %r586;
	add.f32 	%f403, %f401, %f402;
	mov.b32 	%r587, %f403;
	shfl.sync.bfly.b32	%r588|%p229, %r587, 4, 6175, %r61;
	mov.b32 	%f404, %r588;
	add.f32 	%f78, %f403, %f404;
	mov.b32 	%r589, %f8981;
	shfl.sync.up.b32	%r278|%p230, %r589, 1, 6144, %r61;
	shfl.sync.up.b32	%r279|%p231, %r1262, 1, 6144, %r61;
	shfl.sync.up.b32	%r280|%p232, %r1263, 1, 6144, %r61;
	setp.geu.f32 	%p233, %f78, %f8981;
	setp.lt.f32 	%p234, %f78, %f8981;
	selp.u32 	%r590, 1, 0, %p234;
	shfl.sync.up.b32	%r281|%p235, %r590, 1, 6144, %r61;
	@%p233 bra 	$L__BB1_77;
	setp.eq.s32 	%p236, %r2, 0;
	mov.b32 	%f405, %r278;
	setp.eq.s32 	%p237, %r281, 0;
	or.pred  	%p238, %p236, %p237;
	selp.f32 	%f8981, %f78, %f405, %p238;
	selp.b32 	%r1262, %r1258, %r279, %p238;
	selp.b32 	%r1263, %r246, %r280, %p238;
$L__BB1_77:
	add.s32 	%r1259, %r1259, 2;
	add.s64 	%rd892, %rd892, 8;
	setp.ne.s32 	%p239, %r1259, 1;
	@%p239 bra 	$L__BB1_73;
$L__BB1_78:
	add.s32 	%r1248, %r246, 1;
	setp.ne.s32 	%p240, %r246, %r245;
	@%p240 bra 	$L__BB1_66;
$L__BB1_79:
	ld.param.u32 	%r1142, [_Z4bm3dILb1ELb1ELb0EEvPfPKfiiifiiiiifff_param_9];
	add.s32 	%r1245, %r1245, 1;
	setp.ne.s32 	%p241, %r1245, %r1142;
	@%p241 bra 	$L__BB1_64;
	mov.b32 	%r1270, %f8981;
$L__BB1_81:
	mov.u32 	%r1163, %r1263;
	mov.u32 	%r1164, %r1262;
	ld.param.u32 	%r1143, [_Z4bm3dILb1ELb1ELb0EEvPfPKfiiifiiiiifff_param_9];
	setp.lt.s32 	%p242, %r1143, 1;
	@%p242 bra 	$L__BB1_102;
	ld.param.u32 	%r1144, [_Z4bm3dILb1ELb1ELb0EEvPfPKfiiifiiiiifff_param_9];
	ld.param.u32 	%r1130, [_Z4bm3dILb1ELb1ELb0EEvPfPKfiiifiiiiifff_param_8];
	add.s32 	%r297, %r233, %r1130;
	setp.lt.u32 	%p243, %r1144, 4;
	mov.b32 	%r1292, 0;
	@%p243 bra 	$L__BB1_93;
	mov.b32 	%r1273, 0;
$L__BB1_84:
	shfl.sync.idx.b32	%r594|%p244, %r1270, %r1273, 6175, -1;
	mov.b32 	%f84, %r594;
	shfl.sync.idx.b32	%r302|%p245, %r1164, %r1273, 6175, -1;
	shfl.sync.idx.b32	%r303|%p246, %r1163, %r1273, 6175, -1;
	setp.leu.f32 	%p247, %f8964, %f84;
	setp.gt.f32 	%p248, %f8964, %f84;
	selp.u32 	%r595, 1, 0, %p248;
	shfl.sync.up.b32	%r304|%p249, %r595, 1, 6144, -1;
	mov.b32 	%r596, %f8964;
	shfl.sync.up.b32	%r305|%p250, %r596, 1, 6144, -1;
	shfl.sync.up.b32	%r306|%p251, %r1279, 1, 6144, -1;
	shfl.sync.up.b32	%r307|%p252, %r1278, 1, 6144, -1;
	shfl.sync.up.b32	%r308|%p253, %r1277, 1, 6144, -1;
	@%p247 bra 	$L__BB1_86;
	setp.eq.s32 	%p254, %r2, 0;
	mov.b32 	%f407, %r305;
	setp.eq.s32 	%p255, %r304, 0;
	or.pred  	%p256, %p254, %p255;
	selp.f32 	%f8964, %f84, %f407, %p256;
	selp.b32 	%r1279, %r302, %r306, %p256;
	selp.b32 	%r1278, %r303, %r307, %p256;
	selp.b32 	%r1277, %r297, %r308, %p256;
$L__BB1_86:
	add.s32 	%r597, %r1273, 1;
	shfl.sync.idx.b32	%r598|%p257, %r1270, %r597, 6175, -1;
	mov.b32 	%f87, %r598;
	shfl.sync.idx.b32	%r315|%p258, %r1164, %r597, 6175, -1;
	shfl.sync.idx.b32	%r316|%p259, %r1163, %r597, 6175, -1;
	setp.leu.f32 	%p260, %f8964, %f87;
	setp.gt.f32 	%p261, %f8964, %f87;
	selp.u32 	%r599, 1, 0, %p261;
	shfl.sync.up.b32	%r317|%p262, %r599, 1, 6144, -1;
	mov.b32 	%r600, %f8964;
	shfl.sync.up.b32	%r318|%p263, %r600, 1, 6144, -1;
	shfl.sync.up.b32	%r319|%p264, %r1279, 1, 6144, -1;
	shfl.sync.up.b32	%r320|%p265, %r1278, 1, 6144, -1;
	shfl.sync.up.b32	%r321|%p266, %r1277, 1, 6144, -1;
	@%p260 bra 	$L__BB1_88;
	setp.eq.s32 	%p267, %r2, 0;
	mov.b32 	%f408, %r318;
	setp.eq.s32 	%p268, %r317, 0;
	or.pred  	%p269, %p267, %p268;
	selp.f32 	%f8964, %f87, %f408, %p269;
	selp.b32 	%r1279, %r315, %r319, %p269;
	selp.b32 	%r1278, %r316, %r320, %p269;
	selp.b32 	%r1277, %r297, %r321, %p269;
$L__BB1_88:
	add.s32 	%r601, %r1273, 2;
	shfl.sync.idx.b32	%r602|%p270, %r1270, %r601, 6175, -1;
	mov.b32 	%f90, %r602;
	shfl.sync.idx.b32	%r328|%p271, %r1164, %r601, 6175, -1;
	shfl.sync.idx.b32	%r329|%p272, %r1163, %r601, 6175, -1;
	setp.leu.f32 	%p273, %f8964, %f90;
	setp.gt.f32 	%p274, %f8964, %f90;
	selp.u32 	%r603, 1, 0, %p274;
	shfl.sync.up.b32	%r330|%p275, %r603, 1, 6144, -1;
	mov.b32 	%r604, %f8964;
	shfl.sync.up.b32	%r331|%p276, %r604, 1, 6144, -1;
	shfl.sync.up.b32	%r332|%p277, %r1279, 1, 6144, -1;
	shfl.sync.up.b32	%r333|%p278, %r1278, 1, 6144, -1;
	shfl.sync.up.b32	%r334|%p279, %r1277, 1, 6144, -1;
	@%p273 bra 	$L__BB1_90;
	setp.eq.s32 	%p280, %r2, 0;
	mov.b32 	%f409, %r331;
	setp.eq.s32 	%p281, %r330, 0;
	or.pred  	%p282, %p280, %p281;
	selp.f32 	%f8964, %f90, %f409, %p282;
	selp.b32 	%r1279, %r328, %r332, %p282;
	selp.b32 	%r1278, %r329, %r333, %p282;
	selp.b32 	%r1277, %r297, %r334, %p282;
$L__BB1_90:
	add.s32 	%r605, %r1273, 3;
	shfl.sync.idx.b32	%r606|%p283, %r1270, %r605, 6175, -1;
	mov.b32 	%f93, %r606;
	shfl.sync.idx.b32	%r341|%p284, %r1164, %r605, 6175, -1;
	shfl.sync.idx.b32	%r342|%p285, %r1163, %r605, 6175, -1;
	setp.leu.f32 	%p286, %f8964, %f93;
	setp.gt.f32 	%p287, %f8964, %f93;
	selp.u32 	%r607, 1, 0, %p287;
	shfl.sync.up.b32	%r343|%p288, %r607, 1, 6144, -1;
	mov.b32 	%r608, %f8964;
	shfl.sync.up.b32	%r344|%p289, %r608, 1, 6144, -1;
	shfl.sync.up.b32	%r345|%p290, %r1279, 1, 6144, -1;
	shfl.sync.up.b32	%r346|%p291, %r1278, 1, 6144, -1;
	shfl.sync.up.b32	%r347|%p292, %r1277, 1, 6144, -1;
	@%p286 bra 	$L__BB1_92;
	setp.eq.s32 	%p293, %r2, 0;
	mov.b32 	%f410, %r344;
	setp.eq.s32 	%p294, %r343, 0;
	or.pred  	%p295, %p293, %p294;
	selp.f32 	%f8964, %f93, %f410, %p295;
	selp.b32 	%r1279, %r341, %r345, %p295;
	selp.b32 	%r1278, %r342, %r346, %p295;
	selp.b32 	%r1277, %r297, %r347, %p295;
$L__BB1_92:
	ld.param.u32 	%r1145, [_Z4bm3dILb1ELb1ELb0EEvPfPKfiiifiiiiifff_param_9];
	add.s32 	%r1273, %r1273, 4;
	and.b32  	%r1292, %r1145, 2147483644;
	setp.ne.s32 	%p296, %r1273, %r1292;
	@%p296 bra 	$L__BB1_84;
$L__BB1_93:
	ld.param.u32 	%r1146, [_Z4bm3dILb1ELb1ELb0EEvPfPKfiiifiiiiifff_param_9];
	and.b32  	%r363, %r1146, 3;
	setp.eq.s32 	%p297, %r363, 0;
	@%p297 bra 	$L__BB1_102;
	shfl.sync.idx.b32	%r609|%p298, %r1270, %r1292, 6175, -1;
	mov.b32 	%f98, %r609;
	shfl.sync.idx.b32	%r364|%p299, %r1164, %r1292, 6175, -1;
	shfl.sync.idx.b32	%r365|%p300, %r1163, %r1292, 6175, -1;
	setp.leu.f32 	%p301, %f8964, %f98;
	setp.gt.f32 	%p302, %f8964, %f98;
	selp.u32 	%r610, 1, 0, %p302;
	shfl.sync.up.b32	%r366|%p303, %r610, 1, 6144, -1;
	mov.b32 	%r611, %f8964;
	shfl.sync.up.b32	%r367|%p304, %r611, 1, 6144, -1;
	shfl.sync.up.b32	%r368|%p305, %r1279, 1, 6144, -1;
	shfl.sync.up.b32	%r369|%p306, %r1278, 1, 6144, -1;
	shfl.sync.up.b32	%r370|%p307, %r1277, 1, 6144, -1;
	@%p301 bra 	$L__BB1_96;
	setp.eq.s32 	%p308, %r2, 0;
	mov.b32 	%f411, %r367;
	setp.eq.s32 	%p309, %r366, 0;
	or.pred  	%p310, %p308, %p309;
	selp.f32 	%f8964, %f98, %f411, %p310;
	selp.b32 	%r1279, %r364, %r368, %p310;
	selp.b32 	%r1278, %r365, %r369, %p310;
	selp.b32 	%r1277, %r297, %r370, %p310;
$L__BB1_96:
	setp.eq.s32 	%p311, %r363, 1;
	@%p311 bra 	$L__BB1_102;
	add.s32 	%r612, %r1292, 1;
	shfl.sync.idx.b32	%r613|%p312, %r1270, %r612, 6175, -1;
	mov.b32 	%f101, %r613;
	shfl.sync.idx.b32	%r377|%p313, %r1164, %r612, 6175, -1;
	shfl.sync.idx.b32	%r378|%p314, %r1163, %r612, 6175, -1;
	setp.leu.f32 	%p315, %f8964, %f101;
	setp.gt.f32 	%p316, %f8964, %f101;
	selp.u32 	%r614, 1, 0, %p316;
	shfl.sync.up.b32	%r379|%p317, %r614, 1, 6144, -1;
	mov.b32 	%r615, %f8964;
	shfl.sync.up.b32	%r380|%p318, %r615, 1, 6144, -1;
	shfl.sync.up.b32	%r381|%p319, %r1279, 1, 6144, -1;
	shfl.sync.up.b32	%r382|%p320, %r1278, 1, 6144, -1;
	shfl.sync.up.b32	%r383|%p321, %r1277, 1, 6144, -1;
	@%p315 bra 	$L__BB1_99;
	setp.eq.s32 	%p322, %r2, 0;
	mov.b32 	%f412, %r380;
	setp.eq.s32 	%p323, %r379, 0;
	or.pred  	%p324, %p322, %p323;
	selp.f32 	%f8964, %f101, %f412, %p324;
	selp.b32 	%r1279, %r377, %r381, %p324;
	selp.b32 	%r1278, %r378, %r382, %p324;
	selp.b32 	%r1277, %r297, %r383, %p324;
$L__BB1_99:
	setp.eq.s32 	%p325, %r363, 2;
	@%p325 bra 	$L__BB1_102;
	add.s32 	%r616, %r1292, 2;
	shfl.sync.idx.b32	%r617|%p326, %r1270, %r616, 6175, -1;
	mov.b32 	%f104, %r617;
	shfl.sync.idx.b32	%r390|%p327, %r1164, %r616, 6175, -1;
	shfl.sync.idx.b32	%r391|%p328, %r1163, %r616, 6175, -1;
	setp.leu.f32 	%p329, %f8964, %f104;
	setp.gt.f32 	%p330, %f8964, %f104;
	selp.u32 	%r618, 1, 0, %p330;
	shfl.sync.up.b32	%r392|%p331, %r618, 1, 6144, -1;
	mov.b32 	%r619, %f8964;
	shfl.sync.up.b32	%r393|%p332, %r619, 1, 6144, -1;
	shfl.sync.up.b32	%r394|%p333, %r1279, 1, 6144, -1;
	shfl.sync.up.b32	%r395|%p334, %r1278, 1, 6144, -1;
	shfl.sync.up.b32	%r396|%p335, %r1277, 1, 6144, -1;
	@%p329 bra 	$L__BB1_102;
	setp.eq.s32 	%p336, %r2, 0;
	mov.b32 	%f413, %r393;
	setp.eq.s32 	%p337, %r392, 0;
	or.pred  	%p338, %p336, %p337;
	selp.f32 	%f8964, %f104, %f413, %p338;
	selp.b32 	%r1279, %r390, %r394, %p338;
	selp.b32 	%r1278, %r391, %r395, %p338;
	selp.b32 	%r1277, %r297, %r396, %p338;
$L__BB1_102:
	ld.param.u32 	%r1131, [_Z4bm3dILb1ELb1ELb0EEvPfPKfiiifiiiiifff_param_8];
	add.s32 	%r1239, %r233, 1;
	setp.ne.s32 	%p339, %r233, %r1131;
	@%p339 bra 	$L__BB1_62;
$L__BB1_103:
	ld.param.u32 	%r1132, [_Z4bm3dILb1ELb1ELb0EEvPfPKfiiifiiiiifff_param_8];
	ld.param.f32 	%f8934, [_Z4bm3dILb1ELb1ELb0EEvPfPKfiiifiiiiifff_param_5];
	setp.eq.s32 	%p340, %r2, 0;
	setp.eq.s32 	%p341, %r1279, %r8;
	setp.eq.s32 	%p342, %r1278, %r9;
	and.pred  	%p343, %p341, %p342;
	setp.eq.s32 	%p344, %r1277, %r1132;
	and.pred  	%p345, %p343, %p344;
	selp.u32 	%r620, 1, 0, %p345;
	shfl.sync.bfly.b32	%r621|%p346, %r620, 1, 6175, -1;
	add.s32 	%r622, %r621, %r620;
	shfl.sync.bfly.b32	%r623|%p347, %r622, 2, 6175, -1;
	add.s32 	%r624, %r622, %r623;
	shfl.sync.bfly.b32	%r625|%p348, %r624, 4, 6175, -1;
	mov.b32 	%r626, %f8964;
	shfl.sync.up.b32	%r627|%p349, %r626, 1, 6144, -1;
	shfl.sync.up.b32	%r628|%p350, %r1279, 1, 6144, -1;
	shfl.sync.up.b32	%r629|%p351, %r1278, 1, 6144, -1;
	shfl.sync.up.b32	%r630|%p352, %r1277, 1, 6144, -1;
	neg.s32 	%r631, %r625;
	setp.eq.s32 	%p353, %r624, %r631;
	selp.b32 	%r632, %r8, %r628, %p340;
	selp.b32 	%r633, %r9, %r629, %p340;
	selp.b32 	%r634, %r1132, %r630, %p340;
	selp.b32 	%r407, %r634, %r1277, %p353;
	selp.b32 	%r408, %r633, %r1278, %p353;
	selp.b32 	%r409, %r632, %r1279, %p353;
	setp.lt.f32 	%p354, %f8934, 0f34000000;
	@%p354 bra 	$L__BB1_105;
	ld.param.f32 	%f8940, [_Z4bm3dILb1ELb1ELb0EEvPfPKfiiifiiiiifff_param_13];
	ld.param.f32 	%f8935, [_Z4bm3dILb1ELb1ELb0EEvPfPKfiiifiiiiifff_param_5];
	ld.param.u32 	%r1120, [_Z4bm3dILb1ELb1ELb0EEvPfPKfiiifiiiiifff_param_4];
	ld.param.u32 	%r1106, [_Z4bm3dILb1ELb1ELb0EEvPfPKfiiifiiiiifff_param_3];
	ld.param.u64 	%rd881, [_Z4bm3dILb1ELb1ELb0EEvPfPKfiiifiiiiifff_param_1];
	ld.param.u64 	%rd876, [_Z4bm3dILb1ELb1ELb0EEvPfPKfiiifiiiiifff_param_0];
	shfl.sync.idx.b32	%r640|%p355, %r409, 0, 6175, -1;
	shfl.sync.idx.b32	%r641|%p356, %r408, 0, 6175, -1;
	shfl.sync.idx.b32	%r642|%p357, %r407, 0, 6175, -1;
	mul.lo.s32 	%r643, %r1120, %r1106;
	add.s32 	%r644, %r640, %r2;
	mad.lo.s32 	%r645, %r641, %r1120, %r644;
	mad.lo.s32 	%r646, %r642, %r643, %r645;
	cvta.to.global.u64 	%rd244, %rd881;
	mul.wide.s32 	%rd245, %r646, 4;
	add.s64 	%rd246, %rd244, %rd245;
	ld.global.nc.f32 	%f670, [%rd246];
	mul.wide.s32 	%rd247, %r1120, 4;
	add.s64 	%rd248, %rd246, %rd247;
	ld.global.nc.f32 	%f671, [%rd248];
	shl.b32 	%r647, %r1120, 1;
	mul.wide.s32 	%rd249, %r647, 4;
	add.s64 	%rd250, %rd246, %rd249;
	ld.global.nc.f32 	%f672, [%rd250];
	mul.lo.s32 	%r648, %r1120, 3;
	mul.wide.s32 	%rd251, %r648, 4;
	add.s64 	%rd252, %rd246, %rd251;
	ld.global.nc.f32 	%f673, [%rd252];
	shl.b32 	%r649, %r1120, 2;
	mul.wide.s32 	%rd253, %r649, 4;
	add.s64 	%rd254, %rd246, %rd253;
	ld.global.nc.f32 	%f674, [%rd254];
	mul.lo.s32 	%r650, %r1120, 5;
	mul.wide.s32 	%rd255, %r650, 4;
	add.s64 	%rd256, %rd246, %rd255;
	ld.global.nc.f32 	%f675, [%rd256];
	mul.lo.s32 	%r651, %r1120, 6;
	mul.wide.s32 	%rd257, %r651, 4;
	add.s64 	%rd258, %rd246, %rd257;
	ld.global.nc.f32 	%f676, [%rd258];
	mul.lo.s32 	%r652, %r1120, 7;
	mul.wide.s32 	%rd259, %r652, 4;
	add.s64 	%rd260, %rd246, %rd259;
	ld.global.nc.f32 	%f677, [%rd260];
	shfl.sync.idx.b32	%r653|%p358, %r409, 1, 6175, -1;
	shfl.sync.idx.b32	%r654|%p359, %r408, 1, 6175, -1;
	shfl.sync.idx.b32	%r655|%p360, %r407, 1, 6175, -1;
	add.s32 	%r656, %r653, %r2;
	mad.lo.s32 	%r657, %r654, %r1120, %r656;
	mad.lo.s32 	%r658, %r655, %r643, %r657;
	mul.wide.s32 	%rd261, %r658, 4;
	add.s64 	%rd262, %rd244, %rd261;
	ld.global.nc.f32 	%f678, [%rd262];
	add.s64 	%rd263, %rd262, %rd247;
	ld.global.nc.f32 	%f679, [%rd263];
	add.s64 	%rd264, %rd262, %rd249;
	ld.global.nc.f32 	%f680, [%rd264];
	add.s64 	%rd265, %rd262, %rd251;
	ld.global.nc.f32 	%f681, [%rd265];
	add.s64 	%rd266, %rd262, %rd253;
	ld.global.nc.f32 	%f682, [%rd266];
	add.s64 	%rd267, %rd262, %rd255;
	ld.global.nc.f32 	%f683, [%rd267];
	add.s64 	%rd268, %rd262, %rd257;
	ld.global.nc.f32 	%f684, [%rd268];
	add.s64 	%rd269, %rd262, %rd259;
	ld.global.nc.f32 	%f685, [%rd269];
	shfl.sync.idx.b32	%r659|%p361, %r409, 2, 6175, -1;
	shfl.sync.idx.b32	%r660|%p362, %r408, 2, 6175, -1;
	shfl.sync.idx.b32	%r661|%p363, %r407, 2, 6175, -1;
	add.s32 	%r662, %r659, %r2;
	mad.lo.s32 	%r663, %r660, %r1120, %r662;
	mad.lo.s32 	%r664, %r661, %r643, %r663;
	mul.wide.s32 	%rd270, %r664, 4;
	add.s64 	%rd271, %rd244, %rd270;
	ld.global.nc.f32 	%f686, [%rd271];
	add.s64 	%rd272, %rd271, %rd247;
	ld.global.nc.f32 	%f687, [%rd272];
	add.s64 	%rd273, %rd271, %rd249;
	ld.global.nc.f32 	%f688, [%rd273];
	add.s64 	%rd274, %rd271, %rd251;
	ld.global.nc.f32 	%f689, [%rd274];
	add.s64 	%rd275, %rd271, %rd253;
	ld.global.nc.f32 	%f690, [%rd275];
	add.s64 	%rd276, %rd271, %rd255;
	ld.global.nc.f32 	%f691, [%rd276];
	add.s64 	%rd277, %rd271, %rd257;
	ld.global.nc.f32 	%f692, [%rd277];
	add.s64 	%rd278, %rd271, %rd259;
	ld.global.nc.f32 	%f693, [%rd278];
	shfl.sync.idx.b32	%r665|%p364, %r409, 3, 6175, -1;
	shfl.sync.idx.b32	%r666|%p365, %r408, 3, 6175, -1;
	shfl.sync.idx.b32	%r667|%p366, %r407, 3, 6175, -1;
	add.s32 	%r668, %r665, %r2;
	mad.lo.s32 	%r669, %r666, %r1120, %r668;
	mad.lo.s32 	%r670, %r667, %r643, %r669;
	mul.wide.s32 	%rd279, %r670, 4;
	add.s64 	%rd280, %rd244, %rd279;
	ld.global.nc.f32 	%f694, [%rd280];
	add.s64 	%rd281, %rd280, %rd247;
	ld.global.nc.f32 	%f695, [%rd281];
	add.s64 	%rd282, %rd280, %rd249;
	ld.global.nc.f32 	%f696, [%rd282];
	add.s64 	%rd283, %rd280, %rd251;
	ld.global.nc.f32 	%f697, [%rd283];
	add.s64 	%rd284, %rd280, %rd253;
	ld.global.nc.f32 	%f698, [%rd284];
	add.s64 	%rd285, %rd280, %rd255;
	ld.global.nc.f32 	%f699, [%rd285];
	add.s64 	%rd286, %rd280, %rd257;
	ld.global.nc.f32 	%f700, [%rd286];
	add.s64 	%rd287, %rd280, %rd259;
	ld.global.nc.f32 	%f701, [%rd287];
	shfl.sync.idx.b32	%r671|%p367, %r409, 4, 6175, -1;
	shfl.sync.idx.b32	%r672|%p368, %r408, 4, 6175, -1;
	shfl.sync.idx.b32	%r673|%p369, %r407, 4, 6175, -1;
	add.s32 	%r674, %r671, %r2;
	mad.lo.s32 	%r675, %r672, %r1120, %r674;
	mad.lo.s32 	%r676, %r673, %r643, %r675;
	mul.wide.s32 	%rd288, %r676, 4;
	add.s64 	%rd289, %rd244, %rd288;
	ld.global.nc.f32 	%f702, [%rd289];
	add.s64 	%rd290, %rd289, %rd247;
	ld.global.nc.f32 	%f703, [%rd290];
	add.s64 	%rd291, %rd289, %rd249;
	ld.global.nc.f32 	%f704, [%rd291];
	add.s64 	%rd292, %rd289, %rd251;
	ld.global.nc.f32 	%f705, [%rd292];
	add.s64 	%rd293, %rd289, %rd253;
	ld.global.nc.f32 	%f706, [%rd293];
	add.s64 	%rd294, %rd289, %rd255;
	ld.global.nc.f32 	%f707, [%rd294];
	add.s64 	%rd295, %rd289, %rd257;
	ld.global.nc.f32 	%f708, [%rd295];
	add.s64 	%rd296, %rd289, %rd259;
	ld.global.nc.f32 	%f709, [%rd296];
	shfl.sync.idx.b32	%r677|%p370, %r409, 5, 6175, -1;
	shfl.sync.idx.b32	%r678|%p371, %r408, 5, 6175, -1;
	shfl.sync.idx.b32	%r679|%p372, %r407, 5, 6175, -1;
	add.s32 	%r680, %r677, %r2;
	mad.lo.s32 	%r681, %r678, %r1120, %r680;
	mad.lo.s32 	%r682, %r679, %r643, %r681;
	mul.wide.s32 	%rd297, %r682, 4;
	add.s64 	%rd298, %rd244, %rd297;
	ld.global.nc.f32 	%f710, [%rd298];
	add.s64 	%rd299, %rd298, %rd247;
	ld.global.nc.f32 	%f711, [%rd299];
	add.s64 	%rd300, %rd298, %rd249;
	ld.global.nc.f32 	%f712, [%rd300];
	add.s64 	%rd301, %rd298, %rd251;
	ld.global.nc.f32 	%f713, [%rd301];
	add.s64 	%rd302, %rd298, %rd253;
	ld.global.nc.f32 	%f714, [%rd302];
	add.s64 	%rd303, %rd298, %rd255;
	ld.global.nc.f32 	%f715, [%rd303];
	add.s64 	%rd304, %rd298, %rd257;
	ld.global.nc.f32 	%f716, [%rd304];
	add.s64 	%rd305, %rd298, %rd259;
	ld.global.nc.f32 	%f717, [%rd305];
	shfl.sync.idx.b32	%r683|%p373, %r409, 6, 6175, -1;
	shfl.sync.idx.b32	%r684|%p374, %r408, 6, 6175, -1;
	shfl.sync.idx.b32	%r685|%p375, %r407, 6, 6175, -1;
	add.s32 	%r686, %r683, %r2;
	mad.lo.s32 	%r687, %r684, %r1120, %r686;
	mad.lo.s32 	%r688, %r685, %r643, %r687;
	mul.wide.s32 	%rd306, %r688, 4;
	add.s64 	%rd307, %rd244, %rd306;
	ld.global.nc.f32 	%f718, [%rd307];
	add.s64 	%rd308, %rd307, %rd247;
	ld.global.nc.f32 	%f719, [%rd308];
	add.s64 	%rd309, %rd307, %rd249;
	ld.global.nc.f32 	%f720, [%rd309];
	add.s64 	%rd310, %rd307, %rd251;
	ld.global.nc.f32 	%f721, [%rd310];
	add.s64 	%rd311, %rd307, %rd253;
	ld.global.nc.f32 	%f722, [%rd311];
	add.s64 	%rd312, %rd307, %rd255;
	ld.global.nc.f32 	%f723, [%rd312];
	add.s64 	%rd313, %rd307, %rd257;
	ld.global.nc.f32 	%f724, [%rd313];
	add.s64 	%rd314, %rd307, %rd259;
	ld.global.nc.f32 	%f725, [%rd314];
	shfl.sync.idx.b32	%r689|%p376, %r409, 7, 6175, -1;
	shfl.sync.idx.b32	%r690|%p377, %r408, 7, 6175, -1;
	shfl.sync.idx.b32	%r691|%p378, %r407, 7, 6175, -1;
	add.s32 	%r692, %r689, %r2;
	mad.lo.s32 	%r693, %r690, %r1120, %r692;
	mad.lo.s32 	%r694, %r691, %r643, %r693;
	mul.wide.s32 	%rd315, %r694, 4;
	add.s64 	%rd316, %rd244, %rd315;
	ld.global.nc.f32 	%f726, [%rd316];
	add.s64 	%rd317, %rd316, %rd247;
	ld.global.nc.f32 	%f727, [%rd317];
	add.s64 	%rd318, %rd316, %rd249;
	ld.global.nc.f32 	%f728, [%rd318];
	add.s64 	%rd319, %rd316, %rd251;
	ld.global.nc.f32 	%f729, [%rd319];
	add.s64 	%rd320, %rd316, %rd253;
	ld.global.nc.f32 	%f730, [%rd320];
	add.s64 	%rd321, %rd316, %rd255;
	ld.global.nc.f32 	%f731, [%rd321];
	add.s64 	%rd322, %rd316, %rd257;
	ld.global.nc.f32 	%f732, [%rd322];
	add.s64 	%rd323, %rd316, %rd259;
	ld.global.nc.f32 	%f733, [%rd323];
	sub.f32 	%f734, %f670, %f677;
	add.f32 	%f735, %f670, %f677;
	sub.f32 	%f736, %f674, %f673;
	add.f32 	%f737, %f674, %f673;
	sub.f32 	%f738, %f672, %f675;
	sub.f32 	%f739, %f671, %f676;
	add.f32 	%f740, %f738, %f739;
	add.f32 	%f741, %f671, %f676;
	sub.f32 	%f742, %f738, %f739;
	add.f32 	%f743, %f672, %f675;
	mul.f32 	%f744, %f740, 0f3F3504F3;
	sub.f32 	%f745, %f734, %f744;
	mul.f32 	%f746, %f742, 0f3F3504F3;
	sub.f32 	%f747, %f736, %f746;
	fma.rn.f32 	%f748, %f747, 0f3F2B0DC1, %f745;
	mul.f32 	%f749, %f748, 0f3FD4DB31;
	mul.f32 	%f750, %f745, 0f3F2B0DC1;
	sub.f32 	%f751, %f747, %f750;
	mul.f32 	%f752, %f751, 0fBFD4DB31;
	add.f32 	%f753, %f735, %f737;
	add.f32 	%f754, %f743, %f741;
	sub.f32 	%f755, %f753, %f754;
	mul.f32 	%f756, %f755, 0f3FB504F3;
	add.f32 	%f757, %f753, %f754;
	mul.f32 	%f758, %f757, 0f3FB504F3;
	add.f32 	%f759, %f734, %f744;
	add.f32 	%f760, %f736, %f746;
	mul.f32 	%f761, %f760, 0f3E4BAFAF;
	sub.f32 	%f762, %f759, %f761;
	mul.f32 	%f763, %f762, 0f3FFB14BE;
	fma.rn.f32 	%f764, %f759, 0f3E4BAFAF, %f760;
	mul.f32 	%f765, %f764, 0f3FFB14BE;
	sub.f32 	%f766, %f735, %f737;
	sub.f32 	%f767, %f743, %f741;
	mul.f32 	%f768, %f767, 0f3ED413CD;
	sub.f32 	%f769, %f766, %f768;
	mul.f32 	%f770, %f769, 0f3FEC835E;
	fma.rn.f32 	%f771, %f766, 0f3ED413CD, %f767;
	mul.f32 	%f772, %f771, 0f3FEC835E;
	sub.f32 	%f773, %f678, %f685;
	add.f32 	%f774, %f678, %f685;
	sub.f32 	%f775, %f682, %f681;
	add.f32 	%f776, %f682, %f681;
	sub.f32 	%f777, %f680, %f683;
	sub.f32 	%f778, %f679, %f684;
	add.f32 	%f779, %f777, %f778;
	add.f32 	%f780, %f679, %f684;
	sub.f32 	%f781, %f777, %f778;
	add.f32 	%f782, %f680, %f683;
	mul.f32 	%f783, %f779, 0f3F3504F3;
	sub.f32 	%f784, %f773, %f783;
	mul.f32 	%f785, %f781, 0f3F3504F3;
	sub.f32 	%f786, %f775, %f785;
	fma.rn.f32 	%f787, %f786, 0f3F2B0DC1, %f784;
	mul.f32 	%f788, %f787, 0f3FD4DB31;
	mul.f32 	%f789, %f784, 0f3F2B0DC1;
	sub.f32 	%f790, %f786, %f789;
	mul.f32 	%f791, %f790, 0fBFD4DB31;
	add.f32 	%f792, %f774, %f776;
	add.f32 	%f793, %f782, %f780;
	sub.f32 	%f794, %f792, %f793;
	mul.f32 	%f795, %f794, 0f3FB504F3;
	add.f32 	%f796, %f792, %f793;
	mul.f32 	%f797, %f796, 0f3FB504F3;
	add.f32 	%f798, %f773, %f783;
	add.f32 	%f799, %f775, %f785;
	mul.f32 	%f800, %f799, 0f3E4BAFAF;
	sub.f32 	%f801, %f798, %f800;
	mul.f32 	%f802, %f801, 0f3FFB14BE;
	fma.rn.f32 	%f803, %f798, 0f3E4BAFAF, %f799;
	mul.f32 	%f804, %f803, 0f3FFB14BE;
	sub.f32 	%f805, %f774, %f776;
	sub.f32 	%f806, %f782, %f780;
	mul.f32 	%f807, %f806, 0f3ED413CD;
	sub.f32 	%f808, %f805, %f807;
	mul.f32 	%f809, %f808, 0f3FEC835E;
	fma.rn.f32 	%f810, %f805, 0f3ED413CD, %f806;
	mul.f32 	%f811, %f810, 0f3FEC835E;
	sub.f32 	%f812, %f686, %f693;
	add.f32 	%f813, %f686, %f693;
	sub.f32 	%f814, %f690, %f689;
	add.f32 	%f815, %f690, %f689;
	sub.f32 	%f816, %f688, %f691;
	sub.f32 	%f817, %f687, %f692;
	add.f32 	%f818, %f816, %f817;
	add.f32 	%f819, %f687, %f692;
	sub.f32 	%f820, %f816, %f817;
	add.f32 	%f821, %f688, %f691;
	mul.f32 	%f822, %f818, 0f3F3504F3;
	sub.f32 	%f823, %f812, %f822;
	mul.f32 	%f824, %f820, 0f3F3504F3;
	sub.f32 	%f825, %f814, %f824;
	fma.rn.f32 	%f826, %f825, 0f3F2B0DC1, %f823;
	mul.f32 	%f827, %f826, 0f3FD4DB31;
	mul.f32 	%f828, %f823, 0f3F2B0DC1;
	sub.f32 	%f829, %f825, %f828;
	mul.f32 	%f830, %f829, 0fBFD4DB31;
	add.f32 	%f831, %f813, %f815;
	add.f32 	%f832, %f821, %f819;
	sub.f32 	%f833, %f831, %f832;
	mul.f32 	%f834, %f833, 0f3FB504F3;
	add.f32 	%f835, %f831, %f832;
	mul.f32 	%f836, %f835, 0f3FB504F3;
	add.f32 	%f837, %f812, %f822;
	add.f32 	%f838, %f814, %f824;
	mul.f32 	%f839, %f838, 0f3E4BAFAF;
	sub.f32 	%f840, %f837, %f839;
	mul.f32 	%f841, %f840, 0f3FFB14BE;
	fma.rn.f32 	%f842, %f837, 0f3E4BAFAF, %f838;
	mul.f32 	%f843, %f842, 0f3FFB14BE;
	sub.f32 	%f844, %f813, %f815;
	sub.f32 	%f845, %f821, %f819;
	mul.f32 	%f846, %f845, 0f3ED413CD;
	sub.f32 	%f847, %f844, %f846;
	mul.f32 	%f848, %f847, 0f3FEC835E;
	fma.rn.f32 	%f849, %f844, 0f3ED413CD, %f845;
	mul.f32 	%f850, %f849, 0f3FEC835E;
	sub.f32 	%f851, %f694, %f701;
	add.f32 	%f852, %f694, %f701;
	sub.f32 	%f853, %f698, %f697;
	add.f32 	%f854, %f698, %f697;
	sub.f32 	%f855, %f696, %f699;
	sub.f32 	%f856, %f695, %f700;
	add.f32 	%f857, %f855, %f856;
	add.f32 	%f858, %f695, %f700;
	sub.f32 	%f859, %f855, %f856;
	add.f32 	%f860, %f696, %f699;
	mul.f32 	%f861, %f857, 0f3F3504F3;
	sub.f32 	%f862, %f851, %f861;
	mul.f32 	%f863, %f859, 0f3F3504F3;
	sub.f32 	%f864, %f853, %f863;
	fma.rn.f32 	%f865, %f864, 0f3F2B0DC1, %f862;
	mul.f32 	%f866, %f865, 0f3FD4DB31;
	mul.f32 	%f867, %f862, 0f3F2B0DC1;
	sub.f32 	%f868, %f864, %f867;
	mul.f32 	%f869, %f868, 0fBFD4DB31;
	add.f32 	%f870, %f852, %f854;
	add.f32 	%f871, %f860, %f858;
	sub.f32 	%f872, %f870, %f871;
	mul.f32 	%f873, %f872, 0f3FB504F3;
	add.f32 	%f874, %f870, %f871;
	mul.f32 	%f875, %f874, 0f3FB504F3;
	add.f32 	%f876, %f851, %f861;
	add.f32 	%f877, %f853, %f863;
	mul.f32 	%f878, %f877, 0f3E4BAFAF;
	sub.f32 	%f879, %f876, %f878;
	mul.f32 	%f880, %f879, 0f3FFB14BE;
	fma.rn.f32 	%f881, %f876, 0f3E4BAFAF, %f877;
	mul.f32 	%f882, %f881, 0f3FFB14BE;
	sub.f32 	%f883, %f852, %f854;
	sub.f32 	%f884, %f860, %f858;
	mul.f32 	%f885, %f884, 0f3ED413CD;
	sub.f32 	%f886, %f883, %f885;
	mul.f32 	%f887, %f886, 0f3FEC835E;
	fma.rn.f32 	%f888, %f883, 0f3ED413CD, %f884;
	mul.f32 	%f889, %f888, 0f3FEC835E;
	sub.f32 	%f890, %f702, %f709;
	add.f32 	%f891, %f702, %f709;
	sub.f32 	%f892, %f706, %f705;
	add.f32 	%f893, %f706, %f705;
	sub.f32 	%f894, %f704, %f707;
	sub.f32 	%f895, %f703, %f708;
	add.f32 	%f896, %f894, %f895;
	add.f32 	%f897, %f703, %f708;
	sub.f32 	%f898, %f894, %f895;
	add.f32 	%f899, %f704, %f707;
	mul.f32 	%f900, %f896, 0f3F3504F3;
	sub.f32 	%f901, %f890, %f900;
	mul.f32 	%f902, %f898, 0f3F3504F3;
	sub.f32 	%f903, %f892, %f902;
	fma.rn.f32 	%f904, %f903, 0f3F2B0DC1, %f901;
	mul.f32 	%f905, %f904, 0f3FD4DB31;
	mul.f32 	%f906, %f901, 0f3F2B0DC1;
	sub.f32 	%f907, %f903, %f906;
	mul.f32 	%f908, %f907, 0fBFD4DB31;
	add.f32 	%f909, %f891, %f893;
	add.f32 	%f910, %f899, %f897;
	sub.f32 	%f911, %f909, %f910;
	mul.f32 	%f912, %f911, 0f3FB504F3;
	add.f32 	%f913, %f909, %f910;
	mul.f32 	%f914, %f913, 0f3FB504F3;
	add.f32 	%f915, %f890, %f900;
	add.f32 	%f916, %f892, %f902;
	mul.f32 	%f917, %f916, 0f3E4BAFAF;
	sub.f32 	%f918, %f915, %f917;
	mul.f32 	%f919, %f918, 0f3FFB14BE;
	fma.rn.f32 	%f920, %f915, 0f3E4BAFAF, %f916;
	mul.f32 	%f921, %f920, 0f3FFB14BE;
	sub.f32 	%f922, %f891, %f893;
	sub.f32 	%f923, %f899, %f897;
	mul.f32 	%f924, %f923, 0f3ED413CD;
	sub.f32 	%f925, %f922, %f924;
	mul.f32 	%f926, %f925, 0f3FEC835E;
	fma.rn.f32 	%f927, %f922, 0f3ED413CD, %f923;
	mul.f32 	%f928, %f927, 0f3FEC835E;
	sub.f32 	%f929, %f710, %f717;
	add.f32 	%f930, %f710, %f717;
	sub.f32 	%f931, %f714, %f713;
	add.f32 	%f932, %f714, %f713;
	sub.f32 	%f933, %f712, %f715;
	sub.f32 	%f934, %f711, %f716;
	add.f32 	%f935, %f933, %f934;
	add.f32 	%f936, %f711, %f716;
	sub.f32 	%f937, %f933, %f934;
	add.f32 	%f938, %f712, %f715;
	mul.f32 	%f939, %f935, 0f3F3504F3;
	sub.f32 	%f940, %f929, %f939;
	mul.f32 	%f941, %f937, 0f3F3504F3;
	sub.f32 	%f942, %f931, %f941;
	fma.rn.f32 	%f943, %f942, 0f3F2B0DC1, %f940;
	mul.f32 	%f944, %f943, 0f3FD4DB31;
	mul.f32 	%f945, %f940, 0f3F2B0DC1;
	sub.f32 	%f946, %f942, %f945;
	mul.f32 	%f947, %f946, 0fBFD4DB31;
	add.f32 	%f948, %f930, %f932;
	add.f32 	%f949, %f938, %f936;
	sub.f32 	%f950, %f948, %f949;
	mul.f32 	%f951, %f950, 0f3FB504F3;
	add.f32 	%f952, %f948, %f949;
	mul.f32 	%f953, %f952, 0f3FB504F3;
	add.f32 	%f954, %f929, %f939;
	add.f32 	%f955, %f931, %f941;
	mul.f32 	%f956, %f955, 0f3E4BAFAF;
	sub.f32 	%f957, %f954, %f956;
	mul.f32 	%f958, %f957, 0f3FFB14BE;
	fma.rn.f32 	%f959, %f954, 0f3E4BAFAF, %f955;
	mul.f32 	%f960, %f959, 0f3FFB14BE;
	sub.f32 	%f961, %f930, %f932;
	sub.f32 	%f962, %f938, %f936;
	mul.f32 	%f963, %f962, 0f3ED413CD;
	sub.f32 	%f964, %f961, %f963;
	mul.f32 	%f965, %f964, 0f3FEC835E;
	fma.rn.f32 	%f966, %f961, 0f3ED413CD, %f962;
	mul.f32 	%f967, %f966, 0f3FEC835E;
	sub.f32 	%f968, %f718, %f725;
	add.f32 	%f969, %f718, %f725;
	sub.f32 	%f970, %f722, %f721;
	add.f32 	%f971, %f722, %f721;
	sub.f32 	%f972, %f720, %f723;
	sub.f32 	%f973, %f719, %f724;
	add.f32 	%f974, %f972, %f973;
	add.f32 	%f975, %f719, %f724;
	sub.f32 	%f976, %f972, %f973;
	add.f32 	%f977, %f720, %f723;
	mul.f32 	%f978, %f974, 0f3F3504F3;
	sub.f32 	%f979, %f968, %f978;
	mul.f32 	%f980, %f976, 0f3F3504F3;
	sub.f32 	%f981, %f970, %f980;
	fma.rn.f32 	%f982, %f981, 0f3F2B0DC1, %f979;
	mul.f32 	%f983, %f982, 0f3FD4DB31;
	mul.f32 	%f984, %f979, 0f3F2B0DC1;
	sub.f32 	%f985, %f981, %f984;
	mul.f32 	%f986, %f985, 0fBFD4DB31;
	add.f32 	%f987, %f969, %f971;
	add.f32 	%f988, %f977, %f975;
	sub.f32 	%f989, %f987, %f988;
	mul.f32 	%f990, %f989, 0f3FB504F3;
	add.f32 	%f991, %f987, %f988;
	mul.f32 	%f992, %f991, 0f3FB504F3;
	add.f32 	%f993, %f968, %f978;
	add.f32 	%f994, %f970, %f980;
	mul.f32 	%f995, %f994, 0f3E4BAFAF;
	sub.f32 	%f996, %f993, %f995;
	mul.f32 	%f997, %f996, 0f3FFB14BE;
	fma.rn.f32 	%f998, %f993, 0f3E4BAFAF, %f994;
	mul.f32 	%f999, %f998, 0f3FFB14BE;
	sub.f32 	%f1000, %f969, %f971;
	sub.f32 	%f1001, %f977, %f975;
	mul.f32 	%f1002, %f1001, 0f3ED413CD;
	sub.f32 	%f1003, %f1000, %f1002;
	mul.f32 	%f1004, %f1003, 0f3FEC835E;
	fma.rn.f32 	%f1005, %f1000, 0f3ED413CD, %f1001;
	mul.f32 	%f1006, %f1005, 0f3FEC835E;
	sub.f32 	%f1007, %f726, %f733;
	add.f32 	%f1008, %f726, %f733;
	sub.f32 	%f1009, %f730, %f729;
	add.f32 	%f1010, %f730, %f729;
	sub.f32 	%f1011, %f728, %f731;
	sub.f32 	%f1012, %f727, %f732;
	add.f32 	%f1013, %f1011, %f1012;
	add.f32 	%f1014, %f727, %f732;
	sub.f32 	%f1015, %f1011, %f1012;
	add.f32 	%f1016, %f728, %f731;
	mul.f32 	%f1017, %f1013, 0f3F3504F3;
	sub.f32 	%f1018, %f1007, %f1017;
	mul.f32 	%f1019, %f1015, 0f3F3504F3;
	sub.f32 	%f1020, %f1009, %f1019;
	fma.rn.f32 	%f1021, %f1020, 0f3F2B0DC1, %f1018;
	mul.f32 	%f1022, %f1021, 0f3FD4DB31;
	mul.f32 	%f1023, %f1018, 0f3F2B0DC1;
	sub.f32 	%f1024, %f1020, %f1023;
	mul.f32 	%f1025, %f1024, 0fBFD4DB31;
	add.f32 	%f1026, %f1008, %f1010;
	add.f32 	%f1027, %f1016, %f1014;
	sub.f32 	%f1028, %f1026, %f1027;
	mul.f32 	%f1029, %f1028, 0f3FB504F3;
	add.f32 	%f1030, %f1026, %f1027;
	mul.f32 	%f1031, %f1030, 0f3FB504F3;
	add.f32 	%f1032, %f1007, %f1017;
	add.f32 	%f1033, %f1009, %f1019;
	mul.f32 	%f1034, %f1033, 0f3E4BAFAF;
	sub.f32 	%f1035, %f1032, %f1034;
	mul.f32 	%f1036, %f1035, 0f3FFB14BE;
	fma.rn.f32 	%f1037, %f1032, 0f3E4BAFAF, %f1033;
	mul.f32 	%f1038, %f1037, 0f3FFB14BE;
	sub.f32 	%f1039, %f1008, %f1010;
	sub.f32 	%f1040, %f1016, %f1014;
	mul.f32 	%f1041, %f1040, 0f3ED413CD;
	sub.f32 	%f1042, %f1039, %f1041;
	mul.f32 	%f1043, %f1042, 0f3FEC835E;
	fma.rn.f32 	%f1044, %f1039, 0f3ED413CD, %f1040;
	mul.f32 	%f1045, %f1044, 0f3FEC835E;
	// begin inline asm
	mov.u32 %r635, %laneid;
	// end inline asm
	shr.s32 	%r695, %r635, 31;
	shr.u32 	%r696, %r695, 29;
	add.s32 	%r697, %r635, %r696;
	and.b32  	%r698, %r697, 1073741816;
	sub.s32 	%r699, %r635, %r698;
	and.b32  	%r700, %r635, 1073741816;
	mad.lo.s32 	%r701, %r699, 33, %r700;
	shl.b32 	%r702, %r701, 2;
	mov.u32 	%r703, _ZZ4bm3dILb1ELb1ELb0EEvPfPKfiiifiiiiifffE6buffer;
	add.s32 	%r704, %r703, %r702;
	bar.warp.sync 	-1;
	shl.b32 	%r705, %r635, 2;
	add.s32 	%r706, %r703, %r705;
	st.shared.f32 	[%r706], %f758;
	st.shared.f32 	[%r706+132], %f763;
	st.shared.f32 	[%r706+264], %f770;
	st.shared.f32 	[%r706+396], %f749;
	st.shared.f32 	[%r706+528], %f756;
	st.shared.f32 	[%r706+660], %f752;
	st.shared.f32 	[%r706+792], %f772;
	st.shared.f32 	[%r706+924], %f765;
	bar.warp.sync 	-1;
	ld.shared.f32 	%f1046, [%r704];
	ld.shared.f32 	%f1047, [%r704+4];
	ld.shared.f32 	%f1048, [%r704+8];
	ld.shared.f32 	%f1049, [%r704+12];
	ld.shared.f32 	%f1050, [%r704+16];
	ld.shared.f32 	%f1051, [%r704+20];
	ld.shared.f32 	%f1052, [%r704+24];
	ld.shared.f32 	%f1053, [%r704+28];
	bar.warp.sync 	-1;
	st.shared.f32 	[%r706], %f797;
	st.shared.f32 	[%r706+132], %f802;
	st.shared.f32 	[%r706+264], %f809;
	st.shared.f32 	[%r706+396], %f788;
	st.shared.f32 	[%r706+528], %f795;
	st.shared.f32 	[%r706+660], %f791;
	st.shared.f32 	[%r706+792], %f811;
	st.shared.f32 	[%r706+924], %f804;
	bar.warp.sync 	-1;
	ld.shared.f32 	%f1054, [%r704];
	ld.shared.f32 	%f1055, [%r704+4];
	ld.shared.f32 	%f1056, [%r704+8];
	ld.shared.f32 	%f1057, [%r704+12];
	ld.shared.f32 	%f1058, [%r704+16];
	ld.shared.f32 	%f1059, [%r704+20];
	ld.shared.f32 	%f1060, [%r704+24];
	ld.shared.f32 	%f1061, [%r704+28];
	bar.warp.sync 	-1;
	st.shared.f32 	[%r706], %f836;
	st.shared.f32 	[%r706+132], %f841;
	st.shared.f32 	[%r706+264], %f848;
	st.shared.f32 	[%r706+396], %f827;
	st.shared.f32 	[%r706+528], %f834;
	st.shared.f32 	[%r706+660], %f830;
	st.shared.f32 	[%r706+792], %f850;
	st.shared.f32 	[%r706+924], %f843;
	bar.warp.sync 	-1;
	ld.shared.f32 	%f1062, [%r704];
	ld.shared.f32 	%f1063, [%r704+4];
	ld.shared.f32 	%f1064, [%r704+8];
	ld.shared.f32 	%f1065, [%r704+12];
	ld.shared.f32 	%f1066, [%r704+16];
	ld.shared.f32 	%f1067, [%r704+20];
	ld.shared.f32 	%f1068, [%r704+24];
	ld.shared.f32 	%f1069, [%r704+28];
	bar.warp.sync 	-1;
	st.shared.f32 	[%r706], %f875;
	st.shared.f32 	[%r706+132], %f880;
	st.shared.f32 	[%r706+264], %f887;
	st.shared.f32 	[%r706+396], %f866;
	st.shared.f32 	[%r706+528], %f873;
	st.shared.f32 	[%r706+660], %f869;
	st.shared.f32 	[%r706+792], %f889;
	st.shared.f32 	[%r706+924], %f882;
	bar.warp.sync 	-1;
	ld.shared.f32 	%f1070, [%r704];
	ld.shared.f32 	%f1071, [%r704+4];
	ld.shared.f32 	%f1072, [%r704+8];
	ld.shared.f32 	%f1073, [%r704+12];
	ld.shared.f32 	%f1074, [%r704+16];
	ld.shared.f32 	%f1075, [%r704+20];
	ld.shared.f32 	%f1076, [%r704+24];
	ld.shared.f32 	%f1077, [%r704+28];
	bar.warp.sync 	-1;
	st.shared.f32 	[%r706], %f914;
	st.shared.f32 	[%r706+132], %f919;
	st.shared.f32 	[%r706+264], %f926;
	st.shared.f32 	[%r706+396], %f905;
	st.shared.f32 	[%r706+528], %f912;
	st.shared.f32 	[%r706+660], %f908;
	st.shared.f32 	[%r706+792], %f928;
	st.shared.f32 	[%r706+924], %f921;
	bar.warp.sync 	-1;
	ld.shared.f32 	%f1078, [%r704];
	ld.shared.f32 	%f1079, [%r704+4];
	ld.shared.f32 	%f1080, [%r704+8];
	ld.shared.f32 	%f1081, [%r704+12];
	ld.shared.f32 	%f1082, [%r704+16];
	ld.shared.f32 	%f1083, [%r704+20];
	ld.shared.f32 	%f1084, [%r704+24];
	ld.shared.f32 	%f1085, [%r704+28];
	bar.warp.sync 	-1;
	st.shared.f32 	[%r706], %f953;
	st.shared.f32 	[%r706+132], %f958;
	st.shared.f32 	[%r706+264], %f965;
	st.shared.f32 	[%r706+396], %f944;
	st.shared.f32 	[%r706+528], %f951;
	st.shared.f32 	[%r706+660], %f947;
	st.shared.f32 	[%r706+792], %f967;
	st.shared.f32 	[%r706+924], %f960;
	bar.warp.sync 	-1;
	ld.shared.f32 	%f1086, [%r704];
	ld.shared.f32 	%f1087, [%r704+4];
	ld.shared.f32 	%f1088, [%r704+8];
	ld.shared.f32 	%f1089, [%r704+12];
	ld.shared.f32 	%f1090, [%r704+16];
	ld.shared.f32 	%f1091, [%r704+20];
	ld.shared.f32 	%f1092, [%r704+24];
	ld.shared.f32 	%f1093, [%r704+28];
	bar.warp.sync 	-1;
	st.shared.f32 	[%r706], %f992;
	st.shared.f32 	[%r706+132], %f997;
	st.shared.f32 	[%r706+264], %f1004;
	st.shared.f32 	[%r706+396], %f983;
	st.shared.f32 	[%r706+528], %f990;
	st.shared.f32 	[%r706+660], %f986;
	st.shared.f32 	[%r706+792], %f1006;
	st.shared.f32 	[%r706+924], %f999;
	bar.warp.sync 	-1;
	ld.shared.f32 	%f1094, [%r704];
	ld.shared.f32 	%f1095, [%r704+4];
	ld.shared.f32 	%f1096, [%r704+8];
	ld.shared.f32 	%f1097, [%r704+12];
	ld.shared.f32 	%f1098, [%r704+16];
	ld.shared.f32 	%f1099, [%r704+20];
	ld.shared.f32 	%f1100, [%r704+24];
	ld.shared.f32 	%f1101, [%r704+28];
	bar.warp.sync 	-1;
	st.shared.f32 	[%r706], %f1031;
	st.shared.f32 	[%r706+132], %f1036;
	st.shared.f32 	[%r706+264], %f1043;
	st.shared.f32 	[%r706+396], %f1022;
	st.shared.f32 	[%r706+528], %f1029;
	st.shared.f32 	[%r706+660], %f1025;
	st.shared.f32 	[%r706+792], %f1045;
	st.shared.f32 	[%r706+924], %f1038;
	bar.warp.sync 	-1;
	ld.shared.f32 	%f1102, [%r704];
	ld.shared.f32 	%f1103, [%r704+4];
	ld.shared.f32 	%f1104, [%r704+8];
	ld.shared.f32 	%f1105, [%r704+12];
	ld.shared.f32 	%f1106, [%r704+16];
	ld.shared.f32 	%f1107, [%r704+20];
	ld.shared.f32 	%f1108, [%r704+24];
	ld.shared.f32 	%f1109, [%r704+28];
	sub.f32 	%f1110, %f1046, %f1053;
	add.f32 	%f1111, %f1046, %f1053;
	sub.f32 	%f1112, %f1050, %f1049;
	add.f32 	%f1113, %f1050, %f1049;
	sub.f32 	%f1114, %f1048, %f1051;
	sub.f32 	%f1115, %f1047, %f1052;
	add.f32 	%f1116, %f1114, %f1115;
	add.f32 	%f1117, %f1047, %f1052;
	sub.f32 	%f1118, %f1114, %f1115;
	add.f32 	%f1119, %f1048, %f1051;
	mul.f32 	%f1120, %f1116, 0f3F3504F3;
	sub.f32 	%f1121, %f1110, %f1120;
	mul.f32 	%f1122, %f1118, 0f3F3504F3;
	sub.f32 	%f1123, %f1112, %f1122;
	fma.rn.f32 	%f1124, %f1123, 0f3F2B0DC1, %f1121;
	mul.f32 	%f1125, %f1124, 0f3FD4DB31;
	mul.f32 	%f1126, %f1121, 0f3F2B0DC1;
	sub.f32 	%f1127, %f1123, %f1126;
	mul.f32 	%f1128, %f1127, 0fBFD4DB31;
	add.f32 	%f1129, %f1111, %f1113;
	add.f32 	%f1130, %f1119, %f1117;
	sub.f32 	%f1131, %f1129, %f1130;
	mul.f32 	%f1132, %f1131, 0f3FB504F3;
	add.f32 	%f1133, %f1129, %f1130;
	mul.f32 	%f1134, %f1133, 0f3FB504F3;
	add.f32 	%f1135, %f1110, %f1120;
	add.f32 	%f1136, %f1112, %f1122;
	mul.f32 	%f1137, %f1136, 0f3E4BAFAF;
	sub.f32 	%f1138, %f1135, %f1137;
	mul.f32 	%f1139, %f1138, 0f3FFB14BE;
	fma.rn.f32 	%f1140, %f1135, 0f3E4BAFAF, %f1136;
	mul.f32 	%f1141, %f1140, 0f3FFB14BE;
	sub.f32 	%f1142, %f1111, %f1113;
	sub.f32 	%f1143, %f1119, %f1117;
	mul.f32 	%f1144, %f1143, 0f3ED413CD;
	sub.f32 	%f1145, %f1142, %f1144;
	mul.f32 	%f1146, %f1145, 0f3FEC835E;
	fma.rn.f32 	%f1147, %f1142, 0f3ED413CD, %f1143;
	mul.f32 	%f1148, %f1147, 0f3FEC835E;
	sub.f32 	%f1149, %f1054, %f1061;
	add.f32 	%f1150, %f1054, %f1061;
	sub.f32 	%f1151, %f1058, %f1057;
	add.f32 	%f1152, %f1058, %f1057;
	sub.f32 	%f1153, %f1056, %f1059;
	sub.f32 	%f1154, %f1055, %f1060;
	add.f32 	%f1155, %f1153, %f1154;
	add.f32 	%f1156, %f1055, %f1060;
	sub.f32 	%f1157, %f1153, %f1154;
	add.f32 	%f1158, %f1056, %f1059;
	mul.f32 	%f1159, %f1155, 0f3F3504F3;
	sub.f32 	%f1160, %f1149, %f1159;
	mul.f32 	%f1161, %f1157, 0f3F3504F3;
	sub.f32 	%f1162, %f1151, %f1161;
	fma.rn.f32 	%f1163, %f1162, 0f3F2B0DC1, %f1160;
	mul.f32 	%f1164, %f1163, 0f3FD4DB31;
	mul.f32 	%f1165, %f1160, 0f3F2B0DC1;
	sub.f32 	%f1166, %f1162, %f1165;
	mul.f32 	%f1167, %f1166, 0fBFD4DB31;
	add.f32 	%f1168, %f1150, %f1152;
	add.f32 	%f1169, %f1158, %f1156;
	sub.f32 	%f1170, %f1168, %f1169;
	mul.f32 	%f1171, %f1170, 0f3FB504F3;
	add.f32 	%f1172, %f1168, %f1169;
	mul.f32 	%f1173, %f1172, 0f3FB504F3;
	add.f32 	%f1174, %f1149, %f1159;
	add.f32 	%f1175, %f1151, %f1161;
	mul.f32 	%f1176, %f1175, 0f3E4BAFAF;
	sub.f32 	%f1177, %f1174, %f1176;
	mul.f32 	%f1178, %f1177, 0f3FFB14BE;
	fma.rn.f32 	%f1179, %f1174, 0f3E4BAFAF, %f1175;
	mul.f32 	%f1180, %f1179, 0f3FFB14BE;
	sub.f32 	%f1181, %f1150, %f1152;
	sub.f32 	%f1182, %f1158, %f1156;
	mul.f32 	%f1183, %f1182, 0f3ED413CD;
	sub.f32 	%f1184, %f1181, %f1183;
	mul.f32 	%f1185, %f1184, 0f3FEC835E;
	fma.rn.f32 	%f1186, %f1181, 0f3ED413CD, %f1182;
	mul.f32 	%f1187, %f1186, 0f3FEC835E;
	sub.f32 	%f1188, %f1062, %f1069;
	add.f32 	%f1189, %f1062, %f1069;
	sub.f32 	%f1190, %f1066, %f1065;
	add.f32 	%f1191, %f1066, %f1065;
	sub.f32 	%f1192, %f1064, %f1067;
	sub.f32 	%f1193, %f1063, %f1068;
	add.f32 	%f1194, %f1192, %f1193;
	add.f32 	%f1195, %f1063, %f1068;
	sub.f32 	%f1196, %f1192, %f1193;
	add.f32 	%f1197, %f1064, %f1067;
	mul.f32 	%f1198, %f1194, 0f3F3504F3;
	sub.f32 	%f1199, %f1188, %f1198;
	mul.f32 	%f1200, %f1196, 0f3F3504F3;
	sub.f32 	%f1201, %f1190, %f1200;
	fma.rn.f32 	%f1202, %f1201, 0f3F2B0DC1, %f1199;
	mul.f32 	%f1203, %f1202, 0f3FD4DB31;
	mul.f32 	%f1204, %f1199, 0f3F2B0DC1;
	sub.f32 	%f1205, %f1201, %f1204;
	mul.f32 	%f1206, %f1205, 0fBFD4DB31;
	add.f32 	%f1207, %f1189, %f1191;
	add.f32 	%f1208, %f1197, %f1195;
	sub.f32 	%f1209, %f1207, %f1208;
	mul.f32 	%f1210, %f1209, 0f3FB504F3;
	add.f32 	%f1211, %f1207, %f1208;
	mul.f32 	%f1212, %f1211, 0f3FB504F3;
	add.f32 	%f1213, %f1188, %f1198;
	add.f32 	%f1214, %f1190, %f1200;
	mul.f32 	%f1215, %f1214, 0f3E4BAFAF;
	sub.f32 	%f1216, %f1213, %f1215;
	mul.f32 	%f1217, %f1216, 0f3FFB14BE;
	fma.rn.f32 	%f1218, %f1213, 0f3E4BAFAF, %f1214;
	mul.f32 	%f1219, %f1218, 0f3FFB14BE;
	sub.f32 	%f1220, %f1189, %f1191;
	sub.f32 	%f1221, %f1197, %f1195;
	mul.f32 	%f1222, %f1221, 0f3ED413CD;
	sub.f32 	%f1223, %f1220, %f1222;
	mul.f32 	%f1224, %f1223, 0f3FEC835E;
	fma.rn.f32 	%f1225, %f1220, 0f3ED413CD, %f1221;
	mul.f32 	%f1226, %f1225, 0f3FEC835E;
	sub.f32 	%f1227, %f1070, %f1077;
	add.f32 	%f1228, %f1070, %f1077;
	sub.f32 	%f1229, %f1074, %f1073;
	add.f32 	%f1230, %f1074, %f1073;
	sub.f32 	%f1231, %f1072, %f1075;
	sub.f32 	%f1232, %f1071, %f1076;
	add.f32 	%f1233, %f1231, %f1232;
	add.f32 	%f1234, %f1071, %f1076;
	sub.f32 	%f1235, %f1231, %f1232;
	add.f32 	%f1236, %f1072, %f1075;
	mul.f32 	%f1237, %f1233, 0f3F3504F3;
	sub.f32 	%f1238, %f1227, %f1237;
	mul.f32 	%f1239, %f1235, 0f3F3504F3;
	sub.f32 	%f1240, %f1229, %f1239;
	fma.rn.f32 	%f1241, %f1240, 0f3F2B0DC1, %f1238;
	mul.f32 	%f1242, %f1241, 0f3FD4DB31;
	mul.f32 	%f1243, %f1238, 0f3F2B0DC1;
	sub.f32 	%f1244, %f1240, %f1243;
	mul.f32 	%f1245, %f1244, 0fBFD4DB31;
	add.f32 	%f1246, %f1228, %f1230;
	add.f32 	%f1247, %f1236, %f1234;
	sub.f32 	%f1248, %f1246, %f1247;
	mul.f32 	%f1249, %f1248, 0f3FB504F3;
	add.f32 	%f1250, %f1246, %f1247;
	mul.f32 	%f1251, %f1250, 0f3FB504F3;
	add.f32 	%f1252, %f1227, %f1237;
	add.f32 	%f1253, %f1229, %f1239;
	mul.f32 	%f1254, %f1253, 0f3E4BAFAF;
	sub.f32 	%f1255, %f1252, %f1254;
	mul.f32 	%f1256, %f1255, 0f3FFB14BE;
	fma.rn.f32 	%f1257, %f1252, 0f3E4BAFAF, %f1253;
	mul.f32 	%f1258, %f1257, 0f3FFB14BE;
	sub.f32 	%f1259, %f1228, %f1230;
	sub.f32 	%f1260, %f1236, %f1234;
	mul.f32 	%f1261, %f1260, 0f3ED413CD;
	sub.f32 	%f1262, %f1259, %f1261;
	mul.f32 	%f1263, %f1262, 0f3FEC835E;
	fma.rn.f32 	%f1264, %f1259, 0f3ED413CD, %f1260;
	mul.f32 	%f1265, %f1264, 0f3FEC835E;
	sub.f32 	%f1266, %f1078, %f1085;
	add.f32 	%f1267, %f1078, %f1085;
	sub.f32 	%f1268, %f1082, %f1081;
	add.f32 	%f1269, %f1082, %f1081;
	sub.f32 	%f1270, %f1080, %f1083;
	sub.f32 	%f1271, %f1079, %f1084;
	add.f32 	%f1272, %f1270, %f1271;
	add.f32 	%f1273, %f1079, %f1084;
	sub.f32 	%f1274, %f1270, %f1271;
	add.f32 	%f1275, %f1080, %f1083;
	mul.f32 	%f1276, %f1272, 0f3F3504F3;
	sub.f32 	%f1277, %f1266, %f1276;
	mul.f32 	%f1278, %f1274, 0f3F3504F3;
	sub.f32 	%f1279, %f1268, %f1278;
	fma.rn.f32 	%f1280, %f1279, 0f3F2B0DC1, %f1277;
	mul.f32 	%f1281, %f1280, 0f3FD4DB31;
	mul.f32 	%f1282, %f1277, 0f3F2B0DC1;
	sub.f32 	%f1283, %f1279, %f1282;
	mul.f32 	%f1284, %f1283, 0fBFD4DB31;
	add.f32 	%f1285, %f1267, %f1269;
	add.f32 	%f1286, %f1275, %f1273;
	sub.f32 	%f1287, %f1285, %f1286;
	mul.f32 	%f1288, %f1287, 0f3FB504F3;
	add.f32 	%f1289, %f1285, %f1286;
	mul.f32 	%f1290, %f1289, 0f3FB504F3;
	add.f32 	%f1291, %f1266, %f1276;
	add.f32 	%f1292, %f1268, %f1278;
	mul.f32 	%f1293, %f1292, 0f3E4BAFAF;
	sub.f32 	%f1294, %f1291, %f1293;
	mul.f32 	%f1295, %f1294, 0f3FFB14BE;
	fma.rn.f32 	%f1296, %f1291, 0f3E4BAFAF, %f1292;
	mul.f32 	%f1297, %f1296, 0f3FFB14BE;
	sub.f32 	%f1298, %f1267, %f1269;
	sub.f32 	%f1299, %f1275, %f1273;
	mul.f32 	%f1300, %f1299, 0f3ED413CD;
	sub.f32 	%f1301, %f1298, %f1300;
	mul.f32 	%f1302, %f1301, 0f3FEC835E;
	fma.rn.f32 	%f1303, %f1298, 0f3ED413CD, %f1299;
	mul.f32 	%f1304, %f1303, 0f3FEC835E;
	sub.f32 	%f1305, %f1086, %f1093;
	add.f32 	%f1306, %f1086, %f1093;
	sub.f32 	%f1307, %f1090, %f1089;
	add.f32 	%f1308, %f1090, %f1089;
	sub.f32 	%f1309, %f1088, %f1091;
	sub.f32 	%f1310, %f1087, %f1092;
	add.f32 	%f1311, %f1309, %f1310;
	add.f32 	%f1312, %f1087, %f1092;
	sub.f32 	%f1313, %f1309, %f1310;
	add.f32 	%f1314, %f1088, %f1091;
	mul.f32 	%f1315, %f1311, 0f3F3504F3;
	sub.f32 	%f1316, %f1305, %f1315;
	mul.f32 	%f1317, %f1313, 0f3F3504F3;
	sub.f32 	%f1318, %f1307, %f1317;
	fma.rn.f32 	%f1319, %f1318, 0f3F2B0DC1, %f1316;
	mul.f32 	%f1320, %f1319, 0f3FD4DB31;
	mul.f32 	%f1321, %f1316, 0f3F2B0DC1;
	sub.f32 	%f1322, %f1318, %f1321;
	mul.f32 	%f1323, %f1322, 0fBFD4DB31;
	add.f32 	%f1324, %f1306, %f1308;
	add.f32 	%f1325, %f1314, %f1312;
	sub.f32 	%f1326, %f1324, %f1325;
	mul.f32 	%f1327, %f1326, 0f3FB504F3;
	add.f32 	%f1328, %f1324, %f1325;
	mul.f32 	%f1329, %f1328, 0f3FB504F3;
	add.f32 	%f1330, %f1305, %f1315;
	add.f32 	%f1331, %f1307, %f1317;
	mul.f32 	%f1332, %f1331, 0f3E4BAFAF;
	sub.f32 	%f1333, %f1330, %f1332;
	mul.f32 	%f1334, %f1333, 0f3FFB14BE;
	fma.rn.f32 	%f1335, %f1330, 0f3E4BAFAF, %f1331;
	mul.f32 	%f1336, %f1335, 0f3FFB14BE;
	sub.f32 	%f1337, %f1306, %f1308;
	sub.f32 	%f1338, %f1314, %f1312;
	mul.f32 	%f1339, %f1338, 0f3ED413CD;
	sub.f32 	%f1340, %f1337, %f1339;
	mul.f32 	%f1341, %f1340, 0f3FEC835E;
	fma.rn.f32 	%f1342, %f1337, 0f3ED413CD, %f1338;
	mul.f32 	%f1343, %f1342, 0f3FEC835E;
	sub.f32 	%f1344, %f1094, %f1101;
	add.f32 	%f1345, %f1094, %f1101;
	sub.f32 	%f1346, %f1098, %f1097;
	add.f32 	%f1347, %f1098, %f1097;
	sub.f32 	%f1348, %f1096, %f1099;
	sub.f32 	%f1349, %f1095, %f1100;
	add.f32 	%f1350, %f1348, %f1349;
	add.f32 	%f1351, %f1095, %f1100;
	sub.f32 	%f1352, %f1348, %f1349;
	add.f32 	%f1353, %f1096, %f1099;
	mul.f32 	%f1354, %f1350, 0f3F3504F3;
	sub.f32 	%f1355, %f1344, %f1354;
	mul.f32 	%f1356, %f1352, 0f3F3504F3;
	sub.f32 	%f1357, %f1346, %f1356;
	fma.rn.f32 	%f1358, %f1357, 0f3F2B0DC1, %f1355;
	mul.f32 	%f1359, %f1358, 0f3FD4DB31;
	mul.f32 	%f1360, %f1355, 0f3F2B0DC1;
	sub.f32 	%f1361, %f1357, %f1360;
	mul.f32 	%f1362, %f1361, 0fBFD4DB31;
	add.f32 	%f1363, %f1345, %f1347;
	add.f32 	%f1364, %f1353, %f1351;
	sub.f32 	%f1365, %f1363, %f1364;
	mul.f32 	%f1366, %f1365, 0f3FB504F3;
	add.f32 	%f1367, %f1363, %f1364;
	mul.f32 	%f1368, %f1367, 0f3FB504F3;
	add.f32 	%f1369, %f1344, %f1354;
	add.f32 	%f1370, %f1346, %f1356;
	mul.f32 	%f1371, %f1370, 0f3E4BAFAF;
	sub.f32 	%f1372, %f1369, %f1371;
	mul.f32 	%f1373, %f1372, 0f3FFB14BE;
	fma.rn.f32 	%f1374, %f1369, 0f3E4BAFAF, %f1370;
	mul.f32 	%f1375, %f1374, 0f3FFB14BE;
	sub.f32 	%f1376, %f1345, %f1347;
	sub.f32 	%f1377, %f1353, %f1351;
	mul.f32 	%f1378, %f1377, 0f3ED413CD;
	sub.f32 	%f1379, %f1376, %f1378;
	mul.f32 	%f1380, %f1379, 0f3FEC835E;
	fma.rn.f32 	%f1381, %f1376, 0f3ED413CD, %f1377;
	mul.f32 	%f1382, %f1381, 0f3FEC835E;
	sub.f32 	%f1383, %f1102, %f1109;
	add.f32 	%f1384, %f1102, %f1109;
	sub.f32 	%f1385, %f1106, %f1105;
	add.f32 	%f1386, %f1106, %f1105;
	sub.f32 	%f1387, %f1104, %f1107;
	sub.f32 	%f1388, %f1103, %f1108;
	add.f32 	%f1389, %f1387, %f1388;
	add.f32 	%f1390, %f1103, %f1108;
	sub.f32 	%f1391, %f1387, %f1388;
	add.f32 	%f1392, %f1104, %f1107;
	mul.f32 	%f1393, %f1389, 0f3F3504F3;
	sub.f32 	%f1394, %f1383, %f1393;
	mul.f32 	%f1395, %f1391, 0f3F3504F3;
	sub.f32 	%f1396, %f1385, %f1395;
	fma.rn.f32 	%f1397, %f1396, 0f3F2B0DC1, %f1394;
	mul.f32 	%f1398, %f1397, 0f3FD4DB31;
	mul.f32 	%f1399, %f1394, 0f3F2B0DC1;
	sub.f32 	%f1400, %f1396, %f1399;
	mul.f32 	%f1401, %f1400, 0fBFD4DB31;
	add.f32 	%f1402, %f1384, %f1386;
	add.f32 	%f1403, %f1392, %f1390;
	sub.f32 	%f1404, %f1402, %f1403;
	mul.f32 	%f1405, %f1404, 0f3FB504F3;
	add.f32 	%f1406, %f1402, %f1403;
	mul.f32 	%f1407, %f1406, 0f3FB504F3;
	add.f32 	%f1408, %f1383, %f1393;
	add.f32 	%f1409, %f1385, %f1395;
	mul.f32 	%f1410, %f1409, 0f3E4BAFAF;
	sub.f32 	%f1411, %f1408, %f1410;
	mul.f32 	%f1412, %f1411, 0f3FFB14BE;
	fma.rn.f32 	%f1413, %f1408, 0f3E4BAFAF, %f1409;
	mul.f32 	%f1414, %f1413, 0f3FFB14BE;
	sub.f32 	%f1415, %f1384, %f1386;
	sub.f32 	%f1416, %f1392, %f1390;
	mul.f32 	%f1417, %f1416, 0f3ED413CD;
	sub.f32 	%f1418, %f1415, %f1417;
	mul.f32 	%f1419, %f1418, 0f3FEC835E;
	fma.rn.f32 	%f1420, %f1415, 0f3ED413CD, %f1416;
	mul.f32 	%f1421, %f1420, 0f3FEC835E;
	// begin inline asm
	mov.u32 %r636, %laneid;
	// end inline asm
	shr.s32 	%r707, %r636, 31;
	shr.u32 	%r708, %r707, 29;
	add.s32 	%r709, %r636, %r708;
	and.b32  	%r710, %r709, 1073741816;
	sub.s32 	%r711, %r636, %r710;
	and.b32  	%r712, %r636, 1073741816;
	mad.lo.s32 	%r713, %r711, 33, %r712;
	shl.b32 	%r714, %r713, 2;
	add.s32 	%r715, %r703, %r714;
	bar.warp.sync 	-1;
	shl.b32 	%r716, %r636, 2;
	add.s32 	%r717, %r703, %r716;
	st.shared.f32 	[%r717], %f1134;
	st.shared.f32 	[%r717+132], %f1139;
	st.shared.f32 	[%r717+264], %f1146;
	st.shared.f32 	[%r717+396], %f1125;
	st.shared.f32 	[%r717+528], %f1132;
	st.shared.f32 	[%r717+660], %f1128;
	st.shared.f32 	[%r717+792], %f1148;
	st.shared.f32 	[%r717+924], %f1141;
	bar.warp.sync 	-1;
	ld.shared.f32 	%f1422, [%r715];
	ld.shared.f32 	%f1423, [%r715+4];
	ld.shared.f32 	%f1424, [%r715+8];
	ld.shared.f32 	%f1425, [%r715+12];
	ld.shared.f32 	%f1426, [%r715+16];
	ld.shared.f32 	%f1427, [%r715+20];
	ld.shared.f32 	%f1428, [%r715+24];
	ld.shared.f32 	%f1429, [%r715+28];
	bar.warp.sync 	-1;
	st.shared.f32 	[%r717], %f1173;
	st.shared.f32 	[%r717+132], %f1178;
	st.shared.f32 	[%r717+264], %f1185;
	st.shared.f32 	[%r717+396], %f1164;
	st.shared.f32 	[%r717+528], %f1171;
	st.shared.f32 	[%r717+660], %f1167;
	st.shared.f32 	[%r717+792], %f1187;
	st.shared.f32 	[%r717+924], %f1180;
	bar.warp.sync 	-1;
	ld.shared.f32 	%f1430, [%r715];
	ld.shared.f32 	%f1431, [%r715+4];
	ld.shared.f32 	%f1432, [%r715+8];
	ld.shared.f32 	%f1433, [%r715+12];
	ld.shared.f32 	%f1434, [%r715+16];
	ld.shared.f32 	%f1435, [%r715+20];
	ld.shared.f32 	%f1436, [%r715+24];
	ld.shared.f32 	%f1437, [%r715+28];
	bar.warp.sync 	-1;
	st.shared.f32 	[%r717], %f1212;
	st.shared.f32 	[%r717+132], %f1217;
	st.shared.f32 	[%r717+264], %f1224;
	st.shared.f32 	[%r717+396], %f1203;
	st.shared.f32 	[%r717+528], %f1210;
	st.shared.f32 	[%r717+660], %f1206;
	st.shared.f32 	[%r717+792], %f1226;
	st.shared.f32 	[%r717+924], %f1219;
	bar.warp.sync 	-1;
	ld.shared.f32 	%f1438, [%r715];
	ld.shared.f32 	%f1439, [%r715+4];
	ld.shared.f32 	%f1440, [%r715+8];
	ld.shared.f32 	%f1441, [%r715+12];
	ld.shared.f32 	%f1442, [%r715+16];
	ld.shared.f32 	%f1443, [%r715+20];
	ld.shared.f32 	%f1444, [%r715+24];
	ld.shared.f32 	%f1445, [%r715+28];
	bar.warp.sync 	-1;
	st.shared.f32 	[%r717], %f1251;
	st.shared.f32 	[%r717+132], %f1256;
	st.shared.f32 	[%r717+264], %f1263;
	st.shared.f32 	[%r717+396], %f1242;
	st.shared.f32 	[%r717+528], %f1249;
	st.shared.f32 	[%r717+660], %f1245;
	st.shared.f32 	[%r717+792], %f1265;
	st.shared.f32 	[%r717+924], %f1258;
	bar.warp.sync 	-1;
	ld.shared.f32 	%f1446, [%r715];
	ld.shared.f32 	%f1447, [%r715+4];
	ld.shared.f32 	%f1448, [%r715+8];
	ld.shared.f32 	%f1449, [%r715+12];
	ld.shared.f32 	%f1450, [%r715+16];
	ld.shared.f32 	%f1451, [%r715+20];
	ld.shared.f32 	%f1452, [%r715+24];
	ld.shared.f32 	%f1453, [%r715+28];
	bar.warp.sync 	-1;
	st.shared.f32 	[%r717], %f1290;
	st.shared.f32 	[%r717+132], %f1295;
	st.shared.f32 	[%r717+264], %f1302;
	st.shared.f32 	[%r717+396], %f1281;
	st.shared.f32 	[%r717+528], %f1288;
	st.shared.f32 	[%r717+660], %f1284;
	st.shared.f32 	[%r717+792], %f1304;
	st.shared.f32 	[%r717+924], %f1297;
	bar.warp.sync 	-1;
	ld.shared.f32 	%f1454, [%r715];
	ld.shared.f32 	%f1455, [%r715+4];
	ld.shared.f32 	%f1456, [%r715+8];
	ld.shared.f32 	%f1457, [%r715+12];
	ld.shared.f32 	%f1458, [%r715+16];
	ld.shared.f32 	%f1459, [%r715+20];
	ld.shared.f32 	%f1460, [%r715+24];
	ld.shared.f32 	%f1461, [%r715+28];
	bar.warp.sync 	-1;
	st.shared.f32 	[%r717], %f1329;
	st.shared.f32 	[%r717+132], %f1334;
	st.shared.f32 	[%r717+264], %f1341;
	st.shared.f32 	[%r717+396], %f1320;
	st.shared.f32 	[%r717+528], %f1327;
	st.shared.f32 	[%r717+660], %f1323;
	st.shared.f32 	[%r717+792], %f1343;
	st.shared.f32 	[%r717+924], %f1336;
	bar.warp.sync 	-1;
	ld.shared.f32 	%f1462, [%r715];
	ld.shared.f32 	%f1463, [%r715+4];
	ld.shared.f32 	%f1464, [%r715+8];
	ld.shared.f32 	%f1465, [%r715+12];
	ld.shared.f32 	%f1466, [%r715+16];
	ld.shared.f32 	%f1467, [%r715+20];
	ld.shared.f32 	%f1468, [%r715+24];
	ld.shared.f32 	%f1469, [%r715+28];
	bar.warp.sync 	-1;
	st.shared.f32 	[%r717], %f1368;
	st.shared.f32 	[%r717+132], %f1373;
	st.shared.f32 	[%r717+264], %f1380;
	st.shared.f32 	[%r717+396], %f1359;
	st.shared.f32 	[%r717+528], %f1366;
	st.shared.f32 	[%r717+660], %f1362;
	st.shared.f32 	[%r717+792], %f1382;
	st.shared.f32 	[%r717+924], %f1375;
	bar.warp.sync 	-1;
	ld.shared.f32 	%f1470, [%r715];
	ld.shared.f32 	%f1471, [%r715+4];
	ld.shared.f32 	%f1472, [%r715+8];
	ld.shared.f32 	%f1473, [%r715+12];
	ld.shared.f32 	%f1474, [%r715+16];
	ld.shared.f32 	%f1475, [%r715+20];
	ld.shared.f32 	%f1476, [%r715+24];
	ld.shared.f32 	%f1477, [%r715+28];
	bar.warp.sync 	-1;
	st.shared.f32 	[%r717], %f1407;
	st.shared.f32 	[%r717+132], %f1412;
	st.shared.f32 	[%r717+264], %f1419;
	st.shared.f32 	[%r717+396], %f1398;
	st.shared.f32 	[%r717+528], %f1405;
	st.shared.f32 	[%r717+660], %f1401;
	st.shared.f32 	[%r717+792], %f1421;
	st.shared.f32 	[%r717+924], %f1414;
	bar.warp.sync 	-1;
	ld.shared.f32 	%f1478, [%r715];
	ld.shared.f32 	%f1479, [%r715+4];
	ld.shared.f32 	%f1480, [%r715+8];
	ld.shared.f32 	%f1481, [%r715+12];
	ld.shared.f32 	%f1482, [%r715+16];
	ld.shared.f32 	%f1483, [%r715+20];
	ld.shared.f32 	%f1484, [%r715+24];
	ld.shared.f32 	%f1485, [%r715+28];
	sub.f32 	%f1486, %f1422, %f1478;
	add.f32 	%f1487, %f1422, %f1478;
	sub.f32 	%f1488, %f1454, %f1446;
	add.f32 	%f1489, %f1454, %f1446;
	sub.f32 	%f1490, %f1438, %f1462;
	sub.f32 	%f1491, %f1430, %f1470;
	add.f32 	%f1492, %f1490, %f1491;
	add.f32 	%f1493, %f1430, %f1470;
	sub.f32 	%f1494, %f1490, %f1491;
	add.f32 	%f1495, %f1438, %f1462;
	mul.f32 	%f1496, %f1492, 0f3F3504F3;
	sub.f32 	%f1497, %f1486, %f1496;
	mul.f32 	%f1498, %f1494, 0f3F3504F3;
	sub.f32 	%f1499, %f1488, %f1498;
	fma.rn.f32 	%f1500, %f1499, 0f3F2B0DC1, %f1497;
	mul.f32 	%f1501, %f1500, 0f3FD4DB31;
	mul.f32 	%f1502, %f1497, 0f3F2B0DC1;
	sub.f32 	%f1503, %f1499, %f1502;
	mul.f32 	%f1504, %f1503, 0fBFD4DB31;
	add.f32 	%f1505, %f1487, %f1489;
	add.f32 	%f1506, %f1495, %f1493;
	sub.f32 	%f1507, %f1505, %f1506;
	mul.f32 	%f1508, %f1507, 0f3FB504F3;
	add.f32 	%f1509, %f1505, %f1506;
	mul.f32 	%f1510, %f1509, 0f3FB504F3;
	add.f32 	%f1511, %f1486, %f1496;
	add.f32 	%f1512, %f1488, %f1498;
	mul.f32 	%f1513, %f1512, 0f3E4BAFAF;
	sub.f32 	%f1514, %f1511, %f1513;
	mul.f32 	%f1515, %f1514, 0f3FFB14BE;
	fma.rn.f32 	%f1516, %f1511, 0f3E4BAFAF, %f1512;
	mul.f32 	%f1517, %f1516, 0f3FFB14BE;
	sub.f32 	%f1518, %f1487, %f1489;
	sub.f32 	%f1519, %f1495, %f1493;
	mul.f32 	%f1520, %f1519, 0f3ED413CD;
	sub.f32 	%f1521, %f1518, %f1520;
	mul.f32 	%f1522, %f1521, 0f3FEC835E;
	fma.rn.f32 	%f1523, %f1518, 0f3ED413CD, %f1519;
	mul.f32 	%f1524, %f1523, 0f3FEC835E;
	sub.f32 	%f1525, %f1423, %f1479;
	add.f32 	%f1526, %f1423, %f1479;
	sub.f32 	%f1527, %f1455, %f1447;
	add.f32 	%f1528, %f1455, %f1447;
	sub.f32 	%f1529, %f1439, %f1463;
	sub.f32 	%f1530, %f1431, %f1471;
	add.f32 	%f1531, %f1529, %f1530;
	add.f32 	%f1532, %f1431, %f1471;
	sub.f32 	%f1533, %f1529, %f1530;
	add.f32 	%f1534, %f1439, %f1463;
	mul.f32 	%f1535, %f1531, 0f3F3504F3;
	sub.f32 	%f1536, %f1525, %f1535;
	mul.f32 	%f1537, %f1533, 0f3F3504F3;
	sub.f32 	%f1538, %f1527, %f1537;
	fma.rn.f32 	%f1539, %f1538, 0f3F2B0DC1, %f1536;
	mul.f32 	%f1540, %f1539, 0f3FD4DB31;
	mul.f32 	%f1541, %f1536, 0f3F2B0DC1;
	sub.f32 	%f1542, %f1538, %f1541;
	mul.f32 	%f1543, %f1542, 0fBFD4DB31;
	add.f32 	%f1544, %f1526, %f1528;
	add.f32 	%f1545, %f1534, %f1532;
	sub.f32 	%f1546, %f1544, %f1545;
	mul.f32 	%f1547, %f1546, 0f3FB504F3;
	add.f32 	%f1548, %f1544, %f1545;
	mul.f32 	%f1549, %f1548, 0f3FB504F3;
	add.f32 	%f1550, %f1525, %f1535;
	add.f32 	%f1551, %f1527, %f1537;
	mul.f32 	%f1552, %f1551, 0f3E4BAFAF;
	sub.f32 	%f1553, %f1550, %f1552;
	mul.f32 	%f1554, %f1553, 0f3FFB14BE;
	fma.rn.f32 	%f1555, %f1550, 0f3E4BAFAF, %f1551;
	mul.f32 	%f1556, %f1555, 0f3FFB14BE;
	sub.f32 	%f1557, %f1526, %f1528;
	sub.f32 	%f1558, %f1534, %f1532;
	mul.f32 	%f1559, %f1558, 0f3ED413CD;
	sub.f32 	%f1560, %f1557, %f1559;
	mul.f32 	%f1561, %f1560, 0f3FEC835E;
	fma.rn.f32 	%f1562, %f1557, 0f3ED413CD, %f1558;
	mul.f32 	%f1563, %f1562, 0f3FEC835E;
	sub.f32 	%f1564, %f1424, %f1480;
	add.f32 	%f1565, %f1424, %f1480;
	sub.f32 	%f1566, %f1456, %f1448;
	add.f32 	%f1567, %f1456, %f1448;
	sub.f32 	%f1568, %f1440, %f1464;
	sub.f32 	%f1569, %f1432, %f1472;
	add.f32 	%f1570, %f1568, %f1569;
	add.f32 	%f1571, %f1432, %f1472;
	sub.f32 	%f1572, %f1568, %f1569;
	add.f32 	%f1573, %f1440, %f1464;
	mul.f32 	%f1574, %f1570, 0f3F3504F3;
	sub.f32 	%f1575, %f1564, %f1574;
	mul.f32 	%f1576, %f1572, 0f3F3504F3;
	sub.f32 	%f1577, %f1566, %f1576;
	fma.rn.f32 	%f1578, %f1577, 0f3F2B0DC1, %f1575;
	mul.f32 	%f1579, %f1578, 0f3FD4DB31;
	mul.f32 	%f1580, %f1575, 0f3F2B0DC1;
	sub.f32 	%f1581, %f1577, %f1580;
	mul.f32 	%f1582, %f1581, 0fBFD4DB31;
	add.f32 	%f1583, %f1565, %f1567;
	add.f32 	%f1584, %f1573, %f1571;
	sub.f32 	%f1585, %f1583, %f1584;
	mul.f32 	%f1586, %f1585, 0f3FB504F3;
	add.f32 	%f1587, %f1583, %f1584;
	mul.f32 	%f1588, %f1587, 0f3FB504F3;
	add.f32 	%f1589, %f1564, %f1574;
	add.f32 	%f1590, %f1566, %f1576;
	mul.f32 	%f1591, %f1590, 0f3E4BAFAF;
	sub.f32 	%f1592, %f1589, %f1591;
	mul.f32 	%f1593, %f1592, 0f3FFB14BE;
	fma.rn.f32 	%f1594, %f1589, 0f3E4BAFAF, %f1590;
	mul.f32 	%f1595, %f1594, 0f3FFB14BE;
	sub.f32 	%f1596, %f1565, %f1567;
	sub.f32 	%f1597, %f1573, %f1571;
	mul.f32 	%f1598, %f1597, 0f3ED413CD;
	sub.f32 	%f1599, %f1596, %f1598;
	mul.f32 	%f1600, %f1599, 0f3FEC835E;
	fma.rn.f32 	%f1601, %f1596, 0f3ED413CD, %f1597;
	mul.f32 	%f1602, %f1601, 0f3FEC835E;
	sub.f32 	%f1603, %f1425, %f1481;
	add.f32 	%f1604, %f1425, %f1481;
	sub.f32 	%f1605, %f1457, %f1449;
	add.f32 	%f1606, %f1457, %f1449;
	sub.f32 	%f1607, %f1441, %f1465;
	sub.f32 	%f1608, %f1433, %f1473;
	add.f32 	%f1609, %f1607, %f1608;
	add.f32 	%f1610, %f1433, %f1473;
	sub.f32 	%f1611, %f1607, %f1608;
	add.f32 	%f1612, %f1441, %f1465;
	mul.f32 	%f1613, %f1609, 0f3F3504F3;
	sub.f32 	%f1614, %f1603, %f1613;
	mul.f32 	%f1615, %f1611, 0f3F3504F3;
	sub.f32 	%f1616, %f1605, %f1615;
	fma.rn.f32 	%f1617, %f1616, 0f3F2B0DC1, %f1614;
	mul.f32 	%f1618, %f1617, 0f3FD4DB31;
	mul.f32 	%f1619, %f1614, 0f3F2B0DC1;
	sub.f32 	%f1620, %f1616, %f1619;
	mul.f32 	%f1621, %f1620, 0fBFD4DB31;
	add.f32 	%f1622, %f1604, %f1606;
	add.f32 	%f1623, %f1612, %f1610;
	sub.f32 	%f1624, %f1622, %f1623;
	mul.f32 	%f1625, %f1624, 0f3FB504F3;
	add.f32 	%f1626, %f1622, %f1623;
	mul.f32 	%f1627, %f1626, 0f3FB504F3;
	add.f32 	%f1628, %f1603, %f1613;
	add.f32 	%f1629, %f1605, %f1615;
	mul.f32 	%f1630, %f1629, 0f3E4BAFAF;
	sub.f32 	%f1631, %f1628, %f1630;
	mul.f32 	%f1632, %f1631, 0f3FFB14BE;
	fma.rn.f32 	%f1633, %f1628, 0f3E4BAFAF, %f1629;
	mul.f32 	%f1634, %f1633, 0f3FFB14BE;
	sub.f32 	%f1635, %f1604, %f1606;
	sub.f32 	%f1636, %f1612, %f1610;
	mul.f32 	%f1637, %f1636, 0f3ED413CD;
	sub.f32 	%f1638, %f1635, %f1637;
	mul.f32 	%f1639, %f1638, 0f3FEC835E;
	fma.rn.f32 	%f1640, %f1635, 0f3ED413CD, %f1636;
	mul.f32 	%f1641, %f1640, 0f3FEC835E;
	sub.f32 	%f1642, %f1426, %f1482;
	add.f32 	%f1643, %f1426, %f1482;
	sub.f32 	%f1644, %f1458, %f1450;
	add.f32 	%f1645, %f1458, %f1450;
	sub.f32 	%f1646, %f1442, %f1466;
	sub.f32 	%f1647, %f1434, %f1474;
	add.f32 	%f1648, %f1646, %f1647;
	add.f32 	%f1649, %f1434, %f1474;
	sub.f32 	%f1650, %f1646, %f1647;
	add.f32 	%f1651, %f1442, %f1466;
	mul.f32 	%f1652, %f1648, 0f3F3504F3;
	sub.f32 	%f1653, %f1642, %f1652;
	mul.f32 	%f1654, %f1650, 0f3F3504F3;
	sub.f32 	%f1655, %f1644, %f1654;
	fma.rn.f32 	%f1656, %f1655, 0f3F2B0DC1, %f1653;
	mul.f32 	%f1657, %f1656, 0f3FD4DB31;
	mul.f32 	%f1658, %f1653, 0f3F2B0DC1;
	sub.f32 	%f1659, %f1655, %f1658;
	mul.f32 	%f1660, %f1659, 0fBFD4DB31;
	add.f32 	%f1661, %f1643, %f1645;
	add.f32 	%f1662, %f1651, %f1649;
	sub.f32 	%f1663, %f1661, %f1662;
	mul.f32 	%f1664, %f1663, 0f3FB504F3;
	add.f32 	%f1665, %f1661, %f1662;
	mul.f32 	%f1666, %f1665, 0f3FB504F3;
	add.f32 	%f1667, %f1642, %f1652;
	add.f32 	%f1668, %f1644, %f1654;
	mul.f32 	%f1669, %f1668, 0f3E4BAFAF;
	sub.f32 	%f1670, %f1667, %f1669;
	mul.f32 	%f1671, %f1670, 0f3FFB14BE;
	fma.rn.f32 	%f1672, %f1667, 0f3E4BAFAF, %f1668;
	mul.f32 	%f1673, %f1672, 0f3FFB14BE;
	sub.f32 	%f1674, %f1643, %f1645;
	sub.f32 	%f1675, %f1651, %f1649;
	mul.f32 	%f1676, %f1675, 0f3ED413CD;
	sub.f32 	%f1677, %f1674, %f1676;
	mul.f32 	%f1678, %f1677, 0f3FEC835E;
	fma.rn.f32 	%f1679, %f1674, 0f3ED413CD, %f1675;
	mul.f32 	%f1680, %f1679, 0f3FEC835E;
	sub.f32 	%f1681, %f1427, %f1483;
	add.f32 	%f1682, %f1427, %f1483;
	sub.f32 	%f1683, %f1459, %f1451;
	add.f32 	%f1684, %f1459, %f1451;
	sub.f32 	%f1685, %f1443, %f1467;
	sub.f32 	%f1686, %f1435, %f1475;
	add.f32 	%f1687, %f1685, %f1686;
	add.f32 	%f1688, %f1435, %f1475;
	sub.f32 	%f1689, %f1685, %f1686;
	add.f32 	%f1690, %f1443, %f1467;
	mul.f32 	%f1691, %f1687, 0f3F3504F3;
	sub.f32 	%f1692, %f1681, %f1691;
	mul.f32 	%f1693, %f1689, 0f3F3504F3;
	sub.f32 	%f1694, %f1683, %f1693;
	fma.rn.f32 	%f1695, %f1694, 0f3F2B0DC1, %f1692;
	mul.f32 	%f1696, %f1695, 0f3FD4DB31;
	mul.f32 	%f1697, %f1692, 0f3F2B0DC1;
	sub.f32 	%f1698, %f1694, %f1697;
	mul.f32 	%f1699, %f1698, 0fBFD4DB31;
	add.f32 	%f1700, %f1682, %f1684;
	add.f32 	%f1701, %f1690, %f1688;
	sub.f32 	%f1702, %f1700, %f1701;
	mul.f32 	%f1703, %f1702, 0f3FB504F3;
	add.f32 	%f1704, %f1700, %f1701;
	mul.f32 	%f1705, %f1704, 0f3FB504F3;
	add.f32 	%f1706, %f1681, %f1691;
	add.f32 	%f1707, %f1683, %f1693;
	mul.f32 	%f1708, %f1707, 0f3E4BAFAF;
	sub.f32 	%f1709, %f1706, %f1708;
	mul.f32 	%f1710, %f1709, 0f3FFB14BE;
	fma.rn.f32 	%f1711, %f1706, 0f3E4BAFAF, %f1707;
	mul.f32 	%f1712, %f1711, 0f3FFB14BE;
	sub.f32 	%f1713, %f1682, %f1684;
	sub.f32 	%f1714, %f1690, %f1688;
	mul.f32 	%f1715, %f1714, 0f3ED413CD;
	sub.f32 	%f1716, %f1713, %f1715;
	mul.f32 	%f1717, %f1716, 0f3FEC835E;
	fma.rn.f32 	%f1718, %f1713, 0f3ED413CD, %f1714;
	mul.f32 	%f1719, %f1718, 0f3FEC835E;
	sub.f32 	%f1720, %f1428, %f1484;
	add.f32 	%f1721, %f1428, %f1484;
	sub.f32 	%f1722, %f1460, %f1452;
	add.f32 	%f1723, %f1460, %f1452;
	sub.f32 	%f1724, %f1444, %f1468;
	sub.f32 	%f1725, %f1436, %f1476;
	add.f32 	%f1726, %f1724, %f1725;
	add.f32 	%f1727, %f1436, %f1476;
	sub.f32 	%f1728, %f1724, %f1725;
	add.f32 	%f1729, %f1444, %f1468;
	mul.f32 	%f1730, %f1726, 0f3F3504F3;
	sub.f32 	%f1731, %f1720, %f1730;
	mul.f32 	%f1732, %f1728, 0f3F3504F3;
	sub.f32 	%f1733, %f1722, %f1732;
	fma.rn.f32 	%f1734, %f1733, 0f3F2B0DC1, %f1731;
	mul.f32 	%f1735, %f1734, 0f3FD4DB31;
	mul.f32 	%f1736, %f1731, 0f3F2B0DC1;
	sub.f32 	%f1737, %f1733, %f1736;
	mul.f32 	%f1738, %f1737, 0fBFD4DB31;
	add.f32 	%f1739, %f1721, %f1723;
	add.f32 	%f1740, %f1729, %f1727;
	sub.f32 	%f1741, %f1739, %f1740;
	mul.f32 	%f1742, %f1741, 0f3FB504F3;
	add.f32 	%f1743, %f1739, %f1740;
	mul.f32 	%f1744, %f1743, 0f3FB504F3;
	add.f32 	%f1745, %f1720, %f1730;
	add.f32 	%f1746, %f1722, %f1732;
	mul.f32 	%f1747, %f1746, 0f3E4BAFAF;
	sub.f32 	%f1748, %f1745, %f1747;
	mul.f32 	%f1749, %f1748, 0f3FFB14BE;
	fma.rn.f32 	%f1750, %f1745, 0f3E4BAFAF, %f1746;
	mul.f32 	%f1751, %f1750, 0f3FFB14BE;
	sub.f32 	%f1752, %f1721, %f1723;
	sub.f32 	%f1753, %f1729, %f1727;
	mul.f32 	%f1754, %f1753, 0f3ED413CD;
	sub.f32 	%f1755, %f1752, %f1754;
	mul.f32 	%f1756, %f1755, 0f3FEC835E;
	fma.rn.f32 	%f1757, %f1752, 0f3ED413CD, %f1753;
	mul.f32 	%f1758, %f1757, 0f3FEC835E;
	sub.f32 	%f1759, %f1429, %f1485;
	add.f32 	%f1760, %f1429, %f1485;
	sub.f32 	%f1761, %f1461, %f1453;
	add.f32 	%f1762, %f1461, %f1453;
	sub.f32 	%f1763, %f1445, %f1469;
	sub.f32 	%f1764, %f1437, %f1477;
	add.f32 	%f1765, %f1763, %f1764;
	add.f32 	%f1766, %f1437, %f1477;
	sub.f32 	%f1767, %f1763, %f1764;
	add.f32 	%f1768, %f1445, %f1469;
	mul.f32 	%f1769, %f1765, 0f3F3504F3;
	sub.f32 	%f1770, %f1759, %f1769;
	mul.f32 	%f1771, %f1767, 0f3F3504F3;
	sub.f32 	%f1772, %f1761, %f1771;
	fma.rn.f32 	%f1773, %f1772, 0f3F2B0DC1, %f1770;
	mul.f32 	%f1774, %f1773, 0f3FD4DB31;
	mul.f32 	%f1775, %f1770, 0f3F2B0DC1;
	sub.f32 	%f1776, %f1772, %f1775;
	mul.f32 	%f1777, %f1776, 0fBFD4DB31;
	add.f32 	%f1778, %f1760, %f1762;
	add.f32 	%f1779, %f1768, %f1766;
	sub.f32 	%f1780, %f1778, %f1779;
	mul.f32 	%f1781, %f1780, 0f3FB504F3;
	add.f32 	%f1782, %f1778, %f1779;
	mul.f32 	%f1783, %f1782, 0f3FB504F3;
	add.f32 	%f1784, %f1759, %f1769;
	add.f32 	%f1785, %f1761, %f1771;
	mul.f32 	%f1786, %f1785, 0f3E4BAFAF;
	sub.f32 	%f1787, %f1784, %f1786;
	mul.f32 	%f1788, %f1787, 0f3FFB14BE;
	fma.rn.f32 	%f1789, %f1784, 0f3E4BAFAF, %f1785;
	mul.f32 	%f1790, %f1789, 0f3FFB14BE;
	sub.f32 	%f1791, %f1760, %f1762;
	sub.f32 	%f1792, %f1768, %f1766;
	mul.f32 	%f1793, %f1792, 0f3ED413CD;
	sub.f32 	%f1794, %f1791, %f1793;
	mul.f32 	%f1795, %f1794, 0f3FEC835E;
	fma.rn.f32 	%f1796, %f1791, 0f3ED413CD, %f1792;
	mul.f32 	%f1797, %f1796, 0f3FEC835E;
	// begin inline asm
	mov.u32 %r637, %laneid;
	// end inline asm
	and.b32  	%r718, %r637, 7;
	setp.eq.s32 	%p379, %r718, 0;
	selp.f32 	%f1798, 0f00000000, %f8935, %p379;
	abs.f32 	%f1799, %f1510;
	setp.ge.f32 	%p380, %f1799, %f1798;
	selp.f32 	%f1800, 0f3F800000, 0f00000000, %p380;
	mul.f32 	%f1801, %f1510, 0f39800000;
	abs.f32 	%f1802, %f1549;
	setp.ge.f32 	%p381, %f1802, %f8935;
	selp.f32 	%f1803, 0f3F800000, 0f00000000, %p381;
	add.f32 	%f1804, %f1800, %f1803;
	mul.f32 	%f1805, %f1549, 0f39800000;
	selp.f32 	%f1806, %f1805, 0f00000000, %p381;
	abs.f32 	%f1807, %f1588;
	setp.ge.f32 	%p382, %f1807, %f8935;
	selp.f32 	%f1808, 0f3F800000, 0f00000000, %p382;
	add.f32 	%f1809, %f1804, %f1808;
	mul.f32 	%f1810, %f1588, 0f39800000;
	selp.f32 	%f1811, %f1810, 0f00000000, %p382;
	abs.f32 	%f1812, %f1627;
	setp.ge.f32 	%p383, %f1812, %f8935;
	selp.f32 	%f1813, 0f3F800000, 0f00000000, %p383;
	add.f32 	%f1814, %f1809, %f1813;
	mul.f32 	%f1815, %f1627, 0f39800000;
	selp.f32 	%f1816, %f1815, 0f00000000, %p383;
	abs.f32 	%f1817, %f1666;
	setp.ge.f32 	%p384, %f1817, %f8935;
	selp.f32 	%f1818, 0f3F800000, 0f00000000, %p384;
	add.f32 	%f1819, %f1814, %f1818;
	mul.f32 	%f1820, %f1666, 0f39800000;
	abs.f32 	%f1821, %f1705;
	setp.ge.f32 	%p385, %f1821, %f8935;
	selp.f32 	%f1822, 0f3F800000, 0f00000000, %p385;
	add.f32 	%f1823, %f1819, %f1822;
	mul.f32 	%f1824, %f1705, 0f39800000;
	selp.f32 	%f1825, %f1824, 0f00000000, %p385;
	abs.f32 	%f1826, %f1744;
	setp.ge.f32 	%p386, %f1826, %f8935;
	selp.f32 	%f1827, 0f3F800000, 0f00000000, %p386;
	add.f32 	%f1828, %f1823, %f1827;
	mul.f32 	%f1829, %f1744, 0f39800000;
	selp.f32 	%f1830, %f1829, 0f00000000, %p386;
	abs.f32 	%f1831, %f1783;
	setp.ge.f32 	%p387, %f1831, %f8935;
	selp.f32 	%f1832, 0f3F800000, 0f00000000, %p387;
	add.f32 	%f1833, %f1828, %f1832;
	mul.f32 	%f1834, %f1783, 0f39800000;
	selp.f32 	%f1835, %f1834, 0f00000000, %p387;
	abs.f32 	%f1836, %f1515;
	setp.ge.f32 	%p388, %f1836, %f8935;
	selp.f32 	%f1837, 0f3F800000, 0f00000000, %p388;
	add.f32 	%f1838, %f1833, %f1837;
	mul.f32 	%f1839, %f1515, 0f39800000;
	abs.f32 	%f1840, %f1554;
	setp.ge.f32 	%p389, %f1840, %f8935;
	selp.f32 	%f1841, 0f3F800000, 0f00000000, %p389;
	add.f32 	%f1842, %f1838, %f1841;
	mul.f32 	%f1843, %f1554, 0f39800000;
	selp.f32 	%f1844, %f1843, 0f00000000, %p389;
	abs.f32 	%f1845, %f1593;
	setp.ge.f32 	%p390, %f1845, %f8935;
	selp.f32 	%f1846, 0f3F800000, 0f00000000, %p390;
	add.f32 	%f1847, %f1842, %f1846;
	mul.f32 	%f1848, %f1593, 0f39800000;
	selp.f32 	%f1849, %f1848, 0f00000000, %p390;
	abs.f32 	%f1850, %f1632;
	setp.ge.f32 	%p391, %f1850, %f8935;
	selp.f32 	%f1851, 0f3F800000, 0f00000000, %p391;
	add.f32 	%f1852, %f1847, %f1851;
	mul.f32 	%f1853, %f1632, 0f39800000;
	selp.f32 	%f1854, %f1853, 0f00000000, %p391;
	abs.f32 	%f1855, %f1671;
	setp.ge.f32 	%p392, %f1855, %f8935;
	selp.f32 	%f1856, 0f3F800000, 0f00000000, %p392;
	add.f32 	%f1857, %f1852, %f1856;
	mul.f32 	%f1858, %f1671, 0f39800000;
	abs.f32 	%f1859, %f1710;
	setp.ge.f32 	%p393, %f1859, %f8935;
	selp.f32 	%f1860, 0f3F800000, 0f00000000, %p393;
	add.f32 	%f1861, %f1857, %f1860;
	mul.f32 	%f1862, %f1710, 0f39800000;
	selp.f32 	%f1863, %f1862, 0f00000000, %p393;
	abs.f32 	%f1864, %f1749;
	setp.ge.f32 	%p394, %f1864, %f8935;
	selp.f32 	%f1865, 0f3F800000, 0f00000000, %p394;
	add.f32 	%f1866, %f1861, %f1865;
	mul.f32 	%f1867, %f1749, 0f39800000;
	selp.f32 	%f1868, %f1867, 0f00000000, %p394;
	abs.f32 	%f1869, %f1788;
	setp.ge.f32 	%p395, %f1869, %f8935;
	selp.f32 	%f1870, 0f3F800000, 0f00000000, %p395;
	add.f32 	%f1871, %f1866, %f1870;
	mul.f32 	%f1872, %f1788, 0f39800000;
	selp.f32 	%f1873, %f1872, 0f00000000, %p395;
	abs.f32 	%f1874, %f1522;
	setp.ge.f32 	%p396, %f1874, %f8935;
	selp.f32 	%f1875, 0f3F800000, 0f00000000, %p396;
	add.f32 	%f1876, %f1871, %f1875;
	mul.f32 	%f1877, %f1522, 0f39800000;
	abs.f32 	%f1878, %f1561;
	setp.ge.f32 	%p397, %f1878, %f8935;
	selp.f32 	%f1879, 0f3F800000, 0f00000000, %p397;
	add.f32 	%f1880, %f1876, %f1879;
	mul.f32 	%f1881, %f1561, 0f39800000;
	selp.f32 	%f1882, %f1881, 0f00000000, %p397;
	abs.f32 	%f1883, %f1600;
	setp.ge.f32 	%p398, %f1883, %f8935;
	selp.f32 	%f1884, 0f3F800000, 0f00000000, %p398;
	add.f32 	%f1885, %f1880, %f1884;
	mul.f32 	%f1886, %f1600, 0f39800000;
	selp.f32 	%f1887, %f1886, 0f00000000, %p398;
	abs.f32 	%f1888, %f1639;
	setp.ge.f32 	%p399, %f1888, %f8935;
	selp.f32 	%f1889, 0f3F800000, 0f00000000, %p399;
	add.f32 	%f1890, %f1885, %f1889;
	mul.f32 	%f1891, %f1639, 0f39800000;
	selp.f32 	%f1892, %f1891, 0f00000000, %p399;
	abs.f32 	%f1893, %f1678;
	setp.ge.f32 	%p400, %f1893, %f8935;
	selp.f32 	%f1894, 0f3F800000, 0f00000000, %p400;
	add.f32 	%f1895, %f1890, %f1894;
	mul.f32 	%f1896, %f1678, 0f39800000;
	abs.f32 	%f1897, %f1717;
	setp.ge.f32 	%p401, %f1897, %f8935;
	selp.f32 	%f1898, 0f3F800000, 0f00000000, %p401;
	add.f32 	%f1899, %f1895, %f1898;
	mul.f32 	%f1900, %f1717, 0f39800000;
	selp.f32 	%f1901, %f1900, 0f00000000, %p401;
	abs.f32 	%f1902, %f1756;
	setp.ge.f32 	%p402, %f1902, %f8935;
	selp.f32 	%f1903, 0f3F800000, 0f00000000, %p402;
	add.f32 	%f1904, %f1899, %f1903;
	mul.f32 	%f1905, %f1756, 0f39800000;
	selp.f32 	%f1906, %f1905, 0f00000000, %p402;
	abs.f32 	%f1907, %f1795;
	setp.ge.f32 	%p403, %f1907, %f8935;
	selp.f32 	%f1908, 0f3F800000, 0f00000000, %p403;
	add.f32 	%f1909, %f1904, %f1908;
	mul.f32 	%f1910, %f1795, 0f39800000;
	selp.f32 	%f1911, %f1910, 0f00000000, %p403;
	abs.f32 	%f1912, %f1501;
	setp.ge.f32 	%p404, %f1912, %f8935;
	selp.f32 	%f1913, 0f3F800000, 0f00000000, %p404;
	add.f32 	%f1914, %f1909, %f1913;
	mul.f32 	%f1915, %f1501, 0f39800000;
	abs.f32 	%f1916, %f1540;
	setp.ge.f32 	%p405, %f1916, %f8935;
	selp.f32 	%f1917, 0f3F800000, 0f00000000, %p405;
	add.f32 	%f1918, %f1914, %f1917;
	mul.f32 	%f1919, %f1540, 0f39800000;
	selp.f32 	%f1920, %f1919, 0f00000000, %p405;
	abs.f32 	%f1921, %f1579;
	setp.ge.f32 	%p406, %f1921, %f8935;
	selp.f32 	%f1922, 0f3F800000, 0f00000000, %p406;
	add.f32 	%f1923, %f1918, %f1922;
	mul.f32 	%f1924, %f1579, 0f39800000;
	selp.f32 	%f1925, %f1924, 0f00000000, %p406;
	abs.f32 	%f1926, %f1618;
	setp.ge.f32 	%p407, %f1926, %f8935;
	selp.f32 	%f1927, 0f3F800000, 0f00000000, %p407;
	add.f32 	%f1928, %f1923, %f1927;
	mul.f32 	%f1929, %f1618, 0f39800000;
	selp.f32 	%f1930, %f1929, 0f00000000, %p407;
	abs.f32 	%f1931, %f1657;
	setp.ge.f32 	%p408, %f1931, %f8935;
	selp.f32 	%f1932, 0f3F800000, 0f00000000, %p408;
	add.f32 	%f1933, %f1928, %f1932;
	mul.f32 	%f1934, %f1657, 0f39800000;
	abs.f32 	%f1935, %f1696;
	setp.ge.f32 	%p409, %f1935, %f8935;
	selp.f32 	%f1936, 0f3F800000, 0f00000000, %p409;
	add.f32 	%f1937, %f1933, %f1936;
	mul.f32 	%f1938, %f1696, 0f39800000;
	selp.f32 	%f1939, %f1938, 0f00000000, %p409;
	abs.f32 	%f1940, %f1735;
	setp.ge.f32 	%p410, %f1940, %f8935;
	selp.f32 	%f1941, 0f3F800000, 0f00000000, %p410;
	add.f32 	%f1942, %f1937, %f1941;
	mul.f32 	%f1943, %f1735, 0f39800000;
	selp.f32 	%f1944, %f1943, 0f00000000, %p410;
	abs.f32 	%f1945, %f1774;
	setp.ge.f32 	%p411, %f1945, %f8935;
	selp.f32 	%f1946, 0f3F800000, 0f00000000, %p411;
	add.f32 	%f1947, %f1942, %f1946;
	mul.f32 	%f1948, %f1774, 0f39800000;
	selp.f32 	%f1949, %f1948, 0f00000000, %p411;
	abs.f32 	%f1950, %f1508;
	setp.ge.f32 	%p412, %f1950, %f8935;
	selp.f32 	%f1951, 0f3F800000, 0f00000000, %p412;
	add.f32 	%f1952, %f1947, %f1951;
	mul.f32 	%f1953, %f1508, 0f39800000;
	abs.f32 	%f1954, %f1547;
	setp.ge.f32 	%p413, %f1954, %f8935;
	selp.f32 	%f1955, 0f3F800000, 0f00000000, %p413;
	add.f32 	%f1956, %f1952, %f1955;
	mul.f32 	%f1957, %f1547, 0f39800000;
	selp.f32 	%f1958, %f1957, 0f00000000, %p413;
	abs.f32 	%f1959, %f1586;
	setp.ge.f32 	%p414, %f1959, %f8935;
	selp.f32 	%f1960, 0f3F800000, 0f00000000, %p414;
	add.f32 	%f1961, %f1956, %f1960;
	mul.f32 	%f1962, %f1586, 0f39800000;
	selp.f32 	%f1963, %f1962, 0f00000000, %p414;
	abs.f32 	%f1964, %f1625;
	setp.ge.f32 	%p415, %f1964, %f8935;
	selp.f32 	%f1965, 0f3F800000, 0f00000000, %p415;
	add.f32 	%f1966, %f1961, %f1965;
	mul.f32 	%f1967, %f1625, 0f39800000;
	selp.f32 	%f1968, %f1967, 0f00000000, %p415;
	abs.f32 	%f1969, %f1664;
	setp.ge.f32 	%p416, %f1969, %f8935;
	selp.f32 	%f1970, 0f3F800000, 0f00000000, %p416;
	add.f32 	%f1971, %f1966, %f1970;
	mul.f32 	%f1972, %f1664, 0f39800000;
	abs.f32 	%f1973, %f1703;
	setp.ge.f32 	%p417, %f1973, %f8935;
	selp.f32 	%f1974, 0f3F800000, 0f00000000, %p417;
	add.f32 	%f1975, %f1971, %f1974;
	mul.f32 	%f1976, %f1703, 0f39800000;
	selp.f32 	%f1977, %f1976, 0f00000000, %p417;
	abs.f32 	%f1978, %f1742;
	setp.ge.f32 	%p418, %f1978, %f8935;
	selp.f32 	%f1979, 0f3F800000, 0f00000000, %p418;
	add.f32 	%f1980, %f1975, %f1979;
	mul.f32 	%f1981, %f1742, 0f39800000;
	selp.f32 	%f1982, %f1981, 0f00000000, %p418;
	abs.f32 	%f1983, %f1781;
	setp.ge.f32 	%p419, %f1983, %f8935;
	selp.f32 	%f1984, 0f3F800000, 0f00000000, %p419;
	add.f32 	%f1985, %f1980, %f1984;
	mul.f32 	%f1986, %f1781, 0f39800000;
	selp.f32 	%f1987, %f1986, 0f00000000, %p419;
	abs.f32 	%f1988, %f1504;
	setp.ge.f32 	%p420, %f1988, %f8935;
	selp.f32 	%f1989, 0f3F800000, 0f00000000, %p420;
	add.f32 	%f1990, %f1985, %f1989;
	mul.f32 	%f1991, %f1504, 0f39800000;
	abs.f32 	%f1992, %f1543;
	setp.ge.f32 	%p421, %f1992, %f8935;
	selp.f32 	%f1993, 0f3F800000, 0f00000000, %p421;
	add.f32 	%f1994, %f1990, %f1993;
	mul.f32 	%f1995, %f1543, 0f39800000;
	selp.f32 	%f1996, %f1995, 0f00000000, %p421;
	abs.f32 	%f1997, %f1582;
	setp.ge.f32 	%p422, %f1997, %f8935;
	selp.f32 	%f1998, 0f3F800000, 0f00000000, %p422;
	add.f32 	%f1999, %f1994, %f1998;
	mul.f32 	%f2000, %f1582, 0f39800000;
	selp.f32 	%f2001, %f2000, 0f00000000, %p422;
	abs.f32 	%f2002, %f1621;
	setp.ge.f32 	%p423, %f2002, %f8935;
	selp.f32 	%f2003, 0f3F800000, 0f00000000, %p423;
	add.f32 	%f2004, %f1999, %f2003;
	mul.f32 	%f2005, %f1621, 0f39800000;
	selp.f32 	%f2006, %f2005, 0f00000000, %p423;
	abs.f32 	%f2007, %f1660;
	setp.ge.f32 	%p424, %f2007, %f8935;
	selp.f32 	%f2008, 0f3F800000, 0f00000000, %p424;
	add.f32 	%f2009, %f2004, %f2008;
	mul.f32 	%f2010, %f1660, 0f39800000;
	abs.f32 	%f2011, %f1699;
	setp.ge.f32 	%p425, %f2011, %f8935;
	selp.f32 	%f2012, 0f3F800000, 0f00000000, %p425;
	add.f32 	%f2013, %f2009, %f2012;
	mul.f32 	%f2014, %f1699, 0f39800000;
	selp.f32 	%f2015, %f2014, 0f00000000, %p425;
	abs.f32 	%f2016, %f1738;
	setp.ge.f32 	%p426, %f2016, %f8935;
	selp.f32 	%f2017, 0f3F800000, 0f00000000, %p426;
	add.f32 	%f2018, %f2013, %f2017;
	mul.f32 	%f2019, %f1738, 0f39800000;
	selp.f32 	%f2020, %f2019, 0f00000000, %p426;
	abs.f32 	%f2021, %f1777;
	setp.ge.f32 	%p427, %f2021, %f8935;
	selp.f32 	%f2022, 0f3F800000, 0f00000000, %p427;
	add.f32 	%f2023, %f2018, %f2022;
	mul.f32 	%f2024, %f1777, 0f39800000;
	selp.f32 	%f2025, %f2024, 0f00000000, %p427;
	abs.f32 	%f2026, %f1524;
	setp.ge.f32 	%p428, %f2026, %f8935;
	selp.f32 	%f2027, 0f3F800000, 0f00000000, %p428;
	add.f32 	%f2028, %f2023, %f2027;
	mul.f32 	%f2029, %f1524, 0f39800000;
	abs.f32 	%f2030, %f1563;
	setp.ge.f32 	%p429, %f2030, %f8935;
	selp.f32 	%f2031, 0f3F800000, 0f00000000, %p429;
	add.f32 	%f2032, %f2028, %f2031;
	mul.f32 	%f2033, %f1563, 0f39800000;
	selp.f32 	%f2034, %f2033, 0f00000000, %p429;
	abs.f32 	%f2035, %f1602;
	setp.ge.f32 	%p430, %f2035, %f8935;
	selp.f32 	%f2036, 0f3F800000, 0f00000000, %p430;
	add.f32 	%f2037, %f2032, %f2036;
	mul.f32 	%f2038, %f1602, 0f39800000;
	selp.f32 	%f2039, %f2038, 0f00000000, %p430;
	abs.f32 	%f2040, %f1641;
	setp.ge.f32 	%p431, %f2040, %f8935;
	selp.f32 	%f2041, 0f3F800000, 0f00000000, %p431;
	add.f32 	%f2042, %f2037, %f2041;
	mul.f32 	%f2043, %f1641, 0f39800000;
	selp.f32 	%f2044, %f2043, 0f00000000, %p431;
	abs.f32 	%f2045, %f1680;
	setp.ge.f32 	%p432, %f2045, %f8935;
	selp.f32 	%f2046, 0f3F800000, 0f00000000, %p432;
	add.f32 	%f2047, %f2042, %f2046;
	mul.f32 	%f2048, %f1680, 0f39800000;
	abs.f32 	%f2049, %f1719;
	setp.ge.f32 	%p433, %f2049, %f8935;
	selp.f32 	%f2050, 0f3F800000, 0f00000000, %p433;
	add.f32 	%f2051, %f2047, %f2050;
	mul.f32 	%f2052, %f1719, 0f39800000;
	selp.f32 	%f2053, %f2052, 0f00000000, %p433;
	abs.f32 	%f2054, %f1758;
	setp.ge.f32 	%p434, %f2054, %f8935;
	selp.f32 	%f2055, 0f3F800000, 0f00000000, %p434;
	add.f32 	%f2056, %f2051, %f2055;
	mul.f32 	%f2057, %f1758, 0f39800000;
	selp.f32 	%f2058, %f2057, 0f00000000, %p434;
	abs.f32 	%f2059, %f1797;
	setp.ge.f32 	%p435, %f2059, %f8935;
	selp.f32 	%f2060, 0f3F800000, 0f00000000, %p435;
	add.f32 	%f2061, %f2056, %f2060;
	mul.f32 	%f2062, %f1797, 0f39800000;
	selp.f32 	%f2063, %f2062, 0f00000000, %p435;
	abs.f32 	%f2064, %f1517;
	setp.ge.f32 	%p436, %f2064, %f8935;
	selp.f32 	%f2065, 0f3F800000, 0f00000000, %p436;
	add.f32 	%f2066, %f2061, %f2065;
	mul.f32 	%f2067, %f1517, 0f39800000;
	abs.f32 	%f2068, %f1556;
	setp.ge.f32 	%p437, %f2068, %f8935;
	selp.f32 	%f2069, 0f3F800000, 0f00000000, %p437;
	add.f32 	%f2070, %f2066, %f2069;
	mul.f32 	%f2071, %f1556, 0f39800000;
	selp.f32 	%f2072, %f2071, 0f00000000, %p437;
	abs.f32 	%f2073, %f1595;
	setp.ge.f32 	%p438, %f2073, %f8935;
	selp.f32 	%f2074, 0f3F800000, 0f00000000, %p438;
	add.f32 	%f2075, %f2070, %f2074;
	mul.f32 	%f2076, %f1595, 0f39800000;
	selp.f32 	%f2077, %f2076, 0f00000000, %p438;
	abs.f32 	%f2078, %f1634;
	setp.ge.f32 	%p439, %f2078, %f8935;
	selp.f32 	%f2079, 0f3F800000, 0f00000000, %p439;
	add.f32 	%f2080, %f2075, %f2079;
	mul.f32 	%f2081, %f1634, 0f39800000;
	selp.f32 	%f2082, %f2081, 0f00000000, %p439;
	abs.f32 	%f2083, %f1673;
	setp.ge.f32 	%p440, %f2083, %f8935;
	selp.f32 	%f2084, 0f3F800000, 0f00000000, %p440;
	add.f32 	%f2085, %f2080, %f2084;
	mul.f32 	%f2086, %f1673, 0f39800000;
	abs.f32 	%f2087, %f1712;
	setp.ge.f32 	%p441, %f2087, %f8935;
	selp.f32 	%f2088, 0f3F800000, 0f00000000, %p441;
	add.f32 	%f2089, %f2085, %f2088;
	mul.f32 	%f2090, %f1712, 0f39800000;
	selp.f32 	%f2091, %f2090, 0f00000000, %p441;
	abs.f32 	%f2092, %f1751;
	setp.ge.f32 	%p442, %f2092, %f8935;
	selp.f32 	%f2093, 0f3F800000, 0f00000000, %p442;
	add.f32 	%f2094, %f2089, %f2093;
	mul.f32 	%f2095, %f1751, 0f39800000;
	selp.f32 	%f2096, %f2095, 0f00000000, %p442;
	abs.f32 	%f2097, %f1790;
	setp.ge.f32 	%p443, %f2097, %f8935;
	selp.f32 	%f2098, 0f3F800000, 0f00000000, %p443;
	add.f32 	%f2099, %f2094, %f2098;
	mul.f32 	%f2100, %f1790, 0f39800000;
	selp.f32 	%f2101, %f2100, 0f00000000, %p443;
	mov.b32 	%r719, %f2099;
	shfl.sync.bfly.b32	%r720|%p444, %r719, 4, 6175, -1;
	mov.b32 	%f2102, %r720;
	add.f32 	%f2103, %f2099, %f2102;
	mov.b32 	%r721, %f2103;
	shfl.sync.bfly.b32	%r722|%p445, %r721, 2, 6175, -1;
	mov.b32 	%f2104, %r722;
	add.f32 	%f2105, %f2103, %f2104;
	mov.b32 	%r723, %f2105;
	shfl.sync.bfly.b32	%r724|%p446, %r723, 1, 6175, -1;
	mov.b32 	%f2106, %r724;
	add.f32 	%f2107, %f2105, %f2106;
	rcp.rn.f32 	%f2108, %f2107;
	mul.f32 	%f2109, %f1801, 0f3FB504F3;
	selp.f32 	%f2110, %f2109, 0f00000000, %p380;
	mul.f32 	%f2111, %f1820, 0f3FB504F3;
	selp.f32 	%f2112, %f2111, 0f00000000, %p384;
	add.f32 	%f2113, %f2110, %f2112;
	sub.f32 	%f2114, %f2110, %f2112;
	fma.rn.f32 	%f2115, %f1830, 0f3ED413CD, %f1811;
	mul.f32 	%f2116, %f1811, 0f3ED413CD;
	sub.f32 	%f2117, %f2116, %f1830;
	add.f32 	%f2118, %f1825, %f1816;
	sub.f32 	%f2119, %f1816, %f1825;
	mul.f32 	%f2120, %f2118, 0f3F3504F3;
	add.f32 	%f2121, %f1806, %f2120;
	mul.f32 	%f2122, %f2119, 0f3F3504F3;
	sub.f32 	%f2123, %f1835, %f2122;
	add.f32 	%f2124, %f1835, %f2122;
	sub.f32 	%f2125, %f1806, %f2120;
	mul.f32 	%f2126, %f2115, 0f3FEC835E;
	add.f32 	%f2127, %f2113, %f2126;
	fma.rn.f32 	%f2128, %f2124, 0f3E4BAFAF, %f2121;
	mul.f32 	%f2129, %f2128, 0f3FFB14BE;
	sub.f32 	%f2130, %f2127, %f2129;
	add.f32 	%f2131, %f2127, %f2129;
	mul.f32 	%f2132, %f2117, 0f3FEC835E;
	sub.f32 	%f2133, %f2114, %f2132;
	fma.rn.f32 	%f2134, %f2125, 0f3F2B0DC1, %f2123;
	mul.f32 	%f2135, %f2134, 0f3FD4DB31;
	sub.f32 	%f2136, %f2133, %f2135;
	add.f32 	%f2137, %f2133, %f2135;
	sub.f32 	%f2138, %f2113, %f2126;
	mul.f32 	%f2139, %f2121, 0f3E4BAFAF;
	sub.f32 	%f2140, %f2124, %f2139;
	mul.f32 	%f2141, %f2140, 0f3FFB14BE;
	sub.f32 	%f2142, %f2138, %f2141;
	add.f32 	%f2143, %f2138, %f2141;
	add.f32 	%f2144, %f2114, %f2132;
	mul.f32 	%f2145, %f2123, 0f3F2B0DC1;
	sub.f32 	%f2146, %f2125, %f2145;
	mul.f32 	%f2147, %f2146, 0f3FD4DB31;
	sub.f32 	%f2148, %f2144, %f2147;
	add.f32 	%f2149, %f2144, %f2147;
	mul.f32 	%f2150, %f1839, 0f3FB504F3;
	selp.f32 	%f2151, %f2150, 0f00000000, %p388;
	mul.f32 	%f2152, %f1858, 0f3FB504F3;
	selp.f32 	%f2153, %f2152, 0f00000000, %p392;
	add.f32 	%f2154, %f2151, %f2153;
	sub.f32 	%f2155, %f2151, %f2153;
	fma.rn.f32 	%f2156, %f1868, 0f3ED413CD, %f1849;
	mul.f32 	%f2157, %f1849, 0f3ED413CD;
	sub.f32 	%f2158, %f2157, %f1868;
	add.f32 	%f2159, %f1863, %f1854;
	sub.f32 	%f2160, %f1854, %f1863;
	mul.f32 	%f2161, %f2159, 0f3F3504F3;
	add.f32 	%f2162, %f1844, %f2161;
	mul.f32 	%f2163, %f2160, 0f3F3504F3;
	sub.f32 	%f2164, %f1873, %f2163;
	add.f32 	%f2165, %f1873, %f2163;
	sub.f32 	%f2166, %f1844, %f2161;
	mul.f32 	%f2167, %f2156, 0f3FEC835E;
	add.f32 	%f2168, %f2154, %f2167;
	fma.rn.f32 	%f2169, %f2165, 0f3E4BAFAF, %f2162;
	mul.f32 	%f2170, %f2169, 0f3FFB14BE;
	sub.f32 	%f2171, %f2168, %f2170;
	add.f32 	%f2172, %f2168, %f2170;
	mul.f32 	%f2173, %f2158, 0f3FEC835E;
	sub.f32 	%f2174, %f2155, %f2173;
	fma.rn.f32 	%f2175, %f2166, 0f3F2B0DC1, %f2164;
	mul.f32 	%f2176, %f2175, 0f3FD4DB31;
	sub.f32 	%f2177, %f2174, %f2176;
	add.f32 	%f2178, %f2174, %f2176;
	sub.f32 	%f2179, %f2154, %f2167;
	mul.f32 	%f2180, %f2162, 0f3E4BAFAF;
	sub.f32 	%f2181, %f2165, %f2180;
	mul.f32 	%f2182, %f2181, 0f3FFB14BE;
	sub.f32 	%f2183, %f2179, %f2182;
	add.f32 	%f2184, %f2179, %f2182;
	add.f32 	%f2185, %f2155, %f2173;
	mul.f32 	%f2186, %f2164, 0f3F2B0DC1;
	sub.f32 	%f2187, %f2166, %f2186;
	mul.f32 	%f2188, %f2187, 0f3FD4DB31;
	sub.f32 	%f2189, %f2185, %f2188;
	add.f32 	%f2190, %f2185, %f2188;
	mul.f32 	%f2191, %f1877, 0f3FB504F3;
	selp.f32 	%f2192, %f2191, 0f00000000, %p396;
	mul.f32 	%f2193, %f1896, 0f3FB504F3;
	selp.f32 	%f2194, %f2193, 0f00000000, %p400;
	add.f32 	%f2195, %f2192, %f2194;
	sub.f32 	%f2196, %f2192, %f2194;
	fma.rn.f32 	%f2197, %f1906, 0f3ED413CD, %f1887;
	mul.f32 	%f2198, %f1887, 0f3ED413CD;
	sub.f32 	%f2199, %f2198, %f1906;
	add.f32 	%f2200, %f1901, %f1892;
	sub.f32 	%f2201, %f1892, %f1901;
	mul.f32 	%f2202, %f2200, 0f3F3504F3;
	add.f32 	%f2203, %f1882, %f2202;
	mul.f32 	%f2204, %f2201, 0f3F3504F3;
	sub.f32 	%f2205, %f1911, %f2204;
	add.f32 	%f2206, %f1911, %f2204;
	sub.f32 	%f2207, %f1882, %f2202;
	mul.f32 	%f2208, %f2197, 0f3FEC835E;
	add.f32 	%f2209, %f2195, %f2208;
	fma.rn.f32 	%f2210, %f2206, 0f3E4BAFAF, %f2203;
	mul.f32 	%f2211, %f2210, 0f3FFB14BE;
	sub.f32 	%f2212, %f2209, %f2211;
	add.f32 	%f2213, %f2209, %f2211;
	mul.f32 	%f2214, %f2199, 0f3FEC835E;
	sub.f32 	%f2215, %f2196, %f2214;
	fma.rn.f32 	%f2216, %f2207, 0f3F2B0DC1, %f2205;
	mul.f32 	%f2217, %f2216, 0f3FD4DB31;
	sub.f32 	%f2218, %f2215, %f2217;
	add.f32 	%f2219, %f2215, %f2217;
	sub.f32 	%f2220, %f2195, %f2208;
	mul.f32 	%f2221, %f2203, 0f3E4BAFAF;
	sub.f32 	%f2222, %f2206, %f2221;
	mul.f32 	%f2223, %f2222, 0f3FFB14BE;
	sub.f32 	%f2224, %f2220, %f2223;
	add.f32 	%f2225, %f2220, %f2223;
	add.f32 	%f2226, %f2196, %f2214;
	mul.f32 	%f2227, %f2205, 0f3F2B0DC1;
	sub.f32 	%f2228, %f2207, %f2227;
	mul.f32 	%f2229, %f2228, 0f3FD4DB31;
	sub.f32 	%f2230, %f2226, %f2229;
	add.f32 	%f2231, %f2226, %f2229;
	mul.f32 	%f2232, %f1915, 0f3FB504F3;
	selp.f32 	%f2233, %f2232, 0f00000000, %p404;
	mul.f32 	%f2234, %f1934, 0f3FB504F3;
	selp.f32 	%f2235, %f2234, 0f00000000, %p408;
	add.f32 	%f2236, %f2233, %f2235;
	sub.f32 	%f2237, %f2233, %f2235;
	fma.rn.f32 	%f2238, %f1944, 0f3ED413CD, %f1925;
	mul.f32 	%f2239, %f1925, 0f3ED413CD;
	sub.f32 	%f2240, %f2239, %f1944;
	add.f32 	%f2241, %f1939, %f1930;
	sub.f32 	%f2242, %f1930, %f1939;
	mul.f32 	%f2243, %f2241, 0f3F3504F3;
	add.f32 	%f2244, %f1920, %f2243;
	mul.f32 	%f2245, %f2242, 0f3F3504F3;
	sub.f32 	%f2246, %f1949, %f2245;
	add.f32 	%f2247, %f1949, %f2245;
	sub.f32 	%f2248, %f1920, %f2243;
	mul.f32 	%f2249, %f2238, 0f3FEC835E;
	add.f32 	%f2250, %f2236, %f2249;
	fma.rn.f32 	%f2251, %f2247, 0f3E4BAFAF, %f2244;
	mul.f32 	%f2252, %f2251, 0f3FFB14BE;
	sub.f32 	%f2253, %f2250, %f2252;
	add.f32 	%f2254, %f2250, %f2252;
	mul.f32 	%f2255, %f2240, 0f3FEC835E;
	sub.f32 	%f2256, %f2237, %f2255;
	fma.rn.f32 	%f2257, %f2248, 0f3F2B0DC1, %f2246;
	mul.f32 	%f2258, %f2257, 0f3FD4DB31;
	sub.f32 	%f2259, %f2256, %f2258;
	add.f32 	%f2260, %f2256, %f2258;
	sub.f32 	%f2261, %f2236, %f2249;
	mul.f32 	%f2262, %f2244, 0f3E4BAFAF;
	sub.f32 	%f2263, %f2247, %f2262;
	mul.f32 	%f2264, %f2263, 0f3FFB14BE;
	sub.f32 	%f2265, %f2261, %f2264;
	add.f32 	%f2266, %f2261, %f2264;
	add.f32 	%f2267, %f2237, %f2255;
	mul.f32 	%f2268, %f2246, 0f3F2B0DC1;
	sub.f32 	%f2269, %f2248, %f2268;
	mul.f32 	%f2270, %f2269, 0f3FD4DB31;
	sub.f32 	%f2271, %f2267, %f2270;
	add.f32 	%f2272, %f2267, %f2270;
	mul.f32 	%f2273, %f1953, 0f3FB504F3;
	selp.f32 	%f2274, %f2273, 0f00000000, %p412;
	mul.f32 	%f2275, %f1972, 0f3FB504F3;
	selp.f32 	%f2276, %f2275, 0f00000000, %p416;
	add.f32 	%f2277, %f2274, %f2276;
	sub.f32 	%f2278, %f2274, %f2276;
	fma.rn.f32 	%f2279, %f1982, 0f3ED413CD, %f1963;
	mul.f32 	%f2280, %f1963, 0f3ED413CD;
	sub.f32 	%f2281, %f2280, %f1982;
	add.f32 	%f2282, %f1977, %f1968;
	sub.f32 	%f2283, %f1968, %f1977;
	mul.f32 	%f2284, %f2282, 0f3F3504F3;
	add.f32 	%f2285, %f1958, %f2284;
	mul.f32 	%f2286, %f2283, 0f3F3504F3;
	sub.f32 	%f2287, %f1987, %f2286;
	add.f32 	%f2288, %f1987, %f2286;
	sub.f32 	%f2289, %f1958, %f2284;
	mul.f32 	%f2290, %f2279, 0f3FEC835E;
	add.f32 	%f2291, %f2277, %f2290;
	fma.rn.f32 	%f2292, %f2288, 0f3E4BAFAF, %f2285;
	mul.f32 	%f2293, %f2292, 0f3FFB14BE;
	sub.f32 	%f2294, %f2291, %f2293;
	add.f32 	%f2295, %f2291, %f2293;
	mul.f32 	%f2296, %f2281, 0f3FEC835E;
	sub.f32 	%f2297, %f2278, %f2296;
	fma.rn.f32 	%f2298, %f2289, 0f3F2B0DC1, %f2287;
	mul.f32 	%f2299, %f2298, 0f3FD4DB31;
	sub.f32 	%f2300, %f2297, %f2299;
	add.f32 	%f2301, %f2297, %f2299;
	sub.f32 	%f2302, %f2277, %f2290;
	mul.f32 	%f2303, %f2285, 0f3E4BAFAF;
	sub.f32 	%f2304, %f2288, %f2303;
	mul.f32 	%f2305, %f2304, 0f3FFB14BE;
	sub.f32 	%f2306, %f2302, %f2305;
	add.f32 	%f2307, %f2302, %f2305;
	add.f32 	%f2308, %f2278, %f2296;
	mul.f32 	%f2309, %f2287, 0f3F2B0DC1;
	sub.f32 	%f2310, %f2289, %f2309;
	mul.f32 	%f2311, %f2310, 0f3FD4DB31;
	sub.f32 	%f2312, %f2308, %f2311;
	add.f32 	%f2313, %f2308, %f2311;
	mul.f32 	%f2314, %f1991, 0f3FB504F3;
	selp.f32 	%f2315, %f2314, 0f00000000, %p420;
	mul.f32 	%f2316, %f2010, 0f3FB504F3;
	selp.f32 	%f2317, %f2316, 0f00000000, %p424;
	add.f32 	%f2318, %f2315, %f2317;
	sub.f32 	%f2319, %f2315, %f2317;
	fma.rn.f32 	%f2320, %f2020, 0f3ED413CD, %f2001;
	mul.f32 	%f2321, %f2001, 0f3ED413CD;
	sub.f32 	%f2322, %f2321, %f2020;
	add.f32 	%f2323, %f2015, %f2006;
	sub.f32 	%f2324, %f2006, %f2015;
	mul.f32 	%f2325, %f2323, 0f3F3504F3;
	add.f32 	%f2326, %f1996, %f2325;
	mul.f32 	%f2327, %f2324, 0f3F3504F3;
	sub.f32 	%f2328, %f2025, %f2327;
	add.f32 	%f2329, %f2025, %f2327;
	sub.f32 	%f2330, %f1996, %f2325;
	mul.f32 	%f2331, %f2320, 0f3FEC835E;
	add.f32 	%f2332, %f2318, %f2331;
	fma.rn.f32 	%f2333, %f2329, 0f3E4BAFAF, %f2326;
	mul.f32 	%f2334, %f2333, 0f3FFB14BE;
	sub.f32 	%f2335, %f2332, %f2334;
	add.f32 	%f2336, %f2332, %f2334;
	mul.f32 	%f2337, %f2322, 0f3FEC835E;
	sub.f32 	%f2338, %f2319, %f2337;
	fma.rn.f32 	%f2339, %f2330, 0f3F2B0DC1, %f2328;
	mul.f32 	%f2340, %f2339, 0f3FD4DB31;
	sub.f32 	%f2341, %f2338, %f2340;
	add.f32 	%f2342, %f2338, %f2340;
	sub.f32 	%f2343, %f2318, %f2331;
	mul.f32 	%f2344, %f2326, 0f3E4BAFAF;
	sub.f32 	%f2345, %f2329, %f2344;
	mul.f32 	%f2346, %f2345, 0f3FFB14BE;
	sub.f32 	%f2347, %f2343, %f2346;
	add.f32 	%f2348, %f2343, %f2346;
	add.f32 	%f2349, %f2319, %f2337;
	mul.f32 	%f2350, %f2328, 0f3F2B0DC1;
	sub.f32 	%f2351, %f2330, %f2350;
	mul.f32 	%f2352, %f2351, 0f3FD4DB31;
	sub.f32 	%f2353, %f2349, %f2352;
	add.f32 	%f2354, %f2349, %f2352;
	mul.f32 	%f2355, %f2029, 0f3FB504F3;
	selp.f32 	%f2356, %f2355, 0f00000000, %p428;
	mul.f32 	%f2357, %f2048, 0f3FB504F3;
	selp.f32 	%f2358, %f2357, 0f00000000, %p432;
	add.f32 	%f2359, %f2356, %f2358;
	sub.f32 	%f2360, %f2356, %f2358;
	fma.rn.f32 	%f2361, %f2058, 0f3ED413CD, %f2039;
	mul.f32 	%f2362, %f2039, 0f3ED413CD;
	sub.f32 	%f2363, %f2362, %f2058;
	add.f32 	%f2364, %f2053, %f2044;
	sub.f32 	%f2365, %f2044, %f2053;
	mul.f32 	%f2366, %f2364, 0f3F3504F3;
	add.f32 	%f2367, %f2034, %f2366;
	mul.f32 	%f2368, %f2365, 0f3F3504F3;
	sub.f32 	%f2369, %f2063, %f2368;
	add.f32 	%f2370, %f2063, %f2368;
	sub.f32 	%f2371, %f2034, %f2366;
	mul.f32 	%f2372, %f2361, 0f3FEC835E;
	add.f32 	%f2373, %f2359, %f2372;
	fma.rn.f32 	%f2374, %f2370, 0f3E4BAFAF, %f2367;
	mul.f32 	%f2375, %f2374, 0f3FFB14BE;
	sub.f32 	%f2376, %f2373, %f2375;
	add.f32 	%f2377, %f2373, %f2375;
	mul.f32 	%f2378, %f2363, 0f3FEC835E;
	sub.f32 	%f2379, %f2360, %f2378;
	fma.rn.f32 	%f2380, %f2371, 0f3F2B0DC1, %f2369;
	mul.f32 	%f2381, %f2380, 0f3FD4DB31;
	sub.f32 	%f2382, %f2379, %f2381;
	add.f32 	%f2383, %f2379, %f2381;
	sub.f32 	%f2384, %f2359, %f2372;
	mul.f32 	%f2385, %f2367, 0f3E4BAFAF;
	sub.f32 	%f2386, %f2370, %f2385;
	mul.f32 	%f2387, %f2386, 0f3FFB14BE;
	sub.f32 	%f2388, %f2384, %f2387;
	add.f32 	%f2389, %f2384, %f2387;
	add.f32 	%f2390, %f2360, %f2378;
	mul.f32 	%f2391, %f2369, 0f3F2B0DC1;
	sub.f32 	%f2392, %f2371, %f2391;
	mul.f32 	%f2393, %f2392, 0f3FD4DB31;
	sub.f32 	%f2394, %f2390, %f2393;
	add.f32 	%f2395, %f2390, %f2393;
	mul.f32 	%f2396, %f2067, 0f3FB504F3;
	selp.f32 	%f2397, %f2396, 0f00000000, %p436;
	mul.f32 	%f2398, %f2086, 0f3FB504F3;
	selp.f32 	%f2399, %f2398, 0f00000000, %p440;
	add.f32 	%f2400, %f2397, %f2399;
	sub.f32 	%f2401, %f2397, %f2399;
	fma.rn.f32 	%f2402, %f2096, 0f3ED413CD, %f2077;
	mul.f32 	%f2403, %f2077, 0f3ED413CD;
	sub.f32 	%f2404, %f2403, %f2096;
	add.f32 	%f2405, %f2091, %f2082;
	sub.f32 	%f2406, %f2082, %f2091;
	mul.f32 	%f2407, %f2405, 0f3F3504F3;
	add.f32 	%f2408, %f2072, %f2407;
	mul.f32 	%f2409, %f2406, 0f3F3504F3;
	sub.f32 	%f2410, %f2101, %f2409;
	add.f32 	%f2411, %f2101, %f2409;
	sub.f32 	%f2412, %f2072, %f2407;
	mul.f32 	%f2413, %f2402, 0f3FEC835E;
	add.f32 	%f2414, %f2400, %f2413;
	fma.rn.f32 	%f2415, %f2411, 0f3E4BAFAF, %f2408;
	mul.f32 	%f2416, %f2415, 0f3FFB14BE;
	sub.f32 	%f2417, %f2414, %f2416;
	add.f32 	%f2418, %f2414, %f2416;
	mul.f32 	%f2419, %f2404, 0f3FEC835E;
	sub.f32 	%f2420, %f2401, %f2419;
	fma.rn.f32 	%f2421, %f2412, 0f3F2B0DC1, %f2410;
	mul.f32 	%f2422, %f2421, 0f3FD4DB31;
	sub.f32 	%f2423, %f2420, %f2422;
	add.f32 	%f2424, %f2420, %f2422;
	sub.f32 	%f2425, %f2400, %f2413;
	mul.f32 	%f2426, %f2408, 0f3E4BAFAF;
	sub.f32 	%f2427, %f2411, %f2426;
	mul.f32 	%f2428, %f2427, 0f3FFB14BE;
	sub.f32 	%f2429, %f2425, %f2428;
	add.f32 	%f2430, %f2425, %f2428;
	add.f32 	%f2431, %f2401, %f2419;
	mul.f32 	%f2432, %f2410, 0f3F2B0DC1;
	sub.f32 	%f2433, %f2412, %f2432;
	mul.f32 	%f2434, %f2433, 0f3FD4DB31;
	sub.f32 	%f2435, %f2431, %f2434;
	add.f32 	%f2436, %f2431, %f2434;
	// begin inline asm
	mov.u32 %r638, %laneid;
	// end inline asm
	shr.s32 	%r725, %r638, 31;
	shr.u32 	%r726, %r725, 29;
	add.s32 	%r727, %r638, %r726;
	and.b32  	%r728, %r727, 1073741816;
	sub.s32 	%r729, %r638, %r728;
	and.b32  	%r730, %r638, 1073741816;
	mad.lo.s32 	%r731, %r729, 33, %r730;
	shl.b32 	%r732, %r731, 2;
	add.s32 	%r733, %r703, %r732;
	bar.warp.sync 	-1;
	shl.b32 	%r734, %r638, 2;
	add.s32 	%r735, %r703, %r734;
	st.shared.f32 	[%r735], %f2131;
	st.shared.f32 	[%r735+132], %f2149;
	st.shared.f32 	[%r735+264], %f2137;
	st.shared.f32 	[%r735+396], %f2142;
	st.shared.f32 	[%r735+528], %f2143;
	st.shared.f32 	[%r735+660], %f2136;
	st.shared.f32 	[%r735+792], %f2148;
	st.shared.f32 	[%r735+924], %f2130;
	bar.warp.sync 	-1;
	ld.shared.f32 	%f2437, [%r733];
	ld.shared.f32 	%f2438, [%r733+4];
	ld.shared.f32 	%f2439, [%r733+8];
	ld.shared.f32 	%f2440, [%r733+12];
	ld.shared.f32 	%f2441, [%r733+16];
	ld.shared.f32 	%f2442, [%r733+20];
	ld.shared.f32 	%f2443, [%r733+24];
	ld.shared.f32 	%f2444, [%r733+28];
	bar.warp.sync 	-1;
	st.shared.f32 	[%r735], %f2172;
	st.shared.f32 	[%r735+132], %f2190;
	st.shared.f32 	[%r735+264], %f2178;
	st.shared.f32 	[%r735+396], %f2183;
	st.shared.f32 	[%r735+528], %f2184;
	st.shared.f32 	[%r735+660], %f2177;
	st.shared.f32 	[%r735+792], %f2189;
	st.shared.f32 	[%r735+924], %f2171;
	bar.warp.sync 	-1;
	ld.shared.f32 	%f2445, [%r733];
	ld.shared.f32 	%f2446, [%r733+4];
	ld.shared.f32 	%f2447, [%r733+8];
	ld.shared.f32 	%f2448, [%r733+12];
	ld.shared.f32 	%f2449, [%r733+16];
	ld.shared.f32 	%f2450, [%r733+20];
	ld.shared.f32 	%f2451, [%r733+24];
	ld.shared.f32 	%f2452, [%r733+28];
	bar.warp.sync 	-1;
	st.shared.f32 	[%r735], %f2213;
	st.shared.f32 	[%r735+132], %f2231;
	st.shared.f32 	[%r735+264], %f2219;
	st.shared.f32 	[%r735+396], %f2224;
	st.shared.f32 	[%r735+528], %f2225;
	st.shared.f32 	[%r735+660], %f2218;
	st.shared.f32 	[%r735+792], %f2230;
	st.shared.f32 	[%r735+924], %f2212;
	bar.warp.sync 	-1;
	ld.shared.f32 	%f2453, [%r733];
	ld.shared.f32 	%f2454, [%r733+4];
	ld.shared.f32 	%f2455, [%r733+8];
	ld.shared.f32 	%f2456, [%r733+12];
	ld.shared.f32 	%f2457, [%r733+16];
	ld.shared.f32 	%f2458, [%r733+20];
	ld.shared.f32 	%f2459, [%r733+24];
	ld.shared.f32 	%f2460, [%r733+28];
	bar.warp.sync 	-1;
	st.shared.f32 	[%r735], %f2254;
	st.shared.f32 	[%r735+132], %f2272;
	st.shared.f32 	[%r735+264], %f2260;
	st.shared.f32 	[%r735+396], %f2265;
	st.shared.f32 	[%r735+528], %f2266;
	st.shared.f32 	[%r735+660], %f2259;
	st.shared.f32 	[%r735+792], %f2271;
	st.shared.f32 	[%r735+924], %f2253;
	bar.warp.sync 	-1;
	ld.shared.f32 	%f2461, [%r733];
	ld.shared.f32 	%f2462, [%r733+4];
	ld.shared.f32 	%f2463, [%r733+8];
	ld.shared.f32 	%f2464, [%r733+12];
	ld.shared.f32 	%f2465, [%r733+16];
	ld.shared.f32 	%f2466, [%r733+20];
	ld.shared.f32 	%f2467, [%r733+24];
	ld.shared.f32 	%f2468, [%r733+28];
	bar.warp.sync 	-1;
	st.shared.f32 	[%r735], %f2295;
	st.shared.f32 	[%r735+132], %f2313;
	st.shared.f32 	[%r735+264], %f2301;
	st.shared.f32 	[%r735+396], %f2306;
	st.shared.f32 	[%r735+528], %f2307;
	st.shared.f32 	[%r735+660], %f2300;
	st.shared.f32 	[%r735+792], %f2312;
	st.shared.f32 	[%r735+924], %f2294;
	bar.warp.sync 	-1;
	ld.shared.f32 	%f2469, [%r733];
	ld.shared.f32 	%f2470, [%r733+4];
	ld.shared.f32 	%f2471, [%r733+8];
	ld.shared.f32 	%f2472, [%r733+12];
	ld.shared.f32 	%f2473, [%r733+16];
	ld.shared.f32 	%f2474, [%r733+20];
	ld.shared.f32 	%f2475, [%r733+24];
	ld.shared.f32 	%f2476, [%r733+28];
	bar.warp.sync 	-1;
	st.shared.f32 	[%r735], %f2336;
	st.shared.f32 	[%r735+132], %f2354;
	st.shared.f32 	[%r735+264], %f2342;
	st.shared.f32 	[%r735+396], %f2347;
	st.shared.f32 	[%r735+528], %f2348;
	st.shared.f32 	[%r735+660], %f2341;
	st.shared.f32 	[%r735+792], %f2353;
	st.shared.f32 	[%r735+924], %f2335;
	bar.warp.sync 	-1;
	ld.shared.f32 	%f2477, [%r733];
	ld.shared.f32 	%f2478, [%r733+4];
	ld.shared.f32 	%f2479, [%r733+8];
	ld.shared.f32 	%f2480, [%r733+12];
	ld.shared.f32 	%f2481, [%r733+16];
	ld.shared.f32 	%f2482, [%r733+20];
	ld.shared.f32 	%f2483, [%r733+24];
	ld.shared.f32 	%f2484, [%r733+28];
	bar.warp.sync 	-1;
	st.shared.f32 	[%r735], %f2377;
	st.shared.f32 	[%r735+132], %f2395;
	st.shared.f32 	[%r735+264], %f2383;
	st.shared.f32 	[%r735+396], %f2388;
	st.shared.f32 	[%r735+528], %f2389;
	st.shared.f32 	[%r735+660], %f2382;
	st.shared.f32 	[%r735+792], %f2394;
	st.shared.f32 	[%r735+924], %f2376;
	bar.warp.sync 	-1;
	ld.shared.f32 	%f2485, [%r733];
	ld.shared.f32 	%f2486, [%r733+4];
	ld.shared.f32 	%f2487, [%r733+8];
	ld.shared.f32 	%f2488, [%r733+12];
	ld.shared.f32 	%f2489, [%r733+16];
	ld.shared.f32 	%f2490, [%r733+20];
	ld.shared.f32 	%f2491, [%r733+24];
	ld.shared.f32 	%f2492, [%r733+28];
	bar.warp.sync 	-1;
	st.shared.f32 	[%r735], %f2418;
	st.shared.f32 	[%r735+132], %f2436;
	st.shared.f32 	[%r735+264], %f2424;
	st.shared.f32 	[%r735+396], %f2429;
	st.shared.f32 	[%r735+528], %f2430;
	st.shared.f32 	[%r735+660], %f2423;
	st.shared.f32 	[%r735+792], %f2435;
	st.shared.f32 	[%r735+924], %f2417;
	bar.warp.sync 	-1;
	ld.shared.f32 	%f2493, [%r733];
	ld.shared.f32 	%f2494, [%r733+4];
	ld.shared.f32 	%f2495, [%r733+8];
	ld.shared.f32 	%f2496, [%r733+12];
	ld.shared.f32 	%f2497, [%r733+16];
	ld.shared.f32 	%f2498, [%r733+20];
	ld.shared.f32 	%f2499, [%r733+24];
	ld.shared.f32 	%f2500, [%r733+28];
	mul.f32 	%f2501, %f2437, 0f3FB504F3;
	mul.f32 	%f2502, %f2441, 0f3FB504F3;
	add.f32 	%f2503, %f2501, %f2502;
	sub.f32 	%f2504, %f2501, %f2502;
	fma.rn.f32 	%f2505, %f2443, 0f3ED413CD, %f2439;
	mul.f32 	%f2506, %f2439, 0f3ED413CD;
	sub.f32 	%f2507, %f2506, %f2443;
	add.f32 	%f2508, %f2442, %f2440;
	sub.f32 	%f2509, %f2440, %f2442;
	mul.f32 	%f2510, %f2508, 0f3F3504F3;
	add.f32 	%f2511, %f2438, %f2510;
	mul.f32 	%f2512, %f2509, 0f3F3504F3;
	sub.f32 	%f2513, %f2444, %f2512;
	add.f32 	%f2514, %f2444, %f2512;
	sub.f32 	%f2515, %f2438, %f2510;
	mul.f32 	%f2516, %f2505, 0f3FEC835E;
	add.f32 	%f2517, %f2503, %f2516;
	fma.rn.f32 	%f2518, %f2514, 0f3E4BAFAF, %f2511;
	mul.f32 	%f2519, %f2518, 0f3FFB14BE;
	sub.f32 	%f2520, %f2517, %f2519;
	add.f32 	%f2521, %f2517, %f2519;
	mul.f32 	%f2522, %f2507, 0f3FEC835E;
	sub.f32 	%f2523, %f2504, %f2522;
	fma.rn.f32 	%f2524, %f2515, 0f3F2B0DC1, %f2513;
	mul.f32 	%f2525, %f2524, 0f3FD4DB31;
	sub.f32 	%f2526, %f2523, %f2525;
	add.f32 	%f2527, %f2523, %f2525;
	sub.f32 	%f2528, %f2503, %f2516;
	mul.f32 	%f2529, %f2511, 0f3E4BAFAF;
	sub.f32 	%f2530, %f2514, %f2529;
	mul.f32 	%f2531, %f2530, 0f3FFB14BE;
	sub.f32 	%f2532, %f2528, %f2531;
	add.f32 	%f2533, %f2528, %f2531;
	add.f32 	%f2534, %f2504, %f2522;
	mul.f32 	%f2535, %f2513, 0f3F2B0DC1;
	sub.f32 	%f2536, %f2515, %f2535;
	mul.f32 	%f2537, %f2536, 0f3FD4DB31;
	sub.f32 	%f2538, %f2534, %f2537;
	add.f32 	%f2539, %f2534, %f2537;
	mul.f32 	%f2540, %f2445, 0f3FB504F3;
	mul.f32 	%f2541, %f2449, 0f3FB504F3;
	add.f32 	%f2542, %f2540, %f2541;
	sub.f32 	%f2543, %f2540, %f2541;
	fma.rn.f32 	%f2544, %f2451, 0f3ED413CD, %f2447;
	mul.f32 	%f2545, %f2447, 0f3ED413CD;
	sub.f32 	%f2546, %f2545, %f2451;
	add.f32 	%f2547, %f2450, %f2448;
	sub.f32 	%f2548, %f2448, %f2450;
	mul.f32 	%f2549, %f2547, 0f3F3504F3;
	add.f32 	%f2550, %f2446, %f2549;
	mul.f32 	%f2551, %f2548, 0f3F3504F3;
	sub.f32 	%f2552, %f2452, %f2551;
	add.f32 	%f2553, %f2452, %f2551;
	sub.f32 	%f2554, %f2446, %f2549;
	mul.f32 	%f2555, %f2544, 0f3FEC835E;
	add.f32 	%f2556, %f2542, %f2555;
	fma.rn.f32 	%f2557, %f2553, 0f3E4BAFAF, %f2550;
	mul.f32 	%f2558, %f2557, 0f3FFB14BE;
	sub.f32 	%f2559, %f2556, %f2558;
	add.f32 	%f2560, %f2556, %f2558;
	mul.f32 	%f2561, %f2546, 0f3FEC835E;
	sub.f32 	%f2562, %f2543, %f2561;
	fma.rn.f32 	%f2563, %f2554, 0f3F2B0DC1, %f2552;
	mul.f32 	%f2564, %f2563, 0f3FD4DB31;
	sub.f32 	%f2565, %f2562, %f2564;
	add.f32 	%f2566, %f2562, %f2564;
	sub.f32 	%f2567, %f2542, %f2555;
	mul.f32 	%f2568, %f2550, 0f3E4BAFAF;
	sub.f32 	%f2569, %f2553, %f2568;
	mul.f32 	%f2570, %f2569, 0f3FFB14BE;
	sub.f32 	%f2571, %f2567, %f2570;
	add.f32 	%f2572, %f2567, %f2570;
	add.f32 	%f2573, %f2543, %f2561;
	mul.f32 	%f2574, %f2552, 0f3F2B0DC1;
	sub.f32 	%f2575, %f2554, %f2574;
	mul.f32 	%f2576, %f2575, 0f3FD4DB31;
	sub.f32 	%f2577, %f2573, %f2576;
	add.f32 	%f2578, %f2573, %f2576;
	mul.f32 	%f2579, %f2453, 0f3FB504F3;
	mul.f32 	%f2580, %f2457, 0f3FB504F3;
	add.f32 	%f2581, %f2579, %f2580;
	sub.f32 	%f2582, %f2579, %f2580;
	fma.rn.f32 	%f2583, %f2459, 0f3ED413CD, %f2455;
	mul.f32 	%f2584, %f2455, 0f3ED413CD;
	sub.f32 	%f2585, %f2584, %f2459;
	add.f32 	%f2586, %f2458, %f2456;
	sub.f32 	%f2587, %f2456, %f2458;
	mul.f32 	%f2588, %f2586, 0f3F3504F3;
	add.f32 	%f2589, %f2454, %f2588;
	mul.f32 	%f2590, %f2587, 0f3F3504F3;
	sub.f32 	%f2591, %f2460, %f2590;
	add.f32 	%f2592, %f2460, %f2590;
	sub.f32 	%f2593, %f2454, %f2588;
	mul.f32 	%f2594, %f2583, 0f3FEC835E;
	add.f32 	%f2595, %f2581, %f2594;
	fma.rn.f32 	%f2596, %f2592, 0f3E4BAFAF, %f2589;
	mul.f32 	%f2597, %f2596, 0f3FFB14BE;
	sub.f32 	%f2598, %f2595, %f2597;
	add.f32 	%f2599, %f2595, %f2597;
	mul.f32 	%f2600, %f2585, 0f3FEC835E;
	sub.f32 	%f2601, %f2582, %f2600;
	fma.rn.f32 	%f2602, %f2593, 0f3F2B0DC1, %f2591;
	mul.f32 	%f2603, %f2602, 0f3FD4DB31;
	sub.f32 	%f2604, %f2601, %f2603;
	add.f32 	%f2605, %f2601, %f2603;
	sub.f32 	%f2606, %f2581, %f2594;
	mul.f32 	%f2607, %f2589, 0f3E4BAFAF;
	sub.f32 	%f2608, %f2592, %f2607;
	mul.f32 	%f2609, %f2608, 0f3FFB14BE;
	sub.f32 	%f2610, %f2606, %f2609;
	add.f32 	%f2611, %f2606, %f2609;
	add.f32 	%f2612, %f2582, %f2600;
	mul.f32 	%f2613, %f2591, 0f3F2B0DC1;
	sub.f32 	%f2614, %f2593, %f2613;
	mul.f32 	%f2615, %f2614, 0f3FD4DB31;
	sub.f32 	%f2616, %f2612, %f2615;
	add.f32 	%f2617, %f2612, %f2615;
	mul.f32 	%f2618, %f2461, 0f3FB504F3;
	mul.f32 	%f2619, %f2465, 0f3FB504F3;
	add.f32 	%f2620, %f2618, %f2619;
	sub.f32 	%f2621, %f2618, %f2619;
	fma.rn.f32 	%f2622, %f2467, 0f3ED413CD, %f2463;
	mul.f32 	%f2623, %f2463, 0f3ED413CD;
	sub.f32 	%f2624, %f2623, %f2467;
	add.f32 	%f2625, %f2466, %f2464;
	sub.f32 	%f2626, %f2464, %f2466;
	mul.f32 	%f2627, %f2625, 0f3F3504F3;
	add.f32 	%f2628, %f2462, %f2627;
	mul.f32 	%f2629, %f2626, 0f3F3504F3;
	sub.f32 	%f2630, %f2468, %f2629;
	add.f32 	%f2631, %f2468, %f2629;
	sub.f32 	%f2632, %f2462, %f2627;
	mul.f32 	%f2633, %f2622, 0f3FEC835E;
	add.f32 	%f2634, %f2620, %f2633;
	fma.rn.f32 	%f2635, %f2631, 0f3E4BAFAF, %f2628;
	mul.f32 	%f2636, %f2635, 0f3FFB14BE;
	sub.f32 	%f2637, %f2634, %f2636;
	add.f32 	%f2638, %f2634, %f2636;
	mul.f32 	%f2639, %f2624, 0f3FEC835E;
	sub.f32 	%f2640, %f2621, %f2639;
	fma.rn.f32 	%f2641, %f2632, 0f3F2B0DC1, %f2630;
	mul.f32 	%f2642, %f2641, 0f3FD4DB31;
	sub.f32 	%f2643, %f2640, %f2642;
	add.f32 	%f2644, %f2640, %f2642;
	sub.f32 	%f2645, %f2620, %f2633;
	mul.f32 	%f2646, %f2628, 0f3E4BAFAF;
	sub.f32 	%f2647, %f2631, %f2646;
	mul.f32 	%f2648, %f2647, 0f3FFB14BE;
	sub.f32 	%f2649, %f2645, %f2648;
	add.f32 	%f2650, %f2645, %f2648;
	add.f32 	%f2651, %f2621, %f2639;
	mul.f32 	%f2652, %f2630, 0f3F2B0DC1;
	sub.f32 	%f2653, %f2632, %f2652;
	mul.f32 	%f2654, %f2653, 0f3FD4DB31;
	sub.f32 	%f2655, %f2651, %f2654;
	add.f32 	%f2656, %f2651, %f2654;
	mul.f32 	%f2657, %f2469, 0f3FB504F3;
	mul.f32 	%f2658, %f2473, 0f3FB504F3;
	add.f32 	%f2659, %f2657, %f2658;
	sub.f32 	%f2660, %f2657, %f2658;
	fma.rn.f32 	%f2661, %f2475, 0f3ED413CD, %f2471;
	mul.f32 	%f2662, %f2471, 0f3ED413CD;
	sub.f32 	%f2663, %f2662, %f2475;
	add.f32 	%f2664, %f2474, %f2472;
	sub.f32 	%f2665, %f2472, %f2474;
	mul.f32 	%f2666, %f2664, 0f3F3504F3;
	add.f32 	%f2667, %f2470, %f2666;
	mul.f32 	%f2668, %f2665, 0f3F3504F3;
	sub.f32 	%f2669, %f2476, %f2668;
	add.f32 	%f2670, %f2476, %f2668;
	sub.f32 	%f2671, %f2470, %f2666;
	mul.f32 	%f2672, %f2661, 0f3FEC835E;
	add.f32 	%f2673, %f2659, %f2672;
	fma.rn.f32 	%f2674, %f2670, 0f3E4BAFAF, %f2667;
	mul.f32 	%f2675, %f2674, 0f3FFB14BE;
	sub.f32 	%f2676, %f2673, %f2675;
	add.f32 	%f2677, %f2673, %f2675;
	mul.f32 	%f2678, %f2663, 0f3FEC835E;
	sub.f32 	%f2679, %f2660, %f2678;
	fma.rn.f32 	%f2680, %f2671, 0f3F2B0DC1, %f2669;
	mul.f32 	%f2681, %f2680, 0f3FD4DB31;
	sub.f32 	%f2682, %f2679, %f2681;
	add.f32 	%f2683, %f2679, %f2681;
	sub.f32 	%f2684, %f2659, %f2672;
	mul.f32 	%f2685, %f2667, 0f3E4BAFAF;
	sub.f32 	%f2686, %f2670, %f2685;
	mul.f32 	%f2687, %f2686, 0f3FFB14BE;
	sub.f32 	%f2688, %f2684, %f2687;
	add.f32 	%f2689, %f2684, %f2687;
	add.f32 	%f2690, %f2660, %f2678;
	mul.f32 	%f2691, %f2669, 0f3F2B0DC1;
	sub.f32 	%f2692, %f2671, %f2691;
	mul.f32 	%f2693, %f2692, 0f3FD4DB31;
	sub.f32 	%f2694, %f2690, %f2693;
	add.f32 	%f2695, %f2690, %f2693;
	mul.f32 	%f2696, %f2477, 0f3FB504F3;
	mul.f32 	%f2697, %f2481, 0f3FB504F3;
	add.f32 	%f2698, %f2696, %f2697;
	sub.f32 	%f2699, %f2696, %f2697;
	fma.rn.f32 	%f2700, %f2483, 0f3ED413CD, %f2479;
	mul.f32 	%f2701, %f2479, 0f3ED413CD;
	sub.f32 	%f2702, %f2701, %f2483;
	add.f32 	%f2703, %f2482, %f2480;
	sub.f32 	%f2704, %f2480, %f2482;
	mul.f32 	%f2705, %f2703, 0f3F3504F3;
	add.f32 	%f2706, %f2478, %f2705;
	mul.f32 	%f2707, %f2704, 0f3F3504F3;
	sub.f32 	%f2708, %f2484, %f2707;
	add.f32 	%f2709, %f2484, %f2707;
	sub.f32 	%f2710, %f2478, %f2705;
	mul.f32 	%f2711, %f2700, 0f3FEC835E;
	add.f32 	%f2712, %f2698, %f2711;
	fma.rn.f32 	%f2713, %f2709, 0f3E4BAFAF, %f2706;
	mul.f32 	%f2714, %f2713, 0f3FFB14BE;
	sub.f32 	%f2715, %f2712, %f2714;
	add.f32 	%f2716, %f2712, %f2714;
	mul.f32 	%f2717, %f2702, 0f3FEC835E;
	sub.f32 	%f2718, %f2699, %f2717;
	fma.rn.f32 	%f2719, %f2710, 0f3F2B0DC1, %f2708;
	mul.f32 	%f2720, %f2719, 0f3FD4DB31;
	sub.f32 	%f2721, %f2718, %f2720;
	add.f32 	%f2722, %f2718, %f2720;
	sub.f32 	%f2723, %f2698, %f2711;
	mul.f32 	%f2724, %f2706, 0f3E4BAFAF;
	sub.f32 	%f2725, %f2709, %f2724;
	mul.f32 	%f2726, %f2725, 0f3FFB14BE;
	sub.f32 	%f2727, %f2723, %f2726;
	add.f32 	%f2728, %f2723, %f2726;
	add.f32 	%f2729, %f2699, %f2717;
	mul.f32 	%f2730, %f2708, 0f3F2B0DC1;
	sub.f32 	%f2731, %f2710, %f2730;
	mul.f32 	%f2732, %f2731, 0f3FD4DB31;
	sub.f32 	%f2733, %f2729, %f2732;
	add.f32 	%f2734, %f2729, %f2732;
	mul.f32 	%f2735, %f2485, 0f3FB504F3;
	mul.f32 	%f2736, %f2489, 0f3FB504F3;
	add.f32 	%f2737, %f2735, %f2736;
	sub.f32 	%f2738, %f2735, %f2736;
	fma.rn.f32 	%f2739, %f2491, 0f3ED413CD, %f2487;
	mul.f32 	%f2740, %f2487, 0f3ED413CD;
	sub.f32 	%f2741, %f2740, %f2491;
	add.f32 	%f2742, %f2490, %f2488;
	sub.f32 	%f2743, %f2488, %f2490;
	mul.f32 	%f2744, %f2742, 0f3F3504F3;
	add.f32 	%f2745, %f2486, %f2744;
	mul.f32 	%f2746, %f2743, 0f3F3504F3;
	sub.f32 	%f2747, %f2492, %f2746;
	add.f32 	%f2748, %f2492, %f2746;
	sub.f32 	%f2749, %f2486, %f2744;
	mul.f32 	%f2750, %f2739, 0f3FEC835E;
	add.f32 	%f2751, %f2737, %f2750;
	fma.rn.f32 	%f2752, %f2748, 0f3E4BAFAF, %f2745;
	mul.f32 	%f2753, %f2752, 0f3FFB14BE;
	sub.f32 	%f2754, %f2751, %f2753;
	add.f32 	%f2755, %f2751, %f2753;
	mul.f32 	%f2756, %f2741, 0f3FEC835E;
	sub.f32 	%f2757, %f2738, %f2756;
	fma.rn.f32 	%f2758, %f2749, 0f3F2B0DC1, %f2747;
	mul.f32 	%f2759, %f2758, 0f3FD4DB31;
	sub.f32 	%f2760, %f2757, %f2759;
	add.f32 	%f2761, %f2757, %f2759;
	sub.f32 	%f2762, %f2737, %f2750;
	mul.f32 	%f2763, %f2745, 0f3E4BAFAF;
	sub.f32 	%f2764, %f2748, %f2763;
	mul.f32 	%f2765, %f2764, 0f3FFB14BE;
	sub.f32 	%f2766, %f2762, %f2765;
	add.f32 	%f2767, %f2762, %f2765;
	add.f32 	%f2768, %f2738, %f2756;
	mul.f32 	%f2769, %f2747, 0f3F2B0DC1;
	sub.f32 	%f2770, %f2749, %f2769;
	mul.f32 	%f2771, %f2770, 0f3FD4DB31;
	sub.f32 	%f2772, %f2768, %f2771;
	add.f32 	%f2773, %f2768, %f2771;
	mul.f32 	%f2774, %f2493, 0f3FB504F3;
	mul.f32 	%f2775, %f2497, 0f3FB504F3;
	add.f32 	%f2776, %f2774, %f2775;
	sub.f32 	%f2777, %f2774, %f2775;
	fma.rn.f32 	%f2778, %f2499, 0f3ED413CD, %f2495;
	mul.f32 	%f2779, %f2495, 0f3ED413CD;
	sub.f32 	%f2780, %f2779, %f2499;
	add.f32 	%f2781, %f2498, %f2496;
	sub.f32 	%f2782, %f2496, %f2498;
	mul.f32 	%f2783, %f2781, 0f3F3504F3;
	add.f32 	%f2784, %f2494, %f2783;
	mul.f32 	%f2785, %f2782, 0f3F3504F3;
	sub.f32 	%f2786, %f2500, %f2785;
	add.f32 	%f2787, %f2500, %f2785;
	sub.f32 	%f2788, %f2494, %f2783;
	mul.f32 	%f2789, %f2778, 0f3FEC835E;
	add.f32 	%f2790, %f2776, %f2789;
	fma.rn.f32 	%f2791, %f2787, 0f3E4BAFAF, %f2784;
	mul.f32 	%f2792, %f2791, 0f3FFB14BE;
	sub.f32 	%f2793, %f2790, %f2792;
	add.f32 	%f2794, %f2790, %f2792;
	mul.f32 	%f2795, %f2780, 0f3FEC835E;
	sub.f32 	%f2796, %f2777, %f2795;
	fma.rn.f32 	%f2797, %f2788, 0f3F2B0DC1, %f2786;
	mul.f32 	%f2798, %f2797, 0f3FD4DB31;
	sub.f32 	%f2799, %f2796, %f2798;
	add.f32 	%f2800, %f2796, %f2798;
	sub.f32 	%f2801, %f2776, %f2789;
	mul.f32 	%f2802, %f2784, 0f3E4BAFAF;
	sub.f32 	%f2803, %f2787, %f2802;
	mul.f32 	%f2804, %f2803, 0f3FFB14BE;
	sub.f32 	%f2805, %f2801, %f2804;
	add.f32 	%f2806, %f2801, %f2804;
	add.f32 	%f2807, %f2777, %f2795;
	mul.f32 	%f2808, %f2786, 0f3F2B0DC1;
	sub.f32 	%f2809, %f2788, %f2808;
	mul.f32 	%f2810, %f2809, 0f3FD4DB31;
	sub.f32 	%f2811, %f2807, %f2810;
	add.f32 	%f2812, %f2807, %f2810;
	// begin inline asm
	mov.u32 %r639, %laneid;
	// end inline asm
	shr.s32 	%r736, %r639, 31;
	shr.u32 	%r737, %r736, 29;
	add.s32 	%r738, %r639, %r737;
	and.b32  	%r739, %r738, 1073741816;
	sub.s32 	%r740, %r639, %r739;
	and.b32  	%r741, %r639, 1073741816;
	mad.lo.s32 	%r742, %r740, 33, %r741;
	shl.b32 	%r743, %r742, 2;
	add.s32 	%r744, %r703, %r743;
	bar.warp.sync 	-1;
	shl.b32 	%r745, %r639, 2;
	add.s32 	%r746, %r703, %r745;
	st.shared.f32 	[%r746], %f2521;
	st.shared.f32 	[%r746+132], %f2539;
	st.shared.f32 	[%r746+264], %f2527;
	st.shared.f32 	[%r746+396], %f2532;
	st.shared.f32 	[%r746+528], %f2533;
	st.shared.f32 	[%r746+660], %f2526;
	st.shared.f32 	[%r746+792], %f2538;
	st.shared.f32 	[%r746+924], %f2520;
	bar.warp.sync 	-1;
	ld.shared.f32 	%f2813, [%r744];
	ld.shared.f32 	%f2814, [%r744+4];
	ld.shared.f32 	%f2815, [%r744+8];
	ld.shared.f32 	%f2816, [%r744+12];
	ld.shared.f32 	%f2817, [%r744+16];
	ld.shared.f32 	%f2818, [%r744+20];
	ld.shared.f32 	%f2819, [%r744+24];
	ld.shared.f32 	%f2820, [%r744+28];
	bar.warp.sync 	-1;
	st.shared.f32 	[%r746], %f2560;
	st.shared.f32 	[%r746+132], %f2578;
	st.shared.f32 	[%r746+264], %f2566;
	st.shared.f32 	[%r746+396], %f2571;
	st.shared.f32 	[%r746+528], %f2572;
	st.shared.f32 	[%r746+660], %f2565;
	st.shared.f32 	[%r746+792], %f2577;
	st.shared.f32 	[%r746+924], %f2559;
	bar.warp.sync 	-1;
	ld.shared.f32 	%f2821, [%r744];
	ld.shared.f32 	%f2822, [%r744+4];
	ld.shared.f32 	%f2823, [%r744+8];
	ld.shared.f32 	%f2824, [%r744+12];
	ld.shared.f32 	%f2825, [%r744+16];
	ld.shared.f32 	%f2826, [%r744+20];
	ld.shared.f32 	%f2827, [%r744+24];
	ld.shared.f32 	%f2828, [%r744+28];
	bar.warp.sync 	-1;
	st.shared.f32 	[%r746], %f2599;
	st.shared.f32 	[%r746+132], %f2617;
	st.shared.f32 	[%r746+264], %f2605;
	st.shared.f32 	[%r746+396], %f2610;
	st.shared.f32 	[%r746+528], %f2611;
	st.shared.f32 	[%r746+660], %f2604;
	st.shared.f32 	[%r746+792], %f2616;
	st.shared.f32 	[%r746+924], %f2598;
	bar.warp.sync 	-1;
	ld.shared.f32 	%f2829, [%r744];
	ld.shared.f32 	%f2830, [%r744+4];
	ld.shared.f32 	%f2831, [%r744+8];
	ld.shared.f32 	%f2832, [%r744+12];
	ld.shared.f32 	%f2833, [%r744+16];
	ld.shared.f32 	%f2834, [%r744+20];
	ld.shared.f32 	%f2835, [%r744+24];
	ld.shared.f32 	%f2836, [%r744+28];
	bar.warp.sync 	-1;
	st.shared.f32 	[%r746], %f2638;
	st.shared.f32 	[%r746+132], %f2656;
	st.shared.f32 	[%r746+264], %f2644;
	st.shared.f32 	[%r746+396], %f2649;
	st.shared.f32 	[%r746+528], %f2650;
	st.shared.f32 	[%r746+660], %f2643;
	st.shared.f32 	[%r746+792], %f2655;
	st.shared.f32 	[%r746+924], %f2637;
	bar.warp.sync 	-1;
	ld.shared.f32 	%f2837, [%r744];
	ld.shared.f32 	%f2838, [%r744+4];
	ld.shared.f32 	%f2839, [%r744+8];
	ld.shared.f32 	%f2840, [%r744+12];
	ld.shared.f32 	%f2841, [%r744+16];
	ld.shared.f32 	%f2842, [%r744+20];
	ld.shared.f32 	%f2843, [%r744+24];
	ld.shared.f32 	%f2844, [%r744+28];
	bar.warp.sync 	-1;
	st.shared.f32 	[%r746], %f2677;
	st.shared.f32 	[%r746+132], %f2695;
	st.shared.f32 	[%r746+264], %f2683;
	st.shared.f32 	[%r746+396], %f2688;
	st.shared.f32 	[%r746+528], %f2689;
	st.shared.f32 	[%r746+660], %f2682;
	st.shared.f32 	[%r746+792], %f2694;
	st.shared.f32 	[%r746+924], %f2676;
	bar.warp.sync 	-1;
	ld.shared.f32 	%f2845, [%r744];
	ld.shared.f32 	%f2846, [%r744+4];
	ld.shared.f32 	%f2847, [%r744+8];
	ld.shared.f32 	%f2848, [%r744+12];
	ld.shared.f32 	%f2849, [%r744+16];
	ld.shared.f32 	%f2850, [%r744+20];
	ld.shared.f32 	%f2851, [%r744+24];
	ld.shared.f32 	%f2852, [%r744+28];
	bar.warp.sync 	-1;
	st.shared.f32 	[%r746], %f2716;
	st.shared.f32 	[%r746+132], %f2734;
	st.shared.f32 	[%r746+264], %f2722;
	st.shared.f32 	[%r746+396], %f2727;
	st.shared.f32 	[%r746+528], %f2728;
	st.shared.f32 	[%r746+660], %f2721;
	st.shared.f32 	[%r746+792], %f2733;
	st.shared.f32 	[%r746+924], %f2715;
	bar.warp.sync 	-1;
	ld.shared.f32 	%f2853, [%r744];
	ld.shared.f32 	%f2854, [%r744+4];
	ld.shared.f32 	%f2855, [%r744+8];
	ld.shared.f32 	%f2856, [%r744+12];
	ld.shared.f32 	%f2857, [%r744+16];
	ld.shared.f32 	%f2858, [%r744+20];
	ld.shared.f32 	%f2859, [%r744+24];
	ld.shared.f32 	%f2860, [%r744+28];
	bar.warp.sync 	-1;
	st.shared.f32 	[%r746], %f2755;
	st.shared.f32 	[%r746+132], %f2773;
	st.shared.f32 	[%r746+264], %f2761;
	st.shared.f32 	[%r746+396], %f2766;
	st.shared.f32 	[%r746+528], %f2767;
	st.shared.f32 	[%r746+660], %f2760;
	st.shared.f32 	[%r746+792], %f2772;
	st.shared.f32 	[%r746+924], %f2754;
	bar.warp.sync 	-1;
	ld.shared.f32 	%f2861, [%r744];
	ld.shared.f32 	%f2862, [%r744+4];
	ld.shared.f32 	%f2863, [%r744+8];
	ld.shared.f32 	%f2864, [%r744+12];
	ld.shared.f32 	%f2865, [%r744+16];
	ld.shared.f32 	%f2866, [%r744+20];
	ld.shared.f32 	%f2867, [%r744+24];
	ld.shared.f32 	%f2868, [%r744+28];
	bar.warp.sync 	-1;
	st.shared.f32 	[%r746], %f2794;
	st.shared.f32 	[%r746+132], %f2812;
	st.shared.f32 	[%r746+264], %f2800;
	st.shared.f32 	[%r746+396], %f2805;
	st.shared.f32 	[%r746+528], %f2806;
	st.shared.f32 	[%r746+660], %f2799;
	st.shared.f32 	[%r746+792], %f2811;
	st.shared.f32 	[%r746+924], %f2793;
	bar.warp.sync 	-1;
	ld.shared.f32 	%f2869, [%r744];
	ld.shared.f32 	%f2870, [%r744+4];
	ld.shared.f32 	%f2871, [%r744+8];
	ld.shared.f32 	%f2872, [%r744+12];
	ld.shared.f32 	%f2873, [%r744+16];
	ld.shared.f32 	%f2874, [%r744+20];
	ld.shared.f32 	%f2875, [%r744+24];
	ld.shared.f32 	%f2876, [%r744+28];
	mul.f32 	%f2877, %f2813, 0f3FB504F3;
	mul.f32 	%f2878, %f2845, 0f3FB504F3;
	add.f32 	%f2879, %f2877, %f2878;
	sub.f32 	%f2880, %f2877, %f2878;
	fma.rn.f32 	%f2881, %f2861, 0f3ED413CD, %f2829;
	mul.f32 	%f2882, %f2829, 0f3ED413CD;
	sub.f32 	%f2883, %f2882, %f2861;
	add.f32 	%f2884, %f2853, %f2837;
	sub.f32 	%f2885, %f2837, %f2853;
	mul.f32 	%f2886, %f2884, 0f3F3504F3;
	add.f32 	%f2887, %f2821, %f2886;
	mul.f32 	%f2888, %f2885, 0f3F3504F3;
	sub.f32 	%f2889, %f2869, %f2888;
	add.f32 	%f2890, %f2869, %f2888;
	sub.f32 	%f2891, %f2821, %f2886;
	mul.f32 	%f2892, %f2881, 0f3FEC835E;
	add.f32 	%f2893, %f2879, %f2892;
	fma.rn.f32 	%f2894, %f2890, 0f3E4BAFAF, %f2887;
	mul.f32 	%f2895, %f2894, 0f3FFB14BE;
	sub.f32 	%f2896, %f2893, %f2895;
	add.f32 	%f2897, %f2893, %f2895;
	mul.f32 	%f2898, %f2883, 0f3FEC835E;
	sub.f32 	%f2899, %f2880, %f2898;
	fma.rn.f32 	%f2900, %f2891, 0f3F2B0DC1, %f2889;
	mul.f32 	%f2901, %f2900, 0f3FD4DB31;
	sub.f32 	%f2902, %f2899, %f2901;
	add.f32 	%f2903, %f2899, %f2901;
	sub.f32 	%f2904, %f2879, %f2892;
	mul.f32 	%f2905, %f2887, 0f3E4BAFAF;
	sub.f32 	%f2906, %f2890, %f2905;
	mul.f32 	%f2907, %f2906, 0f3FFB14BE;
	sub.f32 	%f2908, %f2904, %f2907;
	add.f32 	%f2909, %f2904, %f2907;
	add.f32 	%f2910, %f2880, %f2898;
	mul.f32 	%f2911, %f2889, 0f3F2B0DC1;
	sub.f32 	%f2912, %f2891, %f2911;
	mul.f32 	%f2913, %f2912, 0f3FD4DB31;
	sub.f32 	%f2914, %f2910, %f2913;
	add.f32 	%f2915, %f2910, %f2913;
	mul.f32 	%f2916, %f2814, 0f3FB504F3;
	mul.f32 	%f2917, %f2846, 0f3FB504F3;
	add.f32 	%f2918, %f2916, %f2917;
	sub.f32 	%f2919, %f2916, %f2917;
	fma.rn.f32 	%f2920, %f2862, 0f3ED413CD, %f2830;
	mul.f32 	%f2921, %f2830, 0f3ED413CD;
	sub.f32 	%f2922, %f2921, %f2862;
	add.f32 	%f2923, %f2854, %f2838;
	sub.f32 	%f2924, %f2838, %f2854;
	mul.f32 	%f2925, %f2923, 0f3F3504F3;
	add.f32 	%f2926, %f2822, %f2925;
	mul.f32 	%f2927, %f2924, 0f3F3504F3;
	sub.f32 	%f2928, %f2870, %f2927;
	add.f32 	%f2929, %f2870, %f2927;
	sub.f32 	%f2930, %f2822, %f2925;
	mul.f32 	%f2931, %f2920, 0f3FEC835E;
	add.f32 	%f2932, %f2918, %f2931;
	fma.rn.f32 	%f2933, %f2929, 0f3E4BAFAF, %f2926;
	mul.f32 	%f2934, %f2933, 0f3FFB14BE;
	sub.f32 	%f2935, %f2932, %f2934;
	add.f32 	%f2936, %f2932, %f2934;
	mul.f32 	%f2937, %f2922, 0f3FEC835E;
	sub.f32 	%f2938, %f2919, %f2937;
	fma.rn.f32 	%f2939, %f2930, 0f3F2B0DC1, %f2928;
	mul.f32 	%f2940, %f2939, 0f3FD4DB31;
	sub.f32 	%f2941, %f2938, %f2940;
	add.f32 	%f2942, %f2938, %f2940;
	sub.f32 	%f2943, %f2918, %f2931;
	mul.f32 	%f2944, %f2926, 0f3E4BAFAF;
	sub.f32 	%f2945, %f2929, %f2944;
	mul.f32 	%f2946, %f2945, 0f3FFB14BE;
	sub.f32 	%f2947, %f2943, %f2946;
	add.f32 	%f2948, %f2943, %f2946;
	add.f32 	%f2949, %f2919, %f2937;
	mul.f32 	%f2950, %f2928, 0f3F2B0DC1;
	sub.f32 	%f2951, %f2930, %f2950;
	mul.f32 	%f2952, %f2951, 0f3FD4DB31;
	sub.f32 	%f2953, %f2949, %f2952;
	add.f32 	%f2954, %f2949, %f2952;
	mul.f32 	%f2955, %f2815, 0f3FB504F3;
	mul.f32 	%f2956, %f2847, 0f3FB504F3;
	add.f32 	%f2957, %f2955, %f2956;
	sub.f32 	%f2958, %f2955, %f2956;
	fma.rn.f32 	%f2959, %f2863, 0f3ED413CD, %f2831;
	mul.f32 	%f2960, %f2831, 0f3ED413CD;
	sub.f32 	%f2961, %f2960, %f2863;
	add.f32 	%f2962, %f2855, %f2839;
	sub.f32 	%f2963, %f2839, %f2855;
	mul.f32 	%f2964, %f2962, 0f3F3504F3;
	add.f32 	%f2965, %f2823, %f2964;
	mul.f32 	%f2966, %f2963, 0f3F3504F3;
	sub.f32 	%f2967, %f2871, %f2966;
	add.f32 	%f2968, %f2871, %f2966;
	sub.f32 	%f2969, %f2823, %f2964;
	mul.f32 	%f2970, %f2959, 0f3FEC835E;
	add.f32 	%f2971, %f2957, %f2970;
	fma.rn.f32 	%f2972, %f2968, 0f3E4BAFAF, %f2965;
	mul.f32 	%f2973, %f2972, 0f3FFB14BE;
	sub.f32 	%f2974, %f2971, %f2973;
	add.f32 	%f2975, %f2971, %f2973;
	mul.f32 	%f2976, %f2961, 0f3FEC835E;
	sub.f32 	%f2977, %f2958, %f2976;
	fma.rn.f32 	%f2978, %f2969, 0f3F2B0DC1, %f2967;
	mul.f32 	%f2979, %f2978, 0f3FD4DB31;
	sub.f32 	%f2980, %f2977, %f2979;
	add.f32 	%f2981, %f2977, %f2979;
	sub.f32 	%f2982, %f2957, %f2970;
	mul.f32 	%f2983, %f2965, 0f3E4BAFAF;
	sub.f32 	%f2984, %f2968, %f2983;
	mul.f32 	%f2985, %f2984, 0f3FFB14BE;
	sub.f32 	%f2986, %f2982, %f2985;
	add.f32 	%f2987, %f2982, %f2985;
	add.f32 	%f2988, %f2958, %f2976;
	mul.f32 	%f2989, %f2967, 0f3F2B0DC1;
	sub.f32 	%f2990, %f2969, %f2989;
	mul.f32 	%f2991, %f2990, 0f3FD4DB31;
	sub.f32 	%f2992, %f2988, %f2991;
	add.f32 	%f2993, %f2988, %f2991;
	mul.f32 	%f2994, %f2816, 0f3FB504F3;
	mul.f32 	%f2995, %f2848, 0f3FB504F3;
	add.f32 	%f2996, %f2994, %f2995;
	sub.f32 	%f2997, %f2994, %f2995;
	fma.rn.f32 	%f2998, %f2864, 0f3ED413CD, %f2832;
	mul.f32 	%f2999, %f2832, 0f3ED413CD;
	sub.f32 	%f3000, %f2999, %f2864;
	add.f32 	%f3001, %f2856, %f2840;
	sub.f32 	%f3002, %f2840, %f2856;
	mul.f32 	%f3003, %f3001, 0f3F3504F3;
	add.f32 	%f3004, %f2824, %f3003;
	mul.f32 	%f3005, %f3002, 0f3F3504F3;
	sub.f32 	%f3006, %f2872, %f3005;
	add.f32 	%f3007, %f2872, %f3005;
	sub.f32 	%f3008, %f2824, %f3003;
	mul.f32 	%f3009, %f2998, 0f3FEC835E;
	add.f32 	%f3010, %f2996, %f3009;
	fma.rn.f32 	%f3011, %f3007, 0f3E4BAFAF, %f3004;
	mul.f32 	%f3012, %f3011, 0f3FFB14BE;
	sub.f32 	%f3013, %f3010, %f3012;
	add.f32 	%f3014, %f3010, %f3012;
	mul.f32 	%f3015, %f3000, 0f3FEC835E;
	sub.f32 	%f3016, %f2997, %f3015;
	fma.rn.f32 	%f3017, %f3008, 0f3F2B0DC1, %f3006;
	mul.f32 	%f3018, %f3017, 0f3FD4DB31;
	sub.f32 	%f3019, %f3016, %f3018;
	add.f32 	%f3020, %f3016, %f3018;
	sub.f32 	%f3021, %f2996, %f3009;
	mul.f32 	%f3022, %f3004, 0f3E4BAFAF;
	sub.f32 	%f3023, %f3007, %f3022;
	mul.f32 	%f3024, %f3023, 0f3FFB14BE;
	sub.f32 	%f3025, %f3021, %f3024;
	add.f32 	%f3026, %f3021, %f3024;
	add.f32 	%f3027, %f2997, %f3015;
	mul.f32 	%f3028, %f3006, 0f3F2B0DC1;
	sub.f32 	%f3029, %f3008, %f3028;
	mul.f32 	%f3030, %f3029, 0f3FD4DB31;
	sub.f32 	%f3031, %f3027, %f3030;
	add.f32 	%f3032, %f3027, %f3030;
	mul.f32 	%f3033, %f2817, 0f3FB504F3;
	mul.f32 	%f3034, %f2849, 0f3FB504F3;
	add.f32 	%f3035, %f3033, %f3034;
	sub.f32 	%f3036, %f3033, %f3034;
	fma.rn.f32 	%f3037, %f2865, 0f3ED413CD, %f2833;
	mul.f32 	%f3038, %f2833, 0f3ED413CD;
	sub.f32 	%f3039, %f3038, %f2865;
	add.f32 	%f3040, %f2857, %f2841;
	sub.f32 	%f3041, %f2841, %f2857;
	mul.f32 	%f3042, %f3040, 0f3F3504F3;
	add.f32 	%f3043, %f2825, %f3042;
	mul.f32 	%f3044, %f3041, 0f3F3504F3;
	sub.f32 	%f3045, %f2873, %f3044;
	add.f32 	%f3046, %f2873, %f3044;
	sub.f32 	%f3047, %f2825, %f3042;
	mul.f32 	%f3048, %f3037, 0f3FEC835E;
	add.f32 	%f3049, %f3035, %f3048;
	fma.rn.f32 	%f3050, %f3046, 0f3E4BAFAF, %f3043;
	mul.f32 	%f3051, %f3050, 0f3FFB14BE;
	sub.f32 	%f3052, %f3049, %f3051;
	add.f32 	%f3053, %f3049, %f3051;
	mul.f32 	%f3054, %f3039, 0f3FEC835E;
	sub.f32 	%f3055, %f3036, %f3054;
	fma.rn.f32 	%f3056, %f3047, 0f3F2B0DC1, %f3045;
	mul.f32 	%f3057, %f3056, 0f3FD4DB31;
	sub.f32 	%f3058, %f3055, %f3057;
	add.f32 	%f3059, %f3055, %f3057;
	sub.f32 	%f3060, %f3035, %f3048;
	mul.f32 	%f3061, %f3043, 0f3E4BAFAF;
	sub.f32 	%f3062, %f3046, %f3061;
	mul.f32 	%f3063, %f3062, 0f3FFB14BE;
	sub.f32 	%f3064, %f3060, %f3063;
	add.f32 	%f3065, %f3060, %f3063;
	add.f32 	%f3066, %f3036, %f3054;
	mul.f32 	%f3067, %f3045, 0f3F2B0DC1;
	sub.f32 	%f3068, %f3047, %f3067;
	mul.f32 	%f3069, %f3068, 0f3FD4DB31;
	sub.f32 	%f3070, %f3066, %f3069;
	add.f32 	%f3071, %f3066, %f3069;
	mul.f32 	%f3072, %f2818, 0f3FB504F3;
	mul.f32 	%f3073, %f2850, 0f3FB504F3;
	add.f32 	%f3074, %f3072, %f3073;
	sub.f32 	%f3075, %f3072, %f3073;
	fma.rn.f32 	%f3076, %f2866, 0f3ED413CD, %f2834;
	mul.f32 	%f3077, %f2834, 0f3ED413CD;
	sub.f32 	%f3078, %f3077, %f2866;
	add.f32 	%f3079, %f2858, %f2842;
	sub.f32 	%f3080, %f2842, %f2858;
	mul.f32 	%f3081, %f3079, 0f3F3504F3;
	add.f32 	%f3082, %f2826, %f3081;
	mul.f32 	%f3083, %f3080, 0f3F3504F3;
	sub.f32 	%f3084, %f2874, %f3083;
	add.f32 	%f3085, %f2874, %f3083;
	sub.f32 	%f3086, %f2826, %f3081;
	mul.f32 	%f3087, %f3076, 0f3FEC835E;
	add.f32 	%f3088, %f3074, %f3087;
	fma.rn.f32 	%f3089, %f3085, 0f3E4BAFAF, %f3082;
	mul.f32 	%f3090, %f3089, 0f3FFB14BE;
	sub.f32 	%f3091, %f3088, %f3090;
	add.f32 	%f3092, %f3088, %f3090;
	mul.f32 	%f3093, %f3078, 0f3FEC835E;
	sub.f32 	%f3094, %f3075, %f3093;
	fma.rn.f32 	%f3095, %f3086, 0f3F2B0DC1, %f3084;
	mul.f32 	%f3096, %f3095, 0f3FD4DB31;
	sub.f32 	%f3097, %f3094, %f3096;
	add.f32 	%f3098, %f3094, %f3096;
	sub.f32 	%f3099, %f3074, %f3087;
	mul.f32 	%f3100, %f3082, 0f3E4BAFAF;
	sub.f32 	%f3101, %f3085, %f3100;
	mul.f32 	%f3102, %f3101, 0f3FFB14BE;
	sub.f32 	%f3103, %f3099, %f3102;
	add.f32 	%f3104, %f3099, %f3102;
	add.f32 	%f3105, %f3075, %f3093;
	mul.f32 	%f3106, %f3084, 0f3F2B0DC1;
	sub.f32 	%f3107, %f3086, %f3106;
	mul.f32 	%f3108, %f3107, 0f3FD4DB31;
	sub.f32 	%f3109, %f3105, %f3108;
	add.f32 	%f3110, %f3105, %f3108;
	mul.f32 	%f3111, %f2819, 0f3FB504F3;
	mul.f32 	%f3112, %f2851, 0f3FB504F3;
	add.f32 	%f3113, %f3111, %f3112;
	sub.f32 	%f3114, %f3111, %f3112;
	fma.rn.f32 	%f3115, %f2867, 0f3ED413CD, %f2835;
	mul.f32 	%f3116, %f2835, 0f3ED413CD;
	sub.f32 	%f3117, %f3116, %f2867;
	add.f32 	%f3118, %f2859, %f2843;
	sub.f32 	%f3119, %f2843, %f2859;
	mul.f32 	%f3120, %f3118, 0f3F3504F3;
	add.f32 	%f3121, %f2827, %f3120;
	mul.f32 	%f3122, %f3119, 0f3F3504F3;
	sub.f32 	%f3123, %f2875, %f3122;
	add.f32 	%f3124, %f2875, %f3122;
	sub.f32 	%f3125, %f2827, %f3120;
	mul.f32 	%f3126, %f3115, 0f3FEC835E;
	add.f32 	%f3127, %f3113, %f3126;
	fma.rn.f32 	%f3128, %f3124, 0f3E4BAFAF, %f3121;
	mul.f32 	%f3129, %f3128, 0f3FFB14BE;
	sub.f32 	%f3130, %f3127, %f3129;
	add.f32 	%f3131, %f3127, %f3129;
	mul.f32 	%f3132, %f3117, 0f3FEC835E;
	sub.f32 	%f3133, %f3114, %f3132;
	fma.rn.f32 	%f3134, %f3125, 0f3F2B0DC1, %f3123;
	mul.f32 	%f3135, %f3134, 0f3FD4DB31;
	sub.f32 	%f3136, %f3133, %f3135;
	add.f32 	%f3137, %f3133, %f3135;
	sub.f32 	%f3138, %f3113, %f3126;
	mul.f32 	%f3139, %f3121, 0f3E4BAFAF;
	sub.f32 	%f3140, %f3124, %f3139;
	mul.f32 	%f3141, %f3140, 0f3FFB14BE;
	sub.f32 	%f3142, %f3138, %f3141;
	add.f32 	%f3143, %f3138, %f3141;
	add.f32 	%f3144, %f3114, %f3132;
	mul.f32 	%f3145, %f3123, 0f3F2B0DC1;
	sub.f32 	%f3146, %f3125, %f3145;
	mul.f32 	%f3147, %f3146, 0f3FD4DB31;
	sub.f32 	%f3148, %f3144, %f3147;
	add.f32 	%f3149, %f3144, %f3147;
	mul.f32 	%f3150, %f2820, 0f3FB504F3;
	mul.f32 	%f3151, %f2852, 0f3FB504F3;
	add.f32 	%f3152, %f3150, %f3151;
	sub.f32 	%f3153, %f3150, %f3151;
	fma.rn.f32 	%f3154, %f2868, 0f3ED413CD, %f2836;
	mul.f32 	%f3155, %f2836, 0f3ED413CD;
	sub.f32 	%f3156, %f3155, %f2868;
	add.f32 	%f3157, %f2860, %f2844;
	sub.f32 	%f3158, %f2844, %f2860;
	mul.f32 	%f3159, %f3157, 0f3F3504F3;
	add.f32 	%f3160, %f2828, %f3159;
	mul.f32 	%f3161, %f3158, 0f3F3504F3;
	sub.f32 	%f3162, %f2876, %f3161;
	add.f32 	%f3163, %f2876, %f3161;
	sub.f32 	%f3164, %f2828, %f3159;
	mul.f32 	%f3165, %f3154, 0f3FEC835E;
	add.f32 	%f3166, %f3152, %f3165;
	fma.rn.f32 	%f3167, %f3163, 0f3E4BAFAF, %f3160;
	mul.f32 	%f3168, %f3167, 0f3FFB14BE;
	sub.f32 	%f3169, %f3166, %f3168;
	add.f32 	%f3170, %f3166, %f3168;
	mul.f32 	%f3171, %f3156, 0f3FEC835E;
	sub.f32 	%f3172, %f3153, %f3171;
	fma.rn.f32 	%f3173, %f3164, 0f3F2B0DC1, %f3162;
	mul.f32 	%f3174, %f3173, 0f3FD4DB31;
	sub.f32 	%f3175, %f3172, %f3174;
	add.f32 	%f3176, %f3172, %f3174;
	sub.f32 	%f3177, %f3152, %f3165;
	mul.f32 	%f3178, %f3160, 0f3E4BAFAF;
	sub.f32 	%f3179, %f3163, %f3178;
	mul.f32 	%f3180, %f3179, 0f3FFB14BE;
	sub.f32 	%f3181, %f3177, %f3180;
	add.f32 	%f3182, %f3177, %f3180;
	add.f32 	%f3183, %f3153, %f3171;
	mul.f32 	%f3184, %f3162, 0f3F2B0DC1;
	sub.f32 	%f3185, %f3164, %f3184;
	mul.f32 	%f3186, %f3185, 0f3FD4DB31;
	sub.f32 	%f3187, %f3183, %f3186;
	add.f32 	%f3188, %f3183, %f3186;
	add.f32 	%f3189, %f8940, %f2108;
	sub.f32 	%f669, %f3189, %f8940;
	shfl.sync.idx.b32	%r747|%p447, %r409, 0, 6175, -1;
	shfl.sync.idx.b32	%r748|%p448, %r408, 0, 6175, -1;
	shfl.sync.idx.b32	%r749|%p449, %r407, 0, 6175, -1;
	shl.b32 	%r750, %r643, 1;
	mad.lo.s32 	%r751, %r748, %r1120, %r747;
	mad.lo.s32 	%r752, %r750, %r749, %r751;
	cvt.s64.s32 	%rd324, %r752;
	cvt.s64.s32 	%rd325, %r2;
	add.s64 	%rd326, %rd324, %rd325;
	add.s32 	%r753, %r2, %r643;
	cvt.s64.s32 	%rd327, %r753;
	add.s64 	%rd328, %rd324, %rd327;
	fma.rn.f32 	%f3190, %f2108, %f2897, %f8940;
	sub.f32 	%f415, %f3190, %f8940;
	shl.b64 	%rd329, %rd326, 2;
	add.s64 	%rd116, %rd876, %rd329;
	// begin inline asm
	atom.add.relaxed.gpu.f32 %f414,[%rd116],%f415;
	// end inline asm
	shl.b64 	%rd330, %rd328, 2;
	add.s64 	%rd117, %rd876, %rd330;
	// begin inline asm
	atom.add.relaxed.gpu.f32 %f416,[%rd117],%f669;
	// end inline asm
	fma.rn.f32 	%f3191, %f2108, %f2936, %f8940;
	sub.f32 	%f419, %f3191, %f8940;
	add.s64 	%rd118, %rd116, %rd247;
	// begin inline asm
	atom.add.relaxed.gpu.f32 %f418,[%rd118],%f419;
	// end inline asm
	add.s64 	%rd119, %rd117, %rd247;
	// begin inline asm
	atom.add.relaxed.gpu.f32 %f420,[%rd119],%f669;
	// end inline asm
	fma.rn.f32 	%f3192, %f2108, %f2975, %f8940;
	sub.f32 	%f423, %f3192, %f8940;
	add.s64 	%rd120, %rd116, %rd249;
	// begin inline asm
	atom.add.relaxed.gpu.f32 %f422,[%rd120],%f423;
	// end inline asm
	add.s64 	%rd121, %rd117, %rd249;
	// begin inline asm
	atom.add.relaxed.gpu.f32 %f424,[%rd121],%f669;
	// end inline asm
	fma.rn.f32 	%f3193, %f2108, %f3014, %f8940;
	sub.f32 	%f427, %f3193, %f8940;
	add.s64 	%rd122, %rd116, %rd251;
	// begin inline asm
	atom.add.relaxed.gpu.f32 %f426,[%rd122],%f427;
	// end inline asm
	add.s64 	%rd123, %rd117, %rd251;
	// begin inline asm
	atom.add.relaxed.gpu.f32 %f428,[%rd123],%f669;
	// end inline asm
	fma.rn.f32 	%f3194, %f2108, %f3053, %f8940;
	sub.f32 	%f431, %f3194, %f8940;
	add.s64 	%rd124, %rd116, %rd253;
	// begin inline asm
	atom.add.relaxed.gpu.f32 %f430,[%rd124],%f431;
	// end inline asm
	add.s64 	%rd125, %rd117, %rd253;
	// begin inline asm
	atom.add.relaxed.gpu.f32 %f432,[%rd125],%f669;
	// end inline asm
	fma.rn.f32 	%f3195, %f2108, %f3092, %f8940;
	sub.f32 	%f435, %f3195, %f8940;
	add.s64 	%rd126, %rd116, %rd255;
	// begin inline asm
	atom.add.relaxed.gpu.f32 %f434,[%rd126],%f435;
	// end inline asm
	add.s64 	%rd127, %rd117, %rd255;
	// begin inline asm
	atom.add.relaxed.gpu.f32 %f436,[%rd127],%f669;
	// end inline asm
	fma.rn.f32 	%f3196, %f2108, %f3131, %f8940;
	sub.f32 	%f439, %f3196, %f8940;
	add.s64 	%rd128, %rd116, %rd257;
	// begin inline asm
	atom.add.relaxed.gpu.f32 %f438,[%rd128],%f439;
	// end inline asm
	add.s64 	%rd129, %rd117, %rd257;
	// begin inline asm
	atom.add.relaxed.gpu.f32 %f440,[%rd129],%f669;
	// end inline asm
	fma.rn.f32 	%f3197, %f2108, %f3170, %f8940;
	sub.f32 	%f443, %f3197, %f8940;
	add.s64 	%rd130, %rd116, %rd259;
	// begin inline asm
	atom.add.relaxed.gpu.f32 %f442,[%rd130],%f443;
	// end inline asm
	add.s64 	%rd131, %rd117, %rd259;
	// begin inline asm
	atom.add.relaxed.gpu.f32 %f444,[%rd131],%f669;
	// end inline asm
	shfl.sync.idx.b32	%r754|%p450, %r409, 1, 6175, -1;
	shfl.sync.idx.b32	%r755|%p451, %r408, 1, 6175, -1;
	shfl.sync.idx.b32	%r756|%p452, %r407, 1, 6175, -1;
	mad.lo.s32 	%r757, %r755, %r1120, %r754;
	mad.lo.s32 	%r758, %r750, %r756, %r757;
	cvt.s64.s32 	%rd331, %r758;
	add.s64 	%rd332, %rd331, %rd325;
	add.s64 	%rd333, %rd331, %rd327;
	fma.rn.f32 	%f3198, %f2108, %f2915, %f8940;
	sub.f32 	%f447, %f3198, %f8940;
	shl.b64 	%rd334, %rd332, 2;
	add.s64 	%rd132, %rd876, %rd334;
	// begin inline asm
	atom.add.relaxed.gpu.f32 %f446,[%rd132],%f447;
	// end inline asm
	shl.b64 	%rd335, %rd333, 2;
	add.s64 	%rd133, %rd876, %rd335;
	// begin inline asm
	atom.add.relaxed.gpu.f32 %f448,[%rd133],%f669;
	// end inline asm
	fma.rn.f32 	%f3199, %f2108, %f2954, %f8940;
	sub.f32 	%f451, %f3199, %f8940;
	add.s64 	%rd134, %rd132, %rd247;
	// begin inline asm
	atom.add.relaxed.gpu.f32 %f450,[%rd134],%f451;
	// end inline asm
	add.s64 	%rd135, %rd133, %rd247;
	// begin inline asm
	atom.add.relaxed.gpu.f32 %f452,[%rd135],%f669;
	// end inline asm
	fma.rn.f32 	%f3200, %f2108, %f2993, %f8940;
	sub.f32 	%f455, %f3200, %f8940;
	add.s64 	%rd136, %rd132, %rd249;
	// begin inline asm
	atom.add.relaxed.gpu.f32 %f454,[%rd136],%f455;
	// end inline asm
	add.s64 	%rd137, %rd133, %rd249;
	// begin inline asm
	atom.add.relaxed.gpu.f32 %f456,[%rd137],%f669;
	// end inline asm
	fma.rn.f32 	%f3201, %f2108, %f3032, %f8940;
	sub.f32 	%f459, %f3201, %f8940;
	add.s64 	%rd138, %rd132, %rd251;
	// begin inline asm
	atom.add.relaxed.gpu.f32 %f458,[%rd138],%f459;
	// end inline asm
	add.s64 	%rd139, %rd133, %rd251;
	// begin inline asm
	atom.add.relaxed.gpu.f32 %f460,[%rd139],%f669;
	// end inline asm
	fma.rn.f32 	%f3202, %f2108, %f3071, %f8940;
	sub.f32 	%f463, %f3202, %f8940;
	add.s64 	%rd140, %rd132, %rd253;
	// begin inline asm
	atom.add.relaxed.gpu.f32 %f462,[%rd140],%f463;
	// end inline asm
	add.s64 	%rd141, %rd133, %rd253;
	// begin inline asm
	atom.add.relaxed.gpu.f32 %f464,[%rd141],%f669;
	// end inline asm
	fma.rn.f32 	%f3203, %f2108, %f3110, %f8940;
	sub.f32 	%f467, %f3203, %f8940;
	add.s64 	%rd142, %rd132, %rd255;
	// begin inline asm
	atom.add.relaxed.gpu.f32 %f466,[%rd142],%f467;
	// end inline asm
	add.s64 	%rd143, %rd133, %rd255;
	// begin inline asm
	atom.add.relaxed.gpu.f32 %f468,[%rd143],%f669;
	// end inline asm
	fma.rn.f32 	%f3204, %f2108, %f3149, %f8940;
	sub.f32 	%f471, %f3204, %f8940;
	add.s64 	%rd144, %rd132, %rd257;
	// begin inline asm
	atom.add.relaxed.gpu.f32 %f470,[%rd144],%f471;
	// end inline asm
	add.s64 	%rd145, %rd133, %rd257;
	// begin inline asm
	atom.add.relaxed.gpu.f32 %f472,[%rd145],%f669;
	// end inline asm
	fma.rn.f32 	%f3205, %f2108, %f3188, %f8940;
	sub.f32 	%f475, %f3205, %f8940;
	add.s64 	%rd146, %rd132, %rd259;
	// begin inline asm
	atom.add.relaxed.gpu.f32 %f474,[%rd146],%f475;
	// end inline asm
	add.s64 	%rd147, %rd133, %rd259;
	// begin inline asm
	atom.add.relaxed.gpu.f32 %f476,[%rd147],%f669;
	// end inline asm
	shfl.sync.idx.b32	%r759|%p453, %r409, 2, 6175, -1;
	shfl.sync.idx.b32	%r760|%p454, %r408, 2, 6175, -1;
	shfl.sync.idx.b32	%r761|%p455, %r407, 2, 6175, -1;
	mad.lo.s32 	%r762, %r760, %r1120, %r759;
	mad.lo.s32 	%r763, %r750, %r761, %r762;
	cvt.s64.s32 	%rd336, %r763;
	add.s64 	%rd337, %rd336, %rd325;
	add.s64 	%rd338, %rd336, %rd327;
	fma.rn.f32 	%f3206, %f2108, %f2903, %f8940;
	sub.f32 	%f479, %f3206, %f8940;
	shl.b64 	%rd339, %rd337, 2;
	add.s64 	%rd148, %rd876, %rd339;
	// begin inline asm
	atom.add.relaxed.gpu.f32 %f478,[%rd148],%f479;
	// end inline asm
	shl.b64 	%rd340, %rd338, 2;
	add.s64 	%rd149, %rd876, %rd340;
	// begin inline asm
	atom.add.relaxed.gpu.f32 %f480,[%rd149],%f669;
	// end inline asm
	fma.rn.f32 	%f3207, %f2108, %f2942, %f8940;
	sub.f32 	%f483, %f3207, %f8940;
	add.s64 	%rd150, %rd148, %rd247;
	// begin inline asm
	atom.add.relaxed.gpu.f32 %f482,[%rd150],%f483;
	// end inline asm
	add.s64 	%rd151, %rd149, %rd247;
	// begin inline asm
	atom.add.relaxed.gpu.f32 %f484,[%rd151],%f669;
	// end inline asm
	fma.rn.f32 	%f3208, %f2108, %f2981, %f8940;
	sub.f32 	%f487, %f3208, %f8940;
	add.s64 	%rd152, %rd148, %rd249;
	// begin inline asm
	atom.add.relaxed.gpu.f32 %f486,[%rd152],%f487;
	// end inline asm
	add.s64 	%rd153, %rd149, %rd249;
	// begin inline asm
	atom.add.relaxed.gpu.f32 %f488,[%rd153],%f669;
	// end inline asm
	fma.rn.f32 	%f3209, %f2108, %f3020, %f8940;
	sub.f32 	%f491, %f3209, %f8940;
	add.s64 	%rd154, %rd148, %rd251;
	// begin inline asm
	atom.add.relaxed.gpu.f32 %f490,[%rd154],%f491;
	// end inline asm
	add.s64 	%rd155, %rd149, %rd251;
	// begin inline asm
	atom.add.relaxed.gpu.f32 %f492,[%rd155],%f669;
	// end inline asm
	fma.rn.f32 	%f3210, %f2108, %f3059, %f8940;
	sub.f32 	%f495, %f3210, %f8940;
	add.s64 	%rd156, %rd148, %rd253;
	// begin inline asm
	atom.add.relaxed.gpu.f32 %f494,[%rd156],%f495;
	// end inline asm
	add.s64 	%rd157, %rd149, %rd253;
	// begin inline asm
	atom.add.relaxed.gpu.f32 %f496,[%rd157],%f669;
	// end inline asm
	fma.rn.f32 	%f3211, %f2108, %f3098, %f8940;
	sub.f32 	%f499, %f3211, %f8940;
	add.s64 	%rd158, %rd148, %rd255;
	// begin inline asm
	atom.add.relaxed.gpu.f32 %f498,[%rd158],%f499;
	// end inline asm
	add.s64 	%rd159, %rd149, %rd255;
	// begin inline asm
	atom.add.relaxed.gpu.f32 %f500,[%rd159],%f669;
	// end inline asm
	fma.rn.f32 	%f3212, %f2108, %f3137, %f8940;
	sub.f32 	%f503, %f3212, %f8940;
	add.s64 	%rd160, %rd148, %rd257;
	// begin inline asm
	atom.add.relaxed.gpu.f32 %f502,[%rd160],%f503;
	// end inline asm
	add.s64 	%rd161, %rd149, %rd257;
	// begin inline asm
	atom.add.relaxed.gpu.f32 %f504,[%rd161],%f669;
	// end inline asm
	fma.rn.f32 	%f3213, %f2108, %f3176, %f8940;
	sub.f32 	%f507, %f3213, %f8940;
	add.s64 	%rd162, %rd148, %rd259;
	// begin inline asm
	atom.add.relaxed.gpu.f32 %f506,[%rd162],%f507;
	// end inline asm
	add.s64 	%rd163, %rd149, %rd259;
	// begin inline asm
	atom.add.relaxed.gpu.f32 %f508,[%rd163],%f669;
	// end inline asm
	shfl.sync.idx.b32	%r764|%p456, %r409, 3, 6175, -1;
	shfl.sync.idx.b32	%r765|%p457, %r408, 3, 6175, -1;
	shfl.sync.idx.b32	%r766|%p458, %r407, 3, 6175, -1;
	mad.lo.s32 	%r767, %r765, %r1120, %r764;
	mad.lo.s32 	%r768, %r750, %r766, %r767;
	cvt.s64.s32 	%rd341, %r768;
	add.s64 	%rd342, %rd341, %rd325;
	add.s64 	%rd343, %rd341, %rd327;
	fma.rn.f32 	%f3214, %f2108, %f2908, %f8940;
	sub.f32 	%f511, %f3214, %f8940;
	shl.b64 	%rd344, %rd342, 2;
	add.s64 	%rd164, %rd876, %rd344;
	// begin inline asm
	atom.add.relaxed.gpu.f32 %f510,[%rd164],%f511;
	// end inline asm
	shl.b64 	%rd345, %rd343, 2;
	add.s64 	%rd165, %rd876, %rd345;
	// begin inline asm
	atom.add.relaxed.gpu.f32 %f512,[%rd165],%f669;
	// end inline asm
	fma.rn.f32 	%f3215, %f2108, %f2947, %f8940;
	sub.f32 	%f515, %f3215, %f8940;
	add.s64 	%rd166, %rd164, %rd247;
	// begin inline asm
	atom.add.relaxed.gpu.f32 %f514,[%rd166],%f515;
	// end inline asm
	add.s64 	%rd167, %rd165, %rd247;
	// begin inline asm
	atom.add.relaxed.gpu.f32 %f516,[%rd167],%f669;
	// end inline asm
	fma.rn.f32 	%f3216, %f2108, %f2986, %f8940;
	sub.f32 	%f519, %f3216, %f8940;
	add.s64 	%rd168, %rd164, %rd249;
	// begin inline asm
	atom.add.relaxed.gpu.f32 %f518,[%rd168],%f519;
	// end inline asm
	add.s64 	%rd169, %rd165, %rd249;
	// begin inline asm
	atom.add.relaxed.gpu.f32 %f520,[%rd169],%f669;
	// end inline asm
	fma.rn.f32 	%f3217, %f2108, %f3025, %f8940;
	sub.f32 	%f523, %f3217, %f8940;
	add.s64 	%rd170, %rd164, %rd251;
	// begin inline asm
	atom.add.relaxed.gpu.f32 %f522,[%rd170],%f523;
	// end inline asm
	add.s64 	%rd171, %rd165, %rd251;
	// begin inline asm
	atom.add.relaxed.gpu.f32 %f524,[%rd171],%f669;
	// end inline asm
	fma.rn.f32 	%f3218, %f2108, %f3064, %f8940;
	sub.f32 	%f527, %f3218, %f8940;
	add.s64 	%rd172, %rd164, %rd253;
	// begin inline asm
	atom.add.relaxed.gpu.f32 %f526,[%rd172],%f527;
	// end inline asm
	add.s64 	%rd173, %rd165, %rd253;
	// begin inline asm
	atom.add.relaxed.gpu.f32 %f528,[%rd173],%f669;
	// end inline asm
	fma.rn.f32 	%f3219, %f2108, %f3103, %f8940;
	sub.f32 	%f531, %f3219, %f8940;
	add.s64 	%rd174, %rd164, %rd255;
	// begin inline asm
	atom.add.relaxed.gpu.f32 %f530,[%rd174],%f531;
	// end inline asm
	add.s64 	%rd175, %rd165, %rd255;
	// begin inline asm
	atom.add.relaxed.gpu.f32 %f532,[%rd175],%f669;
	// end inline asm
	fma.rn.f32 	%f3220, %f2108, %f3142, %f8940;
	sub.f32 	%f535, %f3220, %f8940;
	add.s64 	%rd176, %rd164, %rd257;
	// begin inline asm
	atom.add.relaxed.gpu.f32 %f534,[%rd176],%f535;
	// end inline asm
	add.s64 	%rd177, %rd165, %rd257;
	// begin inline asm
	atom.add.relaxed.gpu.f32 %f536,[%rd177],%f669;
	// end inline asm
	fma.rn.f32 	%f3221, %f2108, %f3181, %f8940;
	sub.f32 	%f539, %f3221, %f8940;
	add.s64 	%rd178, %rd164, %rd259;
	// begin inline asm
	atom.add.relaxed.gpu.f32 %f538,[%rd178],%f539;
	// end inline asm
	add.s64 	%rd179, %rd165, %rd259;
	// begin inline asm
	atom.add.relaxed.gpu.f32 %f540,[%rd179],%f669;
	// end inline asm
	shfl.sync.idx.b32	%r769|%p459, %r409, 4, 6175, -1;
	shfl.sync.idx.b32	%r770|%p460, %r408, 4, 6175, -1;
	shfl.sync.idx.b32	%r771|%p461, %r407, 4, 6175, -1;
	mad.lo.s32 	%r772, %r770, %r1120, %r769;
	mad.lo.s32 	%r773, %r750, %r771, %r772;
	cvt.s64.s32 	%rd346, %r773;
	add.s64 	%rd347, %rd346, %rd325;
	add.s64 	%rd348, %rd346, %rd327;
	fma.rn.f32 	%f3222, %f2108, %f2909, %f8940;
	sub.f32 	%f543, %f3222, %f8940;
	shl.b64 	%rd349, %rd347, 2;
	add.s64 	%rd180, %rd876, %rd349;
	// begin inline asm
	atom.add.relaxed.gpu.f32 %f542,[%rd180],%f543;
	// end inline asm
	shl.b64 	%rd350, %rd348, 2;
	add.s64 	%rd181, %rd876, %rd350;
	// begin inline asm
	atom.add.relaxed.gpu.f32 %f544,[%rd181],%f669;
	// end inline asm
	fma.rn.f32 	%f3223, %f2108, %f2948, %f8940;
	sub.f32 	%f547, %f3223, %f8940;
	add.s64 	%rd182, %rd180, %rd247;
	// begin inline asm
	atom.add.relaxed.gpu.f32 %f546,[%rd182],%f547;
	// end inline asm
	add.s64 	%rd183, %rd181, %rd247;
	// begin inline asm
	atom.add.relaxed.gpu.f32 %f548,[%rd183],%f669;
	// end inline asm
	fma.rn.f32 	%f3224, %f2108, %f2987, %f8940;
	sub.f32 	%f551, %f3224, %f8940;
	add.s64 	%rd184, %rd180, %rd249;
	// begin inline asm
	atom.add.relaxed.gpu.f32 %f550,[%rd184],%f551;
	// end inline asm
	add.s64 	%rd185, %rd181, %rd249;
	// begin inline asm
	atom.add.relaxed.gpu.f32 %f552,[%rd185],%f669;
	// end inline asm
	fma.rn.f32 	%f3225, %f2108, %f3026, %f8940;
	sub.f32 	%f555, %f3225, %f8940;
	add.s64 	%rd186, %rd180, %rd251;
	// begin inline asm
	atom.add.relaxed.gpu.f32 %f554,[%rd186],%f555;
	// end inline asm
	add.s64 	%rd187, %rd181, %rd251;
	// begin inline asm
	atom.add.relaxed.gpu.f32 %f556,[%rd187],%f669;
	// end inline asm
	fma.rn.f32 	%f3226, %f2108, %f3065, %f8940;
	sub.f32 	%f559, %f3226, %f8940;
	add.s64 	%rd188, %rd180, %rd253;
	// begin inline asm
	atom.add.relaxed.gpu.f32 %f558,[%rd188],%f559;
	// end inline asm
	add.s64 	%rd189, %rd181, %rd253;
	// begin inline asm
	atom.add.relaxed.gpu.f32 %f560,[%rd189],%f669;
	// end inline asm
	fma.rn.f32 	%f3227, %f2108, %f3104, %f8940;
	sub.f32 	%f563, %f3227, %f8940;
	add.s64 	%rd190, %rd180, %rd255;
	// begin inline asm
	atom.add.relaxed.gpu.f32 %f562,[%rd190],%f563;
	// end inline asm
	add.s64 	%rd191, %rd181, %rd255;
	// begin inline asm
	atom.add.relaxed.gpu.f32 %f564,[%rd191],%f669;
	// end inline asm
	fma.rn.f32 	%f3228, %f2108, %f3143, %f8940;
	sub.f32 	%f567, %f3228, %f8940;
	add.s64 	%rd192, %rd180, %rd257;
	// begin inline asm
	atom.add.relaxed.gpu.f32 %f566,[%rd192],%f567;
	// end inline asm
	add.s64 	%rd193, %rd181, %rd257;
	// begin inline asm
	atom.add.relaxed.gpu.f32 %f568,[%rd193],%f669;
	// end inline asm
	fma.rn.f32 	%f3229, %f2108, %f3182, %f8940;
	sub.f32 	%f571, %f3229, %f8940;
	add.s64 	%rd194, %rd180, %rd259;
	// begin inline asm
	atom.add.relaxed.gpu.f32 %f570,[%rd194],%f571;
	// end inline asm
	add.s64 	%rd195, %rd181, %rd259;
	// begin inline asm
	atom.add.relaxed.gpu.f32 %f572,[%rd195],%f669;
	// end inline asm
	shfl.sync.idx.b32	%r774|%p462, %r409, 5, 6175, -1;
	shfl.sync.idx.b32	%r775|%p463, %r408, 5, 6175, -1;
	shfl.sync.idx.b32	%r776|%p464, %r407, 5, 6175, -1;
	mad.lo.s32 	%r777, %r775, %r1120, %r774;
	mad.lo.s32 	%r778, %r750, %r776, %r777;
	cvt.s64.s32 	%rd351, %r778;
	add.s64 	%rd352, %rd351, %rd325;
	add.s64 	%rd353, %rd351, %rd327;
	fma.rn.f32 	%f3230, %f2108, %f2902, %f8940;
	sub.f32 	%f575, %f3230, %f8940;
	shl.b64 	%rd354, %rd352, 2;
	add.s64 	%rd196, %rd876, %rd354;
	// begin inline asm
	atom.add.relaxed.gpu.f32 %f574,[%rd196],%f575;
	// end inline asm
	shl.b64 	%rd355, %rd353, 2;
	add.s64 	%rd197, %rd876, %rd355;
	// begin inline asm
	atom.add.relaxed.gpu.f32 %f576,[%rd197],%f669;
	// end inline asm
	fma.rn.f32 	%f3231, %f2108, %f2941, %f8940;
	sub.f32 	%f579, %f3231, %f8940;
	add.s64 	%rd198, %rd196, %rd247;
	// begin inline asm
	atom.add.relaxed.gpu.f32 %f578,[%rd198],%f579;
	// end inline asm
	add.s64 	%rd199, %rd197, %rd247;
	// begin inline asm
	atom.add.relaxed.gpu.f32 %f580,[%rd199],%f669;
	// end inline asm
	fma.rn.f32 	%f3232, %f2108, %f2980, %f8940;
	sub.f32 	%f583, %f3232, %f8940;
	add.s64 	%rd200, %rd196, %rd249;
	// begin inline asm
	atom.add.relaxed.gpu.f32 %f582,[%rd200],%f583;
	// end inline asm
	add.s64 	%rd201, %rd197, %rd249;
	// begin inline asm
	atom.add.relaxed.gpu.f32 %f584,[%rd201],%f669;
	// end inline asm
	fma.rn.f32 	%f3233, %f2108, %f3019, %f8940;
	sub.f32 	%f587, %f3233, %f8940;
	add.s64 	%rd202, %rd196, %rd251;
	// begin inline asm
	atom.add.relaxed.gpu.f32 %f586,[%rd202],%f587;
	// end inline asm
	add.s64 	%rd203, %rd197, %rd251;
	// begin inline asm
	atom.add.relaxed.gpu.f32 %f588,[%rd203],%f669;
	// end inline asm
	fma.rn.f32 	%f3234, %f2108, %f3058, %f8940;
	sub.f32 	%f591, %f3234, %f8940;
	add.s64 	%rd204, %rd196, %rd253;
	// begin inline asm
	atom.add.relaxed.gpu.f32 %f590,[%rd204],%f591;
	// end inline asm
	add.s64 	%rd205, %rd197, %rd253;
	// begin inline asm
	atom.add.relaxed.gpu.f32 %f592,[%rd205],%f669;
	// end inline asm
	fma.rn.f32 	%f3235, %f2108, %f3097, %f8940;
	sub.f32 	%f595, %f3235, %f8940;
	add.s64 	%rd206, %rd196, %rd255;
	// begin inline asm
	atom.add.relaxed.gpu.f32 %f594,[%rd206],%f595;
	// end inline asm
	add.s64 	%rd207, %rd197, %rd255;
	// begin inline asm
	atom.add.relaxed.gpu.f32 %f596,[%rd207],%f669;
	// end inline asm
	fma.rn.f32 	%f3236, %f2108, %f3136, %f8940;
	sub.f32 	%f599, %f3236, %f8940;
	add.s64 	%rd208, %rd196, %rd257;
	// begin inline asm
	atom.add.relaxed.gpu.f32 %f598,[%rd208],%f599;
	// end inline asm
	add.s64 	%rd209, %rd197, %rd257;
	// begin inline asm
	atom.add.relaxed.gpu.f32 %f600,[%rd209],%f669;
	// end inline asm
	fma.rn.f32 	%f3237, %f2108, %f3175, %f8940;
	sub.f32 	%f603, %f3237, %f8940;
	add.s64 	%rd210, %rd196, %rd259;
	// begin inline asm
	atom.add.relaxed.gpu.f32 %f602,[%rd210],%f603;
	// end inline asm
	add.s64 	%rd211, %rd197, %rd259;
	// begin inline asm
	atom.add.relaxed.gpu.f32 %f604,[%rd211],%f669;
	// end inline asm
	shfl.sync.idx.b32	%r779|%p465, %r409, 6, 6175, -1;
	shfl.sync.idx.b32	%r780|%p466, %r408, 6, 6175, -1;
	shfl.sync.idx.b32	%r781|%p467, %r407, 6, 6175, -1;
	mad.lo.s32 	%r782, %r780, %r1120, %r779;
	mad.lo.s32 	%r783, %r750, %r781, %r782;
	cvt.s64.s32 	%rd356, %r783;
	add.s64 	%rd357, %rd356, %rd325;
	add.s64 	%rd358, %rd356, %rd327;
	fma.rn.f32 	%f3238, %f2108, %f2914, %f8940;
	sub.f32 	%f607, %f3238, %f8940;
	shl.b64 	%rd359, %rd357, 2;
	add.s64 	%rd212, %rd876, %rd359;
	// begin inline asm
	atom.add.relaxed.gpu.f32 %f606,[%rd212],%f607;
	// end inline asm
	shl.b64 	%rd360, %rd358, 2;
	add.s64 	%rd213, %rd876, %rd360;
	// begin inline asm
	atom.add.relaxed.gpu.f32 %f608,[%rd213],%f669;
	// end inline asm
	fma.rn.f32 	%f3239, %f2108, %f2953, %f8940;
	sub.f32 	%f611, %f3239, %f8940;
	add.s64 	%rd214, %rd212, %rd247;
	// begin inline asm
	atom.add.relaxed.gpu.f32 %f610,[%rd214],%f611;
	// end inline asm
	add.s64 	%rd215, %rd213, %rd247;
	// begin inline asm
	atom.add.relaxed.gpu.f32 %f612,[%rd215],%f669;
	// end inline asm
	fma.rn.f32 	%f3240, %f2108, %f2992, %f8940;
	sub.f32 	%f615, %f3240, %f8940;
	add.s64 	%rd216, %rd212, %rd249;
	// begin inline asm
	atom.add.relaxed.gpu.f32 %f614,[%rd216],%f615;
	// end inline asm
	add.s64 	%rd217, %rd213, %rd249;
	// begin inline asm
	atom.add.relaxed.gpu.f32 %f616,[%rd217],%f669;
	// end inline asm
	fma.rn.f32 	%f3241, %f2108, %f3031, %f8940;
	sub.f32 	%f619, %f3241, %f8940;
	add.s64 	%rd218, %rd212, %rd251;
	// begin inline asm
	atom.add.relaxed.gpu.f32 %f618,[%rd218],%f619;
	// end inline asm
	add.s64 	%rd219, %rd213, %rd251;
	// begin inline asm
	atom.add.relaxed.gpu.f32 %f620,[%rd219],%f669;
	// end inline asm
	fma.rn.f32 	%f3242, %f2108, %f3070, %f8940;
	sub.f32 	%f623, %f3242, %f8940;
	add.s64 	%rd220, %rd212, %rd253;
	// begin inline asm
	atom.add.relaxed.gpu.f32 %f622,[%rd220],%f623;
	// end inline asm
	add.s64 	%rd221, %rd213, %rd253;
	// begin inline asm
	atom.add.relaxed.gpu.f32 %f624,[%rd221],%f669;
	// end inline asm
	fma.rn.f32 	%f3243, %f2108, %f3109, %f8940;
	sub.f32 	%f627, %f3243, %f8940;
	add.s64 	%rd222, %rd212, %rd255;
	// begin inline asm
	atom.add.relaxed.gpu.f32 %f626,[%rd222],%f627;
	// end inline asm
	add.s64 	%rd223, %rd213, %rd255;
	// begin inline asm
	atom.add.relaxed.gpu.f32 %f628,[%rd223],%f669;
	// end inline asm
	fma.rn.f32 	%f3244, %f2108, %f3148, %f8940;
	sub.f32 	%f631, %f3244, %f8940;
	add.s64 	%rd224, %rd212, %rd257;
	// begin inline asm
	atom.add.relaxed.gpu.f32 %f630,[%rd224],%f631;
	// end inline asm
	add.s64 	%rd225, %rd213, %rd257;
	// begin inline asm
	atom.add.relaxed.gpu.f32 %f632,[%rd225],%f669;
	// end inline asm
	fma.rn.f32 	%f3245, %f2108, %f3187, %f8940;
	sub.f32 	%f635, %f3245, %f8940;
	add.s64 	%rd226, %rd212, %rd259;
	// begin inline asm
	atom.add.relaxed.gpu.f32 %f634,[%rd226],%f635;
	// end inline asm
	add.s64 	%rd227, %rd213, %rd259;
	// begin inline asm
	atom.add.relaxed.gpu.f32 %f636,[%rd227],%f669;
	// end inline asm
	shfl.sync.idx.b32	%r784|%p468, %r409, 7, 6175, -1;
	shfl.sync.idx.b32	%r785|%p469, %r408, 7, 6175, -1;
	shfl.sync.idx.b32	%r786|%p470, %r407, 7, 6175, -1;
	mad.lo.s32 	%r787, %r785, %r1120, %r784;
	mad.lo.s32 	%r788, %r750, %r786, %r787;
	cvt.s64.s32 	%rd361, %r788;
	add.s64 	%rd362, %rd361, %rd325;
	add.s64 	%rd363, %rd361, %rd327;
	fma.rn.f32 	%f3246, %f2108, %f2896, %f8940;
	sub.f32 	%f639, %f3246, %f8940;
	shl.b64 	%rd364, %rd362, 2;
	add.s64 	%rd228, %rd876, %rd364;
	// begin inline asm
	atom.add.relaxed.gpu.f32 %f638,[%rd228],%f639;
	// end inline asm
	shl.b64 	%rd365, %rd363, 2;
	add.s64 	%rd229, %rd876, %rd365;
	// begin inline asm
	atom.add.relaxed.gpu.f32 %f640,[%rd229],%f669;
	// end inline asm
	fma.rn.f32 	%f3247, %f2108, %f2935, %f8940;
	sub.f32 	%f643, %f3247, %f8940;
	add.s64 	%rd230, %rd228, %rd247;
	// begin inline asm
	atom.add.relaxed.gpu.f32 %f642,[%rd230],%f643;
	// end inline asm
	add.s64 	%rd231, %rd229, %rd247;
	// begin inline asm
	atom.add.relaxed.gpu.f32 %f644,[%rd231],%f669;
	// end inline asm
	fma.rn.f32 	%f3248, %f2108, %f2974, %f8940;
	sub.f32 	%f647, %f3248, %f8940;
	add.s64 	%rd232, %rd228, %rd249;
	// begin inline asm
	atom.add.relaxed.gpu.f32 %f646,[%rd232],%f647;
	// end inline asm
	add.s64 	%rd233, %rd229, %rd249;
	// begin inline asm
	atom.add.relaxed.gpu.f32 %f648,[%rd233],%f669;
	// end inline asm
	fma.rn.f32 	%f3249, %f2108, %f3013, %f8940;
	sub.f32 	%f651, %f3249, %f8940;
	add.s64 	%rd234, %rd228, %rd251;
	// begin inline asm
	atom.add.relaxed.gpu.f32 %f650,[%rd234],%f651;
	// end inline asm
	add.s64 	%rd235, %rd229, %rd251;
	// begin inline asm
	atom.add.relaxed.gpu.f32 %f652,[%rd235],%f669;
	// end inline asm
	fma.rn.f32 	%f3250, %f2108, %f3052, %f8940;
	sub.f32 	%f655, %f3250, %f8940;
	add.s64 	%rd236, %rd228, %rd253;
	// begin inline asm
	atom.add.relaxed.gpu.f32 %f654,[%rd236],%f655;
	// end inline asm
	add.s64 	%rd237, %rd229, %rd253;
	// begin inline asm
	atom.add.relaxed.gpu.f32 %f656,[%rd237],%f669;
	// end inline asm
	fma.rn.f32 	%f3251, %f2108, %f3091, %f8940;
	sub.f32 	%f659, %f3251, %f8940;
	add.s64 	%rd238, %rd228, %rd255;
	// begin inline asm
	atom.add.relaxed.gpu.f32 %f658,[%rd238],%f659;
	// end inline asm
	add.s64 	%rd239, %rd229, %rd255;
	// begin inline asm
	atom.add.relaxed.gpu.f32 %f660,[%rd239],%f669;
	// end inline asm
	fma.rn.f32 	%f3252, %f2108, %f3130, %f8940;
	sub.f32 	%f663, %f3252, %f8940;
	add.s64 	%rd240, %rd228, %rd257;
	// begin inline asm
	atom.add.relaxed.gpu.f32 %f662,[%rd240],%f663;
	// end inline asm
	add.s64 	%rd241, %rd229, %rd257;
	// begin inline asm
	atom.add.relaxed.gpu.f32 %f664,[%rd241],%f669;
	// end inline asm
	fma.rn.f32 	%f3253, %f2108, %f3169, %f8940;
	sub.f32 	%f667, %f3253, %f8940;
	add.s64 	%rd242, %rd228, %rd259;
	// begin inline asm
	atom.add.relaxed.gpu.f32 %f666,[%rd242],%f667;
	// end inline asm
	add.s64 	%rd243, %rd229, %rd259;
	// begin inline asm
	atom.add.relaxed.gpu.f32 %f668,[%rd243],%f669;
	// end inline asm
$L__BB1_105:
	ld.param.f32 	%f8936, [_Z4bm3dILb1ELb1ELb0EEvPfPKfiiifiiiiifff_param_11];
	setp.lt.f32 	%p471, %f8936, 0f34000000;
	@%p471 bra 	$L__BB1_107;
	ld.param.f32 	%f8941, [_Z4bm3dILb1ELb1ELb0EEvPfPKfiiifiiiiifff_param_13];
	ld.param.f32 	%f8937, [_Z4bm3dILb1ELb1ELb0EEvPfPKfiiifiiiiifff_param_11];
	ld.param.u32 	%r1133, [_Z4bm3dILb1ELb1ELb0EEvPfPKfiiifiiiiifff_param_8];
	ld.param.u32 	%r1121, [_Z4bm3dILb1ELb1ELb0EEvPfPKfiiifiiiiifff_param_4];
	ld.param.u32 	%r1107, [_Z4bm3dILb1ELb1ELb0EEvPfPKfiiifiiiiifff_param_3];
	ld.param.u64 	%rd882, [_Z4bm3dILb1ELb1ELb0EEvPfPKfiiifiiiiifff_param_1];
	ld.param.u64 	%rd877, [_Z4bm3dILb1ELb1ELb0EEvPfPKfiiifiiiiifff_param_0];
	shfl.sync.idx.b32	%r794|%p472, %r409, 0, 6175, -1;
	shfl.sync.idx.b32	%r795|%p473, %r408, 0, 6175, -1;
	shfl.sync.idx.b32	%r796|%p474, %r407, 0, 6175, -1;
	mul.lo.s32 	%r797, %r1121, %r1107;
	add.s32 	%r798, %r794, %r2;
	mad.lo.s32 	%r799, %r795, %r1121, %r798;
	mad.lo.s32 	%r800, %r796, %r797, %r799;
	cvta.to.global.u64 	%rd494, %rd882;
	mul.lo.s32 	%r801, %r1133, %r797;
	shl.b32 	%r802, %r801, 1;
	add.s32 	%r803, %r802, %r797;
	mul.wide.s32 	%rd495, %r803, 4;
	add.s64 	%rd496, %rd494, %rd495;
	mul.wide.s32 	%rd497, %r800, 4;
	add.s64 	%rd498, %rd496, %rd497;
	ld.global.nc.f32 	%f3510, [%rd498];
	mul.wide.s32 	%rd499, %r1121, 4;
	add.s64 	%rd500, %rd498, %rd499;
	ld.global.nc.f32 	%f3511, [%rd500];
	shl.b32 	%r804, %r1121, 1;
	mul.wide.s32 	%rd501, %r804, 4;
	add.s64 	%rd502, %rd498, %rd501;
	ld.global.nc.f32 	%f3512, [%rd502];
	mul.lo.s32 	%r805, %r1121, 3;
	mul.wide.s32 	%rd503, %r805, 4;
	add.s64 	%rd504, %rd498, %rd503;
	ld.global.nc.f32 	%f3513, [%rd504];
	shl.b32 	%r806, %r1121, 2;
	mul.wide.s32 	%rd505, %r806, 4;
	add.s64 	%rd506, %rd498, %rd505;
	ld.global.nc.f32 	%f3514, [%rd506];
	mul.lo.s32 	%r807, %r1121, 5;
	mul.wide.s32 	%rd507, %r807, 4;
	add.s64 	%rd508, %rd498, %rd507;
	ld.global.nc.f32 	%f3515, [%rd508];
	mul.lo.s32 	%r808, %r1121, 6;
	mul.wide.s32 	%rd509, %r808, 4;
	add.s64 	%rd510, %rd498, %rd509;
	ld.global.nc.f32 	%f3516, [%rd510];
	mul.lo.s32 	%r809, %r1121, 7;
	mul.wide.s32 	%rd511, %r809, 4;
	add.s64 	%rd512, %rd498, %rd511;
	ld.global.nc.f32 	%f3517, [%rd512];
	shfl.sync.idx.b32	%r810|%p475, %r409, 1, 6175, -1;
	shfl.sync.idx.b32	%r811|%p476, %r408, 1, 6175, -1;
	shfl.sync.idx.b32	%r812|%p477, %r407, 1, 6175, -1;
	add.s32 	%r813, %r810, %r2;
	mad.lo.s32 	%r814, %r811, %r1121, %r813;
	mad.lo.s32 	%r815, %r812, %r797, %r814;
	mul.wide.s32 	%rd513, %r815, 4;
	add.s64 	%rd514, %rd496, %rd513;
	ld.global.nc.f32 	%f3518, [%rd514];
	add.s64 	%rd515, %rd514, %rd499;
	ld.global.nc.f32 	%f3519, [%rd515];
	add.s64 	%rd516, %rd514, %rd501;
	ld.global.nc.f32 	%f3520, [%rd516];
	add.s64 	%rd517, %rd514, %rd503;
	ld.global.nc.f32 	%f3521, [%rd517];
	add.s64 	%rd518, %rd514, %rd505;
	ld.global.nc.f32 	%f3522, [%rd518];
	add.s64 	%rd519, %rd514, %rd507;
	ld.global.nc.f32 	%f3523, [%rd519];
	add.s64 	%rd520, %rd514, %rd509;
	ld.global.nc.f32 	%f3524, [%rd520];
	add.s64 	%rd521, %rd514, %rd511;
	ld.global.nc.f32 	%f3525, [%rd521];
	shfl.sync.idx.b32	%r816|%p478, %r409, 2, 6175, -1;
	shfl.sync.idx.b32	%r817|%p479, %r408, 2, 6175, -1;
	shfl.sync.idx.b32	%r818|%p480, %r407, 2, 6175, -1;
	add.s32 	%r819, %r816, %r2;
	mad.lo.s32 	%r820, %r817, %r1121, %r819;
	mad.lo.s32 	%r821, %r818, %r797, %r820;
	mul.wide.s32 	%rd522, %r821, 4;
	add.s64 	%rd523, %rd496, %rd522;
	ld.global.nc.f32 	%f3526, [%rd523];
	add.s64 	%rd524, %rd523, %rd499;
	ld.global.nc.f32 	%f3527, [%rd524];
	add.s64 	%rd525, %rd523, %rd501;
	ld.global.nc.f32 	%f3528, [%rd525];
	add.s64 	%rd526, %rd523, %rd503;
	ld.global.nc.f32 	%f3529, [%rd526];
	add.s64 	%rd527, %rd523, %rd505;
	ld.global.nc.f32 	%f3530, [%rd527];
	add.s64 	%rd528, %rd523, %rd507;
	ld.global.nc.f32 	%f3531, [%rd528];
	add.s64 	%rd529, %rd523, %rd509;
	ld.global.nc.f32 	%f3532, [%rd529];
	add.s64 	%rd530, %rd523, %rd511;
	ld.global.nc.f32 	%f3533, [%rd530];
	shfl.sync.idx.b32	%r822|%p481, %r409, 3, 6175, -1;
	shfl.sync.idx.b32	%r823|%p482, %r408, 3, 6175, -1;
	shfl.sync.idx.b32	%r824|%p483, %r407, 3, 6175, -1;
	add.s32 	%r825, %r822, %r2;
	mad.lo.s32 	%r826, %r823, %r1121, %r825;
	mad.lo.s32 	%r827, %r824, %r797, %r826;
	mul.wide.s32 	%rd531, %r827, 4;
	add.s64 	%rd532, %rd496, %rd531;
	ld.global.nc.f32 	%f3534, [%rd532];
	add.s64 	%rd533, %rd532, %rd499;
	ld.global.nc.f32 	%f3535, [%rd533];
	add.s64 	%rd534, %rd532, %rd501;
	ld.global.nc.f32 	%f3536, [%rd534];
	add.s64 	%rd535, %rd532, %rd503;
	ld.global.nc.f32 	%f3537, [%rd535];
	add.s64 	%rd536, %rd532, %rd505;
	ld.global.nc.f32 	%f3538, [%rd536];
	add.s64 	%rd537, %rd532, %rd507;
	ld.global.nc.f32 	%f3539, [%rd537];
	add.s64 	%rd538, %rd532, %rd509;
	ld.global.nc.f32 	%f3540, [%rd538];
	add.s64 	%rd539, %rd532, %rd511;
	ld.global.nc.f32 	%f3541, [%rd539];
	shfl.sync.idx.b32	%r828|%p484, %r409, 4, 6175, -1;
	shfl.sync.idx.b32	%r829|%p485, %r408, 4, 6175, -1;
	shfl.sync.idx.b32	%r830|%p486, %r407, 4, 6175, -1;
	add.s32 	%r831, %r828, %r2;
	mad.lo.s32 	%r832, %r829, %r1121, %r831;
	mad.lo.s32 	%r833, %r830, %r797, %r832;
	mul.wide.s32 	%rd540, %r833, 4;
	add.s64 	%rd541, %rd496, %rd540;
	ld.global.nc.f32 	%f3542, [%rd541];
	add.s64 	%rd542, %rd541, %rd499;
	ld.global.nc.f32 	%f3543, [%rd542];
	add.s64 	%rd543, %rd541, %rd501;
	ld.global.nc.f32 	%f3544, [%rd543];
	add.s64 	%rd544, %rd541, %rd503;
	ld.global.nc.f32 	%f3545, [%rd544];
	add.s64 	%rd545, %rd541, %rd505;
	ld.global.nc.f32 	%f3546, [%rd545];
	add.s64 	%rd546, %rd541, %rd507;
	ld.global.nc.f32 	%f3547, [%rd546];
	add.s64 	%rd547, %rd541, %rd509;
	ld.global.nc.f32 	%f3548, [%rd547];
	add.s64 	%rd548, %rd541, %rd511;
	ld.global.nc.f32 	%f3549, [%rd548];
	shfl.sync.idx.b32	%r834|%p487, %r409, 5, 6175, -1;
	shfl.sync.idx.b32	%r835|%p488, %r408, 5, 6175, -1;
	shfl.sync.idx.b32	%r836|%p489, %r407, 5, 6175, -1;
	add.s32 	%r837, %r834, %r2;
	mad.lo.s32 	%r838, %r835, %r1121, %r837;
	mad.lo.s32 	%r839, %r836, %r797, %r838;
	mul.wide.s32 	%rd549, %r839, 4;
	add.s64 	%rd550, %rd496, %rd549;
	ld.global.nc.f32 	%f3550, [%rd550];
	add.s64 	%rd551, %rd550, %rd499;
	ld.global.nc.f32 	%f3551, [%rd551];
	add.s64 	%rd552, %rd550, %rd501;
	ld.global.nc.f32 	%f3552, [%rd552];
	add.s64 	%rd553, %rd550, %rd503;
	ld.global.nc.f32 	%f3553, [%rd553];
	add.s64 	%rd554, %rd550, %rd505;
	ld.global.nc.f32 	%f3554, [%rd554];
	add.s64 	%rd555, %rd550, %rd507;
	ld.global.nc.f32 	%f3555, [%rd555];
	add.s64 	%rd556, %rd550, %rd509;
	ld.global.nc.f32 	%f3556, [%rd556];
	add.s64 	%rd557, %rd550, %rd511;
	ld.global.nc.f32 	%f3557, [%rd557];
	shfl.sync.idx.b32	%r840|%p490, %r409, 6, 6175, -1;
	shfl.sync.idx.b32	%r841|%p491, %r408, 6, 6175, -1;
	shfl.sync.idx.b32	%r842|%p492, %r407, 6, 6175, -1;
	add.s32 	%r843, %r840, %r2;
	mad.lo.s32 	%r844, %r841, %r1121, %r843;
	mad.lo.s32 	%r845, %r842, %r797, %r844;
	mul.wide.s32 	%rd558, %r845, 4;
	add.s64 	%rd559, %rd496, %rd558;
	ld.global.nc.f32 	%f3558, [%rd559];
	add.s64 	%rd560, %rd559, %rd499;
	ld.global.nc.f32 	%f3559, [%rd560];
	add.s64 	%rd561, %rd559, %rd501;
	ld.global.nc.f32 	%f3560, [%rd561];
	add.s64 	%rd562, %rd559, %rd503;
	ld.global.nc.f32 	%f3561, [%rd562];
	add.s64 	%rd563, %rd559, %rd505;
	ld.global.nc.f32 	%f3562, [%rd563];
	add.s64 	%rd564, %rd559, %rd507;
	ld.global.nc.f32 	%f3563, [%rd564];
	add.s64 	%rd565, %rd559, %rd509;
	ld.global.nc.f32 	%f3564, [%rd565];
	add.s64 	%rd566, %rd559, %rd511;
	ld.global.nc.f32 	%f3565, [%rd566];
	shfl.sync.idx.b32	%r846|%p493, %r409, 7, 6175, -1;
	shfl.sync.idx.b32	%r847|%p494, %r408, 7, 6175, -1;
	shfl.sync.idx.b32	%r848|%p495, %r407, 7, 6175, -1;
	add.s32 	%r849, %r846, %r2;
	mad.lo.s32 	%r850, %r847, %r1121, %r849;
	mad.lo.s32 	%r851, %r848, %r797, %r850;
	mul.wide.s32 	%rd567, %r851, 4;
	add.s64 	%rd568, %rd496, %rd567;
	ld.global.nc.f32 	%f3566, [%rd568];
	add.s64 	%rd569, %rd568, %rd499;
	ld.global.nc.f32 	%f3567, [%rd569];
	add.s64 	%rd570, %rd568, %rd501;
	ld.global.nc.f32 	%f3568, [%rd570];
	add.s64 	%rd571, %rd568, %rd503;
	ld.global.nc.f32 	%f3569, [%rd571];
	add.s64 	%rd572, %rd568, %rd505;
	ld.global.nc.f32 	%f3570, [%rd572];
	add.s64 	%rd573, %rd568, %rd507;
	ld.global.nc.f32 	%f3571, [%rd573];
	add.s64 	%rd574, %rd568, %rd509;
	ld.global.nc.f32 	%f3572, [%rd574];
	add.s64 	%rd575, %rd568, %rd511;
	ld.global.nc.f32 	%f3573, [%rd575];
	sub.f32 	%f3574, %f3510, %f3517;
	add.f32 	%f3575, %f3510, %f3517;
	sub.f32 	%f3576, %f3514, %f3513;
	add.f32 	%f3577, %f3514, %f3513;
	sub.f32 	%f3578, %f3512, %f3515;
	sub.f32 	%f3579, %f3511, %f3516;
	add.f32 	%f3580, %f3578, %f3579;
	add.f32 	%f3581, %f3511, %f3516;
	sub.f32 	%f3582, %f3578, %f3579;
	add.f32 	%f3583, %f3512, %f3515;
	mul.f32 	%f3584, %f3580, 0f3F3504F3;
	sub.f32 	%f3585, %f3574, %f3584;
	mul.f32 	%f3586, %f3582, 0f3F3504F3;
	sub.f32 	%f3587, %f3576, %f3586;
	fma.rn.f32 	%f3588, %f3587, 0f3F2B0DC1, %f3585;
	mul.f32 	%f3589, %f3588, 0f3FD4DB31;
	mul.f32 	%f3590, %f3585, 0f3F2B0DC1;
	sub.f32 	%f3591, %f3587, %f3590;
	mul.f32 	%f3592, %f3591, 0fBFD4DB31;
	add.f32 	%f3593, %f3575, %f3577;
	add.f32 	%f3594, %f3583, %f3581;
	sub.f32 	%f3595, %f3593, %f3594;
	mul.f32 	%f3596, %f3595, 0f3FB504F3;
	add.f32 	%f3597, %f3593, %f3594;
	mul.f32 	%f3598, %f3597, 0f3FB504F3;
	add.f32 	%f3599, %f3574, %f3584;
	add.f32 	%f3600, %f3576, %f3586;
	mul.f32 	%f3601, %f3600, 0f3E4BAFAF;
	sub.f32 	%f3602, %f3599, %f3601;
	mul.f32 	%f3603, %f3602, 0f3FFB14BE;
	fma.rn.f32 	%f3604, %f3599, 0f3E4BAFAF, %f3600;
	mul.f32 	%f3605, %f3604, 0f3FFB14BE;
	sub.f32 	%f3606, %f3575, %f3577;
	sub.f32 	%f3607, %f3583, %f3581;
	mul.f32 	%f3608, %f3607, 0f3ED413CD;
	sub.f32 	%f3609, %f3606, %f3608;
	mul.f32 	%f3610, %f3609, 0f3FEC835E;
	fma.rn.f32 	%f3611, %f3606, 0f3ED413CD, %f3607;
	mul.f32 	%f3612, %f3611, 0f3FEC835E;
	sub.f32 	%f3613, %f3518, %f3525;
	add.f32 	%f3614, %f3518, %f3525;
	sub.f32 	%f3615, %f3522, %f3521;
	add.f32 	%f3616, %f3522, %f3521;
	sub.f32 	%f3617, %f3520, %f3523;
	sub.f32 	%f3618, %f3519, %f3524;
	add.f32 	%f3619, %f3617, %f3618;
	add.f32 	%f3620, %f3519, %f3524;
	sub.f32 	%f3621, %f3617, %f3618;
	add.f32 	%f3622, %f3520, %f3523;
	mul.f32 	%f3623, %f3619, 0f3F3504F3;
	sub.f32 	%f3624, %f3613, %f3623;
	mul.f32 	%f3625, %f3621, 0f3F3504F3;
	sub.f32 	%f3626, %f3615, %f3625;
	fma.rn.f32 	%f3627, %f3626, 0f3F2B0DC1, %f3624;
	mul.f32 	%f3628, %f3627, 0f3FD4DB31;
	mul.f32 	%f3629, %f3624, 0f3F2B0DC1;
	sub.f32 	%f3630, %f3626, %f3629;
	mul.f32 	%f3631, %f3630, 0fBFD4DB31;
	add.f32 	%f3632, %f3614, %f3616;
	add.f32 	%f3633, %f3622, %f3620;
	sub.f32 	%f3634, %f3632, %f3633;
	mul.f32 	%f3635, %f3634, 0f3FB504F3;
	add.f32 	%f3636, %f3632, %f3633;
	mul.f32 	%f3637, %f3636, 0f3FB504F3;
	add.f32 	%f3638, %f3613, %f3623;
	add.f32 	%f3639, %f3615, %f3625;
	mul.f32 	%f3640, %f3639, 0f3E4BAFAF;
	sub.f32 	%f3641, %f3638, %f3640;
	mul.f32 	%f3642, %f3641, 0f3FFB14BE;
	fma.rn.f32 	%f3643, %f3638, 0f3E4BAFAF, %f3639;
	mul.f32 	%f3644, %f3643, 0f3FFB14BE;
	sub.f32 	%f3645, %f3614, %f3616;
	sub.f32 	%f3646, %f3622, %f3620;
	mul.f32 	%f3647, %f3646, 0f3ED413CD;
	sub.f32 	%f3648, %f3645, %f3647;
	mul.f32 	%f3649, %f3648, 0f3FEC835E;
	fma.rn.f32 	%f3650, %f3645, 0f3ED413CD, %f3646;
	mul.f32 	%f3651, %f3650, 0f3FEC835E;
	sub.f32 	%f3652, %f3526, %f3533;
	add.f32 	%f3653, %f3526, %f3533;
	sub.f32 	%f3654, %f3530, %f3529;
	add.f32 	%f3655, %f3530, %f3529;
	sub.f32 	%f3656, %f3528, %f3531;
	sub.f32 	%f3657, %f3527, %f3532;
	add.f32 	%f3658, %f3656, %f3657;
	add.f32 	%f3659, %f3527, %f3532;
	sub.f32 	%f3660, %f3656, %f3657;
	add.f32 	%f3661, %f3528, %f3531;
	mul.f32 	%f3662, %f3658, 0f3F3504F3;
	sub.f32 	%f3663, %f3652, %f3662;
	mul.f32 	%f3664, %f3660, 0f3F3504F3;
	sub.f32 	%f3665, %f3654, %f3664;
	fma.rn.f32 	%f3666, %f3665, 0f3F2B0DC1, %f3663;
	mul.f32 	%f3667, %f3666, 0f3FD4DB31;
	mul.f32 	%f3668, %f3663, 0f3F2B0DC1;
	sub.f32 	%f3669, %f3665, %f3668;
	mul.f32 	%f3670, %f3669, 0fBFD4DB31;
	add.f32 	%f3671, %f3653, %f3655;
	add.f32 	%f3672, %f3661, %f3659;
	sub.f32 	%f3673, %f3671, %f3672;
	mul.f32 	%f3674, %f3673, 0f3FB504F3;
	add.f32 	%f3675, %f3671, %f3672;
	mul.f32 	%f3676, %f3675, 0f3FB504F3;
	add.f32 	%f3677, %f3652, %f3662;
	add.f32 	%f3678, %f3654, %f3664;
	mul.f32 	%f3679, %f3678, 0f3E4BAFAF;
	sub.f32 	%f3680, %f3677, %f3679;
	mul.f32 	%f3681, %f3680, 0f3FFB14BE;
	fma.rn.f32 	%f3682, %f3677, 0f3E4BAFAF, %f3678;
	mul.f32 	%f3683, %f3682, 0f3FFB14BE;
	sub.f32 	%f3684, %f3653, %f3655;
	sub.f32 	%f3685, %f3661, %f3659;
	mul.f32 	%f3686, %f3685, 0f3ED413CD;
	sub.f32 	%f3687, %f3684, %f3686;
	mul.f32 	%f3688, %f3687, 0f3FEC835E;
	fma.rn.f32 	%f3689, %f3684, 0f3ED413CD, %f3685;
	mul.f32 	%f3690, %f3689, 0f3FEC835E;
	sub.f32 	%f3691, %f3534, %f3541;
	add.f32 	%f3692, %f3534, %f3541;
	sub.f32 	%f3693, %f3538, %f3537;
	add.f32 	%f3694, %f3538, %f3537;
	sub.f32 	%f3695, %f3536, %f3539;
	sub.f32 	%f3696, %f3535, %f3540;
	add.f32 	%f3697, %f3695, %f3696;
	add.f32 	%f3698, %f3535, %f3540;
	sub.f32 	%f3699, %f3695, %f3696;
	add.f32 	%f3700, %f3536, %f3539;
	mul.f32 	%f3701, %f3697, 0f3F3504F3;
	sub.f32 	%f3702, %f3691, %f3701;
	mul.f32 	%f3703, %f3699, 0f3F3504F3;
	sub.f32 	%f3704, %f3693, %f3703;
	fma.rn.f32 	%f3705, %f3704, 0f3F2B0DC1, %f3702;
	mul.f32 	%f3706, %f3705, 0f3FD4DB31;
	mul.f32 	%f3707, %f3702, 0f3F2B0DC1;
	sub.f32 	%f3708, %f3704, %f3707;
	mul.f32 	%f3709, %f3708, 0fBFD4DB31;
	add.f32 	%f3710, %f3692, %f3694;
	add.f32 	%f3711, %f3700, %f3698;
	sub.f32 	%f3712, %f3710, %f3711;
	mul.f32 	%f3713, %f3712, 0f3FB504F3;
	add.f32 	%f3714, %f3710, %f3711;
	mul.f32 	%f3715, %f3714, 0f3FB504F3;
	add.f32 	%f3716, %f3691, %f3701;
	add.f32 	%f3717, %f3693, %f3703;
	mul.f32 	%f3718, %f3717, 0f3E4BAFAF;
	sub.f32 	%f3719, %f3716, %f3718;
	mul.f32 	%f3720, %f3719, 0f3FFB14BE;
	fma.rn.f32 	%f3721, %f3716, 0f3E4BAFAF, %f3717;
	mul.f32 	%f3722, %f3721, 0f3FFB14BE;
	sub.f32 	%f3723, %f3692, %f3694;
	sub.f32 	%f3724, %f3700, %f3698;
	mul.f32 	%f3725, %f3724, 0f3ED413CD;
	sub.f32 	%f3726, %f3723, %f3725;
	mul.f32 	%f3727, %f3726, 0f3FEC835E;
	fma.rn.f32 	%f3728, %f3723, 0f3ED413CD, %f3724;
	mul.f32 	%f3729, %f3728, 0f3FEC835E;
	sub.f32 	%f3730, %f3542, %f3549;
	add.f32 	%f3731, %f3542, %f3549;
	sub.f32 	%f3732, %f3546, %f3545;
	add.f32 	%f3733, %f3546, %f3545;
	sub.f32 	%f3734, %f3544, %f3547;
	sub.f32 	%f3735, %f3543, %f3548;
	add.f32 	%f3736, %f3734, %f3735;
	add.f32 	%f3737, %f3543, %f3548;
	sub.f32 	%f3738, %f3734, %f3735;
	add.f32 	%f3739, %f3544, %f3547;
	mul.f32 	%f3740, %f3736, 0f3F3504F3;
	sub.f32 	%f3741, %f3730, %f3740;
	mul.f32 	%f3742, %f3738, 0f3F3504F3;
	sub.f32 	%f3743, %f3732, %f3742;
	fma.rn.f32 	%f3744, %f3743, 0f3F2B0DC1, %f3741;
	mul.f32 	%f3745, %f3744, 0f3FD4DB31;
	mul.f32 	%f3746, %f3741, 0f3F2B0DC1;
	sub.f32 	%f3747, %f3743, %f3746;
	mul.f32 	%f3748, %f3747, 0fBFD4DB31;
	add.f32 	%f3749, %f3731, %f3733;
	add.f32 	%f3750, %f3739, %f3737;
	sub.f32 	%f3751, %f3749, %f3750;
	mul.f32 	%f3752, %f3751, 0f3FB504F3;
	add.f32 	%f3753, %f3749, %f3750;
	mul.f32 	%f3754, %f3753, 0f3FB504F3;
	add.f32 	%f3755, %f3730, %f3740;
	add.f32 	%f3756, %f3732, %f3742;
	mul.f32 	%f3757, %f3756, 0f3E4BAFAF;
	sub.f32 	%f3758, %f3755, %f3757;
	mul.f32 	%f3759, %f3758, 0f3FFB14BE;
	fma.rn.f32 	%f3760, %f3755, 0f3E4BAFAF, %f3756;
	mul.f32 	%f3761, %f3760, 0f3FFB14BE;
	sub.f32 	%f3762, %f3731, %f3733;
	sub.f32 	%f3763, %f3739, %f3737;
	mul.f32 	%f3764, %f3763, 0f3ED413CD;
	sub.f32 	%f3765, %f3762, %f3764;
	mul.f32 	%f3766, %f3765, 0f3FEC835E;
	fma.rn.f32 	%f3767, %f3762, 0f3ED413CD, %f3763;
	mul.f32 	%f3768, %f3767, 0f3FEC835E;
	sub.f32 	%f3769, %f3550, %f3557;
	add.f32 	%f3770, %f3550, %f3557;
	sub.f32 	%f3771, %f3554, %f3553;
	add.f32 	%f3772, %f3554, %f3553;
	sub.f32 	%f3773, %f3552, %f3555;
	sub.f32 	%f3774, %f3551, %f3556;
	add.f32 	%f3775, %f3773, %f3774;
	add.f32 	%f3776, %f3551, %f3556;
	sub.f32 	%f3777, %f3773, %f3774;
	add.f32 	%f3778, %f3552, %f3555;
	mul.f32 	%f3779, %f3775, 0f3F3504F3;
	sub.f32 	%f3780, %f3769, %f3779;
	mul.f32 	%f3781, %f3777, 0f3F3504F3;
	sub.f32 	%f3782, %f3771, %f3781;
	fma.rn.f32 	%f3783, %f3782, 0f3F2B0DC1, %f3780;
	mul.f32 	%f3784, %f3783, 0f3FD4DB31;
	mul.f32 	%f3785, %f3780, 0f3F2B0DC1;
	sub.f32 	%f3786, %f3782, %f3785;
	mul.f32 	%f3787, %f3786, 0fBFD4DB31;
	add.f32 	%f3788, %f3770, %f3772;
	add.f32 	%f3789, %f3778, %f3776;
	sub.f32 	%f3790, %f3788, %f3789;
	mul.f32 	%f3791, %f3790, 0f3FB504F3;
	add.f32 	%f3792, %f3788, %f3789;
	mul.f32 	%f3793, %f3792, 0f3FB504F3;
	add.f32 	%f3794, %f3769, %f3779;
	add.f32 	%f3795, %f3771, %f3781;
	mul.f32 	%f3796, %f3795, 0f3E4BAFAF;
	sub.f32 	%f3797, %f3794, %f3796;
	mul.f32 	%f3798, %f3797, 0f3FFB14BE;
	fma.rn.f32 	%f3799, %f3794, 0f3E4BAFAF, %f3795;
	mul.f32 	%f3800, %f3799, 0f3FFB14BE;
	sub.f32 	%f3801, %f3770, %f3772;
	sub.f32 	%f3802, %f3778, %f3776;
	mul.f32 	%f3803, %f3802, 0f3ED413CD;
	sub.f32 	%f3804, %f3801, %f3803;
	mul.f32 	%f3805, %f3804, 0f3FEC835E;
	fma.rn.f32 	%f3806, %f3801, 0f3ED413CD, %f3802;
	mul.f32 	%f3807, %f3806, 0f3FEC835E;
	sub.f32 	%f3808, %f3558, %f3565;
	add.f32 	%f3809, %f3558, %f3565;
	sub.f32 	%f3810, %f3562, %f3561;
	add.f32 	%f3811, %f3562, %f3561;
	sub.f32 	%f3812, %f3560, %f3563;
	sub.f32 	%f3813, %f3559, %f3564;
	add.f32 	%f3814, %f3812, %f3813;
	add.f32 	%f3815, %f3559, %f3564;
	sub.f32 	%f3816, %f3812, %f3813;
	add.f32 	%f3817, %f3560, %f3563;
	mul.f32 	%f3818, %f3814, 0f3F3504F3;
	sub.f32 	%f3819, %f3808, %f3818;
	mul.f32 	%f3820, %f3816, 0f3F3504F3;
	sub.f32 	%f3821, %f3810, %f3820;
	fma.rn.f32 	%f3822, %f3821, 0f3F2B0DC1, %f3819;
	mul.f32 	%f3823, %f3822, 0f3FD4DB31;
	mul.f32 	%f3824, %f3819, 0f3F2B0DC1;
	sub.f32 	%f3825, %f3821, %f3824;
	mul.f32 	%f3826, %f3825, 0fBFD4DB31;
	add.f32 	%f3827, %f3809, %f3811;
	add.f32 	%f3828, %f3817, %f3815;
	sub.f32 	%f3829, %f3827, %f3828;
	mul.f32 	%f3830, %f3829, 0f3FB504F3;
	add.f32 	%f3831, %f3827, %f3828;
	mul.f32 	%f3832, %f3831, 0f3FB504F3;
	add.f32 	%f3833, %f3808, %f3818;
	add.f32 	%f3834, %f3810, %f3820;
	mul.f32 	%f3835, %f3834, 0f3E4BAFAF;
	sub.f32 	%f3836, %f3833, %f3835;
	mul.f32 	%f3837, %f3836, 0f3FFB14BE;
	fma.rn.f32 	%f3838, %f3833, 0f3E4BAFAF, %f3834;
	mul.f32 	%f3839, %f3838, 0f3FFB14BE;
	sub.f32 	%f3840, %f3809, %f3811;
	sub.f32 	%f3841, %f3817, %f3815;
	mul.f32 	%f3842, %f3841, 0f3ED413CD;
	sub.f32 	%f3843, %f3840, %f3842;
	mul.f32 	%f3844, %f3843, 0f3FEC835E;
	fma.rn.f32 	%f3845, %f3840, 0f3ED413CD, %f3841;
	mul.f32 	%f3846, %f3845, 0f3FEC835E;
	sub.f32 	%f3847, %f3566, %f3573;
	add.f32 	%f3848, %f3566, %f3573;
	sub.f32 	%f3849, %f3570, %f3569;
	add.f32 	%f3850, %f3570, %f3569;
	sub.f32 	%f3851, %f3568, %f3571;
	sub.f32 	%f3852, %f3567, %f3572;
	add.f32 	%f3853, %f3851, %f3852;
	add.f32 	%f3854, %f3567, %f3572;
	sub.f32 	%f3855, %f3851, %f3852;
	add.f32 	%f3856, %f3568, %f3571;
	mul.f32 	%f3857, %f3853, 0f3F3504F3;
	sub.f32 	%f3858, %f3847, %f3857;
	mul.f32 	%f3859, %f3855, 0f3F3504F3;
	sub.f32 	%f3860, %f3849, %f3859;
	fma.rn.f32 	%f3861, %f3860, 0f3F2B0DC1, %f3858;
	mul.f32 	%f3862, %f3861, 0f3FD4DB31;
	mul.f32 	%f3863, %f3858, 0f3F2B0DC1;
	sub.f32 	%f3864, %f3860, %f3863;
	mul.f32 	%f3865, %f3864, 0fBFD4DB31;
	add.f32 	%f3866, %f3848, %f3850;
	add.f32 	%f3867, %f3856, %f3854;
	sub.f32 	%f3868, %f3866, %f3867;
	mul.f32 	%f3869, %f3868, 0f3FB504F3;
	add.f32 	%f3870, %f3866, %f3867;
	mul.f32 	%f3871, %f3870, 0f3FB504F3;
	add.f32 	%f3872, %f3847, %f3857;
	add.f32 	%f3873, %f3849, %f3859;
	mul.f32 	%f3874, %f3873, 0f3E4BAFAF;
	sub.f32 	%f3875, %f3872, %f3874;
	mul.f32 	%f3876, %f3875, 0f3FFB14BE;
	fma.rn.f32 	%f3877, %f3872, 0f3E4BAFAF, %f3873;
	mul.f32 	%f3878, %f3877, 0f3FFB14BE;
	sub.f32 	%f3879, %f3848, %f3850;
	sub.f32 	%f3880, %f3856, %f3854;
	mul.f32 	%f3881, %f3880, 0f3ED413CD;
	sub.f32 	%f3882, %f3879, %f3881;
	mul.f32 	%f3883, %f3882, 0f3FEC835E;
	fma.rn.f32 	%f3884, %f3879, 0f3ED413CD, %f3880;
	mul.f32 	%f3885, %f3884, 0f3FEC835E;
	// begin inline asm
	mov.u32 %r789, %laneid;
	// end inline asm
	shr.s32 	%r852, %r789, 31;
	shr.u32 	%r853, %r852, 29;
	add.s32 	%r854, %r789, %r853;
	and.b32  	%r855, %r854, 1073741816;
	sub.s32 	%r856, %r789, %r855;
	and.b32  	%r857, %r789, 1073741816;
	mad.lo.s32 	%r858, %r856, 33, %r857;
	shl.b32 	%r859, %r858, 2;
	mov.u32 	%r860, _ZZ4bm3dILb1ELb1ELb0EEvPfPKfiiifiiiiifffE6buffer;
	add.s32 	%r861, %r860, %r859;
	bar.warp.sync 	-1;
	shl.b32 	%r862, %r789, 2;
	add.s32 	%r863, %r860, %r862;
	st.shared.f32 	[%r863], %f3598;
	st.shared.f32 	[%r863+132], %f3603;
	st.shared.f32 	[%r863+264], %f3610;
	st.shared.f32 	[%r863+396], %f3589;
	st.shared.f32 	[%r863+528], %f3596;
	st.shared.f32 	[%r863+660], %f3592;
	st.shared.f32 	[%r863+792], %f3612;
	st.shared.f32 	[%r863+924], %f3605;
	bar.warp.sync 	-1;
	ld.shared.f32 	%f3886, [%r861];
	ld.shared.f32 	%f3887, [%r861+4];
	ld.shared.f32 	%f3888, [%r861+8];
	ld.shared.f32 	%f3889, [%r861+12];
	ld.shared.f32 	%f3890, [%r861+16];
	ld.shared.f32 	%f3891, [%r861+20];
	ld.shared.f32 	%f3892, [%r861+24];
	ld.shared.f32 	%f3893, [%r861+28];
	bar.warp.sync 	-1;
	st.shared.f32 	[%r863], %f3637;
	st.shared.f32 	[%r863+132], %f3642;
	st.shared.f32 	[%r863+264], %f3649;
	st.shared.f32 	[%r863+396], %f3628;
	st.shared.f32 	[%r863+528], %f3635;
	st.shared.f32 	[%r863+660], %f3631;
	st.shared.f32 	[%r863+792], %f3651;
	st.shared.f32 	[%r863+924], %f3644;
	bar.warp.sync 	-1;
	ld.shared.f32 	%f3894, [%r861];
	ld.shared.f32 	%f3895, [%r861+4];
	ld.shared.f32 	%f3896, [%r861+8];
	ld.shared.f32 	%f3897, [%r861+12];
	ld.shared.f32 	%f3898, [%r861+16];
	ld.shared.f32 	%f3899, [%r861+20];
	ld.shared.f32 	%f3900, [%r861+24];
	ld.shared.f32 	%f3901, [%r861+28];
	bar.warp.sync 	-1;
	st.shared.f32 	[%r863], %f3676;
	st.shared.f32 	[%r863+132], %f3681;
	st.shared.f32 	[%r863+264], %f3688;
	st.shared.f32 	[%r863+396], %f3667;
	st.shared.f32 	[%r863+528], %f3674;
	st.shared.f32 	[%r863+660], %f3670;
	st.shared.f32 	[%r863+792], %f3690;
	st.shared.f32 	[%r863+924], %f3683;
	bar.warp.sync 	-1;
	ld.shared.f32 	%f3902, [%r861];
	ld.shared.f32 	%f3903, [%r861+4];
	ld.shared.f32 	%f3904, [%r861+8];
	ld.shared.f32 	%f3905, [%r861+12];
	ld.shared.f32 	%f3906, [%r861+16];
	ld.shared.f32 	%f3907, [%r861+20];
	ld.shared.f32 	%f3908, [%r861+24];
	ld.shared.f32 	%f3909, [%r861+28];
	bar.warp.sync 	-1;
	st.shared.f32 	[%r863], %f3715;
	st.shared.f32 	[%r863+132], %f3720;
	st.shared.f32 	[%r863+264], %f3727;
	st.shared.f32 	[%r863+396], %f3706;
	st.shared.f32 	[%r863+528], %f3713;
	st.shared.f32 	[%r863+660], %f3709;
	st.shared.f32 	[%r863+792], %f3729;
	st.shared.f32 	[%r863+924], %f3722;
	bar.warp.sync 	-1;
	ld.shared.f32 	%f3910, [%r861];
	ld.shared.f32 	%f3911, [%r861+4];
	ld.shared.f32 	%f3912, [%r861+8];
	ld.shared.f32 	%f3913, [%r861+12];
	ld.shared.f32 	%f3914, [%r861+16];
	ld.shared.f32 	%f3915, [%r861+20];
	ld.shared.f32 	%f3916, [%r861+24];
	ld.shared.f32 	%f3917, [%r861+28];
	bar.warp.sync 	-1;
	st.shared.f32 	[%r863], %f3754;
	st.shared.f32 	[%r863+132], %f3759;
	st.shared.f32 	[%r863+264], %f3766;
	st.shared.f32 	[%r863+396], %f3745;
	st.shared.f32 	[%r863+528], %f3752;
	st.shared.f32 	[%r863+660], %f3748;
	st.shared.f32 	[%r863+792], %f3768;
	st.shared.f32 	[%r863+924], %f3761;
	bar.warp.sync 	-1;
	ld.shared.f32 	%f3918, [%r861];
	ld.shared.f32 	%f3919, [%r861+4];
	ld.shared.f32 	%f3920, [%r861+8];
	ld.shared.f32 	%f3921, [%r861+12];
	ld.shared.f32 	%f3922, [%r861+16];
	ld.shared.f32 	%f3923, [%r861+20];
	ld.shared.f32 	%f3924, [%r861+24];
	ld.shared.f32 	%f3925, [%r861+28];
	bar.warp.sync 	-1;
	st.shared.f32 	[%r863], %f3793;
	st.shared.f32 	[%r863+132], %f3798;
	st.shared.f32 	[%r863+264], %f3805;
	st.shared.f32 	[%r863+396], %f3784;
	st.shared.f32 	[%r863+528], %f3791;
	st.shared.f32 	[%r863+660], %f3787;
	st.shared.f32 	[%r863+792], %f3807;
	st.shared.f32 	[%r863+924], %f3800;
	bar.warp.sync 	-1;
	ld.shared.f32 	%f3926, [%r861];
	ld.shared.f32 	%f3927, [%r861+4];
	ld.shared.f32 	%f3928, [%r861+8];
	ld.shared.f32 	%f3929, [%r861+12];
	ld.shared.f32 	%f3930, [%r861+16];
	ld.shared.f32 	%f3931, [%r861+20];
	ld.shared.f32 	%f3932, [%r861+24];
	ld.shared.f32 	%f3933, [%r861+28];
	bar.warp.sync 	-1;
	st.shared.f32 	[%r863], %f3832;
	st.shared.f32 	[%r863+132], %f3837;
	st.shared.f32 	[%r863+264], %f3844;
	st.shared.f32 	[%r863+396], %f3823;
	st.shared.f32 	[%r863+528], %f3830;
	st.shared.f32 	[%r863+660], %f3826;
	st.shared.f32 	[%r863+792], %f3846;
	st.shared.f32 	[%r863+924], %f3839;
	bar.warp.sync 	-1;
	ld.shared.f32 	%f3934, [%r861];
	ld.shared.f32 	%f3935, [%r861+4];
	ld.shared.f32 	%f3936, [%r861+8];
	ld.shared.f32 	%f3937, [%r861+12];
	ld.shared.f32 	%f3938, [%r861+16];
	ld.shared.f32 	%f3939, [%r861+20];
	ld.shared.f32 	%f3940, [%r861+24];
	ld.shared.f32 	%f3941, [%r861+28];
	bar.warp.sync 	-1;
	st.shared.f32 	[%r863], %f3871;
	st.shared.f32 	[%r863+132], %f3876;
	st.shared.f32 	[%r863+264], %f3883;
	st.shared.f32 	[%r863+396], %f3862;
	st.shared.f32 	[%r863+528], %f3869;
	st.shared.f32 	[%r863+660], %f3865;
	st.shared.f32 	[%r863+792], %f3885;
	st.shared.f32 	[%r863+924], %f3878;
	bar.warp.sync 	-1;
	ld.shared.f32 	%f3942, [%r861];
	ld.shared.f32 	%f3943, [%r861+4];
	ld.shared.f32 	%f3944, [%r861+8];
	ld.shared.f32 	%f3945, [%r861+12];
	ld.shared.f32 	%f3946, [%r861+16];
	ld.shared.f32 	%f3947, [%r861+20];
	ld.shared.f32 	%f3948, [%r861+24];
	ld.shared.f32 	%f3949, [%r861+28];
	sub.f32 	%f3950, %f3886, %f3893;
	add.f32 	%f3951, %f3886, %f3893;
	sub.f32 	%f3952, %f3890, %f3889;
	add.f32 	%f3953, %f3890, %f3889;
	sub.f32 	%f3954, %f3888, %f3891;
	sub.f32 	%f3955, %f3887, %f3892;
	add.f32 	%f3956, %f3954, %f3955;
	add.f32 	%f3957, %f3887, %f3892;
	sub.f32 	%f3958, %f3954, %f3955;
	add.f32 	%f3959, %f3888, %f3891;
	mul.f32 	%f3960, %f3956, 0f3F3504F3;
	sub.f32 	%f3961, %f3950, %f3960;
	mul.f32 	%f3962, %f3958, 0f3F3504F3;
	sub.f32 	%f3963, %f3952, %f3962;
	fma.rn.f32 	%f3964, %f3963, 0f3F2B0DC1, %f3961;
	mul.f32 	%f3965, %f3964, 0f3FD4DB31;
	mul.f32 	%f3966, %f3961, 0f3F2B0DC1;
	sub.f32 	%f3967, %f3963, %f3966;
	mul.f32 	%f3968, %f3967, 0fBFD4DB31;
	add.f32 	%f3969, %f3951, %f3953;
	add.f32 	%f3970, %f3959, %f3957;
	sub.f32 	%f3971, %f3969, %f3970;
	mul.f32 	%f3972, %f3971, 0f3FB504F3;
	add.f32 	%f3973, %f3969, %f3970;
	mul.f32 	%f3974, %f3973, 0f3FB504F3;
	add.f32 	%f3975, %f3950, %f3960;
	add.f32 	%f3976, %f3952, %f3962;
	mul.f32 	%f3977, %f3976, 0f3E4BAFAF;
	sub.f32 	%f3978, %f3975, %f3977;
	mul.f32 	%f3979, %f3978, 0f3FFB14BE;
	fma.rn.f32 	%f3980, %f3975, 0f3E4BAFAF, %f3976;
	mul.f32 	%f3981, %f3980, 0f3FFB14BE;
	sub.f32 	%f3982, %f3951, %f3953;
	sub.f32 	%f3983, %f3959, %f3957;
	mul.f32 	%f3984, %f3983, 0f3ED413CD;
	sub.f32 	%f3985, %f3982, %f3984;
	mul.f32 	%f3986, %f3985, 0f3FEC835E;
	fma.rn.f32 	%f3987, %f3982, 0f3ED413CD, %f3983;
	mul.f32 	%f3988, %f3987, 0f3FEC835E;
	sub.f32 	%f3989, %f3894, %f3901;
	add.f32 	%f3990, %f3894, %f3901;
	sub.f32 	%f3991, %f3898, %f3897;
	add.f32 	%f3992, %f3898, %f3897;
	sub.f32 	%f3993, %f3896, %f3899;
	sub.f32 	%f3994, %f3895, %f3900;
	add.f32 	%f3995, %f3993, %f3994;
	add.f32 	%f3996, %f3895, %f3900;
	sub.f32 	%f3997, %f3993, %f3994;
	add.f32 	%f3998, %f3896, %f3899;
	mul.f32 	%f3999, %f3995, 0f3F3504F3;
	sub.f32 	%f4000, %f3989, %f3999;
	mul.f32 	%f4001, %f3997, 0f3F3504F3;
	sub.f32 	%f4002, %f3991, %f4001;
	fma.rn.f32 	%f4003, %f4002, 0f3F2B0DC1, %f4000;
	mul.f32 	%f4004, %f4003, 0f3FD4DB31;
	mul.f32 	%f4005, %f4000, 0f3F2B0DC1;
	sub.f32 	%f4006, %f4002, %f4005;
	mul.f32 	%f4007, %f4006, 0fBFD4DB31;
	add.f32 	%f4008, %f3990, %f3992;
	add.f32 	%f4009, %f3998, %f3996;
	sub.f32 	%f4010, %f4008, %f4009;
	mul.f32 	%f4011, %f4010, 0f3FB504F3;
	add.f32 	%f4012, %f4008, %f4009;
	mul.f32 	%f4013, %f4012, 0f3FB504F3;
	add.f32 	%f4014, %f3989, %f3999;
	add.f32 	%f4015, %f3991, %f4001;
	mul.f32 	%f4016, %f4015, 0f3E4BAFAF;
	sub.f32 	%f4017, %f4014, %f4016;
	mul.f32 	%f4018, %f4017, 0f3FFB14BE;
	fma.rn.f32 	%f4019, %f4014, 0f3E4BAFAF, %f4015;
	mul.f32 	%f4020, %f4019, 0f3FFB14BE;
	sub.f32 	%f4021, %f3990, %f3992;
	sub.f32 	%f4022, %f3998, %f3996;
	mul.f32 	%f4023, %f4022, 0f3ED413CD;
	sub.f32 	%f4024, %f4021, %f4023;
	mul.f32 	%f4025, %f4024, 0f3FEC835E;
	fma.rn.f32 	%f4026, %f4021, 0f3ED413CD, %f4022;
	mul.f32 	%f4027, %f4026, 0f3FEC835E;
	sub.f32 	%f4028, %f3902, %f3909;
	add.f32 	%f4029, %f3902, %f3909;
	sub.f32 	%f4030, %f3906, %f3905;
	add.f32 	%f4031, %f3906, %f3905;
	sub.f32 	%f4032, %f3904, %f3907;
	sub.f32 	%f4033, %f3903, %f3908;
	add.f32 	%f4034, %f4032, %f4033;
	add.f32 	%f4035, %f3903, %f3908;
	sub.f32 	%f4036, %f4032, %f4033;
	add.f32 	%f4037, %f3904, %f3907;
	mul.f32 	%f4038, %f4034, 0f3F3504F3;
	sub.f32 	%f4039, %f4028, %f4038;
	mul.f32 	%f4040, %f4036, 0f3F3504F3;
	sub.f32 	%f4041, %f4030, %f4040;
	fma.rn.f32 	%f4042, %f4041, 0f3F2B0DC1, %f4039;
	mul.f32 	%f4043, %f4042, 0f3FD4DB31;
	mul.f32 	%f4044, %f4039, 0f3F2B0DC1;
	sub.f32 	%f4045, %f4041, %f4044;
	mul.f32 	%f4046, %f4045, 0fBFD4DB31;
	add.f32 	%f4047, %f4029, %f4031;
	add.f32 	%f4048, %f4037, %f4035;
	sub.f32 	%f4049, %f4047, %f4048;
	mul.f32 	%f4050, %f4049, 0f3FB504F3;
	add.f32 	%f4051, %f4047, %f4048;
	mul.f32 	%f4052, %f4051, 0f3FB504F3;
	add.f32 	%f4053, %f4028, %f4038;
	add.f32 	%f4054, %f4030, %f4040;
	mul.f32 	%f4055, %f4054, 0f3E4BAFAF;
	sub.f32 	%f4056, %f4053, %f4055;
	mul.f32 	%f4057, %f4056, 0f3FFB14BE;
	fma.rn.f32 	%f4058, %f4053, 0f3E4BAFAF, %f4054;
	mul.f32 	%f4059, %f4058, 0f3FFB14BE;
	sub.f32 	%f4060, %f4029, %f4031;
	sub.f32 	%f4061, %f4037, %f4035;
	mul.f32 	%f4062, %f4061, 0f3ED413CD;
	sub.f32 	%f4063, %f4060, %f4062;
	mul.f32 	%f4064, %f4063, 0f3FEC835E;
	fma.rn.f32 	%f4065, %f4060, 0f3ED413CD, %f4061;
	mul.f32 	%f4066, %f4065, 0f3FEC835E;
	sub.f32 	%f4067, %f3910, %f3917;
	add.f32 	%f4068, %f3910, %f3917;
	sub.f32 	%f4069, %f3914, %f3913;
	add.f32 	%f4070, %f3914, %f3913;
	sub.f32 	%f4071, %f3912, %f3915;
	sub.f32 	%f4072, %f3911, %f3916;
	add.f32 	%f4073, %f4071, %f4072;
	add.f32 	%f4074, %f3911, %f3916;
	sub.f32 	%f4075, %f4071, %f4072;
	add.f32 	%f4076, %f3912, %f3915;
	mul.f32 	%f4077, %f4073, 0f3F3504F3;
	sub.f32 	%f4078, %f4067, %f4077;
	mul.f32 	%f4079, %f4075, 0f3F3504F3;
	sub.f32 	%f4080, %f4069, %f4079;
	fma.rn.f32 	%f4081, %f4080, 0f3F2B0DC1, %f4078;
	mul.f32 	%f4082, %f4081, 0f3FD4DB31;
	mul.f32 	%f4083, %f4078, 0f3F2B0DC1;
	sub.f32 	%f4084, %f4080, %f4083;
	mul.f32 	%f4085, %f4084, 0fBFD4DB31;
	add.f32 	%f4086, %f4068, %f4070;
	add.f32 	%f4087, %f4076, %f4074;
	sub.f32 	%f4088, %f4086, %f4087;
	mul.f32 	%f4089, %f4088, 0f3FB504F3;
	add.f32 	%f4090, %f4086, %f4087;
	mul.f32 	%f4091, %f4090, 0f3FB504F3;
	add.f32 	%f4092, %f4067, %f4077;
	add.f32 	%f4093, %f4069, %f4079;
	mul.f32 	%f4094, %f4093, 0f3E4BAFAF;
	sub.f32 	%f4095, %f4092, %f4094;
	mul.f32 	%f4096, %f4095, 0f3FFB14BE;
	fma.rn.f32 	%f4097, %f4092, 0f3E4BAFAF, %f4093;
	mul.f32 	%f4098, %f4097, 0f3FFB14BE;
	sub.f32 	%f4099, %f4068, %f4070;
	sub.f32 	%f4100, %f4076, %f4074;
	mul.f32 	%f4101, %f4100, 0f3ED413CD;
	sub.f32 	%f4102, %f4099, %f4101;
	mul.f32 	%f4103, %f4102, 0f3FEC835E;
	fma.rn.f32 	%f4104, %f4099, 0f3ED413CD, %f4100;
	mul.f32 	%f4105, %f4104, 0f3FEC835E;
	sub.f32 	%f4106, %f3918, %f3925;
	add.f32 	%f4107, %f3918, %f3925;
	sub.f32 	%f4108, %f3922, %f3921;
	add.f32 	%f4109, %f3922, %f3921;
	sub.f32 	%f4110, %f3920, %f3923;
	sub.f32 	%f4111, %f3919, %f3924;
	add.f32 	%f4112, %f4110, %f4111;
	add.f32 	%f4113, %f3919, %f3924;
	sub.f32 	%f4114, %f4110, %f4111;
	add.f32 	%f4115, %f3920, %f3923;
	mul.f32 	%f4116, %f4112, 0f3F3504F3;
	sub.f32 	%f4117, %f4106, %f4116;
	mul.f32 	%f4118, %f4114, 0f3F3504F3;
	sub.f32 	%f4119, %f4108, %f4118;
	fma.rn.f32 	%f4120, %f4119, 0f3F2B0DC1, %f4117;
	mul.f32 	%f4121, %f4120, 0f3FD4DB31;
	mul.f32 	%f4122, %f4117, 0f3F2B0DC1;
	sub.f32 	%f4123, %f4119, %f4122;
	mul.f32 	%f4124, %f4123, 0fBFD4DB31;
	add.f32 	%f4125, %f4107, %f4109;
	add.f32 	%f4126, %f4115, %f4113;
	sub.f32 	%f4127, %f4125, %f4126;
	mul.f32 	%f4128, %f4127, 0f3FB504F3;
	add.f32 	%f4129, %f4125, %f4126;
	mul.f32 	%f4130, %f4129, 0f3FB504F3;
	add.f32 	%f4131, %f4106, %f4116;
	add.f32 	%f4132, %f4108, %f4118;
	mul.f32 	%f4133, %f4132, 0f3E4BAFAF;
	sub.f32 	%f4134, %f4131, %f4133;
	mul.f32 	%f4135, %f4134, 0f3FFB14BE;
	fma.rn.f32 	%f4136, %f4131, 0f3E4BAFAF, %f4132;
	mul.f32 	%f4137, %f4136, 0f3FFB14BE;
	sub.f32 	%f4138, %f4107, %f4109;
	sub.f32 	%f4139, %f4115, %f4113;
	mul.f32 	%f4140, %f4139, 0f3ED413CD;
	sub.f32 	%f4141, %f4138, %f4140;
	mul.f32 	%f4142, %f4141, 0f3FEC835E;
	fma.rn.f32 	%f4143, %f4138, 0f3ED413CD, %f4139;
	mul.f32 	%f4144, %f4143, 0f3FEC835E;
	sub.f32 	%f4145, %f3926, %f3933;
	add.f32 	%f4146, %f3926, %f3933;
	sub.f32 	%f4147, %f3930, %f3929;
	add.f32 	%f4148, %f3930, %f3929;
	sub.f32 	%f4149, %f3928, %f3931;
	sub.f32 	%f4150, %f3927, %f3932;
	add.f32 	%f4151, %f4149, %f4150;
	add.f32 	%f4152, %f3927, %f3932;
	sub.f32 	%f4153, %f4149, %f4150;
	add.f32 	%f4154, %f3928, %f3931;
	mul.f32 	%f4155, %f4151, 0f3F3504F3;
	sub.f32 	%f4156, %f4145, %f4155;
	mul.f32 	%f4157, %f4153, 0f3F3504F3;
	sub.f32 	%f4158, %f4147, %f4157;
	fma.rn.f32 	%f4159, %f4158, 0f3F2B0DC1, %f4156;
	mul.f32 	%f4160, %f4159, 0f3FD4DB31;
	mul.f32 	%f4161, %f4156, 0f3F2B0DC1;
	sub.f32 	%f4162, %f4158, %f4161;
	mul.f32 	%f4163, %f4162, 0fBFD4DB31;
	add.f32 	%f4164, %f4146, %f4148;
	add.f32 	%f4165, %f4154, %f4152;
	sub.f32 	%f4166, %f4164, %f4165;
	mul.f32 	%f4167, %f4166, 0f3FB504F3;
	add.f32 	%f4168, %f4164, %f4165;
	mul.f32 	%f4169, %f4168, 0f3FB504F3;
	add.f32 	%f4170, %f4145, %f4155;
	add.f32 	%f4171, %f4147, %f4157;
	mul.f32 	%f4172, %f4171, 0f3E4BAFAF;
	sub.f32 	%f4173, %f4170, %f4172;
	mul.f32 	%f4174, %f4173, 0f3FFB14BE;
	fma.rn.f32 	%f4175, %f4170, 0f3E4BAFAF, %f4171;
	mul.f32 	%f4176, %f4175, 0f3FFB14BE;
	sub.f32 	%f4177, %f4146, %f4148;
	sub.f32 	%f4178, %f4154, %f4152;
	mul.f32 	%f4179, %f4178, 0f3ED413CD;
	sub.f32 	%f4180, %f4177, %f4179;
	mul.f32 	%f4181, %f4180, 0f3FEC835E;
	fma.rn.f32 	%f4182, %f4177, 0f3ED413CD, %f4178;
	mul.f32 	%f4183, %f4182, 0f3FEC835E;
	sub.f32 	%f4184, %f3934, %f3941;
	add.f32 	%f4185, %f3934, %f3941;
	sub.f32 	%f4186, %f3938, %f3937;
	add.f32 	%f4187, %f3938, %f3937;
	sub.f32 	%f4188, %f3936, %f3939;
	sub.f32 	%f4189, %f3935, %f3940;
	add.f32 	%f4190, %f4188, %f4189;
	add.f32 	%f4191, %f3935, %f3940;
	sub.f32 	%f4192, %f4188, %f4189;
	add.f32 	%f4193, %f3936, %f3939;
	mul.f32 	%f4194, %f4190, 0f3F3504F3;
	sub.f32 	%f4195, %f4184, %f4194;
	mul.f32 	%f4196, %f4192, 0f3F3504F3;
	sub.f32 	%f4197, %f4186, %f4196;
	fma.rn.f32 	%f4198, %f4197, 0f3F2B0DC1, %f4195;
	mul.f32 	%f4199, %f4198, 0f3FD4DB31;
	mul.f32 	%f4200, %f4195, 0f3F2B0DC1;
	sub.f32 	%f4201, %f4197, %f4200;
	mul.f32 	%f4202, %f4201, 0fBFD4DB31;
	add.f32 	%f4203, %f4185, %f4187;
	add.f32 	%f4204, %f4193, %f4191;
	sub.f32 	%f4205, %f4203, %f4204;
	mul.f32 	%f4206, %f4205, 0f3FB504F3;
	add.f32 	%f4207, %f4203, %f4204;
	mul.f32 	%f4208, %f4207, 0f3FB504F3;
	add.f32 	%f4209, %f4184, %f4194;
	add.f32 	%f4210, %f4186, %f4196;
	mul.f32 	%f4211, %f4210, 0f3E4BAFAF;
	sub.f32 	%f4212, %f4209, %f4211;
	mul.f32 	%f4213, %f4212, 0f3FFB14BE;
	fma.rn.f32 	%f4214, %f4209, 0f3E4BAFAF, %f4210;
	mul.f32 	%f4215, %f4214, 0f3FFB14BE;
	sub.f32 	%f4216, %f4185, %f4187;
	sub.f32 	%f4217, %f4193, %f4191;
	mul.f32 	%f4218, %f4217, 0f3ED413CD;
	sub.f32 	%f4219, %f4216, %f4218;
	mul.f32 	%f4220, %f4219, 0f3FEC835E;
	fma.rn.f32 	%f4221, %f4216, 0f3ED413CD, %f4217;
	mul.f32 	%f4222, %f4221, 0f3FEC835E;
	sub.f32 	%f4223, %f3942, %f3949;
	add.f32 	%f4224, %f3942, %f3949;
	sub.f32 	%f4225, %f3946, %f3945;
	add.f32 	%f4226, %f3946, %f3945;
	sub.f32 	%f4227, %f3944, %f3947;
	sub.f32 	%f4228, %f3943, %f3948;
	add.f32 	%f4229, %f4227, %f4228;
	add.f32 	%f4230, %f3943, %f3948;
	sub.f32 	%f4231, %f4227, %f4228;
	add.f32 	%f4232, %f3944, %f3947;
	mul.f32 	%f4233, %f4229, 0f3F3504F3;
	sub.f32 	%f4234, %f4223, %f4233;
	mul.f32 	%f4235, %f4231, 0f3F3504F3;
	sub.f32 	%f4236, %f4225, %f4235;
	fma.rn.f32 	%f4237, %f4236, 0f3F2B0DC1, %f4234;
	mul.f32 	%f4238, %f4237, 0f3FD4DB31;
	mul.f32 	%f4239, %f4234, 0f3F2B0DC1;
	sub.f32 	%f4240, %f4236, %f4239;
	mul.f32 	%f4241, %f4240, 0fBFD4DB31;
	add.f32 	%f4242, %f4224, %f4226;
	add.f32 	%f4243, %f4232, %f4230;
	sub.f32 	%f4244, %f4242, %f4243;
	mul.f32 	%f4245, %f4244, 0f3FB504F3;
	add.f32 	%f4246, %f4242, %f4243;
	mul.f32 	%f4247, %f4246, 0f3FB504F3;
	add.f32 	%f4248, %f4223, %f4233;
	add.f32 	%f4249, %f4225, %f4235;
	mul.f32 	%f4250, %f4249, 0f3E4BAFAF;
	sub.f32 	%f4251, %f4248, %f4250;
	mul.f32 	%f4252, %f4251, 0f3FFB14BE;
	fma.rn.f32 	%f4253, %f4248, 0f3E4BAFAF, %f4249;
	mul.f32 	%f4254, %f4253, 0f3FFB14BE;
	sub.f32 	%f4255, %f4224, %f4226;
	sub.f32 	%f4256, %f4232, %f4230;
	mul.f32 	%f4257, %f4256, 0f3ED413CD;
	sub.f32 	%f4258, %f4255, %f4257;
	mul.f32 	%f4259, %f4258, 0f3FEC835E;
	fma.rn.f32 	%f4260, %f4255, 0f3ED413CD, %f4256;
	mul.f32 	%f4261, %f4260, 0f3FEC835E;
	// begin inline asm
	mov.u32 %r790, %laneid;
	// end inline asm
	shr.s32 	%r864, %r790, 31;
	shr.u32 	%r865, %r864, 29;
	add.s32 	%r866, %r790, %r865;
	and.b32  	%r867, %r866, 1073741816;
	sub.s32 	%r868, %r790, %r867;
	and.b32  	%r869, %r790, 1073741816;
	mad.lo.s32 	%r870, %r868, 33, %r869;
	shl.b32 	%r871, %r870, 2;
	add.s32 	%r872, %r860, %r871;
	bar.warp.sync 	-1;
	shl.b32 	%r873, %r790, 2;
	add.s32 	%r874, %r860, %r873;
	st.shared.f32 	[%r874], %f3974;
	st.shared.f32 	[%r874+132], %f3979;
	st.shared.f32 	[%r874+264], %f3986;
	st.shared.f32 	[%r874+396], %f3965;
	st.shared.f32 	[%r874+528], %f3972;
	st.shared.f32 	[%r874+660], %f3968;
	st.shared.f32 	[%r874+792], %f3988;
	st.shared.f32 	[%r874+924], %f3981;
	bar.warp.sync 	-1;
	ld.shared.f32 	%f4262, [%r872];
	ld.shared.f32 	%f4263, [%r872+4];
	ld.shared.f32 	%f4264, [%r872+8];
	ld.shared.f32 	%f4265, [%r872+12];
	ld.shared.f32 	%f4266, [%r872+16];
	ld.shared.f32 	%f4267, [%r872+20];
	ld.shared.f32 	%f4268, [%r872+24];
	ld.shared.f32 	%f4269, [%r872+28];
	bar.warp.sync 	-1;
	st.shared.f32 	[%r874], %f4013;
	st.shared.f32 	[%r874+132], %f4018;
	st.shared.f32 	[%r874+264], %f4025;
	st.shared.f32 	[%r874+396], %f4004;
	st.shared.f32 	[%r874+528], %f4011;
	st.shared.f32 	[%r874+660], %f4007;
	st.shared.f32 	[%r874+792], %f4027;
	st.shared.f32 	[%r874+924], %f4020;
	bar.warp.sync 	-1;
	ld.shared.f32 	%f4270, [%r872];
	ld.shared.f32 	%f4271, [%r872+4];
	ld.shared.f32 	%f4272, [%r872+8];
	ld.shared.f32 	%f4273, [%r872+12];
	ld.shared.f32 	%f4274, [%r872+16];
	ld.shared.f32 	%f4275, [%r872+20];
	ld.shared.f32 	%f4276, [%r872+24];
	ld.shared.f32 	%f4277, [%r872+28];
	bar.warp.sync 	-1;
	st.shared.f32 	[%r874], %f4052;
	st.shared.f32 	[%r874+132], %f4057;
	st.shared.f32 	[%r874+264], %f4064;
	st.shared.f32 	[%r874+396], %f4043;
	st.shared.f32 	[%r874+528], %f4050;
	st.shared.f32 	[%r874+660], %f4046;
	st.shared.f32 	[%r874+792], %f4066;
	st.shared.f32 	[%r874+924], %f4059;
	bar.warp.sync 	-1;
	ld.shared.f32 	%f4278, [%r872];
	ld.shared.f32 	%f4279, [%r872+4];
	ld.shared.f32 	%f4280, [%r872+8];
	ld.shared.f32 	%f4281, [%r872+12];
	ld.shared.f32 	%f4282, [%r872+16];
	ld.shared.f32 	%f4283, [%r872+20];
	ld.shared.f32 	%f4284, [%r872+24];
	ld.shared.f32 	%f4285, [%r872+28];
	bar.warp.sync 	-1;
	st.shared.f32 	[%r874], %f4091;
	st.shared.f32 	[%r874+132], %f4096;
	st.shared.f32 	[%r874+264], %f4103;
	st.shared.f32 	[%r874+396], %f4082;
	st.shared.f32 	[%r874+528], %f4089;
	st.shared.f32 	[%r874+660], %f4085;
	st.shared.f32 	[%r874+792], %f4105;
	st.shared.f32 	[%r874+924], %f4098;
	bar.warp.sync 	-1;
	ld.shared.f32 	%f4286, [%r872];
	ld.shared.f32 	%f4287, [%r872+4];
	ld.shared.f32 	%f4288, [%r872+8];
	ld.shared.f32 	%f4289, [%r872+12];
	ld.shared.f32 	%f4290, [%r872+16];
	ld.shared.f32 	%f4291, [%r872+20];
	ld.shared.f32 	%f4292, [%r872+24];
	ld.shared.f32 	%f4293, [%r872+28];
	bar.warp.sync 	-1;
	st.shared.f32 	[%r874], %f4130;
	st.shared.f32 	[%r874+132], %f4135;
	st.shared.f32 	[%r874+264], %f4142;
	st.shared.f32 	[%r874+396], %f4121;
	st.shared.f32 	[%r874+528], %f4128;
	st.shared.f32 	[%r874+660], %f4124;
	st.shared.f32 	[%r874+792], %f4144;
	st.shared.f32 	[%r874+924], %f4137;
	bar.warp.sync 	-1;
	ld.shared.f32 	%f4294, [%r872];
	ld.shared.f32 	%f4295, [%r872+4];
	ld.shared.f32 	%f4296, [%r872+8];
	ld.shared.f32 	%f4297, [%r872+12];
	ld.shared.f32 	%f4298, [%r872+16];
	ld.shared.f32 	%f4299, [%r872+20];
	ld.shared.f32 	%f4300, [%r872+24];
	ld.shared.f32 	%f4301, [%r872+28];
	bar.warp.sync 	-1;
	st.shared.f32 	[%r874], %f4169;
	st.shared.f32 	[%r874+132], %f4174;
	st.shared.f32 	[%r874+264], %f4181;
	st.shared.f32 	[%r874+396], %f4160;
	st.shared.f32 	[%r874+528], %f4167;
	st.shared.f32 	[%r874+660], %f4163;
	st.shared.f32 	[%r874+792], %f4183;
	st.shared.f32 	[%r874+924], %f4176;
	bar.warp.sync 	-1;
	ld.shared.f32 	%f4302, [%r872];
	ld.shared.f32 	%f4303, [%r872+4];
	ld.shared.f32 	%f4304, [%r872+8];
	ld.shared.f32 	%f4305, [%r872+12];
	ld.shared.f32 	%f4306, [%r872+16];
	ld.shared.f32 	%f4307, [%r872+20];
	ld.shared.f32 	%f4308, [%r872+24];
	ld.shared.f32 	%f4309, [%r872+28];
	bar.warp.sync 	-1;
	st.shared.f32 	[%r874], %f4208;
	st.shared.f32 	[%r874+132], %f4213;
	st.shared.f32 	[%r874+264], %f4220;
	st.shared.f32 	[%r874+396], %f4199;
	st.shared.f32 	[%r874+528], %f4206;
	st.shared.f32 	[%r874+660], %f4202;
	st.shared.f32 	[%r874+792], %f4222;
	st.shared.f32 	[%r874+924], %f4215;
	bar.warp.sync 	-1;
	ld.shared.f32 	%f4310, [%r872];
	ld.shared.f32 	%f4311, [%r872+4];
	ld.shared.f32 	%f4312, [%r872+8];
	ld.shared.f32 	%f4313, [%r872+12];
	ld.shared.f32 	%f4314, [%r872+16];
	ld.shared.f32 	%f4315, [%r872+20];
	ld.shared.f32 	%f4316, [%r872+24];
	ld.shared.f32 	%f4317, [%r872+28];
	bar.warp.sync 	-1;
	st.shared.f32 	[%r874], %f4247;
	st.shared.f32 	[%r874+132], %f4252;
	st.shared.f32 	[%r874+264], %f4259;
	st.shared.f32 	[%r874+396], %f4238;
	st.shared.f32 	[%r874+528], %f4245;
	st.shared.f32 	[%r874+660], %f4241;
	st.shared.f32 	[%r874+792], %f4261;
	st.shared.f32 	[%r874+924], %f4254;
	bar.warp.sync 	-1;
	ld.shared.f32 	%f4318, [%r872];
	ld.shared.f32 	%f4319, [%r872+4];
	ld.shared.f32 	%f4320, [%r872+8];
	ld.shared.f32 	%f4321, [%r872+12];
	ld.shared.f32 	%f4322, [%r872+16];
	ld.shared.f32 	%f4323, [%r872+20];
	ld.shared.f32 	%f4324, [%r872+24];
	ld.shared.f32 	%f4325, [%r872+28];
	sub.f32 	%f4326, %f4262, %f4318;
	add.f32 	%f4327, %f4262, %f4318;
	sub.f32 	%f4328, %f4294, %f4286;
	add.f32 	%f4329, %f4294, %f4286;
	sub.f32 	%f4330, %f4278, %f4302;
	sub.f32 	%f4331, %f4270, %f4310;
	add.f32 	%f4332, %f4330, %f4331;
	add.f32 	%f4333, %f4270, %f4310;
	sub.f32 	%f4334, %f4330, %f4331;
	add.f32 	%f4335, %f4278, %f4302;
	mul.f32 	%f4336, %f4332, 0f3F3504F3;
	sub.f32 	%f4337, %f4326, %f4336;
	mul.f32 	%f4338, %f4334, 0f3F3504F3;
	sub.f32 	%f4339, %f4328, %f4338;
	fma.rn.f32 	%f4340, %f4339, 0f3F2B0DC1, %f4337;
	mul.f32 	%f4341, %f4340, 0f3FD4DB31;
	mul.f32 	%f4342, %f4337, 0f3F2B0DC1;
	sub.f32 	%f4343, %f4339, %f4342;
	mul.f32 	%f4344, %f4343, 0fBFD4DB31;
	add.f32 	%f4345, %f4327, %f4329;
	add.f32 	%f4346, %f4335, %f4333;
	sub.f32 	%f4347, %f4345, %f4346;
	mul.f32 	%f4348, %f4347, 0f3FB504F3;
	add.f32 	%f4349, %f4345, %f4346;
	mul.f32 	%f4350, %f4349, 0f3FB504F3;
	add.f32 	%f4351, %f4326, %f4336;
	add.f32 	%f4352, %f4328, %f4338;
	mul.f32 	%f4353, %f4352, 0f3E4BAFAF;
	sub.f32 	%f4354, %f4351, %f4353;
	mul.f32 	%f4355, %f4354, 0f3FFB14BE;
	fma.rn.f32 	%f4356, %f4351, 0f3E4BAFAF, %f4352;
	mul.f32 	%f4357, %f4356, 0f3FFB14BE;
	sub.f32 	%f4358, %f4327, %f4329;
	sub.f32 	%f4359, %f4335, %f4333;
	mul.f32 	%f4360, %f4359, 0f3ED413CD;
	sub.f32 	%f4361, %f4358, %f4360;
	mul.f32 	%f4362, %f4361, 0f3FEC835E;
	fma.rn.f32 	%f4363, %f4358, 0f3ED413CD, %f4359;
	mul.f32 	%f4364, %f4363, 0f3FEC835E;
	sub.f32 	%f4365, %f4263, %f4319;
	add.f32 	%f4366, %f4263, %f4319;
	sub.f32 	%f4367, %f4295, %f4287;
	add.f32 	%f4368, %f4295, %f4287;
	sub.f32 	%f4369, %f4279, %f4303;
	sub.f32 	%f4370, %f4271, %f4311;
	add.f32 	%f4371, %f4369, %f4370;
	add.f32 	%f4372, %f4271, %f4311;
	sub.f32 	%f4373, %f4369, %f4370;
	add.f32 	%f4374, %f4279, %f4303;
	mul.f32 	%f4375, %f4371, 0f3F3504F3;
	sub.f32 	%f4376, %f4365, %f4375;
	mul.f32 	%f4377, %f4373, 0f3F3504F3;
	sub.f32 	%f4378, %f4367, %f4377;
	fma.rn.f32 	%f4379, %f4378, 0f3F2B0DC1, %f4376;
	mul.f32 	%f4380, %f4379, 0f3FD4DB31;
	mul.f32 	%f4381, %f4376, 0f3F2B0DC1;
	sub.f32 	%f4382, %f4378, %f4381;
	mul.f32 	%f4383, %f4382, 0fBFD4DB31;
	add.f32 	%f4384, %f4366, %f4368;
	add.f32 	%f4385, %f4374, %f4372;
	sub.f32 	%f4386, %f4384, %f4385;
	mul.f32 	%f4387, %f4386, 0f3FB504F3;
	add.f32 	%f4388, %f4384, %f4385;
	mul.f32 	%f4389, %f4388, 0f3FB504F3;
	add.f32 	%f4390, %f4365, %f4375;
	add.f32 	%f4391, %f4367, %f4377;
	mul.f32 	%f4392, %f4391, 0f3E4BAFAF;
	sub.f32 	%f4393, %f4390, %f4392;
	mul.f32 	%f4394, %f4393, 0f3FFB14BE;
	fma.rn.f32 	%f4395, %f4390, 0f3E4BAFAF, %f4391;
	mul.f32 	%f4396, %f4395, 0f3FFB14BE;
	sub.f32 	%f4397, %f4366, %f4368;
	sub.f32 	%f4398, %f4374, %f4372;
	mul.f32 	%f4399, %f4398, 0f3ED413CD;
	sub.f32 	%f4400, %f4397, %f4399;
	mul.f32 	%f4401, %f4400, 0f3FEC835E;
	fma.rn.f32 	%f4402, %f4397, 0f3ED413CD, %f4398;
	mul.f32 	%f4403, %f4402, 0f3FEC835E;
	sub.f32 	%f4404, %f4264, %f4320;
	add.f32 	%f4405, %f4264, %f4320;
	sub.f32 	%f4406, %f4296, %f4288;
	add.f32 	%f4407, %f4296, %f4288;
	sub.f32 	%f4408, %f4280, %f4304;
	sub.f32 	%f4409, %f4272, %f4312;
	add.f32 	%f4410, %f4408, %f4409;
	add.f32 	%f4411, %f4272, %f4312;
	sub.f32 	%f4412, %f4408, %f4409;
	add.f32 	%f4413, %f4280, %f4304;
	mul.f32 	%f4414, %f4410, 0f3F3504F3;
	sub.f32 	%f4415, %f4404, %f4414;
	mul.f32 	%f4416, %f4412, 0f3F3504F3;
	sub.f32 	%f4417, %f4406, %f4416;
	fma.rn.f32 	%f4418, %f4417, 0f3F2B0DC1, %f4415;
	mul.f32 	%f4419, %f4418, 0f3FD4DB31;
	mul.f32 	%f4420, %f4415, 0f3F2B0DC1;
	sub.f32 	%f4421, %f4417, %f4420;
	mul.f32 	%f4422, %f4421, 0fBFD4DB31;
	add.f32 	%f4423, %f4405, %f4407;
	add.f32 	%f4424, %f4413, %f4411;
	sub.f32 	%f4425, %f4423, %f4424;
	mul.f32 	%f4426, %f4425, 0f3FB504F3;
	add.f32 	%f4427, %f4423, %f4424;
	mul.f32 	%f4428, %f4427, 0f3FB504F3;
	add.f32 	%f4429, %f4404, %f4414;
	add.f32 	%f4430, %f4406, %f4416;
	mul.f32 	%f4431, %f4430, 0f3E4BAFAF;
	sub.f32 	%f4432, %f4429, %f4431;
	mul.f32 	%f4433, %f4432, 0f3FFB14BE;
	fma.rn.f32 	%f4434, %f4429, 0f3E4BAFAF, %f4430;
	mul.f32 	%f4435, %f4434, 0f3FFB14BE;
	sub.f32 	%f4436, %f4405, %f4407;
	sub.f32 	%f4437, %f4413, %f4411;
	mul.f32 	%f4438, %f4437, 0f3ED413CD;
	sub.f32 	%f4439, %f4436, %f4438;
	mul.f32 	%f4440, %f4439, 0f3FEC835E;
	fma.rn.f32 	%f4441, %f4436, 0f3ED413CD, %f4437;
	mul.f32 	%f4442, %f4441, 0f3FEC835E;
	sub.f32 	%f4443, %f4265, %f4321;
	add.f32 	%f4444, %f4265, %f4321;
	sub.f32 	%f4445, %f4297, %f4289;
	add.f32 	%f4446, %f4297, %f4289;
	sub.f32 	%f4447, %f4281, %f4305;
	sub.f32 	%f4448, %f4273, %f4313;
	add.f32 	%f4449, %f4447, %f4448;
	add.f32 	%f4450, %f4273, %f4313;
	sub.f32 	%f4451, %f4447, %f4448;
	add.f32 	%f4452, %f4281, %f4305;
	mul.f32 	%f4453, %f4449, 0f3F3504F3;
	sub.f32 	%f4454, %f4443, %f4453;
	mul.f32 	%f4455, %f4451, 0f3F3504F3;
	sub.f32 	%f4456, %f4445, %f4455;
	fma.rn.f32 	%f4457, %f4456, 0f3F2B0DC1, %f4454;
	mul.f32 	%f4458, %f4457, 0f3FD4DB31;
	mul.f32 	%f4459, %f4454, 0f3F2B0DC1;
	sub.f32 	%f4460, %f4456, %f4459;
	mul.f32 	%f4461, %f4460, 0fBFD4DB31;
	add.f32 	%f4462, %f4444, %f4446;
	add.f32 	%f4463, %f4452, %f4450;
	sub.f32 	%f4464, %f4462, %f4463;
	mul.f32 	%f4465, %f4464, 0f3FB504F3;
	add.f32 	%f4466, %f4462, %f4463;
	mul.f32 	%f4467, %f4466, 0f3FB504F3;
	add.f32 	%f4468, %f4443, %f4453;
	add.f32 	%f4469, %f4445, %f4455;
	mul.f32 	%f4470, %f4469, 0f3E4BAFAF;
	sub.f32 	%f4471, %f4468, %f4470;
	mul.f32 	%f4472, %f4471, 0f3FFB14BE;
	fma.rn.f32 	%f4473, %f4468, 0f3E4BAFAF, %f4469;
	mul.f32 	%f4474, %f4473, 0f3FFB14BE;
	sub.f32 	%f4475, %f4444, %f4446;
	sub.f32 	%f4476, %f4452, %f4450;
	mul.f32 	%f4477, %f4476, 0f3ED413CD;
	sub.f32 	%f4478, %f4475, %f4477;
	mul.f32 	%f4479, %f4478, 0f3FEC835E;
	fma.rn.f32 	%f4480, %f4475, 0f3ED413CD, %f4476;
	mul.f32 	%f4481, %f4480, 0f3FEC835E;
	sub.f32 	%f4482, %f4266, %f4322;
	add.f32 	%f4483, %f4266, %f4322;
	sub.f32 	%f4484, %f4298, %f4290;
	add.f32 	%f4485, %f4298, %f4290;
	sub.f32 	%f4486, %f4282, %f4306;
	sub.f32 	%f4487, %f4274, %f4314;
	add.f32 	%f4488, %f4486, %f4487;
	add.f32 	%f4489, %f4274, %f4314;
	sub.f32 	%f4490, %f4486, %f4487;
	add.f32 	%f4491, %f4282, %f4306;
	mul.f32 	%f4492, %f4488, 0f3F3504F3;
	sub.f32 	%f4493, %f4482, %f4492;
	mul.f32 	%f4494, %f4490, 0f3F3504F3;
	sub.f32 	%f4495, %f4484, %f4494;
	fma.rn.f32 	%f4496, %f4495, 0f3F2B0DC1, %f4493;
	mul.f32 	%f4497, %f4496, 0f3FD4DB31;
	mul.f32 	%f4498, %f4493, 0f3F2B0DC1;
	sub.f32 	%f4499, %f4495, %f4498;
	mul.f32 	%f4500, %f4499, 0fBFD4DB31;
	add.f32 	%f4501, %f4483, %f4485;
	add.f32 	%f4502, %f4491, %f4489;
	sub.f32 	%f4503, %f4501, %f4502;
	mul.f32 	%f4504, %f4503, 0f3FB504F3;
	add.f32 	%f4505, %f4501, %f4502;
	mul.f32 	%f4506, %f4505, 0f3FB504F3;
	add.f32 	%f4507, %f4482, %f4492;
	add.f32 	%f4508, %f4484, %f4494;
	mul.f32 	%f4509, %f4508, 0f3E4BAFAF;
	sub.f32 	%f4510, %f4507, %f4509;
	mul.f32 	%f4511, %f4510, 0f3FFB14BE;
	fma.rn.f32 	%f4512, %f4507, 0f3E4BAFAF, %f4508;
	mul.f32 	%f4513, %f4512, 0f3FFB14BE;
	sub.f32 	%f4514, %f4483, %f4485;
	sub.f32 	%f4515, %f4491, %f4489;
	mul.f32 	%f4516, %f4515, 0f3ED413CD;
	sub.f32 	%f4517, %f4514, %f4516;
	mul.f32 	%f4518, %f4517, 0f3FEC835E;
	fma.rn.f32 	%f4519, %f4514, 0f3ED413CD, %f4515;
	mul.f32 	%f4520, %f4519, 0f3FEC835E;
	sub.f32 	%f4521, %f4267, %f4323;
	add.f32 	%f4522, %f4267, %f4323;
	sub.f32 	%f4523, %f4299, %f4291;
	add.f32 	%f4524, %f4299, %f4291;
	sub.f32 	%f4525, %f4283, %f4307;
	sub.f32 	%f4526, %f4275, %f4315;
	add.f32 	%f4527, %f4525, %f4526;
	add.f32 	%f4528, %f4275, %f4315;
	sub.f32 	%f4529, %f4525, %f4526;
	add.f32 	%f4530, %f4283, %f4307;
	mul.f32 	%f4531, %f4527, 0f3F3504F3;
	sub.f32 	%f4532, %f4521, %f4531;
	mul.f32 	%f4533, %f4529, 0f3F3504F3;
	sub.f32 	%f4534, %f4523, %f4533;
	fma.rn.f32 	%f4535, %f4534, 0f3F2B0DC1, %f4532;
	mul.f32 	%f4536, %f4535, 0f3FD4DB31;
	mul.f32 	%f4537, %f4532, 0f3F2B0DC1;
	sub.f32 	%f4538, %f4534, %f4537;
	mul.f32 	%f4539, %f4538, 0fBFD4DB31;
	add.f32 	%f4540, %f4522, %f4524;
	add.f32 	%f4541, %f4530, %f4528;
	sub.f32 	%f4542, %f4540, %f4541;
	mul.f32 	%f4543, %f4542, 0f3FB504F3;
	add.f32 	%f4544, %f4540, %f4541;
	mul.f32 	%f4545, %f4544, 0f3FB504F3;
	add.f32 	%f4546, %f4521, %f4531;
	add.f32 	%f4547, %f4523, %f4533;
	mul.f32 	%f4548, %f4547, 0f3E4BAFAF;
	sub.f32 	%f4549, %f4546, %f4548;
	mul.f32 	%f4550, %f4549, 0f3FFB14BE;
	fma.rn.f32 	%f4551, %f4546, 0f3E4BAFAF, %f4547;
	mul.f32 	%f4552, %f4551, 0f3FFB14BE;
	sub.f32 	%f4553, %f4522, %f4524;
	sub.f32 	%f4554, %f4530, %f4528;
	mul.f32 	%f4555, %f4554, 0f3ED413CD;
	sub.f32 	%f4556, %f4553, %f4555;
	mul.f32 	%f4557, %f4556, 0f3FEC835E;
	fma.rn.f32 	%f4558, %f4553, 0f3ED413CD, %f4554;
	mul.f32 	%f4559, %f4558, 0f3FEC835E;
	sub.f32 	%f4560, %f4268, %f4324;
	add.f32 	%f4561, %f4268, %f4324;
	sub.f32 	%f4562, %f4300, %f4292;
	add.f32 	%f4563, %f4300, %f4292;
	sub.f32 	%f4564, %f4284, %f4308;
	sub.f32 	%f4565, %f4276, %f4316;
	add.f32 	%f4566, %f4564, %f4565;
	add.f32 	%f4567, %f4276, %f4316;
	sub.f32 	%f4568, %f4564, %f4565;
	add.f32 	%f4569, %f4284, %f4308;
	mul.f32 	%f4570, %f4566, 0f3F3504F3;
	sub.f32 	%f4571, %f4560, %f4570;
	mul.f32 	%f4572, %f4568, 0f3F3504F3;
	sub.f32 	%f4573, %f4562, %f4572;
	fma.rn.f32 	%f4574, %f4573, 0f3F2B0DC1, %f4571;
	mul.f32 	%f4575, %f4574, 0f3FD4DB31;
	mul.f32 	%f4576, %f4571, 0f3F2B0DC1;
	sub.f32 	%f4577, %f4573, %f4576;
	mul.f32 	%f4578, %f4577, 0fBFD4DB31;
	add.f32 	%f4579, %f4561, %f4563;
	add.f32 	%f4580, %f4569, %f4567;
	sub.f32 	%f4581, %f4579, %f4580;
	mul.f32 	%f4582, %f4581, 0f3FB504F3;
	add.f32 	%f4583, %f4579, %f4580;
	mul.f32 	%f4584, %f4583, 0f3FB504F3;
	add.f32 	%f4585, %f4560, %f4570;
	add.f32 	%f4586, %f4562, %f4572;
	mul.f32 	%f4587, %f4586, 0f3E4BAFAF;
	sub.f32 	%f4588, %f4585, %f4587;
	mul.f32 	%f4589, %f4588, 0f3FFB14BE;
	fma.rn.f32 	%f4590, %f4585, 0f3E4BAFAF, %f4586;
	mul.f32 	%f4591, %f4590, 0f3FFB14BE;
	sub.f32 	%f4592, %f4561, %f4563;
	sub.f32 	%f4593, %f4569, %f4567;
	mul.f32 	%f4594, %f4593, 0f3ED413CD;
	sub.f32 	%f4595, %f4592, %f4594;
	mul.f32 	%f4596, %f4595, 0f3FEC835E;
	fma.rn.f32 	%f4597, %f4592, 0f3ED413CD, %f4593;
	mul.f32 	%f4598, %f4597, 0f3FEC835E;
	sub.f32 	%f4599, %f4269, %f4325;
	add.f32 	%f4600, %f4269, %f4325;
	sub.f32 	%f4601, %f4301, %f4293;
	add.f32 	%f4602, %f4301, %f4293;
	sub.f32 	%f4603, %f4285, %f4309;
	sub.f32 	%f4604, %f4277, %f4317;
	add.f32 	%f4605, %f4603, %f4604;
	add.f32 	%f4606, %f4277, %f4317;
	sub.f32 	%f4607, %f4603, %f4604;
	add.f32 	%f4608, %f4285, %f4309;
	mul.f32 	%f4609, %f4605, 0f3F3504F3;
	sub.f32 	%f4610, %f4599, %f4609;
	mul.f32 	%f4611, %f4607, 0f3F3504F3;
	sub.f32 	%f4612, %f4601, %f4611;
	fma.rn.f32 	%f4613, %f4612, 0f3F2B0DC1, %f4610;
	mul.f32 	%f4614, %f4613, 0f3FD4DB31;
	mul.f32 	%f4615, %f4610, 0f3F2B0DC1;
	sub.f32 	%f4616, %f4612, %f4615;
	mul.f32 	%f4617, %f4616, 0fBFD4DB31;
	add.f32 	%f4618, %f4600, %f4602;
	add.f32 	%f4619, %f4608, %f4606;
	sub.f32 	%f4620, %f4618, %f4619;
	mul.f32 	%f4621, %f4620, 0f3FB504F3;
	add.f32 	%f4622, %f4618, %f4619;
	mul.f32 	%f4623, %f4622, 0f3FB504F3;
	add.f32 	%f4624, %f4599, %f4609;
	add.f32 	%f4625, %f4601, %f4611;
	mul.f32 	%f4626, %f4625, 0f3E4BAFAF;
	sub.f32 	%f4627, %f4624, %f4626;
	mul.f32 	%f4628, %f4627, 0f3FFB14BE;
	fma.rn.f32 	%f4629, %f4624, 0f3E4BAFAF, %f4625;
	mul.f32 	%f4630, %f4629, 0f3FFB14BE;
	sub.f32 	%f4631, %f4600, %f4602;
	sub.f32 	%f4632, %f4608, %f4606;
	mul.f32 	%f4633, %f4632, 0f3ED413CD;
	sub.f32 	%f4634, %f4631, %f4633;
	mul.f32 	%f4635, %f4634, 0f3FEC835E;
	fma.rn.f32 	%f4636, %f4631, 0f3ED413CD, %f4632;
	mul.f32 	%f4637, %f4636, 0f3FEC835E;
	// begin inline asm
	mov.u32 %r791, %laneid;
	// end inline asm
	and.b32  	%r875, %r791, 7;
	setp.eq.s32 	%p496, %r875, 0;
	selp.f32 	%f4638, 0f00000000, %f8937, %p496;
	abs.f32 	%f4639, %f4350;
	setp.ge.f32 	%p497, %f4639, %f4638;
	selp.f32 	%f4640, 0f3F800000, 0f00000000, %p497;
	mul.f32 	%f4641, %f4350, 0f39800000;
	abs.f32 	%f4642, %f4389;
	setp.ge.f32 	%p498, %f4642, %f8937;
	selp.f32 	%f4643, 0f3F800000, 0f00000000, %p498;
	add.f32 	%f4644, %f4640, %f4643;
	mul.f32 	%f4645, %f4389, 0f39800000;
	selp.f32 	%f4646, %f4645, 0f00000000, %p498;
	abs.f32 	%f4647, %f4428;
	setp.ge.f32 	%p499, %f4647, %f8937;
	selp.f32 	%f4648, 0f3F800000, 0f00000000, %p499;
	add.f32 	%f4649, %f4644, %f4648;
	mul.f32 	%f4650, %f4428, 0f39800000;
	selp.f32 	%f4651, %f4650, 0f00000000, %p499;
	abs.f32 	%f4652, %f4467;
	setp.ge.f32 	%p500, %f4652, %f8937;
	selp.f32 	%f4653, 0f3F800000, 0f00000000, %p500;
	add.f32 	%f4654, %f4649, %f4653;
	mul.f32 	%f4655, %f4467, 0f39800000;
	selp.f32 	%f4656, %f4655, 0f00000000, %p500;
	abs.f32 	%f4657, %f4506;
	setp.ge.f32 	%p501, %f4657, %f8937;
	selp.f32 	%f4658, 0f3F800000, 0f00000000, %p501;
	add.f32 	%f4659, %f4654, %f4658;
	mul.f32 	%f4660, %f4506, 0f39800000;
	abs.f32 	%f4661, %f4545;
	setp.ge.f32 	%p502, %f4661, %f8937;
	selp.f32 	%f4662, 0f3F800000, 0f00000000, %p502;
	add.f32 	%f4663, %f4659, %f4662;
	mul.f32 	%f4664, %f4545, 0f39800000;
	selp.f32 	%f4665, %f4664, 0f00000000, %p502;
	abs.f32 	%f4666, %f4584;
	setp.ge.f32 	%p503, %f4666, %f8937;
	selp.f32 	%f4667, 0f3F800000, 0f00000000, %p503;
	add.f32 	%f4668, %f4663, %f4667;
	mul.f32 	%f4669, %f4584, 0f39800000;
	selp.f32 	%f4670, %f4669, 0f00000000, %p503;
	abs.f32 	%f4671, %f4623;
	setp.ge.f32 	%p504, %f4671, %f8937;
	selp.f32 	%f4672, 0f3F800000, 0f00000000, %p504;
	add.f32 	%f4673, %f4668, %f4672;
	mul.f32 	%f4674, %f4623, 0f39800000;
	selp.f32 	%f4675, %f4674, 0f00000000, %p504;
	abs.f32 	%f4676, %f4355;
	setp.ge.f32 	%p505, %f4676, %f8937;
	selp.f32 	%f4677, 0f3F800000, 0f00000000, %p505;
	add.f32 	%f4678, %f4673, %f4677;
	mul.f32 	%f4679, %f4355, 0f39800000;
	abs.f32 	%f4680, %f4394;
	setp.ge.f32 	%p506, %f4680, %f8937;
	selp.f32 	%f4681, 0f3F800000, 0f00000000, %p506;
	add.f32 	%f4682, %f4678, %f4681;
	mul.f32 	%f4683, %f4394, 0f39800000;
	selp.f32 	%f4684, %f4683, 0f00000000, %p506;
	abs.f32 	%f4685, %f4433;
	setp.ge.f32 	%p507, %f4685, %f8937;
	selp.f32 	%f4686, 0f3F800000, 0f00000000, %p507;
	add.f32 	%f4687, %f4682, %f4686;
	mul.f32 	%f4688, %f4433, 0f39800000;
	selp.f32 	%f4689, %f4688, 0f00000000, %p507;
	abs.f32 	%f4690, %f4472;
	setp.ge.f32 	%p508, %f4690, %f8937;
	selp.f32 	%f4691, 0f3F800000, 0f00000000, %p508;
	add.f32 	%f4692, %f4687, %f4691;
	mul.f32 	%f4693, %f4472, 0f39800000;
	selp.f32 	%f4694, %f4693, 0f00000000, %p508;
	abs.f32 	%f4695, %f4511;
	setp.ge.f32 	%p509, %f4695, %f8937;
	selp.f32 	%f4696, 0f3F800000, 0f00000000, %p509;
	add.f32 	%f4697, %f4692, %f4696;
	mul.f32 	%f4698, %f4511, 0f39800000;
	abs.f32 	%f4699, %f4550;
	setp.ge.f32 	%p510, %f4699, %f8937;
	selp.f32 	%f4700, 0f3F800000, 0f00000000, %p510;
	add.f32 	%f4701, %f4697, %f4700;
	mul.f32 	%f4702, %f4550, 0f39800000;
	selp.f32 	%f4703, %f4702, 0f00000000, %p510;
	abs.f32 	%f4704, %f4589;
	setp.ge.f32 	%p511, %f4704, %f8937;
	selp.f32 	%f4705, 0f3F800000, 0f00000000, %p511;
	add.f32 	%f4706, %f4701, %f4705;
	mul.f32 	%f4707, %f4589, 0f39800000;
	selp.f32 	%f4708, %f4707, 0f00000000, %p511;
	abs.f32 	%f4709, %f4628;
	setp.ge.f32 	%p512, %f4709, %f8937;
	selp.f32 	%f4710, 0f3F800000, 0f00000000, %p512;
	add.f32 	%f4711, %f4706, %f4710;
	mul.f32 	%f4712, %f4628, 0f39800000;
	selp.f32 	%f4713, %f4712, 0f00000000, %p512;
	abs.f32 	%f4714, %f4362;
	setp.ge.f32 	%p513, %f4714, %f8937;
	selp.f32 	%f4715, 0f3F800000, 0f00000000, %p513;
	add.f32 	%f4716, %f4711, %f4715;
	mul.f32 	%f4717, %f4362, 0f39800000;
	abs.f32 	%f4718, %f4401;
	setp.ge.f32 	%p514, %f4718, %f8937;
	selp.f32 	%f4719, 0f3F800000, 0f00000000, %p514;
	add.f32 	%f4720, %f4716, %f4719;
	mul.f32 	%f4721, %f4401, 0f39800000;
	selp.f32 	%f4722, %f4721, 0f00000000, %p514;
	abs.f32 	%f4723, %f4440;
	setp.ge.f32 	%p515, %f4723, %f8937;
	selp.f32 	%f4724, 0f3F800000, 0f00000000, %p515;
	add.f32 	%f4725, %f4720, %f4724;
	mul.f32 	%f4726, %f4440, 0f39800000;
	selp.f32 	%f4727, %f4726, 0f00000000, %p515;
	abs.f32 	%f4728, %f4479;
	setp.ge.f32 	%p516, %f4728, %f8937;
	selp.f32 	%f4729, 0f3F800000, 0f00000000, %p516;
	add.f32 	%f4730, %f4725, %f4729;
	mul.f32 	%f4731, %f4479, 0f39800000;
	selp.f32 	%f4732, %f4731, 0f00000000, %p516;
	abs.f32 	%f4733, %f4518;
	setp.ge.f32 	%p517, %f4733, %f8937;
	selp.f32 	%f4734, 0f3F800000, 0f00000000, %p517;
	add.f32 	%f4735, %f4730, %f4734;
	mul.f32 	%f4736, %f4518, 0f39800000;
	abs.f32 	%f4737, %f4557;
	setp.ge.f32 	%p518, %f4737, %f8937;
	selp.f32 	%f4738, 0f3F800000, 0f00000000, %p518;
	add.f32 	%f4739, %f4735, %f4738;
	mul.f32 	%f4740, %f4557, 0f39800000;
	selp.f32 	%f4741, %f4740, 0f00000000, %p518;
	abs.f32 	%f4742, %f4596;
	setp.ge.f32 	%p519, %f4742, %f8937;
	selp.f32 	%f4743, 0f3F800000, 0f00000000, %p519;
	add.f32 	%f4744, %f4739, %f4743;
	mul.f32 	%f4745, %f4596, 0f39800000;
	selp.f32 	%f4746, %f4745, 0f00000000, %p519;
	abs.f32 	%f4747, %f4635;
	setp.ge.f32 	%p520, %f4747, %f8937;
	selp.f32 	%f4748, 0f3F800000, 0f00000000, %p520;
	add.f32 	%f4749, %f4744, %f4748;
	mul.f32 	%f4750, %f4635, 0f39800000;
	selp.f32 	%f4751, %f4750, 0f00000000, %p520;
	abs.f32 	%f4752, %f4341;
	setp.ge.f32 	%p521, %f4752, %f8937;
	selp.f32 	%f4753, 0f3F800000, 0f00000000, %p521;
	add.f32 	%f4754, %f4749, %f4753;
	mul.f32 	%f4755, %f4341, 0f39800000;
	abs.f32 	%f4756, %f4380;
	setp.ge.f32 	%p522, %f4756, %f8937;
	selp.f32 	%f4757, 0f3F800000, 0f00000000, %p522;
	add.f32 	%f4758, %f4754, %f4757;
	mul.f32 	%f4759, %f4380, 0f39800000;
	selp.f32 	%f4760, %f4759, 0f00000000, %p522;
	abs.f32 	%f4761, %f4419;
	setp.ge.f32 	%p523, %f4761, %f8937;
	selp.f32 	%f4762, 0f3F800000, 0f00000000, %p523;
	add.f32 	%f4763, %f4758, %f4762;
	mul.f32 	%f4764, %f4419, 0f39800000;
	selp.f32 	%f4765, %f4764, 0f00000000, %p523;
	abs.f32 	%f4766, %f4458;
	setp.ge.f32 	%p524, %f4766, %f8937;
	selp.f32 	%f4767, 0f3F800000, 0f00000000, %p524;
	add.f32 	%f4768, %f4763, %f4767;
	mul.f32 	%f4769, %f4458, 0f39800000;
	selp.f32 	%f4770, %f4769, 0f00000000, %p524;
	abs.f32 	%f4771, %f4497;
	setp.ge.f32 	%p525, %f4771, %f8937;
	selp.f32 	%f4772, 0f3F800000, 0f00000000, %p525;
	add.f32 	%f4773, %f4768, %f4772;
	mul.f32 	%f4774, %f4497, 0f39800000;
	abs.f32 	%f4775, %f4536;
	setp.ge.f32 	%p526, %f4775, %f8937;
	selp.f32 	%f4776, 0f3F800000, 0f00000000, %p526;
	add.f32 	%f4777, %f4773, %f4776;
	mul.f32 	%f4778, %f4536, 0f39800000;
	selp.f32 	%f4779, %f4778, 0f00000000, %p526;
	abs.f32 	%f4780, %f4575;
	setp.ge.f32 	%p527, %f4780, %f8937;
	selp.f32 	%f4781, 0f3F800000, 0f00000000, %p527;
	add.f32 	%f4782, %f4777, %f4781;
	mul.f32 	%f4783, %f4575, 0f39800000;
	selp.f32 	%f4784, %f4783, 0f00000000, %p527;
	abs.f32 	%f4785, %f4614;
	setp.ge.f32 	%p528, %f4785, %f8937;
	selp.f32 	%f4786, 0f3F800000, 0f00000000, %p528;
	add.f32 	%f4787, %f4782, %f4786;
	mul.f32 	%f4788, %f4614, 0f39800000;
	selp.f32 	%f4789, %f4788, 0f00000000, %p528;
	abs.f32 	%f4790, %f4348;
	setp.ge.f32 	%p529, %f4790, %f8937;
	selp.f32 	%f4791, 0f3F800000, 0f00000000, %p529;
	add.f32 	%f4792, %f4787, %f4791;
	mul.f32 	%f4793, %f4348, 0f39800000;
	abs.f32 	%f4794, %f4387;
	setp.ge.f32 	%p530, %f4794, %f8937;
	selp.f32 	%f4795, 0f3F800000, 0f00000000, %p530;
	add.f32 	%f4796, %f4792, %f4795;
	mul.f32 	%f4797, %f4387, 0f39800000;
	selp.f32 	%f4798, %f4797, 0f00000000, %p530;
	abs.f32 	%f4799, %f4426;
	setp.ge.f32 	%p531, %f4799, %f8937;
	selp.f32 	%f4800, 0f3F800000, 0f00000000, %p531;
	add.f32 	%f4801, %f4796, %f4800;
	mul.f32 	%f4802, %f4426, 0f39800000;
	selp.f32 	%f4803, %f4802, 0f00000000, %p531;
	abs.f32 	%f4804, %f4465;
	setp.ge.f32 	%p532, %f4804, %f8937;
	selp.f32 	%f4805, 0f3F800000, 0f00000000, %p532;
	add.f32 	%f4806, %f4801, %f4805;
	mul.f32 	%f4807, %f4465, 0f39800000;
	selp.f32 	%f4808, %f4807, 0f00000000, %p532;
	abs.f32 	%f4809, %f4504;
	setp.ge.f32 	%p533, %f4809, %f8937;
	selp.f32 	%f4810, 0f3F800000, 0f00000000, %p533;
	add.f32 	%f4811, %f4806, %f4810;
	mul.f32 	%f4812, %f4504, 0f39800000;
	abs.f32 	%f4813, %f4543;
	setp.ge.f32 	%p534, %f4813, %f8937;
	selp.f32 	%f4814, 0f3F800000, 0f00000000, %p534;
	add.f32 	%f4815, %f4811, %f4814;
	mul.f32 	%f4816, %f4543, 0f39800000;
	selp.f32 	%f4817, %f4816, 0f00000000, %p534;
	abs.f32 	%f4818, %f4582;
	setp.ge.f32 	%p535, %f4818, %f8937;
	selp.f32 	%f4819, 0f3F800000, 0f00000000, %p535;
	add.f32 	%f4820, %f4815, %f4819;
	mul.f32 	%f4821, %f4582, 0f39800000;
	selp.f32 	%f4822, %f4821, 0f00000000, %p535;
	abs.f32 	%f4823, %f4621;
	setp.ge.f32 	%p536, %f4823, %f8937;
	selp.f32 	%f4824, 0f3F800000, 0f00000000, %p536;
	add.f32 	%f4825, %f4820, %f4824;
	mul.f32 	%f4826, %f4621, 0f39800000;
	selp.f32 	%f4827, %f4826, 0f00000000, %p536;
	abs.f32 	%f4828, %f4344;
	setp.ge.f32 	%p537, %f4828, %f8937;
	selp.f32 	%f4829, 0f3F800000, 0f00000000, %p537;
	add.f32 	%f4830, %f4825, %f4829;
	mul.f32 	%f4831, %f4344, 0f39800000;
	abs.f32 	%f4832, %f4383;
	setp.ge.f32 	%p538, %f4832, %f8937;
	selp.f32 	%f4833, 0f3F800000, 0f00000000, %p538;
	add.f32 	%f4834, %f4830, %f4833;
	mul.f32 	%f4835, %f4383, 0f39800000;
	selp.f32 	%f4836, %f4835, 0f00000000, %p538;
	abs.f32 	%f4837, %f4422;
	setp.ge.f32 	%p539, %f4837, %f8937;
	selp.f32 	%f4838, 0f3F800000, 0f00000000, %p539;
	add.f32 	%f4839, %f4834, %f4838;
	mul.f32 	%f4840, %f4422, 0f39800000;
	selp.f32 	%f4841, %f4840, 0f00000000, %p539;
	abs.f32 	%f4842, %f4461;
	setp.ge.f32 	%p540, %f4842, %f8937;
	selp.f32 	%f4843, 0f3F800000, 0f00000000, %p540;
	add.f32 	%f4844, %f4839, %f4843;
	mul.f32 	%f4845, %f4461, 0f39800000;
	selp.f32 	%f4846, %f4845, 0f00000000, %p540;
	abs.f32 	%f4847, %f4500;
	setp.ge.f32 	%p541, %f4847, %f8937;
	selp.f32 	%f4848, 0f3F800000, 0f00000000, %p541;
	add.f32 	%f4849, %f4844, %f4848;
	mul.f32 	%f4850, %f4500, 0f39800000;
	abs.f32 	%f4851, %f4539;
	setp.ge.f32 	%p542, %f4851, %f8937;
	selp.f32 	%f4852, 0f3F800000, 0f00000000, %p542;
	add.f32 	%f4853, %f4849, %f4852;
	mul.f32 	%f4854, %f4539, 0f39800000;
	selp.f32 	%f4855, %f4854, 0f00000000, %p542;
	abs.f32 	%f4856, %f4578;
	setp.ge.f32 	%p543, %f4856, %f8937;
	selp.f32 	%f4857, 0f3F800000, 0f00000000, %p543;
	add.f32 	%f4858, %f4853, %f4857;
	mul.f32 	%f4859, %f4578, 0f39800000;
	selp.f32 	%f4860, %f4859, 0f00000000, %p543;
	abs.f32 	%f4861, %f4617;
	setp.ge.f32 	%p544, %f4861, %f8937;
	selp.f32 	%f4862, 0f3F800000, 0f00000000, %p544;
	add.f32 	%f4863, %f4858, %f4862;
	mul.f32 	%f4864, %f4617, 0f39800000;
	selp.f32 	%f4865, %f4864, 0f00000000, %p544;
	abs.f32 	%f4866, %f4364;
	setp.ge.f32 	%p545, %f4866, %f8937;
	selp.f32 	%f4867, 0f3F800000, 0f00000000, %p545;
	add.f32 	%f4868, %f4863, %f4867;
	mul.f32 	%f4869, %f4364, 0f39800000;
	abs.f32 	%f4870, %f4403;
	setp.ge.f32 	%p546, %f4870, %f8937;
	selp.f32 	%f4871, 0f3F800000, 0f00000000, %p546;
	add.f32 	%f4872, %f4868, %f4871;
	mul.f32 	%f4873, %f4403, 0f39800000;
	selp.f32 	%f4874, %f4873, 0f00000000, %p546;
	abs.f32 	%f4875, %f4442;
	setp.ge.f32 	%p547, %f4875, %f8937;
	selp.f32 	%f4876, 0f3F800000, 0f00000000, %p547;
	add.f32 	%f4877, %f4872, %f4876;
	mul.f32 	%f4878, %f4442, 0f39800000;
	selp.f32 	%f4879, %f4878, 0f00000000, %p547;
	abs.f32 	%f4880, %f4481;
	setp.ge.f32 	%p548, %f4880, %f8937;
	selp.f32 	%f4881, 0f3F800000, 0f00000000, %p548;
	add.f32 	%f4882, %f4877, %f4881;
	mul.f32 	%f4883, %f4481, 0f39800000;
	selp.f32 	%f4884, %f4883, 0f00000000, %p548;
	abs.f32 	%f4885, %f4520;
	setp.ge.f32 	%p549, %f4885, %f8937;
	selp.f32 	%f4886, 0f3F800000, 0f00000000, %p549;
	add.f32 	%f4887, %f4882, %f4886;
	mul.f32 	%f4888, %f4520, 0f39800000;
	abs.f32 	%f4889, %f4559;
	setp.ge.f32 	%p550, %f4889, %f8937;
	selp.f32 	%f4890, 0f3F800000, 0f00000000, %p550;
	add.f32 	%f4891, %f4887, %f4890;
	mul.f32 	%f4892, %f4559, 0f39800000;
	selp.f32 	%f4893, %f4892, 0f00000000, %p550;
	abs.f32 	%f4894, %f4598;
	setp.ge.f32 	%p551, %f4894, %f8937;
	selp.f32 	%f4895, 0f3F800000, 0f00000000, %p551;
	add.f32 	%f4896, %f4891, %f4895;
	mul.f32 	%f4897, %f4598, 0f39800000;
	selp.f32 	%f4898, %f4897, 0f00000000, %p551;
	abs.f32 	%f4899, %f4637;
	setp.ge.f32 	%p552, %f4899, %f8937;
	selp.f32 	%f4900, 0f3F800000, 0f00000000, %p552;
	add.f32 	%f4901, %f4896, %f4900;
	mul.f32 	%f4902, %f4637, 0f39800000;
	selp.f32 	%f4903, %f4902, 0f00000000, %p552;
	abs.f32 	%f4904, %f4357;
	setp.ge.f32 	%p553, %f4904, %f8937;
	selp.f32 	%f4905, 0f3F800000, 0f00000000, %p553;
	add.f32 	%f4906, %f4901, %f4905;
	mul.f32 	%f4907, %f4357, 0f39800000;
	abs.f32 	%f4908, %f4396;
	setp.ge.f32 	%p554, %f4908, %f8937;
	selp.f32 	%f4909, 0f3F800000, 0f00000000, %p554;
	add.f32 	%f4910, %f4906, %f4909;
	mul.f32 	%f4911, %f4396, 0f39800000;
	selp.f32 	%f4912, %f4911, 0f00000000, %p554;
	abs.f32 	%f4913, %f4435;
	setp.ge.f32 	%p555, %f4913, %f8937;
	selp.f32 	%f4914, 0f3F800000, 0f00000000, %p555;
	add.f32 	%f4915, %f4910, %f4914;
	mul.f32 	%f4916, %f4435, 0f39800000;
	selp.f32 	%f4917, %f4916, 0f00000000, %p555;
	abs.f32 	%f4918, %f4474;
	setp.ge.f32 	%p556, %f4918, %f8937;
	selp.f32 	%f4919, 0f3F800000, 0f00000000, %p556;
	add.f32 	%f4920, %f4915, %f4919;
	mul.f32 	%f4921, %f4474, 0f39800000;
	selp.f32 	%f4922, %f4921, 0f00000000, %p556;
	abs.f32 	%f4923, %f4513;
	setp.ge.f32 	%p557, %f4923, %f8937;
	selp.f32 	%f4924, 0f3F800000, 0f00000000, %p557;
	add.f32 	%f4925, %f4920, %f4924;
	mul.f32 	%f4926, %f4513, 0f39800000;
	abs.f32 	%f4927, %f4552;
	setp.ge.f32 	%p558, %f4927, %f8937;
	selp.f32 	%f4928, 0f3F800000, 0f00000000, %p558;
	add.f32 	%f4929, %f4925, %f4928;
	mul.f32 	%f4930, %f4552, 0f39800000;
	selp.f32 	%f4931, %f4930, 0f00000000, %p558;
	abs.f32 	%f4932, %f4591;
	setp.ge.f32 	%p559, %f4932, %f8937;
	selp.f32 	%f4933, 0f3F800000, 0f00000000, %p559;
	add.f32 	%f4934, %f4929, %f4933;
	mul.f32 	%f4935, %f4591, 0f39800000;
	selp.f32 	%f4936, %f4935, 0f00000000, %p559;
	abs.f32 	%f4937, %f4630;
	setp.ge.f32 	%p560, %f4937, %f8937;
	selp.f32 	%f4938, 0f3F800000, 0f00000000, %p560;
	add.f32 	%f4939, %f4934, %f4938;
	mul.f32 	%f4940, %f4630, 0f39800000;
	selp.f32 	%f4941, %f4940, 0f00000000, %p560;
	mov.b32 	%r876, %f4939;
	shfl.sync.bfly.b32	%r877|%p561, %r876, 4, 6175, -1;
	mov.b32 	%f4942, %r877;
	add.f32 	%f4943, %f4939, %f4942;
	mov.b32 	%r878, %f4943;
	shfl.sync.bfly.b32	%r879|%p562, %r878, 2, 6175, -1;
	mov.b32 	%f4944, %r879;
	add.f32 	%f4945, %f4943, %f4944;
	mov.b32 	%r880, %f4945;
	shfl.sync.bfly.b32	%r881|%p563, %r880, 1, 6175, -1;
	mov.b32 	%f4946, %r881;
	add.f32 	%f4947, %f4945, %f4946;
	rcp.rn.f32 	%f4948, %f4947;
	mul.f32 	%f4949, %f4641, 0f3FB504F3;
	selp.f32 	%f4950, %f4949, 0f00000000, %p497;
	mul.f32 	%f4951, %f4660, 0f3FB504F3;
	selp.f32 	%f4952, %f4951, 0f00000000, %p501;
	add.f32 	%f4953, %f4950, %f4952;
	sub.f32 	%f4954, %f4950, %f4952;
	fma.rn.f32 	%f4955, %f4670, 0f3ED413CD, %f4651;
	mul.f32 	%f4956, %f4651, 0f3ED413CD;
	sub.f32 	%f4957, %f4956, %f4670;
	add.f32 	%f4958, %f4665, %f4656;
	sub.f32 	%f4959, %f4656, %f4665;
	mul.f32 	%f4960, %f4958, 0f3F3504F3;
	add.f32 	%f4961, %f4646, %f4960;
	mul.f32 	%f4962, %f4959, 0f3F3504F3;
	sub.f32 	%f4963, %f4675, %f4962;
	add.f32 	%f4964, %f4675, %f4962;
	sub.f32 	%f4965, %f4646, %f4960;
	mul.f32 	%f4966, %f4955, 0f3FEC835E;
	add.f32 	%f4967, %f4953, %f4966;
	fma.rn.f32 	%f4968, %f4964, 0f3E4BAFAF, %f4961;
	mul.f32 	%f4969, %f4968, 0f3FFB14BE;
	sub.f32 	%f4970, %f4967, %f4969;
	add.f32 	%f4971, %f4967, %f4969;
	mul.f32 	%f4972, %f4957, 0f3FEC835E;
	sub.f32 	%f4973, %f4954, %f4972;
	fma.rn.f32 	%f4974, %f4965, 0f3F2B0DC1, %f4963;
	mul.f32 	%f4975, %f4974, 0f3FD4DB31;
	sub.f32 	%f4976, %f4973, %f4975;
	add.f32 	%f4977, %f4973, %f4975;
	sub.f32 	%f4978, %f4953, %f4966;
	mul.f32 	%f4979, %f4961, 0f3E4BAFAF;
	sub.f32 	%f4980, %f4964, %f4979;
	mul.f32 	%f4981, %f4980, 0f3FFB14BE;
	sub.f32 	%f4982, %f4978, %f4981;
	add.f32 	%f4983, %f4978, %f4981;
	add.f32 	%f4984, %f4954, %f4972;
	mul.f32 	%f4985, %f4963, 0f3F2B0DC1;
	sub.f32 	%f4986, %f4965, %f4985;
	mul.f32 	%f4987, %f4986, 0f3FD4DB31;
	sub.f32 	%f4988, %f4984, %f4987;
	add.f32 	%f4989, %f4984, %f4987;
	mul.f32 	%f4990, %f4679, 0f3FB504F3;
	selp.f32 	%f4991, %f4990, 0f00000000, %p505;
	mul.f32 	%f4992, %f4698, 0f3FB504F3;
	selp.f32 	%f4993, %f4992, 0f00000000, %p509;
	add.f32 	%f4994, %f4991, %f4993;
	sub.f32 	%f4995, %f4991, %f4993;
	fma.rn.f32 	%f4996, %f4708, 0f3ED413CD, %f4689;
	mul.f32 	%f4997, %f4689, 0f3ED413CD;
	sub.f32 	%f4998, %f4997, %f4708;
	add.f32 	%f4999, %f4703, %f4694;
	sub.f32 	%f5000, %f4694, %f4703;
	mul.f32 	%f5001, %f4999, 0f3F3504F3;
	add.f32 	%f5002, %f4684, %f5001;
	mul.f32 	%f5003, %f5000, 0f3F3504F3;
	sub.f32 	%f5004, %f4713, %f5003;
	add.f32 	%f5005, %f4713, %f5003;
	sub.f32 	%f5006, %f4684, %f5001;
	mul.f32 	%f5007, %f4996, 0f3FEC835E;
	add.f32 	%f5008, %f4994, %f5007;
	fma.rn.f32 	%f5009, %f5005, 0f3E4BAFAF, %f5002;
	mul.f32 	%f5010, %f5009, 0f3FFB14BE;
	sub.f32 	%f5011, %f5008, %f5010;
	add.f32 	%f5012, %f5008, %f5010;
	mul.f32 	%f5013, %f4998, 0f3FEC835E;
	sub.f32 	%f5014, %f4995, %f5013;
	fma.rn.f32 	%f5015, %f5006, 0f3F2B0DC1, %f5004;
	mul.f32 	%f5016, %f5015, 0f3FD4DB31;
	sub.f32 	%f5017, %f5014, %f5016;
	add.f32 	%f5018, %f5014, %f5016;
	sub.f32 	%f5019, %f4994, %f5007;
	mul.f32 	%f5020, %f5002, 0f3E4BAFAF;
	sub.f32 	%f5021, %f5005, %f5020;
	mul.f32 	%f5022, %f5021, 0f3FFB14BE;
	sub.f32 	%f5023, %f5019, %f5022;
	add.f32 	%f5024, %f5019, %f5022;
	add.f32 	%f5025, %f4995, %f5013;
	mul.f32 	%f5026, %f5004, 0f3F2B0DC1;
	sub.f32 	%f5027, %f5006, %f5026;
	mul.f32 	%f5028, %f5027, 0f3FD4DB31;
	sub.f32 	%f5029, %f5025, %f5028;
	add.f32 	%f5030, %f5025, %f5028;
	mul.f32 	%f5031, %f4717, 0f3FB504F3;
	selp.f32 	%f5032, %f5031, 0f00000000, %p513;
	mul.f32 	%f5033, %f4736, 0f3FB504F3;
	selp.f32 	%f5034, %f5033, 0f00000000, %p517;
	add.f32 	%f5035, %f5032, %f5034;
	sub.f32 	%f5036, %f5032, %f5034;
	fma.rn.f32 	%f5037, %f4746, 0f3ED413CD, %f4727;
	mul.f32 	%f5038, %f4727, 0f3ED413CD;
	sub.f32 	%f5039, %f5038, %f4746;
	add.f32 	%f5040, %f4741, %f4732;
	sub.f32 	%f5041, %f4732, %f4741;
	mul.f32 	%f5042, %f5040, 0f3F3504F3;
	add.f32 	%f5043, %f4722, %f5042;
	mul.f32 	%f5044, %f5041, 0f3F3504F3;
	sub.f32 	%f5045, %f4751, %f5044;
	add.f32 	%f5046, %f4751, %f5044;
	sub.f32 	%f5047, %f4722, %f5042;
	mul.f32 	%f5048, %f5037, 0f3FEC835E;
	add.f32 	%f5049, %f5035, %f5048;
	fma.rn.f32 	%f5050, %f5046, 0f3E4BAFAF, %f5043;
	mul.f32 	%f5051, %f5050, 0f3FFB14BE;
	sub.f32 	%f5052, %f5049, %f5051;
	add.f32 	%f5053, %f5049, %f5051;
	mul.f32 	%f5054, %f5039, 0f3FEC835E;
	sub.f32 	%f5055, %f5036, %f5054;
	fma.rn.f32 	%f5056, %f5047, 0f3F2B0DC1, %f5045;
	mul.f32 	%f5057, %f5056, 0f3FD4DB31;
	sub.f32 	%f5058, %f5055, %f5057;
	add.f32 	%f5059, %f5055, %f5057;
	sub.f32 	%f5060, %f5035, %f5048;
	mul.f32 	%f5061, %f5043, 0f3E4BAFAF;
	sub.f32 	%f5062, %f5046, %f5061;
	mul.f32 	%f5063, %f5062, 0f3FFB14BE;
	sub.f32 	%f5064, %f5060, %f5063;
	add.f32 	%f5065, %f5060, %f5063;
	add.f32 	%f5066, %f5036, %f5054;
	mul.f32 	%f5067, %f5045, 0f3F2B0DC1;
	sub.f32 	%f5068, %f5047, %f5067;
	mul.f32 	%f5069, %f5068, 0f3FD4DB31;
	sub.f32 	%f5070, %f5066, %f5069;
	add.f32 	%f5071, %f5066, %f5069;
	mul.f32 	%f5072, %f4755, 0f3FB504F3;
	selp.f32 	%f5073, %f5072, 0f00000000, %p521;
	mul.f32 	%f5074, %f4774, 0f3FB504F3;
	selp.f32 	%f5075, %f5074, 0f00000000, %p525;
	add.f32 	%f5076, %f5073, %f5075;
	sub.f32 	%f5077, %f5073, %f5075;
	fma.rn.f32 	%f5078, %f4784, 0f3ED413CD, %f4765;
	mul.f32 	%f5079, %f4765, 0f3ED413CD;
	sub.f32 	%f5080, %f5079, %f4784;
	add.f32 	%f5081, %f4779, %f4770;
	sub.f32 	%f5082, %f4770, %f4779;
	mul.f32 	%f5083, %f5081, 0f3F3504F3;
	add.f32 	%f5084, %f4760, %f5083;
	mul.f32 	%f5085, %f5082, 0f3F3504F3;
	sub.f32 	%f5086, %f4789, %f5085;
	add.f32 	%f5087, %f4789, %f5085;
	sub.f32 	%f5088, %f4760, %f5083;
	mul.f32 	%f5089, %f5078, 0f3FEC835E;
	add.f32 	%f5090, %f5076, %f5089;
	fma.rn.f32 	%f5091, %f5087, 0f3E4BAFAF, %f5084;
	mul.f32 	%f5092, %f5091, 0f3FFB14BE;
	sub.f32 	%f5093, %f5090, %f5092;
	add.f32 	%f5094, %f5090, %f5092;
	mul.f32 	%f5095, %f5080, 0f3FEC835E;
	sub.f32 	%f5096, %f5077, %f5095;
	fma.rn.f32 	%f5097, %f5088, 0f3F2B0DC1, %f5086;
	mul.f32 	%f5098, %f5097, 0f3FD4DB31;
	sub.f32 	%f5099, %f5096, %f5098;
	add.f32 	%f5100, %f5096, %f5098;
	sub.f32 	%f5101, %f5076, %f5089;
	mul.f32 	%f5102, %f5084, 0f3E4BAFAF;
	sub.f32 	%f5103, %f5087, %f5102;
	mul.f32 	%f5104, %f5103, 0f3FFB14BE;
	sub.f32 	%f5105, %f5101, %f5104;
	add.f32 	%f5106, %f5101, %f5104;
	add.f32 	%f5107, %f5077, %f5095;
	mul.f32 	%f5108, %f5086, 0f3F2B0DC1;
	sub.f32 	%f5109, %f5088, %f5108;
	mul.f32 	%f5110, %f5109, 0f3FD4DB31;
	sub.f32 	%f5111, %f5107, %f5110;
	add.f32 	%f5112, %f5107, %f5110;
	mul.f32 	%f5113, %f4793, 0f3FB504F3;
	selp.f32 	%f5114, %f5113, 0f00000000, %p529;
	mul.f32 	%f5115, %f4812, 0f3FB504F3;
	selp.f32 	%f5116, %f5115, 0f00000000, %p533;
	add.f32 	%f5117, %f5114, %f5116;
	sub.f32 	%f5118, %f5114, %f5116;
	fma.rn.f32 	%f5119, %f4822, 0f3ED413CD, %f4803;
	mul.f32 	%f5120, %f4803, 0f3ED413CD;
	sub.f32 	%f5121, %f5120, %f4822;
	add.f32 	%f5122, %f4817, %f4808;
	sub.f32 	%f5123, %f4808, %f4817;
	mul.f32 	%f5124, %f5122, 0f3F3504F3;
	add.f32 	%f5125, %f4798, %f5124;
	mul.f32 	%f5126, %f5123, 0f3F3504F3;
	sub.f32 	%f5127, %f4827, %f5126;
	add.f32 	%f5128, %f4827, %f5126;
	sub.f32 	%f5129, %f4798, %f5124;
	mul.f32 	%f5130, %f5119, 0f3FEC835E;
	add.f32 	%f5131, %f5117, %f5130;
	fma.rn.f32 	%f5132, %f5128, 0f3E4BAFAF, %f5125;
	mul.f32 	%f5133, %f5132, 0f3FFB14BE;
	sub.f32 	%f5134, %f5131, %f5133;
	add.f32 	%f5135, %f5131, %f5133;
	mul.f32 	%f5136, %f5121, 0f3FEC835E;
	sub.f32 	%f5137, %f5118, %f5136;
	fma.rn.f32 	%f5138, %f5129, 0f3F2B0DC1, %f5127;
	mul.f32 	%f5139, %f5138, 0f3FD4DB31;
	sub.f32 	%f5140, %f5137, %f5139;
	add.f32 	%f5141, %f5137, %f5139;
	sub.f32 	%f5142, %f5117, %f5130;
	mul.f32 	%f5143, %f5125, 0f3E4BAFAF;
	sub.f32 	%f5144, %f5128, %f5143;
	mul.f32 	%f5145, %f5144, 0f3FFB14BE;
	sub.f32 	%f5146, %f5142, %f5145;
	add.f32 	%f5147, %f5142, %f5145;
	add.f32 	%f5148, %f5118, %f5136;
	mul.f32 	%f5149, %f5127, 0f3F2B0DC1;
	sub.f32 	%f5150, %f5129, %f5149;
	mul.f32 	%f5151, %f5150, 0f3FD4DB31;
	sub.f32 	%f5152, %f5148, %f5151;
	add.f32 	%f5153, %f5148, %f5151;
	mul.f32 	%f5154, %f4831, 0f3FB504F3;
	selp.f32 	%f5155, %f5154, 0f00000000, %p537;
	mul.f32 	%f5156, %f4850, 0f3FB504F3;
	selp.f32 	%f5157, %f5156, 0f00000000, %p541;
	add.f32 	%f5158, %f5155, %f5157;
	sub.f32 	%f5159, %f5155, %f5157;
	fma.rn.f32 	%f5160, %f4860, 0f3ED413CD, %f4841;
	mul.f32 	%f5161, %f4841, 0f3ED413CD;
	sub.f32 	%f5162, %f5161, %f4860;
	add.f32 	%f5163, %f4855, %f4846;
	sub.f32 	%f5164, %f4846, %f4855;
	mul.f32 	%f5165, %f5163, 0f3F3504F3;
	add.f32 	%f5166, %f4836, %f5165;
	mul.f32 	%f5167, %f5164, 0f3F3504F3;
	sub.f32 	%f5168, %f4865, %f5167;
	add.f32 	%f5169, %f4865, %f5167;
	sub.f32 	%f5170, %f4836, %f5165;
	mul.f32 	%f5171, %f5160, 0f3FEC835E;
	add.f32 	%f5172, %f5158, %f5171;
	fma.rn.f32 	%f5173, %f5169, 0f3E4BAFAF, %f5166;
	mul.f32 	%f5174, %f5173, 0f3FFB14BE;
	sub.f32 	%f5175, %f5172, %f5174;
	add.f32 	%f5176, %f5172, %f5174;
	mul.f32 	%f5177, %f5162, 0f3FEC835E;
	sub.f32 	%f5178, %f5159, %f5177;
	fma.rn.f32 	%f5179, %f5170, 0f3F2B0DC1, %f5168;
	mul.f32 	%f5180, %f5179, 0f3FD4DB31;
	sub.f32 	%f5181, %f5178, %f5180;
	add.f32 	%f5182, %f5178, %f5180;
	sub.f32 	%f5183, %f5158, %f5171;
	mul.f32 	%f5184, %f5166, 0f3E4BAFAF;
	sub.f32 	%f5185, %f5169, %f5184;
	mul.f32 	%f5186, %f5185, 0f3FFB14BE;
	sub.f32 	%f5187, %f5183, %f5186;
	add.f32 	%f5188, %f5183, %f5186;
	add.f32 	%f5189, %f5159, %f5177;
	mul.f32 	%f5190, %f5168, 0f3F2B0DC1;
	sub.f32 	%f5191, %f5170, %f5190;
	mul.f32 	%f5192, %f5191, 0f3FD4DB31;
	sub.f32 	%f5193, %f5189, %f5192;
	add.f32 	%f5194, %f5189, %f5192;
	mul.f32 	%f5195, %f4869, 0f3FB504F3;
	selp.f32 	%f5196, %f5195, 0f00000000, %p545;
	mul.f32 	%f5197, %f4888, 0f3FB504F3;
	selp.f32 	%f5198, %f5197, 0f00000000, %p549;
	add.f32 	%f5199, %f5196, %f5198;
	sub.f32 	%f5200, %f5196, %f5198;
	fma.rn.f32 	%f5201, %f4898, 0f3ED413CD, %f4879;
	mul.f32 	%f5202, %f4879, 0f3ED413CD;
	sub.f32 	%f5203, %f5202, %f4898;
	add.f32 	%f5204, %f4893, %f4884;
	sub.f32 	%f5205, %f4884, %f4893;
	mul.f32 	%f5206, %f5204, 0f3F3504F3;
	add.f32 	%f5207, %f4874, %f5206;
	mul.f32 	%f5208, %f5205, 0f3F3504F3;
	sub.f32 	%f5209, %f4903, %f5208;
	add.f32 	%f5210, %f4903, %f5208;
	sub.f32 	%f5211, %f4874, %f5206;
	mul.f32 	%f5212, %f5201, 0f3FEC835E;
	add.f32 	%f5213, %f5199, %f5212;
	fma.rn.f32 	%f5214, %f5210, 0f3E4BAFAF, %f5207;
	mul.f32 	%f5215, %f5214, 0f3FFB14BE;
	sub.f32 	%f5216, %f5213, %f5215;
	add.f32 	%f5217, %f5213, %f5215;
	mul.f32 	%f5218, %f5203, 0f3FEC835E;
	sub.f32 	%f5219, %f5200, %f5218;
	fma.rn.f32 	%f5220, %f5211, 0f3F2B0DC1, %f5209;
	mul.f32 	%f5221, %f5220, 0f3FD4DB31;
	sub.f32 	%f5222, %f5219, %f5221;
	add.f32 	%f5223, %f5219, %f5221;
	sub.f32 	%f5224, %f5199, %f5212;
	mul.f32 	%f5225, %f5207, 0f3E4BAFAF;
	sub.f32 	%f5226, %f5210, %f5225;
	mul.f32 	%f5227, %f5226, 0f3FFB14BE;
	sub.f32 	%f5228, %f5224, %f5227;
	add.f32 	%f5229, %f5224, %f5227;
	add.f32 	%f5230, %f5200, %f5218;
	mul.f32 	%f5231, %f5209, 0f3F2B0DC1;
	sub.f32 	%f5232, %f5211, %f5231;
	mul.f32 	%f5233, %f5232, 0f3FD4DB31;
	sub.f32 	%f5234, %f5230, %f5233;
	add.f32 	%f5235, %f5230, %f5233;
	mul.f32 	%f5236, %f4907, 0f3FB504F3;
	selp.f32 	%f5237, %f5236, 0f00000000, %p553;
	mul.f32 	%f5238, %f4926, 0f3FB504F3;
	selp.f32 	%f5239, %f5238, 0f00000000, %p557;
	add.f32 	%f5240, %f5237, %f5239;
	sub.f32 	%f5241, %f5237, %f5239;
	fma.rn.f32 	%f5242, %f4936, 0f3ED413CD, %f4917;
	mul.f32 	%f5243, %f4917, 0f3ED413CD;
	sub.f32 	%f5244, %f5243, %f4936;
	add.f32 	%f5245, %f4931, %f4922;
	sub.f32 	%f5246, %f4922, %f4931;
	mul.f32 	%f5247, %f5245, 0f3F3504F3;
	add.f32 	%f5248, %f4912, %f5247;
	mul.f32 	%f5249, %f5246, 0f3F3504F3;
	sub.f32 	%f5250, %f4941, %f5249;
	add.f32 	%f5251, %f4941, %f5249;
	sub.f32 	%f5252, %f4912, %f5247;
	mul.f32 	%f5253, %f5242, 0f3FEC835E;
	add.f32 	%f5254, %f5240, %f5253;
	fma.rn.f32 	%f5255, %f5251, 0f3E4BAFAF, %f5248;
	mul.f32 	%f5256, %f5255, 0f3FFB14BE;
	sub.f32 	%f5257, %f5254, %f5256;
	add.f32 	%f5258, %f5254, %f5256;
	mul.f32 	%f5259, %f5244, 0f3FEC835E;
	sub.f32 	%f5260, %f5241, %f5259;
	fma.rn.f32 	%f5261, %f5252, 0f3F2B0DC1, %f5250;
	mul.f32 	%f5262, %f5261, 0f3FD4DB31;
	sub.f32 	%f5263, %f5260, %f5262;
	add.f32 	%f5264, %f5260, %f5262;
	sub.f32 	%f5265, %f5240, %f5253;
	mul.f32 	%f5266, %f5248, 0f3E4BAFAF;
	sub.f32 	%f5267, %f5251, %f5266;
	mul.f32 	%f5268, %f5267, 0f3FFB14BE;
	sub.f32 	%f5269, %f5265, %f5268;
	add.f32 	%f5270, %f5265, %f5268;
	add.f32 	%f5271, %f5241, %f5259;
	mul.f32 	%f5272, %f5250, 0f3F2B0DC1;
	sub.f32 	%f5273, %f5252, %f5272;
	mul.f32 	%f5274, %f5273, 0f3FD4DB31;
	sub.f32 	%f5275, %f5271, %f5274;
	add.f32 	%f5276, %f5271, %f5274;
	// begin inline asm
	mov.u32 %r792, %laneid;
	// end inline asm
	shr.s32 	%r882, %r792, 31;
	shr.u32 	%r883, %r882, 29;
	add.s32 	%r884, %r792, %r883;
	and.b32  	%r885, %r884, 1073741816;
	sub.s32 	%r886, %r792, %r885;
	and.b32  	%r887, %r792, 1073741816;
	mad.lo.s32 	%r888, %r886, 33, %r887;
	shl.b32 	%r889, %r888, 2;
	add.s32 	%r890, %r860, %r889;
	bar.warp.sync 	-1;
	shl.b32 	%r891, %r792, 2;
	add.s32 	%r892, %r860, %r891;
	st.shared.f32 	[%r892], %f4971;
	st.shared.f32 	[%r892+132], %f4989;
	st.shared.f32 	[%r892+264], %f4977;
	st.shared.f32 	[%r892+396], %f4982;
	st.shared.f32 	[%r892+528], %f4983;
	st.shared.f32 	[%r892+660], %f4976;
	st.shared.f32 	[%r892+792], %f4988;
	st.shared.f32 	[%r892+924], %f4970;
	bar.warp.sync 	-1;
	ld.shared.f32 	%f5277, [%r890];
	ld.shared.f32 	%f5278, [%r890+4];
	ld.shared.f32 	%f5279, [%r890+8];
	ld.shared.f32 	%f5280, [%r890+12];
	ld.shared.f32 	%f5281, [%r890+16];
	ld.shared.f32 	%f5282, [%r890+20];
	ld.shared.f32 	%f5283, [%r890+24];
	ld.shared.f32 	%f5284, [%r890+28];
	bar.warp.sync 	-1;
	st.shared.f32 	[%r892], %f5012;
	st.shared.f32 	[%r892+132], %f5030;
	st.shared.f32 	[%r892+264], %f5018;
	st.shared.f32 	[%r892+396], %f5023;
	st.shared.f32 	[%r892+528], %f5024;
	st.shared.f32 	[%r892+660], %f5017;
	st.shared.f32 	[%r892+792], %f5029;
	st.shared.f32 	[%r892+924], %f5011;
	bar.warp.sync 	-1;
	ld.shared.f32 	%f5285, [%r890];
	ld.shared.f32 	%f5286, [%r890+4];
	ld.shared.f32 	%f5287, [%r890+8];
	ld.shared.f32 	%f5288, [%r890+12];
	ld.shared.f32 	%f5289, [%r890+16];
	ld.shared.f32 	%f5290, [%r890+20];
	ld.shared.f32 	%f5291, [%r890+24];
	ld.shared.f32 	%f5292, [%r890+28];
	bar.warp.sync 	-1;
	st.shared.f32 	[%r892], %f5053;
	st.shared.f32 	[%r892+132], %f5071;
	st.shared.f32 	[%r892+264], %f5059;
	st.shared.f32 	[%r892+396], %f5064;
	st.shared.f32 	[%r892+528], %f5065;
	st.shared.f32 	[%r892+660], %f5058;
	st.shared.f32 	[%r892+792], %f5070;
	st.shared.f32 	[%r892+924], %f5052;
	bar.warp.sync 	-1;
	ld.shared.f32 	%f5293, [%r890];
	ld.shared.f32 	%f5294, [%r890+4];
	ld.shared.f32 	%f5295, [%r890+8];
	ld.shared.f32 	%f5296, [%r890+12];
	ld.shared.f32 	%f5297, [%r890+16];
	ld.shared.f32 	%f5298, [%r890+20];
	ld.shared.f32 	%f5299, [%r890+24];
	ld.shared.f32 	%f5300, [%r890+28];
	bar.warp.sync 	-1;
	st.shared.f32 	[%r892], %f5094;
	st.shared.f32 	[%r892+132], %f5112;
	st.shared.f32 	[%r892+264], %f5100;
	st.shared.f32 	[%r892+396], %f5105;
	st.shared.f32 	[%r892+528], %f5106;
	st.shared.f32 	[%r892+660], %f5099;
	st.shared.f32 	[%r892+792], %f5111;
	st.shared.f32 	[%r892+924], %f5093;
	bar.warp.sync 	-1;
	ld.shared.f32 	%f5301, [%r890];
	ld.shared.f32 	%f5302, [%r890+4];
	ld.shared.f32 	%f5303, [%r890+8];
	ld.shared.f32 	%f5304, [%r890+12];
	ld.shared.f32 	%f5305, [%r890+16];
	ld.shared.f32 	%f5306, [%r890+20];
	ld.shared.f32 	%f5307, [%r890+24];
	ld.shared.f32 	%f5308, [%r890+28];
	bar.warp.sync 	-1;
	st.shared.f32 	[%r892], %f5135;
	st.shared.f32 	[%r892+132], %f5153;
	st.shared.f32 	[%r892+264], %f5141;
	st.shared.f32 	[%r892+396], %f5146;
	st.shared.f32 	[%r892+528], %f5147;
	st.shared.f32 	[%r892+660], %f5140;
	st.shared.f32 	[%r892+792], %f5152;
	st.shared.f32 	[%r892+924], %f5134;
	bar.warp.sync 	-1;
	ld.shared.f32 	%f5309, [%r890];
	ld.shared.f32 	%f5310, [%r890+4];
	ld.shared.f32 	%f5311, [%r890+8];
	ld.shared.f32 	%f5312, [%r890+12];
	ld.shared.f32 	%f5313, [%r890+16];
	ld.shared.f32 	%f5314, [%r890+20];
	ld.shared.f32 	%f5315, [%r890+24];
	ld.shared.f32 	%f5316, [%r890+28];
	bar.warp.sync 	-1;
	st.shared.f32 	[%r892], %f5176;
	st.shared.f32 	[%r892+132], %f5194;
	st.shared.f32 	[%r892+264], %f5182;
	st.shared.f32 	[%r892+396], %f5187;
	st.shared.f32 	[%r892+528], %f5188;
	st.shared.f32 	[%r892+660], %f5181;
	st.shared.f32 	[%r892+792], %f5193;
	st.shared.f32 	[%r892+924], %f5175;
	bar.warp.sync 	-1;
	ld.shared.f32 	%f5317, [%r890];
	ld.shared.f32 	%f5318, [%r890+4];
	ld.shared.f32 	%f5319, [%r890+8];
	ld.shared.f32 	%f5320, [%r890+12];
	ld.shared.f32 	%f5321, [%r890+16];
	ld.shared.f32 	%f5322, [%r890+20];
	ld.shared.f32 	%f5323, [%r890+24];
	ld.shared.f32 	%f5324, [%r890+28];
	bar.warp.sync 	-1;
	st.shared.f32 	[%r892], %f5217;
	st.shared.f32 	[%r892+132], %f5235;
	st.shared.f32 	[%r892+264], %f5223;
	st.shared.f32 	[%r892+396], %f5228;
	st.shared.f32 	[%r892+528], %f5229;
	st.shared.f32 	[%r892+660], %f5222;
	st.shared.f32 	[%r892+792], %f5234;
	st.shared.f32 	[%r892+924], %f5216;
	bar.warp.sync 	-1;
	ld.shared.f32 	%f5325, [%r890];
	ld.shared.f32 	%f5326, [%r890+4];
	ld.shared.f32 	%f5327, [%r890+8];
	ld.shared.f32 	%f5328, [%r890+12];
	ld.shared.f32 	%f5329, [%r890+16];
	ld.shared.f32 	%f5330, [%r890+20];
	ld.shared.f32 	%f5331, [%r890+24];
	ld.shared.f32 	%f5332, [%r890+28];
	bar.warp.sync 	-1;
	st.shared.f32 	[%r892], %f5258;
	st.shared.f32 	[%r892+132], %f5276;
	st.shared.f32 	[%r892+264], %f5264;
	st.shared.f32 	[%r892+396], %f5269;
	st.shared.f32 	[%r892+528], %f5270;
	st.shared.f32 	[%r892+660], %f5263;
	st.shared.f32 	[%r892+792], %f5275;
	st.shared.f32 	[%r892+924], %f5257;
	bar.warp.sync 	-1;
	ld.shared.f32 	%f5333, [%r890];
	ld.shared.f32 	%f5334, [%r890+4];
	ld.shared.f32 	%f5335, [%r890+8];
	ld.shared.f32 	%f5336, [%r890+12];
	ld.shared.f32 	%f5337, [%r890+16];
	ld.shared.f32 	%f5338, [%r890+20];
	ld.shared.f32 	%f5339, [%r890+24];
	ld.shared.f32 	%f5340, [%r890+28];
	mul.f32 	%f5341, %f5277, 0f3FB504F3;
	mul.f32 	%f5342, %f5281, 0f3FB504F3;
	add.f32 	%f5343, %f5341, %f5342;
	sub.f32 	%f5344, %f5341, %f5342;
	fma.rn.f32 	%f5345, %f5283, 0f3ED413CD, %f5279;
	mul.f32 	%f5346, %f5279, 0f3ED413CD;
	sub.f32 	%f5347, %f5346, %f5283;
	add.f32 	%f5348, %f5282, %f5280;
	sub.f32 	%f5349, %f5280, %f5282;
	mul.f32 	%f5350, %f5348, 0f3F3504F3;
	add.f32 	%f5351, %f5278, %f5350;
	mul.f32 	%f5352, %f5349, 0f3F3504F3;
	sub.f32 	%f5353, %f5284, %f5352;
	add.f32 	%f5354, %f5284, %f5352;
	sub.f32 	%f5355, %f5278, %f5350;
	mul.f32 	%f5356, %f5345, 0f3FEC835E;
	add.f32 	%f5357, %f5343, %f5356;
	fma.rn.f32 	%f5358, %f5354, 0f3E4BAFAF, %f5351;
	mul.f32 	%f5359, %f5358, 0f3FFB14BE;
	sub.f32 	%f5360, %f5357, %f5359;
	add.f32 	%f5361, %f5357, %f5359;
	mul.f32 	%f5362, %f5347, 0f3FEC835E;
	sub.f32 	%f5363, %f5344, %f5362;
	fma.rn.f32 	%f5364, %f5355, 0f3F2B0DC1, %f5353;
	mul.f32 	%f5365, %f5364, 0f3FD4DB31;
	sub.f32 	%f5366, %f5363, %f5365;
	add.f32 	%f5367, %f5363, %f5365;
	sub.f32 	%f5368, %f5343, %f5356;
	mul.f32 	%f5369, %f5351, 0f3E4BAFAF;
	sub.f32 	%f5370, %f5354, %f5369;
	mul.f32 	%f5371, %f5370, 0f3FFB14BE;
	sub.f32 	%f5372, %f5368, %f5371;
	add.f32 	%f5373, %f5368, %f5371;
	add.f32 	%f5374, %f5344, %f5362;
	mul.f32 	%f5375, %f5353, 0f3F2B0DC1;
	sub.f32 	%f5376, %f5355, %f5375;
	mul.f32 	%f5377, %f5376, 0f3FD4DB31;
	sub.f32 	%f5378, %f5374, %f5377;
	add.f32 	%f5379, %f5374, %f5377;
	mul.f32 	%f5380, %f5285, 0f3FB504F3;
	mul.f32 	%f5381, %f5289, 0f3FB504F3;
	add.f32 	%f5382, %f5380, %f5381;
	sub.f32 	%f5383, %f5380, %f5381;
	fma.rn.f32 	%f5384, %f5291, 0f3ED413CD, %f5287;
	mul.f32 	%f5385, %f5287, 0f3ED413CD;
	sub.f32 	%f5386, %f5385, %f5291;
	add.f32 	%f5387, %f5290, %f5288;
	sub.f32 	%f5388, %f5288, %f5290;
	mul.f32 	%f5389, %f5387, 0f3F3504F3;
	add.f32 	%f5390, %f5286, %f5389;
	mul.f32 	%f5391, %f5388, 0f3F3504F3;
	sub.f32 	%f5392, %f5292, %f5391;
	add.f32 	%f5393, %f5292, %f5391;
	sub.f32 	%f5394, %f5286, %f5389;
	mul.f32 	%f5395, %f5384, 0f3FEC835E;
	add.f32 	%f5396, %f5382, %f5395;
	fma.rn.f32 	%f5397, %f5393, 0f3E4BAFAF, %f5390;
	mul.f32 	%f5398, %f5397, 0f3FFB14BE;
	sub.f32 	%f5399, %f5396, %f5398;
	add.f32 	%f5400, %f5396, %f5398;
	mul.f32 	%f5401, %f5386, 0f3FEC835E;
	sub.f32 	%f5402, %f5383, %f5401;
	fma.rn.f32 	%f5403, %f5394, 0f3F2B0DC1, %f5392;
	mul.f32 	%f5404, %f5403, 0f3FD4DB31;
	sub.f32 	%f5405, %f5402, %f5404;
	add.f32 	%f5406, %f5402, %f5404;
	sub.f32 	%f5407, %f5382, %f5395;
	mul.f32 	%f5408, %f5390, 0f3E4BAFAF;
	sub.f32 	%f5409, %f5393, %f5408;
	mul.f32 	%f5410, %f5409, 0f3FFB14BE;
	sub.f32 	%f5411, %f5407, %f5410;
	add.f32 	%f5412, %f5407, %f5410;
	add.f32 	%f5413, %f5383, %f5401;
	mul.f32 	%f5414, %f5392, 0f3F2B0DC1;
	sub.f32 	%f5415, %f5394, %f5414;
	mul.f32 	%f5416, %f5415, 0f3FD4DB31;
	sub.f32 	%f5417, %f5413, %f5416;
	add.f32 	%f5418, %f5413, %f5416;
	mul.f32 	%f5419, %f5293, 0f3FB504F3;
	mul.f32 	%f5420, %f5297, 0f3FB504F3;
	add.f32 	%f5421, %f5419, %f5420;
	sub.f32 	%f5422, %f5419, %f5420;
	fma.rn.f32 	%f5423, %f5299, 0f3ED413CD, %f5295;
	mul.f32 	%f5424, %f5295, 0f3ED413CD;
	sub.f32 	%f5425, %f5424, %f5299;
	add.f32 	%f5426, %f5298, %f5296;
	sub.f32 	%f5427, %f5296, %f5298;
	mul.f32 	%f5428, %f5426, 0f3F3504F3;
	add.f32 	%f5429, %f5294, %f5428;
	mul.f32 	%f5430, %f5427, 0f3F3504F3;
	sub.f32 	%f5431, %f5300, %f5430;
	add.f32 	%f5432, %f5300, %f5430;
	sub.f32 	%f5433, %f5294, %f5428;
	mul.f32 	%f5434, %f5423, 0f3FEC835E;
	add.f32 	%f5435, %f5421, %f5434;
	fma.rn.f32 	%f5436, %f5432, 0f3E4BAFAF, %f5429;
	mul.f32 	%f5437, %f5436, 0f3FFB14BE;
	sub.f32 	%f5438, %f5435, %f5437;
	add.f32 	%f5439, %f5435, %f5437;
	mul.f32 	%f5440, %f5425, 0f3FEC835E;
	sub.f32 	%f5441, %f5422, %f5440;
	fma.rn.f32 	%f5442, %f5433, 0f3F2B0DC1, %f5431;
	mul.f32 	%f5443, %f5442, 0f3FD4DB31;
	sub.f32 	%f5444, %f5441, %f5443;
	add.f32 	%f5445, %f5441, %f5443;
	sub.f32 	%f5446, %f5421, %f5434;
	mul.f32 	%f5447, %f5429, 0f3E4BAFAF;
	sub.f32 	%f5448, %f5432, %f5447;
	mul.f32 	%f5449, %f5448, 0f3FFB14BE;
	sub.f32 	%f5450, %f5446, %f5449;
	add.f32 	%f5451, %f5446, %f5449;
	add.f32 	%f5452, %f5422, %f5440;
	mul.f32 	%f5453, %f5431, 0f3F2B0DC1;
	sub.f32 	%f5454, %f5433, %f5453;
	mul.f32 	%f5455, %f5454, 0f3FD4DB31;
	sub.f32 	%f5456, %f5452, %f5455;
	add.f32 	%f5457, %f5452, %f5455;
	mul.f32 	%f5458, %f5301, 0f3FB504F3;
	mul.f32 	%f5459, %f5305, 0f3FB504F3;
	add.f32 	%f5460, %f5458, %f5459;
	sub.f32 	%f5461, %f5458, %f5459;
	fma.rn.f32 	%f5462, %f5307, 0f3ED413CD, %f5303;
	mul.f32 	%f5463, %f5303, 0f3ED413CD;
	sub.f32 	%f5464, %f5463, %f5307;
	add.f32 	%f5465, %f5306, %f5304;
	sub.f32 	%f5466, %f5304, %f5306;
	mul.f32 	%f5467, %f5465, 0f3F3504F3;
	add.f32 	%f5468, %f5302, %f5467;
	mul.f32 	%f5469, %f5466, 0f3F3504F3;
	sub.f32 	%f5470, %f5308, %f5469;
	add.f32 	%f5471, %f5308, %f5469;
	sub.f32 	%f5472, %f5302, %f5467;
	mul.f32 	%f5473, %f5462, 0f3FEC835E;
	add.f32 	%f5474, %f5460, %f5473;
	fma.rn.f32 	%f5475, %f5471, 0f3E4BAFAF, %f5468;
	mul.f32 	%f5476, %f5475, 0f3FFB14BE;
	sub.f32 	%f5477, %f5474, %f5476;
	add.f32 	%f5478, %f5474, %f5476;
	mul.f32 	%f5479, %f5464, 0f3FEC835E;
	sub.f32 	%f5480, %f5461, %f5479;
	fma.rn.f32 	%f5481, %f5472, 0f3F2B0DC1, %f5470;
	mul.f32 	%f5482, %f5481, 0f3FD4DB31;
	sub.f32 	%f5483, %f5480, %f5482;
	add.f32 	%f5484, %f5480, %f5482;
	sub.f32 	%f5485, %f5460, %f5473;
	mul.f32 	%f5486, %f5468, 0f3E4BAFAF;
	sub.f32 	%f5487, %f5471, %f5486;
	mul.f32 	%f5488, %f5487, 0f3FFB14BE;
	sub.f32 	%f5489, %f5485, %f5488;
	add.f32 	%f5490, %f5485, %f5488;
	add.f32 	%f5491, %f5461, %f5479;
	mul.f32 	%f5492, %f5470, 0f3F2B0DC1;
	sub.f32 	%f5493, %f5472, %f5492;
	mul.f32 	%f5494, %f5493, 0f3FD4DB31;
	sub.f32 	%f5495, %f5491, %f5494;
	add.f32 	%f5496, %f5491, %f5494;
	mul.f32 	%f5497, %f5309, 0f3FB504F3;
	mul.f32 	%f5498, %f5313, 0f3FB504F3;
	add.f32 	%f5499, %f5497, %f5498;
	sub.f32 	%f5500, %f5497, %f5498;
	fma.rn.f32 	%f5501, %f5315, 0f3ED413CD, %f5311;
	mul.f32 	%f5502, %f5311, 0f3ED413CD;
	sub.f32 	%f5503, %f5502, %f5315;
	add.f32 	%f5504, %f5314, %f5312;
	sub.f32 	%f5505, %f5312, %f5314;
	mul.f32 	%f5506, %f5504, 0f3F3504F3;
	add.f32 	%f5507, %f5310, %f5506;
	mul.f32 	%f5508, %f5505, 0f3F3504F3;
	sub.f32 	%f5509, %f5316, %f5508;
	add.f32 	%f5510, %f5316, %f5508;
	sub.f32 	%f5511, %f5310, %f5506;
	mul.f32 	%f5512, %f5501, 0f3FEC835E;
	add.f32 	%f5513, %f5499, %f5512;
	fma.rn.f32 	%f5514, %f5510, 0f3E4BAFAF, %f5507;
	mul.f32 	%f5515, %f5514, 0f3FFB14BE;
	sub.f32 	%f5516, %f5513, %f5515;
	add.f32 	%f5517, %f5513, %f5515;
	mul.f32 	%f5518, %f5503, 0f3FEC835E;
	sub.f32 	%f5519, %f5500, %f5518;
	fma.rn.f32 	%f5520, %f5511, 0f3F2B0DC1, %f5509;
	mul.f32 	%f5521, %f5520, 0f3FD4DB31;
	sub.f32 	%f5522, %f5519, %f5521;
	add.f32 	%f5523, %f5519, %f5521;
	sub.f32 	%f5524, %f5499, %f5512;
	mul.f32 	%f5525, %f5507, 0f3E4BAFAF;
	sub.f32 	%f5526, %f5510, %f5525;
	mul.f32 	%f5527, %f5526, 0f3FFB14BE;
	sub.f32 	%f5528, %f5524, %f5527;
	add.f32 	%f5529, %f5524, %f5527;
	add.f32 	%f5530, %f5500, %f5518;
	mul.f32 	%f5531, %f5509, 0f3F2B0DC1;
	sub.f32 	%f5532, %f5511, %f5531;
	mul.f32 	%f5533, %f5532, 0f3FD4DB31;
	sub.f32 	%f5534, %f5530, %f5533;
	add.f32 	%f5535, %f5530, %f5533;
	mul.f32 	%f5536, %f5317, 0f3FB504F3;
	mul.f32 	%f5537, %f5321, 0f3FB504F3;
	add.f32 	%f5538, %f5536, %f5537;
	sub.f32 	%f5539, %f5536, %f5537;
	fma.rn.f32 	%f5540, %f5323, 0f3ED413CD, %f5319;
	mul.f32 	%f5541, %f5319, 0f3ED413CD;
	sub.f32 	%f5542, %f5541, %f5323;
	add.f32 	%f5543, %f5322, %f5320;
	sub.f32 	%f5544, %f5320, %f5322;
	mul.f32 	%f5545, %f5543, 0f3F3504F3;
	add.f32 	%f5546, %f5318, %f5545;
	mul.f32 	%f5547, %f5544, 0f3F3504F3;
	sub.f32 	%f5548, %f5324, %f5547;
	add.f32 	%f5549, %f5324, %f5547;
	sub.f32 	%f5550, %f5318, %f5545;
	mul.f32 	%f5551, %f5540, 0f3FEC835E;
	add.f32 	%f5552, %f5538, %f5551;
	fma.rn.f32 	%f5553, %f5549, 0f3E4BAFAF, %f5546;
	mul.f32 	%f5554, %f5553, 0f3FFB14BE;
	sub.f32 	%f5555, %f5552, %f5554;
	add.f32 	%f5556, %f5552, %f5554;
	mul.f32 	%f5557, %f5542, 0f3FEC835E;
	sub.f32 	%f5558, %f5539, %f5557;
	fma.rn.f32 	%f5559, %f5550, 0f3F2B0DC1, %f5548;
	mul.f32 	%f5560, %f5559, 0f3FD4DB31;
	sub.f32 	%f5561, %f5558, %f5560;
	add.f32 	%f5562, %f5558, %f5560;
	sub.f32 	%f5563, %f5538, %f5551;
	mul.f32 	%f5564, %f5546, 0f3E4BAFAF;
	sub.f32 	%f5565, %f5549, %f5564;
	mul.f32 	%f5566, %f5565, 0f3FFB14BE;
	sub.f32 	%f5567, %f5563, %f5566;
	add.f32 	%f5568, %f5563, %f5566;
	add.f32 	%f5569, %f5539, %f5557;
	mul.f32 	%f5570, %f5548, 0f3F2B0DC1;
	sub.f32 	%f5571, %f5550, %f5570;
	mul.f32 	%f5572, %f5571, 0f3FD4DB31;
	sub.f32 	%f5573, %f5569, %f5572;
	add.f32 	%f5574, %f5569, %f5572;
	mul.f32 	%f5575, %f5325, 0f3FB504F3;
	mul.f32 	%f5576, %f5329, 0f3FB504F3;
	add.f32 	%f5577, %f5575, %f5576;
	sub.f32 	%f5578, %f5575, %f5576;
	fma.rn.f32 	%f5579, %f5331, 0f3ED413CD, %f5327;
	mul.f32 	%f5580, %f5327, 0f3ED413CD;
	sub.f32 	%f5581, %f5580, %f5331;
	add.f32 	%f5582, %f5330, %f5328;
	sub.f32 	%f5583, %f5328, %f5330;
	mul.f32 	%f5584, %f5582, 0f3F3504F3;
	add.f32 	%f5585, %f5326, %f5584;
	mul.f32 	%f5586, %f5583, 0f3F3504F3;
	sub.f32 	%f5587, %f5332, %f5586;
	add.f32 	%f5588, %f5332, %f5586;
	sub.f32 	%f5589, %f5326, %f5584;
	mul.f32 	%f5590, %f5579, 0f3FEC835E;
	add.f32 	%f5591, %f5577, %f5590;
	fma.rn.f32 	%f5592, %f5588, 0f3E4BAFAF, %f5585;
	mul.f32 	%f5593, %f5592, 0f3FFB14BE;
	sub.f32 	%f5594, %f5591, %f5593;
	add.f32 	%f5595, %f5591, %f5593;
	mul.f32 	%f5596, %f5581, 0f3FEC835E;
	sub.f32 	%f5597, %f5578, %f5596;
	fma.rn.f32 	%f5598, %f5589, 0f3F2B0DC1, %f5587;
	mul.f32 	%f5599, %f5598, 0f3FD4DB31;
	sub.f32 	%f5600, %f5597, %f5599;
	add.f32 	%f5601, %f5597, %f5599;
	sub.f32 	%f5602, %f5577, %f5590;
	mul.f32 	%f5603, %f5585, 0f3E4BAFAF;
	sub.f32 	%f5604, %f5588, %f5603;
	mul.f32 	%f5605, %f5604, 0f3FFB14BE;
	sub.f32 	%f5606, %f5602, %f5605;
	add.f32 	%f5607, %f5602, %f5605;
	add.f32 	%f5608, %f5578, %f5596;
	mul.f32 	%f5609, %f5587, 0f3F2B0DC1;
	sub.f32 	%f5610, %f5589, %f5609;
	mul.f32 	%f5611, %f5610, 0f3FD4DB31;
	sub.f32 	%f5612, %f5608, %f5611;
	add.f32 	%f5613, %f5608, %f5611;
	mul.f32 	%f5614, %f5333, 0f3FB504F3;
	mul.f32 	%f5615, %f5337, 0f3FB504F3;
	add.f32 	%f5616, %f5614, %f5615;
	sub.f32 	%f5617, %f5614, %f5615;
	fma.rn.f32 	%f5618, %f5339, 0f3ED413CD, %f5335;
	mul.f32 	%f5619, %f5335, 0f3ED413CD;
	sub.f32 	%f5620, %f5619, %f5339;
	add.f32 	%f5621, %f5338, %f5336;
	sub.f32 	%f5622, %f5336, %f5338;
	mul.f32 	%f5623, %f5621, 0f3F3504F3;
	add.f32 	%f5624, %f5334, %f5623;
	mul.f32 	%f5625, %f5622, 0f3F3504F3;
	sub.f32 	%f5626, %f5340, %f5625;
	add.f32 	%f5627, %f5340, %f5625;
	sub.f32 	%f5628, %f5334, %f5623;
	mul.f32 	%f5629, %f5618, 0f3FEC835E;
	add.f32 	%f5630, %f5616, %f5629;
	fma.rn.f32 	%f5631, %f5627, 0f3E4BAFAF, %f5624;
	mul.f32 	%f5632, %f5631, 0f3FFB14BE;
	sub.f32 	%f5633, %f5630, %f5632;
	add.f32 	%f5634, %f5630, %f5632;
	mul.f32 	%f5635, %f5620, 0f3FEC835E;
	sub.f32 	%f5636, %f5617, %f5635;
	fma.rn.f32 	%f5637, %f5628, 0f3F2B0DC1, %f5626;
	mul.f32 	%f5638, %f5637, 0f3FD4DB31;
	sub.f32 	%f5639, %f5636, %f5638;
	add.f32 	%f5640, %f5636, %f5638;
	sub.f32 	%f5641, %f5616, %f5629;
	mul.f32 	%f5642, %f5624, 0f3E4BAFAF;
	sub.f32 	%f5643, %f5627, %f5642;
	mul.f32 	%f5644, %f5643, 0f3FFB14BE;
	sub.f32 	%f5645, %f5641, %f5644;
	add.f32 	%f5646, %f5641, %f5644;
	add.f32 	%f5647, %f5617, %f5635;
	mul.f32 	%f5648, %f5626, 0f3F2B0DC1;
	sub.f32 	%f5649, %f5628, %f5648;
	mul.f32 	%f5650, %f5649, 0f3FD4DB31;
	sub.f32 	%f5651, %f5647, %f5650;
	add.f32 	%f5652, %f5647, %f5650;
	// begin inline asm
	mov.u32 %r793, %laneid;
	// end inline asm
	shr.s32 	%r893, %r793, 31;
	shr.u32 	%r894, %r893, 29;
	add.s32 	%r895, %r793, %r894;
	and.b32  	%r896, %r895, 1073741816;
	sub.s32 	%r897, %r793, %r896;
	and.b32  	%r898, %r793, 1073741816;
	mad.lo.s32 	%r899, %r897, 33, %r898;
	shl.b32 	%r900, %r899, 2;
	add.s32 	%r901, %r860, %r900;
	bar.warp.sync 	-1;
	shl.b32 	%r902, %r793, 2;
	add.s32 	%r903, %r860, %r902;
	st.shared.f32 	[%r903], %f5361;
	st.shared.f32 	[%r903+132], %f5379;
	st.shared.f32 	[%r903+264], %f5367;
	st.shared.f32 	[%r903+396], %f5372;
	st.shared.f32 	[%r903+528], %f5373;
	st.shared.f32 	[%r903+660], %f5366;
	st.shared.f32 	[%r903+792], %f5378;
	st.shared.f32 	[%r903+924], %f5360;
	bar.warp.sync 	-1;
	ld.shared.f32 	%f5653, [%r901];
	ld.shared.f32 	%f5654, [%r901+4];
	ld.shared.f32 	%f5655, [%r901+8];
	ld.shared.f32 	%f5656, [%r901+12];
	ld.shared.f32 	%f5657, [%r901+16];
	ld.shared.f32 	%f5658, [%r901+20];
	ld.shared.f32 	%f5659, [%r901+24];
	ld.shared.f32 	%f5660, [%r901+28];
	bar.warp.sync 	-1;
	st.shared.f32 	[%r903], %f5400;
	st.shared.f32 	[%r903+132], %f5418;
	st.shared.f32 	[%r903+264], %f5406;
	st.shared.f32 	[%r903+396], %f5411;
	st.shared.f32 	[%r903+528], %f5412;
	st.shared.f32 	[%r903+660], %f5405;
	st.shared.f32 	[%r903+792], %f5417;
	st.shared.f32 	[%r903+924], %f5399;
	bar.warp.sync 	-1;
	ld.shared.f32 	%f5661, [%r901];
	ld.shared.f32 	%f5662, [%r901+4];
	ld.shared.f32 	%f5663, [%r901+8];
	ld.shared.f32 	%f5664, [%r901+12];
	ld.shared.f32 	%f5665, [%r901+16];
	ld.shared.f32 	%f5666, [%r901+20];
	ld.shared.f32 	%f5667, [%r901+24];
	ld.shared.f32 	%f5668, [%r901+28];
	bar.warp.sync 	-1;
	st.shared.f32 	[%r903], %f5439;
	st.shared.f32 	[%r903+132], %f5457;
	st.shared.f32 	[%r903+264], %f5445;
	st.shared.f32 	[%r903+396], %f5450;
	st.shared.f32 	[%r903+528], %f5451;
	st.shared.f32 	[%r903+660], %f5444;
	st.shared.f32 	[%r903+792], %f5456;
	st.shared.f32 	[%r903+924], %f5438;
	bar.warp.sync 	-1;
	ld.shared.f32 	%f5669, [%r901];
	ld.shared.f32 	%f5670, [%r901+4];
	ld.shared.f32 	%f5671, [%r901+8];
	ld.shared.f32 	%f5672, [%r901+12];
	ld.shared.f32 	%f5673, [%r901+16];
	ld.shared.f32 	%f5674, [%r901+20];
	ld.shared.f32 	%f5675, [%r901+24];
	ld.shared.f32 	%f5676, [%r901+28];
	bar.warp.sync 	-1;
	st.shared.f32 	[%r903], %f5478;
	st.shared.f32 	[%r903+132], %f5496;
	st.shared.f32 	[%r903+264], %f5484;
	st.shared.f32 	[%r903+396], %f5489;
	st.shared.f32 	[%r903+528], %f5490;
	st.shared.f32 	[%r903+660], %f5483;
	st.shared.f32 	[%r903+792], %f5495;
	st.shared.f32 	[%r903+924], %f5477;
	bar.warp.sync 	-1;
	ld.shared.f32 	%f5677, [%r901];
	ld.shared.f32 	%f5678, [%r901+4];
	ld.shared.f32 	%f5679, [%r901+8];
	ld.shared.f32 	%f5680, [%r901+12];
	ld.shared.f32 	%f5681, [%r901+16];
	ld.shared.f32 	%f5682, [%r901+20];
	ld.shared.f32 	%f5683, [%r901+24];
	ld.shared.f32 	%f5684, [%r901+28];
	bar.warp.sync 	-1;
	st.shared.f32 	[%r903], %f5517;
	st.shared.f32 	[%r903+132], %f5535;
	st.shared.f32 	[%r903+264], %f5523;
	st.shared.f32 	[%r903+396], %f5528;
	st.shared.f32 	[%r903+528], %f5529;
	st.shared.f32 	[%r903+660], %f5522;
	st.shared.f32 	[%r903+792], %f5534;
	st.shared.f32 	[%r903+924], %f5516;
	bar.warp.sync 	-1;
	ld.shared.f32 	%f5685, [%r901];
	ld.shared.f32 	%f5686, [%r901+4];
	ld.shared.f32 	%f5687, [%r901+8];
	ld.shared.f32 	%f5688, [%r901+12];
	ld.shared.f32 	%f5689, [%r901+16];
	ld.shared.f32 	%f5690, [%r901+20];
	ld.shared.f32 	%f5691, [%r901+24];
	ld.shared.f32 	%f5692, [%r901+28];
	bar.warp.sync 	-1;
	st.shared.f32 	[%r903], %f5556;
	st.shared.f32 	[%r903+132], %f5574;
	st.shared.f32 	[%r903+264], %f5562;
	st.shared.f32 	[%r903+396], %f5567;
	st.shared.f32 	[%r903+528], %f5568;
	st.shared.f32 	[%r903+660], %f5561;
	st.shared.f32 	[%r903+792], %f5573;
	st.shared.f32 	[%r903+924], %f5555;
	bar.warp.sync 	-1;
	ld.shared.f32 	%f5693, [%r901];
	ld.shared.f32 	%f5694, [%r901+4];
	ld.shared.f32 	%f5695, [%r901+8];
	ld.shared.f32 	%f5696, [%r901+12];
	ld.shared.f32 	%f5697, [%r901+16];
	ld.shared.f32 	%f5698, [%r901+20];
	ld.shared.f32 	%f5699, [%r901+24];
	ld.shared.f32 	%f5700, [%r901+28];
	bar.warp.sync 	-1;
	st.shared.f32 	[%r903], %f5595;
	st.shared.f32 	[%r903+132], %f5613;
	st.shared.f32 	[%r903+264], %f5601;
	st.shared.f32 	[%r903+396], %f5606;
	st.shared.f32 	[%r903+528], %f5607;
	st.shared.f32 	[%r903+660], %f5600;
	st.shared.f32 	[%r903+792], %f5612;
	st.shared.f32 	[%r903+924], %f5594;
	bar.warp.sync 	-1;
	ld.shared.f32 	%f5701, [%r901];
	ld.shared.f32 	%f5702, [%r901+4];
	ld.shared.f32 	%f5703, [%r901+8];
	ld.shared.f32 	%f5704, [%r901+12];
	ld.shared.f32 	%f5705, [%r901+16];
	ld.shared.f32 	%f5706, [%r901+20];
	ld.shared.f32 	%f5707, [%r901+24];
	ld.shared.f32 	%f5708, [%r901+28];
	bar.warp.sync 	-1;
	st.shared.f32 	[%r903], %f5634;
	st.shared.f32 	[%r903+132], %f5652;
	st.shared.f32 	[%r903+264], %f5640;
	st.shared.f32 	[%r903+396], %f5645;
	st.shared.f32 	[%r903+528], %f5646;
	st.shared.f32 	[%r903+660], %f5639;
	st.shared.f32 	[%r903+792], %f5651;
	st.shared.f32 	[%r903+924], %f5633;
	bar.warp.sync 	-1;
	ld.shared.f32 	%f5709, [%r901];
	ld.shared.f32 	%f5710, [%r901+4];
	ld.shared.f32 	%f5711, [%r901+8];
	ld.shared.f32 	%f5712, [%r901+12];
	ld.shared.f32 	%f5713, [%r901+16];
	ld.shared.f32 	%f5714, [%r901+20];
	ld.shared.f32 	%f5715, [%r901+24];
	ld.shared.f32 	%f5716, [%r901+28];
	mul.f32 	%f5717, %f5653, 0f3FB504F3;
	mul.f32 	%f5718, %f5685, 0f3FB504F3;
	add.f32 	%f5719, %f5717, %f5718;
	sub.f32 	%f5720, %f5717, %f5718;
	fma.rn.f32 	%f5721, %f5701, 0f3ED413CD, %f5669;
	mul.f32 	%f5722, %f5669, 0f3ED413CD;
	sub.f32 	%f5723, %f5722, %f5701;
	add.f32 	%f5724, %f5693, %f5677;
	sub.f32 	%f5725, %f5677, %f5693;
	mul.f32 	%f5726, %f5724, 0f3F3504F3;
	add.f32 	%f5727, %f5661, %f5726;
	mul.f32 	%f5728, %f5725, 0f3F3504F3;
	sub.f32 	%f5729, %f5709, %f5728;
	add.f32 	%f5730, %f5709, %f5728;
	sub.f32 	%f5731, %f5661, %f5726;
	mul.f32 	%f5732, %f5721, 0f3FEC835E;
	add.f32 	%f5733, %f5719, %f5732;
	fma.rn.f32 	%f5734, %f5730, 0f3E4BAFAF, %f5727;
	mul.f32 	%f5735, %f5734, 0f3FFB14BE;
	sub.f32 	%f5736, %f5733, %f5735;
	add.f32 	%f5737, %f5733, %f5735;
	mul.f32 	%f5738, %f5723, 0f3FEC835E;
	sub.f32 	%f5739, %f5720, %f5738;
	fma.rn.f32 	%f5740, %f5731, 0f3F2B0DC1, %f5729;
	mul.f32 	%f5741, %f5740, 0f3FD4DB31;
	sub.f32 	%f5742, %f5739, %f5741;
	add.f32 	%f5743, %f5739, %f5741;
	sub.f32 	%f5744, %f5719, %f5732;
	mul.f32 	%f5745, %f5727, 0f3E4BAFAF;
	sub.f32 	%f5746, %f5730, %f5745;
	mul.f32 	%f5747, %f5746, 0f3FFB14BE;
	sub.f32 	%f5748, %f5744, %f5747;
	add.f32 	%f5749, %f5744, %f5747;
	add.f32 	%f5750, %f5720, %f5738;
	mul.f32 	%f5751, %f5729, 0f3F2B0DC1;
	sub.f32 	%f5752, %f5731, %f5751;
	mul.f32 	%f5753, %f5752, 0f3FD4DB31;
	sub.f32 	%f5754, %f5750, %f5753;
	add.f32 	%f5755, %f5750, %f5753;
	mul.f32 	%f5756, %f5654, 0f3FB504F3;
	mul.f32 	%f5757, %f5686, 0f3FB504F3;
	add.f32 	%f5758, %f5756, %f5757;
	sub.f32 	%f5759, %f5756, %f5757;
	fma.rn.f32 	%f5760, %f5702, 0f3ED413CD, %f5670;
	mul.f32 	%f5761, %f5670, 0f3ED413CD;
	sub.f32 	%f5762, %f5761, %f5702;
	add.f32 	%f5763, %f5694, %f5678;
	sub.f32 	%f5764, %f5678, %f5694;
	mul.f32 	%f5765, %f5763, 0f3F3504F3;
	add.f32 	%f5766, %f5662, %f5765;
	mul.f32 	%f5767, %f5764, 0f3F3504F3;
	sub.f32 	%f5768, %f5710, %f5767;
	add.f32 	%f5769, %f5710, %f5767;
	sub.f32 	%f5770, %f5662, %f5765;
	mul.f32 	%f5771, %f5760, 0f3FEC835E;
	add.f32 	%f5772, %f5758, %f5771;
	fma.rn.f32 	%f5773, %f5769, 0f3E4BAFAF, %f5766;
	mul.f32 	%f5774, %f5773, 0f3FFB14BE;
	sub.f32 	%f5775, %f5772, %f5774;
	add.f32 	%f5776, %f5772, %f5774;
	mul.f32 	%f5777, %f5762, 0f3FEC835E;
	sub.f32 	%f5778, %f5759, %f5777;
	fma.rn.f32 	%f5779, %f5770, 0f3F2B0DC1, %f5768;
	mul.f32 	%f5780, %f5779, 0f3FD4DB31;
	sub.f32 	%f5781, %f5778, %f5780;
	add.f32 	%f5782, %f5778, %f5780;
	sub.f32 	%f5783, %f5758, %f5771;
	mul.f32 	%f5784, %f5766, 0f3E4BAFAF;
	sub.f32 	%f5785, %f5769, %f5784;
	mul.f32 	%f5786, %f5785, 0f3FFB14BE;
	sub.f32 	%f5787, %f5783, %f5786;
	add.f32 	%f5788, %f5783, %f5786;
	add.f32 	%f5789, %f5759, %f5777;
	mul.f32 	%f5790, %f5768, 0f3F2B0DC1;
	sub.f32 	%f5791, %f5770, %f5790;
	mul.f32 	%f5792, %f5791, 0f3FD4DB31;
	sub.f32 	%f5793, %f5789, %f5792;
	add.f32 	%f5794, %f5789, %f5792;
	mul.f32 	%f5795, %f5655, 0f3FB504F3;
	mul.f32 	%f5796, %f5687, 0f3FB504F3;
	add.f32 	%f5797, %f5795, %f5796;
	sub.f32 	%f5798, %f5795, %f5796;
	fma.rn.f32 	%f5799, %f5703, 0f3ED413CD, %f5671;
	mul.f32 	%f5800, %f5671, 0f3ED413CD;
	sub.f32 	%f5801, %f5800, %f5703;
	add.f32 	%f5802, %f5695, %f5679;
	sub.f32 	%f5803, %f5679, %f5695;
	mul.f32 	%f5804, %f5802, 0f3F3504F3;
	add.f32 	%f5805, %f5663, %f5804;
	mul.f32 	%f5806, %f5803, 0f3F3504F3;
	sub.f32 	%f5807, %f5711, %f5806;
	add.f32 	%f5808, %f5711, %f5806;
	sub.f32 	%f5809, %f5663, %f5804;
	mul.f32 	%f5810, %f5799, 0f3FEC835E;
	add.f32 	%f5811, %f5797, %f5810;
	fma.rn.f32 	%f5812, %f5808, 0f3E4BAFAF, %f5805;
	mul.f32 	%f5813, %f5812, 0f3FFB14BE;
	sub.f32 	%f5814, %f5811, %f5813;
	add.f32 	%f5815, %f5811, %f5813;
	mul.f32 	%f5816, %f5801, 0f3FEC835E;
	sub.f32 	%f5817, %f5798, %f5816;
	fma.rn.f32 	%f5818, %f5809, 0f3F2B0DC1, %f5807;
	mul.f32 	%f5819, %f5818, 0f3FD4DB31;
	sub.f32 	%f5820, %f5817, %f5819;
	add.f32 	%f5821, %f5817, %f5819;
	sub.f32 	%f5822, %f5797, %f5810;
	mul.f32 	%f5823, %f5805, 0f3E4BAFAF;
	sub.f32 	%f5824, %f5808, %f5823;
	mul.f32 	%f5825, %f5824, 0f3FFB14BE;
	sub.f32 	%f5826, %f5822, %f5825;
	add.f32 	%f5827, %f5822, %f5825;
	add.f32 	%f5828, %f5798, %f5816;
	mul.f32 	%f5829, %f5807, 0f3F2B0DC1;
	sub.f32 	%f5830, %f5809, %f5829;
	mul.f32 	%f5831, %f5830, 0f3FD4DB31;
	sub.f32 	%f5832, %f5828, %f5831;
	add.f32 	%f5833, %f5828, %f5831;
	mul.f32 	%f5834, %f5656, 0f3FB504F3;
	mul.f32 	%f5835, %f5688, 0f3FB504F3;
	add.f32 	%f5836, %f5834, %f5835;
	sub.f32 	%f5837, %f5834, %f5835;
	fma.rn.f32 	%f5838, %f5704, 0f3ED413CD, %f5672;
	mul.f32 	%f5839, %f5672, 0f3ED413CD;
	sub.f32 	%f5840, %f5839, %f5704;
	add.f32 	%f5841, %f5696, %f5680;
	sub.f32 	%f5842, %f5680, %f5696;
	mul.f32 	%f5843, %f5841, 0f3F3504F3;
	add.f32 	%f5844, %f5664, %f5843;
	mul.f32 	%f5845, %f5842, 0f3F3504F3;
	sub.f32 	%f5846, %f5712, %f5845;
	add.f32 	%f5847, %f5712, %f5845;
	sub.f32 	%f5848, %f5664, %f5843;
	mul.f32 	%f5849, %f5838, 0f3FEC835E;
	add.f32 	%f5850, %f5836, %f5849;
	fma.rn.f32 	%f5851, %f5847, 0f3E4BAFAF, %f5844;
	mul.f32 	%f5852, %f5851, 0f3FFB14BE;
	sub.f32 	%f5853, %f5850, %f5852;
	add.f32 	%f5854, %f5850, %f5852;
	mul.f32 	%f5855, %f5840, 0f3FEC835E;
	sub.f32 	%f5856, %f5837, %f5855;
	fma.rn.f32 	%f5857, %f5848, 0f3F2B0DC1, %f5846;
	mul.f32 	%f5858, %f5857, 0f3FD4DB31;
	sub.f32 	%f5859, %f5856, %f5858;
	add.f32 	%f5860, %f5856, %f5858;
	sub.f32 	%f5861, %f5836, %f5849;
	mul.f32 	%f5862, %f5844, 0f3E4BAFAF;
	sub.f32 	%f5863, %f5847, %f5862;
	mul.f32 	%f5864, %f5863, 0f3FFB14BE;
	sub.f32 	%f5865, %f5861, %f5864;
	add.f32 	%f5866, %f5861, %f5864;
	add.f32 	%f5867, %f5837, %f5855;
	mul.f32 	%f5868, %f5846, 0f3F2B0DC1;
	sub.f32 	%f5869, %f5848, %f5868;
	mul.f32 	%f5870, %f5869, 0f3FD4DB31;
	sub.f32 	%f5871, %f5867, %f5870;
	add.f32 	%f5872, %f5867, %f5870;
	mul.f32 	%f5873, %f5657, 0f3FB504F3;
	mul.f32 	%f5874, %f5689, 0f3FB504F3;
	add.f32 	%f5875, %f5873, %f5874;
	sub.f32 	%f5876, %f5873, %f5874;
	fma.rn.f32 	%f5877, %f5705, 0f3ED413CD, %f5673;
	mul.f32 	%f5878, %f5673, 0f3ED413CD;
	sub.f32 	%f5879, %f5878, %f5705;
	add.f32 	%f5880, %f5697, %f5681;
	sub.f32 	%f5881, %f5681, %f5697;
	mul.f32 	%f5882, %f5880, 0f3F3504F3;
	add.f32 	%f5883, %f5665, %f5882;
	mul.f32 	%f5884, %f5881, 0f3F3504F3;
	sub.f32 	%f5885, %f5713, %f5884;
	add.f32 	%f5886, %f5713, %f5884;
	sub.f32 	%f5887, %f5665, %f5882;
	mul.f32 	%f5888, %f5877, 0f3FEC835E;
	add.f32 	%f5889, %f5875, %f5888;
	fma.rn.f32 	%f5890, %f5886, 0f3E4BAFAF, %f5883;
	mul.f32 	%f5891, %f5890, 0f3FFB14BE;
	sub.f32 	%f5892, %f5889, %f5891;
	add.f32 	%f5893, %f5889, %f5891;
	mul.f32 	%f5894, %f5879, 0f3FEC835E;
	sub.f32 	%f5895, %f5876, %f5894;
	fma.rn.f32 	%f5896, %f5887, 0f3F2B0DC1, %f5885;
	mul.f32 	%f5897, %f5896, 0f3FD4DB31;
	sub.f32 	%f5898, %f5895, %f5897;
	add.f32 	%f5899, %f5895, %f5897;
	sub.f32 	%f5900, %f5875, %f5888;
	mul.f32 	%f5901, %f5883, 0f3E4BAFAF;
	sub.f32 	%f5902, %f5886, %f5901;
	mul.f32 	%f5903, %f5902, 0f3FFB14BE;
	sub.f32 	%f5904, %f5900, %f5903;
	add.f32 	%f5905, %f5900, %f5903;
	add.f32 	%f5906, %f5876, %f5894;
	mul.f32 	%f5907, %f5885, 0f3F2B0DC1;
	sub.f32 	%f5908, %f5887, %f5907;
	mul.f32 	%f5909, %f5908, 0f3FD4DB31;
	sub.f32 	%f5910, %f5906, %f5909;
	add.f32 	%f5911, %f5906, %f5909;
	mul.f32 	%f5912, %f5658, 0f3FB504F3;
	mul.f32 	%f5913, %f5690, 0f3FB504F3;
	add.f32 	%f5914, %f5912, %f5913;
	sub.f32 	%f5915, %f5912, %f5913;
	fma.rn.f32 	%f5916, %f5706, 0f3ED413CD, %f5674;
	mul.f32 	%f5917, %f5674, 0f3ED413CD;
	sub.f32 	%f5918, %f5917, %f5706;
	add.f32 	%f5919, %f5698, %f5682;
	sub.f32 	%f5920, %f5682, %f5698;
	mul.f32 	%f5921, %f5919, 0f3F3504F3;
	add.f32 	%f5922, %f5666, %f5921;
	mul.f32 	%f5923, %f5920, 0f3F3504F3;
	sub.f32 	%f5924, %f5714, %f5923;
	add.f32 	%f5925, %f5714, %f5923;
	sub.f32 	%f5926, %f5666, %f5921;
	mul.f32 	%f5927, %f5916, 0f3FEC835E;
	add.f32 	%f5928, %f5914, %f5927;
	fma.rn.f32 	%f5929, %f5925, 0f3E4BAFAF, %f5922;
	mul.f32 	%f5930, %f5929, 0f3FFB14BE;
	sub.f32 	%f5931, %f5928, %f5930;
	add.f32 	%f5932, %f5928, %f5930;
	mul.f32 	%f5933, %f5918, 0f3FEC835E;
	sub.f32 	%f5934, %f5915, %f5933;
	fma.rn.f32 	%f5935, %f5926, 0f3F2B0DC1, %f5924;
	mul.f32 	%f5936, %f5935, 0f3FD4DB31;
	sub.f32 	%f5937, %f5934, %f5936;
	add.f32 	%f5938, %f5934, %f5936;
	sub.f32 	%f5939, %f5914, %f5927;
	mul.f32 	%f5940, %f5922, 0f3E4BAFAF;
	sub.f32 	%f5941, %f5925, %f5940;
	mul.f32 	%f5942, %f5941, 0f3FFB14BE;
	sub.f32 	%f5943, %f5939, %f5942;
	add.f32 	%f5944, %f5939, %f5942;
	add.f32 	%f5945, %f5915, %f5933;
	mul.f32 	%f5946, %f5924, 0f3F2B0DC1;
	sub.f32 	%f5947, %f5926, %f5946;
	mul.f32 	%f5948, %f5947, 0f3FD4DB31;
	sub.f32 	%f5949, %f5945, %f5948;
	add.f32 	%f5950, %f5945, %f5948;
	mul.f32 	%f5951, %f5659, 0f3FB504F3;
	mul.f32 	%f5952, %f5691, 0f3FB504F3;
	add.f32 	%f5953, %f5951, %f5952;
	sub.f32 	%f5954, %f5951, %f5952;
	fma.rn.f32 	%f5955, %f5707, 0f3ED413CD, %f5675;
	mul.f32 	%f5956, %f5675, 0f3ED413CD;
	sub.f32 	%f5957, %f5956, %f5707;
	add.f32 	%f5958, %f5699, %f5683;
	sub.f32 	%f5959, %f5683, %f5699;
	mul.f32 	%f5960, %f5958, 0f3F3504F3;
	add.f32 	%f5961, %f5667, %f5960;
	mul.f32 	%f5962, %f5959, 0f3F3504F3;
	sub.f32 	%f5963, %f5715, %f5962;
	add.f32 	%f5964, %f5715, %f5962;
	sub.f32 	%f5965, %f5667, %f5960;
	mul.f32 	%f5966, %f5955, 0f3FEC835E;
	add.f32 	%f5967, %f5953, %f5966;
	fma.rn.f32 	%f5968, %f5964, 0f3E4BAFAF, %f5961;
	mul.f32 	%f5969, %f5968, 0f3FFB14BE;
	sub.f32 	%f5970, %f5967, %f5969;
	add.f32 	%f5971, %f5967, %f5969;
	mul.f32 	%f5972, %f5957, 0f3FEC835E;
	sub.f32 	%f5973, %f5954, %f5972;
	fma.rn.f32 	%f5974, %f5965, 0f3F2B0DC1, %f5963;
	mul.f32 	%f5975, %f5974, 0f3FD4DB31;
	sub.f32 	%f5976, %f5973, %f5975;
	add.f32 	%f5977, %f5973, %f5975;
	sub.f32 	%f5978, %f5953, %f5966;
	mul.f32 	%f5979, %f5961, 0f3E4BAFAF;
	sub.f32 	%f5980, %f5964, %f5979;
	mul.f32 	%f5981, %f5980, 0f3FFB14BE;
	sub.f32 	%f5982, %f5978, %f5981;
	add.f32 	%f5983, %f5978, %f5981;
	add.f32 	%f5984, %f5954, %f5972;
	mul.f32 	%f5985, %f5963, 0f3F2B0DC1;
	sub.f32 	%f5986, %f5965, %f5985;
	mul.f32 	%f5987, %f5986, 0f3FD4DB31;
	sub.f32 	%f5988, %f5984, %f5987;
	add.f32 	%f5989, %f5984, %f5987;
	mul.f32 	%f5990, %f5660, 0f3FB504F3;
	mul.f32 	%f5991, %f5692, 0f3FB504F3;
	add.f32 	%f5992, %f5990, %f5991;
	sub.f32 	%f5993, %f5990, %f5991;
	fma.rn.f32 	%f5994, %f5708, 0f3ED413CD, %f5676;
	mul.f32 	%f5995, %f5676, 0f3ED413CD;
	sub.f32 	%f5996, %f5995, %f5708;
	add.f32 	%f5997, %f5700, %f5684;
	sub.f32 	%f5998, %f5684, %f5700;
	mul.f32 	%f5999, %f5997, 0f3F3504F3;
	add.f32 	%f6000, %f5668, %f5999;
	mul.f32 	%f6001, %f5998, 0f3F3504F3;
	sub.f32 	%f6002, %f5716, %f6001;
	add.f32 	%f6003, %f5716, %f6001;
	sub.f32 	%f6004, %f5668, %f5999;
	mul.f32 	%f6005, %f5994, 0f3FEC835E;
	add.f32 	%f6006, %f5992, %f6005;
	fma.rn.f32 	%f6007, %f6003, 0f3E4BAFAF, %f6000;
	mul.f32 	%f6008, %f6007, 0f3FFB14BE;
	sub.f32 	%f6009, %f6006, %f6008;
	add.f32 	%f6010, %f6006, %f6008;
	mul.f32 	%f6011, %f5996, 0f3FEC835E;
	sub.f32 	%f6012, %f5993, %f6011;
	fma.rn.f32 	%f6013, %f6004, 0f3F2B0DC1, %f6002;
	mul.f32 	%f6014, %f6013, 0f3FD4DB31;
	sub.f32 	%f6015, %f6012, %f6014;
	add.f32 	%f6016, %f6012, %f6014;
	sub.f32 	%f6017, %f5992, %f6005;
	mul.f32 	%f6018, %f6000, 0f3E4BAFAF;
	sub.f32 	%f6019, %f6003, %f6018;
	mul.f32 	%f6020, %f6019, 0f3FFB14BE;
	sub.f32 	%f6021, %f6017, %f6020;
	add.f32 	%f6022, %f6017, %f6020;
	add.f32 	%f6023, %f5993, %f6011;
	mul.f32 	%f6024, %f6002, 0f3F2B0DC1;
	sub.f32 	%f6025, %f6004, %f6024;
	mul.f32 	%f6026, %f6025, 0f3FD4DB31;
	sub.f32 	%f6027, %f6023, %f6026;
	add.f32 	%f6028, %f6023, %f6026;
	add.f32 	%f6029, %f8941, %f4948;
	sub.f32 	%f3509, %f6029, %f8941;
	shfl.sync.idx.b32	%r904|%p564, %r409, 0, 6175, -1;
	shfl.sync.idx.b32	%r905|%p565, %r408, 0, 6175, -1;
	shfl.sync.idx.b32	%r906|%p566, %r407, 0, 6175, -1;
	shl.b32 	%r907, %r797, 1;
	mad.lo.s32 	%r908, %r905, %r1121, %r904;
	mad.lo.s32 	%r909, %r907, %r906, %r908;
	cvt.s64.s32 	%rd576, %r909;
	cvt.s64.s32 	%rd577, %r2;
	add.s64 	%rd578, %rd576, %rd577;
	add.s32 	%r910, %r2, %r797;
	cvt.s64.s32 	%rd579, %r910;
	add.s64 	%rd580, %rd576, %rd579;
	fma.rn.f32 	%f6030, %f4948, %f5737, %f8941;
	sub.f32 	%f3255, %f6030, %f8941;
	shl.b32 	%r911, %r803, 1;
	mul.wide.s32 	%rd581, %r911, 4;
	add.s64 	%rd582, %rd877, %rd581;
	shl.b64 	%rd583, %rd578, 2;
	add.s64 	%rd366, %rd582, %rd583;
	// begin inline asm
	atom.add.relaxed.gpu.f32 %f3254,[%rd366],%f3255;
	// end inline asm
	shl.b64 	%rd584, %rd580, 2;
	add.s64 	%rd367, %rd582, %rd584;
	// begin inline asm
	atom.add.relaxed.gpu.f32 %f3256,[%rd367],%f3509;
	// end inline asm
	fma.rn.f32 	%f6031, %f4948, %f5776, %f8941;
	sub.f32 	%f3259, %f6031, %f8941;
	add.s64 	%rd368, %rd366, %rd499;
	// begin inline asm
	atom.add.relaxed.gpu.f32 %f3258,[%rd368],%f3259;
	// end inline asm
	add.s64 	%rd369, %rd367, %rd499;
	// begin inline asm
	atom.add.relaxed.gpu.f32 %f3260,[%rd369],%f3509;
	// end inline asm
	fma.rn.f32 	%f6032, %f4948, %f5815, %f8941;
	sub.f32 	%f3263, %f6032, %f8941;
	add.s64 	%rd370, %rd366, %rd501;
	// begin inline asm
	atom.add.relaxed.gpu.f32 %f3262,[%rd370],%f3263;
	// end inline asm
	add.s64 	%rd371, %rd367, %rd501;
	// begin inline asm
	atom.add.relaxed.gpu.f32 %f3264,[%rd371],%f3509;
	// end inline asm
	fma.rn.f32 	%f6033, %f4948, %f5854, %f8941;
	sub.f32 	%f3267, %f6033, %f8941;
	add.s64 	%rd372, %rd366, %rd503;
	// begin inline asm
	atom.add.relaxed.gpu.f32 %f3266,[%rd372],%f3267;
	// end inline asm
	add.s64 	%rd373, %rd367, %rd503;
	// begin inline asm
	atom.add.relaxed.gpu.f32 %f3268,[%rd373],%f3509;
	// end inline asm
	fma.rn.f32 	%f6034, %f4948, %f5893, %f8941;
	sub.f32 	%f3271, %f6034, %f8941;
	add.s64 	%rd374, %rd366, %rd505;
	// begin inline asm
	atom.add.relaxed.gpu.f32 %f3270,[%rd374],%f3271;
	// end inline asm
	add.s64 	%rd375, %rd367, %rd505;
	// begin inline asm
	atom.add.relaxed.gpu.f32 %f3272,[%rd375],%f3509;
	// end inline asm
	fma.rn.f32 	%f6035, %f4948, %f5932, %f8941;
	sub.f32 	%f3275, %f6035, %f8941;
	add.s64 	%rd376, %rd366, %rd507;
	// begin inline asm
	atom.add.relaxed.gpu.f32 %f3274,[%rd376],%f3275;
	// end inline asm
	add.s64 	%rd377, %rd367, %rd507;
	// begin inline asm
	atom.add.relaxed.gpu.f32 %f3276,[%rd377],%f3509;
	// end inline asm
	fma.rn.f32 	%f6036, %f4948, %f5971, %f8941;
	sub.f32 	%f3279, %f6036, %f8941;
	add.s64 	%rd378, %rd366, %rd509;
	// begin inline asm
	atom.add.relaxed.gpu.f32 %f3278,[%rd378],%f3279;
	// end inline asm
	add.s64 	%rd379, %rd367, %rd509;
	// begin inline asm
	atom.add.relaxed.gpu.f32 %f3280,[%rd379],%f3509;
	// end inline asm
	fma.rn.f32 	%f6037, %f4948, %f6010, %f8941;
	sub.f32 	%f3283, %f6037, %f8941;
	add.s64 	%rd380, %rd366, %rd511;
	// begin inline asm
	atom.add.relaxed.gpu.f32 %f3282,[%rd380],%f3283;
	// end inline asm
	add.s64 	%rd381, %rd367, %rd511;
	// begin inline asm
	atom.add.relaxed.gpu.f32 %f3284,[%rd381],%f3509;
	// end inline asm
	shfl.sync.idx.b32	%r912|%p567, %r409, 1, 6175, -1;
	shfl.sync.idx.b32	%r913|%p568, %r408, 1, 6175, -1;
	shfl.sync.idx.b32	%r914|%p569, %r407, 1, 6175, -1;
	mad.lo.s32 	%r915, %r913, %r1121, %r912;
	mad.lo.s32 	%r916, %r907, %r914, %r915;
	cvt.s64.s32 	%rd585, %r916;
	add.s64 	%rd586, %rd585, %rd577;
	add.s64 	%rd587, %rd585, %rd579;
	fma.rn.f32 	%f6038, %f4948, %f5755, %f8941;
	sub.f32 	%f3287, %f6038, %f8941;
	shl.b64 	%rd588, %rd586, 2;
	add.s64 	%rd382, %rd582, %rd588;
	// begin inline asm
	atom.add.relaxed.gpu.f32 %f3286,[%rd382],%f3287;
	// end inline asm
	shl.b64 	%rd589, %rd587, 2;
	add.s64 	%rd383, %rd582, %rd589;
	// begin inline asm
	atom.add.relaxed.gpu.f32 %f3288,[%rd383],%f3509;
	// end inline asm
	fma.rn.f32 	%f6039, %f4948, %f5794, %f8941;
	sub.f32 	%f3291, %f6039, %f8941;
	add.s64 	%rd384, %rd382, %rd499;
	// begin inline asm
	atom.add.relaxed.gpu.f32 %f3290,[%rd384],%f3291;
	// end inline asm
	add.s64 	%rd385, %rd383, %rd499;
	// begin inline asm
	atom.add.relaxed.gpu.f32 %f3292,[%rd385],%f3509;
	// end inline asm
	fma.rn.f32 	%f6040, %f4948, %f5833, %f8941;
	sub.f32 	%f3295, %f6040, %f8941;
	add.s64 	%rd386, %rd382, %rd501;
	// begin inline asm
	atom.add.relaxed.gpu.f32 %f3294,[%rd386],%f3295;
	// end inline asm
	add.s64 	%rd387, %rd383, %rd501;
	// begin inline asm
	atom.add.relaxed.gpu.f32 %f3296,[%rd387],%f3509;
	// end inline asm
	fma.rn.f32 	%f6041, %f4948, %f5872, %f8941;
	sub.f32 	%f3299, %f6041, %f8941;
	add.s64 	%rd388, %rd382, %rd503;
	// begin inline asm
	atom.add.relaxed.gpu.f32 %f3298,[%rd388],%f3299;
	// end inline asm
	add.s64 	%rd389, %rd383, %rd503;
	// begin inline asm
	atom.add.relaxed.gpu.f32 %f3300,[%rd389],%f3509;
	// end inline asm
	fma.rn.f32 	%f6042, %f4948, %f5911, %f8941;
	sub.f32 	%f3303, %f6042, %f8941;
	add.s64 	%rd390, %rd382, %rd505;
	// begin inline asm
	atom.add.relaxed.gpu.f32 %f3302,[%rd390],%f3303;
	// end inline asm
	add.s64 	%rd391, %rd383, %rd505;
	// begin inline asm
	atom.add.relaxed.gpu.f32 %f3304,[%rd391],%f3509;
	// end inline asm
	fma.rn.f32 	%f6043, %f4948, %f5950, %f8941;
	sub.f32 	%f3307, %f6043, %f8941;
	add.s64 	%rd392, %rd382, %rd507;
	// begin inline asm
	atom.add.relaxed.gpu.f32 %f3306,[%rd392],%f3307;
	// end inline asm
	add.s64 	%rd393, %rd383, %rd507;
	// begin inline asm
	atom.add.relaxed.gpu.f32 %f3308,[%rd393],%f3509;
	// end inline asm
	fma.rn.f32 	%f6044, %f4948, %f5989, %f8941;
	sub.f32 	%f3311, %f6044, %f8941;
	add.s64 	%rd394, %rd382, %rd509;
	// begin inline asm
	atom.add.relaxed.gpu.f32 %f3310,[%rd394],%f3311;
	// end inline asm
	add.s64 	%rd395, %rd383, %rd509;
	// begin inline asm
	atom.add.relaxed.gpu.f32 %f3312,[%rd395],%f3509;
	// end inline asm
	fma.rn.f32 	%f6045, %f4948, %f6028, %f8941;
	sub.f32 	%f3315, %f6045, %f8941;
	add.s64 	%rd396, %rd382, %rd511;
	// begin inline asm
	atom.add.relaxed.gpu.f32 %f3314,[%rd396],%f3315;
	// end inline asm
	add.s64 	%rd397, %rd383, %rd511;
	// begin inline asm
	atom.add.relaxed.gpu.f32 %f3316,[%rd397],%f3509;
	// end inline asm
	shfl.sync.idx.b32	%r917|%p570, %r409, 2, 6175, -1;
	shfl.sync.idx.b32	%r918|%p571, %r408, 2, 6175, -1;
	shfl.sync.idx.b32	%r919|%p572, %r407, 2, 6175, -1;
	mad.lo.s32 	%r920, %r918, %r1121, %r917;
	mad.lo.s32 	%r921, %r907, %r919, %r920;
	cvt.s64.s32 	%rd590, %r921;
	add.s64 	%rd591, %rd590, %rd577;
	add.s64 	%rd592, %rd590, %rd579;
	fma.rn.f32 	%f6046, %f4948, %f5743, %f8941;
	sub.f32 	%f3319, %f6046, %f8941;
	shl.b64 	%rd593, %rd591, 2;
	add.s64 	%rd398, %rd582, %rd593;
	// begin inline asm
	atom.add.relaxed.gpu.f32 %f3318,[%rd398],%f3319;
	// end inline asm
	shl.b64 	%rd594, %rd592, 2;
	add.s64 	%rd399, %rd582, %rd594;
	// begin inline asm
	atom.add.relaxed.gpu.f32 %f3320,[%rd399],%f3509;
	// end inline asm
	fma.rn.f32 	%f6047, %f4948, %f5782, %f8941;
	sub.f32 	%f3323, %f6047, %f8941;
	add.s64 	%rd400, %rd398, %rd499;
	// begin inline asm
	atom.add.relaxed.gpu.f32 %f3322,[%rd400],%f3323;
	// end inline asm
	add.s64 	%rd401, %rd399, %rd499;
	// begin inline asm
	atom.add.relaxed.gpu.f32 %f3324,[%rd401],%f3509;
	// end inline asm
	fma.rn.f32 	%f6048, %f4948, %f5821, %f8941;
	sub.f32 	%f3327, %f6048, %f8941;
	add.s64 	%rd402, %rd398, %rd501;
	// begin inline asm
	atom.add.relaxed.gpu.f32 %f3326,[%rd402],%f3327;
	// end inline asm
	add.s64 	%rd403, %rd399, %rd501;
	// begin inline asm
	atom.add.relaxed.gpu.f32 %f3328,[%rd403],%f3509;
	// end inline asm
	fma.rn.f32 	%f6049, %f4948, %f5860, %f8941;
	sub.f32 	%f3331, %f6049, %f8941;
	add.s64 	%rd404, %rd398, %rd503;
	// begin inline asm
	atom.add.relaxed.gpu.f32 %f3330,[%rd404],%f3331;
	// end inline asm
	add.s64 	%rd405, %rd399, %rd503;
	// begin inline asm
	atom.add.relaxed.gpu.f32 %f3332,[%rd405],%f3509;
	// end inline asm
	fma.rn.f32 	%f6050, %f4948, %f5899, %f8941;
	sub.f32 	%f3335, %f6050, %f8941;
	add.s64 	%rd406, %rd398, %rd505;
	// begin inline asm
	atom.add.relaxed.gpu.f32 %f3334,[%rd406],%f3335;
	// end inline asm
	add.s64 	%rd407, %rd399, %rd505;
	// begin inline asm
	atom.add.relaxed.gpu.f32 %f3336,[%rd407],%f3509;
	// end inline asm
	fma.rn.f32 	%f6051, %f4948, %f5938, %f8941;
	sub.f32 	%f3339, %f6051, %f8941;
	add.s64 	%rd408, %rd398, %rd507;
	// begin inline asm
	atom.add.relaxed.gpu.f32 %f3338,[%rd408],%f3339;
	// end inline asm
	add.s64 	%rd409, %rd399, %rd507;
	// begin inline asm
	atom.add.relaxed.gpu.f32 %f3340,[%rd409],%f3509;
	// end inline asm
	fma.rn.f32 	%f6052, %f4948, %f5977, %f8941;
	sub.f32 	%f3343, %f6052, %f8941;
	add.s64 	%rd410, %rd398, %rd509;
	// begin inline asm
	atom.add.relaxed.gpu.f32 %f3342,[%rd410],%f3343;
	// end inline asm
	add.s64 	%rd411, %rd399, %rd509;
	// begin inline asm
	atom.add.relaxed.gpu.f32 %f3344,[%rd411],%f3509;
	// end inline asm
	fma.rn.f32 	%f6053, %f4948, %f6016, %f8941;
	sub.f32 	%f3347, %f6053, %f8941;
	add.s64 	%rd412, %rd398, %rd511;
	// begin inline asm
	atom.add.relaxed.gpu.f32 %f3346,[%rd412],%f3347;
	// end inline asm
	add.s64 	%rd413, %rd399, %rd511;
	// begin inline asm
	atom.add.relaxed.gpu.f32 %f3348,[%rd413],%f3509;
	// end inline asm
	shfl.sync.idx.b32	%r922|%p573, %r409, 3, 6175, -1;
	shfl.sync.idx.b32	%r923|%p574, %r408, 3, 6175, -1;
	shfl.sync.idx.b32	%r924|%p575, %r407, 3, 6175, -1;
	mad.lo.s32 	%r925, %r923, %r1121, %r922;
	mad.lo.s32 	%r926, %r907, %r924, %r925;
	cvt.s64.s32 	%rd595, %r926;
	add.s64 	%rd596, %rd595, %rd577;
	add.s64 	%rd597, %rd595, %rd579;
	fma.rn.f32 	%f6054, %f4948, %f5748, %f8941;
	sub.f32 	%f3351, %f6054, %f8941;
	shl.b64 	%rd598, %rd596, 2;
	add.s64 	%rd414, %rd582, %rd598;
	// begin inline asm
	atom.add.relaxed.gpu.f32 %f3350,[%rd414],%f3351;
	// end inline asm
	shl.b64 	%rd599, %rd597, 2;
	add.s64 	%rd415, %rd582, %rd599;
	// begin inline asm
	atom.add.relaxed.gpu.f32 %f3352,[%rd415],%f3509;
	// end inline asm
	fma.rn.f32 	%f6055, %f4948, %f5787, %f8941;
	sub.f32 	%f3355, %f6055, %f8941;
	add.s64 	%rd416, %rd414, %rd499;
	// begin inline asm
	atom.add.relaxed.gpu.f32 %f3354,[%rd416],%f3355;
	// end inline asm
	add.s64 	%rd417, %rd415, %rd499;
	// begin inline asm
	atom.add.relaxed.gpu.f32 %f3356,[%rd417],%f3509;
	// end inline asm
	fma.rn.f32 	%f6056, %f4948, %f5826, %f8941;
	sub.f32 	%f3359, %f6056, %f8941;
	add.s64 	%rd418, %rd414, %rd501;
	// begin inline asm
	atom.add.relaxed.gpu.f32 %f3358,[%rd418],%f3359;
	// end inline asm
	add.s64 	%rd419, %rd415, %rd501;
	// begin inline asm
	atom.add.relaxed.gpu.f32 %f3360,[%rd419],%f3509;
	// end inline asm
	fma.rn.f32 	%f6057, %f4948, %f5865, %f8941;
	sub.f32 	%f3363, %f6057, %f8941;
	add.s64 	%rd420, %rd414, %rd503;
	// begin inline asm
	atom.add.relaxed.gpu.f32 %f3362,[%rd420],%f3363;
	// end inline asm
	add.s64 	%rd421, %rd415, %rd503;
	// begin inline asm
	atom.add.relaxed.gpu.f32 %f3364,[%rd421],%f3509;
	// end inline asm
	fma.rn.f32 	%f6058, %f4948, %f5904, %f8941;
	sub.f32 	%f3367, %f6058, %f8941;
	add.s64 	%rd422, %rd414, %rd505;
	// begin inline asm
	atom.add.relaxed.gpu.f32 %f3366,[%rd422],%f3367;
	// end inline asm
	add.s64 	%rd423, %rd415, %rd505;
	// begin inline asm
	atom.add.relaxed.gpu.f32 %f3368,[%rd423],%f3509;
	// end inline asm
	fma.rn.f32 	%f6059, %f4948, %f5943, %f8941;
	sub.f32 	%f3371, %f6059, %f8941;
	add.s64 	%rd424, %rd414, %rd507;
	// begin inline asm
	atom.add.relaxed.gpu.f32 %f3370,[%rd424],%f3371;
	// end inline asm
	add.s64 	%rd425, %rd415, %rd507;
	// begin inline asm
	atom.add.relaxed.gpu.f32 %f3372,[%rd425],%f3509;
	// end inline asm
	fma.rn.f32 	%f6060, %f4948, %f5982, %f8941;
	sub.f32 	%f3375, %f6060, %f8941;
	add.s64 	%rd426, %rd414, %rd509;
	// begin inline asm
	atom.add.relaxed.gpu.f32 %f3374,[%rd426],%f3375;
	// end inline asm
	add.s64 	%rd427, %rd415, %rd509;
	// begin inline asm
	atom.add.relaxed.gpu.f32 %f3376,[%rd427],%f3509;
	// end inline asm
	fma.rn.f32 	%f6061, %f4948, %f6021, %f8941;
	sub.f32 	%f3379, %f6061, %f8941;
	add.s64 	%rd428, %rd414, %rd511;
	// begin inline asm
	atom.add.relaxed.gpu.f32 %f3378,[%rd428],%f3379;
	// end inline asm
	add.s64 	%rd429, %rd415, %rd511;
	// begin inline asm
	atom.add.relaxed.gpu.f32 %f3380,[%rd429],%f3509;
	// end inline asm
	shfl.sync.idx.b32	%r927|%p576, %r409, 4, 6175, -1;
	shfl.sync.idx.b32	%r928|%p577, %r408, 4, 6175, -1;
	shfl.sync.idx.b32	%r929|%p578, %r407, 4, 6175, -1;
	mad.lo.s32 	%r930, %r928, %r1121, %r927;
	mad.lo.s32 	%r931, %r907, %r929, %r930;
	cvt.s64.s32 	%rd600, %r931;
	add.s64 	%rd601, %rd600, %rd577;
	add.s64 	%rd602, %rd600, %rd579;
	fma.rn.f32 	%f6062, %f4948, %f5749, %f8941;
	sub.f32 	%f3383, %f6062, %f8941;
	shl.b64 	%rd603, %rd601, 2;
	add.s64 	%rd430, %rd582, %rd603;
	// begin inline asm
	atom.add.relaxed.gpu.f32 %f3382,[%rd430],%f3383;
	// end inline asm
	shl.b64 	%rd604, %rd602, 2;
	add.s64 	%rd431, %rd582, %rd604;
	// begin inline asm
	atom.add.relaxed.gpu.f32 %f3384,[%rd431],%f3509;
	// end inline asm
	fma.rn.f32 	%f6063, %f4948, %f5788, %f8941;
	sub.f32 	%f3387, %f6063, %f8941;
	add.s64 	%rd432, %rd430, %rd499;
	// begin inline asm
	atom.add.relaxed.gpu.f32 %f3386,[%rd432],%f3387;
	// end inline asm
	add.s64 	%rd433, %rd431, %rd499;
	// begin inline asm
	atom.add.relaxed.gpu.f32 %f3388,[%rd433],%f3509;
	// end inline asm
	fma.rn.f32 	%f6064, %f4948, %f5827, %f8941;
	sub.f32 	%f3391, %f6064, %f8941;
	add.s64 	%rd434, %rd430, %rd501;
	// begin inline asm
	atom.add.relaxed.gpu.f32 %f3390,[%rd434],%f3391;
	// end inline asm
	add.s64 	%rd435, %rd431, %rd501;
	// begin inline asm
	atom.add.relaxed.gpu.f32 %f3392,[%rd435],%f3509;
	// end inline asm
	fma.rn.f32 	%f6065, %f4948, %f5866, %f8941;
	sub.f32 	%f3395, %f6065, %f8941;
	add.s64 	%rd436, %rd430, %rd503;
	// begin inline asm
	atom.add.relaxed.gpu.f32 %f3394,[%rd436],%f3395;
	// end inline asm
	add.s64 	%rd437, %rd431, %rd503;
	// begin inline asm
	atom.add.relaxed.gpu.f32 %f3396,[%rd437],%f3509;
	// end inline asm
	fma.rn.f32 	%f6066, %f4948, %f5905, %f8941;
	sub.f32 	%f3399, %f6066, %f8941;
	add.s64 	%rd438, %rd430, %rd505;
	// begin inline asm
	atom.add.relaxed.gpu.f32 %f3398,[%rd438],%f3399;
	// end inline asm
	add.s64 	%rd439, %rd431, %rd505;
	// begin inline asm
	atom.add.relaxed.gpu.f32 %f3400,[%rd439],%f3509;
	// end inline asm
	fma.rn.f32 	%f6067, %f4948, %f5944, %f8941;
	sub.f32 	%f3403, %f6067, %f8941;
	add.s64 	%rd440, %rd430, %rd507;
	// begin inline asm
	atom.add.relaxed.gpu.f32 %f3402,[%rd440],%f3403;
	// end inline asm
	add.s64 	%rd441, %rd431, %rd507;
	// begin inline asm
	atom.add.relaxed.gpu.f32 %f3404,[%rd441],%f3509;
	// end inline asm
	fma.rn.f32 	%f6068, %f4948, %f5983, %f8941;
	sub.f32 	%f3407, %f6068, %f8941;
	add.s64 	%rd442, %rd430, %rd509;
	// begin inline asm
	atom.add.relaxed.gpu.f32 %f3406,[%rd442],%f3407;
	// end inline asm
	add.s64 	%rd443, %rd431, %rd509;
	// begin inline asm
	atom.add.relaxed.gpu.f32 %f3408,[%rd443],%f3509;
	// end inline asm
	fma.rn.f32 	%f6069, %f4948, %f6022, %f8941;
	sub.f32 	%f3411, %f6069, %f8941;
	add.s64 	%rd444, %rd430, %rd511;
	// begin inline asm
	atom.add.relaxed.gpu.f32 %f3410,[%rd444],%f3411;
	// end inline asm
	add.s64 	%rd445, %rd431, %rd511;
	// begin inline asm
	atom.add.relaxed.gpu.f32 %f3412,[%rd445],%f3509;
	// end inline asm
	shfl.sync.idx.b32	%r932|%p579, %r409, 5, 6175, -1;
	shfl.sync.idx.b32	%r933|%p580, %r408, 5, 6175, -1;
	shfl.sync.idx.b32	%r934|%p581, %r407, 5, 6175, -1;
	mad.lo.s32 	%r935, %r933, %r1121, %r932;
	mad.lo.s32 	%r936, %r907, %r934, %r935;
	cvt.s64.s32 	%rd605, %r936;
	add.s64 	%rd606, %rd605, %rd577;
	add.s64 	%rd607, %rd605, %rd579;
	fma.rn.f32 	%f6070, %f4948, %f5742, %f8941;
	sub.f32 	%f3415, %f6070, %f8941;
	shl.b64 	%rd608, %rd606, 2;
	add.s64 	%rd446, %rd582, %rd608;
	// begin inline asm
	atom.add.relaxed.gpu.f32 %f3414,[%rd446],%f3415;
	// end inline asm
	shl.b64 	%rd609, %rd607, 2;
	add.s64 	%rd447, %rd582, %rd609;
	// begin inline asm
	atom.add.relaxed.gpu.f32 %f3416,[%rd447],%f3509;
	// end inline asm
	fma.rn.f32 	%f6071, %f4948, %f5781, %f8941;
	sub.f32 	%f3419, %f6071, %f8941;
	add.s64 	%rd448, %rd446, %rd499;
	// begin inline asm
	atom.add.relaxed.gpu.f32 %f3418,[%rd448],%f3419;
	// end inline asm
	add.s64 	%rd449, %rd447, %rd499;
	// begin inline asm
	atom.add.relaxed.gpu.f32 %f3420,[%rd449],%f3509;
	// end inline asm
	fma.rn.f32 	%f6072, %f4948, %f5820, %f8941;
	sub.f32 	%f3423, %f6072, %f8941;
	add.s64 	%rd450, %rd446, %rd501;
	// begin inline asm
	atom.add.relaxed.gpu.f32 %f3422,[%rd450],%f3423;
	// end inline asm
	add.s64 	%rd451, %rd447, %rd501;
	// begin inline asm
	atom.add.relaxed.gpu.f32 %f3424,[%rd451],%f3509;
	// end inline asm
	fma.rn.f32 	%f6073, %f4948, %f5859, %f8941;
	sub.f32 	%f3427, %f6073, %f8941;
	add.s64 	%rd452, %rd446, %rd503;
	// begin inline asm
	atom.add.relaxed.gpu.f32 %f3426,[%rd452],%f3427;
	// end inline asm
	add.s64 	%rd453, %rd447, %rd503;
	// begin inline asm
	atom.add.relaxed.gpu.f32 %f3428,[%rd453],%f3509;
	// end inline asm
	fma.rn.f32 	%f6074, %f4948, %f5898, %f8941;
	sub.f32 	%f3431, %f6074, %f8941;
	add.s64 	%rd454, %rd446, %rd505;
	// begin inline asm
	atom.add.relaxed.gpu.f32 %f3430,[%rd454],%f3431;
	// end inline asm
	add.s64 	%rd455, %rd447, %rd505;
	// begin inline asm
	atom.add.relaxed.gpu.f32 %f3432,[%rd455],%f3509;
	// end inline asm
	fma.rn.f32 	%f6075, %f4948, %f5937, %f8941;
	sub.f32 	%f3435, %f6075, %f8941;
	add.s64 	%rd456, %rd446, %rd507;
	// begin inline asm
	atom.add.relaxed.gpu.f32 %f3434,[%rd456],%f3435;
	// end inline asm
	add.s64 	%rd457, %rd447, %rd507;
	// begin inline asm
	atom.add.relaxed.gpu.f32 %f3436,[%rd457],%f3509;
	// end inline asm
	fma.rn.f32 	%f6076, %f4948, %f5976, %f8941;
	sub.f32 	%f3439, %f6076, %f8941;
	add.s64 	%rd458, %rd446, %rd509;
	// begin inline asm
	atom.add.relaxed.gpu.f32 %f3438,[%rd458],%f3439;
	// end inline asm
	add.s64 	%rd459, %rd447, %rd509;
	// begin inline asm
	atom.add.relaxed.gpu.f32 %f3440,[%rd459],%f3509;
	// end inline asm
	fma.rn.f32 	%f6077, %f4948, %f6015, %f8941;
	sub.f32 	%f3443, %f6077, %f8941;
	add.s64 	%rd460, %rd446, %rd511;
	// begin inline asm
	atom.add.relaxed.gpu.f32 %f3442,[%rd460],%f3443;
	// end inline asm
	add.s64 	%rd461, %rd447, %rd511;
	// begin inline asm
	atom.add.relaxed.gpu.f32 %f3444,[%rd461],%f3509;
	// end inline asm
	shfl.sync.idx.b32	%r937|%p582, %r409, 6, 6175, -1;
	shfl.sync.idx.b32	%r938|%p583, %r408, 6, 6175, -1;
	shfl.sync.idx.b32	%r939|%p584, %r407, 6, 6175, -1;
	mad.lo.s32 	%r940, %r938, %r1121, %r937;
	mad.lo.s32 	%r941, %r907, %r939, %r940;
	cvt.s64.s32 	%rd610, %r941;
	add.s64 	%rd611, %rd610, %rd577;
	add.s64 	%rd612, %rd610, %rd579;
	fma.rn.f32 	%f6078, %f4948, %f5754, %f8941;
	sub.f32 	%f3447, %f6078, %f8941;
	shl.b64 	%rd613, %rd611, 2;
	add.s64 	%rd462, %rd582, %rd613;
	// begin inline asm
	atom.add.relaxed.gpu.f32 %f3446,[%rd462],%f3447;
	// end inline asm
	shl.b64 	%rd614, %rd612, 2;
	add.s64 	%rd463, %rd582, %rd614;
	// begin inline asm
	atom.add.relaxed.gpu.f32 %f3448,[%rd463],%f3509;
	// end inline asm
	fma.rn.f32 	%f6079, %f4948, %f5793, %f8941;
	sub.f32 	%f3451, %f6079, %f8941;
	add.s64 	%rd464, %rd462, %rd499;
	// begin inline asm
	atom.add.relaxed.gpu.f32 %f3450,[%rd464],%f3451;
	// end inline asm
	add.s64 	%rd465, %rd463, %rd499;
	// begin inline asm
	atom.add.relaxed.gpu.f32 %f3452,[%rd465],%f3509;
	// end inline asm
	fma.rn.f32 	%f6080, %f4948, %f5832, %f8941;
	sub.f32 	%f3455, %f6080, %f8941;
	add.s64 	%rd466, %rd462, %rd501;
	// begin inline asm
	atom.add.relaxed.gpu.f32 %f3454,[%rd466],%f3455;
	// end inline asm
	add.s64 	%rd467, %rd463, %rd501;
	// begin inline asm
	atom.add.relaxed.gpu.f32 %f3456,[%rd467],%f3509;
	// end inline asm
	fma.rn.f32 	%f6081, %f4948, %f5871, %f8941;
	sub.f32 	%f3459, %f6081, %f8941;
	add.s64 	%rd468, %rd462, %rd503;
	// begin inline asm
	atom.add.relaxed.gpu.f32 %f3458,[%rd468],%f3459;
	// end inline asm
	add.s64 	%rd469, %rd463, %rd503;
	// begin inline asm
	atom.add.relaxed.gpu.f32 %f3460,[%rd469],%f3509;
	// end inline asm
	fma.rn.f32 	%f6082, %f4948, %f5910, %f8941;
	sub.f32 	%f3463, %f6082, %f8941;
	add.s64 	%rd470, %rd462, %rd505;
	// begin inline asm
	atom.add.relaxed.gpu.f32 %f3462,[%rd470],%f3463;
	// end inline asm
	add.s64 	%rd471, %rd463, %rd505;
	// begin inline asm
	atom.add.relaxed.gpu.f32 %f3464,[%rd471],%f3509;
	// end inline asm
	fma.rn.f32 	%f6083, %f4948, %f5949, %f8941;
	sub.f32 	%f3467, %f6083, %f8941;
	add.s64 	%rd472, %rd462, %rd507;
	// begin inline asm
	atom.add.relaxed.gpu.f32 %f3466,[%rd472],%f3467;
	// end inline asm
	add.s64 	%rd473, %rd463, %rd507;
	// begin inline asm
	atom.add.relaxed.gpu.f32 %f3468,[%rd473],%f3509;
	// end inline asm
	fma.rn.f32 	%f6084, %f4948, %f5988, %f8941;
	sub.f32 	%f3471, %f6084, %f8941;
	add.s64 	%rd474, %rd462, %rd509;
	// begin inline asm
	atom.add.relaxed.gpu.f32 %f3470,[%rd474],%f3471;
	// end inline asm
	add.s64 	%rd475, %rd463, %rd509;
	// begin inline asm
	atom.add.relaxed.gpu.f32 %f3472,[%rd475],%f3509;
	// end inline asm
	fma.rn.f32 	%f6085, %f4948, %f6027, %f8941;
	sub.f32 	%f3475, %f6085, %f8941;
	add.s64 	%rd476, %rd462, %rd511;
	// begin inline asm
	atom.add.relaxed.gpu.f32 %f3474,[%rd476],%f3475;
	// end inline asm
	add.s64 	%rd477, %rd463, %rd511;
	// begin inline asm
	atom.add.relaxed.gpu.f32 %f3476,[%rd477],%f3509;
	// end inline asm
	shfl.sync.idx.b32	%r942|%p585, %r409, 7, 6175, -1;
	shfl.sync.idx.b32	%r943|%p586, %r408, 7, 6175, -1;
	shfl.sync.idx.b32	%r944|%p587, %r407, 7, 6175, -1;
	mad.lo.s32 	%r945, %r943, %r1121, %r942;
	mad.lo.s32 	%r946, %r907, %r944, %r945;
	cvt.s64.s32 	%rd615, %r946;
	add.s64 	%rd616, %rd615, %rd577;
	add.s64 	%rd617, %rd615, %rd579;
	fma.rn.f32 	%f6086, %f4948, %f5736, %f8941;
	sub.f32 	%f3479, %f6086, %f8941;
	shl.b64 	%rd618, %rd616, 2;
	add.s64 	%rd478, %rd582, %rd618;
	// begin inline asm
	atom.add.relaxed.gpu.f32 %f3478,[%rd478],%f3479;
	// end inline asm
	shl.b64 	%rd619, %rd617, 2;
	add.s64 	%rd479, %rd582, %rd619;
	// begin inline asm
	atom.add.relaxed.gpu.f32 %f3480,[%rd479],%f3509;
	// end inline asm
	fma.rn.f32 	%f6087, %f4948, %f5775, %f8941;
	sub.f32 	%f3483, %f6087, %f8941;
	add.s64 	%rd480, %rd478, %rd499;
	// begin inline asm
	atom.add.relaxed.gpu.f32 %f3482,[%rd480],%f3483;
	// end inline asm
	add.s64 	%rd481, %rd479, %rd499;
	// begin inline asm
	atom.add.relaxed.gpu.f32 %f3484,[%rd481],%f3509;
	// end inline asm
	fma.rn.f32 	%f6088, %f4948, %f5814, %f8941;
	sub.f32 	%f3487, %f6088, %f8941;
	add.s64 	%rd482, %rd478, %rd501;
	// begin inline asm
	atom.add.relaxed.gpu.f32 %f3486,[%rd482],%f3487;
	// end inline asm
	add.s64 	%rd483, %rd479, %rd501;
	// begin inline asm
	atom.add.relaxed.gpu.f32 %f3488,[%rd483],%f3509;
	// end inline asm
	fma.rn.f32 	%f6089, %f4948, %f5853, %f8941;
	sub.f32 	%f3491, %f6089, %f8941;
	add.s64 	%rd484, %rd478, %rd503;
	// begin inline asm
	atom.add.relaxed.gpu.f32 %f3490,[%rd484],%f3491;
	// end inline asm
	add.s64 	%rd485, %rd479, %rd503;
	// begin inline asm
	atom.add.relaxed.gpu.f32 %f3492,[%rd485],%f3509;
	// end inline asm
	fma.rn.f32 	%f6090, %f4948, %f5892, %f8941;
	sub.f32 	%f3495, %f6090, %f8941;
	add.s64 	%rd486, %rd478, %rd505;
	// begin inline asm
	atom.add.relaxed.gpu.f32 %f3494,[%rd486],%f3495;
	// end inline asm
	add.s64 	%rd487, %rd479, %rd505;
	// begin inline asm
	atom.add.relaxed.gpu.f32 %f3496,[%rd487],%f3509;
	// end inline asm
	fma.rn.f32 	%f6091, %f4948, %f5931, %f8941;
	sub.f32 	%f3499, %f6091, %f8941;
	add.s64 	%rd488, %rd478, %rd507;
	// begin inline asm
	atom.add.relaxed.gpu.f32 %f3498,[%rd488],%f3499;
	// end inline asm
	add.s64 	%rd489, %rd479, %rd507;
	// begin inline asm
	atom.add.relaxed.gpu.f32 %f3500,[%rd489],%f3509;
	// end inline asm
	fma.rn.f32 	%f6092, %f4948, %f5970, %f8941;
	sub.f32 	%f3503, %f6092, %f8941;
	add.s64 	%rd490, %rd478, %rd509;
	// begin inline asm
	atom.add.relaxed.gpu.f32 %f3502,[%rd490],%f3503;
	// end inline asm
	add.s64 	%rd491, %rd479, %rd509;
	// begin inline asm
	atom.add.relaxed.gpu.f32 %f3504,[%rd491],%f3509;
	// end inline asm
	fma.rn.f32 	%f6093, %f4948, %f6009, %f8941;
	sub.f32 	%f3507, %f6093, %f8941;
	add.s64 	%rd492, %rd478, %rd511;
	// begin inline asm
	atom.add.relaxed.gpu.f32 %f3506,[%rd492],%f3507;
	// end inline asm
	add.s64 	%rd493, %rd479, %rd511;
	// begin inline asm
	atom.add.relaxed.gpu.f32 %f3508,[%rd493],%f3509;
	// end inline asm
$L__BB1_107:
	ld.param.f32 	%f8938, [_Z4bm3dILb1ELb1ELb0EEvPfPKfiiifiiiiifff_param_12];
	setp.lt.f32 	%p588, %f8938, 0f34000000;
	@%p588 bra 	$L__BB1_109;
	ld.param.f32 	%f8942, [_Z4bm3dILb1ELb1ELb0EEvPfPKfiiifiiiiifff_param_13];
	ld.param.f32 	%f8939, [_Z4bm3dILb1ELb1ELb0EEvPfPKfiiifiiiiifff_param_12];
	ld.param.u32 	%r1134, [_Z4bm3dILb1ELb1ELb0EEvPfPKfiiifiiiiifff_param_8];
	ld.param.u32 	%r1122, [_Z4bm3dILb1ELb1ELb0EEvPfPKfiiifiiiiifff_param_4];
	ld.param.u32 	%r1108, [_Z4bm3dILb1ELb1ELb0EEvPfPKfiiifiiiiifff_param_3];
	ld.param.u64 	%rd883, [_Z4bm3dILb1ELb1ELb0EEvPfPKfiiifiiiiifff_param_1];
	ld.param.u64 	%rd878, [_Z4bm3dILb1ELb1ELb0EEvPfPKfiiifiiiiifff_param_0];
	shfl.sync.idx.b32	%r952|%p589, %r409, 0, 6175, -1;
	shfl.sync.idx.b32	%r953|%p590, %r408, 0, 6175, -1;
	shfl.sync.idx.b32	%r954|%p591, %r407, 0, 6175, -1;
	mul.lo.s32 	%r955, %r1122, %r1108;
	add.s32 	%r956, %r952, %r2;
	mad.lo.s32 	%r957, %r953, %r1122, %r956;
	mad.lo.s32 	%r958, %r954, %r955, %r957;
	cvta.to.global.u64 	%rd748, %rd883;
	mul.lo.s32 	%r959, %r1134, %r955;
	shl.b32 	%r960, %r959, 1;
	add.s32 	%r961, %r960, %r955;
	mul.wide.s32 	%rd749, %r961, 4;
	add.s64 	%rd750, %rd748, %rd749;
	add.s64 	%rd751, %rd750, %rd749;
	mul.wide.s32 	%rd752, %r958, 4;
	add.s64 	%rd753, %rd751, %rd752;
	ld.global.nc.f32 	%f6350, [%rd753];
	mul.wide.s32 	%rd754, %r1122, 4;
	add.s64 	%rd755, %rd753, %rd754;
	ld.global.nc.f32 	%f6351, [%rd755];
	shl.b32 	%r962, %r1122, 1;
	mul.wide.s32 	%rd756, %r962, 4;
	add.s64 	%rd757, %rd753, %rd756;
	ld.global.nc.f32 	%f6352, [%rd757];
	mul.lo.s32 	%r963, %r1122, 3;
	mul.wide.s32 	%rd758, %r963, 4;
	add.s64 	%rd759, %rd753, %rd758;
	ld.global.nc.f32 	%f6353, [%rd759];
	shl.b32 	%r964, %r1122, 2;
	mul.wide.s32 	%rd760, %r964, 4;
	add.s64 	%rd761, %rd753, %rd760;
	ld.global.nc.f32 	%f6354, [%rd761];
	mul.lo.s32 	%r965, %r1122, 5;
	mul.wide.s32 	%rd762, %r965, 4;
	add.s64 	%rd763, %rd753, %rd762;
	ld.global.nc.f32 	%f6355, [%rd763];
	mul.lo.s32 	%r966, %r1122, 6;
	mul.wide.s32 	%rd764, %r966, 4;
	add.s64 	%rd765, %rd753, %rd764;
	ld.global.nc.f32 	%f6356, [%rd765];
	mul.lo.s32 	%r967, %r1122, 7;
	mul.wide.s32 	%rd766, %r967, 4;
	add.s64 	%rd767, %rd753, %rd766;
	ld.global.nc.f32 	%f6357, [%rd767];
	shfl.sync.idx.b32	%r968|%p592, %r409, 1, 6175, -1;
	shfl.sync.idx.b32	%r969|%p593, %r408, 1, 6175, -1;
	shfl.sync.idx.b32	%r970|%p594, %r407, 1, 6175, -1;
	add.s32 	%r971, %r968, %r2;
	mad.lo.s32 	%r972, %r969, %r1122, %r971;
	mad.lo.s32 	%r973, %r970, %r955, %r972;
	mul.wide.s32 	%rd768, %r973, 4;
	add.s64 	%rd769, %rd751, %rd768;
	ld.global.nc.f32 	%f6358, [%rd769];
	add.s64 	%rd770, %rd769, %rd754;
	ld.global.nc.f32 	%f6359, [%rd770];
	add.s64 	%rd771, %rd769, %rd756;
	ld.global.nc.f32 	%f6360, [%rd771];
	add.s64 	%rd772, %rd769, %rd758;
	ld.global.nc.f32 	%f6361, [%rd772];
	add.s64 	%rd773, %rd769, %rd760;
	ld.global.nc.f32 	%f6362, [%rd773];
	add.s64 	%rd774, %rd769, %rd762;
	ld.global.nc.f32 	%f6363, [%rd774];
	add.s64 	%rd775, %rd769, %rd764;
	ld.global.nc.f32 	%f6364, [%rd775];
	add.s64 	%rd776, %rd769, %rd766;
	ld.global.nc.f32 	%f6365, [%rd776];
	shfl.sync.idx.b32	%r974|%p595, %r409, 2, 6175, -1;
	shfl.sync.idx.b32	%r975|%p596, %r408, 2, 6175, -1;
	shfl.sync.idx.b32	%r976|%p597, %r407, 2, 6175, -1;
	add.s32 	%r977, %r974, %r2;
	mad.lo.s32 	%r978, %r975, %r1122, %r977;
	mad.lo.s32 	%r979, %r976, %r955, %r978;
	mul.wide.s32 	%rd777, %r979, 4;
	add.s64 	%rd778, %rd751, %rd777;
	ld.global.nc.f32 	%f6366, [%rd778];
	add.s64 	%rd779, %rd778, %rd754;
	ld.global.nc.f32 	%f6367, [%rd779];
	add.s64 	%rd780, %rd778, %rd756;
	ld.global.nc.f32 	%f6368, [%rd780];
	add.s64 	%rd781, %rd778, %rd758;
	ld.global.nc.f32 	%f6369, [%rd781];
	add.s64 	%rd782, %rd778, %rd760;
	ld.global.nc.f32 	%f6370, [%rd782];
	add.s64 	%rd783, %rd778, %rd762;
	ld.global.nc.f32 	%f6371, [%rd783];
	add.s64 	%rd784, %rd778, %rd764;
	ld.global.nc.f32 	%f6372, [%rd784];
	add.s64 	%rd785, %rd778, %rd766;
	ld.global.nc.f32 	%f6373, [%rd785];
	shfl.sync.idx.b32	%r980|%p598, %r409, 3, 6175, -1;
	shfl.sync.idx.b32	%r981|%p599, %r408, 3, 6175, -1;
	shfl.sync.idx.b32	%r982|%p600, %r407, 3, 6175, -1;
	add.s32 	%r983, %r980, %r2;
	mad.lo.s32 	%r984, %r981, %r1122, %r983;
	mad.lo.s32 	%r985, %r982, %r955, %r984;
	mul.wide.s32 	%rd786, %r985, 4;
	add.s64 	%rd787, %rd751, %rd786;
	ld.global.nc.f32 	%f6374, [%rd787];
	add.s64 	%rd788, %rd787, %rd754;
	ld.global.nc.f32 	%f6375, [%rd788];
	add.s64 	%rd789, %rd787, %rd756;
	ld.global.nc.f32 	%f6376, [%rd789];
	add.s64 	%rd790, %rd787, %rd758;
	ld.global.nc.f32 	%f6377, [%rd790];
	add.s64 	%rd791, %rd787, %rd760;
	ld.global.nc.f32 	%f6378, [%rd791];
	add.s64 	%rd792, %rd787, %rd762;
	ld.global.nc.f32 	%f6379, [%rd792];
	add.s64 	%rd793, %rd787, %rd764;
	ld.global.nc.f32 	%f6380, [%rd793];
	add.s64 	%rd794, %rd787, %rd766;
	ld.global.nc.f32 	%f6381, [%rd794];
	shfl.sync.idx.b32	%r986|%p601, %r409, 4, 6175, -1;
	shfl.sync.idx.b32	%r987|%p602, %r408, 4, 6175, -1;
	shfl.sync.idx.b32	%r988|%p603, %r407, 4, 6175, -1;
	add.s32 	%r989, %r986, %r2;
	mad.lo.s32 	%r990, %r987, %r1122, %r989;
	mad.lo.s32 	%r991, %r988, %r955, %r990;
	mul.wide.s32 	%rd795, %r991, 4;
	add.s64 	%rd796, %rd751, %rd795;
	ld.global.nc.f32 	%f6382, [%rd796];
	add.s64 	%rd797, %rd796, %rd754;
	ld.global.nc.f32 	%f6383, [%rd797];
	add.s64 	%rd798, %rd796, %rd756;
	ld.global.nc.f32 	%f6384, [%rd798];
	add.s64 	%rd799, %rd796, %rd758;
	ld.global.nc.f32 	%f6385, [%rd799];
	add.s64 	%rd800, %rd796, %rd760;
	ld.global.nc.f32 	%f6386, [%rd800];
	add.s64 	%rd801, %rd796, %rd762;
	ld.global.nc.f32 	%f6387, [%rd801];
	add.s64 	%rd802, %rd796, %rd764;
	ld.global.nc.f32 	%f6388, [%rd802];
	add.s64 	%rd803, %rd796, %rd766;
	ld.global.nc.f32 	%f6389, [%rd803];
	shfl.sync.idx.b32	%r992|%p604, %r409, 5, 6175, -1;
	shfl.sync.idx.b32	%r993|%p605, %r408, 5, 6175, -1;
	shfl.sync.idx.b32	%r994|%p606, %r407, 5, 6175, -1;
	add.s32 	%r995, %r992, %r2;
	mad.lo.s32 	%r996, %r993, %r1122, %r995;
	mad.lo.s32 	%r997, %r994, %r955, %r996;
	mul.wide.s32 	%rd804, %r997, 4;
	add.s64 	%rd805, %rd751, %rd804;
	ld.global.nc.f32 	%f6390, [%rd805];
	add.s64 	%rd806, %rd805, %rd754;
	ld.global.nc.f32 	%f6391, [%rd806];
	add.s64 	%rd807, %rd805, %rd756;
	ld.global.nc.f32 	%f6392, [%rd807];
	add.s64 	%rd808, %rd805, %rd758;
	ld.global.nc.f32 	%f6393, [%rd808];
	add.s64 	%rd809, %rd805, %rd760;
	ld.global.nc.f32 	%f6394, [%rd809];
	add.s64 	%rd810, %rd805, %rd762;
	ld.global.nc.f32 	%f6395, [%rd810];
	add.s64 	%rd811, %rd805, %rd764;
	ld.global.nc.f32 	%f6396, [%rd811];
	add.s64 	%rd812, %rd805, %rd766;
	ld.global.nc.f32 	%f6397, [%rd812];
	shfl.sync.idx.b32	%r998|%p607, %r409, 6, 6175, -1;
	shfl.sync.idx.b32	%r999|%p608, %r408, 6, 6175, -1;
	shfl.sync.idx.b32	%r1000|%p609, %r407, 6, 6175, -1;
	add.s32 	%r1001, %r998, %r2;
	mad.lo.s32 	%r1002, %r999, %r1122, %r1001;
	mad.lo.s32 	%r1003, %r1000, %r955, %r1002;
	mul.wide.s32 	%rd813, %r1003, 4;
	add.s64 	%rd814, %rd751, %rd813;
	ld.global.nc.f32 	%f6398, [%rd814];
	add.s64 	%rd815, %rd814, %rd754;
	ld.global.nc.f32 	%f6399, [%rd815];
	add.s64 	%rd816, %rd814, %rd756;
	ld.global.nc.f32 	%f6400, [%rd816];
	add.s64 	%rd817, %rd814, %rd758;
	ld.global.nc.f32 	%f6401, [%rd817];
	add.s64 	%rd818, %rd814, %rd760;
	ld.global.nc.f32 	%f6402, [%rd818];
	add.s64 	%rd819, %rd814, %rd762;
	ld.global.nc.f32 	%f6403, [%rd819];
	add.s64 	%rd820, %rd814, %rd764;
	ld.global.nc.f32 	%f6404, [%rd820];
	add.s64 	%rd821, %rd814, %rd766;
	ld.global.nc.f32 	%f6405, [%rd821];
	shfl.sync.idx.b32	%r1004|%p610, %r409, 7, 6175, -1;
	shfl.sync.idx.b32	%r1005|%p611, %r408, 7, 6175, -1;
	shfl.sync.idx.b32	%r1006|%p612, %r407, 7, 6175, -1;
	add.s32 	%r1007, %r1004, %r2;
	mad.lo.s32 	%r1008, %r1005, %r1122, %r1007;
	mad.lo.s32 	%r1009, %r1006, %r955, %r1008;
	mul.wide.s32 	%rd822, %r1009, 4;
	add.s64 	%rd823, %rd751, %rd822;
	ld.global.nc.f32 	%f6406, [%rd823];
	add.s64 	%rd824, %rd823, %rd754;
	ld.global.nc.f32 	%f6407, [%rd824];
	add.s64 	%rd825, %rd823, %rd756;
	ld.global.nc.f32 	%f6408, [%rd825];
	add.s64 	%rd826, %rd823, %rd758;
	ld.global.nc.f32 	%f6409, [%rd826];
	add.s64 	%rd827, %rd823, %rd760;
	ld.global.nc.f32 	%f6410, [%rd827];
	add.s64 	%rd828, %rd823, %rd762;
	ld.global.nc.f32 	%f6411, [%rd828];
	add.s64 	%rd829, %rd823, %rd764;
	ld.global.nc.f32 	%f6412, [%rd829];
	add.s64 	%rd830, %rd823, %rd766;
	ld.global.nc.f32 	%f6413, [%rd830];
	sub.f32 	%f6414, %f6350, %f6357;
	add.f32 	%f6415, %f6350, %f6357;
	sub.f32 	%f6416, %f6354, %f6353;
	add.f32 	%f6417, %f6354, %f6353;
	sub.f32 	%f6418, %f6352, %f6355;
	sub.f32 	%f6419, %f6351, %f6356;
	add.f32 	%f6420, %f6418, %f6419;
	add.f32 	%f6421, %f6351, %f6356;
	sub.f32 	%f6422, %f6418, %f6419;
	add.f32 	%f6423, %f6352, %f6355;
	mul.f32 	%f6424, %f6420, 0f3F3504F3;
	sub.f32 	%f6425, %f6414, %f6424;
	mul.f32 	%f6426, %f6422, 0f3F3504F3;
	sub.f32 	%f6427, %f6416, %f6426;
	fma.rn.f32 	%f6428, %f6427, 0f3F2B0DC1, %f6425;
	mul.f32 	%f6429, %f6428, 0f3FD4DB31;
	mul.f32 	%f6430, %f6425, 0f3F2B0DC1;
	sub.f32 	%f6431, %f6427, %f6430;
	mul.f32 	%f6432, %f6431, 0fBFD4DB31;
	add.f32 	%f6433, %f6415, %f6417;
	add.f32 	%f6434, %f6423, %f6421;
	sub.f32 	%f6435, %f6433, %f6434;
	mul.f32 	%f6436, %f6435, 0f3FB504F3;
	add.f32 	%f6437, %f6433, %f6434;
	mul.f32 	%f6438, %f6437, 0f3FB504F3;
	add.f32 	%f6439, %f6414, %f6424;
	add.f32 	%f6440, %f6416, %f6426;
	mul.f32 	%f6441, %f6440, 0f3E4BAFAF;
	sub.f32 	%f6442, %f6439, %f6441;
	mul.f32 	%f6443, %f6442, 0f3FFB14BE;
	fma.rn.f32 	%f6444, %f6439, 0f3E4BAFAF, %f6440;
	mul.f32 	%f6445, %f6444, 0f3FFB14BE;
	sub.f32 	%f6446, %f6415, %f6417;
	sub.f32 	%f6447, %f6423, %f6421;
	mul.f32 	%f6448, %f6447, 0f3ED413CD;
	sub.f32 	%f6449, %f6446, %f6448;
	mul.f32 	%f6450, %f6449, 0f3FEC835E;
	fma.rn.f32 	%f6451, %f6446, 0f3ED413CD, %f6447;
	mul.f32 	%f6452, %f6451, 0f3FEC835E;
	sub.f32 	%f6453, %f6358, %f6365;
	add.f32 	%f6454, %f6358, %f6365;
	sub.f32 	%f6455, %f6362, %f6361;
	add.f32 	%f6456, %f6362, %f6361;
	sub.f32 	%f6457, %f6360, %f6363;
	sub.f32 	%f6458, %f6359, %f6364;
	add.f32 	%f6459, %f6457, %f6458;
	add.f32 	%f6460, %f6359, %f6364;
	sub.f32 	%f6461, %f6457, %f6458;
	add.f32 	%f6462, %f6360, %f6363;
	mul.f32 	%f6463, %f6459, 0f3F3504F3;
	sub.f32 	%f6464, %f6453, %f6463;
	mul.f32 	%f6465, %f6461, 0f3F3504F3;
	sub.f32 	%f6466, %f6455, %f6465;
	fma.rn.f32 	%f6467, %f6466, 0f3F2B0DC1, %f6464;
	mul.f32 	%f6468, %f6467, 0f3FD4DB31;
	mul.f32 	%f6469, %f6464, 0f3F2B0DC1;
	sub.f32 	%f6470, %f6466, %f6469;
	mul.f32 	%f6471, %f6470, 0fBFD4DB31;
	add.f32 	%f6472, %f6454, %f6456;
	add.f32 	%f6473, %f6462, %f6460;
	sub.f32 	%f6474, %f6472, %f6473;
	mul.f32 	%f6475, %f6474, 0f3FB504F3;
	add.f32 	%f6476, %f6472, %f6473;
	mul.f32 	%f6477, %f6476, 0f3FB504F3;
	add.f32 	%f6478, %f6453, %f6463;
	add.f32 	%f6479, %f6455, %f6465;
	mul.f32 	%f6480, %f6479, 0f3E4BAFAF;
	sub.f32 	%f6481, %f6478, %f6480;
	mul.f32 	%f6482, %f6481, 0f3FFB14BE;
	fma.rn.f32 	%f6483, %f6478, 0f3E4BAFAF, %f6479;
	mul.f32 	%f6484, %f6483, 0f3FFB14BE;
	sub.f32 	%f6485, %f6454, %f6456;
	sub.f32 	%f6486, %f6462, %f6460;
	mul.f32 	%f6487, %f6486, 0f3ED413CD;
	sub.f32 	%f6488, %f6485, %f6487;
	mul.f32 	%f6489, %f6488, 0f3FEC835E;
	fma.rn.f32 	%f6490, %f6485, 0f3ED413CD, %f6486;
	mul.f32 	%f6491, %f6490, 0f3FEC835E;
	sub.f32 	%f6492, %f6366, %f6373;
	add.f32 	%f6493, %f6366, %f6373;
	sub.f32 	%f6494, %f6370, %f6369;
	add.f32 	%f6495, %f6370, %f6369;
	sub.f32 	%f6496, %f6368, %f6371;
	sub.f32 	%f6497, %f6367, %f6372;
	add.f32 	%f6498, %f6496, %f6497;
	add.f32 	%f6499, %f6367, %f6372;
	sub.f32 	%f6500, %f6496, %f6497;
	add.f32 	%f6501, %f6368, %f6371;
	mul.f32 	%f6502, %f6498, 0f3F3504F3;
	sub.f32 	%f6503, %f6492, %f6502;
	mul.f32 	%f6504, %f6500, 0f3F3504F3;
	sub.f32 	%f6505, %f6494, %f6504;
	fma.rn.f32 	%f6506, %f6505, 0f3F2B0DC1, %f6503;
	mul.f32 	%f6507, %f6506, 0f3FD4DB31;
	mul.f32 	%f6508, %f6503, 0f3F2B0DC1;
	sub.f32 	%f6509, %f6505, %f6508;
	mul.f32 	%f6510, %f6509, 0fBFD4DB31;
	add.f32 	%f6511, %f6493, %f6495;
	add.f32 	%f6512, %f6501, %f6499;
	sub.f32 	%f6513, %f6511, %f6512;
	mul.f32 	%f6514, %f6513, 0f3FB504F3;
	add.f32 	%f6515, %f6511, %f6512;
	mul.f32 	%f6516, %f6515, 0f3FB504F3;
	add.f32 	%f6517, %f6492, %f6502;
	add.f32 	%f6518, %f6494, %f6504;
	mul.f32 	%f6519, %f6518, 0f3E4BAFAF;
	sub.f32 	%f6520, %f6517, %f6519;
	mul.f32 	%f6521, %f6520, 0f3FFB14BE;
	fma.rn.f32 	%f6522, %f6517, 0f3E4BAFAF, %f6518;
	mul.f32 	%f6523, %f6522, 0f3FFB14BE;
	sub.f32 	%f6524, %f6493, %f6495;
	sub.f32 	%f6525, %f6501, %f6499;
	mul.f32 	%f6526, %f6525, 0f3ED413CD;
	sub.f32 	%f6527, %f6524, %f6526;
	mul.f32 	%f6528, %f6527, 0f3FEC835E;
	fma.rn.f32 	%f6529, %f6524, 0f3ED413CD, %f6525;
	mul.f32 	%f6530, %f6529, 0f3FEC835E;
	sub.f32 	%f6531, %f6374, %f6381;
	add.f32 	%f6532, %f6374, %f6381;
	sub.f32 	%f6533, %f6378, %f6377;
	add.f32 	%f6534, %f6378, %f6377;
	sub.f32 	%f6535, %f6376, %f6379;
	sub.f32 	%f6536, %f6375, %f6380;
	add.f32 	%f6537, %f6535, %f6536;
	add.f32 	%f6538, %f6375, %f6380;
	sub.f32 	%f6539, %f6535, %f6536;
	add.f32 	%f6540, %f6376, %f6379;
	mul.f32 	%f6541, %f6537, 0f3F3504F3;
	sub.f32 	%f6542, %f6531, %f6541;
	mul.f32 	%f6543, %f6539, 0f3F3504F3;
	sub.f32 	%f6544, %f6533, %f6543;
	fma.rn.f32 	%f6545, %f6544, 0f3F2B0DC1, %f6542;
	mul.f32 	%f6546, %f6545, 0f3FD4DB31;
	mul.f32 	%f6547, %f6542, 0f3F2B0DC1;
	sub.f32 	%f6548, %f6544, %f6547;
	mul.f32 	%f6549, %f6548, 0fBFD4DB31;
	add.f32 	%f6550, %f6532, %f6534;
	add.f32 	%f6551, %f6540, %f6538;
	sub.f32 	%f6552, %f6550, %f6551;
	mul.f32 	%f6553, %f6552, 0f3FB504F3;
	add.f32 	%f6554, %f6550, %f6551;
	mul.f32 	%f6555, %f6554, 0f3FB504F3;
	add.f32 	%f6556, %f6531, %f6541;
	add.f32 	%f6557, %f6533, %f6543;
	mul.f32 	%f6558, %f6557, 0f3E4BAFAF;
	sub.f32 	%f6559, %f6556, %f6558;
	mul.f32 	%f6560, %f6559, 0f3FFB14BE;
	fma.rn.f32 	%f6561, %f6556, 0f3E4BAFAF, %f6557;
	mul.f32 	%f6562, %f6561, 0f3FFB14BE;
	sub.f32 	%f6563, %f6532, %f6534;
	sub.f32 	%f6564, %f6540, %f6538;
	mul.f32 	%f6565, %f6564, 0f3ED413CD;
	sub.f32 	%f6566, %f6563, %f6565;
	mul.f32 	%f6567, %f6566, 0f3FEC835E;
	fma.rn.f32 	%f6568, %f6563, 0f3ED413CD, %f6564;
	mul.f32 	%f6569, %f6568, 0f3FEC835E;
	sub.f32 	%f6570, %f6382, %f6389;
	add.f32 	%f6571, %f6382, %f6389;
	sub.f32 	%f6572, %f6386, %f6385;
	add.f32 	%f6573, %f6386, %f6385;
	sub.f32 	%f6574, %f6384, %f6387;
	sub.f32 	%f6575, %f6383, %f6388;
	add.f32 	%f6576, %f6574, %f6575;
	add.f32 	%f6577, %f6383, %f6388;
	sub.f32 	%f6578, %f6574, %f6575;
	add.f32 	%f6579, %f6384, %f6387;
	mul.f32 	%f6580, %f6576, 0f3F3504F3;
	sub.f32 	%f6581, %f6570, %f6580;
	mul.f32 	%f6582, %f6578, 0f3F3504F3;
	sub.f32 	%f6583, %f6572, %f6582;
	fma.rn.f32 	%f6584, %f6583, 0f3F2B0DC1, %f6581;
	mul.f32 	%f6585, %f6584, 0f3FD4DB31;
	mul.f32 	%f6586, %f6581, 0f3F2B0DC1;
	sub.f32 	%f6587, %f6583, %f6586;
	mul.f32 	%f6588, %f6587, 0fBFD4DB31;
	add.f32 	%f6589, %f6571, %f6573;
	add.f32 	%f6590, %f6579, %f6577;
	sub.f32 	%f6591, %f6589, %f6590;
	mul.f32 	%f6592, %f6591, 0f3FB504F3;
	add.f32 	%f6593, %f6589, %f6590;
	mul.f32 	%f6594, %f6593, 0f3FB504F3;
	add.f32 	%f6595, %f6570, %f6580;
	add.f32 	%f6596, %f6572, %f6582;
	mul.f32 	%f6597, %f6596, 0f3E4BAFAF;
	sub.f32 	%f6598, %f6595, %f6597;
	mul.f32 	%f6599, %f6598, 0f3FFB14BE;
	fma.rn.f32 	%f6600, %f6595, 0f3E4BAFAF, %f6596;
	mul.f32 	%f6601, %f6600, 0f3FFB14BE;
	sub.f32 	%f6602, %f6571, %f6573;
	sub.f32 	%f6603, %f6579, %f6577;
	mul.f32 	%f6604, %f6603, 0f3ED413CD;
	sub.f32 	%f6605, %f6602, %f6604;
	mul.f32 	%f6606, %f6605, 0f3FEC835E;
	fma.rn.f32 	%f6607, %f6602, 0f3ED413CD, %f6603;
	mul.f32 	%f6608, %f6607, 0f3FEC835E;
	sub.f32 	%f6609, %f6390, %f6397;
	add.f32 	%f6610, %f6390, %f6397;
	sub.f32 	%f6611, %f6394, %f6393;
	add.f32 	%f6612, %f6394, %f6393;
	sub.f32 	%f6613, %f6392, %f6395;
	sub.f32 	%f6614, %f6391, %f6396;
	add.f32 	%f6615, %f6613, %f6614;
	add.f32 	%f6616, %f6391, %f6396;
	sub.f32 	%f6617, %f6613, %f6614;
	add.f32 	%f6618, %f6392, %f6395;
	mul.f32 	%f6619, %f6615, 0f3F3504F3;
	sub.f32 	%f6620, %f6609, %f6619;
	mul.f32 	%f6621, %f6617, 0f3F3504F3;
	sub.f32 	%f6622, %f6611, %f6621;
	fma.rn.f32 	%f6623, %f6622, 0f3F2B0DC1, %f6620;
	mul.f32 	%f6624, %f6623, 0f3FD4DB31;
	mul.f32 	%f6625, %f6620, 0f3F2B0DC1;
	sub.f32 	%f6626, %f6622, %f6625;
	mul.f32 	%f6627, %f6626, 0fBFD4DB31;
	add.f32 	%f6628, %f6610, %f6612;
	add.f32 	%f6629, %f6618, %f6616;
	sub.f32 	%f6630, %f6628, %f6629;
	mul.f32 	%f6631, %f6630, 0f3FB504F3;
	add.f32 	%f6632, %f6628, %f6629;
	mul.f32 	%f6633, %f6632, 0f3FB504F3;
	add.f32 	%f6634, %f6609, %f6619;
	add.f32 	%f6635, %f6611, %f6621;
	mul.f32 	%f6636, %f6635, 0f3E4BAFAF;
	sub.f32 	%f6637, %f6634, %f6636;
	mul.f32 	%f6638, %f6637, 0f3FFB14BE;
	fma.rn.f32 	%f6639, %f6634, 0f3E4BAFAF, %f6635;
	mul.f32 	%f6640, %f6639, 0f3FFB14BE;
	sub.f32 	%f6641, %f6610, %f6612;
	sub.f32 	%f6642, %f6618, %f6616;
	mul.f32 	%f6643, %f6642, 0f3ED413CD;
	sub.f32 	%f6644, %f6641, %f6643;
	mul.f32 	%f6645, %f6644, 0f3FEC835E;
	fma.rn.f32 	%f6646, %f6641, 0f3ED413CD, %f6642;
	mul.f32 	%f6647, %f6646, 0f3FEC835E;
	sub.f32 	%f6648, %f6398, %f6405;
	add.f32 	%f6649, %f6398, %f6405;
	sub.f32 	%f6650, %f6402, %f6401;
	add.f32 	%f6651, %f6402, %f6401;
	sub.f32 	%f6652, %f6400, %f6403;
	sub.f32 	%f6653, %f6399, %f6404;
	add.f32 	%f6654, %f6652, %f6653;
	add.f32 	%f6655, %f6399, %f6404;
	sub.f32 	%f6656, %f6652, %f6653;
	add.f32 	%f6657, %f6400, %f6403;
	mul.f32 	%f6658, %f6654, 0f3F3504F3;
	sub.f32 	%f6659, %f6648, %f6658;
	mul.f32 	%f6660, %f6656, 0f3F3504F3;
	sub.f32 	%f6661, %f6650, %f6660;
	fma.rn.f32 	%f6662, %f6661, 0f3F2B0DC1, %f6659;
	mul.f32 	%f6663, %f6662, 0f3FD4DB31;
	mul.f32 	%f6664, %f6659, 0f3F2B0DC1;
	sub.f32 	%f6665, %f6661, %f6664;
	mul.f32 	%f6666, %f6665, 0fBFD4DB31;
	add.f32 	%f6667, %f6649, %f6651;
	add.f32 	%f6668, %f6657, %f6655;
	sub.f32 	%f6669, %f6667, %f6668;
	mul.f32 	%f6670, %f6669, 0f3FB504F3;
	add.f32 	%f6671, %f6667, %f6668;
	mul.f32 	%f6672, %f6671, 0f3FB504F3;
	add.f32 	%f6673, %f6648, %f6658;
	add.f32 	%f6674, %f6650, %f6660;
	mul.f32 	%f6675, %f6674, 0f3E4BAFAF;
	sub.f32 	%f6676, %f6673, %f6675;
	mul.f32 	%f6677, %f6676, 0f3FFB14BE;
	fma.rn.f32 	%f6678, %f6673, 0f3E4BAFAF, %f6674;
	mul.f32 	%f6679, %f6678, 0f3FFB14BE;
	sub.f32 	%f6680, %f6649, %f6651;
	sub.f32 	%f6681, %f6657, %f6655;
	mul.f32 	%f6682, %f6681, 0f3ED413CD;
	sub.f32 	%f6683, %f6680, %f6682;
	mul.f32 	%f6684, %f6683, 0f3FEC835E;
	fma.rn.f32 	%f6685, %f6680, 0f3ED413CD, %f6681;
	mul.f32 	%f6686, %f6685, 0f3FEC835E;
	sub.f32 	%f6687, %f6406, %f6413;
	add.f32 	%f6688, %f6406, %f6413;
	sub.f32 	%f6689, %f6410, %f6409;
	add.f32 	%f6690, %f6410, %f6409;
	sub.f32 	%f6691, %f6408, %f6411;
	sub.f32 	%f6692, %f6407, %f6412;
	add.f32 	%f6693, %f6691, %f6692;
	add.f32 	%f6694, %f6407, %f6412;
	sub.f32 	%f6695, %f6691, %f6692;
	add.f32 	%f6696, %f6408, %f6411;
	mul.f32 	%f6697, %f6693, 0f3F3504F3;
	sub.f32 	%f6698, %f6687, %f6697;
	mul.f32 	%f6699, %f6695, 0f3F3504F3;
	sub.f32 	%f6700, %f6689, %f6699;
	fma.rn.f32 	%f6701, %f6700, 0f3F2B0DC1, %f6698;
	mul.f32 	%f6702, %f6701, 0f3FD4DB31;
	mul.f32 	%f6703, %f6698, 0f3F2B0DC1;
	sub.f32 	%f6704, %f6700, %f6703;
	mul.f32 	%f6705, %f6704, 0fBFD4DB31;
	add.f32 	%f6706, %f6688, %f6690;
	add.f32 	%f6707, %f6696, %f6694;
	sub.f32 	%f6708, %f6706, %f6707;
	mul.f32 	%f6709, %f6708, 0f3FB504F3;
	add.f32 	%f6710, %f6706, %f6707;
	mul.f32 	%f6711, %f6710, 0f3FB504F3;
	add.f32 	%f6712, %f6687, %f6697;
	add.f32 	%f6713, %f6689, %f6699;
	mul.f32 	%f6714, %f6713, 0f3E4BAFAF;
	sub.f32 	%f6715, %f6712, %f6714;
	mul.f32 	%f6716, %f6715, 0f3FFB14BE;
	fma.rn.f32 	%f6717, %f6712, 0f3E4BAFAF, %f6713;
	mul.f32 	%f6718, %f6717, 0f3FFB14BE;
	sub.f32 	%f6719, %f6688, %f6690;
	sub.f32 	%f6720, %f6696, %f6694;
	mul.f32 	%f6721, %f6720, 0f3ED413CD;
	sub.f32 	%f6722, %f6719, %f6721;
	mul.f32 	%f6723, %f6722, 0f3FEC835E;
	fma.rn.f32 	%f6724, %f6719, 0f3ED413CD, %f6720;
	mul.f32 	%f6725, %f6724, 0f3FEC835E;
	// begin inline asm
	mov.u32 %r947, %laneid;
	// end inline asm
	shr.s32 	%r1010, %r947, 31;
	shr.u32 	%r1011, %r1010, 29;
	add.s32 	%r1012, %r947, %r1011;
	and.b32  	%r1013, %r1012, 1073741816;
	sub.s32 	%r1014, %r947, %r1013;
	and.b32  	%r1015, %r947, 1073741816;
	mad.lo.s32 	%r1016, %r1014, 33, %r1015;
	shl.b32 	%r1017, %r1016, 2;
	mov.u32 	%r1018, _ZZ4bm3dILb1ELb1ELb0EEvPfPKfiiifiiiiifffE6buffer;
	add.s32 	%r1019, %r1018, %r1017;
	bar.warp.sync 	-1;
	shl.b32 	%r1020, %r947, 2;
	add.s32 	%r1021, %r1018, %r1020;
	st.shared.f32 	[%r1021], %f6438;
	st.shared.f32 	[%r1021+132], %f6443;
	st.shared.f32 	[%r1021+264], %f6450;
	st.shared.f32 	[%r1021+396], %f6429;
	st.shared.f32 	[%r1021+528], %f6436;
	st.shared.f32 	[%r1021+660], %f6432;
	st.shared.f32 	[%r1021+792], %f6452;
	st.shared.f32 	[%r1021+924], %f6445;
	bar.warp.sync 	-1;
	ld.shared.f32 	%f6726, [%r1019];
	ld.shared.f32 	%f6727, [%r1019+4];
	ld.shared.f32 	%f6728, [%r1019+8];
	ld.shared.f32 	%f6729, [%r1019+12];
	ld.shared.f32 	%f6730, [%r1019+16];
	ld.shared.f32 	%f6731, [%r1019+20];
	ld.shared.f32 	%f6732, [%r1019+24];
	ld.shared.f32 	%f6733, [%r1019+28];
	bar.warp.sync 	-1;
	st.shared.f32 	[%r1021], %f6477;
	st.shared.f32 	[%r1021+132], %f6482;
	st.shared.f32 	[%r1021+264], %f6489;
	st.shared.f32 	[%r1021+396], %f6468;
	st.shared.f32 	[%r1021+528], %f6475;
	st.shared.f32 	[%r1021+660], %f6471;
	st.shared.f32 	[%r1021+792], %f6491;
	st.shared.f32 	[%r1021+924], %f6484;
	bar.warp.sync 	-1;
	ld.shared.f32 	%f6734, [%r1019];
	ld.shared.f32 	%f6735, [%r1019+4];
	ld.shared.f32 	%f6736, [%r1019+8];
	ld.shared.f32 	%f6737, [%r1019+12];
	ld.shared.f32 	%f6738, [%r1019+16];
	ld.shared.f32 	%f6739, [%r1019+20];
	ld.shared.f32 	%f6740, [%r1019+24];
	ld.shared.f32 	%f6741, [%r1019+28];
	bar.warp.sync 	-1;
	st.shared.f32 	[%r1021], %f6516;
	st.shared.f32 	[%r1021+132], %f6521;
	st.shared.f32 	[%r1021+264], %f6528;
	st.shared.f32 	[%r1021+396], %f6507;
	st.shared.f32 	[%r1021+528], %f6514;
	st.shared.f32 	[%r1021+660], %f6510;
	st.shared.f32 	[%r1021+792], %f6530;
	st.shared.f32 	[%r1021+924], %f6523;
	bar.warp.sync 	-1;
	ld.shared.f32 	%f6742, [%r1019];
	ld.shared.f32 	%f6743, [%r1019+4];
	ld.shared.f32 	%f6744, [%r1019+8];
	ld.shared.f32 	%f6745, [%r1019+12];
	ld.shared.f32 	%f6746, [%r1019+16];
	ld.shared.f32 	%f6747, [%r1019+20];
	ld.shared.f32 	%f6748, [%r1019+24];
	ld.shared.f32 	%f6749, [%r1019+28];
	bar.warp.sync 	-1;
	st.shared.f32 	[%r1021], %f6555;
	st.shared.f32 	[%r1021+132], %f6560;
	st.shared.f32 	[%r1021+264], %f6567;
	st.shared.f32 	[%r1021+396], %f6546;
	st.shared.f32 	[%r1021+528], %f6553;
	st.shared.f32 	[%r1021+660], %f6549;
	st.shared.f32 	[%r1021+792], %f6569;
	st.shared.f32 	[%r1021+924], %f6562;
	bar.warp.sync 	-1;
	ld.shared.f32 	%f6750, [%r1019];
	ld.shared.f32 	%f6751, [%r1019+4];
	ld.shared.f32 	%f6752, [%r1019+8];
	ld.shared.f32 	%f6753, [%r1019+12];
	ld.shared.f32 	%f6754, [%r1019+16];
	ld.shared.f32 	%f6755, [%r1019+20];
	ld.shared.f32 	%f6756, [%r1019+24];
	ld.shared.f32 	%f6757, [%r1019+28];
	bar.warp.sync 	-1;
	st.shared.f32 	[%r1021], %f6594;
	st.shared.f32 	[%r1021+132], %f6599;
	st.shared.f32 	[%r1021+264], %f6606;
	st.shared.f32 	[%r1021+396], %f6585;
	st.shared.f32 	[%r1021+528], %f6592;
	st.shared.f32 	[%r1021+660], %f6588;
	st.shared.f32 	[%r1021+792], %f6608;
	st.shared.f32 	[%r1021+924], %f6601;
	bar.warp.sync 	-1;
	ld.shared.f32 	%f6758, [%r1019];
	ld.shared.f32 	%f6759, [%r1019+4];
	ld.shared.f32 	%f6760, [%r1019+8];
	ld.shared.f32 	%f6761, [%r1019+12];
	ld.shared.f32 	%f6762, [%r1019+16];
	ld.shared.f32 	%f6763, [%r1019+20];
	ld.shared.f32 	%f6764, [%r1019+24];
	ld.shared.f32 	%f6765, [%r1019+28];
	bar.warp.sync 	-1;
	st.shared.f32 	[%r1021], %f6633;
	st.shared.f32 	[%r1021+132], %f6638;
	st.shared.f32 	[%r1021+264], %f6645;
	st.shared.f32 	[%r1021+396], %f6624;
	st.shared.f32 	[%r1021+528], %f6631;
	st.shared.f32 	[%r1021+660], %f6627;
	st.shared.f32 	[%r1021+792], %f6647;
	st.shared.f32 	[%r1021+924], %f6640;
	bar.warp.sync 	-1;
	ld.shared.f32 	%f6766, [%r1019];
	ld.shared.f32 	%f6767, [%r1019+4];
	ld.shared.f32 	%f6768, [%r1019+8];
	ld.shared.f32 	%f6769, [%r1019+12];
	ld.shared.f32 	%f6770, [%r1019+16];
	ld.shared.f32 	%f6771, [%r1019+20];
	ld.shared.f32 	%f6772, [%r1019+24];
	ld.shared.f32 	%f6773, [%r1019+28];
	bar.warp.sync 	-1;
	st.shared.f32 	[%r1021], %f6672;
	st.shared.f32 	[%r1021+132], %f6677;
	st.shared.f32 	[%r1021+264], %f6684;
	st.shared.f32 	[%r1021+396], %f6663;
	st.shared.f32 	[%r1021+528], %f6670;
	st.shared.f32 	[%r1021+660], %f6666;
	st.shared.f32 	[%r1021+792], %f6686;
	st.shared.f32 	[%r1021+924], %f6679;
	bar.warp.sync 	-1;
	ld.shared.f32 	%f6774, [%r1019];
	ld.shared.f32 	%f6775, [%r1019+4];
	ld.shared.f32 	%f6776, [%r1019+8];
	ld.shared.f32 	%f6777, [%r1019+12];
	ld.shared.f32 	%f6778, [%r1019+16];
	ld.shared.f32 	%f6779, [%r1019+20];
	ld.shared.f32 	%f6780, [%r1019+24];
	ld.shared.f32 	%f6781, [%r1019+28];
	bar.warp.sync 	-1;
	st.shared.f32 	[%r1021], %f6711;
	st.shared.f32 	[%r1021+132], %f6716;
	st.shared.f32 	[%r1021+264], %f6723;
	st.shared.f32 	[%r1021+396], %f6702;
	st.shared.f32 	[%r1021+528], %f6709;
	st.shared.f32 	[%r1021+660], %f6705;
	st.shared.f32 	[%r1021+792], %f6725;
	st.shared.f32 	[%r1021+924], %f6718;
	bar.warp.sync 	-1;
	ld.shared.f32 	%f6782, [%r1019];
	ld.shared.f32 	%f6783, [%r1019+4];
	ld.shared.f32 	%f6784, [%r1019+8];
	ld.shared.f32 	%f6785, [%r1019+12];
	ld.shared.f32 	%f6786, [%r1019+16];
	ld.shared.f32 	%f6787, [%r1019+20];
	ld.shared.f32 	%f6788, [%r1019+24];
	ld.shared.f32 	%f6789, [%r1019+28];
	sub.f32 	%f6790, %f6726, %f6733;
	add.f32 	%f6791, %f6726, %f6733;
	sub.f32 	%f6792, %f6730, %f6729;
	add.f32 	%f6793, %f6730, %f6729;
	sub.f32 	%f6794, %f6728, %f6731;
	sub.f32 	%f6795, %f6727, %f6732;
	add.f32 	%f6796, %f6794, %f6795;
	add.f32 	%f6797, %f6727, %f6732;
	sub.f32 	%f6798, %f6794, %f6795;
	add.f32 	%f6799, %f6728, %f6731;
	mul.f32 	%f6800, %f6796, 0f3F3504F3;
	sub.f32 	%f6801, %f6790, %f6800;
	mul.f32 	%f6802, %f6798, 0f3F3504F3;
	sub.f32 	%f6803, %f6792, %f6802;
	fma.rn.f32 	%f6804, %f6803, 0f3F2B0DC1, %f6801;
	mul.f32 	%f6805, %f6804, 0f3FD4DB31;
	mul.f32 	%f6806, %f6801, 0f3F2B0DC1;
	sub.f32 	%f6807, %f6803, %f6806;
	mul.f32 	%f6808, %f6807, 0fBFD4DB31;
	add.f32 	%f6809, %f6791, %f6793;
	add.f32 	%f6810, %f6799, %f6797;
	sub.f32 	%f6811, %f6809, %f6810;
	mul.f32 	%f6812, %f6811, 0f3FB504F3;
	add.f32 	%f6813, %f6809, %f6810;
	mul.f32 	%f6814, %f6813, 0f3FB504F3;
	add.f32 	%f6815, %f6790, %f6800;
	add.f32 	%f6816, %f6792, %f6802;
	mul.f32 	%f6817, %f6816, 0f3E4BAFAF;
	sub.f32 	%f6818, %f6815, %f6817;
	mul.f32 	%f6819, %f6818, 0f3FFB14BE;
	fma.rn.f32 	%f6820, %f6815, 0f3E4BAFAF, %f6816;
	mul.f32 	%f6821, %f6820, 0f3FFB14BE;
	sub.f32 	%f6822, %f6791, %f6793;
	sub.f32 	%f6823, %f6799, %f6797;
	mul.f32 	%f6824, %f6823, 0f3ED413CD;
	sub.f32 	%f6825, %f6822, %f6824;
	mul.f32 	%f6826, %f6825, 0f3FEC835E;
	fma.rn.f32 	%f6827, %f6822, 0f3ED413CD, %f6823;
	mul.f32 	%f6828, %f6827, 0f3FEC835E;
	sub.f32 	%f6829, %f6734, %f6741;
	add.f32 	%f6830, %f6734, %f6741;
	sub.f32 	%f6831, %f6738, %f6737;
	add.f32 	%f6832, %f6738, %f6737;
	sub.f32 	%f6833, %f6736, %f6739;
	sub.f32 	%f6834, %f6735, %f6740;
	add.f32 	%f6835, %f6833, %f6834;
	add.f32 	%f6836, %f6735, %f6740;
	sub.f32 	%f6837, %f6833, %f6834;
	add.f32 	%f6838, %f6736, %f6739;
	mul.f32 	%f6839, %f6835, 0f3F3504F3;
	sub.f32 	%f6840, %f6829, %f6839;
	mul.f32 	%f6841, %f6837, 0f3F3504F3;
	sub.f32 	%f6842, %f6831, %f6841;
	fma.rn.f32 	%f6843, %f6842, 0f3F2B0DC1, %f6840;
	mul.f32 	%f6844, %f6843, 0f3FD4DB31;
	mul.f32 	%f6845, %f6840, 0f3F2B0DC1;
	sub.f32 	%f6846, %f6842, %f6845;
	mul.f32 	%f6847, %f6846, 0fBFD4DB31;
	add.f32 	%f6848, %f6830, %f6832;
	add.f32 	%f6849, %f6838, %f6836;
	sub.f32 	%f6850, %f6848, %f6849;
	mul.f32 	%f6851, %f6850, 0f3FB504F3;
	add.f32 	%f6852, %f6848, %f6849;
	mul.f32 	%f6853, %f6852, 0f3FB504F3;
	add.f32 	%f6854, %f6829, %f6839;
	add.f32 	%f6855, %f6831, %f6841;
	mul.f32 	%f6856, %f6855, 0f3E4BAFAF;
	sub.f32 	%f6857, %f6854, %f6856;
	mul.f32 	%f6858, %f6857, 0f3FFB14BE;
	fma.rn.f32 	%f6859, %f6854, 0f3E4BAFAF, %f6855;
	mul.f32 	%f6860, %f6859, 0f3FFB14BE;
	sub.f32 	%f6861, %f6830, %f6832;
	sub.f32 	%f6862, %f6838, %f6836;
	mul.f32 	%f6863, %f6862, 0f3ED413CD;
	sub.f32 	%f6864, %f6861, %f6863;
	mul.f32 	%f6865, %f6864, 0f3FEC835E;
	fma.rn.f32 	%f6866, %f6861, 0f3ED413CD, %f6862;
	mul.f32 	%f6867, %f6866, 0f3FEC835E;
	sub.f32 	%f6868, %f6742, %f6749;
	add.f32 	%f6869, %f6742, %f6749;
	sub.f32 	%f6870, %f6746, %f6745;
	add.f32 	%f6871, %f6746, %f6745;
	sub.f32 	%f6872, %f6744, %f6747;
	sub.f32 	%f6873, %f6743, %f6748;
	add.f32 	%f6874, %f6872, %f6873;
	add.f32 	%f6875, %f6743, %f6748;
	sub.f32 	%f6876, %f6872, %f6873;
	add.f32 	%f6877, %f6744, %f6747;
	mul.f32 	%f6878, %f6874, 0f3F3504F3;
	sub.f32 	%f6879, %f6868, %f6878;
	mul.f32 	%f6880, %f6876, 0f3F3504F3;
	sub.f32 	%f6881, %f6870, %f6880;
	fma.rn.f32 	%f6882, %f6881, 0f3F2B0DC1, %f6879;
	mul.f32 	%f6883, %f6882, 0f3FD4DB31;
	mul.f32 	%f6884, %f6879, 0f3F2B0DC1;
	sub.f32 	%f6885, %f6881, %f6884;
	mul.f32 	%f6886, %f6885, 0fBFD4DB31;
	add.f32 	%f6887, %f6869, %f6871;
	add.f32 	%f6888, %f6877, %f6875;
	sub.f32 	%f6889, %f6887, %f6888;
	mul.f32 	%f6890, %f6889, 0f3FB504F3;
	add.f32 	%f6891, %f6887, %f6888;
	mul.f32 	%f6892, %f6891, 0f3FB504F3;
	add.f32 	%f6893, %f6868, %f6878;
	add.f32 	%f6894, %f6870, %f6880;
	mul.f32 	%f6895, %f6894, 0f3E4BAFAF;
	sub.f32 	%f6896, %f6893, %f6895;
	mul.f32 	%f6897, %f6896, 0f3FFB14BE;
	fma.rn.f32 	%f6898, %f6893, 0f3E4BAFAF, %f6894;
	mul.f32 	%f6899, %f6898, 0f3FFB14BE;
	sub.f32 	%f6900, %f6869, %f6871;
	sub.f32 	%f6901, %f6877, %f6875;
	mul.f32 	%f6902, %f6901, 0f3ED413CD;
	sub.f32 	%f6903, %f6900, %f6902;
	mul.f32 	%f6904, %f6903, 0f3FEC835E;
	fma.rn.f32 	%f6905, %f6900, 0f3ED413CD, %f6901;
	mul.f32 	%f6906, %f6905, 0f3FEC835E;
	sub.f32 	%f6907, %f6750, %f6757;
	add.f32 	%f6908, %f6750, %f6757;
	sub.f32 	%f6909, %f6754, %f6753;
	add.f32 	%f6910, %f6754, %f6753;
	sub.f32 	%f6911, %f6752, %f6755;
	sub.f32 	%f6912, %f6751, %f6756;
	add.f32 	%f6913, %f6911, %f6912;
	add.f32 	%f6914, %f6751, %f6756;
	sub.f32 	%f6915, %f6911, %f6912;
	add.f32 	%f6916, %f6752, %f6755;
	mul.f32 	%f6917, %f6913, 0f3F3504F3;
	sub.f32 	%f6918, %f6907, %f6917;
	mul.f32 	%f6919, %f6915, 0f3F3504F3;
	sub.f32 	%f6920, %f6909, %f6919;
	fma.rn.f32 	%f6921, %f6920, 0f3F2B0DC1, %f6918;
	mul.f32 	%f6922, %f6921, 0f3FD4DB31;
	mul.f32 	%f6923, %f6918, 0f3F2B0DC1;
	sub.f32 	%f6924, %f6920, %f6923;
	mul.f32 	%f6925, %f6924, 0fBFD4DB31;
	add.f32 	%f6926, %f6908, %f6910;
	add.f32 	%f6927, %f6916, %f6914;
	sub.f32 	%f6928, %f6926, %f6927;
	mul.f32 	%f6929, %f6928, 0f3FB504F3;
	add.f32 	%f6930, %f6926, %f6927;
	mul.f32 	%f6931, %f6930, 0f3FB504F3;
	add.f32 	%f6932, %f6907, %f6917;
	add.f32 	%f6933, %f6909, %f6919;
	mul.f32 	%f6934, %f6933, 0f3E4BAFAF;
	sub.f32 	%f6935, %f6932, %f6934;
	mul.f32 	%f6936, %f6935, 0f3FFB14BE;
	fma.rn.f32 	%f6937, %f6932, 0f3E4BAFAF, %f6933;
	mul.f32 	%f6938, %f6937, 0f3FFB14BE;
	sub.f32 	%f6939, %f6908, %f6910;
	sub.f32 	%f6940, %f6916, %f6914;
	mul.f32 	%f6941, %f6940, 0f3ED413CD;
	sub.f32 	%f6942, %f6939, %f6941;
	mul.f32 	%f6943, %f6942, 0f3FEC835E;
	fma.rn.f32 	%f6944, %f6939, 0f3ED413CD, %f6940;
	mul.f32 	%f6945, %f6944, 0f3FEC835E;
	sub.f32 	%f6946, %f6758, %f6765;
	add.f32 	%f6947, %f6758, %f6765;
	sub.f32 	%f6948, %f6762, %f6761;
	add.f32 	%f6949, %f6762, %f6761;
	sub.f32 	%f6950, %f6760, %f6763;
	sub.f32 	%f6951, %f6759, %f6764;
	add.f32 	%f6952, %f6950, %f6951;
	add.f32 	%f6953, %f6759, %f6764;
	sub.f32 	%f6954, %f6950, %f6951;
	add.f32 	%f6955, %f6760, %f6763;
	mul.f32 	%f6956, %f6952, 0f3F3504F3;
	sub.f32 	%f6957, %f6946, %f6956;
	mul.f32 	%f6958, %f6954, 0f3F3504F3;
	sub.f32 	%f6959, %f6948, %f6958;
	fma.rn.f32 	%f6960, %f6959, 0f3F2B0DC1, %f6957;
	mul.f32 	%f6961, %f6960, 0f3FD4DB31;
	mul.f32 	%f6962, %f6957, 0f3F2B0DC1;
	sub.f32 	%f6963, %f6959, %f6962;
	mul.f32 	%f6964, %f6963, 0fBFD4DB31;
	add.f32 	%f6965, %f6947, %f6949;
	add.f32 	%f6966, %f6955, %f6953;
	sub.f32 	%f6967, %f6965, %f6966;
	mul.f32 	%f6968, %f6967, 0f3FB504F3;
	add.f32 	%f6969, %f6965, %f6966;
	mul.f32 	%f6970, %f6969, 0f3FB504F3;
	add.f32 	%f6971, %f6946, %f6956;
	add.f32 	%f6972, %f6948, %f6958;
	mul.f32 	%f6973, %f6972, 0f3E4BAFAF;
	sub.f32 	%f6974, %f6971, %f6973;
	mul.f32 	%f6975, %f6974, 0f3FFB14BE;
	fma.rn.f32 	%f6976, %f6971, 0f3E4BAFAF, %f6972;
	mul.f32 	%f6977, %f6976, 0f3FFB14BE;
	sub.f32 	%f6978, %f6947, %f6949;
	sub.f32 	%f6979, %f6955, %f6953;
	mul.f32 	%f6980, %f6979, 0f3ED413CD;
	sub.f32 	%f6981, %f6978, %f6980;
	mul.f32 	%f6982, %f6981, 0f3FEC835E;
	fma.rn.f32 	%f6983, %f6978, 0f3ED413CD, %f6979;
	mul.f32 	%f6984, %f6983, 0f3FEC835E;
	sub.f32 	%f6985, %f6766, %f6773;
	add.f32 	%f6986, %f6766, %f6773;
	sub.f32 	%f6987, %f6770, %f6769;
	add.f32 	%f6988, %f6770, %f6769;
	sub.f32 	%f6989, %f6768, %f6771;
	sub.f32 	%f6990, %f6767, %f6772;
	add.f32 	%f6991, %f6989, %f6990;
	add.f32 	%f6992, %f6767, %f6772;
	sub.f32 	%f6993, %f6989, %f6990;
	add.f32 	%f6994, %f6768, %f6771;
	mul.f32 	%f6995, %f6991, 0f3F3504F3;
	sub.f32 	%f6996, %f6985, %f6995;
	mul.f32 	%f6997, %f6993, 0f3F3504F3;
	sub.f32 	%f6998, %f6987, %f6997;
	fma.rn.f32 	%f6999, %f6998, 0f3F2B0DC1, %f6996;
	mul.f32 	%f7000, %f6999, 0f3FD4DB31;
	mul.f32 	%f7001, %f6996, 0f3F2B0DC1;
	sub.f32 	%f7002, %f6998, %f7001;
	mul.f32 	%f7003, %f7002, 0fBFD4DB31;
	add.f32 	%f7004, %f6986, %f6988;
	add.f32 	%f7005, %f6994, %f6992;
	sub.f32 	%f7006, %f7004, %f7005;
	mul.f32 	%f7007, %f7006, 0f3FB504F3;
	add.f32 	%f7008, %f7004, %f7005;
	mul.f32 	%f7009, %f7008, 0f3FB504F3;
	add.f32 	%f7010, %f6985, %f6995;
	add.f32 	%f7011, %f6987, %f6997;
	mul.f32 	%f7012, %f7011, 0f3E4BAFAF;
	sub.f32 	%f7013, %f7010, %f7012;
	mul.f32 	%f7014, %f7013, 0f3FFB14BE;
	fma.rn.f32 	%f7015, %f7010, 0f3E4BAFAF, %f7011;
	mul.f32 	%f7016, %f7015, 0f3FFB14BE;
	sub.f32 	%f7017, %f6986, %f6988;
	sub.f32 	%f7018, %f6994, %f6992;
	mul.f32 	%f7019, %f7018, 0f3ED413CD;
	sub.f32 	%f7020, %f7017, %f7019;
	mul.f32 	%f7021, %f7020, 0f3FEC835E;
	fma.rn.f32 	%f7022, %f7017, 0f3ED413CD, %f7018;
	mul.f32 	%f7023, %f7022, 0f3FEC835E;
	sub.f32 	%f7024, %f6774, %f6781;
	add.f32 	%f7025, %f6774, %f6781;
	sub.f32 	%f7026, %f6778, %f6777;
	add.f32 	%f7027, %f6778, %f6777;
	sub.f32 	%f7028, %f6776, %f6779;
	sub.f32 	%f7029, %f6775, %f6780;
	add.f32 	%f7030, %f7028, %f7029;
	add.f32 	%f7031, %f6775, %f6780;
	sub.f32 	%f7032, %f7028, %f7029;
	add.f32 	%f7033, %f6776, %f6779;
	mul.f32 	%f7034, %f7030, 0f3F3504F3;
	sub.f32 	%f7035, %f7024, %f7034;
	mul.f32 	%f7036, %f7032, 0f3F3504F3;
	sub.f32 	%f7037, %f7026, %f7036;
	fma.rn.f32 	%f7038, %f7037, 0f3F2B0DC1, %f7035;
	mul.f32 	%f7039, %f7038, 0f3FD4DB31;
	mul.f32 	%f7040, %f7035, 0f3F2B0DC1;
	sub.f32 	%f7041, %f7037, %f7040;
	mul.f32 	%f7042, %f7041, 0fBFD4DB31;
	add.f32 	%f7043, %f7025, %f7027;
	add.f32 	%f7044, %f7033, %f7031;
	sub.f32 	%f7045, %f7043, %f7044;
	mul.f32 	%f7046, %f7045, 0f3FB504F3;
	add.f32 	%f7047, %f7043, %f7044;
	mul.f32 	%f7048, %f7047, 0f3FB504F3;
	add.f32 	%f7049, %f7024, %f7034;
	add.f32 	%f7050, %f7026, %f7036;
	mul.f32 	%f7051, %f7050, 0f3E4BAFAF;
	sub.f32 	%f7052, %f7049, %f7051;
	mul.f32 	%f7053, %f7052, 0f3FFB14BE;
	fma.rn.f32 	%f7054, %f7049, 0f3E4BAFAF, %f7050;
	mul.f32 	%f7055, %f7054, 0f3FFB14BE;
	sub.f32 	%f7056, %f7025, %f7027;
	sub.f32 	%f7057, %f7033, %f7031;
	mul.f32 	%f7058, %f7057, 0f3ED413CD;
	sub.f32 	%f7059, %f7056, %f7058;
	mul.f32 	%f7060, %f7059, 0f3FEC835E;
	fma.rn.f32 	%f7061, %f7056, 0f3ED413CD, %f7057;
	mul.f32 	%f7062, %f7061, 0f3FEC835E;
	sub.f32 	%f7063, %f6782, %f6789;
	add.f32 	%f7064, %f6782, %f6789;
	sub.f32 	%f7065, %f6786, %f6785;
	add.f32 	%f7066, %f6786, %f6785;
	sub.f32 	%f7067, %f6784, %f6787;
	sub.f32 	%f7068, %f6783, %f6788;
	add.f32 	%f7069, %f7067, %f7068;
	add.f32 	%f7070, %f6783, %f6788;
	sub.f32 	%f7071, %f7067, %f7068;
	add.f32 	%f7072, %f6784, %f6787;
	mul.f32 	%f7073, %f7069, 0f3F3504F3;
	sub.f32 	%f7074, %f7063, %f7073;
	mul.f32 	%f7075, %f7071, 0f3F3504F3;
	sub.f32 	%f7076, %f7065, %f7075;
	fma.rn.f32 	%f7077, %f7076, 0f3F2B0DC1, %f7074;
	mul.f32 	%f7078, %f7077, 0f3FD4DB31;
	mul.f32 	%f7079, %f7074, 0f3F2B0DC1;
	sub.f32 	%f7080, %f7076, %f7079;
	mul.f32 	%f7081, %f7080, 0fBFD4DB31;
	add.f32 	%f7082, %f7064, %f7066;
	add.f32 	%f7083, %f7072, %f7070;
	sub.f32 	%f7084, %f7082, %f7083;
	mul.f32 	%f7085, %f7084, 0f3FB504F3;
	add.f32 	%f7086, %f7082, %f7083;
	mul.f32 	%f7087, %f7086, 0f3FB504F3;
	add.f32 	%f7088, %f7063, %f7073;
	add.f32 	%f7089, %f7065, %f7075;
	mul.f32 	%f7090, %f7089, 0f3E4BAFAF;
	sub.f32 	%f7091, %f7088, %f7090;
	mul.f32 	%f7092, %f7091, 0f3FFB14BE;
	fma.rn.f32 	%f7093, %f7088, 0f3E4BAFAF, %f7089;
	mul.f32 	%f7094, %f7093, 0f3FFB14BE;
	sub.f32 	%f7095, %f7064, %f7066;
	sub.f32 	%f7096, %f7072, %f7070;
	mul.f32 	%f7097, %f7096, 0f3ED413CD;
	sub.f32 	%f7098, %f7095, %f7097;
	mul.f32 	%f7099, %f7098, 0f3FEC835E;
	fma.rn.f32 	%f7100, %f7095, 0f3ED413CD, %f7096;
	mul.f32 	%f7101, %f7100, 0f3FEC835E;
	// begin inline asm
	mov.u32 %r948, %laneid;
	// end inline asm
	shr.s32 	%r1022, %r948, 31;
	shr.u32 	%r1023, %r1022, 29;
	add.s32 	%r1024, %r948, %r1023;
	and.b32  	%r1025, %r1024, 1073741816;
	sub.s32 	%r1026, %r948, %r1025;
	and.b32  	%r1027, %r948, 1073741816;
	mad.lo.s32 	%r1028, %r1026, 33, %r1027;
	shl.b32 	%r1029, %r1028, 2;
	add.s32 	%r1030, %r1018, %r1029;
	bar.warp.sync 	-1;
	shl.b32 	%r1031, %r948, 2;
	add.s32 	%r1032, %r1018, %r1031;
	st.shared.f32 	[%r1032], %f6814;
	st.shared.f32 	[%r1032+132], %f6819;
	st.shared.f32 	[%r1032+264], %f6826;
	st.shared.f32 	[%r1032+396], %f6805;
	st.shared.f32 	[%r1032+528], %f6812;
	st.shared.f32 	[%r1032+660], %f6808;
	st.shared.f32 	[%r1032+792], %f6828;
	st.shared.f32 	[%r1032+924], %f6821;
	bar.warp.sync 	-1;
	ld.shared.f32 	%f7102, [%r1030];
	ld.shared.f32 	%f7103, [%r1030+4];
	ld.shared.f32 	%f7104, [%r1030+8];
	ld.shared.f32 	%f7105, [%r1030+12];
	ld.shared.f32 	%f7106, [%r1030+16];
	ld.shared.f32 	%f7107, [%r1030+20];
	ld.shared.f32 	%f7108, [%r1030+24];
	ld.shared.f32 	%f7109, [%r1030+28];
	bar.warp.sync 	-1;
	st.shared.f32 	[%r1032], %f6853;
	st.shared.f32 	[%r1032+132], %f6858;
	st.shared.f32 	[%r1032+264], %f6865;
	st.shared.f32 	[%r1032+396], %f6844;
	st.shared.f32 	[%r1032+528], %f6851;
	st.shared.f32 	[%r1032+660], %f6847;
	st.shared.f32 	[%r1032+792], %f6867;
	st.shared.f32 	[%r1032+924], %f6860;
	bar.warp.sync 	-1;
	ld.shared.f32 	%f7110, [%r1030];
	ld.shared.f32 	%f7111, [%r1030+4];
	ld.shared.f32 	%f7112, [%r1030+8];
	ld.shared.f32 	%f7113, [%r1030+12];
	ld.shared.f32 	%f7114, [%r1030+16];
	ld.shared.f32 	%f7115, [%r1030+20];
	ld.shared.f32 	%f7116, [%r1030+24];
	ld.shared.f32 	%f7117, [%r1030+28];
	bar.warp.sync 	-1;
	st.shared.f32 	[%r1032], %f6892;
	st.shared.f32 	[%r1032+132], %f6897;
	st.shared.f32 	[%r1032+264], %f6904;
	st.shared.f32 	[%r1032+396], %f6883;
	st.shared.f32 	[%r1032+528], %f6890;
	st.shared.f32 	[%r1032+660], %f6886;
	st.shared.f32 	[%r1032+792], %f6906;
	st.shared.f32 	[%r1032+924], %f6899;
	bar.warp.sync 	-1;
	ld.shared.f32 	%f7118, [%r1030];
	ld.shared.f32 	%f7119, [%r1030+4];
	ld.shared.f32 	%f7120, [%r1030+8];
	ld.shared.f32 	%f7121, [%r1030+12];
	ld.shared.f32 	%f7122, [%r1030+16];
	ld.shared.f32 	%f7123, [%r1030+20];
	ld.shared.f32 	%f7124, [%r1030+24];
	ld.shared.f32 	%f7125, [%r1030+28];
	bar.warp.sync 	-1;
	st.shared.f32 	[%r1032], %f6931;
	st.shared.f32 	[%r1032+132], %f6936;
	st.shared.f32 	[%r1032+264], %f6943;
	st.shared.f32 	[%r1032+396], %f6922;
	st.shared.f32 	[%r1032+528], %f6929;
	st.shared.f32 	[%r1032+660], %f6925;
	st.shared.f32 	[%r1032+792], %f6945;
	st.shared.f32 	[%r1032+924], %f6938;
	bar.warp.sync 	-1;
	ld.shared.f32 	%f7126, [%r1030];
	ld.shared.f32 	%f7127, [%r1030+4];
	ld.shared.f32 	%f7128, [%r1030+8];
	ld.shared.f32 	%f7129, [%r1030+12];
	ld.shared.f32 	%f7130, [%r1030+16];
	ld.shared.f32 	%f7131, [%r1030+20];
	ld.shared.f32 	%f7132, [%r1030+24];
	ld.shared.f32 	%f7133, [%r1030+28];
	bar.warp.sync 	-1;
	st.shared.f32 	[%r1032], %f6970;
	st.shared.f32 	[%r1032+132], %f6975;
	st.shared.f32 	[%r1032+264], %f6982;
	st.shared.f32 	[%r1032+396], %f6961;
	st.shared.f32 	[%r1032+528], %f6968;
	st.shared.f32 	[%r1032+660], %f6964;
	st.shared.f32 	[%r1032+792], %f6984;
	st.shared.f32 	[%r1032+924], %f6977;
	bar.warp.sync 	-1;
	ld.shared.f32 	%f7134, [%r1030];
	ld.shared.f32 	%f7135, [%r1030+4];
	ld.shared.f32 	%f7136, [%r1030+8];
	ld.shared.f32 	%f7137, [%r1030+12];
	ld.shared.f32 	%f7138, [%r1030+16];
	ld.shared.f32 	%f7139, [%r1030+20];
	ld.shared.f32 	%f7140, [%r1030+24];
	ld.shared.f32 	%f7141, [%r1030+28];
	bar.warp.sync 	-1;
	st.shared.f32 	[%r1032], %f7009;
	st.shared.f32 	[%r1032+132], %f7014;
	st.shared.f32 	[%r1032+264], %f7021;
	st.shared.f32 	[%r1032+396], %f7000;
	st.shared.f32 	[%r1032+528], %f7007;
	st.shared.f32 	[%r1032+660], %f7003;
	st.shared.f32 	[%r1032+792], %f7023;
	st.shared.f32 	[%r1032+924], %f7016;
	bar.warp.sync 	-1;
	ld.shared.f32 	%f7142, [%r1030];
	ld.shared.f32 	%f7143, [%r1030+4];
	ld.shared.f32 	%f7144, [%r1030+8];
	ld.shared.f32 	%f7145, [%r1030+12];
	ld.shared.f32 	%f7146, [%r1030+16];
	ld.shared.f32 	%f7147, [%r1030+20];
	ld.shared.f32 	%f7148, [%r1030+24];
	ld.shared.f32 	%f7149, [%r1030+28];
	bar.warp.sync 	-1;
	st.shared.f32 	[%r1032], %f7048;
	st.shared.f32 	[%r1032+132], %f7053;
	st.shared.f32 	[%r1032+264], %f7060;
	st.shared.f32 	[%r1032+396], %f7039;
	st.shared.f32 	[%r1032+528], %f7046;
	st.shared.f32 	[%r1032+660], %f7042;
	st.shared.f32 	[%r1032+792], %f7062;
	st.shared.f32 	[%r1032+924], %f7055;
	bar.warp.sync 	-1;
	ld.shared.f32 	%f7150, [%r1030];
	ld.shared.f32 	%f7151, [%r1030+4];
	ld.shared.f32 	%f7152, [%r1030+8];
	ld.shared.f32 	%f7153, [%r1030+12];
	ld.shared.f32 	%f7154, [%r1030+16];
	ld.shared.f32 	%f7155, [%r1030+20];
	ld.shared.f32 	%f7156, [%r1030+24];
	ld.shared.f32 	%f7157, [%r1030+28];
	bar.warp.sync 	-1;
	st.shared.f32 	[%r1032], %f7087;
	st.shared.f32 	[%r1032+132], %f7092;
	st.shared.f32 	[%r1032+264], %f7099;
	st.shared.f32 	[%r1032+396], %f7078;
	st.shared.f32 	[%r1032+528], %f7085;
	st.shared.f32 	[%r1032+660], %f7081;
	st.shared.f32 	[%r1032+792], %f7101;
	st.shared.f32 	[%r1032+924], %f7094;
	bar.warp.sync 	-1;
	ld.shared.f32 	%f7158, [%r1030];
	ld.shared.f32 	%f7159, [%r1030+4];
	ld.shared.f32 	%f7160, [%r1030+8];
	ld.shared.f32 	%f7161, [%r1030+12];
	ld.shared.f32 	%f7162, [%r1030+16];
	ld.shared.f32 	%f7163, [%r1030+20];
	ld.shared.f32 	%f7164, [%r1030+24];
	ld.shared.f32 	%f7165, [%r1030+28];
	sub.f32 	%f7166, %f7102, %f7158;
	add.f32 	%f7167, %f7102, %f7158;
	sub.f32 	%f7168, %f7134, %f7126;
	add.f32 	%f7169, %f7134, %f7126;
	sub.f32 	%f7170, %f7118, %f7142;
	sub.f32 	%f7171, %f7110, %f7150;
	add.f32 	%f7172, %f7170, %f7171;
	add.f32 	%f7173, %f7110, %f7150;
	sub.f32 	%f7174, %f7170, %f7171;
	add.f32 	%f7175, %f7118, %f7142;
	mul.f32 	%f7176, %f7172, 0f3F3504F3;
	sub.f32 	%f7177, %f7166, %f7176;
	mul.f32 	%f7178, %f7174, 0f3F3504F3;
	sub.f32 	%f7179, %f7168, %f7178;
	fma.rn.f32 	%f7180, %f7179, 0f3F2B0DC1, %f7177;
	mul.f32 	%f7181, %f7180, 0f3FD4DB31;
	mul.f32 	%f7182, %f7177, 0f3F2B0DC1;
	sub.f32 	%f7183, %f7179, %f7182;
	mul.f32 	%f7184, %f7183, 0fBFD4DB31;
	add.f32 	%f7185, %f7167, %f7169;
	add.f32 	%f7186, %f7175, %f7173;
	sub.f32 	%f7187, %f7185, %f7186;
	mul.f32 	%f7188, %f7187, 0f3FB504F3;
	add.f32 	%f7189, %f7185, %f7186;
	mul.f32 	%f7190, %f7189, 0f3FB504F3;
	add.f32 	%f7191, %f7166, %f7176;
	add.f32 	%f7192, %f7168, %f7178;
	mul.f32 	%f7193, %f7192, 0f3E4BAFAF;
	sub.f32 	%f7194, %f7191, %f7193;
	mul.f32 	%f7195, %f7194, 0f3FFB14BE;
	fma.rn.f32 	%f7196, %f7191, 0f3E4BAFAF, %f7192;
	mul.f32 	%f7197, %f7196, 0f3FFB14BE;
	sub.f32 	%f7198, %f7167, %f7169;
	sub.f32 	%f7199, %f7175, %f7173;
	mul.f32 	%f7200, %f7199, 0f3ED413CD;
	sub.f32 	%f7201, %f7198, %f7200;
	mul.f32 	%f7202, %f7201, 0f3FEC835E;
	fma.rn.f32 	%f7203, %f7198, 0f3ED413CD, %f7199;
	mul.f32 	%f7204, %f7203, 0f3FEC835E;
	sub.f32 	%f7205, %f7103, %f7159;
	add.f32 	%f7206, %f7103, %f7159;
	sub.f32 	%f7207, %f7135, %f7127;
	add.f32 	%f7208, %f7135, %f7127;
	sub.f32 	%f7209, %f7119, %f7143;
	sub.f32 	%f7210, %f7111, %f7151;
	add.f32 	%f7211, %f7209, %f7210;
	add.f32 	%f7212, %f7111, %f7151;
	sub.f32 	%f7213, %f7209, %f7210;
	add.f32 	%f7214, %f7119, %f7143;
	mul.f32 	%f7215, %f7211, 0f3F3504F3;
	sub.f32 	%f7216, %f7205, %f7215;
	mul.f32 	%f7217, %f7213, 0f3F3504F3;
	sub.f32 	%f7218, %f7207, %f7217;
	fma.rn.f32 	%f7219, %f7218, 0f3F2B0DC1, %f7216;
	mul.f32 	%f7220, %f7219, 0f3FD4DB31;
	mul.f32 	%f7221, %f7216, 0f3F2B0DC1;
	sub.f32 	%f7222, %f7218, %f7221;
	mul.f32 	%f7223, %f7222, 0fBFD4DB31;
	add.f32 	%f7224, %f7206, %f7208;
	add.f32 	%f7225, %f7214, %f7212;
	sub.f32 	%f7226, %f7224, %f7225;
	mul.f32 	%f7227, %f7226, 0f3FB504F3;
	add.f32 	%f7228, %f7224, %f7225;
	mul.f32 	%f7229, %f7228, 0f3FB504F3;
	add.f32 	%f7230, %f7205, %f7215;
	add.f32 	%f7231, %f7207, %f7217;
	mul.f32 	%f7232, %f7231, 0f3E4BAFAF;
	sub.f32 	%f7233, %f7230, %f7232;
	mul.f32 	%f7234, %f7233, 0f3FFB14BE;
	fma.rn.f32 	%f7235, %f7230, 0f3E4BAFAF, %f7231;
	mul.f32 	%f7236, %f7235, 0f3FFB14BE;
	sub.f32 	%f7237, %f7206, %f7208;
	sub.f32 	%f7238, %f7214, %f7212;
	mul.f32 	%f7239, %f7238, 0f3ED413CD;
	sub.f32 	%f7240, %f7237, %f7239;
	mul.f32 	%f7241, %f7240, 0f3FEC835E;
	fma.rn.f32 	%f7242, %f7237, 0f3ED413CD, %f7238;
	mul.f32 	%f7243, %f7242, 0f3FEC835E;
	sub.f32 	%f7244, %f7104, %f7160;
	add.f32 	%f7245, %f7104, %f7160;
	sub.f32 	%f7246, %f7136, %f7128;
	add.f32 	%f7247, %f7136, %f7128;
	sub.f32 	%f7248, %f7120, %f7144;
	sub.f32 	%f7249, %f7112, %f7152;
	add.f32 	%f7250, %f7248, %f7249;
	add.f32 	%f7251, %f7112, %f7152;
	sub.f32 	%f7252, %f7248, %f7249;
	add.f32 	%f7253, %f7120, %f7144;
	mul.f32 	%f7254, %f7250, 0f3F3504F3;
	sub.f32 	%f7255, %f7244, %f7254;
	mul.f32 	%f7256, %f7252, 0f3F3504F3;
	sub.f32 	%f7257, %f7246, %f7256;
	fma.rn.f32 	%f7258, %f7257, 0f3F2B0DC1, %f7255;
	mul.f32 	%f7259, %f7258, 0f3FD4DB31;
	mul.f32 	%f7260, %f7255, 0f3F2B0DC1;
	sub.f32 	%f7261, %f7257, %f7260;
	mul.f32 	%f7262, %f7261, 0fBFD4DB31;
	add.f32 	%f7263, %f7245, %f7247;
	add.f32 	%f7264, %f7253, %f7251;
	sub.f32 	%f7265, %f7263, %f7264;
	mul.f32 	%f7266, %f7265, 0f3FB504F3;
	add.f32 	%f7267, %f7263, %f7264;
	mul.f32 	%f7268, %f7267, 0f3FB504F3;
	add.f32 	%f7269, %f7244, %f7254;
	add.f32 	%f7270, %f7246, %f7256;
	mul.f32 	%f7271, %f7270, 0f3E4BAFAF;
	sub.f32 	%f7272, %f7269, %f7271;
	mul.f32 	%f7273, %f7272, 0f3FFB14BE;
	fma.rn.f32 	%f7274, %f7269, 0f3E4BAFAF, %f7270;
	mul.f32 	%f7275, %f7274, 0f3FFB14BE;
	sub.f32 	%f7276, %f7245, %f7247;
	sub.f32 	%f7277, %f7253, %f7251;
	mul.f32 	%f7278, %f7277, 0f3ED413CD;
	sub.f32 	%f7279, %f7276, %f7278;
	mul.f32 	%f7280, %f7279, 0f3FEC835E;
	fma.rn.f32 	%f7281, %f7276, 0f3ED413CD, %f7277;
	mul.f32 	%f7282, %f7281, 0f3FEC835E;
	sub.f32 	%f7283, %f7105, %f7161;
	add.f32 	%f7284, %f7105, %f7161;
	sub.f32 	%f7285, %f7137, %f7129;
	add.f32 	%f7286, %f7137, %f7129;
	sub.f32 	%f7287, %f7121, %f7145;
	sub.f32 	%f7288, %f7113, %f7153;
	add.f32 	%f7289, %f7287, %f7288;
	add.f32 	%f7290, %f7113, %f7153;
	sub.f32 	%f7291, %f7287, %f7288;
	add.f32 	%f7292, %f7121, %f7145;
	mul.f32 	%f7293, %f7289, 0f3F3504F3;
	sub.f32 	%f7294, %f7283, %f7293;
	mul.f32 	%f7295, %f7291, 0f3F3504F3;
	sub.f32 	%f7296, %f7285, %f7295;
	fma.rn.f32 	%f7297, %f7296, 0f3F2B0DC1, %f7294;
	mul.f32 	%f7298, %f7297, 0f3FD4DB31;
	mul.f32 	%f7299, %f7294, 0f3F2B0DC1;
	sub.f32 	%f7300, %f7296, %f7299;
	mul.f32 	%f7301, %f7300, 0fBFD4DB31;
	add.f32 	%f7302, %f7284, %f7286;
	add.f32 	%f7303, %f7292, %f7290;
	sub.f32 	%f7304, %f7302, %f7303;
	mul.f32 	%f7305, %f7304, 0f3FB504F3;
	add.f32 	%f7306, %f7302, %f7303;
	mul.f32 	%f7307, %f7306, 0f3FB504F3;
	add.f32 	%f7308, %f7283, %f7293;
	add.f32 	%f7309, %f7285, %f7295;
	mul.f32 	%f7310, %f7309, 0f3E4BAFAF;
	sub.f32 	%f7311, %f7308, %f7310;
	mul.f32 	%f7312, %f7311, 0f3FFB14BE;
	fma.rn.f32 	%f7313, %f7308, 0f3E4BAFAF, %f7309;
	mul.f32 	%f7314, %f7313, 0f3FFB14BE;
	sub.f32 	%f7315, %f7284, %f7286;
	sub.f32 	%f7316, %f7292, %f7290;
	mul.f32 	%f7317, %f7316, 0f3ED413CD;
	sub.f32 	%f7318, %f7315, %f7317;
	mul.f32 	%f7319, %f7318, 0f3FEC835E;
	fma.rn.f32 	%f7320, %f7315, 0f3ED413CD, %f7316;
	mul.f32 	%f7321, %f7320, 0f3FEC835E;
	sub.f32 	%f7322, %f7106, %f7162;
	add.f32 	%f7323, %f7106, %f7162;
	sub.f32 	%f7324, %f7138, %f7130;
	add.f32 	%f7325, %f7138, %f7130;
	sub.f32 	%f7326, %f7122, %f7146;
	sub.f32 	%f7327, %f7114, %f7154;
	add.f32 	%f7328, %f7326, %f7327;
	add.f32 	%f7329, %f7114, %f7154;
	sub.f32 	%f7330, %f7326, %f7327;
	add.f32 	%f7331, %f7122, %f7146;
	mul.f32 	%f7332, %f7328, 0f3F3504F3;
	sub.f32 	%f7333, %f7322, %f7332;
	mul.f32 	%f7334, %f7330, 0f3F3504F3;
	sub.f32 	%f7335, %f7324, %f7334;
	fma.rn.f32 	%f7336, %f7335, 0f3F2B0DC1, %f7333;
	mul.f32 	%f7337, %f7336, 0f3FD4DB31;
	mul.f32 	%f7338, %f7333, 0f3F2B0DC1;
	sub.f32 	%f7339, %f7335, %f7338;
	mul.f32 	%f7340, %f7339, 0fBFD4DB31;
	add.f32 	%f7341, %f7323, %f7325;
	add.f32 	%f7342, %f7331, %f7329;
	sub.f32 	%f7343, %f7341, %f7342;
	mul.f32 	%f7344, %f7343, 0f3FB504F3;
	add.f32 	%f7345, %f7341, %f7342;
	mul.f32 	%f7346, %f7345, 0f3FB504F3;
	add.f32 	%f7347, %f7322, %f7332;
	add.f32 	%f7348, %f7324, %f7334;
	mul.f32 	%f7349, %f7348, 0f3E4BAFAF;
	sub.f32 	%f7350, %f7347, %f7349;
	mul.f32 	%f7351, %f7350, 0f3FFB14BE;
	fma.rn.f32 	%f7352, %f7347, 0f3E4BAFAF, %f7348;
	mul.f32 	%f7353, %f7352, 0f3FFB14BE;
	sub.f32 	%f7354, %f7323, %f7325;
	sub.f32 	%f7355, %f7331, %f7329;
	mul.f32 	%f7356, %f7355, 0f3ED413CD;
	sub.f32 	%f7357, %f7354, %f7356;
	mul.f32 	%f7358, %f7357, 0f3FEC835E;
	fma.rn.f32 	%f7359, %f7354, 0f3ED413CD, %f7355;
	mul.f32 	%f7360, %f7359, 0f3FEC835E;
	sub.f32 	%f7361, %f7107, %f7163;
	add.f32 	%f7362, %f7107, %f7163;
	sub.f32 	%f7363, %f7139, %f7131;
	add.f32 	%f7364, %f7139, %f7131;
	sub.f32 	%f7365, %f7123, %f7147;
	sub.f32 	%f7366, %f7115, %f7155;
	add.f32 	%f7367, %f7365, %f7366;
	add.f32 	%f7368, %f7115, %f7155;
	sub.f32 	%f7369, %f7365, %f7366;
	add.f32 	%f7370, %f7123, %f7147;
	mul.f32 	%f7371, %f7367, 0f3F3504F3;
	sub.f32 	%f7372, %f7361, %f7371;
	mul.f32 	%f7373, %f7369, 0f3F3504F3;
	sub.f32 	%f7374, %f7363, %f7373;
	fma.rn.f32 	%f7375, %f7374, 0f3F2B0DC1, %f7372;
	mul.f32 	%f7376, %f7375, 0f3FD4DB31;
	mul.f32 	%f7377, %f7372, 0f3F2B0DC1;
	sub.f32 	%f7378, %f7374, %f7377;
	mul.f32 	%f7379, %f7378, 0fBFD4DB31;
	add.f32 	%f7380, %f7362, %f7364;
	add.f32 	%f7381, %f7370, %f7368;
	sub.f32 	%f7382, %f7380, %f7381;
	mul.f32 	%f7383, %f7382, 0f3FB504F3;
	add.f32 	%f7384, %f7380, %f7381;
	mul.f32 	%f7385, %f7384, 0f3FB504F3;
	add.f32 	%f7386, %f7361, %f7371;
	add.f32 	%f7387, %f7363, %f7373;
	mul.f32 	%f7388, %f7387, 0f3E4BAFAF;
	sub.f32 	%f7389, %f7386, %f7388;
	mul.f32 	%f7390, %f7389, 0f3FFB14BE;
	fma.rn.f32 	%f7391, %f7386, 0f3E4BAFAF, %f7387;
	mul.f32 	%f7392, %f7391, 0f3FFB14BE;
	sub.f32 	%f7393, %f7362, %f7364;
	sub.f32 	%f7394, %f7370, %f7368;
	mul.f32 	%f7395, %f7394, 0f3ED413CD;
	sub.f32 	%f7396, %f7393, %f7395;
	mul.f32 	%f7397, %f7396, 0f3FEC835E;
	fma.rn.f32 	%f7398, %f7393, 0f3ED413CD, %f7394;
	mul.f32 	%f7399, %f7398, 0f3FEC835E;
	sub.f32 	%f7400, %f7108, %f7164;
	add.f32 	%f7401, %f7108, %f7164;
	sub.f32 	%f7402, %f7140, %f7132;
	add.f32 	%f7403, %f7140, %f7132;
	sub.f32 	%f7404, %f7124, %f7148;
	sub.f32 	%f7405, %f7116, %f7156;
	add.f32 	%f7406, %f7404, %f7405;
	add.f32 	%f7407, %f7116, %f7156;
	sub.f32 	%f7408, %f7404, %f7405;
	add.f32 	%f7409, %f7124, %f7148;
	mul.f32 	%f7410, %f7406, 0f3F3504F3;
	sub.f32 	%f7411, %f7400, %f7410;
	mul.f32 	%f7412, %f7408, 0f3F3504F3;
	sub.f32 	%f7413, %f7402, %f7412;
	fma.rn.f32 	%f7414, %f7413, 0f3F2B0DC1, %f7411;
	mul.f32 	%f7415, %f7414, 0f3FD4DB31;
	mul.f32 	%f7416, %f7411, 0f3F2B0DC1;
	sub.f32 	%f7417, %f7413, %f7416;
	mul.f32 	%f7418, %f7417, 0fBFD4DB31;
	add.f32 	%f7419, %f7401, %f7403;
	add.f32 	%f7420, %f7409, %f7407;
	sub.f32 	%f7421, %f7419, %f7420;
	mul.f32 	%f7422, %f7421, 0f3FB504F3;
	add.f32 	%f7423, %f7419, %f7420;
	mul.f32 	%f7424, %f7423, 0f3FB504F3;
	add.f32 	%f7425, %f7400, %f7410;
	add.f32 	%f7426, %f7402, %f7412;
	mul.f32 	%f7427, %f7426, 0f3E4BAFAF;
	sub.f32 	%f7428, %f7425, %f7427;
	mul.f32 	%f7429, %f7428, 0f3FFB14BE;
	fma.rn.f32 	%f7430, %f7425, 0f3E4BAFAF, %f7426;
	mul.f32 	%f7431, %f7430, 0f3FFB14BE;
	sub.f32 	%f7432, %f7401, %f7403;
	sub.f32 	%f7433, %f7409, %f7407;
	mul.f32 	%f7434, %f7433, 0f3ED413CD;
	sub.f32 	%f7435, %f7432, %f7434;
	mul.f32 	%f7436, %f7435, 0f3FEC835E;
	fma.rn.f32 	%f7437, %f7432, 0f3ED413CD, %f7433;
	mul.f32 	%f7438, %f7437, 0f3FEC835E;
	sub.f32 	%f7439, %f7109, %f7165;
	add.f32 	%f7440, %f7109, %f7165;
	sub.f32 	%f7441, %f7141, %f7133;
	add.f32 	%f7442, %f7141, %f7133;
	sub.f32 	%f7443, %f7125, %f7149;
	sub.f32 	%f7444, %f7117, %f7157;
	add.f32 	%f7445, %f7443, %f7444;
	add.f32 	%f7446, %f7117, %f7157;
	sub.f32 	%f7447, %f7443, %f7444;
	add.f32 	%f7448, %f7125, %f7149;
	mul.f32 	%f7449, %f7445, 0f3F3504F3;
	sub.f32 	%f7450, %f7439, %f7449;
	mul.f32 	%f7451, %f7447, 0f3F3504F3;
	sub.f32 	%f7452, %f7441, %f7451;
	fma.rn.f32 	%f7453, %f7452, 0f3F2B0DC1, %f7450;
	mul.f32 	%f7454, %f7453, 0f3FD4DB31;
	mul.f32 	%f7455, %f7450, 0f3F2B0DC1;
	sub.f32 	%f7456, %f7452, %f7455;
	mul.f32 	%f7457, %f7456, 0fBFD4DB31;
	add.f32 	%f7458, %f7440, %f7442;
	add.f32 	%f7459, %f7448, %f7446;
	sub.f32 	%f7460, %f7458, %f7459;
	mul.f32 	%f7461, %f7460, 0f3FB504F3;
	add.f32 	%f7462, %f7458, %f7459;
	mul.f32 	%f7463, %f7462, 0f3FB504F3;
	add.f32 	%f7464, %f7439, %f7449;
	add.f32 	%f7465, %f7441, %f7451;
	mul.f32 	%f7466, %f7465, 0f3E4BAFAF;
	sub.f32 	%f7467, %f7464, %f7466;
	mul.f32 	%f7468, %f7467, 0f3FFB14BE;
	fma.rn.f32 	%f7469, %f7464, 0f3E4BAFAF, %f7465;
	mul.f32 	%f7470, %f7469, 0f3FFB14BE;
	sub.f32 	%f7471, %f7440, %f7442;
	sub.f32 	%f7472, %f7448, %f7446;
	mul.f32 	%f7473, %f7472, 0f3ED413CD;
	sub.f32 	%f7474, %f7471, %f7473;
	mul.f32 	%f7475, %f7474, 0f3FEC835E;
	fma.rn.f32 	%f7476, %f7471, 0f3ED413CD, %f7472;
	mul.f32 	%f7477, %f7476, 0f3FEC835E;
	// begin inline asm
	mov.u32 %r949, %laneid;
	// end inline asm
	and.b32  	%r1033, %r949, 7;
	setp.eq.s32 	%p613, %r1033, 0;
	selp.f32 	%f7478, 0f00000000, %f8939, %p613;
	abs.f32 	%f7479, %f7190;
	setp.ge.f32 	%p614, %f7479, %f7478;
	selp.f32 	%f7480, 0f3F800000, 0f00000000, %p614;
	mul.f32 	%f7481, %f7190, 0f39800000;
	abs.f32 	%f7482, %f7229;
	setp.ge.f32 	%p615, %f7482, %f8939;
	selp.f32 	%f7483, 0f3F800000, 0f00000000, %p615;
	add.f32 	%f7484, %f7480, %f7483;
	mul.f32 	%f7485, %f7229, 0f39800000;
	selp.f32 	%f7486, %f7485, 0f00000000, %p615;
	abs.f32 	%f7487, %f7268;
	setp.ge.f32 	%p616, %f7487, %f8939;
	selp.f32 	%f7488, 0f3F800000, 0f00000000, %p616;
	add.f32 	%f7489, %f7484, %f7488;
	mul.f32 	%f7490, %f7268, 0f39800000;
	selp.f32 	%f7491, %f7490, 0f00000000, %p616;
	abs.f32 	%f7492, %f7307;
	setp.ge.f32 	%p617, %f7492, %f8939;
	selp.f32 	%f7493, 0f3F800000, 0f00000000, %p617;
	add.f32 	%f7494, %f7489, %f7493;
	mul.f32 	%f7495, %f7307, 0f39800000;
	selp.f32 	%f7496, %f7495, 0f00000000, %p617;
	abs.f32 	%f7497, %f7346;
	setp.ge.f32 	%p618, %f7497, %f8939;
	selp.f32 	%f7498, 0f3F800000, 0f00000000, %p618;
	add.f32 	%f7499, %f7494, %f7498;
	mul.f32 	%f7500, %f7346, 0f39800000;
	abs.f32 	%f7501, %f7385;
	setp.ge.f32 	%p619, %f7501, %f8939;
	selp.f32 	%f7502, 0f3F800000, 0f00000000, %p619;
	add.f32 	%f7503, %f7499, %f7502;
	mul.f32 	%f7504, %f7385, 0f39800000;
	selp.f32 	%f7505, %f7504, 0f00000000, %p619;
	abs.f32 	%f7506, %f7424;
	setp.ge.f32 	%p620, %f7506, %f8939;
	selp.f32 	%f7507, 0f3F800000, 0f00000000, %p620;
	add.f32 	%f7508, %f7503, %f7507;
	mul.f32 	%f7509, %f7424, 0f39800000;
	selp.f32 	%f7510, %f7509, 0f00000000, %p620;
	abs.f32 	%f7511, %f7463;
	setp.ge.f32 	%p621, %f7511, %f8939;
	selp.f32 	%f7512, 0f3F800000, 0f00000000, %p621;
	add.f32 	%f7513, %f7508, %f7512;
	mul.f32 	%f7514, %f7463, 0f39800000;
	selp.f32 	%f7515, %f7514, 0f00000000, %p621;
	abs.f32 	%f7516, %f7195;
	setp.ge.f32 	%p622, %f7516, %f8939;
	selp.f32 	%f7517, 0f3F800000, 0f00000000, %p622;
	add.f32 	%f7518, %f7513, %f7517;
	mul.f32 	%f7519, %f7195, 0f39800000;
	abs.f32 	%f7520, %f7234;
	setp.ge.f32 	%p623, %f7520, %f8939;
	selp.f32 	%f7521, 0f3F800000, 0f00000000, %p623;
	add.f32 	%f7522, %f7518, %f7521;
	mul.f32 	%f7523, %f7234, 0f39800000;
	selp.f32 	%f7524, %f7523, 0f00000000, %p623;
	abs.f32 	%f7525, %f7273;
	setp.ge.f32 	%p624, %f7525, %f8939;
	selp.f32 	%f7526, 0f3F800000, 0f00000000, %p624;
	add.f32 	%f7527, %f7522, %f7526;
	mul.f32 	%f7528, %f7273, 0f39800000;
	selp.f32 	%f7529, %f7528, 0f00000000, %p624;
	abs.f32 	%f7530, %f7312;
	setp.ge.f32 	%p625, %f7530, %f8939;
	selp.f32 	%f7531, 0f3F800000, 0f00000000, %p625;
	add.f32 	%f7532, %f7527, %f7531;
	mul.f32 	%f7533, %f7312, 0f39800000;
	selp.f32 	%f7534, %f7533, 0f00000000, %p625;
	abs.f32 	%f7535, %f7351;
	setp.ge.f32 	%p626, %f7535, %f8939;
	selp.f32 	%f7536, 0f3F800000, 0f00000000, %p626;
	add.f32 	%f7537, %f7532, %f7536;
	mul.f32 	%f7538, %f7351, 0f39800000;
	abs.f32 	%f7539, %f7390;
	setp.ge.f32 	%p627, %f7539, %f8939;
	selp.f32 	%f7540, 0f3F800000, 0f00000000, %p627;
	add.f32 	%f7541, %f7537, %f7540;
	mul.f32 	%f7542, %f7390, 0f39800000;
	selp.f32 	%f7543, %f7542, 0f00000000, %p627;
	abs.f32 	%f7544, %f7429;
	setp.ge.f32 	%p628, %f7544, %f8939;
	selp.f32 	%f7545, 0f3F800000, 0f00000000, %p628;
	add.f32 	%f7546, %f7541, %f7545;
	mul.f32 	%f7547, %f7429, 0f39800000;
	selp.f32 	%f7548, %f7547, 0f00000000, %p628;
	abs.f32 	%f7549, %f7468;
	setp.ge.f32 	%p629, %f7549, %f8939;
	selp.f32 	%f7550, 0f3F800000, 0f00000000, %p629;
	add.f32 	%f7551, %f7546, %f7550;
	mul.f32 	%f7552, %f7468, 0f39800000;
	selp.f32 	%f7553, %f7552, 0f00000000, %p629;
	abs.f32 	%f7554, %f7202;
	setp.ge.f32 	%p630, %f7554, %f8939;
	selp.f32 	%f7555, 0f3F800000, 0f00000000, %p630;
	add.f32 	%f7556, %f7551, %f7555;
	mul.f32 	%f7557, %f7202, 0f39800000;
	abs.f32 	%f7558, %f7241;
	setp.ge.f32 	%p631, %f7558, %f8939;
	selp.f32 	%f7559, 0f3F800000, 0f00000000, %p631;
	add.f32 	%f7560, %f7556, %f7559;
	mul.f32 	%f7561, %f7241, 0f39800000;
	selp.f32 	%f7562, %f7561, 0f00000000, %p631;
	abs.f32 	%f7563, %f7280;
	setp.ge.f32 	%p632, %f7563, %f8939;
	selp.f32 	%f7564, 0f3F800000, 0f00000000, %p632;
	add.f32 	%f7565, %f7560, %f7564;
	mul.f32 	%f7566, %f7280, 0f39800000;
	selp.f32 	%f7567, %f7566, 0f00000000, %p632;
	abs.f32 	%f7568, %f7319;
	setp.ge.f32 	%p633, %f7568, %f8939;
	selp.f32 	%f7569, 0f3F800000, 0f00000000, %p633;
	add.f32 	%f7570, %f7565, %f7569;
	mul.f32 	%f7571, %f7319, 0f39800000;
	selp.f32 	%f7572, %f7571, 0f00000000, %p633;
	abs.f32 	%f7573, %f7358;
	setp.ge.f32 	%p634, %f7573, %f8939;
	selp.f32 	%f7574, 0f3F800000, 0f00000000, %p634;
	add.f32 	%f7575, %f7570, %f7574;
	mul.f32 	%f7576, %f7358, 0f39800000;
	abs.f32 	%f7577, %f7397;
	setp.ge.f32 	%p635, %f7577, %f8939;
	selp.f32 	%f7578, 0f3F800000, 0f00000000, %p635;
	add.f32 	%f7579, %f7575, %f7578;
	mul.f32 	%f7580, %f7397, 0f39800000;
	selp.f32 	%f7581, %f7580, 0f00000000, %p635;
	abs.f32 	%f7582, %f7436;
	setp.ge.f32 	%p636, %f7582, %f8939;
	selp.f32 	%f7583, 0f3F800000, 0f00000000, %p636;
	add.f32 	%f7584, %f7579, %f7583;
	mul.f32 	%f7585, %f7436, 0f39800000;
	selp.f32 	%f7586, %f7585, 0f00000000, %p636;
	abs.f32 	%f7587, %f7475;
	setp.ge.f32 	%p637, %f7587, %f8939;
	selp.f32 	%f7588, 0f3F800000, 0f00000000, %p637;
	add.f32 	%f7589, %f7584, %f7588;
	mul.f32 	%f7590, %f7475, 0f39800000;
	selp.f32 	%f7591, %f7590, 0f00000000, %p637;
	abs.f32 	%f7592, %f7181;
	setp.ge.f32 	%p638, %f7592, %f8939;
	selp.f32 	%f7593, 0f3F800000, 0f00000000, %p638;
	add.f32 	%f7594, %f7589, %f7593;
	mul.f32 	%f7595, %f7181, 0f39800000;
	abs.f32 	%f7596, %f7220;
	setp.ge.f32 	%p639, %f7596, %f8939;
	selp.f32 	%f7597, 0f3F800000, 0f00000000, %p639;
	add.f32 	%f7598, %f7594, %f7597;
	mul.f32 	%f7599, %f7220, 0f39800000;
	selp.f32 	%f7600, %f7599, 0f00000000, %p639;
	abs.f32 	%f7601, %f7259;
	setp.ge.f32 	%p640, %f7601, %f8939;
	selp.f32 	%f7602, 0f3F800000, 0f00000000, %p640;
	add.f32 	%f7603, %f7598, %f7602;
	mul.f32 	%f7604, %f7259, 0f39800000;
	selp.f32 	%f7605, %f7604, 0f00000000, %p640;
	abs.f32 	%f7606, %f7298;
	setp.ge.f32 	%p641, %f7606, %f8939;
	selp.f32 	%f7607, 0f3F800000, 0f00000000, %p641;
	add.f32 	%f7608, %f7603, %f7607;
	mul.f32 	%f7609, %f7298, 0f39800000;
	selp.f32 	%f7610, %f7609, 0f00000000, %p641;
	abs.f32 	%f7611, %f7337;
	setp.ge.f32 	%p642, %f7611, %f8939;
	selp.f32 	%f7612, 0f3F800000, 0f00000000, %p642;
	add.f32 	%f7613, %f7608, %f7612;
	mul.f32 	%f7614, %f7337, 0f39800000;
	abs.f32 	%f7615, %f7376;
	setp.ge.f32 	%p643, %f7615, %f8939;
	selp.f32 	%f7616, 0f3F800000, 0f00000000, %p643;
	add.f32 	%f7617, %f7613, %f7616;
	mul.f32 	%f7618, %f7376, 0f39800000;
	selp.f32 	%f7619, %f7618, 0f00000000, %p643;
	abs.f32 	%f7620, %f7415;
	setp.ge.f32 	%p644, %f7620, %f8939;
	selp.f32 	%f7621, 0f3F800000, 0f00000000, %p644;
	add.f32 	%f7622, %f7617, %f7621;
	mul.f32 	%f7623, %f7415, 0f39800000;
	selp.f32 	%f7624, %f7623, 0f00000000, %p644;
	abs.f32 	%f7625, %f7454;
	setp.ge.f32 	%p645, %f7625, %f8939;
	selp.f32 	%f7626, 0f3F800000, 0f00000000, %p645;
	add.f32 	%f7627, %f7622, %f7626;
	mul.f32 	%f7628, %f7454, 0f39800000;
	selp.f32 	%f7629, %f7628, 0f00000000, %p645;
	abs.f32 	%f7630, %f7188;
	setp.ge.f32 	%p646, %f7630, %f8939;
	selp.f32 	%f7631, 0f3F800000, 0f00000000, %p646;
	add.f32 	%f7632, %f7627, %f7631;
	mul.f32 	%f7633, %f7188, 0f39800000;
	abs.f32 	%f7634, %f7227;
	setp.ge.f32 	%p647, %f7634, %f8939;
	selp.f32 	%f7635, 0f3F800000, 0f00000000, %p647;
	add.f32 	%f7636, %f7632, %f7635;
	mul.f32 	%f7637, %f7227, 0f39800000;
	selp.f32 	%f7638, %f7637, 0f00000000, %p647;
	abs.f32 	%f7639, %f7266;
	setp.ge.f32 	%p648, %f7639, %f8939;
	selp.f32 	%f7640, 0f3F800000, 0f00000000, %p648;
	add.f32 	%f7641, %f7636, %f7640;
	mul.f32 	%f7642, %f7266, 0f39800000;
	selp.f32 	%f7643, %f7642, 0f00000000, %p648;
	abs.f32 	%f7644, %f7305;
	setp.ge.f32 	%p649, %f7644, %f8939;
	selp.f32 	%f7645, 0f3F800000, 0f00000000, %p649;
	add.f32 	%f7646, %f7641, %f7645;
	mul.f32 	%f7647, %f7305, 0f39800000;
	selp.f32 	%f7648, %f7647, 0f00000000, %p649;
	abs.f32 	%f7649, %f7344;
	setp.ge.f32 	%p650, %f7649, %f8939;
	selp.f32 	%f7650, 0f3F800000, 0f00000000, %p650;
	add.f32 	%f7651, %f7646, %f7650;
	mul.f32 	%f7652, %f7344, 0f39800000;
	abs.f32 	%f7653, %f7383;
	setp.ge.f32 	%p651, %f7653, %f8939;
	selp.f32 	%f7654, 0f3F800000, 0f00000000, %p651;
	add.f32 	%f7655, %f7651, %f7654;
	mul.f32 	%f7656, %f7383, 0f39800000;
	selp.f32 	%f7657, %f7656, 0f00000000, %p651;
	abs.f32 	%f7658, %f7422;
	setp.ge.f32 	%p652, %f7658, %f8939;
	selp.f32 	%f7659, 0f3F800000, 0f00000000, %p652;
	add.f32 	%f7660, %f7655, %f7659;
	mul.f32 	%f7661, %f7422, 0f39800000;
	selp.f32 	%f7662, %f7661, 0f00000000, %p652;
	abs.f32 	%f7663, %f7461;
	setp.ge.f32 	%p653, %f7663, %f8939;
	selp.f32 	%f7664, 0f3F800000, 0f00000000, %p653;
	add.f32 	%f7665, %f7660, %f7664;
	mul.f32 	%f7666, %f7461, 0f39800000;
	selp.f32 	%f7667, %f7666, 0f00000000, %p653;
	abs.f32 	%f7668, %f7184;
	setp.ge.f32 	%p654, %f7668, %f8939;
	selp.f32 	%f7669, 0f3F800000, 0f00000000, %p654;
	add.f32 	%f7670, %f7665, %f7669;
	mul.f32 	%f7671, %f7184, 0f39800000;
	abs.f32 	%f7672, %f7223;
	setp.ge.f32 	%p655, %f7672, %f8939;
	selp.f32 	%f7673, 0f3F800000, 0f00000000, %p655;
	add.f32 	%f7674, %f7670, %f7673;
	mul.f32 	%f7675, %f7223, 0f39800000;
	selp.f32 	%f7676, %f7675, 0f00000000, %p655;
	abs.f32 	%f7677, %f7262;
	setp.ge.f32 	%p656, %f7677, %f8939;
	selp.f32 	%f7678, 0f3F800000, 0f00000000, %p656;
	add.f32 	%f7679, %f7674, %f7678;
	mul.f32 	%f7680, %f7262, 0f39800000;
	selp.f32 	%f7681, %f7680, 0f00000000, %p656;
	abs.f32 	%f7682, %f7301;
	setp.ge.f32 	%p657, %f7682, %f8939;
	selp.f32 	%f7683, 0f3F800000, 0f00000000, %p657;
	add.f32 	%f7684, %f7679, %f7683;
	mul.f32 	%f7685, %f7301, 0f39800000;
	selp.f32 	%f7686, %f7685, 0f00000000, %p657;
	abs.f32 	%f7687, %f7340;
	setp.ge.f32 	%p658, %f7687, %f8939;
	selp.f32 	%f7688, 0f3F800000, 0f00000000, %p658;
	add.f32 	%f7689, %f7684, %f7688;
	mul.f32 	%f7690, %f7340, 0f39800000;
	abs.f32 	%f7691, %f7379;
	setp.ge.f32 	%p659, %f7691, %f8939;
	selp.f32 	%f7692, 0f3F800000, 0f00000000, %p659;
	add.f32 	%f7693, %f7689, %f7692;
	mul.f32 	%f7694, %f7379, 0f39800000;
	selp.f32 	%f7695, %f7694, 0f00000000, %p659;
	abs.f32 	%f7696, %f7418;
	setp.ge.f32 	%p660, %f7696, %f8939;
	selp.f32 	%f7697, 0f3F800000, 0f00000000, %p660;
	add.f32 	%f7698, %f7693, %f7697;
	mul.f32 	%f7699, %f7418, 0f39800000;
	selp.f32 	%f7700, %f7699, 0f00000000, %p660;
	abs.f32 	%f7701, %f7457;
	setp.ge.f32 	%p661, %f7701, %f8939;
	selp.f32 	%f7702, 0f3F800000, 0f00000000, %p661;
	add.f32 	%f7703, %f7698, %f7702;
	mul.f32 	%f7704, %f7457, 0f39800000;
	selp.f32 	%f7705, %f7704, 0f00000000, %p661;
	abs.f32 	%f7706, %f7204;
	setp.ge.f32 	%p662, %f7706, %f8939;
	selp.f32 	%f7707, 0f3F800000, 0f00000000, %p662;
	add.f32 	%f7708, %f7703, %f7707;
	mul.f32 	%f7709, %f7204, 0f39800000;
	abs.f32 	%f7710, %f7243;
	setp.ge.f32 	%p663, %f7710, %f8939;
	selp.f32 	%f7711, 0f3F800000, 0f00000000, %p663;
	add.f32 	%f7712, %f7708, %f7711;
	mul.f32 	%f7713, %f7243, 0f39800000;
	selp.f32 	%f7714, %f7713, 0f00000000, %p663;
	abs.f32 	%f7715, %f7282;
	setp.ge.f32 	%p664, %f7715, %f8939;
	selp.f32 	%f7716, 0f3F800000, 0f00000000, %p664;
	add.f32 	%f7717, %f7712, %f7716;
	mul.f32 	%f7718, %f7282, 0f39800000;
	selp.f32 	%f7719, %f7718, 0f00000000, %p664;
	abs.f32 	%f7720, %f7321;
	setp.ge.f32 	%p665, %f7720, %f8939;
	selp.f32 	%f7721, 0f3F800000, 0f00000000, %p665;
	add.f32 	%f7722, %f7717, %f7721;
	mul.f32 	%f7723, %f7321, 0f39800000;
	selp.f32 	%f7724, %f7723, 0f00000000, %p665;
	abs.f32 	%f7725, %f7360;
	setp.ge.f32 	%p666, %f7725, %f8939;
	selp.f32 	%f7726, 0f3F800000, 0f00000000, %p666;
	add.f32 	%f7727, %f7722, %f7726;
	mul.f32 	%f7728, %f7360, 0f39800000;
	abs.f32 	%f7729, %f7399;
	setp.ge.f32 	%p667, %f7729, %f8939;
	selp.f32 	%f7730, 0f3F800000, 0f00000000, %p667;
	add.f32 	%f7731, %f7727, %f7730;
	mul.f32 	%f7732, %f7399, 0f39800000;
	selp.f32 	%f7733, %f7732, 0f00000000, %p667;
	abs.f32 	%f7734, %f7438;
	setp.ge.f32 	%p668, %f7734, %f8939;
	selp.f32 	%f7735, 0f3F800000, 0f00000000, %p668;
	add.f32 	%f7736, %f7731, %f7735;
	mul.f32 	%f7737, %f7438, 0f39800000;
	selp.f32 	%f7738, %f7737, 0f00000000, %p668;
	abs.f32 	%f7739, %f7477;
	setp.ge.f32 	%p669, %f7739, %f8939;
	selp.f32 	%f7740, 0f3F800000, 0f00000000, %p669;
	add.f32 	%f7741, %f7736, %f7740;
	mul.f32 	%f7742, %f7477, 0f39800000;
	selp.f32 	%f7743, %f7742, 0f00000000, %p669;
	abs.f32 	%f7744, %f7197;
	setp.ge.f32 	%p670, %f7744, %f8939;
	selp.f32 	%f7745, 0f3F800000, 0f00000000, %p670;
	add.f32 	%f7746, %f7741, %f7745;
	mul.f32 	%f7747, %f7197, 0f39800000;
	abs.f32 	%f7748, %f7236;
	setp.ge.f32 	%p671, %f7748, %f8939;
	selp.f32 	%f7749, 0f3F800000, 0f00000000, %p671;
	add.f32 	%f7750, %f7746, %f7749;
	mul.f32 	%f7751, %f7236, 0f39800000;
	selp.f32 	%f7752, %f7751, 0f00000000, %p671;
	abs.f32 	%f7753, %f7275;
	setp.ge.f32 	%p672, %f7753, %f8939;
	selp.f32 	%f7754, 0f3F800000, 0f00000000, %p672;
	add.f32 	%f7755, %f7750, %f7754;
	mul.f32 	%f7756, %f7275, 0f39800000;
	selp.f32 	%f7757, %f7756, 0f00000000, %p672;
	abs.f32 	%f7758, %f7314;
	setp.ge.f32 	%p673, %f7758, %f8939;
	selp.f32 	%f7759, 0f3F800000, 0f00000000, %p673;
	add.f32 	%f7760, %f7755, %f7759;
	mul.f32 	%f7761, %f7314, 0f39800000;
	selp.f32 	%f7762, %f7761, 0f00000000, %p673;
	abs.f32 	%f7763, %f7353;
	setp.ge.f32 	%p674, %f7763, %f8939;
	selp.f32 	%f7764, 0f3F800000, 0f00000000, %p674;
	add.f32 	%f7765, %f7760, %f7764;
	mul.f32 	%f7766, %f7353, 0f39800000;
	abs.f32 	%f7767, %f7392;
	setp.ge.f32 	%p675, %f7767, %f8939;
	selp.f32 	%f7768, 0f3F800000, 0f00000000, %p675;
	add.f32 	%f7769, %f7765, %f7768;
	mul.f32 	%f7770, %f7392, 0f39800000;
	selp.f32 	%f7771, %f7770, 0f00000000, %p675;
	abs.f32 	%f7772, %f7431;
	setp.ge.f32 	%p676, %f7772, %f8939;
	selp.f32 	%f7773, 0f3F800000, 0f00000000, %p676;
	add.f32 	%f7774, %f7769, %f7773;
	mul.f32 	%f7775, %f7431, 0f39800000;
	selp.f32 	%f7776, %f7775, 0f00000000, %p676;
	abs.f32 	%f7777, %f7470;
	setp.ge.f32 	%p677, %f7777, %f8939;
	selp.f32 	%f7778, 0f3F800000, 0f00000000, %p677;
	add.f32 	%f7779, %f7774, %f7778;
	mul.f32 	%f7780, %f7470, 0f39800000;
	selp.f32 	%f7781, %f7780, 0f00000000, %p677;
	mov.b32 	%r1034, %f7779;
	shfl.sync.bfly.b32	%r1035|%p678, %r1034, 4, 6175, -1;
	mov.b32 	%f7782, %r1035;
	add.f32 	%f7783, %f7779, %f7782;
	mov.b32 	%r1036, %f7783;
	shfl.sync.bfly.b32	%r1037|%p679, %r1036, 2, 6175, -1;
	mov.b32 	%f7784, %r1037;
	add.f32 	%f7785, %f7783, %f7784;
	mov.b32 	%r1038, %f7785;
	shfl.sync.bfly.b32	%r1039|%p680, %r1038, 1, 6175, -1;
	mov.b32 	%f7786, %r1039;
	add.f32 	%f7787, %f7785, %f7786;
	rcp.rn.f32 	%f7788, %f7787;
	mul.f32 	%f7789, %f7481, 0f3FB504F3;
	selp.f32 	%f7790, %f7789, 0f00000000, %p614;
	mul.f32 	%f7791, %f7500, 0f3FB504F3;
	selp.f32 	%f7792, %f7791, 0f00000000, %p618;
	add.f32 	%f7793, %f7790, %f7792;
	sub.f32 	%f7794, %f7790, %f7792;
	fma.rn.f32 	%f7795, %f7510, 0f3ED413CD, %f7491;
	mul.f32 	%f7796, %f7491, 0f3ED413CD;
	sub.f32 	%f7797, %f7796, %f7510;
	add.f32 	%f7798, %f7505, %f7496;
	sub.f32 	%f7799, %f7496, %f7505;
	mul.f32 	%f7800, %f7798, 0f3F3504F3;
	add.f32 	%f7801, %f7486, %f7800;
	mul.f32 	%f7802, %f7799, 0f3F3504F3;
	sub.f32 	%f7803, %f7515, %f7802;
	add.f32 	%f7804, %f7515, %f7802;
	sub.f32 	%f7805, %f7486, %f7800;
	mul.f32 	%f7806, %f7795, 0f3FEC835E;
	add.f32 	%f7807, %f7793, %f7806;
	fma.rn.f32 	%f7808, %f7804, 0f3E4BAFAF, %f7801;
	mul.f32 	%f7809, %f7808, 0f3FFB14BE;
	sub.f32 	%f7810, %f7807, %f7809;
	add.f32 	%f7811, %f7807, %f7809;
	mul.f32 	%f7812, %f7797, 0f3FEC835E;
	sub.f32 	%f7813, %f7794, %f7812;
	fma.rn.f32 	%f7814, %f7805, 0f3F2B0DC1, %f7803;
	mul.f32 	%f7815, %f7814, 0f3FD4DB31;
	sub.f32 	%f7816, %f7813, %f7815;
	add.f32 	%f7817, %f7813, %f7815;
	sub.f32 	%f7818, %f7793, %f7806;
	mul.f32 	%f7819, %f7801, 0f3E4BAFAF;
	sub.f32 	%f7820, %f7804, %f7819;
	mul.f32 	%f7821, %f7820, 0f3FFB14BE;
	sub.f32 	%f7822, %f7818, %f7821;
	add.f32 	%f7823, %f7818, %f7821;
	add.f32 	%f7824, %f7794, %f7812;
	mul.f32 	%f7825, %f7803, 0f3F2B0DC1;
	sub.f32 	%f7826, %f7805, %f7825;
	mul.f32 	%f7827, %f7826, 0f3FD4DB31;
	sub.f32 	%f7828, %f7824, %f7827;
	add.f32 	%f7829, %f7824, %f7827;
	mul.f32 	%f7830, %f7519, 0f3FB504F3;
	selp.f32 	%f7831, %f7830, 0f00000000, %p622;
	mul.f32 	%f7832, %f7538, 0f3FB504F3;
	selp.f32 	%f7833, %f7832, 0f00000000, %p626;
	add.f32 	%f7834, %f7831, %f7833;
	sub.f32 	%f7835, %f7831, %f7833;
	fma.rn.f32 	%f7836, %f7548, 0f3ED413CD, %f7529;
	mul.f32 	%f7837, %f7529, 0f3ED413CD;
	sub.f32 	%f7838, %f7837, %f7548;
	add.f32 	%f7839, %f7543, %f7534;
	sub.f32 	%f7840, %f7534, %f7543;
	mul.f32 	%f7841, %f7839, 0f3F3504F3;
	add.f32 	%f7842, %f7524, %f7841;
	mul.f32 	%f7843, %f7840, 0f3F3504F3;
	sub.f32 	%f7844, %f7553, %f7843;
	add.f32 	%f7845, %f7553, %f7843;
	sub.f32 	%f7846, %f7524, %f7841;
	mul.f32 	%f7847, %f7836, 0f3FEC835E;
	add.f32 	%f7848, %f7834, %f7847;
	fma.rn.f32 	%f7849, %f7845, 0f3E4BAFAF, %f7842;
	mul.f32 	%f7850, %f7849, 0f3FFB14BE;
	sub.f32 	%f7851, %f7848, %f7850;
	add.f32 	%f7852, %f7848, %f7850;
	mul.f32 	%f7853, %f7838, 0f3FEC835E;
	sub.f32 	%f7854, %f7835, %f7853;
	fma.rn.f32 	%f7855, %f7846, 0f3F2B0DC1, %f7844;
	mul.f32 	%f7856, %f7855, 0f3FD4DB31;
	sub.f32 	%f7857, %f7854, %f7856;
	add.f32 	%f7858, %f7854, %f7856;
	sub.f32 	%f7859, %f7834, %f7847;
	mul.f32 	%f7860, %f7842, 0f3E4BAFAF;
	sub.f32 	%f7861, %f7845, %f7860;
	mul.f32 	%f7862, %f7861, 0f3FFB14BE;
	sub.f32 	%f7863, %f7859, %f7862;
	add.f32 	%f7864, %f7859, %f7862;
	add.f32 	%f7865, %f7835, %f7853;
	mul.f32 	%f7866, %f7844, 0f3F2B0DC1;
	sub.f32 	%f7867, %f7846, %f7866;
	mul.f32 	%f7868, %f7867, 0f3FD4DB31;
	sub.f32 	%f7869, %f7865, %f7868;
	add.f32 	%f7870, %f7865, %f7868;
	mul.f32 	%f7871, %f7557, 0f3FB504F3;
	selp.f32 	%f7872, %f7871, 0f00000000, %p630;
	mul.f32 	%f7873, %f7576, 0f3FB504F3;
	selp.f32 	%f7874, %f7873, 0f00000000, %p634;
	add.f32 	%f7875, %f7872, %f7874;
	sub.f32 	%f7876, %f7872, %f7874;
	fma.rn.f32 	%f7877, %f7586, 0f3ED413CD, %f7567;
	mul.f32 	%f7878, %f7567, 0f3ED413CD;
	sub.f32 	%f7879, %f7878, %f7586;
	add.f32 	%f7880, %f7581, %f7572;
	sub.f32 	%f7881, %f7572, %f7581;
	mul.f32 	%f7882, %f7880, 0f3F3504F3;
	add.f32 	%f7883, %f7562, %f7882;
	mul.f32 	%f7884, %f7881, 0f3F3504F3;
	sub.f32 	%f7885, %f7591, %f7884;
	add.f32 	%f7886, %f7591, %f7884;
	sub.f32 	%f7887, %f7562, %f7882;
	mul.f32 	%f7888, %f7877, 0f3FEC835E;
	add.f32 	%f7889, %f7875, %f7888;
	fma.rn.f32 	%f7890, %f7886, 0f3E4BAFAF, %f7883;
	mul.f32 	%f7891, %f7890, 0f3FFB14BE;
	sub.f32 	%f7892, %f7889, %f7891;
	add.f32 	%f7893, %f7889, %f7891;
	mul.f32 	%f7894, %f7879, 0f3FEC835E;
	sub.f32 	%f7895, %f7876, %f7894;
	fma.rn.f32 	%f7896, %f7887, 0f3F2B0DC1, %f7885;
	mul.f32 	%f7897, %f7896, 0f3FD4DB31;
	sub.f32 	%f7898, %f7895, %f7897;
	add.f32 	%f7899, %f7895, %f7897;
	sub.f32 	%f7900, %f7875, %f7888;
	mul.f32 	%f7901, %f7883, 0f3E4BAFAF;
	sub.f32 	%f7902, %f7886, %f7901;
	mul.f32 	%f7903, %f7902, 0f3FFB14BE;
	sub.f32 	%f7904, %f7900, %f7903;
	add.f32 	%f7905, %f7900, %f7903;
	add.f32 	%f7906, %f7876, %f7894;
	mul.f32 	%f7907, %f7885, 0f3F2B0DC1;
	sub.f32 	%f7908, %f7887, %f7907;
	mul.f32 	%f7909, %f7908, 0f3FD4DB31;
	sub.f32 	%f7910, %f7906, %f7909;
	add.f32 	%f7911, %f7906, %f7909;
	mul.f32 	%f7912, %f7595, 0f3FB504F3;
	selp.f32 	%f7913, %f7912, 0f00000000, %p638;
	mul.f32 	%f7914, %f7614, 0f3FB504F3;
	selp.f32 	%f7915, %f7914, 0f00000000, %p642;
	add.f32 	%f7916, %f7913, %f7915;
	sub.f32 	%f7917, %f7913, %f7915;
	fma.rn.f32 	%f7918, %f7624, 0f3ED413CD, %f7605;
	mul.f32 	%f7919, %f7605, 0f3ED413CD;
	sub.f32 	%f7920, %f7919, %f7624;
	add.f32 	%f7921, %f7619, %f7610;
	sub.f32 	%f7922, %f7610, %f7619;
	mul.f32 	%f7923, %f7921, 0f3F3504F3;
	add.f32 	%f7924, %f7600, %f7923;
	mul.f32 	%f7925, %f7922, 0f3F3504F3;
	sub.f32 	%f7926, %f7629, %f7925;
	add.f32 	%f7927, %f7629, %f7925;
	sub.f32 	%f7928, %f7600, %f7923;
	mul.f32 	%f7929, %f7918, 0f3FEC835E;
	add.f32 	%f7930, %f7916, %f7929;
	fma.rn.f32 	%f7931, %f7927, 0f3E4BAFAF, %f7924;
	mul.f32 	%f7932, %f7931, 0f3FFB14BE;
	sub.f32 	%f7933, %f7930, %f7932;
	add.f32 	%f7934, %f7930, %f7932;
	mul.f32 	%f7935, %f7920, 0f3FEC835E;
	sub.f32 	%f7936, %f7917, %f7935;
	fma.rn.f32 	%f7937, %f7928, 0f3F2B0DC1, %f7926;
	mul.f32 	%f7938, %f7937, 0f3FD4DB31;
	sub.f32 	%f7939, %f7936, %f7938;
	add.f32 	%f7940, %f7936, %f7938;
	sub.f32 	%f7941, %f7916, %f7929;
	mul.f32 	%f7942, %f7924, 0f3E4BAFAF;
	sub.f32 	%f7943, %f7927, %f7942;
	mul.f32 	%f7944, %f7943, 0f3FFB14BE;
	sub.f32 	%f7945, %f7941, %f7944;
	add.f32 	%f7946, %f7941, %f7944;
	add.f32 	%f7947, %f7917, %f7935;
	mul.f32 	%f7948, %f7926, 0f3F2B0DC1;
	sub.f32 	%f7949, %f7928, %f7948;
	mul.f32 	%f7950, %f7949, 0f3FD4DB31;
	sub.f32 	%f7951, %f7947, %f7950;
	add.f32 	%f7952, %f7947, %f7950;
	mul.f32 	%f7953, %f7633, 0f3FB504F3;
	selp.f32 	%f7954, %f7953, 0f00000000, %p646;
	mul.f32 	%f7955, %f7652, 0f3FB504F3;
	selp.f32 	%f7956, %f7955, 0f00000000, %p650;
	add.f32 	%f7957, %f7954, %f7956;
	sub.f32 	%f7958, %f7954, %f7956;
	fma.rn.f32 	%f7959, %f7662, 0f3ED413CD, %f7643;
	mul.f32 	%f7960, %f7643, 0f3ED413CD;
	sub.f32 	%f7961, %f7960, %f7662;
	add.f32 	%f7962, %f7657, %f7648;
	sub.f32 	%f7963, %f7648, %f7657;
	mul.f32 	%f7964, %f7962, 0f3F3504F3;
	add.f32 	%f7965, %f7638, %f7964;
	mul.f32 	%f7966, %f7963, 0f3F3504F3;
	sub.f32 	%f7967, %f7667, %f7966;
	add.f32 	%f7968, %f7667, %f7966;
	sub.f32 	%f7969, %f7638, %f7964;
	mul.f32 	%f7970, %f7959, 0f3FEC835E;
	add.f32 	%f7971, %f7957, %f7970;
	fma.rn.f32 	%f7972, %f7968, 0f3E4BAFAF, %f7965;
	mul.f32 	%f7973, %f7972, 0f3FFB14BE;
	sub.f32 	%f7974, %f7971, %f7973;
	add.f32 	%f7975, %f7971, %f7973;
	mul.f32 	%f7976, %f7961, 0f3FEC835E;
	sub.f32 	%f7977, %f7958, %f7976;
	fma.rn.f32 	%f7978, %f7969, 0f3F2B0DC1, %f7967;
	mul.f32 	%f7979, %f7978, 0f3FD4DB31;
	sub.f32 	%f7980, %f7977, %f7979;
	add.f32 	%f7981, %f7977, %f7979;
	sub.f32 	%f7982, %f7957, %f7970;
	mul.f32 	%f7983, %f7965, 0f3E4BAFAF;
	sub.f32 	%f7984, %f7968, %f7983;
	mul.f32 	%f7985, %f7984, 0f3FFB14BE;
	sub.f32 	%f7986, %f7982, %f7985;
	add.f32 	%f7987, %f7982, %f7985;
	add.f32 	%f7988, %f7958, %f7976;
	mul.f32 	%f7989, %f7967, 0f3F2B0DC1;
	sub.f32 	%f7990, %f7969, %f7989;
	mul.f32 	%f7991, %f7990, 0f3FD4DB31;
	sub.f32 	%f7992, %f7988, %f7991;
	add.f32 	%f7993, %f7988, %f7991;
	mul.f32 	%f7994, %f7671, 0f3FB504F3;
	selp.f32 	%f7995, %f7994, 0f00000000, %p654;
	mul.f32 	%f7996, %f7690, 0f3FB504F3;
	selp.f32 	%f7997, %f7996, 0f00000000, %p658;
	add.f32 	%f7998, %f7995, %f7997;
	sub.f32 	%f7999, %f7995, %f7997;
	fma.rn.f32 	%f8000, %f7700, 0f3ED413CD, %f7681;
	mul.f32 	%f8001, %f7681, 0f3ED413CD;
	sub.f32 	%f8002, %f8001, %f7700;
	add.f32 	%f8003, %f7695, %f7686;
	sub.f32 	%f8004, %f7686, %f7695;
	mul.f32 	%f8005, %f8003, 0f3F3504F3;
	add.f32 	%f8006, %f7676, %f8005;
	mul.f32 	%f8007, %f8004, 0f3F3504F3;
	sub.f32 	%f8008, %f7705, %f8007;
	add.f32 	%f8009, %f7705, %f8007;
	sub.f32 	%f8010, %f7676, %f8005;
	mul.f32 	%f8011, %f8000, 0f3FEC835E;
	add.f32 	%f8012, %f7998, %f8011;
	fma.rn.f32 	%f8013, %f8009, 0f3E4BAFAF, %f8006;
	mul.f32 	%f8014, %f8013, 0f3FFB14BE;
	sub.f32 	%f8015, %f8012, %f8014;
	add.f32 	%f8016, %f8012, %f8014;
	mul.f32 	%f8017, %f8002, 0f3FEC835E;
	sub.f32 	%f8018, %f7999, %f8017;
	fma.rn.f32 	%f8019, %f8010, 0f3F2B0DC1, %f8008;
	mul.f32 	%f8020, %f8019, 0f3FD4DB31;
	sub.f32 	%f8021, %f8018, %f8020;
	add.f32 	%f8022, %f8018, %f8020;
	sub.f32 	%f8023, %f7998, %f8011;
	mul.f32 	%f8024, %f8006, 0f3E4BAFAF;
	sub.f32 	%f8025, %f8009, %f8024;
	mul.f32 	%f8026, %f8025, 0f3FFB14BE;
	sub.f32 	%f8027, %f8023, %f8026;
	add.f32 	%f8028, %f8023, %f8026;
	add.f32 	%f8029, %f7999, %f8017;
	mul.f32 	%f8030, %f8008, 0f3F2B0DC1;
	sub.f32 	%f8031, %f8010, %f8030;
	mul.f32 	%f8032, %f8031, 0f3FD4DB31;
	sub.f32 	%f8033, %f8029, %f8032;
	add.f32 	%f8034, %f8029, %f8032;
	mul.f32 	%f8035, %f7709, 0f3FB504F3;
	selp.f32 	%f8036, %f8035, 0f00000000, %p662;
	mul.f32 	%f8037, %f7728, 0f3FB504F3;
	selp.f32 	%f8038, %f8037, 0f00000000, %p666;
	add.f32 	%f8039, %f8036, %f8038;
	sub.f32 	%f8040, %f8036, %f8038;
	fma.rn.f32 	%f8041, %f7738, 0f3ED413CD, %f7719;
	mul.f32 	%f8042, %f7719, 0f3ED413CD;
	sub.f32 	%f8043, %f8042, %f7738;
	add.f32 	%f8044, %f7733, %f7724;
	sub.f32 	%f8045, %f7724, %f7733;
	mul.f32 	%f8046, %f8044, 0f3F3504F3;
	add.f32 	%f8047, %f7714, %f8046;
	mul.f32 	%f8048, %f8045, 0f3F3504F3;
	sub.f32 	%f8049, %f7743, %f8048;
	add.f32 	%f8050, %f7743, %f8048;
	sub.f32 	%f8051, %f7714, %f8046;
	mul.f32 	%f8052, %f8041, 0f3FEC835E;
	add.f32 	%f8053, %f8039, %f8052;
	fma.rn.f32 	%f8054, %f8050, 0f3E4BAFAF, %f8047;
	mul.f32 	%f8055, %f8054, 0f3FFB14BE;
	sub.f32 	%f8056, %f8053, %f8055;
	add.f32 	%f8057, %f8053, %f8055;
	mul.f32 	%f8058, %f8043, 0f3FEC835E;
	sub.f32 	%f8059, %f8040, %f8058;
	fma.rn.f32 	%f8060, %f8051, 0f3F2B0DC1, %f8049;
	mul.f32 	%f8061, %f8060, 0f3FD4DB31;
	sub.f32 	%f8062, %f8059, %f8061;
	add.f32 	%f8063, %f8059, %f8061;
	sub.f32 	%f8064, %f8039, %f8052;
	mul.f32 	%f8065, %f8047, 0f3E4BAFAF;
	sub.f32 	%f8066, %f8050, %f8065;
	mul.f32 	%f8067, %f8066, 0f3FFB14BE;
	sub.f32 	%f8068, %f8064, %f8067;
	add.f32 	%f8069, %f8064, %f8067;
	add.f32 	%f8070, %f8040, %f8058;
	mul.f32 	%f8071, %f8049, 0f3F2B0DC1;
	sub.f32 	%f8072, %f8051, %f8071;
	mul.f32 	%f8073, %f8072, 0f3FD4DB31;
	sub.f32 	%f8074, %f8070, %f8073;
	add.f32 	%f8075, %f8070, %f8073;
	mul.f32 	%f8076, %f7747, 0f3FB504F3;
	selp.f32 	%f8077, %f8076, 0f00000000, %p670;
	mul.f32 	%f8078, %f7766, 0f3FB504F3;
	selp.f32 	%f8079, %f8078, 0f00000000, %p674;
	add.f32 	%f8080, %f8077, %f8079;
	sub.f32 	%f8081, %f8077, %f8079;
	fma.rn.f32 	%f8082, %f7776, 0f3ED413CD, %f7757;
	mul.f32 	%f8083, %f7757, 0f3ED413CD;
	sub.f32 	%f8084, %f8083, %f7776;
	add.f32 	%f8085, %f7771, %f7762;
	sub.f32 	%f8086, %f7762, %f7771;
	mul.f32 	%f8087, %f8085, 0f3F3504F3;
	add.f32 	%f8088, %f7752, %f8087;
	mul.f32 	%f8089, %f8086, 0f3F3504F3;
	sub.f32 	%f8090, %f7781, %f8089;
	add.f32 	%f8091, %f7781, %f8089;
	sub.f32 	%f8092, %f7752, %f8087;
	mul.f32 	%f8093, %f8082, 0f3FEC835E;
	add.f32 	%f8094, %f8080, %f8093;
	fma.rn.f32 	%f8095, %f8091, 0f3E4BAFAF, %f8088;
	mul.f32 	%f8096, %f8095, 0f3FFB14BE;
	sub.f32 	%f8097, %f8094, %f8096;
	add.f32 	%f8098, %f8094, %f8096;
	mul.f32 	%f8099, %f8084, 0f3FEC835E;
	sub.f32 	%f8100, %f8081, %f8099;
	fma.rn.f32 	%f8101, %f8092, 0f3F2B0DC1, %f8090;
	mul.f32 	%f8102, %f8101, 0f3FD4DB31;
	sub.f32 	%f8103, %f8100, %f8102;
	add.f32 	%f8104, %f8100, %f8102;
	sub.f32 	%f8105, %f8080, %f8093;
	mul.f32 	%f8106, %f8088, 0f3E4BAFAF;
	sub.f32 	%f8107, %f8091, %f8106;
	mul.f32 	%f8108, %f8107, 0f3FFB14BE;
	sub.f32 	%f8109, %f8105, %f8108;
	add.f32 	%f8110, %f8105, %f8108;
	add.f32 	%f8111, %f8081, %f8099;
	mul.f32 	%f8112, %f8090, 0f3F2B0DC1;
	sub.f32 	%f8113, %f8092, %f8112;
	mul.f32 	%f8114, %f8113, 0f3FD4DB31;
	sub.f32 	%f8115, %f8111, %f8114;
	add.f32 	%f8116, %f8111, %f8114;
	// begin inline asm
	mov.u32 %r950, %laneid;
	// end inline asm
	shr.s32 	%r1040, %r950, 31;
	shr.u32 	%r1041, %r1040, 29;
	add.s32 	%r1042, %r950, %r1041;
	and.b32  	%r1043, %r1042, 1073741816;
	sub.s32 	%r1044, %r950, %r1043;
	and.b32  	%r1045, %r950, 1073741816;
	mad.lo.s32 	%r1046, %r1044, 33, %r1045;
	shl.b32 	%r1047, %r1046, 2;
	add.s32 	%r1048, %r1018, %r1047;
	bar.warp.sync 	-1;
	shl.b32 	%r1049, %r950, 2;
	add.s32 	%r1050, %r1018, %r1049;
	st.shared.f32 	[%r1050], %f7811;
	st.shared.f32 	[%r1050+132], %f7829;
	st.shared.f32 	[%r1050+264], %f7817;
	st.shared.f32 	[%r1050+396], %f7822;
	st.shared.f32 	[%r1050+528], %f7823;
	st.shared.f32 	[%r1050+660], %f7816;
	st.shared.f32 	[%r1050+792], %f7828;
	st.shared.f32 	[%r1050+924], %f7810;
	bar.warp.sync 	-1;
	ld.shared.f32 	%f8117, [%r1048];
	ld.shared.f32 	%f8118, [%r1048+4];
	ld.shared.f32 	%f8119, [%r1048+8];
	ld.shared.f32 	%f8120, [%r1048+12];
	ld.shared.f32 	%f8121, [%r1048+16];
	ld.shared.f32 	%f8122, [%r1048+20];
	ld.shared.f32 	%f8123, [%r1048+24];
	ld.shared.f32 	%f8124, [%r1048+28];
	bar.warp.sync 	-1;
	st.shared.f32 	[%r1050], %f7852;
	st.shared.f32 	[%r1050+132], %f7870;
	st.shared.f32 	[%r1050+264], %f7858;
	st.shared.f32 	[%r1050+396], %f7863;
	st.shared.f32 	[%r1050+528], %f7864;
	st.shared.f32 	[%r1050+660], %f7857;
	st.shared.f32 	[%r1050+792], %f7869;
	st.shared.f32 	[%r1050+924], %f7851;
	bar.warp.sync 	-1;
	ld.shared.f32 	%f8125, [%r1048];
	ld.shared.f32 	%f8126, [%r1048+4];
	ld.shared.f32 	%f8127, [%r1048+8];
	ld.shared.f32 	%f8128, [%r1048+12];
	ld.shared.f32 	%f8129, [%r1048+16];
	ld.shared.f32 	%f8130, [%r1048+20];
	ld.shared.f32 	%f8131, [%r1048+24];
	ld.shared.f32 	%f8132, [%r1048+28];
	bar.warp.sync 	-1;
	st.shared.f32 	[%r1050], %f7893;
	st.shared.f32 	[%r1050+132], %f7911;
	st.shared.f32 	[%r1050+264], %f7899;
	st.shared.f32 	[%r1050+396], %f7904;
	st.shared.f32 	[%r1050+528], %f7905;
	st.shared.f32 	[%r1050+660], %f7898;
	st.shared.f32 	[%r1050+792], %f7910;
	st.shared.f32 	[%r1050+924], %f7892;
	bar.warp.sync 	-1;
	ld.shared.f32 	%f8133, [%r1048];
	ld.shared.f32 	%f8134, [%r1048+4];
	ld.shared.f32 	%f8135, [%r1048+8];
	ld.shared.f32 	%f8136, [%r1048+12];
	ld.shared.f32 	%f8137, [%r1048+16];
	ld.shared.f32 	%f8138, [%r1048+20];
	ld.shared.f32 	%f8139, [%r1048+24];
	ld.shared.f32 	%f8140, [%r1048+28];
	bar.warp.sync 	-1;
	st.shared.f32 	[%r1050], %f7934;
	st.shared.f32 	[%r1050+132], %f7952;
	st.shared.f32 	[%r1050+264], %f7940;
	st.shared.f32 	[%r1050+396], %f7945;
	st.shared.f32 	[%r1050+528], %f7946;
	st.shared.f32 	[%r1050+660], %f7939;
	st.shared.f32 	[%r1050+792], %f7951;
	st.shared.f32 	[%r1050+924], %f7933;
	bar.warp.sync 	-1;
	ld.shared.f32 	%f8141, [%r1048];
	ld.shared.f32 	%f8142, [%r1048+4];
	ld.shared.f32 	%f8143, [%r1048+8];
	ld.shared.f32 	%f8144, [%r1048+12];
	ld.shared.f32 	%f8145, [%r1048+16];
	ld.shared.f32 	%f8146, [%r1048+20];
	ld.shared.f32 	%f8147, [%r1048+24];
	ld.shared.f32 	%f8148, [%r1048+28];
	bar.warp.sync 	-1;
	st.shared.f32 	[%r1050], %f7975;
	st.shared.f32 	[%r1050+132], %f7993;
	st.shared.f32 	[%r1050+264], %f7981;
	st.shared.f32 	[%r1050+396], %f7986;
	st.shared.f32 	[%r1050+528], %f7987;
	st.shared.f32 	[%r1050+660], %f7980;
	st.shared.f32 	[%r1050+792], %f7992;
	st.shared.f32 	[%r1050+924], %f7974;
	bar.warp.sync 	-1;
	ld.shared.f32 	%f8149, [%r1048];
	ld.shared.f32 	%f8150, [%r1048+4];
	ld.shared.f32 	%f8151, [%r1048+8];
	ld.shared.f32 	%f8152, [%r1048+12];
	ld.shared.f32 	%f8153, [%r1048+16];
	ld.shared.f32 	%f8154, [%r1048+20];
	ld.shared.f32 	%f8155, [%r1048+24];
	ld.shared.f32 	%f8156, [%r1048+28];
	bar.warp.sync 	-1;
	st.shared.f32 	[%r1050], %f8016;
	st.shared.f32 	[%r1050+132], %f8034;
	st.shared.f32 	[%r1050+264], %f8022;
	st.shared.f32 	[%r1050+396], %f8027;
	st.shared.f32 	[%r1050+528], %f8028;
	st.shared.f32 	[%r1050+660], %f8021;
	st.shared.f32 	[%r1050+792], %f8033;
	st.shared.f32 	[%r1050+924], %f8015;
	bar.warp.sync 	-1;
	ld.shared.f32 	%f8157, [%r1048];
	ld.shared.f32 	%f8158, [%r1048+4];
	ld.shared.f32 	%f8159, [%r1048+8];
	ld.shared.f32 	%f8160, [%r1048+12];
	ld.shared.f32 	%f8161, [%r1048+16];
	ld.shared.f32 	%f8162, [%r1048+20];
	ld.shared.f32 	%f8163, [%r1048+24];
	ld.shared.f32 	%f8164, [%r1048+28];
	bar.warp.sync 	-1;
	st.shared.f32 	[%r1050], %f8057;
	st.shared.f32 	[%r1050+132], %f8075;
	st.shared.f32 	[%r1050+264], %f8063;
	st.shared.f32 	[%r1050+396], %f8068;
	st.shared.f32 	[%r1050+528], %f8069;
	st.shared.f32 	[%r1050+660], %f8062;
	st.shared.f32 	[%r1050+792], %f8074;
	st.shared.f32 	[%r1050+924], %f8056;
	bar.warp.sync 	-1;
	ld.shared.f32 	%f8165, [%r1048];
	ld.shared.f32 	%f8166, [%r1048+4];
	ld.shared.f32 	%f8167, [%r1048+8];
	ld.shared.f32 	%f8168, [%r1048+12];
	ld.shared.f32 	%f8169, [%r1048+16];
	ld.shared.f32 	%f8170, [%r1048+20];
	ld.shared.f32 	%f8171, [%r1048+24];
	ld.shared.f32 	%f8172, [%r1048+28];
	bar.warp.sync 	-1;
	st.shared.f32 	[%r1050], %f8098;
	st.shared.f32 	[%r1050+132], %f8116;
	st.shared.f32 	[%r1050+264], %f8104;
	st.shared.f32 	[%r1050+396], %f8109;
	st.shared.f32 	[%r1050+528], %f8110;
	st.shared.f32 	[%r1050+660], %f8103;
	st.shared.f32 	[%r1050+792], %f8115;
	st.shared.f32 	[%r1050+924], %f8097;
	bar.warp.sync 	-1;
	ld.shared.f32 	%f8173, [%r1048];
	ld.shared.f32 	%f8174, [%r1048+4];
	ld.shared.f32 	%f8175, [%r1048+8];
	ld.shared.f32 	%f8176, [%r1048+12];
	ld.shared.f32 	%f8177, [%r1048+16];
	ld.shared.f32 	%f8178, [%r1048+20];
	ld.shared.f32 	%f8179, [%r1048+24];
	ld.shared.f32 	%f8180, [%r1048+28];
	mul.f32 	%f8181, %f8117, 0f3FB504F3;
	mul.f32 	%f8182, %f8121, 0f3FB504F3;
	add.f32 	%f8183, %f8181, %f8182;
	sub.f32 	%f8184, %f8181, %f8182;
	fma.rn.f32 	%f8185, %f8123, 0f3ED413CD, %f8119;
	mul.f32 	%f8186, %f8119, 0f3ED413CD;
	sub.f32 	%f8187, %f8186, %f8123;
	add.f32 	%f8188, %f8122, %f8120;
	sub.f32 	%f8189, %f8120, %f8122;
	mul.f32 	%f8190, %f8188, 0f3F3504F3;
	add.f32 	%f8191, %f8118, %f8190;
	mul.f32 	%f8192, %f8189, 0f3F3504F3;
	sub.f32 	%f8193, %f8124, %f8192;
	add.f32 	%f8194, %f8124, %f8192;
	sub.f32 	%f8195, %f8118, %f8190;
	mul.f32 	%f8196, %f8185, 0f3FEC835E;
	add.f32 	%f8197, %f8183, %f8196;
	fma.rn.f32 	%f8198, %f8194, 0f3E4BAFAF, %f8191;
	mul.f32 	%f8199, %f8198, 0f3FFB14BE;
	sub.f32 	%f8200, %f8197, %f8199;
	add.f32 	%f8201, %f8197, %f8199;
	mul.f32 	%f8202, %f8187, 0f3FEC835E;
	sub.f32 	%f8203, %f8184, %f8202;
	fma.rn.f32 	%f8204, %f8195, 0f3F2B0DC1, %f8193;
	mul.f32 	%f8205, %f8204, 0f3FD4DB31;
	sub.f32 	%f8206, %f8203, %f8205;
	add.f32 	%f8207, %f8203, %f8205;
	sub.f32 	%f8208, %f8183, %f8196;
	mul.f32 	%f8209, %f8191, 0f3E4BAFAF;
	sub.f32 	%f8210, %f8194, %f8209;
	mul.f32 	%f8211, %f8210, 0f3FFB14BE;
	sub.f32 	%f8212, %f8208, %f8211;
	add.f32 	%f8213, %f8208, %f8211;
	add.f32 	%f8214, %f8184, %f8202;
	mul.f32 	%f8215, %f8193, 0f3F2B0DC1;
	sub.f32 	%f8216, %f8195, %f8215;
	mul.f32 	%f8217, %f8216, 0f3FD4DB31;
	sub.f32 	%f8218, %f8214, %f8217;
	add.f32 	%f8219, %f8214, %f8217;
	mul.f32 	%f8220, %f8125, 0f3FB504F3;
	mul.f32 	%f8221, %f8129, 0f3FB504F3;
	add.f32 	%f8222, %f8220, %f8221;
	sub.f32 	%f8223, %f8220, %f8221;
	fma.rn.f32 	%f8224, %f8131, 0f3ED413CD, %f8127;
	mul.f32 	%f8225, %f8127, 0f3ED413CD;
	sub.f32 	%f8226, %f8225, %f8131;
	add.f32 	%f8227, %f8130, %f8128;
	sub.f32 	%f8228, %f8128, %f8130;
	mul.f32 	%f8229, %f8227, 0f3F3504F3;
	add.f32 	%f8230, %f8126, %f8229;
	mul.f32 	%f8231, %f8228, 0f3F3504F3;
	sub.f32 	%f8232, %f8132, %f8231;
	add.f32 	%f8233, %f8132, %f8231;
	sub.f32 	%f8234, %f8126, %f8229;
	mul.f32 	%f8235, %f8224, 0f3FEC835E;
	add.f32 	%f8236, %f8222, %f8235;
	fma.rn.f32 	%f8237, %f8233, 0f3E4BAFAF, %f8230;
	mul.f32 	%f8238, %f8237, 0f3FFB14BE;
	sub.f32 	%f8239, %f8236, %f8238;
	add.f32 	%f8240, %f8236, %f8238;
	mul.f32 	%f8241, %f8226, 0f3FEC835E;
	sub.f32 	%f8242, %f8223, %f8241;
	fma.rn.f32 	%f8243, %f8234, 0f3F2B0DC1, %f8232;
	mul.f32 	%f8244, %f8243, 0f3FD4DB31;
	sub.f32 	%f8245, %f8242, %f8244;
	add.f32 	%f8246, %f8242, %f8244;
	sub.f32 	%f8247, %f8222, %f8235;
	mul.f32 	%f8248, %f8230, 0f3E4BAFAF;
	sub.f32 	%f8249, %f8233, %f8248;
	mul.f32 	%f8250, %f8249, 0f3FFB14BE;
	sub.f32 	%f8251, %f8247, %f8250;
	add.f32 	%f8252, %f8247, %f8250;
	add.f32 	%f8253, %f8223, %f8241;
	mul.f32 	%f8254, %f8232, 0f3F2B0DC1;
	sub.f32 	%f8255, %f8234, %f8254;
	mul.f32 	%f8256, %f8255, 0f3FD4DB31;
	sub.f32 	%f8257, %f8253, %f8256;
	add.f32 	%f8258, %f8253, %f8256;
	mul.f32 	%f8259, %f8133, 0f3FB504F3;
	mul.f32 	%f8260, %f8137, 0f3FB504F3;
	add.f32 	%f8261, %f8259, %f8260;
	sub.f32 	%f8262, %f8259, %f8260;
	fma.rn.f32 	%f8263, %f8139, 0f3ED413CD, %f8135;
	mul.f32 	%f8264, %f8135, 0f3ED413CD;
	sub.f32 	%f8265, %f8264, %f8139;
	add.f32 	%f8266, %f8138, %f8136;
	sub.f32 	%f8267, %f8136, %f8138;
	mul.f32 	%f8268, %f8266, 0f3F3504F3;
	add.f32 	%f8269, %f8134, %f8268;
	mul.f32 	%f8270, %f8267, 0f3F3504F3;
	sub.f32 	%f8271, %f8140, %f8270;
	add.f32 	%f8272, %f8140, %f8270;
	sub.f32 	%f8273, %f8134, %f8268;
	mul.f32 	%f8274, %f8263, 0f3FEC835E;
	add.f32 	%f8275, %f8261, %f8274;
	fma.rn.f32 	%f8276, %f8272, 0f3E4BAFAF, %f8269;
	mul.f32 	%f8277, %f8276, 0f3FFB14BE;
	sub.f32 	%f8278, %f8275, %f8277;
	add.f32 	%f8279, %f8275, %f8277;
	mul.f32 	%f8280, %f8265, 0f3FEC835E;
	sub.f32 	%f8281, %f8262, %f8280;
	fma.rn.f32 	%f8282, %f8273, 0f3F2B0DC1, %f8271;
	mul.f32 	%f8283, %f8282, 0f3FD4DB31;
	sub.f32 	%f8284, %f8281, %f8283;
	add.f32 	%f8285, %f8281, %f8283;
	sub.f32 	%f8286, %f8261, %f8274;
	mul.f32 	%f8287, %f8269, 0f3E4BAFAF;
	sub.f32 	%f8288, %f8272, %f8287;
	mul.f32 	%f8289, %f8288, 0f3FFB14BE;
	sub.f32 	%f8290, %f8286, %f8289;
	add.f32 	%f8291, %f8286, %f8289;
	add.f32 	%f8292, %f8262, %f8280;
	mul.f32 	%f8293, %f8271, 0f3F2B0DC1;
	sub.f32 	%f8294, %f8273, %f8293;
	mul.f32 	%f8295, %f8294, 0f3FD4DB31;
	sub.f32 	%f8296, %f8292, %f8295;
	add.f32 	%f8297, %f8292, %f8295;
	mul.f32 	%f8298, %f8141, 0f3FB504F3;
	mul.f32 	%f8299, %f8145, 0f3FB504F3;
	add.f32 	%f8300, %f8298, %f8299;
	sub.f32 	%f8301, %f8298, %f8299;
	fma.rn.f32 	%f8302, %f8147, 0f3ED413CD, %f8143;
	mul.f32 	%f8303, %f8143, 0f3ED413CD;
	sub.f32 	%f8304, %f8303, %f8147;
	add.f32 	%f8305, %f8146, %f8144;
	sub.f32 	%f8306, %f8144, %f8146;
	mul.f32 	%f8307, %f8305, 0f3F3504F3;
	add.f32 	%f8308, %f8142, %f8307;
	mul.f32 	%f8309, %f8306, 0f3F3504F3;
	sub.f32 	%f8310, %f8148, %f8309;
	add.f32 	%f8311, %f8148, %f8309;
	sub.f32 	%f8312, %f8142, %f8307;
	mul.f32 	%f8313, %f8302, 0f3FEC835E;
	add.f32 	%f8314, %f8300, %f8313;
	fma.rn.f32 	%f8315, %f8311, 0f3E4BAFAF, %f8308;
	mul.f32 	%f8316, %f8315, 0f3FFB14BE;
	sub.f32 	%f8317, %f8314, %f8316;
	add.f32 	%f8318, %f8314, %f8316;
	mul.f32 	%f8319, %f8304, 0f3FEC835E;
	sub.f32 	%f8320, %f8301, %f8319;
	fma.rn.f32 	%f8321, %f8312, 0f3F2B0DC1, %f8310;
	mul.f32 	%f8322, %f8321, 0f3FD4DB31;
	sub.f32 	%f8323, %f8320, %f8322;
	add.f32 	%f8324, %f8320, %f8322;
	sub.f32 	%f8325, %f8300, %f8313;
	mul.f32 	%f8326, %f8308, 0f3E4BAFAF;
	sub.f32 	%f8327, %f8311, %f8326;
	mul.f32 	%f8328, %f8327, 0f3FFB14BE;
	sub.f32 	%f8329, %f8325, %f8328;
	add.f32 	%f8330, %f8325, %f8328;
	add.f32 	%f8331, %f8301, %f8319;
	mul.f32 	%f8332, %f8310, 0f3F2B0DC1;
	sub.f32 	%f8333, %f8312, %f8332;
	mul.f32 	%f8334, %f8333, 0f3FD4DB31;
	sub.f32 	%f8335, %f8331, %f8334;
	add.f32 	%f8336, %f8331, %f8334;
	mul.f32 	%f8337, %f8149, 0f3FB504F3;
	mul.f32 	%f8338, %f8153, 0f3FB504F3;
	add.f32 	%f8339, %f8337, %f8338;
	sub.f32 	%f8340, %f8337, %f8338;
	fma.rn.f32 	%f8341, %f8155, 0f3ED413CD, %f8151;
	mul.f32 	%f8342, %f8151, 0f3ED413CD;
	sub.f32 	%f8343, %f8342, %f8155;
	add.f32 	%f8344, %f8154, %f8152;
	sub.f32 	%f8345, %f8152, %f8154;
	mul.f32 	%f8346, %f8344, 0f3F3504F3;
	add.f32 	%f8347, %f8150, %f8346;
	mul.f32 	%f8348, %f8345, 0f3F3504F3;
	sub.f32 	%f8349, %f8156, %f8348;
	add.f32 	%f8350, %f8156, %f8348;
	sub.f32 	%f8351, %f8150, %f8346;
	mul.f32 	%f8352, %f8341, 0f3FEC835E;
	add.f32 	%f8353, %f8339, %f8352;
	fma.rn.f32 	%f8354, %f8350, 0f3E4BAFAF, %f8347;
	mul.f32 	%f8355, %f8354, 0f3FFB14BE;
	sub.f32 	%f8356, %f8353, %f8355;
	add.f32 	%f8357, %f8353, %f8355;
	mul.f32 	%f8358, %f8343, 0f3FEC835E;
	sub.f32 	%f8359, %f8340, %f8358;
	fma.rn.f32 	%f8360, %f8351, 0f3F2B0DC1, %f8349;
	mul.f32 	%f8361, %f8360, 0f3FD4DB31;
	sub.f32 	%f8362, %f8359, %f8361;
	add.f32 	%f8363, %f8359, %f8361;
	sub.f32 	%f8364, %f8339, %f8352;
	mul.f32 	%f8365, %f8347, 0f3E4BAFAF;
	sub.f32 	%f8366, %f8350, %f8365;
	mul.f32 	%f8367, %f8366, 0f3FFB14BE;
	sub.f32 	%f8368, %f8364, %f8367;
	add.f32 	%f8369, %f8364, %f8367;
	add.f32 	%f8370, %f8340, %f8358;
	mul.f32 	%f8371, %f8349, 0f3F2B0DC1;
	sub.f32 	%f8372, %f8351, %f8371;
	mul.f32 	%f8373, %f8372, 0f3FD4DB31;
	sub.f32 	%f8374, %f8370, %f8373;
	add.f32 	%f8375, %f8370, %f8373;
	mul.f32 	%f8376, %f8157, 0f3FB504F3;
	mul.f32 	%f8377, %f8161, 0f3FB504F3;
	add.f32 	%f8378, %f8376, %f8377;
	sub.f32 	%f8379, %f8376, %f8377;
	fma.rn.f32 	%f8380, %f8163, 0f3ED413CD, %f8159;
	mul.f32 	%f8381, %f8159, 0f3ED413CD;
	sub.f32 	%f8382, %f8381, %f8163;
	add.f32 	%f8383, %f8162, %f8160;
	sub.f32 	%f8384, %f8160, %f8162;
	mul.f32 	%f8385, %f8383, 0f3F3504F3;
	add.f32 	%f8386, %f8158, %f8385;
	mul.f32 	%f8387, %f8384, 0f3F3504F3;
	sub.f32 	%f8388, %f8164, %f8387;
	add.f32 	%f8389, %f8164, %f8387;
	sub.f32 	%f8390, %f8158, %f8385;
	mul.f32 	%f8391, %f8380, 0f3FEC835E;
	add.f32 	%f8392, %f8378, %f8391;
	fma.rn.f32 	%f8393, %f8389, 0f3E4BAFAF, %f8386;
	mul.f32 	%f8394, %f8393, 0f3FFB14BE;
	sub.f32 	%f8395, %f8392, %f8394;
	add.f32 	%f8396, %f8392, %f8394;
	mul.f32 	%f8397, %f8382, 0f3FEC835E;
	sub.f32 	%f8398, %f8379, %f8397;
	fma.rn.f32 	%f8399, %f8390, 0f3F2B0DC1, %f8388;
	mul.f32 	%f8400, %f8399, 0f3FD4DB31;
	sub.f32 	%f8401, %f8398, %f8400;
	add.f32 	%f8402, %f8398, %f8400;
	sub.f32 	%f8403, %f8378, %f8391;
	mul.f32 	%f8404, %f8386, 0f3E4BAFAF;
	sub.f32 	%f8405, %f8389, %f8404;
	mul.f32 	%f8406, %f8405, 0f3FFB14BE;
	sub.f32 	%f8407, %f8403, %f8406;
	add.f32 	%f8408, %f8403, %f8406;
	add.f32 	%f8409, %f8379, %f8397;
	mul.f32 	%f8410, %f8388, 0f3F2B0DC1;
	sub.f32 	%f8411, %f8390, %f8410;
	mul.f32 	%f8412, %f8411, 0f3FD4DB31;
	sub.f32 	%f8413, %f8409, %f8412;
	add.f32 	%f8414, %f8409, %f8412;
	mul.f32 	%f8415, %f8165, 0f3FB504F3;
	mul.f32 	%f8416, %f8169, 0f3FB504F3;
	add.f32 	%f8417, %f8415, %f8416;
	sub.f32 	%f8418, %f8415, %f8416;
	fma.rn.f32 	%f8419, %f8171, 0f3ED413CD, %f8167;
	mul.f32 	%f8420, %f8167, 0f3ED413CD;
	sub.f32 	%f8421, %f8420, %f8171;
	add.f32 	%f8422, %f8170, %f8168;
	sub.f32 	%f8423, %f8168, %f8170;
	mul.f32 	%f8424, %f8422, 0f3F3504F3;
	add.f32 	%f8425, %f8166, %f8424;
	mul.f32 	%f8426, %f8423, 0f3F3504F3;
	sub.f32 	%f8427, %f8172, %f8426;
	add.f32 	%f8428, %f8172, %f8426;
	sub.f32 	%f8429, %f8166, %f8424;
	mul.f32 	%f8430, %f8419, 0f3FEC835E;
	add.f32 	%f8431, %f8417, %f8430;
	fma.rn.f32 	%f8432, %f8428, 0f3E4BAFAF, %f8425;
	mul.f32 	%f8433, %f8432, 0f3FFB14BE;
	sub.f32 	%f8434, %f8431, %f8433;
	add.f32 	%f8435, %f8431, %f8433;
	mul.f32 	%f8436, %f8421, 0f3FEC835E;
	sub.f32 	%f8437, %f8418, %f8436;
	fma.rn.f32 	%f8438, %f8429, 0f3F2B0DC1, %f8427;
	mul.f32 	%f8439, %f8438, 0f3FD4DB31;
	sub.f32 	%f8440, %f8437, %f8439;
	add.f32 	%f8441, %f8437, %f8439;
	sub.f32 	%f8442, %f8417, %f8430;
	mul.f32 	%f8443, %f8425, 0f3E4BAFAF;
	sub.f32 	%f8444, %f8428, %f8443;
	mul.f32 	%f8445, %f8444, 0f3FFB14BE;
	sub.f32 	%f8446, %f8442, %f8445;
	add.f32 	%f8447, %f8442, %f8445;
	add.f32 	%f8448, %f8418, %f8436;
	mul.f32 	%f8449, %f8427, 0f3F2B0DC1;
	sub.f32 	%f8450, %f8429, %f8449;
	mul.f32 	%f8451, %f8450, 0f3FD4DB31;
	sub.f32 	%f8452, %f8448, %f8451;
	add.f32 	%f8453, %f8448, %f8451;
	mul.f32 	%f8454, %f8173, 0f3FB504F3;
	mul.f32 	%f8455, %f8177, 0f3FB504F3;
	add.f32 	%f8456, %f8454, %f8455;
	sub.f32 	%f8457, %f8454, %f8455;
	fma.rn.f32 	%f8458, %f8179, 0f3ED413CD, %f8175;
	mul.f32 	%f8459, %f8175, 0f3ED413CD;
	sub.f32 	%f8460, %f8459, %f8179;
	add.f32 	%f8461, %f8178, %f8176;
	sub.f32 	%f8462, %f8176, %f8178;
	mul.f32 	%f8463, %f8461, 0f3F3504F3;
	add.f32 	%f8464, %f8174, %f8463;
	mul.f32 	%f8465, %f8462, 0f3F3504F3;
	sub.f32 	%f8466, %f8180, %f8465;
	add.f32 	%f8467, %f8180, %f8465;
	sub.f32 	%f8468, %f8174, %f8463;
	mul.f32 	%f8469, %f8458, 0f3FEC835E;
	add.f32 	%f8470, %f8456, %f8469;
	fma.rn.f32 	%f8471, %f8467, 0f3E4BAFAF, %f8464;
	mul.f32 	%f8472, %f8471, 0f3FFB14BE;
	sub.f32 	%f8473, %f8470, %f8472;
	add.f32 	%f8474, %f8470, %f8472;
	mul.f32 	%f8475, %f8460, 0f3FEC835E;
	sub.f32 	%f8476, %f8457, %f8475;
	fma.rn.f32 	%f8477, %f8468, 0f3F2B0DC1, %f8466;
	mul.f32 	%f8478, %f8477, 0f3FD4DB31;
	sub.f32 	%f8479, %f8476, %f8478;
	add.f32 	%f8480, %f8476, %f8478;
	sub.f32 	%f8481, %f8456, %f8469;
	mul.f32 	%f8482, %f8464, 0f3E4BAFAF;
	sub.f32 	%f8483, %f8467, %f8482;
	mul.f32 	%f8484, %f8483, 0f3FFB14BE;
	sub.f32 	%f8485, %f8481, %f8484;
	add.f32 	%f8486, %f8481, %f8484;
	add.f32 	%f8487, %f8457, %f8475;
	mul.f32 	%f8488, %f8466, 0f3F2B0DC1;
	sub.f32 	%f8489, %f8468, %f8488;
	mul.f32 	%f8490, %f8489, 0f3FD4DB31;
	sub.f32 	%f8491, %f8487, %f8490;
	add.f32 	%f8492, %f8487, %f8490;
	// begin inline asm
	mov.u32 %r951, %laneid;
	// end inline asm
	shr.s32 	%r1051, %r951, 31;
	shr.u32 	%r1052, %r1051, 29;
	add.s32 	%r1053, %r951, %r1052;
	and.b32  	%r1054, %r1053, 1073741816;
	sub.s32 	%r1055, %r951, %r1054;
	and.b32  	%r1056, %r951, 1073741816;
	mad.lo.s32 	%r1057, %r1055, 33, %r1056;
	shl.b32 	%r1058, %r1057, 2;
	add.s32 	%r1059, %r1018, %r1058;
	bar.warp.sync 	-1;
	shl.b32 	%r1060, %r951, 2;
	add.s32 	%r1061, %r1018, %r1060;
	st.shared.f32 	[%r1061], %f8201;
	st.shared.f32 	[%r1061+132], %f8219;
	st.shared.f32 	[%r1061+264], %f8207;
	st.shared.f32 	[%r1061+396], %f8212;
	st.shared.f32 	[%r1061+528], %f8213;
	st.shared.f32 	[%r1061+660], %f8206;
	st.shared.f32 	[%r1061+792], %f8218;
	st.shared.f32 	[%r1061+924], %f8200;
	bar.warp.sync 	-1;
	ld.shared.f32 	%f8493, [%r1059];
	ld.shared.f32 	%f8494, [%r1059+4];
	ld.shared.f32 	%f8495, [%r1059+8];
	ld.shared.f32 	%f8496, [%r1059+12];
	ld.shared.f32 	%f8497, [%r1059+16];
	ld.shared.f32 	%f8498, [%r1059+20];
	ld.shared.f32 	%f8499, [%r1059+24];
	ld.shared.f32 	%f8500, [%r1059+28];
	bar.warp.sync 	-1;
	st.shared.f32 	[%r1061], %f8240;
	st.shared.f32 	[%r1061+132], %f8258;
	st.shared.f32 	[%r1061+264], %f8246;
	st.shared.f32 	[%r1061+396], %f8251;
	st.shared.f32 	[%r1061+528], %f8252;
	st.shared.f32 	[%r1061+660], %f8245;
	st.shared.f32 	[%r1061+792], %f8257;
	st.shared.f32 	[%r1061+924], %f8239;
	bar.warp.sync 	-1;
	ld.shared.f32 	%f8501, [%r1059];
	ld.shared.f32 	%f8502, [%r1059+4];
	ld.shared.f32 	%f8503, [%r1059+8];
	ld.shared.f32 	%f8504, [%r1059+12];
	ld.shared.f32 	%f8505, [%r1059+16];
	ld.shared.f32 	%f8506, [%r1059+20];
	ld.shared.f32 	%f8507, [%r1059+24];
	ld.shared.f32 	%f8508, [%r1059+28];
	bar.warp.sync 	-1;
	st.shared.f32 	[%r1061], %f8279;
	st.shared.f32 	[%r1061+132], %f8297;
	st.shared.f32 	[%r1061+264], %f8285;
	st.shared.f32 	[%r1061+396], %f8290;
	st.shared.f32 	[%r1061+528], %f8291;
	st.shared.f32 	[%r1061+660], %f8284;
	st.shared.f32 	[%r1061+792], %f8296;
	st.shared.f32 	[%r1061+924], %f8278;
	bar.warp.sync 	-1;
	ld.shared.f32 	%f8509, [%r1059];
	ld.shared.f32 	%f8510, [%r1059+4];
	ld.shared.f32 	%f8511, [%r1059+8];
	ld.shared.f32 	%f8512, [%r1059+12];
	ld.shared.f32 	%f8513, [%r1059+16];
	ld.shared.f32 	%f8514, [%r1059+20];
	ld.shared.f32 	%f8515, [%r1059+24];
	ld.shared.f32 	%f8516, [%r1059+28];
	bar.warp.sync 	-1;
	st.shared.f32 	[%r1061], %f8318;
	st.shared.f32 	[%r1061+132], %f8336;
	st.shared.f32 	[%r1061+264], %f8324;
	st.shared.f32 	[%r1061+396], %f8329;
	st.shared.f32 	[%r1061+528], %f8330;
	st.shared.f32 	[%r1061+660], %f8323;
	st.shared.f32 	[%r1061+792], %f8335;
	st.shared.f32 	[%r1061+924], %f8317;
	bar.warp.sync 	-1;
	ld.shared.f32 	%f8517, [%r1059];
	ld.shared.f32 	%f8518, [%r1059+4];
	ld.shared.f32 	%f8519, [%r1059+8];
	ld.shared.f32 	%f8520, [%r1059+12];
	ld.shared.f32 	%f8521, [%r1059+16];
	ld.shared.f32 	%f8522, [%r1059+20];
	ld.shared.f32 	%f8523, [%r1059+24];
	ld.shared.f32 	%f8524, [%r1059+28];
	bar.warp.sync 	-1;
	st.shared.f32 	[%r1061], %f8357;
	st.shared.f32 	[%r1061+132], %f8375;
	st.shared.f32 	[%r1061+264], %f8363;
	st.shared.f32 	[%r1061+396], %f8368;
	st.shared.f32 	[%r1061+528], %f8369;
	st.shared.f32 	[%r1061+660], %f8362;
	st.shared.f32 	[%r1061+792], %f8374;
	st.shared.f32 	[%r1061+924], %f8356;
	bar.warp.sync 	-1;
	ld.shared.f32 	%f8525, [%r1059];
	ld.shared.f32 	%f8526, [%r1059+4];
	ld.shared.f32 	%f8527, [%r1059+8];
	ld.shared.f32 	%f8528, [%r1059+12];
	ld.shared.f32 	%f8529, [%r1059+16];
	ld.shared.f32 	%f8530, [%r1059+20];
	ld.shared.f32 	%f8531, [%r1059+24];
	ld.shared.f32 	%f8532, [%r1059+28];
	bar.warp.sync 	-1;
	st.shared.f32 	[%r1061], %f8396;
	st.shared.f32 	[%r1061+132], %f8414;
	st.shared.f32 	[%r1061+264], %f8402;
	st.shared.f32 	[%r1061+396], %f8407;
	st.shared.f32 	[%r1061+528], %f8408;
	st.shared.f32 	[%r1061+660], %f8401;
	st.shared.f32 	[%r1061+792], %f8413;
	st.shared.f32 	[%r1061+924], %f8395;
	bar.warp.sync 	-1;
	ld.shared.f32 	%f8533, [%r1059];
	ld.shared.f32 	%f8534, [%r1059+4];
	ld.shared.f32 	%f8535, [%r1059+8];
	ld.shared.f32 	%f8536, [%r1059+12];
	ld.shared.f32 	%f8537, [%r1059+16];
	ld.shared.f32 	%f8538, [%r1059+20];
	ld.shared.f32 	%f8539, [%r1059+24];
	ld.shared.f32 	%f8540, [%r1059+28];
	bar.warp.sync 	-1;
	st.shared.f32 	[%r1061], %f8435;
	st.shared.f32 	[%r1061+132], %f8453;
	st.shared.f32 	[%r1061+264], %f8441;
	st.shared.f32 	[%r1061+396], %f8446;
	st.shared.f32 	[%r1061+528], %f8447;
	st.shared.f32 	[%r1061+660], %f8440;
	st.shared.f32 	[%r1061+792], %f8452;
	st.shared.f32 	[%r1061+924], %f8434;
	bar.warp.sync 	-1;
	ld.shared.f32 	%f8541, [%r1059];
	ld.shared.f32 	%f8542, [%r1059+4];
	ld.shared.f32 	%f8543, [%r1059+8];
	ld.shared.f32 	%f8544, [%r1059+12];
	ld.shared.f32 	%f8545, [%r1059+16];
	ld.shared.f32 	%f8546, [%r1059+20];
	ld.shared.f32 	%f8547, [%r1059+24];
	ld.shared.f32 	%f8548, [%r1059+28];
	bar.warp.sync 	-1;
	st.shared.f32 	[%r1061], %f8474;
	st.shared.f32 	[%r1061+132], %f8492;
	st.shared.f32 	[%r1061+264], %f8480;
	st.shared.f32 	[%r1061+396], %f8485;
	st.shared.f32 	[%r1061+528], %f8486;
	st.shared.f32 	[%r1061+660], %f8479;
	st.shared.f32 	[%r1061+792], %f8491;
	st.shared.f32 	[%r1061+924], %f8473;
	bar.warp.sync 	-1;
	ld.shared.f32 	%f8549, [%r1059];
	ld.shared.f32 	%f8550, [%r1059+4];
	ld.shared.f32 	%f8551, [%r1059+8];
	ld.shared.f32 	%f8552, [%r1059+12];
	ld.shared.f32 	%f8553, [%r1059+16];
	ld.shared.f32 	%f8554, [%r1059+20];
	ld.shared.f32 	%f8555, [%r1059+24];
	ld.shared.f32 	%f8556, [%r1059+28];
	mul.f32 	%f8557, %f8493, 0f3FB504F3;
	mul.f32 	%f8558, %f8525, 0f3FB504F3;
	add.f32 	%f8559, %f8557, %f8558;
	sub.f32 	%f8560, %f8557, %f8558;
	fma.rn.f32 	%f8561, %f8541, 0f3ED413CD, %f8509;
	mul.f32 	%f8562, %f8509, 0f3ED413CD;
	sub.f32 	%f8563, %f8562, %f8541;
	add.f32 	%f8564, %f8533, %f8517;
	sub.f32 	%f8565, %f8517, %f8533;
	mul.f32 	%f8566, %f8564, 0f3F3504F3;
	add.f32 	%f8567, %f8501, %f8566;
	mul.f32 	%f8568, %f8565, 0f3F3504F3;
	sub.f32 	%f8569, %f8549, %f8568;
	add.f32 	%f8570, %f8549, %f8568;
	sub.f32 	%f8571, %f8501, %f8566;
	mul.f32 	%f8572, %f8561, 0f3FEC835E;
	add.f32 	%f8573, %f8559, %f8572;
	fma.rn.f32 	%f8574, %f8570, 0f3E4BAFAF, %f8567;
	mul.f32 	%f8575, %f8574, 0f3FFB14BE;
	sub.f32 	%f8576, %f8573, %f8575;
	add.f32 	%f8577, %f8573, %f8575;
	mul.f32 	%f8578, %f8563, 0f3FEC835E;
	sub.f32 	%f8579, %f8560, %f8578;
	fma.rn.f32 	%f8580, %f8571, 0f3F2B0DC1, %f8569;
	mul.f32 	%f8581, %f8580, 0f3FD4DB31;
	sub.f32 	%f8582, %f8579, %f8581;
	add.f32 	%f8583, %f8579, %f8581;
	sub.f32 	%f8584, %f8559, %f8572;
	mul.f32 	%f8585, %f8567, 0f3E4BAFAF;
	sub.f32 	%f8586, %f8570, %f8585;
	mul.f32 	%f8587, %f8586, 0f3FFB14BE;
	sub.f32 	%f8588, %f8584, %f8587;
	add.f32 	%f8589, %f8584, %f8587;
	add.f32 	%f8590, %f8560, %f8578;
	mul.f32 	%f8591, %f8569, 0f3F2B0DC1;
	sub.f32 	%f8592, %f8571, %f8591;
	mul.f32 	%f8593, %f8592, 0f3FD4DB31;
	sub.f32 	%f8594, %f8590, %f8593;
	add.f32 	%f8595, %f8590, %f8593;
	mul.f32 	%f8596, %f8494, 0f3FB504F3;
	mul.f32 	%f8597, %f8526, 0f3FB504F3;
	add.f32 	%f8598, %f8596, %f8597;
	sub.f32 	%f8599, %f8596, %f8597;
	fma.rn.f32 	%f8600, %f8542, 0f3ED413CD, %f8510;
	mul.f32 	%f8601, %f8510, 0f3ED413CD;
	sub.f32 	%f8602, %f8601, %f8542;
	add.f32 	%f8603, %f8534, %f8518;
	sub.f32 	%f8604, %f8518, %f8534;
	mul.f32 	%f8605, %f8603, 0f3F3504F3;
	add.f32 	%f8606, %f8502, %f8605;
	mul.f32 	%f8607, %f8604, 0f3F3504F3;
	sub.f32 	%f8608, %f8550, %f8607;
	add.f32 	%f8609, %f8550, %f8607;
	sub.f32 	%f8610, %f8502, %f8605;
	mul.f32 	%f8611, %f8600, 0f3FEC835E;
	add.f32 	%f8612, %f8598, %f8611;
	fma.rn.f32 	%f8613, %f8609, 0f3E4BAFAF, %f8606;
	mul.f32 	%f8614, %f8613, 0f3FFB14BE;
	sub.f32 	%f8615, %f8612, %f8614;
	add.f32 	%f8616, %f8612, %f8614;
	mul.f32 	%f8617, %f8602, 0f3FEC835E;
	sub.f32 	%f8618, %f8599, %f8617;
	fma.rn.f32 	%f8619, %f8610, 0f3F2B0DC1, %f8608;
	mul.f32 	%f8620, %f8619, 0f3FD4DB31;
	sub.f32 	%f8621, %f8618, %f8620;
	add.f32 	%f8622, %f8618, %f8620;
	sub.f32 	%f8623, %f8598, %f8611;
	mul.f32 	%f8624, %f8606, 0f3E4BAFAF;
	sub.f32 	%f8625, %f8609, %f8624;
	mul.f32 	%f8626, %f8625, 0f3FFB14BE;
	sub.f32 	%f8627, %f8623, %f8626;
	add.f32 	%f8628, %f8623, %f8626;
	add.f32 	%f8629, %f8599, %f8617;
	mul.f32 	%f8630, %f8608, 0f3F2B0DC1;
	sub.f32 	%f8631, %f8610, %f8630;
	mul.f32 	%f8632, %f8631, 0f3FD4DB31;
	sub.f32 	%f8633, %f8629, %f8632;
	add.f32 	%f8634, %f8629, %f8632;
	mul.f32 	%f8635, %f8495, 0f3FB504F3;
	mul.f32 	%f8636, %f8527, 0f3FB504F3;
	add.f32 	%f8637, %f8635, %f8636;
	sub.f32 	%f8638, %f8635, %f8636;
	fma.rn.f32 	%f8639, %f8543, 0f3ED413CD, %f8511;
	mul.f32 	%f8640, %f8511, 0f3ED413CD;
	sub.f32 	%f8641, %f8640, %f8543;
	add.f32 	%f8642, %f8535, %f8519;
	sub.f32 	%f8643, %f8519, %f8535;
	mul.f32 	%f8644, %f8642, 0f3F3504F3;
	add.f32 	%f8645, %f8503, %f8644;
	mul.f32 	%f8646, %f8643, 0f3F3504F3;
	sub.f32 	%f8647, %f8551, %f8646;
	add.f32 	%f8648, %f8551, %f8646;
	sub.f32 	%f8649, %f8503, %f8644;
	mul.f32 	%f8650, %f8639, 0f3FEC835E;
	add.f32 	%f8651, %f8637, %f8650;
	fma.rn.f32 	%f8652, %f8648, 0f3E4BAFAF, %f8645;
	mul.f32 	%f8653, %f8652, 0f3FFB14BE;
	sub.f32 	%f8654, %f8651, %f8653;
	add.f32 	%f8655, %f8651, %f8653;
	mul.f32 	%f8656, %f8641, 0f3FEC835E;
	sub.f32 	%f8657, %f8638, %f8656;
	fma.rn.f32 	%f8658, %f8649, 0f3F2B0DC1, %f8647;
	mul.f32 	%f8659, %f8658, 0f3FD4DB31;
	sub.f32 	%f8660, %f8657, %f8659;
	add.f32 	%f8661, %f8657, %f8659;
	sub.f32 	%f8662, %f8637, %f8650;
	mul.f32 	%f8663, %f8645, 0f3E4BAFAF;
	sub.f32 	%f8664, %f8648, %f8663;
	mul.f32 	%f8665, %f8664, 0f3FFB14BE;
	sub.f32 	%f8666, %f8662, %f8665;
	add.f32 	%f8667, %f8662, %f8665;
	add.f32 	%f8668, %f8638, %f8656;
	mul.f32 	%f8669, %f8647, 0f3F2B0DC1;
	sub.f32 	%f8670, %f8649, %f8669;
	mul.f32 	%f8671, %f8670, 0f3FD4DB31;
	sub.f32 	%f8672, %f8668, %f8671;
	add.f32 	%f8673, %f8668, %f8671;
	mul.f32 	%f8674, %f8496, 0f3FB504F3;
	mul.f32 	%f8675, %f8528, 0f3FB504F3;
	add.f32 	%f8676, %f8674, %f8675;
	sub.f32 	%f8677, %f8674, %f8675;
	fma.rn.f32 	%f8678, %f8544, 0f3ED413CD, %f8512;
	mul.f32 	%f8679, %f8512, 0f3ED413CD;
	sub.f32 	%f8680, %f8679, %f8544;
	add.f32 	%f8681, %f8536, %f8520;
	sub.f32 	%f8682, %f8520, %f8536;
	mul.f32 	%f8683, %f8681, 0f3F3504F3;
	add.f32 	%f8684, %f8504, %f8683;
	mul.f32 	%f8685, %f8682, 0f3F3504F3;
	sub.f32 	%f8686, %f8552, %f8685;
	add.f32 	%f8687, %f8552, %f8685;
	sub.f32 	%f8688, %f8504, %f8683;
	mul.f32 	%f8689, %f8678, 0f3FEC835E;
	add.f32 	%f8690, %f8676, %f8689;
	fma.rn.f32 	%f8691, %f8687, 0f3E4BAFAF, %f8684;
	mul.f32 	%f8692, %f8691, 0f3FFB14BE;
	sub.f32 	%f8693, %f8690, %f8692;
	add.f32 	%f8694, %f8690, %f8692;
	mul.f32 	%f8695, %f8680, 0f3FEC835E;
	sub.f32 	%f8696, %f8677, %f8695;
	fma.rn.f32 	%f8697, %f8688, 0f3F2B0DC1, %f8686;
	mul.f32 	%f8698, %f8697, 0f3FD4DB31;
	sub.f32 	%f8699, %f8696, %f8698;
	add.f32 	%f8700, %f8696, %f8698;
	sub.f32 	%f8701, %f8676, %f8689;
	mul.f32 	%f8702, %f8684, 0f3E4BAFAF;
	sub.f32 	%f8703, %f8687, %f8702;
	mul.f32 	%f8704, %f8703, 0f3FFB14BE;
	sub.f32 	%f8705, %f8701, %f8704;
	add.f32 	%f8706, %f8701, %f8704;
	add.f32 	%f8707, %f8677, %f8695;
	mul.f32 	%f8708, %f8686, 0f3F2B0DC1;
	sub.f32 	%f8709, %f8688, %f8708;
	mul.f32 	%f8710, %f8709, 0f3FD4DB31;
	sub.f32 	%f8711, %f8707, %f8710;
	add.f32 	%f8712, %f8707, %f8710;
	mul.f32 	%f8713, %f8497, 0f3FB504F3;
	mul.f32 	%f8714, %f8529, 0f3FB504F3;
	add.f32 	%f8715, %f8713, %f8714;
	sub.f32 	%f8716, %f8713, %f8714;
	fma.rn.f32 	%f8717, %f8545, 0f3ED413CD, %f8513;
	mul.f32 	%f8718, %f8513, 0f3ED413CD;
	sub.f32 	%f8719, %f8718, %f8545;
	add.f32 	%f8720, %f8537, %f8521;
	sub.f32 	%f8721, %f8521, %f8537;
	mul.f32 	%f8722, %f8720, 0f3F3504F3;
	add.f32 	%f8723, %f8505, %f8722;
	mul.f32 	%f8724, %f8721, 0f3F3504F3;
	sub.f32 	%f8725, %f8553, %f8724;
	add.f32 	%f8726, %f8553, %f8724;
	sub.f32 	%f8727, %f8505, %f8722;
	mul.f32 	%f8728, %f8717, 0f3FEC835E;
	add.f32 	%f8729, %f8715, %f8728;
	fma.rn.f32 	%f8730, %f8726, 0f3E4BAFAF, %f8723;
	mul.f32 	%f8731, %f8730, 0f3FFB14BE;
	sub.f32 	%f8732, %f8729, %f8731;
	add.f32 	%f8733, %f8729, %f8731;
	mul.f32 	%f8734, %f8719, 0f3FEC835E;
	sub.f32 	%f8735, %f8716, %f8734;
	fma.rn.f32 	%f8736, %f8727, 0f3F2B0DC1, %f8725;
	mul.f32 	%f8737, %f8736, 0f3FD4DB31;
	sub.f32 	%f8738, %f8735, %f8737;
	add.f32 	%f8739, %f8735, %f8737;
	sub.f32 	%f8740, %f8715, %f8728;
	mul.f32 	%f8741, %f8723, 0f3E4BAFAF;
	sub.f32 	%f8742, %f8726, %f8741;
	mul.f32 	%f8743, %f8742, 0f3FFB14BE;
	sub.f32 	%f8744, %f8740, %f8743;
	add.f32 	%f8745, %f8740, %f8743;
	add.f32 	%f8746, %f8716, %f8734;
	mul.f32 	%f8747, %f8725, 0f3F2B0DC1;
	sub.f32 	%f8748, %f8727, %f8747;
	mul.f32 	%f8749, %f8748, 0f3FD4DB31;
	sub.f32 	%f8750, %f8746, %f8749;
	add.f32 	%f8751, %f8746, %f8749;
	mul.f32 	%f8752, %f8498, 0f3FB504F3;
	mul.f32 	%f8753, %f8530, 0f3FB504F3;
	add.f32 	%f8754, %f8752, %f8753;
	sub.f32 	%f8755, %f8752, %f8753;
	fma.rn.f32 	%f8756, %f8546, 0f3ED413CD, %f8514;
	mul.f32 	%f8757, %f8514, 0f3ED413CD;
	sub.f32 	%f8758, %f8757, %f8546;
	add.f32 	%f8759, %f8538, %f8522;
	sub.f32 	%f8760, %f8522, %f8538;
	mul.f32 	%f8761, %f8759, 0f3F3504F3;
	add.f32 	%f8762, %f8506, %f8761;
	mul.f32 	%f8763, %f8760, 0f3F3504F3;
	sub.f32 	%f8764, %f8554, %f8763;
	add.f32 	%f8765, %f8554, %f8763;
	sub.f32 	%f8766, %f8506, %f8761;
	mul.f32 	%f8767, %f8756, 0f3FEC835E;
	add.f32 	%f8768, %f8754, %f8767;
	fma.rn.f32 	%f8769, %f8765, 0f3E4BAFAF, %f8762;
	mul.f32 	%f8770, %f8769, 0f3FFB14BE;
	sub.f32 	%f8771, %f8768, %f8770;
	add.f32 	%f8772, %f8768, %f8770;
	mul.f32 	%f8773, %f8758, 0f3FEC835E;
	sub.f32 	%f8774, %f8755, %f8773;
	fma.rn.f32 	%f8775, %f8766, 0f3F2B0DC1, %f8764;
	mul.f32 	%f8776, %f8775, 0f3FD4DB31;
	sub.f32 	%f8777, %f8774, %f8776;
	add.f32 	%f8778, %f8774, %f8776;
	sub.f32 	%f8779, %f8754, %f8767;
	mul.f32 	%f8780, %f8762, 0f3E4BAFAF;
	sub.f32 	%f8781, %f8765, %f8780;
	mul.f32 	%f8782, %f8781, 0f3FFB14BE;
	sub.f32 	%f8783, %f8779, %f8782;
	add.f32 	%f8784, %f8779, %f8782;
	add.f32 	%f8785, %f8755, %f8773;
	mul.f32 	%f8786, %f8764, 0f3F2B0DC1;
	sub.f32 	%f8787, %f8766, %f8786;
	mul.f32 	%f8788, %f8787, 0f3FD4DB31;
	sub.f32 	%f8789, %f8785, %f8788;
	add.f32 	%f8790, %f8785, %f8788;
	mul.f32 	%f8791, %f8499, 0f3FB504F3;
	mul.f32 	%f8792, %f8531, 0f3FB504F3;
	add.f32 	%f8793, %f8791, %f8792;
	sub.f32 	%f8794, %f8791, %f8792;
	fma.rn.f32 	%f8795, %f8547, 0f3ED413CD, %f8515;
	mul.f32 	%f8796, %f8515, 0f3ED413CD;
	sub.f32 	%f8797, %f8796, %f8547;
	add.f32 	%f8798, %f8539, %f8523;
	sub.f32 	%f8799, %f8523, %f8539;
	mul.f32 	%f8800, %f8798, 0f3F3504F3;
	add.f32 	%f8801, %f8507, %f8800;
	mul.f32 	%f8802, %f8799, 0f3F3504F3;
	sub.f32 	%f8803, %f8555, %f8802;
	add.f32 	%f8804, %f8555, %f8802;
	sub.f32 	%f8805, %f8507, %f8800;
	mul.f32 	%f8806, %f8795, 0f3FEC835E;
	add.f32 	%f8807, %f8793, %f8806;
	fma.rn.f32 	%f8808, %f8804, 0f3E4BAFAF, %f8801;
	mul.f32 	%f8809, %f8808, 0f3FFB14BE;
	sub.f32 	%f8810, %f8807, %f8809;
	add.f32 	%f8811, %f8807, %f8809;
	mul.f32 	%f8812, %f8797, 0f3FEC835E;
	sub.f32 	%f8813, %f8794, %f8812;
	fma.rn.f32 	%f8814, %f8805, 0f3F2B0DC1, %f8803;
	mul.f32 	%f8815, %f8814, 0f3FD4DB31;
	sub.f32 	%f8816, %f8813, %f8815;
	add.f32 	%f8817, %f8813, %f8815;
	sub.f32 	%f8818, %f8793, %f8806;
	mul.f32 	%f8819, %f8801, 0f3E4BAFAF;
	sub.f32 	%f8820, %f8804, %f8819;
	mul.f32 	%f8821, %f8820, 0f3FFB14BE;
	sub.f32 	%f8822, %f8818, %f8821;
	add.f32 	%f8823, %f8818, %f8821;
	add.f32 	%f8824, %f8794, %f8812;
	mul.f32 	%f8825, %f8803, 0f3F2B0DC1;
	sub.f32 	%f8826, %f8805, %f8825;
	mul.f32 	%f8827, %f8826, 0f3FD4DB31;
	sub.f32 	%f8828, %f8824, %f8827;
	add.f32 	%f8829, %f8824, %f8827;
	mul.f32 	%f8830, %f8500, 0f3FB504F3;
	mul.f32 	%f8831, %f8532, 0f3FB504F3;
	add.f32 	%f8832, %f8830, %f8831;
	sub.f32 	%f8833, %f8830, %f8831;
	fma.rn.f32 	%f8834, %f8548, 0f3ED413CD, %f8516;
	mul.f32 	%f8835, %f8516, 0f3ED413CD;
	sub.f32 	%f8836, %f8835, %f8548;
	add.f32 	%f8837, %f8540, %f8524;
	sub.f32 	%f8838, %f8524, %f8540;
	mul.f32 	%f8839, %f8837, 0f3F3504F3;
	add.f32 	%f8840, %f8508, %f8839;
	mul.f32 	%f8841, %f8838, 0f3F3504F3;
	sub.f32 	%f8842, %f8556, %f8841;
	add.f32 	%f8843, %f8556, %f8841;
	sub.f32 	%f8844, %f8508, %f8839;
	mul.f32 	%f8845, %f8834, 0f3FEC835E;
	add.f32 	%f8846, %f8832, %f8845;
	fma.rn.f32 	%f8847, %f8843, 0f3E4BAFAF, %f8840;
	mul.f32 	%f8848, %f8847, 0f3FFB14BE;
	sub.f32 	%f8849, %f8846, %f8848;
	add.f32 	%f8850, %f8846, %f8848;
	mul.f32 	%f8851, %f8836, 0f3FEC835E;
	sub.f32 	%f8852, %f8833, %f8851;
	fma.rn.f32 	%f8853, %f8844, 0f3F2B0DC1, %f8842;
	mul.f32 	%f8854, %f8853, 0f3FD4DB31;
	sub.f32 	%f8855, %f8852, %f8854;
	add.f32 	%f8856, %f8852, %f8854;
	sub.f32 	%f8857, %f8832, %f8845;
	mul.f32 	%f8858, %f8840, 0f3E4BAFAF;
	sub.f32 	%f8859, %f8843, %f8858;
	mul.f32 	%f8860, %f8859, 0f3FFB14BE;
	sub.f32 	%f8861, %f8857, %f8860;
	add.f32 	%f8862, %f8857, %f8860;
	add.f32 	%f8863, %f8833, %f8851;
	mul.f32 	%f8864, %f8842, 0f3F2B0DC1;
	sub.f32 	%f8865, %f8844, %f8864;
	mul.f32 	%f8866, %f8865, 0f3FD4DB31;
	sub.f32 	%f8867, %f8863, %f8866;
	add.f32 	%f8868, %f8863, %f8866;
	add.f32 	%f8869, %f8942, %f7788;
	sub.f32 	%f6349, %f8869, %f8942;
	shfl.sync.idx.b32	%r1062|%p681, %r409, 0, 6175, -1;
	shfl.sync.idx.b32	%r1063|%p682, %r408, 0, 6175, -1;
	shfl.sync.idx.b32	%r1064|%p683, %r407, 0, 6175, -1;
	shl.b32 	%r1065, %r955, 1;
	mad.lo.s32 	%r1066, %r1063, %r1122, %r1062;
	mad.lo.s32 	%r1067, %r1065, %r1064, %r1066;
	cvt.s64.s32 	%rd831, %r1067;
	cvt.s64.s32 	%rd832, %r2;
	add.s64 	%rd833, %rd831, %rd832;
	add.s32 	%r1068, %r2, %r955;
	cvt.s64.s32 	%rd834, %r1068;
	add.s64 	%rd835, %rd831, %rd834;
	fma.rn.f32 	%f8870, %f7788, %f8577, %f8942;
	sub.f32 	%f6095, %f8870, %f8942;
	shl.b32 	%r1069, %r961, 1;
	mul.wide.s32 	%rd836, %r1069, 4;
	add.s64 	%rd837, %rd878, %rd836;
	add.s64 	%rd838, %rd837, %rd836;
	shl.b64 	%rd839, %rd833, 2;
	add.s64 	%rd620, %rd838, %rd839;
	// begin inline asm
	atom.add.relaxed.gpu.f32 %f6094,[%rd620],%f6095;
	// end inline asm
	shl.b64 	%rd840, %rd835, 2;
	add.s64 	%rd621, %rd838, %rd840;
	// begin inline asm
	atom.add.relaxed.gpu.f32 %f6096,[%rd621],%f6349;
	// end inline asm
	fma.rn.f32 	%f8871, %f7788, %f8616, %f8942;
	sub.f32 	%f6099, %f8871, %f8942;
	add.s64 	%rd622, %rd620, %rd754;
	// begin inline asm
	atom.add.relaxed.gpu.f32 %f6098,[%rd622],%f6099;
	// end inline asm
	add.s64 	%rd623, %rd621, %rd754;
	// begin inline asm
	atom.add.relaxed.gpu.f32 %f6100,[%rd623],%f6349;
	// end inline asm
	fma.rn.f32 	%f8872, %f7788, %f8655, %f8942;
	sub.f32 	%f6103, %f8872, %f8942;
	add.s64 	%rd624, %rd620, %rd756;
	// begin inline asm
	atom.add.relaxed.gpu.f32 %f6102,[%rd624],%f6103;
	// end inline asm
	add.s64 	%rd625, %rd621, %rd756;
	// begin inline asm
	atom.add.relaxed.gpu.f32 %f6104,[%rd625],%f6349;
	// end inline asm
	fma.rn.f32 	%f8873, %f7788, %f8694, %f8942;
	sub.f32 	%f6107, %f8873, %f8942;
	add.s64 	%rd626, %rd620, %rd758;
	// begin inline asm
	atom.add.relaxed.gpu.f32 %f6106,[%rd626],%f6107;
	// end inline asm
	add.s64 	%rd627, %rd621, %rd758;
	// begin inline asm
	atom.add.relaxed.gpu.f32 %f6108,[%rd627],%f6349;
	// end inline asm
	fma.rn.f32 	%f8874, %f7788, %f8733, %f8942;
	sub.f32 	%f6111, %f8874, %f8942;
	add.s64 	%rd628, %rd620, %rd760;
	// begin inline asm
	atom.add.relaxed.gpu.f32 %f6110,[%rd628],%f6111;
	// end inline asm
	add.s64 	%rd629, %rd621, %rd760;
	// begin inline asm
	atom.add.relaxed.gpu.f32 %f6112,[%rd629],%f6349;
	// end inline asm
	fma.rn.f32 	%f8875, %f7788, %f8772, %f8942;
	sub.f32 	%f6115, %f8875, %f8942;
	add.s64 	%rd630, %rd620, %rd762;
	// begin inline asm
	atom.add.relaxed.gpu.f32 %f6114,[%rd630],%f6115;
	// end inline asm
	add.s64 	%rd631, %rd621, %rd762;
	// begin inline asm
	atom.add.relaxed.gpu.f32 %f6116,[%rd631],%f6349;
	// end inline asm
	fma.rn.f32 	%f8876, %f7788, %f8811, %f8942;
	sub.f32 	%f6119, %f8876, %f8942;
	add.s64 	%rd632, %rd620, %rd764;
	// begin inline asm
	atom.add.relaxed.gpu.f32 %f6118,[%rd632],%f6119;
	// end inline asm
	add.s64 	%rd633, %rd621, %rd764;
	// begin inline asm
	atom.add.relaxed.gpu.f32 %f6120,[%rd633],%f6349;
	// end inline asm
	fma.rn.f32 	%f8877, %f7788, %f8850, %f8942;
	sub.f32 	%f6123, %f8877, %f8942;
	add.s64 	%rd634, %rd620, %rd766;
	// begin inline asm
	atom.add.relaxed.gpu.f32 %f6122,[%rd634],%f6123;
	// end inline asm
	add.s64 	%rd635, %rd621, %rd766;
	// begin inline asm
	atom.add.relaxed.gpu.f32 %f6124,[%rd635],%f6349;
	// end inline asm
	shfl.sync.idx.b32	%r1070|%p684, %r409, 1, 6175, -1;
	shfl.sync.idx.b32	%r1071|%p685, %r408, 1, 6175, -1;
	shfl.sync.idx.b32	%r1072|%p686, %r407, 1, 6175, -1;
	mad.lo.s32 	%r1073, %r1071, %r1122, %r1070;
	mad.lo.s32 	%r1074, %r1065, %r1072, %r1073;
	cvt.s64.s32 	%rd841, %r1074;
	add.s64 	%rd842, %rd841, %rd832;
	add.s64 	%rd843, %rd841, %rd834;
	fma.rn.f32 	%f8878, %f7788, %f8595, %f8942;
	sub.f32 	%f6127, %f8878, %f8942;
	shl.b64 	%rd844, %rd842, 2;
	add.s64 	%rd636, %rd838, %rd844;
	// begin inline asm
	atom.add.relaxed.gpu.f32 %f6126,[%rd636],%f6127;
	// end inline asm
	shl.b64 	%rd845, %rd843, 2;
	add.s64 	%rd637, %rd838, %rd845;
	// begin inline asm
	atom.add.relaxed.gpu.f32 %f6128,[%rd637],%f6349;
	// end inline asm
	fma.rn.f32 	%f8879, %f7788, %f8634, %f8942;
	sub.f32 	%f6131, %f8879, %f8942;
	add.s64 	%rd638, %rd636, %rd754;
	// begin inline asm
	atom.add.relaxed.gpu.f32 %f6130,[%rd638],%f6131;
	// end inline asm
	add.s64 	%rd639, %rd637, %rd754;
	// begin inline asm
	atom.add.relaxed.gpu.f32 %f6132,[%rd639],%f6349;
	// end inline asm
	fma.rn.f32 	%f8880, %f7788, %f8673, %f8942;
	sub.f32 	%f6135, %f8880, %f8942;
	add.s64 	%rd640, %rd636, %rd756;
	// begin inline asm
	atom.add.relaxed.gpu.f32 %f6134,[%rd640],%f6135;
	// end inline asm
	add.s64 	%rd641, %rd637, %rd756;
	// begin inline asm
	atom.add.relaxed.gpu.f32 %f6136,[%rd641],%f6349;
	// end inline asm
	fma.rn.f32 	%f8881, %f7788, %f8712, %f8942;
	sub.f32 	%f6139, %f8881, %f8942;
	add.s64 	%rd642, %rd636, %rd758;
	// begin inline asm
	atom.add.relaxed.gpu.f32 %f6138,[%rd642],%f6139;
	// end inline asm
	add.s64 	%rd643, %rd637, %rd758;
	// begin inline asm
	atom.add.relaxed.gpu.f32 %f6140,[%rd643],%f6349;
	// end inline asm
	fma.rn.f32 	%f8882, %f7788, %f8751, %f8942;
	sub.f32 	%f6143, %f8882, %f8942;
	add.s64 	%rd644, %rd636, %rd760;
	// begin inline asm
	atom.add.relaxed.gpu.f32 %f6142,[%rd644],%f6143;
	// end inline asm
	add.s64 	%rd645, %rd637, %rd760;
	// begin inline asm
	atom.add.relaxed.gpu.f32 %f6144,[%rd645],%f6349;
	// end inline asm
	fma.rn.f32 	%f8883, %f7788, %f8790, %f8942;
	sub.f32 	%f6147, %f8883, %f8942;
	add.s64 	%rd646, %rd636, %rd762;
	// begin inline asm
	atom.add.relaxed.gpu.f32 %f6146,[%rd646],%f6147;
	// end inline asm
	add.s64 	%rd647, %rd637, %rd762;
	// begin inline asm
	atom.add.relaxed.gpu.f32 %f6148,[%rd647],%f6349;
	// end inline asm
	fma.rn.f32 	%f8884, %f7788, %f8829, %f8942;
	sub.f32 	%f6151, %f8884, %f8942;
	add.s64 	%rd648, %rd636, %rd764;
	// begin inline asm
	atom.add.relaxed.gpu.f32 %f6150,[%rd648],%f6151;
	// end inline asm
	add.s64 	%rd649, %rd637, %rd764;
	// begin inline asm
	atom.add.relaxed.gpu.f32 %f6152,[%rd649],%f6349;
	// end inline asm
	fma.rn.f32 	%f8885, %f7788, %f8868, %f8942;
	sub.f32 	%f6155, %f8885, %f8942;
	add.s64 	%rd650, %rd636, %rd766;
	// begin inline asm
	atom.add.relaxed.gpu.f32 %f6154,[%rd650],%f6155;
	// end inline asm
	add.s64 	%rd651, %rd637, %rd766;
	// begin inline asm
	atom.add.relaxed.gpu.f32 %f6156,[%rd651],%f6349;
	// end inline asm
	shfl.sync.idx.b32	%r1075|%p687, %r409, 2, 6175, -1;
	shfl.sync.idx.b32	%r1076|%p688, %r408, 2, 6175, -1;
	shfl.sync.idx.b32	%r1077|%p689, %r407, 2, 6175, -1;
	mad.lo.s32 	%r1078, %r1076, %r1122, %r1075;
	mad.lo.s32 	%r1079, %r1065, %r1077, %r1078;
	cvt.s64.s32 	%rd846, %r1079;
	add.s64 	%rd847, %rd846, %rd832;
	add.s64 	%rd848, %rd846, %rd834;
	fma.rn.f32 	%f8886, %f7788, %f8583, %f8942;
	sub.f32 	%f6159, %f8886, %f8942;
	shl.b64 	%rd849, %rd847, 2;
	add.s64 	%rd652, %rd838, %rd849;
	// begin inline asm
	atom.add.relaxed.gpu.f32 %f6158,[%rd652],%f6159;
	// end inline asm
	shl.b64 	%rd850, %rd848, 2;
	add.s64 	%rd653, %rd838, %rd850;
	// begin inline asm
	atom.add.relaxed.gpu.f32 %f6160,[%rd653],%f6349;
	// end inline asm
	fma.rn.f32 	%f8887, %f7788, %f8622, %f8942;
	sub.f32 	%f6163, %f8887, %f8942;
	add.s64 	%rd654, %rd652, %rd754;
	// begin inline asm
	atom.add.relaxed.gpu.f32 %f6162,[%rd654],%f6163;
	// end inline asm
	add.s64 	%rd655, %rd653, %rd754;
	// begin inline asm
	atom.add.relaxed.gpu.f32 %f6164,[%rd655],%f6349;
	// end inline asm
	fma.rn.f32 	%f8888, %f7788, %f8661, %f8942;
	sub.f32 	%f6167, %f8888, %f8942;
	add.s64 	%rd656, %rd652, %rd756;
	// begin inline asm
	atom.add.relaxed.gpu.f32 %f6166,[%rd656],%f6167;
	// end inline asm
	add.s64 	%rd657, %rd653, %rd756;
	// begin inline asm
	atom.add.relaxed.gpu.f32 %f6168,[%rd657],%f6349;
	// end inline asm
	fma.rn.f32 	%f8889, %f7788, %f8700, %f8942;
	sub.f32 	%f6171, %f8889, %f8942;
	add.s64 	%rd658, %rd652, %rd758;
	// begin inline asm
	atom.add.relaxed.gpu.f32 %f6170,[%rd658],%f6171;
	// end inline asm
	add.s64 	%rd659, %rd653, %rd758;
	// begin inline asm
	atom.add.relaxed.gpu.f32 %f6172,[%rd659],%f6349;
	// end inline asm
	fma.rn.f32 	%f8890, %f7788, %f8739, %f8942;
	sub.f32 	%f6175, %f8890, %f8942;
	add.s64 	%rd660, %rd652, %rd760;
	// begin inline asm
	atom.add.relaxed.gpu.f32 %f6174,[%rd660],%f6175;
	// end inline asm
	add.s64 	%rd661, %rd653, %rd760;
	// begin inline asm
	atom.add.relaxed.gpu.f32 %f6176,[%rd661],%f6349;
	// end inline asm
	fma.rn.f32 	%f8891, %f7788, %f8778, %f8942;
	sub.f32 	%f6179, %f8891, %f8942;
	add.s64 	%rd662, %rd652, %rd762;
	// begin inline asm
	atom.add.relaxed.gpu.f32 %f6178,[%rd662],%f6179;
	// end inline asm
	add.s64 	%rd663, %rd653, %rd762;
	// begin inline asm
	atom.add.relaxed.gpu.f32 %f6180,[%rd663],%f6349;
	// end inline asm
	fma.rn.f32 	%f8892, %f7788, %f8817, %f8942;
	sub.f32 	%f6183, %f8892, %f8942;
	add.s64 	%rd664, %rd652, %rd764;
	// begin inline asm
	atom.add.relaxed.gpu.f32 %f6182,[%rd664],%f6183;
	// end inline asm
	add.s64 	%rd665, %rd653, %rd764;
	// begin inline asm
	atom.add.relaxed.gpu.f32 %f6184,[%rd665],%f6349;
	// end inline asm
	fma.rn.f32 	%f8893, %f7788, %f8856, %f8942;
	sub.f32 	%f6187, %f8893, %f8942;
	add.s64 	%rd666, %rd652, %rd766;
	// begin inline asm
	atom.add.relaxed.gpu.f32 %f6186,[%rd666],%f6187;
	// end inline asm
	add.s64 	%rd667, %rd653, %rd766;
	// begin inline asm
	atom.add.relaxed.gpu.f32 %f6188,[%rd667],%f6349;
	// end inline asm
	shfl.sync.idx.b32	%r1080|%p690, %r409, 3, 6175, -1;
	shfl.sync.idx.b32	%r1081|%p691, %r408, 3, 6175, -1;
	shfl.sync.idx.b32	%r1082|%p692, %r407, 3, 6175, -1;
	mad.lo.s32 	%r1083, %r1081, %r1122, %r1080;
	mad.lo.s32 	%r1084, %r1065, %r1082, %r1083;
	cvt.s64.s32 	%rd851, %r1084;
	add.s64 	%rd852, %rd851, %rd832;
	add.s64 	%rd853, %rd851, %rd834;
	fma.rn.f32 	%f8894, %f7788, %f8588, %f8942;
	sub.f32 	%f6191, %f8894, %f8942;
	shl.b64 	%rd854, %rd852, 2;
	add.s64 	%rd668, %rd838, %rd854;
	// begin inline asm
	atom.add.relaxed.gpu.f32 %f6190,[%rd668],%f6191;
	// end inline asm
	shl.b64 	%rd855, %rd853, 2;
	add.s64 	%rd669, %rd838, %rd855;
	// begin inline asm
	atom.add.relaxed.gpu.f32 %f6192,[%rd669],%f6349;
	// end inline asm
	fma.rn.f32 	%f8895, %f7788, %f8627, %f8942;
	sub.f32 	%f6195, %f8895, %f8942;
	add.s64 	%rd670, %rd668, %rd754;
	// begin inline asm
	atom.add.relaxed.gpu.f32 %f6194,[%rd670],%f6195;
	// end inline asm
	add.s64 	%rd671, %rd669, %rd754;
	// begin inline asm
	atom.add.relaxed.gpu.f32 %f6196,[%rd671],%f6349;
	// end inline asm
	fma.rn.f32 	%f8896, %f7788, %f8666, %f8942;
	sub.f32 	%f6199, %f8896, %f8942;
	add.s64 	%rd672, %rd668, %rd756;
	// begin inline asm
	atom.add.relaxed.gpu.f32 %f6198,[%rd672],%f6199;
	// end inline asm
	add.s64 	%rd673, %rd669, %rd756;
	// begin inline asm
	atom.add.relaxed.gpu.f32 %f6200,[%rd673],%f6349;
	// end inline asm
	fma.rn.f32 	%f8897, %f7788, %f8705, %f8942;
	sub.f32 	%f6203, %f8897, %f8942;
	add.s64 	%rd674, %rd668, %rd758;
	// begin inline asm
	atom.add.relaxed.gpu.f32 %f6202,[%rd674],%f6203;
	// end inline asm
	add.s64 	%rd675, %rd669, %rd758;
	// begin inline asm
	atom.add.relaxed.gpu.f32 %f6204,[%rd675],%f6349;
	// end inline asm
	fma.rn.f32 	%f8898, %f7788, %f8744, %f8942;
	sub.f32 	%f6207, %f8898, %f8942;
	add.s64 	%rd676, %rd668, %rd760;
	// begin inline asm
	atom.add.relaxed.gpu.f32 %f6206,[%rd676],%f6207;
	// end inline asm
	add.s64 	%rd677, %rd669, %rd760;
	// begin inline asm
	atom.add.relaxed.gpu.f32 %f6208,[%rd677],%f6349;
	// end inline asm
	fma.rn.f32 	%f8899, %f7788, %f8783, %f8942;
	sub.f32 	%f6211, %f8899, %f8942;
	add.s64 	%rd678, %rd668, %rd762;
	// begin inline asm
	atom.add.relaxed.gpu.f32 %f6210,[%rd678],%f6211;
	// end inline asm
	add.s64 	%rd679, %rd669, %rd762;
	// begin inline asm
	atom.add.relaxed.gpu.f32 %f6212,[%rd679],%f6349;
	// end inline asm
	fma.rn.f32 	%f8900, %f7788, %f8822, %f8942;
	sub.f32 	%f6215, %f8900, %f8942;
	add.s64 	%rd680, %rd668, %rd764;
	// begin inline asm
	atom.add.relaxed.gpu.f32 %f6214,[%rd680],%f6215;
	// end inline asm
	add.s64 	%rd681, %rd669, %rd764;
	// begin inline asm
	atom.add.relaxed.gpu.f32 %f6216,[%rd681],%f6349;
	// end inline asm
	fma.rn.f32 	%f8901, %f7788, %f8861, %f8942;
	sub.f32 	%f6219, %f8901, %f8942;
	add.s64 	%rd682, %rd668, %rd766;
	// begin inline asm
	atom.add.relaxed.gpu.f32 %f6218,[%rd682],%f6219;
	// end inline asm
	add.s64 	%rd683, %rd669, %rd766;
	// begin inline asm
	atom.add.relaxed.gpu.f32 %f6220,[%rd683],%f6349;
	// end inline asm
	shfl.sync.idx.b32	%r1085|%p693, %r409, 4, 6175, -1;
	shfl.sync.idx.b32	%r1086|%p694, %r408, 4, 6175, -1;
	shfl.sync.idx.b32	%r1087|%p695, %r407, 4, 6175, -1;
	mad.lo.s32 	%r1088, %r1086, %r1122, %r1085;
	mad.lo.s32 	%r1089, %r1065, %r1087, %r1088;
	cvt.s64.s32 	%rd856, %r1089;
	add.s64 	%rd857, %rd856, %rd832;
	add.s64 	%rd858, %rd856, %rd834;
	fma.rn.f32 	%f8902, %f7788, %f8589, %f8942;
	sub.f32 	%f6223, %f8902, %f8942;
	shl.b64 	%rd859, %rd857, 2;
	add.s64 	%rd684, %rd838, %rd859;
	// begin inline asm
	atom.add.relaxed.gpu.f32 %f6222,[%rd684],%f6223;
	// end inline asm
	shl.b64 	%rd860, %rd858, 2;
	add.s64 	%rd685, %rd838, %rd860;
	// begin inline asm
	atom.add.relaxed.gpu.f32 %f6224,[%rd685],%f6349;
	// end inline asm
	fma.rn.f32 	%f8903, %f7788, %f8628, %f8942;
	sub.f32 	%f6227, %f8903, %f8942;
	add.s64 	%rd686, %rd684, %rd754;
	// begin inline asm
	atom.add.relaxed.gpu.f32 %f6226,[%rd686],%f6227;
	// end inline asm
	add.s64 	%rd687, %rd685, %rd754;
	// begin inline asm
	atom.add.relaxed.gpu.f32 %f6228,[%rd687],%f6349;
	// end inline asm
	fma.rn.f32 	%f8904, %f7788, %f8667, %f8942;
	sub.f32 	%f6231, %f8904, %f8942;
	add.s64 	%rd688, %rd684, %rd756;
	// begin inline asm
	atom.add.relaxed.gpu.f32 %f6230,[%rd688],%f6231;
	// end inline asm
	add.s64 	%rd689, %rd685, %rd756;
	// begin inline asm
	atom.add.relaxed.gpu.f32 %f6232,[%rd689],%f6349;
	// end inline asm
	fma.rn.f32 	%f8905, %f7788, %f8706, %f8942;
	sub.f32 	%f6235, %f8905, %f8942;
	add.s64 	%rd690, %rd684, %rd758;
	// begin inline asm
	atom.add.relaxed.gpu.f32 %f6234,[%rd690],%f6235;
	// end inline asm
	add.s64 	%rd691, %rd685, %rd758;
	// begin inline asm
	atom.add.relaxed.gpu.f32 %f6236,[%rd691],%f6349;
	// end inline asm
	fma.rn.f32 	%f8906, %f7788, %f8745, %f8942;
	sub.f32 	%f6239, %f8906, %f8942;
	add.s64 	%rd692, %rd684, %rd760;
	// begin inline asm
	atom.add.relaxed.gpu.f32 %f6238,[%rd692],%f6239;
	// end inline asm
	add.s64 	%rd693, %rd685, %rd760;
	// begin inline asm
	atom.add.relaxed.gpu.f32 %f6240,[%rd693],%f6349;
	// end inline asm
	fma.rn.f32 	%f8907, %f7788, %f8784, %f8942;
	sub.f32 	%f6243, %f8907, %f8942;
	add.s64 	%rd694, %rd684, %rd762;
	// begin inline asm
	atom.add.relaxed.gpu.f32 %f6242,[%rd694],%f6243;
	// end inline asm
	add.s64 	%rd695, %rd685, %rd762;
	// begin inline asm
	atom.add.relaxed.gpu.f32 %f6244,[%rd695],%f6349;
	// end inline asm
	fma.rn.f32 	%f8908, %f7788, %f8823, %f8942;
	sub.f32 	%f6247, %f8908, %f8942;
	add.s64 	%rd696, %rd684, %rd764;
	// begin inline asm
	atom.add.relaxed.gpu.f32 %f6246,[%rd696],%f6247;
	// end inline asm
	add.s64 	%rd697, %rd685, %rd764;
	// begin inline asm
	atom.add.relaxed.gpu.f32 %f6248,[%rd697],%f6349;
	// end inline asm
	fma.rn.f32 	%f8909, %f7788, %f8862, %f8942;
	sub.f32 	%f6251, %f8909, %f8942;
	add.s64 	%rd698, %rd684, %rd766;
	// begin inline asm
	atom.add.relaxed.gpu.f32 %f6250,[%rd698],%f6251;
	// end inline asm
	add.s64 	%rd699, %rd685, %rd766;
	// begin inline asm
	atom.add.relaxed.gpu.f32 %f6252,[%rd699],%f6349;
	// end inline asm
	shfl.sync.idx.b32	%r1090|%p696, %r409, 5, 6175, -1;
	shfl.sync.idx.b32	%r1091|%p697, %r408, 5, 6175, -1;
	shfl.sync.idx.b32	%r1092|%p698, %r407, 5, 6175, -1;
	mad.lo.s32 	%r1093, %r1091, %r1122, %r1090;
	mad.lo.s32 	%r1094, %r1065, %r1092, %r1093;
	cvt.s64.s32 	%rd861, %r1094;
	add.s64 	%rd862, %rd861, %rd832;
	add.s64 	%rd863, %rd861, %rd834;
	fma.rn.f32 	%f8910, %f7788, %f8582, %f8942;
	sub.f32 	%f6255, %f8910, %f8942;
	shl.b64 	%rd864, %rd862, 2;
	add.s64 	%rd700, %rd838, %rd864;
	// begin inline asm
	atom.add.relaxed.gpu.f32 %f6254,[%rd700],%f6255;
	// end inline asm
	shl.b64 	%rd865, %rd863, 2;
	add.s64 	%rd701, %rd838, %rd865;
	// begin inline asm
	atom.add.relaxed.gpu.f32 %f6256,[%rd701],%f6349;
	// end inline asm
	fma.rn.f32 	%f8911, %f7788, %f8621, %f8942;
	sub.f32 	%f6259, %f8911, %f8942;
	add.s64 	%rd702, %rd700, %rd754;
	// begin inline asm
	atom.add.relaxed.gpu.f32 %f6258,[%rd702],%f6259;
	// end inline asm
	add.s64 	%rd703, %rd701, %rd754;
	// begin inline asm
	atom.add.relaxed.gpu.f32 %f6260,[%rd703],%f6349;
	// end inline asm
	fma.rn.f32 	%f8912, %f7788, %f8660, %f8942;
	sub.f32 	%f6263, %f8912, %f8942;
	add.s64 	%rd704, %rd700, %rd756;
	// begin inline asm
	atom.add.relaxed.gpu.f32 %f6262,[%rd704],%f6263;
	// end inline asm
	add.s64 	%rd705, %rd701, %rd756;
	// begin inline asm
	atom.add.relaxed.gpu.f32 %f6264,[%rd705],%f6349;
	// end inline asm
	fma.rn.f32 	%f8913, %f7788, %f8699, %f8942;
	sub.f32 	%f6267, %f8913, %f8942;
	add.s64 	%rd706, %rd700, %rd758;
	// begin inline asm
	atom.add.relaxed.gpu.f32 %f6266,[%rd706],%f6267;
	// end inline asm
	add.s64 	%rd707, %rd701, %rd758;
	// begin inline asm
	atom.add.relaxed.gpu.f32 %f6268,[%rd707],%f6349;
	// end inline asm
	fma.rn.f32 	%f8914, %f7788, %f8738, %f8942;
	sub.f32 	%f6271, %f8914, %f8942;
	add.s64 	%rd708, %rd700, %rd760;
	// begin inline asm
	atom.add.relaxed.gpu.f32 %f6270,[%rd708],%f6271;
	// end inline asm
	add.s64 	%rd709, %rd701, %rd760;
	// begin inline asm
	atom.add.relaxed.gpu.f32 %f6272,[%rd709],%f6349;
	// end inline asm
	fma.rn.f32 	%f8915, %f7788, %f8777, %f8942;
	sub.f32 	%f6275, %f8915, %f8942;
	add.s64 	%rd710, %rd700, %rd762;
	// begin inline asm
	atom.add.relaxed.gpu.f32 %f6274,[%rd710],%f6275;
	// end inline asm
	add.s64 	%rd711, %rd701, %rd762;
	// begin inline asm
	atom.add.relaxed.gpu.f32 %f6276,[%rd711],%f6349;
	// end inline asm
	fma.rn.f32 	%f8916, %f7788, %f8816, %f8942;
	sub.f32 	%f6279, %f8916, %f8942;
	add.s64 	%rd712, %rd700, %rd764;
	// begin inline asm
	atom.add.relaxed.gpu.f32 %f6278,[%rd712],%f6279;
	// end inline asm
	add.s64 	%rd713, %rd701, %rd764;
	// begin inline asm
	atom.add.relaxed.gpu.f32 %f6280,[%rd713],%f6349;
	// end inline asm
	fma.rn.f32 	%f8917, %f7788, %f8855, %f8942;
	sub.f32 	%f6283, %f8917, %f8942;
	add.s64 	%rd714, %rd700, %rd766;
	// begin inline asm
	atom.add.relaxed.gpu.f32 %f6282,[%rd714],%f6283;
	// end inline asm
	add.s64 	%rd715, %rd701, %rd766;
	// begin inline asm
	atom.add.relaxed.gpu.f32 %f6284,[%rd715],%f6349;
	// end inline asm
	shfl.sync.idx.b32	%r1095|%p699, %r409, 6, 6175, -1;
	shfl.sync.idx.b32	%r1096|%p700, %r408, 6, 6175, -1;
	shfl.sync.idx.b32	%r1097|%p701, %r407, 6, 6175, -1;
	mad.lo.s32 	%r1098, %r1096, %r1122, %r1095;
	mad.lo.s32 	%r1099, %r1065, %r1097, %r1098;
	cvt.s64.s32 	%rd866, %r1099;
	add.s64 	%rd867, %rd866, %rd832;
	add.s64 	%rd868, %rd866, %rd834;
	fma.rn.f32 	%f8918, %f7788, %f8594, %f8942;
	sub.f32 	%f6287, %f8918, %f8942;
	shl.b64 	%rd869, %rd867, 2;
	add.s64 	%rd716, %rd838, %rd869;
	// begin inline asm
	atom.add.relaxed.gpu.f32 %f6286,[%rd716],%f6287;
	// end inline asm
	shl.b64 	%rd870, %rd868, 2;
	add.s64 	%rd717, %rd838, %rd870;
	// begin inline asm
	atom.add.relaxed.gpu.f32 %f6288,[%rd717],%f6349;
	// end inline asm
	fma.rn.f32 	%f8919, %f7788, %f8633, %f8942;
	sub.f32 	%f6291, %f8919, %f8942;
	add.s64 	%rd718, %rd716, %rd754;
	// begin inline asm
	atom.add.relaxed.gpu.f32 %f6290,[%rd718],%f6291;
	// end inline asm
	add.s64 	%rd719, %rd717, %rd754;
	// begin inline asm
	atom.add.relaxed.gpu.f32 %f6292,[%rd719],%f6349;
	// end inline asm
	fma.rn.f32 	%f8920, %f7788, %f8672, %f8942;
	sub.f32 	%f6295, %f8920, %f8942;
	add.s64 	%rd720, %rd716, %rd756;
	// begin inline asm
	atom.add.relaxed.gpu.f32 %f6294,[%rd720],%f6295;
	// end inline asm
	add.s64 	%rd721, %rd717, %rd756;
	// begin inline asm
	atom.add.relaxed.gpu.f32 %f6296,[%rd721],%f6349;
	// end inline asm
	fma.rn.f32 	%f8921, %f7788, %f8711, %f8942;
	sub.f32 	%f6299, %f8921, %f8942;
	add.s64 	%rd722, %rd716, %rd758;
	// begin inline asm
	atom.add.relaxed.gpu.f32 %f6298,[%rd722],%f6299;
	// end inline asm
	add.s64 	%rd723, %rd717, %rd758;
	// begin inline asm
	atom.add.relaxed.gpu.f32 %f6300,[%rd723],%f6349;
	// end inline asm
	fma.rn.f32 	%f8922, %f7788, %f8750, %f8942;
	sub.f32 	%f6303, %f8922, %f8942;
	add.s64 	%rd724, %rd716, %rd760;
	// begin inline asm
	atom.add.relaxed.gpu.f32 %f6302,[%rd724],%f6303;
	// end inline asm
	add.s64 	%rd725, %rd717, %rd760;
	// begin inline asm
	atom.add.relaxed.gpu.f32 %f6304,[%rd725],%f6349;
	// end inline asm
	fma.rn.f32 	%f8923, %f7788, %f8789, %f8942;
	sub.f32 	%f6307, %f8923, %f8942;
	add.s64 	%rd726, %rd716, %rd762;
	// begin inline asm
	atom.add.relaxed.gpu.f32 %f6306,[%rd726],%f6307;
	// end inline asm
	add.s64 	%rd727, %rd717, %rd762;
	// begin inline asm
	atom.add.relaxed.gpu.f32 %f6308,[%rd727],%f6349;
	// end inline asm
	fma.rn.f32 	%f8924, %f7788, %f8828, %f8942;
	sub.f32 	%f6311, %f8924, %f8942;
	add.s64 	%rd728, %rd716, %rd764;
	// begin inline asm
	atom.add.relaxed.gpu.f32 %f6310,[%rd728],%f6311;
	// end inline asm
	add.s64 	%rd729, %rd717, %rd764;
	// begin inline asm
	atom.add.relaxed.gpu.f32 %f6312,[%rd729],%f6349;
	// end inline asm
	fma.rn.f32 	%f8925, %f7788, %f8867, %f8942;
	sub.f32 	%f6315, %f8925, %f8942;
	add.s64 	%rd730, %rd716, %rd766;
	// begin inline asm
	atom.add.relaxed.gpu.f32 %f6314,[%rd730],%f6315;
	// end inline asm
	add.s64 	%rd731, %rd717, %rd766;
	// begin inline asm
	atom.add.relaxed.gpu.f32 %f6316,[%rd731],%f6349;
	// end inline asm
	shfl.sync.idx.b32	%r1100|%p702, %r409, 7, 6175, -1;
	shfl.sync.idx.b32	%r1101|%p703, %r408, 7, 6175, -1;
	shfl.sync.idx.b32	%r1102|%p704, %r407, 7, 6175, -1;
	mad.lo.s32 	%r1103, %r1101, %r1122, %r1100;
	mad.lo.s32 	%r1104, %r1065, %r1102, %r1103;
	cvt.s64.s32 	%rd871, %r1104;
	add.s64 	%rd872, %rd871, %rd832;
	add.s64 	%rd873, %rd871, %rd834;
	fma.rn.f32 	%f8926, %f7788, %f8576, %f8942;
	sub.f32 	%f6319, %f8926, %f8942;
	shl.b64 	%rd874, %rd872, 2;
	add.s64 	%rd732, %rd838, %rd874;
	// begin inline asm
	atom.add.relaxed.gpu.f32 %f6318,[%rd732],%f6319;
	// end inline asm
	shl.b64 	%rd875, %rd873, 2;
	add.s64 	%rd733, %rd838, %rd875;
	// begin inline asm
	atom.add.relaxed.gpu.f32 %f6320,[%rd733],%f6349;
	// end inline asm
	fma.rn.f32 	%f8927, %f7788, %f8615, %f8942;
	sub.f32 	%f6323, %f8927, %f8942;
	add.s64 	%rd734, %rd732, %rd754;
	// begin inline asm
	atom.add.relaxed.gpu.f32 %f6322,[%rd734],%f6323;
	// end inline asm
	add.s64 	%rd735, %rd733, %rd754;
	// begin inline asm
	atom.add.relaxed.gpu.f32 %f6324,[%rd735],%f6349;
	// end inline asm
	fma.rn.f32 	%f8928, %f7788, %f8654, %f8942;
	sub.f32 	%f6327, %f8928, %f8942;
	add.s64 	%rd736, %rd732, %rd756;
	// begin inline asm
	atom.add.relaxed.gpu.f32 %f6326,[%rd736],%f6327;
	// end inline asm
	add.s64 	%rd737, %rd733, %rd756;
	// begin inline asm
	atom.add.relaxed.gpu.f32 %f6328,[%rd737],%f6349;
	// end inline asm
	fma.rn.f32 	%f8929, %f7788, %f8693, %f8942;
	sub.f32 	%f6331, %f8929, %f8942;
	add.s64 	%rd738, %rd732, %rd758;
	// begin inline asm
	atom.add.relaxed.gpu.f32 %f6330,[%rd738],%f6331;
	// end inline asm
	add.s64 	%rd739, %rd733, %rd758;
	// begin inline asm
	atom.add.relaxed.gpu.f32 %f6332,[%rd739],%f6349;
	// end inline asm
	fma.rn.f32 	%f8930, %f7788, %f8732, %f8942;
	sub.f32 	%f6335, %f8930, %f8942;
	add.s64 	%rd740, %rd732, %rd760;
	// begin inline asm
	atom.add.relaxed.gpu.f32 %f6334,[%rd740],%f6335;
	// end inline asm
	add.s64 	%rd741, %rd733, %rd760;
	// begin inline asm
	atom.add.relaxed.gpu.f32 %f6336,[%rd741],%f6349;
	// end inline asm
	fma.rn.f32 	%f8931, %f7788, %f8771, %f8942;
	sub.f32 	%f6339, %f8931, %f8942;
	add.s64 	%rd742, %rd732, %rd762;
	// begin inline asm
	atom.add.relaxed.gpu.f32 %f6338,[%rd742],%f6339;
	// end inline asm
	add.s64 	%rd743, %rd733, %rd762;
	// begin inline asm
	atom.add.relaxed.gpu.f32 %f6340,[%rd743],%f6349;
	// end inline asm
	fma.rn.f32 	%f8932, %f7788, %f8810, %f8942;
	sub.f32 	%f6343, %f8932, %f8942;
	add.s64 	%rd744, %rd732, %rd764;
	// begin inline asm
	atom.add.relaxed.gpu.f32 %f6342,[%rd744],%f6343;
	// end inline asm
	add.s64 	%rd745, %rd733, %rd764;
	// begin inline asm
	atom.add.relaxed.gpu.f32 %f6344,[%rd745],%f6349;
	// end inline asm
	fma.rn.f32 	%f8933, %f7788, %f8849, %f8942;
	sub.f32 	%f6347, %f8933, %f8942;
	add.s64 	%rd746, %rd732, %rd766;
	// begin inline asm
	atom.add.relaxed.gpu.f32 %f6346,[%rd746],%f6347;
	// end inline asm
	add.s64 	%rd747, %rd733, %rd766;
	// begin inline asm
	atom.add.relaxed.gpu.f32 %f6348,[%rd747],%f6349;
	// end inline asm
$L__BB1_109:
	ret;

}
.entry _Z4bm3dILb1ELb0ELb1EEvPfPKfiiifiiiiifff(
	.param .u64 .ptr .align 1 _Z4bm3dILb1ELb0ELb1EEvPfPKfiiifiiiiifff_param_0,
	.param .u64 .ptr .align 1 _Z4bm3dILb1ELb0ELb1EEvPfPKfiiifiiiiifff_param_1,
	.param .u32 _Z4bm3dILb1ELb0ELb1EEvPfPKfiiifiiiiifff_param_2,
	.param .u32 _Z4bm3dILb1ELb0ELb1EEvPfPKfiiifiiiiifff_param_3,
	.param .u32 _Z4bm3dILb1ELb0ELb1EEvPfPKfiiifiiiiifff_param_4,
	.param .f32 _Z4bm3dILb1ELb0ELb1EEvPfPKfiiifiiiiifff_param_5,
	.param .u32 _Z4bm3dILb1ELb0ELb1EEvPfPKfiiifiiiiifff_param_6,
	.param .u32 _Z4bm3dILb1ELb0ELb1EEvPfPKfiiifiiiiifff_param_7,
	.param .u32 _Z4bm3dILb1ELb0ELb1EEvPfPKfiiifiiiiifff_param_8,
	.param .u32 _Z4bm3dILb1ELb0ELb1EEvPfPKfiiifiiiiifff_param_9,
	.param .u32 _Z4bm3dILb1ELb0ELb1EEvPfPKfiiifiiiiifff_param_10,
	.param .f32 _Z4bm3dILb1ELb0ELb1EEvPfPKfiiifiiiiifff_param_11,
	.param .f32 _Z4bm3dILb1ELb0ELb1EEvPfPKfiiifiiiiifff_param_12,
	.param .f32 _Z4bm3dILb1ELb0ELb1EEvPfPKfiiifiiiiifff_param_13
)
.maxntid 32
.minnctapersm 32
{
	.reg .pred 	%p<404>;
	.reg .b32 	%r<1013>;
	.reg .b32 	%f<4501>;
	.reg .b64 	%rd<442>;
	// demoted variable
	.shared .align 4 .b8 _ZZ4bm3dILb1ELb0ELb1EEvPfPKfiiifiiiiifffE6buffer[1056];
	ld.param.u64 	%rd36, [_Z4bm3dILb1ELb0ELb1EEvPfPKfiiifiiiiifff_param_1];
	ld.param.u32 	%r417, [_Z4bm3dILb1ELb0ELb1EEvPfPKfiiifiiiiifff_param_2];
	ld.param.u32 	%r409, [_Z4bm3dILb1ELb0ELb1EEvPfPKfiiifiiiiifff_param_3];
	ld.param.u32 	%r411, [_Z4bm3dILb1ELb0ELb1EEvPfPKfiiifiiiiifff_param_6];
	ld.param.u32 	%r412, [_Z4bm3dILb1ELb0ELb1EEvPfPKfiiifiiiiifff_param_7];
	cvta.to.global.u64 	%rd1, %rd36;
	// begin inline asm
	mov.u32 %r416, %laneid;
	// end inline asm
	shr.s32 	%r418, %r416, 31;
	shr.u32 	%r419, %r418, 29;
	add.s32 	%r420, %r416, %r419;
	and.b32  	%r421, %r420, -8;
	sub.s32 	%r2, %r416, %r421;
	mov.u32 	%r422, %ctaid.x;
	shl.b32 	%r3, %r422, 2;
	shr.s32 	%r423, %r420, 3;
	add.s32 	%r424, %r3, %r423;
	mul.lo.s32 	%r4, %r424, %r411;
	mov.u32 	%r425, %ctaid.y;
	mul.lo.s32 	%r426, %r411, %r425;
	add.s32 	%r6, %r417, -8;
	add.s32 	%r427, %r411, %r6;
	setp.ge.s32 	%p1, %r4, %r427;
	add.s32 	%r7, %r409, -8;
	add.s32 	%r428, %r411, %r7;
	setp.ge.s32 	%p2, %r426, %r428;
	or.pred  	%p3, %p1, %p2;
	@%p3 bra 	$L__BB2_104;
	ld.param.u32 	%r830, [_Z4bm3dILb1ELb0ELb1EEvPfPKfiiifiiiiifff_param_8];
	ld.param.u32 	%r818, [_Z4bm3dILb1ELb0ELb1EEvPfPKfiiifiiiiifff_param_4];
	ld.param.u32 	%r816, [_Z4bm3dILb1ELb0ELb1EEvPfPKfiiifiiiiifff_param_3];
	min.s32 	%r8, %r4, %r6;
	min.s32 	%r9, %r426, %r7;
	mul.lo.s32 	%r10, %r818, %r816;
	mad.lo.s32 	%r430, %r830, %r10, %r2;
	mul.wide.s32 	%rd37, %r430, 4;
	add.s64 	%rd2, %rd1, %rd37;
	mad.lo.s32 	%r431, %r9, %r818, %r8;
	mul.wide.s32 	%rd38, %r431, 4;
	add.s64 	%rd39, %rd2, %rd38;
	ld.global.nc.f32 	%f1, [%rd39];
	mul.wide.s32 	%rd3, %r818, 4;
	add.s64 	%rd40, %rd39, %rd3;
	ld.global.nc.f32 	%f2, [%rd40];
	shl.b32 	%r432, %r818, 1;
	mul.wide.s32 	%rd41, %r432, 4;
	add.s64 	%rd42, %rd39, %rd41;
	ld.global.nc.f32 	%f3, [%rd42];
	mul.lo.s32 	%r433, %r818, 3;
	mul.wide.s32 	%rd43, %r433, 4;
	add.s64 	%rd44, %rd39, %rd43;
	ld.global.nc.f32 	%f4, [%rd44];
	shl.b32 	%r434, %r818, 2;
	mul.wide.s32 	%rd45, %r434, 4;
	add.s64 	%rd46, %rd39, %rd45;
	ld.global.nc.f32 	%f5, [%rd46];
	mul.lo.s32 	%r435, %r818, 5;
	mul.wide.s32 	%rd47, %r435, 4;
	add.s64 	%rd48, %rd39, %rd47;
	ld.global.nc.f32 	%f6, [%rd48];
	mul.lo.s32 	%r436, %r818, 6;
	mul.wide.s32 	%rd49, %r436, 4;
	add.s64 	%rd50, %rd39, %rd49;
	ld.global.nc.f32 	%f7, [%rd50];
	mul.lo.s32 	%r437, %r818, 7;
	mul.wide.s32 	%rd51, %r437, 4;
	add.s64 	%rd52, %rd39, %rd51;
	ld.global.nc.f32 	%f8, [%rd52];
	mul.lo.s32 	%r11, %r411, %r3;
	setp.lt.u32 	%p4, %r11, %r412;
	@%p4 bra 	$L__BB2_3;
	mad.lo.s32 	%r439, %r411, 3, %r11;
	sub.s32 	%r440, %r6, %r412;
	setp.le.u32 	%p5, %r439, %r440;
	mov.b32 	%r854, -1;
	@%p5 bra 	$L__BB2_4;
$L__BB2_3:
	and.b32  	%r441, %r416, -8;
	mov.b32 	%r442, 255;
	shl.b32 	%r854, %r442, %r441;
$L__BB2_4:
	sub.s32 	%r444, %r8, %r412;
	max.s32 	%r14, %r444, 0;
	add.s32 	%r445, %r8, %r412;
	min.s32 	%r15, %r445, %r6;
	sub.s32 	%r446, %r9, %r412;
	max.s32 	%r857, %r446, 0;
	add.s32 	%r447, %r9, %r412;
	min.s32 	%r17, %r447, %r7;
	setp.gt.s32 	%p6, %r857, %r17;
	mov.f32 	%f4469, 0f7F7FFFFF;
	mov.b32 	%r868, 0;
	mov.u32 	%r869, %r868;
	@%p6 bra 	$L__BB2_18;
	ld.param.u32 	%r819, [_Z4bm3dILb1ELb0ELb1EEvPfPKfiiifiiiiifff_param_4];
	add.s32 	%r18, %r15, 1;
	sub.s32 	%r449, %r18, %r14;
	and.b32  	%r19, %r449, 1;
	add.s32 	%r20, %r14, 1;
	mad.lo.s32 	%r450, %r857, %r819, %r14;
	mul.wide.s32 	%rd53, %r450, 4;
	add.s64 	%rd433, %rd2, %rd53;
	mov.b32 	%r869, 0;
	mov.f32 	%f4469, 0f7F7FFFFF;
	mov.u32 	%r868, %r869;
$L__BB2_6:
	mov.u64 	%rd435, %rd433;
	mov.u32 	%r23, %r857;
	ld.param.u32 	%r820, [_Z4bm3dILb1ELb0ELb1EEvPfPKfiiifiiiiifff_param_4];
	setp.gt.s32 	%p7, %r14, %r15;
	mul.wide.s32 	%rd54, %r820, 4;
	add.s64 	%rd433, %rd435, %rd54;
	@%p7 bra 	$L__BB2_17;
	setp.eq.s32 	%p8, %r19, 0;
	mov.u32 	%r867, %r14;
	@%p8 bra 	$L__BB2_11;
	bar.warp.sync 	%r854;
	ld.global.nc.f32 	%f113, [%rd435];
	sub.f32 	%f114, %f1, %f113;
	fma.rn.f32 	%f115, %f114, %f114, 0f00000000;
	ld.global.nc.f32 	%f116, [%rd433];
	sub.f32 	%f117, %f2, %f116;
	fma.rn.f32 	%f118, %f117, %f117, 0f00000000;
	add.s64 	%rd55, %rd433, %rd3;
	ld.global.nc.f32 	%f119, [%rd55];
	sub.f32 	%f120, %f3, %f119;
	fma.rn.f32 	%f121, %f120, %f120, %f115;
	add.s64 	%rd56, %rd55, %rd3;
	ld.global.nc.f32 	%f122, [%rd56];
	sub.f32 	%f123, %f4, %f122;
	fma.rn.f32 	%f124, %f123, %f123, %f118;
	add.s64 	%rd57, %rd56, %rd3;
	ld.global.nc.f32 	%f125, [%rd57];
	sub.f32 	%f126, %f5, %f125;
	fma.rn.f32 	%f127, %f126, %f126, %f121;
	add.s64 	%rd58, %rd57, %rd3;
	ld.global.nc.f32 	%f128, [%rd58];
	sub.f32 	%f129, %f6, %f128;
	fma.rn.f32 	%f130, %f129, %f129, %f124;
	add.s64 	%rd59, %rd58, %rd3;
	ld.global.nc.f32 	%f131, [%rd59];
	sub.f32 	%f132, %f7, %f131;
	fma.rn.f32 	%f133, %f132, %f132, %f127;
	add.s64 	%rd60, %rd59, %rd3;
	ld.global.nc.f32 	%f134, [%rd60];
	sub.f32 	%f135, %f8, %f134;
	fma.rn.f32 	%f136, %f135, %f135, %f130;
	add.f32 	%f137, %f133, %f136;
	mov.b32 	%r452, %f137;
	shfl.sync.bfly.b32	%r453|%p9, %r452, 1, 6175, %r854;
	mov.b32 	%f138, %r453;
	add.f32 	%f139, %f137, %f138;
	mov.b32 	%r454, %f139;
	shfl.sync.bfly.b32	%r455|%p10, %r454, 2, 6175, %r854;
	mov.b32 	%f140, %r455;
	add.f32 	%f141, %f139, %f140;
	mov.b32 	%r456, %f141;
	shfl.sync.bfly.b32	%r457|%p11, %r456, 4, 6175, %r854;
	mov.b32 	%f142, %r457;
	add.f32 	%f10, %f141, %f142;
	mov.b32 	%r458, %f4469;
	shfl.sync.up.b32	%r24|%p12, %r458, 1, 6144, %r854;
	shfl.sync.up.b32	%r25|%p13, %r869, 1, 6144, %r854;
	shfl.sync.up.b32	%r26|%p14, %r868, 1, 6144, %r854;
	setp.geu.f32 	%p15, %f10, %f4469;
	setp.lt.f32 	%p16, %f10, %f4469;
	selp.u32 	%r459, 1, 0, %p16;
	shfl.sync.up.b32	%r27|%p17, %r459, 1, 6144, %r854;
	@%p15 bra 	$L__BB2_10;
	setp.eq.s32 	%p18, %r2, 0;
	mov.b32 	%f143, %r24;
	setp.eq.s32 	%p19, %r27, 0;
	or.pred  	%p20, %p18, %p19;
	selp.f32 	%f4469, %f10, %f143, %p20;
	selp.b32 	%r869, %r14, %r25, %p20;
	selp.b32 	%r868, %r23, %r26, %p20;
$L__BB2_10:
	add.s64 	%rd435, %rd435, 4;
	mov.u32 	%r867, %r20;
$L__BB2_11:
	setp.eq.s32 	%p21, %r15, %r14;
	@%p21 bra 	$L__BB2_17;
$L__BB2_12:
	ld.param.u32 	%r821, [_Z4bm3dILb1ELb0ELb1EEvPfPKfiiifiiiiifff_param_4];
	bar.warp.sync 	%r854;
	ld.global.nc.f32 	%f144, [%rd435];
	sub.f32 	%f145, %f1, %f144;
	fma.rn.f32 	%f146, %f145, %f145, 0f00000000;
	mul.wide.s32 	%rd61, %r821, 4;
	add.s64 	%rd62, %rd435, %rd61;
	ld.global.nc.f32 	%f147, [%rd62];
	sub.f32 	%f148, %f2, %f147;
	fma.rn.f32 	%f149, %f148, %f148, 0f00000000;
	add.s64 	%rd63, %rd62, %rd3;
	ld.global.nc.f32 	%f150, [%rd63];
	sub.f32 	%f151, %f3, %f150;
	fma.rn.f32 	%f152, %f151, %f151, %f146;
	add.s64 	%rd64, %rd63, %rd3;
	ld.global.nc.f32 	%f153, [%rd64];
	sub.f32 	%f154, %f4, %f153;
	fma.rn.f32 	%f155, %f154, %f154, %f149;
	add.s64 	%rd65, %rd64, %rd3;
	ld.global.nc.f32 	%f156, [%rd65];
	sub.f32 	%f157, %f5, %f156;
	fma.rn.f32 	%f158, %f157, %f157, %f152;
	add.s64 	%rd66, %rd65, %rd3;
	ld.global.nc.f32 	%f159, [%rd66];
	sub.f32 	%f160, %f6, %f159;
	fma.rn.f32 	%f161, %f160, %f160, %f155;
	add.s64 	%rd67, %rd66, %rd3;
	ld.global.nc.f32 	%f162, [%rd67];
	sub.f32 	%f163, %f7, %f162;
	fma.rn.f32 	%f164, %f163, %f163, %f158;
	add.s64 	%rd10, %rd67, %rd3;
	ld.global.nc.f32 	%f165, [%rd10];
	sub.f32 	%f166, %f8, %f165;
	fma.rn.f32 	%f167, %f166, %f166, %f161;
	add.f32 	%f168, %f164, %f167;
	mov.b32 	%r460, %f168;
	shfl.sync.bfly.b32	%r461|%p22, %r460, 1, 6175, %r854;
	mov.b32 	%f169, %r461;
	add.f32 	%f170, %f168, %f169;
	mov.b32 	%r462, %f170;
	shfl.sync.bfly.b32	%r463|%p23, %r462, 2, 6175, %r854;
	mov.b32 	%f171, %r463;
	add.f32 	%f172, %f170, %f171;
	mov.b32 	%r464, %f172;
	shfl.sync.bfly.b32	%r465|%p24, %r464, 4, 6175, %r854;
	mov.b32 	%f173, %r465;
	add.f32 	%f16, %f172, %f173;
	mov.b32 	%r466, %f4469;
	shfl.sync.up.b32	%r40|%p25, %r466, 1, 6144, %r854;
	shfl.sync.up.b32	%r41|%p26, %r869, 1, 6144, %r854;
	shfl.sync.up.b32	%r42|%p27, %r868, 1, 6144, %r854;
	setp.geu.f32 	%p28, %f16, %f4469;
	setp.lt.f32 	%p29, %f16, %f4469;
	selp.u32 	%r467, 1, 0, %p29;
	shfl.sync.up.b32	%r43|%p30, %r467, 1, 6144, %r854;
	@%p28 bra 	$L__BB2_14;
	setp.eq.s32 	%p31, %r2, 0;
	mov.b32 	%f174, %r40;
	setp.eq.s32 	%p32, %r43, 0;
	or.pred  	%p33, %p31, %p32;
	selp.f32 	%f4469, %f16, %f174, %p33;
	selp.b32 	%r869, %r867, %r41, %p33;
	selp.b32 	%r868, %r23, %r42, %p33;
$L__BB2_14:
	ld.param.u32 	%r822, [_Z4bm3dILb1ELb0ELb1EEvPfPKfiiifiiiiifff_param_4];
	bar.warp.sync 	%r854;
	ld.global.nc.f32 	%f175, [%rd435+4];
	sub.f32 	%f176, %f1, %f175;
	fma.rn.f32 	%f177, %f176, %f176, 0f00000000;
	mul.wide.s32 	%rd68, %r822, -24;
	add.s64 	%rd69, %rd10, %rd68;
	ld.global.nc.f32 	%f178, [%rd69+4];
	sub.f32 	%f179, %f2, %f178;
	fma.rn.f32 	%f180, %f179, %f179, 0f00000000;
	add.s64 	%rd70, %rd69, %rd3;
	ld.global.nc.f32 	%f181, [%rd70+4];
	sub.f32 	%f182, %f3, %f181;
	fma.rn.f32 	%f183, %f182, %f182, %f177;
	add.s64 	%rd71, %rd70, %rd3;
	ld.global.nc.f32 	%f184, [%rd71+4];
	sub.f32 	%f185, %f4, %f184;
	fma.rn.f32 	%f186, %f185, %f185, %f180;
	add.s64 	%rd72, %rd71, %rd3;
	ld.global.nc.f32 	%f187, [%rd72+4];
	sub.f32 	%f188, %f5, %f187;
	fma.rn.f32 	%f189, %f188, %f188, %f183;
	add.s64 	%rd73, %rd72, %rd3;
	ld.global.nc.f32 	%f190, [%rd73+4];
	sub.f32 	%f191, %f6, %f190;
	fma.rn.f32 	%f192, %f191, %f191, %f186;
	add.s64 	%rd74, %rd73, %rd3;
	ld.global.nc.f32 	%f193, [%rd74+4];
	sub.f32 	%f194, %f7, %f193;
	fma.rn.f32 	%f195, %f194, %f194, %f189;
	add.s64 	%rd75, %rd74, %rd3;
	ld.global.nc.f32 	%f196, [%rd75+4];
	sub.f32 	%f197, %f8, %f196;
	fma.rn.f32 	%f198, %f197, %f197, %f192;
	add.f32 	%f199, %f195, %f198;
	mov.b32 	%r468, %f199;
	shfl.sync.bfly.b32	%r469|%p34, %r468, 1, 6175, %r854;
	mov.b32 	%f200, %r469;
	add.f32 	%f201, %f199, %f200;
	mov.b32 	%r470, %f201;
	shfl.sync.bfly.b32	%r471|%p35, %r470, 2, 6175, %r854;
	mov.b32 	%f202, %r471;
	add.f32 	%f203, %f201, %f202;
	mov.b32 	%r472, %f203;
	shfl.sync.bfly.b32	%r473|%p36, %r472, 4, 6175, %r854;
	mov.b32 	%f204, %r473;
	add.f32 	%f19, %f203, %f204;
	mov.b32 	%r474, %f4469;
	shfl.sync.up.b32	%r48|%p37, %r474, 1, 6144, %r854;
	shfl.sync.up.b32	%r49|%p38, %r869, 1, 6144, %r854;
	shfl.sync.up.b32	%r50|%p39, %r868, 1, 6144, %r854;
	setp.geu.f32 	%p40, %f19, %f4469;
	setp.lt.f32 	%p41, %f19, %f4469;
	selp.u32 	%r475, 1, 0, %p41;
	shfl.sync.up.b32	%r51|%p42, %r475, 1, 6144, %r854;
	@%p40 bra 	$L__BB2_16;
	setp.eq.s32 	%p43, %r2, 0;
	add.s32 	%r476, %r867, 1;
	mov.b32 	%f205, %r48;
	setp.eq.s32 	%p44, %r51, 0;
	or.pred  	%p45, %p43, %p44;
	selp.f32 	%f4469, %f19, %f205, %p45;
	selp.b32 	%r869, %r476, %r49, %p45;
	selp.b32 	%r868, %r23, %r50, %p45;
$L__BB2_16:
	add.s64 	%rd435, %rd435, 8;
	add.s32 	%r867, %r867, 2;
	setp.ne.s32 	%p46, %r867, %r18;
	@%p46 bra 	$L__BB2_12;
$L__BB2_17:
	add.s32 	%r857, %r23, 1;
	setp.ne.s32 	%p47, %r23, %r17;
	@%p47 bra 	$L__BB2_6;
$L__BB2_18:
	ld.param.u32 	%r982, [_Z4bm3dILb1ELb0ELb1EEvPfPKfiiifiiiiifff_param_8];
	and.b32  	%r477, %r416, -8;
	mov.b32 	%r478, 255;
	shl.b32 	%r62, %r478, %r477;
	setp.lt.s32 	%p48, %r982, 1;
	mov.u32 	%r983, %r868;
	mov.u32 	%r984, %r869;
	@%p48 bra 	$L__BB2_60;
	ld.param.u32 	%r982, [_Z4bm3dILb1ELb0ELb1EEvPfPKfiiifiiiiifff_param_8];
	mov.b32 	%r876, 1;
	mov.u32 	%r877, %r868;
	mov.u32 	%r984, %r869;
	mov.u32 	%r983, %r868;
	mov.u32 	%r881, %r869;
$L__BB2_20:
	mov.u32 	%r63, %r876;
	ld.param.u32 	%r840, [_Z4bm3dILb1ELb0ELb1EEvPfPKfiiifiiiiifff_param_9];
	ld.param.u32 	%r833, [_Z4bm3dILb1ELb0ELb1EEvPfPKfiiifiiiiifff_param_8];
	setp.lt.s32 	%p49, %r840, 1;
	sub.s32 	%r69, %r833, %r63;
	mov.b32 	%r901, 0;
	mov.b32 	%r882, 2139095039;
	mov.u32 	%r902, %r901;
	@%p49 bra 	$L__BB2_38;
	mov.f32 	%f4464, 0f7F7FFFFF;
	mov.b32 	%r885, 0;
	mov.u32 	%r902, %r885;
	mov.u32 	%r901, %r885;
$L__BB2_22:
	ld.param.u32 	%r852, [_Z4bm3dILb1ELb0ELb1EEvPfPKfiiifiiiiifff_param_10];
	shfl.sync.idx.b32	%r483|%p50, %r881, %r885, 6175, -1;
	shfl.sync.idx.b32	%r484|%p51, %r877, %r885, 6175, -1;
	sub.s32 	%r485, %r483, %r852;
	max.s32 	%r77, %r485, 0;
	add.s32 	%r486, %r483, %r852;
	min.s32 	%r78, %r486, %r6;
	sub.s32 	%r487, %r484, %r852;
	max.s32 	%r888, %r487, 0;
	add.s32 	%r488, %r484, %r852;
	min.s32 	%r80, %r488, %r7;
	setp.gt.s32 	%p52, %r888, %r80;
	@%p52 bra 	$L__BB2_36;
	ld.param.u32 	%r823, [_Z4bm3dILb1ELb0ELb1EEvPfPKfiiifiiiiifff_param_4];
	add.s32 	%r81, %r78, 1;
	sub.s32 	%r489, %r81, %r77;
	and.b32  	%r82, %r489, 1;
	mad.lo.s32 	%r490, %r888, %r823, %r77;
	cvt.s64.s32 	%rd76, %r490;
	mad.lo.s32 	%r491, %r69, %r10, %r2;
	cvt.s64.s32 	%rd77, %r491;
	add.s64 	%rd78, %rd76, %rd77;
	shl.b64 	%rd79, %rd78, 2;
	add.s64 	%rd436, %rd1, %rd79;
$L__BB2_24:
	mov.u64 	%rd438, %rd436;
	mov.u32 	%r83, %r888;
	ld.param.u32 	%r824, [_Z4bm3dILb1ELb0ELb1EEvPfPKfiiifiiiiifff_param_4];
	setp.gt.s32 	%p53, %r77, %r78;
	mul.wide.s32 	%rd80, %r824, 4;
	add.s64 	%rd436, %rd438, %rd80;
	@%p53 bra 	$L__BB2_35;
	setp.eq.s32 	%p54, %r82, 0;
	mov.u32 	%r898, %r77;
	@%p54 bra 	$L__BB2_29;
	bar.warp.sync 	%r62;
	ld.global.nc.f32 	%f208, [%rd438];
	sub.f32 	%f209, %f1, %f208;
	fma.rn.f32 	%f210, %f209, %f209, 0f00000000;
	ld.global.nc.f32 	%f211, [%rd436];
	sub.f32 	%f212, %f2, %f211;
	fma.rn.f32 	%f213, %f212, %f212, 0f00000000;
	add.s64 	%rd81, %rd436, %rd3;
	ld.global.nc.f32 	%f214, [%rd81];
	sub.f32 	%f215, %f3, %f214;
	fma.rn.f32 	%f216, %f215, %f215, %f210;
	add.s64 	%rd82, %rd81, %rd3;
	ld.global.nc.f32 	%f217, [%rd82];
	sub.f32 	%f218, %f4, %f217;
	fma.rn.f32 	%f219, %f218, %f218, %f213;
	add.s64 	%rd83, %rd82, %rd3;
	ld.global.nc.f32 	%f220, [%rd83];
	sub.f32 	%f221, %f5, %f220;
	fma.rn.f32 	%f222, %f221, %f221, %f216;
	add.s64 	%rd84, %rd83, %rd3;
	ld.global.nc.f32 	%f223, [%rd84];
	sub.f32 	%f224, %f6, %f223;
	fma.rn.f32 	%f225, %f224, %f224, %f219;
	add.s64 	%rd85, %rd84, %rd3;
	ld.global.nc.f32 	%f226, [%rd85];
	sub.f32 	%f227, %f7, %f226;
	fma.rn.f32 	%f228, %f227, %f227, %f222;
	add.s64 	%rd86, %rd85, %rd3;
	ld.global.nc.f32 	%f229, [%rd86];
	sub.f32 	%f230, %f8, %f229;
	fma.rn.f32 	%f231, %f230, %f230, %f225;
	add.f32 	%f232, %f228, %f231;
	mov.b32 	%r493, %f232;
	shfl.sync.bfly.b32	%r494|%p55, %r493, 1, 6175, %r62;
	mov.b32 	%f233, %r494;
	add.f32 	%f234, %f232, %f233;
	mov.b32 	%r495, %f234;
	shfl.sync.bfly.b32	%r496|%p56, %r495, 2, 6175, %r62;
	mov.b32 	%f235, %r496;
	add.f32 	%f236, %f234, %f235;
	mov.b32 	%r497, %f236;
	shfl.sync.bfly.b32	%r498|%p57, %r497, 4, 6175, %r62;
	mov.b32 	%f237, %r498;
	add.f32 	%f27, %f236, %f237;
	mov.b32 	%r499, %f4464;
	shfl.sync.up.b32	%r86|%p58, %r499, 1, 6144, %r62;
	shfl.sync.up.b32	%r87|%p59, %r901, 1, 6144, %r62;
	shfl.sync.up.b32	%r88|%p60, %r902, 1, 6144, %r62;
	setp.geu.f32 	%p61, %f27, %f4464;
	setp.lt.f32 	%p62, %f27, %f4464;
	selp.u32 	%r500, 1, 0, %p62;
	shfl.sync.up.b32	%r89|%p63, %r500, 1, 6144, %r62;
	@%p61 bra 	$L__BB2_28;
	setp.eq.s32 	%p64, %r2, 0;
	mov.b32 	%f238, %r86;
	setp.eq.s32 	%p65, %r89, 0;
	or.pred  	%p66, %p64, %p65;
	selp.f32 	%f4464, %f27, %f238, %p66;
	selp.b32 	%r901, %r77, %r87, %p66;
	selp.b32 	%r902, %r83, %r88, %p66;
$L__BB2_28:
	add.s32 	%r898, %r77, 1;
	add.s64 	%rd438, %rd438, 4;
$L__BB2_29:
	setp.eq.s32 	%p67, %r78, %r77;
	@%p67 bra 	$L__BB2_35;
$L__BB2_30:
	ld.param.u32 	%r825, [_Z4bm3dILb1ELb0ELb1EEvPfPKfiiifiiiiifff_param_4];
	bar.warp.sync 	%r62;
	ld.global.nc.f32 	%f239, [%rd438];
	sub.f32 	%f240, %f1, %f239;
	fma.rn.f32 	%f241, %f240, %f240, 0f00000000;
	mul.wide.s32 	%rd87, %r825, 4;
	add.s64 	%rd88, %rd438, %rd87;
	ld.global.nc.f32 	%f242, [%rd88];
	sub.f32 	%f243, %f2, %f242;
	fma.rn.f32 	%f244, %f243, %f243, 0f00000000;
	add.s64 	%rd89, %rd88, %rd3;
	ld.global.nc.f32 	%f245, [%rd89];
	sub.f32 	%f246, %f3, %f245;
	fma.rn.f32 	%f247, %f246, %f246, %f241;
	add.s64 	%rd90, %rd89, %rd3;
	ld.global.nc.f32 	%f248, [%rd90];
	sub.f32 	%f249, %f4, %f248;
	fma.rn.f32 	%f250, %f249, %f249, %f244;
	add.s64 	%rd91, %rd90, %rd3;
	ld.global.nc.f32 	%f251, [%rd91];
	sub.f32 	%f252, %f5, %f251;
	fma.rn.f32 	%f253, %f252, %f252, %f247;
	add.s64 	%rd92, %rd91, %rd3;
	ld.global.nc.f32 	%f254, [%rd92];
	sub.f32 	%f255, %f6, %f254;
	fma.rn.f32 	%f256, %f255, %f255, %f250;
	add.s64 	%rd93, %rd92, %rd3;
	ld.global.nc.f32 	%f257, [%rd93];
	sub.f32 	%f258, %f7, %f257;
	fma.rn.f32 	%f259, %f258, %f258, %f253;
	add.s64 	%rd18, %rd93, %rd3;
	ld.global.nc.f32 	%f260, [%rd18];
	sub.f32 	%f261, %f8, %f260;
	fma.rn.f32 	%f262, %f261, %f261, %f256;
	add.f32 	%f263, %f259, %f262;
	mov.b32 	%r501, %f263;
	shfl.sync.bfly.b32	%r502|%p68, %r501, 1, 6175, %r62;
	mov.b32 	%f264, %r502;
	add.f32 	%f265, %f263, %f264;
	mov.b32 	%r503, %f265;
	shfl.sync.bfly.b32	%r504|%p69, %r503, 2, 6175, %r62;
	mov.b32 	%f266, %r504;
	add.f32 	%f267, %f265, %f266;
	mov.b32 	%r505, %f267;
	shfl.sync.bfly.b32	%r506|%p70, %r505, 4, 6175, %r62;
	mov.b32 	%f268, %r506;
	add.f32 	%f33, %f267, %f268;
	mov.b32 	%r507, %f4464;
	shfl.sync.up.b32	%r103|%p71, %r507, 1, 6144, %r62;
	shfl.sync.up.b32	%r104|%p72, %r901, 1, 6144, %r62;
	shfl.sync.up.b32	%r105|%p73, %r902, 1, 6144, %r62;
	setp.geu.f32 	%p74, %f33, %f4464;
	setp.lt.f32 	%p75, %f33, %f4464;
	selp.u32 	%r508, 1, 0, %p75;
	shfl.sync.up.b32	%r106|%p76, %r508, 1, 6144, %r62;
	@%p74 bra 	$L__BB2_32;
	setp.eq.s32 	%p77, %r2, 0;
	mov.b32 	%f269, %r103;
	setp.eq.s32 	%p78, %r106, 0;
	or.pred  	%p79, %p77, %p78;
	selp.f32 	%f4464, %f33, %f269, %p79;
	selp.b32 	%r901, %r898, %r104, %p79;
	selp.b32 	%r902, %r83, %r105, %p79;
$L__BB2_32:
	ld.param.u32 	%r826, [_Z4bm3dILb1ELb0ELb1EEvPfPKfiiifiiiiifff_param_4];
	bar.warp.sync 	%r62;
	ld.global.nc.f32 	%f270, [%rd438+4];
	sub.f32 	%f271, %f1, %f270;
	fma.rn.f32 	%f272, %f271, %f271, 0f00000000;
	mul.wide.s32 	%rd94, %r826, -24;
	add.s64 	%rd95, %rd18, %rd94;
	ld.global.nc.f32 	%f273, [%rd95+4];
	sub.f32 	%f274, %f2, %f273;
	fma.rn.f32 	%f275, %f274, %f274, 0f00000000;
	add.s64 	%rd96, %rd95, %rd3;
	ld.global.nc.f32 	%f276, [%rd96+4];
	sub.f32 	%f277, %f3, %f276;
	fma.rn.f32 	%f278, %f277, %f277, %f272;
	add.s64 	%rd97, %rd96, %rd3;
	ld.global.nc.f32 	%f279, [%rd97+4];
	sub.f32 	%f280, %f4, %f279;
	fma.rn.f32 	%f281, %f280, %f280, %f275;
	add.s64 	%rd98, %rd97, %rd3;
	ld.global.nc.f32 	%f282, [%rd98+4];
	sub.f32 	%f283, %f5, %f282;
	fma.rn.f32 	%f284, %f283, %f283, %f278;
	add.s64 	%rd99, %rd98, %rd3;
	ld.global.nc.f32 	%f285, [%rd99+4];
	sub.f32 	%f286, %f6, %f285;
	fma.rn.f32 	%f287, %f286, %f286, %f281;
	add.s64 	%rd100, %rd99, %rd3;
	ld.global.nc.f32 	%f288, [%rd100+4];
	sub.f32 	%f289, %f7, %f288;
	fma.rn.f32 	%f290, %f289, %f289, %f284;
	add.s64 	%rd101, %rd100, %rd3;
	ld.global.nc.f32 	%f291, [%rd101+4];
	sub.f32 	%f292, %f8, %f291;
	fma.rn.f32 	%f293, %f292, %f292, %f287;
	add.f32 	%f294, %f290, %f293;
	mov.b32 	%r509, %f294;
	shfl.sync.bfly.b32	%r510|%p80, %r509, 1, 6175, %r62;
	mov.b32 	%f295, %r510;
	add.f32 	%f296, %f294, %f295;
	mov.b32 	%r511, %f296;
	shfl.sync.bfly.b32	%r512|%p81, %r511, 2, 6175, %r62;
	mov.b32 	%f297, %r512;
	add.f32 	%f298, %f296, %f297;
	mov.b32 	%r513, %f298;
	shfl.sync.bfly.b32	%r514|%p82, %r513, 4, 6175, %r62;
	mov.b32 	%f299, %r514;
	add.f32 	%f36, %f298, %f299;
	mov.b32 	%r515, %f4464;
	shfl.sync.up.b32	%r111|%p83, %r515, 1, 6144, %r62;
	shfl.sync.up.b32	%r112|%p84, %r901, 1, 6144, %r62;
	shfl.sync.up.b32	%r113|%p85, %r902, 1, 6144, %r62;
	setp.geu.f32 	%p86, %f36, %f4464;
	setp.lt.f32 	%p87, %f36, %f4464;
	selp.u32 	%r516, 1, 0, %p87;
	shfl.sync.up.b32	%r114|%p88, %r516, 1, 6144, %r62;
	@%p86 bra 	$L__BB2_34;
	setp.eq.s32 	%p89, %r2, 0;
	add.s32 	%r517, %r898, 1;
	mov.b32 	%f300, %r111;
	setp.eq.s32 	%p90, %r114, 0;
	or.pred  	%p91, %p89, %p90;
	selp.f32 	%f4464, %f36, %f300, %p91;
	selp.b32 	%r901, %r517, %r112, %p91;
	selp.b32 	%r902, %r83, %r113, %p91;
$L__BB2_34:
	add.s64 	%rd438, %rd438, 8;
	add.s32 	%r898, %r898, 2;
	setp.ne.s32 	%p92, %r898, %r81;
	@%p92 bra 	$L__BB2_30;
$L__BB2_35:
	add.s32 	%r888, %r83, 1;
	setp.ne.s32 	%p93, %r83, %r80;
	@%p93 bra 	$L__BB2_24;
$L__BB2_36:
	ld.param.u32 	%r841, [_Z4bm3dILb1ELb0ELb1EEvPfPKfiiifiiiiifff_param_9];
	add.s32 	%r885, %r885, 1;
	setp.eq.s32 	%p94, %r885, %r841;
	@%p94 bra 	$L__BB2_37;
	bra.uni 	$L__BB2_22;
$L__BB2_37:
	mov.b32 	%r882, %f4464;
$L__BB2_38:
	mov.u32 	%r877, %r902;
	mov.u32 	%r881, %r901;
	ld.param.u32 	%r842, [_Z4bm3dILb1ELb0ELb1EEvPfPKfiiifiiiiifff_param_9];
	setp.lt.s32 	%p95, %r842, 1;
	@%p95 bra 	$L__BB2_59;
	ld.param.u32 	%r843, [_Z4bm3dILb1ELb0ELb1EEvPfPKfiiifiiiiifff_param_9];
	setp.lt.u32 	%p96, %r843, 4;
	mov.b32 	%r928, 0;
	@%p96 bra 	$L__BB2_50;
	mov.b32 	%r909, 0;
$L__BB2_41:
	shfl.sync.idx.b32	%r521|%p97, %r882, %r909, 6175, -1;
	mov.b32 	%f42, %r521;
	shfl.sync.idx.b32	%r130|%p98, %r881, %r909, 6175, -1;
	shfl.sync.idx.b32	%r131|%p99, %r877, %r909, 6175, -1;
	setp.leu.f32 	%p100, %f4469, %f42;
	setp.gt.f32 	%p101, %f4469, %f42;
	selp.u32 	%r522, 1, 0, %p101;
	shfl.sync.up.b32	%r132|%p102, %r522, 1, 6144, -1;
	mov.b32 	%r523, %f4469;
	shfl.sync.up.b32	%r133|%p103, %r523, 1, 6144, -1;
	shfl.sync.up.b32	%r134|%p104, %r984, 1, 6144, -1;
	shfl.sync.up.b32	%r135|%p105, %r983, 1, 6144, -1;
	shfl.sync.up.b32	%r136|%p106, %r982, 1, 6144, -1;
	@%p100 bra 	$L__BB2_43;
	setp.eq.s32 	%p107, %r2, 0;
	mov.b32 	%f302, %r133;
	setp.eq.s32 	%p108, %r132, 0;
	or.pred  	%p109, %p107, %p108;
	selp.f32 	%f4469, %f42, %f302, %p109;
	selp.b32 	%r984, %r130, %r134, %p109;
	selp.b32 	%r983, %r131, %r135, %p109;
	selp.b32 	%r982, %r69, %r136, %p109;
$L__BB2_43:
	add.s32 	%r524, %r909, 1;
	shfl.sync.idx.b32	%r525|%p110, %r882, %r524, 6175, -1;
	mov.b32 	%f45, %r525;
	shfl.sync.idx.b32	%r143|%p111, %r881, %r524, 6175, -1;
	shfl.sync.idx.b32	%r144|%p112, %r877, %r524, 6175, -1;
	setp.leu.f32 	%p113, %f4469, %f45;
	setp.gt.f32 	%p114, %f4469, %f45;
	selp.u32 	%r526, 1, 0, %p114;
	shfl.sync.up.b32	%r145|%p115, %r526, 1, 6144, -1;
	mov.b32 	%r527, %f4469;
	shfl.sync.up.b32	%r146|%p116, %r527, 1, 6144, -1;
	shfl.sync.up.b32	%r147|%p117, %r984, 1, 6144, -1;
	shfl.sync.up.b32	%r148|%p118, %r983, 1, 6144, -1;
	shfl.sync.up.b32	%r149|%p119, %r982, 1, 6144, -1;
	@%p113 bra 	$L__BB2_45;
	setp.eq.s32 	%p120, %r2, 0;
	mov.b32 	%f303, %r146;
	setp.eq.s32 	%p121, %r145, 0;
	or.pred  	%p122, %p120, %p121;
	selp.f32 	%f4469, %f45, %f303, %p122;
	selp.b32 	%r984, %r143, %r147, %p122;
	selp.b32 	%r983, %r144, %r148, %p122;
	selp.b32 	%r982, %r69, %r149, %p122;
$L__BB2_45:
	add.s32 	%r528, %r909, 2;
	shfl.sync.idx.b32	%r529|%p123, %r882, %r528, 6175, -1;
	mov.b32 	%f48, %r529;
	shfl.sync.idx.b32	%r156|%p124, %r881, %r528, 6175, -1;
	shfl.sync.idx.b32	%r157|%p125, %r877, %r528, 6175, -1;
	setp.leu.f32 	%p126, %f4469, %f48;
	setp.gt.f32 	%p127, %f4469, %f48;
	selp.u32 	%r530, 1, 0, %p127;
	shfl.sync.up.b32	%r158|%p128, %r530, 1, 6144, -1;
	mov.b32 	%r531, %f4469;
	shfl.sync.up.b32	%r159|%p129, %r531, 1, 6144, -1;
	shfl.sync.up.b32	%r160|%p130, %r984, 1, 6144, -1;
	shfl.sync.up.b32	%r161|%p131, %r983, 1, 6144, -1;
	shfl.sync.up.b32	%r162|%p132, %r982, 1, 6144, -1;
	@%p126 bra 	$L__BB2_47;
	setp.eq.s32 	%p133, %r2, 0;
	mov.b32 	%f304, %r159;
	setp.eq.s32 	%p134, %r158, 0;
	or.pred  	%p135, %p133, %p134;
	selp.f32 	%f4469, %f48, %f304, %p135;
	selp.b32 	%r984, %r156, %r160, %p135;
	selp.b32 	%r983, %r157, %r161, %p135;
	selp.b32 	%r982, %r69, %r162, %p135;
$L__BB2_47:
	add.s32 	%r532, %r909, 3;
	shfl.sync.idx.b32	%r533|%p136, %r882, %r532, 6175, -1;
	mov.b32 	%f51, %r533;
	shfl.sync.idx.b32	%r169|%p137, %r881, %r532, 6175, -1;
	shfl.sync.idx.b32	%r170|%p138, %r877, %r532, 6175, -1;
	setp.leu.f32 	%p139, %f4469, %f51;
	setp.gt.f32 	%p140, %f4469, %f51;
	selp.u32 	%r534, 1, 0, %p140;
	shfl.sync.up.b32	%r171|%p141, %r534, 1, 6144, -1;
	mov.b32 	%r535, %f4469;
	shfl.sync.up.b32	%r172|%p142, %r535, 1, 6144, -1;
	shfl.sync.up.b32	%r173|%p143, %r984, 1, 6144, -1;
	shfl.sync.up.b32	%r174|%p144, %r983, 1, 6144, -1;
	shfl.sync.up.b32	%r175|%p145, %r982, 1, 6144, -1;
	@%p139 bra 	$L__BB2_49;
	setp.eq.s32 	%p146, %r2, 0;
	mov.b32 	%f305, %r172;
	setp.eq.s32 	%p147, %r171, 0;
	or.pred  	%p148, %p146, %p147;
	selp.f32 	%f4469, %f51, %f305, %p148;
	selp.b32 	%r984, %r169, %r173, %p148;
	selp.b32 	%r983, %r170, %r174, %p148;
	selp.b32 	%r982, %r69, %r175, %p148;
$L__BB2_49:
	ld.param.u32 	%r844, [_Z4bm3dILb1ELb0ELb1EEvPfPKfiiifiiiiifff_param_9];
	add.s32 	%r909, %r909, 4;
	and.b32  	%r928, %r844, 2147483644;
	setp.ne.s32 	%p149, %r909, %r928;
	@%p149 bra 	$L__BB2_41;
$L__BB2_50:
	ld.param.u32 	%r845, [_Z4bm3dILb1ELb0ELb1EEvPfPKfiiifiiiiifff_param_9];
	and.b32  	%r191, %r845, 3;
	setp.eq.s32 	%p150, %r191, 0;
	@%p150 bra 	$L__BB2_59;
	shfl.sync.idx.b32	%r536|%p151, %r882, %r928, 6175, -1;
	mov.b32 	%f56, %r536;
	shfl.sync.idx.b32	%r192|%p152, %r881, %r928, 6175, -1;
	shfl.sync.idx.b32	%r193|%p153, %r877, %r928, 6175, -1;
	setp.leu.f32 	%p154, %f4469, %f56;
	setp.gt.f32 	%p155, %f4469, %f56;
	selp.u32 	%r537, 1, 0, %p155;
	shfl.sync.up.b32	%r194|%p156, %r537, 1, 6144, -1;
	mov.b32 	%r538, %f4469;
	shfl.sync.up.b32	%r195|%p157, %r538, 1, 6144, -1;
	shfl.sync.up.b32	%r196|%p158, %r984, 1, 6144, -1;
	shfl.sync.up.b32	%r197|%p159, %r983, 1, 6144, -1;
	shfl.sync.up.b32	%r198|%p160, %r982, 1, 6144, -1;
	@%p154 bra 	$L__BB2_53;
	setp.eq.s32 	%p161, %r2, 0;
	mov.b32 	%f306, %r195;
	setp.eq.s32 	%p162, %r194, 0;
	or.pred  	%p163, %p161, %p162;
	selp.f32 	%f4469, %f56, %f306, %p163;
	selp.b32 	%r984, %r192, %r196, %p163;
	selp.b32 	%r983, %r193, %r197, %p163;
	selp.b32 	%r982, %r69, %r198, %p163;
$L__BB2_53:
	setp.eq.s32 	%p164, %r191, 1;
	@%p164 bra 	$L__BB2_59;
	add.s32 	%r539, %r928, 1;
	shfl.sync.idx.b32	%r540|%p165, %r882, %r539, 6175, -1;
	mov.b32 	%f59, %r540;
	shfl.sync.idx.b32	%r205|%p166, %r881, %r539, 6175, -1;
	shfl.sync.idx.b32	%r206|%p167, %r877, %r539, 6175, -1;
	setp.leu.f32 	%p168, %f4469, %f59;
	setp.gt.f32 	%p169, %f4469, %f59;
	selp.u32 	%r541, 1, 0, %p169;
	shfl.sync.up.b32	%r207|%p170, %r541, 1, 6144, -1;
	mov.b32 	%r542, %f4469;
	shfl.sync.up.b32	%r208|%p171, %r542, 1, 6144, -1;
	shfl.sync.up.b32	%r209|%p172, %r984, 1, 6144, -1;
	shfl.sync.up.b32	%r210|%p173, %r983, 1, 6144, -1;
	shfl.sync.up.b32	%r211|%p174, %r982, 1, 6144, -1;
	@%p168 bra 	$L__BB2_56;
	setp.eq.s32 	%p175, %r2, 0;
	mov.b32 	%f307, %r208;
	setp.eq.s32 	%p176, %r207, 0;
	or.pred  	%p177, %p175, %p176;
	selp.f32 	%f4469, %f59, %f307, %p177;
	selp.b32 	%r984, %r205, %r209, %p177;
	selp.b32 	%r983, %r206, %r210, %p177;
	selp.b32 	%r982, %r69, %r211, %p177;
$L__BB2_56:
	setp.eq.s32 	%p178, %r191, 2;
	@%p178 bra 	$L__BB2_59;
	add.s32 	%r543, %r928, 2;
	shfl.sync.idx.b32	%r544|%p179, %r882, %r543, 6175, -1;
	mov.b32 	%f62, %r544;
	shfl.sync.idx.b32	%r218|%p180, %r881, %r543, 6175, -1;
	shfl.sync.idx.b32	%r219|%p181, %r877, %r543, 6175, -1;
	setp.leu.f32 	%p182, %f4469, %f62;
	setp.gt.f32 	%p183, %f4469, %f62;
	selp.u32 	%r545, 1, 0, %p183;
	shfl.sync.up.b32	%r220|%p184, %r545, 1, 6144, -1;
	mov.b32 	%r546, %f4469;
	shfl.sync.up.b32	%r221|%p185, %r546, 1, 6144, -1;
	shfl.sync.up.b32	%r222|%p186, %r984, 1, 6144, -1;
	shfl.sync.up.b32	%r223|%p187, %r983, 1, 6144, -1;
	shfl.sync.up.b32	%r224|%p188, %r982, 1, 6144, -1;
	@%p182 bra 	$L__BB2_59;
	setp.eq.s32 	%p189, %r2, 0;
	mov.b32 	%f308, %r221;
	setp.eq.s32 	%p190, %r220, 0;
	or.pred  	%p191, %p189, %p190;
	selp.f32 	%f4469, %f62, %f308, %p191;
	selp.b32 	%r984, %r218, %r222, %p191;
	selp.b32 	%r983, %r219, %r223, %p191;
	selp.b32 	%r982, %r69, %r224, %p191;
$L__BB2_59:
	ld.param.u32 	%r834, [_Z4bm3dILb1ELb0ELb1EEvPfPKfiiifiiiiifff_param_8];
	add.s32 	%r876, %r63, 1;
	setp.ne.s32 	%p192, %r834, %r63;
	@%p192 bra 	$L__BB2_20;
$L__BB2_60:
	ld.param.u32 	%r835, [_Z4bm3dILb1ELb0ELb1EEvPfPKfiiifiiiiifff_param_8];
	setp.lt.s32 	%p193, %r835, 1;
	@%p193 bra 	$L__BB2_103;
	mov.b32 	%r944, 1;
$L__BB2_62:
	mov.u32 	%r235, %r944;
	ld.param.u32 	%r846, [_Z4bm3dILb1ELb0ELb1EEvPfPKfiiifiiiiifff_param_9];
	setp.lt.s32 	%p194, %r846, 1;
	mov.b32 	%r967, 0;
	mov.b32 	%r975, 2139095039;
	mov.u32 	%r968, %r967;
	@%p194 bra 	$L__BB2_81;
	mov.f32 	%f4486, 0f7F7FFFFF;
	mov.b32 	%r950, 0;
	mov.u32 	%r968, %r950;
	mov.u32 	%r967, %r950;
$L__BB2_64:
	ld.param.u32 	%r853, [_Z4bm3dILb1ELb0ELb1EEvPfPKfiiifiiiiifff_param_10];
	shfl.sync.idx.b32	%r551|%p195, %r869, %r950, 6175, -1;
	shfl.sync.idx.b32	%r552|%p196, %r868, %r950, 6175, -1;
	sub.s32 	%r553, %r551, %r853;
	max.s32 	%r244, %r553, 0;
	add.s32 	%r554, %r551, %r853;
	min.s32 	%r245, %r554, %r6;
	sub.s32 	%r555, %r552, %r853;
	max.s32 	%r953, %r555, 0;
	add.s32 	%r556, %r552, %r853;
	min.s32 	%r247, %r556, %r7;
	setp.gt.s32 	%p197, %r953, %r247;
	@%p197 bra 	$L__BB2_79;
	ld.param.u32 	%r836, [_Z4bm3dILb1ELb0ELb1EEvPfPKfiiifiiiiifff_param_8];
	ld.param.u32 	%r827, [_Z4bm3dILb1ELb0ELb1EEvPfPKfiiifiiiiifff_param_4];
	ld.param.u64 	%rd431, [_Z4bm3dILb1ELb0ELb1EEvPfPKfiiifiiiiifff_param_1];
	mad.lo.s32 	%r557, %r953, %r827, %r244;
	cvt.s64.s32 	%rd102, %r557;
	add.s32 	%r558, %r235, %r836;
	mad.lo.s32 	%r559, %r558, %r10, %r2;
	cvt.s64.s32 	%rd103, %r559;
	add.s64 	%rd104, %rd102, %rd103;
	cvta.to.global.u64 	%rd105, %rd431;
	shl.b64 	%rd106, %rd104, 2;
	add.s64 	%rd439, %rd105, %rd106;
$L__BB2_66:
	mov.u64 	%rd440, %rd439;
	mov.u32 	%r248, %r953;
	ld.param.u32 	%r828, [_Z4bm3dILb1ELb0ELb1EEvPfPKfiiifiiiiifff_param_4];
	setp.gt.s32 	%p198, %r244, %r245;
	mul.wide.s32 	%rd107, %r828, 4;
	add.s64 	%rd439, %rd440, %rd107;
	@%p198 bra 	$L__BB2_78;
	sub.s32 	%r561, %r245, %r244;
	and.b32  	%r562, %r561, 1;
	setp.eq.b32 	%p199, %r562, 1;
	mov.u32 	%r958, %r244;
	@%p199 bra 	$L__BB2_71;
	bar.warp.sync 	%r62;
	ld.global.nc.f32 	%f311, [%rd440];
	sub.f32 	%f312, %f1, %f311;
	fma.rn.f32 	%f313, %f312, %f312, 0f00000000;
	ld.global.nc.f32 	%f314, [%rd439];
	sub.f32 	%f315, %f2, %f314;
	fma.rn.f32 	%f316, %f315, %f315, 0f00000000;
	add.s64 	%rd108, %rd439, %rd3;
	ld.global.nc.f32 	%f317, [%rd108];
	sub.f32 	%f318, %f3, %f317;
	fma.rn.f32 	%f319, %f318, %f318, %f313;
	add.s64 	%rd109, %rd108, %rd3;
	ld.global.nc.f32 	%f320, [%rd109];
	sub.f32 	%f321, %f4, %f320;
	fma.rn.f32 	%f322, %f321, %f321, %f316;
	add.s64 	%rd110, %rd109, %rd3;
	ld.global.nc.f32 	%f323, [%rd110];
	sub.f32 	%f324, %f5, %f323;
	fma.rn.f32 	%f325, %f324, %f324, %f319;
	add.s64 	%rd111, %rd110, %rd3;
	ld.global.nc.f32 	%f326, [%rd111];
	sub.f32 	%f327, %f6, %f326;
	fma.rn.f32 	%f328, %f327, %f327, %f322;
	add.s64 	%rd112, %rd111, %rd3;
	ld.global.nc.f32 	%f329, [%rd112];
	sub.f32 	%f330, %f7, %f329;
	fma.rn.f32 	%f331, %f330, %f330, %f325;
	add.s64 	%rd113, %rd112, %rd3;
	ld.global.nc.f32 	%f332, [%rd113];
	sub.f32 	%f333, %f8, %f332;
	fma.rn.f32 	%f334, %f333, %f333, %f328;
	add.f32 	%f335, %f331, %f334;
	mov.b32 	%r563, %f335;
	shfl.sync.bfly.b32	%r564|%p200, %r563, 1, 6175, %r62;
	mov.b32 	%f336, %r564;
	add.f32 	%f337, %f335, %f336;
	mov.b32 	%r565, %f337;
	shfl.sync.bfly.b32	%r566|%p201, %r565, 2, 6175, %r62;
	mov.b32 	%f338, %r566;
	add.f32 	%f339, %f337, %f338;
	mov.b32 	%r567, %f339;
	shfl.sync.bfly.b32	%r568|%p202, %r567, 4, 6175, %r62;
	mov.b32 	%f340, %r568;
	add.f32 	%f69, %f339, %f340;
	mov.b32 	%r569, %f4486;
	shfl.sync.up.b32	%r251|%p203, %r569, 1, 6144, %r62;
	shfl.sync.up.b32	%r252|%p204, %r967, 1, 6144, %r62;
	shfl.sync.up.b32	%r253|%p205, %r968, 1, 6144, %r62;
	setp.geu.f32 	%p206, %f69, %f4486;
	setp.lt.f32 	%p207, %f69, %f4486;
	selp.u32 	%r570, 1, 0, %p207;
	shfl.sync.up.b32	%r254|%p208, %r570, 1, 6144, %r62;
	@%p206 bra 	$L__BB2_70;
	setp.eq.s32 	%p209, %r2, 0;
	mov.b32 	%f341, %r251;
	setp.eq.s32 	%p210, %r254, 0;
	or.pred  	%p211, %p209, %p210;
	selp.f32 	%f4486, %f69, %f341, %p211;
	selp.b32 	%r967, %r244, %r252, %p211;
	selp.b32 	%r968, %r248, %r253, %p211;
$L__BB2_70:
	add.s32 	%r958, %r244, 1;
	add.s64 	%rd440, %rd440, 4;
$L__BB2_71:
	setp.eq.s32 	%p212, %r245, %r244;
	@%p212 bra 	$L__BB2_78;
	sub.s32 	%r964, %r958, %r245;
	add.s32 	%r963, %r958, -1;
	add.s64 	%rd441, %rd440, 4;
$L__BB2_73:
	add.s32 	%r963, %r963, 2;
	add.s64 	%rd114, %rd441, -4;
	bar.warp.sync 	%r62;
	ld.global.nc.f32 	%f342, [%rd441+-4];
	sub.f32 	%f343, %f1, %f342;
	fma.rn.f32 	%f344, %f343, %f343, 0f00000000;
	add.s64 	%rd27, %rd114, %rd3;
	ld.global.nc.f32 	%f345, [%rd27];
	sub.f32 	%f346, %f2, %f345;
	fma.rn.f32 	%f347, %f346, %f346, 0f00000000;
	add.s64 	%rd28, %rd27, %rd3;
	ld.global.nc.f32 	%f348, [%rd28];
	sub.f32 	%f349, %f3, %f348;
	fma.rn.f32 	%f350, %f349, %f349, %f344;
	add.s64 	%rd29, %rd28, %rd3;
	ld.global.nc.f32 	%f351, [%rd29];
	sub.f32 	%f352, %f4, %f351;
	fma.rn.f32 	%f353, %f352, %f352, %f347;
	add.s64 	%rd30, %rd29, %rd3;
	ld.global.nc.f32 	%f354, [%rd30];
	sub.f32 	%f355, %f5, %f354;
	fma.rn.f32 	%f356, %f355, %f355, %f350;
	add.s64 	%rd31, %rd30, %rd3;
	ld.global.nc.f32 	%f357, [%rd31];
	sub.f32 	%f358, %f6, %f357;
	fma.rn.f32 	%f359, %f358, %f358, %f353;
	add.s64 	%rd32, %rd31, %rd3;
	ld.global.nc.f32 	%f360, [%rd32];
	sub.f32 	%f361, %f7, %f360;
	fma.rn.f32 	%f362, %f361, %f361, %f356;
	add.s64 	%rd33, %rd32, %rd3;
	ld.global.nc.f32 	%f363, [%rd33];
	sub.f32 	%f364, %f8, %f363;
	fma.rn.f32 	%f365, %f364, %f364, %f359;
	add.f32 	%f366, %f362, %f365;
	mov.b32 	%r571, %f366;
	shfl.sync.bfly.b32	%r572|%p213, %r571, 1, 6175, %r62;
	mov.b32 	%f367, %r572;
	add.f32 	%f368, %f366, %f367;
	mov.b32 	%r573, %f368;
	shfl.sync.bfly.b32	%r574|%p214, %r573, 2, 6175, %r62;
	mov.b32 	%f369, %r574;
	add.f32 	%f370, %f368, %f369;
	mov.b32 	%r575, %f370;
	shfl.sync.bfly.b32	%r576|%p215, %r575, 4, 6175, %r62;
	mov.b32 	%f371, %r576;
	add.f32 	%f75, %f370, %f371;
	mov.b32 	%r577, %f4486;
	shfl.sync.up.b32	%r272|%p216, %r577, 1, 6144, %r62;
	shfl.sync.up.b32	%r273|%p217, %r967, 1, 6144, %r62;
	shfl.sync.up.b32	%r274|%p218, %r968, 1, 6144, %r62;
	setp.geu.f32 	%p219, %f75, %f4486;
	setp.lt.f32 	%p220, %f75, %f4486;
	selp.u32 	%r578, 1, 0, %p220;
	shfl.sync.up.b32	%r275|%p221, %r578, 1, 6144, %r62;
	@%p219 bra 	$L__BB2_75;
	setp.eq.s32 	%p222, %r2, 0;
	mov.b32 	%f372, %r272;
	setp.eq.s32 	%p223, %r275, 0;
	or.pred  	%p224, %p222, %p223;
	selp.f32 	%f4486, %f75, %f372, %p224;
	add.s32 	%r579, %r963, -1;
	selp.b32 	%r967, %r579, %r273, %p224;
	selp.b32 	%r968, %r248, %r274, %p224;
$L__BB2_75:
	bar.warp.sync 	%r62;
	ld.global.nc.f32 	%f373, [%rd441];
	sub.f32 	%f374, %f1, %f373;
	fma.rn.f32 	%f375, %f374, %f374, 0f00000000;
	ld.global.nc.f32 	%f376, [%rd27+4];
	sub.f32 	%f377, %f2, %f376;
	fma.rn.f32 	%f378, %f377, %f377, 0f00000000;
	ld.global.nc.f32 	%f379, [%rd28+4];
	sub.f32 	%f380, %f3, %f379;
	fma.rn.f32 	%f381, %f380, %f380, %f375;
	ld.global.nc.f32 	%f382, [%rd29+4];
	sub.f32 	%f383, %f4, %f382;
	fma.rn.f32 	%f384, %f383, %f383, %f378;
	ld.global.nc.f32 	%f385, [%rd30+4];
	sub.f32 	%f386, %f5, %f385;
	fma.rn.f32 	%f387, %f386, %f386, %f381;
	ld.global.nc.f32 	%f388, [%rd31+4];
	sub.f32 	%f389, %f6, %f388;
	fma.rn.f32 	%f390, %f389, %f389, %f384;
	ld.global.nc.f32 	%f391, [%rd32+4];
	sub.f32 	%f392, %f7, %f391;
	fma.rn.f32 	%f393, %f392, %f392, %f387;
	ld.global.nc.f32 	%f394, [%rd33+4];
	sub.f32 	%f395, %f8, %f394;
	fma.rn.f32 	%f396, %f395, %f395, %f390;
	add.f32 	%f397, %f393, %f396;
	mov.b32 	%r580, %f397;
	shfl.sync.bfly.b32	%r581|%p225, %r580, 1, 6175, %r62;
	mov.b32 	%f398, %r581;
	add.f32 	%f399, %f397, %f398;
	mov.b32 	%r582, %f399;
	shfl.sync.bfly.b32	%r583|%p226, %r582, 2, 6175, %r62;
	mov.b32 	%f400, %r583;
	add.f32 	%f401, %f399, %f400;
	mov.b32 	%r584, %f401;
	shfl.sync.bfly.b32	%r585|%p227, %r584, 4, 6175, %r62;
	mov.b32 	%f402, %r585;
	add.f32 	%f78, %f401, %f402;
	mov.b32 	%r586, %f4486;
	shfl.sync.up.b32	%r280|%p228, %r586, 1, 6144, %r62;
	shfl.sync.up.b32	%r281|%p229, %r967, 1, 6144, %r62;
	shfl.sync.up.b32	%r282|%p230, %r968, 1, 6144, %r62;
	setp.geu.f32 	%p231, %f78, %f4486;
	setp.lt.f32 	%p232, %f78, %f4486;
	selp.u32 	%r587, 1, 0, %p232;
	shfl.sync.up.b32	%r283|%p233, %r587, 1, 6144, %r62;
	@%p231 bra 	$L__BB2_77;
	setp.eq.s32 	%p234, %r2, 0;
	mov.b32 	%f403, %r280;
	setp.eq.s32 	%p235, %r283, 0;
	or.pred  	%p236, %p234, %p235;
	selp.f32 	%f4486, %f78, %f403, %p236;
	selp.b32 	%r967, %r963, %r281, %p236;
	selp.b32 	%r968, %r248, %r282, %p236;
$L__BB2_77:
	add.s32 	%r964, %r964, 2;
	add.s64 	%rd441, %rd441, 8;
	setp.ne.s32 	%p237, %r964, 1;
	@%p237 bra 	$L__BB2_73;
$L__BB2_78:
	add.s32 	%r953, %r248, 1;
	setp.ne.s32 	%p238, %r248, %r247;
	@%p238 bra 	$L__BB2_66;
$L__BB2_79:
	ld.param.u32 	%r847, [_Z4bm3dILb1ELb0ELb1EEvPfPKfiiifiiiiifff_param_9];
	add.s32 	%r950, %r950, 1;
	setp.ne.s32 	%p239, %r950, %r847;
	@%p239 bra 	$L__BB2_64;
	mov.b32 	%r975, %f4486;
$L__BB2_81:
	mov.u32 	%r868, %r968;
	mov.u32 	%r869, %r967;
	ld.param.u32 	%r848, [_Z4bm3dILb1ELb0ELb1EEvPfPKfiiifiiiiifff_param_9];
	setp.lt.s32 	%p240, %r848, 1;
	@%p240 bra 	$L__BB2_102;
	ld.param.u32 	%r849, [_Z4bm3dILb1ELb0ELb1EEvPfPKfiiifiiiiifff_param_9];
	ld.param.u32 	%r837, [_Z4bm3dILb1ELb0ELb1EEvPfPKfiiifiiiiifff_param_8];
	add.s32 	%r299, %r235, %r837;
	setp.lt.u32 	%p241, %r849, 4;
	mov.b32 	%r997, 0;
	@%p241 bra 	$L__BB2_93;
	mov.b32 	%r978, 0;
$L__BB2_84:
	shfl.sync.idx.b32	%r591|%p242, %r975, %r978, 6175, -1;
	mov.b32 	%f84, %r591;
	shfl.sync.idx.b32	%r304|%p243, %r869, %r978, 6175, -1;
	shfl.sync.idx.b32	%r305|%p244, %r868, %r978, 6175, -1;
	setp.leu.f32 	%p245, %f4469, %f84;
	setp.gt.f32 	%p246, %f4469, %f84;
	selp.u32 	%r592, 1, 0, %p246;
	shfl.sync.up.b32	%r306|%p247, %r592, 1, 6144, -1;
	mov.b32 	%r593, %f4469;
	shfl.sync.up.b32	%r307|%p248, %r593, 1, 6144, -1;
	shfl.sync.up.b32	%r308|%p249, %r984, 1, 6144, -1;
	shfl.sync.up.b32	%r309|%p250, %r983, 1, 6144, -1;
	shfl.sync.up.b32	%r310|%p251, %r982, 1, 6144, -1;
	@%p245 bra 	$L__BB2_86;
	setp.eq.s32 	%p252, %r2, 0;
	mov.b32 	%f405, %r307;
	setp.eq.s32 	%p253, %r306, 0;
	or.pred  	%p254, %p252, %p253;
	selp.f32 	%f4469, %f84, %f405, %p254;
	selp.b32 	%r984, %r304, %r308, %p254;
	selp.b32 	%r983, %r305, %r309, %p254;
	selp.b32 	%r982, %r299, %r310, %p254;
$L__BB2_86:
	add.s32 	%r594, %r978, 1;
	shfl.sync.idx.b32	%r595|%p255, %r975, %r594, 6175, -1;
	mov.b32 	%f87, %r595;
	shfl.sync.idx.b32	%r317|%p256, %r869, %r594, 6175, -1;
	shfl.sync.idx.b32	%r318|%p257, %r868, %r594, 6175, -1;
	setp.leu.f32 	%p258, %f4469, %f87;
	setp.gt.f32 	%p259, %f4469, %f87;
	selp.u32 	%r596, 1, 0, %p259;
	shfl.sync.up.b32	%r319|%p260, %r596, 1, 6144, -1;
	mov.b32 	%r597, %f4469;
	shfl.sync.up.b32	%r320|%p261, %r597, 1, 6144, -1;
	shfl.sync.up.b32	%r321|%p262, %r984, 1, 6144, -1;
	shfl.sync.up.b32	%r322|%p263, %r983, 1, 6144, -1;
	shfl.sync.up.b32	%r323|%p264, %r982, 1, 6144, -1;
	@%p258 bra 	$L__BB2_88;
	setp.eq.s32 	%p265, %r2, 0;
	mov.b32 	%f406, %r320;
	setp.eq.s32 	%p266, %r319, 0;
	or.pred  	%p267, %p265, %p266;
	selp.f32 	%f4469, %f87, %f406, %p267;
	selp.b32 	%r984, %r317, %r321, %p267;
	selp.b32 	%r983, %r318, %r322, %p267;
	selp.b32 	%r982, %r299, %r323, %p267;
$L__BB2_88:
	add.s32 	%r598, %r978, 2;
	shfl.sync.idx.b32	%r599|%p268, %r975, %r598, 6175, -1;
	mov.b32 	%f90, %r599;
	shfl.sync.idx.b32	%r330|%p269, %r869, %r598, 6175, -1;
	shfl.sync.idx.b32	%r331|%p270, %r868, %r598, 6175, -1;
	setp.leu.f32 	%p271, %f4469, %f90;
	setp.gt.f32 	%p272, %f4469, %f90;
	selp.u32 	%r600, 1, 0, %p272;
	shfl.sync.up.b32	%r332|%p273, %r600, 1, 6144, -1;
	mov.b32 	%r601, %f4469;
	shfl.sync.up.b32	%r333|%p274, %r601, 1, 6144, -1;
	shfl.sync.up.b32	%r334|%p275, %r984, 1, 6144, -1;
	shfl.sync.up.b32	%r335|%p276, %r983, 1, 6144, -1;
	shfl.sync.up.b32	%r336|%p277, %r982, 1, 6144, -1;
	@%p271 bra 	$L__BB2_90;
	setp.eq.s32 	%p278, %r2, 0;
	mov.b32 	%f407, %r333;
	setp.eq.s32 	%p279, %r332, 0;
	or.pred  	%p280, %p278, %p279;
	selp.f32 	%f4469, %f90, %f407, %p280;
	selp.b32 	%r984, %r330, %r334, %p280;
	selp.b32 	%r983, %r331, %r335, %p280;
	selp.b32 	%r982, %r299, %r336, %p280;
$L__BB2_90:
	add.s32 	%r602, %r978, 3;
	shfl.sync.idx.b32	%r603|%p281, %r975, %r602, 6175, -1;
	mov.b32 	%f93, %r603;
	shfl.sync.idx.b32	%r343|%p282, %r869, %r602, 6175, -1;
	shfl.sync.idx.b32	%r344|%p283, %r868, %r602, 6175, -1;
	setp.leu.f32 	%p284, %f4469, %f93;
	setp.gt.f32 	%p285, %f4469, %f93;
	selp.u32 	%r604, 1, 0, %p285;
	shfl.sync.up.b32	%r345|%p286, %r604, 1, 6144, -1;
	mov.b32 	%r605, %f4469;
	shfl.sync.up.b32	%r346|%p287, %r605, 1, 6144, -1;
	shfl.sync.up.b32	%r347|%p288, %r984, 1, 6144, -1;
	shfl.sync.up.b32	%r348|%p289, %r983, 1, 6144, -1;
	shfl.sync.up.b32	%r349|%p290, %r982, 1, 6144, -1;
	@%p284 bra 	$L__BB2_92;
	setp.eq.s32 	%p291, %r2, 0;
	mov.b32 	%f408, %r346;
	setp.eq.s32 	%p292, %r345, 0;
	or.pred  	%p293, %p291, %p292;
	selp.f32 	%f4469, %f93, %f408, %p293;
	selp.b32 	%r984, %r343, %r347, %p293;
	selp.b32 	%r983, %r344, %r348, %p293;
	selp.b32 	%r982, %r299, %r349, %p293;
$L__BB2_92:
	ld.param.u32 	%r850, [_Z4bm3dILb1ELb0ELb1EEvPfPKfiiifiiiiifff_param_9];
	add.s32 	%r978, %r978, 4;
	and.b32  	%r997, %r850, 2147483644;
	setp.ne.s32 	%p294, %r978, %r997;
	@%p294 bra 	$L__BB2_84;
$L__BB2_93:
	ld.param.u32 	%r851, [_Z4bm3dILb1ELb0ELb1EEvPfPKfiiifiiiiifff_param_9];
	and.b32  	%r365, %r851, 3;
	setp.eq.s32 	%p295, %r365, 0;
	@%p295 bra 	$L__BB2_102;
	shfl.sync.idx.b32	%r606|%p296, %r975, %r997, 6175, -1;
	mov.b32 	%f98, %r606;
	shfl.sync.idx.b32	%r366|%p297, %r869, %r997, 6175, -1;
	shfl.sync.idx.b32	%r367|%p298, %r868, %r997, 6175, -1;
	setp.leu.f32 	%p299, %f4469, %f98;
	setp.gt.f32 	%p300, %f4469, %f98;
	selp.u32 	%r607, 1, 0, %p300;
	shfl.sync.up.b32	%r368|%p301, %r607, 1, 6144, -1;
	mov.b32 	%r608, %f4469;
	shfl.sync.up.b32	%r369|%p302, %r608, 1, 6144, -1;
	shfl.sync.up.b32	%r370|%p303, %r984, 1, 6144, -1;
	shfl.sync.up.b32	%r371|%p304, %r983, 1, 6144, -1;
	shfl.sync.up.b32	%r372|%p305, %r982, 1, 6144, -1;
	@%p299 bra 	$L__BB2_96;
	setp.eq.s32 	%p306, %r2, 0;
	mov.b32 	%f409, %r369;
	setp.eq.s32 	%p307, %r368, 0;
	or.pred  	%p308, %p306, %p307;
	selp.f32 	%f4469, %f98, %f409, %p308;
	selp.b32 	%r984, %r366, %r370, %p308;
	selp.b32 	%r983, %r367, %r371, %p308;
	selp.b32 	%r982, %r299, %r372, %p308;
$L__BB2_96:
	setp.eq.s32 	%p309, %r365, 1;
	@%p309 bra 	$L__BB2_102;
	add.s32 	%r609, %r997, 1;
	shfl.sync.idx.b32	%r610|%p310, %r975, %r609, 6175, -1;
	mov.b32 	%f101, %r610;
	shfl.sync.idx.b32	%r379|%p311, %r869, %r609, 6175, -1;
	shfl.sync.idx.b32	%r380|%p312, %r868, %r609, 6175, -1;
	setp.leu.f32 	%p313, %f4469, %f101;
	setp.gt.f32 	%p314, %f4469, %f101;
	selp.u32 	%r611, 1, 0, %p314;
	shfl.sync.up.b32	%r381|%p315, %r611, 1, 6144, -1;
	mov.b32 	%r612, %f4469;
	shfl.sync.up.b32	%r382|%p316, %r612, 1, 6144, -1;
	shfl.sync.up.b32	%r383|%p317, %r984, 1, 6144, -1;
	shfl.sync.up.b32	%r384|%p318, %r983, 1, 6144, -1;
	shfl.sync.up.b32	%r385|%p319, %r982, 1, 6144, -1;
	@%p313 bra 	$L__BB2_99;
	setp.eq.s32 	%p320, %r2, 0;
	mov.b32 	%f410, %r382;
	setp.eq.s32 	%p321, %r381, 0;
	or.pred  	%p322, %p320, %p321;
	selp.f32 	%f4469, %f101, %f410, %p322;
	selp.b32 	%r984, %r379, %r383, %p322;
	selp.b32 	%r983, %r380, %r384, %p322;
	selp.b32 	%r982, %r299, %r385, %p322;
$L__BB2_99:
	setp.eq.s32 	%p323, %r365, 2;
	@%p323 bra 	$L__BB2_102;
	add.s32 	%r613, %r997, 2;
	shfl.sync.idx.b32	%r614|%p324, %r975, %r613, 6175, -1;
	mov.b32 	%f104, %r614;
	shfl.sync.idx.b32	%r392|%p325, %r869, %r613, 6175, -1;
	shfl.sync.idx.b32	%r393|%p326, %r868, %r613, 6175, -1;
	setp.leu.f32 	%p327, %f4469, %f104;
	setp.gt.f32 	%p328, %f4469, %f104;
	selp.u32 	%r615, 1, 0, %p328;
	shfl.sync.up.b32	%r394|%p329, %r615, 1, 6144, -1;
	mov.b32 	%r616, %f4469;
	shfl.sync.up.b32	%r395|%p330, %r616, 1, 6144, -1;
	shfl.sync.up.b32	%r396|%p331, %r984, 1, 6144, -1;
	shfl.sync.up.b32	%r397|%p332, %r983, 1, 6144, -1;
	shfl.sync.up.b32	%r398|%p333, %r982, 1, 6144, -1;
	@%p327 bra 	$L__BB2_102;
	setp.eq.s32 	%p334, %r2, 0;
	mov.b32 	%f411, %r395;
	setp.eq.s32 	%p335, %r394, 0;
	or.pred  	%p336, %p334, %p335;
	selp.f32 	%f4469, %f104, %f411, %p336;
	selp.b32 	%r984, %r392, %r396, %p336;
	selp.b32 	%r983, %r393, %r397, %p336;
	selp.b32 	%r982, %r299, %r398, %p336;
$L__BB2_102:
	ld.param.u32 	%r838, [_Z4bm3dILb1ELb0ELb1EEvPfPKfiiifiiiiifff_param_8];
	add.s32 	%r944, %r235, 1;
	setp.ne.s32 	%p337, %r235, %r838;
	@%p337 bra 	$L__BB2_62;
$L__BB2_103:
	ld.param.f32 	%f4447, [_Z4bm3dILb1ELb0ELb1EEvPfPKfiiifiiiiifff_param_13];
	ld.param.u32 	%r839, [_Z4bm3dILb1ELb0ELb1EEvPfPKfiiifiiiiifff_param_8];
	ld.param.f32 	%f4446, [_Z4bm3dILb1ELb0ELb1EEvPfPKfiiifiiiiifff_param_5];
	ld.param.u32 	%r829, [_Z4bm3dILb1ELb0ELb1EEvPfPKfiiifiiiiifff_param_4];
	ld.param.u32 	%r817, [_Z4bm3dILb1ELb0ELb1EEvPfPKfiiifiiiiifff_param_3];
	ld.param.u64 	%rd432, [_Z4bm3dILb1ELb0ELb1EEvPfPKfiiifiiiiifff_param_1];
	ld.param.u64 	%rd430, [_Z4bm3dILb1ELb0ELb1EEvPfPKfiiifiiiiifff_param_0];
	setp.eq.s32 	%p338, %r2, 0;
	setp.eq.s32 	%p339, %r984, %r8;
	setp.eq.s32 	%p340, %r983, %r9;
	and.pred  	%p341, %p339, %p340;
	setp.eq.s32 	%p342, %r982, %r839;
	and.pred  	%p343, %p341, %p342;
	selp.u32 	%r624, 1, 0, %p343;
	shfl.sync.bfly.b32	%r625|%p344, %r624, 1, 6175, -1;
	add.s32 	%r626, %r625, %r624;
	shfl.sync.bfly.b32	%r627|%p345, %r626, 2, 6175, -1;
	add.s32 	%r628, %r626, %r627;
	shfl.sync.bfly.b32	%r629|%p346, %r628, 4, 6175, -1;
	mov.b32 	%r630, %f4469;
	shfl.sync.up.b32	%r631|%p347, %r630, 1, 6144, -1;
	shfl.sync.up.b32	%r632|%p348, %r984, 1, 6144, -1;
	shfl.sync.up.b32	%r633|%p349, %r983, 1, 6144, -1;
	shfl.sync.up.b32	%r634|%p350, %r982, 1, 6144, -1;
	neg.s32 	%r635, %r629;
	setp.eq.s32 	%p351, %r628, %r635;
	selp.b32 	%r636, %r8, %r632, %p338;
	selp.b32 	%r637, %r9, %r633, %p338;
	selp.b32 	%r638, %r839, %r634, %p338;
	selp.b32 	%r639, %r638, %r982, %p351;
	selp.b32 	%r640, %r637, %r983, %p351;
	selp.b32 	%r641, %r636, %r984, %p351;
	mul.lo.s32 	%r642, %r829, %r817;
	mul.lo.s32 	%r643, %r839, %r642;
	shl.b32 	%r644, %r643, 1;
	add.s32 	%r645, %r644, %r642;
	shfl.sync.idx.b32	%r646|%p352, %r641, 0, 6175, -1;
	shfl.sync.idx.b32	%r647|%p353, %r640, 0, 6175, -1;
	shfl.sync.idx.b32	%r648|%p354, %r639, 0, 6175, -1;
	add.s32 	%r649, %r646, %r2;
	mad.lo.s32 	%r650, %r647, %r829, %r649;
	mad.lo.s32 	%r651, %r648, %r642, %r650;
	cvta.to.global.u64 	%rd243, %rd432;
	mul.wide.s32 	%rd244, %r651, 4;
	add.s64 	%rd245, %rd243, %rd244;
	ld.global.nc.f32 	%f668, [%rd245];
	mul.wide.s32 	%rd246, %r645, 4;
	add.s64 	%rd247, %rd245, %rd246;
	ld.global.nc.f32 	%f669, [%rd247];
	mul.wide.s32 	%rd248, %r829, 4;
	add.s64 	%rd249, %rd245, %rd248;
	ld.global.nc.f32 	%f670, [%rd249];
	add.s64 	%rd250, %rd249, %rd246;
	ld.global.nc.f32 	%f671, [%rd250];
	add.s64 	%rd251, %rd249, %rd248;
	ld.global.nc.f32 	%f672, [%rd251];
	add.s64 	%rd252, %rd251, %rd246;
	ld.global.nc.f32 	%f673, [%rd252];
	add.s64 	%rd253, %rd251, %rd248;
	ld.global.nc.f32 	%f674, [%rd253];
	add.s64 	%rd254, %rd253, %rd246;
	ld.global.nc.f32 	%f675, [%rd254];
	add.s64 	%rd255, %rd253, %rd248;
	ld.global.nc.f32 	%f676, [%rd255];
	add.s64 	%rd256, %rd255, %rd246;
	ld.global.nc.f32 	%f677, [%rd256];
	add.s64 	%rd257, %rd255, %rd248;
	ld.global.nc.f32 	%f678, [%rd257];
	add.s64 	%rd258, %rd257, %rd246;
	ld.global.nc.f32 	%f679, [%rd258];
	add.s64 	%rd259, %rd257, %rd248;
	ld.global.nc.f32 	%f680, [%rd259];
	add.s64 	%rd260, %rd259, %rd246;
	ld.global.nc.f32 	%f681, [%rd260];
	add.s64 	%rd261, %rd259, %rd248;
	ld.global.nc.f32 	%f682, [%rd261];
	add.s64 	%rd262, %rd261, %rd246;
	ld.global.nc.f32 	%f683, [%rd262];
	shfl.sync.idx.b32	%r652|%p355, %r641, 1, 6175, -1;
	shfl.sync.idx.b32	%r653|%p356, %r640, 1, 6175, -1;
	shfl.sync.idx.b32	%r654|%p357, %r639, 1, 6175, -1;
	add.s32 	%r655, %r652, %r2;
	mad.lo.s32 	%r656, %r653, %r829, %r655;
	mad.lo.s32 	%r657, %r654, %r642, %r656;
	mul.wide.s32 	%rd263, %r657, 4;
	add.s64 	%rd264, %rd243, %rd263;
	ld.global.nc.f32 	%f684, [%rd264];
	add.s64 	%rd265, %rd264, %rd246;
	ld.global.nc.f32 	%f685, [%rd265];
	add.s64 	%rd266, %rd264, %rd248;
	ld.global.nc.f32 	%f686, [%rd266];
	add.s64 	%rd267, %rd266, %rd246;
	ld.global.nc.f32 	%f687, [%rd267];
	add.s64 	%rd268, %rd266, %rd248;
	ld.global.nc.f32 	%f688, [%rd268];
	add.s64 	%rd269, %rd268, %rd246;
	ld.global.nc.f32 	%f689, [%rd269];
	add.s64 	%rd270, %rd268, %rd248;
	ld.global.nc.f32 	%f690, [%rd270];
	add.s64 	%rd271, %rd270, %rd246;
	ld.global.nc.f32 	%f691, [%rd271];
	add.s64 	%rd272, %rd270, %rd248;
	ld.global.nc.f32 	%f692, [%rd272];
	add.s64 	%rd273, %rd272, %rd246;
	ld.global.nc.f32 	%f693, [%rd273];
	add.s64 	%rd274, %rd272, %rd248;
	ld.global.nc.f32 	%f694, [%rd274];
	add.s64 	%rd275, %rd274, %rd246;
	ld.global.nc.f32 	%f695, [%rd275];
	add.s64 	%rd276, %rd274, %rd248;
	ld.global.nc.f32 	%f696, [%rd276];
	add.s64 	%rd277, %rd276, %rd246;
	ld.global.nc.f32 	%f697, [%rd277];
	add.s64 	%rd278, %rd276, %rd248;
	ld.global.nc.f32 	%f698, [%rd278];
	add.s64 	%rd279, %rd278, %rd246;
	ld.global.nc.f32 	%f699, [%rd279];
	shfl.sync.idx.b32	%r658|%p358, %r641, 2, 6175, -1;
	shfl.sync.idx.b32	%r659|%p359, %r640, 2, 6175, -1;
	shfl.sync.idx.b32	%r660|%p360, %r639, 2, 6175, -1;
	add.s32 	%r661, %r658, %r2;
	mad.lo.s32 	%r662, %r659, %r829, %r661;
	mad.lo.s32 	%r663, %r660, %r642, %r662;
	mul.wide.s32 	%rd280, %r663, 4;
	add.s64 	%rd281, %rd243, %rd280;
	ld.global.nc.f32 	%f700, [%rd281];
	add.s64 	%rd282, %rd281, %rd246;
	ld.global.nc.f32 	%f701, [%rd282];
	add.s64 	%rd283, %rd281, %rd248;
	ld.global.nc.f32 	%f702, [%rd283];
	add.s64 	%rd284, %rd283, %rd246;
	ld.global.nc.f32 	%f703, [%rd284];
	add.s64 	%rd285, %rd283, %rd248;
	ld.global.nc.f32 	%f704, [%rd285];
	add.s64 	%rd286, %rd285, %rd246;
	ld.global.nc.f32 	%f705, [%rd286];
	add.s64 	%rd287, %rd285, %rd248;
	ld.global.nc.f32 	%f706, [%rd287];
	add.s64 	%rd288, %rd287, %rd246;
	ld.global.nc.f32 	%f707, [%rd288];
	add.s64 	%rd289, %rd287, %rd248;
	ld.global.nc.f32 	%f708, [%rd289];
	add.s64 	%rd290, %rd289, %rd246;
	ld.global.nc.f32 	%f709, [%rd290];
	add.s64 	%rd291, %rd289, %rd248;
	ld.global.nc.f32 	%f710, [%rd291];
	add.s64 	%rd292, %rd291, %rd246;
	ld.global.nc.f32 	%f711, [%rd292];
	add.s64 	%rd293, %rd291, %rd248;
	ld.global.nc.f32 	%f712, [%rd293];
	add.s64 	%rd294, %rd293, %rd246;
	ld.global.nc.f32 	%f713, [%rd294];
	add.s64 	%rd295, %rd293, %rd248;
	ld.global.nc.f32 	%f714, [%rd295];
	add.s64 	%rd296, %rd295, %rd246;
	ld.global.nc.f32 	%f715, [%rd296];
	shfl.sync.idx.b32	%r664|%p361, %r641, 3, 6175, -1;
	shfl.sync.idx.b32	%r665|%p362, %r640, 3, 6175, -1;
	shfl.sync.idx.b32	%r666|%p363, %r639, 3, 6175, -1;
	add.s32 	%r667, %r664, %r2;
	mad.lo.s32 	%r668, %r665, %r829, %r667;
	mad.lo.s32 	%r669, %r666, %r642, %r668;
	mul.wide.s32 	%rd297, %r669, 4;
	add.s64 	%rd298, %rd243, %rd297;
	ld.global.nc.f32 	%f716, [%rd298];
	add.s64 	%rd299, %rd298, %rd246;
	ld.global.nc.f32 	%f717, [%rd299];
	add.s64 	%rd300, %rd298, %rd248;
	ld.global.nc.f32 	%f718, [%rd300];
	add.s64 	%rd301, %rd300, %rd246;
	ld.global.nc.f32 	%f719, [%rd301];
	add.s64 	%rd302, %rd300, %rd248;
	ld.global.nc.f32 	%f720, [%rd302];
	add.s64 	%rd303, %rd302, %rd246;
	ld.global.nc.f32 	%f721, [%rd303];
	add.s64 	%rd304, %rd302, %rd248;
	ld.global.nc.f32 	%f722, [%rd304];
	add.s64 	%rd305, %rd304, %rd246;
	ld.global.nc.f32 	%f723, [%rd305];
	add.s64 	%rd306, %rd304, %rd248;
	ld.global.nc.f32 	%f724, [%rd306];
	add.s64 	%rd307, %rd306, %rd246;
	ld.global.nc.f32 	%f725, [%rd307];
	add.s64 	%rd308, %rd306, %rd248;
	ld.global.nc.f32 	%f726, [%rd308];
	add.s64 	%rd309, %rd308, %rd246;
	ld.global.nc.f32 	%f727, [%rd309];
	add.s64 	%rd310, %rd308, %rd248;
	ld.global.nc.f32 	%f728, [%rd310];
	add.s64 	%rd311, %rd310, %rd246;
	ld.global.nc.f32 	%f729, [%rd311];
	add.s64 	%rd312, %rd310, %rd248;
	ld.global.nc.f32 	%f730, [%rd312];
	add.s64 	%rd313, %rd312, %rd246;
	ld.global.nc.f32 	%f731, [%rd313];
	shfl.sync.idx.b32	%r670|%p364, %r641, 4, 6175, -1;
	shfl.sync.idx.b32	%r671|%p365, %r640, 4, 6175, -1;
	shfl.sync.idx.b32	%r672|%p366, %r639, 4, 6175, -1;
	add.s32 	%r673, %r670, %r2;
	mad.lo.s32 	%r674, %r671, %r829, %r673;
	mad.lo.s32 	%r675, %r672, %r642, %r674;
	mul.wide.s32 	%rd314, %r675, 4;
	add.s64 	%rd315, %rd243, %rd314;
	ld.global.nc.f32 	%f732, [%rd315];
	add.s64 	%rd316, %rd315, %rd246;
	ld.global.nc.f32 	%f733, [%rd316];
	add.s64 	%rd317, %rd315, %rd248;
	ld.global.nc.f32 	%f734, [%rd317];
	add.s64 	%rd318, %rd317, %rd246;
	ld.global.nc.f32 	%f735, [%rd318];
	add.s64 	%rd319, %rd317, %rd248;
	ld.global.nc.f32 	%f736, [%rd319];
	add.s64 	%rd320, %rd319, %rd246;
	ld.global.nc.f32 	%f737, [%rd320];
	add.s64 	%rd321, %rd319, %rd248;
	ld.global.nc.f32 	%f738, [%rd321];
	add.s64 	%rd322, %rd321, %rd246;
	ld.global.nc.f32 	%f739, [%rd322];
	add.s64 	%rd323, %rd321, %rd248;
	ld.global.nc.f32 	%f740, [%rd323];
	add.s64 	%rd324, %rd323, %rd246;
	ld.global.nc.f32 	%f741, [%rd324];
	add.s64 	%rd325, %rd323, %rd248;
	ld.global.nc.f32 	%f742, [%rd325];
	add.s64 	%rd326, %rd325, %rd246;
	ld.global.nc.f32 	%f743, [%rd326];
	add.s64 	%rd327, %rd325, %rd248;
	ld.global.nc.f32 	%f744, [%rd327];
	add.s64 	%rd328, %rd327, %rd246;
	ld.global.nc.f32 	%f745, [%rd328];
	add.s64 	%rd329, %rd327, %rd248;
	ld.global.nc.f32 	%f746, [%rd329];
	add.s64 	%rd330, %rd329, %rd246;
	ld.global.nc.f32 	%f747, [%rd330];
	shfl.sync.idx.b32	%r676|%p367, %r641, 5, 6175, -1;
	shfl.sync.idx.b32	%r677|%p368, %r640, 5, 6175, -1;
	shfl.sync.idx.b32	%r678|%p369, %r639, 5, 6175, -1;
	add.s32 	%r679, %r676, %r2;
	mad.lo.s32 	%r680, %r677, %r829, %r679;
	mad.lo.s32 	%r681, %r678, %r642, %r680;
	mul.wide.s32 	%rd331, %r681, 4;
	add.s64 	%rd332, %rd243, %rd331;
	ld.global.nc.f32 	%f748, [%rd332];
	add.s64 	%rd333, %rd332, %rd246;
	ld.global.nc.f32 	%f749, [%rd333];
	add.s64 	%rd334, %rd332, %rd248;
	ld.global.nc.f32 	%f750, [%rd334];
	add.s64 	%rd335, %rd334, %rd246;
	ld.global.nc.f32 	%f751, [%rd335];
	add.s64 	%rd336, %rd334, %rd248;
	ld.global.nc.f32 	%f752, [%rd336];
	add.s64 	%rd337, %rd336, %rd246;
	ld.global.nc.f32 	%f753, [%rd337];
	add.s64 	%rd338, %rd336, %rd248;
	ld.global.nc.f32 	%f754, [%rd338];
	add.s64 	%rd339, %rd338, %rd246;
	ld.global.nc.f32 	%f755, [%rd339];
	add.s64 	%rd340, %rd338, %rd248;
	ld.global.nc.f32 	%f756, [%rd340];
	add.s64 	%rd341, %rd340, %rd246;
	ld.global.nc.f32 	%f757, [%rd341];
	add.s64 	%rd342, %rd340, %rd248;
	ld.global.nc.f32 	%f758, [%rd342];
	add.s64 	%rd343, %rd342, %rd246;
	ld.global.nc.f32 	%f759, [%rd343];
	add.s64 	%rd344, %rd342, %rd248;
	ld.global.nc.f32 	%f760, [%rd344];
	add.s64 	%rd345, %rd344, %rd246;
	ld.global.nc.f32 	%f761, [%rd345];
	add.s64 	%rd346, %rd344, %rd248;
	ld.global.nc.f32 	%f762, [%rd346];
	add.s64 	%rd347, %rd346, %rd246;
	ld.global.nc.f32 	%f763, [%rd347];
	shfl.sync.idx.b32	%r682|%p370, %r641, 6, 6175, -1;
	shfl.sync.idx.b32	%r683|%p371, %r640, 6, 6175, -1;
	shfl.sync.idx.b32	%r684|%p372, %r639, 6, 6175, -1;
	add.s32 	%r685, %r682, %r2;
	mad.lo.s32 	%r686, %r683, %r829, %r685;
	mad.lo.s32 	%r687, %r684, %r642, %r686;
	mul.wide.s32 	%rd348, %r687, 4;
	add.s64 	%rd349, %rd243, %rd348;
	ld.global.nc.f32 	%f764, [%rd349];
	add.s64 	%rd350, %rd349, %rd246;
	ld.global.nc.f32 	%f765, [%rd350];
	add.s64 	%rd351, %rd349, %rd248;
	ld.global.nc.f32 	%f766, [%rd351];
	add.s64 	%rd352, %rd351, %rd246;
	ld.global.nc.f32 	%f767, [%rd352];
	add.s64 	%rd353, %rd351, %rd248;
	ld.global.nc.f32 	%f768, [%rd353];
	add.s64 	%rd354, %rd353, %rd246;
	ld.global.nc.f32 	%f769, [%rd354];
	add.s64 	%rd355, %rd353, %rd248;
	ld.global.nc.f32 	%f770, [%rd355];
	add.s64 	%rd356, %rd355, %rd246;
	ld.global.nc.f32 	%f771, [%rd356];
	add.s64 	%rd357, %rd355, %rd248;
	ld.global.nc.f32 	%f772, [%rd357];
	add.s64 	%rd358, %rd357, %rd246;
	ld.global.nc.f32 	%f773, [%rd358];
	add.s64 	%rd359, %rd357, %rd248;
	ld.global.nc.f32 	%f774, [%rd359];
	add.s64 	%rd360, %rd359, %rd246;
	ld.global.nc.f32 	%f775, [%rd360];
	add.s64 	%rd361, %rd359, %rd248;
	ld.global.nc.f32 	%f776, [%rd361];
	add.s64 	%rd362, %rd361, %rd246;
	ld.global.nc.f32 	%f777, [%rd362];
	add.s64 	%rd363, %rd361, %rd248;
	ld.global.nc.f32 	%f778, [%rd363];
	add.s64 	%rd364, %rd363, %rd246;
	ld.global.nc.f32 	%f779, [%rd364];
	shfl.sync.idx.b32	%r688|%p373, %r641, 7, 6175, -1;
	shfl.sync.idx.b32	%r689|%p374, %r640, 7, 6175, -1;
	shfl.sync.idx.b32	%r690|%p375, %r639, 7, 6175, -1;
	add.s32 	%r691, %r688, %r2;
	mad.lo.s32 	%r692, %r689, %r829, %r691;
	mad.lo.s32 	%r693, %r690, %r642, %r692;
	mul.wide.s32 	%rd365, %r693, 4;
	add.s64 	%rd366, %rd243, %rd365;
	ld.global.nc.f32 	%f780, [%rd366];
	add.s64 	%rd367, %rd366, %rd246;
	ld.global.nc.f32 	%f781, [%rd367];
	add.s64 	%rd368, %rd366, %rd248;
	ld.global.nc.f32 	%f782, [%rd368];
	add.s64 	%rd369, %rd368, %rd246;
	ld.global.nc.f32 	%f783, [%rd369];
	add.s64 	%rd370, %rd368, %rd248;
	ld.global.nc.f32 	%f784, [%rd370];
	add.s64 	%rd371, %rd370, %rd246;
	ld.global.nc.f32 	%f785, [%rd371];
	add.s64 	%rd372, %rd370, %rd248;
	ld.global.nc.f32 	%f786, [%rd372];
	add.s64 	%rd373, %rd372, %rd246;
	ld.global.nc.f32 	%f787, [%rd373];
	add.s64 	%rd374, %rd372, %rd248;
	ld.global.nc.f32 	%f788, [%rd374];
	add.s64 	%rd375, %rd374, %rd246;
	ld.global.nc.f32 	%f789, [%rd375];
	add.s64 	%rd376, %rd374, %rd248;
	ld.global.nc.f32 	%f790, [%rd376];
	add.s64 	%rd377, %rd376, %rd246;
	ld.global.nc.f32 	%f791, [%rd377];
	add.s64 	%rd378, %rd376, %rd248;
	ld.global.nc.f32 	%f792, [%rd378];
	add.s64 	%rd379, %rd378, %rd246;
	ld.global.nc.f32 	%f793, [%rd379];
	add.s64 	%rd380, %rd378, %rd248;
	ld.global.nc.f32 	%f794, [%rd380];
	add.s64 	%rd381, %rd380, %rd246;
	ld.global.nc.f32 	%f795, [%rd381];
	sub.f32 	%f796, %f669, %f683;
	add.f32 	%f797, %f669, %f683;
	sub.f32 	%f798, %f677, %f675;
	add.f32 	%f799, %f677, %f675;
	sub.f32 	%f800, %f673, %f679;
	sub.f32 	%f801, %f671, %f681;
	add.f32 	%f802, %f800, %f801;
	add.f32 	%f803, %f671, %f681;
	sub.f32 	%f804, %f800, %f801;
	add.f32 	%f805, %f673, %f679;
	mul.f32 	%f806, %f802, 0f3F3504F3;
	sub.f32 	%f807, %f796, %f806;
	mul.f32 	%f808, %f804, 0f3F3504F3;
	sub.f32 	%f809, %f798, %f808;
	fma.rn.f32 	%f810, %f809, 0f3F2B0DC1, %f807;
	mul.f32 	%f811, %f810, 0f3FD4DB31;
	mul.f32 	%f812, %f807, 0f3F2B0DC1;
	sub.f32 	%f813, %f809, %f812;
	mul.f32 	%f814, %f813, 0fBFD4DB31;
	add.f32 	%f815, %f797, %f799;
	add.f32 	%f816, %f805, %f803;
	sub.f32 	%f817, %f815, %f816;
	mul.f32 	%f818, %f817, 0f3FB504F3;
	add.f32 	%f819, %f815, %f816;
	mul.f32 	%f820, %f819, 0f3FB504F3;
	add.f32 	%f821, %f796, %f806;
	add.f32 	%f822, %f798, %f808;
	mul.f32 	%f823, %f822, 0f3E4BAFAF;
	sub.f32 	%f824, %f821, %f823;
	mul.f32 	%f825, %f824, 0f3FFB14BE;
	fma.rn.f32 	%f826, %f821, 0f3E4BAFAF, %f822;
	mul.f32 	%f827, %f826, 0f3FFB14BE;
	sub.f32 	%f828, %f797, %f799;
	sub.f32 	%f829, %f805, %f803;
	mul.f32 	%f830, %f829, 0f3ED413CD;
	sub.f32 	%f831, %f828, %f830;
	mul.f32 	%f832, %f831, 0f3FEC835E;
	fma.rn.f32 	%f833, %f828, 0f3ED413CD, %f829;
	mul.f32 	%f834, %f833, 0f3FEC835E;
	sub.f32 	%f835, %f685, %f699;
	add.f32 	%f836, %f685, %f699;
	sub.f32 	%f837, %f693, %f691;
	add.f32 	%f838, %f693, %f691;
	sub.f32 	%f839, %f689, %f695;
	sub.f32 	%f840, %f687, %f697;
	add.f32 	%f841, %f839, %f840;
	add.f32 	%f842, %f687, %f697;
	sub.f32 	%f843, %f839, %f840;
	add.f32 	%f844, %f689, %f695;
	mul.f32 	%f845, %f841, 0f3F3504F3;
	sub.f32 	%f846, %f835, %f845;
	mul.f32 	%f847, %f843, 0f3F3504F3;
	sub.f32 	%f848, %f837, %f847;
	fma.rn.f32 	%f849, %f848, 0f3F2B0DC1, %f846;
	mul.f32 	%f850, %f849, 0f3FD4DB31;
	mul.f32 	%f851, %f846, 0f3F2B0DC1;
	sub.f32 	%f852, %f848, %f851;
	mul.f32 	%f853, %f852, 0fBFD4DB31;
	add.f32 	%f854, %f836, %f838;
	add.f32 	%f855, %f844, %f842;
	sub.f32 	%f856, %f854, %f855;
	mul.f32 	%f857, %f856, 0f3FB504F3;
	add.f32 	%f858, %f854, %f855;
	mul.f32 	%f859, %f858, 0f3FB504F3;
	add.f32 	%f860, %f835, %f845;
	add.f32 	%f861, %f837, %f847;
	mul.f32 	%f862, %f861, 0f3E4BAFAF;
	sub.f32 	%f863, %f860, %f862;
	mul.f32 	%f864, %f863, 0f3FFB14BE;
	fma.rn.f32 	%f865, %f860, 0f3E4BAFAF, %f861;
	mul.f32 	%f866, %f865, 0f3FFB14BE;
	sub.f32 	%f867, %f836, %f838;
	sub.f32 	%f868, %f844, %f842;
	mul.f32 	%f869, %f868, 0f3ED413CD;
	sub.f32 	%f870, %f867, %f869;
	mul.f32 	%f871, %f870, 0f3FEC835E;
	fma.rn.f32 	%f872, %f867, 0f3ED413CD, %f868;
	mul.f32 	%f873, %f872, 0f3FEC835E;
	sub.f32 	%f874, %f701, %f715;
	add.f32 	%f875, %f701, %f715;
	sub.f32 	%f876, %f709, %f707;
	add.f32 	%f877, %f709, %f707;
	sub.f32 	%f878, %f705, %f711;
	sub.f32 	%f879, %f703, %f713;
	add.f32 	%f880, %f878, %f879;
	add.f32 	%f881, %f703, %f713;
	sub.f32 	%f882, %f878, %f879;
	add.f32 	%f883, %f705, %f711;
	mul.f32 	%f884, %f880, 0f3F3504F3;
	sub.f32 	%f885, %f874, %f884;
	mul.f32 	%f886, %f882, 0f3F3504F3;
	sub.f32 	%f887, %f876, %f886;
	fma.rn.f32 	%f888, %f887, 0f3F2B0DC1, %f885;
	mul.f32 	%f889, %f888, 0f3FD4DB31;
	mul.f32 	%f890, %f885, 0f3F2B0DC1;
	sub.f32 	%f891, %f887, %f890;
	mul.f32 	%f892, %f891, 0fBFD4DB31;
	add.f32 	%f893, %f875, %f877;
	add.f32 	%f894, %f883, %f881;
	sub.f32 	%f895, %f893, %f894;
	mul.f32 	%f896, %f895, 0f3FB504F3;
	add.f32 	%f897, %f893, %f894;
	mul.f32 	%f898, %f897, 0f3FB504F3;
	add.f32 	%f899, %f874, %f884;
	add.f32 	%f900, %f876, %f886;
	mul.f32 	%f901, %f900, 0f3E4BAFAF;
	sub.f32 	%f902, %f899, %f901;
	mul.f32 	%f903, %f902, 0f3FFB14BE;
	fma.rn.f32 	%f904, %f899, 0f3E4BAFAF, %f900;
	mul.f32 	%f905, %f904, 0f3FFB14BE;
	sub.f32 	%f906, %f875, %f877;
	sub.f32 	%f907, %f883, %f881;
	mul.f32 	%f908, %f907, 0f3ED413CD;
	sub.f32 	%f909, %f906, %f908;
	mul.f32 	%f910, %f909, 0f3FEC835E;
	fma.rn.f32 	%f911, %f906, 0f3ED413CD, %f907;
	mul.f32 	%f912, %f911, 0f3FEC835E;
	sub.f32 	%f913, %f717, %f731;
	add.f32 	%f914, %f717, %f731;
	sub.f32 	%f915, %f725, %f723;
	add.f32 	%f916, %f725, %f723;
	sub.f32 	%f917, %f721, %f727;
	sub.f32 	%f918, %f719, %f729;
	add.f32 	%f919, %f917, %f918;
	add.f32 	%f920, %f719, %f729;
	sub.f32 	%f921, %f917, %f918;
	add.f32 	%f922, %f721, %f727;
	mul.f32 	%f923, %f919, 0f3F3504F3;
	sub.f32 	%f924, %f913, %f923;
	mul.f32 	%f925, %f921, 0f3F3504F3;
	sub.f32 	%f926, %f915, %f925;
	fma.rn.f32 	%f927, %f926, 0f3F2B0DC1, %f924;
	mul.f32 	%f928, %f927, 0f3FD4DB31;
	mul.f32 	%f929, %f924, 0f3F2B0DC1;
	sub.f32 	%f930, %f926, %f929;
	mul.f32 	%f931, %f930, 0fBFD4DB31;
	add.f32 	%f932, %f914, %f916;
	add.f32 	%f933, %f922, %f920;
	sub.f32 	%f934, %f932, %f933;
	mul.f32 	%f935, %f934, 0f3FB504F3;
	add.f32 	%f936, %f932, %f933;
	mul.f32 	%f937, %f936, 0f3FB504F3;
	add.f32 	%f938, %f913, %f923;
	add.f32 	%f939, %f915, %f925;
	mul.f32 	%f940, %f939, 0f3E4BAFAF;
	sub.f32 	%f941, %f938, %f940;
	mul.f32 	%f942, %f941, 0f3FFB14BE;
	fma.rn.f32 	%f943, %f938, 0f3E4BAFAF, %f939;
	mul.f32 	%f944, %f943, 0f3FFB14BE;
	sub.f32 	%f945, %f914, %f916;
	sub.f32 	%f946, %f922, %f920;
	mul.f32 	%f947, %f946, 0f3ED413CD;
	sub.f32 	%f948, %f945, %f947;
	mul.f32 	%f949, %f948, 0f3FEC835E;
	fma.rn.f32 	%f950, %f945, 0f3ED413CD, %f946;
	mul.f32 	%f951, %f950, 0f3FEC835E;
	sub.f32 	%f952, %f733, %f747;
	add.f32 	%f953, %f733, %f747;
	sub.f32 	%f954, %f741, %f739;
	add.f32 	%f955, %f741, %f739;
	sub.f32 	%f956, %f737, %f743;
	sub.f32 	%f957, %f735, %f745;
	add.f32 	%f958, %f956, %f957;
	add.f32 	%f959, %f735, %f745;
	sub.f32 	%f960, %f956, %f957;
	add.f32 	%f961, %f737, %f743;
	mul.f32 	%f962, %f958, 0f3F3504F3;
	sub.f32 	%f963, %f952, %f962;
	mul.f32 	%f964, %f960, 0f3F3504F3;
	sub.f32 	%f965, %f954, %f964;
	fma.rn.f32 	%f966, %f965, 0f3F2B0DC1, %f963;
	mul.f32 	%f967, %f966, 0f3FD4DB31;
	mul.f32 	%f968, %f963, 0f3F2B0DC1;
	sub.f32 	%f969, %f965, %f968;
	mul.f32 	%f970, %f969, 0fBFD4DB31;
	add.f32 	%f971, %f953, %f955;
	add.f32 	%f972, %f961, %f959;
	sub.f32 	%f973, %f971, %f972;
	mul.f32 	%f974, %f973, 0f3FB504F3;
	add.f32 	%f975, %f971, %f972;
	mul.f32 	%f976, %f975, 0f3FB504F3;
	add.f32 	%f977, %f952, %f962;
	add.f32 	%f978, %f954, %f964;
	mul.f32 	%f979, %f978, 0f3E4BAFAF;
	sub.f32 	%f980, %f977, %f979;
	mul.f32 	%f981, %f980, 0f3FFB14BE;
	fma.rn.f32 	%f982, %f977, 0f3E4BAFAF, %f978;
	mul.f32 	%f983, %f982, 0f3FFB14BE;
	sub.f32 	%f984, %f953, %f955;
	sub.f32 	%f985, %f961, %f959;
	mul.f32 	%f986, %f985, 0f3ED413CD;
	sub.f32 	%f987, %f984, %f986;
	mul.f32 	%f988, %f987, 0f3FEC835E;
	fma.rn.f32 	%f989, %f984, 0f3ED413CD, %f985;
	mul.f32 	%f990, %f989, 0f3FEC835E;
	sub.f32 	%f991, %f749, %f763;
	add.f32 	%f992, %f749, %f763;
	sub.f32 	%f993, %f757, %f755;
	add.f32 	%f994, %f757, %f755;
	sub.f32 	%f995, %f753, %f759;
	sub.f32 	%f996, %f751, %f761;
	add.f32 	%f997, %f995, %f996;
	add.f32 	%f998, %f751, %f761;
	sub.f32 	%f999, %f995, %f996;
	add.f32 	%f1000, %f753, %f759;
	mul.f32 	%f1001, %f997, 0f3F3504F3;
	sub.f32 	%f1002, %f991, %f1001;
	mul.f32 	%f1003, %f999, 0f3F3504F3;
	sub.f32 	%f1004, %f993, %f1003;
	fma.rn.f32 	%f1005, %f1004, 0f3F2B0DC1, %f1002;
	mul.f32 	%f1006, %f1005, 0f3FD4DB31;
	mul.f32 	%f1007, %f1002, 0f3F2B0DC1;
	sub.f32 	%f1008, %f1004, %f1007;
	mul.f32 	%f1009, %f1008, 0fBFD4DB31;
	add.f32 	%f1010, %f992, %f994;
	add.f32 	%f1011, %f1000, %f998;
	sub.f32 	%f1012, %f1010, %f1011;
	mul.f32 	%f1013, %f1012, 0f3FB504F3;
	add.f32 	%f1014, %f1010, %f1011;
	mul.f32 	%f1015, %f1014, 0f3FB504F3;
	add.f32 	%f1016, %f991, %f1001;
	add.f32 	%f1017, %f993, %f1003;
	mul.f32 	%f1018, %f1017, 0f3E4BAFAF;
	sub.f32 	%f1019, %f1016, %f1018;
	mul.f32 	%f1020, %f1019, 0f3FFB14BE;
	fma.rn.f32 	%f1021, %f1016, 0f3E4BAFAF, %f1017;
	mul.f32 	%f1022, %f1021, 0f3FFB14BE;
	sub.f32 	%f1023, %f992, %f994;
	sub.f32 	%f1024, %f1000, %f998;
	mul.f32 	%f1025, %f1024, 0f3ED413CD;
	sub.f32 	%f1026, %f1023, %f1025;
	mul.f32 	%f1027, %f1026, 0f3FEC835E;
	fma.rn.f32 	%f1028, %f1023, 0f3ED413CD, %f1024;
	mul.f32 	%f1029, %f1028, 0f3FEC835E;
	sub.f32 	%f1030, %f765, %f779;
	add.f32 	%f1031, %f765, %f779;
	sub.f32 	%f1032, %f773, %f771;
	add.f32 	%f1033, %f773, %f771;
	sub.f32 	%f1034, %f769, %f775;
	sub.f32 	%f1035, %f767, %f777;
	add.f32 	%f1036, %f1034, %f1035;
	add.f32 	%f1037, %f767, %f777;
	sub.f32 	%f1038, %f1034, %f1035;
	add.f32 	%f1039, %f769, %f775;
	mul.f32 	%f1040, %f1036, 0f3F3504F3;
	sub.f32 	%f1041, %f1030, %f1040;
	mul.f32 	%f1042, %f1038, 0f3F3504F3;
	sub.f32 	%f1043, %f1032, %f1042;
	fma.rn.f32 	%f1044, %f1043, 0f3F2B0DC1, %f1041;
	mul.f32 	%f1045, %f1044, 0f3FD4DB31;
	mul.f32 	%f1046, %f1041, 0f3F2B0DC1;
	sub.f32 	%f1047, %f1043, %f1046;
	mul.f32 	%f1048, %f1047, 0fBFD4DB31;
	add.f32 	%f1049, %f1031, %f1033;
	add.f32 	%f1050, %f1039, %f1037;
	sub.f32 	%f1051, %f1049, %f1050;
	mul.f32 	%f1052, %f1051, 0f3FB504F3;
	add.f32 	%f1053, %f1049, %f1050;
	mul.f32 	%f1054, %f1053, 0f3FB504F3;
	add.f32 	%f1055, %f1030, %f1040;
	add.f32 	%f1056, %f1032, %f1042;
	mul.f32 	%f1057, %f1056, 0f3E4BAFAF;
	sub.f32 	%f1058, %f1055, %f1057;
	mul.f32 	%f1059, %f1058, 0f3FFB14BE;
	fma.rn.f32 	%f1060, %f1055, 0f3E4BAFAF, %f1056;
	mul.f32 	%f1061, %f1060, 0f3FFB14BE;
	sub.f32 	%f1062, %f1031, %f1033;
	sub.f32 	%f1063, %f1039, %f1037;
	mul.f32 	%f1064, %f1063, 0f3ED413CD;
	sub.f32 	%f1065, %f1062, %f1064;
	mul.f32 	%f1066, %f1065, 0f3FEC835E;
	fma.rn.f32 	%f1067, %f1062, 0f3ED413CD, %f1063;
	mul.f32 	%f1068, %f1067, 0f3FEC835E;
	sub.f32 	%f1069, %f781, %f795;
	add.f32 	%f1070, %f781, %f795;
	sub.f32 	%f1071, %f789, %f787;
	add.f32 	%f1072, %f789, %f787;
	sub.f32 	%f1073, %f785, %f791;
	sub.f32 	%f1074, %f783, %f793;
	add.f32 	%f1075, %f1073, %f1074;
	add.f32 	%f1076, %f783, %f793;
	sub.f32 	%f1077, %f1073, %f1074;
	add.f32 	%f1078, %f785, %f791;
	mul.f32 	%f1079, %f1075, 0f3F3504F3;
	sub.f32 	%f1080, %f1069, %f1079;
	mul.f32 	%f1081, %f1077, 0f3F3504F3;
	sub.f32 	%f1082, %f1071, %f1081;
	fma.rn.f32 	%f1083, %f1082, 0f3F2B0DC1, %f1080;
	mul.f32 	%f1084, %f1083, 0f3FD4DB31;
	mul.f32 	%f1085, %f1080, 0f3F2B0DC1;
	sub.f32 	%f1086, %f1082, %f1085;
	mul.f32 	%f1087, %f1086, 0fBFD4DB31;
	add.f32 	%f1088, %f1070, %f1072;
	add.f32 	%f1089, %f1078, %f1076;
	sub.f32 	%f1090, %f1088, %f1089;
	mul.f32 	%f1091, %f1090, 0f3FB504F3;
	add.f32 	%f1092, %f1088, %f1089;
	mul.f32 	%f1093, %f1092, 0f3FB504F3;
	add.f32 	%f1094, %f1069, %f1079;
	add.f32 	%f1095, %f1071, %f1081;
	mul.f32 	%f1096, %f1095, 0f3E4BAFAF;
	sub.f32 	%f1097, %f1094, %f1096;
	mul.f32 	%f1098, %f1097, 0f3FFB14BE;
	fma.rn.f32 	%f1099, %f1094, 0f3E4BAFAF, %f1095;
	mul.f32 	%f1100, %f1099, 0f3FFB14BE;
	sub.f32 	%f1101, %f1070, %f1072;
	sub.f32 	%f1102, %f1078, %f1076;
	mul.f32 	%f1103, %f1102, 0f3ED413CD;
	sub.f32 	%f1104, %f1101, %f1103;
	mul.f32 	%f1105, %f1104, 0f3FEC835E;
	fma.rn.f32 	%f1106, %f1101, 0f3ED413CD, %f1102;
	mul.f32 	%f1107, %f1106, 0f3FEC835E;
	// begin inline asm
	mov.u32 %r617, %laneid;
	// end inline asm
	shr.s32 	%r694, %r617, 31;
	shr.u32 	%r695, %r694, 29;
	add.s32 	%r696, %r617, %r695;
	and.b32  	%r697, %r696, 1073741816;
	sub.s32 	%r698, %r617, %r697;
	and.b32  	%r699, %r617, 1073741816;
	mad.lo.s32 	%r700, %r698, 33, %r699;
	shl.b32 	%r701, %r700, 2;
	mov.u32 	%r702, _ZZ4bm3dILb1ELb0ELb1EEvPfPKfiiifiiiiifffE6buffer;
	add.s32 	%r703, %r702, %r701;
	bar.warp.sync 	-1;
	shl.b32 	%r704, %r617, 2;
	add.s32 	%r705, %r702, %r704;
	st.shared.f32 	[%r705], %f820;
	st.shared.f32 	[%r705+132], %f825;
	st.shared.f32 	[%r705+264], %f832;
	st.shared.f32 	[%r705+396], %f811;
	st.shared.f32 	[%r705+528], %f818;
	st.shared.f32 	[%r705+660], %f814;
	st.shared.f32 	[%r705+792], %f834;
	st.shared.f32 	[%r705+924], %f827;
	bar.warp.sync 	-1;
	ld.shared.f32 	%f1108, [%r703];
	ld.shared.f32 	%f1109, [%r703+4];
	ld.shared.f32 	%f1110, [%r703+8];
	ld.shared.f32 	%f1111, [%r703+12];
	ld.shared.f32 	%f1112, [%r703+16];
	ld.shared.f32 	%f1113, [%r703+20];
	ld.shared.f32 	%f1114, [%r703+24];
	ld.shared.f32 	%f1115, [%r703+28];
	bar.warp.sync 	-1;
	st.shared.f32 	[%r705], %f859;
	st.shared.f32 	[%r705+132], %f864;
	st.shared.f32 	[%r705+264], %f871;
	st.shared.f32 	[%r705+396], %f850;
	st.shared.f32 	[%r705+528], %f857;
	st.shared.f32 	[%r705+660], %f853;
	st.shared.f32 	[%r705+792], %f873;
	st.shared.f32 	[%r705+924], %f866;
	bar.warp.sync 	-1;
	ld.shared.f32 	%f1116, [%r703];
	ld.shared.f32 	%f1117, [%r703+4];
	ld.shared.f32 	%f1118, [%r703+8];
	ld.shared.f32 	%f1119, [%r703+12];
	ld.shared.f32 	%f1120, [%r703+16];
	ld.shared.f32 	%f1121, [%r703+20];
	ld.shared.f32 	%f1122, [%r703+24];
	ld.shared.f32 	%f1123, [%r703+28];
	bar.warp.sync 	-1;
	st.shared.f32 	[%r705], %f898;
	st.shared.f32 	[%r705+132], %f903;
	st.shared.f32 	[%r705+264], %f910;
	st.shared.f32 	[%r705+396], %f889;
	st.shared.f32 	[%r705+528], %f896;
	st.shared.f32 	[%r705+660], %f892;
	st.shared.f32 	[%r705+792], %f912;
	st.shared.f32 	[%r705+924], %f905;
	bar.warp.sync 	-1;
	ld.shared.f32 	%f1124, [%r703];
	ld.shared.f32 	%f1125, [%r703+4];
	ld.shared.f32 	%f1126, [%r703+8];
	ld.shared.f32 	%f1127, [%r703+12];
	ld.shared.f32 	%f1128, [%r703+16];
	ld.shared.f32 	%f1129, [%r703+20];
	ld.shared.f32 	%f1130, [%r703+24];
	ld.shared.f32 	%f1131, [%r703+28];
	bar.warp.sync 	-1;
	st.shared.f32 	[%r705], %f937;
	st.shared.f32 	[%r705+132], %f942;
	st.shared.f32 	[%r705+264], %f949;
	st.shared.f32 	[%r705+396], %f928;
	st.shared.f32 	[%r705+528], %f935;
	st.shared.f32 	[%r705+660], %f931;
	st.shared.f32 	[%r705+792], %f951;
	st.shared.f32 	[%r705+924], %f944;
	bar.warp.sync 	-1;
	ld.shared.f32 	%f1132, [%r703];
	ld.shared.f32 	%f1133, [%r703+4];
	ld.shared.f32 	%f1134, [%r703+8];
	ld.shared.f32 	%f1135, [%r703+12];
	ld.shared.f32 	%f1136, [%r703+16];
	ld.shared.f32 	%f1137, [%r703+20];
	ld.shared.f32 	%f1138, [%r703+24];
	ld.shared.f32 	%f1139, [%r703+28];
	bar.warp.sync 	-1;
	st.shared.f32 	[%r705], %f976;
	st.shared.f32 	[%r705+132], %f981;
	st.shared.f32 	[%r705+264], %f988;
	st.shared.f32 	[%r705+396], %f967;
	st.shared.f32 	[%r705+528], %f974;
	st.shared.f32 	[%r705+660], %f970;
	st.shared.f32 	[%r705+792], %f990;
	st.shared.f32 	[%r705+924], %f983;
	bar.warp.sync 	-1;
	ld.shared.f32 	%f1140, [%r703];
	ld.shared.f32 	%f1141, [%r703+4];
	ld.shared.f32 	%f1142, [%r703+8];
	ld.shared.f32 	%f1143, [%r703+12];
	ld.shared.f32 	%f1144, [%r703+16];
	ld.shared.f32 	%f1145, [%r703+20];
	ld.shared.f32 	%f1146, [%r703+24];
	ld.shared.f32 	%f1147, [%r703+28];
	bar.warp.sync 	-1;
	st.shared.f32 	[%r705], %f1015;
	st.shared.f32 	[%r705+132], %f1020;
	st.shared.f32 	[%r705+264], %f1027;
	st.shared.f32 	[%r705+396], %f1006;
	st.shared.f32 	[%r705+528], %f1013;
	st.shared.f32 	[%r705+660], %f1009;
	st.shared.f32 	[%r705+792], %f1029;
	st.shared.f32 	[%r705+924], %f1022;
	bar.warp.sync 	-1;
	ld.shared.f32 	%f1148, [%r703];
	ld.shared.f32 	%f1149, [%r703+4];
	ld.shared.f32 	%f1150, [%r703+8];
	ld.shared.f32 	%f1151, [%r703+12];
	ld.shared.f32 	%f1152, [%r703+16];
	ld.shared.f32 	%f1153, [%r703+20];
	ld.shared.f32 	%f1154, [%r703+24];
	ld.shared.f32 	%f1155, [%r703+28];
	bar.warp.sync 	-1;
	st.shared.f32 	[%r705], %f1054;
	st.shared.f32 	[%r705+132], %f1059;
	st.shared.f32 	[%r705+264], %f1066;
	st.shared.f32 	[%r705+396], %f1045;
	st.shared.f32 	[%r705+528], %f1052;
	st.shared.f32 	[%r705+660], %f1048;
	st.shared.f32 	[%r705+792], %f1068;
	st.shared.f32 	[%r705+924], %f1061;
	bar.warp.sync 	-1;
	ld.shared.f32 	%f1156, [%r703];
	ld.shared.f32 	%f1157, [%r703+4];
	ld.shared.f32 	%f1158, [%r703+8];
	ld.shared.f32 	%f1159, [%r703+12];
	ld.shared.f32 	%f1160, [%r703+16];
	ld.shared.f32 	%f1161, [%r703+20];
	ld.shared.f32 	%f1162, [%r703+24];
	ld.shared.f32 	%f1163, [%r703+28];
	bar.warp.sync 	-1;
	st.shared.f32 	[%r705], %f1093;
	st.shared.f32 	[%r705+132], %f1098;
	st.shared.f32 	[%r705+264], %f1105;
	st.shared.f32 	[%r705+396], %f1084;
	st.shared.f32 	[%r705+528], %f1091;
	st.shared.f32 	[%r705+660], %f1087;
	st.shared.f32 	[%r705+792], %f1107;
	st.shared.f32 	[%r705+924], %f1100;
	bar.warp.sync 	-1;
	ld.shared.f32 	%f1164, [%r703];
	ld.shared.f32 	%f1165, [%r703+4];
	ld.shared.f32 	%f1166, [%r703+8];
	ld.shared.f32 	%f1167, [%r703+12];
	ld.shared.f32 	%f1168, [%r703+16];
	ld.shared.f32 	%f1169, [%r703+20];
	ld.shared.f32 	%f1170, [%r703+24];
	ld.shared.f32 	%f1171, [%r703+28];
	sub.f32 	%f1172, %f1108, %f1115;
	add.f32 	%f1173, %f1108, %f1115;
	sub.f32 	%f1174, %f1112, %f1111;
	add.f32 	%f1175, %f1112, %f1111;
	sub.f32 	%f1176, %f1110, %f1113;
	sub.f32 	%f1177, %f1109, %f1114;
	add.f32 	%f1178, %f1176, %f1177;
	add.f32 	%f1179, %f1109, %f1114;
	sub.f32 	%f1180, %f1176, %f1177;
	add.f32 	%f1181, %f1110, %f1113;
	mul.f32 	%f1182, %f1178, 0f3F3504F3;
	sub.f32 	%f1183, %f1172, %f1182;
	mul.f32 	%f1184, %f1180, 0f3F3504F3;
	sub.f32 	%f1185, %f1174, %f1184;
	fma.rn.f32 	%f1186, %f1185, 0f3F2B0DC1, %f1183;
	mul.f32 	%f1187, %f1186, 0f3FD4DB31;
	mul.f32 	%f1188, %f1183, 0f3F2B0DC1;
	sub.f32 	%f1189, %f1185, %f1188;
	mul.f32 	%f1190, %f1189, 0fBFD4DB31;
	add.f32 	%f1191, %f1173, %f1175;
	add.f32 	%f1192, %f1181, %f1179;
	sub.f32 	%f1193, %f1191, %f1192;
	mul.f32 	%f1194, %f1193, 0f3FB504F3;
	add.f32 	%f1195, %f1191, %f1192;
	mul.f32 	%f1196, %f1195, 0f3FB504F3;
	add.f32 	%f1197, %f1172, %f1182;
	add.f32 	%f1198, %f1174, %f1184;
	mul.f32 	%f1199, %f1198, 0f3E4BAFAF;
	sub.f32 	%f1200, %f1197, %f1199;
	mul.f32 	%f1201, %f1200, 0f3FFB14BE;
	fma.rn.f32 	%f1202, %f1197, 0f3E4BAFAF, %f1198;
	mul.f32 	%f1203, %f1202, 0f3FFB14BE;
	sub.f32 	%f1204, %f1173, %f1175;
	sub.f32 	%f1205, %f1181, %f1179;
	mul.f32 	%f1206, %f1205, 0f3ED413CD;
	sub.f32 	%f1207, %f1204, %f1206;
	mul.f32 	%f1208, %f1207, 0f3FEC835E;
	fma.rn.f32 	%f1209, %f1204, 0f3ED413CD, %f1205;
	mul.f32 	%f1210, %f1209, 0f3FEC835E;
	sub.f32 	%f1211, %f1116, %f1123;
	add.f32 	%f1212, %f1116, %f1123;
	sub.f32 	%f1213, %f1120, %f1119;
	add.f32 	%f1214, %f1120, %f1119;
	sub.f32 	%f1215, %f1118, %f1121;
	sub.f32 	%f1216, %f1117, %f1122;
	add.f32 	%f1217, %f1215, %f1216;
	add.f32 	%f1218, %f1117, %f1122;
	sub.f32 	%f1219, %f1215, %f1216;
	add.f32 	%f1220, %f1118, %f1121;
	mul.f32 	%f1221, %f1217, 0f3F3504F3;
	sub.f32 	%f1222, %f1211, %f1221;
	mul.f32 	%f1223, %f1219, 0f3F3504F3;
	sub.f32 	%f1224, %f1213, %f1223;
	fma.rn.f32 	%f1225, %f1224, 0f3F2B0DC1, %f1222;
	mul.f32 	%f1226, %f1225, 0f3FD4DB31;
	mul.f32 	%f1227, %f1222, 0f3F2B0DC1;
	sub.f32 	%f1228, %f1224, %f1227;
	mul.f32 	%f1229, %f1228, 0fBFD4DB31;
	add.f32 	%f1230, %f1212, %f1214;
	add.f32 	%f1231, %f1220, %f1218;
	sub.f32 	%f1232, %f1230, %f1231;
	mul.f32 	%f1233, %f1232, 0f3FB504F3;
	add.f32 	%f1234, %f1230, %f1231;
	mul.f32 	%f1235, %f1234, 0f3FB504F3;
	add.f32 	%f1236, %f1211, %f1221;
	add.f32 	%f1237, %f1213, %f1223;
	mul.f32 	%f1238, %f1237, 0f3E4BAFAF;
	sub.f32 	%f1239, %f1236, %f1238;
	mul.f32 	%f1240, %f1239, 0f3FFB14BE;
	fma.rn.f32 	%f1241, %f1236, 0f3E4BAFAF, %f1237;
	mul.f32 	%f1242, %f1241, 0f3FFB14BE;
	sub.f32 	%f1243, %f1212, %f1214;
	sub.f32 	%f1244, %f1220, %f1218;
	mul.f32 	%f1245, %f1244, 0f3ED413CD;
	sub.f32 	%f1246, %f1243, %f1245;
	mul.f32 	%f1247, %f1246, 0f3FEC835E;
	fma.rn.f32 	%f1248, %f1243, 0f3ED413CD, %f1244;
	mul.f32 	%f1249, %f1248, 0f3FEC835E;
	sub.f32 	%f1250, %f1124, %f1131;
	add.f32 	%f1251, %f1124, %f1131;
	sub.f32 	%f1252, %f1128, %f1127;
	add.f32 	%f1253, %f1128, %f1127;
	sub.f32 	%f1254, %f1126, %f1129;
	sub.f32 	%f1255, %f1125, %f1130;
	add.f32 	%f1256, %f1254, %f1255;
	add.f32 	%f1257, %f1125, %f1130;
	sub.f32 	%f1258, %f1254, %f1255;
	add.f32 	%f1259, %f1126, %f1129;
	mul.f32 	%f1260, %f1256, 0f3F3504F3;
	sub.f32 	%f1261, %f1250, %f1260;
	mul.f32 	%f1262, %f1258, 0f3F3504F3;
	sub.f32 	%f1263, %f1252, %f1262;
	fma.rn.f32 	%f1264, %f1263, 0f3F2B0DC1, %f1261;
	mul.f32 	%f1265, %f1264, 0f3FD4DB31;
	mul.f32 	%f1266, %f1261, 0f3F2B0DC1;
	sub.f32 	%f1267, %f1263, %f1266;
	mul.f32 	%f1268, %f1267, 0fBFD4DB31;
	add.f32 	%f1269, %f1251, %f1253;
	add.f32 	%f1270, %f1259, %f1257;
	sub.f32 	%f1271, %f1269, %f1270;
	mul.f32 	%f1272, %f1271, 0f3FB504F3;
	add.f32 	%f1273, %f1269, %f1270;
	mul.f32 	%f1274, %f1273, 0f3FB504F3;
	add.f32 	%f1275, %f1250, %f1260;
	add.f32 	%f1276, %f1252, %f1262;
	mul.f32 	%f1277, %f1276, 0f3E4BAFAF;
	sub.f32 	%f1278, %f1275, %f1277;
	mul.f32 	%f1279, %f1278, 0f3FFB14BE;
	fma.rn.f32 	%f1280, %f1275, 0f3E4BAFAF, %f1276;
	mul.f32 	%f1281, %f1280, 0f3FFB14BE;
	sub.f32 	%f1282, %f1251, %f1253;
	sub.f32 	%f1283, %f1259, %f1257;
	mul.f32 	%f1284, %f1283, 0f3ED413CD;
	sub.f32 	%f1285, %f1282, %f1284;
	mul.f32 	%f1286, %f1285, 0f3FEC835E;
	fma.rn.f32 	%f1287, %f1282, 0f3ED413CD, %f1283;
	mul.f32 	%f1288, %f1287, 0f3FEC835E;
	sub.f32 	%f1289, %f1132, %f1139;
	add.f32 	%f1290, %f1132, %f1139;
	sub.f32 	%f1291, %f1136, %f1135;
	add.f32 	%f1292, %f1136, %f1135;
	sub.f32 	%f1293, %f1134, %f1137;
	sub.f32 	%f1294, %f1133, %f1138;
	add.f32 	%f1295, %f1293, %f1294;
	add.f32 	%f1296, %f1133, %f1138;
	sub.f32 	%f1297, %f1293, %f1294;
	add.f32 	%f1298, %f1134, %f1137;
	mul.f32 	%f1299, %f1295, 0f3F3504F3;
	sub.f32 	%f1300, %f1289, %f1299;
	mul.f32 	%f1301, %f1297, 0f3F3504F3;
	sub.f32 	%f1302, %f1291, %f1301;
	fma.rn.f32 	%f1303, %f1302, 0f3F2B0DC1, %f1300;
	mul.f32 	%f1304, %f1303, 0f3FD4DB31;
	mul.f32 	%f1305, %f1300, 0f3F2B0DC1;
	sub.f32 	%f1306, %f1302, %f1305;
	mul.f32 	%f1307, %f1306, 0fBFD4DB31;
	add.f32 	%f1308, %f1290, %f1292;
	add.f32 	%f1309, %f1298, %f1296;
	sub.f32 	%f1310, %f1308, %f1309;
	mul.f32 	%f1311, %f1310, 0f3FB504F3;
	add.f32 	%f1312, %f1308, %f1309;
	mul.f32 	%f1313, %f1312, 0f3FB504F3;
	add.f32 	%f1314, %f1289, %f1299;
	add.f32 	%f1315, %f1291, %f1301;
	mul.f32 	%f1316, %f1315, 0f3E4BAFAF;
	sub.f32 	%f1317, %f1314, %f1316;
	mul.f32 	%f1318, %f1317, 0f3FFB14BE;
	fma.rn.f32 	%f1319, %f1314, 0f3E4BAFAF, %f1315;
	mul.f32 	%f1320, %f1319, 0f3FFB14BE;
	sub.f32 	%f1321, %f1290, %f1292;
	sub.f32 	%f1322, %f1298, %f1296;
	mul.f32 	%f1323, %f1322, 0f3ED413CD;
	sub.f32 	%f1324, %f1321, %f1323;
	mul.f32 	%f1325, %f1324, 0f3FEC835E;
	fma.rn.f32 	%f1326, %f1321, 0f3ED413CD, %f1322;
	mul.f32 	%f1327, %f1326, 0f3FEC835E;
	sub.f32 	%f1328, %f1140, %f1147;
	add.f32 	%f1329, %f1140, %f1147;
	sub.f32 	%f1330, %f1144, %f1143;
	add.f32 	%f1331, %f1144, %f1143;
	sub.f32 	%f1332, %f1142, %f1145;
	sub.f32 	%f1333, %f1141, %f1146;
	add.f32 	%f1334, %f1332, %f1333;
	add.f32 	%f1335, %f1141, %f1146;
	sub.f32 	%f1336, %f1332, %f1333;
	add.f32 	%f1337, %f1142, %f1145;
	mul.f32 	%f1338, %f1334, 0f3F3504F3;
	sub.f32 	%f1339, %f1328, %f1338;
	mul.f32 	%f1340, %f1336, 0f3F3504F3;
	sub.f32 	%f1341, %f1330, %f1340;
	fma.rn.f32 	%f1342, %f1341, 0f3F2B0DC1, %f1339;
	mul.f32 	%f1343, %f1342, 0f3FD4DB31;
	mul.f32 	%f1344, %f1339, 0f3F2B0DC1;
	sub.f32 	%f1345, %f1341, %f1344;
	mul.f32 	%f1346, %f1345, 0fBFD4DB31;
	add.f32 	%f1347, %f1329, %f1331;
	add.f32 	%f1348, %f1337, %f1335;
	sub.f32 	%f1349, %f1347, %f1348;
	mul.f32 	%f1350, %f1349, 0f3FB504F3;
	add.f32 	%f1351, %f1347, %f1348;
	mul.f32 	%f1352, %f1351, 0f3FB504F3;
	add.f32 	%f1353, %f1328, %f1338;
	add.f32 	%f1354, %f1330, %f1340;
	mul.f32 	%f1355, %f1354, 0f3E4BAFAF;
	sub.f32 	%f1356, %f1353, %f1355;
	mul.f32 	%f1357, %f1356, 0f3FFB14BE;
	fma.rn.f32 	%f1358, %f1353, 0f3E4BAFAF, %f1354;
	mul.f32 	%f1359, %f1358, 0f3FFB14BE;
	sub.f32 	%f1360, %f1329, %f1331;
	sub.f32 	%f1361, %f1337, %f1335;
	mul.f32 	%f1362, %f1361, 0f3ED413CD;
	sub.f32 	%f1363, %f1360, %f1362;
	mul.f32 	%f1364, %f1363, 0f3FEC835E;
	fma.rn.f32 	%f1365, %f1360, 0f3ED413CD, %f1361;
	mul.f32 	%f1366, %f1365, 0f3FEC835E;
	sub.f32 	%f1367, %f1148, %f1155;
	add.f32 	%f1368, %f1148, %f1155;
	sub.f32 	%f1369, %f1152, %f1151;
	add.f32 	%f1370, %f1152, %f1151;
	sub.f32 	%f1371, %f1150, %f1153;
	sub.f32 	%f1372, %f1149, %f1154;
	add.f32 	%f1373, %f1371, %f1372;
	add.f32 	%f1374, %f1149, %f1154;
	sub.f32 	%f1375, %f1371, %f1372;
	add.f32 	%f1376, %f1150, %f1153;
	mul.f32 	%f1377, %f1373, 0f3F3504F3;
	sub.f32 	%f1378, %f1367, %f1377;
	mul.f32 	%f1379, %f1375, 0f3F3504F3;
	sub.f32 	%f1380, %f1369, %f1379;
	fma.rn.f32 	%f1381, %f1380, 0f3F2B0DC1, %f1378;
	mul.f32 	%f1382, %f1381, 0f3FD4DB31;
	mul.f32 	%f1383, %f1378, 0f3F2B0DC1;
	sub.f32 	%f1384, %f1380, %f1383;
	mul.f32 	%f1385, %f1384, 0fBFD4DB31;
	add.f32 	%f1386, %f1368, %f1370;
	add.f32 	%f1387, %f1376, %f1374;
	sub.f32 	%f1388, %f1386, %f1387;
	mul.f32 	%f1389, %f1388, 0f3FB504F3;
	add.f32 	%f1390, %f1386, %f1387;
	mul.f32 	%f1391, %f1390, 0f3FB504F3;
	add.f32 	%f1392, %f1367, %f1377;
	add.f32 	%f1393, %f1369, %f1379;
	mul.f32 	%f1394, %f1393, 0f3E4BAFAF;
	sub.f32 	%f1395, %f1392, %f1394;
	mul.f32 	%f1396, %f1395, 0f3FFB14BE;
	fma.rn.f32 	%f1397, %f1392, 0f3E4BAFAF, %f1393;
	mul.f32 	%f1398, %f1397, 0f3FFB14BE;
	sub.f32 	%f1399, %f1368, %f1370;
	sub.f32 	%f1400, %f1376, %f1374;
	mul.f32 	%f1401, %f1400, 0f3ED413CD;
	sub.f32 	%f1402, %f1399, %f1401;
	mul.f32 	%f1403, %f1402, 0f3FEC835E;
	fma.rn.f32 	%f1404, %f1399, 0f3ED413CD, %f1400;
	mul.f32 	%f1405, %f1404, 0f3FEC835E;
	sub.f32 	%f1406, %f1156, %f1163;
	add.f32 	%f1407, %f1156, %f1163;
	sub.f32 	%f1408, %f1160, %f1159;
	add.f32 	%f1409, %f1160, %f1159;
	sub.f32 	%f1410, %f1158, %f1161;
	sub.f32 	%f1411, %f1157, %f1162;
	add.f32 	%f1412, %f1410, %f1411;
	add.f32 	%f1413, %f1157, %f1162;
	sub.f32 	%f1414, %f1410, %f1411;
	add.f32 	%f1415, %f1158, %f1161;
	mul.f32 	%f1416, %f1412, 0f3F3504F3;
	sub.f32 	%f1417, %f1406, %f1416;
	mul.f32 	%f1418, %f1414, 0f3F3504F3;
	sub.f32 	%f1419, %f1408, %f1418;
	fma.rn.f32 	%f1420, %f1419, 0f3F2B0DC1, %f1417;
	mul.f32 	%f1421, %f1420, 0f3FD4DB31;
	mul.f32 	%f1422, %f1417, 0f3F2B0DC1;
	sub.f32 	%f1423, %f1419, %f1422;
	mul.f32 	%f1424, %f1423, 0fBFD4DB31;
	add.f32 	%f1425, %f1407, %f1409;
	add.f32 	%f1426, %f1415, %f1413;
	sub.f32 	%f1427, %f1425, %f1426;
	mul.f32 	%f1428, %f1427, 0f3FB504F3;
	add.f32 	%f1429, %f1425, %f1426;
	mul.f32 	%f1430, %f1429, 0f3FB504F3;
	add.f32 	%f1431, %f1406, %f1416;
	add.f32 	%f1432, %f1408, %f1418;
	mul.f32 	%f1433, %f1432, 0f3E4BAFAF;
	sub.f32 	%f1434, %f1431, %f1433;
	mul.f32 	%f1435, %f1434, 0f3FFB14BE;
	fma.rn.f32 	%f1436, %f1431, 0f3E4BAFAF, %f1432;
	mul.f32 	%f1437, %f1436, 0f3FFB14BE;
	sub.f32 	%f1438, %f1407, %f1409;
	sub.f32 	%f1439, %f1415, %f1413;
	mul.f32 	%f1440, %f1439, 0f3ED413CD;
	sub.f32 	%f1441, %f1438, %f1440;
	mul.f32 	%f1442, %f1441, 0f3FEC835E;
	fma.rn.f32 	%f1443, %f1438, 0f3ED413CD, %f1439;
	mul.f32 	%f1444, %f1443, 0f3FEC835E;
	sub.f32 	%f1445, %f1164, %f1171;
	add.f32 	%f1446, %f1164, %f1171;
	sub.f32 	%f1447, %f1168, %f1167;
	add.f32 	%f1448, %f1168, %f1167;
	sub.f32 	%f1449, %f1166, %f1169;
	sub.f32 	%f1450, %f1165, %f1170;
	add.f32 	%f1451, %f1449, %f1450;
	add.f32 	%f1452, %f1165, %f1170;
	sub.f32 	%f1453, %f1449, %f1450;
	add.f32 	%f1454, %f1166, %f1169;
	mul.f32 	%f1455, %f1451, 0f3F3504F3;
	sub.f32 	%f1456, %f1445, %f1455;
	mul.f32 	%f1457, %f1453, 0f3F3504F3;
	sub.f32 	%f1458, %f1447, %f1457;
	fma.rn.f32 	%f1459, %f1458, 0f3F2B0DC1, %f1456;
	mul.f32 	%f1460, %f1459, 0f3FD4DB31;
	mul.f32 	%f1461, %f1456, 0f3F2B0DC1;
	sub.f32 	%f1462, %f1458, %f1461;
	mul.f32 	%f1463, %f1462, 0fBFD4DB31;
	add.f32 	%f1464, %f1446, %f1448;
	add.f32 	%f1465, %f1454, %f1452;
	sub.f32 	%f1466, %f1464, %f1465;
	mul.f32 	%f1467, %f1466, 0f3FB504F3;
	add.f32 	%f1468, %f1464, %f1465;
	mul.f32 	%f1469, %f1468, 0f3FB504F3;
	add.f32 	%f1470, %f1445, %f1455;
	add.f32 	%f1471, %f1447, %f1457;
	mul.f32 	%f1472, %f1471, 0f3E4BAFAF;
	sub.f32 	%f1473, %f1470, %f1472;
	mul.f32 	%f1474, %f1473, 0f3FFB14BE;
	fma.rn.f32 	%f1475, %f1470, 0f3E4BAFAF, %f1471;
	mul.f32 	%f1476, %f1475, 0f3FFB14BE;
	sub.f32 	%f1477, %f1446, %f1448;
	sub.f32 	%f1478, %f1454, %f1452;
	mul.f32 	%f1479, %f1478, 0f3ED413CD;
	sub.f32 	%f1480, %f1477, %f1479;
	mul.f32 	%f1481, %f1480, 0f3FEC835E;
	fma.rn.f32 	%f1482, %f1477, 0f3ED413CD, %f1478;
	mul.f32 	%f1483, %f1482, 0f3FEC835E;
	// begin inline asm
	mov.u32 %r618, %laneid;
	// end inline asm
	shr.s32 	%r706, %r618, 31;
	shr.u32 	%r707, %r706, 29;
	add.s32 	%r708, %r618, %r707;
	and.b32  	%r709, %r708, 1073741816;
	sub.s32 	%r710, %r618, %r709;
	and.b32  	%r711, %r618, 1073741816;
	mad.lo.s32 	%r712, %r710, 33, %r711;
	shl.b32 	%r713, %r712, 2;
	add.s32 	%r714, %r702, %r713;
	bar.warp.sync 	-1;
	shl.b32 	%r715, %r618, 2;
	add.s32 	%r716, %r702, %r715;
	st.shared.f32 	[%r716], %f1196;
	st.shared.f32 	[%r716+132], %f1201;
	st.shared.f32 	[%r716+264], %f1208;
	st.shared.f32 	[%r716+396], %f1187;
	st.shared.f32 	[%r716+528], %f1194;
	st.shared.f32 	[%r716+660], %f1190;
	st.shared.f32 	[%r716+792], %f1210;
	st.shared.f32 	[%r716+924], %f1203;
	bar.warp.sync 	-1;
	ld.shared.f32 	%f1484, [%r714];
	ld.shared.f32 	%f1485, [%r714+4];
	ld.shared.f32 	%f1486, [%r714+8];
	ld.shared.f32 	%f1487, [%r714+12];
	ld.shared.f32 	%f1488, [%r714+16];
	ld.shared.f32 	%f1489, [%r714+20];
	ld.shared.f32 	%f1490, [%r714+24];
	ld.shared.f32 	%f1491, [%r714+28];
	bar.warp.sync 	-1;
	st.shared.f32 	[%r716], %f1235;
	st.shared.f32 	[%r716+132], %f1240;
	st.shared.f32 	[%r716+264], %f1247;
	st.shared.f32 	[%r716+396], %f1226;
	st.shared.f32 	[%r716+528], %f1233;
	st.shared.f32 	[%r716+660], %f1229;
	st.shared.f32 	[%r716+792], %f1249;
	st.shared.f32 	[%r716+924], %f1242;
	bar.warp.sync 	-1;
	ld.shared.f32 	%f1492, [%r714];
	ld.shared.f32 	%f1493, [%r714+4];
	ld.shared.f32 	%f1494, [%r714+8];
	ld.shared.f32 	%f1495, [%r714+12];
	ld.shared.f32 	%f1496, [%r714+16];
	ld.shared.f32 	%f1497, [%r714+20];
	ld.shared.f32 	%f1498, [%r714+24];
	ld.shared.f32 	%f1499, [%r714+28];
	bar.warp.sync 	-1;
	st.shared.f32 	[%r716], %f1274;
	st.shared.f32 	[%r716+132], %f1279;
	st.shared.f32 	[%r716+264], %f1286;
	st.shared.f32 	[%r716+396], %f1265;
	st.shared.f32 	[%r716+528], %f1272;
	st.shared.f32 	[%r716+660], %f1268;
	st.shared.f32 	[%r716+792], %f1288;
	st.shared.f32 	[%r716+924], %f1281;
	bar.warp.sync 	-1;
	ld.shared.f32 	%f1500, [%r714];
	ld.shared.f32 	%f1501, [%r714+4];
	ld.shared.f32 	%f1502, [%r714+8];
	ld.shared.f32 	%f1503, [%r714+12];
	ld.shared.f32 	%f1504, [%r714+16];
	ld.shared.f32 	%f1505, [%r714+20];
	ld.shared.f32 	%f1506, [%r714+24];
	ld.shared.f32 	%f1507, [%r714+28];
	bar.warp.sync 	-1;
	st.shared.f32 	[%r716], %f1313;
	st.shared.f32 	[%r716+132], %f1318;
	st.shared.f32 	[%r716+264], %f1325;
	st.shared.f32 	[%r716+396], %f1304;
	st.shared.f32 	[%r716+528], %f1311;
	st.shared.f32 	[%r716+660], %f1307;
	st.shared.f32 	[%r716+792], %f1327;
	st.shared.f32 	[%r716+924], %f1320;
	bar.warp.sync 	-1;
	ld.shared.f32 	%f1508, [%r714];
	ld.shared.f32 	%f1509, [%r714+4];
	ld.shared.f32 	%f1510, [%r714+8];
	ld.shared.f32 	%f1511, [%r714+12];
	ld.shared.f32 	%f1512, [%r714+16];
	ld.shared.f32 	%f1513, [%r714+20];
	ld.shared.f32 	%f1514, [%r714+24];
	ld.shared.f32 	%f1515, [%r714+28];
	bar.warp.sync 	-1;
	st.shared.f32 	[%r716], %f1352;
	st.shared.f32 	[%r716+132], %f1357;
	st.shared.f32 	[%r716+264], %f1364;
	st.shared.f32 	[%r716+396], %f1343;
	st.shared.f32 	[%r716+528], %f1350;
	st.shared.f32 	[%r716+660], %f1346;
	st.shared.f32 	[%r716+792], %f1366;
	st.shared.f32 	[%r716+924], %f1359;
	bar.warp.sync 	-1;
	ld.shared.f32 	%f1516, [%r714];
	ld.shared.f32 	%f1517, [%r714+4];
	ld.shared.f32 	%f1518, [%r714+8];
	ld.shared.f32 	%f1519, [%r714+12];
	ld.shared.f32 	%f1520, [%r714+16];
	ld.shared.f32 	%f1521, [%r714+20];
	ld.shared.f32 	%f1522, [%r714+24];
	ld.shared.f32 	%f1523, [%r714+28];
	bar.warp.sync 	-1;
	st.shared.f32 	[%r716], %f1391;
	st.shared.f32 	[%r716+132], %f1396;
	st.shared.f32 	[%r716+264], %f1403;
	st.shared.f32 	[%r716+396], %f1382;
	st.shared.f32 	[%r716+528], %f1389;
	st.shared.f32 	[%r716+660], %f1385;
	st.shared.f32 	[%r716+792], %f1405;
	st.shared.f32 	[%r716+924], %f1398;
	bar.warp.sync 	-1;
	ld.shared.f32 	%f1524, [%r714];
	ld.shared.f32 	%f1525, [%r714+4];
	ld.shared.f32 	%f1526, [%r714+8];
	ld.shared.f32 	%f1527, [%r714+12];
	ld.shared.f32 	%f1528, [%r714+16];
	ld.shared.f32 	%f1529, [%r714+20];
	ld.shared.f32 	%f1530, [%r714+24];
	ld.shared.f32 	%f1531, [%r714+28];
	bar.warp.sync 	-1;
	st.shared.f32 	[%r716], %f1430;
	st.shared.f32 	[%r716+132], %f1435;
	st.shared.f32 	[%r716+264], %f1442;
	st.shared.f32 	[%r716+396], %f1421;
	st.shared.f32 	[%r716+528], %f1428;
	st.shared.f32 	[%r716+660], %f1424;
	st.shared.f32 	[%r716+792], %f1444;
	st.shared.f32 	[%r716+924], %f1437;
	bar.warp.sync 	-1;
	ld.shared.f32 	%f1532, [%r714];
	ld.shared.f32 	%f1533, [%r714+4];
	ld.shared.f32 	%f1534, [%r714+8];
	ld.shared.f32 	%f1535, [%r714+12];
	ld.shared.f32 	%f1536, [%r714+16];
	ld.shared.f32 	%f1537, [%r714+20];
	ld.shared.f32 	%f1538, [%r714+24];
	ld.shared.f32 	%f1539, [%r714+28];
	bar.warp.sync 	-1;
	st.shared.f32 	[%r716], %f1469;
	st.shared.f32 	[%r716+132], %f1474;
	st.shared.f32 	[%r716+264], %f1481;
	st.shared.f32 	[%r716+396], %f1460;
	st.shared.f32 	[%r716+528], %f1467;
	st.shared.f32 	[%r716+660], %f1463;
	st.shared.f32 	[%r716+792], %f1483;
	st.shared.f32 	[%r716+924], %f1476;
	bar.warp.sync 	-1;
	ld.shared.f32 	%f1540, [%r714];
	ld.shared.f32 	%f1541, [%r714+4];
	ld.shared.f32 	%f1542, [%r714+8];
	ld.shared.f32 	%f1543, [%r714+12];
	ld.shared.f32 	%f1544, [%r714+16];
	ld.shared.f32 	%f1545, [%r714+20];
	ld.shared.f32 	%f1546, [%r714+24];
	ld.shared.f32 	%f1547, [%r714+28];
	sub.f32 	%f1548, %f1484, %f1540;
	add.f32 	%f1549, %f1484, %f1540;
	sub.f32 	%f1550, %f1516, %f1508;
	add.f32 	%f1551, %f1516, %f1508;
	sub.f32 	%f1552, %f1500, %f1524;
	sub.f32 	%f1553, %f1492, %f1532;
	add.f32 	%f1554, %f1552, %f1553;
	add.f32 	%f1555, %f1492, %f1532;
	sub.f32 	%f1556, %f1552, %f1553;
	add.f32 	%f1557, %f1500, %f1524;
	mul.f32 	%f1558, %f1554, 0f3F3504F3;
	sub.f32 	%f1559, %f1548, %f1558;
	mul.f32 	%f1560, %f1556, 0f3F3504F3;
	sub.f32 	%f1561, %f1550, %f1560;
	fma.rn.f32 	%f1562, %f1561, 0f3F2B0DC1, %f1559;
	mul.f32 	%f1563, %f1562, 0f3FD4DB31;
	mul.f32 	%f1564, %f1559, 0f3F2B0DC1;
	sub.f32 	%f1565, %f1561, %f1564;
	mul.f32 	%f1566, %f1565, 0fBFD4DB31;
	add.f32 	%f1567, %f1549, %f1551;
	add.f32 	%f1568, %f1557, %f1555;
	sub.f32 	%f1569, %f1567, %f1568;
	mul.f32 	%f1570, %f1569, 0f3FB504F3;
	add.f32 	%f1571, %f1567, %f1568;
	mul.f32 	%f1572, %f1571, 0f3FB504F3;
	add.f32 	%f1573, %f1548, %f1558;
	add.f32 	%f1574, %f1550, %f1560;
	mul.f32 	%f1575, %f1574, 0f3E4BAFAF;
	sub.f32 	%f1576, %f1573, %f1575;
	mul.f32 	%f1577, %f1576, 0f3FFB14BE;
	fma.rn.f32 	%f1578, %f1573, 0f3E4BAFAF, %f1574;
	mul.f32 	%f1579, %f1578, 0f3FFB14BE;
	sub.f32 	%f1580, %f1549, %f1551;
	sub.f32 	%f1581, %f1557, %f1555;
	mul.f32 	%f1582, %f1581, 0f3ED413CD;
	sub.f32 	%f1583, %f1580, %f1582;
	mul.f32 	%f1584, %f1583, 0f3FEC835E;
	fma.rn.f32 	%f1585, %f1580, 0f3ED413CD, %f1581;
	mul.f32 	%f1586, %f1585, 0f3FEC835E;
	sub.f32 	%f1587, %f1485, %f1541;
	add.f32 	%f1588, %f1485, %f1541;
	sub.f32 	%f1589, %f1517, %f1509;
	add.f32 	%f1590, %f1517, %f1509;
	sub.f32 	%f1591, %f1501, %f1525;
	sub.f32 	%f1592, %f1493, %f1533;
	add.f32 	%f1593, %f1591, %f1592;
	add.f32 	%f1594, %f1493, %f1533;
	sub.f32 	%f1595, %f1591, %f1592;
	add.f32 	%f1596, %f1501, %f1525;
	mul.f32 	%f1597, %f1593, 0f3F3504F3;
	sub.f32 	%f1598, %f1587, %f1597;
	mul.f32 	%f1599, %f1595, 0f3F3504F3;
	sub.f32 	%f1600, %f1589, %f1599;
	fma.rn.f32 	%f1601, %f1600, 0f3F2B0DC1, %f1598;
	mul.f32 	%f1602, %f1601, 0f3FD4DB31;
	mul.f32 	%f1603, %f1598, 0f3F2B0DC1;
	sub.f32 	%f1604, %f1600, %f1603;
	mul.f32 	%f1605, %f1604, 0fBFD4DB31;
	add.f32 	%f1606, %f1588, %f1590;
	add.f32 	%f1607, %f1596, %f1594;
	sub.f32 	%f1608, %f1606, %f1607;
	mul.f32 	%f1609, %f1608, 0f3FB504F3;
	add.f32 	%f1610, %f1606, %f1607;
	mul.f32 	%f1611, %f1610, 0f3FB504F3;
	add.f32 	%f1612, %f1587, %f1597;
	add.f32 	%f1613, %f1589, %f1599;
	mul.f32 	%f1614, %f1613, 0f3E4BAFAF;
	sub.f32 	%f1615, %f1612, %f1614;
	mul.f32 	%f1616, %f1615, 0f3FFB14BE;
	fma.rn.f32 	%f1617, %f1612, 0f3E4BAFAF, %f1613;
	mul.f32 	%f1618, %f1617, 0f3FFB14BE;
	sub.f32 	%f1619, %f1588, %f1590;
	sub.f32 	%f1620, %f1596, %f1594;
	mul.f32 	%f1621, %f1620, 0f3ED413CD;
	sub.f32 	%f1622, %f1619, %f1621;
	mul.f32 	%f1623, %f1622, 0f3FEC835E;
	fma.rn.f32 	%f1624, %f1619, 0f3ED413CD, %f1620;
	mul.f32 	%f1625, %f1624, 0f3FEC835E;
	sub.f32 	%f1626, %f1486, %f1542;
	add.f32 	%f1627, %f1486, %f1542;
	sub.f32 	%f1628, %f1518, %f1510;
	add.f32 	%f1629, %f1518, %f1510;
	sub.f32 	%f1630, %f1502, %f1526;
	sub.f32 	%f1631, %f1494, %f1534;
	add.f32 	%f1632, %f1630, %f1631;
	add.f32 	%f1633, %f1494, %f1534;
	sub.f32 	%f1634, %f1630, %f1631;
	add.f32 	%f1635, %f1502, %f1526;
	mul.f32 	%f1636, %f1632, 0f3F3504F3;
	sub.f32 	%f1637, %f1626, %f1636;
	mul.f32 	%f1638, %f1634, 0f3F3504F3;
	sub.f32 	%f1639, %f1628, %f1638;
	fma.rn.f32 	%f1640, %f1639, 0f3F2B0DC1, %f1637;
	mul.f32 	%f1641, %f1640, 0f3FD4DB31;
	mul.f32 	%f1642, %f1637, 0f3F2B0DC1;
	sub.f32 	%f1643, %f1639, %f1642;
	mul.f32 	%f1644, %f1643, 0fBFD4DB31;
	add.f32 	%f1645, %f1627, %f1629;
	add.f32 	%f1646, %f1635, %f1633;
	sub.f32 	%f1647, %f1645, %f1646;
	mul.f32 	%f1648, %f1647, 0f3FB504F3;
	add.f32 	%f1649, %f1645, %f1646;
	mul.f32 	%f1650, %f1649, 0f3FB504F3;
	add.f32 	%f1651, %f1626, %f1636;
	add.f32 	%f1652, %f1628, %f1638;
	mul.f32 	%f1653, %f1652, 0f3E4BAFAF;
	sub.f32 	%f1654, %f1651, %f1653;
	mul.f32 	%f1655, %f1654, 0f3FFB14BE;
	fma.rn.f32 	%f1656, %f1651, 0f3E4BAFAF, %f1652;
	mul.f32 	%f1657, %f1656, 0f3FFB14BE;
	sub.f32 	%f1658, %f1627, %f1629;
	sub.f32 	%f1659, %f1635, %f1633;
	mul.f32 	%f1660, %f1659, 0f3ED413CD;
	sub.f32 	%f1661, %f1658, %f1660;
	mul.f32 	%f1662, %f1661, 0f3FEC835E;
	fma.rn.f32 	%f1663, %f1658, 0f3ED413CD, %f1659;
	mul.f32 	%f1664, %f1663, 0f3FEC835E;
	sub.f32 	%f1665, %f1487, %f1543;
	add.f32 	%f1666, %f1487, %f1543;
	sub.f32 	%f1667, %f1519, %f1511;
	add.f32 	%f1668, %f1519, %f1511;
	sub.f32 	%f1669, %f1503, %f1527;
	sub.f32 	%f1670, %f1495, %f1535;
	add.f32 	%f1671, %f1669, %f1670;
	add.f32 	%f1672, %f1495, %f1535;
	sub.f32 	%f1673, %f1669, %f1670;
	add.f32 	%f1674, %f1503, %f1527;
	mul.f32 	%f1675, %f1671, 0f3F3504F3;
	sub.f32 	%f1676, %f1665, %f1675;
	mul.f32 	%f1677, %f1673, 0f3F3504F3;
	sub.f32 	%f1678, %f1667, %f1677;
	fma.rn.f32 	%f1679, %f1678, 0f3F2B0DC1, %f1676;
	mul.f32 	%f1680, %f1679, 0f3FD4DB31;
	mul.f32 	%f1681, %f1676, 0f3F2B0DC1;
	sub.f32 	%f1682, %f1678, %f1681;
	mul.f32 	%f1683, %f1682, 0fBFD4DB31;
	add.f32 	%f1684, %f1666, %f1668;
	add.f32 	%f1685, %f1674, %f1672;
	sub.f32 	%f1686, %f1684, %f1685;
	mul.f32 	%f1687, %f1686, 0f3FB504F3;
	add.f32 	%f1688, %f1684, %f1685;
	mul.f32 	%f1689, %f1688, 0f3FB504F3;
	add.f32 	%f1690, %f1665, %f1675;
	add.f32 	%f1691, %f1667, %f1677;
	mul.f32 	%f1692, %f1691, 0f3E4BAFAF;
	sub.f32 	%f1693, %f1690, %f1692;
	mul.f32 	%f1694, %f1693, 0f3FFB14BE;
	fma.rn.f32 	%f1695, %f1690, 0f3E4BAFAF, %f1691;
	mul.f32 	%f1696, %f1695, 0f3FFB14BE;
	sub.f32 	%f1697, %f1666, %f1668;
	sub.f32 	%f1698, %f1674, %f1672;
	mul.f32 	%f1699, %f1698, 0f3ED413CD;
	sub.f32 	%f1700, %f1697, %f1699;
	mul.f32 	%f1701, %f1700, 0f3FEC835E;
	fma.rn.f32 	%f1702, %f1697, 0f3ED413CD, %f1698;
	mul.f32 	%f1703, %f1702, 0f3FEC835E;
	sub.f32 	%f1704, %f1488, %f1544;
	add.f32 	%f1705, %f1488, %f1544;
	sub.f32 	%f1706, %f1520, %f1512;
	add.f32 	%f1707, %f1520, %f1512;
	sub.f32 	%f1708, %f1504, %f1528;
	sub.f32 	%f1709, %f1496, %f1536;
	add.f32 	%f1710, %f1708, %f1709;
	add.f32 	%f1711, %f1496, %f1536;
	sub.f32 	%f1712, %f1708, %f1709;
	add.f32 	%f1713, %f1504, %f1528;
	mul.f32 	%f1714, %f1710, 0f3F3504F3;
	sub.f32 	%f1715, %f1704, %f1714;
	mul.f32 	%f1716, %f1712, 0f3F3504F3;
	sub.f32 	%f1717, %f1706, %f1716;
	fma.rn.f32 	%f1718, %f1717, 0f3F2B0DC1, %f1715;
	mul.f32 	%f1719, %f1718, 0f3FD4DB31;
	mul.f32 	%f1720, %f1715, 0f3F2B0DC1;
	sub.f32 	%f1721, %f1717, %f1720;
	mul.f32 	%f1722, %f1721, 0fBFD4DB31;
	add.f32 	%f1723, %f1705, %f1707;
	add.f32 	%f1724, %f1713, %f1711;
	sub.f32 	%f1725, %f1723, %f1724;
	mul.f32 	%f1726, %f1725, 0f3FB504F3;
	add.f32 	%f1727, %f1723, %f1724;
	mul.f32 	%f1728, %f1727, 0f3FB504F3;
	add.f32 	%f1729, %f1704, %f1714;
	add.f32 	%f1730, %f1706, %f1716;
	mul.f32 	%f1731, %f1730, 0f3E4BAFAF;
	sub.f32 	%f1732, %f1729, %f1731;
	mul.f32 	%f1733, %f1732, 0f3FFB14BE;
	fma.rn.f32 	%f1734, %f1729, 0f3E4BAFAF, %f1730;
	mul.f32 	%f1735, %f1734, 0f3FFB14BE;
	sub.f32 	%f1736, %f1705, %f1707;
	sub.f32 	%f1737, %f1713, %f1711;
	mul.f32 	%f1738, %f1737, 0f3ED413CD;
	sub.f32 	%f1739, %f1736, %f1738;
	mul.f32 	%f1740, %f1739, 0f3FEC835E;
	fma.rn.f32 	%f1741, %f1736, 0f3ED413CD, %f1737;
	mul.f32 	%f1742, %f1741, 0f3FEC835E;
	sub.f32 	%f1743, %f1489, %f1545;
	add.f32 	%f1744, %f1489, %f1545;
	sub.f32 	%f1745, %f1521, %f1513;
	add.f32 	%f1746, %f1521, %f1513;
	sub.f32 	%f1747, %f1505, %f1529;
	sub.f32 	%f1748, %f1497, %f1537;
	add.f32 	%f1749, %f1747, %f1748;
	add.f32 	%f1750, %f1497, %f1537;
	sub.f32 	%f1751, %f1747, %f1748;
	add.f32 	%f1752, %f1505, %f1529;
	mul.f32 	%f1753, %f1749, 0f3F3504F3;
	sub.f32 	%f1754, %f1743, %f1753;
	mul.f32 	%f1755, %f1751, 0f3F3504F3;
	sub.f32 	%f1756, %f1745, %f1755;
	fma.rn.f32 	%f1757, %f1756, 0f3F2B0DC1, %f1754;
	mul.f32 	%f1758, %f1757, 0f3FD4DB31;
	mul.f32 	%f1759, %f1754, 0f3F2B0DC1;
	sub.f32 	%f1760, %f1756, %f1759;
	mul.f32 	%f1761, %f1760, 0fBFD4DB31;
	add.f32 	%f1762, %f1744, %f1746;
	add.f32 	%f1763, %f1752, %f1750;
	sub.f32 	%f1764, %f1762, %f1763;
	mul.f32 	%f1765, %f1764, 0f3FB504F3;
	add.f32 	%f1766, %f1762, %f1763;
	mul.f32 	%f1767, %f1766, 0f3FB504F3;
	add.f32 	%f1768, %f1743, %f1753;
	add.f32 	%f1769, %f1745, %f1755;
	mul.f32 	%f1770, %f1769, 0f3E4BAFAF;
	sub.f32 	%f1771, %f1768, %f1770;
	mul.f32 	%f1772, %f1771, 0f3FFB14BE;
	fma.rn.f32 	%f1773, %f1768, 0f3E4BAFAF, %f1769;
	mul.f32 	%f1774, %f1773, 0f3FFB14BE;
	sub.f32 	%f1775, %f1744, %f1746;
	sub.f32 	%f1776, %f1752, %f1750;
	mul.f32 	%f1777, %f1776, 0f3ED413CD;
	sub.f32 	%f1778, %f1775, %f1777;
	mul.f32 	%f1779, %f1778, 0f3FEC835E;
	fma.rn.f32 	%f1780, %f1775, 0f3ED413CD, %f1776;
	mul.f32 	%f1781, %f1780, 0f3FEC835E;
	sub.f32 	%f1782, %f1490, %f1546;
	add.f32 	%f1783, %f1490, %f1546;
	sub.f32 	%f1784, %f1522, %f1514;
	add.f32 	%f1785, %f1522, %f1514;
	sub.f32 	%f1786, %f1506, %f1530;
	sub.f32 	%f1787, %f1498, %f1538;
	add.f32 	%f1788, %f1786, %f1787;
	add.f32 	%f1789, %f1498, %f1538;
	sub.f32 	%f1790, %f1786, %f1787;
	add.f32 	%f1791, %f1506, %f1530;
	mul.f32 	%f1792, %f1788, 0f3F3504F3;
	sub.f32 	%f1793, %f1782, %f1792;
	mul.f32 	%f1794, %f1790, 0f3F3504F3;
	sub.f32 	%f1795, %f1784, %f1794;
	fma.rn.f32 	%f1796, %f1795, 0f3F2B0DC1, %f1793;
	mul.f32 	%f1797, %f1796, 0f3FD4DB31;
	mul.f32 	%f1798, %f1793, 0f3F2B0DC1;
	sub.f32 	%f1799, %f1795, %f1798;
	mul.f32 	%f1800, %f1799, 0fBFD4DB31;
	add.f32 	%f1801, %f1783, %f1785;
	add.f32 	%f1802, %f1791, %f1789;
	sub.f32 	%f1803, %f1801, %f1802;
	mul.f32 	%f1804, %f1803, 0f3FB504F3;
	add.f32 	%f1805, %f1801, %f1802;
	mul.f32 	%f1806, %f1805, 0f3FB504F3;
	add.f32 	%f1807, %f1782, %f1792;
	add.f32 	%f1808, %f1784, %f1794;
	mul.f32 	%f1809, %f1808, 0f3E4BAFAF;
	sub.f32 	%f1810, %f1807, %f1809;
	mul.f32 	%f1811, %f1810, 0f3FFB14BE;
	fma.rn.f32 	%f1812, %f1807, 0f3E4BAFAF, %f1808;
	mul.f32 	%f1813, %f1812, 0f3FFB14BE;
	sub.f32 	%f1814, %f1783, %f1785;
	sub.f32 	%f1815, %f1791, %f1789;
	mul.f32 	%f1816, %f1815, 0f3ED413CD;
	sub.f32 	%f1817, %f1814, %f1816;
	mul.f32 	%f1818, %f1817, 0f3FEC835E;
	fma.rn.f32 	%f1819, %f1814, 0f3ED413CD, %f1815;
	mul.f32 	%f1820, %f1819, 0f3FEC835E;
	sub.f32 	%f1821, %f1491, %f1547;
	add.f32 	%f1822, %f1491, %f1547;
	sub.f32 	%f1823, %f1523, %f1515;
	add.f32 	%f1824, %f1523, %f1515;
	sub.f32 	%f1825, %f1507, %f1531;
	sub.f32 	%f1826, %f1499, %f1539;
	add.f32 	%f1827, %f1825, %f1826;
	add.f32 	%f1828, %f1499, %f1539;
	sub.f32 	%f1829, %f1825, %f1826;
	add.f32 	%f1830, %f1507, %f1531;
	mul.f32 	%f1831, %f1827, 0f3F3504F3;
	sub.f32 	%f1832, %f1821, %f1831;
	mul.f32 	%f1833, %f1829, 0f3F3504F3;
	sub.f32 	%f1834, %f1823, %f1833;
	fma.rn.f32 	%f1835, %f1834, 0f3F2B0DC1, %f1832;
	mul.f32 	%f1836, %f1835, 0f3FD4DB31;
	mul.f32 	%f1837, %f1832, 0f3F2B0DC1;
	sub.f32 	%f1838, %f1834, %f1837;
	mul.f32 	%f1839, %f1838, 0fBFD4DB31;
	add.f32 	%f1840, %f1822, %f1824;
	add.f32 	%f1841, %f1830, %f1828;
	sub.f32 	%f1842, %f1840, %f1841;
	mul.f32 	%f1843, %f1842, 0f3FB504F3;
	add.f32 	%f1844, %f1840, %f1841;
	mul.f32 	%f1845, %f1844, 0f3FB504F3;
	add.f32 	%f1846, %f1821, %f1831;
	add.f32 	%f1847, %f1823, %f1833;
	mul.f32 	%f1848, %f1847, 0f3E4BAFAF;
	sub.f32 	%f1849, %f1846, %f1848;
	mul.f32 	%f1850, %f1849, 0f3FFB14BE;
	fma.rn.f32 	%f1851, %f1846, 0f3E4BAFAF, %f1847;
	mul.f32 	%f1852, %f1851, 0f3FFB14BE;
	sub.f32 	%f1853, %f1822, %f1824;
	sub.f32 	%f1854, %f1830, %f1828;
	mul.f32 	%f1855, %f1854, 0f3ED413CD;
	sub.f32 	%f1856, %f1853, %f1855;
	mul.f32 	%f1857, %f1856, 0f3FEC835E;
	fma.rn.f32 	%f1858, %f1853, 0f3ED413CD, %f1854;
	mul.f32 	%f1859, %f1858, 0f3FEC835E;
	sub.f32 	%f1860, %f668, %f682;
	add.f32 	%f1861, %f668, %f682;
	sub.f32 	%f1862, %f676, %f674;
	add.f32 	%f1863, %f676, %f674;
	sub.f32 	%f1864, %f672, %f678;
	sub.f32 	%f1865, %f670, %f680;
	add.f32 	%f1866, %f1864, %f1865;
	add.f32 	%f1867, %f670, %f680;
	sub.f32 	%f1868, %f1864, %f1865;
	add.f32 	%f1869, %f672, %f678;
	mul.f32 	%f1870, %f1866, 0f3F3504F3;
	sub.f32 	%f1871, %f1860, %f1870;
	mul.f32 	%f1872, %f1868, 0f3F3504F3;
	sub.f32 	%f1873, %f1862, %f1872;
	fma.rn.f32 	%f1874, %f1873, 0f3F2B0DC1, %f1871;
	mul.f32 	%f1875, %f1874, 0f3FD4DB31;
	mul.f32 	%f1876, %f1871, 0f3F2B0DC1;
	sub.f32 	%f1877, %f1873, %f1876;
	mul.f32 	%f1878, %f1877, 0fBFD4DB31;
	add.f32 	%f1879, %f1861, %f1863;
	add.f32 	%f1880, %f1869, %f1867;
	sub.f32 	%f1881, %f1879, %f1880;
	mul.f32 	%f1882, %f1881, 0f3FB504F3;
	add.f32 	%f1883, %f1879, %f1880;
	mul.f32 	%f1884, %f1883, 0f3FB504F3;
	add.f32 	%f1885, %f1860, %f1870;
	add.f32 	%f1886, %f1862, %f1872;
	mul.f32 	%f1887, %f1886, 0f3E4BAFAF;
	sub.f32 	%f1888, %f1885, %f1887;
	mul.f32 	%f1889, %f1888, 0f3FFB14BE;
	fma.rn.f32 	%f1890, %f1885, 0f3E4BAFAF, %f1886;
	mul.f32 	%f1891, %f1890, 0f3FFB14BE;
	sub.f32 	%f1892, %f1861, %f1863;
	sub.f32 	%f1893, %f1869, %f1867;
	mul.f32 	%f1894, %f1893, 0f3ED413CD;
	sub.f32 	%f1895, %f1892, %f1894;
	mul.f32 	%f1896, %f1895, 0f3FEC835E;
	fma.rn.f32 	%f1897, %f1892, 0f3ED413CD, %f1893;
	mul.f32 	%f1898, %f1897, 0f3FEC835E;
	sub.f32 	%f1899, %f684, %f698;
	add.f32 	%f1900, %f684, %f698;
	sub.f32 	%f1901, %f692, %f690;
	add.f32 	%f1902, %f692, %f690;
	sub.f32 	%f1903, %f688, %f694;
	sub.f32 	%f1904, %f686, %f696;
	add.f32 	%f1905, %f1903, %f1904;
	add.f32 	%f1906, %f686, %f696;
	sub.f32 	%f1907, %f1903, %f1904;
	add.f32 	%f1908, %f688, %f694;
	mul.f32 	%f1909, %f1905, 0f3F3504F3;
	sub.f32 	%f1910, %f1899, %f1909;
	mul.f32 	%f1911, %f1907, 0f3F3504F3;
	sub.f32 	%f1912, %f1901, %f1911;
	fma.rn.f32 	%f1913, %f1912, 0f3F2B0DC1, %f1910;
	mul.f32 	%f1914, %f1913, 0f3FD4DB31;
	mul.f32 	%f1915, %f1910, 0f3F2B0DC1;
	sub.f32 	%f1916, %f1912, %f1915;
	mul.f32 	%f1917, %f1916, 0fBFD4DB31;
	add.f32 	%f1918, %f1900, %f1902;
	add.f32 	%f1919, %f1908, %f1906;
	sub.f32 	%f1920, %f1918, %f1919;
	mul.f32 	%f1921, %f1920, 0f3FB504F3;
	add.f32 	%f1922, %f1918, %f1919;
	mul.f32 	%f1923, %f1922, 0f3FB504F3;
	add.f32 	%f1924, %f1899, %f1909;
	add.f32 	%f1925, %f1901, %f1911;
	mul.f32 	%f1926, %f1925, 0f3E4BAFAF;
	sub.f32 	%f1927, %f1924, %f1926;
	mul.f32 	%f1928, %f1927, 0f3FFB14BE;
	fma.rn.f32 	%f1929, %f1924, 0f3E4BAFAF, %f1925;
	mul.f32 	%f1930, %f1929, 0f3FFB14BE;
	sub.f32 	%f1931, %f1900, %f1902;
	sub.f32 	%f1932, %f1908, %f1906;
	mul.f32 	%f1933, %f1932, 0f3ED413CD;
	sub.f32 	%f1934, %f1931, %f1933;
	mul.f32 	%f1935, %f1934, 0f3FEC835E;
	fma.rn.f32 	%f1936, %f1931, 0f3ED413CD, %f1932;
	mul.f32 	%f1937, %f1936, 0f3FEC835E;
	sub.f32 	%f1938, %f700, %f714;
	add.f32 	%f1939, %f700, %f714;
	sub.f32 	%f1940, %f708, %f706;
	add.f32 	%f1941, %f708, %f706;
	sub.f32 	%f1942, %f704, %f710;
	sub.f32 	%f1943, %f702, %f712;
	add.f32 	%f1944, %f1942, %f1943;
	add.f32 	%f1945, %f702, %f712;
	sub.f32 	%f1946, %f1942, %f1943;
	add.f32 	%f1947, %f704, %f710;
	mul.f32 	%f1948, %f1944, 0f3F3504F3;
	sub.f32 	%f1949, %f1938, %f1948;
	mul.f32 	%f1950, %f1946, 0f3F3504F3;
	sub.f32 	%f1951, %f1940, %f1950;
	fma.rn.f32 	%f1952, %f1951, 0f3F2B0DC1, %f1949;
	mul.f32 	%f1953, %f1952, 0f3FD4DB31;
	mul.f32 	%f1954, %f1949, 0f3F2B0DC1;
	sub.f32 	%f1955, %f1951, %f1954;
	mul.f32 	%f1956, %f1955, 0fBFD4DB31;
	add.f32 	%f1957, %f1939, %f1941;
	add.f32 	%f1958, %f1947, %f1945;
	sub.f32 	%f1959, %f1957, %f1958;
	mul.f32 	%f1960, %f1959, 0f3FB504F3;
	add.f32 	%f1961, %f1957, %f1958;
	mul.f32 	%f1962, %f1961, 0f3FB504F3;
	add.f32 	%f1963, %f1938, %f1948;
	add.f32 	%f1964, %f1940, %f1950;
	mul.f32 	%f1965, %f1964, 0f3E4BAFAF;
	sub.f32 	%f1966, %f1963, %f1965;
	mul.f32 	%f1967, %f1966, 0f3FFB14BE;
	fma.rn.f32 	%f1968, %f1963, 0f3E4BAFAF, %f1964;
	mul.f32 	%f1969, %f1968, 0f3FFB14BE;
	sub.f32 	%f1970, %f1939, %f1941;
	sub.f32 	%f1971, %f1947, %f1945;
	mul.f32 	%f1972, %f1971, 0f3ED413CD;
	sub.f32 	%f1973, %f1970, %f1972;
	mul.f32 	%f1974, %f1973, 0f3FEC835E;
	fma.rn.f32 	%f1975, %f1970, 0f3ED413CD, %f1971;
	mul.f32 	%f1976, %f1975, 0f3FEC835E;
	sub.f32 	%f1977, %f716, %f730;
	add.f32 	%f1978, %f716, %f730;
	sub.f32 	%f1979, %f724, %f722;
	add.f32 	%f1980, %f724, %f722;
	sub.f32 	%f1981, %f720, %f726;
	sub.f32 	%f1982, %f718, %f728;
	add.f32 	%f1983, %f1981, %f1982;
	add.f32 	%f1984, %f718, %f728;
	sub.f32 	%f1985, %f1981, %f1982;
	add.f32 	%f1986, %f720, %f726;
	mul.f32 	%f1987, %f1983, 0f3F3504F3;
	sub.f32 	%f1988, %f1977, %f1987;
	mul.f32 	%f1989, %f1985, 0f3F3504F3;
	sub.f32 	%f1990, %f1979, %f1989;
	fma.rn.f32 	%f1991, %f1990, 0f3F2B0DC1, %f1988;
	mul.f32 	%f1992, %f1991, 0f3FD4DB31;
	mul.f32 	%f1993, %f1988, 0f3F2B0DC1;
	sub.f32 	%f1994, %f1990, %f1993;
	mul.f32 	%f1995, %f1994, 0fBFD4DB31;
	add.f32 	%f1996, %f1978, %f1980;
	add.f32 	%f1997, %f1986, %f1984;
	sub.f32 	%f1998, %f1996, %f1997;
	mul.f32 	%f1999, %f1998, 0f3FB504F3;
	add.f32 	%f2000, %f1996, %f1997;
	mul.f32 	%f2001, %f2000, 0f3FB504F3;
	add.f32 	%f2002, %f1977, %f1987;
	add.f32 	%f2003, %f1979, %f1989;
	mul.f32 	%f2004, %f2003, 0f3E4BAFAF;
	sub.f32 	%f2005, %f2002, %f2004;
	mul.f32 	%f2006, %f2005, 0f3FFB14BE;
	fma.rn.f32 	%f2007, %f2002, 0f3E4BAFAF, %f2003;
	mul.f32 	%f2008, %f2007, 0f3FFB14BE;
	sub.f32 	%f2009, %f1978, %f1980;
	sub.f32 	%f2010, %f1986, %f1984;
	mul.f32 	%f2011, %f2010, 0f3ED413CD;
	sub.f32 	%f2012, %f2009, %f2011;
	mul.f32 	%f2013, %f2012, 0f3FEC835E;
	fma.rn.f32 	%f2014, %f2009, 0f3ED413CD, %f2010;
	mul.f32 	%f2015, %f2014, 0f3FEC835E;
	sub.f32 	%f2016, %f732, %f746;
	add.f32 	%f2017, %f732, %f746;
	sub.f32 	%f2018, %f740, %f738;
	add.f32 	%f2019, %f740, %f738;
	sub.f32 	%f2020, %f736, %f742;
	sub.f32 	%f2021, %f734, %f744;
	add.f32 	%f2022, %f2020, %f2021;
	add.f32 	%f2023, %f734, %f744;
	sub.f32 	%f2024, %f2020, %f2021;
	add.f32 	%f2025, %f736, %f742;
	mul.f32 	%f2026, %f2022, 0f3F3504F3;
	sub.f32 	%f2027, %f2016, %f2026;
	mul.f32 	%f2028, %f2024, 0f3F3504F3;
	sub.f32 	%f2029, %f2018, %f2028;
	fma.rn.f32 	%f2030, %f2029, 0f3F2B0DC1, %f2027;
	mul.f32 	%f2031, %f2030, 0f3FD4DB31;
	mul.f32 	%f2032, %f2027, 0f3F2B0DC1;
	sub.f32 	%f2033, %f2029, %f2032;
	mul.f32 	%f2034, %f2033, 0fBFD4DB31;
	add.f32 	%f2035, %f2017, %f2019;
	add.f32 	%f2036, %f2025, %f2023;
	sub.f32 	%f2037, %f2035, %f2036;
	mul.f32 	%f2038, %f2037, 0f3FB504F3;
	add.f32 	%f2039, %f2035, %f2036;
	mul.f32 	%f2040, %f2039, 0f3FB504F3;
	add.f32 	%f2041, %f2016, %f2026;
	add.f32 	%f2042, %f2018, %f2028;
	mul.f32 	%f2043, %f2042, 0f3E4BAFAF;
	sub.f32 	%f2044, %f2041, %f2043;
	mul.f32 	%f2045, %f2044, 0f3FFB14BE;
	fma.rn.f32 	%f2046, %f2041, 0f3E4BAFAF, %f2042;
	mul.f32 	%f2047, %f2046, 0f3FFB14BE;
	sub.f32 	%f2048, %f2017, %f2019;
	sub.f32 	%f2049, %f2025, %f2023;
	mul.f32 	%f2050, %f2049, 0f3ED413CD;
	sub.f32 	%f2051, %f2048, %f2050;
	mul.f32 	%f2052, %f2051, 0f3FEC835E;
	fma.rn.f32 	%f2053, %f2048, 0f3ED413CD, %f2049;
	mul.f32 	%f2054, %f2053, 0f3FEC835E;
	sub.f32 	%f2055, %f748, %f762;
	add.f32 	%f2056, %f748, %f762;
	sub.f32 	%f2057, %f756, %f754;
	add.f32 	%f2058, %f756, %f754;
	sub.f32 	%f2059, %f752, %f758;
	sub.f32 	%f2060, %f750, %f760;
	add.f32 	%f2061, %f2059, %f2060;
	add.f32 	%f2062, %f750, %f760;
	sub.f32 	%f2063, %f2059, %f2060;
	add.f32 	%f2064, %f752, %f758;
	mul.f32 	%f2065, %f2061, 0f3F3504F3;
	sub.f32 	%f2066, %f2055, %f2065;
	mul.f32 	%f2067, %f2063, 0f3F3504F3;
	sub.f32 	%f2068, %f2057, %f2067;
	fma.rn.f32 	%f2069, %f2068, 0f3F2B0DC1, %f2066;
	mul.f32 	%f2070, %f2069, 0f3FD4DB31;
	mul.f32 	%f2071, %f2066, 0f3F2B0DC1;
	sub.f32 	%f2072, %f2068, %f2071;
	mul.f32 	%f2073, %f2072, 0fBFD4DB31;
	add.f32 	%f2074, %f2056, %f2058;
	add.f32 	%f2075, %f2064, %f2062;
	sub.f32 	%f2076, %f2074, %f2075;
	mul.f32 	%f2077, %f2076, 0f3FB504F3;
	add.f32 	%f2078, %f2074, %f2075;
	mul.f32 	%f2079, %f2078, 0f3FB504F3;
	add.f32 	%f2080, %f2055, %f2065;
	add.f32 	%f2081, %f2057, %f2067;
	mul.f32 	%f2082, %f2081, 0f3E4BAFAF;
	sub.f32 	%f2083, %f2080, %f2082;
	mul.f32 	%f2084, %f2083, 0f3FFB14BE;
	fma.rn.f32 	%f2085, %f2080, 0f3E4BAFAF, %f2081;
	mul.f32 	%f2086, %f2085, 0f3FFB14BE;
	sub.f32 	%f2087, %f2056, %f2058;
	sub.f32 	%f2088, %f2064, %f2062;
	mul.f32 	%f2089, %f2088, 0f3ED413CD;
	sub.f32 	%f2090, %f2087, %f2089;
	mul.f32 	%f2091, %f2090, 0f3FEC835E;
	fma.rn.f32 	%f2092, %f2087, 0f3ED413CD, %f2088;
	mul.f32 	%f2093, %f2092, 0f3FEC835E;
	sub.f32 	%f2094, %f764, %f778;
	add.f32 	%f2095, %f764, %f778;
	sub.f32 	%f2096, %f772, %f770;
	add.f32 	%f2097, %f772, %f770;
	sub.f32 	%f2098, %f768, %f774;
	sub.f32 	%f2099, %f766, %f776;
	add.f32 	%f2100, %f2098, %f2099;
	add.f32 	%f2101, %f766, %f776;
	sub.f32 	%f2102, %f2098, %f2099;
	add.f32 	%f2103, %f768, %f774;
	mul.f32 	%f2104, %f2100, 0f3F3504F3;
	sub.f32 	%f2105, %f2094, %f2104;
	mul.f32 	%f2106, %f2102, 0f3F3504F3;
	sub.f32 	%f2107, %f2096, %f2106;
	fma.rn.f32 	%f2108, %f2107, 0f3F2B0DC1, %f2105;
	mul.f32 	%f2109, %f2108, 0f3FD4DB31;
	mul.f32 	%f2110, %f2105, 0f3F2B0DC1;
	sub.f32 	%f2111, %f2107, %f2110;
	mul.f32 	%f2112, %f2111, 0fBFD4DB31;
	add.f32 	%f2113, %f2095, %f2097;
	add.f32 	%f2114, %f2103, %f2101;
	sub.f32 	%f2115, %f2113, %f2114;
	mul.f32 	%f2116, %f2115, 0f3FB504F3;
	add.f32 	%f2117, %f2113, %f2114;
	mul.f32 	%f2118, %f2117, 0f3FB504F3;
	add.f32 	%f2119, %f2094, %f2104;
	add.f32 	%f2120, %f2096, %f2106;
	mul.f32 	%f2121, %f2120, 0f3E4BAFAF;
	sub.f32 	%f2122, %f2119, %f2121;
	mul.f32 	%f2123, %f2122, 0f3FFB14BE;
	fma.rn.f32 	%f2124, %f2119, 0f3E4BAFAF, %f2120;
	mul.f32 	%f2125, %f2124, 0f3FFB14BE;
	sub.f32 	%f2126, %f2095, %f2097;
	sub.f32 	%f2127, %f2103, %f2101;
	mul.f32 	%f2128, %f2127, 0f3ED413CD;
	sub.f32 	%f2129, %f2126, %f2128;
	mul.f32 	%f2130, %f2129, 0f3FEC835E;
	fma.rn.f32 	%f2131, %f2126, 0f3ED413CD, %f2127;
	mul.f32 	%f2132, %f2131, 0f3FEC835E;
	sub.f32 	%f2133, %f780, %f794;
	add.f32 	%f2134, %f780, %f794;
	sub.f32 	%f2135, %f788, %f786;
	add.f32 	%f2136, %f788, %f786;
	sub.f32 	%f2137, %f784, %f790;
	sub.f32 	%f2138, %f782, %f792;
	add.f32 	%f2139, %f2137, %f2138;
	add.f32 	%f2140, %f782, %f792;
	sub.f32 	%f2141, %f2137, %f2138;
	add.f32 	%f2142, %f784, %f790;
	mul.f32 	%f2143, %f2139, 0f3F3504F3;
	sub.f32 	%f2144, %f2133, %f2143;
	mul.f32 	%f2145, %f2141, 0f3F3504F3;
	sub.f32 	%f2146, %f2135, %f2145;
	fma.rn.f32 	%f2147, %f2146, 0f3F2B0DC1, %f2144;
	mul.f32 	%f2148, %f2147, 0f3FD4DB31;
	mul.f32 	%f2149, %f2144, 0f3F2B0DC1;
	sub.f32 	%f2150, %f2146, %f2149;
	mul.f32 	%f2151, %f2150, 0fBFD4DB31;
	add.f32 	%f2152, %f2134, %f2136;
	add.f32 	%f2153, %f2142, %f2140;
	sub.f32 	%f2154, %f2152, %f2153;
	mul.f32 	%f2155, %f2154, 0f3FB504F3;
	add.f32 	%f2156, %f2152, %f2153;
	mul.f32 	%f2157, %f2156, 0f3FB504F3;
	add.f32 	%f2158, %f2133, %f2143;
	add.f32 	%f2159, %f2135, %f2145;
	mul.f32 	%f2160, %f2159, 0f3E4BAFAF;
	sub.f32 	%f2161, %f2158, %f2160;
	mul.f32 	%f2162, %f2161, 0f3FFB14BE;
	fma.rn.f32 	%f2163, %f2158, 0f3E4BAFAF, %f2159;
	mul.f32 	%f2164, %f2163, 0f3FFB14BE;
	sub.f32 	%f2165, %f2134, %f2136;
	sub.f32 	%f2166, %f2142, %f2140;
	mul.f32 	%f2167, %f2166, 0f3ED413CD;
	sub.f32 	%f2168, %f2165, %f2167;
	mul.f32 	%f2169, %f2168, 0f3FEC835E;
	fma.rn.f32 	%f2170, %f2165, 0f3ED413CD, %f2166;
	mul.f32 	%f2171, %f2170, 0f3FEC835E;
	// begin inline asm
	mov.u32 %r619, %laneid;
	// end inline asm
	shr.s32 	%r717, %r619, 31;
	shr.u32 	%r718, %r717, 29;
	add.s32 	%r719, %r619, %r718;
	and.b32  	%r720, %r719, 1073741816;
	sub.s32 	%r721, %r619, %r720;
	and.b32  	%r722, %r619, 1073741816;
	mad.lo.s32 	%r723, %r721, 33, %r722;
	shl.b32 	%r724, %r723, 2;
	add.s32 	%r725, %r702, %r724;
	bar.warp.sync 	-1;
	shl.b32 	%r726, %r619, 2;
	add.s32 	%r727, %r702, %r726;
	st.shared.f32 	[%r727], %f1884;
	st.shared.f32 	[%r727+132], %f1889;
	st.shared.f32 	[%r727+264], %f1896;
	st.shared.f32 	[%r727+396], %f1875;
	st.shared.f32 	[%r727+528], %f1882;
	st.shared.f32 	[%r727+660], %f1878;
	st.shared.f32 	[%r727+792], %f1898;
	st.shared.f32 	[%r727+924], %f1891;
	bar.warp.sync 	-1;
	ld.shared.f32 	%f2172, [%r725];
	ld.shared.f32 	%f2173, [%r725+4];
	ld.shared.f32 	%f2174, [%r725+8];
	ld.shared.f32 	%f2175, [%r725+12];
	ld.shared.f32 	%f2176, [%r725+16];
	ld.shared.f32 	%f2177, [%r725+20];
	ld.shared.f32 	%f2178, [%r725+24];
	ld.shared.f32 	%f2179, [%r725+28];
	bar.warp.sync 	-1;
	st.shared.f32 	[%r727], %f1923;
	st.shared.f32 	[%r727+132], %f1928;
	st.shared.f32 	[%r727+264], %f1935;
	st.shared.f32 	[%r727+396], %f1914;
	st.shared.f32 	[%r727+528], %f1921;
	st.shared.f32 	[%r727+660], %f1917;
	st.shared.f32 	[%r727+792], %f1937;
	st.shared.f32 	[%r727+924], %f1930;
	bar.warp.sync 	-1;
	ld.shared.f32 	%f2180, [%r725];
	ld.shared.f32 	%f2181, [%r725+4];
	ld.shared.f32 	%f2182, [%r725+8];
	ld.shared.f32 	%f2183, [%r725+12];
	ld.shared.f32 	%f2184, [%r725+16];
	ld.shared.f32 	%f2185, [%r725+20];
	ld.shared.f32 	%f2186, [%r725+24];
	ld.shared.f32 	%f2187, [%r725+28];
	bar.warp.sync 	-1;
	st.shared.f32 	[%r727], %f1962;
	st.shared.f32 	[%r727+132], %f1967;
	st.shared.f32 	[%r727+264], %f1974;
	st.shared.f32 	[%r727+396], %f1953;
	st.shared.f32 	[%r727+528], %f1960;
	st.shared.f32 	[%r727+660], %f1956;
	st.shared.f32 	[%r727+792], %f1976;
	st.shared.f32 	[%r727+924], %f1969;
	bar.warp.sync 	-1;
	ld.shared.f32 	%f2188, [%r725];
	ld.shared.f32 	%f2189, [%r725+4];
	ld.shared.f32 	%f2190, [%r725+8];
	ld.shared.f32 	%f2191, [%r725+12];
	ld.shared.f32 	%f2192, [%r725+16];
	ld.shared.f32 	%f2193, [%r725+20];
	ld.shared.f32 	%f2194, [%r725+24];
	ld.shared.f32 	%f2195, [%r725+28];
	bar.warp.sync 	-1;
	st.shared.f32 	[%r727], %f2001;
	st.shared.f32 	[%r727+132], %f2006;
	st.shared.f32 	[%r727+264], %f2013;
	st.shared.f32 	[%r727+396], %f1992;
	st.shared.f32 	[%r727+528], %f1999;
	st.shared.f32 	[%r727+660], %f1995;
	st.shared.f32 	[%r727+792], %f2015;
	st.shared.f32 	[%r727+924], %f2008;
	bar.warp.sync 	-1;
	ld.shared.f32 	%f2196, [%r725];
	ld.shared.f32 	%f2197, [%r725+4];
	ld.shared.f32 	%f2198, [%r725+8];
	ld.shared.f32 	%f2199, [%r725+12];
	ld.shared.f32 	%f2200, [%r725+16];
	ld.shared.f32 	%f2201, [%r725+20];
	ld.shared.f32 	%f2202, [%r725+24];
	ld.shared.f32 	%f2203, [%r725+28];
	bar.warp.sync 	-1;
	st.shared.f32 	[%r727], %f2040;
	st.shared.f32 	[%r727+132], %f2045;
	st.shared.f32 	[%r727+264], %f2052;
	st.shared.f32 	[%r727+396], %f2031;
	st.shared.f32 	[%r727+528], %f2038;
	st.shared.f32 	[%r727+660], %f2034;
	st.shared.f32 	[%r727+792], %f2054;
	st.shared.f32 	[%r727+924], %f2047;
	bar.warp.sync 	-1;
	ld.shared.f32 	%f2204, [%r725];
	ld.shared.f32 	%f2205, [%r725+4];
	ld.shared.f32 	%f2206, [%r725+8];
	ld.shared.f32 	%f2207, [%r725+12];
	ld.shared.f32 	%f2208, [%r725+16];
	ld.shared.f32 	%f2209, [%r725+20];
	ld.shared.f32 	%f2210, [%r725+24];
	ld.shared.f32 	%f2211, [%r725+28];
	bar.warp.sync 	-1;
	st.shared.f32 	[%r727], %f2079;
	st.shared.f32 	[%r727+132], %f2084;
	st.shared.f32 	[%r727+264], %f2091;
	st.shared.f32 	[%r727+396], %f2070;
	st.shared.f32 	[%r727+528], %f2077;
	st.shared.f32 	[%r727+660], %f2073;
	st.shared.f32 	[%r727+792], %f2093;
	st.shared.f32 	[%r727+924], %f2086;
	bar.warp.sync 	-1;
	ld.shared.f32 	%f2212, [%r725];
	ld.shared.f32 	%f2213, [%r725+4];
	ld.shared.f32 	%f2214, [%r725+8];
	ld.shared.f32 	%f2215, [%r725+12];
	ld.shared.f32 	%f2216, [%r725+16];
	ld.shared.f32 	%f2217, [%r725+20];
	ld.shared.f32 	%f2218, [%r725+24];
	ld.shared.f32 	%f2219, [%r725+28];
	bar.warp.sync 	-1;
	st.shared.f32 	[%r727], %f2118;
	st.shared.f32 	[%r727+132], %f2123;
	st.shared.f32 	[%r727+264], %f2130;
	st.shared.f32 	[%r727+396], %f2109;
	st.shared.f32 	[%r727+528], %f2116;
	st.shared.f32 	[%r727+660], %f2112;
	st.shared.f32 	[%r727+792], %f2132;
	st.shared.f32 	[%r727+924], %f2125;
	bar.warp.sync 	-1;
	ld.shared.f32 	%f2220, [%r725];
	ld.shared.f32 	%f2221, [%r725+4];
	ld.shared.f32 	%f2222, [%r725+8];
	ld.shared.f32 	%f2223, [%r725+12];
	ld.shared.f32 	%f2224, [%r725+16];
	ld.shared.f32 	%f2225, [%r725+20];
	ld.shared.f32 	%f2226, [%r725+24];
	ld.shared.f32 	%f2227, [%r725+28];
	bar.warp.sync 	-1;
	st.shared.f32 	[%r727], %f2157;
	st.shared.f32 	[%r727+132], %f2162;
	st.shared.f32 	[%r727+264], %f2169;
	st.shared.f32 	[%r727+396], %f2148;
	st.shared.f32 	[%r727+528], %f2155;
	st.shared.f32 	[%r727+660], %f2151;
	st.shared.f32 	[%r727+792], %f2171;
	st.shared.f32 	[%r727+924], %f2164;
	bar.warp.sync 	-1;
	ld.shared.f32 	%f2228, [%r725];
	ld.shared.f32 	%f2229, [%r725+4];
	ld.shared.f32 	%f2230, [%r725+8];
	ld.shared.f32 	%f2231, [%r725+12];
	ld.shared.f32 	%f2232, [%r725+16];
	ld.shared.f32 	%f2233, [%r725+20];
	ld.shared.f32 	%f2234, [%r725+24];
	ld.shared.f32 	%f2235, [%r725+28];
	sub.f32 	%f2236, %f2172, %f2179;
	add.f32 	%f2237, %f2172, %f2179;
	sub.f32 	%f2238, %f2176, %f2175;
	add.f32 	%f2239, %f2176, %f2175;
	sub.f32 	%f2240, %f2174, %f2177;
	sub.f32 	%f2241, %f2173, %f2178;
	add.f32 	%f2242, %f2240, %f2241;
	add.f32 	%f2243, %f2173, %f2178;
	sub.f32 	%f2244, %f2240, %f2241;
	add.f32 	%f2245, %f2174, %f2177;
	mul.f32 	%f2246, %f2242, 0f3F3504F3;
	sub.f32 	%f2247, %f2236, %f2246;
	mul.f32 	%f2248, %f2244, 0f3F3504F3;
	sub.f32 	%f2249, %f2238, %f2248;
	fma.rn.f32 	%f2250, %f2249, 0f3F2B0DC1, %f2247;
	mul.f32 	%f2251, %f2250, 0f3FD4DB31;
	mul.f32 	%f2252, %f2247, 0f3F2B0DC1;
	sub.f32 	%f2253, %f2249, %f2252;
	mul.f32 	%f2254, %f2253, 0fBFD4DB31;
	add.f32 	%f2255, %f2237, %f2239;
	add.f32 	%f2256, %f2245, %f2243;
	sub.f32 	%f2257, %f2255, %f2256;
	mul.f32 	%f2258, %f2257, 0f3FB504F3;
	add.f32 	%f2259, %f2255, %f2256;
	mul.f32 	%f2260, %f2259, 0f3FB504F3;
	add.f32 	%f2261, %f2236, %f2246;
	add.f32 	%f2262, %f2238, %f2248;
	mul.f32 	%f2263, %f2262, 0f3E4BAFAF;
	sub.f32 	%f2264, %f2261, %f2263;
	mul.f32 	%f2265, %f2264, 0f3FFB14BE;
	fma.rn.f32 	%f2266, %f2261, 0f3E4BAFAF, %f2262;
	mul.f32 	%f2267, %f2266, 0f3FFB14BE;
	sub.f32 	%f2268, %f2237, %f2239;
	sub.f32 	%f2269, %f2245, %f2243;
	mul.f32 	%f2270, %f2269, 0f3ED413CD;
	sub.f32 	%f2271, %f2268, %f2270;
	mul.f32 	%f2272, %f2271, 0f3FEC835E;
	fma.rn.f32 	%f2273, %f2268, 0f3ED413CD, %f2269;
	mul.f32 	%f2274, %f2273, 0f3FEC835E;
	sub.f32 	%f2275, %f2180, %f2187;
	add.f32 	%f2276, %f2180, %f2187;
	sub.f32 	%f2277, %f2184, %f2183;
	add.f32 	%f2278, %f2184, %f2183;
	sub.f32 	%f2279, %f2182, %f2185;
	sub.f32 	%f2280, %f2181, %f2186;
	add.f32 	%f2281, %f2279, %f2280;
	add.f32 	%f2282, %f2181, %f2186;
	sub.f32 	%f2283, %f2279, %f2280;
	add.f32 	%f2284, %f2182, %f2185;
	mul.f32 	%f2285, %f2281, 0f3F3504F3;
	sub.f32 	%f2286, %f2275, %f2285;
	mul.f32 	%f2287, %f2283, 0f3F3504F3;
	sub.f32 	%f2288, %f2277, %f2287;
	fma.rn.f32 	%f2289, %f2288, 0f3F2B0DC1, %f2286;
	mul.f32 	%f2290, %f2289, 0f3FD4DB31;
	mul.f32 	%f2291, %f2286, 0f3F2B0DC1;
	sub.f32 	%f2292, %f2288, %f2291;
	mul.f32 	%f2293, %f2292, 0fBFD4DB31;
	add.f32 	%f2294, %f2276, %f2278;
	add.f32 	%f2295, %f2284, %f2282;
	sub.f32 	%f2296, %f2294, %f2295;
	mul.f32 	%f2297, %f2296, 0f3FB504F3;
	add.f32 	%f2298, %f2294, %f2295;
	mul.f32 	%f2299, %f2298, 0f3FB504F3;
	add.f32 	%f2300, %f2275, %f2285;
	add.f32 	%f2301, %f2277, %f2287;
	mul.f32 	%f2302, %f2301, 0f3E4BAFAF;
	sub.f32 	%f2303, %f2300, %f2302;
	mul.f32 	%f2304, %f2303, 0f3FFB14BE;
	fma.rn.f32 	%f2305, %f2300, 0f3E4BAFAF, %f2301;
	mul.f32 	%f2306, %f2305, 0f3FFB14BE;
	sub.f32 	%f2307, %f2276, %f2278;
	sub.f32 	%f2308, %f2284, %f2282;
	mul.f32 	%f2309, %f2308, 0f3ED413CD;
	sub.f32 	%f2310, %f2307, %f2309;
	mul.f32 	%f2311, %f2310, 0f3FEC835E;
	fma.rn.f32 	%f2312, %f2307, 0f3ED413CD, %f2308;
	mul.f32 	%f2313, %f2312, 0f3FEC835E;
	sub.f32 	%f2314, %f2188, %f2195;
	add.f32 	%f2315, %f2188, %f2195;
	sub.f32 	%f2316, %f2192, %f2191;
	add.f32 	%f2317, %f2192, %f2191;
	sub.f32 	%f2318, %f2190, %f2193;
	sub.f32 	%f2319, %f2189, %f2194;
	add.f32 	%f2320, %f2318, %f2319;
	add.f32 	%f2321, %f2189, %f2194;
	sub.f32 	%f2322, %f2318, %f2319;
	add.f32 	%f2323, %f2190, %f2193;
	mul.f32 	%f2324, %f2320, 0f3F3504F3;
	sub.f32 	%f2325, %f2314, %f2324;
	mul.f32 	%f2326, %f2322, 0f3F3504F3;
	sub.f32 	%f2327, %f2316, %f2326;
	fma.rn.f32 	%f2328, %f2327, 0f3F2B0DC1, %f2325;
	mul.f32 	%f2329, %f2328, 0f3FD4DB31;
	mul.f32 	%f2330, %f2325, 0f3F2B0DC1;
	sub.f32 	%f2331, %f2327, %f2330;
	mul.f32 	%f2332, %f2331, 0fBFD4DB31;
	add.f32 	%f2333, %f2315, %f2317;
	add.f32 	%f2334, %f2323, %f2321;
	sub.f32 	%f2335, %f2333, %f2334;
	mul.f32 	%f2336, %f2335, 0f3FB504F3;
	add.f32 	%f2337, %f2333, %f2334;
	mul.f32 	%f2338, %f2337, 0f3FB504F3;
	add.f32 	%f2339, %f2314, %f2324;
	add.f32 	%f2340, %f2316, %f2326;
	mul.f32 	%f2341, %f2340, 0f3E4BAFAF;
	sub.f32 	%f2342, %f2339, %f2341;
	mul.f32 	%f2343, %f2342, 0f3FFB14BE;
	fma.rn.f32 	%f2344, %f2339, 0f3E4BAFAF, %f2340;
	mul.f32 	%f2345, %f2344, 0f3FFB14BE;
	sub.f32 	%f2346, %f2315, %f2317;
	sub.f32 	%f2347, %f2323, %f2321;
	mul.f32 	%f2348, %f2347, 0f3ED413CD;
	sub.f32 	%f2349, %f2346, %f2348;
	mul.f32 	%f2350, %f2349, 0f3FEC835E;
	fma.rn.f32 	%f2351, %f2346, 0f3ED413CD, %f2347;
	mul.f32 	%f2352, %f2351, 0f3FEC835E;
	sub.f32 	%f2353, %f2196, %f2203;
	add.f32 	%f2354, %f2196, %f2203;
	sub.f32 	%f2355, %f2200, %f2199;
	add.f32 	%f2356, %f2200, %f2199;
	sub.f32 	%f2357, %f2198, %f2201;
	sub.f32 	%f2358, %f2197, %f2202;
	add.f32 	%f2359, %f2357, %f2358;
	add.f32 	%f2360, %f2197, %f2202;
	sub.f32 	%f2361, %f2357, %f2358;
	add.f32 	%f2362, %f2198, %f2201;
	mul.f32 	%f2363, %f2359, 0f3F3504F3;
	sub.f32 	%f2364, %f2353, %f2363;
	mul.f32 	%f2365, %f2361, 0f3F3504F3;
	sub.f32 	%f2366, %f2355, %f2365;
	fma.rn.f32 	%f2367, %f2366, 0f3F2B0DC1, %f2364;
	mul.f32 	%f2368, %f2367, 0f3FD4DB31;
	mul.f32 	%f2369, %f2364, 0f3F2B0DC1;
	sub.f32 	%f2370, %f2366, %f2369;
	mul.f32 	%f2371, %f2370, 0fBFD4DB31;
	add.f32 	%f2372, %f2354, %f2356;
	add.f32 	%f2373, %f2362, %f2360;
	sub.f32 	%f2374, %f2372, %f2373;
	mul.f32 	%f2375, %f2374, 0f3FB504F3;
	add.f32 	%f2376, %f2372, %f2373;
	mul.f32 	%f2377, %f2376, 0f3FB504F3;
	add.f32 	%f2378, %f2353, %f2363;
	add.f32 	%f2379, %f2355, %f2365;
	mul.f32 	%f2380, %f2379, 0f3E4BAFAF;
	sub.f32 	%f2381, %f2378, %f2380;
	mul.f32 	%f2382, %f2381, 0f3FFB14BE;
	fma.rn.f32 	%f2383, %f2378, 0f3E4BAFAF, %f2379;
	mul.f32 	%f2384, %f2383, 0f3FFB14BE;
	sub.f32 	%f2385, %f2354, %f2356;
	sub.f32 	%f2386, %f2362, %f2360;
	mul.f32 	%f2387, %f2386, 0f3ED413CD;
	sub.f32 	%f2388, %f2385, %f2387;
	mul.f32 	%f2389, %f2388, 0f3FEC835E;
	fma.rn.f32 	%f2390, %f2385, 0f3ED413CD, %f2386;
	mul.f32 	%f2391, %f2390, 0f3FEC835E;
	sub.f32 	%f2392, %f2204, %f2211;
	add.f32 	%f2393, %f2204, %f2211;
	sub.f32 	%f2394, %f2208, %f2207;
	add.f32 	%f2395, %f2208, %f2207;
	sub.f32 	%f2396, %f2206, %f2209;
	sub.f32 	%f2397, %f2205, %f2210;
	add.f32 	%f2398, %f2396, %f2397;
	add.f32 	%f2399, %f2205, %f2210;
	sub.f32 	%f2400, %f2396, %f2397;
	add.f32 	%f2401, %f2206, %f2209;
	mul.f32 	%f2402, %f2398, 0f3F3504F3;
	sub.f32 	%f2403, %f2392, %f2402;
	mul.f32 	%f2404, %f2400, 0f3F3504F3;
	sub.f32 	%f2405, %f2394, %f2404;
	fma.rn.f32 	%f2406, %f2405, 0f3F2B0DC1, %f2403;
	mul.f32 	%f2407, %f2406, 0f3FD4DB31;
	mul.f32 	%f2408, %f2403, 0f3F2B0DC1;
	sub.f32 	%f2409, %f2405, %f2408;
	mul.f32 	%f2410, %f2409, 0fBFD4DB31;
	add.f32 	%f2411, %f2393, %f2395;
	add.f32 	%f2412, %f2401, %f2399;
	sub.f32 	%f2413, %f2411, %f2412;
	mul.f32 	%f2414, %f2413, 0f3FB504F3;
	add.f32 	%f2415, %f2411, %f2412;
	mul.f32 	%f2416, %f2415, 0f3FB504F3;
	add.f32 	%f2417, %f2392, %f2402;
	add.f32 	%f2418, %f2394, %f2404;
	mul.f32 	%f2419, %f2418, 0f3E4BAFAF;
	sub.f32 	%f2420, %f2417, %f2419;
	mul.f32 	%f2421, %f2420, 0f3FFB14BE;
	fma.rn.f32 	%f2422, %f2417, 0f3E4BAFAF, %f2418;
	mul.f32 	%f2423, %f2422, 0f3FFB14BE;
	sub.f32 	%f2424, %f2393, %f2395;
	sub.f32 	%f2425, %f2401, %f2399;
	mul.f32 	%f2426, %f2425, 0f3ED413CD;
	sub.f32 	%f2427, %f2424, %f2426;
	mul.f32 	%f2428, %f2427, 0f3FEC835E;
	fma.rn.f32 	%f2429, %f2424, 0f3ED413CD, %f2425;
	mul.f32 	%f2430, %f2429, 0f3FEC835E;
	sub.f32 	%f2431, %f2212, %f2219;
	add.f32 	%f2432, %f2212, %f2219;
	sub.f32 	%f2433, %f2216, %f2215;
	add.f32 	%f2434, %f2216, %f2215;
	sub.f32 	%f2435, %f2214, %f2217;
	sub.f32 	%f2436, %f2213, %f2218;
	add.f32 	%f2437, %f2435, %f2436;
	add.f32 	%f2438, %f2213, %f2218;
	sub.f32 	%f2439, %f2435, %f2436;
	add.f32 	%f2440, %f2214, %f2217;
	mul.f32 	%f2441, %f2437, 0f3F3504F3;
	sub.f32 	%f2442, %f2431, %f2441;
	mul.f32 	%f2443, %f2439, 0f3F3504F3;
	sub.f32 	%f2444, %f2433, %f2443;
	fma.rn.f32 	%f2445, %f2444, 0f3F2B0DC1, %f2442;
	mul.f32 	%f2446, %f2445, 0f3FD4DB31;
	mul.f32 	%f2447, %f2442, 0f3F2B0DC1;
	sub.f32 	%f2448, %f2444, %f2447;
	mul.f32 	%f2449, %f2448, 0fBFD4DB31;
	add.f32 	%f2450, %f2432, %f2434;
	add.f32 	%f2451, %f2440, %f2438;
	sub.f32 	%f2452, %f2450, %f2451;
	mul.f32 	%f2453, %f2452, 0f3FB504F3;
	add.f32 	%f2454, %f2450, %f2451;
	mul.f32 	%f2455, %f2454, 0f3FB504F3;
	add.f32 	%f2456, %f2431, %f2441;
	add.f32 	%f2457, %f2433, %f2443;
	mul.f32 	%f2458, %f2457, 0f3E4BAFAF;
	sub.f32 	%f2459, %f2456, %f2458;
	mul.f32 	%f2460, %f2459, 0f3FFB14BE;
	fma.rn.f32 	%f2461, %f2456, 0f3E4BAFAF, %f2457;
	mul.f32 	%f2462, %f2461, 0f3FFB14BE;
	sub.f32 	%f2463, %f2432, %f2434;
	sub.f32 	%f2464, %f2440, %f2438;
	mul.f32 	%f2465, %f2464, 0f3ED413CD;
	sub.f32 	%f2466, %f2463, %f2465;
	mul.f32 	%f2467, %f2466, 0f3FEC835E;
	fma.rn.f32 	%f2468, %f2463, 0f3ED413CD, %f2464;
	mul.f32 	%f2469, %f2468, 0f3FEC835E;
	sub.f32 	%f2470, %f2220, %f2227;
	add.f32 	%f2471, %f2220, %f2227;
	sub.f32 	%f2472, %f2224, %f2223;
	add.f32 	%f2473, %f2224, %f2223;
	sub.f32 	%f2474, %f2222, %f2225;
	sub.f32 	%f2475, %f2221, %f2226;
	add.f32 	%f2476, %f2474, %f2475;
	add.f32 	%f2477, %f2221, %f2226;
	sub.f32 	%f2478, %f2474, %f2475;
	add.f32 	%f2479, %f2222, %f2225;
	mul.f32 	%f2480, %f2476, 0f3F3504F3;
	sub.f32 	%f2481, %f2470, %f2480;
	mul.f32 	%f2482, %f2478, 0f3F3504F3;
	sub.f32 	%f2483, %f2472, %f2482;
	fma.rn.f32 	%f2484, %f2483, 0f3F2B0DC1, %f2481;
	mul.f32 	%f2485, %f2484, 0f3FD4DB31;
	mul.f32 	%f2486, %f2481, 0f3F2B0DC1;
	sub.f32 	%f2487, %f2483, %f2486;
	mul.f32 	%f2488, %f2487, 0fBFD4DB31;
	add.f32 	%f2489, %f2471, %f2473;
	add.f32 	%f2490, %f2479, %f2477;
	sub.f32 	%f2491, %f2489, %f2490;
	mul.f32 	%f2492, %f2491, 0f3FB504F3;
	add.f32 	%f2493, %f2489, %f2490;
	mul.f32 	%f2494, %f2493, 0f3FB504F3;
	add.f32 	%f2495, %f2470, %f2480;
	add.f32 	%f2496, %f2472, %f2482;
	mul.f32 	%f2497, %f2496, 0f3E4BAFAF;
	sub.f32 	%f2498, %f2495, %f2497;
	mul.f32 	%f2499, %f2498, 0f3FFB14BE;
	fma.rn.f32 	%f2500, %f2495, 0f3E4BAFAF, %f2496;
	mul.f32 	%f2501, %f2500, 0f3FFB14BE;
	sub.f32 	%f2502, %f2471, %f2473;
	sub.f32 	%f2503, %f2479, %f2477;
	mul.f32 	%f2504, %f2503, 0f3ED413CD;
	sub.f32 	%f2505, %f2502, %f2504;
	mul.f32 	%f2506, %f2505, 0f3FEC835E;
	fma.rn.f32 	%f2507, %f2502, 0f3ED413CD, %f2503;
	mul.f32 	%f2508, %f2507, 0f3FEC835E;
	sub.f32 	%f2509, %f2228, %f2235;
	add.f32 	%f2510, %f2228, %f2235;
	sub.f32 	%f2511, %f2232, %f2231;
	add.f32 	%f2512, %f2232, %f2231;
	sub.f32 	%f2513, %f2230, %f2233;
	sub.f32 	%f2514, %f2229, %f2234;
	add.f32 	%f2515, %f2513, %f2514;
	add.f32 	%f2516, %f2229, %f2234;
	sub.f32 	%f2517, %f2513, %f2514;
	add.f32 	%f2518, %f2230, %f2233;
	mul.f32 	%f2519, %f2515, 0f3F3504F3;
	sub.f32 	%f2520, %f2509, %f2519;
	mul.f32 	%f2521, %f2517, 0f3F3504F3;
	sub.f32 	%f2522, %f2511, %f2521;
	fma.rn.f32 	%f2523, %f2522, 0f3F2B0DC1, %f2520;
	mul.f32 	%f2524, %f2523, 0f3FD4DB31;
	mul.f32 	%f2525, %f2520, 0f3F2B0DC1;
	sub.f32 	%f2526, %f2522, %f2525;
	mul.f32 	%f2527, %f2526, 0fBFD4DB31;
	add.f32 	%f2528, %f2510, %f2512;
	add.f32 	%f2529, %f2518, %f2516;
	sub.f32 	%f2530, %f2528, %f2529;
	mul.f32 	%f2531, %f2530, 0f3FB504F3;
	add.f32 	%f2532, %f2528, %f2529;
	mul.f32 	%f2533, %f2532, 0f3FB504F3;
	add.f32 	%f2534, %f2509, %f2519;
	add.f32 	%f2535, %f2511, %f2521;
	mul.f32 	%f2536, %f2535, 0f3E4BAFAF;
	sub.f32 	%f2537, %f2534, %f2536;
	mul.f32 	%f2538, %f2537, 0f3FFB14BE;
	fma.rn.f32 	%f2539, %f2534, 0f3E4BAFAF, %f2535;
	mul.f32 	%f2540, %f2539, 0f3FFB14BE;
	sub.f32 	%f2541, %f2510, %f2512;
	sub.f32 	%f2542, %f2518, %f2516;
	mul.f32 	%f2543, %f2542, 0f3ED413CD;
	sub.f32 	%f2544, %f2541, %f2543;
	mul.f32 	%f2545, %f2544, 0f3FEC835E;
	fma.rn.f32 	%f2546, %f2541, 0f3ED413CD, %f2542;
	mul.f32 	%f2547, %f2546, 0f3FEC835E;
	// begin inline asm
	mov.u32 %r620, %laneid;
	// end inline asm
	shr.s32 	%r728, %r620, 31;
	shr.u32 	%r729, %r728, 29;
	add.s32 	%r730, %r620, %r729;
	and.b32  	%r731, %r730, 1073741816;
	sub.s32 	%r732, %r620, %r731;
	and.b32  	%r733, %r620, 1073741816;
	mad.lo.s32 	%r734, %r732, 33, %r733;
	shl.b32 	%r735, %r734, 2;
	add.s32 	%r736, %r702, %r735;
	bar.warp.sync 	-1;
	shl.b32 	%r737, %r620, 2;
	add.s32 	%r738, %r702, %r737;
	st.shared.f32 	[%r738], %f2260;
	st.shared.f32 	[%r738+132], %f2265;
	st.shared.f32 	[%r738+264], %f2272;
	st.shared.f32 	[%r738+396], %f2251;
	st.shared.f32 	[%r738+528], %f2258;
	st.shared.f32 	[%r738+660], %f2254;
	st.shared.f32 	[%r738+792], %f2274;
	st.shared.f32 	[%r738+924], %f2267;
	bar.warp.sync 	-1;
	ld.shared.f32 	%f2548, [%r736];
	ld.shared.f32 	%f2549, [%r736+4];
	ld.shared.f32 	%f2550, [%r736+8];
	ld.shared.f32 	%f2551, [%r736+12];
	ld.shared.f32 	%f2552, [%r736+16];
	ld.shared.f32 	%f2553, [%r736+20];
	ld.shared.f32 	%f2554, [%r736+24];
	ld.shared.f32 	%f2555, [%r736+28];
	bar.warp.sync 	-1;
	st.shared.f32 	[%r738], %f2299;
	st.shared.f32 	[%r738+132], %f2304;
	st.shared.f32 	[%r738+264], %f2311;
	st.shared.f32 	[%r738+396], %f2290;
	st.shared.f32 	[%r738+528], %f2297;
	st.shared.f32 	[%r738+660], %f2293;
	st.shared.f32 	[%r738+792], %f2313;
	st.shared.f32 	[%r738+924], %f2306;
	bar.warp.sync 	-1;
	ld.shared.f32 	%f2556, [%r736];
	ld.shared.f32 	%f2557, [%r736+4];
	ld.shared.f32 	%f2558, [%r736+8];
	ld.shared.f32 	%f2559, [%r736+12];
	ld.shared.f32 	%f2560, [%r736+16];
	ld.shared.f32 	%f2561, [%r736+20];
	ld.shared.f32 	%f2562, [%r736+24];
	ld.shared.f32 	%f2563, [%r736+28];
	bar.warp.sync 	-1;
	st.shared.f32 	[%r738], %f2338;
	st.shared.f32 	[%r738+132], %f2343;
	st.shared.f32 	[%r738+264], %f2350;
	st.shared.f32 	[%r738+396], %f2329;
	st.shared.f32 	[%r738+528], %f2336;
	st.shared.f32 	[%r738+660], %f2332;
	st.shared.f32 	[%r738+792], %f2352;
	st.shared.f32 	[%r738+924], %f2345;
	bar.warp.sync 	-1;
	ld.shared.f32 	%f2564, [%r736];
	ld.shared.f32 	%f2565, [%r736+4];
	ld.shared.f32 	%f2566, [%r736+8];
	ld.shared.f32 	%f2567, [%r736+12];
	ld.shared.f32 	%f2568, [%r736+16];
	ld.shared.f32 	%f2569, [%r736+20];
	ld.shared.f32 	%f2570, [%r736+24];
	ld.shared.f32 	%f2571, [%r736+28];
	bar.warp.sync 	-1;
	st.shared.f32 	[%r738], %f2377;
	st.shared.f32 	[%r738+132], %f2382;
	st.shared.f32 	[%r738+264], %f2389;
	st.shared.f32 	[%r738+396], %f2368;
	st.shared.f32 	[%r738+528], %f2375;
	st.shared.f32 	[%r738+660], %f2371;
	st.shared.f32 	[%r738+792], %f2391;
	st.shared.f32 	[%r738+924], %f2384;
	bar.warp.sync 	-1;
	ld.shared.f32 	%f2572, [%r736];
	ld.shared.f32 	%f2573, [%r736+4];
	ld.shared.f32 	%f2574, [%r736+8];
	ld.shared.f32 	%f2575, [%r736+12];
	ld.shared.f32 	%f2576, [%r736+16];
	ld.shared.f32 	%f2577, [%r736+20];
	ld.shared.f32 	%f2578, [%r736+24];
	ld.shared.f32 	%f2579, [%r736+28];
	bar.warp.sync 	-1;
	st.shared.f32 	[%r738], %f2416;
	st.shared.f32 	[%r738+132], %f2421;
	st.shared.f32 	[%r738+264], %f2428;
	st.shared.f32 	[%r738+396], %f2407;
	st.shared.f32 	[%r738+528], %f2414;
	st.shared.f32 	[%r738+660], %f2410;
	st.shared.f32 	[%r738+792], %f2430;
	st.shared.f32 	[%r738+924], %f2423;
	bar.warp.sync 	-1;
	ld.shared.f32 	%f2580, [%r736];
	ld.shared.f32 	%f2581, [%r736+4];
	ld.shared.f32 	%f2582, [%r736+8];
	ld.shared.f32 	%f2583, [%r736+12];
	ld.shared.f32 	%f2584, [%r736+16];
	ld.shared.f32 	%f2585, [%r736+20];
	ld.shared.f32 	%f2586, [%r736+24];
	ld.shared.f32 	%f2587, [%r736+28];
	bar.warp.sync 	-1;
	st.shared.f32 	[%r738], %f2455;
	st.shared.f32 	[%r738+132], %f2460;
	st.shared.f32 	[%r738+264], %f2467;
	st.shared.f32 	[%r738+396], %f2446;
	st.shared.f32 	[%r738+528], %f2453;
	st.shared.f32 	[%r738+660], %f2449;
	st.shared.f32 	[%r738+792], %f2469;
	st.shared.f32 	[%r738+924], %f2462;
	bar.warp.sync 	-1;
	ld.shared.f32 	%f2588, [%r736];
	ld.shared.f32 	%f2589, [%r736+4];
	ld.shared.f32 	%f2590, [%r736+8];
	ld.shared.f32 	%f2591, [%r736+12];
	ld.shared.f32 	%f2592, [%r736+16];
	ld.shared.f32 	%f2593, [%r736+20];
	ld.shared.f32 	%f2594, [%r736+24];
	ld.shared.f32 	%f2595, [%r736+28];
	bar.warp.sync 	-1;
	st.shared.f32 	[%r738], %f2494;
	st.shared.f32 	[%r738+132], %f2499;
	st.shared.f32 	[%r738+264], %f2506;
	st.shared.f32 	[%r738+396], %f2485;
	st.shared.f32 	[%r738+528], %f2492;
	st.shared.f32 	[%r738+660], %f2488;
	st.shared.f32 	[%r738+792], %f2508;
	st.shared.f32 	[%r738+924], %f2501;
	bar.warp.sync 	-1;
	ld.shared.f32 	%f2596, [%r736];
	ld.shared.f32 	%f2597, [%r736+4];
	ld.shared.f32 	%f2598, [%r736+8];
	ld.shared.f32 	%f2599, [%r736+12];
	ld.shared.f32 	%f2600, [%r736+16];
	ld.shared.f32 	%f2601, [%r736+20];
	ld.shared.f32 	%f2602, [%r736+24];
	ld.shared.f32 	%f2603, [%r736+28];
	bar.warp.sync 	-1;
	st.shared.f32 	[%r738], %f2533;
	st.shared.f32 	[%r738+132], %f2538;
	st.shared.f32 	[%r738+264], %f2545;
	st.shared.f32 	[%r738+396], %f2524;
	st.shared.f32 	[%r738+528], %f2531;
	st.shared.f32 	[%r738+660], %f2527;
	st.shared.f32 	[%r738+792], %f2547;
	st.shared.f32 	[%r738+924], %f2540;
	bar.warp.sync 	-1;
	ld.shared.f32 	%f2604, [%r736];
	ld.shared.f32 	%f2605, [%r736+4];
	ld.shared.f32 	%f2606, [%r736+8];
	ld.shared.f32 	%f2607, [%r736+12];
	ld.shared.f32 	%f2608, [%r736+16];
	ld.shared.f32 	%f2609, [%r736+20];
	ld.shared.f32 	%f2610, [%r736+24];
	ld.shared.f32 	%f2611, [%r736+28];
	sub.f32 	%f2612, %f2548, %f2604;
	add.f32 	%f2613, %f2548, %f2604;
	sub.f32 	%f2614, %f2580, %f2572;
	add.f32 	%f2615, %f2580, %f2572;
	sub.f32 	%f2616, %f2564, %f2588;
	sub.f32 	%f2617, %f2556, %f2596;
	add.f32 	%f2618, %f2616, %f2617;
	add.f32 	%f2619, %f2556, %f2596;
	sub.f32 	%f2620, %f2616, %f2617;
	add.f32 	%f2621, %f2564, %f2588;
	mul.f32 	%f2622, %f2618, 0f3F3504F3;
	sub.f32 	%f2623, %f2612, %f2622;
	mul.f32 	%f2624, %f2620, 0f3F3504F3;
	sub.f32 	%f2625, %f2614, %f2624;
	fma.rn.f32 	%f2626, %f2625, 0f3F2B0DC1, %f2623;
	mul.f32 	%f2627, %f2626, 0f3FD4DB31;
	mul.f32 	%f2628, %f2623, 0f3F2B0DC1;
	sub.f32 	%f2629, %f2625, %f2628;
	mul.f32 	%f2630, %f2629, 0fBFD4DB31;
	add.f32 	%f2631, %f2613, %f2615;
	add.f32 	%f2632, %f2621, %f2619;
	sub.f32 	%f2633, %f2631, %f2632;
	mul.f32 	%f2634, %f2633, 0f3FB504F3;
	add.f32 	%f2635, %f2631, %f2632;
	mul.f32 	%f2636, %f2635, 0f3FB504F3;
	add.f32 	%f2637, %f2612, %f2622;
	add.f32 	%f2638, %f2614, %f2624;
	mul.f32 	%f2639, %f2638, 0f3E4BAFAF;
	sub.f32 	%f2640, %f2637, %f2639;
	mul.f32 	%f2641, %f2640, 0f3FFB14BE;
	fma.rn.f32 	%f2642, %f2637, 0f3E4BAFAF, %f2638;
	mul.f32 	%f2643, %f2642, 0f3FFB14BE;
	sub.f32 	%f2644, %f2613, %f2615;
	sub.f32 	%f2645, %f2621, %f2619;
	mul.f32 	%f2646, %f2645, 0f3ED413CD;
	sub.f32 	%f2647, %f2644, %f2646;
	mul.f32 	%f2648, %f2647, 0f3FEC835E;
	fma.rn.f32 	%f2649, %f2644, 0f3ED413CD, %f2645;
	mul.f32 	%f2650, %f2649, 0f3FEC835E;
	sub.f32 	%f2651, %f2549, %f2605;
	add.f32 	%f2652, %f2549, %f2605;
	sub.f32 	%f2653, %f2581, %f2573;
	add.f32 	%f2654, %f2581, %f2573;
	sub.f32 	%f2655, %f2565, %f2589;
	sub.f32 	%f2656, %f2557, %f2597;
	add.f32 	%f2657, %f2655, %f2656;
	add.f32 	%f2658, %f2557, %f2597;
	sub.f32 	%f2659, %f2655, %f2656;
	add.f32 	%f2660, %f2565, %f2589;
	mul.f32 	%f2661, %f2657, 0f3F3504F3;
	sub.f32 	%f2662, %f2651, %f2661;
	mul.f32 	%f2663, %f2659, 0f3F3504F3;
	sub.f32 	%f2664, %f2653, %f2663;
	fma.rn.f32 	%f2665, %f2664, 0f3F2B0DC1, %f2662;
	mul.f32 	%f2666, %f2665, 0f3FD4DB31;
	mul.f32 	%f2667, %f2662, 0f3F2B0DC1;
	sub.f32 	%f2668, %f2664, %f2667;
	mul.f32 	%f2669, %f2668, 0fBFD4DB31;
	add.f32 	%f2670, %f2652, %f2654;
	add.f32 	%f2671, %f2660, %f2658;
	sub.f32 	%f2672, %f2670, %f2671;
	mul.f32 	%f2673, %f2672, 0f3FB504F3;
	add.f32 	%f2674, %f2670, %f2671;
	mul.f32 	%f2675, %f2674, 0f3FB504F3;
	add.f32 	%f2676, %f2651, %f2661;
	add.f32 	%f2677, %f2653, %f2663;
	mul.f32 	%f2678, %f2677, 0f3E4BAFAF;
	sub.f32 	%f2679, %f2676, %f2678;
	mul.f32 	%f2680, %f2679, 0f3FFB14BE;
	fma.rn.f32 	%f2681, %f2676, 0f3E4BAFAF, %f2677;
	mul.f32 	%f2682, %f2681, 0f3FFB14BE;
	sub.f32 	%f2683, %f2652, %f2654;
	sub.f32 	%f2684, %f2660, %f2658;
	mul.f32 	%f2685, %f2684, 0f3ED413CD;
	sub.f32 	%f2686, %f2683, %f2685;
	mul.f32 	%f2687, %f2686, 0f3FEC835E;
	fma.rn.f32 	%f2688, %f2683, 0f3ED413CD, %f2684;
	mul.f32 	%f2689, %f2688, 0f3FEC835E;
	sub.f32 	%f2690, %f2550, %f2606;
	add.f32 	%f2691, %f2550, %f2606;
	sub.f32 	%f2692, %f2582, %f2574;
	add.f32 	%f2693, %f2582, %f2574;
	sub.f32 	%f2694, %f2566, %f2590;
	sub.f32 	%f2695, %f2558, %f2598;
	add.f32 	%f2696, %f2694, %f2695;
	add.f32 	%f2697, %f2558, %f2598;
	sub.f32 	%f2698, %f2694, %f2695;
	add.f32 	%f2699, %f2566, %f2590;
	mul.f32 	%f2700, %f2696, 0f3F3504F3;
	sub.f32 	%f2701, %f2690, %f2700;
	mul.f32 	%f2702, %f2698, 0f3F3504F3;
	sub.f32 	%f2703, %f2692, %f2702;
	fma.rn.f32 	%f2704, %f2703, 0f3F2B0DC1, %f2701;
	mul.f32 	%f2705, %f2704, 0f3FD4DB31;
	mul.f32 	%f2706, %f2701, 0f3F2B0DC1;
	sub.f32 	%f2707, %f2703, %f2706;
	mul.f32 	%f2708, %f2707, 0fBFD4DB31;
	add.f32 	%f2709, %f2691, %f2693;
	add.f32 	%f2710, %f2699, %f2697;
	sub.f32 	%f2711, %f2709, %f2710;
	mul.f32 	%f2712, %f2711, 0f3FB504F3;
	add.f32 	%f2713, %f2709, %f2710;
	mul.f32 	%f2714, %f2713, 0f3FB504F3;
	add.f32 	%f2715, %f2690, %f2700;
	add.f32 	%f2716, %f2692, %f2702;
	mul.f32 	%f2717, %f2716, 0f3E4BAFAF;
	sub.f32 	%f2718, %f2715, %f2717;
	mul.f32 	%f2719, %f2718, 0f3FFB14BE;
	fma.rn.f32 	%f2720, %f2715, 0f3E4BAFAF, %f2716;
	mul.f32 	%f2721, %f2720, 0f3FFB14BE;
	sub.f32 	%f2722, %f2691, %f2693;
	sub.f32 	%f2723, %f2699, %f2697;
	mul.f32 	%f2724, %f2723, 0f3ED413CD;
	sub.f32 	%f2725, %f2722, %f2724;
	mul.f32 	%f2726, %f2725, 0f3FEC835E;
	fma.rn.f32 	%f2727, %f2722, 0f3ED413CD, %f2723;
	mul.f32 	%f2728, %f2727, 0f3FEC835E;
	sub.f32 	%f2729, %f2551, %f2607;
	add.f32 	%f2730, %f2551, %f2607;
	sub.f32 	%f2731, %f2583, %f2575;
	add.f32 	%f2732, %f2583, %f2575;
	sub.f32 	%f2733, %f2567, %f2591;
	sub.f32 	%f2734, %f2559, %f2599;
	add.f32 	%f2735, %f2733, %f2734;
	add.f32 	%f2736, %f2559, %f2599;
	sub.f32 	%f2737, %f2733, %f2734;
	add.f32 	%f2738, %f2567, %f2591;
	mul.f32 	%f2739, %f2735, 0f3F3504F3;
	sub.f32 	%f2740, %f2729, %f2739;
	mul.f32 	%f2741, %f2737, 0f3F3504F3;
	sub.f32 	%f2742, %f2731, %f2741;
	fma.rn.f32 	%f2743, %f2742, 0f3F2B0DC1, %f2740;
	mul.f32 	%f2744, %f2743, 0f3FD4DB31;
	mul.f32 	%f2745, %f2740, 0f3F2B0DC1;
	sub.f32 	%f2746, %f2742, %f2745;
	mul.f32 	%f2747, %f2746, 0fBFD4DB31;
	add.f32 	%f2748, %f2730, %f2732;
	add.f32 	%f2749, %f2738, %f2736;
	sub.f32 	%f2750, %f2748, %f2749;
	mul.f32 	%f2751, %f2750, 0f3FB504F3;
	add.f32 	%f2752, %f2748, %f2749;
	mul.f32 	%f2753, %f2752, 0f3FB504F3;
	add.f32 	%f2754, %f2729, %f2739;
	add.f32 	%f2755, %f2731, %f2741;
	mul.f32 	%f2756, %f2755, 0f3E4BAFAF;
	sub.f32 	%f2757, %f2754, %f2756;
	mul.f32 	%f2758, %f2757, 0f3FFB14BE;
	fma.rn.f32 	%f2759, %f2754, 0f3E4BAFAF, %f2755;
	mul.f32 	%f2760, %f2759, 0f3FFB14BE;
	sub.f32 	%f2761, %f2730, %f2732;
	sub.f32 	%f2762, %f2738, %f2736;
	mul.f32 	%f2763, %f2762, 0f3ED413CD;
	sub.f32 	%f2764, %f2761, %f2763;
	mul.f32 	%f2765, %f2764, 0f3FEC835E;
	fma.rn.f32 	%f2766, %f2761, 0f3ED413CD, %f2762;
	mul.f32 	%f2767, %f2766, 0f3FEC835E;
	sub.f32 	%f2768, %f2552, %f2608;
	add.f32 	%f2769, %f2552, %f2608;
	sub.f32 	%f2770, %f2584, %f2576;
	add.f32 	%f2771, %f2584, %f2576;
	sub.f32 	%f2772, %f2568, %f2592;
	sub.f32 	%f2773, %f2560, %f2600;
	add.f32 	%f2774, %f2772, %f2773;
	add.f32 	%f2775, %f2560, %f2600;
	sub.f32 	%f2776, %f2772, %f2773;
	add.f32 	%f2777, %f2568, %f2592;
	mul.f32 	%f2778, %f2774, 0f3F3504F3;
	sub.f32 	%f2779, %f2768, %f2778;
	mul.f32 	%f2780, %f2776, 0f3F3504F3;
	sub.f32 	%f2781, %f2770, %f2780;
	fma.rn.f32 	%f2782, %f2781, 0f3F2B0DC1, %f2779;
	mul.f32 	%f2783, %f2782, 0f3FD4DB31;
	mul.f32 	%f2784, %f2779, 0f3F2B0DC1;
	sub.f32 	%f2785, %f2781, %f2784;
	mul.f32 	%f2786, %f2785, 0fBFD4DB31;
	add.f32 	%f2787, %f2769, %f2771;
	add.f32 	%f2788, %f2777, %f2775;
	sub.f32 	%f2789, %f2787, %f2788;
	mul.f32 	%f2790, %f2789, 0f3FB504F3;
	add.f32 	%f2791, %f2787, %f2788;
	mul.f32 	%f2792, %f2791, 0f3FB504F3;
	add.f32 	%f2793, %f2768, %f2778;
	add.f32 	%f2794, %f2770, %f2780;
	mul.f32 	%f2795, %f2794, 0f3E4BAFAF;
	sub.f32 	%f2796, %f2793, %f2795;
	mul.f32 	%f2797, %f2796, 0f3FFB14BE;
	fma.rn.f32 	%f2798, %f2793, 0f3E4BAFAF, %f2794;
	mul.f32 	%f2799, %f2798, 0f3FFB14BE;
	sub.f32 	%f2800, %f2769, %f2771;
	sub.f32 	%f2801, %f2777, %f2775;
	mul.f32 	%f2802, %f2801, 0f3ED413CD;
	sub.f32 	%f2803, %f2800, %f2802;
	mul.f32 	%f2804, %f2803, 0f3FEC835E;
	fma.rn.f32 	%f2805, %f2800, 0f3ED413CD, %f2801;
	mul.f32 	%f2806, %f2805, 0f3FEC835E;
	sub.f32 	%f2807, %f2553, %f2609;
	add.f32 	%f2808, %f2553, %f2609;
	sub.f32 	%f2809, %f2585, %f2577;
	add.f32 	%f2810, %f2585, %f2577;
	sub.f32 	%f2811, %f2569, %f2593;
	sub.f32 	%f2812, %f2561, %f2601;
	add.f32 	%f2813, %f2811, %f2812;
	add.f32 	%f2814, %f2561, %f2601;
	sub.f32 	%f2815, %f2811, %f2812;
	add.f32 	%f2816, %f2569, %f2593;
	mul.f32 	%f2817, %f2813, 0f3F3504F3;
	sub.f32 	%f2818, %f2807, %f2817;
	mul.f32 	%f2819, %f2815, 0f3F3504F3;
	sub.f32 	%f2820, %f2809, %f2819;
	fma.rn.f32 	%f2821, %f2820, 0f3F2B0DC1, %f2818;
	mul.f32 	%f2822, %f2821, 0f3FD4DB31;
	mul.f32 	%f2823, %f2818, 0f3F2B0DC1;
	sub.f32 	%f2824, %f2820, %f2823;
	mul.f32 	%f2825, %f2824, 0fBFD4DB31;
	add.f32 	%f2826, %f2808, %f2810;
	add.f32 	%f2827, %f2816, %f2814;
	sub.f32 	%f2828, %f2826, %f2827;
	mul.f32 	%f2829, %f2828, 0f3FB504F3;
	add.f32 	%f2830, %f2826, %f2827;
	mul.f32 	%f2831, %f2830, 0f3FB504F3;
	add.f32 	%f2832, %f2807, %f2817;
	add.f32 	%f2833, %f2809, %f2819;
	mul.f32 	%f2834, %f2833, 0f3E4BAFAF;
	sub.f32 	%f2835, %f2832, %f2834;
	mul.f32 	%f2836, %f2835, 0f3FFB14BE;
	fma.rn.f32 	%f2837, %f2832, 0f3E4BAFAF, %f2833;
	mul.f32 	%f2838, %f2837, 0f3FFB14BE;
	sub.f32 	%f2839, %f2808, %f2810;
	sub.f32 	%f2840, %f2816, %f2814;
	mul.f32 	%f2841, %f2840, 0f3ED413CD;
	sub.f32 	%f2842, %f2839, %f2841;
	mul.f32 	%f2843, %f2842, 0f3FEC835E;
	fma.rn.f32 	%f2844, %f2839, 0f3ED413CD, %f2840;
	mul.f32 	%f2845, %f2844, 0f3FEC835E;
	sub.f32 	%f2846, %f2554, %f2610;
	add.f32 	%f2847, %f2554, %f2610;
	sub.f32 	%f2848, %f2586, %f2578;
	add.f32 	%f2849, %f2586, %f2578;
	sub.f32 	%f2850, %f2570, %f2594;
	sub.f32 	%f2851, %f2562, %f2602;
	add.f32 	%f2852, %f2850, %f2851;
	add.f32 	%f2853, %f2562, %f2602;
	sub.f32 	%f2854, %f2850, %f2851;
	add.f32 	%f2855, %f2570, %f2594;
	mul.f32 	%f2856, %f2852, 0f3F3504F3;
	sub.f32 	%f2857, %f2846, %f2856;
	mul.f32 	%f2858, %f2854, 0f3F3504F3;
	sub.f32 	%f2859, %f2848, %f2858;
	fma.rn.f32 	%f2860, %f2859, 0f3F2B0DC1, %f2857;
	mul.f32 	%f2861, %f2860, 0f3FD4DB31;
	mul.f32 	%f2862, %f2857, 0f3F2B0DC1;
	sub.f32 	%f2863, %f2859, %f2862;
	mul.f32 	%f2864, %f2863, 0fBFD4DB31;
	add.f32 	%f2865, %f2847, %f2849;
	add.f32 	%f2866, %f2855, %f2853;
	sub.f32 	%f2867, %f2865, %f2866;
	mul.f32 	%f2868, %f2867, 0f3FB504F3;
	add.f32 	%f2869, %f2865, %f2866;
	mul.f32 	%f2870, %f2869, 0f3FB504F3;
	add.f32 	%f2871, %f2846, %f2856;
	add.f32 	%f2872, %f2848, %f2858;
	mul.f32 	%f2873, %f2872, 0f3E4BAFAF;
	sub.f32 	%f2874, %f2871, %f2873;
	mul.f32 	%f2875, %f2874, 0f3FFB14BE;
	fma.rn.f32 	%f2876, %f2871, 0f3E4BAFAF, %f2872;
	mul.f32 	%f2877, %f2876, 0f3FFB14BE;
	sub.f32 	%f2878, %f2847, %f2849;
	sub.f32 	%f2879, %f2855, %f2853;
	mul.f32 	%f2880, %f2879, 0f3ED413CD;
	sub.f32 	%f2881, %f2878, %f2880;
	mul.f32 	%f2882, %f2881, 0f3FEC835E;
	fma.rn.f32 	%f2883, %f2878, 0f3ED413CD, %f2879;
	mul.f32 	%f2884, %f2883, 0f3FEC835E;
	sub.f32 	%f2885, %f2555, %f2611;
	add.f32 	%f2886, %f2555, %f2611;
	sub.f32 	%f2887, %f2587, %f2579;
	add.f32 	%f2888, %f2587, %f2579;
	sub.f32 	%f2889, %f2571, %f2595;
	sub.f32 	%f2890, %f2563, %f2603;
	add.f32 	%f2891, %f2889, %f2890;
	add.f32 	%f2892, %f2563, %f2603;
	sub.f32 	%f2893, %f2889, %f2890;
	add.f32 	%f2894, %f2571, %f2595;
	mul.f32 	%f2895, %f2891, 0f3F3504F3;
	sub.f32 	%f2896, %f2885, %f2895;
	mul.f32 	%f2897, %f2893, 0f3F3504F3;
	sub.f32 	%f2898, %f2887, %f2897;
	fma.rn.f32 	%f2899, %f2898, 0f3F2B0DC1, %f2896;
	mul.f32 	%f2900, %f2899, 0f3FD4DB31;
	mul.f32 	%f2901, %f2896, 0f3F2B0DC1;
	sub.f32 	%f2902, %f2898, %f2901;
	mul.f32 	%f2903, %f2902, 0fBFD4DB31;
	add.f32 	%f2904, %f2886, %f2888;
	add.f32 	%f2905, %f2894, %f2892;
	sub.f32 	%f2906, %f2904, %f2905;
	mul.f32 	%f2907, %f2906, 0f3FB504F3;
	add.f32 	%f2908, %f2904, %f2905;
	mul.f32 	%f2909, %f2908, 0f3FB504F3;
	add.f32 	%f2910, %f2885, %f2895;
	add.f32 	%f2911, %f2887, %f2897;
	mul.f32 	%f2912, %f2911, 0f3E4BAFAF;
	sub.f32 	%f2913, %f2910, %f2912;
	mul.f32 	%f2914, %f2913, 0f3FFB14BE;
	fma.rn.f32 	%f2915, %f2910, 0f3E4BAFAF, %f2911;
	mul.f32 	%f2916, %f2915, 0f3FFB14BE;
	sub.f32 	%f2917, %f2886, %f2888;
	sub.f32 	%f2918, %f2894, %f2892;
	mul.f32 	%f2919, %f2918, 0f3ED413CD;
	sub.f32 	%f2920, %f2917, %f2919;
	mul.f32 	%f2921, %f2920, 0f3FEC835E;
	fma.rn.f32 	%f2922, %f2917, 0f3ED413CD, %f2918;
	mul.f32 	%f2923, %f2922, 0f3FEC835E;
	// begin inline asm
	mov.u32 %r621, %laneid;
	// end inline asm
	mul.f32 	%f2924, %f4446, %f4446;
	and.b32  	%r739, %r621, 7;
	setp.eq.s32 	%p376, %r739, 0;
	mul.f32 	%f2925, %f2636, %f2636;
	add.f32 	%f2926, %f2924, %f2925;
	div.rn.f32 	%f2927, %f2925, %f2926;
	selp.f32 	%f2928, 0f3F800000, %f2927, %p376;
	mul.f32 	%f2929, %f1572, %f2928;
	fma.rn.f32 	%f2930, %f2928, %f2928, 0f00000000;
	mul.f32 	%f2931, %f2929, 0f39800000;
	mul.f32 	%f2932, %f2675, %f2675;
	add.f32 	%f2933, %f2924, %f2932;
	div.rn.f32 	%f2934, %f2932, %f2933;
	mul.f32 	%f2935, %f1611, %f2934;
	fma.rn.f32 	%f2936, %f2934, %f2934, %f2930;
	mul.f32 	%f2937, %f2935, 0f39800000;
	mul.f32 	%f2938, %f2714, %f2714;
	add.f32 	%f2939, %f2924, %f2938;
	div.rn.f32 	%f2940, %f2938, %f2939;
	mul.f32 	%f2941, %f1650, %f2940;
	fma.rn.f32 	%f2942, %f2940, %f2940, %f2936;
	mul.f32 	%f2943, %f2941, 0f39800000;
	mul.f32 	%f2944, %f2753, %f2753;
	add.f32 	%f2945, %f2924, %f2944;
	div.rn.f32 	%f2946, %f2944, %f2945;
	mul.f32 	%f2947, %f1689, %f2946;
	fma.rn.f32 	%f2948, %f2946, %f2946, %f2942;
	mul.f32 	%f2949, %f2947, 0f39800000;
	mul.f32 	%f2950, %f2792, %f2792;
	add.f32 	%f2951, %f2924, %f2950;
	div.rn.f32 	%f2952, %f2950, %f2951;
	mul.f32 	%f2953, %f1728, %f2952;
	fma.rn.f32 	%f2954, %f2952, %f2952, %f2948;
	mul.f32 	%f2955, %f2953, 0f39800000;
	mul.f32 	%f2956, %f2831, %f2831;
	add.f32 	%f2957, %f2924, %f2956;
	div.rn.f32 	%f2958, %f2956, %f2957;
	mul.f32 	%f2959, %f1767, %f2958;
	fma.rn.f32 	%f2960, %f2958, %f2958, %f2954;
	mul.f32 	%f2961, %f2959, 0f39800000;
	mul.f32 	%f2962, %f2870, %f2870;
	add.f32 	%f2963, %f2924, %f2962;
	div.rn.f32 	%f2964, %f2962, %f2963;
	mul.f32 	%f2965, %f1806, %f2964;
	fma.rn.f32 	%f2966, %f2964, %f2964, %f2960;
	mul.f32 	%f2967, %f2965, 0f39800000;
	mul.f32 	%f2968, %f2909, %f2909;
	add.f32 	%f2969, %f2924, %f2968;
	div.rn.f32 	%f2970, %f2968, %f2969;
	mul.f32 	%f2971, %f1845, %f2970;
	fma.rn.f32 	%f2972, %f2970, %f2970, %f2966;
	mul.f32 	%f2973, %f2971, 0f39800000;
	mul.f32 	%f2974, %f2641, %f2641;
	add.f32 	%f2975, %f2924, %f2974;
	div.rn.f32 	%f2976, %f2974, %f2975;
	mul.f32 	%f2977, %f1577, %f2976;
	fma.rn.f32 	%f2978, %f2976, %f2976, %f2972;
	mul.f32 	%f2979, %f2977, 0f39800000;
	mul.f32 	%f2980, %f2680, %f2680;
	add.f32 	%f2981, %f2924, %f2980;
	div.rn.f32 	%f2982, %f2980, %f2981;
	mul.f32 	%f2983, %f1616, %f2982;
	fma.rn.f32 	%f2984, %f2982, %f2982, %f2978;
	mul.f32 	%f2985, %f2983, 0f39800000;
	mul.f32 	%f2986, %f2719, %f2719;
	add.f32 	%f2987, %f2924, %f2986;
	div.rn.f32 	%f2988, %f2986, %f2987;
	mul.f32 	%f2989, %f1655, %f2988;
	fma.rn.f32 	%f2990, %f2988, %f2988, %f2984;
	mul.f32 	%f2991, %f2989, 0f39800000;
	mul.f32 	%f2992, %f2758, %f2758;
	add.f32 	%f2993, %f2924, %f2992;
	div.rn.f32 	%f2994, %f2992, %f2993;
	mul.f32 	%f2995, %f1694, %f2994;
	fma.rn.f32 	%f2996, %f2994, %f2994, %f2990;
	mul.f32 	%f2997, %f2995, 0f39800000;
	mul.f32 	%f2998, %f2797, %f2797;
	add.f32 	%f2999, %f2924, %f2998;
	div.rn.f32 	%f3000, %f2998, %f2999;
	mul.f32 	%f3001, %f1733, %f3000;
	fma.rn.f32 	%f3002, %f3000, %f3000, %f2996;
	mul.f32 	%f3003, %f3001, 0f39800000;
	mul.f32 	%f3004, %f2836, %f2836;
	add.f32 	%f3005, %f2924, %f3004;
	div.rn.f32 	%f3006, %f3004, %f3005;
	mul.f32 	%f3007, %f1772, %f3006;
	fma.rn.f32 	%f3008, %f3006, %f3006, %f3002;
	mul.f32 	%f3009, %f3007, 0f39800000;
	mul.f32 	%f3010, %f2875, %f2875;
	add.f32 	%f3011, %f2924, %f3010;
	div.rn.f32 	%f3012, %f3010, %f3011;
	mul.f32 	%f3013, %f1811, %f3012;
	fma.rn.f32 	%f3014, %f3012, %f3012, %f3008;
	mul.f32 	%f3015, %f3013, 0f39800000;
	mul.f32 	%f3016, %f2914, %f2914;
	add.f32 	%f3017, %f2924, %f3016;
	div.rn.f32 	%f3018, %f3016, %f3017;
	mul.f32 	%f3019, %f1850, %f3018;
	fma.rn.f32 	%f3020, %f3018, %f3018, %f3014;
	mul.f32 	%f3021, %f3019, 0f39800000;
	mul.f32 	%f3022, %f2648, %f2648;
	add.f32 	%f3023, %f2924, %f3022;
	div.rn.f32 	%f3024, %f3022, %f3023;
	mul.f32 	%f3025, %f1584, %f3024;
	fma.rn.f32 	%f3026, %f3024, %f3024, %f3020;
	mul.f32 	%f3027, %f3025, 0f39800000;
	mul.f32 	%f3028, %f2687, %f2687;
	add.f32 	%f3029, %f2924, %f3028;
	div.rn.f32 	%f3030, %f3028, %f3029;
	mul.f32 	%f3031, %f1623, %f3030;
	fma.rn.f32 	%f3032, %f3030, %f3030, %f3026;
	mul.f32 	%f3033, %f3031, 0f39800000;
	mul.f32 	%f3034, %f2726, %f2726;
	add.f32 	%f3035, %f2924, %f3034;
	div.rn.f32 	%f3036, %f3034, %f3035;
	mul.f32 	%f3037, %f1662, %f3036;
	fma.rn.f32 	%f3038, %f3036, %f3036, %f3032;
	mul.f32 	%f3039, %f3037, 0f39800000;
	mul.f32 	%f3040, %f2765, %f2765;
	add.f32 	%f3041, %f2924, %f3040;
	div.rn.f32 	%f3042, %f3040, %f3041;
	mul.f32 	%f3043, %f1701, %f3042;
	fma.rn.f32 	%f3044, %f3042, %f3042, %f3038;
	mul.f32 	%f3045, %f3043, 0f39800000;
	mul.f32 	%f3046, %f2804, %f2804;
	add.f32 	%f3047, %f2924, %f3046;
	div.rn.f32 	%f3048, %f3046, %f3047;
	mul.f32 	%f3049, %f1740, %f3048;
	fma.rn.f32 	%f3050, %f3048, %f3048, %f3044;
	mul.f32 	%f3051, %f3049, 0f39800000;
	mul.f32 	%f3052, %f2843, %f2843;
	add.f32 	%f3053, %f2924, %f3052;
	div.rn.f32 	%f3054, %f3052, %f3053;
	mul.f32 	%f3055, %f1779, %f3054;
	fma.rn.f32 	%f3056, %f3054, %f3054, %f3050;
	mul.f32 	%f3057, %f3055, 0f39800000;
	mul.f32 	%f3058, %f2882, %f2882;
	add.f32 	%f3059, %f2924, %f3058;
	div.rn.f32 	%f3060, %f3058, %f3059;
	mul.f32 	%f3061, %f1818, %f3060;
	fma.rn.f32 	%f3062, %f3060, %f3060, %f3056;
	mul.f32 	%f3063, %f3061, 0f39800000;
	mul.f32 	%f3064, %f2921, %f2921;
	add.f32 	%f3065, %f2924, %f3064;
	div.rn.f32 	%f3066, %f3064, %f3065;
	mul.f32 	%f3067, %f1857, %f3066;
	fma.rn.f32 	%f3068, %f3066, %f3066, %f3062;
	mul.f32 	%f3069, %f3067, 0f39800000;
	mul.f32 	%f3070, %f2627, %f2627;
	add.f32 	%f3071, %f2924, %f3070;
	div.rn.f32 	%f3072, %f3070, %f3071;
	mul.f32 	%f3073, %f1563, %f3072;
	fma.rn.f32 	%f3074, %f3072, %f3072, %f3068;
	mul.f32 	%f3075, %f3073, 0f39800000;
	mul.f32 	%f3076, %f2666, %f2666;
	add.f32 	%f3077, %f2924, %f3076;
	div.rn.f32 	%f3078, %f3076, %f3077;
	mul.f32 	%f3079, %f1602, %f3078;
	fma.rn.f32 	%f3080, %f3078, %f3078, %f3074;
	mul.f32 	%f3081, %f3079, 0f39800000;
	mul.f32 	%f3082, %f2705, %f2705;
	add.f32 	%f3083, %f2924, %f3082;
	div.rn.f32 	%f3084, %f3082, %f3083;
	mul.f32 	%f3085, %f1641, %f3084;
	fma.rn.f32 	%f3086, %f3084, %f3084, %f3080;
	mul.f32 	%f3087, %f3085, 0f39800000;
	mul.f32 	%f3088, %f2744, %f2744;
	add.f32 	%f3089, %f2924, %f3088;
	div.rn.f32 	%f3090, %f3088, %f3089;
	mul.f32 	%f3091, %f1680, %f3090;
	fma.rn.f32 	%f3092, %f3090, %f3090, %f3086;
	mul.f32 	%f3093, %f3091, 0f39800000;
	mul.f32 	%f3094, %f2783, %f2783;
	add.f32 	%f3095, %f2924, %f3094;
	div.rn.f32 	%f3096, %f3094, %f3095;
	mul.f32 	%f3097, %f1719, %f3096;
	fma.rn.f32 	%f3098, %f3096, %f3096, %f3092;
	mul.f32 	%f3099, %f3097, 0f39800000;
	mul.f32 	%f3100, %f2822, %f2822;
	add.f32 	%f3101, %f2924, %f3100;
	div.rn.f32 	%f3102, %f3100, %f3101;
	mul.f32 	%f3103, %f1758, %f3102;
	fma.rn.f32 	%f3104, %f3102, %f3102, %f3098;
	mul.f32 	%f3105, %f3103, 0f39800000;
	mul.f32 	%f3106, %f2861, %f2861;
	add.f32 	%f3107, %f2924, %f3106;
	div.rn.f32 	%f3108, %f3106, %f3107;
	mul.f32 	%f3109, %f1797, %f3108;
	fma.rn.f32 	%f3110, %f3108, %f3108, %f3104;
	mul.f32 	%f3111, %f3109, 0f39800000;
	mul.f32 	%f3112, %f2900, %f2900;
	add.f32 	%f3113, %f2924, %f3112;
	div.rn.f32 	%f3114, %f3112, %f3113;
	mul.f32 	%f3115, %f1836, %f3114;
	fma.rn.f32 	%f3116, %f3114, %f3114, %f3110;
	mul.f32 	%f3117, %f3115, 0f39800000;
	mul.f32 	%f3118, %f2634, %f2634;
	add.f32 	%f3119, %f2924, %f3118;
	div.rn.f32 	%f3120, %f3118, %f3119;
	mul.f32 	%f3121, %f1570, %f3120;
	fma.rn.f32 	%f3122, %f3120, %f3120, %f3116;
	mul.f32 	%f3123, %f3121, 0f39800000;
	mul.f32 	%f3124, %f2673, %f2673;
	add.f32 	%f3125, %f2924, %f3124;
	div.rn.f32 	%f3126, %f3124, %f3125;
	mul.f32 	%f3127, %f1609, %f3126;
	fma.rn.f32 	%f3128, %f3126, %f3126, %f3122;
	mul.f32 	%f3129, %f3127, 0f39800000;
	mul.f32 	%f3130, %f2712, %f2712;
	add.f32 	%f3131, %f2924, %f3130;
	div.rn.f32 	%f3132, %f3130, %f3131;
	mul.f32 	%f3133, %f1648, %f3132;
	fma.rn.f32 	%f3134, %f3132, %f3132, %f3128;
	mul.f32 	%f3135, %f3133, 0f39800000;
	mul.f32 	%f3136, %f2751, %f2751;
	add.f32 	%f3137, %f2924, %f3136;
	div.rn.f32 	%f3138, %f3136, %f3137;
	mul.f32 	%f3139, %f1687, %f3138;
	fma.rn.f32 	%f3140, %f3138, %f3138, %f3134;
	mul.f32 	%f3141, %f3139, 0f39800000;
	mul.f32 	%f3142, %f2790, %f2790;
	add.f32 	%f3143, %f2924, %f3142;
	div.rn.f32 	%f3144, %f3142, %f3143;
	mul.f32 	%f3145, %f1726, %f3144;
	fma.rn.f32 	%f3146, %f3144, %f3144, %f3140;
	mul.f32 	%f3147, %f3145, 0f39800000;
	mul.f32 	%f3148, %f2829, %f2829;
	add.f32 	%f3149, %f2924, %f3148;
	div.rn.f32 	%f3150, %f3148, %f3149;
	mul.f32 	%f3151, %f1765, %f3150;
	fma.rn.f32 	%f3152, %f3150, %f3150, %f3146;
	mul.f32 	%f3153, %f3151, 0f39800000;
	mul.f32 	%f3154, %f2868, %f2868;
	add.f32 	%f3155, %f2924, %f3154;
	div.rn.f32 	%f3156, %f3154, %f3155;
	mul.f32 	%f3157, %f1804, %f3156;
	fma.rn.f32 	%f3158, %f3156, %f3156, %f3152;
	mul.f32 	%f3159, %f3157, 0f39800000;
	mul.f32 	%f3160, %f2907, %f2907;
	add.f32 	%f3161, %f2924, %f3160;
	div.rn.f32 	%f3162, %f3160, %f3161;
	mul.f32 	%f3163, %f1843, %f3162;
	fma.rn.f32 	%f3164, %f3162, %f3162, %f3158;
	mul.f32 	%f3165, %f3163, 0f39800000;
	mul.f32 	%f3166, %f2630, %f2630;
	add.f32 	%f3167, %f2924, %f3166;
	div.rn.f32 	%f3168, %f3166, %f3167;
	mul.f32 	%f3169, %f1566, %f3168;
	fma.rn.f32 	%f3170, %f3168, %f3168, %f3164;
	mul.f32 	%f3171, %f3169, 0f39800000;
	mul.f32 	%f3172, %f2669, %f2669;
	add.f32 	%f3173, %f2924, %f3172;
	div.rn.f32 	%f3174, %f3172, %f3173;
	mul.f32 	%f3175, %f1605, %f3174;
	fma.rn.f32 	%f3176, %f3174, %f3174, %f3170;
	mul.f32 	%f3177, %f3175, 0f39800000;
	mul.f32 	%f3178, %f2708, %f2708;
	add.f32 	%f3179, %f2924, %f3178;
	div.rn.f32 	%f3180, %f3178, %f3179;
	mul.f32 	%f3181, %f1644, %f3180;
	fma.rn.f32 	%f3182, %f3180, %f3180, %f3176;
	mul.f32 	%f3183, %f3181, 0f39800000;
	mul.f32 	%f3184, %f2747, %f2747;
	add.f32 	%f3185, %f2924, %f3184;
	div.rn.f32 	%f3186, %f3184, %f3185;
	mul.f32 	%f3187, %f1683, %f3186;
	fma.rn.f32 	%f3188, %f3186, %f3186, %f3182;
	mul.f32 	%f3189, %f3187, 0f39800000;
	mul.f32 	%f3190, %f2786, %f2786;
	add.f32 	%f3191, %f2924, %f3190;
	div.rn.f32 	%f3192, %f3190, %f3191;
	mul.f32 	%f3193, %f1722, %f3192;
	fma.rn.f32 	%f3194, %f3192, %f3192, %f3188;
	mul.f32 	%f3195, %f3193, 0f39800000;
	mul.f32 	%f3196, %f2825, %f2825;
	add.f32 	%f3197, %f2924, %f3196;
	div.rn.f32 	%f3198, %f3196, %f3197;
	mul.f32 	%f3199, %f1761, %f3198;
	fma.rn.f32 	%f3200, %f3198, %f3198, %f3194;
	mul.f32 	%f3201, %f3199, 0f39800000;
	mul.f32 	%f3202, %f2864, %f2864;
	add.f32 	%f3203, %f2924, %f3202;
	div.rn.f32 	%f3204, %f3202, %f3203;
	mul.f32 	%f3205, %f1800, %f3204;
	fma.rn.f32 	%f3206, %f3204, %f3204, %f3200;
	mul.f32 	%f3207, %f3205, 0f39800000;
	mul.f32 	%f3208, %f2903, %f2903;
	add.f32 	%f3209, %f2924, %f3208;
	div.rn.f32 	%f3210, %f3208, %f3209;
	mul.f32 	%f3211, %f1839, %f3210;
	fma.rn.f32 	%f3212, %f3210, %f3210, %f3206;
	mul.f32 	%f3213, %f3211, 0f39800000;
	mul.f32 	%f3214, %f2650, %f2650;
	add.f32 	%f3215, %f2924, %f3214;
	div.rn.f32 	%f3216, %f3214, %f3215;
	mul.f32 	%f3217, %f1586, %f3216;
	fma.rn.f32 	%f3218, %f3216, %f3216, %f3212;
	mul.f32 	%f3219, %f3217, 0f39800000;
	mul.f32 	%f3220, %f2689, %f2689;
	add.f32 	%f3221, %f2924, %f3220;
	div.rn.f32 	%f3222, %f3220, %f3221;
	mul.f32 	%f3223, %f1625, %f3222;
	fma.rn.f32 	%f3224, %f3222, %f3222, %f3218;
	mul.f32 	%f3225, %f3223, 0f39800000;
	mul.f32 	%f3226, %f2728, %f2728;
	add.f32 	%f3227, %f2924, %f3226;
	div.rn.f32 	%f3228, %f3226, %f3227;
	mul.f32 	%f3229, %f1664, %f3228;
	fma.rn.f32 	%f3230, %f3228, %f3228, %f3224;
	mul.f32 	%f3231, %f3229, 0f39800000;
	mul.f32 	%f3232, %f2767, %f2767;
	add.f32 	%f3233, %f2924, %f3232;
	div.rn.f32 	%f3234, %f3232, %f3233;
	mul.f32 	%f3235, %f1703, %f3234;
	fma.rn.f32 	%f3236, %f3234, %f3234, %f3230;
	mul.f32 	%f3237, %f3235, 0f39800000;
	mul.f32 	%f3238, %f2806, %f2806;
	add.f32 	%f3239, %f2924, %f3238;
	div.rn.f32 	%f3240, %f3238, %f3239;
	mul.f32 	%f3241, %f1742, %f3240;
	fma.rn.f32 	%f3242, %f3240, %f3240, %f3236;
	mul.f32 	%f3243, %f3241, 0f39800000;
	mul.f32 	%f3244, %f2845, %f2845;
	add.f32 	%f3245, %f2924, %f3244;
	div.rn.f32 	%f3246, %f3244, %f3245;
	mul.f32 	%f3247, %f1781, %f3246;
	fma.rn.f32 	%f3248, %f3246, %f3246, %f3242;
	mul.f32 	%f3249, %f3247, 0f39800000;
	mul.f32 	%f3250, %f2884, %f2884;
	add.f32 	%f3251, %f2924, %f3250;
	div.rn.f32 	%f3252, %f3250, %f3251;
	mul.f32 	%f3253, %f1820, %f3252;
	fma.rn.f32 	%f3254, %f3252, %f3252, %f3248;
	mul.f32 	%f3255, %f3253, 0f39800000;
	mul.f32 	%f3256, %f2923, %f2923;
	add.f32 	%f3257, %f2924, %f3256;
	div.rn.f32 	%f3258, %f3256, %f3257;
	mul.f32 	%f3259, %f1859, %f3258;
	fma.rn.f32 	%f3260, %f3258, %f3258, %f3254;
	mul.f32 	%f3261, %f3259, 0f39800000;
	mul.f32 	%f3262, %f2643, %f2643;
	add.f32 	%f3263, %f2924, %f3262;
	div.rn.f32 	%f3264, %f3262, %f3263;
	mul.f32 	%f3265, %f1579, %f3264;
	fma.rn.f32 	%f3266, %f3264, %f3264, %f3260;
	mul.f32 	%f3267, %f3265, 0f39800000;
	mul.f32 	%f3268, %f2682, %f2682;
	add.f32 	%f3269, %f2924, %f3268;
	div.rn.f32 	%f3270, %f3268, %f3269;
	mul.f32 	%f3271, %f1618, %f3270;
	fma.rn.f32 	%f3272, %f3270, %f3270, %f3266;
	mul.f32 	%f3273, %f3271, 0f39800000;
	mul.f32 	%f3274, %f2721, %f2721;
	add.f32 	%f3275, %f2924, %f3274;
	div.rn.f32 	%f3276, %f3274, %f3275;
	mul.f32 	%f3277, %f1657, %f3276;
	fma.rn.f32 	%f3278, %f3276, %f3276, %f3272;
	mul.f32 	%f3279, %f3277, 0f39800000;
	mul.f32 	%f3280, %f2760, %f2760;
	add.f32 	%f3281, %f2924, %f3280;
	div.rn.f32 	%f3282, %f3280, %f3281;
	mul.f32 	%f3283, %f1696, %f3282;
	fma.rn.f32 	%f3284, %f3282, %f3282, %f3278;
	mul.f32 	%f3285, %f3283, 0f39800000;
	mul.f32 	%f3286, %f2799, %f2799;
	add.f32 	%f3287, %f2924, %f3286;
	div.rn.f32 	%f3288, %f3286, %f3287;
	mul.f32 	%f3289, %f1735, %f3288;
	fma.rn.f32 	%f3290, %f3288, %f3288, %f3284;
	mul.f32 	%f3291, %f3289, 0f39800000;
	mul.f32 	%f3292, %f2838, %f2838;
	add.f32 	%f3293, %f2924, %f3292;
	div.rn.f32 	%f3294, %f3292, %f3293;
	mul.f32 	%f3295, %f1774, %f3294;
	fma.rn.f32 	%f3296, %f3294, %f3294, %f3290;
	mul.f32 	%f3297, %f3295, 0f39800000;
	mul.f32 	%f3298, %f2877, %f2877;
	add.f32 	%f3299, %f2924, %f3298;
	div.rn.f32 	%f3300, %f3298, %f3299;
	mul.f32 	%f3301, %f1813, %f3300;
	fma.rn.f32 	%f3302, %f3300, %f3300, %f3296;
	mul.f32 	%f3303, %f3301, 0f39800000;
	mul.f32 	%f3304, %f2916, %f2916;
	add.f32 	%f3305, %f2924, %f3304;
	div.rn.f32 	%f3306, %f3304, %f3305;
	mul.f32 	%f3307, %f1852, %f3306;
	fma.rn.f32 	%f3308, %f3306, %f3306, %f3302;
	mul.f32 	%f3309, %f3307, 0f39800000;
	mov.b32 	%r740, %f3308;
	shfl.sync.bfly.b32	%r741|%p377, %r740, 4, 6175, -1;
	mov.b32 	%f3310, %r741;
	add.f32 	%f3311, %f3308, %f3310;
	mov.b32 	%r742, %f3311;
	shfl.sync.bfly.b32	%r743|%p378, %r742, 2, 6175, -1;
	mov.b32 	%f3312, %r743;
	add.f32 	%f3313, %f3311, %f3312;
	mov.b32 	%r744, %f3313;
	shfl.sync.bfly.b32	%r745|%p379, %r744, 1, 6175, -1;
	mov.b32 	%f3314, %r745;
	add.f32 	%f3315, %f3313, %f3314;
	rcp.rn.f32 	%f3316, %f3315;
	mul.f32 	%f3317, %f2931, 0f3FB504F3;
	mul.f32 	%f3318, %f2955, 0f3FB504F3;
	add.f32 	%f3319, %f3317, %f3318;
	sub.f32 	%f3320, %f3317, %f3318;
	fma.rn.f32 	%f3321, %f2967, 0f3ED413CD, %f2943;
	mul.f32 	%f3322, %f2943, 0f3ED413CD;
	sub.f32 	%f3323, %f3322, %f2967;
	add.f32 	%f3324, %f2961, %f2949;
	sub.f32 	%f3325, %f2949, %f2961;
	mul.f32 	%f3326, %f3324, 0f3F3504F3;
	add.f32 	%f3327, %f2937, %f3326;
	mul.f32 	%f3328, %f3325, 0f3F3504F3;
	sub.f32 	%f3329, %f2973, %f3328;
	add.f32 	%f3330, %f2973, %f3328;
	sub.f32 	%f3331, %f2937, %f3326;
	mul.f32 	%f3332, %f3321, 0f3FEC835E;
	add.f32 	%f3333, %f3319, %f3332;
	fma.rn.f32 	%f3334, %f3330, 0f3E4BAFAF, %f3327;
	mul.f32 	%f3335, %f3334, 0f3FFB14BE;
	sub.f32 	%f3336, %f3333, %f3335;
	add.f32 	%f3337, %f3333, %f3335;
	mul.f32 	%f3338, %f3323, 0f3FEC835E;
	sub.f32 	%f3339, %f3320, %f3338;
	fma.rn.f32 	%f3340, %f3331, 0f3F2B0DC1, %f3329;
	mul.f32 	%f3341, %f3340, 0f3FD4DB31;
	sub.f32 	%f3342, %f3339, %f3341;
	add.f32 	%f3343, %f3339, %f3341;
	sub.f32 	%f3344, %f3319, %f3332;
	mul.f32 	%f3345, %f3327, 0f3E4BAFAF;
	sub.f32 	%f3346, %f3330, %f3345;
	mul.f32 	%f3347, %f3346, 0f3FFB14BE;
	sub.f32 	%f3348, %f3344, %f3347;
	add.f32 	%f3349, %f3344, %f3347;
	add.f32 	%f3350, %f3320, %f3338;
	mul.f32 	%f3351, %f3329, 0f3F2B0DC1;
	sub.f32 	%f3352, %f3331, %f3351;
	mul.f32 	%f3353, %f3352, 0f3FD4DB31;
	sub.f32 	%f3354, %f3350, %f3353;
	add.f32 	%f3355, %f3350, %f3353;
	mul.f32 	%f3356, %f2979, 0f3FB504F3;
	mul.f32 	%f3357, %f3003, 0f3FB504F3;
	add.f32 	%f3358, %f3356, %f3357;
	sub.f32 	%f3359, %f3356, %f3357;
	fma.rn.f32 	%f3360, %f3015, 0f3ED413CD, %f2991;
	mul.f32 	%f3361, %f2991, 0f3ED413CD;
	sub.f32 	%f3362, %f3361, %f3015;
	add.f32 	%f3363, %f3009, %f2997;
	sub.f32 	%f3364, %f2997, %f3009;
	mul.f32 	%f3365, %f3363, 0f3F3504F3;
	add.f32 	%f3366, %f2985, %f3365;
	mul.f32 	%f3367, %f3364, 0f3F3504F3;
	sub.f32 	%f3368, %f3021, %f3367;
	add.f32 	%f3369, %f3021, %f3367;
	sub.f32 	%f3370, %f2985, %f3365;
	mul.f32 	%f3371, %f3360, 0f3FEC835E;
	add.f32 	%f3372, %f3358, %f3371;
	fma.rn.f32 	%f3373, %f3369, 0f3E4BAFAF, %f3366;
	mul.f32 	%f3374, %f3373, 0f3FFB14BE;
	sub.f32 	%f3375, %f3372, %f3374;
	add.f32 	%f3376, %f3372, %f3374;
	mul.f32 	%f3377, %f3362, 0f3FEC835E;
	sub.f32 	%f3378, %f3359, %f3377;
	fma.rn.f32 	%f3379, %f3370, 0f3F2B0DC1, %f3368;
	mul.f32 	%f3380, %f3379, 0f3FD4DB31;
	sub.f32 	%f3381, %f3378, %f3380;
	add.f32 	%f3382, %f3378, %f3380;
	sub.f32 	%f3383, %f3358, %f3371;
	mul.f32 	%f3384, %f3366, 0f3E4BAFAF;
	sub.f32 	%f3385, %f3369, %f3384;
	mul.f32 	%f3386, %f3385, 0f3FFB14BE;
	sub.f32 	%f3387, %f3383, %f3386;
	add.f32 	%f3388, %f3383, %f3386;
	add.f32 	%f3389, %f3359, %f3377;
	mul.f32 	%f3390, %f3368, 0f3F2B0DC1;
	sub.f32 	%f3391, %f3370, %f3390;
	mul.f32 	%f3392, %f3391, 0f3FD4DB31;
	sub.f32 	%f3393, %f3389, %f3392;
	add.f32 	%f3394, %f3389, %f3392;
	mul.f32 	%f3395, %f3027, 0f3FB504F3;
	mul.f32 	%f3396, %f3051, 0f3FB504F3;
	add.f32 	%f3397, %f3395, %f3396;
	sub.f32 	%f3398, %f3395, %f3396;
	fma.rn.f32 	%f3399, %f3063, 0f3ED413CD, %f3039;
	mul.f32 	%f3400, %f3039, 0f3ED413CD;
	sub.f32 	%f3401, %f3400, %f3063;
	add.f32 	%f3402, %f3057, %f3045;
	sub.f32 	%f3403, %f3045, %f3057;
	mul.f32 	%f3404, %f3402, 0f3F3504F3;
	add.f32 	%f3405, %f3033, %f3404;
	mul.f32 	%f3406, %f3403, 0f3F3504F3;
	sub.f32 	%f3407, %f3069, %f3406;
	add.f32 	%f3408, %f3069, %f3406;
	sub.f32 	%f3409, %f3033, %f3404;
	mul.f32 	%f3410, %f3399, 0f3FEC835E;
	add.f32 	%f3411, %f3397, %f3410;
	fma.rn.f32 	%f3412, %f3408, 0f3E4BAFAF, %f3405;
	mul.f32 	%f3413, %f3412, 0f3FFB14BE;
	sub.f32 	%f3414, %f3411, %f3413;
	add.f32 	%f3415, %f3411, %f3413;
	mul.f32 	%f3416, %f3401, 0f3FEC835E;
	sub.f32 	%f3417, %f3398, %f3416;
	fma.rn.f32 	%f3418, %f3409, 0f3F2B0DC1, %f3407;
	mul.f32 	%f3419, %f3418, 0f3FD4DB31;
	sub.f32 	%f3420, %f3417, %f3419;
	add.f32 	%f3421, %f3417, %f3419;
	sub.f32 	%f3422, %f3397, %f3410;
	mul.f32 	%f3423, %f3405, 0f3E4BAFAF;
	sub.f32 	%f3424, %f3408, %f3423;
	mul.f32 	%f3425, %f3424, 0f3FFB14BE;
	sub.f32 	%f3426, %f3422, %f3425;
	add.f32 	%f3427, %f3422, %f3425;
	add.f32 	%f3428, %f3398, %f3416;
	mul.f32 	%f3429, %f3407, 0f3F2B0DC1;
	sub.f32 	%f3430, %f3409, %f3429;
	mul.f32 	%f3431, %f3430, 0f3FD4DB31;
	sub.f32 	%f3432, %f3428, %f3431;
	add.f32 	%f3433, %f3428, %f3431;
	mul.f32 	%f3434, %f3075, 0f3FB504F3;
	mul.f32 	%f3435, %f3099, 0f3FB504F3;
	add.f32 	%f3436, %f3434, %f3435;
	sub.f32 	%f3437, %f3434, %f3435;
	fma.rn.f32 	%f3438, %f3111, 0f3ED413CD, %f3087;
	mul.f32 	%f3439, %f3087, 0f3ED413CD;
	sub.f32 	%f3440, %f3439, %f3111;
	add.f32 	%f3441, %f3105, %f3093;
	sub.f32 	%f3442, %f3093, %f3105;
	mul.f32 	%f3443, %f3441, 0f3F3504F3;
	add.f32 	%f3444, %f3081, %f3443;
	mul.f32 	%f3445, %f3442, 0f3F3504F3;
	sub.f32 	%f3446, %f3117, %f3445;
	add.f32 	%f3447, %f3117, %f3445;
	sub.f32 	%f3448, %f3081, %f3443;
	mul.f32 	%f3449, %f3438, 0f3FEC835E;
	add.f32 	%f3450, %f3436, %f3449;
	fma.rn.f32 	%f3451, %f3447, 0f3E4BAFAF, %f3444;
	mul.f32 	%f3452, %f3451, 0f3FFB14BE;
	sub.f32 	%f3453, %f3450, %f3452;
	add.f32 	%f3454, %f3450, %f3452;
	mul.f32 	%f3455, %f3440, 0f3FEC835E;
	sub.f32 	%f3456, %f3437, %f3455;
	fma.rn.f32 	%f3457, %f3448, 0f3F2B0DC1, %f3446;
	mul.f32 	%f3458, %f3457, 0f3FD4DB31;
	sub.f32 	%f3459, %f3456, %f3458;
	add.f32 	%f3460, %f3456, %f3458;
	sub.f32 	%f3461, %f3436, %f3449;
	mul.f32 	%f3462, %f3444, 0f3E4BAFAF;
	sub.f32 	%f3463, %f3447, %f3462;
	mul.f32 	%f3464, %f3463, 0f3FFB14BE;
	sub.f32 	%f3465, %f3461, %f3464;
	add.f32 	%f3466, %f3461, %f3464;
	add.f32 	%f3467, %f3437, %f3455;
	mul.f32 	%f3468, %f3446, 0f3F2B0DC1;
	sub.f32 	%f3469, %f3448, %f3468;
	mul.f32 	%f3470, %f3469, 0f3FD4DB31;
	sub.f32 	%f3471, %f3467, %f3470;
	add.f32 	%f3472, %f3467, %f3470;
	mul.f32 	%f3473, %f3123, 0f3FB504F3;
	mul.f32 	%f3474, %f3147, 0f3FB504F3;
	add.f32 	%f3475, %f3473, %f3474;
	sub.f32 	%f3476, %f3473, %f3474;
	fma.rn.f32 	%f3477, %f3159, 0f3ED413CD, %f3135;
	mul.f32 	%f3478, %f3135, 0f3ED413CD;
	sub.f32 	%f3479, %f3478, %f3159;
	add.f32 	%f3480, %f3153, %f3141;
	sub.f32 	%f3481, %f3141, %f3153;
	mul.f32 	%f3482, %f3480, 0f3F3504F3;
	add.f32 	%f3483, %f3129, %f3482;
	mul.f32 	%f3484, %f3481, 0f3F3504F3;
	sub.f32 	%f3485, %f3165, %f3484;
	add.f32 	%f3486, %f3165, %f3484;
	sub.f32 	%f3487, %f3129, %f3482;
	mul.f32 	%f3488, %f3477, 0f3FEC835E;
	add.f32 	%f3489, %f3475, %f3488;
	fma.rn.f32 	%f3490, %f3486, 0f3E4BAFAF, %f3483;
	mul.f32 	%f3491, %f3490, 0f3FFB14BE;
	sub.f32 	%f3492, %f3489, %f3491;
	add.f32 	%f3493, %f3489, %f3491;
	mul.f32 	%f3494, %f3479, 0f3FEC835E;
	sub.f32 	%f3495, %f3476, %f3494;
	fma.rn.f32 	%f3496, %f3487, 0f3F2B0DC1, %f3485;
	mul.f32 	%f3497, %f3496, 0f3FD4DB31;
	sub.f32 	%f3498, %f3495, %f3497;
	add.f32 	%f3499, %f3495, %f3497;
	sub.f32 	%f3500, %f3475, %f3488;
	mul.f32 	%f3501, %f3483, 0f3E4BAFAF;
	sub.f32 	%f3502, %f3486, %f3501;
	mul.f32 	%f3503, %f3502, 0f3FFB14BE;
	sub.f32 	%f3504, %f3500, %f3503;
	add.f32 	%f3505, %f3500, %f3503;
	add.f32 	%f3506, %f3476, %f3494;
	mul.f32 	%f3507, %f3485, 0f3F2B0DC1;
	sub.f32 	%f3508, %f3487, %f3507;
	mul.f32 	%f3509, %f3508, 0f3FD4DB31;
	sub.f32 	%f3510, %f3506, %f3509;
	add.f32 	%f3511, %f3506, %f3509;
	mul.f32 	%f3512, %f3171, 0f3FB504F3;
	mul.f32 	%f3513, %f3195, 0f3FB504F3;
	add.f32 	%f3514, %f3512, %f3513;
	sub.f32 	%f3515, %f3512, %f3513;
	fma.rn.f32 	%f3516, %f3207, 0f3ED413CD, %f3183;
	mul.f32 	%f3517, %f3183, 0f3ED413CD;
	sub.f32 	%f3518, %f3517, %f3207;
	add.f32 	%f3519, %f3201, %f3189;
	sub.f32 	%f3520, %f3189, %f3201;
	mul.f32 	%f3521, %f3519, 0f3F3504F3;
	add.f32 	%f3522, %f3177, %f3521;
	mul.f32 	%f3523, %f3520, 0f3F3504F3;
	sub.f32 	%f3524, %f3213, %f3523;
	add.f32 	%f3525, %f3213, %f3523;
	sub.f32 	%f3526, %f3177, %f3521;
	mul.f32 	%f3527, %f3516, 0f3FEC835E;
	add.f32 	%f3528, %f3514, %f3527;
	fma.rn.f32 	%f3529, %f3525, 0f3E4BAFAF, %f3522;
	mul.f32 	%f3530, %f3529, 0f3FFB14BE;
	sub.f32 	%f3531, %f3528, %f3530;
	add.f32 	%f3532, %f3528, %f3530;
	mul.f32 	%f3533, %f3518, 0f3FEC835E;
	sub.f32 	%f3534, %f3515, %f3533;
	fma.rn.f32 	%f3535, %f3526, 0f3F2B0DC1, %f3524;
	mul.f32 	%f3536, %f3535, 0f3FD4DB31;
	sub.f32 	%f3537, %f3534, %f3536;
	add.f32 	%f3538, %f3534, %f3536;
	sub.f32 	%f3539, %f3514, %f3527;
	mul.f32 	%f3540, %f3522, 0f3E4BAFAF;
	sub.f32 	%f3541, %f3525, %f3540;
	mul.f32 	%f3542, %f3541, 0f3FFB14BE;
	sub.f32 	%f3543, %f3539, %f3542;
	add.f32 	%f3544, %f3539, %f3542;
	add.f32 	%f3545, %f3515, %f3533;
	mul.f32 	%f3546, %f3524, 0f3F2B0DC1;
	sub.f32 	%f3547, %f3526, %f3546;
	mul.f32 	%f3548, %f3547, 0f3FD4DB31;
	sub.f32 	%f3549, %f3545, %f3548;
	add.f32 	%f3550, %f3545, %f3548;
	mul.f32 	%f3551, %f3219, 0f3FB504F3;
	mul.f32 	%f3552, %f3243, 0f3FB504F3;
	add.f32 	%f3553, %f3551, %f3552;
	sub.f32 	%f3554, %f3551, %f3552;
	fma.rn.f32 	%f3555, %f3255, 0f3ED413CD, %f3231;
	mul.f32 	%f3556, %f3231, 0f3ED413CD;
	sub.f32 	%f3557, %f3556, %f3255;
	add.f32 	%f3558, %f3249, %f3237;
	sub.f32 	%f3559, %f3237, %f3249;
	mul.f32 	%f3560, %f3558, 0f3F3504F3;
	add.f32 	%f3561, %f3225, %f3560;
	mul.f32 	%f3562, %f3559, 0f3F3504F3;
	sub.f32 	%f3563, %f3261, %f3562;
	add.f32 	%f3564, %f3261, %f3562;
	sub.f32 	%f3565, %f3225, %f3560;
	mul.f32 	%f3566, %f3555, 0f3FEC835E;
	add.f32 	%f3567, %f3553, %f3566;
	fma.rn.f32 	%f3568, %f3564, 0f3E4BAFAF, %f3561;
	mul.f32 	%f3569, %f3568, 0f3FFB14BE;
	sub.f32 	%f3570, %f3567, %f3569;
	add.f32 	%f3571, %f3567, %f3569;
	mul.f32 	%f3572, %f3557, 0f3FEC835E;
	sub.f32 	%f3573, %f3554, %f3572;
	fma.rn.f32 	%f3574, %f3565, 0f3F2B0DC1, %f3563;
	mul.f32 	%f3575, %f3574, 0f3FD4DB31;
	sub.f32 	%f3576, %f3573, %f3575;
	add.f32 	%f3577, %f3573, %f3575;
	sub.f32 	%f3578, %f3553, %f3566;
	mul.f32 	%f3579, %f3561, 0f3E4BAFAF;
	sub.f32 	%f3580, %f3564, %f3579;
	mul.f32 	%f3581, %f3580, 0f3FFB14BE;
	sub.f32 	%f3582, %f3578, %f3581;
	add.f32 	%f3583, %f3578, %f3581;
	add.f32 	%f3584, %f3554, %f3572;
	mul.f32 	%f3585, %f3563, 0f3F2B0DC1;
	sub.f32 	%f3586, %f3565, %f3585;
	mul.f32 	%f3587, %f3586, 0f3FD4DB31;
	sub.f32 	%f3588, %f3584, %f3587;
	add.f32 	%f3589, %f3584, %f3587;
	mul.f32 	%f3590, %f3267, 0f3FB504F3;
	mul.f32 	%f3591, %f3291, 0f3FB504F3;
	add.f32 	%f3592, %f3590, %f3591;
	sub.f32 	%f3593, %f3590, %f3591;
	fma.rn.f32 	%f3594, %f3303, 0f3ED413CD, %f3279;
	mul.f32 	%f3595, %f3279, 0f3ED413CD;
	sub.f32 	%f3596, %f3595, %f3303;
	add.f32 	%f3597, %f3297, %f3285;
	sub.f32 	%f3598, %f3285, %f3297;
	mul.f32 	%f3599, %f3597, 0f3F3504F3;
	add.f32 	%f3600, %f3273, %f3599;
	mul.f32 	%f3601, %f3598, 0f3F3504F3;
	sub.f32 	%f3602, %f3309, %f3601;
	add.f32 	%f3603, %f3309, %f3601;
	sub.f32 	%f3604, %f3273, %f3599;
	mul.f32 	%f3605, %f3594, 0f3FEC835E;
	add.f32 	%f3606, %f3592, %f3605;
	fma.rn.f32 	%f3607, %f3603, 0f3E4BAFAF, %f3600;
	mul.f32 	%f3608, %f3607, 0f3FFB14BE;
	sub.f32 	%f3609, %f3606, %f3608;
	add.f32 	%f3610, %f3606, %f3608;
	mul.f32 	%f3611, %f3596, 0f3FEC835E;
	sub.f32 	%f3612, %f3593, %f3611;
	fma.rn.f32 	%f3613, %f3604, 0f3F2B0DC1, %f3602;
	mul.f32 	%f3614, %f3613, 0f3FD4DB31;
	sub.f32 	%f3615, %f3612, %f3614;
	add.f32 	%f3616, %f3612, %f3614;
	sub.f32 	%f3617, %f3592, %f3605;
	mul.f32 	%f3618, %f3600, 0f3E4BAFAF;
	sub.f32 	%f3619, %f3603, %f3618;
	mul.f32 	%f3620, %f3619, 0f3FFB14BE;
	sub.f32 	%f3621, %f3617, %f3620;
	add.f32 	%f3622, %f3617, %f3620;
	add.f32 	%f3623, %f3593, %f3611;
	mul.f32 	%f3624, %f3602, 0f3F2B0DC1;
	sub.f32 	%f3625, %f3604, %f3624;
	mul.f32 	%f3626, %f3625, 0f3FD4DB31;
	sub.f32 	%f3627, %f3623, %f3626;
	add.f32 	%f3628, %f3623, %f3626;
	// begin inline asm
	mov.u32 %r622, %laneid;
	// end inline asm
	shr.s32 	%r746, %r622, 31;
	shr.u32 	%r747, %r746, 29;
	add.s32 	%r748, %r622, %r747;
	and.b32  	%r749, %r748, 1073741816;
	sub.s32 	%r750, %r622, %r749;
	and.b32  	%r751, %r622, 1073741816;
	mad.lo.s32 	%r752, %r750, 33, %r751;
	shl.b32 	%r753, %r752, 2;
	add.s32 	%r754, %r702, %r753;
	bar.warp.sync 	-1;
	shl.b32 	%r755, %r622, 2;
	add.s32 	%r756, %r702, %r755;
	st.shared.f32 	[%r756], %f3337;
	st.shared.f32 	[%r756+132], %f3355;
	st.shared.f32 	[%r756+264], %f3343;
	st.shared.f32 	[%r756+396], %f3348;
	st.shared.f32 	[%r756+528], %f3349;
	st.shared.f32 	[%r756+660], %f3342;
	st.shared.f32 	[%r756+792], %f3354;
	st.shared.f32 	[%r756+924], %f3336;
	bar.warp.sync 	-1;
	ld.shared.f32 	%f3629, [%r754];
	ld.shared.f32 	%f3630, [%r754+4];
	ld.shared.f32 	%f3631, [%r754+8];
	ld.shared.f32 	%f3632, [%r754+12];
	ld.shared.f32 	%f3633, [%r754+16];
	ld.shared.f32 	%f3634, [%r754+20];
	ld.shared.f32 	%f3635, [%r754+24];
	ld.shared.f32 	%f3636, [%r754+28];
	bar.warp.sync 	-1;
	st.shared.f32 	[%r756], %f3376;
	st.shared.f32 	[%r756+132], %f3394;
	st.shared.f32 	[%r756+264], %f3382;
	st.shared.f32 	[%r756+396], %f3387;
	st.shared.f32 	[%r756+528], %f3388;
	st.shared.f32 	[%r756+660], %f3381;
	st.shared.f32 	[%r756+792], %f3393;
	st.shared.f32 	[%r756+924], %f3375;
	bar.warp.sync 	-1;
	ld.shared.f32 	%f3637, [%r754];
	ld.shared.f32 	%f3638, [%r754+4];
	ld.shared.f32 	%f3639, [%r754+8];
	ld.shared.f32 	%f3640, [%r754+12];
	ld.shared.f32 	%f3641, [%r754+16];
	ld.shared.f32 	%f3642, [%r754+20];
	ld.shared.f32 	%f3643, [%r754+24];
	ld.shared.f32 	%f3644, [%r754+28];
	bar.warp.sync 	-1;
	st.shared.f32 	[%r756], %f3415;
	st.shared.f32 	[%r756+132], %f3433;
	st.shared.f32 	[%r756+264], %f3421;
	st.shared.f32 	[%r756+396], %f3426;
	st.shared.f32 	[%r756+528], %f3427;
	st.shared.f32 	[%r756+660], %f3420;
	st.shared.f32 	[%r756+792], %f3432;
	st.shared.f32 	[%r756+924], %f3414;
	bar.warp.sync 	-1;
	ld.shared.f32 	%f3645, [%r754];
	ld.shared.f32 	%f3646, [%r754+4];
	ld.shared.f32 	%f3647, [%r754+8];
	ld.shared.f32 	%f3648, [%r754+12];
	ld.shared.f32 	%f3649, [%r754+16];
	ld.shared.f32 	%f3650, [%r754+20];
	ld.shared.f32 	%f3651, [%r754+24];
	ld.shared.f32 	%f3652, [%r754+28];
	bar.warp.sync 	-1;
	st.shared.f32 	[%r756], %f3454;
	st.shared.f32 	[%r756+132], %f3472;
	st.shared.f32 	[%r756+264], %f3460;
	st.shared.f32 	[%r756+396], %f3465;
	st.shared.f32 	[%r756+528], %f3466;
	st.shared.f32 	[%r756+660], %f3459;
	st.shared.f32 	[%r756+792], %f3471;
	st.shared.f32 	[%r756+924], %f3453;
	bar.warp.sync 	-1;
	ld.shared.f32 	%f3653, [%r754];
	ld.shared.f32 	%f3654, [%r754+4];
	ld.shared.f32 	%f3655, [%r754+8];
	ld.shared.f32 	%f3656, [%r754+12];
	ld.shared.f32 	%f3657, [%r754+16];
	ld.shared.f32 	%f3658, [%r754+20];
	ld.shared.f32 	%f3659, [%r754+24];
	ld.shared.f32 	%f3660, [%r754+28];
	bar.warp.sync 	-1;
	st.shared.f32 	[%r756], %f3493;
	st.shared.f32 	[%r756+132], %f3511;
	st.shared.f32 	[%r756+264], %f3499;
	st.shared.f32 	[%r756+396], %f3504;
	st.shared.f32 	[%r756+528], %f3505;
	st.shared.f32 	[%r756+660], %f3498;
	st.shared.f32 	[%r756+792], %f3510;
	st.shared.f32 	[%r756+924], %f3492;
	bar.warp.sync 	-1;
	ld.shared.f32 	%f3661, [%r754];
	ld.shared.f32 	%f3662, [%r754+4];
	ld.shared.f32 	%f3663, [%r754+8];
	ld.shared.f32 	%f3664, [%r754+12];
	ld.shared.f32 	%f3665, [%r754+16];
	ld.shared.f32 	%f3666, [%r754+20];
	ld.shared.f32 	%f3667, [%r754+24];
	ld.shared.f32 	%f3668, [%r754+28];
	bar.warp.sync 	-1;
	st.shared.f32 	[%r756], %f3532;
	st.shared.f32 	[%r756+132], %f3550;
	st.shared.f32 	[%r756+264], %f3538;
	st.shared.f32 	[%r756+396], %f3543;
	st.shared.f32 	[%r756+528], %f3544;
	st.shared.f32 	[%r756+660], %f3537;
	st.shared.f32 	[%r756+792], %f3549;
	st.shared.f32 	[%r756+924], %f3531;
	bar.warp.sync 	-1;
	ld.shared.f32 	%f3669, [%r754];
	ld.shared.f32 	%f3670, [%r754+4];
	ld.shared.f32 	%f3671, [%r754+8];
	ld.shared.f32 	%f3672, [%r754+12];
	ld.shared.f32 	%f3673, [%r754+16];
	ld.shared.f32 	%f3674, [%r754+20];
	ld.shared.f32 	%f3675, [%r754+24];
	ld.shared.f32 	%f3676, [%r754+28];
	bar.warp.sync 	-1;
	st.shared.f32 	[%r756], %f3571;
	st.shared.f32 	[%r756+132], %f3589;
	st.shared.f32 	[%r756+264], %f3577;
	st.shared.f32 	[%r756+396], %f3582;
	st.shared.f32 	[%r756+528], %f3583;
	st.shared.f32 	[%r756+660], %f3576;
	st.shared.f32 	[%r756+792], %f3588;
	st.shared.f32 	[%r756+924], %f3570;
	bar.warp.sync 	-1;
	ld.shared.f32 	%f3677, [%r754];
	ld.shared.f32 	%f3678, [%r754+4];
	ld.shared.f32 	%f3679, [%r754+8];
	ld.shared.f32 	%f3680, [%r754+12];
	ld.shared.f32 	%f3681, [%r754+16];
	ld.shared.f32 	%f3682, [%r754+20];
	ld.shared.f32 	%f3683, [%r754+24];
	ld.shared.f32 	%f3684, [%r754+28];
	bar.warp.sync 	-1;
	st.shared.f32 	[%r756], %f3610;
	st.shared.f32 	[%r756+132], %f3628;
	st.shared.f32 	[%r756+264], %f3616;
	st.shared.f32 	[%r756+396], %f3621;
	st.shared.f32 	[%r756+528], %f3622;
	st.shared.f32 	[%r756+660], %f3615;
	st.shared.f32 	[%r756+792], %f3627;
	st.shared.f32 	[%r756+924], %f3609;
	bar.warp.sync 	-1;
	ld.shared.f32 	%f3685, [%r754];
	ld.shared.f32 	%f3686, [%r754+4];
	ld.shared.f32 	%f3687, [%r754+8];
	ld.shared.f32 	%f3688, [%r754+12];
	ld.shared.f32 	%f3689, [%r754+16];
	ld.shared.f32 	%f3690, [%r754+20];
	ld.shared.f32 	%f3691, [%r754+24];
	ld.shared.f32 	%f3692, [%r754+28];
	mul.f32 	%f3693, %f3629, 0f3FB504F3;
	mul.f32 	%f3694, %f3633, 0f3FB504F3;
	add.f32 	%f3695, %f3693, %f3694;
	sub.f32 	%f3696, %f3693, %f3694;
	fma.rn.f32 	%f3697, %f3635, 0f3ED413CD, %f3631;
	mul.f32 	%f3698, %f3631, 0f3ED413CD;
	sub.f32 	%f3699, %f3698, %f3635;
	add.f32 	%f3700, %f3634, %f3632;
	sub.f32 	%f3701, %f3632, %f3634;
	mul.f32 	%f3702, %f3700, 0f3F3504F3;
	add.f32 	%f3703, %f3630, %f3702;
	mul.f32 	%f3704, %f3701, 0f3F3504F3;
	sub.f32 	%f3705, %f3636, %f3704;
	add.f32 	%f3706, %f3636, %f3704;
	sub.f32 	%f3707, %f3630, %f3702;
	mul.f32 	%f3708, %f3697, 0f3FEC835E;
	add.f32 	%f3709, %f3695, %f3708;
	fma.rn.f32 	%f3710, %f3706, 0f3E4BAFAF, %f3703;
	mul.f32 	%f3711, %f3710, 0f3FFB14BE;
	sub.f32 	%f3712, %f3709, %f3711;
	add.f32 	%f3713, %f3709, %f3711;
	mul.f32 	%f3714, %f3699, 0f3FEC835E;
	sub.f32 	%f3715, %f3696, %f3714;
	fma.rn.f32 	%f3716, %f3707, 0f3F2B0DC1, %f3705;
	mul.f32 	%f3717, %f3716, 0f3FD4DB31;
	sub.f32 	%f3718, %f3715, %f3717;
	add.f32 	%f3719, %f3715, %f3717;
	sub.f32 	%f3720, %f3695, %f3708;
	mul.f32 	%f3721, %f3703, 0f3E4BAFAF;
	sub.f32 	%f3722, %f3706, %f3721;
	mul.f32 	%f3723, %f3722, 0f3FFB14BE;
	sub.f32 	%f3724, %f3720, %f3723;
	add.f32 	%f3725, %f3720, %f3723;
	add.f32 	%f3726, %f3696, %f3714;
	mul.f32 	%f3727, %f3705, 0f3F2B0DC1;
	sub.f32 	%f3728, %f3707, %f3727;
	mul.f32 	%f3729, %f3728, 0f3FD4DB31;
	sub.f32 	%f3730, %f3726, %f3729;
	add.f32 	%f3731, %f3726, %f3729;
	mul.f32 	%f3732, %f3637, 0f3FB504F3;
	mul.f32 	%f3733, %f3641, 0f3FB504F3;
	add.f32 	%f3734, %f3732, %f3733;
	sub.f32 	%f3735, %f3732, %f3733;
	fma.rn.f32 	%f3736, %f3643, 0f3ED413CD, %f3639;
	mul.f32 	%f3737, %f3639, 0f3ED413CD;
	sub.f32 	%f3738, %f3737, %f3643;
	add.f32 	%f3739, %f3642, %f3640;
	sub.f32 	%f3740, %f3640, %f3642;
	mul.f32 	%f3741, %f3739, 0f3F3504F3;
	add.f32 	%f3742, %f3638, %f3741;
	mul.f32 	%f3743, %f3740, 0f3F3504F3;
	sub.f32 	%f3744, %f3644, %f3743;
	add.f32 	%f3745, %f3644, %f3743;
	sub.f32 	%f3746, %f3638, %f3741;
	mul.f32 	%f3747, %f3736, 0f3FEC835E;
	add.f32 	%f3748, %f3734, %f3747;
	fma.rn.f32 	%f3749, %f3745, 0f3E4BAFAF, %f3742;
	mul.f32 	%f3750, %f3749, 0f3FFB14BE;
	sub.f32 	%f3751, %f3748, %f3750;
	add.f32 	%f3752, %f3748, %f3750;
	mul.f32 	%f3753, %f3738, 0f3FEC835E;
	sub.f32 	%f3754, %f3735, %f3753;
	fma.rn.f32 	%f3755, %f3746, 0f3F2B0DC1, %f3744;
	mul.f32 	%f3756, %f3755, 0f3FD4DB31;
	sub.f32 	%f3757, %f3754, %f3756;
	add.f32 	%f3758, %f3754, %f3756;
	sub.f32 	%f3759, %f3734, %f3747;
	mul.f32 	%f3760, %f3742, 0f3E4BAFAF;
	sub.f32 	%f3761, %f3745, %f3760;
	mul.f32 	%f3762, %f3761, 0f3FFB14BE;
	sub.f32 	%f3763, %f3759, %f3762;
	add.f32 	%f3764, %f3759, %f3762;
	add.f32 	%f3765, %f3735, %f3753;
	mul.f32 	%f3766, %f3744, 0f3F2B0DC1;
	sub.f32 	%f3767, %f3746, %f3766;
	mul.f32 	%f3768, %f3767, 0f3FD4DB31;
	sub.f32 	%f3769, %f3765, %f3768;
	add.f32 	%f3770, %f3765, %f3768;
	mul.f32 	%f3771, %f3645, 0f3FB504F3;
	mul.f32 	%f3772, %f3649, 0f3FB504F3;
	add.f32 	%f3773, %f3771, %f3772;
	sub.f32 	%f3774, %f3771, %f3772;
	fma.rn.f32 	%f3775, %f3651, 0f3ED413CD, %f3647;
	mul.f32 	%f3776, %f3647, 0f3ED413CD;
	sub.f32 	%f3777, %f3776, %f3651;
	add.f32 	%f3778, %f3650, %f3648;
	sub.f32 	%f3779, %f3648, %f3650;
	mul.f32 	%f3780, %f3778, 0f3F3504F3;
	add.f32 	%f3781, %f3646, %f3780;
	mul.f32 	%f3782, %f3779, 0f3F3504F3;
	sub.f32 	%f3783, %f3652, %f3782;
	add.f32 	%f3784, %f3652, %f3782;
	sub.f32 	%f3785, %f3646, %f3780;
	mul.f32 	%f3786, %f3775, 0f3FEC835E;
	add.f32 	%f3787, %f3773, %f3786;
	fma.rn.f32 	%f3788, %f3784, 0f3E4BAFAF, %f3781;
	mul.f32 	%f3789, %f3788, 0f3FFB14BE;
	sub.f32 	%f3790, %f3787, %f3789;
	add.f32 	%f3791, %f3787, %f3789;
	mul.f32 	%f3792, %f3777, 0f3FEC835E;
	sub.f32 	%f3793, %f3774, %f3792;
	fma.rn.f32 	%f3794, %f3785, 0f3F2B0DC1, %f3783;
	mul.f32 	%f3795, %f3794, 0f3FD4DB31;
	sub.f32 	%f3796, %f3793, %f3795;
	add.f32 	%f3797, %f3793, %f3795;
	sub.f32 	%f3798, %f3773, %f3786;
	mul.f32 	%f3799, %f3781, 0f3E4BAFAF;
	sub.f32 	%f3800, %f3784, %f3799;
	mul.f32 	%f3801, %f3800, 0f3FFB14BE;
	sub.f32 	%f3802, %f3798, %f3801;
	add.f32 	%f3803, %f3798, %f3801;
	add.f32 	%f3804, %f3774, %f3792;
	mul.f32 	%f3805, %f3783, 0f3F2B0DC1;
	sub.f32 	%f3806, %f3785, %f3805;
	mul.f32 	%f3807, %f3806, 0f3FD4DB31;
	sub.f32 	%f3808, %f3804, %f3807;
	add.f32 	%f3809, %f3804, %f3807;
	mul.f32 	%f3810, %f3653, 0f3FB504F3;
	mul.f32 	%f3811, %f3657, 0f3FB504F3;
	add.f32 	%f3812, %f3810, %f3811;
	sub.f32 	%f3813, %f3810, %f3811;
	fma.rn.f32 	%f3814, %f3659, 0f3ED413CD, %f3655;
	mul.f32 	%f3815, %f3655, 0f3ED413CD;
	sub.f32 	%f3816, %f3815, %f3659;
	add.f32 	%f3817, %f3658, %f3656;
	sub.f32 	%f3818, %f3656, %f3658;
	mul.f32 	%f3819, %f3817, 0f3F3504F3;
	add.f32 	%f3820, %f3654, %f3819;
	mul.f32 	%f3821, %f3818, 0f3F3504F3;
	sub.f32 	%f3822, %f3660, %f3821;
	add.f32 	%f3823, %f3660, %f3821;
	sub.f32 	%f3824, %f3654, %f3819;
	mul.f32 	%f3825, %f3814, 0f3FEC835E;
	add.f32 	%f3826, %f3812, %f3825;
	fma.rn.f32 	%f3827, %f3823, 0f3E4BAFAF, %f3820;
	mul.f32 	%f3828, %f3827, 0f3FFB14BE;
	sub.f32 	%f3829, %f3826, %f3828;
	add.f32 	%f3830, %f3826, %f3828;
	mul.f32 	%f3831, %f3816, 0f3FEC835E;
	sub.f32 	%f3832, %f3813, %f3831;
	fma.rn.f32 	%f3833, %f3824, 0f3F2B0DC1, %f3822;
	mul.f32 	%f3834, %f3833, 0f3FD4DB31;
	sub.f32 	%f3835, %f3832, %f3834;
	add.f32 	%f3836, %f3832, %f3834;
	sub.f32 	%f3837, %f3812, %f3825;
	mul.f32 	%f3838, %f3820, 0f3E4BAFAF;
	sub.f32 	%f3839, %f3823, %f3838;
	mul.f32 	%f3840, %f3839, 0f3FFB14BE;
	sub.f32 	%f3841, %f3837, %f3840;
	add.f32 	%f3842, %f3837, %f3840;
	add.f32 	%f3843, %f3813, %f3831;
	mul.f32 	%f3844, %f3822, 0f3F2B0DC1;
	sub.f32 	%f3845, %f3824, %f3844;
	mul.f32 	%f3846, %f3845, 0f3FD4DB31;
	sub.f32 	%f3847, %f3843, %f3846;
	add.f32 	%f3848, %f3843, %f3846;
	mul.f32 	%f3849, %f3661, 0f3FB504F3;
	mul.f32 	%f3850, %f3665, 0f3FB504F3;
	add.f32 	%f3851, %f3849, %f3850;
	sub.f32 	%f3852, %f3849, %f3850;
	fma.rn.f32 	%f3853, %f3667, 0f3ED413CD, %f3663;
	mul.f32 	%f3854, %f3663, 0f3ED413CD;
	sub.f32 	%f3855, %f3854, %f3667;
	add.f32 	%f3856, %f3666, %f3664;
	sub.f32 	%f3857, %f3664, %f3666;
	mul.f32 	%f3858, %f3856, 0f3F3504F3;
	add.f32 	%f3859, %f3662, %f3858;
	mul.f32 	%f3860, %f3857, 0f3F3504F3;
	sub.f32 	%f3861, %f3668, %f3860;
	add.f32 	%f3862, %f3668, %f3860;
	sub.f32 	%f3863, %f3662, %f3858;
	mul.f32 	%f3864, %f3853, 0f3FEC835E;
	add.f32 	%f3865, %f3851, %f3864;
	fma.rn.f32 	%f3866, %f3862, 0f3E4BAFAF, %f3859;
	mul.f32 	%f3867, %f3866, 0f3FFB14BE;
	sub.f32 	%f3868, %f3865, %f3867;
	add.f32 	%f3869, %f3865, %f3867;
	mul.f32 	%f3870, %f3855, 0f3FEC835E;
	sub.f32 	%f3871, %f3852, %f3870;
	fma.rn.f32 	%f3872, %f3863, 0f3F2B0DC1, %f3861;
	mul.f32 	%f3873, %f3872, 0f3FD4DB31;
	sub.f32 	%f3874, %f3871, %f3873;
	add.f32 	%f3875, %f3871, %f3873;
	sub.f32 	%f3876, %f3851, %f3864;
	mul.f32 	%f3877, %f3859, 0f3E4BAFAF;
	sub.f32 	%f3878, %f3862, %f3877;
	mul.f32 	%f3879, %f3878, 0f3FFB14BE;
	sub.f32 	%f3880, %f3876, %f3879;
	add.f32 	%f3881, %f3876, %f3879;
	add.f32 	%f3882, %f3852, %f3870;
	mul.f32 	%f3883, %f3861, 0f3F2B0DC1;
	sub.f32 	%f3884, %f3863, %f3883;
	mul.f32 	%f3885, %f3884, 0f3FD4DB31;
	sub.f32 	%f3886, %f3882, %f3885;
	add.f32 	%f3887, %f3882, %f3885;
	mul.f32 	%f3888, %f3669, 0f3FB504F3;
	mul.f32 	%f3889, %f3673, 0f3FB504F3;
	add.f32 	%f3890, %f3888, %f3889;
	sub.f32 	%f3891, %f3888, %f3889;
	fma.rn.f32 	%f3892, %f3675, 0f3ED413CD, %f3671;
	mul.f32 	%f3893, %f3671, 0f3ED413CD;
	sub.f32 	%f3894, %f3893, %f3675;
	add.f32 	%f3895, %f3674, %f3672;
	sub.f32 	%f3896, %f3672, %f3674;
	mul.f32 	%f3897, %f3895, 0f3F3504F3;
	add.f32 	%f3898, %f3670, %f3897;
	mul.f32 	%f3899, %f3896, 0f3F3504F3;
	sub.f32 	%f3900, %f3676, %f3899;
	add.f32 	%f3901, %f3676, %f3899;
	sub.f32 	%f3902, %f3670, %f3897;
	mul.f32 	%f3903, %f3892, 0f3FEC835E;
	add.f32 	%f3904, %f3890, %f3903;
	fma.rn.f32 	%f3905, %f3901, 0f3E4BAFAF, %f3898;
	mul.f32 	%f3906, %f3905, 0f3FFB14BE;
	sub.f32 	%f3907, %f3904, %f3906;
	add.f32 	%f3908, %f3904, %f3906;
	mul.f32 	%f3909, %f3894, 0f3FEC835E;
	sub.f32 	%f3910, %f3891, %f3909;
	fma.rn.f32 	%f3911, %f3902, 0f3F2B0DC1, %f3900;
	mul.f32 	%f3912, %f3911, 0f3FD4DB31;
	sub.f32 	%f3913, %f3910, %f3912;
	add.f32 	%f3914, %f3910, %f3912;
	sub.f32 	%f3915, %f3890, %f3903;
	mul.f32 	%f3916, %f3898, 0f3E4BAFAF;
	sub.f32 	%f3917, %f3901, %f3916;
	mul.f32 	%f3918, %f3917, 0f3FFB14BE;
	sub.f32 	%f3919, %f3915, %f3918;
	add.f32 	%f3920, %f3915, %f3918;
	add.f32 	%f3921, %f3891, %f3909;
	mul.f32 	%f3922, %f3900, 0f3F2B0DC1;
	sub.f32 	%f3923, %f3902, %f3922;
	mul.f32 	%f3924, %f3923, 0f3FD4DB31;
	sub.f32 	%f3925, %f3921, %f3924;
	add.f32 	%f3926, %f3921, %f3924;
	mul.f32 	%f3927, %f3677, 0f3FB504F3;
	mul.f32 	%f3928, %f3681, 0f3FB504F3;
	add.f32 	%f3929, %f3927, %f3928;
	sub.f32 	%f3930, %f3927, %f3928;
	fma.rn.f32 	%f3931, %f3683, 0f3ED413CD, %f3679;
	mul.f32 	%f3932, %f3679, 0f3ED413CD;
	sub.f32 	%f3933, %f3932, %f3683;
	add.f32 	%f3934, %f3682, %f3680;
	sub.f32 	%f3935, %f3680, %f3682;
	mul.f32 	%f3936, %f3934, 0f3F3504F3;
	add.f32 	%f3937, %f3678, %f3936;
	mul.f32 	%f3938, %f3935, 0f3F3504F3;
	sub.f32 	%f3939, %f3684, %f3938;
	add.f32 	%f3940, %f3684, %f3938;
	sub.f32 	%f3941, %f3678, %f3936;
	mul.f32 	%f3942, %f3931, 0f3FEC835E;
	add.f32 	%f3943, %f3929, %f3942;
	fma.rn.f32 	%f3944, %f3940, 0f3E4BAFAF, %f3937;
	mul.f32 	%f3945, %f3944, 0f3FFB14BE;
	sub.f32 	%f3946, %f3943, %f3945;
	add.f32 	%f3947, %f3943, %f3945;
	mul.f32 	%f3948, %f3933, 0f3FEC835E;
	sub.f32 	%f3949, %f3930, %f3948;
	fma.rn.f32 	%f3950, %f3941, 0f3F2B0DC1, %f3939;
	mul.f32 	%f3951, %f3950, 0f3FD4DB31;
	sub.f32 	%f3952, %f3949, %f3951;
	add.f32 	%f3953, %f3949, %f3951;
	sub.f32 	%f3954, %f3929, %f3942;
	mul.f32 	%f3955, %f3937, 0f3E4BAFAF;
	sub.f32 	%f3956, %f3940, %f3955;
	mul.f32 	%f3957, %f3956, 0f3FFB14BE;
	sub.f32 	%f3958, %f3954, %f3957;
	add.f32 	%f3959, %f3954, %f3957;
	add.f32 	%f3960, %f3930, %f3948;
	mul.f32 	%f3961, %f3939, 0f3F2B0DC1;
	sub.f32 	%f3962, %f3941, %f3961;
	mul.f32 	%f3963, %f3962, 0f3FD4DB31;
	sub.f32 	%f3964, %f3960, %f3963;
	add.f32 	%f3965, %f3960, %f3963;
	mul.f32 	%f3966, %f3685, 0f3FB504F3;
	mul.f32 	%f3967, %f3689, 0f3FB504F3;
	add.f32 	%f3968, %f3966, %f3967;
	sub.f32 	%f3969, %f3966, %f3967;
	fma.rn.f32 	%f3970, %f3691, 0f3ED413CD, %f3687;
	mul.f32 	%f3971, %f3687, 0f3ED413CD;
	sub.f32 	%f3972, %f3971, %f3691;
	add.f32 	%f3973, %f3690, %f3688;
	sub.f32 	%f3974, %f3688, %f3690;
	mul.f32 	%f3975, %f3973, 0f3F3504F3;
	add.f32 	%f3976, %f3686, %f3975;
	mul.f32 	%f3977, %f3974, 0f3F3504F3;
	sub.f32 	%f3978, %f3692, %f3977;
	add.f32 	%f3979, %f3692, %f3977;
	sub.f32 	%f3980, %f3686, %f3975;
	mul.f32 	%f3981, %f3970, 0f3FEC835E;
	add.f32 	%f3982, %f3968, %f3981;
	fma.rn.f32 	%f3983, %f3979, 0f3E4BAFAF, %f3976;
	mul.f32 	%f3984, %f3983, 0f3FFB14BE;
	sub.f32 	%f3985, %f3982, %f3984;
	add.f32 	%f3986, %f3982, %f3984;
	mul.f32 	%f3987, %f3972, 0f3FEC835E;
	sub.f32 	%f3988, %f3969, %f3987;
	fma.rn.f32 	%f3989, %f3980, 0f3F2B0DC1, %f3978;
	mul.f32 	%f3990, %f3989, 0f3FD4DB31;
	sub.f32 	%f3991, %f3988, %f3990;
	add.f32 	%f3992, %f3988, %f3990;
	sub.f32 	%f3993, %f3968, %f3981;
	mul.f32 	%f3994, %f3976, 0f3E4BAFAF;
	sub.f32 	%f3995, %f3979, %f3994;
	mul.f32 	%f3996, %f3995, 0f3FFB14BE;
	sub.f32 	%f3997, %f3993, %f3996;
	add.f32 	%f3998, %f3993, %f3996;
	add.f32 	%f3999, %f3969, %f3987;
	mul.f32 	%f4000, %f3978, 0f3F2B0DC1;
	sub.f32 	%f4001, %f3980, %f4000;
	mul.f32 	%f4002, %f4001, 0f3FD4DB31;
	sub.f32 	%f4003, %f3999, %f4002;
	add.f32 	%f4004, %f3999, %f4002;
	// begin inline asm
	mov.u32 %r623, %laneid;
	// end inline asm
	shr.s32 	%r757, %r623, 31;
	shr.u32 	%r758, %r757, 29;
	add.s32 	%r759, %r623, %r758;
	and.b32  	%r760, %r759, 1073741816;
	sub.s32 	%r761, %r623, %r760;
	and.b32  	%r762, %r623, 1073741816;
	mad.lo.s32 	%r763, %r761, 33, %r762;
	shl.b32 	%r764, %r763, 2;
	add.s32 	%r765, %r702, %r764;
	bar.warp.sync 	-1;
	shl.b32 	%r766, %r623, 2;
	add.s32 	%r767, %r702, %r766;
	st.shared.f32 	[%r767], %f3713;
	st.shared.f32 	[%r767+132], %f3731;
	st.shared.f32 	[%r767+264], %f3719;
	st.shared.f32 	[%r767+396], %f3724;
	st.shared.f32 	[%r767+528], %f3725;
	st.shared.f32 	[%r767+660], %f3718;
	st.shared.f32 	[%r767+792], %f3730;
	st.shared.f32 	[%r767+924], %f3712;
	bar.warp.sync 	-1;
	ld.shared.f32 	%f4005, [%r765];
	ld.shared.f32 	%f4006, [%r765+4];
	ld.shared.f32 	%f4007, [%r765+8];
	ld.shared.f32 	%f4008, [%r765+12];
	ld.shared.f32 	%f4009, [%r765+16];
	ld.shared.f32 	%f4010, [%r765+20];
	ld.shared.f32 	%f4011, [%r765+24];
	ld.shared.f32 	%f4012, [%r765+28];
	bar.warp.sync 	-1;
	st.shared.f32 	[%r767], %f3752;
	st.shared.f32 	[%r767+132], %f3770;
	st.shared.f32 	[%r767+264], %f3758;
	st.shared.f32 	[%r767+396], %f3763;
	st.shared.f32 	[%r767+528], %f3764;
	st.shared.f32 	[%r767+660], %f3757;
	st.shared.f32 	[%r767+792], %f3769;
	st.shared.f32 	[%r767+924], %f3751;
	bar.warp.sync 	-1;
	ld.shared.f32 	%f4013, [%r765];
	ld.shared.f32 	%f4014, [%r765+4];
	ld.shared.f32 	%f4015, [%r765+8];
	ld.shared.f32 	%f4016, [%r765+12];
	ld.shared.f32 	%f4017, [%r765+16];
	ld.shared.f32 	%f4018, [%r765+20];
	ld.shared.f32 	%f4019, [%r765+24];
	ld.shared.f32 	%f4020, [%r765+28];
	bar.warp.sync 	-1;
	st.shared.f32 	[%r767], %f3791;
	st.shared.f32 	[%r767+132], %f3809;
	st.shared.f32 	[%r767+264], %f3797;
	st.shared.f32 	[%r767+396], %f3802;
	st.shared.f32 	[%r767+528], %f3803;
	st.shared.f32 	[%r767+660], %f3796;
	st.shared.f32 	[%r767+792], %f3808;
	st.shared.f32 	[%r767+924], %f3790;
	bar.warp.sync 	-1;
	ld.shared.f32 	%f4021, [%r765];
	ld.shared.f32 	%f4022, [%r765+4];
	ld.shared.f32 	%f4023, [%r765+8];
	ld.shared.f32 	%f4024, [%r765+12];
	ld.shared.f32 	%f4025, [%r765+16];
	ld.shared.f32 	%f4026, [%r765+20];
	ld.shared.f32 	%f4027, [%r765+24];
	ld.shared.f32 	%f4028, [%r765+28];
	bar.warp.sync 	-1;
	st.shared.f32 	[%r767], %f3830;
	st.shared.f32 	[%r767+132], %f3848;
	st.shared.f32 	[%r767+264], %f3836;
	st.shared.f32 	[%r767+396], %f3841;
	st.shared.f32 	[%r767+528], %f3842;
	st.shared.f32 	[%r767+660], %f3835;
	st.shared.f32 	[%r767+792], %f3847;
	st.shared.f32 	[%r767+924], %f3829;
	bar.warp.sync 	-1;
	ld.shared.f32 	%f4029, [%r765];
	ld.shared.f32 	%f4030, [%r765+4];
	ld.shared.f32 	%f4031, [%r765+8];
	ld.shared.f32 	%f4032, [%r765+12];
	ld.shared.f32 	%f4033, [%r765+16];
	ld.shared.f32 	%f4034, [%r765+20];
	ld.shared.f32 	%f4035, [%r765+24];
	ld.shared.f32 	%f4036, [%r765+28];
	bar.warp.sync 	-1;
	st.shared.f32 	[%r767], %f3869;
	st.shared.f32 	[%r767+132], %f3887;
	st.shared.f32 	[%r767+264], %f3875;
	st.shared.f32 	[%r767+396], %f3880;
	st.shared.f32 	[%r767+528], %f3881;
	st.shared.f32 	[%r767+660], %f3874;
	st.shared.f32 	[%r767+792], %f3886;
	st.shared.f32 	[%r767+924], %f3868;
	bar.warp.sync 	-1;
	ld.shared.f32 	%f4037, [%r765];
	ld.shared.f32 	%f4038, [%r765+4];
	ld.shared.f32 	%f4039, [%r765+8];
	ld.shared.f32 	%f4040, [%r765+12];
	ld.shared.f32 	%f4041, [%r765+16];
	ld.shared.f32 	%f4042, [%r765+20];
	ld.shared.f32 	%f4043, [%r765+24];
	ld.shared.f32 	%f4044, [%r765+28];
	bar.warp.sync 	-1;
	st.shared.f32 	[%r767], %f3908;
	st.shared.f32 	[%r767+132], %f3926;
	st.shared.f32 	[%r767+264], %f3914;
	st.shared.f32 	[%r767+396], %f3919;
	st.shared.f32 	[%r767+528], %f3920;
	st.shared.f32 	[%r767+660], %f3913;
	st.shared.f32 	[%r767+792], %f3925;
	st.shared.f32 	[%r767+924], %f3907;
	bar.warp.sync 	-1;
	ld.shared.f32 	%f4045, [%r765];
	ld.shared.f32 	%f4046, [%r765+4];
	ld.shared.f32 	%f4047, [%r765+8];
	ld.shared.f32 	%f4048, [%r765+12];
	ld.shared.f32 	%f4049, [%r765+16];
	ld.shared.f32 	%f4050, [%r765+20];
	ld.shared.f32 	%f4051, [%r765+24];
	ld.shared.f32 	%f4052, [%r765+28];
	bar.warp.sync 	-1;
	st.shared.f32 	[%r767], %f3947;
	st.shared.f32 	[%r767+132], %f3965;
	st.shared.f32 	[%r767+264], %f3953;
	st.shared.f32 	[%r767+396], %f3958;
	st.shared.f32 	[%r767+528], %f3959;
	st.shared.f32 	[%r767+660], %f3952;
	st.shared.f32 	[%r767+792], %f3964;
	st.shared.f32 	[%r767+924], %f3946;
	bar.warp.sync 	-1;
	ld.shared.f32 	%f4053, [%r765];
	ld.shared.f32 	%f4054, [%r765+4];
	ld.shared.f32 	%f4055, [%r765+8];
	ld.shared.f32 	%f4056, [%r765+12];
	ld.shared.f32 	%f4057, [%r765+16];
	ld.shared.f32 	%f4058, [%r765+20];
	ld.shared.f32 	%f4059, [%r765+24];
	ld.shared.f32 	%f4060, [%r765+28];
	bar.warp.sync 	-1;
	st.shared.f32 	[%r767], %f3986;
	st.shared.f32 	[%r767+132], %f4004;
	st.shared.f32 	[%r767+264], %f3992;
	st.shared.f32 	[%r767+396], %f3997;
	st.shared.f32 	[%r767+528], %f3998;
	st.shared.f32 	[%r767+660], %f3991;
	st.shared.f32 	[%r767+792], %f4003;
	st.shared.f32 	[%r767+924], %f3985;
	bar.warp.sync 	-1;
	ld.shared.f32 	%f4061, [%r765];
	ld.shared.f32 	%f4062, [%r765+4];
	ld.shared.f32 	%f4063, [%r765+8];
	ld.shared.f32 	%f4064, [%r765+12];
	ld.shared.f32 	%f4065, [%r765+16];
	ld.shared.f32 	%f4066, [%r765+20];
	ld.shared.f32 	%f4067, [%r765+24];
	ld.shared.f32 	%f4068, [%r765+28];
	mul.f32 	%f4069, %f4005, 0f3FB504F3;
	mul.f32 	%f4070, %f4037, 0f3FB504F3;
	add.f32 	%f4071, %f4069, %f4070;
	sub.f32 	%f4072, %f4069, %f4070;
	fma.rn.f32 	%f4073, %f4053, 0f3ED413CD, %f4021;
	mul.f32 	%f4074, %f4021, 0f3ED413CD;
	sub.f32 	%f4075, %f4074, %f4053;
	add.f32 	%f4076, %f4045, %f4029;
	sub.f32 	%f4077, %f4029, %f4045;
	mul.f32 	%f4078, %f4076, 0f3F3504F3;
	add.f32 	%f4079, %f4013, %f4078;
	mul.f32 	%f4080, %f4077, 0f3F3504F3;
	sub.f32 	%f4081, %f4061, %f4080;
	add.f32 	%f4082, %f4061, %f4080;
	sub.f32 	%f4083, %f4013, %f4078;
	mul.f32 	%f4084, %f4073, 0f3FEC835E;
	add.f32 	%f4085, %f4071, %f4084;
	fma.rn.f32 	%f4086, %f4082, 0f3E4BAFAF, %f4079;
	mul.f32 	%f4087, %f4086, 0f3FFB14BE;
	sub.f32 	%f4088, %f4085, %f4087;
	add.f32 	%f4089, %f4085, %f4087;
	mul.f32 	%f4090, %f4075, 0f3FEC835E;
	sub.f32 	%f4091, %f4072, %f4090;
	fma.rn.f32 	%f4092, %f4083, 0f3F2B0DC1, %f4081;
	mul.f32 	%f4093, %f4092, 0f3FD4DB31;
	sub.f32 	%f4094, %f4091, %f4093;
	add.f32 	%f4095, %f4091, %f4093;
	sub.f32 	%f4096, %f4071, %f4084;
	mul.f32 	%f4097, %f4079, 0f3E4BAFAF;
	sub.f32 	%f4098, %f4082, %f4097;
	mul.f32 	%f4099, %f4098, 0f3FFB14BE;
	sub.f32 	%f4100, %f4096, %f4099;
	add.f32 	%f4101, %f4096, %f4099;
	add.f32 	%f4102, %f4072, %f4090;
	mul.f32 	%f4103, %f4081, 0f3F2B0DC1;
	sub.f32 	%f4104, %f4083, %f4103;
	mul.f32 	%f4105, %f4104, 0f3FD4DB31;
	sub.f32 	%f4106, %f4102, %f4105;
	add.f32 	%f4107, %f4102, %f4105;
	mul.f32 	%f4108, %f4006, 0f3FB504F3;
	mul.f32 	%f4109, %f4038, 0f3FB504F3;
	add.f32 	%f4110, %f4108, %f4109;
	sub.f32 	%f4111, %f4108, %f4109;
	fma.rn.f32 	%f4112, %f4054, 0f3ED413CD, %f4022;
	mul.f32 	%f4113, %f4022, 0f3ED413CD;
	sub.f32 	%f4114, %f4113, %f4054;
	add.f32 	%f4115, %f4046, %f4030;
	sub.f32 	%f4116, %f4030, %f4046;
	mul.f32 	%f4117, %f4115, 0f3F3504F3;
	add.f32 	%f4118, %f4014, %f4117;
	mul.f32 	%f4119, %f4116, 0f3F3504F3;
	sub.f32 	%f4120, %f4062, %f4119;
	add.f32 	%f4121, %f4062, %f4119;
	sub.f32 	%f4122, %f4014, %f4117;
	mul.f32 	%f4123, %f4112, 0f3FEC835E;
	add.f32 	%f4124, %f4110, %f4123;
	fma.rn.f32 	%f4125, %f4121, 0f3E4BAFAF, %f4118;
	mul.f32 	%f4126, %f4125, 0f3FFB14BE;
	sub.f32 	%f4127, %f4124, %f4126;
	add.f32 	%f4128, %f4124, %f4126;
	mul.f32 	%f4129, %f4114, 0f3FEC835E;
	sub.f32 	%f4130, %f4111, %f4129;
	fma.rn.f32 	%f4131, %f4122, 0f3F2B0DC1, %f4120;
	mul.f32 	%f4132, %f4131, 0f3FD4DB31;
	sub.f32 	%f4133, %f4130, %f4132;
	add.f32 	%f4134, %f4130, %f4132;
	sub.f32 	%f4135, %f4110, %f4123;
	mul.f32 	%f4136, %f4118, 0f3E4BAFAF;
	sub.f32 	%f4137, %f4121, %f4136;
	mul.f32 	%f4138, %f4137, 0f3FFB14BE;
	sub.f32 	%f4139, %f4135, %f4138;
	add.f32 	%f4140, %f4135, %f4138;
	add.f32 	%f4141, %f4111, %f4129;
	mul.f32 	%f4142, %f4120, 0f3F2B0DC1;
	sub.f32 	%f4143, %f4122, %f4142;
	mul.f32 	%f4144, %f4143, 0f3FD4DB31;
	sub.f32 	%f4145, %f4141, %f4144;
	add.f32 	%f4146, %f4141, %f4144;
	mul.f32 	%f4147, %f4007, 0f3FB504F3;
	mul.f32 	%f4148, %f4039, 0f3FB504F3;
	add.f32 	%f4149, %f4147, %f4148;
	sub.f32 	%f4150, %f4147, %f4148;
	fma.rn.f32 	%f4151, %f4055, 0f3ED413CD, %f4023;
	mul.f32 	%f4152, %f4023, 0f3ED413CD;
	sub.f32 	%f4153, %f4152, %f4055;
	add.f32 	%f4154, %f4047, %f4031;
	sub.f32 	%f4155, %f4031, %f4047;
	mul.f32 	%f4156, %f4154, 0f3F3504F3;
	add.f32 	%f4157, %f4015, %f4156;
	mul.f32 	%f4158, %f4155, 0f3F3504F3;
	sub.f32 	%f4159, %f4063, %f4158;
	add.f32 	%f4160, %f4063, %f4158;
	sub.f32 	%f4161, %f4015, %f4156;
	mul.f32 	%f4162, %f4151, 0f3FEC835E;
	add.f32 	%f4163, %f4149, %f4162;
	fma.rn.f32 	%f4164, %f4160, 0f3E4BAFAF, %f4157;
	mul.f32 	%f4165, %f4164, 0f3FFB14BE;
	sub.f32 	%f4166, %f4163, %f4165;
	add.f32 	%f4167, %f4163, %f4165;
	mul.f32 	%f4168, %f4153, 0f3FEC835E;
	sub.f32 	%f4169, %f4150, %f4168;
	fma.rn.f32 	%f4170, %f4161, 0f3F2B0DC1, %f4159;
	mul.f32 	%f4171, %f4170, 0f3FD4DB31;
	sub.f32 	%f4172, %f4169, %f4171;
	add.f32 	%f4173, %f4169, %f4171;
	sub.f32 	%f4174, %f4149, %f4162;
	mul.f32 	%f4175, %f4157, 0f3E4BAFAF;
	sub.f32 	%f4176, %f4160, %f4175;
	mul.f32 	%f4177, %f4176, 0f3FFB14BE;
	sub.f32 	%f4178, %f4174, %f4177;
	add.f32 	%f4179, %f4174, %f4177;
	add.f32 	%f4180, %f4150, %f4168;
	mul.f32 	%f4181, %f4159, 0f3F2B0DC1;
	sub.f32 	%f4182, %f4161, %f4181;
	mul.f32 	%f4183, %f4182, 0f3FD4DB31;
	sub.f32 	%f4184, %f4180, %f4183;
	add.f32 	%f4185, %f4180, %f4183;
	mul.f32 	%f4186, %f4008, 0f3FB504F3;
	mul.f32 	%f4187, %f4040, 0f3FB504F3;
	add.f32 	%f4188, %f4186, %f4187;
	sub.f32 	%f4189, %f4186, %f4187;
	fma.rn.f32 	%f4190, %f4056, 0f3ED413CD, %f4024;
	mul.f32 	%f4191, %f4024, 0f3ED413CD;
	sub.f32 	%f4192, %f4191, %f4056;
	add.f32 	%f4193, %f4048, %f4032;
	sub.f32 	%f4194, %f4032, %f4048;
	mul.f32 	%f4195, %f4193, 0f3F3504F3;
	add.f32 	%f4196, %f4016, %f4195;
	mul.f32 	%f4197, %f4194, 0f3F3504F3;
	sub.f32 	%f4198, %f4064, %f4197;
	add.f32 	%f4199, %f4064, %f4197;
	sub.f32 	%f4200, %f4016, %f4195;
	mul.f32 	%f4201, %f4190, 0f3FEC835E;
	add.f32 	%f4202, %f4188, %f4201;
	fma.rn.f32 	%f4203, %f4199, 0f3E4BAFAF, %f4196;
	mul.f32 	%f4204, %f4203, 0f3FFB14BE;
	sub.f32 	%f4205, %f4202, %f4204;
	add.f32 	%f4206, %f4202, %f4204;
	mul.f32 	%f4207, %f4192, 0f3FEC835E;
	sub.f32 	%f4208, %f4189, %f4207;
	fma.rn.f32 	%f4209, %f4200, 0f3F2B0DC1, %f4198;
	mul.f32 	%f4210, %f4209, 0f3FD4DB31;
	sub.f32 	%f4211, %f4208, %f4210;
	add.f32 	%f4212, %f4208, %f4210;
	sub.f32 	%f4213, %f4188, %f4201;
	mul.f32 	%f4214, %f4196, 0f3E4BAFAF;
	sub.f32 	%f4215, %f4199, %f4214;
	mul.f32 	%f4216, %f4215, 0f3FFB14BE;
	sub.f32 	%f4217, %f4213, %f4216;
	add.f32 	%f4218, %f4213, %f4216;
	add.f32 	%f4219, %f4189, %f4207;
	mul.f32 	%f4220, %f4198, 0f3F2B0DC1;
	sub.f32 	%f4221, %f4200, %f4220;
	mul.f32 	%f4222, %f4221, 0f3FD4DB31;
	sub.f32 	%f4223, %f4219, %f4222;
	add.f32 	%f4224, %f4219, %f4222;
	mul.f32 	%f4225, %f4009, 0f3FB504F3;
	mul.f32 	%f4226, %f4041, 0f3FB504F3;
	add.f32 	%f4227, %f4225, %f4226;
	sub.f32 	%f4228, %f4225, %f4226;
	fma.rn.f32 	%f4229, %f4057, 0f3ED413CD, %f4025;
	mul.f32 	%f4230, %f4025, 0f3ED413CD;
	sub.f32 	%f4231, %f4230, %f4057;
	add.f32 	%f4232, %f4049, %f4033;
	sub.f32 	%f4233, %f4033, %f4049;
	mul.f32 	%f4234, %f4232, 0f3F3504F3;
	add.f32 	%f4235, %f4017, %f4234;
	mul.f32 	%f4236, %f4233, 0f3F3504F3;
	sub.f32 	%f4237, %f4065, %f4236;
	add.f32 	%f4238, %f4065, %f4236;
	sub.f32 	%f4239, %f4017, %f4234;
	mul.f32 	%f4240, %f4229, 0f3FEC835E;
	add.f32 	%f4241, %f4227, %f4240;
	fma.rn.f32 	%f4242, %f4238, 0f3E4BAFAF, %f4235;
	mul.f32 	%f4243, %f4242, 0f3FFB14BE;
	sub.f32 	%f4244, %f4241, %f4243;
	add.f32 	%f4245, %f4241, %f4243;
	mul.f32 	%f4246, %f4231, 0f3FEC835E;
	sub.f32 	%f4247, %f4228, %f4246;
	fma.rn.f32 	%f4248, %f4239, 0f3F2B0DC1, %f4237;
	mul.f32 	%f4249, %f4248, 0f3FD4DB31;
	sub.f32 	%f4250, %f4247, %f4249;
	add.f32 	%f4251, %f4247, %f4249;
	sub.f32 	%f4252, %f4227, %f4240;
	mul.f32 	%f4253, %f4235, 0f3E4BAFAF;
	sub.f32 	%f4254, %f4238, %f4253;
	mul.f32 	%f4255, %f4254, 0f3FFB14BE;
	sub.f32 	%f4256, %f4252, %f4255;
	add.f32 	%f4257, %f4252, %f4255;
	add.f32 	%f4258, %f4228, %f4246;
	mul.f32 	%f4259, %f4237, 0f3F2B0DC1;
	sub.f32 	%f4260, %f4239, %f4259;
	mul.f32 	%f4261, %f4260, 0f3FD4DB31;
	sub.f32 	%f4262, %f4258, %f4261;
	add.f32 	%f4263, %f4258, %f4261;
	mul.f32 	%f4264, %f4010, 0f3FB504F3;
	mul.f32 	%f4265, %f4042, 0f3FB504F3;
	add.f32 	%f4266, %f4264, %f4265;
	sub.f32 	%f4267, %f4264, %f4265;
	fma.rn.f32 	%f4268, %f4058, 0f3ED413CD, %f4026;
	mul.f32 	%f4269, %f4026, 0f3ED413CD;
	sub.f32 	%f4270, %f4269, %f4058;
	add.f32 	%f4271, %f4050, %f4034;
	sub.f32 	%f4272, %f4034, %f4050;
	mul.f32 	%f4273, %f4271, 0f3F3504F3;
	add.f32 	%f4274, %f4018, %f4273;
	mul.f32 	%f4275, %f4272, 0f3F3504F3;
	sub.f32 	%f4276, %f4066, %f4275;
	add.f32 	%f4277, %f4066, %f4275;
	sub.f32 	%f4278, %f4018, %f4273;
	mul.f32 	%f4279, %f4268, 0f3FEC835E;
	add.f32 	%f4280, %f4266, %f4279;
	fma.rn.f32 	%f4281, %f4277, 0f3E4BAFAF, %f4274;
	mul.f32 	%f4282, %f4281, 0f3FFB14BE;
	sub.f32 	%f4283, %f4280, %f4282;
	add.f32 	%f4284, %f4280, %f4282;
	mul.f32 	%f4285, %f4270, 0f3FEC835E;
	sub.f32 	%f4286, %f4267, %f4285;
	fma.rn.f32 	%f4287, %f4278, 0f3F2B0DC1, %f4276;
	mul.f32 	%f4288, %f4287, 0f3FD4DB31;
	sub.f32 	%f4289, %f4286, %f4288;
	add.f32 	%f4290, %f4286, %f4288;
	sub.f32 	%f4291, %f4266, %f4279;
	mul.f32 	%f4292, %f4274, 0f3E4BAFAF;
	sub.f32 	%f4293, %f4277, %f4292;
	mul.f32 	%f4294, %f4293, 0f3FFB14BE;
	sub.f32 	%f4295, %f4291, %f4294;
	add.f32 	%f4296, %f4291, %f4294;
	add.f32 	%f4297, %f4267, %f4285;
	mul.f32 	%f4298, %f4276, 0f3F2B0DC1;
	sub.f32 	%f4299, %f4278, %f4298;
	mul.f32 	%f4300, %f4299, 0f3FD4DB31;
	sub.f32 	%f4301, %f4297, %f4300;
	add.f32 	%f4302, %f4297, %f4300;
	mul.f32 	%f4303, %f4011, 0f3FB504F3;
	mul.f32 	%f4304, %f4043, 0f3FB504F3;
	add.f32 	%f4305, %f4303, %f4304;
	sub.f32 	%f4306, %f4303, %f4304;
	fma.rn.f32 	%f4307, %f4059, 0f3ED413CD, %f4027;
	mul.f32 	%f4308, %f4027, 0f3ED413CD;
	sub.f32 	%f4309, %f4308, %f4059;
	add.f32 	%f4310, %f4051, %f4035;
	sub.f32 	%f4311, %f4035, %f4051;
	mul.f32 	%f4312, %f4310, 0f3F3504F3;
	add.f32 	%f4313, %f4019, %f4312;
	mul.f32 	%f4314, %f4311, 0f3F3504F3;
	sub.f32 	%f4315, %f4067, %f4314;
	add.f32 	%f4316, %f4067, %f4314;
	sub.f32 	%f4317, %f4019, %f4312;
	mul.f32 	%f4318, %f4307, 0f3FEC835E;
	add.f32 	%f4319, %f4305, %f4318;
	fma.rn.f32 	%f4320, %f4316, 0f3E4BAFAF, %f4313;
	mul.f32 	%f4321, %f4320, 0f3FFB14BE;
	sub.f32 	%f4322, %f4319, %f4321;
	add.f32 	%f4323, %f4319, %f4321;
	mul.f32 	%f4324, %f4309, 0f3FEC835E;
	sub.f32 	%f4325, %f4306, %f4324;
	fma.rn.f32 	%f4326, %f4317, 0f3F2B0DC1, %f4315;
	mul.f32 	%f4327, %f4326, 0f3FD4DB31;
	sub.f32 	%f4328, %f4325, %f4327;
	add.f32 	%f4329, %f4325, %f4327;
	sub.f32 	%f4330, %f4305, %f4318;
	mul.f32 	%f4331, %f4313, 0f3E4BAFAF;
	sub.f32 	%f4332, %f4316, %f4331;
	mul.f32 	%f4333, %f4332, 0f3FFB14BE;
	sub.f32 	%f4334, %f4330, %f4333;
	add.f32 	%f4335, %f4330, %f4333;
	add.f32 	%f4336, %f4306, %f4324;
	mul.f32 	%f4337, %f4315, 0f3F2B0DC1;
	sub.f32 	%f4338, %f4317, %f4337;
	mul.f32 	%f4339, %f4338, 0f3FD4DB31;
	sub.f32 	%f4340, %f4336, %f4339;
	add.f32 	%f4341, %f4336, %f4339;
	mul.f32 	%f4342, %f4012, 0f3FB504F3;
	mul.f32 	%f4343, %f4044, 0f3FB504F3;
	add.f32 	%f4344, %f4342, %f4343;
	sub.f32 	%f4345, %f4342, %f4343;
	fma.rn.f32 	%f4346, %f4060, 0f3ED413CD, %f4028;
	mul.f32 	%f4347, %f4028, 0f3ED413CD;
	sub.f32 	%f4348, %f4347, %f4060;
	add.f32 	%f4349, %f4052, %f4036;
	sub.f32 	%f4350, %f4036, %f4052;
	mul.f32 	%f4351, %f4349, 0f3F3504F3;
	add.f32 	%f4352, %f4020, %f4351;
	mul.f32 	%f4353, %f4350, 0f3F3504F3;
	sub.f32 	%f4354, %f4068, %f4353;
	add.f32 	%f4355, %f4068, %f4353;
	sub.f32 	%f4356, %f4020, %f4351;
	mul.f32 	%f4357, %f4346, 0f3FEC835E;
	add.f32 	%f4358, %f4344, %f4357;
	fma.rn.f32 	%f4359, %f4355, 0f3E4BAFAF, %f4352;
	mul.f32 	%f4360, %f4359, 0f3FFB14BE;
	sub.f32 	%f4361, %f4358, %f4360;
	add.f32 	%f4362, %f4358, %f4360;
	mul.f32 	%f4363, %f4348, 0f3FEC835E;
	sub.f32 	%f4364, %f4345, %f4363;
	fma.rn.f32 	%f4365, %f4356, 0f3F2B0DC1, %f4354;
	mul.f32 	%f4366, %f4365, 0f3FD4DB31;
	sub.f32 	%f4367, %f4364, %f4366;
	add.f32 	%f4368, %f4364, %f4366;
	sub.f32 	%f4369, %f4344, %f4357;
	mul.f32 	%f4370, %f4352, 0f3E4BAFAF;
	sub.f32 	%f4371, %f4355, %f4370;
	mul.f32 	%f4372, %f4371, 0f3FFB14BE;
	sub.f32 	%f4373, %f4369, %f4372;
	add.f32 	%f4374, %f4369, %f4372;
	add.f32 	%f4375, %f4345, %f4363;
	mul.f32 	%f4376, %f4354, 0f3F2B0DC1;
	sub.f32 	%f4377, %f4356, %f4376;
	mul.f32 	%f4378, %f4377, 0f3FD4DB31;
	sub.f32 	%f4379, %f4375, %f4378;
	add.f32 	%f4380, %f4375, %f4378;
	cvt.s64.s32 	%rd382, %r2;
	add.s32 	%r768, %r2, %r642;
	cvt.s64.s32 	%rd383, %r768;
	shl.b32 	%r769, %r642, 1;
	add.f32 	%f4381, %f4447, %f3316;
	sub.f32 	%f667, %f4381, %f4447;
	shfl.sync.idx.b32	%r770|%p380, %r641, 0, 6175, -1;
	shfl.sync.idx.b32	%r771|%p381, %r640, 0, 6175, -1;
	shfl.sync.idx.b32	%r772|%p382, %r639, 0, 6175, -1;
	mad.lo.s32 	%r773, %r771, %r829, %r770;
	mad.lo.s32 	%r774, %r769, %r772, %r773;
	cvt.s64.s32 	%rd384, %r774;
	add.s64 	%rd385, %rd384, %rd382;
	add.s64 	%rd386, %rd384, %rd383;
	fma.rn.f32 	%f4382, %f3316, %f4089, %f4447;
	sub.f32 	%f413, %f4382, %f4447;
	shl.b64 	%rd387, %rd385, 2;
	add.s64 	%rd115, %rd430, %rd387;
	// begin inline asm
	atom.add.relaxed.gpu.f32 %f412,[%rd115],%f413;
	// end inline asm
	shl.b64 	%rd388, %rd386, 2;
	add.s64 	%rd116, %rd430, %rd388;
	// begin inline asm
	atom.add.relaxed.gpu.f32 %f414,[%rd116],%f667;
	// end inline asm
	fma.rn.f32 	%f4383, %f3316, %f4128, %f4447;
	sub.f32 	%f417, %f4383, %f4447;
	add.s64 	%rd117, %rd115, %rd248;
	// begin inline asm
	atom.add.relaxed.gpu.f32 %f416,[%rd117],%f417;
	// end inline asm
	add.s64 	%rd118, %rd116, %rd248;
	// begin inline asm
	atom.add.relaxed.gpu.f32 %f418,[%rd118],%f667;
	// end inline asm
	fma.rn.f32 	%f4384, %f3316, %f4167, %f4447;
	sub.f32 	%f421, %f4384, %f4447;
	shl.b32 	%r775, %r829, 1;
	mul.wide.s32 	%rd389, %r775, 4;
	add.s64 	%rd119, %rd115, %rd389;
	// begin inline asm
	atom.add.relaxed.gpu.f32 %f420,[%rd119],%f421;
	// end inline asm
	add.s64 	%rd120, %rd116, %rd389;
	// begin inline asm
	atom.add.relaxed.gpu.f32 %f422,[%rd120],%f667;
	// end inline asm
	fma.rn.f32 	%f4385, %f3316, %f4206, %f4447;
	sub.f32 	%f425, %f4385, %f4447;
	mul.lo.s32 	%r776, %r829, 3;
	mul.wide.s32 	%rd390, %r776, 4;
	add.s64 	%rd121, %rd115, %rd390;
	// begin inline asm
	atom.add.relaxed.gpu.f32 %f424,[%rd121],%f425;
	// end inline asm
	add.s64 	%rd122, %rd116, %rd390;
	// begin inline asm
	atom.add.relaxed.gpu.f32 %f426,[%rd122],%f667;
	// end inline asm
	fma.rn.f32 	%f4386, %f3316, %f4245, %f4447;
	sub.f32 	%f429, %f4386, %f4447;
	shl.b32 	%r777, %r829, 2;
	mul.wide.s32 	%rd391, %r777, 4;
	add.s64 	%rd123, %rd115, %rd391;
	// begin inline asm
	atom.add.relaxed.gpu.f32 %f428,[%rd123],%f429;
	// end inline asm
	add.s64 	%rd124, %rd116, %rd391;
	// begin inline asm
	atom.add.relaxed.gpu.f32 %f430,[%rd124],%f667;
	// end inline asm
	fma.rn.f32 	%f4387, %f3316, %f4284, %f4447;
	sub.f32 	%f433, %f4387, %f4447;
	mul.lo.s32 	%r778, %r829, 5;
	mul.wide.s32 	%rd392, %r778, 4;
	add.s64 	%rd125, %rd115, %rd392;
	// begin inline asm
	atom.add.relaxed.gpu.f32 %f432,[%rd125],%f433;
	// end inline asm
	add.s64 	%rd126, %rd116, %rd392;
	// begin inline asm
	atom.add.relaxed.gpu.f32 %f434,[%rd126],%f667;
	// end inline asm
	fma.rn.f32 	%f4388, %f3316, %f4323, %f4447;
	sub.f32 	%f437, %f4388, %f4447;
	mul.lo.s32 	%r779, %r829, 6;
	mul.wide.s32 	%rd393, %r779, 4;
	add.s64 	%rd127, %rd115, %rd393;
	// begin inline asm
	atom.add.relaxed.gpu.f32 %f436,[%rd127],%f437;
	// end inline asm
	add.s64 	%rd128, %rd116, %rd393;
	// begin inline asm
	atom.add.relaxed.gpu.f32 %f438,[%rd128],%f667;
	// end inline asm
	fma.rn.f32 	%f4389, %f3316, %f4362, %f4447;
	sub.f32 	%f441, %f4389, %f4447;
	mul.lo.s32 	%r780, %r829, 7;
	mul.wide.s32 	%rd394, %r780, 4;
	add.s64 	%rd129, %rd115, %rd394;
	// begin inline asm
	atom.add.relaxed.gpu.f32 %f440,[%rd129],%f441;
	// end inline asm
	add.s64 	%rd130, %rd116, %rd394;
	// begin inline asm
	atom.add.relaxed.gpu.f32 %f442,[%rd130],%f667;
	// end inline asm
	shfl.sync.idx.b32	%r781|%p383, %r641, 1, 6175, -1;
	shfl.sync.idx.b32	%r782|%p384, %r640, 1, 6175, -1;
	shfl.sync.idx.b32	%r783|%p385, %r639, 1, 6175, -1;
	mad.lo.s32 	%r784, %r782, %r829, %r781;
	mad.lo.s32 	%r785, %r769, %r783, %r784;
	cvt.s64.s32 	%rd395, %r785;
	add.s64 	%rd396, %rd395, %rd382;
	add.s64 	%rd397, %rd395, %rd383;
	fma.rn.f32 	%f4390, %f3316, %f4107, %f4447;
	sub.f32 	%f445, %f4390, %f4447;
	shl.b64 	%rd398, %rd396, 2;
	add.s64 	%rd131, %rd430, %rd398;
	// begin inline asm
	atom.add.relaxed.gpu.f32 %f444,[%rd131],%f445;
	// end inline asm
	shl.b64 	%rd399, %rd397, 2;
	add.s64 	%rd132, %rd430, %rd399;
	// begin inline asm
	atom.add.relaxed.gpu.f32 %f446,[%rd132],%f667;
	// end inline asm
	fma.rn.f32 	%f4391, %f3316, %f4146, %f4447;
	sub.f32 	%f449, %f4391, %f4447;
	add.s64 	%rd133, %rd131, %rd248;
	// begin inline asm
	atom.add.relaxed.gpu.f32 %f448,[%rd133],%f449;
	// end inline asm
	add.s64 	%rd134, %rd132, %rd248;
	// begin inline asm
	atom.add.relaxed.gpu.f32 %f450,[%rd134],%f667;
	// end inline asm
	fma.rn.f32 	%f4392, %f3316, %f4185, %f4447;
	sub.f32 	%f453, %f4392, %f4447;
	add.s64 	%rd135, %rd131, %rd389;
	// begin inline asm
	atom.add.relaxed.gpu.f32 %f452,[%rd135],%f453;
	// end inline asm
	add.s64 	%rd136, %rd132, %rd389;
	// begin inline asm
	atom.add.relaxed.gpu.f32 %f454,[%rd136],%f667;
	// end inline asm
	fma.rn.f32 	%f4393, %f3316, %f4224, %f4447;
	sub.f32 	%f457, %f4393, %f4447;
	add.s64 	%rd137, %rd131, %rd390;
	// begin inline asm
	atom.add.relaxed.gpu.f32 %f456,[%rd137],%f457;
	// end inline asm
	add.s64 	%rd138, %rd132, %rd390;
	// begin inline asm
	atom.add.relaxed.gpu.f32 %f458,[%rd138],%f667;
	// end inline asm
	fma.rn.f32 	%f4394, %f3316, %f4263, %f4447;
	sub.f32 	%f461, %f4394, %f4447;
	add.s64 	%rd139, %rd131, %rd391;
	// begin inline asm
	atom.add.relaxed.gpu.f32 %f460,[%rd139],%f461;
	// end inline asm
	add.s64 	%rd140, %rd132, %rd391;
	// begin inline asm
	atom.add.relaxed.gpu.f32 %f462,[%rd140],%f667;
	// end inline asm
	fma.rn.f32 	%f4395, %f3316, %f4302, %f4447;
	sub.f32 	%f465, %f4395, %f4447;
	add.s64 	%rd141, %rd131, %rd392;
	// begin inline asm
	atom.add.relaxed.gpu.f32 %f464,[%rd141],%f465;
	// end inline asm
	add.s64 	%rd142, %rd132, %rd392;
	// begin inline asm
	atom.add.relaxed.gpu.f32 %f466,[%rd142],%f667;
	// end inline asm
	fma.rn.f32 	%f4396, %f3316, %f4341, %f4447;
	sub.f32 	%f469, %f4396, %f4447;
	add.s64 	%rd143, %rd131, %rd393;
	// begin inline asm
	atom.add.relaxed.gpu.f32 %f468,[%rd143],%f469;
	// end inline asm
	add.s64 	%rd144, %rd132, %rd393;
	// begin inline asm
	atom.add.relaxed.gpu.f32 %f470,[%rd144],%f667;
	// end inline asm
	fma.rn.f32 	%f4397, %f3316, %f4380, %f4447;
	sub.f32 	%f473, %f4397, %f4447;
	add.s64 	%rd145, %rd131, %rd394;
	// begin inline asm
	atom.add.relaxed.gpu.f32 %f472,[%rd145],%f473;
	// end inline asm
	add.s64 	%rd146, %rd132, %rd394;
	// begin inline asm
	atom.add.relaxed.gpu.f32 %f474,[%rd146],%f667;
	// end inline asm
	shfl.sync.idx.b32	%r786|%p386, %r641, 2, 6175, -1;
	shfl.sync.idx.b32	%r787|%p387, %r640, 2, 6175, -1;
	shfl.sync.idx.b32	%r788|%p388, %r639, 2, 6175, -1;
	mad.lo.s32 	%r789, %r787, %r829, %r786;
	mad.lo.s32 	%r790, %r769, %r788, %r789;
	cvt.s64.s32 	%rd400, %r790;
	add.s64 	%rd401, %rd400, %rd382;
	add.s64 	%rd402, %rd400, %rd383;
	fma.rn.f32 	%f4398, %f3316, %f4095, %f4447;
	sub.f32 	%f477, %f4398, %f4447;
	shl.b64 	%rd403, %rd401, 2;
	add.s64 	%rd147, %rd430, %rd403;
	// begin inline asm
	atom.add.relaxed.gpu.f32 %f476,[%rd147],%f477;
	// end inline asm
	shl.b64 	%rd404, %rd402, 2;
	add.s64 	%rd148, %rd430, %rd404;
	// begin inline asm
	atom.add.relaxed.gpu.f32 %f478,[%rd148],%f667;
	// end inline asm
	fma.rn.f32 	%f4399, %f3316, %f4134, %f4447;
	sub.f32 	%f481, %f4399, %f4447;
	add.s64 	%rd149, %rd147, %rd248;
	// begin inline asm
	atom.add.relaxed.gpu.f32 %f480,[%rd149],%f481;
	// end inline asm
	add.s64 	%rd150, %rd148, %rd248;
	// begin inline asm
	atom.add.relaxed.gpu.f32 %f482,[%rd150],%f667;
	// end inline asm
	fma.rn.f32 	%f4400, %f3316, %f4173, %f4447;
	sub.f32 	%f485, %f4400, %f4447;
	add.s64 	%rd151, %rd147, %rd389;
	// begin inline asm
	atom.add.relaxed.gpu.f32 %f484,[%rd151],%f485;
	// end inline asm
	add.s64 	%rd152, %rd148, %rd389;
	// begin inline asm
	atom.add.relaxed.gpu.f32 %f486,[%rd152],%f667;
	// end inline asm
	fma.rn.f32 	%f4401, %f3316, %f4212, %f4447;
	sub.f32 	%f489, %f4401, %f4447;
	add.s64 	%rd153, %rd147, %rd390;
	// begin inline asm
	atom.add.relaxed.gpu.f32 %f488,[%rd153],%f489;
	// end inline asm
	add.s64 	%rd154, %rd148, %rd390;
	// begin inline asm
	atom.add.relaxed.gpu.f32 %f490,[%rd154],%f667;
	// end inline asm
	fma.rn.f32 	%f4402, %f3316, %f4251, %f4447;
	sub.f32 	%f493, %f4402, %f4447;
	add.s64 	%rd155, %rd147, %rd391;
	// begin inline asm
	atom.add.relaxed.gpu.f32 %f492,[%rd155],%f493;
	// end inline asm
	add.s64 	%rd156, %rd148, %rd391;
	// begin inline asm
	atom.add.relaxed.gpu.f32 %f494,[%rd156],%f667;
	// end inline asm
	fma.rn.f32 	%f4403, %f3316, %f4290, %f4447;
	sub.f32 	%f497, %f4403, %f4447;
	add.s64 	%rd157, %rd147, %rd392;
	// begin inline asm
	atom.add.relaxed.gpu.f32 %f496,[%rd157],%f497;
	// end inline asm
	add.s64 	%rd158, %rd148, %rd392;
	// begin inline asm
	atom.add.relaxed.gpu.f32 %f498,[%rd158],%f667;
	// end inline asm
	fma.rn.f32 	%f4404, %f3316, %f4329, %f4447;
	sub.f32 	%f501, %f4404, %f4447;
	add.s64 	%rd159, %rd147, %rd393;
	// begin inline asm
	atom.add.relaxed.gpu.f32 %f500,[%rd159],%f501;
	// end inline asm
	add.s64 	%rd160, %rd148, %rd393;
	// begin inline asm
	atom.add.relaxed.gpu.f32 %f502,[%rd160],%f667;
	// end inline asm
	fma.rn.f32 	%f4405, %f3316, %f4368, %f4447;
	sub.f32 	%f505, %f4405, %f4447;
	add.s64 	%rd161, %rd147, %rd394;
	// begin inline asm
	atom.add.relaxed.gpu.f32 %f504,[%rd161],%f505;
	// end inline asm
	add.s64 	%rd162, %rd148, %rd394;
	// begin inline asm
	atom.add.relaxed.gpu.f32 %f506,[%rd162],%f667;
	// end inline asm
	shfl.sync.idx.b32	%r791|%p389, %r641, 3, 6175, -1;
	shfl.sync.idx.b32	%r792|%p390, %r640, 3, 6175, -1;
	shfl.sync.idx.b32	%r793|%p391, %r639, 3, 6175, -1;
	mad.lo.s32 	%r794, %r792, %r829, %r791;
	mad.lo.s32 	%r795, %r769, %r793, %r794;
	cvt.s64.s32 	%rd405, %r795;
	add.s64 	%rd406, %rd405, %rd382;
	add.s64 	%rd407, %rd405, %rd383;
	fma.rn.f32 	%f4406, %f3316, %f4100, %f4447;
	sub.f32 	%f509, %f4406, %f4447;
	shl.b64 	%rd408, %rd406, 2;
	add.s64 	%rd163, %rd430, %rd408;
	// begin inline asm
	atom.add.relaxed.gpu.f32 %f508,[%rd163],%f509;
	// end inline asm
	shl.b64 	%rd409, %rd407, 2;
	add.s64 	%rd164, %rd430, %rd409;
	// begin inline asm
	atom.add.relaxed.gpu.f32 %f510,[%rd164],%f667;
	// end inline asm
	fma.rn.f32 	%f4407, %f3316, %f4139, %f4447;
	sub.f32 	%f513, %f4407, %f4447;
	add.s64 	%rd165, %rd163, %rd248;
	// begin inline asm
	atom.add.relaxed.gpu.f32 %f512,[%rd165],%f513;
	// end inline asm
	add.s64 	%rd166, %rd164, %rd248;
	// begin inline asm
	atom.add.relaxed.gpu.f32 %f514,[%rd166],%f667;
	// end inline asm
	fma.rn.f32 	%f4408, %f3316, %f4178, %f4447;
	sub.f32 	%f517, %f4408, %f4447;
	add.s64 	%rd167, %rd163, %rd389;
	// begin inline asm
	atom.add.relaxed.gpu.f32 %f516,[%rd167],%f517;
	// end inline asm
	add.s64 	%rd168, %rd164, %rd389;
	// begin inline asm
	atom.add.relaxed.gpu.f32 %f518,[%rd168],%f667;
	// end inline asm
	fma.rn.f32 	%f4409, %f3316, %f4217, %f4447;
	sub.f32 	%f521, %f4409, %f4447;
	add.s64 	%rd169, %rd163, %rd390;
	// begin inline asm
	atom.add.relaxed.gpu.f32 %f520,[%rd169],%f521;
	// end inline asm
	add.s64 	%rd170, %rd164, %rd390;
	// begin inline asm
	atom.add.relaxed.gpu.f32 %f522,[%rd170],%f667;
	// end inline asm
	fma.rn.f32 	%f4410, %f3316, %f4256, %f4447;
	sub.f32 	%f525, %f4410, %f4447;
	add.s64 	%rd171, %rd163, %rd391;
	// begin inline asm
	atom.add.relaxed.gpu.f32 %f524,[%rd171],%f525;
	// end inline asm
	add.s64 	%rd172, %rd164, %rd391;
	// begin inline asm
	atom.add.relaxed.gpu.f32 %f526,[%rd172],%f667;
	// end inline asm
	fma.rn.f32 	%f4411, %f3316, %f4295, %f4447;
	sub.f32 	%f529, %f4411, %f4447;
	add.s64 	%rd173, %rd163, %rd392;
	// begin inline asm
	atom.add.relaxed.gpu.f32 %f528,[%rd173],%f529;
	// end inline asm
	add.s64 	%rd174, %rd164, %rd392;
	// begin inline asm
	atom.add.relaxed.gpu.f32 %f530,[%rd174],%f667;
	// end inline asm
	fma.rn.f32 	%f4412, %f3316, %f4334, %f4447;
	sub.f32 	%f533, %f4412, %f4447;
	add.s64 	%rd175, %rd163, %rd393;
	// begin inline asm
	atom.add.relaxed.gpu.f32 %f532,[%rd175],%f533;
	// end inline asm
	add.s64 	%rd176, %rd164, %rd393;
	// begin inline asm
	atom.add.relaxed.gpu.f32 %f534,[%rd176],%f667;
	// end inline asm
	fma.rn.f32 	%f4413, %f3316, %f4373, %f4447;
	sub.f32 	%f537, %f4413, %f4447;
	add.s64 	%rd177, %rd163, %rd394;
	// begin inline asm
	atom.add.relaxed.gpu.f32 %f536,[%rd177],%f537;
	// end inline asm
	add.s64 	%rd178, %rd164, %rd394;
	// begin inline asm
	atom.add.relaxed.gpu.f32 %f538,[%rd178],%f667;
	// end inline asm
	shfl.sync.idx.b32	%r796|%p392, %r641, 4, 6175, -1;
	shfl.sync.idx.b32	%r797|%p393, %r640, 4, 6175, -1;
	shfl.sync.idx.b32	%r798|%p394, %r639, 4, 6175, -1;
	mad.lo.s32 	%r799, %r797, %r829, %r796;
	mad.lo.s32 	%r800, %r769, %r798, %r799;
	cvt.s64.s32 	%rd410, %r800;
	add.s64 	%rd411, %rd410, %rd382;
	add.s64 	%rd412, %rd410, %rd383;
	fma.rn.f32 	%f4414, %f3316, %f4101, %f4447;
	sub.f32 	%f541, %f4414, %f4447;
	shl.b64 	%rd413, %rd411, 2;
	add.s64 	%rd179, %rd430, %rd413;
	// begin inline asm
	atom.add.relaxed.gpu.f32 %f540,[%rd179],%f541;
	// end inline asm
	shl.b64 	%rd414, %rd412, 2;
	add.s64 	%rd180, %rd430, %rd414;
	// begin inline asm
	atom.add.relaxed.gpu.f32 %f542,[%rd180],%f667;
	// end inline asm
	fma.rn.f32 	%f4415, %f3316, %f4140, %f4447;
	sub.f32 	%f545, %f4415, %f4447;
	add.s64 	%rd181, %rd179, %rd248;
	// begin inline asm
	atom.add.relaxed.gpu.f32 %f544,[%rd181],%f545;
	// end inline asm
	add.s64 	%rd182, %rd180, %rd248;
	// begin inline asm
	atom.add.relaxed.gpu.f32 %f546,[%rd182],%f667;
	// end inline asm
	fma.rn.f32 	%f4416, %f3316, %f4179, %f4447;
	sub.f32 	%f549, %f4416, %f4447;
	add.s64 	%rd183, %rd179, %rd389;
	// begin inline asm
	atom.add.relaxed.gpu.f32 %f548,[%rd183],%f549;
	// end inline asm
	add.s64 	%rd184, %rd180, %rd389;
	// begin inline asm
	atom.add.relaxed.gpu.f32 %f550,[%rd184],%f667;
	// end inline asm
	fma.rn.f32 	%f4417, %f3316, %f4218, %f4447;
	sub.f32 	%f553, %f4417, %f4447;
	add.s64 	%rd185, %rd179, %rd390;
	// begin inline asm
	atom.add.relaxed.gpu.f32 %f552,[%rd185],%f553;
	// end inline asm
	add.s64 	%rd186, %rd180, %rd390;
	// begin inline asm
	atom.add.relaxed.gpu.f32 %f554,[%rd186],%f667;
	// end inline asm
	fma.rn.f32 	%f4418, %f3316, %f4257, %f4447;
	sub.f32 	%f557, %f4418, %f4447;
	add.s64 	%rd187, %rd179, %rd391;
	// begin inline asm
	atom.add.relaxed.gpu.f32 %f556,[%rd187],%f557;
	// end inline asm
	add.s64 	%rd188, %rd180, %rd391;
	// begin inline asm
	atom.add.relaxed.gpu.f32 %f558,[%rd188],%f667;
	// end inline asm
	fma.rn.f32 	%f4419, %f3316, %f4296, %f4447;
	sub.f32 	%f561, %f4419, %f4447;
	add.s64 	%rd189, %rd179, %rd392;
	// begin inline asm
	atom.add.relaxed.gpu.f32 %f560,[%rd189],%f561;
	// end inline asm
	add.s64 	%rd190, %rd180, %rd392;
	// begin inline asm
	atom.add.relaxed.gpu.f32 %f562,[%rd190],%f667;
	// end inline asm
	fma.rn.f32 	%f4420, %f3316, %f4335, %f4447;
	sub.f32 	%f565, %f4420, %f4447;
	add.s64 	%rd191, %rd179, %rd393;
	// begin inline asm
	atom.add.relaxed.gpu.f32 %f564,[%rd191],%f565;
	// end inline asm
	add.s64 	%rd192, %rd180, %rd393;
	// begin inline asm
	atom.add.relaxed.gpu.f32 %f566,[%rd192],%f667;
	// end inline asm
	fma.rn.f32 	%f4421, %f3316, %f4374, %f4447;
	sub.f32 	%f569, %f4421, %f4447;
	add.s64 	%rd193, %rd179, %rd394;
	// begin inline asm
	atom.add.relaxed.gpu.f32 %f568,[%rd193],%f569;
	// end inline asm
	add.s64 	%rd194, %rd180, %rd394;
	// begin inline asm
	atom.add.relaxed.gpu.f32 %f570,[%rd194],%f667;
	// end inline asm
	shfl.sync.idx.b32	%r801|%p395, %r641, 5, 6175, -1;
	shfl.sync.idx.b32	%r802|%p396, %r640, 5, 6175, -1;
	shfl.sync.idx.b32	%r803|%p397, %r639, 5, 6175, -1;
	mad.lo.s32 	%r804, %r802, %r829, %r801;
	mad.lo.s32 	%r805, %r769, %r803, %r804;
	cvt.s64.s32 	%rd415, %r805;
	add.s64 	%rd416, %rd415, %rd382;
	add.s64 	%rd417, %rd415, %rd383;
	fma.rn.f32 	%f4422, %f3316, %f4094, %f4447;
	sub.f32 	%f573, %f4422, %f4447;
	shl.b64 	%rd418, %rd416, 2;
	add.s64 	%rd195, %rd430, %rd418;
	// begin inline asm
	atom.add.relaxed.gpu.f32 %f572,[%rd195],%f573;
	// end inline asm
	shl.b64 	%rd419, %rd417, 2;
	add.s64 	%rd196, %rd430, %rd419;
	// begin inline asm
	atom.add.relaxed.gpu.f32 %f574,[%rd196],%f667;
	// end inline asm
	fma.rn.f32 	%f4423, %f3316, %f4133, %f4447;
	sub.f32 	%f577, %f4423, %f4447;
	add.s64 	%rd197, %rd195, %rd248;
	// begin inline asm
	atom.add.relaxed.gpu.f32 %f576,[%rd197],%f577;
	// end inline asm
	add.s64 	%rd198, %rd196, %rd248;
	// begin inline asm
	atom.add.relaxed.gpu.f32 %f578,[%rd198],%f667;
	// end inline asm
	fma.rn.f32 	%f4424, %f3316, %f4172, %f4447;
	sub.f32 	%f581, %f4424, %f4447;
	add.s64 	%rd199, %rd195, %rd389;
	// begin inline asm
	atom.add.relaxed.gpu.f32 %f580,[%rd199],%f581;
	// end inline asm
	add.s64 	%rd200, %rd196, %rd389;
	// begin inline asm
	atom.add.relaxed.gpu.f32 %f582,[%rd200],%f667;
	// end inline asm
	fma.rn.f32 	%f4425, %f3316, %f4211, %f4447;
	sub.f32 	%f585, %f4425, %f4447;
	add.s64 	%rd201, %rd195, %rd390;
	// begin inline asm
	atom.add.relaxed.gpu.f32 %f584,[%rd201],%f585;
	// end inline asm
	add.s64 	%rd202, %rd196, %rd390;
	// begin inline asm
	atom.add.relaxed.gpu.f32 %f586,[%rd202],%f667;
	// end inline asm
	fma.rn.f32 	%f4426, %f3316, %f4250, %f4447;
	sub.f32 	%f589, %f4426, %f4447;
	add.s64 	%rd203, %rd195, %rd391;
	// begin inline asm
	atom.add.relaxed.gpu.f32 %f588,[%rd203],%f589;
	// end inline asm
	add.s64 	%rd204, %rd196, %rd391;
	// begin inline asm
	atom.add.relaxed.gpu.f32 %f590,[%rd204],%f667;
	// end inline asm
	fma.rn.f32 	%f4427, %f3316, %f4289, %f4447;
	sub.f32 	%f593, %f4427, %f4447;
	add.s64 	%rd205, %rd195, %rd392;
	// begin inline asm
	atom.add.relaxed.gpu.f32 %f592,[%rd205],%f593;
	// end inline asm
	add.s64 	%rd206, %rd196, %rd392;
	// begin inline asm
	atom.add.relaxed.gpu.f32 %f594,[%rd206],%f667;
	// end inline asm
	fma.rn.f32 	%f4428, %f3316, %f4328, %f4447;
	sub.f32 	%f597, %f4428, %f4447;
	add.s64 	%rd207, %rd195, %rd393;
	// begin inline asm
	atom.add.relaxed.gpu.f32 %f596,[%rd207],%f597;
	// end inline asm
	add.s64 	%rd208, %rd196, %rd393;
	// begin inline asm
	atom.add.relaxed.gpu.f32 %f598,[%rd208],%f667;
	// end inline asm
	fma.rn.f32 	%f4429, %f3316, %f4367, %f4447;
	sub.f32 	%f601, %f4429, %f4447;
	add.s64 	%rd209, %rd195, %rd394;
	// begin inline asm
	atom.add.relaxed.gpu.f32 %f600,[%rd209],%f601;
	// end inline asm
	add.s64 	%rd210, %rd196, %rd394;
	// begin inline asm
	atom.add.relaxed.gpu.f32 %f602,[%rd210],%f667;
	// end inline asm
	shfl.sync.idx.b32	%r806|%p398, %r641, 6, 6175, -1;
	shfl.sync.idx.b32	%r807|%p399, %r640, 6, 6175, -1;
	shfl.sync.idx.b32	%r808|%p400, %r639, 6, 6175, -1;
	mad.lo.s32 	%r809, %r807, %r829, %r806;
	mad.lo.s32 	%r810, %r769, %r808, %r809;
	cvt.s64.s32 	%rd420, %r810;
	add.s64 	%rd421, %rd420, %rd382;
	add.s64 	%rd422, %rd420, %rd383;
	fma.rn.f32 	%f4430, %f3316, %f4106, %f4447;
	sub.f32 	%f605, %f4430, %f4447;
	shl.b64 	%rd423, %rd421, 2;
	add.s64 	%rd211, %rd430, %rd423;
	// begin inline asm
	atom.add.relaxed.gpu.f32 %f604,[%rd211],%f605;
	// end inline asm
	shl.b64 	%rd424, %rd422, 2;
	add.s64 	%rd212, %rd430, %rd424;
	// begin inline asm
	atom.add.relaxed.gpu.f32 %f606,[%rd212],%f667;
	// end inline asm
	fma.rn.f32 	%f4431, %f3316, %f4145, %f4447;
	sub.f32 	%f609, %f4431, %f4447;
	add.s64 	%rd213, %rd211, %rd248;
	// begin inline asm
	atom.add.relaxed.gpu.f32 %f608,[%rd213],%f609;
	// end inline asm
	add.s64 	%rd214, %rd212, %rd248;
	// begin inline asm
	atom.add.relaxed.gpu.f32 %f610,[%rd214],%f667;
	// end inline asm
	fma.rn.f32 	%f4432, %f3316, %f4184, %f4447;
	sub.f32 	%f613, %f4432, %f4447;
	add.s64 	%rd215, %rd211, %rd389;
	// begin inline asm
	atom.add.relaxed.gpu.f32 %f612,[%rd215],%f613;
	// end inline asm
	add.s64 	%rd216, %rd212, %rd389;
	// begin inline asm
	atom.add.relaxed.gpu.f32 %f614,[%rd216],%f667;
	// end inline asm
	fma.rn.f32 	%f4433, %f3316, %f4223, %f4447;
	sub.f32 	%f617, %f4433, %f4447;
	add.s64 	%rd217, %rd211, %rd390;
	// begin inline asm
	atom.add.relaxed.gpu.f32 %f616,[%rd217],%f617;
	// end inline asm
	add.s64 	%rd218, %rd212, %rd390;
	// begin inline asm
	atom.add.relaxed.gpu.f32 %f618,[%rd218],%f667;
	// end inline asm
	fma.rn.f32 	%f4434, %f3316, %f4262, %f4447;
	sub.f32 	%f621, %f4434, %f4447;
	add.s64 	%rd219, %rd211, %rd391;
	// begin inline asm
	atom.add.relaxed.gpu.f32 %f620,[%rd219],%f621;
	// end inline asm
	add.s64 	%rd220, %rd212, %rd391;
	// begin inline asm
	atom.add.relaxed.gpu.f32 %f622,[%rd220],%f667;
	// end inline asm
	fma.rn.f32 	%f4435, %f3316, %f4301, %f4447;
	sub.f32 	%f625, %f4435, %f4447;
	add.s64 	%rd221, %rd211, %rd392;
	// begin inline asm
	atom.add.relaxed.gpu.f32 %f624,[%rd221],%f625;
	// end inline asm
	add.s64 	%rd222, %rd212, %rd392;
	// begin inline asm
	atom.add.relaxed.gpu.f32 %f626,[%rd222],%f667;
	// end inline asm
	fma.rn.f32 	%f4436, %f3316, %f4340, %f4447;
	sub.f32 	%f629, %f4436, %f4447;
	add.s64 	%rd223, %rd211, %rd393;
	// begin inline asm
	atom.add.relaxed.gpu.f32 %f628,[%rd223],%f629;
	// end inline asm
	add.s64 	%rd224, %rd212, %rd393;
	// begin inline asm
	atom.add.relaxed.gpu.f32 %f630,[%rd224],%f667;
	// end inline asm
	fma.rn.f32 	%f4437, %f3316, %f4379, %f4447;
	sub.f32 	%f633, %f4437, %f4447;
	add.s64 	%rd225, %rd211, %rd394;
	// begin inline asm
	atom.add.relaxed.gpu.f32 %f632,[%rd225],%f633;
	// end inline asm
	add.s64 	%rd226, %rd212, %rd394;
	// begin inline asm
	atom.add.relaxed.gpu.f32 %f634,[%rd226],%f667;
	// end inline asm
	shfl.sync.idx.b32	%r811|%p401, %r641, 7, 6175, -1;
	shfl.sync.idx.b32	%r812|%p402, %r640, 7, 6175, -1;
	shfl.sync.idx.b32	%r813|%p403, %r639, 7, 6175, -1;
	mad.lo.s32 	%r814, %r812, %r829, %r811;
	mad.lo.s32 	%r815, %r769, %r813, %r814;
	cvt.s64.s32 	%rd425, %r815;
	add.s64 	%rd426, %rd425, %rd382;
	add.s64 	%rd427, %rd425, %rd383;
	fma.rn.f32 	%f4438, %f3316, %f4088, %f4447;
	sub.f32 	%f637, %f4438, %f4447;
	shl.b64 	%rd428, %rd426, 2;
	add.s64 	%rd227, %rd430, %rd428;
	// begin inline asm
	atom.add.relaxed.gpu.f32 %f636,[%rd227],%f637;
	// end inline asm
	shl.b64 	%rd429, %rd427, 2;
	add.s64 	%rd228, %rd430, %rd429;
	// begin inline asm
	atom.add.relaxed.gpu.f32 %f638,[%rd228],%f667;
	// end inline asm
	fma.rn.f32 	%f4439, %f3316, %f4127, %f4447;
	sub.f32 	%f641, %f4439, %f4447;
	add.s64 	%rd229, %rd227, %rd248;
	// begin inline asm
	atom.add.relaxed.gpu.f32 %f640,[%rd229],%f641;
	// end inline asm
	add.s64 	%rd230, %rd228, %rd248;
	// begin inline asm
	atom.add.relaxed.gpu.f32 %f642,[%rd230],%f667;
	// end inline asm
	fma.rn.f32 	%f4440, %f3316, %f4166, %f4447;
	sub.f32 	%f645, %f4440, %f4447;
	add.s64 	%rd231, %rd227, %rd389;
	// begin inline asm
	atom.add.relaxed.gpu.f32 %f644,[%rd231],%f645;
	// end inline asm
	add.s64 	%rd232, %rd228, %rd389;
	// begin inline asm
	atom.add.relaxed.gpu.f32 %f646,[%rd232],%f667;
	// end inline asm
	fma.rn.f32 	%f4441, %f3316, %f4205, %f4447;
	sub.f32 	%f649, %f4441, %f4447;
	add.s64 	%rd233, %rd227, %rd390;
	// begin inline asm
	atom.add.relaxed.gpu.f32 %f648,[%rd233],%f649;
	// end inline asm
	add.s64 	%rd234, %rd228, %rd390;
	// begin inline asm
	atom.add.relaxed.gpu.f32 %f650,[%rd234],%f667;
	// end inline asm
	fma.rn.f32 	%f4442, %f3316, %f4244, %f4447;
	sub.f32 	%f653, %f4442, %f4447;
	add.s64 	%rd235, %rd227, %rd391;
	// begin inline asm
	atom.add.relaxed.gpu.f32 %f652,[%rd235],%f653;
	// end inline asm
	add.s64 	%rd236, %rd228, %rd391;
	// begin inline asm
	atom.add.relaxed.gpu.f32 %f654,[%rd236],%f667;
	// end inline asm
	fma.rn.f32 	%f4443, %f3316, %f4283, %f4447;
	sub.f32 	%f657, %f4443, %f4447;
	add.s64 	%rd237, %rd227, %rd392;
	// begin inline asm
	atom.add.relaxed.gpu.f32 %f656,[%rd237],%f657;
	// end inline asm
	add.s64 	%rd238, %rd228, %rd392;
	// begin inline asm
	atom.add.relaxed.gpu.f32 %f658,[%rd238],%f667;
	// end inline asm
	fma.rn.f32 	%f4444, %f3316, %f4322, %f4447;
	sub.f32 	%f661, %f4444, %f4447;
	add.s64 	%rd239, %rd227, %rd393;
	// begin inline asm
	atom.add.relaxed.gpu.f32 %f660,[%rd239],%f661;
	// end inline asm
	add.s64 	%rd240, %rd228, %rd393;
	// begin inline asm
	atom.add.relaxed.gpu.f32 %f662,[%rd240],%f667;
	// end inline asm
	fma.rn.f32 	%f4445, %f3316, %f4361, %f4447;
	sub.f32 	%f665, %f4445, %f4447;
	add.s64 	%rd241, %rd227, %rd394;
	// begin inline asm
	atom.add.relaxed.gpu.f32 %f664,[%rd241],%f665;
	// end inline asm
	add.s64 	%rd242, %rd228, %rd394;
	// begin inline asm
	atom.add.relaxed.gpu.f32 %f666,[%rd242],%f667;
	// end inline asm
$L__BB2_104:
	ret;

}
.entry _Z4bm3dILb1ELb0ELb0EEvPfPKfiiifiiiiifff(
	.param .u64 .ptr .align 1 _Z4bm3dILb1ELb0ELb0EEvPfPKfiiifiiiiifff_param_0,
	.param .u64 .ptr .align 1 _Z4bm3dILb1ELb0ELb0EEvPfPKfiiifiiiiifff_param_1,
	.param .u32 _Z4bm3dILb1ELb0ELb0EEvPfPKfiiifiiiiifff_param_2,
	.param .u32 _Z4bm3dILb1ELb0ELb0EEvPfPKfiiifiiiiifff_param_3,
	.param .u32 _Z4bm3dILb1ELb0ELb0EEvPfPKfiiifiiiiifff_param_4,
	.param .f32 _Z4bm3dILb1ELb0ELb0EEvPfPKfiiifiiiiifff_param_5,
	.param .u32 _Z4bm3dILb1ELb0ELb0EEvPfPKfiiifiiiiifff_param_6,
	.param .u32 _Z4bm3dILb1ELb0ELb0EEvPfPKfiiifiiiiifff_param_7,
	.param .u32 _Z4bm3dILb1ELb0ELb0EEvPfPKfiiifiiiiifff_param_8,
	.param .u32 _Z4bm3dILb1ELb0ELb0EEvPfPKfiiifiiiiifff_param_9,
	.param .u32 _Z4bm3dILb1ELb0ELb0EEvPfPKfiiifiiiiifff_param_10,
	.param .f32 _Z4bm3dILb1ELb0ELb0EEvPfPKfiiifiiiiifff_param_11,
	.param .f32 _Z4bm3dILb1ELb0ELb0EEvPfPKfiiifiiiiifff_param_12,
	.param .f32 _Z4bm3dILb1ELb0ELb0EEvPfPKfiiifiiiiifff_param_13
)
.maxntid 32
.minnctapersm 32
{
	.reg .pred 	%p<468>;
	.reg .b32 	%r<986>;
	.reg .b32 	%f<3307>;
	.reg .b64 	%rd<377>;
	// demoted variable
	.shared .align 4 .b8 _ZZ4bm3dILb1ELb0ELb0EEvPfPKfiiifiiiiifffE6buffer[1056];
	ld.param.u64 	%rd36, [_Z4bm3dILb1ELb0ELb0EEvPfPKfiiifiiiiifff_param_1];
	ld.param.u32 	%r417, [_Z4bm3dILb1ELb0ELb0EEvPfPKfiiifiiiiifff_param_2];
	ld.param.u32 	%r409, [_Z4bm3dILb1ELb0ELb0EEvPfPKfiiifiiiiifff_param_3];
	ld.param.u32 	%r411, [_Z4bm3dILb1ELb0ELb0EEvPfPKfiiifiiiiifff_param_6];
	ld.param.u32 	%r412, [_Z4bm3dILb1ELb0ELb0EEvPfPKfiiifiiiiifff_param_7];
	cvta.to.global.u64 	%rd1, %rd36;
	// begin inline asm
	mov.u32 %r416, %laneid;
	// end inline asm
	shr.s32 	%r418, %r416, 31;
	shr.u32 	%r419, %r418, 29;
	add.s32 	%r420, %r416, %r419;
	and.b32  	%r421, %r420, -8;
	sub.s32 	%r2, %r416, %r421;
	mov.u32 	%r422, %ctaid.x;
	shl.b32 	%r3, %r422, 2;
	shr.s32 	%r423, %r420, 3;
	add.s32 	%r424, %r3, %r423;
	mul.lo.s32 	%r4, %r424, %r411;
	mov.u32 	%r425, %ctaid.y;
	mul.lo.s32 	%r426, %r411, %r425;
	add.s32 	%r6, %r417, -8;
	add.s32 	%r427, %r411, %r6;
	setp.ge.s32 	%p1, %r4, %r427;
	add.s32 	%r7, %r409, -8;
	add.s32 	%r428, %r411, %r7;
	setp.ge.s32 	%p2, %r426, %r428;
	or.pred  	%p3, %p1, %p2;
	@%p3 bra 	$L__BB3_104;
	ld.param.u32 	%r803, [_Z4bm3dILb1ELb0ELb0EEvPfPKfiiifiiiiifff_param_8];
	ld.param.u32 	%r791, [_Z4bm3dILb1ELb0ELb0EEvPfPKfiiifiiiiifff_param_4];
	ld.param.u32 	%r789, [_Z4bm3dILb1ELb0ELb0EEvPfPKfiiifiiiiifff_param_3];
	min.s32 	%r8, %r4, %r6;
	min.s32 	%r9, %r426, %r7;
	mul.lo.s32 	%r10, %r791, %r789;
	mad.lo.s32 	%r430, %r803, %r10, %r2;
	mul.wide.s32 	%rd37, %r430, 4;
	add.s64 	%rd2, %rd1, %rd37;
	mad.lo.s32 	%r431, %r9, %r791, %r8;
	mul.wide.s32 	%rd38, %r431, 4;
	add.s64 	%rd39, %rd2, %rd38;
	ld.global.nc.f32 	%f1, [%rd39];
	mul.wide.s32 	%rd3, %r791, 4;
	add.s64 	%rd40, %rd39, %rd3;
	ld.global.nc.f32 	%f2, [%rd40];
	shl.b32 	%r432, %r791, 1;
	mul.wide.s32 	%rd41, %r432, 4;
	add.s64 	%rd42, %rd39, %rd41;
	ld.global.nc.f32 	%f3, [%rd42];
	mul.lo.s32 	%r433, %r791, 3;
	mul.wide.s32 	%rd43, %r433, 4;
	add.s64 	%rd44, %rd39, %rd43;
	ld.global.nc.f32 	%f4, [%rd44];
	shl.b32 	%r434, %r791, 2;
	mul.wide.s32 	%rd45, %r434, 4;
	add.s64 	%rd46, %rd39, %rd45;
	ld.global.nc.f32 	%f5, [%rd46];
	mul.lo.s32 	%r435, %r791, 5;
	mul.wide.s32 	%rd47, %r435, 4;
	add.s64 	%rd48, %rd39, %rd47;
	ld.global.nc.f32 	%f6, [%rd48];
	mul.lo.s32 	%r436, %r791, 6;
	mul.wide.s32 	%rd49, %r436, 4;
	add.s64 	%rd50, %rd39, %rd49;
	ld.global.nc.f32 	%f7, [%rd50];
	mul.lo.s32 	%r437, %r791, 7;
	mul.wide.s32 	%rd51, %r437, 4;
	add.s64 	%rd52, %rd39, %rd51;
	ld.global.nc.f32 	%f8, [%rd52];
	mul.lo.s32 	%r11, %r411, %r3;
	setp.lt.u32 	%p4, %r11, %r412;
	@%p4 bra 	$L__BB3_3;
	mad.lo.s32 	%r439, %r411, 3, %r11;
	sub.s32 	%r440, %r6, %r412;
	setp.le.u32 	%p5, %r439, %r440;
	mov.b32 	%r827, -1;
	@%p5 bra 	$L__BB3_4;
$L__BB3_3:
	and.b32  	%r441, %r416, -8;
	mov.b32 	%r442, 255;
	shl.b32 	%r827, %r442, %r441;
$L__BB3_4:
	sub.s32 	%r444, %r8, %r412;
	max.s32 	%r14, %r444, 0;
	add.s32 	%r445, %r8, %r412;
	min.s32 	%r15, %r445, %r6;
	sub.s32 	%r446, %r9, %r412;
	max.s32 	%r830, %r446, 0;
	add.s32 	%r447, %r9, %r412;
	min.s32 	%r17, %r447, %r7;
	setp.gt.s32 	%p6, %r830, %r17;
	mov.f32 	%f3275, 0f7F7FFFFF;
	mov.b32 	%r841, 0;
	mov.u32 	%r842, %r841;
	@%p6 bra 	$L__BB3_18;
	ld.param.u32 	%r792, [_Z4bm3dILb1ELb0ELb0EEvPfPKfiiifiiiiifff_param_4];
	add.s32 	%r18, %r15, 1;
	sub.s32 	%r449, %r18, %r14;
	and.b32  	%r19, %r449, 1;
	add.s32 	%r20, %r14, 1;
	mad.lo.s32 	%r450, %r830, %r792, %r14;
	mul.wide.s32 	%rd53, %r450, 4;
	add.s64 	%rd368, %rd2, %rd53;
	mov.b32 	%r842, 0;
	mov.f32 	%f3275, 0f7F7FFFFF;
	mov.u32 	%r841, %r842;
$L__BB3_6:
	mov.u64 	%rd370, %rd368;
	mov.u32 	%r23, %r830;
	ld.param.u32 	%r793, [_Z4bm3dILb1ELb0ELb0EEvPfPKfiiifiiiiifff_param_4];
	setp.gt.s32 	%p7, %r14, %r15;
	mul.wide.s32 	%rd54, %r793, 4;
	add.s64 	%rd368, %rd370, %rd54;
	@%p7 bra 	$L__BB3_17;
	setp.eq.s32 	%p8, %r19, 0;
	mov.u32 	%r840, %r14;
	@%p8 bra 	$L__BB3_11;
	bar.warp.sync 	%r827;
	ld.global.nc.f32 	%f113, [%rd370];
	sub.f32 	%f114, %f1, %f113;
	fma.rn.f32 	%f115, %f114, %f114, 0f00000000;
	ld.global.nc.f32 	%f116, [%rd368];
	sub.f32 	%f117, %f2, %f116;
	fma.rn.f32 	%f118, %f117, %f117, 0f00000000;
	add.s64 	%rd55, %rd368, %rd3;
	ld.global.nc.f32 	%f119, [%rd55];
	sub.f32 	%f120, %f3, %f119;
	fma.rn.f32 	%f121, %f120, %f120, %f115;
	add.s64 	%rd56, %rd55, %rd3;
	ld.global.nc.f32 	%f122, [%rd56];
	sub.f32 	%f123, %f4, %f122;
	fma.rn.f32 	%f124, %f123, %f123, %f118;
	add.s64 	%rd57, %rd56, %rd3;
	ld.global.nc.f32 	%f125, [%rd57];
	sub.f32 	%f126, %f5, %f125;
	fma.rn.f32 	%f127, %f126, %f126, %f121;
	add.s64 	%rd58, %rd57, %rd3;
	ld.global.nc.f32 	%f128, [%rd58];
	sub.f32 	%f129, %f6, %f128;
	fma.rn.f32 	%f130, %f129, %f129, %f124;
	add.s64 	%rd59, %rd58, %rd3;
	ld.global.nc.f32 	%f131, [%rd59];
	sub.f32 	%f132, %f7, %f131;
	fma.rn.f32 	%f133, %f132, %f132, %f127;
	add.s64 	%rd60, %rd59, %rd3;
	ld.global.nc.f32 	%f134, [%rd60];
	sub.f32 	%f135, %f8, %f134;
	fma.rn.f32 	%f136, %f135, %f135, %f130;
	add.f32 	%f137, %f133, %f136;
	mov.b32 	%r452, %f137;
	shfl.sync.bfly.b32	%r453|%p9, %r452, 1, 6175, %r827;
	mov.b32 	%f138, %r453;
	add.f32 	%f139, %f137, %f138;
	mov.b32 	%r454, %f139;
	shfl.sync.bfly.b32	%r455|%p10, %r454, 2, 6175, %r827;
	mov.b32 	%f140, %r455;
	add.f32 	%f141, %f139, %f140;
	mov.b32 	%r456, %f141;
	shfl.sync.bfly.b32	%r457|%p11, %r456, 4, 6175, %r827;
	mov.b32 	%f142, %r457;
	add.f32 	%f10, %f141, %f142;
	mov.b32 	%r458, %f3275;
	shfl.sync.up.b32	%r24|%p12, %r458, 1, 6144, %r827;
	shfl.sync.up.b32	%r25|%p13, %r842, 1, 6144, %r827;
	shfl.sync.up.b32	%r26|%p14, %r841, 1, 6144, %r827;
	setp.geu.f32 	%p15, %f10, %f3275;
	setp.lt.f32 	%p16, %f10, %f3275;
	selp.u32 	%r459, 1, 0, %p16;
	shfl.sync.up.b32	%r27|%p17, %r459, 1, 6144, %r827;
	@%p15 bra 	$L__BB3_10;
	setp.eq.s32 	%p18, %r2, 0;
	mov.b32 	%f143, %r24;
	setp.eq.s32 	%p19, %r27, 0;
	or.pred  	%p20, %p18, %p19;
	selp.f32 	%f3275, %f10, %f143, %p20;
	selp.b32 	%r842, %r14, %r25, %p20;
	selp.b32 	%r841, %r23, %r26, %p20;
$L__BB3_10:
	add.s64 	%rd370, %rd370, 4;
	mov.u32 	%r840, %r20;
$L__BB3_11:
	setp.eq.s32 	%p21, %r15, %r14;
	@%p21 bra 	$L__BB3_17;
$L__BB3_12:
	ld.param.u32 	%r794, [_Z4bm3dILb1ELb0ELb0EEvPfPKfiiifiiiiifff_param_4];
	bar.warp.sync 	%r827;
	ld.global.nc.f32 	%f144, [%rd370];
	sub.f32 	%f145, %f1, %f144;
	fma.rn.f32 	%f146, %f145, %f145, 0f00000000;
	mul.wide.s32 	%rd61, %r794, 4;
	add.s64 	%rd62, %rd370, %rd61;
	ld.global.nc.f32 	%f147, [%rd62];
	sub.f32 	%f148, %f2, %f147;
	fma.rn.f32 	%f149, %f148, %f148, 0f00000000;
	add.s64 	%rd63, %rd62, %rd3;
	ld.global.nc.f32 	%f150, [%rd63];
	sub.f32 	%f151, %f3, %f150;
	fma.rn.f32 	%f152, %f151, %f151, %f146;
	add.s64 	%rd64, %rd63, %rd3;
	ld.global.nc.f32 	%f153, [%rd64];
	sub.f32 	%f154, %f4, %f153;
	fma.rn.f32 	%f155, %f154, %f154, %f149;
	add.s64 	%rd65, %rd64, %rd3;
	ld.global.nc.f32 	%f156, [%rd65];
	sub.f32 	%f157, %f5, %f156;
	fma.rn.f32 	%f158, %f157, %f157, %f152;
	add.s64 	%rd66, %rd65, %rd3;
	ld.global.nc.f32 	%f159, [%rd66];
	sub.f32 	%f160, %f6, %f159;
	fma.rn.f32 	%f161, %f160, %f160, %f155;
	add.s64 	%rd67, %rd66, %rd3;
	ld.global.nc.f32 	%f162, [%rd67];
	sub.f32 	%f163, %f7, %f162;
	fma.rn.f32 	%f164, %f163, %f163, %f158;
	add.s64 	%rd10, %rd67, %rd3;
	ld.global.nc.f32 	%f165, [%rd10];
	sub.f32 	%f166, %f8, %f165;
	fma.rn.f32 	%f167, %f166, %f166, %f161;
	add.f32 	%f168, %f164, %f167;
	mov.b32 	%r460, %f168;
	shfl.sync.bfly.b32	%r461|%p22, %r460, 1, 6175, %r827;
	mov.b32 	%f169, %r461;
	add.f32 	%f170, %f168, %f169;
	mov.b32 	%r462, %f170;
	shfl.sync.bfly.b32	%r463|%p23, %r462, 2, 6175, %r827;
	mov.b32 	%f171, %r463;
	add.f32 	%f172, %f170, %f171;
	mov.b32 	%r464, %f172;
	shfl.sync.bfly.b32	%r465|%p24, %r464, 4, 6175, %r827;
	mov.b32 	%f173, %r465;
	add.f32 	%f16, %f172, %f173;
	mov.b32 	%r466, %f3275;
	shfl.sync.up.b32	%r40|%p25, %r466, 1, 6144, %r827;
	shfl.sync.up.b32	%r41|%p26, %r842, 1, 6144, %r827;
	shfl.sync.up.b32	%r42|%p27, %r841, 1, 6144, %r827;
	setp.geu.f32 	%p28, %f16, %f3275;
	setp.lt.f32 	%p29, %f16, %f3275;
	selp.u32 	%r467, 1, 0, %p29;
	shfl.sync.up.b32	%r43|%p30, %r467, 1, 6144, %r827;
	@%p28 bra 	$L__BB3_14;
	setp.eq.s32 	%p31, %r2, 0;
	mov.b32 	%f174, %r40;
	setp.eq.s32 	%p32, %r43, 0;
	or.pred  	%p33, %p31, %p32;
	selp.f32 	%f3275, %f16, %f174, %p33;
	selp.b32 	%r842, %r840, %r41, %p33;
	selp.b32 	%r841, %r23, %r42, %p33;
$L__BB3_14:
	ld.param.u32 	%r795, [_Z4bm3dILb1ELb0ELb0EEvPfPKfiiifiiiiifff_param_4];
	bar.warp.sync 	%r827;
	ld.global.nc.f32 	%f175, [%rd370+4];
	sub.f32 	%f176, %f1, %f175;
	fma.rn.f32 	%f177, %f176, %f176, 0f00000000;
	mul.wide.s32 	%rd68, %r795, -24;
	add.s64 	%rd69, %rd10, %rd68;
	ld.global.nc.f32 	%f178, [%rd69+4];
	sub.f32 	%f179, %f2, %f178;
	fma.rn.f32 	%f180, %f179, %f179, 0f00000000;
	add.s64 	%rd70, %rd69, %rd3;
	ld.global.nc.f32 	%f181, [%rd70+4];
	sub.f32 	%f182, %f3, %f181;
	fma.rn.f32 	%f183, %f182, %f182, %f177;
	add.s64 	%rd71, %rd70, %rd3;
	ld.global.nc.f32 	%f184, [%rd71+4];
	sub.f32 	%f185, %f4, %f184;
	fma.rn.f32 	%f186, %f185, %f185, %f180;
	add.s64 	%rd72, %rd71, %rd3;
	ld.global.nc.f32 	%f187, [%rd72+4];
	sub.f32 	%f188, %f5, %f187;
	fma.rn.f32 	%f189, %f188, %f188, %f183;
	add.s64 	%rd73, %rd72, %rd3;
	ld.global.nc.f32 	%f190, [%rd73+4];
	sub.f32 	%f191, %f6, %f190;
	fma.rn.f32 	%f192, %f191, %f191, %f186;
	add.s64 	%rd74, %rd73, %rd3;
	ld.global.nc.f32 	%f193, [%rd74+4];
	sub.f32 	%f194, %f7, %f193;
	fma.rn.f32 	%f195, %f194, %f194, %f189;
	add.s64 	%rd75, %rd74, %rd3;
	ld.global.nc.f32 	%f196, [%rd75+4];
	sub.f32 	%f197, %f8, %f196;
	fma.rn.f32 	%f198, %f197, %f197, %f192;
	add.f32 	%f199, %f195, %f198;
	mov.b32 	%r468, %f199;
	shfl.sync.bfly.b32	%r469|%p34, %r468, 1, 6175, %r827;
	mov.b32 	%f200, %r469;
	add.f32 	%f201, %f199, %f200;
	mov.b32 	%r470, %f201;
	shfl.sync.bfly.b32	%r471|%p35, %r470, 2, 6175, %r827;
	mov.b32 	%f202, %r471;
	add.f32 	%f203, %f201, %f202;
	mov.b32 	%r472, %f203;
	shfl.sync.bfly.b32	%r473|%p36, %r472, 4, 6175, %r827;
	mov.b32 	%f204, %r473;
	add.f32 	%f19, %f203, %f204;
	mov.b32 	%r474, %f3275;
	shfl.sync.up.b32	%r48|%p37, %r474, 1, 6144, %r827;
	shfl.sync.up.b32	%r49|%p38, %r842, 1, 6144, %r827;
	shfl.sync.up.b32	%r50|%p39, %r841, 1, 6144, %r827;
	setp.geu.f32 	%p40, %f19, %f3275;
	setp.lt.f32 	%p41, %f19, %f3275;
	selp.u32 	%r475, 1, 0, %p41;
	shfl.sync.up.b32	%r51|%p42, %r475, 1, 6144, %r827;
	@%p40 bra 	$L__BB3_16;
	setp.eq.s32 	%p43, %r2, 0;
	add.s32 	%r476, %r840, 1;
	mov.b32 	%f205, %r48;
	setp.eq.s32 	%p44, %r51, 0;
	or.pred  	%p45, %p43, %p44;
	selp.f32 	%f3275, %f19, %f205, %p45;
	selp.b32 	%r842, %r476, %r49, %p45;
	selp.b32 	%r841, %r23, %r50, %p45;
$L__BB3_16:
	add.s64 	%rd370, %rd370, 8;
	add.s32 	%r840, %r840, 2;
	setp.ne.s32 	%p46, %r840, %r18;
	@%p46 bra 	$L__BB3_12;
$L__BB3_17:
	add.s32 	%r830, %r23, 1;
	setp.ne.s32 	%p47, %r23, %r17;
	@%p47 bra 	$L__BB3_6;
$L__BB3_18:
	ld.param.u32 	%r955, [_Z4bm3dILb1ELb0ELb0EEvPfPKfiiifiiiiifff_param_8];
	and.b32  	%r477, %r416, -8;
	mov.b32 	%r478, 255;
	shl.b32 	%r62, %r478, %r477;
	setp.lt.s32 	%p48, %r955, 1;
	mov.u32 	%r956, %r841;
	mov.u32 	%r957, %r842;
	@%p48 bra 	$L__BB3_60;
	ld.param.u32 	%r955, [_Z4bm3dILb1ELb0ELb0EEvPfPKfiiifiiiiifff_param_8];
	mov.b32 	%r849, 1;
	mov.u32 	%r850, %r841;
	mov.u32 	%r957, %r842;
	mov.u32 	%r956, %r841;
	mov.u32 	%r854, %r842;
$L__BB3_20:
	mov.u32 	%r63, %r849;
	ld.param.u32 	%r813, [_Z4bm3dILb1ELb0ELb0EEvPfPKfiiifiiiiifff_param_9];
	ld.param.u32 	%r806, [_Z4bm3dILb1ELb0ELb0EEvPfPKfiiifiiiiifff_param_8];
	setp.lt.s32 	%p49, %r813, 1;
	sub.s32 	%r69, %r806, %r63;
	mov.b32 	%r874, 0;
	mov.b32 	%r855, 2139095039;
	mov.u32 	%r875, %r874;
	@%p49 bra 	$L__BB3_38;
	mov.f32 	%f3270, 0f7F7FFFFF;
	mov.b32 	%r858, 0;
	mov.u32 	%r875, %r858;
	mov.u32 	%r874, %r858;
$L__BB3_22:
	ld.param.u32 	%r825, [_Z4bm3dILb1ELb0ELb0EEvPfPKfiiifiiiiifff_param_10];
	shfl.sync.idx.b32	%r483|%p50, %r854, %r858, 6175, -1;
	shfl.sync.idx.b32	%r484|%p51, %r850, %r858, 6175, -1;
	sub.s32 	%r485, %r483, %r825;
	max.s32 	%r77, %r485, 0;
	add.s32 	%r486, %r483, %r825;
	min.s32 	%r78, %r486, %r6;
	sub.s32 	%r487, %r484, %r825;
	max.s32 	%r861, %r487, 0;
	add.s32 	%r488, %r484, %r825;
	min.s32 	%r80, %r488, %r7;
	setp.gt.s32 	%p52, %r861, %r80;
	@%p52 bra 	$L__BB3_36;
	ld.param.u32 	%r796, [_Z4bm3dILb1ELb0ELb0EEvPfPKfiiifiiiiifff_param_4];
	add.s32 	%r81, %r78, 1;
	sub.s32 	%r489, %r81, %r77;
	and.b32  	%r82, %r489, 1;
	mad.lo.s32 	%r490, %r861, %r796, %r77;
	cvt.s64.s32 	%rd76, %r490;
	mad.lo.s32 	%r491, %r69, %r10, %r2;
	cvt.s64.s32 	%rd77, %r491;
	add.s64 	%rd78, %rd76, %rd77;
	shl.b64 	%rd79, %rd78, 2;
	add.s64 	%rd371, %rd1, %rd79;
$L__BB3_24:
	mov.u64 	%rd373, %rd371;
	mov.u32 	%r83, %r861;
	ld.param.u32 	%r797, [_Z4bm3dILb1ELb0ELb0EEvPfPKfiiifiiiiifff_param_4];
	setp.gt.s32 	%p53, %r77, %r78;
	mul.wide.s32 	%rd80, %r797, 4;
	add.s64 	%rd371, %rd373, %rd80;
	@%p53 bra 	$L__BB3_35;
	setp.eq.s32 	%p54, %r82, 0;
	mov.u32 	%r871, %r77;
	@%p54 bra 	$L__BB3_29;
	bar.warp.sync 	%r62;
	ld.global.nc.f32 	%f208, [%rd373];
	sub.f32 	%f209, %f1, %f208;
	fma.rn.f32 	%f210, %f209, %f209, 0f00000000;
	ld.global.nc.f32 	%f211, [%rd371];
	sub.f32 	%f212, %f2, %f211;
	fma.rn.f32 	%f213, %f212, %f212, 0f00000000;
	add.s64 	%rd81, %rd371, %rd3;
	ld.global.nc.f32 	%f214, [%rd81];
	sub.f32 	%f215, %f3, %f214;
	fma.rn.f32 	%f216, %f215, %f215, %f210;
	add.s64 	%rd82, %rd81, %rd3;
	ld.global.nc.f32 	%f217, [%rd82];
	sub.f32 	%f218, %f4, %f217;
	fma.rn.f32 	%f219, %f218, %f218, %f213;
	add.s64 	%rd83, %rd82, %rd3;
	ld.global.nc.f32 	%f220, [%rd83];
	sub.f32 	%f221, %f5, %f220;
	fma.rn.f32 	%f222, %f221, %f221, %f216;
	add.s64 	%rd84, %rd83, %rd3;
	ld.global.nc.f32 	%f223, [%rd84];
	sub.f32 	%f224, %f6, %f223;
	fma.rn.f32 	%f225, %f224, %f224, %f219;
	add.s64 	%rd85, %rd84, %rd3;
	ld.global.nc.f32 	%f226, [%rd85];
	sub.f32 	%f227, %f7, %f226;
	fma.rn.f32 	%f228, %f227, %f227, %f222;
	add.s64 	%rd86, %rd85, %rd3;
	ld.global.nc.f32 	%f229, [%rd86];
	sub.f32 	%f230, %f8, %f229;
	fma.rn.f32 	%f231, %f230, %f230, %f225;
	add.f32 	%f232, %f228, %f231;
	mov.b32 	%r493, %f232;
	shfl.sync.bfly.b32	%r494|%p55, %r493, 1, 6175, %r62;
	mov.b32 	%f233, %r494;
	add.f32 	%f234, %f232, %f233;
	mov.b32 	%r495, %f234;
	shfl.sync.bfly.b32	%r496|%p56, %r495, 2, 6175, %r62;
	mov.b32 	%f235, %r496;
	add.f32 	%f236, %f234, %f235;
	mov.b32 	%r497, %f236;
	shfl.sync.bfly.b32	%r498|%p57, %r497, 4, 6175, %r62;
	mov.b32 	%f237, %r498;
	add.f32 	%f27, %f236, %f237;
	mov.b32 	%r499, %f3270;
	shfl.sync.up.b32	%r86|%p58, %r499, 1, 6144, %r62;
	shfl.sync.up.b32	%r87|%p59, %r874, 1, 6144, %r62;
	shfl.sync.up.b32	%r88|%p60, %r875, 1, 6144, %r62;
	setp.geu.f32 	%p61, %f27, %f3270;
	setp.lt.f32 	%p62, %f27, %f3270;
	selp.u32 	%r500, 1, 0, %p62;
	shfl.sync.up.b32	%r89|%p63, %r500, 1, 6144, %r62;
	@%p61 bra 	$L__BB3_28;
	setp.eq.s32 	%p64, %r2, 0;
	mov.b32 	%f238, %r86;
	setp.eq.s32 	%p65, %r89, 0;
	or.pred  	%p66, %p64, %p65;
	selp.f32 	%f3270, %f27, %f238, %p66;
	selp.b32 	%r874, %r77, %r87, %p66;
	selp.b32 	%r875, %r83, %r88, %p66;
$L__BB3_28:
	add.s32 	%r871, %r77, 1;
	add.s64 	%rd373, %rd373, 4;
$L__BB3_29:
	setp.eq.s32 	%p67, %r78, %r77;
	@%p67 bra 	$L__BB3_35;
$L__BB3_30:
	ld.param.u32 	%r798, [_Z4bm3dILb1ELb0ELb0EEvPfPKfiiifiiiiifff_param_4];
	bar.warp.sync 	%r62;
	ld.global.nc.f32 	%f239, [%rd373];
	sub.f32 	%f240, %f1, %f239;
	fma.rn.f32 	%f241, %f240, %f240, 0f00000000;
	mul.wide.s32 	%rd87, %r798, 4;
	add.s64 	%rd88, %rd373, %rd87;
	ld.global.nc.f32 	%f242, [%rd88];
	sub.f32 	%f243, %f2, %f242;
	fma.rn.f32 	%f244, %f243, %f243, 0f00000000;
	add.s64 	%rd89, %rd88, %rd3;
	ld.global.nc.f32 	%f245, [%rd89];
	sub.f32 	%f246, %f3, %f245;
	fma.rn.f32 	%f247, %f246, %f246, %f241;
	add.s64 	%rd90, %rd89, %rd3;
	ld.global.nc.f32 	%f248, [%rd90];
	sub.f32 	%f249, %f4, %f248;
	fma.rn.f32 	%f250, %f249, %f249, %f244;
	add.s64 	%rd91, %rd90, %rd3;
	ld.global.nc.f32 	%f251, [%rd91];
	sub.f32 	%f252, %f5, %f251;
	fma.rn.f32 	%f253, %f252, %f252, %f247;
	add.s64 	%rd92, %rd91, %rd3;
	ld.global.nc.f32 	%f254, [%rd92];
	sub.f32 	%f255, %f6, %f254;
	fma.rn.f32 	%f256, %f255, %f255, %f250;
	add.s64 	%rd93, %rd92, %rd3;
	ld.global.nc.f32 	%f257, [%rd93];
	sub.f32 	%f258, %f7, %f257;
	fma.rn.f32 	%f259, %f258, %f258, %f253;
	add.s64 	%rd18, %rd93, %rd3;
	ld.global.nc.f32 	%f260, [%rd18];
	sub.f32 	%f261, %f8, %f260;
	fma.rn.f32 	%f262, %f261, %f261, %f256;
	add.f32 	%f263, %f259, %f262;
	mov.b32 	%r501, %f263;
	shfl.sync.bfly.b32	%r502|%p68, %r501, 1, 6175, %r62;
	mov.b32 	%f264, %r502;
	add.f32 	%f265, %f263, %f264;
	mov.b32 	%r503, %f265;
	shfl.sync.bfly.b32	%r504|%p69, %r503, 2, 6175, %r62;
	mov.b32 	%f266, %r504;
	add.f32 	%f267, %f265, %f266;
	mov.b32 	%r505, %f267;
	shfl.sync.bfly.b32	%r506|%p70, %r505, 4, 6175, %r62;
	mov.b32 	%f268, %r506;
	add.f32 	%f33, %f267, %f268;
	mov.b32 	%r507, %f3270;
	shfl.sync.up.b32	%r103|%p71, %r507, 1, 6144, %r62;
	shfl.sync.up.b32	%r104|%p72, %r874, 1, 6144, %r62;
	shfl.sync.up.b32	%r105|%p73, %r875, 1, 6144, %r62;
	setp.geu.f32 	%p74, %f33, %f3270;
	setp.lt.f32 	%p75, %f33, %f3270;
	selp.u32 	%r508, 1, 0, %p75;
	shfl.sync.up.b32	%r106|%p76, %r508, 1, 6144, %r62;
	@%p74 bra 	$L__BB3_32;
	setp.eq.s32 	%p77, %r2, 0;
	mov.b32 	%f269, %r103;
	setp.eq.s32 	%p78, %r106, 0;
	or.pred  	%p79, %p77, %p78;
	selp.f32 	%f3270, %f33, %f269, %p79;
	selp.b32 	%r874, %r871, %r104, %p79;
	selp.b32 	%r875, %r83, %r105, %p79;
$L__BB3_32:
	ld.param.u32 	%r799, [_Z4bm3dILb1ELb0ELb0EEvPfPKfiiifiiiiifff_param_4];
	bar.warp.sync 	%r62;
	ld.global.nc.f32 	%f270, [%rd373+4];
	sub.f32 	%f271, %f1, %f270;
	fma.rn.f32 	%f272, %f271, %f271, 0f00000000;
	mul.wide.s32 	%rd94, %r799, -24;
	add.s64 	%rd95, %rd18, %rd94;
	ld.global.nc.f32 	%f273, [%rd95+4];
	sub.f32 	%f274, %f2, %f273;
	fma.rn.f32 	%f275, %f274, %f274, 0f00000000;
	add.s64 	%rd96, %rd95, %rd3;
	ld.global.nc.f32 	%f276, [%rd96+4];
	sub.f32 	%f277, %f3, %f276;
	fma.rn.f32 	%f278, %f277, %f277, %f272;
	add.s64 	%rd97, %rd96, %rd3;
	ld.global.nc.f32 	%f279, [%rd97+4];
	sub.f32 	%f280, %f4, %f279;
	fma.rn.f32 	%f281, %f280, %f280, %f275;
	add.s64 	%rd98, %rd97, %rd3;
	ld.global.nc.f32 	%f282, [%rd98+4];
	sub.f32 	%f283, %f5, %f282;
	fma.rn.f32 	%f284, %f283, %f283, %f278;
	add.s64 	%rd99, %rd98, %rd3;
	ld.global.nc.f32 	%f285, [%rd99+4];
	sub.f32 	%f286, %f6, %f285;
	fma.rn.f32 	%f287, %f286, %f286, %f281;
	add.s64 	%rd100, %rd99, %rd3;
	ld.global.nc.f32 	%f288, [%rd100+4];
	sub.f32 	%f289, %f7, %f288;
	fma.rn.f32 	%f290, %f289, %f289, %f284;
	add.s64 	%rd101, %rd100, %rd3;
	ld.global.nc.f32 	%f291, [%rd101+4];
	sub.f32 	%f292, %f8, %f291;
	fma.rn.f32 	%f293, %f292, %f292, %f287;
	add.f32 	%f294, %f290, %f293;
	mov.b32 	%r509, %f294;
	shfl.sync.bfly.b32	%r510|%p80, %r509, 1, 6175, %r62;
	mov.b32 	%f295, %r510;
	add.f32 	%f296, %f294, %f295;
	mov.b32 	%r511, %f296;
	shfl.sync.bfly.b32	%r512|%p81, %r511, 2, 6175, %r62;
	mov.b32 	%f297, %r512;
	add.f32 	%f298, %f296, %f297;
	mov.b32 	%r513, %f298;
	shfl.sync.bfly.b32	%r514|%p82, %r513, 4, 6175, %r62;
	mov.b32 	%f299, %r514;
	add.f32 	%f36, %f298, %f299;
	mov.b32 	%r515, %f3270;
	shfl.sync.up.b32	%r111|%p83, %r515, 1, 6144, %r62;
	shfl.sync.up.b32	%r112|%p84, %r874, 1, 6144, %r62;
	shfl.sync.up.b32	%r113|%p85, %r875, 1, 6144, %r62;
	setp.geu.f32 	%p86, %f36, %f3270;
	setp.lt.f32 	%p87, %f36, %f3270;
	selp.u32 	%r516, 1, 0, %p87;
	shfl.sync.up.b32	%r114|%p88, %r516, 1, 6144, %r62;
	@%p86 bra 	$L__BB3_34;
	setp.eq.s32 	%p89, %r2, 0;
	add.s32 	%r517, %r871, 1;
	mov.b32 	%f300, %r111;
	setp.eq.s32 	%p90, %r114, 0;
	or.pred  	%p91, %p89, %p90;
	selp.f32 	%f3270, %f36, %f300, %p91;
	selp.b32 	%r874, %r517, %r112, %p91;
	selp.b32 	%r875, %r83, %r113, %p91;
$L__BB3_34:
	add.s64 	%rd373, %rd373, 8;
	add.s32 	%r871, %r871, 2;
	setp.ne.s32 	%p92, %r871, %r81;
	@%p92 bra 	$L__BB3_30;
$L__BB3_35:
	add.s32 	%r861, %r83, 1;
	setp.ne.s32 	%p93, %r83, %r80;
	@%p93 bra 	$L__BB3_24;
$L__BB3_36:
	ld.param.u32 	%r814, [_Z4bm3dILb1ELb0ELb0EEvPfPKfiiifiiiiifff_param_9];
	add.s32 	%r858, %r858, 1;
	setp.eq.s32 	%p94, %r858, %r814;
	@%p94 bra 	$L__BB3_37;
	bra.uni 	$L__BB3_22;
$L__BB3_37:
	mov.b32 	%r855, %f3270;
$L__BB3_38:
	mov.u32 	%r850, %r875;
	mov.u32 	%r854, %r874;
	ld.param.u32 	%r815, [_Z4bm3dILb1ELb0ELb0EEvPfPKfiiifiiiiifff_param_9];
	setp.lt.s32 	%p95, %r815, 1;
	@%p95 bra 	$L__BB3_59;
	ld.param.u32 	%r816, [_Z4bm3dILb1ELb0ELb0EEvPfPKfiiifiiiiifff_param_9];
	setp.lt.u32 	%p96, %r816, 4;
	mov.b32 	%r901, 0;
	@%p96 bra 	$L__BB3_50;
	mov.b32 	%r882, 0;
$L__BB3_41:
	shfl.sync.idx.b32	%r521|%p97, %r855, %r882, 6175, -1;
	mov.b32 	%f42, %r521;
	shfl.sync.idx.b32	%r130|%p98, %r854, %r882, 6175, -1;
	shfl.sync.idx.b32	%r131|%p99, %r850, %r882, 6175, -1;
	setp.leu.f32 	%p100, %f3275, %f42;
	setp.gt.f32 	%p101, %f3275, %f42;
	selp.u32 	%r522, 1, 0, %p101;
	shfl.sync.up.b32	%r132|%p102, %r522, 1, 6144, -1;
	mov.b32 	%r523, %f3275;
	shfl.sync.up.b32	%r133|%p103, %r523, 1, 6144, -1;
	shfl.sync.up.b32	%r134|%p104, %r957, 1, 6144, -1;
	shfl.sync.up.b32	%r135|%p105, %r956, 1, 6144, -1;
	shfl.sync.up.b32	%r136|%p106, %r955, 1, 6144, -1;
	@%p100 bra 	$L__BB3_43;
	setp.eq.s32 	%p107, %r2, 0;
	mov.b32 	%f302, %r133;
	setp.eq.s32 	%p108, %r132, 0;
	or.pred  	%p109, %p107, %p108;
	selp.f32 	%f3275, %f42, %f302, %p109;
	selp.b32 	%r957, %r130, %r134, %p109;
	selp.b32 	%r956, %r131, %r135, %p109;
	selp.b32 	%r955, %r69, %r136, %p109;
$L__BB3_43:
	add.s32 	%r524, %r882, 1;
	shfl.sync.idx.b32	%r525|%p110, %r855, %r524, 6175, -1;
	mov.b32 	%f45, %r525;
	shfl.sync.idx.b32	%r143|%p111, %r854, %r524, 6175, -1;
	shfl.sync.idx.b32	%r144|%p112, %r850, %r524, 6175, -1;
	setp.leu.f32 	%p113, %f3275, %f45;
	setp.gt.f32 	%p114, %f3275, %f45;
	selp.u32 	%r526, 1, 0, %p114;
	shfl.sync.up.b32	%r145|%p115, %r526, 1, 6144, -1;
	mov.b32 	%r527, %f3275;
	shfl.sync.up.b32	%r146|%p116, %r527, 1, 6144, -1;
	shfl.sync.up.b32	%r147|%p117, %r957, 1, 6144, -1;
	shfl.sync.up.b32	%r148|%p118, %r956, 1, 6144, -1;
	shfl.sync.up.b32	%r149|%p119, %r955, 1, 6144, -1;
	@%p113 bra 	$L__BB3_45;
	setp.eq.s32 	%p120, %r2, 0;
	mov.b32 	%f303, %r146;
	setp.eq.s32 	%p121, %r145, 0;
	or.pred  	%p122, %p120, %p121;
	selp.f32 	%f3275, %f45, %f303, %p122;
	selp.b32 	%r957, %r143, %r147, %p122;
	selp.b32 	%r956, %r144, %r148, %p122;
	selp.b32 	%r955, %r69, %r149, %p122;
$L__BB3_45:
	add.s32 	%r528, %r882, 2;
	shfl.sync.idx.b32	%r529|%p123, %r855, %r528, 6175, -1;
	mov.b32 	%f48, %r529;
	shfl.sync.idx.b32	%r156|%p124, %r854, %r528, 6175, -1;
	shfl.sync.idx.b32	%r157|%p125, %r850, %r528, 6175, -1;
	setp.leu.f32 	%p126, %f3275, %f48;
	setp.gt.f32 	%p127, %f3275, %f48;
	selp.u32 	%r530, 1, 0, %p127;
	shfl.sync.up.b32	%r158|%p128, %r530, 1, 6144, -1;
	mov.b32 	%r531, %f3275;
	shfl.sync.up.b32	%r159|%p129, %r531, 1, 6144, -1;
	shfl.sync.up.b32	%r160|%p130, %r957, 1, 6144, -1;
	shfl.sync.up.b32	%r161|%p131, %r956, 1, 6144, -1;
	shfl.sync.up.b32	%r162|%p132, %r955, 1, 6144, -1;
	@%p126 bra 	$L__BB3_47;
	setp.eq.s32 	%p133, %r2, 0;
	mov.b32 	%f304, %r159;
	setp.eq.s32 	%p134, %r158, 0;
	or.pred  	%p135, %p133, %p134;
	selp.f32 	%f3275, %f48, %f304, %p135;
	selp.b32 	%r957, %r156, %r160, %p135;
	selp.b32 	%r956, %r157, %r161, %p135;
	selp.b32 	%r955, %r69, %r162, %p135;
$L__BB3_47:
	add.s32 	%r532, %r882, 3;
	shfl.sync.idx.b32	%r533|%p136, %r855, %r532, 6175, -1;
	mov.b32 	%f51, %r533;
	shfl.sync.idx.b32	%r169|%p137, %r854, %r532, 6175, -1;
	shfl.sync.idx.b32	%r170|%p138, %r850, %r532, 6175, -1;
	setp.leu.f32 	%p139, %f3275, %f51;
	setp.gt.f32 	%p140, %f3275, %f51;
	selp.u32 	%r534, 1, 0, %p140;
	shfl.sync.up.b32	%r171|%p141, %r534, 1, 6144, -1;
	mov.b32 	%r535, %f3275;
	shfl.sync.up.b32	%r172|%p142, %r535, 1, 6144, -1;
	shfl.sync.up.b32	%r173|%p143, %r957, 1, 6144, -1;
	shfl.sync.up.b32	%r174|%p144, %r956, 1, 6144, -1;
	shfl.sync.up.b32	%r175|%p145, %r955, 1, 6144, -1;
	@%p139 bra 	$L__BB3_49;
	setp.eq.s32 	%p146, %r2, 0;
	mov.b32 	%f305, %r172;
	setp.eq.s32 	%p147, %r171, 0;
	or.pred  	%p148, %p146, %p147;
	selp.f32 	%f3275, %f51, %f305, %p148;
	selp.b32 	%r957, %r169, %r173, %p148;
	selp.b32 	%r956, %r170, %r174, %p148;
	selp.b32 	%r955, %r69, %r175, %p148;
$L__BB3_49:
	ld.param.u32 	%r817, [_Z4bm3dILb1ELb0ELb0EEvPfPKfiiifiiiiifff_param_9];
	add.s32 	%r882, %r882, 4;
	and.b32  	%r901, %r817, 2147483644;
	setp.ne.s32 	%p149, %r882, %r901;
	@%p149 bra 	$L__BB3_41;
$L__BB3_50:
	ld.param.u32 	%r818, [_Z4bm3dILb1ELb0ELb0EEvPfPKfiiifiiiiifff_param_9];
	and.b32  	%r191, %r818, 3;
	setp.eq.s32 	%p150, %r191, 0;
	@%p150 bra 	$L__BB3_59;
	shfl.sync.idx.b32	%r536|%p151, %r855, %r901, 6175, -1;
	mov.b32 	%f56, %r536;
	shfl.sync.idx.b32	%r192|%p152, %r854, %r901, 6175, -1;
	shfl.sync.idx.b32	%r193|%p153, %r850, %r901, 6175, -1;
	setp.leu.f32 	%p154, %f3275, %f56;
	setp.gt.f32 	%p155, %f3275, %f56;
	selp.u32 	%r537, 1, 0, %p155;
	shfl.sync.up.b32	%r194|%p156, %r537, 1, 6144, -1;
	mov.b32 	%r538, %f3275;
	shfl.sync.up.b32	%r195|%p157, %r538, 1, 6144, -1;
	shfl.sync.up.b32	%r196|%p158, %r957, 1, 6144, -1;
	shfl.sync.up.b32	%r197|%p159, %r956, 1, 6144, -1;
	shfl.sync.up.b32	%r198|%p160, %r955, 1, 6144, -1;
	@%p154 bra 	$L__BB3_53;
	setp.eq.s32 	%p161, %r2, 0;
	mov.b32 	%f306, %r195;
	setp.eq.s32 	%p162, %r194, 0;
	or.pred  	%p163, %p161, %p162;
	selp.f32 	%f3275, %f56, %f306, %p163;
	selp.b32 	%r957, %r192, %r196, %p163;
	selp.b32 	%r956, %r193, %r197, %p163;
	selp.b32 	%r955, %r69, %r198, %p163;
$L__BB3_53:
	setp.eq.s32 	%p164, %r191, 1;
	@%p164 bra 	$L__BB3_59;
	add.s32 	%r539, %r901, 1;
	shfl.sync.idx.b32	%r540|%p165, %r855, %r539, 6175, -1;
	mov.b32 	%f59, %r540;
	shfl.sync.idx.b32	%r205|%p166, %r854, %r539, 6175, -1;
	shfl.sync.idx.b32	%r206|%p167, %r850, %r539, 6175, -1;
	setp.leu.f32 	%p168, %f3275, %f59;
	setp.gt.f32 	%p169, %f3275, %f59;
	selp.u32 	%r541, 1, 0, %p169;
	shfl.sync.up.b32	%r207|%p170, %r541, 1, 6144, -1;
	mov.b32 	%r542, %f3275;
	shfl.sync.up.b32	%r208|%p171, %r542, 1, 6144, -1;
	shfl.sync.up.b32	%r209|%p172, %r957, 1, 6144, -1;
	shfl.sync.up.b32	%r210|%p173, %r956, 1, 6144, -1;
	shfl.sync.up.b32	%r211|%p174, %r955, 1, 6144, -1;
	@%p168 bra 	$L__BB3_56;
	setp.eq.s32 	%p175, %r2, 0;
	mov.b32 	%f307, %r208;
	setp.eq.s32 	%p176, %r207, 0;
	or.pred  	%p177, %p175, %p176;
	selp.f32 	%f3275, %f59, %f307, %p177;
	selp.b32 	%r957, %r205, %r209, %p177;
	selp.b32 	%r956, %r206, %r210, %p177;
	selp.b32 	%r955, %r69, %r211, %p177;
$L__BB3_56:
	setp.eq.s32 	%p178, %r191, 2;
	@%p178 bra 	$L__BB3_59;
	add.s32 	%r543, %r901, 2;
	shfl.sync.idx.b32	%r544|%p179, %r855, %r543, 6175, -1;
	mov.b32 	%f62, %r544;
	shfl.sync.idx.b32	%r218|%p180, %r854, %r543, 6175, -1;
	shfl.sync.idx.b32	%r219|%p181, %r850, %r543, 6175, -1;
	setp.leu.f32 	%p182, %f3275, %f62;
	setp.gt.f32 	%p183, %f3275, %f62;
	selp.u32 	%r545, 1, 0, %p183;
	shfl.sync.up.b32	%r220|%p184, %r545, 1, 6144, -1;
	mov.b32 	%r546, %f3275;
	shfl.sync.up.b32	%r221|%p185, %r546, 1, 6144, -1;
	shfl.sync.up.b32	%r222|%p186, %r957, 1, 6144, -1;
	shfl.sync.up.b32	%r223|%p187, %r956, 1, 6144, -1;
	shfl.sync.up.b32	%r224|%p188, %r955, 1, 6144, -1;
	@%p182 bra 	$L__BB3_59;
	setp.eq.s32 	%p189, %r2, 0;
	mov.b32 	%f308, %r221;
	setp.eq.s32 	%p190, %r220, 0;
	or.pred  	%p191, %p189, %p190;
	selp.f32 	%f3275, %f62, %f308, %p191;
	selp.b32 	%r957, %r218, %r222, %p191;
	selp.b32 	%r956, %r219, %r223, %p191;
	selp.b32 	%r955, %r69, %r224, %p191;
$L__BB3_59:
	ld.param.u32 	%r807, [_Z4bm3dILb1ELb0ELb0EEvPfPKfiiifiiiiifff_param_8];
	add.s32 	%r849, %r63, 1;
	setp.ne.s32 	%p192, %r807, %r63;
	@%p192 bra 	$L__BB3_20;
$L__BB3_60:
	ld.param.u32 	%r808, [_Z4bm3dILb1ELb0ELb0EEvPfPKfiiifiiiiifff_param_8];
	setp.lt.s32 	%p193, %r808, 1;
	@%p193 bra 	$L__BB3_103;
	mov.b32 	%r917, 1;
$L__BB3_62:
	mov.u32 	%r235, %r917;
	ld.param.u32 	%r819, [_Z4bm3dILb1ELb0ELb0EEvPfPKfiiifiiiiifff_param_9];
	setp.lt.s32 	%p194, %r819, 1;
	mov.b32 	%r940, 0;
	mov.b32 	%r948, 2139095039;
	mov.u32 	%r941, %r940;
	@%p194 bra 	$L__BB3_81;
	mov.f32 	%f3292, 0f7F7FFFFF;
	mov.b32 	%r923, 0;
	mov.u32 	%r941, %r923;
	mov.u32 	%r940, %r923;
$L__BB3_64:
	ld.param.u32 	%r826, [_Z4bm3dILb1ELb0ELb0EEvPfPKfiiifiiiiifff_param_10];
	shfl.sync.idx.b32	%r551|%p195, %r842, %r923, 6175, -1;
	shfl.sync.idx.b32	%r552|%p196, %r841, %r923, 6175, -1;
	sub.s32 	%r553, %r551, %r826;
	max.s32 	%r244, %r553, 0;
	add.s32 	%r554, %r551, %r826;
	min.s32 	%r245, %r554, %r6;
	sub.s32 	%r555, %r552, %r826;
	max.s32 	%r926, %r555, 0;
	add.s32 	%r556, %r552, %r826;
	min.s32 	%r247, %r556, %r7;
	setp.gt.s32 	%p197, %r926, %r247;
	@%p197 bra 	$L__BB3_79;
	ld.param.u32 	%r809, [_Z4bm3dILb1ELb0ELb0EEvPfPKfiiifiiiiifff_param_8];
	ld.param.u32 	%r800, [_Z4bm3dILb1ELb0ELb0EEvPfPKfiiifiiiiifff_param_4];
	ld.param.u64 	%rd366, [_Z4bm3dILb1ELb0ELb0EEvPfPKfiiifiiiiifff_param_1];
	mad.lo.s32 	%r557, %r926, %r800, %r244;
	cvt.s64.s32 	%rd102, %r557;
	add.s32 	%r558, %r235, %r809;
	mad.lo.s32 	%r559, %r558, %r10, %r2;
	cvt.s64.s32 	%rd103, %r559;
	add.s64 	%rd104, %rd102, %rd103;
	cvta.to.global.u64 	%rd105, %rd366;
	shl.b64 	%rd106, %rd104, 2;
	add.s64 	%rd374, %rd105, %rd106;
$L__BB3_66:
	mov.u64 	%rd375, %rd374;
	mov.u32 	%r248, %r926;
	ld.param.u32 	%r801, [_Z4bm3dILb1ELb0ELb0EEvPfPKfiiifiiiiifff_param_4];
	setp.gt.s32 	%p198, %r244, %r245;
	mul.wide.s32 	%rd107, %r801, 4;
	add.s64 	%rd374, %rd375, %rd107;
	@%p198 bra 	$L__BB3_78;
	sub.s32 	%r561, %r245, %r244;
	and.b32  	%r562, %r561, 1;
	setp.eq.b32 	%p199, %r562, 1;
	mov.u32 	%r931, %r244;
	@%p199 bra 	$L__BB3_71;
	bar.warp.sync 	%r62;
	ld.global.nc.f32 	%f311, [%rd375];
	sub.f32 	%f312, %f1, %f311;
	fma.rn.f32 	%f313, %f312, %f312, 0f00000000;
	ld.global.nc.f32 	%f314, [%rd374];
	sub.f32 	%f315, %f2, %f314;
	fma.rn.f32 	%f316, %f315, %f315, 0f00000000;
	add.s64 	%rd108, %rd374, %rd3;
	ld.global.nc.f32 	%f317, [%rd108];
	sub.f32 	%f318, %f3, %f317;
	fma.rn.f32 	%f319, %f318, %f318, %f313;
	add.s64 	%rd109, %rd108, %rd3;
	ld.global.nc.f32 	%f320, [%rd109];
	sub.f32 	%f321, %f4, %f320;
	fma.rn.f32 	%f322, %f321, %f321, %f316;
	add.s64 	%rd110, %rd109, %rd3;
	ld.global.nc.f32 	%f323, [%rd110];
	sub.f32 	%f324, %f5, %f323;
	fma.rn.f32 	%f325, %f324, %f324, %f319;
	add.s64 	%rd111, %rd110, %rd3;
	ld.global.nc.f32 	%f326, [%rd111];
	sub.f32 	%f327, %f6, %f326;
	fma.rn.f32 	%f328, %f327, %f327, %f322;
	add.s64 	%rd112, %rd111, %rd3;
	ld.global.nc.f32 	%f329, [%rd112];
	sub.f32 	%f330, %f7, %f329;
	fma.rn.f32 	%f331, %f330, %f330, %f325;
	add.s64 	%rd113, %rd112, %rd3;
	ld.global.nc.f32 	%f332, [%rd113];
	sub.f32 	%f333, %f8, %f332;
	fma.rn.f32 	%f334, %f333, %f333, %f328;
	add.f32 	%f335, %f331, %f334;
	mov.b32 	%r563, %f335;
	shfl.sync.bfly.b32	%r564|%p200, %r563, 1, 6175, %r62;
	mov.b32 	%f336, %r564;
	add.f32 	%f337, %f335, %f336;
	mov.b32 	%r565, %f337;
	shfl.sync.bfly.b32	%r566|%p201, %r565, 2, 6175, %r62;
	mov.b32 	%f338, %r566;
	add.f32 	%f339, %f337, %f338;
	mov.b32 	%r567, %f339;
	shfl.sync.bfly.b32	%r568|%p202, %r567, 4, 6175, %r62;
	mov.b32 	%f340, %r568;
	add.f32 	%f69, %f339, %f340;
	mov.b32 	%r569, %f3292;
	shfl.sync.up.b32	%r251|%p203, %r569, 1, 6144, %r62;
	shfl.sync.up.b32	%r252|%p204, %r940, 1, 6144, %r62;
	shfl.sync.up.b32	%r253|%p205, %r941, 1, 6144, %r62;
	setp.geu.f32 	%p206, %f69, %f3292;
	setp.lt.f32 	%p207, %f69, %f3292;
	selp.u32 	%r570, 1, 0, %p207;
	shfl.sync.up.b32	%r254|%p208, %r570, 1, 6144, %r62;
	@%p206 bra 	$L__BB3_70;
	setp.eq.s32 	%p209, %r2, 0;
	mov.b32 	%f341, %r251;
	setp.eq.s32 	%p210, %r254, 0;
	or.pred  	%p211, %p209, %p210;
	selp.f32 	%f3292, %f69, %f341, %p211;
	selp.b32 	%r940, %r244, %r252, %p211;
	selp.b32 	%r941, %r248, %r253, %p211;
$L__BB3_70:
	add.s32 	%r931, %r244, 1;
	add.s64 	%rd375, %rd375, 4;
$L__BB3_71:
	setp.eq.s32 	%p212, %r245, %r244;
	@%p212 bra 	$L__BB3_78;
	sub.s32 	%r937, %r931, %r245;
	add.s32 	%r936, %r931, -1;
	add.s64 	%rd376, %rd375, 4;
$L__BB3_73:
	add.s32 	%r936, %r936, 2;
	add.s64 	%rd114, %rd376, -4;
	bar.warp.sync 	%r62;
	ld.global.nc.f32 	%f342, [%rd376+-4];
	sub.f32 	%f343, %f1, %f342;
	fma.rn.f32 	%f344, %f343, %f343, 0f00000000;
	add.s64 	%rd27, %rd114, %rd3;
	ld.global.nc.f32 	%f345, [%rd27];
	sub.f32 	%f346, %f2, %f345;
	fma.rn.f32 	%f347, %f346, %f346, 0f00000000;
	add.s64 	%rd28, %rd27, %rd3;
	ld.global.nc.f32 	%f348, [%rd28];
	sub.f32 	%f349, %f3, %f348;
	fma.rn.f32 	%f350, %f349, %f349, %f344;
	add.s64 	%rd29, %rd28, %rd3;
	ld.global.nc.f32 	%f351, [%rd29];
	sub.f32 	%f352, %f4, %f351;
	fma.rn.f32 	%f353, %f352, %f352, %f347;
	add.s64 	%rd30, %rd29, %rd3;
	ld.global.nc.f32 	%f354, [%rd30];
	sub.f32 	%f355, %f5, %f354;
	fma.rn.f32 	%f356, %f355, %f355, %f350;
	add.s64 	%rd31, %rd30, %rd3;
	ld.global.nc.f32 	%f357, [%rd31];
	sub.f32 	%f358, %f6, %f357;
	fma.rn.f32 	%f359, %f358, %f358, %f353;
	add.s64 	%rd32, %rd31, %rd3;
	ld.global.nc.f32 	%f360, [%rd32];
	sub.f32 	%f361, %f7, %f360;
	fma.rn.f32 	%f362, %f361, %f361, %f356;
	add.s64 	%rd33, %rd32, %rd3;
	ld.global.nc.f32 	%f363, [%rd33];
	sub.f32 	%f364, %f8, %f363;
	fma.rn.f32 	%f365, %f364, %f364, %f359;
	add.f32 	%f366, %f362, %f365;
	mov.b32 	%r571, %f366;
	shfl.sync.bfly.b32	%r572|%p213, %r571, 1, 6175, %r62;
	mov.b32 	%f367, %r572;
	add.f32 	%f368, %f366, %f367;
	mov.b32 	%r573, %f368;
	shfl.sync.bfly.b32	%r574|%p214, %r573, 2, 6175, %r62;
	mov.b32 	%f369, %r574;
	add.f32 	%f370, %f368, %f369;
	mov.b32 	%r575, %f370;
	shfl.sync.bfly.b32	%r576|%p215, %r575, 4, 6175, %r62;
	mov.b32 	%f371, %r576;
	add.f32 	%f75, %f370, %f371;
	mov.b32 	%r577, %f3292;
	shfl.sync.up.b32	%r272|%p216, %r577, 1, 6144, %r62;
	shfl.sync.up.b32	%r273|%p217, %r940, 1, 6144, %r62;
	shfl.sync.up.b32	%r274|%p218, %r941, 1, 6144, %r62;
	setp.geu.f32 	%p219, %f75, %f3292;
	setp.lt.f32 	%p220, %f75, %f3292;
	selp.u32 	%r578, 1, 0, %p220;
	shfl.sync.up.b32	%r275|%p221, %r578, 1, 6144, %r62;
	@%p219 bra 	$L__BB3_75;
	setp.eq.s32 	%p222, %r2, 0;
	mov.b32 	%f372, %r272;
	setp.eq.s32 	%p223, %r275, 0;
	or.pred  	%p224, %p222, %p223;
	selp.f32 	%f3292, %f75, %f372, %p224;
	add.s32 	%r579, %r936, -1;
	selp.b32 	%r940, %r579, %r273, %p224;
	selp.b32 	%r941, %r248, %r274, %p224;
$L__BB3_75:
	bar.warp.sync 	%r62;
	ld.global.nc.f32 	%f373, [%rd376];
	sub.f32 	%f374, %f1, %f373;
	fma.rn.f32 	%f375, %f374, %f374, 0f00000000;
	ld.global.nc.f32 	%f376, [%rd27+4];
	sub.f32 	%f377, %f2, %f376;
	fma.rn.f32 	%f378, %f377, %f377, 0f00000000;
	ld.global.nc.f32 	%f379, [%rd28+4];
	sub.f32 	%f380, %f3, %f379;
	fma.rn.f32 	%f381, %f380, %f380, %f375;
	ld.global.nc.f32 	%f382, [%rd29+4];
	sub.f32 	%f383, %f4, %f382;
	fma.rn.f32 	%f384, %f383, %f383, %f378;
	ld.global.nc.f32 	%f385, [%rd30+4];
	sub.f32 	%f386, %f5, %f385;
	fma.rn.f32 	%f387, %f386, %f386, %f381;
	ld.global.nc.f32 	%f388, [%rd31+4];
	sub.f32 	%f389, %f6, %f388;
	fma.rn.f32 	%f390, %f389, %f389, %f384;
	ld.global.nc.f32 	%f391, [%rd32+4];
	sub.f32 	%f392, %f7, %f391;
	fma.rn.f32 	%f393, %f392, %f392, %f387;
	ld.global.nc.f32 	%f394, [%rd33+4];
	sub.f32 	%f395, %f8, %f394;
	fma.rn.f32 	%f396, %f395, %f395, %f390;
	add.f32 	%f397, %f393, %f396;
	mov.b32 	%r580, %f397;
	shfl.sync.bfly.b32	%r581|%p225, %r580, 1, 6175, %r62;
	mov.b32 	%f398, %r581;
	add.f32 	%f399, %f397, %f398;
	mov.b32 	%r582, %f399;
	shfl.sync.bfly.b32	%r583|%p226, %r582, 2, 6175, %r62;
	mov.b32 	%f400, %r583;
	add.f32 	%f401, %f399, %f400;
	mov.b32 	%r584, %f401;
	shfl.sync.bfly.b32	%r585|%p227, %r584, 4, 6175, %r62;
	mov.b32 	%f402, %r585;
	add.f32 	%f78, %f401, %f402;
	mov.b32 	%r586, %f3292;
	shfl.sync.up.b32	%r280|%p228, %r586, 1, 6144, %r62;
	shfl.sync.up.b32	%r281|%p229, %r940, 1, 6144, %r62;
	shfl.sync.up.b32	%r282|%p230, %r941, 1, 6144, %r62;
	setp.geu.f32 	%p231, %f78, %f3292;
	setp.lt.f32 	%p232, %f78, %f3292;
	selp.u32 	%r587, 1, 0, %p232;
	shfl.sync.up.b32	%r283|%p233, %r587, 1, 6144, %r62;
	@%p231 bra 	$L__BB3_77;
	setp.eq.s32 	%p234, %r2, 0;
	mov.b32 	%f403, %r280;
	setp.eq.s32 	%p235, %r283, 0;
	or.pred  	%p236, %p234, %p235;
	selp.f32 	%f3292, %f78, %f403, %p236;
	selp.b32 	%r940, %r936, %r281, %p236;
	selp.b32 	%r941, %r248, %r282, %p236;
$L__BB3_77:
	add.s32 	%r937, %r937, 2;
	add.s64 	%rd376, %rd376, 8;
	setp.ne.s32 	%p237, %r937, 1;
	@%p237 bra 	$L__BB3_73;
$L__BB3_78:
	add.s32 	%r926, %r248, 1;
	setp.ne.s32 	%p238, %r248, %r247;
	@%p238 bra 	$L__BB3_66;
$L__BB3_79:
	ld.param.u32 	%r820, [_Z4bm3dILb1ELb0ELb0EEvPfPKfiiifiiiiifff_param_9];
	add.s32 	%r923, %r923, 1;
	setp.ne.s32 	%p239, %r923, %r820;
	@%p239 bra 	$L__BB3_64;
	mov.b32 	%r948, %f3292;
$L__BB3_81:
	mov.u32 	%r841, %r941;
	mov.u32 	%r842, %r940;
	ld.param.u32 	%r821, [_Z4bm3dILb1ELb0ELb0EEvPfPKfiiifiiiiifff_param_9];
	setp.lt.s32 	%p240, %r821, 1;
	@%p240 bra 	$L__BB3_102;
	ld.param.u32 	%r822, [_Z4bm3dILb1ELb0ELb0EEvPfPKfiiifiiiiifff_param_9];
	ld.param.u32 	%r810, [_Z4bm3dILb1ELb0ELb0EEvPfPKfiiifiiiiifff_param_8];
	add.s32 	%r299, %r235, %r810;
	setp.lt.u32 	%p241, %r822, 4;
	mov.b32 	%r970, 0;
	@%p241 bra 	$L__BB3_93;
	mov.b32 	%r951, 0;
$L__BB3_84:
	shfl.sync.idx.b32	%r591|%p242, %r948, %r951, 6175, -1;
	mov.b32 	%f84, %r591;
	shfl.sync.idx.b32	%r304|%p243, %r842, %r951, 6175, -1;
	shfl.sync.idx.b32	%r305|%p244, %r841, %r951, 6175, -1;
	setp.leu.f32 	%p245, %f3275, %f84;
	setp.gt.f32 	%p246, %f3275, %f84;
	selp.u32 	%r592, 1, 0, %p246;
	shfl.sync.up.b32	%r306|%p247, %r592, 1, 6144, -1;
	mov.b32 	%r593, %f3275;
	shfl.sync.up.b32	%r307|%p248, %r593, 1, 6144, -1;
	shfl.sync.up.b32	%r308|%p249, %r957, 1, 6144, -1;
	shfl.sync.up.b32	%r309|%p250, %r956, 1, 6144, -1;
	shfl.sync.up.b32	%r310|%p251, %r955, 1, 6144, -1;
	@%p245 bra 	$L__BB3_86;
	setp.eq.s32 	%p252, %r2, 0;
	mov.b32 	%f405, %r307;
	setp.eq.s32 	%p253, %r306, 0;
	or.pred  	%p254, %p252, %p253;
	selp.f32 	%f3275, %f84, %f405, %p254;
	selp.b32 	%r957, %r304, %r308, %p254;
	selp.b32 	%r956, %r305, %r309, %p254;
	selp.b32 	%r955, %r299, %r310, %p254;
$L__BB3_86:
	add.s32 	%r594, %r951, 1;
	shfl.sync.idx.b32	%r595|%p255, %r948, %r594, 6175, -1;
	mov.b32 	%f87, %r595;
	shfl.sync.idx.b32	%r317|%p256, %r842, %r594, 6175, -1;
	shfl.sync.idx.b32	%r318|%p257, %r841, %r594, 6175, -1;
	setp.leu.f32 	%p258, %f3275, %f87;
	setp.gt.f32 	%p259, %f3275, %f87;
	selp.u32 	%r596, 1, 0, %p259;
	shfl.sync.up.b32	%r319|%p260, %r596, 1, 6144, -1;
	mov.b32 	%r597, %f3275;
	shfl.sync.up.b32	%r320|%p261, %r597, 1, 6144, -1;
	shfl.sync.up.b32	%r321|%p262, %r957, 1, 6144, -1;
	shfl.sync.up.b32	%r322|%p263, %r956, 1, 6144, -1;
	shfl.sync.up.b32	%r323|%p264, %r955, 1, 6144, -1;
	@%p258 bra 	$L__BB3_88;
	setp.eq.s32 	%p265, %r2, 0;
	mov.b32 	%f406, %r320;
	setp.eq.s32 	%p266, %r319, 0;
	or.pred  	%p267, %p265, %p266;
	selp.f32 	%f3275, %f87, %f406, %p267;
	selp.b32 	%r957, %r317, %r321, %p267;
	selp.b32 	%r956, %r318, %r322, %p267;
	selp.b32 	%r955, %r299, %r323, %p267;
$L__BB3_88:
	add.s32 	%r598, %r951, 2;
	shfl.sync.idx.b32	%r599|%p268, %r948, %r598, 6175, -1;
	mov.b32 	%f90, %r599;
	shfl.sync.idx.b32	%r330|%p269, %r842, %r598, 6175, -1;
	shfl.sync.idx.b32	%r331|%p270, %r841, %r598, 6175, -1;
	setp.leu.f32 	%p271, %f3275, %f90;
	setp.gt.f32 	%p272, %f3275, %f90;
	selp.u32 	%r600, 1, 0, %p272;
	shfl.sync.up.b32	%r332|%p273, %r600, 1, 6144, -1;
	mov.b32 	%r601, %f3275;
	shfl.sync.up.b32	%r333|%p274, %r601, 1, 6144, -1;
	shfl.sync.up.b32	%r334|%p275, %r957, 1, 6144, -1;
	shfl.sync.up.b32	%r335|%p276, %r956, 1, 6144, -1;
	shfl.sync.up.b32	%r336|%p277, %r955, 1, 6144, -1;
	@%p271 bra 	$L__BB3_90;
	setp.eq.s32 	%p278, %r2, 0;
	mov.b32 	%f407, %r333;
	setp.eq.s32 	%p279, %r332, 0;
	or.pred  	%p280, %p278, %p279;
	selp.f32 	%f3275, %f90, %f407, %p280;
	selp.b32 	%r957, %r330, %r334, %p280;
	selp.b32 	%r956, %r331, %r335, %p280;
	selp.b32 	%r955, %r299, %r336, %p280;
$L__BB3_90:
	add.s32 	%r602, %r951, 3;
	shfl.sync.idx.b32	%r603|%p281, %r948, %r602, 6175, -1;
	mov.b32 	%f93, %r603;
	shfl.sync.idx.b32	%r343|%p282, %r842, %r602, 6175, -1;
	shfl.sync.idx.b32	%r344|%p283, %r841, %r602, 6175, -1;
	setp.leu.f32 	%p284, %f3275, %f93;
	setp.gt.f32 	%p285, %f3275, %f93;
	selp.u32 	%r604, 1, 0, %p285;
	shfl.sync.up.b32	%r345|%p286, %r604, 1, 6144, -1;
	mov.b32 	%r605, %f3275;
	shfl.sync.up.b32	%r346|%p287, %r605, 1, 6144, -1;
	shfl.sync.up.b32	%r347|%p288, %r957, 1, 6144, -1;
	shfl.sync.up.b32	%r348|%p289, %r956, 1, 6144, -1;
	shfl.sync.up.b32	%r349|%p290, %r955, 1, 6144, -1;
	@%p284 bra 	$L__BB3_92;
	setp.eq.s32 	%p291, %r2, 0;
	mov.b32 	%f408, %r346;
	setp.eq.s32 	%p292, %r345, 0;
	or.pred  	%p293, %p291, %p292;
	selp.f32 	%f3275, %f93, %f408, %p293;
	selp.b32 	%r957, %r343, %r347, %p293;
	selp.b32 	%r956, %r344, %r348, %p293;
	selp.b32 	%r955, %r299, %r349, %p293;
$L__BB3_92:
	ld.param.u32 	%r823, [_Z4bm3dILb1ELb0ELb0EEvPfPKfiiifiiiiifff_param_9];
	add.s32 	%r951, %r951, 4;
	and.b32  	%r970, %r823, 2147483644;
	setp.ne.s32 	%p294, %r951, %r970;
	@%p294 bra 	$L__BB3_84;
$L__BB3_93:
	ld.param.u32 	%r824, [_Z4bm3dILb1ELb0ELb0EEvPfPKfiiifiiiiifff_param_9];
	and.b32  	%r365, %r824, 3;
	setp.eq.s32 	%p295, %r365, 0;
	@%p295 bra 	$L__BB3_102;
	shfl.sync.idx.b32	%r606|%p296, %r948, %r970, 6175, -1;
	mov.b32 	%f98, %r606;
	shfl.sync.idx.b32	%r366|%p297, %r842, %r970, 6175, -1;
	shfl.sync.idx.b32	%r367|%p298, %r841, %r970, 6175, -1;
	setp.leu.f32 	%p299, %f3275, %f98;
	setp.gt.f32 	%p300, %f3275, %f98;
	selp.u32 	%r607, 1, 0, %p300;
	shfl.sync.up.b32	%r368|%p301, %r607, 1, 6144, -1;
	mov.b32 	%r608, %f3275;
	shfl.sync.up.b32	%r369|%p302, %r608, 1, 6144, -1;
	shfl.sync.up.b32	%r370|%p303, %r957, 1, 6144, -1;
	shfl.sync.up.b32	%r371|%p304, %r956, 1, 6144, -1;
	shfl.sync.up.b32	%r372|%p305, %r955, 1, 6144, -1;
	@%p299 bra 	$L__BB3_96;
	setp.eq.s32 	%p306, %r2, 0;
	mov.b32 	%f409, %r369;
	setp.eq.s32 	%p307, %r368, 0;
	or.pred  	%p308, %p306, %p307;
	selp.f32 	%f3275, %f98, %f409, %p308;
	selp.b32 	%r957, %r366, %r370, %p308;
	selp.b32 	%r956, %r367, %r371, %p308;
	selp.b32 	%r955, %r299, %r372, %p308;
$L__BB3_96:
	setp.eq.s32 	%p309, %r365, 1;
	@%p309 bra 	$L__BB3_102;
	add.s32 	%r609, %r970, 1;
	shfl.sync.idx.b32	%r610|%p310, %r948, %r609, 6175, -1;
	mov.b32 	%f101, %r610;
	shfl.sync.idx.b32	%r379|%p311, %r842, %r609, 6175, -1;
	shfl.sync.idx.b32	%r380|%p312, %r841, %r609, 6175, -1;
	setp.leu.f32 	%p313, %f3275, %f101;
	setp.gt.f32 	%p314, %f3275, %f101;
	selp.u32 	%r611, 1, 0, %p314;
	shfl.sync.up.b32	%r381|%p315, %r611, 1, 6144, -1;
	mov.b32 	%r612, %f3275;
	shfl.sync.up.b32	%r382|%p316, %r612, 1, 6144, -1;
	shfl.sync.up.b32	%r383|%p317, %r957, 1, 6144, -1;
	shfl.sync.up.b32	%r384|%p318, %r956, 1, 6144, -1;
	shfl.sync.up.b32	%r385|%p319, %r955, 1, 6144, -1;
	@%p313 bra 	$L__BB3_99;
	setp.eq.s32 	%p320, %r2, 0;
	mov.b32 	%f410, %r382;
	setp.eq.s32 	%p321, %r381, 0;
	or.pred  	%p322, %p320, %p321;
	selp.f32 	%f3275, %f101, %f410, %p322;
	selp.b32 	%r957, %r379, %r383, %p322;
	selp.b32 	%r956, %r380, %r384, %p322;
	selp.b32 	%r955, %r299, %r385, %p322;
$L__BB3_99:
	setp.eq.s32 	%p323, %r365, 2;
	@%p323 bra 	$L__BB3_102;
	add.s32 	%r613, %r970, 2;
	shfl.sync.idx.b32	%r614|%p324, %r948, %r613, 6175, -1;
	mov.b32 	%f104, %r614;
	shfl.sync.idx.b32	%r392|%p325, %r842, %r613, 6175, -1;
	shfl.sync.idx.b32	%r393|%p326, %r841, %r613, 6175, -1;
	setp.leu.f32 	%p327, %f3275, %f104;
	setp.gt.f32 	%p328, %f3275, %f104;
	selp.u32 	%r615, 1, 0, %p328;
	shfl.sync.up.b32	%r394|%p329, %r615, 1, 6144, -1;
	mov.b32 	%r616, %f3275;
	shfl.sync.up.b32	%r395|%p330, %r616, 1, 6144, -1;
	shfl.sync.up.b32	%r396|%p331, %r957, 1, 6144, -1;
	shfl.sync.up.b32	%r397|%p332, %r956, 1, 6144, -1;
	shfl.sync.up.b32	%r398|%p333, %r955, 1, 6144, -1;
	@%p327 bra 	$L__BB3_102;
	setp.eq.s32 	%p334, %r2, 0;
	mov.b32 	%f411, %r395;
	setp.eq.s32 	%p335, %r394, 0;
	or.pred  	%p336, %p334, %p335;
	selp.f32 	%f3275, %f104, %f411, %p336;
	selp.b32 	%r957, %r392, %r396, %p336;
	selp.b32 	%r956, %r393, %r397, %p336;
	selp.b32 	%r955, %r299, %r398, %p336;
$L__BB3_102:
	ld.param.u32 	%r811, [_Z4bm3dILb1ELb0ELb0EEvPfPKfiiifiiiiifff_param_8];
	add.s32 	%r917, %r235, 1;
	setp.ne.s32 	%p337, %r235, %r811;
	@%p337 bra 	$L__BB3_62;
$L__BB3_103:
	ld.param.f32 	%f3253, [_Z4bm3dILb1ELb0ELb0EEvPfPKfiiifiiiiifff_param_13];
	ld.param.u32 	%r812, [_Z4bm3dILb1ELb0ELb0EEvPfPKfiiifiiiiifff_param_8];
	ld.param.f32 	%f3252, [_Z4bm3dILb1ELb0ELb0EEvPfPKfiiifiiiiifff_param_5];
	ld.param.u32 	%r802, [_Z4bm3dILb1ELb0ELb0EEvPfPKfiiifiiiiifff_param_4];
	ld.param.u32 	%r790, [_Z4bm3dILb1ELb0ELb0EEvPfPKfiiifiiiiifff_param_3];
	ld.param.u64 	%rd367, [_Z4bm3dILb1ELb0ELb0EEvPfPKfiiifiiiiifff_param_1];
	ld.param.u64 	%rd365, [_Z4bm3dILb1ELb0ELb0EEvPfPKfiiifiiiiifff_param_0];
	setp.eq.s32 	%p338, %r2, 0;
	setp.eq.s32 	%p339, %r957, %r8;
	setp.eq.s32 	%p340, %r956, %r9;
	and.pred  	%p341, %p339, %p340;
	setp.eq.s32 	%p342, %r955, %r812;
	and.pred  	%p343, %p341, %p342;
	selp.u32 	%r622, 1, 0, %p343;
	shfl.sync.bfly.b32	%r623|%p344, %r622, 1, 6175, -1;
	add.s32 	%r624, %r623, %r622;
	shfl.sync.bfly.b32	%r625|%p345, %r624, 2, 6175, -1;
	add.s32 	%r626, %r624, %r625;
	shfl.sync.bfly.b32	%r627|%p346, %r626, 4, 6175, -1;
	mov.b32 	%r628, %f3275;
	shfl.sync.up.b32	%r629|%p347, %r628, 1, 6144, -1;
	shfl.sync.up.b32	%r630|%p348, %r957, 1, 6144, -1;
	shfl.sync.up.b32	%r631|%p349, %r956, 1, 6144, -1;
	shfl.sync.up.b32	%r632|%p350, %r955, 1, 6144, -1;
	neg.s32 	%r633, %r627;
	setp.eq.s32 	%p351, %r626, %r633;
	selp.b32 	%r634, %r8, %r630, %p338;
	selp.b32 	%r635, %r9, %r631, %p338;
	selp.b32 	%r636, %r812, %r632, %p338;
	selp.b32 	%r637, %r636, %r955, %p351;
	selp.b32 	%r638, %r635, %r956, %p351;
	selp.b32 	%r639, %r634, %r957, %p351;
	shfl.sync.idx.b32	%r640|%p352, %r639, 0, 6175, -1;
	shfl.sync.idx.b32	%r641|%p353, %r638, 0, 6175, -1;
	shfl.sync.idx.b32	%r642|%p354, %r637, 0, 6175, -1;
	mul.lo.s32 	%r643, %r802, %r790;
	add.s32 	%r644, %r640, %r2;
	mad.lo.s32 	%r645, %r641, %r802, %r644;
	mad.lo.s32 	%r646, %r642, %r643, %r645;
	cvta.to.global.u64 	%rd243, %rd367;
	mul.wide.s32 	%rd244, %r646, 4;
	add.s64 	%rd245, %rd243, %rd244;
	ld.global.nc.f32 	%f668, [%rd245];
	mul.wide.s32 	%rd246, %r802, 4;
	add.s64 	%rd247, %rd245, %rd246;
	ld.global.nc.f32 	%f669, [%rd247];
	shl.b32 	%r647, %r802, 1;
	mul.wide.s32 	%rd248, %r647, 4;
	add.s64 	%rd249, %rd245, %rd248;
	ld.global.nc.f32 	%f670, [%rd249];
	mul.lo.s32 	%r648, %r802, 3;
	mul.wide.s32 	%rd250, %r648, 4;
	add.s64 	%rd251, %rd245, %rd250;
	ld.global.nc.f32 	%f671, [%rd251];
	shl.b32 	%r649, %r802, 2;
	mul.wide.s32 	%rd252, %r649, 4;
	add.s64 	%rd253, %rd245, %rd252;
	ld.global.nc.f32 	%f672, [%rd253];
	mul.lo.s32 	%r650, %r802, 5;
	mul.wide.s32 	%rd254, %r650, 4;
	add.s64 	%rd255, %rd245, %rd254;
	ld.global.nc.f32 	%f673, [%rd255];
	mul.lo.s32 	%r651, %r802, 6;
	mul.wide.s32 	%rd256, %r651, 4;
	add.s64 	%rd257, %rd245, %rd256;
	ld.global.nc.f32 	%f674, [%rd257];
	mul.lo.s32 	%r652, %r802, 7;
	mul.wide.s32 	%rd258, %r652, 4;
	add.s64 	%rd259, %rd245, %rd258;
	ld.global.nc.f32 	%f675, [%rd259];
	shfl.sync.idx.b32	%r653|%p355, %r639, 1, 6175, -1;
	shfl.sync.idx.b32	%r654|%p356, %r638, 1, 6175, -1;
	shfl.sync.idx.b32	%r655|%p357, %r637, 1, 6175, -1;
	add.s32 	%r656, %r653, %r2;
	mad.lo.s32 	%r657, %r654, %r802, %r656;
	mad.lo.s32 	%r658, %r655, %r643, %r657;
	mul.wide.s32 	%rd260, %r658, 4;
	add.s64 	%rd261, %rd243, %rd260;
	ld.global.nc.f32 	%f676, [%rd261];
	add.s64 	%rd262, %rd261, %rd246;
	ld.global.nc.f32 	%f677, [%rd262];
	add.s64 	%rd263, %rd261, %rd248;
	ld.global.nc.f32 	%f678, [%rd263];
	add.s64 	%rd264, %rd261, %rd250;
	ld.global.nc.f32 	%f679, [%rd264];
	add.s64 	%rd265, %rd261, %rd252;
	ld.global.nc.f32 	%f680, [%rd265];
	add.s64 	%rd266, %rd261, %rd254;
	ld.global.nc.f32 	%f681, [%rd266];
	add.s64 	%rd267, %rd261, %rd256;
	ld.global.nc.f32 	%f682, [%rd267];
	add.s64 	%rd268, %rd261, %rd258;
	ld.global.nc.f32 	%f683, [%rd268];
	shfl.sync.idx.b32	%r659|%p358, %r639, 2, 6175, -1;
	shfl.sync.idx.b32	%r660|%p359, %r638, 2, 6175, -1;
	shfl.sync.idx.b32	%r661|%p360, %r637, 2, 6175, -1;
	add.s32 	%r662, %r659, %r2;
	mad.lo.s32 	%r663, %r660, %r802, %r662;
	mad.lo.s32 	%r664, %r661, %r643, %r663;
	mul.wide.s32 	%rd269, %r664, 4;
	add.s64 	%rd270, %rd243, %rd269;
	ld.global.nc.f32 	%f684, [%rd270];
	add.s64 	%rd271, %rd270, %rd246;
	ld.global.nc.f32 	%f685, [%rd271];
	add.s64 	%rd272, %rd270, %rd248;
	ld.global.nc.f32 	%f686, [%rd272];
	add.s64 	%rd273, %rd270, %rd250;
	ld.global.nc.f32 	%f687, [%rd273];
	add.s64 	%rd274, %rd270, %rd252;
	ld.global.nc.f32 	%f688, [%rd274];
	add.s64 	%rd275, %rd270, %rd254;
	ld.global.nc.f32 	%f689, [%rd275];
	add.s64 	%rd276, %rd270, %rd256;
	ld.global.nc.f32 	%f690, [%rd276];
	add.s64 	%rd277, %rd270, %rd258;
	ld.global.nc.f32 	%f691, [%rd277];
	shfl.sync.idx.b32	%r665|%p361, %r639, 3, 6175, -1;
	shfl.sync.idx.b32	%r666|%p362, %r638, 3, 6175, -1;
	shfl.sync.idx.b32	%r667|%p363, %r637, 3, 6175, -1;
	add.s32 	%r668, %r665, %r2;
	mad.lo.s32 	%r669, %r666, %r802, %r668;
	mad.lo.s32 	%r670, %r667, %r643, %r669;
	mul.wide.s32 	%rd278, %r670, 4;
	add.s64 	%rd279, %rd243, %rd278;
	ld.global.nc.f32 	%f692, [%rd279];
	add.s64 	%rd280, %rd279, %rd246;
	ld.global.nc.f32 	%f693, [%rd280];
	add.s64 	%rd281, %rd279, %rd248;
	ld.global.nc.f32 	%f694, [%rd281];
	add.s64 	%rd282, %rd279, %rd250;
	ld.global.nc.f32 	%f695, [%rd282];
	add.s64 	%rd283, %rd279, %rd252;
	ld.global.nc.f32 	%f696, [%rd283];
	add.s64 	%rd284, %rd279, %rd254;
	ld.global.nc.f32 	%f697, [%rd284];
	add.s64 	%rd285, %rd279, %rd256;
	ld.global.nc.f32 	%f698, [%rd285];
	add.s64 	%rd286, %rd279, %rd258;
	ld.global.nc.f32 	%f699, [%rd286];
	shfl.sync.idx.b32	%r671|%p364, %r639, 4, 6175, -1;
	shfl.sync.idx.b32	%r672|%p365, %r638, 4, 6175, -1;
	shfl.sync.idx.b32	%r673|%p366, %r637, 4, 6175, -1;
	add.s32 	%r674, %r671, %r2;
	mad.lo.s32 	%r675, %r672, %r802, %r674;
	mad.lo.s32 	%r676, %r673, %r643, %r675;
	mul.wide.s32 	%rd287, %r676, 4;
	add.s64 	%rd288, %rd243, %rd287;
	ld.global.nc.f32 	%f700, [%rd288];
	add.s64 	%rd289, %rd288, %rd246;
	ld.global.nc.f32 	%f701, [%rd289];
	add.s64 	%rd290, %rd288, %rd248;
	ld.global.nc.f32 	%f702, [%rd290];
	add.s64 	%rd291, %rd288, %rd250;
	ld.global.nc.f32 	%f703, [%rd291];
	add.s64 	%rd292, %rd288, %rd252;
	ld.global.nc.f32 	%f704, [%rd292];
	add.s64 	%rd293, %rd288, %rd254;
	ld.global.nc.f32 	%f705, [%rd293];
	add.s64 	%rd294, %rd288, %rd256;
	ld.global.nc.f32 	%f706, [%rd294];
	add.s64 	%rd295, %rd288, %rd258;
	ld.global.nc.f32 	%f707, [%rd295];
	shfl.sync.idx.b32	%r677|%p367, %r639, 5, 6175, -1;
	shfl.sync.idx.b32	%r678|%p368, %r638, 5, 6175, -1;
	shfl.sync.idx.b32	%r679|%p369, %r637, 5, 6175, -1;
	add.s32 	%r680, %r677, %r2;
	mad.lo.s32 	%r681, %r678, %r802, %r680;
	mad.lo.s32 	%r682, %r679, %r643, %r681;
	mul.wide.s32 	%rd296, %r682, 4;
	add.s64 	%rd297, %rd243, %rd296;
	ld.global.nc.f32 	%f708, [%rd297];
	add.s64 	%rd298, %rd297, %rd246;
	ld.global.nc.f32 	%f709, [%rd298];
	add.s64 	%rd299, %rd297, %rd248;
	ld.global.nc.f32 	%f710, [%rd299];
	add.s64 	%rd300, %rd297, %rd250;
	ld.global.nc.f32 	%f711, [%rd300];
	add.s64 	%rd301, %rd297, %rd252;
	ld.global.nc.f32 	%f712, [%rd301];
	add.s64 	%rd302, %rd297, %rd254;
	ld.global.nc.f32 	%f713, [%rd302];
	add.s64 	%rd303, %rd297, %rd256;
	ld.global.nc.f32 	%f714, [%rd303];
	add.s64 	%rd304, %rd297, %rd258;
	ld.global.nc.f32 	%f715, [%rd304];
	shfl.sync.idx.b32	%r683|%p370, %r639, 6, 6175, -1;
	shfl.sync.idx.b32	%r684|%p371, %r638, 6, 6175, -1;
	shfl.sync.idx.b32	%r685|%p372, %r637, 6, 6175, -1;
	add.s32 	%r686, %r683, %r2;
	mad.lo.s32 	%r687, %r684, %r802, %r686;
	mad.lo.s32 	%r688, %r685, %r643, %r687;
	mul.wide.s32 	%rd305, %r688, 4;
	add.s64 	%rd306, %rd243, %rd305;
	ld.global.nc.f32 	%f716, [%rd306];
	add.s64 	%rd307, %rd306, %rd246;
	ld.global.nc.f32 	%f717, [%rd307];
	add.s64 	%rd308, %rd306, %rd248;
	ld.global.nc.f32 	%f718, [%rd308];
	add.s64 	%rd309, %rd306, %rd250;
	ld.global.nc.f32 	%f719, [%rd309];
	add.s64 	%rd310, %rd306, %rd252;
	ld.global.nc.f32 	%f720, [%rd310];
	add.s64 	%rd311, %rd306, %rd254;
	ld.global.nc.f32 	%f721, [%rd311];
	add.s64 	%rd312, %rd306, %rd256;
	ld.global.nc.f32 	%f722, [%rd312];
	add.s64 	%rd313, %rd306, %rd258;
	ld.global.nc.f32 	%f723, [%rd313];
	shfl.sync.idx.b32	%r689|%p373, %r639, 7, 6175, -1;
	shfl.sync.idx.b32	%r690|%p374, %r638, 7, 6175, -1;
	shfl.sync.idx.b32	%r691|%p375, %r637, 7, 6175, -1;
	add.s32 	%r692, %r689, %r2;
	mad.lo.s32 	%r693, %r690, %r802, %r692;
	mad.lo.s32 	%r694, %r691, %r643, %r693;
	mul.wide.s32 	%rd314, %r694, 4;
	add.s64 	%rd315, %rd243, %rd314;
	ld.global.nc.f32 	%f724, [%rd315];
	add.s64 	%rd316, %rd315, %rd246;
	ld.global.nc.f32 	%f725, [%rd316];
	add.s64 	%rd317, %rd315, %rd248;
	ld.global.nc.f32 	%f726, [%rd317];
	add.s64 	%rd318, %rd315, %rd250;
	ld.global.nc.f32 	%f727, [%rd318];
	add.s64 	%rd319, %rd315, %rd252;
	ld.global.nc.f32 	%f728, [%rd319];
	add.s64 	%rd320, %rd315, %rd254;
	ld.global.nc.f32 	%f729, [%rd320];
	add.s64 	%rd321, %rd315, %rd256;
	ld.global.nc.f32 	%f730, [%rd321];
	add.s64 	%rd322, %rd315, %rd258;
	ld.global.nc.f32 	%f731, [%rd322];
	sub.f32 	%f732, %f668, %f675;
	add.f32 	%f733, %f668, %f675;
	sub.f32 	%f734, %f672, %f671;
	add.f32 	%f735, %f672, %f671;
	sub.f32 	%f736, %f670, %f673;
	sub.f32 	%f737, %f669, %f674;
	add.f32 	%f738, %f736, %f737;
	add.f32 	%f739, %f669, %f674;
	sub.f32 	%f740, %f736, %f737;
	add.f32 	%f741, %f670, %f673;
	mul.f32 	%f742, %f738, 0f3F3504F3;
	sub.f32 	%f743, %f732, %f742;
	mul.f32 	%f744, %f740, 0f3F3504F3;
	sub.f32 	%f745, %f734, %f744;
	fma.rn.f32 	%f746, %f745, 0f3F2B0DC1, %f743;
	mul.f32 	%f747, %f746, 0f3FD4DB31;
	mul.f32 	%f748, %f743, 0f3F2B0DC1;
	sub.f32 	%f749, %f745, %f748;
	mul.f32 	%f750, %f749, 0fBFD4DB31;
	add.f32 	%f751, %f733, %f735;
	add.f32 	%f752, %f741, %f739;
	sub.f32 	%f753, %f751, %f752;
	mul.f32 	%f754, %f753, 0f3FB504F3;
	add.f32 	%f755, %f751, %f752;
	mul.f32 	%f756, %f755, 0f3FB504F3;
	add.f32 	%f757, %f732, %f742;
	add.f32 	%f758, %f734, %f744;
	mul.f32 	%f759, %f758, 0f3E4BAFAF;
	sub.f32 	%f760, %f757, %f759;
	mul.f32 	%f761, %f760, 0f3FFB14BE;
	fma.rn.f32 	%f762, %f757, 0f3E4BAFAF, %f758;
	mul.f32 	%f763, %f762, 0f3FFB14BE;
	sub.f32 	%f764, %f733, %f735;
	sub.f32 	%f765, %f741, %f739;
	mul.f32 	%f766, %f765, 0f3ED413CD;
	sub.f32 	%f767, %f764, %f766;
	mul.f32 	%f768, %f767, 0f3FEC835E;
	fma.rn.f32 	%f769, %f764, 0f3ED413CD, %f765;
	mul.f32 	%f770, %f769, 0f3FEC835E;
	sub.f32 	%f771, %f676, %f683;
	add.f32 	%f772, %f676, %f683;
	sub.f32 	%f773, %f680, %f679;
	add.f32 	%f774, %f680, %f679;
	sub.f32 	%f775, %f678, %f681;
	sub.f32 	%f776, %f677, %f682;
	add.f32 	%f777, %f775, %f776;
	add.f32 	%f778, %f677, %f682;
	sub.f32 	%f779, %f775, %f776;
	add.f32 	%f780, %f678, %f681;
	mul.f32 	%f781, %f777, 0f3F3504F3;
	sub.f32 	%f782, %f771, %f781;
	mul.f32 	%f783, %f779, 0f3F3504F3;
	sub.f32 	%f784, %f773, %f783;
	fma.rn.f32 	%f785, %f784, 0f3F2B0DC1, %f782;
	mul.f32 	%f786, %f785, 0f3FD4DB31;
	mul.f32 	%f787, %f782, 0f3F2B0DC1;
	sub.f32 	%f788, %f784, %f787;
	mul.f32 	%f789, %f788, 0fBFD4DB31;
	add.f32 	%f790, %f772, %f774;
	add.f32 	%f791, %f780, %f778;
	sub.f32 	%f792, %f790, %f791;
	mul.f32 	%f793, %f792, 0f3FB504F3;
	add.f32 	%f794, %f790, %f791;
	mul.f32 	%f795, %f794, 0f3FB504F3;
	add.f32 	%f796, %f771, %f781;
	add.f32 	%f797, %f773, %f783;
	mul.f32 	%f798, %f797, 0f3E4BAFAF;
	sub.f32 	%f799, %f796, %f798;
	mul.f32 	%f800, %f799, 0f3FFB14BE;
	fma.rn.f32 	%f801, %f796, 0f3E4BAFAF, %f797;
	mul.f32 	%f802, %f801, 0f3FFB14BE;
	sub.f32 	%f803, %f772, %f774;
	sub.f32 	%f804, %f780, %f778;
	mul.f32 	%f805, %f804, 0f3ED413CD;
	sub.f32 	%f806, %f803, %f805;
	mul.f32 	%f807, %f806, 0f3FEC835E;
	fma.rn.f32 	%f808, %f803, 0f3ED413CD, %f804;
	mul.f32 	%f809, %f808, 0f3FEC835E;
	sub.f32 	%f810, %f684, %f691;
	add.f32 	%f811, %f684, %f691;
	sub.f32 	%f812, %f688, %f687;
	add.f32 	%f813, %f688, %f687;
	sub.f32 	%f814, %f686, %f689;
	sub.f32 	%f815, %f685, %f690;
	add.f32 	%f816, %f814, %f815;
	add.f32 	%f817, %f685, %f690;
	sub.f32 	%f818, %f814, %f815;
	add.f32 	%f819, %f686, %f689;
	mul.f32 	%f820, %f816, 0f3F3504F3;
	sub.f32 	%f821, %f810, %f820;
	mul.f32 	%f822, %f818, 0f3F3504F3;
	sub.f32 	%f823, %f812, %f822;
	fma.rn.f32 	%f824, %f823, 0f3F2B0DC1, %f821;
	mul.f32 	%f825, %f824, 0f3FD4DB31;
	mul.f32 	%f826, %f821, 0f3F2B0DC1;
	sub.f32 	%f827, %f823, %f826;
	mul.f32 	%f828, %f827, 0fBFD4DB31;
	add.f32 	%f829, %f811, %f813;
	add.f32 	%f830, %f819, %f817;
	sub.f32 	%f831, %f829, %f830;
	mul.f32 	%f832, %f831, 0f3FB504F3;
	add.f32 	%f833, %f829, %f830;
	mul.f32 	%f834, %f833, 0f3FB504F3;
	add.f32 	%f835, %f810, %f820;
	add.f32 	%f836, %f812, %f822;
	mul.f32 	%f837, %f836, 0f3E4BAFAF;
	sub.f32 	%f838, %f835, %f837;
	mul.f32 	%f839, %f838, 0f3FFB14BE;
	fma.rn.f32 	%f840, %f835, 0f3E4BAFAF, %f836;
	mul.f32 	%f841, %f840, 0f3FFB14BE;
	sub.f32 	%f842, %f811, %f813;
	sub.f32 	%f843, %f819, %f817;
	mul.f32 	%f844, %f843, 0f3ED413CD;
	sub.f32 	%f845, %f842, %f844;
	mul.f32 	%f846, %f845, 0f3FEC835E;
	fma.rn.f32 	%f847, %f842, 0f3ED413CD, %f843;
	mul.f32 	%f848, %f847, 0f3FEC835E;
	sub.f32 	%f849, %f692, %f699;
	add.f32 	%f850, %f692, %f699;
	sub.f32 	%f851, %f696, %f695;
	add.f32 	%f852, %f696, %f695;
	sub.f32 	%f853, %f694, %f697;
	sub.f32 	%f854, %f693, %f698;
	add.f32 	%f855, %f853, %f854;
	add.f32 	%f856, %f693, %f698;
	sub.f32 	%f857, %f853, %f854;
	add.f32 	%f858, %f694, %f697;
	mul.f32 	%f859, %f855, 0f3F3504F3;
	sub.f32 	%f860, %f849, %f859;
	mul.f32 	%f861, %f857, 0f3F3504F3;
	sub.f32 	%f862, %f851, %f861;
	fma.rn.f32 	%f863, %f862, 0f3F2B0DC1, %f860;
	mul.f32 	%f864, %f863, 0f3FD4DB31;
	mul.f32 	%f865, %f860, 0f3F2B0DC1;
	sub.f32 	%f866, %f862, %f865;
	mul.f32 	%f867, %f866, 0fBFD4DB31;
	add.f32 	%f868, %f850, %f852;
	add.f32 	%f869, %f858, %f856;
	sub.f32 	%f870, %f868, %f869;
	mul.f32 	%f871, %f870, 0f3FB504F3;
	add.f32 	%f872, %f868, %f869;
	mul.f32 	%f873, %f872, 0f3FB504F3;
	add.f32 	%f874, %f849, %f859;
	add.f32 	%f875, %f851, %f861;
	mul.f32 	%f876, %f875, 0f3E4BAFAF;
	sub.f32 	%f877, %f874, %f876;
	mul.f32 	%f878, %f877, 0f3FFB14BE;
	fma.rn.f32 	%f879, %f874, 0f3E4BAFAF, %f875;
	mul.f32 	%f880, %f879, 0f3FFB14BE;
	sub.f32 	%f881, %f850, %f852;
	sub.f32 	%f882, %f858, %f856;
	mul.f32 	%f883, %f882, 0f3ED413CD;
	sub.f32 	%f884, %f881, %f883;
	mul.f32 	%f885, %f884, 0f3FEC835E;
	fma.rn.f32 	%f886, %f881, 0f3ED413CD, %f882;
	mul.f32 	%f887, %f886, 0f3FEC835E;
	sub.f32 	%f888, %f700, %f707;
	add.f32 	%f889, %f700, %f707;
	sub.f32 	%f890, %f704, %f703;
	add.f32 	%f891, %f704, %f703;
	sub.f32 	%f892, %f702, %f705;
	sub.f32 	%f893, %f701, %f706;
	add.f32 	%f894, %f892, %f893;
	add.f32 	%f895, %f701, %f706;
	sub.f32 	%f896, %f892, %f893;
	add.f32 	%f897, %f702, %f705;
	mul.f32 	%f898, %f894, 0f3F3504F3;
	sub.f32 	%f899, %f888, %f898;
	mul.f32 	%f900, %f896, 0f3F3504F3;
	sub.f32 	%f901, %f890, %f900;
	fma.rn.f32 	%f902, %f901, 0f3F2B0DC1, %f899;
	mul.f32 	%f903, %f902, 0f3FD4DB31;
	mul.f32 	%f904, %f899, 0f3F2B0DC1;
	sub.f32 	%f905, %f901, %f904;
	mul.f32 	%f906, %f905, 0fBFD4DB31;
	add.f32 	%f907, %f889, %f891;
	add.f32 	%f908, %f897, %f895;
	sub.f32 	%f909, %f907, %f908;
	mul.f32 	%f910, %f909, 0f3FB504F3;
	add.f32 	%f911, %f907, %f908;
	mul.f32 	%f912, %f911, 0f3FB504F3;
	add.f32 	%f913, %f888, %f898;
	add.f32 	%f914, %f890, %f900;
	mul.f32 	%f915, %f914, 0f3E4BAFAF;
	sub.f32 	%f916, %f913, %f915;
	mul.f32 	%f917, %f916, 0f3FFB14BE;
	fma.rn.f32 	%f918, %f913, 0f3E4BAFAF, %f914;
	mul.f32 	%f919, %f918, 0f3FFB14BE;
	sub.f32 	%f920, %f889, %f891;
	sub.f32 	%f921, %f897, %f895;
	mul.f32 	%f922, %f921, 0f3ED413CD;
	sub.f32 	%f923, %f920, %f922;
	mul.f32 	%f924, %f923, 0f3FEC835E;
	fma.rn.f32 	%f925, %f920, 0f3ED413CD, %f921;
	mul.f32 	%f926, %f925, 0f3FEC835E;
	sub.f32 	%f927, %f708, %f715;
	add.f32 	%f928, %f708, %f715;
	sub.f32 	%f929, %f712, %f711;
	add.f32 	%f930, %f712, %f711;
	sub.f32 	%f931, %f710, %f713;
	sub.f32 	%f932, %f709, %f714;
	add.f32 	%f933, %f931, %f932;
	add.f32 	%f934, %f709, %f714;
	sub.f32 	%f935, %f931, %f932;
	add.f32 	%f936, %f710, %f713;
	mul.f32 	%f937, %f933, 0f3F3504F3;
	sub.f32 	%f938, %f927, %f937;
	mul.f32 	%f939, %f935, 0f3F3504F3;
	sub.f32 	%f940, %f929, %f939;
	fma.rn.f32 	%f941, %f940, 0f3F2B0DC1, %f938;
	mul.f32 	%f942, %f941, 0f3FD4DB31;
	mul.f32 	%f943, %f938, 0f3F2B0DC1;
	sub.f32 	%f944, %f940, %f943;
	mul.f32 	%f945, %f944, 0fBFD4DB31;
	add.f32 	%f946, %f928, %f930;
	add.f32 	%f947, %f936, %f934;
	sub.f32 	%f948, %f946, %f947;
	mul.f32 	%f949, %f948, 0f3FB504F3;
	add.f32 	%f950, %f946, %f947;
	mul.f32 	%f951, %f950, 0f3FB504F3;
	add.f32 	%f952, %f927, %f937;
	add.f32 	%f953, %f929, %f939;
	mul.f32 	%f954, %f953, 0f3E4BAFAF;
	sub.f32 	%f955, %f952, %f954;
	mul.f32 	%f956, %f955, 0f3FFB14BE;
	fma.rn.f32 	%f957, %f952, 0f3E4BAFAF, %f953;
	mul.f32 	%f958, %f957, 0f3FFB14BE;
	sub.f32 	%f959, %f928, %f930;
	sub.f32 	%f960, %f936, %f934;
	mul.f32 	%f961, %f960, 0f3ED413CD;
	sub.f32 	%f962, %f959, %f961;
	mul.f32 	%f963, %f962, 0f3FEC835E;
	fma.rn.f32 	%f964, %f959, 0f3ED413CD, %f960;
	mul.f32 	%f965, %f964, 0f3FEC835E;
	sub.f32 	%f966, %f716, %f723;
	add.f32 	%f967, %f716, %f723;
	sub.f32 	%f968, %f720, %f719;
	add.f32 	%f969, %f720, %f719;
	sub.f32 	%f970, %f718, %f721;
	sub.f32 	%f971, %f717, %f722;
	add.f32 	%f972, %f970, %f971;
	add.f32 	%f973, %f717, %f722;
	sub.f32 	%f974, %f970, %f971;
	add.f32 	%f975, %f718, %f721;
	mul.f32 	%f976, %f972, 0f3F3504F3;
	sub.f32 	%f977, %f966, %f976;
	mul.f32 	%f978, %f974, 0f3F3504F3;
	sub.f32 	%f979, %f968, %f978;
	fma.rn.f32 	%f980, %f979, 0f3F2B0DC1, %f977;
	mul.f32 	%f981, %f980, 0f3FD4DB31;
	mul.f32 	%f982, %f977, 0f3F2B0DC1;
	sub.f32 	%f983, %f979, %f982;
	mul.f32 	%f984, %f983, 0fBFD4DB31;
	add.f32 	%f985, %f967, %f969;
	add.f32 	%f986, %f975, %f973;
	sub.f32 	%f987, %f985, %f986;
	mul.f32 	%f988, %f987, 0f3FB504F3;
	add.f32 	%f989, %f985, %f986;
	mul.f32 	%f990, %f989, 0f3FB504F3;
	add.f32 	%f991, %f966, %f976;
	add.f32 	%f992, %f968, %f978;
	mul.f32 	%f993, %f992, 0f3E4BAFAF;
	sub.f32 	%f994, %f991, %f993;
	mul.f32 	%f995, %f994, 0f3FFB14BE;
	fma.rn.f32 	%f996, %f991, 0f3E4BAFAF, %f992;
	mul.f32 	%f997, %f996, 0f3FFB14BE;
	sub.f32 	%f998, %f967, %f969;
	sub.f32 	%f999, %f975, %f973;
	mul.f32 	%f1000, %f999, 0f3ED413CD;
	sub.f32 	%f1001, %f998, %f1000;
	mul.f32 	%f1002, %f1001, 0f3FEC835E;
	fma.rn.f32 	%f1003, %f998, 0f3ED413CD, %f999;
	mul.f32 	%f1004, %f1003, 0f3FEC835E;
	sub.f32 	%f1005, %f724, %f731;
	add.f32 	%f1006, %f724, %f731;
	sub.f32 	%f1007, %f728, %f727;
	add.f32 	%f1008, %f728, %f727;
	sub.f32 	%f1009, %f726, %f729;
	sub.f32 	%f1010, %f725, %f730;
	add.f32 	%f1011, %f1009, %f1010;
	add.f32 	%f1012, %f725, %f730;
	sub.f32 	%f1013, %f1009, %f1010;
	add.f32 	%f1014, %f726, %f729;
	mul.f32 	%f1015, %f1011, 0f3F3504F3;
	sub.f32 	%f1016, %f1005, %f1015;
	mul.f32 	%f1017, %f1013, 0f3F3504F3;
	sub.f32 	%f1018, %f1007, %f1017;
	fma.rn.f32 	%f1019, %f1018, 0f3F2B0DC1, %f1016;
	mul.f32 	%f1020, %f1019, 0f3FD4DB31;
	mul.f32 	%f1021, %f1016, 0f3F2B0DC1;
	sub.f32 	%f1022, %f1018, %f1021;
	mul.f32 	%f1023, %f1022, 0fBFD4DB31;
	add.f32 	%f1024, %f1006, %f1008;
	add.f32 	%f1025, %f1014, %f1012;
	sub.f32 	%f1026, %f1024, %f1025;
	mul.f32 	%f1027, %f1026, 0f3FB504F3;
	add.f32 	%f1028, %f1024, %f1025;
	mul.f32 	%f1029, %f1028, 0f3FB504F3;
	add.f32 	%f1030, %f1005, %f1015;
	add.f32 	%f1031, %f1007, %f1017;
	mul.f32 	%f1032, %f1031, 0f3E4BAFAF;
	sub.f32 	%f1033, %f1030, %f1032;
	mul.f32 	%f1034, %f1033, 0f3FFB14BE;
	fma.rn.f32 	%f1035, %f1030, 0f3E4BAFAF, %f1031;
	mul.f32 	%f1036, %f1035, 0f3FFB14BE;
	sub.f32 	%f1037, %f1006, %f1008;
	sub.f32 	%f1038, %f1014, %f1012;
	mul.f32 	%f1039, %f1038, 0f3ED413CD;
	sub.f32 	%f1040, %f1037, %f1039;
	mul.f32 	%f1041, %f1040, 0f3FEC835E;
	fma.rn.f32 	%f1042, %f1037, 0f3ED413CD, %f1038;
	mul.f32 	%f1043, %f1042, 0f3FEC835E;
	// begin inline asm
	mov.u32 %r617, %laneid;
	// end inline asm
	shr.s32 	%r695, %r617, 31;
	shr.u32 	%r696, %r695, 29;
	add.s32 	%r697, %r617, %r696;
	and.b32  	%r698, %r697, 1073741816;
	sub.s32 	%r699, %r617, %r698;
	and.b32  	%r700, %r617, 1073741816;
	mad.lo.s32 	%r701, %r699, 33, %r700;
	shl.b32 	%r702, %r701, 2;
	mov.u32 	%r703, _ZZ4bm3dILb1ELb0ELb0EEvPfPKfiiifiiiiifffE6buffer;
	add.s32 	%r704, %r703, %r702;
	bar.warp.sync 	-1;
	shl.b32 	%r705, %r617, 2;
	add.s32 	%r706, %r703, %r705;
	st.shared.f32 	[%r706], %f756;
	st.shared.f32 	[%r706+132], %f761;
	st.shared.f32 	[%r706+264], %f768;
	st.shared.f32 	[%r706+396], %f747;
	st.shared.f32 	[%r706+528], %f754;
	st.shared.f32 	[%r706+660], %f750;
	st.shared.f32 	[%r706+792], %f770;
	st.shared.f32 	[%r706+924], %f763;
	bar.warp.sync 	-1;
	ld.shared.f32 	%f1044, [%r704];
	ld.shared.f32 	%f1045, [%r704+4];
	ld.shared.f32 	%f1046, [%r704+8];
	ld.shared.f32 	%f1047, [%r704+12];
	ld.shared.f32 	%f1048, [%r704+16];
	ld.shared.f32 	%f1049, [%r704+20];
	ld.shared.f32 	%f1050, [%r704+24];
	ld.shared.f32 	%f1051, [%r704+28];
	bar.warp.sync 	-1;
	st.shared.f32 	[%r706], %f795;
	st.shared.f32 	[%r706+132], %f800;
	st.shared.f32 	[%r706+264], %f807;
	st.shared.f32 	[%r706+396], %f786;
	st.shared.f32 	[%r706+528], %f793;
	st.shared.f32 	[%r706+660], %f789;
	st.shared.f32 	[%r706+792], %f809;
	st.shared.f32 	[%r706+924], %f802;
	bar.warp.sync 	-1;
	ld.shared.f32 	%f1052, [%r704];
	ld.shared.f32 	%f1053, [%r704+4];
	ld.shared.f32 	%f1054, [%r704+8];
	ld.shared.f32 	%f1055, [%r704+12];
	ld.shared.f32 	%f1056, [%r704+16];
	ld.shared.f32 	%f1057, [%r704+20];
	ld.shared.f32 	%f1058, [%r704+24];
	ld.shared.f32 	%f1059, [%r704+28];
	bar.warp.sync 	-1;
	st.shared.f32 	[%r706], %f834;
	st.shared.f32 	[%r706+132], %f839;
	st.shared.f32 	[%r706+264], %f846;
	st.shared.f32 	[%r706+396], %f825;
	st.shared.f32 	[%r706+528], %f832;
	st.shared.f32 	[%r706+660], %f828;
	st.shared.f32 	[%r706+792], %f848;
	st.shared.f32 	[%r706+924], %f841;
	bar.warp.sync 	-1;
	ld.shared.f32 	%f1060, [%r704];
	ld.shared.f32 	%f1061, [%r704+4];
	ld.shared.f32 	%f1062, [%r704+8];
	ld.shared.f32 	%f1063, [%r704+12];
	ld.shared.f32 	%f1064, [%r704+16];
	ld.shared.f32 	%f1065, [%r704+20];
	ld.shared.f32 	%f1066, [%r704+24];
	ld.shared.f32 	%f1067, [%r704+28];
	bar.warp.sync 	-1;
	st.shared.f32 	[%r706], %f873;
	st.shared.f32 	[%r706+132], %f878;
	st.shared.f32 	[%r706+264], %f885;
	st.shared.f32 	[%r706+396], %f864;
	st.shared.f32 	[%r706+528], %f871;
	st.shared.f32 	[%r706+660], %f867;
	st.shared.f32 	[%r706+792], %f887;
	st.shared.f32 	[%r706+924], %f880;
	bar.warp.sync 	-1;
	ld.shared.f32 	%f1068, [%r704];
	ld.shared.f32 	%f1069, [%r704+4];
	ld.shared.f32 	%f1070, [%r704+8];
	ld.shared.f32 	%f1071, [%r704+12];
	ld.shared.f32 	%f1072, [%r704+16];
	ld.shared.f32 	%f1073, [%r704+20];
	ld.shared.f32 	%f1074, [%r704+24];
	ld.shared.f32 	%f1075, [%r704+28];
	bar.warp.sync 	-1;
	st.shared.f32 	[%r706], %f912;
	st.shared.f32 	[%r706+132], %f917;
	st.shared.f32 	[%r706+264], %f924;
	st.shared.f32 	[%r706+396], %f903;
	st.shared.f32 	[%r706+528], %f910;
	st.shared.f32 	[%r706+660], %f906;
	st.shared.f32 	[%r706+792], %f926;
	st.shared.f32 	[%r706+924], %f919;
	bar.warp.sync 	-1;
	ld.shared.f32 	%f1076, [%r704];
	ld.shared.f32 	%f1077, [%r704+4];
	ld.shared.f32 	%f1078, [%r704+8];
	ld.shared.f32 	%f1079, [%r704+12];
	ld.shared.f32 	%f1080, [%r704+16];
	ld.shared.f32 	%f1081, [%r704+20];
	ld.shared.f32 	%f1082, [%r704+24];
	ld.shared.f32 	%f1083, [%r704+28];
	bar.warp.sync 	-1;
	st.shared.f32 	[%r706], %f951;
	st.shared.f32 	[%r706+132], %f956;
	st.shared.f32 	[%r706+264], %f963;
	st.shared.f32 	[%r706+396], %f942;
	st.shared.f32 	[%r706+528], %f949;
	st.shared.f32 	[%r706+660], %f945;
	st.shared.f32 	[%r706+792], %f965;
	st.shared.f32 	[%r706+924], %f958;
	bar.warp.sync 	-1;
	ld.shared.f32 	%f1084, [%r704];
	ld.shared.f32 	%f1085, [%r704+4];
	ld.shared.f32 	%f1086, [%r704+8];
	ld.shared.f32 	%f1087, [%r704+12];
	ld.shared.f32 	%f1088, [%r704+16];
	ld.shared.f32 	%f1089, [%r704+20];
	ld.shared.f32 	%f1090, [%r704+24];
	ld.shared.f32 	%f1091, [%r704+28];
	bar.warp.sync 	-1;
	st.shared.f32 	[%r706], %f990;
	st.shared.f32 	[%r706+132], %f995;
	st.shared.f32 	[%r706+264], %f1002;
	st.shared.f32 	[%r706+396], %f981;
	st.shared.f32 	[%r706+528], %f988;
	st.shared.f32 	[%r706+660], %f984;
	st.shared.f32 	[%r706+792], %f1004;
	st.shared.f32 	[%r706+924], %f997;
	bar.warp.sync 	-1;
	ld.shared.f32 	%f1092, [%r704];
	ld.shared.f32 	%f1093, [%r704+4];
	ld.shared.f32 	%f1094, [%r704+8];
	ld.shared.f32 	%f1095, [%r704+12];
	ld.shared.f32 	%f1096, [%r704+16];
	ld.shared.f32 	%f1097, [%r704+20];
	ld.shared.f32 	%f1098, [%r704+24];
	ld.shared.f32 	%f1099, [%r704+28];
	bar.warp.sync 	-1;
	st.shared.f32 	[%r706], %f1029;
	st.shared.f32 	[%r706+132], %f1034;
	st.shared.f32 	[%r706+264], %f1041;
	st.shared.f32 	[%r706+396], %f1020;
	st.shared.f32 	[%r706+528], %f1027;
	st.shared.f32 	[%r706+660], %f1023;
	st.shared.f32 	[%r706+792], %f1043;
	st.shared.f32 	[%r706+924], %f1036;
	bar.warp.sync 	-1;
	ld.shared.f32 	%f1100, [%r704];
	ld.shared.f32 	%f1101, [%r704+4];
	ld.shared.f32 	%f1102, [%r704+8];
	ld.shared.f32 	%f1103, [%r704+12];
	ld.shared.f32 	%f1104, [%r704+16];
	ld.shared.f32 	%f1105, [%r704+20];
	ld.shared.f32 	%f1106, [%r704+24];
	ld.shared.f32 	%f1107, [%r704+28];
	sub.f32 	%f1108, %f1044, %f1051;
	add.f32 	%f1109, %f1044, %f1051;
	sub.f32 	%f1110, %f1048, %f1047;
	add.f32 	%f1111, %f1048, %f1047;
	sub.f32 	%f1112, %f1046, %f1049;
	sub.f32 	%f1113, %f1045, %f1050;
	add.f32 	%f1114, %f1112, %f1113;
	add.f32 	%f1115, %f1045, %f1050;
	sub.f32 	%f1116, %f1112, %f1113;
	add.f32 	%f1117, %f1046, %f1049;
	mul.f32 	%f1118, %f1114, 0f3F3504F3;
	sub.f32 	%f1119, %f1108, %f1118;
	mul.f32 	%f1120, %f1116, 0f3F3504F3;
	sub.f32 	%f1121, %f1110, %f1120;
	fma.rn.f32 	%f1122, %f1121, 0f3F2B0DC1, %f1119;
	mul.f32 	%f1123, %f1122, 0f3FD4DB31;
	mul.f32 	%f1124, %f1119, 0f3F2B0DC1;
	sub.f32 	%f1125, %f1121, %f1124;
	mul.f32 	%f1126, %f1125, 0fBFD4DB31;
	add.f32 	%f1127, %f1109, %f1111;
	add.f32 	%f1128, %f1117, %f1115;
	sub.f32 	%f1129, %f1127, %f1128;
	mul.f32 	%f1130, %f1129, 0f3FB504F3;
	add.f32 	%f1131, %f1127, %f1128;
	mul.f32 	%f1132, %f1131, 0f3FB504F3;
	add.f32 	%f1133, %f1108, %f1118;
	add.f32 	%f1134, %f1110, %f1120;
	mul.f32 	%f1135, %f1134, 0f3E4BAFAF;
	sub.f32 	%f1136, %f1133, %f1135;
	mul.f32 	%f1137, %f1136, 0f3FFB14BE;
	fma.rn.f32 	%f1138, %f1133, 0f3E4BAFAF, %f1134;
	mul.f32 	%f1139, %f1138, 0f3FFB14BE;
	sub.f32 	%f1140, %f1109, %f1111;
	sub.f32 	%f1141, %f1117, %f1115;
	mul.f32 	%f1142, %f1141, 0f3ED413CD;
	sub.f32 	%f1143, %f1140, %f1142;
	mul.f32 	%f1144, %f1143, 0f3FEC835E;
	fma.rn.f32 	%f1145, %f1140, 0f3ED413CD, %f1141;
	mul.f32 	%f1146, %f1145, 0f3FEC835E;
	sub.f32 	%f1147, %f1052, %f1059;
	add.f32 	%f1148, %f1052, %f1059;
	sub.f32 	%f1149, %f1056, %f1055;
	add.f32 	%f1150, %f1056, %f1055;
	sub.f32 	%f1151, %f1054, %f1057;
	sub.f32 	%f1152, %f1053, %f1058;
	add.f32 	%f1153, %f1151, %f1152;
	add.f32 	%f1154, %f1053, %f1058;
	sub.f32 	%f1155, %f1151, %f1152;
	add.f32 	%f1156, %f1054, %f1057;
	mul.f32 	%f1157, %f1153, 0f3F3504F3;
	sub.f32 	%f1158, %f1147, %f1157;
	mul.f32 	%f1159, %f1155, 0f3F3504F3;
	sub.f32 	%f1160, %f1149, %f1159;
	fma.rn.f32 	%f1161, %f1160, 0f3F2B0DC1, %f1158;
	mul.f32 	%f1162, %f1161, 0f3FD4DB31;
	mul.f32 	%f1163, %f1158, 0f3F2B0DC1;
	sub.f32 	%f1164, %f1160, %f1163;
	mul.f32 	%f1165, %f1164, 0fBFD4DB31;
	add.f32 	%f1166, %f1148, %f1150;
	add.f32 	%f1167, %f1156, %f1154;
	sub.f32 	%f1168, %f1166, %f1167;
	mul.f32 	%f1169, %f1168, 0f3FB504F3;
	add.f32 	%f1170, %f1166, %f1167;
	mul.f32 	%f1171, %f1170, 0f3FB504F3;
	add.f32 	%f1172, %f1147, %f1157;
	add.f32 	%f1173, %f1149, %f1159;
	mul.f32 	%f1174, %f1173, 0f3E4BAFAF;
	sub.f32 	%f1175, %f1172, %f1174;
	mul.f32 	%f1176, %f1175, 0f3FFB14BE;
	fma.rn.f32 	%f1177, %f1172, 0f3E4BAFAF, %f1173;
	mul.f32 	%f1178, %f1177, 0f3FFB14BE;
	sub.f32 	%f1179, %f1148, %f1150;
	sub.f32 	%f1180, %f1156, %f1154;
	mul.f32 	%f1181, %f1180, 0f3ED413CD;
	sub.f32 	%f1182, %f1179, %f1181;
	mul.f32 	%f1183, %f1182, 0f3FEC835E;
	fma.rn.f32 	%f1184, %f1179, 0f3ED413CD, %f1180;
	mul.f32 	%f1185, %f1184, 0f3FEC835E;
	sub.f32 	%f1186, %f1060, %f1067;
	add.f32 	%f1187, %f1060, %f1067;
	sub.f32 	%f1188, %f1064, %f1063;
	add.f32 	%f1189, %f1064, %f1063;
	sub.f32 	%f1190, %f1062, %f1065;
	sub.f32 	%f1191, %f1061, %f1066;
	add.f32 	%f1192, %f1190, %f1191;
	add.f32 	%f1193, %f1061, %f1066;
	sub.f32 	%f1194, %f1190, %f1191;
	add.f32 	%f1195, %f1062, %f1065;
	mul.f32 	%f1196, %f1192, 0f3F3504F3;
	sub.f32 	%f1197, %f1186, %f1196;
	mul.f32 	%f1198, %f1194, 0f3F3504F3;
	sub.f32 	%f1199, %f1188, %f1198;
	fma.rn.f32 	%f1200, %f1199, 0f3F2B0DC1, %f1197;
	mul.f32 	%f1201, %f1200, 0f3FD4DB31;
	mul.f32 	%f1202, %f1197, 0f3F2B0DC1;
	sub.f32 	%f1203, %f1199, %f1202;
	mul.f32 	%f1204, %f1203, 0fBFD4DB31;
	add.f32 	%f1205, %f1187, %f1189;
	add.f32 	%f1206, %f1195, %f1193;
	sub.f32 	%f1207, %f1205, %f1206;
	mul.f32 	%f1208, %f1207, 0f3FB504F3;
	add.f32 	%f1209, %f1205, %f1206;
	mul.f32 	%f1210, %f1209, 0f3FB504F3;
	add.f32 	%f1211, %f1186, %f1196;
	add.f32 	%f1212, %f1188, %f1198;
	mul.f32 	%f1213, %f1212, 0f3E4BAFAF;
	sub.f32 	%f1214, %f1211, %f1213;
	mul.f32 	%f1215, %f1214, 0f3FFB14BE;
	fma.rn.f32 	%f1216, %f1211, 0f3E4BAFAF, %f1212;
	mul.f32 	%f1217, %f1216, 0f3FFB14BE;
	sub.f32 	%f1218, %f1187, %f1189;
	sub.f32 	%f1219, %f1195, %f1193;
	mul.f32 	%f1220, %f1219, 0f3ED413CD;
	sub.f32 	%f1221, %f1218, %f1220;
	mul.f32 	%f1222, %f1221, 0f3FEC835E;
	fma.rn.f32 	%f1223, %f1218, 0f3ED413CD, %f1219;
	mul.f32 	%f1224, %f1223, 0f3FEC835E;
	sub.f32 	%f1225, %f1068, %f1075;
	add.f32 	%f1226, %f1068, %f1075;
	sub.f32 	%f1227, %f1072, %f1071;
	add.f32 	%f1228, %f1072, %f1071;
	sub.f32 	%f1229, %f1070, %f1073;
	sub.f32 	%f1230, %f1069, %f1074;
	add.f32 	%f1231, %f1229, %f1230;
	add.f32 	%f1232, %f1069, %f1074;
	sub.f32 	%f1233, %f1229, %f1230;
	add.f32 	%f1234, %f1070, %f1073;
	mul.f32 	%f1235, %f1231, 0f3F3504F3;
	sub.f32 	%f1236, %f1225, %f1235;
	mul.f32 	%f1237, %f1233, 0f3F3504F3;
	sub.f32 	%f1238, %f1227, %f1237;
	fma.rn.f32 	%f1239, %f1238, 0f3F2B0DC1, %f1236;
	mul.f32 	%f1240, %f1239, 0f3FD4DB31;
	mul.f32 	%f1241, %f1236, 0f3F2B0DC1;
	sub.f32 	%f1242, %f1238, %f1241;
	mul.f32 	%f1243, %f1242, 0fBFD4DB31;
	add.f32 	%f1244, %f1226, %f1228;
	add.f32 	%f1245, %f1234, %f1232;
	sub.f32 	%f1246, %f1244, %f1245;
	mul.f32 	%f1247, %f1246, 0f3FB504F3;
	add.f32 	%f1248, %f1244, %f1245;
	mul.f32 	%f1249, %f1248, 0f3FB504F3;
	add.f32 	%f1250, %f1225, %f1235;
	add.f32 	%f1251, %f1227, %f1237;
	mul.f32 	%f1252, %f1251, 0f3E4BAFAF;
	sub.f32 	%f1253, %f1250, %f1252;
	mul.f32 	%f1254, %f1253, 0f3FFB14BE;
	fma.rn.f32 	%f1255, %f1250, 0f3E4BAFAF, %f1251;
	mul.f32 	%f1256, %f1255, 0f3FFB14BE;
	sub.f32 	%f1257, %f1226, %f1228;
	sub.f32 	%f1258, %f1234, %f1232;
	mul.f32 	%f1259, %f1258, 0f3ED413CD;
	sub.f32 	%f1260, %f1257, %f1259;
	mul.f32 	%f1261, %f1260, 0f3FEC835E;
	fma.rn.f32 	%f1262, %f1257, 0f3ED413CD, %f1258;
	mul.f32 	%f1263, %f1262, 0f3FEC835E;
	sub.f32 	%f1264, %f1076, %f1083;
	add.f32 	%f1265, %f1076, %f1083;
	sub.f32 	%f1266, %f1080, %f1079;
	add.f32 	%f1267, %f1080, %f1079;
	sub.f32 	%f1268, %f1078, %f1081;
	sub.f32 	%f1269, %f1077, %f1082;
	add.f32 	%f1270, %f1268, %f1269;
	add.f32 	%f1271, %f1077, %f1082;
	sub.f32 	%f1272, %f1268, %f1269;
	add.f32 	%f1273, %f1078, %f1081;
	mul.f32 	%f1274, %f1270, 0f3F3504F3;
	sub.f32 	%f1275, %f1264, %f1274;
	mul.f32 	%f1276, %f1272, 0f3F3504F3;
	sub.f32 	%f1277, %f1266, %f1276;
	fma.rn.f32 	%f1278, %f1277, 0f3F2B0DC1, %f1275;
	mul.f32 	%f1279, %f1278, 0f3FD4DB31;
	mul.f32 	%f1280, %f1275, 0f3F2B0DC1;
	sub.f32 	%f1281, %f1277, %f1280;
	mul.f32 	%f1282, %f1281, 0fBFD4DB31;
	add.f32 	%f1283, %f1265, %f1267;
	add.f32 	%f1284, %f1273, %f1271;
	sub.f32 	%f1285, %f1283, %f1284;
	mul.f32 	%f1286, %f1285, 0f3FB504F3;
	add.f32 	%f1287, %f1283, %f1284;
	mul.f32 	%f1288, %f1287, 0f3FB504F3;
	add.f32 	%f1289, %f1264, %f1274;
	add.f32 	%f1290, %f1266, %f1276;
	mul.f32 	%f1291, %f1290, 0f3E4BAFAF;
	sub.f32 	%f1292, %f1289, %f1291;
	mul.f32 	%f1293, %f1292, 0f3FFB14BE;
	fma.rn.f32 	%f1294, %f1289, 0f3E4BAFAF, %f1290;
	mul.f32 	%f1295, %f1294, 0f3FFB14BE;
	sub.f32 	%f1296, %f1265, %f1267;
	sub.f32 	%f1297, %f1273, %f1271;
	mul.f32 	%f1298, %f1297, 0f3ED413CD;
	sub.f32 	%f1299, %f1296, %f1298;
	mul.f32 	%f1300, %f1299, 0f3FEC835E;
	fma.rn.f32 	%f1301, %f1296, 0f3ED413CD, %f1297;
	mul.f32 	%f1302, %f1301, 0f3FEC835E;
	sub.f32 	%f1303, %f1084, %f1091;
	add.f32 	%f1304, %f1084, %f1091;
	sub.f32 	%f1305, %f1088, %f1087;
	add.f32 	%f1306, %f1088, %f1087;
	sub.f32 	%f1307, %f1086, %f1089;
	sub.f32 	%f1308, %f1085, %f1090;
	add.f32 	%f1309, %f1307, %f1308;
	add.f32 	%f1310, %f1085, %f1090;
	sub.f32 	%f1311, %f1307, %f1308;
	add.f32 	%f1312, %f1086, %f1089;
	mul.f32 	%f1313, %f1309, 0f3F3504F3;
	sub.f32 	%f1314, %f1303, %f1313;
	mul.f32 	%f1315, %f1311, 0f3F3504F3;
	sub.f32 	%f1316, %f1305, %f1315;
	fma.rn.f32 	%f1317, %f1316, 0f3F2B0DC1, %f1314;
	mul.f32 	%f1318, %f1317, 0f3FD4DB31;
	mul.f32 	%f1319, %f1314, 0f3F2B0DC1;
	sub.f32 	%f1320, %f1316, %f1319;
	mul.f32 	%f1321, %f1320, 0fBFD4DB31;
	add.f32 	%f1322, %f1304, %f1306;
	add.f32 	%f1323, %f1312, %f1310;
	sub.f32 	%f1324, %f1322, %f1323;
	mul.f32 	%f1325, %f1324, 0f3FB504F3;
	add.f32 	%f1326, %f1322, %f1323;
	mul.f32 	%f1327, %f1326, 0f3FB504F3;
	add.f32 	%f1328, %f1303, %f1313;
	add.f32 	%f1329, %f1305, %f1315;
	mul.f32 	%f1330, %f1329, 0f3E4BAFAF;
	sub.f32 	%f1331, %f1328, %f1330;
	mul.f32 	%f1332, %f1331, 0f3FFB14BE;
	fma.rn.f32 	%f1333, %f1328, 0f3E4BAFAF, %f1329;
	mul.f32 	%f1334, %f1333, 0f3FFB14BE;
	sub.f32 	%f1335, %f1304, %f1306;
	sub.f32 	%f1336, %f1312, %f1310;
	mul.f32 	%f1337, %f1336, 0f3ED413CD;
	sub.f32 	%f1338, %f1335, %f1337;
	mul.f32 	%f1339, %f1338, 0f3FEC835E;
	fma.rn.f32 	%f1340, %f1335, 0f3ED413CD, %f1336;
	mul.f32 	%f1341, %f1340, 0f3FEC835E;
	sub.f32 	%f1342, %f1092, %f1099;
	add.f32 	%f1343, %f1092, %f1099;
	sub.f32 	%f1344, %f1096, %f1095;
	add.f32 	%f1345, %f1096, %f1095;
	sub.f32 	%f1346, %f1094, %f1097;
	sub.f32 	%f1347, %f1093, %f1098;
	add.f32 	%f1348, %f1346, %f1347;
	add.f32 	%f1349, %f1093, %f1098;
	sub.f32 	%f1350, %f1346, %f1347;
	add.f32 	%f1351, %f1094, %f1097;
	mul.f32 	%f1352, %f1348, 0f3F3504F3;
	sub.f32 	%f1353, %f1342, %f1352;
	mul.f32 	%f1354, %f1350, 0f3F3504F3;
	sub.f32 	%f1355, %f1344, %f1354;
	fma.rn.f32 	%f1356, %f1355, 0f3F2B0DC1, %f1353;
	mul.f32 	%f1357, %f1356, 0f3FD4DB31;
	mul.f32 	%f1358, %f1353, 0f3F2B0DC1;
	sub.f32 	%f1359, %f1355, %f1358;
	mul.f32 	%f1360, %f1359, 0fBFD4DB31;
	add.f32 	%f1361, %f1343, %f1345;
	add.f32 	%f1362, %f1351, %f1349;
	sub.f32 	%f1363, %f1361, %f1362;
	mul.f32 	%f1364, %f1363, 0f3FB504F3;
	add.f32 	%f1365, %f1361, %f1362;
	mul.f32 	%f1366, %f1365, 0f3FB504F3;
	add.f32 	%f1367, %f1342, %f1352;
	add.f32 	%f1368, %f1344, %f1354;
	mul.f32 	%f1369, %f1368, 0f3E4BAFAF;
	sub.f32 	%f1370, %f1367, %f1369;
	mul.f32 	%f1371, %f1370, 0f3FFB14BE;
	fma.rn.f32 	%f1372, %f1367, 0f3E4BAFAF, %f1368;
	mul.f32 	%f1373, %f1372, 0f3FFB14BE;
	sub.f32 	%f1374, %f1343, %f1345;
	sub.f32 	%f1375, %f1351, %f1349;
	mul.f32 	%f1376, %f1375, 0f3ED413CD;
	sub.f32 	%f1377, %f1374, %f1376;
	mul.f32 	%f1378, %f1377, 0f3FEC835E;
	fma.rn.f32 	%f1379, %f1374, 0f3ED413CD, %f1375;
	mul.f32 	%f1380, %f1379, 0f3FEC835E;
	sub.f32 	%f1381, %f1100, %f1107;
	add.f32 	%f1382, %f1100, %f1107;
	sub.f32 	%f1383, %f1104, %f1103;
	add.f32 	%f1384, %f1104, %f1103;
	sub.f32 	%f1385, %f1102, %f1105;
	sub.f32 	%f1386, %f1101, %f1106;
	add.f32 	%f1387, %f1385, %f1386;
	add.f32 	%f1388, %f1101, %f1106;
	sub.f32 	%f1389, %f1385, %f1386;
	add.f32 	%f1390, %f1102, %f1105;
	mul.f32 	%f1391, %f1387, 0f3F3504F3;
	sub.f32 	%f1392, %f1381, %f1391;
	mul.f32 	%f1393, %f1389, 0f3F3504F3;
	sub.f32 	%f1394, %f1383, %f1393;
	fma.rn.f32 	%f1395, %f1394, 0f3F2B0DC1, %f1392;
	mul.f32 	%f1396, %f1395, 0f3FD4DB31;
	mul.f32 	%f1397, %f1392, 0f3F2B0DC1;
	sub.f32 	%f1398, %f1394, %f1397;
	mul.f32 	%f1399, %f1398, 0fBFD4DB31;
	add.f32 	%f1400, %f1382, %f1384;
	add.f32 	%f1401, %f1390, %f1388;
	sub.f32 	%f1402, %f1400, %f1401;
	mul.f32 	%f1403, %f1402, 0f3FB504F3;
	add.f32 	%f1404, %f1400, %f1401;
	mul.f32 	%f1405, %f1404, 0f3FB504F3;
	add.f32 	%f1406, %f1381, %f1391;
	add.f32 	%f1407, %f1383, %f1393;
	mul.f32 	%f1408, %f1407, 0f3E4BAFAF;
	sub.f32 	%f1409, %f1406, %f1408;
	mul.f32 	%f1410, %f1409, 0f3FFB14BE;
	fma.rn.f32 	%f1411, %f1406, 0f3E4BAFAF, %f1407;
	mul.f32 	%f1412, %f1411, 0f3FFB14BE;
	sub.f32 	%f1413, %f1382, %f1384;
	sub.f32 	%f1414, %f1390, %f1388;
	mul.f32 	%f1415, %f1414, 0f3ED413CD;
	sub.f32 	%f1416, %f1413, %f1415;
	mul.f32 	%f1417, %f1416, 0f3FEC835E;
	fma.rn.f32 	%f1418, %f1413, 0f3ED413CD, %f1414;
	mul.f32 	%f1419, %f1418, 0f3FEC835E;
	// begin inline asm
	mov.u32 %r618, %laneid;
	// end inline asm
	shr.s32 	%r707, %r618, 31;
	shr.u32 	%r708, %r707, 29;
	add.s32 	%r709, %r618, %r708;
	and.b32  	%r710, %r709, 1073741816;
	sub.s32 	%r711, %r618, %r710;
	and.b32  	%r712, %r618, 1073741816;
	mad.lo.s32 	%r713, %r711, 33, %r712;
	shl.b32 	%r714, %r713, 2;
	add.s32 	%r715, %r703, %r714;
	bar.warp.sync 	-1;
	shl.b32 	%r716, %r618, 2;
	add.s32 	%r717, %r703, %r716;
	st.shared.f32 	[%r717], %f1132;
	st.shared.f32 	[%r717+132], %f1137;
	st.shared.f32 	[%r717+264], %f1144;
	st.shared.f32 	[%r717+396], %f1123;
	st.shared.f32 	[%r717+528], %f1130;
	st.shared.f32 	[%r717+660], %f1126;
	st.shared.f32 	[%r717+792], %f1146;
	st.shared.f32 	[%r717+924], %f1139;
	bar.warp.sync 	-1;
	ld.shared.f32 	%f1420, [%r715];
	ld.shared.f32 	%f1421, [%r715+4];
	ld.shared.f32 	%f1422, [%r715+8];
	ld.shared.f32 	%f1423, [%r715+12];
	ld.shared.f32 	%f1424, [%r715+16];
	ld.shared.f32 	%f1425, [%r715+20];
	ld.shared.f32 	%f1426, [%r715+24];
	ld.shared.f32 	%f1427, [%r715+28];
	bar.warp.sync 	-1;
	st.shared.f32 	[%r717], %f1171;
	st.shared.f32 	[%r717+132], %f1176;
	st.shared.f32 	[%r717+264], %f1183;
	st.shared.f32 	[%r717+396], %f1162;
	st.shared.f32 	[%r717+528], %f1169;
	st.shared.f32 	[%r717+660], %f1165;
	st.shared.f32 	[%r717+792], %f1185;
	st.shared.f32 	[%r717+924], %f1178;
	bar.warp.sync 	-1;
	ld.shared.f32 	%f1428, [%r715];
	ld.shared.f32 	%f1429, [%r715+4];
	ld.shared.f32 	%f1430, [%r715+8];
	ld.shared.f32 	%f1431, [%r715+12];
	ld.shared.f32 	%f1432, [%r715+16];
	ld.shared.f32 	%f1433, [%r715+20];
	ld.shared.f32 	%f1434, [%r715+24];
	ld.shared.f32 	%f1435, [%r715+28];
	bar.warp.sync 	-1;
	st.shared.f32 	[%r717], %f1210;
	st.shared.f32 	[%r717+132], %f1215;
	st.shared.f32 	[%r717+264], %f1222;
	st.shared.f32 	[%r717+396], %f1201;
	st.shared.f32 	[%r717+528], %f1208;
	st.shared.f32 	[%r717+660], %f1204;
	st.shared.f32 	[%r717+792], %f1224;
	st.shared.f32 	[%r717+924], %f1217;
	bar.warp.sync 	-1;
	ld.shared.f32 	%f1436, [%r715];
	ld.shared.f32 	%f1437, [%r715+4];
	ld.shared.f32 	%f1438, [%r715+8];
	ld.shared.f32 	%f1439, [%r715+12];
	ld.shared.f32 	%f1440, [%r715+16];
	ld.shared.f32 	%f1441, [%r715+20];
	ld.shared.f32 	%f1442, [%r715+24];
	ld.shared.f32 	%f1443, [%r715+28];
	bar.warp.sync 	-1;
	st.shared.f32 	[%r717], %f1249;
	st.shared.f32 	[%r717+132], %f1254;
	st.shared.f32 	[%r717+264], %f1261;
	st.shared.f32 	[%r717+396], %f1240;
	st.shared.f32 	[%r717+528], %f1247;
	st.shared.f32 	[%r717+660], %f1243;
	st.shared.f32 	[%r717+792], %f1263;
	st.shared.f32 	[%r717+924], %f1256;
	bar.warp.sync 	-1;
	ld.shared.f32 	%f1444, [%r715];
	ld.shared.f32 	%f1445, [%r715+4];
	ld.shared.f32 	%f1446, [%r715+8];
	ld.shared.f32 	%f1447, [%r715+12];
	ld.shared.f32 	%f1448, [%r715+16];
	ld.shared.f32 	%f1449, [%r715+20];
	ld.shared.f32 	%f1450, [%r715+24];
	ld.shared.f32 	%f1451, [%r715+28];
	bar.warp.sync 	-1;
	st.shared.f32 	[%r717], %f1288;
	st.shared.f32 	[%r717+132], %f1293;
	st.shared.f32 	[%r717+264], %f1300;
	st.shared.f32 	[%r717+396], %f1279;
	st.shared.f32 	[%r717+528], %f1286;
	st.shared.f32 	[%r717+660], %f1282;
	st.shared.f32 	[%r717+792], %f1302;
	st.shared.f32 	[%r717+924], %f1295;
	bar.warp.sync 	-1;
	ld.shared.f32 	%f1452, [%r715];
	ld.shared.f32 	%f1453, [%r715+4];
	ld.shared.f32 	%f1454, [%r715+8];
	ld.shared.f32 	%f1455, [%r715+12];
	ld.shared.f32 	%f1456, [%r715+16];
	ld.shared.f32 	%f1457, [%r715+20];
	ld.shared.f32 	%f1458, [%r715+24];
	ld.shared.f32 	%f1459, [%r715+28];
	bar.warp.sync 	-1;
	st.shared.f32 	[%r717], %f1327;
	st.shared.f32 	[%r717+132], %f1332;
	st.shared.f32 	[%r717+264], %f1339;
	st.shared.f32 	[%r717+396], %f1318;
	st.shared.f32 	[%r717+528], %f1325;
	st.shared.f32 	[%r717+660], %f1321;
	st.shared.f32 	[%r717+792], %f1341;
	st.shared.f32 	[%r717+924], %f1334;
	bar.warp.sync 	-1;
	ld.shared.f32 	%f1460, [%r715];
	ld.shared.f32 	%f1461, [%r715+4];
	ld.shared.f32 	%f1462, [%r715+8];
	ld.shared.f32 	%f1463, [%r715+12];
	ld.shared.f32 	%f1464, [%r715+16];
	ld.shared.f32 	%f1465, [%r715+20];
	ld.shared.f32 	%f1466, [%r715+24];
	ld.shared.f32 	%f1467, [%r715+28];
	bar.warp.sync 	-1;
	st.shared.f32 	[%r717], %f1366;
	st.shared.f32 	[%r717+132], %f1371;
	st.shared.f32 	[%r717+264], %f1378;
	st.shared.f32 	[%r717+396], %f1357;
	st.shared.f32 	[%r717+528], %f1364;
	st.shared.f32 	[%r717+660], %f1360;
	st.shared.f32 	[%r717+792], %f1380;
	st.shared.f32 	[%r717+924], %f1373;
	bar.warp.sync 	-1;
	ld.shared.f32 	%f1468, [%r715];
	ld.shared.f32 	%f1469, [%r715+4];
	ld.shared.f32 	%f1470, [%r715+8];
	ld.shared.f32 	%f1471, [%r715+12];
	ld.shared.f32 	%f1472, [%r715+16];
	ld.shared.f32 	%f1473, [%r715+20];
	ld.shared.f32 	%f1474, [%r715+24];
	ld.shared.f32 	%f1475, [%r715+28];
	bar.warp.sync 	-1;
	st.shared.f32 	[%r717], %f1405;
	st.shared.f32 	[%r717+132], %f1410;
	st.shared.f32 	[%r717+264], %f1417;
	st.shared.f32 	[%r717+396], %f1396;
	st.shared.f32 	[%r717+528], %f1403;
	st.shared.f32 	[%r717+660], %f1399;
	st.shared.f32 	[%r717+792], %f1419;
	st.shared.f32 	[%r717+924], %f1412;
	bar.warp.sync 	-1;
	ld.shared.f32 	%f1476, [%r715];
	ld.shared.f32 	%f1477, [%r715+4];
	ld.shared.f32 	%f1478, [%r715+8];
	ld.shared.f32 	%f1479, [%r715+12];
	ld.shared.f32 	%f1480, [%r715+16];
	ld.shared.f32 	%f1481, [%r715+20];
	ld.shared.f32 	%f1482, [%r715+24];
	ld.shared.f32 	%f1483, [%r715+28];
	sub.f32 	%f1484, %f1420, %f1476;
	add.f32 	%f1485, %f1420, %f1476;
	sub.f32 	%f1486, %f1452, %f1444;
	add.f32 	%f1487, %f1452, %f1444;
	sub.f32 	%f1488, %f1436, %f1460;
	sub.f32 	%f1489, %f1428, %f1468;
	add.f32 	%f1490, %f1488, %f1489;
	add.f32 	%f1491, %f1428, %f1468;
	sub.f32 	%f1492, %f1488, %f1489;
	add.f32 	%f1493, %f1436, %f1460;
	mul.f32 	%f1494, %f1490, 0f3F3504F3;
	sub.f32 	%f1495, %f1484, %f1494;
	mul.f32 	%f1496, %f1492, 0f3F3504F3;
	sub.f32 	%f1497, %f1486, %f1496;
	fma.rn.f32 	%f1498, %f1497, 0f3F2B0DC1, %f1495;
	mul.f32 	%f1499, %f1498, 0f3FD4DB31;
	mul.f32 	%f1500, %f1495, 0f3F2B0DC1;
	sub.f32 	%f1501, %f1497, %f1500;
	mul.f32 	%f1502, %f1501, 0fBFD4DB31;
	add.f32 	%f1503, %f1485, %f1487;
	add.f32 	%f1504, %f1493, %f1491;
	sub.f32 	%f1505, %f1503, %f1504;
	mul.f32 	%f1506, %f1505, 0f3FB504F3;
	add.f32 	%f1507, %f1503, %f1504;
	mul.f32 	%f1508, %f1507, 0f3FB504F3;
	add.f32 	%f1509, %f1484, %f1494;
	add.f32 	%f1510, %f1486, %f1496;
	mul.f32 	%f1511, %f1510, 0f3E4BAFAF;
	sub.f32 	%f1512, %f1509, %f1511;
	mul.f32 	%f1513, %f1512, 0f3FFB14BE;
	fma.rn.f32 	%f1514, %f1509, 0f3E4BAFAF, %f1510;
	mul.f32 	%f1515, %f1514, 0f3FFB14BE;
	sub.f32 	%f1516, %f1485, %f1487;
	sub.f32 	%f1517, %f1493, %f1491;
	mul.f32 	%f1518, %f1517, 0f3ED413CD;
	sub.f32 	%f1519, %f1516, %f1518;
	mul.f32 	%f1520, %f1519, 0f3FEC835E;
	fma.rn.f32 	%f1521, %f1516, 0f3ED413CD, %f1517;
	mul.f32 	%f1522, %f1521, 0f3FEC835E;
	sub.f32 	%f1523, %f1421, %f1477;
	add.f32 	%f1524, %f1421, %f1477;
	sub.f32 	%f1525, %f1453, %f1445;
	add.f32 	%f1526, %f1453, %f1445;
	sub.f32 	%f1527, %f1437, %f1461;
	sub.f32 	%f1528, %f1429, %f1469;
	add.f32 	%f1529, %f1527, %f1528;
	add.f32 	%f1530, %f1429, %f1469;
	sub.f32 	%f1531, %f1527, %f1528;
	add.f32 	%f1532, %f1437, %f1461;
	mul.f32 	%f1533, %f1529, 0f3F3504F3;
	sub.f32 	%f1534, %f1523, %f1533;
	mul.f32 	%f1535, %f1531, 0f3F3504F3;
	sub.f32 	%f1536, %f1525, %f1535;
	fma.rn.f32 	%f1537, %f1536, 0f3F2B0DC1, %f1534;
	mul.f32 	%f1538, %f1537, 0f3FD4DB31;
	mul.f32 	%f1539, %f1534, 0f3F2B0DC1;
	sub.f32 	%f1540, %f1536, %f1539;
	mul.f32 	%f1541, %f1540, 0fBFD4DB31;
	add.f32 	%f1542, %f1524, %f1526;
	add.f32 	%f1543, %f1532, %f1530;
	sub.f32 	%f1544, %f1542, %f1543;
	mul.f32 	%f1545, %f1544, 0f3FB504F3;
	add.f32 	%f1546, %f1542, %f1543;
	mul.f32 	%f1547, %f1546, 0f3FB504F3;
	add.f32 	%f1548, %f1523, %f1533;
	add.f32 	%f1549, %f1525, %f1535;
	mul.f32 	%f1550, %f1549, 0f3E4BAFAF;
	sub.f32 	%f1551, %f1548, %f1550;
	mul.f32 	%f1552, %f1551, 0f3FFB14BE;
	fma.rn.f32 	%f1553, %f1548, 0f3E4BAFAF, %f1549;
	mul.f32 	%f1554, %f1553, 0f3FFB14BE;
	sub.f32 	%f1555, %f1524, %f1526;
	sub.f32 	%f1556, %f1532, %f1530;
	mul.f32 	%f1557, %f1556, 0f3ED413CD;
	sub.f32 	%f1558, %f1555, %f1557;
	mul.f32 	%f1559, %f1558, 0f3FEC835E;
	fma.rn.f32 	%f1560, %f1555, 0f3ED413CD, %f1556;
	mul.f32 	%f1561, %f1560, 0f3FEC835E;
	sub.f32 	%f1562, %f1422, %f1478;
	add.f32 	%f1563, %f1422, %f1478;
	sub.f32 	%f1564, %f1454, %f1446;
	add.f32 	%f1565, %f1454, %f1446;
	sub.f32 	%f1566, %f1438, %f1462;
	sub.f32 	%f1567, %f1430, %f1470;
	add.f32 	%f1568, %f1566, %f1567;
	add.f32 	%f1569, %f1430, %f1470;
	sub.f32 	%f1570, %f1566, %f1567;
	add.f32 	%f1571, %f1438, %f1462;
	mul.f32 	%f1572, %f1568, 0f3F3504F3;
	sub.f32 	%f1573, %f1562, %f1572;
	mul.f32 	%f1574, %f1570, 0f3F3504F3;
	sub.f32 	%f1575, %f1564, %f1574;
	fma.rn.f32 	%f1576, %f1575, 0f3F2B0DC1, %f1573;
	mul.f32 	%f1577, %f1576, 0f3FD4DB31;
	mul.f32 	%f1578, %f1573, 0f3F2B0DC1;
	sub.f32 	%f1579, %f1575, %f1578;
	mul.f32 	%f1580, %f1579, 0fBFD4DB31;
	add.f32 	%f1581, %f1563, %f1565;
	add.f32 	%f1582, %f1571, %f1569;
	sub.f32 	%f1583, %f1581, %f1582;
	mul.f32 	%f1584, %f1583, 0f3FB504F3;
	add.f32 	%f1585, %f1581, %f1582;
	mul.f32 	%f1586, %f1585, 0f3FB504F3;
	add.f32 	%f1587, %f1562, %f1572;
	add.f32 	%f1588, %f1564, %f1574;
	mul.f32 	%f1589, %f1588, 0f3E4BAFAF;
	sub.f32 	%f1590, %f1587, %f1589;
	mul.f32 	%f1591, %f1590, 0f3FFB14BE;
	fma.rn.f32 	%f1592, %f1587, 0f3E4BAFAF, %f1588;
	mul.f32 	%f1593, %f1592, 0f3FFB14BE;
	sub.f32 	%f1594, %f1563, %f1565;
	sub.f32 	%f1595, %f1571, %f1569;
	mul.f32 	%f1596, %f1595, 0f3ED413CD;
	sub.f32 	%f1597, %f1594, %f1596;
	mul.f32 	%f1598, %f1597, 0f3FEC835E;
	fma.rn.f32 	%f1599, %f1594, 0f3ED413CD, %f1595;
	mul.f32 	%f1600, %f1599, 0f3FEC835E;
	sub.f32 	%f1601, %f1423, %f1479;
	add.f32 	%f1602, %f1423, %f1479;
	sub.f32 	%f1603, %f1455, %f1447;
	add.f32 	%f1604, %f1455, %f1447;
	sub.f32 	%f1605, %f1439, %f1463;
	sub.f32 	%f1606, %f1431, %f1471;
	add.f32 	%f1607, %f1605, %f1606;
	add.f32 	%f1608, %f1431, %f1471;
	sub.f32 	%f1609, %f1605, %f1606;
	add.f32 	%f1610, %f1439, %f1463;
	mul.f32 	%f1611, %f1607, 0f3F3504F3;
	sub.f32 	%f1612, %f1601, %f1611;
	mul.f32 	%f1613, %f1609, 0f3F3504F3;
	sub.f32 	%f1614, %f1603, %f1613;
	fma.rn.f32 	%f1615, %f1614, 0f3F2B0DC1, %f1612;
	mul.f32 	%f1616, %f1615, 0f3FD4DB31;
	mul.f32 	%f1617, %f1612, 0f3F2B0DC1;
	sub.f32 	%f1618, %f1614, %f1617;
	mul.f32 	%f1619, %f1618, 0fBFD4DB31;
	add.f32 	%f1620, %f1602, %f1604;
	add.f32 	%f1621, %f1610, %f1608;
	sub.f32 	%f1622, %f1620, %f1621;
	mul.f32 	%f1623, %f1622, 0f3FB504F3;
	add.f32 	%f1624, %f1620, %f1621;
	mul.f32 	%f1625, %f1624, 0f3FB504F3;
	add.f32 	%f1626, %f1601, %f1611;
	add.f32 	%f1627, %f1603, %f1613;
	mul.f32 	%f1628, %f1627, 0f3E4BAFAF;
	sub.f32 	%f1629, %f1626, %f1628;
	mul.f32 	%f1630, %f1629, 0f3FFB14BE;
	fma.rn.f32 	%f1631, %f1626, 0f3E4BAFAF, %f1627;
	mul.f32 	%f1632, %f1631, 0f3FFB14BE;
	sub.f32 	%f1633, %f1602, %f1604;
	sub.f32 	%f1634, %f1610, %f1608;
	mul.f32 	%f1635, %f1634, 0f3ED413CD;
	sub.f32 	%f1636, %f1633, %f1635;
	mul.f32 	%f1637, %f1636, 0f3FEC835E;
	fma.rn.f32 	%f1638, %f1633, 0f3ED413CD, %f1634;
	mul.f32 	%f1639, %f1638, 0f3FEC835E;
	sub.f32 	%f1640, %f1424, %f1480;
	add.f32 	%f1641, %f1424, %f1480;
	sub.f32 	%f1642, %f1456, %f1448;
	add.f32 	%f1643, %f1456, %f1448;
	sub.f32 	%f1644, %f1440, %f1464;
	sub.f32 	%f1645, %f1432, %f1472;
	add.f32 	%f1646, %f1644, %f1645;
	add.f32 	%f1647, %f1432, %f1472;
	sub.f32 	%f1648, %f1644, %f1645;
	add.f32 	%f1649, %f1440, %f1464;
	mul.f32 	%f1650, %f1646, 0f3F3504F3;
	sub.f32 	%f1651, %f1640, %f1650;
	mul.f32 	%f1652, %f1648, 0f3F3504F3;
	sub.f32 	%f1653, %f1642, %f1652;
	fma.rn.f32 	%f1654, %f1653, 0f3F2B0DC1, %f1651;
	mul.f32 	%f1655, %f1654, 0f3FD4DB31;
	mul.f32 	%f1656, %f1651, 0f3F2B0DC1;
	sub.f32 	%f1657, %f1653, %f1656;
	mul.f32 	%f1658, %f1657, 0fBFD4DB31;
	add.f32 	%f1659, %f1641, %f1643;
	add.f32 	%f1660, %f1649, %f1647;
	sub.f32 	%f1661, %f1659, %f1660;
	mul.f32 	%f1662, %f1661, 0f3FB504F3;
	add.f32 	%f1663, %f1659, %f1660;
	mul.f32 	%f1664, %f1663, 0f3FB504F3;
	add.f32 	%f1665, %f1640, %f1650;
	add.f32 	%f1666, %f1642, %f1652;
	mul.f32 	%f1667, %f1666, 0f3E4BAFAF;
	sub.f32 	%f1668, %f1665, %f1667;
	mul.f32 	%f1669, %f1668, 0f3FFB14BE;
	fma.rn.f32 	%f1670, %f1665, 0f3E4BAFAF, %f1666;
	mul.f32 	%f1671, %f1670, 0f3FFB14BE;
	sub.f32 	%f1672, %f1641, %f1643;
	sub.f32 	%f1673, %f1649, %f1647;
	mul.f32 	%f1674, %f1673, 0f3ED413CD;
	sub.f32 	%f1675, %f1672, %f1674;
	mul.f32 	%f1676, %f1675, 0f3FEC835E;
	fma.rn.f32 	%f1677, %f1672, 0f3ED413CD, %f1673;
	mul.f32 	%f1678, %f1677, 0f3FEC835E;
	sub.f32 	%f1679, %f1425, %f1481;
	add.f32 	%f1680, %f1425, %f1481;
	sub.f32 	%f1681, %f1457, %f1449;
	add.f32 	%f1682, %f1457, %f1449;
	sub.f32 	%f1683, %f1441, %f1465;
	sub.f32 	%f1684, %f1433, %f1473;
	add.f32 	%f1685, %f1683, %f1684;
	add.f32 	%f1686, %f1433, %f1473;
	sub.f32 	%f1687, %f1683, %f1684;
	add.f32 	%f1688, %f1441, %f1465;
	mul.f32 	%f1689, %f1685, 0f3F3504F3;
	sub.f32 	%f1690, %f1679, %f1689;
	mul.f32 	%f1691, %f1687, 0f3F3504F3;
	sub.f32 	%f1692, %f1681, %f1691;
	fma.rn.f32 	%f1693, %f1692, 0f3F2B0DC1, %f1690;
	mul.f32 	%f1694, %f1693, 0f3FD4DB31;
	mul.f32 	%f1695, %f1690, 0f3F2B0DC1;
	sub.f32 	%f1696, %f1692, %f1695;
	mul.f32 	%f1697, %f1696, 0fBFD4DB31;
	add.f32 	%f1698, %f1680, %f1682;
	add.f32 	%f1699, %f1688, %f1686;
	sub.f32 	%f1700, %f1698, %f1699;
	mul.f32 	%f1701, %f1700, 0f3FB504F3;
	add.f32 	%f1702, %f1698, %f1699;
	mul.f32 	%f1703, %f1702, 0f3FB504F3;
	add.f32 	%f1704, %f1679, %f1689;
	add.f32 	%f1705, %f1681, %f1691;
	mul.f32 	%f1706, %f1705, 0f3E4BAFAF;
	sub.f32 	%f1707, %f1704, %f1706;
	mul.f32 	%f1708, %f1707, 0f3FFB14BE;
	fma.rn.f32 	%f1709, %f1704, 0f3E4BAFAF, %f1705;
	mul.f32 	%f1710, %f1709, 0f3FFB14BE;
	sub.f32 	%f1711, %f1680, %f1682;
	sub.f32 	%f1712, %f1688, %f1686;
	mul.f32 	%f1713, %f1712, 0f3ED413CD;
	sub.f32 	%f1714, %f1711, %f1713;
	mul.f32 	%f1715, %f1714, 0f3FEC835E;
	fma.rn.f32 	%f1716, %f1711, 0f3ED413CD, %f1712;
	mul.f32 	%f1717, %f1716, 0f3FEC835E;
	sub.f32 	%f1718, %f1426, %f1482;
	add.f32 	%f1719, %f1426, %f1482;
	sub.f32 	%f1720, %f1458, %f1450;
	add.f32 	%f1721, %f1458, %f1450;
	sub.f32 	%f1722, %f1442, %f1466;
	sub.f32 	%f1723, %f1434, %f1474;
	add.f32 	%f1724, %f1722, %f1723;
	add.f32 	%f1725, %f1434, %f1474;
	sub.f32 	%f1726, %f1722, %f1723;
	add.f32 	%f1727, %f1442, %f1466;
	mul.f32 	%f1728, %f1724, 0f3F3504F3;
	sub.f32 	%f1729, %f1718, %f1728;
	mul.f32 	%f1730, %f1726, 0f3F3504F3;
	sub.f32 	%f1731, %f1720, %f1730;
	fma.rn.f32 	%f1732, %f1731, 0f3F2B0DC1, %f1729;
	mul.f32 	%f1733, %f1732, 0f3FD4DB31;
	mul.f32 	%f1734, %f1729, 0f3F2B0DC1;
	sub.f32 	%f1735, %f1731, %f1734;
	mul.f32 	%f1736, %f1735, 0fBFD4DB31;
	add.f32 	%f1737, %f1719, %f1721;
	add.f32 	%f1738, %f1727, %f1725;
	sub.f32 	%f1739, %f1737, %f1738;
	mul.f32 	%f1740, %f1739, 0f3FB504F3;
	add.f32 	%f1741, %f1737, %f1738;
	mul.f32 	%f1742, %f1741, 0f3FB504F3;
	add.f32 	%f1743, %f1718, %f1728;
	add.f32 	%f1744, %f1720, %f1730;
	mul.f32 	%f1745, %f1744, 0f3E4BAFAF;
	sub.f32 	%f1746, %f1743, %f1745;
	mul.f32 	%f1747, %f1746, 0f3FFB14BE;
	fma.rn.f32 	%f1748, %f1743, 0f3E4BAFAF, %f1744;
	mul.f32 	%f1749, %f1748, 0f3FFB14BE;
	sub.f32 	%f1750, %f1719, %f1721;
	sub.f32 	%f1751, %f1727, %f1725;
	mul.f32 	%f1752, %f1751, 0f3ED413CD;
	sub.f32 	%f1753, %f1750, %f1752;
	mul.f32 	%f1754, %f1753, 0f3FEC835E;
	fma.rn.f32 	%f1755, %f1750, 0f3ED413CD, %f1751;
	mul.f32 	%f1756, %f1755, 0f3FEC835E;
	sub.f32 	%f1757, %f1427, %f1483;
	add.f32 	%f1758, %f1427, %f1483;
	sub.f32 	%f1759, %f1459, %f1451;
	add.f32 	%f1760, %f1459, %f1451;
	sub.f32 	%f1761, %f1443, %f1467;
	sub.f32 	%f1762, %f1435, %f1475;
	add.f32 	%f1763, %f1761, %f1762;
	add.f32 	%f1764, %f1435, %f1475;
	sub.f32 	%f1765, %f1761, %f1762;
	add.f32 	%f1766, %f1443, %f1467;
	mul.f32 	%f1767, %f1763, 0f3F3504F3;
	sub.f32 	%f1768, %f1757, %f1767;
	mul.f32 	%f1769, %f1765, 0f3F3504F3;
	sub.f32 	%f1770, %f1759, %f1769;
	fma.rn.f32 	%f1771, %f1770, 0f3F2B0DC1, %f1768;
	mul.f32 	%f1772, %f1771, 0f3FD4DB31;
	mul.f32 	%f1773, %f1768, 0f3F2B0DC1;
	sub.f32 	%f1774, %f1770, %f1773;
	mul.f32 	%f1775, %f1774, 0fBFD4DB31;
	add.f32 	%f1776, %f1758, %f1760;
	add.f32 	%f1777, %f1766, %f1764;
	sub.f32 	%f1778, %f1776, %f1777;
	mul.f32 	%f1779, %f1778, 0f3FB504F3;
	add.f32 	%f1780, %f1776, %f1777;
	mul.f32 	%f1781, %f1780, 0f3FB504F3;
	add.f32 	%f1782, %f1757, %f1767;
	add.f32 	%f1783, %f1759, %f1769;
	mul.f32 	%f1784, %f1783, 0f3E4BAFAF;
	sub.f32 	%f1785, %f1782, %f1784;
	mul.f32 	%f1786, %f1785, 0f3FFB14BE;
	fma.rn.f32 	%f1787, %f1782, 0f3E4BAFAF, %f1783;
	mul.f32 	%f1788, %f1787, 0f3FFB14BE;
	sub.f32 	%f1789, %f1758, %f1760;
	sub.f32 	%f1790, %f1766, %f1764;
	mul.f32 	%f1791, %f1790, 0f3ED413CD;
	sub.f32 	%f1792, %f1789, %f1791;
	mul.f32 	%f1793, %f1792, 0f3FEC835E;
	fma.rn.f32 	%f1794, %f1789, 0f3ED413CD, %f1790;
	mul.f32 	%f1795, %f1794, 0f3FEC835E;
	// begin inline asm
	mov.u32 %r619, %laneid;
	// end inline asm
	and.b32  	%r718, %r619, 7;
	setp.eq.s32 	%p376, %r718, 0;
	selp.f32 	%f1796, 0f00000000, %f3252, %p376;
	abs.f32 	%f1797, %f1508;
	setp.ge.f32 	%p377, %f1797, %f1796;
	selp.f32 	%f1798, 0f3F800000, 0f00000000, %p377;
	mul.f32 	%f1799, %f1508, 0f39800000;
	abs.f32 	%f1800, %f1547;
	setp.ge.f32 	%p378, %f1800, %f3252;
	selp.f32 	%f1801, 0f3F800000, 0f00000000, %p378;
	add.f32 	%f1802, %f1798, %f1801;
	mul.f32 	%f1803, %f1547, 0f39800000;
	selp.f32 	%f1804, %f1803, 0f00000000, %p378;
	abs.f32 	%f1805, %f1586;
	setp.ge.f32 	%p379, %f1805, %f3252;
	selp.f32 	%f1806, 0f3F800000, 0f00000000, %p379;
	add.f32 	%f1807, %f1802, %f1806;
	mul.f32 	%f1808, %f1586, 0f39800000;
	selp.f32 	%f1809, %f1808, 0f00000000, %p379;
	abs.f32 	%f1810, %f1625;
	setp.ge.f32 	%p380, %f1810, %f3252;
	selp.f32 	%f1811, 0f3F800000, 0f00000000, %p380;
	add.f32 	%f1812, %f1807, %f1811;
	mul.f32 	%f1813, %f1625, 0f39800000;
	selp.f32 	%f1814, %f1813, 0f00000000, %p380;
	abs.f32 	%f1815, %f1664;
	setp.ge.f32 	%p381, %f1815, %f3252;
	selp.f32 	%f1816, 0f3F800000, 0f00000000, %p381;
	add.f32 	%f1817, %f1812, %f1816;
	mul.f32 	%f1818, %f1664, 0f39800000;
	abs.f32 	%f1819, %f1703;
	setp.ge.f32 	%p382, %f1819, %f3252;
	selp.f32 	%f1820, 0f3F800000, 0f00000000, %p382;
	add.f32 	%f1821, %f1817, %f1820;
	mul.f32 	%f1822, %f1703, 0f39800000;
	selp.f32 	%f1823, %f1822, 0f00000000, %p382;
	abs.f32 	%f1824, %f1742;
	setp.ge.f32 	%p383, %f1824, %f3252;
	selp.f32 	%f1825, 0f3F800000, 0f00000000, %p383;
	add.f32 	%f1826, %f1821, %f1825;
	mul.f32 	%f1827, %f1742, 0f39800000;
	selp.f32 	%f1828, %f1827, 0f00000000, %p383;
	abs.f32 	%f1829, %f1781;
	setp.ge.f32 	%p384, %f1829, %f3252;
	selp.f32 	%f1830, 0f3F800000, 0f00000000, %p384;
	add.f32 	%f1831, %f1826, %f1830;
	mul.f32 	%f1832, %f1781, 0f39800000;
	selp.f32 	%f1833, %f1832, 0f00000000, %p384;
	abs.f32 	%f1834, %f1513;
	setp.ge.f32 	%p385, %f1834, %f3252;
	selp.f32 	%f1835, 0f3F800000, 0f00000000, %p385;
	add.f32 	%f1836, %f1831, %f1835;
	mul.f32 	%f1837, %f1513, 0f39800000;
	abs.f32 	%f1838, %f1552;
	setp.ge.f32 	%p386, %f1838, %f3252;
	selp.f32 	%f1839, 0f3F800000, 0f00000000, %p386;
	add.f32 	%f1840, %f1836, %f1839;
	mul.f32 	%f1841, %f1552, 0f39800000;
	selp.f32 	%f1842, %f1841, 0f00000000, %p386;
	abs.f32 	%f1843, %f1591;
	setp.ge.f32 	%p387, %f1843, %f3252;
	selp.f32 	%f1844, 0f3F800000, 0f00000000, %p387;
	add.f32 	%f1845, %f1840, %f1844;
	mul.f32 	%f1846, %f1591, 0f39800000;
	selp.f32 	%f1847, %f1846, 0f00000000, %p387;
	abs.f32 	%f1848, %f1630;
	setp.ge.f32 	%p388, %f1848, %f3252;
	selp.f32 	%f1849, 0f3F800000, 0f00000000, %p388;
	add.f32 	%f1850, %f1845, %f1849;
	mul.f32 	%f1851, %f1630, 0f39800000;
	selp.f32 	%f1852, %f1851, 0f00000000, %p388;
	abs.f32 	%f1853, %f1669;
	setp.ge.f32 	%p389, %f1853, %f3252;
	selp.f32 	%f1854, 0f3F800000, 0f00000000, %p389;
	add.f32 	%f1855, %f1850, %f1854;
	mul.f32 	%f1856, %f1669, 0f39800000;
	abs.f32 	%f1857, %f1708;
	setp.ge.f32 	%p390, %f1857, %f3252;
	selp.f32 	%f1858, 0f3F800000, 0f00000000, %p390;
	add.f32 	%f1859, %f1855, %f1858;
	mul.f32 	%f1860, %f1708, 0f39800000;
	selp.f32 	%f1861, %f1860, 0f00000000, %p390;
	abs.f32 	%f1862, %f1747;
	setp.ge.f32 	%p391, %f1862, %f3252;
	selp.f32 	%f1863, 0f3F800000, 0f00000000, %p391;
	add.f32 	%f1864, %f1859, %f1863;
	mul.f32 	%f1865, %f1747, 0f39800000;
	selp.f32 	%f1866, %f1865, 0f00000000, %p391;
	abs.f32 	%f1867, %f1786;
	setp.ge.f32 	%p392, %f1867, %f3252;
	selp.f32 	%f1868, 0f3F800000, 0f00000000, %p392;
	add.f32 	%f1869, %f1864, %f1868;
	mul.f32 	%f1870, %f1786, 0f39800000;
	selp.f32 	%f1871, %f1870, 0f00000000, %p392;
	abs.f32 	%f1872, %f1520;
	setp.ge.f32 	%p393, %f1872, %f3252;
	selp.f32 	%f1873, 0f3F800000, 0f00000000, %p393;
	add.f32 	%f1874, %f1869, %f1873;
	mul.f32 	%f1875, %f1520, 0f39800000;
	abs.f32 	%f1876, %f1559;
	setp.ge.f32 	%p394, %f1876, %f3252;
	selp.f32 	%f1877, 0f3F800000, 0f00000000, %p394;
	add.f32 	%f1878, %f1874, %f1877;
	mul.f32 	%f1879, %f1559, 0f39800000;
	selp.f32 	%f1880, %f1879, 0f00000000, %p394;
	abs.f32 	%f1881, %f1598;
	setp.ge.f32 	%p395, %f1881, %f3252;
	selp.f32 	%f1882, 0f3F800000, 0f00000000, %p395;
	add.f32 	%f1883, %f1878, %f1882;
	mul.f32 	%f1884, %f1598, 0f39800000;
	selp.f32 	%f1885, %f1884, 0f00000000, %p395;
	abs.f32 	%f1886, %f1637;
	setp.ge.f32 	%p396, %f1886, %f3252;
	selp.f32 	%f1887, 0f3F800000, 0f00000000, %p396;
	add.f32 	%f1888, %f1883, %f1887;
	mul.f32 	%f1889, %f1637, 0f39800000;
	selp.f32 	%f1890, %f1889, 0f00000000, %p396;
	abs.f32 	%f1891, %f1676;
	setp.ge.f32 	%p397, %f1891, %f3252;
	selp.f32 	%f1892, 0f3F800000, 0f00000000, %p397;
	add.f32 	%f1893, %f1888, %f1892;
	mul.f32 	%f1894, %f1676, 0f39800000;
	abs.f32 	%f1895, %f1715;
	setp.ge.f32 	%p398, %f1895, %f3252;
	selp.f32 	%f1896, 0f3F800000, 0f00000000, %p398;
	add.f32 	%f1897, %f1893, %f1896;
	mul.f32 	%f1898, %f1715, 0f39800000;
	selp.f32 	%f1899, %f1898, 0f00000000, %p398;
	abs.f32 	%f1900, %f1754;
	setp.ge.f32 	%p399, %f1900, %f3252;
	selp.f32 	%f1901, 0f3F800000, 0f00000000, %p399;
	add.f32 	%f1902, %f1897, %f1901;
	mul.f32 	%f1903, %f1754, 0f39800000;
	selp.f32 	%f1904, %f1903, 0f00000000, %p399;
	abs.f32 	%f1905, %f1793;
	setp.ge.f32 	%p400, %f1905, %f3252;
	selp.f32 	%f1906, 0f3F800000, 0f00000000, %p400;
	add.f32 	%f1907, %f1902, %f1906;
	mul.f32 	%f1908, %f1793, 0f39800000;
	selp.f32 	%f1909, %f1908, 0f00000000, %p400;
	abs.f32 	%f1910, %f1499;
	setp.ge.f32 	%p401, %f1910, %f3252;
	selp.f32 	%f1911, 0f3F800000, 0f00000000, %p401;
	add.f32 	%f1912, %f1907, %f1911;
	mul.f32 	%f1913, %f1499, 0f39800000;
	abs.f32 	%f1914, %f1538;
	setp.ge.f32 	%p402, %f1914, %f3252;
	selp.f32 	%f1915, 0f3F800000, 0f00000000, %p402;
	add.f32 	%f1916, %f1912, %f1915;
	mul.f32 	%f1917, %f1538, 0f39800000;
	selp.f32 	%f1918, %f1917, 0f00000000, %p402;
	abs.f32 	%f1919, %f1577;
	setp.ge.f32 	%p403, %f1919, %f3252;
	selp.f32 	%f1920, 0f3F800000, 0f00000000, %p403;
	add.f32 	%f1921, %f1916, %f1920;
	mul.f32 	%f1922, %f1577, 0f39800000;
	selp.f32 	%f1923, %f1922, 0f00000000, %p403;
	abs.f32 	%f1924, %f1616;
	setp.ge.f32 	%p404, %f1924, %f3252;
	selp.f32 	%f1925, 0f3F800000, 0f00000000, %p404;
	add.f32 	%f1926, %f1921, %f1925;
	mul.f32 	%f1927, %f1616, 0f39800000;
	selp.f32 	%f1928, %f1927, 0f00000000, %p404;
	abs.f32 	%f1929, %f1655;
	setp.ge.f32 	%p405, %f1929, %f3252;
	selp.f32 	%f1930, 0f3F800000, 0f00000000, %p405;
	add.f32 	%f1931, %f1926, %f1930;
	mul.f32 	%f1932, %f1655, 0f39800000;
	abs.f32 	%f1933, %f1694;
	setp.ge.f32 	%p406, %f1933, %f3252;
	selp.f32 	%f1934, 0f3F800000, 0f00000000, %p406;
	add.f32 	%f1935, %f1931, %f1934;
	mul.f32 	%f1936, %f1694, 0f39800000;
	selp.f32 	%f1937, %f1936, 0f00000000, %p406;
	abs.f32 	%f1938, %f1733;
	setp.ge.f32 	%p407, %f1938, %f3252;
	selp.f32 	%f1939, 0f3F800000, 0f00000000, %p407;
	add.f32 	%f1940, %f1935, %f1939;
	mul.f32 	%f1941, %f1733, 0f39800000;
	selp.f32 	%f1942, %f1941, 0f00000000, %p407;
	abs.f32 	%f1943, %f1772;
	setp.ge.f32 	%p408, %f1943, %f3252;
	selp.f32 	%f1944, 0f3F800000, 0f00000000, %p408;
	add.f32 	%f1945, %f1940, %f1944;
	mul.f32 	%f1946, %f1772, 0f39800000;
	selp.f32 	%f1947, %f1946, 0f00000000, %p408;
	abs.f32 	%f1948, %f1506;
	setp.ge.f32 	%p409, %f1948, %f3252;
	selp.f32 	%f1949, 0f3F800000, 0f00000000, %p409;
	add.f32 	%f1950, %f1945, %f1949;
	mul.f32 	%f1951, %f1506, 0f39800000;
	abs.f32 	%f1952, %f1545;
	setp.ge.f32 	%p410, %f1952, %f3252;
	selp.f32 	%f1953, 0f3F800000, 0f00000000, %p410;
	add.f32 	%f1954, %f1950, %f1953;
	mul.f32 	%f1955, %f1545, 0f39800000;
	selp.f32 	%f1956, %f1955, 0f00000000, %p410;
	abs.f32 	%f1957, %f1584;
	setp.ge.f32 	%p411, %f1957, %f3252;
	selp.f32 	%f1958, 0f3F800000, 0f00000000, %p411;
	add.f32 	%f1959, %f1954, %f1958;
	mul.f32 	%f1960, %f1584, 0f39800000;
	selp.f32 	%f1961, %f1960, 0f00000000, %p411;
	abs.f32 	%f1962, %f1623;
	setp.ge.f32 	%p412, %f1962, %f3252;
	selp.f32 	%f1963, 0f3F800000, 0f00000000, %p412;
	add.f32 	%f1964, %f1959, %f1963;
	mul.f32 	%f1965, %f1623, 0f39800000;
	selp.f32 	%f1966, %f1965, 0f00000000, %p412;
	abs.f32 	%f1967, %f1662;
	setp.ge.f32 	%p413, %f1967, %f3252;
	selp.f32 	%f1968, 0f3F800000, 0f00000000, %p413;
	add.f32 	%f1969, %f1964, %f1968;
	mul.f32 	%f1970, %f1662, 0f39800000;
	abs.f32 	%f1971, %f1701;
	setp.ge.f32 	%p414, %f1971, %f3252;
	selp.f32 	%f1972, 0f3F800000, 0f00000000, %p414;
	add.f32 	%f1973, %f1969, %f1972;
	mul.f32 	%f1974, %f1701, 0f39800000;
	selp.f32 	%f1975, %f1974, 0f00000000, %p414;
	abs.f32 	%f1976, %f1740;
	setp.ge.f32 	%p415, %f1976, %f3252;
	selp.f32 	%f1977, 0f3F800000, 0f00000000, %p415;
	add.f32 	%f1978, %f1973, %f1977;
	mul.f32 	%f1979, %f1740, 0f39800000;
	selp.f32 	%f1980, %f1979, 0f00000000, %p415;
	abs.f32 	%f1981, %f1779;
	setp.ge.f32 	%p416, %f1981, %f3252;
	selp.f32 	%f1982, 0f3F800000, 0f00000000, %p416;
	add.f32 	%f1983, %f1978, %f1982;
	mul.f32 	%f1984, %f1779, 0f39800000;
	selp.f32 	%f1985, %f1984, 0f00000000, %p416;
	abs.f32 	%f1986, %f1502;
	setp.ge.f32 	%p417, %f1986, %f3252;
	selp.f32 	%f1987, 0f3F800000, 0f00000000, %p417;
	add.f32 	%f1988, %f1983, %f1987;
	mul.f32 	%f1989, %f1502, 0f39800000;
	abs.f32 	%f1990, %f1541;
	setp.ge.f32 	%p418, %f1990, %f3252;
	selp.f32 	%f1991, 0f3F800000, 0f00000000, %p418;
	add.f32 	%f1992, %f1988, %f1991;
	mul.f32 	%f1993, %f1541, 0f39800000;
	selp.f32 	%f1994, %f1993, 0f00000000, %p418;
	abs.f32 	%f1995, %f1580;
	setp.ge.f32 	%p419, %f1995, %f3252;
	selp.f32 	%f1996, 0f3F800000, 0f00000000, %p419;
	add.f32 	%f1997, %f1992, %f1996;
	mul.f32 	%f1998, %f1580, 0f39800000;
	selp.f32 	%f1999, %f1998, 0f00000000, %p419;
	abs.f32 	%f2000, %f1619;
	setp.ge.f32 	%p420, %f2000, %f3252;
	selp.f32 	%f2001, 0f3F800000, 0f00000000, %p420;
	add.f32 	%f2002, %f1997, %f2001;
	mul.f32 	%f2003, %f1619, 0f39800000;
	selp.f32 	%f2004, %f2003, 0f00000000, %p420;
	abs.f32 	%f2005, %f1658;
	setp.ge.f32 	%p421, %f2005, %f3252;
	selp.f32 	%f2006, 0f3F800000, 0f00000000, %p421;
	add.f32 	%f2007, %f2002, %f2006;
	mul.f32 	%f2008, %f1658, 0f39800000;
	abs.f32 	%f2009, %f1697;
	setp.ge.f32 	%p422, %f2009, %f3252;
	selp.f32 	%f2010, 0f3F800000, 0f00000000, %p422;
	add.f32 	%f2011, %f2007, %f2010;
	mul.f32 	%f2012, %f1697, 0f39800000;
	selp.f32 	%f2013, %f2012, 0f00000000, %p422;
	abs.f32 	%f2014, %f1736;
	setp.ge.f32 	%p423, %f2014, %f3252;
	selp.f32 	%f2015, 0f3F800000, 0f00000000, %p423;
	add.f32 	%f2016, %f2011, %f2015;
	mul.f32 	%f2017, %f1736, 0f39800000;
	selp.f32 	%f2018, %f2017, 0f00000000, %p423;
	abs.f32 	%f2019, %f1775;
	setp.ge.f32 	%p424, %f2019, %f3252;
	selp.f32 	%f2020, 0f3F800000, 0f00000000, %p424;
	add.f32 	%f2021, %f2016, %f2020;
	mul.f32 	%f2022, %f1775, 0f39800000;
	selp.f32 	%f2023, %f2022, 0f00000000, %p424;
	abs.f32 	%f2024, %f1522;
	setp.ge.f32 	%p425, %f2024, %f3252;
	selp.f32 	%f2025, 0f3F800000, 0f00000000, %p425;
	add.f32 	%f2026, %f2021, %f2025;
	mul.f32 	%f2027, %f1522, 0f39800000;
	abs.f32 	%f2028, %f1561;
	setp.ge.f32 	%p426, %f2028, %f3252;
	selp.f32 	%f2029, 0f3F800000, 0f00000000, %p426;
	add.f32 	%f2030, %f2026, %f2029;
	mul.f32 	%f2031, %f1561, 0f39800000;
	selp.f32 	%f2032, %f2031, 0f00000000, %p426;
	abs.f32 	%f2033, %f1600;
	setp.ge.f32 	%p427, %f2033, %f3252;
	selp.f32 	%f2034, 0f3F800000, 0f00000000, %p427;
	add.f32 	%f2035, %f2030, %f2034;
	mul.f32 	%f2036, %f1600, 0f39800000;
	selp.f32 	%f2037, %f2036, 0f00000000, %p427;
	abs.f32 	%f2038, %f1639;
	setp.ge.f32 	%p428, %f2038, %f3252;
	selp.f32 	%f2039, 0f3F800000, 0f00000000, %p428;
	add.f32 	%f2040, %f2035, %f2039;
	mul.f32 	%f2041, %f1639, 0f39800000;
	selp.f32 	%f2042, %f2041, 0f00000000, %p428;
	abs.f32 	%f2043, %f1678;
	setp.ge.f32 	%p429, %f2043, %f3252;
	selp.f32 	%f2044, 0f3F800000, 0f00000000, %p429;
	add.f32 	%f2045, %f2040, %f2044;
	mul.f32 	%f2046, %f1678, 0f39800000;
	abs.f32 	%f2047, %f1717;
	setp.ge.f32 	%p430, %f2047, %f3252;
	selp.f32 	%f2048, 0f3F800000, 0f00000000, %p430;
	add.f32 	%f2049, %f2045, %f2048;
	mul.f32 	%f2050, %f1717, 0f39800000;
	selp.f32 	%f2051, %f2050, 0f00000000, %p430;
	abs.f32 	%f2052, %f1756;
	setp.ge.f32 	%p431, %f2052, %f3252;
	selp.f32 	%f2053, 0f3F800000, 0f00000000, %p431;
	add.f32 	%f2054, %f2049, %f2053;
	mul.f32 	%f2055, %f1756, 0f39800000;
	selp.f32 	%f2056, %f2055, 0f00000000, %p431;
	abs.f32 	%f2057, %f1795;
	setp.ge.f32 	%p432, %f2057, %f3252;
	selp.f32 	%f2058, 0f3F800000, 0f00000000, %p432;
	add.f32 	%f2059, %f2054, %f2058;
	mul.f32 	%f2060, %f1795, 0f39800000;
	selp.f32 	%f2061, %f2060, 0f00000000, %p432;
	abs.f32 	%f2062, %f1515;
	setp.ge.f32 	%p433, %f2062, %f3252;
	selp.f32 	%f2063, 0f3F800000, 0f00000000, %p433;
	add.f32 	%f2064, %f2059, %f2063;
	mul.f32 	%f2065, %f1515, 0f39800000;
	abs.f32 	%f2066, %f1554;
	setp.ge.f32 	%p434, %f2066, %f3252;
	selp.f32 	%f2067, 0f3F800000, 0f00000000, %p434;
	add.f32 	%f2068, %f2064, %f2067;
	mul.f32 	%f2069, %f1554, 0f39800000;
	selp.f32 	%f2070, %f2069, 0f00000000, %p434;
	abs.f32 	%f2071, %f1593;
	setp.ge.f32 	%p435, %f2071, %f3252;
	selp.f32 	%f2072, 0f3F800000, 0f00000000, %p435;
	add.f32 	%f2073, %f2068, %f2072;
	mul.f32 	%f2074, %f1593, 0f39800000;
	selp.f32 	%f2075, %f2074, 0f00000000, %p435;
	abs.f32 	%f2076, %f1632;
	setp.ge.f32 	%p436, %f2076, %f3252;
	selp.f32 	%f2077, 0f3F800000, 0f00000000, %p436;
	add.f32 	%f2078, %f2073, %f2077;
	mul.f32 	%f2079, %f1632, 0f39800000;
	selp.f32 	%f2080, %f2079, 0f00000000, %p436;
	abs.f32 	%f2081, %f1671;
	setp.ge.f32 	%p437, %f2081, %f3252;
	selp.f32 	%f2082, 0f3F800000, 0f00000000, %p437;
	add.f32 	%f2083, %f2078, %f2082;
	mul.f32 	%f2084, %f1671, 0f39800000;
	abs.f32 	%f2085, %f1710;
	setp.ge.f32 	%p438, %f2085, %f3252;
	selp.f32 	%f2086, 0f3F800000, 0f00000000, %p438;
	add.f32 	%f2087, %f2083, %f2086;
	mul.f32 	%f2088, %f1710, 0f39800000;
	selp.f32 	%f2089, %f2088, 0f00000000, %p438;
	abs.f32 	%f2090, %f1749;
	setp.ge.f32 	%p439, %f2090, %f3252;
	selp.f32 	%f2091, 0f3F800000, 0f00000000, %p439;
	add.f32 	%f2092, %f2087, %f2091;
	mul.f32 	%f2093, %f1749, 0f39800000;
	selp.f32 	%f2094, %f2093, 0f00000000, %p439;
	abs.f32 	%f2095, %f1788;
	setp.ge.f32 	%p440, %f2095, %f3252;
	selp.f32 	%f2096, 0f3F800000, 0f00000000, %p440;
	add.f32 	%f2097, %f2092, %f2096;
	mul.f32 	%f2098, %f1788, 0f39800000;
	selp.f32 	%f2099, %f2098, 0f00000000, %p440;
	mov.b32 	%r719, %f2097;
	shfl.sync.bfly.b32	%r720|%p441, %r719, 4, 6175, -1;
	mov.b32 	%f2100, %r720;
	add.f32 	%f2101, %f2097, %f2100;
	mov.b32 	%r721, %f2101;
	shfl.sync.bfly.b32	%r722|%p442, %r721, 2, 6175, -1;
	mov.b32 	%f2102, %r722;
	add.f32 	%f2103, %f2101, %f2102;
	mov.b32 	%r723, %f2103;
	shfl.sync.bfly.b32	%r724|%p443, %r723, 1, 6175, -1;
	mov.b32 	%f2104, %r724;
	add.f32 	%f2105, %f2103, %f2104;
	rcp.rn.f32 	%f2106, %f2105;
	mul.f32 	%f2107, %f1799, 0f3FB504F3;
	selp.f32 	%f2108, %f2107, 0f00000000, %p377;
	mul.f32 	%f2109, %f1818, 0f3FB504F3;
	selp.f32 	%f2110, %f2109, 0f00000000, %p381;
	add.f32 	%f2111, %f2108, %f2110;
	sub.f32 	%f2112, %f2108, %f2110;
	fma.rn.f32 	%f2113, %f1828, 0f3ED413CD, %f1809;
	mul.f32 	%f2114, %f1809, 0f3ED413CD;
	sub.f32 	%f2115, %f2114, %f1828;
	add.f32 	%f2116, %f1823, %f1814;
	sub.f32 	%f2117, %f1814, %f1823;
	mul.f32 	%f2118, %f2116, 0f3F3504F3;
	add.f32 	%f2119, %f1804, %f2118;
	mul.f32 	%f2120, %f2117, 0f3F3504F3;
	sub.f32 	%f2121, %f1833, %f2120;
	add.f32 	%f2122, %f1833, %f2120;
	sub.f32 	%f2123, %f1804, %f2118;
	mul.f32 	%f2124, %f2113, 0f3FEC835E;
	add.f32 	%f2125, %f2111, %f2124;
	fma.rn.f32 	%f2126, %f2122, 0f3E4BAFAF, %f2119;
	mul.f32 	%f2127, %f2126, 0f3FFB14BE;
	sub.f32 	%f2128, %f2125, %f2127;
	add.f32 	%f2129, %f2125, %f2127;
	mul.f32 	%f2130, %f2115, 0f3FEC835E;
	sub.f32 	%f2131, %f2112, %f2130;
	fma.rn.f32 	%f2132, %f2123, 0f3F2B0DC1, %f2121;
	mul.f32 	%f2133, %f2132, 0f3FD4DB31;
	sub.f32 	%f2134, %f2131, %f2133;
	add.f32 	%f2135, %f2131, %f2133;
	sub.f32 	%f2136, %f2111, %f2124;
	mul.f32 	%f2137, %f2119, 0f3E4BAFAF;
	sub.f32 	%f2138, %f2122, %f2137;
	mul.f32 	%f2139, %f2138, 0f3FFB14BE;
	sub.f32 	%f2140, %f2136, %f2139;
	add.f32 	%f2141, %f2136, %f2139;
	add.f32 	%f2142, %f2112, %f2130;
	mul.f32 	%f2143, %f2121, 0f3F2B0DC1;
	sub.f32 	%f2144, %f2123, %f2143;
	mul.f32 	%f2145, %f2144, 0f3FD4DB31;
	sub.f32 	%f2146, %f2142, %f2145;
	add.f32 	%f2147, %f2142, %f2145;
	mul.f32 	%f2148, %f1837, 0f3FB504F3;
	selp.f32 	%f2149, %f2148, 0f00000000, %p385;
	mul.f32 	%f2150, %f1856, 0f3FB504F3;
	selp.f32 	%f2151, %f2150, 0f00000000, %p389;
	add.f32 	%f2152, %f2149, %f2151;
	sub.f32 	%f2153, %f2149, %f2151;
	fma.rn.f32 	%f2154, %f1866, 0f3ED413CD, %f1847;
	mul.f32 	%f2155, %f1847, 0f3ED413CD;
	sub.f32 	%f2156, %f2155, %f1866;
	add.f32 	%f2157, %f1861, %f1852;
	sub.f32 	%f2158, %f1852, %f1861;
	mul.f32 	%f2159, %f2157, 0f3F3504F3;
	add.f32 	%f2160, %f1842, %f2159;
	mul.f32 	%f2161, %f2158, 0f3F3504F3;
	sub.f32 	%f2162, %f1871, %f2161;
	add.f32 	%f2163, %f1871, %f2161;
	sub.f32 	%f2164, %f1842, %f2159;
	mul.f32 	%f2165, %f2154, 0f3FEC835E;
	add.f32 	%f2166, %f2152, %f2165;
	fma.rn.f32 	%f2167, %f2163, 0f3E4BAFAF, %f2160;
	mul.f32 	%f2168, %f2167, 0f3FFB14BE;
	sub.f32 	%f2169, %f2166, %f2168;
	add.f32 	%f2170, %f2166, %f2168;
	mul.f32 	%f2171, %f2156, 0f3FEC835E;
	sub.f32 	%f2172, %f2153, %f2171;
	fma.rn.f32 	%f2173, %f2164, 0f3F2B0DC1, %f2162;
	mul.f32 	%f2174, %f2173, 0f3FD4DB31;
	sub.f32 	%f2175, %f2172, %f2174;
	add.f32 	%f2176, %f2172, %f2174;
	sub.f32 	%f2177, %f2152, %f2165;
	mul.f32 	%f2178, %f2160, 0f3E4BAFAF;
	sub.f32 	%f2179, %f2163, %f2178;
	mul.f32 	%f2180, %f2179, 0f3FFB14BE;
	sub.f32 	%f2181, %f2177, %f2180;
	add.f32 	%f2182, %f2177, %f2180;
	add.f32 	%f2183, %f2153, %f2171;
	mul.f32 	%f2184, %f2162, 0f3F2B0DC1;
	sub.f32 	%f2185, %f2164, %f2184;
	mul.f32 	%f2186, %f2185, 0f3FD4DB31;
	sub.f32 	%f2187, %f2183, %f2186;
	add.f32 	%f2188, %f2183, %f2186;
	mul.f32 	%f2189, %f1875, 0f3FB504F3;
	selp.f32 	%f2190, %f2189, 0f00000000, %p393;
	mul.f32 	%f2191, %f1894, 0f3FB504F3;
	selp.f32 	%f2192, %f2191, 0f00000000, %p397;
	add.f32 	%f2193, %f2190, %f2192;
	sub.f32 	%f2194, %f2190, %f2192;
	fma.rn.f32 	%f2195, %f1904, 0f3ED413CD, %f1885;
	mul.f32 	%f2196, %f1885, 0f3ED413CD;
	sub.f32 	%f2197, %f2196, %f1904;
	add.f32 	%f2198, %f1899, %f1890;
	sub.f32 	%f2199, %f1890, %f1899;
	mul.f32 	%f2200, %f2198, 0f3F3504F3;
	add.f32 	%f2201, %f1880, %f2200;
	mul.f32 	%f2202, %f2199, 0f3F3504F3;
	sub.f32 	%f2203, %f1909, %f2202;
	add.f32 	%f2204, %f1909, %f2202;
	sub.f32 	%f2205, %f1880, %f2200;
	mul.f32 	%f2206, %f2195, 0f3FEC835E;
	add.f32 	%f2207, %f2193, %f2206;
	fma.rn.f32 	%f2208, %f2204, 0f3E4BAFAF, %f2201;
	mul.f32 	%f2209, %f2208, 0f3FFB14BE;
	sub.f32 	%f2210, %f2207, %f2209;
	add.f32 	%f2211, %f2207, %f2209;
	mul.f32 	%f2212, %f2197, 0f3FEC835E;
	sub.f32 	%f2213, %f2194, %f2212;
	fma.rn.f32 	%f2214, %f2205, 0f3F2B0DC1, %f2203;
	mul.f32 	%f2215, %f2214, 0f3FD4DB31;
	sub.f32 	%f2216, %f2213, %f2215;
	add.f32 	%f2217, %f2213, %f2215;
	sub.f32 	%f2218, %f2193, %f2206;
	mul.f32 	%f2219, %f2201, 0f3E4BAFAF;
	sub.f32 	%f2220, %f2204, %f2219;
	mul.f32 	%f2221, %f2220, 0f3FFB14BE;
	sub.f32 	%f2222, %f2218, %f2221;
	add.f32 	%f2223, %f2218, %f2221;
	add.f32 	%f2224, %f2194, %f2212;
	mul.f32 	%f2225, %f2203, 0f3F2B0DC1;
	sub.f32 	%f2226, %f2205, %f2225;
	mul.f32 	%f2227, %f2226, 0f3FD4DB31;
	sub.f32 	%f2228, %f2224, %f2227;
	add.f32 	%f2229, %f2224, %f2227;
	mul.f32 	%f2230, %f1913, 0f3FB504F3;
	selp.f32 	%f2231, %f2230, 0f00000000, %p401;
	mul.f32 	%f2232, %f1932, 0f3FB504F3;
	selp.f32 	%f2233, %f2232, 0f00000000, %p405;
	add.f32 	%f2234, %f2231, %f2233;
	sub.f32 	%f2235, %f2231, %f2233;
	fma.rn.f32 	%f2236, %f1942, 0f3ED413CD, %f1923;
	mul.f32 	%f2237, %f1923, 0f3ED413CD;
	sub.f32 	%f2238, %f2237, %f1942;
	add.f32 	%f2239, %f1937, %f1928;
	sub.f32 	%f2240, %f1928, %f1937;
	mul.f32 	%f2241, %f2239, 0f3F3504F3;
	add.f32 	%f2242, %f1918, %f2241;
	mul.f32 	%f2243, %f2240, 0f3F3504F3;
	sub.f32 	%f2244, %f1947, %f2243;
	add.f32 	%f2245, %f1947, %f2243;
	sub.f32 	%f2246, %f1918, %f2241;
	mul.f32 	%f2247, %f2236, 0f3FEC835E;
	add.f32 	%f2248, %f2234, %f2247;
	fma.rn.f32 	%f2249, %f2245, 0f3E4BAFAF, %f2242;
	mul.f32 	%f2250, %f2249, 0f3FFB14BE;
	sub.f32 	%f2251, %f2248, %f2250;
	add.f32 	%f2252, %f2248, %f2250;
	mul.f32 	%f2253, %f2238, 0f3FEC835E;
	sub.f32 	%f2254, %f2235, %f2253;
	fma.rn.f32 	%f2255, %f2246, 0f3F2B0DC1, %f2244;
	mul.f32 	%f2256, %f2255, 0f3FD4DB31;
	sub.f32 	%f2257, %f2254, %f2256;
	add.f32 	%f2258, %f2254, %f2256;
	sub.f32 	%f2259, %f2234, %f2247;
	mul.f32 	%f2260, %f2242, 0f3E4BAFAF;
	sub.f32 	%f2261, %f2245, %f2260;
	mul.f32 	%f2262, %f2261, 0f3FFB14BE;
	sub.f32 	%f2263, %f2259, %f2262;
	add.f32 	%f2264, %f2259, %f2262;
	add.f32 	%f2265, %f2235, %f2253;
	mul.f32 	%f2266, %f2244, 0f3F2B0DC1;
	sub.f32 	%f2267, %f2246, %f2266;
	mul.f32 	%f2268, %f2267, 0f3FD4DB31;
	sub.f32 	%f2269, %f2265, %f2268;
	add.f32 	%f2270, %f2265, %f2268;
	mul.f32 	%f2271, %f1951, 0f3FB504F3;
	selp.f32 	%f2272, %f2271, 0f00000000, %p409;
	mul.f32 	%f2273, %f1970, 0f3FB504F3;
	selp.f32 	%f2274, %f2273, 0f00000000, %p413;
	add.f32 	%f2275, %f2272, %f2274;
	sub.f32 	%f2276, %f2272, %f2274;
	fma.rn.f32 	%f2277, %f1980, 0f3ED413CD, %f1961;
	mul.f32 	%f2278, %f1961, 0f3ED413CD;
	sub.f32 	%f2279, %f2278, %f1980;
	add.f32 	%f2280, %f1975, %f1966;
	sub.f32 	%f2281, %f1966, %f1975;
	mul.f32 	%f2282, %f2280, 0f3F3504F3;
	add.f32 	%f2283, %f1956, %f2282;
	mul.f32 	%f2284, %f2281, 0f3F3504F3;
	sub.f32 	%f2285, %f1985, %f2284;
	add.f32 	%f2286, %f1985, %f2284;
	sub.f32 	%f2287, %f1956, %f2282;
	mul.f32 	%f2288, %f2277, 0f3FEC835E;
	add.f32 	%f2289, %f2275, %f2288;
	fma.rn.f32 	%f2290, %f2286, 0f3E4BAFAF, %f2283;
	mul.f32 	%f2291, %f2290, 0f3FFB14BE;
	sub.f32 	%f2292, %f2289, %f2291;
	add.f32 	%f2293, %f2289, %f2291;
	mul.f32 	%f2294, %f2279, 0f3FEC835E;
	sub.f32 	%f2295, %f2276, %f2294;
	fma.rn.f32 	%f2296, %f2287, 0f3F2B0DC1, %f2285;
	mul.f32 	%f2297, %f2296, 0f3FD4DB31;
	sub.f32 	%f2298, %f2295, %f2297;
	add.f32 	%f2299, %f2295, %f2297;
	sub.f32 	%f2300, %f2275, %f2288;
	mul.f32 	%f2301, %f2283, 0f3E4BAFAF;
	sub.f32 	%f2302, %f2286, %f2301;
	mul.f32 	%f2303, %f2302, 0f3FFB14BE;
	sub.f32 	%f2304, %f2300, %f2303;
	add.f32 	%f2305, %f2300, %f2303;
	add.f32 	%f2306, %f2276, %f2294;
	mul.f32 	%f2307, %f2285, 0f3F2B0DC1;
	sub.f32 	%f2308, %f2287, %f2307;
	mul.f32 	%f2309, %f2308, 0f3FD4DB31;
	sub.f32 	%f2310, %f2306, %f2309;
	add.f32 	%f2311, %f2306, %f2309;
	mul.f32 	%f2312, %f1989, 0f3FB504F3;
	selp.f32 	%f2313, %f2312, 0f00000000, %p417;
	mul.f32 	%f2314, %f2008, 0f3FB504F3;
	selp.f32 	%f2315, %f2314, 0f00000000, %p421;
	add.f32 	%f2316, %f2313, %f2315;
	sub.f32 	%f2317, %f2313, %f2315;
	fma.rn.f32 	%f2318, %f2018, 0f3ED413CD, %f1999;
	mul.f32 	%f2319, %f1999, 0f3ED413CD;
	sub.f32 	%f2320, %f2319, %f2018;
	add.f32 	%f2321, %f2013, %f2004;
	sub.f32 	%f2322, %f2004, %f2013;
	mul.f32 	%f2323, %f2321, 0f3F3504F3;
	add.f32 	%f2324, %f1994, %f2323;
	mul.f32 	%f2325, %f2322, 0f3F3504F3;
	sub.f32 	%f2326, %f2023, %f2325;
	add.f32 	%f2327, %f2023, %f2325;
	sub.f32 	%f2328, %f1994, %f2323;
	mul.f32 	%f2329, %f2318, 0f3FEC835E;
	add.f32 	%f2330, %f2316, %f2329;
	fma.rn.f32 	%f2331, %f2327, 0f3E4BAFAF, %f2324;
	mul.f32 	%f2332, %f2331, 0f3FFB14BE;
	sub.f32 	%f2333, %f2330, %f2332;
	add.f32 	%f2334, %f2330, %f2332;
	mul.f32 	%f2335, %f2320, 0f3FEC835E;
	sub.f32 	%f2336, %f2317, %f2335;
	fma.rn.f32 	%f2337, %f2328, 0f3F2B0DC1, %f2326;
	mul.f32 	%f2338, %f2337, 0f3FD4DB31;
	sub.f32 	%f2339, %f2336, %f2338;
	add.f32 	%f2340, %f2336, %f2338;
	sub.f32 	%f2341, %f2316, %f2329;
	mul.f32 	%f2342, %f2324, 0f3E4BAFAF;
	sub.f32 	%f2343, %f2327, %f2342;
	mul.f32 	%f2344, %f2343, 0f3FFB14BE;
	sub.f32 	%f2345, %f2341, %f2344;
	add.f32 	%f2346, %f2341, %f2344;
	add.f32 	%f2347, %f2317, %f2335;
	mul.f32 	%f2348, %f2326, 0f3F2B0DC1;
	sub.f32 	%f2349, %f2328, %f2348;
	mul.f32 	%f2350, %f2349, 0f3FD4DB31;
	sub.f32 	%f2351, %f2347, %f2350;
	add.f32 	%f2352, %f2347, %f2350;
	mul.f32 	%f2353, %f2027, 0f3FB504F3;
	selp.f32 	%f2354, %f2353, 0f00000000, %p425;
	mul.f32 	%f2355, %f2046, 0f3FB504F3;
	selp.f32 	%f2356, %f2355, 0f00000000, %p429;
	add.f32 	%f2357, %f2354, %f2356;
	sub.f32 	%f2358, %f2354, %f2356;
	fma.rn.f32 	%f2359, %f2056, 0f3ED413CD, %f2037;
	mul.f32 	%f2360, %f2037, 0f3ED413CD;
	sub.f32 	%f2361, %f2360, %f2056;
	add.f32 	%f2362, %f2051, %f2042;
	sub.f32 	%f2363, %f2042, %f2051;
	mul.f32 	%f2364, %f2362, 0f3F3504F3;
	add.f32 	%f2365, %f2032, %f2364;
	mul.f32 	%f2366, %f2363, 0f3F3504F3;
	sub.f32 	%f2367, %f2061, %f2366;
	add.f32 	%f2368, %f2061, %f2366;
	sub.f32 	%f2369, %f2032, %f2364;
	mul.f32 	%f2370, %f2359, 0f3FEC835E;
	add.f32 	%f2371, %f2357, %f2370;
	fma.rn.f32 	%f2372, %f2368, 0f3E4BAFAF, %f2365;
	mul.f32 	%f2373, %f2372, 0f3FFB14BE;
	sub.f32 	%f2374, %f2371, %f2373;
	add.f32 	%f2375, %f2371, %f2373;
	mul.f32 	%f2376, %f2361, 0f3FEC835E;
	sub.f32 	%f2377, %f2358, %f2376;
	fma.rn.f32 	%f2378, %f2369, 0f3F2B0DC1, %f2367;
	mul.f32 	%f2379, %f2378, 0f3FD4DB31;
	sub.f32 	%f2380, %f2377, %f2379;
	add.f32 	%f2381, %f2377, %f2379;
	sub.f32 	%f2382, %f2357, %f2370;
	mul.f32 	%f2383, %f2365, 0f3E4BAFAF;
	sub.f32 	%f2384, %f2368, %f2383;
	mul.f32 	%f2385, %f2384, 0f3FFB14BE;
	sub.f32 	%f2386, %f2382, %f2385;
	add.f32 	%f2387, %f2382, %f2385;
	add.f32 	%f2388, %f2358, %f2376;
	mul.f32 	%f2389, %f2367, 0f3F2B0DC1;
	sub.f32 	%f2390, %f2369, %f2389;
	mul.f32 	%f2391, %f2390, 0f3FD4DB31;
	sub.f32 	%f2392, %f2388, %f2391;
	add.f32 	%f2393, %f2388, %f2391;
	mul.f32 	%f2394, %f2065, 0f3FB504F3;
	selp.f32 	%f2395, %f2394, 0f00000000, %p433;
	mul.f32 	%f2396, %f2084, 0f3FB504F3;
	selp.f32 	%f2397, %f2396, 0f00000000, %p437;
	add.f32 	%f2398, %f2395, %f2397;
	sub.f32 	%f2399, %f2395, %f2397;
	fma.rn.f32 	%f2400, %f2094, 0f3ED413CD, %f2075;
	mul.f32 	%f2401, %f2075, 0f3ED413CD;
	sub.f32 	%f2402, %f2401, %f2094;
	add.f32 	%f2403, %f2089, %f2080;
	sub.f32 	%f2404, %f2080, %f2089;
	mul.f32 	%f2405, %f2403, 0f3F3504F3;
	add.f32 	%f2406, %f2070, %f2405;
	mul.f32 	%f2407, %f2404, 0f3F3504F3;
	sub.f32 	%f2408, %f2099, %f2407;
	add.f32 	%f2409, %f2099, %f2407;
	sub.f32 	%f2410, %f2070, %f2405;
	mul.f32 	%f2411, %f2400, 0f3FEC835E;
	add.f32 	%f2412, %f2398, %f2411;
	fma.rn.f32 	%f2413, %f2409, 0f3E4BAFAF, %f2406;
	mul.f32 	%f2414, %f2413, 0f3FFB14BE;
	sub.f32 	%f2415, %f2412, %f2414;
	add.f32 	%f2416, %f2412, %f2414;
	mul.f32 	%f2417, %f2402, 0f3FEC835E;
	sub.f32 	%f2418, %f2399, %f2417;
	fma.rn.f32 	%f2419, %f2410, 0f3F2B0DC1, %f2408;
	mul.f32 	%f2420, %f2419, 0f3FD4DB31;
	sub.f32 	%f2421, %f2418, %f2420;
	add.f32 	%f2422, %f2418, %f2420;
	sub.f32 	%f2423, %f2398, %f2411;
	mul.f32 	%f2424, %f2406, 0f3E4BAFAF;
	sub.f32 	%f2425, %f2409, %f2424;
	mul.f32 	%f2426, %f2425, 0f3FFB14BE;
	sub.f32 	%f2427, %f2423, %f2426;
	add.f32 	%f2428, %f2423, %f2426;
	add.f32 	%f2429, %f2399, %f2417;
	mul.f32 	%f2430, %f2408, 0f3F2B0DC1;
	sub.f32 	%f2431, %f2410, %f2430;
	mul.f32 	%f2432, %f2431, 0f3FD4DB31;
	sub.f32 	%f2433, %f2429, %f2432;
	add.f32 	%f2434, %f2429, %f2432;
	// begin inline asm
	mov.u32 %r620, %laneid;
	// end inline asm
	shr.s32 	%r725, %r620, 31;
	shr.u32 	%r726, %r725, 29;
	add.s32 	%r727, %r620, %r726;
	and.b32  	%r728, %r727, 1073741816;
	sub.s32 	%r729, %r620, %r728;
	and.b32  	%r730, %r620, 1073741816;
	mad.lo.s32 	%r731, %r729, 33, %r730;
	shl.b32 	%r732, %r731, 2;
	add.s32 	%r733, %r703, %r732;
	bar.warp.sync 	-1;
	shl.b32 	%r734, %r620, 2;
	add.s32 	%r735, %r703, %r734;
	st.shared.f32 	[%r735], %f2129;
	st.shared.f32 	[%r735+132], %f2147;
	st.shared.f32 	[%r735+264], %f2135;
	st.shared.f32 	[%r735+396], %f2140;
	st.shared.f32 	[%r735+528], %f2141;
	st.shared.f32 	[%r735+660], %f2134;
	st.shared.f32 	[%r735+792], %f2146;
	st.shared.f32 	[%r735+924], %f2128;
	bar.warp.sync 	-1;
	ld.shared.f32 	%f2435, [%r733];
	ld.shared.f32 	%f2436, [%r733+4];
	ld.shared.f32 	%f2437, [%r733+8];
	ld.shared.f32 	%f2438, [%r733+12];
	ld.shared.f32 	%f2439, [%r733+16];
	ld.shared.f32 	%f2440, [%r733+20];
	ld.shared.f32 	%f2441, [%r733+24];
	ld.shared.f32 	%f2442, [%r733+28];
	bar.warp.sync 	-1;
	st.shared.f32 	[%r735], %f2170;
	st.shared.f32 	[%r735+132], %f2188;
	st.shared.f32 	[%r735+264], %f2176;
	st.shared.f32 	[%r735+396], %f2181;
	st.shared.f32 	[%r735+528], %f2182;
	st.shared.f32 	[%r735+660], %f2175;
	st.shared.f32 	[%r735+792], %f2187;
	st.shared.f32 	[%r735+924], %f2169;
	bar.warp.sync 	-1;
	ld.shared.f32 	%f2443, [%r733];
	ld.shared.f32 	%f2444, [%r733+4];
	ld.shared.f32 	%f2445, [%r733+8];
	ld.shared.f32 	%f2446, [%r733+12];
	ld.shared.f32 	%f2447, [%r733+16];
	ld.shared.f32 	%f2448, [%r733+20];
	ld.shared.f32 	%f2449, [%r733+24];
	ld.shared.f32 	%f2450, [%r733+28];
	bar.warp.sync 	-1;
	st.shared.f32 	[%r735], %f2211;
	st.shared.f32 	[%r735+132], %f2229;
	st.shared.f32 	[%r735+264], %f2217;
	st.shared.f32 	[%r735+396], %f2222;
	st.shared.f32 	[%r735+528], %f2223;
	st.shared.f32 	[%r735+660], %f2216;
	st.shared.f32 	[%r735+792], %f2228;
	st.shared.f32 	[%r735+924], %f2210;
	bar.warp.sync 	-1;
	ld.shared.f32 	%f2451, [%r733];
	ld.shared.f32 	%f2452, [%r733+4];
	ld.shared.f32 	%f2453, [%r733+8];
	ld.shared.f32 	%f2454, [%r733+12];
	ld.shared.f32 	%f2455, [%r733+16];
	ld.shared.f32 	%f2456, [%r733+20];
	ld.shared.f32 	%f2457, [%r733+24];
	ld.shared.f32 	%f2458, [%r733+28];
	bar.warp.sync 	-1;
	st.shared.f32 	[%r735], %f2252;
	st.shared.f32 	[%r735+132], %f2270;
	st.shared.f32 	[%r735+264], %f2258;
	st.shared.f32 	[%r735+396], %f2263;
	st.shared.f32 	[%r735+528], %f2264;
	st.shared.f32 	[%r735+660], %f2257;
	st.shared.f32 	[%r735+792], %f2269;
	st.shared.f32 	[%r735+924], %f2251;
	bar.warp.sync 	-1;
	ld.shared.f32 	%f2459, [%r733];
	ld.shared.f32 	%f2460, [%r733+4];
	ld.shared.f32 	%f2461, [%r733+8];
	ld.shared.f32 	%f2462, [%r733+12];
	ld.shared.f32 	%f2463, [%r733+16];
	ld.shared.f32 	%f2464, [%r733+20];
	ld.shared.f32 	%f2465, [%r733+24];
	ld.shared.f32 	%f2466, [%r733+28];
	bar.warp.sync 	-1;
	st.shared.f32 	[%r735], %f2293;
	st.shared.f32 	[%r735+132], %f2311;
	st.shared.f32 	[%r735+264], %f2299;
	st.shared.f32 	[%r735+396], %f2304;
	st.shared.f32 	[%r735+528], %f2305;
	st.shared.f32 	[%r735+660], %f2298;
	st.shared.f32 	[%r735+792], %f2310;
	st.shared.f32 	[%r735+924], %f2292;
	bar.warp.sync 	-1;
	ld.shared.f32 	%f2467, [%r733];
	ld.shared.f32 	%f2468, [%r733+4];
	ld.shared.f32 	%f2469, [%r733+8];
	ld.shared.f32 	%f2470, [%r733+12];
	ld.shared.f32 	%f2471, [%r733+16];
	ld.shared.f32 	%f2472, [%r733+20];
	ld.shared.f32 	%f2473, [%r733+24];
	ld.shared.f32 	%f2474, [%r733+28];
	bar.warp.sync 	-1;
	st.shared.f32 	[%r735], %f2334;
	st.shared.f32 	[%r735+132], %f2352;
	st.shared.f32 	[%r735+264], %f2340;
	st.shared.f32 	[%r735+396], %f2345;
	st.shared.f32 	[%r735+528], %f2346;
	st.shared.f32 	[%r735+660], %f2339;
	st.shared.f32 	[%r735+792], %f2351;
	st.shared.f32 	[%r735+924], %f2333;
	bar.warp.sync 	-1;
	ld.shared.f32 	%f2475, [%r733];
	ld.shared.f32 	%f2476, [%r733+4];
	ld.shared.f32 	%f2477, [%r733+8];
	ld.shared.f32 	%f2478, [%r733+12];
	ld.shared.f32 	%f2479, [%r733+16];
	ld.shared.f32 	%f2480, [%r733+20];
	ld.shared.f32 	%f2481, [%r733+24];
	ld.shared.f32 	%f2482, [%r733+28];
	bar.warp.sync 	-1;
	st.shared.f32 	[%r735], %f2375;
	st.shared.f32 	[%r735+132], %f2393;
	st.shared.f32 	[%r735+264], %f2381;
	st.shared.f32 	[%r735+396], %f2386;
	st.shared.f32 	[%r735+528], %f2387;
	st.shared.f32 	[%r735+660], %f2380;
	st.shared.f32 	[%r735+792], %f2392;
	st.shared.f32 	[%r735+924], %f2374;
	bar.warp.sync 	-1;
	ld.shared.f32 	%f2483, [%r733];
	ld.shared.f32 	%f2484, [%r733+4];
	ld.shared.f32 	%f2485, [%r733+8];
	ld.shared.f32 	%f2486, [%r733+12];
	ld.shared.f32 	%f2487, [%r733+16];
	ld.shared.f32 	%f2488, [%r733+20];
	ld.shared.f32 	%f2489, [%r733+24];
	ld.shared.f32 	%f2490, [%r733+28];
	bar.warp.sync 	-1;
	st.shared.f32 	[%r735], %f2416;
	st.shared.f32 	[%r735+132], %f2434;
	st.shared.f32 	[%r735+264], %f2422;
	st.shared.f32 	[%r735+396], %f2427;
	st.shared.f32 	[%r735+528], %f2428;
	st.shared.f32 	[%r735+660], %f2421;
	st.shared.f32 	[%r735+792], %f2433;
	st.shared.f32 	[%r735+924], %f2415;
	bar.warp.sync 	-1;
	ld.shared.f32 	%f2491, [%r733];
	ld.shared.f32 	%f2492, [%r733+4];
	ld.shared.f32 	%f2493, [%r733+8];
	ld.shared.f32 	%f2494, [%r733+12];
	ld.shared.f32 	%f2495, [%r733+16];
	ld.shared.f32 	%f2496, [%r733+20];
	ld.shared.f32 	%f2497, [%r733+24];
	ld.shared.f32 	%f2498, [%r733+28];
	mul.f32 	%f2499, %f2435, 0f3FB504F3;
	mul.f32 	%f2500, %f2439, 0f3FB504F3;
	add.f32 	%f2501, %f2499, %f2500;
	sub.f32 	%f2502, %f2499, %f2500;
	fma.rn.f32 	%f2503, %f2441, 0f3ED413CD, %f2437;
	mul.f32 	%f2504, %f2437, 0f3ED413CD;
	sub.f32 	%f2505, %f2504, %f2441;
	add.f32 	%f2506, %f2440, %f2438;
	sub.f32 	%f2507, %f2438, %f2440;
	mul.f32 	%f2508, %f2506, 0f3F3504F3;
	add.f32 	%f2509, %f2436, %f2508;
	mul.f32 	%f2510, %f2507, 0f3F3504F3;
	sub.f32 	%f2511, %f2442, %f2510;
	add.f32 	%f2512, %f2442, %f2510;
	sub.f32 	%f2513, %f2436, %f2508;
	mul.f32 	%f2514, %f2503, 0f3FEC835E;
	add.f32 	%f2515, %f2501, %f2514;
	fma.rn.f32 	%f2516, %f2512, 0f3E4BAFAF, %f2509;
	mul.f32 	%f2517, %f2516, 0f3FFB14BE;
	sub.f32 	%f2518, %f2515, %f2517;
	add.f32 	%f2519, %f2515, %f2517;
	mul.f32 	%f2520, %f2505, 0f3FEC835E;
	sub.f32 	%f2521, %f2502, %f2520;
	fma.rn.f32 	%f2522, %f2513, 0f3F2B0DC1, %f2511;
	mul.f32 	%f2523, %f2522, 0f3FD4DB31;
	sub.f32 	%f2524, %f2521, %f2523;
	add.f32 	%f2525, %f2521, %f2523;
	sub.f32 	%f2526, %f2501, %f2514;
	mul.f32 	%f2527, %f2509, 0f3E4BAFAF;
	sub.f32 	%f2528, %f2512, %f2527;
	mul.f32 	%f2529, %f2528, 0f3FFB14BE;
	sub.f32 	%f2530, %f2526, %f2529;
	add.f32 	%f2531, %f2526, %f2529;
	add.f32 	%f2532, %f2502, %f2520;
	mul.f32 	%f2533, %f2511, 0f3F2B0DC1;
	sub.f32 	%f2534, %f2513, %f2533;
	mul.f32 	%f2535, %f2534, 0f3FD4DB31;
	sub.f32 	%f2536, %f2532, %f2535;
	add.f32 	%f2537, %f2532, %f2535;
	mul.f32 	%f2538, %f2443, 0f3FB504F3;
	mul.f32 	%f2539, %f2447, 0f3FB504F3;
	add.f32 	%f2540, %f2538, %f2539;
	sub.f32 	%f2541, %f2538, %f2539;
	fma.rn.f32 	%f2542, %f2449, 0f3ED413CD, %f2445;
	mul.f32 	%f2543, %f2445, 0f3ED413CD;
	sub.f32 	%f2544, %f2543, %f2449;
	add.f32 	%f2545, %f2448, %f2446;
	sub.f32 	%f2546, %f2446, %f2448;
	mul.f32 	%f2547, %f2545, 0f3F3504F3;
	add.f32 	%f2548, %f2444, %f2547;
	mul.f32 	%f2549, %f2546, 0f3F3504F3;
	sub.f32 	%f2550, %f2450, %f2549;
	add.f32 	%f2551, %f2450, %f2549;
	sub.f32 	%f2552, %f2444, %f2547;
	mul.f32 	%f2553, %f2542, 0f3FEC835E;
	add.f32 	%f2554, %f2540, %f2553;
	fma.rn.f32 	%f2555, %f2551, 0f3E4BAFAF, %f2548;
	mul.f32 	%f2556, %f2555, 0f3FFB14BE;
	sub.f32 	%f2557, %f2554, %f2556;
	add.f32 	%f2558, %f2554, %f2556;
	mul.f32 	%f2559, %f2544, 0f3FEC835E;
	sub.f32 	%f2560, %f2541, %f2559;
	fma.rn.f32 	%f2561, %f2552, 0f3F2B0DC1, %f2550;
	mul.f32 	%f2562, %f2561, 0f3FD4DB31;
	sub.f32 	%f2563, %f2560, %f2562;
	add.f32 	%f2564, %f2560, %f2562;
	sub.f32 	%f2565, %f2540, %f2553;
	mul.f32 	%f2566, %f2548, 0f3E4BAFAF;
	sub.f32 	%f2567, %f2551, %f2566;
	mul.f32 	%f2568, %f2567, 0f3FFB14BE;
	sub.f32 	%f2569, %f2565, %f2568;
	add.f32 	%f2570, %f2565, %f2568;
	add.f32 	%f2571, %f2541, %f2559;
	mul.f32 	%f2572, %f2550, 0f3F2B0DC1;
	sub.f32 	%f2573, %f2552, %f2572;
	mul.f32 	%f2574, %f2573, 0f3FD4DB31;
	sub.f32 	%f2575, %f2571, %f2574;
	add.f32 	%f2576, %f2571, %f2574;
	mul.f32 	%f2577, %f2451, 0f3FB504F3;
	mul.f32 	%f2578, %f2455, 0f3FB504F3;
	add.f32 	%f2579, %f2577, %f2578;
	sub.f32 	%f2580, %f2577, %f2578;
	fma.rn.f32 	%f2581, %f2457, 0f3ED413CD, %f2453;
	mul.f32 	%f2582, %f2453, 0f3ED413CD;
	sub.f32 	%f2583, %f2582, %f2457;
	add.f32 	%f2584, %f2456, %f2454;
	sub.f32 	%f2585, %f2454, %f2456;
	mul.f32 	%f2586, %f2584, 0f3F3504F3;
	add.f32 	%f2587, %f2452, %f2586;
	mul.f32 	%f2588, %f2585, 0f3F3504F3;
	sub.f32 	%f2589, %f2458, %f2588;
	add.f32 	%f2590, %f2458, %f2588;
	sub.f32 	%f2591, %f2452, %f2586;
	mul.f32 	%f2592, %f2581, 0f3FEC835E;
	add.f32 	%f2593, %f2579, %f2592;
	fma.rn.f32 	%f2594, %f2590, 0f3E4BAFAF, %f2587;
	mul.f32 	%f2595, %f2594, 0f3FFB14BE;
	sub.f32 	%f2596, %f2593, %f2595;
	add.f32 	%f2597, %f2593, %f2595;
	mul.f32 	%f2598, %f2583, 0f3FEC835E;
	sub.f32 	%f2599, %f2580, %f2598;
	fma.rn.f32 	%f2600, %f2591, 0f3F2B0DC1, %f2589;
	mul.f32 	%f2601, %f2600, 0f3FD4DB31;
	sub.f32 	%f2602, %f2599, %f2601;
	add.f32 	%f2603, %f2599, %f2601;
	sub.f32 	%f2604, %f2579, %f2592;
	mul.f32 	%f2605, %f2587, 0f3E4BAFAF;
	sub.f32 	%f2606, %f2590, %f2605;
	mul.f32 	%f2607, %f2606, 0f3FFB14BE;
	sub.f32 	%f2608, %f2604, %f2607;
	add.f32 	%f2609, %f2604, %f2607;
	add.f32 	%f2610, %f2580, %f2598;
	mul.f32 	%f2611, %f2589, 0f3F2B0DC1;
	sub.f32 	%f2612, %f2591, %f2611;
	mul.f32 	%f2613, %f2612, 0f3FD4DB31;
	sub.f32 	%f2614, %f2610, %f2613;
	add.f32 	%f2615, %f2610, %f2613;
	mul.f32 	%f2616, %f2459, 0f3FB504F3;
	mul.f32 	%f2617, %f2463, 0f3FB504F3;
	add.f32 	%f2618, %f2616, %f2617;
	sub.f32 	%f2619, %f2616, %f2617;
	fma.rn.f32 	%f2620, %f2465, 0f3ED413CD, %f2461;
	mul.f32 	%f2621, %f2461, 0f3ED413CD;
	sub.f32 	%f2622, %f2621, %f2465;
	add.f32 	%f2623, %f2464, %f2462;
	sub.f32 	%f2624, %f2462, %f2464;
	mul.f32 	%f2625, %f2623, 0f3F3504F3;
	add.f32 	%f2626, %f2460, %f2625;
	mul.f32 	%f2627, %f2624, 0f3F3504F3;
	sub.f32 	%f2628, %f2466, %f2627;
	add.f32 	%f2629, %f2466, %f2627;
	sub.f32 	%f2630, %f2460, %f2625;
	mul.f32 	%f2631, %f2620, 0f3FEC835E;
	add.f32 	%f2632, %f2618, %f2631;
	fma.rn.f32 	%f2633, %f2629, 0f3E4BAFAF, %f2626;
	mul.f32 	%f2634, %f2633, 0f3FFB14BE;
	sub.f32 	%f2635, %f2632, %f2634;
	add.f32 	%f2636, %f2632, %f2634;
	mul.f32 	%f2637, %f2622, 0f3FEC835E;
	sub.f32 	%f2638, %f2619, %f2637;
	fma.rn.f32 	%f2639, %f2630, 0f3F2B0DC1, %f2628;
	mul.f32 	%f2640, %f2639, 0f3FD4DB31;
	sub.f32 	%f2641, %f2638, %f2640;
	add.f32 	%f2642, %f2638, %f2640;
	sub.f32 	%f2643, %f2618, %f2631;
	mul.f32 	%f2644, %f2626, 0f3E4BAFAF;
	sub.f32 	%f2645, %f2629, %f2644;
	mul.f32 	%f2646, %f2645, 0f3FFB14BE;
	sub.f32 	%f2647, %f2643, %f2646;
	add.f32 	%f2648, %f2643, %f2646;
	add.f32 	%f2649, %f2619, %f2637;
	mul.f32 	%f2650, %f2628, 0f3F2B0DC1;
	sub.f32 	%f2651, %f2630, %f2650;
	mul.f32 	%f2652, %f2651, 0f3FD4DB31;
	sub.f32 	%f2653, %f2649, %f2652;
	add.f32 	%f2654, %f2649, %f2652;
	mul.f32 	%f2655, %f2467, 0f3FB504F3;
	mul.f32 	%f2656, %f2471, 0f3FB504F3;
	add.f32 	%f2657, %f2655, %f2656;
	sub.f32 	%f2658, %f2655, %f2656;
	fma.rn.f32 	%f2659, %f2473, 0f3ED413CD, %f2469;
	mul.f32 	%f2660, %f2469, 0f3ED413CD;
	sub.f32 	%f2661, %f2660, %f2473;
	add.f32 	%f2662, %f2472, %f2470;
	sub.f32 	%f2663, %f2470, %f2472;
	mul.f32 	%f2664, %f2662, 0f3F3504F3;
	add.f32 	%f2665, %f2468, %f2664;
	mul.f32 	%f2666, %f2663, 0f3F3504F3;
	sub.f32 	%f2667, %f2474, %f2666;
	add.f32 	%f2668, %f2474, %f2666;
	sub.f32 	%f2669, %f2468, %f2664;
	mul.f32 	%f2670, %f2659, 0f3FEC835E;
	add.f32 	%f2671, %f2657, %f2670;
	fma.rn.f32 	%f2672, %f2668, 0f3E4BAFAF, %f2665;
	mul.f32 	%f2673, %f2672, 0f3FFB14BE;
	sub.f32 	%f2674, %f2671, %f2673;
	add.f32 	%f2675, %f2671, %f2673;
	mul.f32 	%f2676, %f2661, 0f3FEC835E;
	sub.f32 	%f2677, %f2658, %f2676;
	fma.rn.f32 	%f2678, %f2669, 0f3F2B0DC1, %f2667;
	mul.f32 	%f2679, %f2678, 0f3FD4DB31;
	sub.f32 	%f2680, %f2677, %f2679;
	add.f32 	%f2681, %f2677, %f2679;
	sub.f32 	%f2682, %f2657, %f2670;
	mul.f32 	%f2683, %f2665, 0f3E4BAFAF;
	sub.f32 	%f2684, %f2668, %f2683;
	mul.f32 	%f2685, %f2684, 0f3FFB14BE;
	sub.f32 	%f2686, %f2682, %f2685;
	add.f32 	%f2687, %f2682, %f2685;
	add.f32 	%f2688, %f2658, %f2676;
	mul.f32 	%f2689, %f2667, 0f3F2B0DC1;
	sub.f32 	%f2690, %f2669, %f2689;
	mul.f32 	%f2691, %f2690, 0f3FD4DB31;
	sub.f32 	%f2692, %f2688, %f2691;
	add.f32 	%f2693, %f2688, %f2691;
	mul.f32 	%f2694, %f2475, 0f3FB504F3;
	mul.f32 	%f2695, %f2479, 0f3FB504F3;
	add.f32 	%f2696, %f2694, %f2695;
	sub.f32 	%f2697, %f2694, %f2695;
	fma.rn.f32 	%f2698, %f2481, 0f3ED413CD, %f2477;
	mul.f32 	%f2699, %f2477, 0f3ED413CD;
	sub.f32 	%f2700, %f2699, %f2481;
	add.f32 	%f2701, %f2480, %f2478;
	sub.f32 	%f2702, %f2478, %f2480;
	mul.f32 	%f2703, %f2701, 0f3F3504F3;
	add.f32 	%f2704, %f2476, %f2703;
	mul.f32 	%f2705, %f2702, 0f3F3504F3;
	sub.f32 	%f2706, %f2482, %f2705;
	add.f32 	%f2707, %f2482, %f2705;
	sub.f32 	%f2708, %f2476, %f2703;
	mul.f32 	%f2709, %f2698, 0f3FEC835E;
	add.f32 	%f2710, %f2696, %f2709;
	fma.rn.f32 	%f2711, %f2707, 0f3E4BAFAF, %f2704;
	mul.f32 	%f2712, %f2711, 0f3FFB14BE;
	sub.f32 	%f2713, %f2710, %f2712;
	add.f32 	%f2714, %f2710, %f2712;
	mul.f32 	%f2715, %f2700, 0f3FEC835E;
	sub.f32 	%f2716, %f2697, %f2715;
	fma.rn.f32 	%f2717, %f2708, 0f3F2B0DC1, %f2706;
	mul.f32 	%f2718, %f2717, 0f3FD4DB31;
	sub.f32 	%f2719, %f2716, %f2718;
	add.f32 	%f2720, %f2716, %f2718;
	sub.f32 	%f2721, %f2696, %f2709;
	mul.f32 	%f2722, %f2704, 0f3E4BAFAF;
	sub.f32 	%f2723, %f2707, %f2722;
	mul.f32 	%f2724, %f2723, 0f3FFB14BE;
	sub.f32 	%f2725, %f2721, %f2724;
	add.f32 	%f2726, %f2721, %f2724;
	add.f32 	%f2727, %f2697, %f2715;
	mul.f32 	%f2728, %f2706, 0f3F2B0DC1;
	sub.f32 	%f2729, %f2708, %f2728;
	mul.f32 	%f2730, %f2729, 0f3FD4DB31;
	sub.f32 	%f2731, %f2727, %f2730;
	add.f32 	%f2732, %f2727, %f2730;
	mul.f32 	%f2733, %f2483, 0f3FB504F3;
	mul.f32 	%f2734, %f2487, 0f3FB504F3;
	add.f32 	%f2735, %f2733, %f2734;
	sub.f32 	%f2736, %f2733, %f2734;
	fma.rn.f32 	%f2737, %f2489, 0f3ED413CD, %f2485;
	mul.f32 	%f2738, %f2485, 0f3ED413CD;
	sub.f32 	%f2739, %f2738, %f2489;
	add.f32 	%f2740, %f2488, %f2486;
	sub.f32 	%f2741, %f2486, %f2488;
	mul.f32 	%f2742, %f2740, 0f3F3504F3;
	add.f32 	%f2743, %f2484, %f2742;
	mul.f32 	%f2744, %f2741, 0f3F3504F3;
	sub.f32 	%f2745, %f2490, %f2744;
	add.f32 	%f2746, %f2490, %f2744;
	sub.f32 	%f2747, %f2484, %f2742;
	mul.f32 	%f2748, %f2737, 0f3FEC835E;
	add.f32 	%f2749, %f2735, %f2748;
	fma.rn.f32 	%f2750, %f2746, 0f3E4BAFAF, %f2743;
	mul.f32 	%f2751, %f2750, 0f3FFB14BE;
	sub.f32 	%f2752, %f2749, %f2751;
	add.f32 	%f2753, %f2749, %f2751;
	mul.f32 	%f2754, %f2739, 0f3FEC835E;
	sub.f32 	%f2755, %f2736, %f2754;
	fma.rn.f32 	%f2756, %f2747, 0f3F2B0DC1, %f2745;
	mul.f32 	%f2757, %f2756, 0f3FD4DB31;
	sub.f32 	%f2758, %f2755, %f2757;
	add.f32 	%f2759, %f2755, %f2757;
	sub.f32 	%f2760, %f2735, %f2748;
	mul.f32 	%f2761, %f2743, 0f3E4BAFAF;
	sub.f32 	%f2762, %f2746, %f2761;
	mul.f32 	%f2763, %f2762, 0f3FFB14BE;
	sub.f32 	%f2764, %f2760, %f2763;
	add.f32 	%f2765, %f2760, %f2763;
	add.f32 	%f2766, %f2736, %f2754;
	mul.f32 	%f2767, %f2745, 0f3F2B0DC1;
	sub.f32 	%f2768, %f2747, %f2767;
	mul.f32 	%f2769, %f2768, 0f3FD4DB31;
	sub.f32 	%f2770, %f2766, %f2769;
	add.f32 	%f2771, %f2766, %f2769;
	mul.f32 	%f2772, %f2491, 0f3FB504F3;
	mul.f32 	%f2773, %f2495, 0f3FB504F3;
	add.f32 	%f2774, %f2772, %f2773;
	sub.f32 	%f2775, %f2772, %f2773;
	fma.rn.f32 	%f2776, %f2497, 0f3ED413CD, %f2493;
	mul.f32 	%f2777, %f2493, 0f3ED413CD;
	sub.f32 	%f2778, %f2777, %f2497;
	add.f32 	%f2779, %f2496, %f2494;
	sub.f32 	%f2780, %f2494, %f2496;
	mul.f32 	%f2781, %f2779, 0f3F3504F3;
	add.f32 	%f2782, %f2492, %f2781;
	mul.f32 	%f2783, %f2780, 0f3F3504F3;
	sub.f32 	%f2784, %f2498, %f2783;
	add.f32 	%f2785, %f2498, %f2783;
	sub.f32 	%f2786, %f2492, %f2781;
	mul.f32 	%f2787, %f2776, 0f3FEC835E;
	add.f32 	%f2788, %f2774, %f2787;
	fma.rn.f32 	%f2789, %f2785, 0f3E4BAFAF, %f2782;
	mul.f32 	%f2790, %f2789, 0f3FFB14BE;
	sub.f32 	%f2791, %f2788, %f2790;
	add.f32 	%f2792, %f2788, %f2790;
	mul.f32 	%f2793, %f2778, 0f3FEC835E;
	sub.f32 	%f2794, %f2775, %f2793;
	fma.rn.f32 	%f2795, %f2786, 0f3F2B0DC1, %f2784;
	mul.f32 	%f2796, %f2795, 0f3FD4DB31;
	sub.f32 	%f2797, %f2794, %f2796;
	add.f32 	%f2798, %f2794, %f2796;
	sub.f32 	%f2799, %f2774, %f2787;
	mul.f32 	%f2800, %f2782, 0f3E4BAFAF;
	sub.f32 	%f2801, %f2785, %f2800;
	mul.f32 	%f2802, %f2801, 0f3FFB14BE;
	sub.f32 	%f2803, %f2799, %f2802;
	add.f32 	%f2804, %f2799, %f2802;
	add.f32 	%f2805, %f2775, %f2793;
	mul.f32 	%f2806, %f2784, 0f3F2B0DC1;
	sub.f32 	%f2807, %f2786, %f2806;
	mul.f32 	%f2808, %f2807, 0f3FD4DB31;
	sub.f32 	%f2809, %f2805, %f2808;
	add.f32 	%f2810, %f2805, %f2808;
	// begin inline asm
	mov.u32 %r621, %laneid;
	// end inline asm
	shr.s32 	%r736, %r621, 31;
	shr.u32 	%r737, %r736, 29;
	add.s32 	%r738, %r621, %r737;
	and.b32  	%r739, %r738, 1073741816;
	sub.s32 	%r740, %r621, %r739;
	and.b32  	%r741, %r621, 1073741816;
	mad.lo.s32 	%r742, %r740, 33, %r741;
	shl.b32 	%r743, %r742, 2;
	add.s32 	%r744, %r703, %r743;
	bar.warp.sync 	-1;
	shl.b32 	%r745, %r621, 2;
	add.s32 	%r746, %r703, %r745;
	st.shared.f32 	[%r746], %f2519;
	st.shared.f32 	[%r746+132], %f2537;
	st.shared.f32 	[%r746+264], %f2525;
	st.shared.f32 	[%r746+396], %f2530;
	st.shared.f32 	[%r746+528], %f2531;
	st.shared.f32 	[%r746+660], %f2524;
	st.shared.f32 	[%r746+792], %f2536;
	st.shared.f32 	[%r746+924], %f2518;
	bar.warp.sync 	-1;
	ld.shared.f32 	%f2811, [%r744];
	ld.shared.f32 	%f2812, [%r744+4];
	ld.shared.f32 	%f2813, [%r744+8];
	ld.shared.f32 	%f2814, [%r744+12];
	ld.shared.f32 	%f2815, [%r744+16];
	ld.shared.f32 	%f2816, [%r744+20];
	ld.shared.f32 	%f2817, [%r744+24];
	ld.shared.f32 	%f2818, [%r744+28];
	bar.warp.sync 	-1;
	st.shared.f32 	[%r746], %f2558;
	st.shared.f32 	[%r746+132], %f2576;
	st.shared.f32 	[%r746+264], %f2564;
	st.shared.f32 	[%r746+396], %f2569;
	st.shared.f32 	[%r746+528], %f2570;
	st.shared.f32 	[%r746+660], %f2563;
	st.shared.f32 	[%r746+792], %f2575;
	st.shared.f32 	[%r746+924], %f2557;
	bar.warp.sync 	-1;
	ld.shared.f32 	%f2819, [%r744];
	ld.shared.f32 	%f2820, [%r744+4];
	ld.shared.f32 	%f2821, [%r744+8];
	ld.shared.f32 	%f2822, [%r744+12];
	ld.shared.f32 	%f2823, [%r744+16];
	ld.shared.f32 	%f2824, [%r744+20];
	ld.shared.f32 	%f2825, [%r744+24];
	ld.shared.f32 	%f2826, [%r744+28];
	bar.warp.sync 	-1;
	st.shared.f32 	[%r746], %f2597;
	st.shared.f32 	[%r746+132], %f2615;
	st.shared.f32 	[%r746+264], %f2603;
	st.shared.f32 	[%r746+396], %f2608;
	st.shared.f32 	[%r746+528], %f2609;
	st.shared.f32 	[%r746+660], %f2602;
	st.shared.f32 	[%r746+792], %f2614;
	st.shared.f32 	[%r746+924], %f2596;
	bar.warp.sync 	-1;
	ld.shared.f32 	%f2827, [%r744];
	ld.shared.f32 	%f2828, [%r744+4];
	ld.shared.f32 	%f2829, [%r744+8];
	ld.shared.f32 	%f2830, [%r744+12];
	ld.shared.f32 	%f2831, [%r744+16];
	ld.shared.f32 	%f2832, [%r744+20];
	ld.shared.f32 	%f2833, [%r744+24];
	ld.shared.f32 	%f2834, [%r744+28];
	bar.warp.sync 	-1;
	st.shared.f32 	[%r746], %f2636;
	st.shared.f32 	[%r746+132], %f2654;
	st.shared.f32 	[%r746+264], %f2642;
	st.shared.f32 	[%r746+396], %f2647;
	st.shared.f32 	[%r746+528], %f2648;
	st.shared.f32 	[%r746+660], %f2641;
	st.shared.f32 	[%r746+792], %f2653;
	st.shared.f32 	[%r746+924], %f2635;
	bar.warp.sync 	-1;
	ld.shared.f32 	%f2835, [%r744];
	ld.shared.f32 	%f2836, [%r744+4];
	ld.shared.f32 	%f2837, [%r744+8];
	ld.shared.f32 	%f2838, [%r744+12];
	ld.shared.f32 	%f2839, [%r744+16];
	ld.shared.f32 	%f2840, [%r744+20];
	ld.shared.f32 	%f2841, [%r744+24];
	ld.shared.f32 	%f2842, [%r744+28];
	bar.warp.sync 	-1;
	st.shared.f32 	[%r746], %f2675;
	st.shared.f32 	[%r746+132], %f2693;
	st.shared.f32 	[%r746+264], %f2681;
	st.shared.f32 	[%r746+396], %f2686;
	st.shared.f32 	[%r746+528], %f2687;
	st.shared.f32 	[%r746+660], %f2680;
	st.shared.f32 	[%r746+792], %f2692;
	st.shared.f32 	[%r746+924], %f2674;
	bar.warp.sync 	-1;
	ld.shared.f32 	%f2843, [%r744];
	ld.shared.f32 	%f2844, [%r744+4];
	ld.shared.f32 	%f2845, [%r744+8];
	ld.shared.f32 	%f2846, [%r744+12];
	ld.shared.f32 	%f2847, [%r744+16];
	ld.shared.f32 	%f2848, [%r744+20];
	ld.shared.f32 	%f2849, [%r744+24];
	ld.shared.f32 	%f2850, [%r744+28];
	bar.warp.sync 	-1;
	st.shared.f32 	[%r746], %f2714;
	st.shared.f32 	[%r746+132], %f2732;
	st.shared.f32 	[%r746+264], %f2720;
	st.shared.f32 	[%r746+396], %f2725;
	st.shared.f32 	[%r746+528], %f2726;
	st.shared.f32 	[%r746+660], %f2719;
	st.shared.f32 	[%r746+792], %f2731;
	st.shared.f32 	[%r746+924], %f2713;
	bar.warp.sync 	-1;
	ld.shared.f32 	%f2851, [%r744];
	ld.shared.f32 	%f2852, [%r744+4];
	ld.shared.f32 	%f2853, [%r744+8];
	ld.shared.f32 	%f2854, [%r744+12];
	ld.shared.f32 	%f2855, [%r744+16];
	ld.shared.f32 	%f2856, [%r744+20];
	ld.shared.f32 	%f2857, [%r744+24];
	ld.shared.f32 	%f2858, [%r744+28];
	bar.warp.sync 	-1;
	st.shared.f32 	[%r746], %f2753;
	st.shared.f32 	[%r746+132], %f2771;
	st.shared.f32 	[%r746+264], %f2759;
	st.shared.f32 	[%r746+396], %f2764;
	st.shared.f32 	[%r746+528], %f2765;
	st.shared.f32 	[%r746+660], %f2758;
	st.shared.f32 	[%r746+792], %f2770;
	st.shared.f32 	[%r746+924], %f2752;
	bar.warp.sync 	-1;
	ld.shared.f32 	%f2859, [%r744];
	ld.shared.f32 	%f2860, [%r744+4];
	ld.shared.f32 	%f2861, [%r744+8];
	ld.shared.f32 	%f2862, [%r744+12];
	ld.shared.f32 	%f2863, [%r744+16];
	ld.shared.f32 	%f2864, [%r744+20];
	ld.shared.f32 	%f2865, [%r744+24];
	ld.shared.f32 	%f2866, [%r744+28];
	bar.warp.sync 	-1;
	st.shared.f32 	[%r746], %f2792;
	st.shared.f32 	[%r746+132], %f2810;
	st.shared.f32 	[%r746+264], %f2798;
	st.shared.f32 	[%r746+396], %f2803;
	st.shared.f32 	[%r746+528], %f2804;
	st.shared.f32 	[%r746+660], %f2797;
	st.shared.f32 	[%r746+792], %f2809;
	st.shared.f32 	[%r746+924], %f2791;
	bar.warp.sync 	-1;
	ld.shared.f32 	%f2867, [%r744];
	ld.shared.f32 	%f2868, [%r744+4];
	ld.shared.f32 	%f2869, [%r744+8];
	ld.shared.f32 	%f2870, [%r744+12];
	ld.shared.f32 	%f2871, [%r744+16];
	ld.shared.f32 	%f2872, [%r744+20];
	ld.shared.f32 	%f2873, [%r744+24];
	ld.shared.f32 	%f2874, [%r744+28];
	mul.f32 	%f2875, %f2811, 0f3FB504F3;
	mul.f32 	%f2876, %f2843, 0f3FB504F3;
	add.f32 	%f2877, %f2875, %f2876;
	sub.f32 	%f2878, %f2875, %f2876;
	fma.rn.f32 	%f2879, %f2859, 0f3ED413CD, %f2827;
	mul.f32 	%f2880, %f2827, 0f3ED413CD;
	sub.f32 	%f2881, %f2880, %f2859;
	add.f32 	%f2882, %f2851, %f2835;
	sub.f32 	%f2883, %f2835, %f2851;
	mul.f32 	%f2884, %f2882, 0f3F3504F3;
	add.f32 	%f2885, %f2819, %f2884;
	mul.f32 	%f2886, %f2883, 0f3F3504F3;
	sub.f32 	%f2887, %f2867, %f2886;
	add.f32 	%f2888, %f2867, %f2886;
	sub.f32 	%f2889, %f2819, %f2884;
	mul.f32 	%f2890, %f2879, 0f3FEC835E;
	add.f32 	%f2891, %f2877, %f2890;
	fma.rn.f32 	%f2892, %f2888, 0f3E4BAFAF, %f2885;
	mul.f32 	%f2893, %f2892, 0f3FFB14BE;
	sub.f32 	%f2894, %f2891, %f2893;
	add.f32 	%f2895, %f2891, %f2893;
	mul.f32 	%f2896, %f2881, 0f3FEC835E;
	sub.f32 	%f2897, %f2878, %f2896;
	fma.rn.f32 	%f2898, %f2889, 0f3F2B0DC1, %f2887;
	mul.f32 	%f2899, %f2898, 0f3FD4DB31;
	sub.f32 	%f2900, %f2897, %f2899;
	add.f32 	%f2901, %f2897, %f2899;
	sub.f32 	%f2902, %f2877, %f2890;
	mul.f32 	%f2903, %f2885, 0f3E4BAFAF;
	sub.f32 	%f2904, %f2888, %f2903;
	mul.f32 	%f2905, %f2904, 0f3FFB14BE;
	sub.f32 	%f2906, %f2902, %f2905;
	add.f32 	%f2907, %f2902, %f2905;
	add.f32 	%f2908, %f2878, %f2896;
	mul.f32 	%f2909, %f2887, 0f3F2B0DC1;
	sub.f32 	%f2910, %f2889, %f2909;
	mul.f32 	%f2911, %f2910, 0f3FD4DB31;
	sub.f32 	%f2912, %f2908, %f2911;
	add.f32 	%f2913, %f2908, %f2911;
	mul.f32 	%f2914, %f2812, 0f3FB504F3;
	mul.f32 	%f2915, %f2844, 0f3FB504F3;
	add.f32 	%f2916, %f2914, %f2915;
	sub.f32 	%f2917, %f2914, %f2915;
	fma.rn.f32 	%f2918, %f2860, 0f3ED413CD, %f2828;
	mul.f32 	%f2919, %f2828, 0f3ED413CD;
	sub.f32 	%f2920, %f2919, %f2860;
	add.f32 	%f2921, %f2852, %f2836;
	sub.f32 	%f2922, %f2836, %f2852;
	mul.f32 	%f2923, %f2921, 0f3F3504F3;
	add.f32 	%f2924, %f2820, %f2923;
	mul.f32 	%f2925, %f2922, 0f3F3504F3;
	sub.f32 	%f2926, %f2868, %f2925;
	add.f32 	%f2927, %f2868, %f2925;
	sub.f32 	%f2928, %f2820, %f2923;
	mul.f32 	%f2929, %f2918, 0f3FEC835E;
	add.f32 	%f2930, %f2916, %f2929;
	fma.rn.f32 	%f2931, %f2927, 0f3E4BAFAF, %f2924;
	mul.f32 	%f2932, %f2931, 0f3FFB14BE;
	sub.f32 	%f2933, %f2930, %f2932;
	add.f32 	%f2934, %f2930, %f2932;
	mul.f32 	%f2935, %f2920, 0f3FEC835E;
	sub.f32 	%f2936, %f2917, %f2935;
	fma.rn.f32 	%f2937, %f2928, 0f3F2B0DC1, %f2926;
	mul.f32 	%f2938, %f2937, 0f3FD4DB31;
	sub.f32 	%f2939, %f2936, %f2938;
	add.f32 	%f2940, %f2936, %f2938;
	sub.f32 	%f2941, %f2916, %f2929;
	mul.f32 	%f2942, %f2924, 0f3E4BAFAF;
	sub.f32 	%f2943, %f2927, %f2942;
	mul.f32 	%f2944, %f2943, 0f3FFB14BE;
	sub.f32 	%f2945, %f2941, %f2944;
	add.f32 	%f2946, %f2941, %f2944;
	add.f32 	%f2947, %f2917, %f2935;
	mul.f32 	%f2948, %f2926, 0f3F2B0DC1;
	sub.f32 	%f2949, %f2928, %f2948;
	mul.f32 	%f2950, %f2949, 0f3FD4DB31;
	sub.f32 	%f2951, %f2947, %f2950;
	add.f32 	%f2952, %f2947, %f2950;
	mul.f32 	%f2953, %f2813, 0f3FB504F3;
	mul.f32 	%f2954, %f2845, 0f3FB504F3;
	add.f32 	%f2955, %f2953, %f2954;
	sub.f32 	%f2956, %f2953, %f2954;
	fma.rn.f32 	%f2957, %f2861, 0f3ED413CD, %f2829;
	mul.f32 	%f2958, %f2829, 0f3ED413CD;
	sub.f32 	%f2959, %f2958, %f2861;
	add.f32 	%f2960, %f2853, %f2837;
	sub.f32 	%f2961, %f2837, %f2853;
	mul.f32 	%f2962, %f2960, 0f3F3504F3;
	add.f32 	%f2963, %f2821, %f2962;
	mul.f32 	%f2964, %f2961, 0f3F3504F3;
	sub.f32 	%f2965, %f2869, %f2964;
	add.f32 	%f2966, %f2869, %f2964;
	sub.f32 	%f2967, %f2821, %f2962;
	mul.f32 	%f2968, %f2957, 0f3FEC835E;
	add.f32 	%f2969, %f2955, %f2968;
	fma.rn.f32 	%f2970, %f2966, 0f3E4BAFAF, %f2963;
	mul.f32 	%f2971, %f2970, 0f3FFB14BE;
	sub.f32 	%f2972, %f2969, %f2971;
	add.f32 	%f2973, %f2969, %f2971;
	mul.f32 	%f2974, %f2959, 0f3FEC835E;
	sub.f32 	%f2975, %f2956, %f2974;
	fma.rn.f32 	%f2976, %f2967, 0f3F2B0DC1, %f2965;
	mul.f32 	%f2977, %f2976, 0f3FD4DB31;
	sub.f32 	%f2978, %f2975, %f2977;
	add.f32 	%f2979, %f2975, %f2977;
	sub.f32 	%f2980, %f2955, %f2968;
	mul.f32 	%f2981, %f2963, 0f3E4BAFAF;
	sub.f32 	%f2982, %f2966, %f2981;
	mul.f32 	%f2983, %f2982, 0f3FFB14BE;
	sub.f32 	%f2984, %f2980, %f2983;
	add.f32 	%f2985, %f2980, %f2983;
	add.f32 	%f2986, %f2956, %f2974;
	mul.f32 	%f2987, %f2965, 0f3F2B0DC1;
	sub.f32 	%f2988, %f2967, %f2987;
	mul.f32 	%f2989, %f2988, 0f3FD4DB31;
	sub.f32 	%f2990, %f2986, %f2989;
	add.f32 	%f2991, %f2986, %f2989;
	mul.f32 	%f2992, %f2814, 0f3FB504F3;
	mul.f32 	%f2993, %f2846, 0f3FB504F3;
	add.f32 	%f2994, %f2992, %f2993;
	sub.f32 	%f2995, %f2992, %f2993;
	fma.rn.f32 	%f2996, %f2862, 0f3ED413CD, %f2830;
	mul.f32 	%f2997, %f2830, 0f3ED413CD;
	sub.f32 	%f2998, %f2997, %f2862;
	add.f32 	%f2999, %f2854, %f2838;
	sub.f32 	%f3000, %f2838, %f2854;
	mul.f32 	%f3001, %f2999, 0f3F3504F3;
	add.f32 	%f3002, %f2822, %f3001;
	mul.f32 	%f3003, %f3000, 0f3F3504F3;
	sub.f32 	%f3004, %f2870, %f3003;
	add.f32 	%f3005, %f2870, %f3003;
	sub.f32 	%f3006, %f2822, %f3001;
	mul.f32 	%f3007, %f2996, 0f3FEC835E;
	add.f32 	%f3008, %f2994, %f3007;
	fma.rn.f32 	%f3009, %f3005, 0f3E4BAFAF, %f3002;
	mul.f32 	%f3010, %f3009, 0f3FFB14BE;
	sub.f32 	%f3011, %f3008, %f3010;
	add.f32 	%f3012, %f3008, %f3010;
	mul.f32 	%f3013, %f2998, 0f3FEC835E;
	sub.f32 	%f3014, %f2995, %f3013;
	fma.rn.f32 	%f3015, %f3006, 0f3F2B0DC1, %f3004;
	mul.f32 	%f3016, %f3015, 0f3FD4DB31;
	sub.f32 	%f3017, %f3014, %f3016;
	add.f32 	%f3018, %f3014, %f3016;
	sub.f32 	%f3019, %f2994, %f3007;
	mul.f32 	%f3020, %f3002, 0f3E4BAFAF;
	sub.f32 	%f3021, %f3005, %f3020;
	mul.f32 	%f3022, %f3021, 0f3FFB14BE;
	sub.f32 	%f3023, %f3019, %f3022;
	add.f32 	%f3024, %f3019, %f3022;
	add.f32 	%f3025, %f2995, %f3013;
	mul.f32 	%f3026, %f3004, 0f3F2B0DC1;
	sub.f32 	%f3027, %f3006, %f3026;
	mul.f32 	%f3028, %f3027, 0f3FD4DB31;
	sub.f32 	%f3029, %f3025, %f3028;
	add.f32 	%f3030, %f3025, %f3028;
	mul.f32 	%f3031, %f2815, 0f3FB504F3;
	mul.f32 	%f3032, %f2847, 0f3FB504F3;
	add.f32 	%f3033, %f3031, %f3032;
	sub.f32 	%f3034, %f3031, %f3032;
	fma.rn.f32 	%f3035, %f2863, 0f3ED413CD, %f2831;
	mul.f32 	%f3036, %f2831, 0f3ED413CD;
	sub.f32 	%f3037, %f3036, %f2863;
	add.f32 	%f3038, %f2855, %f2839;
	sub.f32 	%f3039, %f2839, %f2855;
	mul.f32 	%f3040, %f3038, 0f3F3504F3;
	add.f32 	%f3041, %f2823, %f3040;
	mul.f32 	%f3042, %f3039, 0f3F3504F3;
	sub.f32 	%f3043, %f2871, %f3042;
	add.f32 	%f3044, %f2871, %f3042;
	sub.f32 	%f3045, %f2823, %f3040;
	mul.f32 	%f3046, %f3035, 0f3FEC835E;
	add.f32 	%f3047, %f3033, %f3046;
	fma.rn.f32 	%f3048, %f3044, 0f3E4BAFAF, %f3041;
	mul.f32 	%f3049, %f3048, 0f3FFB14BE;
	sub.f32 	%f3050, %f3047, %f3049;
	add.f32 	%f3051, %f3047, %f3049;
	mul.f32 	%f3052, %f3037, 0f3FEC835E;
	sub.f32 	%f3053, %f3034, %f3052;
	fma.rn.f32 	%f3054, %f3045, 0f3F2B0DC1, %f3043;
	mul.f32 	%f3055, %f3054, 0f3FD4DB31;
	sub.f32 	%f3056, %f3053, %f3055;
	add.f32 	%f3057, %f3053, %f3055;
	sub.f32 	%f3058, %f3033, %f3046;
	mul.f32 	%f3059, %f3041, 0f3E4BAFAF;
	sub.f32 	%f3060, %f3044, %f3059;
	mul.f32 	%f3061, %f3060, 0f3FFB14BE;
	sub.f32 	%f3062, %f3058, %f3061;
	add.f32 	%f3063, %f3058, %f3061;
	add.f32 	%f3064, %f3034, %f3052;
	mul.f32 	%f3065, %f3043, 0f3F2B0DC1;
	sub.f32 	%f3066, %f3045, %f3065;
	mul.f32 	%f3067, %f3066, 0f3FD4DB31;
	sub.f32 	%f3068, %f3064, %f3067;
	add.f32 	%f3069, %f3064, %f3067;
	mul.f32 	%f3070, %f2816, 0f3FB504F3;
	mul.f32 	%f3071, %f2848, 0f3FB504F3;
	add.f32 	%f3072, %f3070, %f3071;
	sub.f32 	%f3073, %f3070, %f3071;
	fma.rn.f32 	%f3074, %f2864, 0f3ED413CD, %f2832;
	mul.f32 	%f3075, %f2832, 0f3ED413CD;
	sub.f32 	%f3076, %f3075, %f2864;
	add.f32 	%f3077, %f2856, %f2840;
	sub.f32 	%f3078, %f2840, %f2856;
	mul.f32 	%f3079, %f3077, 0f3F3504F3;
	add.f32 	%f3080, %f2824, %f3079;
	mul.f32 	%f3081, %f3078, 0f3F3504F3;
	sub.f32 	%f3082, %f2872, %f3081;
	add.f32 	%f3083, %f2872, %f3081;
	sub.f32 	%f3084, %f2824, %f3079;
	mul.f32 	%f3085, %f3074, 0f3FEC835E;
	add.f32 	%f3086, %f3072, %f3085;
	fma.rn.f32 	%f3087, %f3083, 0f3E4BAFAF, %f3080;
	mul.f32 	%f3088, %f3087, 0f3FFB14BE;
	sub.f32 	%f3089, %f3086, %f3088;
	add.f32 	%f3090, %f3086, %f3088;
	mul.f32 	%f3091, %f3076, 0f3FEC835E;
	sub.f32 	%f3092, %f3073, %f3091;
	fma.rn.f32 	%f3093, %f3084, 0f3F2B0DC1, %f3082;
	mul.f32 	%f3094, %f3093, 0f3FD4DB31;
	sub.f32 	%f3095, %f3092, %f3094;
	add.f32 	%f3096, %f3092, %f3094;
	sub.f32 	%f3097, %f3072, %f3085;
	mul.f32 	%f3098, %f3080, 0f3E4BAFAF;
	sub.f32 	%f3099, %f3083, %f3098;
	mul.f32 	%f3100, %f3099, 0f3FFB14BE;
	sub.f32 	%f3101, %f3097, %f3100;
	add.f32 	%f3102, %f3097, %f3100;
	add.f32 	%f3103, %f3073, %f3091;
	mul.f32 	%f3104, %f3082, 0f3F2B0DC1;
	sub.f32 	%f3105, %f3084, %f3104;
	mul.f32 	%f3106, %f3105, 0f3FD4DB31;
	sub.f32 	%f3107, %f3103, %f3106;
	add.f32 	%f3108, %f3103, %f3106;
	mul.f32 	%f3109, %f2817, 0f3FB504F3;
	mul.f32 	%f3110, %f2849, 0f3FB504F3;
	add.f32 	%f3111, %f3109, %f3110;
	sub.f32 	%f3112, %f3109, %f3110;
	fma.rn.f32 	%f3113, %f2865, 0f3ED413CD, %f2833;
	mul.f32 	%f3114, %f2833, 0f3ED413CD;
	sub.f32 	%f3115, %f3114, %f2865;
	add.f32 	%f3116, %f2857, %f2841;
	sub.f32 	%f3117, %f2841, %f2857;
	mul.f32 	%f3118, %f3116, 0f3F3504F3;
	add.f32 	%f3119, %f2825, %f3118;
	mul.f32 	%f3120, %f3117, 0f3F3504F3;
	sub.f32 	%f3121, %f2873, %f3120;
	add.f32 	%f3122, %f2873, %f3120;
	sub.f32 	%f3123, %f2825, %f3118;
	mul.f32 	%f3124, %f3113, 0f3FEC835E;
	add.f32 	%f3125, %f3111, %f3124;
	fma.rn.f32 	%f3126, %f3122, 0f3E4BAFAF, %f3119;
	mul.f32 	%f3127, %f3126, 0f3FFB14BE;
	sub.f32 	%f3128, %f3125, %f3127;
	add.f32 	%f3129, %f3125, %f3127;
	mul.f32 	%f3130, %f3115, 0f3FEC835E;
	sub.f32 	%f3131, %f3112, %f3130;
	fma.rn.f32 	%f3132, %f3123, 0f3F2B0DC1, %f3121;
	mul.f32 	%f3133, %f3132, 0f3FD4DB31;
	sub.f32 	%f3134, %f3131, %f3133;
	add.f32 	%f3135, %f3131, %f3133;
	sub.f32 	%f3136, %f3111, %f3124;
	mul.f32 	%f3137, %f3119, 0f3E4BAFAF;
	sub.f32 	%f3138, %f3122, %f3137;
	mul.f32 	%f3139, %f3138, 0f3FFB14BE;
	sub.f32 	%f3140, %f3136, %f3139;
	add.f32 	%f3141, %f3136, %f3139;
	add.f32 	%f3142, %f3112, %f3130;
	mul.f32 	%f3143, %f3121, 0f3F2B0DC1;
	sub.f32 	%f3144, %f3123, %f3143;
	mul.f32 	%f3145, %f3144, 0f3FD4DB31;
	sub.f32 	%f3146, %f3142, %f3145;
	add.f32 	%f3147, %f3142, %f3145;
	mul.f32 	%f3148, %f2818, 0f3FB504F3;
	mul.f32 	%f3149, %f2850, 0f3FB504F3;
	add.f32 	%f3150, %f3148, %f3149;
	sub.f32 	%f3151, %f3148, %f3149;
	fma.rn.f32 	%f3152, %f2866, 0f3ED413CD, %f2834;
	mul.f32 	%f3153, %f2834, 0f3ED413CD;
	sub.f32 	%f3154, %f3153, %f2866;
	add.f32 	%f3155, %f2858, %f2842;
	sub.f32 	%f3156, %f2842, %f2858;
	mul.f32 	%f3157, %f3155, 0f3F3504F3;
	add.f32 	%f3158, %f2826, %f3157;
	mul.f32 	%f3159, %f3156, 0f3F3504F3;
	sub.f32 	%f3160, %f2874, %f3159;
	add.f32 	%f3161, %f2874, %f3159;
	sub.f32 	%f3162, %f2826, %f3157;
	mul.f32 	%f3163, %f3152, 0f3FEC835E;
	add.f32 	%f3164, %f3150, %f3163;
	fma.rn.f32 	%f3165, %f3161, 0f3E4BAFAF, %f3158;
	mul.f32 	%f3166, %f3165, 0f3FFB14BE;
	sub.f32 	%f3167, %f3164, %f3166;
	add.f32 	%f3168, %f3164, %f3166;
	mul.f32 	%f3169, %f3154, 0f3FEC835E;
	sub.f32 	%f3170, %f3151, %f3169;
	fma.rn.f32 	%f3171, %f3162, 0f3F2B0DC1, %f3160;
	mul.f32 	%f3172, %f3171, 0f3FD4DB31;
	sub.f32 	%f3173, %f3170, %f3172;
	add.f32 	%f3174, %f3170, %f3172;
	sub.f32 	%f3175, %f3150, %f3163;
	mul.f32 	%f3176, %f3158, 0f3E4BAFAF;
	sub.f32 	%f3177, %f3161, %f3176;
	mul.f32 	%f3178, %f3177, 0f3FFB14BE;
	sub.f32 	%f3179, %f3175, %f3178;
	add.f32 	%f3180, %f3175, %f3178;
	add.f32 	%f3181, %f3151, %f3169;
	mul.f32 	%f3182, %f3160, 0f3F2B0DC1;
	sub.f32 	%f3183, %f3162, %f3182;
	mul.f32 	%f3184, %f3183, 0f3FD4DB31;
	sub.f32 	%f3185, %f3181, %f3184;
	add.f32 	%f3186, %f3181, %f3184;
	cvt.s64.s32 	%rd323, %r2;
	add.s32 	%r747, %r2, %r643;
	cvt.s64.s32 	%rd324, %r747;
	shl.b32 	%r748, %r643, 1;
	add.f32 	%f3187, %f3253, %f2106;
	sub.f32 	%f667, %f3187, %f3253;
	shfl.sync.idx.b32	%r749|%p444, %r639, 0, 6175, -1;
	shfl.sync.idx.b32	%r750|%p445, %r638, 0, 6175, -1;
	shfl.sync.idx.b32	%r751|%p446, %r637, 0, 6175, -1;
	mad.lo.s32 	%r752, %r750, %r802, %r749;
	mad.lo.s32 	%r753, %r748, %r751, %r752;
	cvt.s64.s32 	%rd325, %r753;
	add.s64 	%rd326, %rd325, %rd323;
	add.s64 	%rd327, %rd325, %rd324;
	fma.rn.f32 	%f3188, %f2106, %f2895, %f3253;
	sub.f32 	%f413, %f3188, %f3253;
	shl.b64 	%rd328, %rd326, 2;
	add.s64 	%rd115, %rd365, %rd328;
	// begin inline asm
	atom.add.relaxed.gpu.f32 %f412,[%rd115],%f413;
	// end inline asm
	shl.b64 	%rd329, %rd327, 2;
	add.s64 	%rd116, %rd365, %rd329;
	// begin inline asm
	atom.add.relaxed.gpu.f32 %f414,[%rd116],%f667;
	// end inline asm
	fma.rn.f32 	%f3189, %f2106, %f2934, %f3253;
	sub.f32 	%f417, %f3189, %f3253;
	add.s64 	%rd117, %rd115, %rd246;
	// begin inline asm
	atom.add.relaxed.gpu.f32 %f416,[%rd117],%f417;
	// end inline asm
	add.s64 	%rd118, %rd116, %rd246;
	// begin inline asm
	atom.add.relaxed.gpu.f32 %f418,[%rd118],%f667;
	// end inline asm
	fma.rn.f32 	%f3190, %f2106, %f2973, %f3253;
	sub.f32 	%f421, %f3190, %f3253;
	add.s64 	%rd119, %rd115, %rd248;
	// begin inline asm
	atom.add.relaxed.gpu.f32 %f420,[%rd119],%f421;
	// end inline asm
	add.s64 	%rd120, %rd116, %rd248;
	// begin inline asm
	atom.add.relaxed.gpu.f32 %f422,[%rd120],%f667;
	// end inline asm
	fma.rn.f32 	%f3191, %f2106, %f3012, %f3253;
	sub.f32 	%f425, %f3191, %f3253;
	add.s64 	%rd121, %rd115, %rd250;
	// begin inline asm
	atom.add.relaxed.gpu.f32 %f424,[%rd121],%f425;
	// end inline asm
	add.s64 	%rd122, %rd116, %rd250;
	// begin inline asm
	atom.add.relaxed.gpu.f32 %f426,[%rd122],%f667;
	// end inline asm
	fma.rn.f32 	%f3192, %f2106, %f3051, %f3253;
	sub.f32 	%f429, %f3192, %f3253;
	add.s64 	%rd123, %rd115, %rd252;
	// begin inline asm
	atom.add.relaxed.gpu.f32 %f428,[%rd123],%f429;
	// end inline asm
	add.s64 	%rd124, %rd116, %rd252;
	// begin inline asm
	atom.add.relaxed.gpu.f32 %f430,[%rd124],%f667;
	// end inline asm
	fma.rn.f32 	%f3193, %f2106, %f3090, %f3253;
	sub.f32 	%f433, %f3193, %f3253;
	add.s64 	%rd125, %rd115, %rd254;
	// begin inline asm
	atom.add.relaxed.gpu.f32 %f432,[%rd125],%f433;
	// end inline asm
	add.s64 	%rd126, %rd116, %rd254;
	// begin inline asm
	atom.add.relaxed.gpu.f32 %f434,[%rd126],%f667;
	// end inline asm
	fma.rn.f32 	%f3194, %f2106, %f3129, %f3253;
	sub.f32 	%f437, %f3194, %f3253;
	add.s64 	%rd127, %rd115, %rd256;
	// begin inline asm
	atom.add.relaxed.gpu.f32 %f436,[%rd127],%f437;
	// end inline asm
	add.s64 	%rd128, %rd116, %rd256;
	// begin inline asm
	atom.add.relaxed.gpu.f32 %f438,[%rd128],%f667;
	// end inline asm
	fma.rn.f32 	%f3195, %f2106, %f3168, %f3253;
	sub.f32 	%f441, %f3195, %f3253;
	add.s64 	%rd129, %rd115, %rd258;
	// begin inline asm
	atom.add.relaxed.gpu.f32 %f440,[%rd129],%f441;
	// end inline asm
	add.s64 	%rd130, %rd116, %rd258;
	// begin inline asm
	atom.add.relaxed.gpu.f32 %f442,[%rd130],%f667;
	// end inline asm
	shfl.sync.idx.b32	%r754|%p447, %r639, 1, 6175, -1;
	shfl.sync.idx.b32	%r755|%p448, %r638, 1, 6175, -1;
	shfl.sync.idx.b32	%r756|%p449, %r637, 1, 6175, -1;
	mad.lo.s32 	%r757, %r755, %r802, %r754;
	mad.lo.s32 	%r758, %r748, %r756, %r757;
	cvt.s64.s32 	%rd330, %r758;
	add.s64 	%rd331, %rd330, %rd323;
	add.s64 	%rd332, %rd330, %rd324;
	fma.rn.f32 	%f3196, %f2106, %f2913, %f3253;
	sub.f32 	%f445, %f3196, %f3253;
	shl.b64 	%rd333, %rd331, 2;
	add.s64 	%rd131, %rd365, %rd333;
	// begin inline asm
	atom.add.relaxed.gpu.f32 %f444,[%rd131],%f445;
	// end inline asm
	shl.b64 	%rd334, %rd332, 2;
	add.s64 	%rd132, %rd365, %rd334;
	// begin inline asm
	atom.add.relaxed.gpu.f32 %f446,[%rd132],%f667;
	// end inline asm
	fma.rn.f32 	%f3197, %f2106, %f2952, %f3253;
	sub.f32 	%f449, %f3197, %f3253;
	add.s64 	%rd133, %rd131, %rd246;
	// begin inline asm
	atom.add.relaxed.gpu.f32 %f448,[%rd133],%f449;
	// end inline asm
	add.s64 	%rd134, %rd132, %rd246;
	// begin inline asm
	atom.add.relaxed.gpu.f32 %f450,[%rd134],%f667;
	// end inline asm
	fma.rn.f32 	%f3198, %f2106, %f2991, %f3253;
	sub.f32 	%f453, %f3198, %f3253;
	add.s64 	%rd135, %rd131, %rd248;
	// begin inline asm
	atom.add.relaxed.gpu.f32 %f452,[%rd135],%f453;
	// end inline asm
	add.s64 	%rd136, %rd132, %rd248;
	// begin inline asm
	atom.add.relaxed.gpu.f32 %f454,[%rd136],%f667;
	// end inline asm
	fma.rn.f32 	%f3199, %f2106, %f3030, %f3253;
	sub.f32 	%f457, %f3199, %f3253;
	add.s64 	%rd137, %rd131, %rd250;
	// begin inline asm
	atom.add.relaxed.gpu.f32 %f456,[%rd137],%f457;
	// end inline asm
	add.s64 	%rd138, %rd132, %rd250;
	// begin inline asm
	atom.add.relaxed.gpu.f32 %f458,[%rd138],%f667;
	// end inline asm
	fma.rn.f32 	%f3200, %f2106, %f3069, %f3253;
	sub.f32 	%f461, %f3200, %f3253;
	add.s64 	%rd139, %rd131, %rd252;
	// begin inline asm
	atom.add.relaxed.gpu.f32 %f460,[%rd139],%f461;
	// end inline asm
	add.s64 	%rd140, %rd132, %rd252;
	// begin inline asm
	atom.add.relaxed.gpu.f32 %f462,[%rd140],%f667;
	// end inline asm
	fma.rn.f32 	%f3201, %f2106, %f3108, %f3253;
	sub.f32 	%f465, %f3201, %f3253;
	add.s64 	%rd141, %rd131, %rd254;
	// begin inline asm
	atom.add.relaxed.gpu.f32 %f464,[%rd141],%f465;
	// end inline asm
	add.s64 	%rd142, %rd132, %rd254;
	// begin inline asm
	atom.add.relaxed.gpu.f32 %f466,[%rd142],%f667;
	// end inline asm
	fma.rn.f32 	%f3202, %f2106, %f3147, %f3253;
	sub.f32 	%f469, %f3202, %f3253;
	add.s64 	%rd143, %rd131, %rd256;
	// begin inline asm
	atom.add.relaxed.gpu.f32 %f468,[%rd143],%f469;
	// end inline asm
	add.s64 	%rd144, %rd132, %rd256;
	// begin inline asm
	atom.add.relaxed.gpu.f32 %f470,[%rd144],%f667;
	// end inline asm
	fma.rn.f32 	%f3203, %f2106, %f3186, %f3253;
	sub.f32 	%f473, %f3203, %f3253;
	add.s64 	%rd145, %rd131, %rd258;
	// begin inline asm
	atom.add.relaxed.gpu.f32 %f472,[%rd145],%f473;
	// end inline asm
	add.s64 	%rd146, %rd132, %rd258;
	// begin inline asm
	atom.add.relaxed.gpu.f32 %f474,[%rd146],%f667;
	// end inline asm
	shfl.sync.idx.b32	%r759|%p450, %r639, 2, 6175, -1;
	shfl.sync.idx.b32	%r760|%p451, %r638, 2, 6175, -1;
	shfl.sync.idx.b32	%r761|%p452, %r637, 2, 6175, -1;
	mad.lo.s32 	%r762, %r760, %r802, %r759;
	mad.lo.s32 	%r763, %r748, %r761, %r762;
	cvt.s64.s32 	%rd335, %r763;
	add.s64 	%rd336, %rd335, %rd323;
	add.s64 	%rd337, %rd335, %rd324;
	fma.rn.f32 	%f3204, %f2106, %f2901, %f3253;
	sub.f32 	%f477, %f3204, %f3253;
	shl.b64 	%rd338, %rd336, 2;
	add.s64 	%rd147, %rd365, %rd338;
	// begin inline asm
	atom.add.relaxed.gpu.f32 %f476,[%rd147],%f477;
	// end inline asm
	shl.b64 	%rd339, %rd337, 2;
	add.s64 	%rd148, %rd365, %rd339;
	// begin inline asm
	atom.add.relaxed.gpu.f32 %f478,[%rd148],%f667;
	// end inline asm
	fma.rn.f32 	%f3205, %f2106, %f2940, %f3253;
	sub.f32 	%f481, %f3205, %f3253;
	add.s64 	%rd149, %rd147, %rd246;
	// begin inline asm
	atom.add.relaxed.gpu.f32 %f480,[%rd149],%f481;
	// end inline asm
	add.s64 	%rd150, %rd148, %rd246;
	// begin inline asm
	atom.add.relaxed.gpu.f32 %f482,[%rd150],%f667;
	// end inline asm
	fma.rn.f32 	%f3206, %f2106, %f2979, %f3253;
	sub.f32 	%f485, %f3206, %f3253;
	add.s64 	%rd151, %rd147, %rd248;
	// begin inline asm
	atom.add.relaxed.gpu.f32 %f484,[%rd151],%f485;
	// end inline asm
	add.s64 	%rd152, %rd148, %rd248;
	// begin inline asm
	atom.add.relaxed.gpu.f32 %f486,[%rd152],%f667;
	// end inline asm
	fma.rn.f32 	%f3207, %f2106, %f3018, %f3253;
	sub.f32 	%f489, %f3207, %f3253;
	add.s64 	%rd153, %rd147, %rd250;
	// begin inline asm
	atom.add.relaxed.gpu.f32 %f488,[%rd153],%f489;
	// end inline asm
	add.s64 	%rd154, %rd148, %rd250;
	// begin inline asm
	atom.add.relaxed.gpu.f32 %f490,[%rd154],%f667;
	// end inline asm
	fma.rn.f32 	%f3208, %f2106, %f3057, %f3253;
	sub.f32 	%f493, %f3208, %f3253;
	add.s64 	%rd155, %rd147, %rd252;
	// begin inline asm
	atom.add.relaxed.gpu.f32 %f492,[%rd155],%f493;
	// end inline asm
	add.s64 	%rd156, %rd148, %rd252;
	// begin inline asm
	atom.add.relaxed.gpu.f32 %f494,[%rd156],%f667;
	// end inline asm
	fma.rn.f32 	%f3209, %f2106, %f3096, %f3253;
	sub.f32 	%f497, %f3209, %f3253;
	add.s64 	%rd157, %rd147, %rd254;
	// begin inline asm
	atom.add.relaxed.gpu.f32 %f496,[%rd157],%f497;
	// end inline asm
	add.s64 	%rd158, %rd148, %rd254;
	// begin inline asm
	atom.add.relaxed.gpu.f32 %f498,[%rd158],%f667;
	// end inline asm
	fma.rn.f32 	%f3210, %f2106, %f3135, %f3253;
	sub.f32 	%f501, %f3210, %f3253;
	add.s64 	%rd159, %rd147, %rd256;
	// begin inline asm
	atom.add.relaxed.gpu.f32 %f500,[%rd159],%f501;
	// end inline asm
	add.s64 	%rd160, %rd148, %rd256;
	// begin inline asm
	atom.add.relaxed.gpu.f32 %f502,[%rd160],%f667;
	// end inline asm
	fma.rn.f32 	%f3211, %f2106, %f3174, %f3253;
	sub.f32 	%f505, %f3211, %f3253;
	add.s64 	%rd161, %rd147, %rd258;
	// begin inline asm
	atom.add.relaxed.gpu.f32 %f504,[%rd161],%f505;
	// end inline asm
	add.s64 	%rd162, %rd148, %rd258;
	// begin inline asm
	atom.add.relaxed.gpu.f32 %f506,[%rd162],%f667;
	// end inline asm
	shfl.sync.idx.b32	%r764|%p453, %r639, 3, 6175, -1;
	shfl.sync.idx.b32	%r765|%p454, %r638, 3, 6175, -1;
	shfl.sync.idx.b32	%r766|%p455, %r637, 3, 6175, -1;
	mad.lo.s32 	%r767, %r765, %r802, %r764;
	mad.lo.s32 	%r768, %r748, %r766, %r767;
	cvt.s64.s32 	%rd340, %r768;
	add.s64 	%rd341, %rd340, %rd323;
	add.s64 	%rd342, %rd340, %rd324;
	fma.rn.f32 	%f3212, %f2106, %f2906, %f3253;
	sub.f32 	%f509, %f3212, %f3253;
	shl.b64 	%rd343, %rd341, 2;
	add.s64 	%rd163, %rd365, %rd343;
	// begin inline asm
	atom.add.relaxed.gpu.f32 %f508,[%rd163],%f509;
	// end inline asm
	shl.b64 	%rd344, %rd342, 2;
	add.s64 	%rd164, %rd365, %rd344;
	// begin inline asm
	atom.add.relaxed.gpu.f32 %f510,[%rd164],%f667;
	// end inline asm
	fma.rn.f32 	%f3213, %f2106, %f2945, %f3253;
	sub.f32 	%f513, %f3213, %f3253;
	add.s64 	%rd165, %rd163, %rd246;
	// begin inline asm
	atom.add.relaxed.gpu.f32 %f512,[%rd165],%f513;
	// end inline asm
	add.s64 	%rd166, %rd164, %rd246;
	// begin inline asm
	atom.add.relaxed.gpu.f32 %f514,[%rd166],%f667;
	// end inline asm
	fma.rn.f32 	%f3214, %f2106, %f2984, %f3253;
	sub.f32 	%f517, %f3214, %f3253;
	add.s64 	%rd167, %rd163, %rd248;
	// begin inline asm
	atom.add.relaxed.gpu.f32 %f516,[%rd167],%f517;
	// end inline asm
	add.s64 	%rd168, %rd164, %rd248;
	// begin inline asm
	atom.add.relaxed.gpu.f32 %f518,[%rd168],%f667;
	// end inline asm
	fma.rn.f32 	%f3215, %f2106, %f3023, %f3253;
	sub.f32 	%f521, %f3215, %f3253;
	add.s64 	%rd169, %rd163, %rd250;
	// begin inline asm
	atom.add.relaxed.gpu.f32 %f520,[%rd169],%f521;
	// end inline asm
	add.s64 	%rd170, %rd164, %rd250;
	// begin inline asm
	atom.add.relaxed.gpu.f32 %f522,[%rd170],%f667;
	// end inline asm
	fma.rn.f32 	%f3216, %f2106, %f3062, %f3253;
	sub.f32 	%f525, %f3216, %f3253;
	add.s64 	%rd171, %rd163, %rd252;
	// begin inline asm
	atom.add.relaxed.gpu.f32 %f524,[%rd171],%f525;
	// end inline asm
	add.s64 	%rd172, %rd164, %rd252;
	// begin inline asm
	atom.add.relaxed.gpu.f32 %f526,[%rd172],%f667;
	// end inline asm
	fma.rn.f32 	%f3217, %f2106, %f3101, %f3253;
	sub.f32 	%f529, %f3217, %f3253;
	add.s64 	%rd173, %rd163, %rd254;
	// begin inline asm
	atom.add.relaxed.gpu.f32 %f528,[%rd173],%f529;
	// end inline asm
	add.s64 	%rd174, %rd164, %rd254;
	// begin inline asm
	atom.add.relaxed.gpu.f32 %f530,[%rd174],%f667;
	// end inline asm
	fma.rn.f32 	%f3218, %f2106, %f3140, %f3253;
	sub.f32 	%f533, %f3218, %f3253;
	add.s64 	%rd175, %rd163, %rd256;
	// begin inline asm
	atom.add.relaxed.gpu.f32 %f532,[%rd175],%f533;
	// end inline asm
	add.s64 	%rd176, %rd164, %rd256;
	// begin inline asm
	atom.add.relaxed.gpu.f32 %f534,[%rd176],%f667;
	// end inline asm
	fma.rn.f32 	%f3219, %f2106, %f3179, %f3253;
	sub.f32 	%f537, %f3219, %f3253;
	add.s64 	%rd177, %rd163, %rd258;
	// begin inline asm
	atom.add.relaxed.gpu.f32 %f536,[%rd177],%f537;
	// end inline asm
	add.s64 	%rd178, %rd164, %rd258;
	// begin inline asm
	atom.add.relaxed.gpu.f32 %f538,[%rd178],%f667;
	// end inline asm
	shfl.sync.idx.b32	%r769|%p456, %r639, 4, 6175, -1;
	shfl.sync.idx.b32	%r770|%p457, %r638, 4, 6175, -1;
	shfl.sync.idx.b32	%r771|%p458, %r637, 4, 6175, -1;
	mad.lo.s32 	%r772, %r770, %r802, %r769;
	mad.lo.s32 	%r773, %r748, %r771, %r772;
	cvt.s64.s32 	%rd345, %r773;
	add.s64 	%rd346, %rd345, %rd323;
	add.s64 	%rd347, %rd345, %rd324;
	fma.rn.f32 	%f3220, %f2106, %f2907, %f3253;
	sub.f32 	%f541, %f3220, %f3253;
	shl.b64 	%rd348, %rd346, 2;
	add.s64 	%rd179, %rd365, %rd348;
	// begin inline asm
	atom.add.relaxed.gpu.f32 %f540,[%rd179],%f541;
	// end inline asm
	shl.b64 	%rd349, %rd347, 2;
	add.s64 	%rd180, %rd365, %rd349;
	// begin inline asm
	atom.add.relaxed.gpu.f32 %f542,[%rd180],%f667;
	// end inline asm
	fma.rn.f32 	%f3221, %f2106, %f2946, %f3253;
	sub.f32 	%f545, %f3221, %f3253;
	add.s64 	%rd181, %rd179, %rd246;
	// begin inline asm
	atom.add.relaxed.gpu.f32 %f544,[%rd181],%f545;
	// end inline asm
	add.s64 	%rd182, %rd180, %rd246;
	// begin inline asm
	atom.add.relaxed.gpu.f32 %f546,[%rd182],%f667;
	// end inline asm
	fma.rn.f32 	%f3222, %f2106, %f2985, %f3253;
	sub.f32 	%f549, %f3222, %f3253;
	add.s64 	%rd183, %rd179, %rd248;
	// begin inline asm
	atom.add.relaxed.gpu.f32 %f548,[%rd183],%f549;
	// end inline asm
	add.s64 	%rd184, %rd180, %rd248;
	// begin inline asm
	atom.add.relaxed.gpu.f32 %f550,[%rd184],%f667;
	// end inline asm
	fma.rn.f32 	%f3223, %f2106, %f3024, %f3253;
	sub.f32 	%f553, %f3223, %f3253;
	add.s64 	%rd185, %rd179, %rd250;
	// begin inline asm
	atom.add.relaxed.gpu.f32 %f552,[%rd185],%f553;
	// end inline asm
	add.s64 	%rd186, %rd180, %rd250;
	// begin inline asm
	atom.add.relaxed.gpu.f32 %f554,[%rd186],%f667;
	// end inline asm
	fma.rn.f32 	%f3224, %f2106, %f3063, %f3253;
	sub.f32 	%f557, %f3224, %f3253;
	add.s64 	%rd187, %rd179, %rd252;
	// begin inline asm
	atom.add.relaxed.gpu.f32 %f556,[%rd187],%f557;
	// end inline asm
	add.s64 	%rd188, %rd180, %rd252;
	// begin inline asm
	atom.add.relaxed.gpu.f32 %f558,[%rd188],%f667;
	// end inline asm
	fma.rn.f32 	%f3225, %f2106, %f3102, %f3253;
	sub.f32 	%f561, %f3225, %f3253;
	add.s64 	%rd189, %rd179, %rd254;
	// begin inline asm
	atom.add.relaxed.gpu.f32 %f560,[%rd189],%f561;
	// end inline asm
	add.s64 	%rd190, %rd180, %rd254;
	// begin inline asm
	atom.add.relaxed.gpu.f32 %f562,[%rd190],%f667;
	// end inline asm
	fma.rn.f32 	%f3226, %f2106, %f3141, %f3253;
	sub.f32 	%f565, %f3226, %f3253;
	add.s64 	%rd191, %rd179, %rd256;
	// begin inline asm
	atom.add.relaxed.gpu.f32 %f564,[%rd191],%f565;
	// end inline asm
	add.s64 	%rd192, %rd180, %rd256;
	// begin inline asm
	atom.add.relaxed.gpu.f32 %f566,[%rd192],%f667;
	// end inline asm
	fma.rn.f32 	%f3227, %f2106, %f3180, %f3253;
	sub.f32 	%f569, %f3227, %f3253;
	add.s64 	%rd193, %rd179, %rd258;
	// begin inline asm
	atom.add.relaxed.gpu.f32 %f568,[%rd193],%f569;
	// end inline asm
	add.s64 	%rd194, %rd180, %rd258;
	// begin inline asm
	atom.add.relaxed.gpu.f32 %f570,[%rd194],%f667;
	// end inline asm
	shfl.sync.idx.b32	%r774|%p459, %r639, 5, 6175, -1;
	shfl.sync.idx.b32	%r775|%p460, %r638, 5, 6175, -1;
	shfl.sync.idx.b32	%r776|%p461, %r637, 5, 6175, -1;
	mad.lo.s32 	%r777, %r775, %r802, %r774;
	mad.lo.s32 	%r778, %r748, %r776, %r777;
	cvt.s64.s32 	%rd350, %r778;
	add.s64 	%rd351, %rd350, %rd323;
	add.s64 	%rd352, %rd350, %rd324;
	fma.rn.f32 	%f3228, %f2106, %f2900, %f3253;
	sub.f32 	%f573, %f3228, %f3253;
	shl.b64 	%rd353, %rd351, 2;
	add.s64 	%rd195, %rd365, %rd353;
	// begin inline asm
	atom.add.relaxed.gpu.f32 %f572,[%rd195],%f573;
	// end inline asm
	shl.b64 	%rd354, %rd352, 2;
	add.s64 	%rd196, %rd365, %rd354;
	// begin inline asm
	atom.add.relaxed.gpu.f32 %f574,[%rd196],%f667;
	// end inline asm
	fma.rn.f32 	%f3229, %f2106, %f2939, %f3253;
	sub.f32 	%f577, %f3229, %f3253;
	add.s64 	%rd197, %rd195, %rd246;
	// begin inline asm
	atom.add.relaxed.gpu.f32 %f576,[%rd197],%f577;
	// end inline asm
	add.s64 	%rd198, %rd196, %rd246;
	// begin inline asm
	atom.add.relaxed.gpu.f32 %f578,[%rd198],%f667;
	// end inline asm
	fma.rn.f32 	%f3230, %f2106, %f2978, %f3253;
	sub.f32 	%f581, %f3230, %f3253;
	add.s64 	%rd199, %rd195, %rd248;
	// begin inline asm
	atom.add.relaxed.gpu.f32 %f580,[%rd199],%f581;
	// end inline asm
	add.s64 	%rd200, %rd196, %rd248;
	// begin inline asm
	atom.add.relaxed.gpu.f32 %f582,[%rd200],%f667;
	// end inline asm
	fma.rn.f32 	%f3231, %f2106, %f3017, %f3253;
	sub.f32 	%f585, %f3231, %f3253;
	add.s64 	%rd201, %rd195, %rd250;
	// begin inline asm
	atom.add.relaxed.gpu.f32 %f584,[%rd201],%f585;
	// end inline asm
	add.s64 	%rd202, %rd196, %rd250;
	// begin inline asm
	atom.add.relaxed.gpu.f32 %f586,[%rd202],%f667;
	// end inline asm
	fma.rn.f32 	%f3232, %f2106, %f3056, %f3253;
	sub.f32 	%f589, %f3232, %f3253;
	add.s64 	%rd203, %rd195, %rd252;
	// begin inline asm
	atom.add.relaxed.gpu.f32 %f588,[%rd203],%f589;
	// end inline asm
	add.s64 	%rd204, %rd196, %rd252;
	// begin inline asm
	atom.add.relaxed.gpu.f32 %f590,[%rd204],%f667;
	// end inline asm
	fma.rn.f32 	%f3233, %f2106, %f3095, %f3253;
	sub.f32 	%f593, %f3233, %f3253;
	add.s64 	%rd205, %rd195, %rd254;
	// begin inline asm
	atom.add.relaxed.gpu.f32 %f592,[%rd205],%f593;
	// end inline asm
	add.s64 	%rd206, %rd196, %rd254;
	// begin inline asm
	atom.add.relaxed.gpu.f32 %f594,[%rd206],%f667;
	// end inline asm
	fma.rn.f32 	%f3234, %f2106, %f3134, %f3253;
	sub.f32 	%f597, %f3234, %f3253;
	add.s64 	%rd207, %rd195, %rd256;
	// begin inline asm
	atom.add.relaxed.gpu.f32 %f596,[%rd207],%f597;
	// end inline asm
	add.s64 	%rd208, %rd196, %rd256;
	// begin inline asm
	atom.add.relaxed.gpu.f32 %f598,[%rd208],%f667;
	// end inline asm
	fma.rn.f32 	%f3235, %f2106, %f3173, %f3253;
	sub.f32 	%f601, %f3235, %f3253;
	add.s64 	%rd209, %rd195, %rd258;
	// begin inline asm
	atom.add.relaxed.gpu.f32 %f600,[%rd209],%f601;
	// end inline asm
	add.s64 	%rd210, %rd196, %rd258;
	// begin inline asm
	atom.add.relaxed.gpu.f32 %f602,[%rd210],%f667;
	// end inline asm
	shfl.sync.idx.b32	%r779|%p462, %r639, 6, 6175, -1;
	shfl.sync.idx.b32	%r780|%p463, %r638, 6, 6175, -1;
	shfl.sync.idx.b32	%r781|%p464, %r637, 6, 6175, -1;
	mad.lo.s32 	%r782, %r780, %r802, %r779;
	mad.lo.s32 	%r783, %r748, %r781, %r782;
	cvt.s64.s32 	%rd355, %r783;
	add.s64 	%rd356, %rd355, %rd323;
	add.s64 	%rd357, %rd355, %rd324;
	fma.rn.f32 	%f3236, %f2106, %f2912, %f3253;
	sub.f32 	%f605, %f3236, %f3253;
	shl.b64 	%rd358, %rd356, 2;
	add.s64 	%rd211, %rd365, %rd358;
	// begin inline asm
	atom.add.relaxed.gpu.f32 %f604,[%rd211],%f605;
	// end inline asm
	shl.b64 	%rd359, %rd357, 2;
	add.s64 	%rd212, %rd365, %rd359;
	// begin inline asm
	atom.add.relaxed.gpu.f32 %f606,[%rd212],%f667;
	// end inline asm
	fma.rn.f32 	%f3237, %f2106, %f2951, %f3253;
	sub.f32 	%f609, %f3237, %f3253;
	add.s64 	%rd213, %rd211, %rd246;
	// begin inline asm
	atom.add.relaxed.gpu.f32 %f608,[%rd213],%f609;
	// end inline asm
	add.s64 	%rd214, %rd212, %rd246;
	// begin inline asm
	atom.add.relaxed.gpu.f32 %f610,[%rd214],%f667;
	// end inline asm
	fma.rn.f32 	%f3238, %f2106, %f2990, %f3253;
	sub.f32 	%f613, %f3238, %f3253;
	add.s64 	%rd215, %rd211, %rd248;
	// begin inline asm
	atom.add.relaxed.gpu.f32 %f612,[%rd215],%f613;
	// end inline asm
	add.s64 	%rd216, %rd212, %rd248;
	// begin inline asm
	atom.add.relaxed.gpu.f32 %f614,[%rd216],%f667;
	// end inline asm
	fma.rn.f32 	%f3239, %f2106, %f3029, %f3253;
	sub.f32 	%f617, %f3239, %f3253;
	add.s64 	%rd217, %rd211, %rd250;
	// begin inline asm
	atom.add.relaxed.gpu.f32 %f616,[%rd217],%f617;
	// end inline asm
	add.s64 	%rd218, %rd212, %rd250;
	// begin inline asm
	atom.add.relaxed.gpu.f32 %f618,[%rd218],%f667;
	// end inline asm
	fma.rn.f32 	%f3240, %f2106, %f3068, %f3253;
	sub.f32 	%f621, %f3240, %f3253;
	add.s64 	%rd219, %rd211, %rd252;
	// begin inline asm
	atom.add.relaxed.gpu.f32 %f620,[%rd219],%f621;
	// end inline asm
	add.s64 	%rd220, %rd212, %rd252;
	// begin inline asm
	atom.add.relaxed.gpu.f32 %f622,[%rd220],%f667;
	// end inline asm
	fma.rn.f32 	%f3241, %f2106, %f3107, %f3253;
	sub.f32 	%f625, %f3241, %f3253;
	add.s64 	%rd221, %rd211, %rd254;
	// begin inline asm
	atom.add.relaxed.gpu.f32 %f624,[%rd221],%f625;
	// end inline asm
	add.s64 	%rd222, %rd212, %rd254;
	// begin inline asm
	atom.add.relaxed.gpu.f32 %f626,[%rd222],%f667;
	// end inline asm
	fma.rn.f32 	%f3242, %f2106, %f3146, %f3253;
	sub.f32 	%f629, %f3242, %f3253;
	add.s64 	%rd223, %rd211, %rd256;
	// begin inline asm
	atom.add.relaxed.gpu.f32 %f628,[%rd223],%f629;
	// end inline asm
	add.s64 	%rd224, %rd212, %rd256;
	// begin inline asm
	atom.add.relaxed.gpu.f32 %f630,[%rd224],%f667;
	// end inline asm
	fma.rn.f32 	%f3243, %f2106, %f3185, %f3253;
	sub.f32 	%f633, %f3243, %f3253;
	add.s64 	%rd225, %rd211, %rd258;
	// begin inline asm
	atom.add.relaxed.gpu.f32 %f632,[%rd225],%f633;
	// end inline asm
	add.s64 	%rd226, %rd212, %rd258;
	// begin inline asm
	atom.add.relaxed.gpu.f32 %f634,[%rd226],%f667;
	// end inline asm
	shfl.sync.idx.b32	%r784|%p465, %r639, 7, 6175, -1;
	shfl.sync.idx.b32	%r785|%p466, %r638, 7, 6175, -1;
	shfl.sync.idx.b32	%r786|%p467, %r637, 7, 6175, -1;
	mad.lo.s32 	%r787, %r785, %r802, %r784;
	mad.lo.s32 	%r788, %r748, %r786, %r787;
	cvt.s64.s32 	%rd360, %r788;
	add.s64 	%rd361, %rd360, %rd323;
	add.s64 	%rd362, %rd360, %rd324;
	fma.rn.f32 	%f3244, %f2106, %f2894, %f3253;
	sub.f32 	%f637, %f3244, %f3253;
	shl.b64 	%rd363, %rd361, 2;
	add.s64 	%rd227, %rd365, %rd363;
	// begin inline asm
	atom.add.relaxed.gpu.f32 %f636,[%rd227],%f637;
	// end inline asm
	shl.b64 	%rd364, %rd362, 2;
	add.s64 	%rd228, %rd365, %rd364;
	// begin inline asm
	atom.add.relaxed.gpu.f32 %f638,[%rd228],%f667;
	// end inline asm
	fma.rn.f32 	%f3245, %f2106, %f2933, %f3253;
	sub.f32 	%f641, %f3245, %f3253;
	add.s64 	%rd229, %rd227, %rd246;
	// begin inline asm
	atom.add.relaxed.gpu.f32 %f640,[%rd229],%f641;
	// end inline asm
	add.s64 	%rd230, %rd228, %rd246;
	// begin inline asm
	atom.add.relaxed.gpu.f32 %f642,[%rd230],%f667;
	// end inline asm
	fma.rn.f32 	%f3246, %f2106, %f2972, %f3253;
	sub.f32 	%f645, %f3246, %f3253;
	add.s64 	%rd231, %rd227, %rd248;
	// begin inline asm
	atom.add.relaxed.gpu.f32 %f644,[%rd231],%f645;
	// end inline asm
	add.s64 	%rd232, %rd228, %rd248;
	// begin inline asm
	atom.add.relaxed.gpu.f32 %f646,[%rd232],%f667;
	// end inline asm
	fma.rn.f32 	%f3247, %f2106, %f3011, %f3253;
	sub.f32 	%f649, %f3247, %f3253;
	add.s64 	%rd233, %rd227, %rd250;
	// begin inline asm
	atom.add.relaxed.gpu.f32 %f648,[%rd233],%f649;
	// end inline asm
	add.s64 	%rd234, %rd228, %rd250;
	// begin inline asm
	atom.add.relaxed.gpu.f32 %f650,[%rd234],%f667;
	// end inline asm
	fma.rn.f32 	%f3248, %f2106, %f3050, %f3253;
	sub.f32 	%f653, %f3248, %f3253;
	add.s64 	%rd235, %rd227, %rd252;
	// begin inline asm
	atom.add.relaxed.gpu.f32 %f652,[%rd235],%f653;
	// end inline asm
	add.s64 	%rd236, %rd228, %rd252;
	// begin inline asm
	atom.add.relaxed.gpu.f32 %f654,[%rd236],%f667;
	// end inline asm
	fma.rn.f32 	%f3249, %f2106, %f3089, %f3253;
	sub.f32 	%f657, %f3249, %f3253;
	add.s64 	%rd237, %rd227, %rd254;
	// begin inline asm
	atom.add.relaxed.gpu.f32 %f656,[%rd237],%f657;
	// end inline asm
	add.s64 	%rd238, %rd228, %rd254;
	// begin inline asm
	atom.add.relaxed.gpu.f32 %f658,[%rd238],%f667;
	// end inline asm
	fma.rn.f32 	%f3250, %f2106, %f3128, %f3253;
	sub.f32 	%f661, %f3250, %f3253;
	add.s64 	%rd239, %rd227, %rd256;
	// begin inline asm
	atom.add.relaxed.gpu.f32 %f660,[%rd239],%f661;
	// end inline asm
	add.s64 	%rd240, %rd228, %rd256;
	// begin inline asm
	atom.add.relaxed.gpu.f32 %f662,[%rd240],%f667;
	// end inline asm
	fma.rn.f32 	%f3251, %f2106, %f3167, %f3253;
	sub.f32 	%f665, %f3251, %f3253;
	add.s64 	%rd241, %rd227, %rd258;
	// begin inline asm
	atom.add.relaxed.gpu.f32 %f664,[%rd241],%f665;
	// end inline asm
	add.s64 	%rd242, %rd228, %rd258;
	// begin inline asm
	atom.add.relaxed.gpu.f32 %f666,[%rd242],%f667;
	// end inline asm
$L__BB3_104:
	ret;

}
.entry _Z4bm3dILb0ELb1ELb1EEvPfPKfiiifiiiiifff(
	.param .u64 .ptr .align 1 _Z4bm3dILb0ELb1ELb1EEvPfPKfiiifiiiiifff_param_0,
	.param .u64 .ptr .align 1 _Z4bm3dILb0ELb1ELb1EEvPfPKfiiifiiiiifff_param_1,
	.param .u32 _Z4bm3dILb0ELb1ELb1EEvPfPKfiiifiiiiifff_param_2,
	.param .u32 _Z4bm3dILb0ELb1ELb1EEvPfPKfiiifiiiiifff_param_3,
	.param .u32 _Z4bm3dILb0ELb1ELb1EEvPfPKfiiifiiiiifff_param_4,
	.param .f32 _Z4bm3dILb0ELb1ELb1EEvPfPKfiiifiiiiifff_param_5,
	.param .u32 _Z4bm3dILb0ELb1ELb1EEvPfPKfiiifiiiiifff_param_6,
	.param .u32 _Z4bm3dILb0ELb1ELb1EEvPfPKfiiifiiiiifff_param_7,
	.param .u32 _Z4bm3dILb0ELb1ELb1EEvPfPKfiiifiiiiifff_param_8,
	.param .u32 _Z4bm3dILb0ELb1ELb1EEvPfPKfiiifiiiiifff_param_9,
	.param .u32 _Z4bm3dILb0ELb1ELb1EEvPfPKfiiifiiiiifff_param_10,
	.param .f32 _Z4bm3dILb0ELb1ELb1EEvPfPKfiiifiiiiifff_param_11,
	.param .f32 _Z4bm3dILb0ELb1ELb1EEvPfPKfiiifiiiiifff_param_12,
	.param .f32 _Z4bm3dILb0ELb1ELb1EEvPfPKfiiifiiiiifff_param_13
)
.maxntid 32
.minnctapersm 32
{
	.reg .pred 	%p<170>;
	.reg .b32 	%r<618>;
	.reg .b32 	%f<12241>;
	.reg .b64 	%rd<1011>;
	// demoted variable
	.shared .align 4 .b8 _ZZ4bm3dILb0ELb1ELb1EEvPfPKfiiifiiiiifffE6buffer[1056];
	ld.param.u64 	%rd19, [_Z4bm3dILb0ELb1ELb1EEvPfPKfiiifiiiiifff_param_1];
	ld.param.u32 	%r72, [_Z4bm3dILb0ELb1ELb1EEvPfPKfiiifiiiiifff_param_2];
	ld.param.u32 	%r67, [_Z4bm3dILb0ELb1ELb1EEvPfPKfiiifiiiiifff_param_3];
	ld.param.u32 	%r69, [_Z4bm3dILb0ELb1ELb1EEvPfPKfiiifiiiiifff_param_6];
	ld.param.u32 	%r70, [_Z4bm3dILb0ELb1ELb1EEvPfPKfiiifiiiiifff_param_7];
	cvta.to.global.u64 	%rd1, %rd19;
	// begin inline asm
	mov.u32 %r71, %laneid;
	// end inline asm
	shr.s32 	%r73, %r71, 31;
	shr.u32 	%r74, %r73, 29;
	add.s32 	%r75, %r71, %r74;
	and.b32  	%r76, %r75, -8;
	sub.s32 	%r2, %r71, %r76;
	mov.u32 	%r77, %ctaid.x;
	shl.b32 	%r3, %r77, 2;
	shr.s32 	%r78, %r75, 3;
	add.s32 	%r79, %r3, %r78;
	mul.lo.s32 	%r4, %r79, %r69;
	mov.u32 	%r80, %ctaid.y;
	mul.lo.s32 	%r81, %r69, %r80;
	add.s32 	%r6, %r72, -8;
	add.s32 	%r82, %r69, %r6;
	setp.ge.s32 	%p1, %r4, %r82;
	add.s32 	%r7, %r67, -8;
	add.s32 	%r83, %r69, %r7;
	setp.ge.s32 	%p2, %r81, %r83;
	or.pred  	%p3, %p1, %p2;
	@%p3 bra 	$L__BB4_26;
	ld.param.u32 	%r588, [_Z4bm3dILb0ELb1ELb1EEvPfPKfiiifiiiiifff_param_4];
	min.s32 	%r8, %r4, %r6;
	min.s32 	%r9, %r81, %r7;
	mul.wide.s32 	%rd20, %r2, 4;
	add.s64 	%rd2, %rd1, %rd20;
	mad.lo.s32 	%r85, %r9, %r588, %r8;
	mul.wide.s32 	%rd21, %r85, 4;
	add.s64 	%rd22, %rd2, %rd21;
	ld.global.nc.f32 	%f1, [%rd22];
	mul.wide.s32 	%rd3, %r588, 4;
	add.s64 	%rd23, %rd22, %rd3;
	ld.global.nc.f32 	%f2, [%rd23];
	shl.b32 	%r86, %r588, 1;
	mul.wide.s32 	%rd24, %r86, 4;
	add.s64 	%rd25, %rd22, %rd24;
	ld.global.nc.f32 	%f3, [%rd25];
	mul.lo.s32 	%r87, %r588, 3;
	mul.wide.s32 	%rd26, %r87, 4;
	add.s64 	%rd27, %rd22, %rd26;
	ld.global.nc.f32 	%f4, [%rd27];
	shl.b32 	%r88, %r588, 2;
	mul.wide.s32 	%rd28, %r88, 4;
	add.s64 	%rd29, %rd22, %rd28;
	ld.global.nc.f32 	%f5, [%rd29];
	mul.lo.s32 	%r89, %r588, 5;
	mul.wide.s32 	%rd30, %r89, 4;
	add.s64 	%rd31, %rd22, %rd30;
	ld.global.nc.f32 	%f6, [%rd31];
	mul.lo.s32 	%r90, %r588, 6;
	mul.wide.s32 	%rd32, %r90, 4;
	add.s64 	%rd33, %rd22, %rd32;
	ld.global.nc.f32 	%f7, [%rd33];
	mul.lo.s32 	%r91, %r588, 7;
	mul.wide.s32 	%rd34, %r91, 4;
	add.s64 	%rd35, %rd22, %rd34;
	ld.global.nc.f32 	%f8, [%rd35];
	mul.lo.s32 	%r10, %r69, %r3;
	setp.lt.u32 	%p4, %r10, %r70;
	@%p4 bra 	$L__BB4_3;
	mad.lo.s32 	%r93, %r69, 3, %r10;
	sub.s32 	%r94, %r6, %r70;
	setp.le.u32 	%p5, %r93, %r94;
	mov.b32 	%r594, -1;
	@%p5 bra 	$L__BB4_4;
$L__BB4_3:
	and.b32  	%r95, %r71, -8;
	mov.b32 	%r96, 255;
	shl.b32 	%r594, %r96, %r95;
$L__BB4_4:
	sub.s32 	%r99, %r8, %r70;
	max.s32 	%r13, %r99, 0;
	add.s32 	%r100, %r8, %r70;
	min.s32 	%r14, %r100, %r6;
	sub.s32 	%r101, %r9, %r70;
	max.s32 	%r597, %r101, 0;
	add.s32 	%r102, %r9, %r70;
	min.s32 	%r16, %r102, %r7;
	setp.gt.s32 	%p6, %r597, %r16;
	mov.b32 	%r617, 2139095039;
	mov.b32 	%r609, 0;
	mov.u32 	%r610, %r609;
	@%p6 bra 	$L__BB4_20;
	ld.param.u32 	%r589, [_Z4bm3dILb0ELb1ELb1EEvPfPKfiiifiiiiifff_param_4];
	mad.lo.s32 	%r104, %r597, %r589, %r13;
	mul.wide.s32 	%rd36, %r104, 4;
	add.s64 	%rd1008, %rd2, %rd36;
	mov.b32 	%r610, 0;
	mov.f32 	%f12238, 0f7F7FFFFF;
	mov.u32 	%r609, %r610;
$L__BB4_6:
	mov.u64 	%rd1009, %rd1008;
	mov.u32 	%r19, %r597;
	ld.param.u32 	%r590, [_Z4bm3dILb0ELb1ELb1EEvPfPKfiiifiiiiifff_param_4];
	setp.gt.s32 	%p7, %r13, %r14;
	mul.wide.s32 	%rd37, %r590, 4;
	add.s64 	%rd1008, %rd1009, %rd37;
	@%p7 bra 	$L__BB4_18;
	sub.s32 	%r106, %r14, %r13;
	and.b32  	%r107, %r106, 1;
	setp.eq.b32 	%p8, %r107, 1;
	mov.u32 	%r602, %r13;
	@%p8 bra 	$L__BB4_11;
	bar.warp.sync 	%r594;
	ld.global.nc.f32 	%f29, [%rd1009];
	sub.f32 	%f30, %f1, %f29;
	fma.rn.f32 	%f31, %f30, %f30, 0f00000000;
	ld.global.nc.f32 	%f32, [%rd1008];
	sub.f32 	%f33, %f2, %f32;
	fma.rn.f32 	%f34, %f33, %f33, 0f00000000;
	add.s64 	%rd38, %rd1008, %rd3;
	ld.global.nc.f32 	%f35, [%rd38];
	sub.f32 	%f36, %f3, %f35;
	fma.rn.f32 	%f37, %f36, %f36, %f31;
	add.s64 	%rd39, %rd38, %rd3;
	ld.global.nc.f32 	%f38, [%rd39];
	sub.f32 	%f39, %f4, %f38;
	fma.rn.f32 	%f40, %f39, %f39, %f34;
	add.s64 	%rd40, %rd39, %rd3;
	ld.global.nc.f32 	%f41, [%rd40];
	sub.f32 	%f42, %f5, %f41;
	fma.rn.f32 	%f43, %f42, %f42, %f37;
	add.s64 	%rd41, %rd40, %rd3;
	ld.global.nc.f32 	%f44, [%rd41];
	sub.f32 	%f45, %f6, %f44;
	fma.rn.f32 	%f46, %f45, %f45, %f40;
	add.s64 	%rd42, %rd41, %rd3;
	ld.global.nc.f32 	%f47, [%rd42];
	sub.f32 	%f48, %f7, %f47;
	fma.rn.f32 	%f49, %f48, %f48, %f43;
	add.s64 	%rd43, %rd42, %rd3;
	ld.global.nc.f32 	%f50, [%rd43];
	sub.f32 	%f51, %f8, %f50;
	fma.rn.f32 	%f52, %f51, %f51, %f46;
	add.f32 	%f53, %f49, %f52;
	mov.b32 	%r108, %f53;
	shfl.sync.bfly.b32	%r109|%p9, %r108, 1, 6175, %r594;
	mov.b32 	%f54, %r109;
	add.f32 	%f55, %f53, %f54;
	mov.b32 	%r110, %f55;
	shfl.sync.bfly.b32	%r111|%p10, %r110, 2, 6175, %r594;
	mov.b32 	%f56, %r111;
	add.f32 	%f57, %f55, %f56;
	mov.b32 	%r112, %f57;
	shfl.sync.bfly.b32	%r113|%p11, %r112, 4, 6175, %r594;
	mov.b32 	%f58, %r113;
	add.f32 	%f10, %f57, %f58;
	mov.b32 	%r114, %f12238;
	shfl.sync.up.b32	%r20|%p12, %r114, 1, 6144, %r594;
	shfl.sync.up.b32	%r21|%p13, %r610, 1, 6144, %r594;
	shfl.sync.up.b32	%r22|%p14, %r609, 1, 6144, %r594;
	setp.geu.f32 	%p15, %f10, %f12238;
	setp.lt.f32 	%p16, %f10, %f12238;
	selp.u32 	%r115, 1, 0, %p16;
	shfl.sync.up.b32	%r23|%p17, %r115, 1, 6144, %r594;
	@%p15 bra 	$L__BB4_10;
	setp.eq.s32 	%p18, %r2, 0;
	mov.b32 	%f59, %r20;
	setp.eq.s32 	%p19, %r23, 0;
	or.pred  	%p20, %p18, %p19;
	selp.f32 	%f12238, %f10, %f59, %p20;
	selp.b32 	%r610, %r13, %r21, %p20;
	selp.b32 	%r609, %r19, %r22, %p20;
$L__BB4_10:
	add.s32 	%r602, %r13, 1;
	add.s64 	%rd1009, %rd1009, 4;
$L__BB4_11:
	setp.eq.s32 	%p21, %r14, %r13;
	@%p21 bra 	$L__BB4_18;
	sub.s32 	%r606, %r602, %r14;
	add.s32 	%r605, %r602, -1;
	add.s64 	%rd1010, %rd1009, 4;
$L__BB4_13:
	add.s32 	%r605, %r605, 2;
	add.s64 	%rd44, %rd1010, -4;
	bar.warp.sync 	%r594;
	ld.global.nc.f32 	%f60, [%rd1010+-4];
	sub.f32 	%f61, %f1, %f60;
	fma.rn.f32 	%f62, %f61, %f61, 0f00000000;
	add.s64 	%rd11, %rd44, %rd3;
	ld.global.nc.f32 	%f63, [%rd11];
	sub.f32 	%f64, %f2, %f63;
	fma.rn.f32 	%f65, %f64, %f64, 0f00000000;
	add.s64 	%rd45, %rd11, %rd3;
	ld.global.nc.f32 	%f66, [%rd45];
	sub.f32 	%f67, %f3, %f66;
	fma.rn.f32 	%f68, %f67, %f67, %f62;
	add.s64 	%rd12, %rd45, %rd3;
	ld.global.nc.f32 	%f69, [%rd12];
	sub.f32 	%f70, %f4, %f69;
	fma.rn.f32 	%f71, %f70, %f70, %f65;
	add.s64 	%rd13, %rd12, %rd3;
	ld.global.nc.f32 	%f72, [%rd13];
	sub.f32 	%f73, %f5, %f72;
	fma.rn.f32 	%f74, %f73, %f73, %f68;
	add.s64 	%rd14, %rd13, %rd3;
	ld.global.nc.f32 	%f75, [%rd14];
	sub.f32 	%f76, %f6, %f75;
	fma.rn.f32 	%f77, %f76, %f76, %f71;
	add.s64 	%rd15, %rd14, %rd3;
	ld.global.nc.f32 	%f78, [%rd15];
	sub.f32 	%f79, %f7, %f78;
	fma.rn.f32 	%f80, %f79, %f79, %f74;
	add.s64 	%rd16, %rd15, %rd3;
	ld.global.nc.f32 	%f81, [%rd16];
	sub.f32 	%f82, %f8, %f81;
	fma.rn.f32 	%f83, %f82, %f82, %f77;
	add.f32 	%f84, %f80, %f83;
	mov.b32 	%r116, %f84;
	shfl.sync.bfly.b32	%r117|%p22, %r116, 1, 6175, %r594;
	mov.b32 	%f85, %r117;
	add.f32 	%f86, %f84, %f85;
	mov.b32 	%r118, %f86;
	shfl.sync.bfly.b32	%r119|%p23, %r118, 2, 6175, %r594;
	mov.b32 	%f87, %r119;
	add.f32 	%f88, %f86, %f87;
	mov.b32 	%r120, %f88;
	shfl.sync.bfly.b32	%r121|%p24, %r120, 4, 6175, %r594;
	mov.b32 	%f89, %r121;
	add.f32 	%f16, %f88, %f89;
	mov.b32 	%r122, %f12238;
	shfl.sync.up.b32	%r41|%p25, %r122, 1, 6144, %r594;
	shfl.sync.up.b32	%r42|%p26, %r610, 1, 6144, %r594;
	shfl.sync.up.b32	%r43|%p27, %r609, 1, 6144, %r594;
	setp.geu.f32 	%p28, %f16, %f12238;
	setp.lt.f32 	%p29, %f16, %f12238;
	selp.u32 	%r123, 1, 0, %p29;
	shfl.sync.up.b32	%r44|%p30, %r123, 1, 6144, %r594;
	@%p28 bra 	$L__BB4_15;
	setp.eq.s32 	%p31, %r2, 0;
	mov.b32 	%f90, %r41;
	setp.eq.s32 	%p32, %r44, 0;
	or.pred  	%p33, %p31, %p32;
	selp.f32 	%f12238, %f16, %f90, %p33;
	add.s32 	%r124, %r605, -1;
	selp.b32 	%r610, %r124, %r42, %p33;
	selp.b32 	%r609, %r19, %r43, %p33;
$L__BB4_15:
	bar.warp.sync 	%r594;
	ld.global.nc.f32 	%f91, [%rd1010];
	sub.f32 	%f92, %f1, %f91;
	fma.rn.f32 	%f93, %f92, %f92, 0f00000000;
	ld.global.nc.f32 	%f94, [%rd11+4];
	sub.f32 	%f95, %f2, %f94;
	fma.rn.f32 	%f96, %f95, %f95, 0f00000000;
	add.s64 	%rd46, %rd11, %rd3;
	ld.global.nc.f32 	%f97, [%rd46+4];
	sub.f32 	%f98, %f3, %f97;
	fma.rn.f32 	%f99, %f98, %f98, %f93;
	ld.global.nc.f32 	%f100, [%rd12+4];
	sub.f32 	%f101, %f4, %f100;
	fma.rn.f32 	%f102, %f101, %f101, %f96;
	ld.global.nc.f32 	%f103, [%rd13+4];
	sub.f32 	%f104, %f5, %f103;
	fma.rn.f32 	%f105, %f104, %f104, %f99;
	ld.global.nc.f32 	%f106, [%rd14+4];
	sub.f32 	%f107, %f6, %f106;
	fma.rn.f32 	%f108, %f107, %f107, %f102;
	ld.global.nc.f32 	%f109, [%rd15+4];
	sub.f32 	%f110, %f7, %f109;
	fma.rn.f32 	%f111, %f110, %f110, %f105;
	ld.global.nc.f32 	%f112, [%rd16+4];
	sub.f32 	%f113, %f8, %f112;
	fma.rn.f32 	%f114, %f113, %f113, %f108;
	add.f32 	%f115, %f111, %f114;
	mov.b32 	%r125, %f115;
	shfl.sync.bfly.b32	%r126|%p34, %r125, 1, 6175, %r594;
	mov.b32 	%f116, %r126;
	add.f32 	%f117, %f115, %f116;
	mov.b32 	%r127, %f117;
	shfl.sync.bfly.b32	%r128|%p35, %r127, 2, 6175, %r594;
	mov.b32 	%f118, %r128;
	add.f32 	%f119, %f117, %f118;
	mov.b32 	%r129, %f119;
	shfl.sync.bfly.b32	%r130|%p36, %r129, 4, 6175, %r594;
	mov.b32 	%f120, %r130;
	add.f32 	%f19, %f119, %f120;
	mov.b32 	%r131, %f12238;
	shfl.sync.up.b32	%r49|%p37, %r131, 1, 6144, %r594;
	shfl.sync.up.b32	%r50|%p38, %r610, 1, 6144, %r594;
	shfl.sync.up.b32	%r51|%p39, %r609, 1, 6144, %r594;
	setp.geu.f32 	%p40, %f19, %f12238;
	setp.lt.f32 	%p41, %f19, %f12238;
	selp.u32 	%r132, 1, 0, %p41;
	shfl.sync.up.b32	%r52|%p42, %r132, 1, 6144, %r594;
	@%p40 bra 	$L__BB4_17;
	setp.eq.s32 	%p43, %r2, 0;
	mov.b32 	%f121, %r49;
	setp.eq.s32 	%p44, %r52, 0;
	or.pred  	%p45, %p43, %p44;
	selp.f32 	%f12238, %f19, %f121, %p45;
	selp.b32 	%r610, %r605, %r50, %p45;
	selp.b32 	%r609, %r19, %r51, %p45;
$L__BB4_17:
	add.s32 	%r606, %r606, 2;
	add.s64 	%rd1010, %rd1010, 8;
	setp.ne.s32 	%p46, %r606, 1;
	@%p46 bra 	$L__BB4_13;
$L__BB4_18:
	add.s32 	%r597, %r19, 1;
	setp.ne.s32 	%p47, %r19, %r16;
	@%p47 bra 	$L__BB4_6;
	mov.b32 	%r617, %f12238;
$L__BB4_20:
	ld.param.f32 	%f12224, [_Z4bm3dILb0ELb1ELb1EEvPfPKfiiifiiiiifff_param_5];
	setp.eq.s32 	%p48, %r610, %r8;
	setp.eq.s32 	%p49, %r609, %r9;
	and.pred  	%p50, %p48, %p49;
	selp.u32 	%r133, 1, 0, %p50;
	shfl.sync.bfly.b32	%r134|%p51, %r133, 1, 6175, -1;
	add.s32 	%r135, %r134, %r133;
	shfl.sync.bfly.b32	%r136|%p52, %r135, 2, 6175, -1;
	add.s32 	%r137, %r135, %r136;
	shfl.sync.bfly.b32	%r138|%p53, %r137, 4, 6175, -1;
	shfl.sync.up.b32	%r139|%p54, %r617, 1, 6144, -1;
	shfl.sync.up.b32	%r140|%p55, %r610, 1, 6144, -1;
	shfl.sync.up.b32	%r141|%p56, %r609, 1, 6144, -1;
	neg.s32 	%r142, %r138;
	setp.eq.s32 	%p57, %r137, %r142;
	setp.eq.s32 	%p58, %r2, 0;
	selp.b32 	%r143, %r8, %r140, %p58;
	selp.b32 	%r144, %r9, %r141, %p58;
	selp.b32 	%r65, %r144, %r609, %p57;
	selp.b32 	%r66, %r143, %r610, %p57;
	setp.lt.f32 	%p59, %f12224, 0f34000000;
	@%p59 bra 	$L__BB4_22;
	ld.param.f32 	%f12230, [_Z4bm3dILb0ELb1ELb1EEvPfPKfiiifiiiiifff_param_13];
	ld.param.f32 	%f12225, [_Z4bm3dILb0ELb1ELb1EEvPfPKfiiifiiiiifff_param_5];
	ld.param.u32 	%r591, [_Z4bm3dILb0ELb1ELb1EEvPfPKfiiifiiiiifff_param_4];
	ld.param.u32 	%r585, [_Z4bm3dILb0ELb1ELb1EEvPfPKfiiifiiiiifff_param_3];
	ld.param.u64 	%rd1005, [_Z4bm3dILb0ELb1ELb1EEvPfPKfiiifiiiiifff_param_1];
	ld.param.u64 	%rd1002, [_Z4bm3dILb0ELb1ELb1EEvPfPKfiiifiiiiifff_param_0];
	mul.lo.s32 	%r152, %r591, %r585;
	mul.lo.s32 	%r153, %r152, 3;
	shfl.sync.idx.b32	%r154|%p60, %r66, 0, 6175, -1;
	shfl.sync.idx.b32	%r155|%p61, %r65, 0, 6175, -1;
	add.s32 	%r156, %r154, %r2;
	mad.lo.s32 	%r157, %r155, %r591, %r156;
	cvta.to.global.u64 	%rd175, %rd1005;
	mul.wide.s32 	%rd176, %r157, 4;
	add.s64 	%rd177, %rd175, %rd176;
	ld.global.nc.f32 	%f378, [%rd177];
	mul.wide.s32 	%rd178, %r153, 4;
	add.s64 	%rd179, %rd177, %rd178;
	ld.global.nc.f32 	%f379, [%rd179];
	mul.wide.s32 	%rd180, %r591, 4;
	add.s64 	%rd181, %rd177, %rd180;
	ld.global.nc.f32 	%f380, [%rd181];
	add.s64 	%rd182, %rd181, %rd178;
	ld.global.nc.f32 	%f381, [%rd182];
	add.s64 	%rd183, %rd181, %rd180;
	ld.global.nc.f32 	%f382, [%rd183];
	add.s64 	%rd184, %rd183, %rd178;
	ld.global.nc.f32 	%f383, [%rd184];
	add.s64 	%rd185, %rd183, %rd180;
	ld.global.nc.f32 	%f384, [%rd185];
	add.s64 	%rd186, %rd185, %rd178;
	ld.global.nc.f32 	%f385, [%rd186];
	add.s64 	%rd187, %rd185, %rd180;
	ld.global.nc.f32 	%f386, [%rd187];
	add.s64 	%rd188, %rd187, %rd178;
	ld.global.nc.f32 	%f387, [%rd188];
	add.s64 	%rd189, %rd187, %rd180;
	ld.global.nc.f32 	%f388, [%rd189];
	add.s64 	%rd190, %rd189, %rd178;
	ld.global.nc.f32 	%f389, [%rd190];
	add.s64 	%rd191, %rd189, %rd180;
	ld.global.nc.f32 	%f390, [%rd191];
	add.s64 	%rd192, %rd191, %rd178;
	ld.global.nc.f32 	%f391, [%rd192];
	add.s64 	%rd193, %rd191, %rd180;
	ld.global.nc.f32 	%f392, [%rd193];
	add.s64 	%rd194, %rd193, %rd178;
	ld.global.nc.f32 	%f393, [%rd194];
	shfl.sync.idx.b32	%r158|%p62, %r66, 1, 6175, -1;
	shfl.sync.idx.b32	%r159|%p63, %r65, 1, 6175, -1;
	add.s32 	%r160, %r158, %r2;
	mad.lo.s32 	%r161, %r159, %r591, %r160;
	mul.wide.s32 	%rd195, %r161, 4;
	add.s64 	%rd196, %rd175, %rd195;
	ld.global.nc.f32 	%f394, [%rd196];
	add.s64 	%rd197, %rd196, %rd178;
	ld.global.nc.f32 	%f395, [%rd197];
	add.s64 	%rd198, %rd196, %rd180;
	ld.global.nc.f32 	%f396, [%rd198];
	add.s64 	%rd199, %rd198, %rd178;
	ld.global.nc.f32 	%f397, [%rd199];
	add.s64 	%rd200, %rd198, %rd180;
	ld.global.nc.f32 	%f398, [%rd200];
	add.s64 	%rd201, %rd200, %rd178;
	ld.global.nc.f32 	%f399, [%rd201];
	add.s64 	%rd202, %rd200, %rd180;
	ld.global.nc.f32 	%f400, [%rd202];
	add.s64 	%rd203, %rd202, %rd178;
	ld.global.nc.f32 	%f401, [%rd203];
	add.s64 	%rd204, %rd202, %rd180;
	ld.global.nc.f32 	%f402, [%rd204];
	add.s64 	%rd205, %rd204, %rd178;
	ld.global.nc.f32 	%f403, [%rd205];
	add.s64 	%rd206, %rd204, %rd180;
	ld.global.nc.f32 	%f404, [%rd206];
	add.s64 	%rd207, %rd206, %rd178;
	ld.global.nc.f32 	%f405, [%rd207];
	add.s64 	%rd208, %rd206, %rd180;
	ld.global.nc.f32 	%f406, [%rd208];
	add.s64 	%rd209, %rd208, %rd178;
	ld.global.nc.f32 	%f407, [%rd209];
	add.s64 	%rd210, %rd208, %rd180;
	ld.global.nc.f32 	%f408, [%rd210];
	add.s64 	%rd211, %rd210, %rd178;
	ld.global.nc.f32 	%f409, [%rd211];
	shfl.sync.idx.b32	%r162|%p64, %r66, 2, 6175, -1;
	shfl.sync.idx.b32	%r163|%p65, %r65, 2, 6175, -1;
	add.s32 	%r164, %r162, %r2;
	mad.lo.s32 	%r165, %r163, %r591, %r164;
	mul.wide.s32 	%rd212, %r165, 4;
	add.s64 	%rd213, %rd175, %rd212;
	ld.global.nc.f32 	%f410, [%rd213];
	add.s64 	%rd214, %rd213, %rd178;
	ld.global.nc.f32 	%f411, [%rd214];
	add.s64 	%rd215, %rd213, %rd180;
	ld.global.nc.f32 	%f412, [%rd215];
	add.s64 	%rd216, %rd215, %rd178;
	ld.global.nc.f32 	%f413, [%rd216];
	add.s64 	%rd217, %rd215, %rd180;
	ld.global.nc.f32 	%f414, [%rd217];
	add.s64 	%rd218, %rd217, %rd178;
	ld.global.nc.f32 	%f415, [%rd218];
	add.s64 	%rd219, %rd217, %rd180;
	ld.global.nc.f32 	%f416, [%rd219];
	add.s64 	%rd220, %rd219, %rd178;
	ld.global.nc.f32 	%f417, [%rd220];
	add.s64 	%rd221, %rd219, %rd180;
	ld.global.nc.f32 	%f418, [%rd221];
	add.s64 	%rd222, %rd221, %rd178;
	ld.global.nc.f32 	%f419, [%rd222];
	add.s64 	%rd223, %rd221, %rd180;
	ld.global.nc.f32 	%f420, [%rd223];
	add.s64 	%rd224, %rd223, %rd178;
	ld.global.nc.f32 	%f421, [%rd224];
	add.s64 	%rd225, %rd223, %rd180;
	ld.global.nc.f32 	%f422, [%rd225];
	add.s64 	%rd226, %rd225, %rd178;
	ld.global.nc.f32 	%f423, [%rd226];
	add.s64 	%rd227, %rd225, %rd180;
	ld.global.nc.f32 	%f424, [%rd227];
	add.s64 	%rd228, %rd227, %rd178;
	ld.global.nc.f32 	%f425, [%rd228];
	shfl.sync.idx.b32	%r166|%p66, %r66, 3, 6175, -1;
	shfl.sync.idx.b32	%r167|%p67, %r65, 3, 6175, -1;
	add.s32 	%r168, %r166, %r2;
	mad.lo.s32 	%r169, %r167, %r591, %r168;
	mul.wide.s32 	%rd229, %r169, 4;
	add.s64 	%rd230, %rd175, %rd229;
	ld.global.nc.f32 	%f426, [%rd230];
	add.s64 	%rd231, %rd230, %rd178;
	ld.global.nc.f32 	%f427, [%rd231];
	add.s64 	%rd232, %rd230, %rd180;
	ld.global.nc.f32 	%f428, [%rd232];
	add.s64 	%rd233, %rd232, %rd178;
	ld.global.nc.f32 	%f429, [%rd233];
	add.s64 	%rd234, %rd232, %rd180;
	ld.global.nc.f32 	%f430, [%rd234];
	add.s64 	%rd235, %rd234, %rd178;
	ld.global.nc.f32 	%f431, [%rd235];
	add.s64 	%rd236, %rd234, %rd180;
	ld.global.nc.f32 	%f432, [%rd236];
	add.s64 	%rd237, %rd236, %rd178;
	ld.global.nc.f32 	%f433, [%rd237];
	add.s64 	%rd238, %rd236, %rd180;
	ld.global.nc.f32 	%f434, [%rd238];
	add.s64 	%rd239, %rd238, %rd178;
	ld.global.nc.f32 	%f435, [%rd239];
	add.s64 	%rd240, %rd238, %rd180;
	ld.global.nc.f32 	%f436, [%rd240];
	add.s64 	%rd241, %rd240, %rd178;
	ld.global.nc.f32 	%f437, [%rd241];
	add.s64 	%rd242, %rd240, %rd180;
	ld.global.nc.f32 	%f438, [%rd242];
	add.s64 	%rd243, %rd242, %rd178;
	ld.global.nc.f32 	%f439, [%rd243];
	add.s64 	%rd244, %rd242, %rd180;
	ld.global.nc.f32 	%f440, [%rd244];
	add.s64 	%rd245, %rd244, %rd178;
	ld.global.nc.f32 	%f441, [%rd245];
	shfl.sync.idx.b32	%r170|%p68, %r66, 4, 6175, -1;
	shfl.sync.idx.b32	%r171|%p69, %r65, 4, 6175, -1;
	add.s32 	%r172, %r170, %r2;
	mad.lo.s32 	%r173, %r171, %r591, %r172;
	mul.wide.s32 	%rd246, %r173, 4;
	add.s64 	%rd247, %rd175, %rd246;
	ld.global.nc.f32 	%f442, [%rd247];
	add.s64 	%rd248, %rd247, %rd178;
	ld.global.nc.f32 	%f443, [%rd248];
	add.s64 	%rd249, %rd247, %rd180;
	ld.global.nc.f32 	%f444, [%rd249];
	add.s64 	%rd250, %rd249, %rd178;
	ld.global.nc.f32 	%f445, [%rd250];
	add.s64 	%rd251, %rd249, %rd180;
	ld.global.nc.f32 	%f446, [%rd251];
	add.s64 	%rd252, %rd251, %rd178;
	ld.global.nc.f32 	%f447, [%rd252];
	add.s64 	%rd253, %rd251, %rd180;
	ld.global.nc.f32 	%f448, [%rd253];
	add.s64 	%rd254, %rd253, %rd178;
	ld.global.nc.f32 	%f449, [%rd254];
	add.s64 	%rd255, %rd253, %rd180;
	ld.global.nc.f32 	%f450, [%rd255];
	add.s64 	%rd256, %rd255, %rd178;
	ld.global.nc.f32 	%f451, [%rd256];
	add.s64 	%rd257, %rd255, %rd180;
	ld.global.nc.f32 	%f452, [%rd257];
	add.s64 	%rd258, %rd257, %rd178;
	ld.global.nc.f32 	%f453, [%rd258];
	add.s64 	%rd259, %rd257, %rd180;
	ld.global.nc.f32 	%f454, [%rd259];
	add.s64 	%rd260, %rd259, %rd178;
	ld.global.nc.f32 	%f455, [%rd260];
	add.s64 	%rd261, %rd259, %rd180;
	ld.global.nc.f32 	%f456, [%rd261];
	add.s64 	%rd262, %rd261, %rd178;
	ld.global.nc.f32 	%f457, [%rd262];
	shfl.sync.idx.b32	%r174|%p70, %r66, 5, 6175, -1;
	shfl.sync.idx.b32	%r175|%p71, %r65, 5, 6175, -1;
	add.s32 	%r176, %r174, %r2;
	mad.lo.s32 	%r177, %r175, %r591, %r176;
	mul.wide.s32 	%rd263, %r177, 4;
	add.s64 	%rd264, %rd175, %rd263;
	ld.global.nc.f32 	%f458, [%rd264];
	add.s64 	%rd265, %rd264, %rd178;
	ld.global.nc.f32 	%f459, [%rd265];
	add.s64 	%rd266, %rd264, %rd180;
	ld.global.nc.f32 	%f460, [%rd266];
	add.s64 	%rd267, %rd266, %rd178;
	ld.global.nc.f32 	%f461, [%rd267];
	add.s64 	%rd268, %rd266, %rd180;
	ld.global.nc.f32 	%f462, [%rd268];
	add.s64 	%rd269, %rd268, %rd178;
	ld.global.nc.f32 	%f463, [%rd269];
	add.s64 	%rd270, %rd268, %rd180;
	ld.global.nc.f32 	%f464, [%rd270];
	add.s64 	%rd271, %rd270, %rd178;
	ld.global.nc.f32 	%f465, [%rd271];
	add.s64 	%rd272, %rd270, %rd180;
	ld.global.nc.f32 	%f466, [%rd272];
	add.s64 	%rd273, %rd272, %rd178;
	ld.global.nc.f32 	%f467, [%rd273];
	add.s64 	%rd274, %rd272, %rd180;
	ld.global.nc.f32 	%f468, [%rd274];
	add.s64 	%rd275, %rd274, %rd178;
	ld.global.nc.f32 	%f469, [%rd275];
	add.s64 	%rd276, %rd274, %rd180;
	ld.global.nc.f32 	%f470, [%rd276];
	add.s64 	%rd277, %rd276, %rd178;
	ld.global.nc.f32 	%f471, [%rd277];
	add.s64 	%rd278, %rd276, %rd180;
	ld.global.nc.f32 	%f472, [%rd278];
	add.s64 	%rd279, %rd278, %rd178;
	ld.global.nc.f32 	%f473, [%rd279];
	shfl.sync.idx.b32	%r178|%p72, %r66, 6, 6175, -1;
	shfl.sync.idx.b32	%r179|%p73, %r65, 6, 6175, -1;
	add.s32 	%r180, %r178, %r2;
	mad.lo.s32 	%r181, %r179, %r591, %r180;
	mul.wide.s32 	%rd280, %r181, 4;
	add.s64 	%rd281, %rd175, %rd280;
	ld.global.nc.f32 	%f474, [%rd281];
	add.s64 	%rd282, %rd281, %rd178;
	ld.global.nc.f32 	%f475, [%rd282];
	add.s64 	%rd283, %rd281, %rd180;
	ld.global.nc.f32 	%f476, [%rd283];
	add.s64 	%rd284, %rd283, %rd178;
	ld.global.nc.f32 	%f477, [%rd284];
	add.s64 	%rd285, %rd283, %rd180;
	ld.global.nc.f32 	%f478, [%rd285];
	add.s64 	%rd286, %rd285, %rd178;
	ld.global.nc.f32 	%f479, [%rd286];
	add.s64 	%rd287, %rd285, %rd180;
	ld.global.nc.f32 	%f480, [%rd287];
	add.s64 	%rd288, %rd287, %rd178;
	ld.global.nc.f32 	%f481, [%rd288];
	add.s64 	%rd289, %rd287, %rd180;
	ld.global.nc.f32 	%f482, [%rd289];
	add.s64 	%rd290, %rd289, %rd178;
	ld.global.nc.f32 	%f483, [%rd290];
	add.s64 	%rd291, %rd289, %rd180;
	ld.global.nc.f32 	%f484, [%rd291];
	add.s64 	%rd292, %rd291, %rd178;
	ld.global.nc.f32 	%f485, [%rd292];
	add.s64 	%rd293, %rd291, %rd180;
	ld.global.nc.f32 	%f486, [%rd293];
	add.s64 	%rd294, %rd293, %rd178;
	ld.global.nc.f32 	%f487, [%rd294];
	add.s64 	%rd295, %rd293, %rd180;
	ld.global.nc.f32 	%f488, [%rd295];
	add.s64 	%rd296, %rd295, %rd178;
	ld.global.nc.f32 	%f489, [%rd296];
	shfl.sync.idx.b32	%r182|%p74, %r66, 7, 6175, -1;
	shfl.sync.idx.b32	%r183|%p75, %r65, 7, 6175, -1;
	add.s32 	%r184, %r182, %r2;
	mad.lo.s32 	%r185, %r183, %r591, %r184;
	mul.wide.s32 	%rd297, %r185, 4;
	add.s64 	%rd298, %rd175, %rd297;
	ld.global.nc.f32 	%f490, [%rd298];
	add.s64 	%rd299, %rd298, %rd178;
	ld.global.nc.f32 	%f491, [%rd299];
	add.s64 	%rd300, %rd298, %rd180;
	ld.global.nc.f32 	%f492, [%rd300];
	add.s64 	%rd301, %rd300, %rd178;
	ld.global.nc.f32 	%f493, [%rd301];
	add.s64 	%rd302, %rd300, %rd180;
	ld.global.nc.f32 	%f494, [%rd302];
	add.s64 	%rd303, %rd302, %rd178;
	ld.global.nc.f32 	%f495, [%rd303];
	add.s64 	%rd304, %rd302, %rd180;
	ld.global.nc.f32 	%f496, [%rd304];
	add.s64 	%rd305, %rd304, %rd178;
	ld.global.nc.f32 	%f497, [%rd305];
	add.s64 	%rd306, %rd304, %rd180;
	ld.global.nc.f32 	%f498, [%rd306];
	add.s64 	%rd307, %rd306, %rd178;
	ld.global.nc.f32 	%f499, [%rd307];
	add.s64 	%rd308, %rd306, %rd180;
	ld.global.nc.f32 	%f500, [%rd308];
	add.s64 	%rd309, %rd308, %rd178;
	ld.global.nc.f32 	%f501, [%rd309];
	add.s64 	%rd310, %rd308, %rd180;
	ld.global.nc.f32 	%f502, [%rd310];
	add.s64 	%rd311, %rd310, %rd178;
	ld.global.nc.f32 	%f503, [%rd311];
	add.s64 	%rd312, %rd310, %rd180;
	ld.global.nc.f32 	%f504, [%rd312];
	add.s64 	%rd313, %rd312, %rd178;
	ld.global.nc.f32 	%f505, [%rd313];
	sub.f32 	%f506, %f379, %f393;
	add.f32 	%f507, %f379, %f393;
	sub.f32 	%f508, %f387, %f385;
	add.f32 	%f509, %f387, %f385;
	sub.f32 	%f510, %f383, %f389;
	sub.f32 	%f511, %f381, %f391;
	add.f32 	%f512, %f510, %f511;
	add.f32 	%f513, %f381, %f391;
	sub.f32 	%f514, %f510, %f511;
	add.f32 	%f515, %f383, %f389;
	mul.f32 	%f516, %f512, 0f3F3504F3;
	sub.f32 	%f517, %f506, %f516;
	mul.f32 	%f518, %f514, 0f3F3504F3;
	sub.f32 	%f519, %f508, %f518;
	fma.rn.f32 	%f520, %f519, 0f3F2B0DC1, %f517;
	mul.f32 	%f521, %f520, 0f3FD4DB31;
	mul.f32 	%f522, %f517, 0f3F2B0DC1;
	sub.f32 	%f523, %f519, %f522;
	mul.f32 	%f524, %f523, 0fBFD4DB31;
	add.f32 	%f525, %f507, %f509;
	add.f32 	%f526, %f515, %f513;
	sub.f32 	%f527, %f525, %f526;
	mul.f32 	%f528, %f527, 0f3FB504F3;
	add.f32 	%f529, %f525, %f526;
	mul.f32 	%f530, %f529, 0f3FB504F3;
	add.f32 	%f531, %f506, %f516;
	add.f32 	%f532, %f508, %f518;
	mul.f32 	%f533, %f532, 0f3E4BAFAF;
	sub.f32 	%f534, %f531, %f533;
	mul.f32 	%f535, %f534, 0f3FFB14BE;
	fma.rn.f32 	%f536, %f531, 0f3E4BAFAF, %f532;
	mul.f32 	%f537, %f536, 0f3FFB14BE;
	sub.f32 	%f538, %f507, %f509;
	sub.f32 	%f539, %f515, %f513;
	mul.f32 	%f540, %f539, 0f3ED413CD;
	sub.f32 	%f541, %f538, %f540;
	mul.f32 	%f542, %f541, 0f3FEC835E;
	fma.rn.f32 	%f543, %f538, 0f3ED413CD, %f539;
	mul.f32 	%f544, %f543, 0f3FEC835E;
	sub.f32 	%f545, %f395, %f409;
	add.f32 	%f546, %f395, %f409;
	sub.f32 	%f547, %f403, %f401;
	add.f32 	%f548, %f403, %f401;
	sub.f32 	%f549, %f399, %f405;
	sub.f32 	%f550, %f397, %f407;
	add.f32 	%f551, %f549, %f550;
	add.f32 	%f552, %f397, %f407;
	sub.f32 	%f553, %f549, %f550;
	add.f32 	%f554, %f399, %f405;
	mul.f32 	%f555, %f551, 0f3F3504F3;
	sub.f32 	%f556, %f545, %f555;
	mul.f32 	%f557, %f553, 0f3F3504F3;
	sub.f32 	%f558, %f547, %f557;
	fma.rn.f32 	%f559, %f558, 0f3F2B0DC1, %f556;
	mul.f32 	%f560, %f559, 0f3FD4DB31;
	mul.f32 	%f561, %f556, 0f3F2B0DC1;
	sub.f32 	%f562, %f558, %f561;
	mul.f32 	%f563, %f562, 0fBFD4DB31;
	add.f32 	%f564, %f546, %f548;
	add.f32 	%f565, %f554, %f552;
	sub.f32 	%f566, %f564, %f565;
	mul.f32 	%f567, %f566, 0f3FB504F3;
	add.f32 	%f568, %f564, %f565;
	mul.f32 	%f569, %f568, 0f3FB504F3;
	add.f32 	%f570, %f545, %f555;
	add.f32 	%f571, %f547, %f557;
	mul.f32 	%f572, %f571, 0f3E4BAFAF;
	sub.f32 	%f573, %f570, %f572;
	mul.f32 	%f574, %f573, 0f3FFB14BE;
	fma.rn.f32 	%f575, %f570, 0f3E4BAFAF, %f571;
	mul.f32 	%f576, %f575, 0f3FFB14BE;
	sub.f32 	%f577, %f546, %f548;
	sub.f32 	%f578, %f554, %f552;
	mul.f32 	%f579, %f578, 0f3ED413CD;
	sub.f32 	%f580, %f577, %f579;
	mul.f32 	%f581, %f580, 0f3FEC835E;
	fma.rn.f32 	%f582, %f577, 0f3ED413CD, %f578;
	mul.f32 	%f583, %f582, 0f3FEC835E;
	sub.f32 	%f584, %f411, %f425;
	add.f32 	%f585, %f411, %f425;
	sub.f32 	%f586, %f419, %f417;
	add.f32 	%f587, %f419, %f417;
	sub.f32 	%f588, %f415, %f421;
	sub.f32 	%f589, %f413, %f423;
	add.f32 	%f590, %f588, %f589;
	add.f32 	%f591, %f413, %f423;
	sub.f32 	%f592, %f588, %f589;
	add.f32 	%f593, %f415, %f421;
	mul.f32 	%f594, %f590, 0f3F3504F3;
	sub.f32 	%f595, %f584, %f594;
	mul.f32 	%f596, %f592, 0f3F3504F3;
	sub.f32 	%f597, %f586, %f596;
	fma.rn.f32 	%f598, %f597, 0f3F2B0DC1, %f595;
	mul.f32 	%f599, %f598, 0f3FD4DB31;
	mul.f32 	%f600, %f595, 0f3F2B0DC1;
	sub.f32 	%f601, %f597, %f600;
	mul.f32 	%f602, %f601, 0fBFD4DB31;
	add.f32 	%f603, %f585, %f587;
	add.f32 	%f604, %f593, %f591;
	sub.f32 	%f605, %f603, %f604;
	mul.f32 	%f606, %f605, 0f3FB504F3;
	add.f32 	%f607, %f603, %f604;
	mul.f32 	%f608, %f607, 0f3FB504F3;
	add.f32 	%f609, %f584, %f594;
	add.f32 	%f610, %f586, %f596;
	mul.f32 	%f611, %f610, 0f3E4BAFAF;
	sub.f32 	%f612, %f609, %f611;
	mul.f32 	%f613, %f612, 0f3FFB14BE;
	fma.rn.f32 	%f614, %f609, 0f3E4BAFAF, %f610;
	mul.f32 	%f615, %f614, 0f3FFB14BE;
	sub.f32 	%f616, %f585, %f587;
	sub.f32 	%f617, %f593, %f591;
	mul.f32 	%f618, %f617, 0f3ED413CD;
	sub.f32 	%f619, %f616, %f618;
	mul.f32 	%f620, %f619, 0f3FEC835E;
	fma.rn.f32 	%f621, %f616, 0f3ED413CD, %f617;
	mul.f32 	%f622, %f621, 0f3FEC835E;
	sub.f32 	%f623, %f427, %f441;
	add.f32 	%f624, %f427, %f441;
	sub.f32 	%f625, %f435, %f433;
	add.f32 	%f626, %f435, %f433;
	sub.f32 	%f627, %f431, %f437;
	sub.f32 	%f628, %f429, %f439;
	add.f32 	%f629, %f627, %f628;
	add.f32 	%f630, %f429, %f439;
	sub.f32 	%f631, %f627, %f628;
	add.f32 	%f632, %f431, %f437;
	mul.f32 	%f633, %f629, 0f3F3504F3;
	sub.f32 	%f634, %f623, %f633;
	mul.f32 	%f635, %f631, 0f3F3504F3;
	sub.f32 	%f636, %f625, %f635;
	fma.rn.f32 	%f637, %f636, 0f3F2B0DC1, %f634;
	mul.f32 	%f638, %f637, 0f3FD4DB31;
	mul.f32 	%f639, %f634, 0f3F2B0DC1;
	sub.f32 	%f640, %f636, %f639;
	mul.f32 	%f641, %f640, 0fBFD4DB31;
	add.f32 	%f642, %f624, %f626;
	add.f32 	%f643, %f632, %f630;
	sub.f32 	%f644, %f642, %f643;
	mul.f32 	%f645, %f644, 0f3FB504F3;
	add.f32 	%f646, %f642, %f643;
	mul.f32 	%f647, %f646, 0f3FB504F3;
	add.f32 	%f648, %f623, %f633;
	add.f32 	%f649, %f625, %f635;
	mul.f32 	%f650, %f649, 0f3E4BAFAF;
	sub.f32 	%f651, %f648, %f650;
	mul.f32 	%f652, %f651, 0f3FFB14BE;
	fma.rn.f32 	%f653, %f648, 0f3E4BAFAF, %f649;
	mul.f32 	%f654, %f653, 0f3FFB14BE;
	sub.f32 	%f655, %f624, %f626;
	sub.f32 	%f656, %f632, %f630;
	mul.f32 	%f657, %f656, 0f3ED413CD;
	sub.f32 	%f658, %f655, %f657;
	mul.f32 	%f659, %f658, 0f3FEC835E;
	fma.rn.f32 	%f660, %f655, 0f3ED413CD, %f656;
	mul.f32 	%f661, %f660, 0f3FEC835E;
	sub.f32 	%f662, %f443, %f457;
	add.f32 	%f663, %f443, %f457;
	sub.f32 	%f664, %f451, %f449;
	add.f32 	%f665, %f451, %f449;
	sub.f32 	%f666, %f447, %f453;
	sub.f32 	%f667, %f445, %f455;
	add.f32 	%f668, %f666, %f667;
	add.f32 	%f669, %f445, %f455;
	sub.f32 	%f670, %f666, %f667;
	add.f32 	%f671, %f447, %f453;
	mul.f32 	%f672, %f668, 0f3F3504F3;
	sub.f32 	%f673, %f662, %f672;
	mul.f32 	%f674, %f670, 0f3F3504F3;
	sub.f32 	%f675, %f664, %f674;
	fma.rn.f32 	%f676, %f675, 0f3F2B0DC1, %f673;
	mul.f32 	%f677, %f676, 0f3FD4DB31;
	mul.f32 	%f678, %f673, 0f3F2B0DC1;
	sub.f32 	%f679, %f675, %f678;
	mul.f32 	%f680, %f679, 0fBFD4DB31;
	add.f32 	%f681, %f663, %f665;
	add.f32 	%f682, %f671, %f669;
	sub.f32 	%f683, %f681, %f682;
	mul.f32 	%f684, %f683, 0f3FB504F3;
	add.f32 	%f685, %f681, %f682;
	mul.f32 	%f686, %f685, 0f3FB504F3;
	add.f32 	%f687, %f662, %f672;
	add.f32 	%f688, %f664, %f674;
	mul.f32 	%f689, %f688, 0f3E4BAFAF;
	sub.f32 	%f690, %f687, %f689;
	mul.f32 	%f691, %f690, 0f3FFB14BE;
	fma.rn.f32 	%f692, %f687, 0f3E4BAFAF, %f688;
	mul.f32 	%f693, %f692, 0f3FFB14BE;
	sub.f32 	%f694, %f663, %f665;
	sub.f32 	%f695, %f671, %f669;
	mul.f32 	%f696, %f695, 0f3ED413CD;
	sub.f32 	%f697, %f694, %f696;
	mul.f32 	%f698, %f697, 0f3FEC835E;
	fma.rn.f32 	%f699, %f694, 0f3ED413CD, %f695;
	mul.f32 	%f700, %f699, 0f3FEC835E;
	sub.f32 	%f701, %f459, %f473;
	add.f32 	%f702, %f459, %f473;
	sub.f32 	%f703, %f467, %f465;
	add.f32 	%f704, %f467, %f465;
	sub.f32 	%f705, %f463, %f469;
	sub.f32 	%f706, %f461, %f471;
	add.f32 	%f707, %f705, %f706;
	add.f32 	%f708, %f461, %f471;
	sub.f32 	%f709, %f705, %f706;
	add.f32 	%f710, %f463, %f469;
	mul.f32 	%f711, %f707, 0f3F3504F3;
	sub.f32 	%f712, %f701, %f711;
	mul.f32 	%f713, %f709, 0f3F3504F3;
	sub.f32 	%f714, %f703, %f713;
	fma.rn.f32 	%f715, %f714, 0f3F2B0DC1, %f712;
	mul.f32 	%f716, %f715, 0f3FD4DB31;
	mul.f32 	%f717, %f712, 0f3F2B0DC1;
	sub.f32 	%f718, %f714, %f717;
	mul.f32 	%f719, %f718, 0fBFD4DB31;
	add.f32 	%f720, %f702, %f704;
	add.f32 	%f721, %f710, %f708;
	sub.f32 	%f722, %f720, %f721;
	mul.f32 	%f723, %f722, 0f3FB504F3;
	add.f32 	%f724, %f720, %f721;
	mul.f32 	%f725, %f724, 0f3FB504F3;
	add.f32 	%f726, %f701, %f711;
	add.f32 	%f727, %f703, %f713;
	mul.f32 	%f728, %f727, 0f3E4BAFAF;
	sub.f32 	%f729, %f726, %f728;
	mul.f32 	%f730, %f729, 0f3FFB14BE;
	fma.rn.f32 	%f731, %f726, 0f3E4BAFAF, %f727;
	mul.f32 	%f732, %f731, 0f3FFB14BE;
	sub.f32 	%f733, %f702, %f704;
	sub.f32 	%f734, %f710, %f708;
	mul.f32 	%f735, %f734, 0f3ED413CD;
	sub.f32 	%f736, %f733, %f735;
	mul.f32 	%f737, %f736, 0f3FEC835E;
	fma.rn.f32 	%f738, %f733, 0f3ED413CD, %f734;
	mul.f32 	%f739, %f738, 0f3FEC835E;
	sub.f32 	%f740, %f475, %f489;
	add.f32 	%f741, %f475, %f489;
	sub.f32 	%f742, %f483, %f481;
	add.f32 	%f743, %f483, %f481;
	sub.f32 	%f744, %f479, %f485;
	sub.f32 	%f745, %f477, %f487;
	add.f32 	%f746, %f744, %f745;
	add.f32 	%f747, %f477, %f487;
	sub.f32 	%f748, %f744, %f745;
	add.f32 	%f749, %f479, %f485;
	mul.f32 	%f750, %f746, 0f3F3504F3;
	sub.f32 	%f751, %f740, %f750;
	mul.f32 	%f752, %f748, 0f3F3504F3;
	sub.f32 	%f753, %f742, %f752;
	fma.rn.f32 	%f754, %f753, 0f3F2B0DC1, %f751;
	mul.f32 	%f755, %f754, 0f3FD4DB31;
	mul.f32 	%f756, %f751, 0f3F2B0DC1;
	sub.f32 	%f757, %f753, %f756;
	mul.f32 	%f758, %f757, 0fBFD4DB31;
	add.f32 	%f759, %f741, %f743;
	add.f32 	%f760, %f749, %f747;
	sub.f32 	%f761, %f759, %f760;
	mul.f32 	%f762, %f761, 0f3FB504F3;
	add.f32 	%f763, %f759, %f760;
	mul.f32 	%f764, %f763, 0f3FB504F3;
	add.f32 	%f765, %f740, %f750;
	add.f32 	%f766, %f742, %f752;
	mul.f32 	%f767, %f766, 0f3E4BAFAF;
	sub.f32 	%f768, %f765, %f767;
	mul.f32 	%f769, %f768, 0f3FFB14BE;
	fma.rn.f32 	%f770, %f765, 0f3E4BAFAF, %f766;
	mul.f32 	%f771, %f770, 0f3FFB14BE;
	sub.f32 	%f772, %f741, %f743;
	sub.f32 	%f773, %f749, %f747;
	mul.f32 	%f774, %f773, 0f3ED413CD;
	sub.f32 	%f775, %f772, %f774;
	mul.f32 	%f776, %f775, 0f3FEC835E;
	fma.rn.f32 	%f777, %f772, 0f3ED413CD, %f773;
	mul.f32 	%f778, %f777, 0f3FEC835E;
	sub.f32 	%f779, %f491, %f505;
	add.f32 	%f780, %f491, %f505;
	sub.f32 	%f781, %f499, %f497;
	add.f32 	%f782, %f499, %f497;
	sub.f32 	%f783, %f495, %f501;
	sub.f32 	%f784, %f493, %f503;
	add.f32 	%f785, %f783, %f784;
	add.f32 	%f786, %f493, %f503;
	sub.f32 	%f787, %f783, %f784;
	add.f32 	%f788, %f495, %f501;
	mul.f32 	%f789, %f785, 0f3F3504F3;
	sub.f32 	%f790, %f779, %f789;
	mul.f32 	%f791, %f787, 0f3F3504F3;
	sub.f32 	%f792, %f781, %f791;
	fma.rn.f32 	%f793, %f792, 0f3F2B0DC1, %f790;
	mul.f32 	%f794, %f793, 0f3FD4DB31;
	mul.f32 	%f795, %f790, 0f3F2B0DC1;
	sub.f32 	%f796, %f792, %f795;
	mul.f32 	%f797, %f796, 0fBFD4DB31;
	add.f32 	%f798, %f780, %f782;
	add.f32 	%f799, %f788, %f786;
	sub.f32 	%f800, %f798, %f799;
	mul.f32 	%f801, %f800, 0f3FB504F3;
	add.f32 	%f802, %f798, %f799;
	mul.f32 	%f803, %f802, 0f3FB504F3;
	add.f32 	%f804, %f779, %f789;
	add.f32 	%f805, %f781, %f791;
	mul.f32 	%f806, %f805, 0f3E4BAFAF;
	sub.f32 	%f807, %f804, %f806;
	mul.f32 	%f808, %f807, 0f3FFB14BE;
	fma.rn.f32 	%f809, %f804, 0f3E4BAFAF, %f805;
	mul.f32 	%f810, %f809, 0f3FFB14BE;
	sub.f32 	%f811, %f780, %f782;
	sub.f32 	%f812, %f788, %f786;
	mul.f32 	%f813, %f812, 0f3ED413CD;
	sub.f32 	%f814, %f811, %f813;
	mul.f32 	%f815, %f814, 0f3FEC835E;
	fma.rn.f32 	%f816, %f811, 0f3ED413CD, %f812;
	mul.f32 	%f817, %f816, 0f3FEC835E;
	// begin inline asm
	mov.u32 %r145, %laneid;
	// end inline asm
	shr.s32 	%r186, %r145, 31;
	shr.u32 	%r187, %r186, 29;
	add.s32 	%r188, %r145, %r187;
	and.b32  	%r189, %r188, 1073741816;
	sub.s32 	%r190, %r145, %r189;
	and.b32  	%r191, %r145, 1073741816;
	mad.lo.s32 	%r192, %r190, 33, %r191;
	shl.b32 	%r193, %r192, 2;
	mov.u32 	%r194, _ZZ4bm3dILb0ELb1ELb1EEvPfPKfiiifiiiiifffE6buffer;
	add.s32 	%r195, %r194, %r193;
	bar.warp.sync 	-1;
	shl.b32 	%r196, %r145, 2;
	add.s32 	%r197, %r194, %r196;
	st.shared.f32 	[%r197], %f530;
	st.shared.f32 	[%r197+132], %f535;
	st.shared.f32 	[%r197+264], %f542;
	st.shared.f32 	[%r197+396], %f521;
	st.shared.f32 	[%r197+528], %f528;
	st.shared.f32 	[%r197+660], %f524;
	st.shared.f32 	[%r197+792], %f544;
	st.shared.f32 	[%r197+924], %f537;
	bar.warp.sync 	-1;
	ld.shared.f32 	%f818, [%r195];
	ld.shared.f32 	%f819, [%r195+4];
	ld.shared.f32 	%f820, [%r195+8];
	ld.shared.f32 	%f821, [%r195+12];
	ld.shared.f32 	%f822, [%r195+16];
	ld.shared.f32 	%f823, [%r195+20];
	ld.shared.f32 	%f824, [%r195+24];
	ld.shared.f32 	%f825, [%r195+28];
	bar.warp.sync 	-1;
	st.shared.f32 	[%r197], %f569;
	st.shared.f32 	[%r197+132], %f574;
	st.shared.f32 	[%r197+264], %f581;
	st.shared.f32 	[%r197+396], %f560;
	st.shared.f32 	[%r197+528], %f567;
	st.shared.f32 	[%r197+660], %f563;
	st.shared.f32 	[%r197+792], %f583;
	st.shared.f32 	[%r197+924], %f576;
	bar.warp.sync 	-1;
	ld.shared.f32 	%f826, [%r195];
	ld.shared.f32 	%f827, [%r195+4];
	ld.shared.f32 	%f828, [%r195+8];
	ld.shared.f32 	%f829, [%r195+12];
	ld.shared.f32 	%f830, [%r195+16];
	ld.shared.f32 	%f831, [%r195+20];
	ld.shared.f32 	%f832, [%r195+24];
	ld.shared.f32 	%f833, [%r195+28];
	bar.warp.sync 	-1;
	st.shared.f32 	[%r197], %f608;
	st.shared.f32 	[%r197+132], %f613;
	st.shared.f32 	[%r197+264], %f620;
	st.shared.f32 	[%r197+396], %f599;
	st.shared.f32 	[%r197+528], %f606;
	st.shared.f32 	[%r197+660], %f602;
	st.shared.f32 	[%r197+792], %f622;
	st.shared.f32 	[%r197+924], %f615;
	bar.warp.sync 	-1;
	ld.shared.f32 	%f834, [%r195];
	ld.shared.f32 	%f835, [%r195+4];
	ld.shared.f32 	%f836, [%r195+8];
	ld.shared.f32 	%f837, [%r195+12];
	ld.shared.f32 	%f838, [%r195+16];
	ld.shared.f32 	%f839, [%r195+20];
	ld.shared.f32 	%f840, [%r195+24];
	ld.shared.f32 	%f841, [%r195+28];
	bar.warp.sync 	-1;
	st.shared.f32 	[%r197], %f647;
	st.shared.f32 	[%r197+132], %f652;
	st.shared.f32 	[%r197+264], %f659;
	st.shared.f32 	[%r197+396], %f638;
	st.shared.f32 	[%r197+528], %f645;
	st.shared.f32 	[%r197+660], %f641;
	st.shared.f32 	[%r197+792], %f661;
	st.shared.f32 	[%r197+924], %f654;
	bar.warp.sync 	-1;
	ld.shared.f32 	%f842, [%r195];
	ld.shared.f32 	%f843, [%r195+4];
	ld.shared.f32 	%f844, [%r195+8];
	ld.shared.f32 	%f845, [%r195+12];
	ld.shared.f32 	%f846, [%r195+16];
	ld.shared.f32 	%f847, [%r195+20];
	ld.shared.f32 	%f848, [%r195+24];
	ld.shared.f32 	%f849, [%r195+28];
	bar.warp.sync 	-1;
	st.shared.f32 	[%r197], %f686;
	st.shared.f32 	[%r197+132], %f691;
	st.shared.f32 	[%r197+264], %f698;
	st.shared.f32 	[%r197+396], %f677;
	st.shared.f32 	[%r197+528], %f684;
	st.shared.f32 	[%r197+660], %f680;
	st.shared.f32 	[%r197+792], %f700;
	st.shared.f32 	[%r197+924], %f693;
	bar.warp.sync 	-1;
	ld.shared.f32 	%f850, [%r195];
	ld.shared.f32 	%f851, [%r195+4];
	ld.shared.f32 	%f852, [%r195+8];
	ld.shared.f32 	%f853, [%r195+12];
	ld.shared.f32 	%f854, [%r195+16];
	ld.shared.f32 	%f855, [%r195+20];
	ld.shared.f32 	%f856, [%r195+24];
	ld.shared.f32 	%f857, [%r195+28];
	bar.warp.sync 	-1;
	st.shared.f32 	[%r197], %f725;
	st.shared.f32 	[%r197+132], %f730;
	st.shared.f32 	[%r197+264], %f737;
	st.shared.f32 	[%r197+396], %f716;
	st.shared.f32 	[%r197+528], %f723;
	st.shared.f32 	[%r197+660], %f719;
	st.shared.f32 	[%r197+792], %f739;
	st.shared.f32 	[%r197+924], %f732;
	bar.warp.sync 	-1;
	ld.shared.f32 	%f858, [%r195];
	ld.shared.f32 	%f859, [%r195+4];
	ld.shared.f32 	%f860, [%r195+8];
	ld.shared.f32 	%f861, [%r195+12];
	ld.shared.f32 	%f862, [%r195+16];
	ld.shared.f32 	%f863, [%r195+20];
	ld.shared.f32 	%f864, [%r195+24];
	ld.shared.f32 	%f865, [%r195+28];
	bar.warp.sync 	-1;
	st.shared.f32 	[%r197], %f764;
	st.shared.f32 	[%r197+132], %f769;
	st.shared.f32 	[%r197+264], %f776;
	st.shared.f32 	[%r197+396], %f755;
	st.shared.f32 	[%r197+528], %f762;
	st.shared.f32 	[%r197+660], %f758;
	st.shared.f32 	[%r197+792], %f778;
	st.shared.f32 	[%r197+924], %f771;
	bar.warp.sync 	-1;
	ld.shared.f32 	%f866, [%r195];
	ld.shared.f32 	%f867, [%r195+4];
	ld.shared.f32 	%f868, [%r195+8];
	ld.shared.f32 	%f869, [%r195+12];
	ld.shared.f32 	%f870, [%r195+16];
	ld.shared.f32 	%f871, [%r195+20];
	ld.shared.f32 	%f872, [%r195+24];
	ld.shared.f32 	%f873, [%r195+28];
	bar.warp.sync 	-1;
	st.shared.f32 	[%r197], %f803;
	st.shared.f32 	[%r197+132], %f808;
	st.shared.f32 	[%r197+264], %f815;
	st.shared.f32 	[%r197+396], %f794;
	st.shared.f32 	[%r197+528], %f801;
	st.shared.f32 	[%r197+660], %f797;
	st.shared.f32 	[%r197+792], %f817;
	st.shared.f32 	[%r197+924], %f810;
	bar.warp.sync 	-1;
	ld.shared.f32 	%f874, [%r195];
	ld.shared.f32 	%f875, [%r195+4];
	ld.shared.f32 	%f876, [%r195+8];
	ld.shared.f32 	%f877, [%r195+12];
	ld.shared.f32 	%f878, [%r195+16];
	ld.shared.f32 	%f879, [%r195+20];
	ld.shared.f32 	%f880, [%r195+24];
	ld.shared.f32 	%f881, [%r195+28];
	sub.f32 	%f882, %f818, %f825;
	add.f32 	%f883, %f818, %f825;
	sub.f32 	%f884, %f822, %f821;
	add.f32 	%f885, %f822, %f821;
	sub.f32 	%f886, %f820, %f823;
	sub.f32 	%f887, %f819, %f824;
	add.f32 	%f888, %f886, %f887;
	add.f32 	%f889, %f819, %f824;
	sub.f32 	%f890, %f886, %f887;
	add.f32 	%f891, %f820, %f823;
	mul.f32 	%f892, %f888, 0f3F3504F3;
	sub.f32 	%f893, %f882, %f892;
	mul.f32 	%f894, %f890, 0f3F3504F3;
	sub.f32 	%f895, %f884, %f894;
	fma.rn.f32 	%f896, %f895, 0f3F2B0DC1, %f893;
	mul.f32 	%f897, %f896, 0f3FD4DB31;
	mul.f32 	%f898, %f893, 0f3F2B0DC1;
	sub.f32 	%f899, %f895, %f898;
	mul.f32 	%f900, %f899, 0fBFD4DB31;
	add.f32 	%f901, %f883, %f885;
	add.f32 	%f902, %f891, %f889;
	sub.f32 	%f903, %f901, %f902;
	mul.f32 	%f904, %f903, 0f3FB504F3;
	add.f32 	%f905, %f901, %f902;
	mul.f32 	%f906, %f905, 0f3FB504F3;
	add.f32 	%f907, %f882, %f892;
	add.f32 	%f908, %f884, %f894;
	mul.f32 	%f909, %f908, 0f3E4BAFAF;
	sub.f32 	%f910, %f907, %f909;
	mul.f32 	%f911, %f910, 0f3FFB14BE;
	fma.rn.f32 	%f912, %f907, 0f3E4BAFAF, %f908;
	mul.f32 	%f913, %f912, 0f3FFB14BE;
	sub.f32 	%f914, %f883, %f885;
	sub.f32 	%f915, %f891, %f889;
	mul.f32 	%f916, %f915, 0f3ED413CD;
	sub.f32 	%f917, %f914, %f916;
	mul.f32 	%f918, %f917, 0f3FEC835E;
	fma.rn.f32 	%f919, %f914, 0f3ED413CD, %f915;
	mul.f32 	%f920, %f919, 0f3FEC835E;
	sub.f32 	%f921, %f826, %f833;
	add.f32 	%f922, %f826, %f833;
	sub.f32 	%f923, %f830, %f829;
	add.f32 	%f924, %f830, %f829;
	sub.f32 	%f925, %f828, %f831;
	sub.f32 	%f926, %f827, %f832;
	add.f32 	%f927, %f925, %f926;
	add.f32 	%f928, %f827, %f832;
	sub.f32 	%f929, %f925, %f926;
	add.f32 	%f930, %f828, %f831;
	mul.f32 	%f931, %f927, 0f3F3504F3;
	sub.f32 	%f932, %f921, %f931;
	mul.f32 	%f933, %f929, 0f3F3504F3;
	sub.f32 	%f934, %f923, %f933;
	fma.rn.f32 	%f935, %f934, 0f3F2B0DC1, %f932;
	mul.f32 	%f936, %f935, 0f3FD4DB31;
	mul.f32 	%f937, %f932, 0f3F2B0DC1;
	sub.f32 	%f938, %f934, %f937;
	mul.f32 	%f939, %f938, 0fBFD4DB31;
	add.f32 	%f940, %f922, %f924;
	add.f32 	%f941, %f930, %f928;
	sub.f32 	%f942, %f940, %f941;
	mul.f32 	%f943, %f942, 0f3FB504F3;
	add.f32 	%f944, %f940, %f941;
	mul.f32 	%f945, %f944, 0f3FB504F3;
	add.f32 	%f946, %f921, %f931;
	add.f32 	%f947, %f923, %f933;
	mul.f32 	%f948, %f947, 0f3E4BAFAF;
	sub.f32 	%f949, %f946, %f948;
	mul.f32 	%f950, %f949, 0f3FFB14BE;
	fma.rn.f32 	%f951, %f946, 0f3E4BAFAF, %f947;
	mul.f32 	%f952, %f951, 0f3FFB14BE;
	sub.f32 	%f953, %f922, %f924;
	sub.f32 	%f954, %f930, %f928;
	mul.f32 	%f955, %f954, 0f3ED413CD;
	sub.f32 	%f956, %f953, %f955;
	mul.f32 	%f957, %f956, 0f3FEC835E;
	fma.rn.f32 	%f958, %f953, 0f3ED413CD, %f954;
	mul.f32 	%f959, %f958, 0f3FEC835E;
	sub.f32 	%f960, %f834, %f841;
	add.f32 	%f961, %f834, %f841;
	sub.f32 	%f962, %f838, %f837;
	add.f32 	%f963, %f838, %f837;
	sub.f32 	%f964, %f836, %f839;
	sub.f32 	%f965, %f835, %f840;
	add.f32 	%f966, %f964, %f965;
	add.f32 	%f967, %f835, %f840;
	sub.f32 	%f968, %f964, %f965;
	add.f32 	%f969, %f836, %f839;
	mul.f32 	%f970, %f966, 0f3F3504F3;
	sub.f32 	%f971, %f960, %f970;
	mul.f32 	%f972, %f968, 0f3F3504F3;
	sub.f32 	%f973, %f962, %f972;
	fma.rn.f32 	%f974, %f973, 0f3F2B0DC1, %f971;
	mul.f32 	%f975, %f974, 0f3FD4DB31;
	mul.f32 	%f976, %f971, 0f3F2B0DC1;
	sub.f32 	%f977, %f973, %f976;
	mul.f32 	%f978, %f977, 0fBFD4DB31;
	add.f32 	%f979, %f961, %f963;
	add.f32 	%f980, %f969, %f967;
	sub.f32 	%f981, %f979, %f980;
	mul.f32 	%f982, %f981, 0f3FB504F3;
	add.f32 	%f983, %f979, %f980;
	mul.f32 	%f984, %f983, 0f3FB504F3;
	add.f32 	%f985, %f960, %f970;
	add.f32 	%f986, %f962, %f972;
	mul.f32 	%f987, %f986, 0f3E4BAFAF;
	sub.f32 	%f988, %f985, %f987;
	mul.f32 	%f989, %f988, 0f3FFB14BE;
	fma.rn.f32 	%f990, %f985, 0f3E4BAFAF, %f986;
	mul.f32 	%f991, %f990, 0f3FFB14BE;
	sub.f32 	%f992, %f961, %f963;
	sub.f32 	%f993, %f969, %f967;
	mul.f32 	%f994, %f993, 0f3ED413CD;
	sub.f32 	%f995, %f992, %f994;
	mul.f32 	%f996, %f995, 0f3FEC835E;
	fma.rn.f32 	%f997, %f992, 0f3ED413CD, %f993;
	mul.f32 	%f998, %f997, 0f3FEC835E;
	sub.f32 	%f999, %f842, %f849;
	add.f32 	%f1000, %f842, %f849;
	sub.f32 	%f1001, %f846, %f845;
	add.f32 	%f1002, %f846, %f845;
	sub.f32 	%f1003, %f844, %f847;
	sub.f32 	%f1004, %f843, %f848;
	add.f32 	%f1005, %f1003, %f1004;
	add.f32 	%f1006, %f843, %f848;
	sub.f32 	%f1007, %f1003, %f1004;
	add.f32 	%f1008, %f844, %f847;
	mul.f32 	%f1009, %f1005, 0f3F3504F3;
	sub.f32 	%f1010, %f999, %f1009;
	mul.f32 	%f1011, %f1007, 0f3F3504F3;
	sub.f32 	%f1012, %f1001, %f1011;
	fma.rn.f32 	%f1013, %f1012, 0f3F2B0DC1, %f1010;
	mul.f32 	%f1014, %f1013, 0f3FD4DB31;
	mul.f32 	%f1015, %f1010, 0f3F2B0DC1;
	sub.f32 	%f1016, %f1012, %f1015;
	mul.f32 	%f1017, %f1016, 0fBFD4DB31;
	add.f32 	%f1018, %f1000, %f1002;
	add.f32 	%f1019, %f1008, %f1006;
	sub.f32 	%f1020, %f1018, %f1019;
	mul.f32 	%f1021, %f1020, 0f3FB504F3;
	add.f32 	%f1022, %f1018, %f1019;
	mul.f32 	%f1023, %f1022, 0f3FB504F3;
	add.f32 	%f1024, %f999, %f1009;
	add.f32 	%f1025, %f1001, %f1011;
	mul.f32 	%f1026, %f1025, 0f3E4BAFAF;
	sub.f32 	%f1027, %f1024, %f1026;
	mul.f32 	%f1028, %f1027, 0f3FFB14BE;
	fma.rn.f32 	%f1029, %f1024, 0f3E4BAFAF, %f1025;
	mul.f32 	%f1030, %f1029, 0f3FFB14BE;
	sub.f32 	%f1031, %f1000, %f1002;
	sub.f32 	%f1032, %f1008, %f1006;
	mul.f32 	%f1033, %f1032, 0f3ED413CD;
	sub.f32 	%f1034, %f1031, %f1033;
	mul.f32 	%f1035, %f1034, 0f3FEC835E;
	fma.rn.f32 	%f1036, %f1031, 0f3ED413CD, %f1032;
	mul.f32 	%f1037, %f1036, 0f3FEC835E;
	sub.f32 	%f1038, %f850, %f857;
	add.f32 	%f1039, %f850, %f857;
	sub.f32 	%f1040, %f854, %f853;
	add.f32 	%f1041, %f854, %f853;
	sub.f32 	%f1042, %f852, %f855;
	sub.f32 	%f1043, %f851, %f856;
	add.f32 	%f1044, %f1042, %f1043;
	add.f32 	%f1045, %f851, %f856;
	sub.f32 	%f1046, %f1042, %f1043;
	add.f32 	%f1047, %f852, %f855;
	mul.f32 	%f1048, %f1044, 0f3F3504F3;
	sub.f32 	%f1049, %f1038, %f1048;
	mul.f32 	%f1050, %f1046, 0f3F3504F3;
	sub.f32 	%f1051, %f1040, %f1050;
	fma.rn.f32 	%f1052, %f1051, 0f3F2B0DC1, %f1049;
	mul.f32 	%f1053, %f1052, 0f3FD4DB31;
	mul.f32 	%f1054, %f1049, 0f3F2B0DC1;
	sub.f32 	%f1055, %f1051, %f1054;
	mul.f32 	%f1056, %f1055, 0fBFD4DB31;
	add.f32 	%f1057, %f1039, %f1041;
	add.f32 	%f1058, %f1047, %f1045;
	sub.f32 	%f1059, %f1057, %f1058;
	mul.f32 	%f1060, %f1059, 0f3FB504F3;
	add.f32 	%f1061, %f1057, %f1058;
	mul.f32 	%f1062, %f1061, 0f3FB504F3;
	add.f32 	%f1063, %f1038, %f1048;
	add.f32 	%f1064, %f1040, %f1050;
	mul.f32 	%f1065, %f1064, 0f3E4BAFAF;
	sub.f32 	%f1066, %f1063, %f1065;
	mul.f32 	%f1067, %f1066, 0f3FFB14BE;
	fma.rn.f32 	%f1068, %f1063, 0f3E4BAFAF, %f1064;
	mul.f32 	%f1069, %f1068, 0f3FFB14BE;
	sub.f32 	%f1070, %f1039, %f1041;
	sub.f32 	%f1071, %f1047, %f1045;
	mul.f32 	%f1072, %f1071, 0f3ED413CD;
	sub.f32 	%f1073, %f1070, %f1072;
	mul.f32 	%f1074, %f1073, 0f3FEC835E;
	fma.rn.f32 	%f1075, %f1070, 0f3ED413CD, %f1071;
	mul.f32 	%f1076, %f1075, 0f3FEC835E;
	sub.f32 	%f1077, %f858, %f865;
	add.f32 	%f1078, %f858, %f865;
	sub.f32 	%f1079, %f862, %f861;
	add.f32 	%f1080, %f862, %f861;
	sub.f32 	%f1081, %f860, %f863;
	sub.f32 	%f1082, %f859, %f864;
	add.f32 	%f1083, %f1081, %f1082;
	add.f32 	%f1084, %f859, %f864;
	sub.f32 	%f1085, %f1081, %f1082;
	add.f32 	%f1086, %f860, %f863;
	mul.f32 	%f1087, %f1083, 0f3F3504F3;
	sub.f32 	%f1088, %f1077, %f1087;
	mul.f32 	%f1089, %f1085, 0f3F3504F3;
	sub.f32 	%f1090, %f1079, %f1089;
	fma.rn.f32 	%f1091, %f1090, 0f3F2B0DC1, %f1088;
	mul.f32 	%f1092, %f1091, 0f3FD4DB31;
	mul.f32 	%f1093, %f1088, 0f3F2B0DC1;
	sub.f32 	%f1094, %f1090, %f1093;
	mul.f32 	%f1095, %f1094, 0fBFD4DB31;
	add.f32 	%f1096, %f1078, %f1080;
	add.f32 	%f1097, %f1086, %f1084;
	sub.f32 	%f1098, %f1096, %f1097;
	mul.f32 	%f1099, %f1098, 0f3FB504F3;
	add.f32 	%f1100, %f1096, %f1097;
	mul.f32 	%f1101, %f1100, 0f3FB504F3;
	add.f32 	%f1102, %f1077, %f1087;
	add.f32 	%f1103, %f1079, %f1089;
	mul.f32 	%f1104, %f1103, 0f3E4BAFAF;
	sub.f32 	%f1105, %f1102, %f1104;
	mul.f32 	%f1106, %f1105, 0f3FFB14BE;
	fma.rn.f32 	%f1107, %f1102, 0f3E4BAFAF, %f1103;
	mul.f32 	%f1108, %f1107, 0f3FFB14BE;
	sub.f32 	%f1109, %f1078, %f1080;
	sub.f32 	%f1110, %f1086, %f1084;
	mul.f32 	%f1111, %f1110, 0f3ED413CD;
	sub.f32 	%f1112, %f1109, %f1111;
	mul.f32 	%f1113, %f1112, 0f3FEC835E;
	fma.rn.f32 	%f1114, %f1109, 0f3ED413CD, %f1110;
	mul.f32 	%f1115, %f1114, 0f3FEC835E;
	sub.f32 	%f1116, %f866, %f873;
	add.f32 	%f1117, %f866, %f873;
	sub.f32 	%f1118, %f870, %f869;
	add.f32 	%f1119, %f870, %f869;
	sub.f32 	%f1120, %f868, %f871;
	sub.f32 	%f1121, %f867, %f872;
	add.f32 	%f1122, %f1120, %f1121;
	add.f32 	%f1123, %f867, %f872;
	sub.f32 	%f1124, %f1120, %f1121;
	add.f32 	%f1125, %f868, %f871;
	mul.f32 	%f1126, %f1122, 0f3F3504F3;
	sub.f32 	%f1127, %f1116, %f1126;
	mul.f32 	%f1128, %f1124, 0f3F3504F3;
	sub.f32 	%f1129, %f1118, %f1128;
	fma.rn.f32 	%f1130, %f1129, 0f3F2B0DC1, %f1127;
	mul.f32 	%f1131, %f1130, 0f3FD4DB31;
	mul.f32 	%f1132, %f1127, 0f3F2B0DC1;
	sub.f32 	%f1133, %f1129, %f1132;
	mul.f32 	%f1134, %f1133, 0fBFD4DB31;
	add.f32 	%f1135, %f1117, %f1119;
	add.f32 	%f1136, %f1125, %f1123;
	sub.f32 	%f1137, %f1135, %f1136;
	mul.f32 	%f1138, %f1137, 0f3FB504F3;
	add.f32 	%f1139, %f1135, %f1136;
	mul.f32 	%f1140, %f1139, 0f3FB504F3;
	add.f32 	%f1141, %f1116, %f1126;
	add.f32 	%f1142, %f1118, %f1128;
	mul.f32 	%f1143, %f1142, 0f3E4BAFAF;
	sub.f32 	%f1144, %f1141, %f1143;
	mul.f32 	%f1145, %f1144, 0f3FFB14BE;
	fma.rn.f32 	%f1146, %f1141, 0f3E4BAFAF, %f1142;
	mul.f32 	%f1147, %f1146, 0f3FFB14BE;
	sub.f32 	%f1148, %f1117, %f1119;
	sub.f32 	%f1149, %f1125, %f1123;
	mul.f32 	%f1150, %f1149, 0f3ED413CD;
	sub.f32 	%f1151, %f1148, %f1150;
	mul.f32 	%f1152, %f1151, 0f3FEC835E;
	fma.rn.f32 	%f1153, %f1148, 0f3ED413CD, %f1149;
	mul.f32 	%f1154, %f1153, 0f3FEC835E;
	sub.f32 	%f1155, %f874, %f881;
	add.f32 	%f1156, %f874, %f881;
	sub.f32 	%f1157, %f878, %f877;
	add.f32 	%f1158, %f878, %f877;
	sub.f32 	%f1159, %f876, %f879;
	sub.f32 	%f1160, %f875, %f880;
	add.f32 	%f1161, %f1159, %f1160;
	add.f32 	%f1162, %f875, %f880;
	sub.f32 	%f1163, %f1159, %f1160;
	add.f32 	%f1164, %f876, %f879;
	mul.f32 	%f1165, %f1161, 0f3F3504F3;
	sub.f32 	%f1166, %f1155, %f1165;
	mul.f32 	%f1167, %f1163, 0f3F3504F3;
	sub.f32 	%f1168, %f1157, %f1167;
	fma.rn.f32 	%f1169, %f1168, 0f3F2B0DC1, %f1166;
	mul.f32 	%f1170, %f1169, 0f3FD4DB31;
	mul.f32 	%f1171, %f1166, 0f3F2B0DC1;
	sub.f32 	%f1172, %f1168, %f1171;
	mul.f32 	%f1173, %f1172, 0fBFD4DB31;
	add.f32 	%f1174, %f1156, %f1158;
	add.f32 	%f1175, %f1164, %f1162;
	sub.f32 	%f1176, %f1174, %f1175;
	mul.f32 	%f1177, %f1176, 0f3FB504F3;
	add.f32 	%f1178, %f1174, %f1175;
	mul.f32 	%f1179, %f1178, 0f3FB504F3;
	add.f32 	%f1180, %f1155, %f1165;
	add.f32 	%f1181, %f1157, %f1167;
	mul.f32 	%f1182, %f1181, 0f3E4BAFAF;
	sub.f32 	%f1183, %f1180, %f1182;
	mul.f32 	%f1184, %f1183, 0f3FFB14BE;
	fma.rn.f32 	%f1185, %f1180, 0f3E4BAFAF, %f1181;
	mul.f32 	%f1186, %f1185, 0f3FFB14BE;
	sub.f32 	%f1187, %f1156, %f1158;
	sub.f32 	%f1188, %f1164, %f1162;
	mul.f32 	%f1189, %f1188, 0f3ED413CD;
	sub.f32 	%f1190, %f1187, %f1189;
	mul.f32 	%f1191, %f1190, 0f3FEC835E;
	fma.rn.f32 	%f1192, %f1187, 0f3ED413CD, %f1188;
	mul.f32 	%f1193, %f1192, 0f3FEC835E;
	// begin inline asm
	mov.u32 %r146, %laneid;
	// end inline asm
	shr.s32 	%r198, %r146, 31;
	shr.u32 	%r199, %r198, 29;
	add.s32 	%r200, %r146, %r199;
	and.b32  	%r201, %r200, 1073741816;
	sub.s32 	%r202, %r146, %r201;
	and.b32  	%r203, %r146, 1073741816;
	mad.lo.s32 	%r204, %r202, 33, %r203;
	shl.b32 	%r205, %r204, 2;
	add.s32 	%r206, %r194, %r205;
	bar.warp.sync 	-1;
	shl.b32 	%r207, %r146, 2;
	add.s32 	%r208, %r194, %r207;
	st.shared.f32 	[%r208], %f906;
	st.shared.f32 	[%r208+132], %f911;
	st.shared.f32 	[%r208+264], %f918;
	st.shared.f32 	[%r208+396], %f897;
	st.shared.f32 	[%r208+528], %f904;
	st.shared.f32 	[%r208+660], %f900;
	st.shared.f32 	[%r208+792], %f920;
	st.shared.f32 	[%r208+924], %f913;
	bar.warp.sync 	-1;
	ld.shared.f32 	%f1194, [%r206];
	ld.shared.f32 	%f1195, [%r206+4];
	ld.shared.f32 	%f1196, [%r206+8];
	ld.shared.f32 	%f1197, [%r206+12];
	ld.shared.f32 	%f1198, [%r206+16];
	ld.shared.f32 	%f1199, [%r206+20];
	ld.shared.f32 	%f1200, [%r206+24];
	ld.shared.f32 	%f1201, [%r206+28];
	bar.warp.sync 	-1;
	st.shared.f32 	[%r208], %f945;
	st.shared.f32 	[%r208+132], %f950;
	st.shared.f32 	[%r208+264], %f957;
	st.shared.f32 	[%r208+396], %f936;
	st.shared.f32 	[%r208+528], %f943;
	st.shared.f32 	[%r208+660], %f939;
	st.shared.f32 	[%r208+792], %f959;
	st.shared.f32 	[%r208+924], %f952;
	bar.warp.sync 	-1;
	ld.shared.f32 	%f1202, [%r206];
	ld.shared.f32 	%f1203, [%r206+4];
	ld.shared.f32 	%f1204, [%r206+8];
	ld.shared.f32 	%f1205, [%r206+12];
	ld.shared.f32 	%f1206, [%r206+16];
	ld.shared.f32 	%f1207, [%r206+20];
	ld.shared.f32 	%f1208, [%r206+24];
	ld.shared.f32 	%f1209, [%r206+28];
	bar.warp.sync 	-1;
	st.shared.f32 	[%r208], %f984;
	st.shared.f32 	[%r208+132], %f989;
	st.shared.f32 	[%r208+264], %f996;
	st.shared.f32 	[%r208+396], %f975;
	st.shared.f32 	[%r208+528], %f982;
	st.shared.f32 	[%r208+660], %f978;
	st.shared.f32 	[%r208+792], %f998;
	st.shared.f32 	[%r208+924], %f991;
	bar.warp.sync 	-1;
	ld.shared.f32 	%f1210, [%r206];
	ld.shared.f32 	%f1211, [%r206+4];
	ld.shared.f32 	%f1212, [%r206+8];
	ld.shared.f32 	%f1213, [%r206+12];
	ld.shared.f32 	%f1214, [%r206+16];
	ld.shared.f32 	%f1215, [%r206+20];
	ld.shared.f32 	%f1216, [%r206+24];
	ld.shared.f32 	%f1217, [%r206+28];
	bar.warp.sync 	-1;
	st.shared.f32 	[%r208], %f1023;
	st.shared.f32 	[%r208+132], %f1028;
	st.shared.f32 	[%r208+264], %f1035;
	st.shared.f32 	[%r208+396], %f1014;
	st.shared.f32 	[%r208+528], %f1021;
	st.shared.f32 	[%r208+660], %f1017;
	st.shared.f32 	[%r208+792], %f1037;
	st.shared.f32 	[%r208+924], %f1030;
	bar.warp.sync 	-1;
	ld.shared.f32 	%f1218, [%r206];
	ld.shared.f32 	%f1219, [%r206+4];
	ld.shared.f32 	%f1220, [%r206+8];
	ld.shared.f32 	%f1221, [%r206+12];
	ld.shared.f32 	%f1222, [%r206+16];
	ld.shared.f32 	%f1223, [%r206+20];
	ld.shared.f32 	%f1224, [%r206+24];
	ld.shared.f32 	%f1225, [%r206+28];
	bar.warp.sync 	-1;
	st.shared.f32 	[%r208], %f1062;
	st.shared.f32 	[%r208+132], %f1067;
	st.shared.f32 	[%r208+264], %f1074;
	st.shared.f32 	[%r208+396], %f1053;
	st.shared.f32 	[%r208+528], %f1060;
	st.shared.f32 	[%r208+660], %f1056;
	st.shared.f32 	[%r208+792], %f1076;
	st.shared.f32 	[%r208+924], %f1069;
	bar.warp.sync 	-1;
	ld.shared.f32 	%f1226, [%r206];
	ld.shared.f32 	%f1227, [%r206+4];
	ld.shared.f32 	%f1228, [%r206+8];
	ld.shared.f32 	%f1229, [%r206+12];
	ld.shared.f32 	%f1230, [%r206+16];
	ld.shared.f32 	%f1231, [%r206+20];
	ld.shared.f32 	%f1232, [%r206+24];
	ld.shared.f32 	%f1233, [%r206+28];
	bar.warp.sync 	-1;
	st.shared.f32 	[%r208], %f1101;
	st.shared.f32 	[%r208+132], %f1106;
	st.shared.f32 	[%r208+264], %f1113;
	st.shared.f32 	[%r208+396], %f1092;
	st.shared.f32 	[%r208+528], %f1099;
	st.shared.f32 	[%r208+660], %f1095;
	st.shared.f32 	[%r208+792], %f1115;
	st.shared.f32 	[%r208+924], %f1108;
	bar.warp.sync 	-1;
	ld.shared.f32 	%f1234, [%r206];
	ld.shared.f32 	%f1235, [%r206+4];
	ld.shared.f32 	%f1236, [%r206+8];
	ld.shared.f32 	%f1237, [%r206+12];
	ld.shared.f32 	%f1238, [%r206+16];
	ld.shared.f32 	%f1239, [%r206+20];
	ld.shared.f32 	%f1240, [%r206+24];
	ld.shared.f32 	%f1241, [%r206+28];
	bar.warp.sync 	-1;
	st.shared.f32 	[%r208], %f1140;
	st.shared.f32 	[%r208+132], %f1145;
	st.shared.f32 	[%r208+264], %f1152;
	st.shared.f32 	[%r208+396], %f1131;
	st.shared.f32 	[%r208+528], %f1138;
	st.shared.f32 	[%r208+660], %f1134;
	st.shared.f32 	[%r208+792], %f1154;
	st.shared.f32 	[%r208+924], %f1147;
	bar.warp.sync 	-1;
	ld.shared.f32 	%f1242, [%r206];
	ld.shared.f32 	%f1243, [%r206+4];
	ld.shared.f32 	%f1244, [%r206+8];
	ld.shared.f32 	%f1245, [%r206+12];
	ld.shared.f32 	%f1246, [%r206+16];
	ld.shared.f32 	%f1247, [%r206+20];
	ld.shared.f32 	%f1248, [%r206+24];
	ld.shared.f32 	%f1249, [%r206+28];
	bar.warp.sync 	-1;
	st.shared.f32 	[%r208], %f1179;
	st.shared.f32 	[%r208+132], %f1184;
	st.shared.f32 	[%r208+264], %f1191;
	st.shared.f32 	[%r208+396], %f1170;
	st.shared.f32 	[%r208+528], %f1177;
	st.shared.f32 	[%r208+660], %f1173;
	st.shared.f32 	[%r208+792], %f1193;
	st.shared.f32 	[%r208+924], %f1186;
	bar.warp.sync 	-1;
	ld.shared.f32 	%f1250, [%r206];
	ld.shared.f32 	%f1251, [%r206+4];
	ld.shared.f32 	%f1252, [%r206+8];
	ld.shared.f32 	%f1253, [%r206+12];
	ld.shared.f32 	%f1254, [%r206+16];
	ld.shared.f32 	%f1255, [%r206+20];
	ld.shared.f32 	%f1256, [%r206+24];
	ld.shared.f32 	%f1257, [%r206+28];
	sub.f32 	%f1258, %f1194, %f1250;
	add.f32 	%f1259, %f1194, %f1250;
	sub.f32 	%f1260, %f1226, %f1218;
	add.f32 	%f1261, %f1226, %f1218;
	sub.f32 	%f1262, %f1210, %f1234;
	sub.f32 	%f1263, %f1202, %f1242;
	add.f32 	%f1264, %f1262, %f1263;
	add.f32 	%f1265, %f1202, %f1242;
	sub.f32 	%f1266, %f1262, %f1263;
	add.f32 	%f1267, %f1210, %f1234;
	mul.f32 	%f1268, %f1264, 0f3F3504F3;
	sub.f32 	%f1269, %f1258, %f1268;
	mul.f32 	%f1270, %f1266, 0f3F3504F3;
	sub.f32 	%f1271, %f1260, %f1270;
	fma.rn.f32 	%f1272, %f1271, 0f3F2B0DC1, %f1269;
	mul.f32 	%f1273, %f1272, 0f3FD4DB31;
	mul.f32 	%f1274, %f1269, 0f3F2B0DC1;
	sub.f32 	%f1275, %f1271, %f1274;
	mul.f32 	%f1276, %f1275, 0fBFD4DB31;
	add.f32 	%f1277, %f1259, %f1261;
	add.f32 	%f1278, %f1267, %f1265;
	sub.f32 	%f1279, %f1277, %f1278;
	mul.f32 	%f1280, %f1279, 0f3FB504F3;
	add.f32 	%f1281, %f1277, %f1278;
	mul.f32 	%f1282, %f1281, 0f3FB504F3;
	add.f32 	%f1283, %f1258, %f1268;
	add.f32 	%f1284, %f1260, %f1270;
	mul.f32 	%f1285, %f1284, 0f3E4BAFAF;
	sub.f32 	%f1286, %f1283, %f1285;
	mul.f32 	%f1287, %f1286, 0f3FFB14BE;
	fma.rn.f32 	%f1288, %f1283, 0f3E4BAFAF, %f1284;
	mul.f32 	%f1289, %f1288, 0f3FFB14BE;
	sub.f32 	%f1290, %f1259, %f1261;
	sub.f32 	%f1291, %f1267, %f1265;
	mul.f32 	%f1292, %f1291, 0f3ED413CD;
	sub.f32 	%f1293, %f1290, %f1292;
	mul.f32 	%f1294, %f1293, 0f3FEC835E;
	fma.rn.f32 	%f1295, %f1290, 0f3ED413CD, %f1291;
	mul.f32 	%f1296, %f1295, 0f3FEC835E;
	sub.f32 	%f1297, %f1195, %f1251;
	add.f32 	%f1298, %f1195, %f1251;
	sub.f32 	%f1299, %f1227, %f1219;
	add.f32 	%f1300, %f1227, %f1219;
	sub.f32 	%f1301, %f1211, %f1235;
	sub.f32 	%f1302, %f1203, %f1243;
	add.f32 	%f1303, %f1301, %f1302;
	add.f32 	%f1304, %f1203, %f1243;
	sub.f32 	%f1305, %f1301, %f1302;
	add.f32 	%f1306, %f1211, %f1235;
	mul.f32 	%f1307, %f1303, 0f3F3504F3;
	sub.f32 	%f1308, %f1297, %f1307;
	mul.f32 	%f1309, %f1305, 0f3F3504F3;
	sub.f32 	%f1310, %f1299, %f1309;
	fma.rn.f32 	%f1311, %f1310, 0f3F2B0DC1, %f1308;
	mul.f32 	%f1312, %f1311, 0f3FD4DB31;
	mul.f32 	%f1313, %f1308, 0f3F2B0DC1;
	sub.f32 	%f1314, %f1310, %f1313;
	mul.f32 	%f1315, %f1314, 0fBFD4DB31;
	add.f32 	%f1316, %f1298, %f1300;
	add.f32 	%f1317, %f1306, %f1304;
	sub.f32 	%f1318, %f1316, %f1317;
	mul.f32 	%f1319, %f1318, 0f3FB504F3;
	add.f32 	%f1320, %f1316, %f1317;
	mul.f32 	%f1321, %f1320, 0f3FB504F3;
	add.f32 	%f1322, %f1297, %f1307;
	add.f32 	%f1323, %f1299, %f1309;
	mul.f32 	%f1324, %f1323, 0f3E4BAFAF;
	sub.f32 	%f1325, %f1322, %f1324;
	mul.f32 	%f1326, %f1325, 0f3FFB14BE;
	fma.rn.f32 	%f1327, %f1322, 0f3E4BAFAF, %f1323;
	mul.f32 	%f1328, %f1327, 0f3FFB14BE;
	sub.f32 	%f1329, %f1298, %f1300;
	sub.f32 	%f1330, %f1306, %f1304;
	mul.f32 	%f1331, %f1330, 0f3ED413CD;
	sub.f32 	%f1332, %f1329, %f1331;
	mul.f32 	%f1333, %f1332, 0f3FEC835E;
	fma.rn.f32 	%f1334, %f1329, 0f3ED413CD, %f1330;
	mul.f32 	%f1335, %f1334, 0f3FEC835E;
	sub.f32 	%f1336, %f1196, %f1252;
	add.f32 	%f1337, %f1196, %f1252;
	sub.f32 	%f1338, %f1228, %f1220;
	add.f32 	%f1339, %f1228, %f1220;
	sub.f32 	%f1340, %f1212, %f1236;
	sub.f32 	%f1341, %f1204, %f1244;
	add.f32 	%f1342, %f1340, %f1341;
	add.f32 	%f1343, %f1204, %f1244;
	sub.f32 	%f1344, %f1340, %f1341;
	add.f32 	%f1345, %f1212, %f1236;
	mul.f32 	%f1346, %f1342, 0f3F3504F3;
	sub.f32 	%f1347, %f1336, %f1346;
	mul.f32 	%f1348, %f1344, 0f3F3504F3;
	sub.f32 	%f1349, %f1338, %f1348;
	fma.rn.f32 	%f1350, %f1349, 0f3F2B0DC1, %f1347;
	mul.f32 	%f1351, %f1350, 0f3FD4DB31;
	mul.f32 	%f1352, %f1347, 0f3F2B0DC1;
	sub.f32 	%f1353, %f1349, %f1352;
	mul.f32 	%f1354, %f1353, 0fBFD4DB31;
	add.f32 	%f1355, %f1337, %f1339;
	add.f32 	%f1356, %f1345, %f1343;
	sub.f32 	%f1357, %f1355, %f1356;
	mul.f32 	%f1358, %f1357, 0f3FB504F3;
	add.f32 	%f1359, %f1355, %f1356;
	mul.f32 	%f1360, %f1359, 0f3FB504F3;
	add.f32 	%f1361, %f1336, %f1346;
	add.f32 	%f1362, %f1338, %f1348;
	mul.f32 	%f1363, %f1362, 0f3E4BAFAF;
	sub.f32 	%f1364, %f1361, %f1363;
	mul.f32 	%f1365, %f1364, 0f3FFB14BE;
	fma.rn.f32 	%f1366, %f1361, 0f3E4BAFAF, %f1362;
	mul.f32 	%f1367, %f1366, 0f3FFB14BE;
	sub.f32 	%f1368, %f1337, %f1339;
	sub.f32 	%f1369, %f1345, %f1343;
	mul.f32 	%f1370, %f1369, 0f3ED413CD;
	sub.f32 	%f1371, %f1368, %f1370;
	mul.f32 	%f1372, %f1371, 0f3FEC835E;
	fma.rn.f32 	%f1373, %f1368, 0f3ED413CD, %f1369;
	mul.f32 	%f1374, %f1373, 0f3FEC835E;
	sub.f32 	%f1375, %f1197, %f1253;
	add.f32 	%f1376, %f1197, %f1253;
	sub.f32 	%f1377, %f1229, %f1221;
	add.f32 	%f1378, %f1229, %f1221;
	sub.f32 	%f1379, %f1213, %f1237;
	sub.f32 	%f1380, %f1205, %f1245;
	add.f32 	%f1381, %f1379, %f1380;
	add.f32 	%f1382, %f1205, %f1245;
	sub.f32 	%f1383, %f1379, %f1380;
	add.f32 	%f1384, %f1213, %f1237;
	mul.f32 	%f1385, %f1381, 0f3F3504F3;
	sub.f32 	%f1386, %f1375, %f1385;
	mul.f32 	%f1387, %f1383, 0f3F3504F3;
	sub.f32 	%f1388, %f1377, %f1387;
	fma.rn.f32 	%f1389, %f1388, 0f3F2B0DC1, %f1386;
	mul.f32 	%f1390, %f1389, 0f3FD4DB31;
	mul.f32 	%f1391, %f1386, 0f3F2B0DC1;
	sub.f32 	%f1392, %f1388, %f1391;
	mul.f32 	%f1393, %f1392, 0fBFD4DB31;
	add.f32 	%f1394, %f1376, %f1378;
	add.f32 	%f1395, %f1384, %f1382;
	sub.f32 	%f1396, %f1394, %f1395;
	mul.f32 	%f1397, %f1396, 0f3FB504F3;
	add.f32 	%f1398, %f1394, %f1395;
	mul.f32 	%f1399, %f1398, 0f3FB504F3;
	add.f32 	%f1400, %f1375, %f1385;
	add.f32 	%f1401, %f1377, %f1387;
	mul.f32 	%f1402, %f1401, 0f3E4BAFAF;
	sub.f32 	%f1403, %f1400, %f1402;
	mul.f32 	%f1404, %f1403, 0f3FFB14BE;
	fma.rn.f32 	%f1405, %f1400, 0f3E4BAFAF, %f1401;
	mul.f32 	%f1406, %f1405, 0f3FFB14BE;
	sub.f32 	%f1407, %f1376, %f1378;
	sub.f32 	%f1408, %f1384, %f1382;
	mul.f32 	%f1409, %f1408, 0f3ED413CD;
	sub.f32 	%f1410, %f1407, %f1409;
	mul.f32 	%f1411, %f1410, 0f3FEC835E;
	fma.rn.f32 	%f1412, %f1407, 0f3ED413CD, %f1408;
	mul.f32 	%f1413, %f1412, 0f3FEC835E;
	sub.f32 	%f1414, %f1198, %f1254;
	add.f32 	%f1415, %f1198, %f1254;
	sub.f32 	%f1416, %f1230, %f1222;
	add.f32 	%f1417, %f1230, %f1222;
	sub.f32 	%f1418, %f1214, %f1238;
	sub.f32 	%f1419, %f1206, %f1246;
	add.f32 	%f1420, %f1418, %f1419;
	add.f32 	%f1421, %f1206, %f1246;
	sub.f32 	%f1422, %f1418, %f1419;
	add.f32 	%f1423, %f1214, %f1238;
	mul.f32 	%f1424, %f1420, 0f3F3504F3;
	sub.f32 	%f1425, %f1414, %f1424;
	mul.f32 	%f1426, %f1422, 0f3F3504F3;
	sub.f32 	%f1427, %f1416, %f1426;
	fma.rn.f32 	%f1428, %f1427, 0f3F2B0DC1, %f1425;
	mul.f32 	%f1429, %f1428, 0f3FD4DB31;
	mul.f32 	%f1430, %f1425, 0f3F2B0DC1;
	sub.f32 	%f1431, %f1427, %f1430;
	mul.f32 	%f1432, %f1431, 0fBFD4DB31;
	add.f32 	%f1433, %f1415, %f1417;
	add.f32 	%f1434, %f1423, %f1421;
	sub.f32 	%f1435, %f1433, %f1434;
	mul.f32 	%f1436, %f1435, 0f3FB504F3;
	add.f32 	%f1437, %f1433, %f1434;
	mul.f32 	%f1438, %f1437, 0f3FB504F3;
	add.f32 	%f1439, %f1414, %f1424;
	add.f32 	%f1440, %f1416, %f1426;
	mul.f32 	%f1441, %f1440, 0f3E4BAFAF;
	sub.f32 	%f1442, %f1439, %f1441;
	mul.f32 	%f1443, %f1442, 0f3FFB14BE;
	fma.rn.f32 	%f1444, %f1439, 0f3E4BAFAF, %f1440;
	mul.f32 	%f1445, %f1444, 0f3FFB14BE;
	sub.f32 	%f1446, %f1415, %f1417;
	sub.f32 	%f1447, %f1423, %f1421;
	mul.f32 	%f1448, %f1447, 0f3ED413CD;
	sub.f32 	%f1449, %f1446, %f1448;
	mul.f32 	%f1450, %f1449, 0f3FEC835E;
	fma.rn.f32 	%f1451, %f1446, 0f3ED413CD, %f1447;
	mul.f32 	%f1452, %f1451, 0f3FEC835E;
	sub.f32 	%f1453, %f1199, %f1255;
	add.f32 	%f1454, %f1199, %f1255;
	sub.f32 	%f1455, %f1231, %f1223;
	add.f32 	%f1456, %f1231, %f1223;
	sub.f32 	%f1457, %f1215, %f1239;
	sub.f32 	%f1458, %f1207, %f1247;
	add.f32 	%f1459, %f1457, %f1458;
	add.f32 	%f1460, %f1207, %f1247;
	sub.f32 	%f1461, %f1457, %f1458;
	add.f32 	%f1462, %f1215, %f1239;
	mul.f32 	%f1463, %f1459, 0f3F3504F3;
	sub.f32 	%f1464, %f1453, %f1463;
	mul.f32 	%f1465, %f1461, 0f3F3504F3;
	sub.f32 	%f1466, %f1455, %f1465;
	fma.rn.f32 	%f1467, %f1466, 0f3F2B0DC1, %f1464;
	mul.f32 	%f1468, %f1467, 0f3FD4DB31;
	mul.f32 	%f1469, %f1464, 0f3F2B0DC1;
	sub.f32 	%f1470, %f1466, %f1469;
	mul.f32 	%f1471, %f1470, 0fBFD4DB31;
	add.f32 	%f1472, %f1454, %f1456;
	add.f32 	%f1473, %f1462, %f1460;
	sub.f32 	%f1474, %f1472, %f1473;
	mul.f32 	%f1475, %f1474, 0f3FB504F3;
	add.f32 	%f1476, %f1472, %f1473;
	mul.f32 	%f1477, %f1476, 0f3FB504F3;
	add.f32 	%f1478, %f1453, %f1463;
	add.f32 	%f1479, %f1455, %f1465;
	mul.f32 	%f1480, %f1479, 0f3E4BAFAF;
	sub.f32 	%f1481, %f1478, %f1480;
	mul.f32 	%f1482, %f1481, 0f3FFB14BE;
	fma.rn.f32 	%f1483, %f1478, 0f3E4BAFAF, %f1479;
	mul.f32 	%f1484, %f1483, 0f3FFB14BE;
	sub.f32 	%f1485, %f1454, %f1456;
	sub.f32 	%f1486, %f1462, %f1460;
	mul.f32 	%f1487, %f1486, 0f3ED413CD;
	sub.f32 	%f1488, %f1485, %f1487;
	mul.f32 	%f1489, %f1488, 0f3FEC835E;
	fma.rn.f32 	%f1490, %f1485, 0f3ED413CD, %f1486;
	mul.f32 	%f1491, %f1490, 0f3FEC835E;
	sub.f32 	%f1492, %f1200, %f1256;
	add.f32 	%f1493, %f1200, %f1256;
	sub.f32 	%f1494, %f1232, %f1224;
	add.f32 	%f1495, %f1232, %f1224;
	sub.f32 	%f1496, %f1216, %f1240;
	sub.f32 	%f1497, %f1208, %f1248;
	add.f32 	%f1498, %f1496, %f1497;
	add.f32 	%f1499, %f1208, %f1248;
	sub.f32 	%f1500, %f1496, %f1497;
	add.f32 	%f1501, %f1216, %f1240;
	mul.f32 	%f1502, %f1498, 0f3F3504F3;
	sub.f32 	%f1503, %f1492, %f1502;
	mul.f32 	%f1504, %f1500, 0f3F3504F3;
	sub.f32 	%f1505, %f1494, %f1504;
	fma.rn.f32 	%f1506, %f1505, 0f3F2B0DC1, %f1503;
	mul.f32 	%f1507, %f1506, 0f3FD4DB31;
	mul.f32 	%f1508, %f1503, 0f3F2B0DC1;
	sub.f32 	%f1509, %f1505, %f1508;
	mul.f32 	%f1510, %f1509, 0fBFD4DB31;
	add.f32 	%f1511, %f1493, %f1495;
	add.f32 	%f1512, %f1501, %f1499;
	sub.f32 	%f1513, %f1511, %f1512;
	mul.f32 	%f1514, %f1513, 0f3FB504F3;
	add.f32 	%f1515, %f1511, %f1512;
	mul.f32 	%f1516, %f1515, 0f3FB504F3;
	add.f32 	%f1517, %f1492, %f1502;
	add.f32 	%f1518, %f1494, %f1504;
	mul.f32 	%f1519, %f1518, 0f3E4BAFAF;
	sub.f32 	%f1520, %f1517, %f1519;
	mul.f32 	%f1521, %f1520, 0f3FFB14BE;
	fma.rn.f32 	%f1522, %f1517, 0f3E4BAFAF, %f1518;
	mul.f32 	%f1523, %f1522, 0f3FFB14BE;
	sub.f32 	%f1524, %f1493, %f1495;
	sub.f32 	%f1525, %f1501, %f1499;
	mul.f32 	%f1526, %f1525, 0f3ED413CD;
	sub.f32 	%f1527, %f1524, %f1526;
	mul.f32 	%f1528, %f1527, 0f3FEC835E;
	fma.rn.f32 	%f1529, %f1524, 0f3ED413CD, %f1525;
	mul.f32 	%f1530, %f1529, 0f3FEC835E;
	sub.f32 	%f1531, %f1201, %f1257;
	add.f32 	%f1532, %f1201, %f1257;
	sub.f32 	%f1533, %f1233, %f1225;
	add.f32 	%f1534, %f1233, %f1225;
	sub.f32 	%f1535, %f1217, %f1241;
	sub.f32 	%f1536, %f1209, %f1249;
	add.f32 	%f1537, %f1535, %f1536;
	add.f32 	%f1538, %f1209, %f1249;
	sub.f32 	%f1539, %f1535, %f1536;
	add.f32 	%f1540, %f1217, %f1241;
	mul.f32 	%f1541, %f1537, 0f3F3504F3;
	sub.f32 	%f1542, %f1531, %f1541;
	mul.f32 	%f1543, %f1539, 0f3F3504F3;
	sub.f32 	%f1544, %f1533, %f1543;
	fma.rn.f32 	%f1545, %f1544, 0f3F2B0DC1, %f1542;
	mul.f32 	%f1546, %f1545, 0f3FD4DB31;
	mul.f32 	%f1547, %f1542, 0f3F2B0DC1;
	sub.f32 	%f1548, %f1544, %f1547;
	mul.f32 	%f1549, %f1548, 0fBFD4DB31;
	add.f32 	%f1550, %f1532, %f1534;
	add.f32 	%f1551, %f1540, %f1538;
	sub.f32 	%f1552, %f1550, %f1551;
	mul.f32 	%f1553, %f1552, 0f3FB504F3;
	add.f32 	%f1554, %f1550, %f1551;
	mul.f32 	%f1555, %f1554, 0f3FB504F3;
	add.f32 	%f1556, %f1531, %f1541;
	add.f32 	%f1557, %f1533, %f1543;
	mul.f32 	%f1558, %f1557, 0f3E4BAFAF;
	sub.f32 	%f1559, %f1556, %f1558;
	mul.f32 	%f1560, %f1559, 0f3FFB14BE;
	fma.rn.f32 	%f1561, %f1556, 0f3E4BAFAF, %f1557;
	mul.f32 	%f1562, %f1561, 0f3FFB14BE;
	sub.f32 	%f1563, %f1532, %f1534;
	sub.f32 	%f1564, %f1540, %f1538;
	mul.f32 	%f1565, %f1564, 0f3ED413CD;
	sub.f32 	%f1566, %f1563, %f1565;
	mul.f32 	%f1567, %f1566, 0f3FEC835E;
	fma.rn.f32 	%f1568, %f1563, 0f3ED413CD, %f1564;
	mul.f32 	%f1569, %f1568, 0f3FEC835E;
	sub.f32 	%f1570, %f378, %f392;
	add.f32 	%f1571, %f378, %f392;
	sub.f32 	%f1572, %f386, %f384;
	add.f32 	%f1573, %f386, %f384;
	sub.f32 	%f1574, %f382, %f388;
	sub.f32 	%f1575, %f380, %f390;
	add.f32 	%f1576, %f1574, %f1575;
	add.f32 	%f1577, %f380, %f390;
	sub.f32 	%f1578, %f1574, %f1575;
	add.f32 	%f1579, %f382, %f388;
	mul.f32 	%f1580, %f1576, 0f3F3504F3;
	sub.f32 	%f1581, %f1570, %f1580;
	mul.f32 	%f1582, %f1578, 0f3F3504F3;
	sub.f32 	%f1583, %f1572, %f1582;
	fma.rn.f32 	%f1584, %f1583, 0f3F2B0DC1, %f1581;
	mul.f32 	%f1585, %f1584, 0f3FD4DB31;
	mul.f32 	%f1586, %f1581, 0f3F2B0DC1;
	sub.f32 	%f1587, %f1583, %f1586;
	mul.f32 	%f1588, %f1587, 0fBFD4DB31;
	add.f32 	%f1589, %f1571, %f1573;
	add.f32 	%f1590, %f1579, %f1577;
	sub.f32 	%f1591, %f1589, %f1590;
	mul.f32 	%f1592, %f1591, 0f3FB504F3;
	add.f32 	%f1593, %f1589, %f1590;
	mul.f32 	%f1594, %f1593, 0f3FB504F3;
	add.f32 	%f1595, %f1570, %f1580;
	add.f32 	%f1596, %f1572, %f1582;
	mul.f32 	%f1597, %f1596, 0f3E4BAFAF;
	sub.f32 	%f1598, %f1595, %f1597;
	mul.f32 	%f1599, %f1598, 0f3FFB14BE;
	fma.rn.f32 	%f1600, %f1595, 0f3E4BAFAF, %f1596;
	mul.f32 	%f1601, %f1600, 0f3FFB14BE;
	sub.f32 	%f1602, %f1571, %f1573;
	sub.f32 	%f1603, %f1579, %f1577;
	mul.f32 	%f1604, %f1603, 0f3ED413CD;
	sub.f32 	%f1605, %f1602, %f1604;
	mul.f32 	%f1606, %f1605, 0f3FEC835E;
	fma.rn.f32 	%f1607, %f1602, 0f3ED413CD, %f1603;
	mul.f32 	%f1608, %f1607, 0f3FEC835E;
	sub.f32 	%f1609, %f394, %f408;
	add.f32 	%f1610, %f394, %f408;
	sub.f32 	%f1611, %f402, %f400;
	add.f32 	%f1612, %f402, %f400;
	sub.f32 	%f1613, %f398, %f404;
	sub.f32 	%f1614, %f396, %f406;
	add.f32 	%f1615, %f1613, %f1614;
	add.f32 	%f1616, %f396, %f406;
	sub.f32 	%f1617, %f1613, %f1614;
	add.f32 	%f1618, %f398, %f404;
	mul.f32 	%f1619, %f1615, 0f3F3504F3;
	sub.f32 	%f1620, %f1609, %f1619;
	mul.f32 	%f1621, %f1617, 0f3F3504F3;
	sub.f32 	%f1622, %f1611, %f1621;
	fma.rn.f32 	%f1623, %f1622, 0f3F2B0DC1, %f1620;
	mul.f32 	%f1624, %f1623, 0f3FD4DB31;
	mul.f32 	%f1625, %f1620, 0f3F2B0DC1;
	sub.f32 	%f1626, %f1622, %f1625;
	mul.f32 	%f1627, %f1626, 0fBFD4DB31;
	add.f32 	%f1628, %f1610, %f1612;
	add.f32 	%f1629, %f1618, %f1616;
	sub.f32 	%f1630, %f1628, %f1629;
	mul.f32 	%f1631, %f1630, 0f3FB504F3;
	add.f32 	%f1632, %f1628, %f1629;
	mul.f32 	%f1633, %f1632, 0f3FB504F3;
	add.f32 	%f1634, %f1609, %f1619;
	add.f32 	%f1635, %f1611, %f1621;
	mul.f32 	%f1636, %f1635, 0f3E4BAFAF;
	sub.f32 	%f1637, %f1634, %f1636;
	mul.f32 	%f1638, %f1637, 0f3FFB14BE;
	fma.rn.f32 	%f1639, %f1634, 0f3E4BAFAF, %f1635;
	mul.f32 	%f1640, %f1639, 0f3FFB14BE;
	sub.f32 	%f1641, %f1610, %f1612;
	sub.f32 	%f1642, %f1618, %f1616;
	mul.f32 	%f1643, %f1642, 0f3ED413CD;
	sub.f32 	%f1644, %f1641, %f1643;
	mul.f32 	%f1645, %f1644, 0f3FEC835E;
	fma.rn.f32 	%f1646, %f1641, 0f3ED413CD, %f1642;
	mul.f32 	%f1647, %f1646, 0f3FEC835E;
	sub.f32 	%f1648, %f410, %f424;
	add.f32 	%f1649, %f410, %f424;
	sub.f32 	%f1650, %f418, %f416;
	add.f32 	%f1651, %f418, %f416;
	sub.f32 	%f1652, %f414, %f420;
	sub.f32 	%f1653, %f412, %f422;
	add.f32 	%f1654, %f1652, %f1653;
	add.f32 	%f1655, %f412, %f422;
	sub.f32 	%f1656, %f1652, %f1653;
	add.f32 	%f1657, %f414, %f420;
	mul.f32 	%f1658, %f1654, 0f3F3504F3;
	sub.f32 	%f1659, %f1648, %f1658;
	mul.f32 	%f1660, %f1656, 0f3F3504F3;
	sub.f32 	%f1661, %f1650, %f1660;
	fma.rn.f32 	%f1662, %f1661, 0f3F2B0DC1, %f1659;
	mul.f32 	%f1663, %f1662, 0f3FD4DB31;
	mul.f32 	%f1664, %f1659, 0f3F2B0DC1;
	sub.f32 	%f1665, %f1661, %f1664;
	mul.f32 	%f1666, %f1665, 0fBFD4DB31;
	add.f32 	%f1667, %f1649, %f1651;
	add.f32 	%f1668, %f1657, %f1655;
	sub.f32 	%f1669, %f1667, %f1668;
	mul.f32 	%f1670, %f1669, 0f3FB504F3;
	add.f32 	%f1671, %f1667, %f1668;
	mul.f32 	%f1672, %f1671, 0f3FB504F3;
	add.f32 	%f1673, %f1648, %f1658;
	add.f32 	%f1674, %f1650, %f1660;
	mul.f32 	%f1675, %f1674, 0f3E4BAFAF;
	sub.f32 	%f1676, %f1673, %f1675;
	mul.f32 	%f1677, %f1676, 0f3FFB14BE;
	fma.rn.f32 	%f1678, %f1673, 0f3E4BAFAF, %f1674;
	mul.f32 	%f1679, %f1678, 0f3FFB14BE;
	sub.f32 	%f1680, %f1649, %f1651;
	sub.f32 	%f1681, %f1657, %f1655;
	mul.f32 	%f1682, %f1681, 0f3ED413CD;
	sub.f32 	%f1683, %f1680, %f1682;
	mul.f32 	%f1684, %f1683, 0f3FEC835E;
	fma.rn.f32 	%f1685, %f1680, 0f3ED413CD, %f1681;
	mul.f32 	%f1686, %f1685, 0f3FEC835E;
	sub.f32 	%f1687, %f426, %f440;
	add.f32 	%f1688, %f426, %f440;
	sub.f32 	%f1689, %f434, %f432;
	add.f32 	%f1690, %f434, %f432;
	sub.f32 	%f1691, %f430, %f436;
	sub.f32 	%f1692, %f428, %f438;
	add.f32 	%f1693, %f1691, %f1692;
	add.f32 	%f1694, %f428, %f438;
	sub.f32 	%f1695, %f1691, %f1692;
	add.f32 	%f1696, %f430, %f436;
	mul.f32 	%f1697, %f1693, 0f3F3504F3;
	sub.f32 	%f1698, %f1687, %f1697;
	mul.f32 	%f1699, %f1695, 0f3F3504F3;
	sub.f32 	%f1700, %f1689, %f1699;
	fma.rn.f32 	%f1701, %f1700, 0f3F2B0DC1, %f1698;
	mul.f32 	%f1702, %f1701, 0f3FD4DB31;
	mul.f32 	%f1703, %f1698, 0f3F2B0DC1;
	sub.f32 	%f1704, %f1700, %f1703;
	mul.f32 	%f1705, %f1704, 0fBFD4DB31;
	add.f32 	%f1706, %f1688, %f1690;
	add.f32 	%f1707, %f1696, %f1694;
	sub.f32 	%f1708, %f1706, %f1707;
	mul.f32 	%f1709, %f1708, 0f3FB504F3;
	add.f32 	%f1710, %f1706, %f1707;
	mul.f32 	%f1711, %f1710, 0f3FB504F3;
	add.f32 	%f1712, %f1687, %f1697;
	add.f32 	%f1713, %f1689, %f1699;
	mul.f32 	%f1714, %f1713, 0f3E4BAFAF;
	sub.f32 	%f1715, %f1712, %f1714;
	mul.f32 	%f1716, %f1715, 0f3FFB14BE;
	fma.rn.f32 	%f1717, %f1712, 0f3E4BAFAF, %f1713;
	mul.f32 	%f1718, %f1717, 0f3FFB14BE;
	sub.f32 	%f1719, %f1688, %f1690;
	sub.f32 	%f1720, %f1696, %f1694;
	mul.f32 	%f1721, %f1720, 0f3ED413CD;
	sub.f32 	%f1722, %f1719, %f1721;
	mul.f32 	%f1723, %f1722, 0f3FEC835E;
	fma.rn.f32 	%f1724, %f1719, 0f3ED413CD, %f1720;
	mul.f32 	%f1725, %f1724, 0f3FEC835E;
	sub.f32 	%f1726, %f442, %f456;
	add.f32 	%f1727, %f442, %f456;
	sub.f32 	%f1728, %f450, %f448;
	add.f32 	%f1729, %f450, %f448;
	sub.f32 	%f1730, %f446, %f452;
	sub.f32 	%f1731, %f444, %f454;
	add.f32 	%f1732, %f1730, %f1731;
	add.f32 	%f1733, %f444, %f454;
	sub.f32 	%f1734, %f1730, %f1731;
	add.f32 	%f1735, %f446, %f452;
	mul.f32 	%f1736, %f1732, 0f3F3504F3;
	sub.f32 	%f1737, %f1726, %f1736;
	mul.f32 	%f1738, %f1734, 0f3F3504F3;
	sub.f32 	%f1739, %f1728, %f1738;
	fma.rn.f32 	%f1740, %f1739, 0f3F2B0DC1, %f1737;
	mul.f32 	%f1741, %f1740, 0f3FD4DB31;
	mul.f32 	%f1742, %f1737, 0f3F2B0DC1;
	sub.f32 	%f1743, %f1739, %f1742;
	mul.f32 	%f1744, %f1743, 0fBFD4DB31;
	add.f32 	%f1745, %f1727, %f1729;
	add.f32 	%f1746, %f1735, %f1733;
	sub.f32 	%f1747, %f1745, %f1746;
	mul.f32 	%f1748, %f1747, 0f3FB504F3;
	add.f32 	%f1749, %f1745, %f1746;
	mul.f32 	%f1750, %f1749, 0f3FB504F3;
	add.f32 	%f1751, %f1726, %f1736;
	add.f32 	%f1752, %f1728, %f1738;
	mul.f32 	%f1753, %f1752, 0f3E4BAFAF;
	sub.f32 	%f1754, %f1751, %f1753;
	mul.f32 	%f1755, %f1754, 0f3FFB14BE;
	fma.rn.f32 	%f1756, %f1751, 0f3E4BAFAF, %f1752;
	mul.f32 	%f1757, %f1756, 0f3FFB14BE;
	sub.f32 	%f1758, %f1727, %f1729;
	sub.f32 	%f1759, %f1735, %f1733;
	mul.f32 	%f1760, %f1759, 0f3ED413CD;
	sub.f32 	%f1761, %f1758, %f1760;
	mul.f32 	%f1762, %f1761, 0f3FEC835E;
	fma.rn.f32 	%f1763, %f1758, 0f3ED413CD, %f1759;
	mul.f32 	%f1764, %f1763, 0f3FEC835E;
	sub.f32 	%f1765, %f458, %f472;
	add.f32 	%f1766, %f458, %f472;
	sub.f32 	%f1767, %f466, %f464;
	add.f32 	%f1768, %f466, %f464;
	sub.f32 	%f1769, %f462, %f468;
	sub.f32 	%f1770, %f460, %f470;
	add.f32 	%f1771, %f1769, %f1770;
	add.f32 	%f1772, %f460, %f470;
	sub.f32 	%f1773, %f1769, %f1770;
	add.f32 	%f1774, %f462, %f468;
	mul.f32 	%f1775, %f1771, 0f3F3504F3;
	sub.f32 	%f1776, %f1765, %f1775;
	mul.f32 	%f1777, %f1773, 0f3F3504F3;
	sub.f32 	%f1778, %f1767, %f1777;
	fma.rn.f32 	%f1779, %f1778, 0f3F2B0DC1, %f1776;
	mul.f32 	%f1780, %f1779, 0f3FD4DB31;
	mul.f32 	%f1781, %f1776, 0f3F2B0DC1;
	sub.f32 	%f1782, %f1778, %f1781;
	mul.f32 	%f1783, %f1782, 0fBFD4DB31;
	add.f32 	%f1784, %f1766, %f1768;
	add.f32 	%f1785, %f1774, %f1772;
	sub.f32 	%f1786, %f1784, %f1785;
	mul.f32 	%f1787, %f1786, 0f3FB504F3;
	add.f32 	%f1788, %f1784, %f1785;
	mul.f32 	%f1789, %f1788, 0f3FB504F3;
	add.f32 	%f1790, %f1765, %f1775;
	add.f32 	%f1791, %f1767, %f1777;
	mul.f32 	%f1792, %f1791, 0f3E4BAFAF;
	sub.f32 	%f1793, %f1790, %f1792;
	mul.f32 	%f1794, %f1793, 0f3FFB14BE;
	fma.rn.f32 	%f1795, %f1790, 0f3E4BAFAF, %f1791;
	mul.f32 	%f1796, %f1795, 0f3FFB14BE;
	sub.f32 	%f1797, %f1766, %f1768;
	sub.f32 	%f1798, %f1774, %f1772;
	mul.f32 	%f1799, %f1798, 0f3ED413CD;
	sub.f32 	%f1800, %f1797, %f1799;
	mul.f32 	%f1801, %f1800, 0f3FEC835E;
	fma.rn.f32 	%f1802, %f1797, 0f3ED413CD, %f1798;
	mul.f32 	%f1803, %f1802, 0f3FEC835E;
	sub.f32 	%f1804, %f474, %f488;
	add.f32 	%f1805, %f474, %f488;
	sub.f32 	%f1806, %f482, %f480;
	add.f32 	%f1807, %f482, %f480;
	sub.f32 	%f1808, %f478, %f484;
	sub.f32 	%f1809, %f476, %f486;
	add.f32 	%f1810, %f1808, %f1809;
	add.f32 	%f1811, %f476, %f486;
	sub.f32 	%f1812, %f1808, %f1809;
	add.f32 	%f1813, %f478, %f484;
	mul.f32 	%f1814, %f1810, 0f3F3504F3;
	sub.f32 	%f1815, %f1804, %f1814;
	mul.f32 	%f1816, %f1812, 0f3F3504F3;
	sub.f32 	%f1817, %f1806, %f1816;
	fma.rn.f32 	%f1818, %f1817, 0f3F2B0DC1, %f1815;
	mul.f32 	%f1819, %f1818, 0f3FD4DB31;
	mul.f32 	%f1820, %f1815, 0f3F2B0DC1;
	sub.f32 	%f1821, %f1817, %f1820;
	mul.f32 	%f1822, %f1821, 0fBFD4DB31;
	add.f32 	%f1823, %f1805, %f1807;
	add.f32 	%f1824, %f1813, %f1811;
	sub.f32 	%f1825, %f1823, %f1824;
	mul.f32 	%f1826, %f1825, 0f3FB504F3;
	add.f32 	%f1827, %f1823, %f1824;
	mul.f32 	%f1828, %f1827, 0f3FB504F3;
	add.f32 	%f1829, %f1804, %f1814;
	add.f32 	%f1830, %f1806, %f1816;
	mul.f32 	%f1831, %f1830, 0f3E4BAFAF;
	sub.f32 	%f1832, %f1829, %f1831;
	mul.f32 	%f1833, %f1832, 0f3FFB14BE;
	fma.rn.f32 	%f1834, %f1829, 0f3E4BAFAF, %f1830;
	mul.f32 	%f1835, %f1834, 0f3FFB14BE;
	sub.f32 	%f1836, %f1805, %f1807;
	sub.f32 	%f1837, %f1813, %f1811;
	mul.f32 	%f1838, %f1837, 0f3ED413CD;
	sub.f32 	%f1839, %f1836, %f1838;
	mul.f32 	%f1840, %f1839, 0f3FEC835E;
	fma.rn.f32 	%f1841, %f1836, 0f3ED413CD, %f1837;
	mul.f32 	%f1842, %f1841, 0f3FEC835E;
	sub.f32 	%f1843, %f490, %f504;
	add.f32 	%f1844, %f490, %f504;
	sub.f32 	%f1845, %f498, %f496;
	add.f32 	%f1846, %f498, %f496;
	sub.f32 	%f1847, %f494, %f500;
	sub.f32 	%f1848, %f492, %f502;
	add.f32 	%f1849, %f1847, %f1848;
	add.f32 	%f1850, %f492, %f502;
	sub.f32 	%f1851, %f1847, %f1848;
	add.f32 	%f1852, %f494, %f500;
	mul.f32 	%f1853, %f1849, 0f3F3504F3;
	sub.f32 	%f1854, %f1843, %f1853;
	mul.f32 	%f1855, %f1851, 0f3F3504F3;
	sub.f32 	%f1856, %f1845, %f1855;
	fma.rn.f32 	%f1857, %f1856, 0f3F2B0DC1, %f1854;
	mul.f32 	%f1858, %f1857, 0f3FD4DB31;
	mul.f32 	%f1859, %f1854, 0f3F2B0DC1;
	sub.f32 	%f1860, %f1856, %f1859;
	mul.f32 	%f1861, %f1860, 0fBFD4DB31;
	add.f32 	%f1862, %f1844, %f1846;
	add.f32 	%f1863, %f1852, %f1850;
	sub.f32 	%f1864, %f1862, %f1863;
	mul.f32 	%f1865, %f1864, 0f3FB504F3;
	add.f32 	%f1866, %f1862, %f1863;
	mul.f32 	%f1867, %f1866, 0f3FB504F3;
	add.f32 	%f1868, %f1843, %f1853;
	add.f32 	%f1869, %f1845, %f1855;
	mul.f32 	%f1870, %f1869, 0f3E4BAFAF;
	sub.f32 	%f1871, %f1868, %f1870;
	mul.f32 	%f1872, %f1871, 0f3FFB14BE;
	fma.rn.f32 	%f1873, %f1868, 0f3E4BAFAF, %f1869;
	mul.f32 	%f1874, %f1873, 0f3FFB14BE;
	sub.f32 	%f1875, %f1844, %f1846;
	sub.f32 	%f1876, %f1852, %f1850;
	mul.f32 	%f1877, %f1876, 0f3ED413CD;
	sub.f32 	%f1878, %f1875, %f1877;
	mul.f32 	%f1879, %f1878, 0f3FEC835E;
	fma.rn.f32 	%f1880, %f1875, 0f3ED413CD, %f1876;
	mul.f32 	%f1881, %f1880, 0f3FEC835E;
	// begin inline asm
	mov.u32 %r147, %laneid;
	// end inline asm
	shr.s32 	%r209, %r147, 31;
	shr.u32 	%r210, %r209, 29;
	add.s32 	%r211, %r147, %r210;
	and.b32  	%r212, %r211, 1073741816;
	sub.s32 	%r213, %r147, %r212;
	and.b32  	%r214, %r147, 1073741816;
	mad.lo.s32 	%r215, %r213, 33, %r214;
	shl.b32 	%r216, %r215, 2;
	add.s32 	%r217, %r194, %r216;
	bar.warp.sync 	-1;
	shl.b32 	%r218, %r147, 2;
	add.s32 	%r219, %r194, %r218;
	st.shared.f32 	[%r219], %f1594;
	st.shared.f32 	[%r219+132], %f1599;
	st.shared.f32 	[%r219+264], %f1606;
	st.shared.f32 	[%r219+396], %f1585;
	st.shared.f32 	[%r219+528], %f1592;
	st.shared.f32 	[%r219+660], %f1588;
	st.shared.f32 	[%r219+792], %f1608;
	st.shared.f32 	[%r219+924], %f1601;
	bar.warp.sync 	-1;
	ld.shared.f32 	%f1882, [%r217];
	ld.shared.f32 	%f1883, [%r217+4];
	ld.shared.f32 	%f1884, [%r217+8];
	ld.shared.f32 	%f1885, [%r217+12];
	ld.shared.f32 	%f1886, [%r217+16];
	ld.shared.f32 	%f1887, [%r217+20];
	ld.shared.f32 	%f1888, [%r217+24];
	ld.shared.f32 	%f1889, [%r217+28];
	bar.warp.sync 	-1;
	st.shared.f32 	[%r219], %f1633;
	st.shared.f32 	[%r219+132], %f1638;
	st.shared.f32 	[%r219+264], %f1645;
	st.shared.f32 	[%r219+396], %f1624;
	st.shared.f32 	[%r219+528], %f1631;
	st.shared.f32 	[%r219+660], %f1627;
	st.shared.f32 	[%r219+792], %f1647;
	st.shared.f32 	[%r219+924], %f1640;
	bar.warp.sync 	-1;
	ld.shared.f32 	%f1890, [%r217];
	ld.shared.f32 	%f1891, [%r217+4];
	ld.shared.f32 	%f1892, [%r217+8];
	ld.shared.f32 	%f1893, [%r217+12];
	ld.shared.f32 	%f1894, [%r217+16];
	ld.shared.f32 	%f1895, [%r217+20];
	ld.shared.f32 	%f1896, [%r217+24];
	ld.shared.f32 	%f1897, [%r217+28];
	bar.warp.sync 	-1;
	st.shared.f32 	[%r219], %f1672;
	st.shared.f32 	[%r219+132], %f1677;
	st.shared.f32 	[%r219+264], %f1684;
	st.shared.f32 	[%r219+396], %f1663;
	st.shared.f32 	[%r219+528], %f1670;
	st.shared.f32 	[%r219+660], %f1666;
	st.shared.f32 	[%r219+792], %f1686;
	st.shared.f32 	[%r219+924], %f1679;
	bar.warp.sync 	-1;
	ld.shared.f32 	%f1898, [%r217];
	ld.shared.f32 	%f1899, [%r217+4];
	ld.shared.f32 	%f1900, [%r217+8];
	ld.shared.f32 	%f1901, [%r217+12];
	ld.shared.f32 	%f1902, [%r217+16];
	ld.shared.f32 	%f1903, [%r217+20];
	ld.shared.f32 	%f1904, [%r217+24];
	ld.shared.f32 	%f1905, [%r217+28];
	bar.warp.sync 	-1;
	st.shared.f32 	[%r219], %f1711;
	st.shared.f32 	[%r219+132], %f1716;
	st.shared.f32 	[%r219+264], %f1723;
	st.shared.f32 	[%r219+396], %f1702;
	st.shared.f32 	[%r219+528], %f1709;
	st.shared.f32 	[%r219+660], %f1705;
	st.shared.f32 	[%r219+792], %f1725;
	st.shared.f32 	[%r219+924], %f1718;
	bar.warp.sync 	-1;
	ld.shared.f32 	%f1906, [%r217];
	ld.shared.f32 	%f1907, [%r217+4];
	ld.shared.f32 	%f1908, [%r217+8];
	ld.shared.f32 	%f1909, [%r217+12];
	ld.shared.f32 	%f1910, [%r217+16];
	ld.shared.f32 	%f1911, [%r217+20];
	ld.shared.f32 	%f1912, [%r217+24];
	ld.shared.f32 	%f1913, [%r217+28];
	bar.warp.sync 	-1;
	st.shared.f32 	[%r219], %f1750;
	st.shared.f32 	[%r219+132], %f1755;
	st.shared.f32 	[%r219+264], %f1762;
	st.shared.f32 	[%r219+396], %f1741;
	st.shared.f32 	[%r219+528], %f1748;
	st.shared.f32 	[%r219+660], %f1744;
	st.shared.f32 	[%r219+792], %f1764;
	st.shared.f32 	[%r219+924], %f1757;
	bar.warp.sync 	-1;
	ld.shared.f32 	%f1914, [%r217];
	ld.shared.f32 	%f1915, [%r217+4];
	ld.shared.f32 	%f1916, [%r217+8];
	ld.shared.f32 	%f1917, [%r217+12];
	ld.shared.f32 	%f1918, [%r217+16];
	ld.shared.f32 	%f1919, [%r217+20];
	ld.shared.f32 	%f1920, [%r217+24];
	ld.shared.f32 	%f1921, [%r217+28];
	bar.warp.sync 	-1;
	st.shared.f32 	[%r219], %f1789;
	st.shared.f32 	[%r219+132], %f1794;
	st.shared.f32 	[%r219+264], %f1801;
	st.shared.f32 	[%r219+396], %f1780;
	st.shared.f32 	[%r219+528], %f1787;
	st.shared.f32 	[%r219+660], %f1783;
	st.shared.f32 	[%r219+792], %f1803;
	st.shared.f32 	[%r219+924], %f1796;
	bar.warp.sync 	-1;
	ld.shared.f32 	%f1922, [%r217];
	ld.shared.f32 	%f1923, [%r217+4];
	ld.shared.f32 	%f1924, [%r217+8];
	ld.shared.f32 	%f1925, [%r217+12];
	ld.shared.f32 	%f1926, [%r217+16];
	ld.shared.f32 	%f1927, [%r217+20];
	ld.shared.f32 	%f1928, [%r217+24];
	ld.shared.f32 	%f1929, [%r217+28];
	bar.warp.sync 	-1;
	st.shared.f32 	[%r219], %f1828;
	st.shared.f32 	[%r219+132], %f1833;
	st.shared.f32 	[%r219+264], %f1840;
	st.shared.f32 	[%r219+396], %f1819;
	st.shared.f32 	[%r219+528], %f1826;
	st.shared.f32 	[%r219+660], %f1822;
	st.shared.f32 	[%r219+792], %f1842;
	st.shared.f32 	[%r219+924], %f1835;
	bar.warp.sync 	-1;
	ld.shared.f32 	%f1930, [%r217];
	ld.shared.f32 	%f1931, [%r217+4];
	ld.shared.f32 	%f1932, [%r217+8];
	ld.shared.f32 	%f1933, [%r217+12];
	ld.shared.f32 	%f1934, [%r217+16];
	ld.shared.f32 	%f1935, [%r217+20];
	ld.shared.f32 	%f1936, [%r217+24];
	ld.shared.f32 	%f1937, [%r217+28];
	bar.warp.sync 	-1;
	st.shared.f32 	[%r219], %f1867;
	st.shared.f32 	[%r219+132], %f1872;
	st.shared.f32 	[%r219+264], %f1879;
	st.shared.f32 	[%r219+396], %f1858;
	st.shared.f32 	[%r219+528], %f1865;
	st.shared.f32 	[%r219+660], %f1861;
	st.shared.f32 	[%r219+792], %f1881;
	st.shared.f32 	[%r219+924], %f1874;
	bar.warp.sync 	-1;
	ld.shared.f32 	%f1938, [%r217];
	ld.shared.f32 	%f1939, [%r217+4];
	ld.shared.f32 	%f1940, [%r217+8];
	ld.shared.f32 	%f1941, [%r217+12];
	ld.shared.f32 	%f1942, [%r217+16];
	ld.shared.f32 	%f1943, [%r217+20];
	ld.shared.f32 	%f1944, [%r217+24];
	ld.shared.f32 	%f1945, [%r217+28];
	sub.f32 	%f1946, %f1882, %f1889;
	add.f32 	%f1947, %f1882, %f1889;
	sub.f32 	%f1948, %f1886, %f1885;
	add.f32 	%f1949, %f1886, %f1885;
	sub.f32 	%f1950, %f1884, %f1887;
	sub.f32 	%f1951, %f1883, %f1888;
	add.f32 	%f1952, %f1950, %f1951;
	add.f32 	%f1953, %f1883, %f1888;
	sub.f32 	%f1954, %f1950, %f1951;
	add.f32 	%f1955, %f1884, %f1887;
	mul.f32 	%f1956, %f1952, 0f3F3504F3;
	sub.f32 	%f1957, %f1946, %f1956;
	mul.f32 	%f1958, %f1954, 0f3F3504F3;
	sub.f32 	%f1959, %f1948, %f1958;
	fma.rn.f32 	%f1960, %f1959, 0f3F2B0DC1, %f1957;
	mul.f32 	%f1961, %f1960, 0f3FD4DB31;
	mul.f32 	%f1962, %f1957, 0f3F2B0DC1;
	sub.f32 	%f1963, %f1959, %f1962;
	mul.f32 	%f1964, %f1963, 0fBFD4DB31;
	add.f32 	%f1965, %f1947, %f1949;
	add.f32 	%f1966, %f1955, %f1953;
	sub.f32 	%f1967, %f1965, %f1966;
	mul.f32 	%f1968, %f1967, 0f3FB504F3;
	add.f32 	%f1969, %f1965, %f1966;
	mul.f32 	%f1970, %f1969, 0f3FB504F3;
	add.f32 	%f1971, %f1946, %f1956;
	add.f32 	%f1972, %f1948, %f1958;
	mul.f32 	%f1973, %f1972, 0f3E4BAFAF;
	sub.f32 	%f1974, %f1971, %f1973;
	mul.f32 	%f1975, %f1974, 0f3FFB14BE;
	fma.rn.f32 	%f1976, %f1971, 0f3E4BAFAF, %f1972;
	mul.f32 	%f1977, %f1976, 0f3FFB14BE;
	sub.f32 	%f1978, %f1947, %f1949;
	sub.f32 	%f1979, %f1955, %f1953;
	mul.f32 	%f1980, %f1979, 0f3ED413CD;
	sub.f32 	%f1981, %f1978, %f1980;
	mul.f32 	%f1982, %f1981, 0f3FEC835E;
	fma.rn.f32 	%f1983, %f1978, 0f3ED413CD, %f1979;
	mul.f32 	%f1984, %f1983, 0f3FEC835E;
	sub.f32 	%f1985, %f1890, %f1897;
	add.f32 	%f1986, %f1890, %f1897;
	sub.f32 	%f1987, %f1894, %f1893;
	add.f32 	%f1988, %f1894, %f1893;
	sub.f32 	%f1989, %f1892, %f1895;
	sub.f32 	%f1990, %f1891, %f1896;
	add.f32 	%f1991, %f1989, %f1990;
	add.f32 	%f1992, %f1891, %f1896;
	sub.f32 	%f1993, %f1989, %f1990;
	add.f32 	%f1994, %f1892, %f1895;
	mul.f32 	%f1995, %f1991, 0f3F3504F3;
	sub.f32 	%f1996, %f1985, %f1995;
	mul.f32 	%f1997, %f1993, 0f3F3504F3;
	sub.f32 	%f1998, %f1987, %f1997;
	fma.rn.f32 	%f1999, %f1998, 0f3F2B0DC1, %f1996;
	mul.f32 	%f2000, %f1999, 0f3FD4DB31;
	mul.f32 	%f2001, %f1996, 0f3F2B0DC1;
	sub.f32 	%f2002, %f1998, %f2001;
	mul.f32 	%f2003, %f2002, 0fBFD4DB31;
	add.f32 	%f2004, %f1986, %f1988;
	add.f32 	%f2005, %f1994, %f1992;
	sub.f32 	%f2006, %f2004, %f2005;
	mul.f32 	%f2007, %f2006, 0f3FB504F3;
	add.f32 	%f2008, %f2004, %f2005;
	mul.f32 	%f2009, %f2008, 0f3FB504F3;
	add.f32 	%f2010, %f1985, %f1995;
	add.f32 	%f2011, %f1987, %f1997;
	mul.f32 	%f2012, %f2011, 0f3E4BAFAF;
	sub.f32 	%f2013, %f2010, %f2012;
	mul.f32 	%f2014, %f2013, 0f3FFB14BE;
	fma.rn.f32 	%f2015, %f2010, 0f3E4BAFAF, %f2011;
	mul.f32 	%f2016, %f2015, 0f3FFB14BE;
	sub.f32 	%f2017, %f1986, %f1988;
	sub.f32 	%f2018, %f1994, %f1992;
	mul.f32 	%f2019, %f2018, 0f3ED413CD;
	sub.f32 	%f2020, %f2017, %f2019;
	mul.f32 	%f2021, %f2020, 0f3FEC835E;
	fma.rn.f32 	%f2022, %f2017, 0f3ED413CD, %f2018;
	mul.f32 	%f2023, %f2022, 0f3FEC835E;
	sub.f32 	%f2024, %f1898, %f1905;
	add.f32 	%f2025, %f1898, %f1905;
	sub.f32 	%f2026, %f1902, %f1901;
	add.f32 	%f2027, %f1902, %f1901;
	sub.f32 	%f2028, %f1900, %f1903;
	sub.f32 	%f2029, %f1899, %f1904;
	add.f32 	%f2030, %f2028, %f2029;
	add.f32 	%f2031, %f1899, %f1904;
	sub.f32 	%f2032, %f2028, %f2029;
	add.f32 	%f2033, %f1900, %f1903;
	mul.f32 	%f2034, %f2030, 0f3F3504F3;
	sub.f32 	%f2035, %f2024, %f2034;
	mul.f32 	%f2036, %f2032, 0f3F3504F3;
	sub.f32 	%f2037, %f2026, %f2036;
	fma.rn.f32 	%f2038, %f2037, 0f3F2B0DC1, %f2035;
	mul.f32 	%f2039, %f2038, 0f3FD4DB31;
	mul.f32 	%f2040, %f2035, 0f3F2B0DC1;
	sub.f32 	%f2041, %f2037, %f2040;
	mul.f32 	%f2042, %f2041, 0fBFD4DB31;
	add.f32 	%f2043, %f2025, %f2027;
	add.f32 	%f2044, %f2033, %f2031;
	sub.f32 	%f2045, %f2043, %f2044;
	mul.f32 	%f2046, %f2045, 0f3FB504F3;
	add.f32 	%f2047, %f2043, %f2044;
	mul.f32 	%f2048, %f2047, 0f3FB504F3;
	add.f32 	%f2049, %f2024, %f2034;
	add.f32 	%f2050, %f2026, %f2036;
	mul.f32 	%f2051, %f2050, 0f3E4BAFAF;
	sub.f32 	%f2052, %f2049, %f2051;
	mul.f32 	%f2053, %f2052, 0f3FFB14BE;
	fma.rn.f32 	%f2054, %f2049, 0f3E4BAFAF, %f2050;
	mul.f32 	%f2055, %f2054, 0f3FFB14BE;
	sub.f32 	%f2056, %f2025, %f2027;
	sub.f32 	%f2057, %f2033, %f2031;
	mul.f32 	%f2058, %f2057, 0f3ED413CD;
	sub.f32 	%f2059, %f2056, %f2058;
	mul.f32 	%f2060, %f2059, 0f3FEC835E;
	fma.rn.f32 	%f2061, %f2056, 0f3ED413CD, %f2057;
	mul.f32 	%f2062, %f2061, 0f3FEC835E;
	sub.f32 	%f2063, %f1906, %f1913;
	add.f32 	%f2064, %f1906, %f1913;
	sub.f32 	%f2065, %f1910, %f1909;
	add.f32 	%f2066, %f1910, %f1909;
	sub.f32 	%f2067, %f1908, %f1911;
	sub.f32 	%f2068, %f1907, %f1912;
	add.f32 	%f2069, %f2067, %f2068;
	add.f32 	%f2070, %f1907, %f1912;
	sub.f32 	%f2071, %f2067, %f2068;
	add.f32 	%f2072, %f1908, %f1911;
	mul.f32 	%f2073, %f2069, 0f3F3504F3;
	sub.f32 	%f2074, %f2063, %f2073;
	mul.f32 	%f2075, %f2071, 0f3F3504F3;
	sub.f32 	%f2076, %f2065, %f2075;
	fma.rn.f32 	%f2077, %f2076, 0f3F2B0DC1, %f2074;
	mul.f32 	%f2078, %f2077, 0f3FD4DB31;
	mul.f32 	%f2079, %f2074, 0f3F2B0DC1;
	sub.f32 	%f2080, %f2076, %f2079;
	mul.f32 	%f2081, %f2080, 0fBFD4DB31;
	add.f32 	%f2082, %f2064, %f2066;
	add.f32 	%f2083, %f2072, %f2070;
	sub.f32 	%f2084, %f2082, %f2083;
	mul.f32 	%f2085, %f2084, 0f3FB504F3;
	add.f32 	%f2086, %f2082, %f2083;
	mul.f32 	%f2087, %f2086, 0f3FB504F3;
	add.f32 	%f2088, %f2063, %f2073;
	add.f32 	%f2089, %f2065, %f2075;
	mul.f32 	%f2090, %f2089, 0f3E4BAFAF;
	sub.f32 	%f2091, %f2088, %f2090;
	mul.f32 	%f2092, %f2091, 0f3FFB14BE;
	fma.rn.f32 	%f2093, %f2088, 0f3E4BAFAF, %f2089;
	mul.f32 	%f2094, %f2093, 0f3FFB14BE;
	sub.f32 	%f2095, %f2064, %f2066;
	sub.f32 	%f2096, %f2072, %f2070;
	mul.f32 	%f2097, %f2096, 0f3ED413CD;
	sub.f32 	%f2098, %f2095, %f2097;
	mul.f32 	%f2099, %f2098, 0f3FEC835E;
	fma.rn.f32 	%f2100, %f2095, 0f3ED413CD, %f2096;
	mul.f32 	%f2101, %f2100, 0f3FEC835E;
	sub.f32 	%f2102, %f1914, %f1921;
	add.f32 	%f2103, %f1914, %f1921;
	sub.f32 	%f2104, %f1918, %f1917;
	add.f32 	%f2105, %f1918, %f1917;
	sub.f32 	%f2106, %f1916, %f1919;
	sub.f32 	%f2107, %f1915, %f1920;
	add.f32 	%f2108, %f2106, %f2107;
	add.f32 	%f2109, %f1915, %f1920;
	sub.f32 	%f2110, %f2106, %f2107;
	add.f32 	%f2111, %f1916, %f1919;
	mul.f32 	%f2112, %f2108, 0f3F3504F3;
	sub.f32 	%f2113, %f2102, %f2112;
	mul.f32 	%f2114, %f2110, 0f3F3504F3;
	sub.f32 	%f2115, %f2104, %f2114;
	fma.rn.f32 	%f2116, %f2115, 0f3F2B0DC1, %f2113;
	mul.f32 	%f2117, %f2116, 0f3FD4DB31;
	mul.f32 	%f2118, %f2113, 0f3F2B0DC1;
	sub.f32 	%f2119, %f2115, %f2118;
	mul.f32 	%f2120, %f2119, 0fBFD4DB31;
	add.f32 	%f2121, %f2103, %f2105;
	add.f32 	%f2122, %f2111, %f2109;
	sub.f32 	%f2123, %f2121, %f2122;
	mul.f32 	%f2124, %f2123, 0f3FB504F3;
	add.f32 	%f2125, %f2121, %f2122;
	mul.f32 	%f2126, %f2125, 0f3FB504F3;
	add.f32 	%f2127, %f2102, %f2112;
	add.f32 	%f2128, %f2104, %f2114;
	mul.f32 	%f2129, %f2128, 0f3E4BAFAF;
	sub.f32 	%f2130, %f2127, %f2129;
	mul.f32 	%f2131, %f2130, 0f3FFB14BE;
	fma.rn.f32 	%f2132, %f2127, 0f3E4BAFAF, %f2128;
	mul.f32 	%f2133, %f2132, 0f3FFB14BE;
	sub.f32 	%f2134, %f2103, %f2105;
	sub.f32 	%f2135, %f2111, %f2109;
	mul.f32 	%f2136, %f2135, 0f3ED413CD;
	sub.f32 	%f2137, %f2134, %f2136;
	mul.f32 	%f2138, %f2137, 0f3FEC835E;
	fma.rn.f32 	%f2139, %f2134, 0f3ED413CD, %f2135;
	mul.f32 	%f2140, %f2139, 0f3FEC835E;
	sub.f32 	%f2141, %f1922, %f1929;
	add.f32 	%f2142, %f1922, %f1929;
	sub.f32 	%f2143, %f1926, %f1925;
	add.f32 	%f2144, %f1926, %f1925;
	sub.f32 	%f2145, %f1924, %f1927;
	sub.f32 	%f2146, %f1923, %f1928;
	add.f32 	%f2147, %f2145, %f2146;
	add.f32 	%f2148, %f1923, %f1928;
	sub.f32 	%f2149, %f2145, %f2146;
	add.f32 	%f2150, %f1924, %f1927;
	mul.f32 	%f2151, %f2147, 0f3F3504F3;
	sub.f32 	%f2152, %f2141, %f2151;
	mul.f32 	%f2153, %f2149, 0f3F3504F3;
	sub.f32 	%f2154, %f2143, %f2153;
	fma.rn.f32 	%f2155, %f2154, 0f3F2B0DC1, %f2152;
	mul.f32 	%f2156, %f2155, 0f3FD4DB31;
	mul.f32 	%f2157, %f2152, 0f3F2B0DC1;
	sub.f32 	%f2158, %f2154, %f2157;
	mul.f32 	%f2159, %f2158, 0fBFD4DB31;
	add.f32 	%f2160, %f2142, %f2144;
	add.f32 	%f2161, %f2150, %f2148;
	sub.f32 	%f2162, %f2160, %f2161;
	mul.f32 	%f2163, %f2162, 0f3FB504F3;
	add.f32 	%f2164, %f2160, %f2161;
	mul.f32 	%f2165, %f2164, 0f3FB504F3;
	add.f32 	%f2166, %f2141, %f2151;
	add.f32 	%f2167, %f2143, %f2153;
	mul.f32 	%f2168, %f2167, 0f3E4BAFAF;
	sub.f32 	%f2169, %f2166, %f2168;
	mul.f32 	%f2170, %f2169, 0f3FFB14BE;
	fma.rn.f32 	%f2171, %f2166, 0f3E4BAFAF, %f2167;
	mul.f32 	%f2172, %f2171, 0f3FFB14BE;
	sub.f32 	%f2173, %f2142, %f2144;
	sub.f32 	%f2174, %f2150, %f2148;
	mul.f32 	%f2175, %f2174, 0f3ED413CD;
	sub.f32 	%f2176, %f2173, %f2175;
	mul.f32 	%f2177, %f2176, 0f3FEC835E;
	fma.rn.f32 	%f2178, %f2173, 0f3ED413CD, %f2174;
	mul.f32 	%f2179, %f2178, 0f3FEC835E;
	sub.f32 	%f2180, %f1930, %f1937;
	add.f32 	%f2181, %f1930, %f1937;
	sub.f32 	%f2182, %f1934, %f1933;
	add.f32 	%f2183, %f1934, %f1933;
	sub.f32 	%f2184, %f1932, %f1935;
	sub.f32 	%f2185, %f1931, %f1936;
	add.f32 	%f2186, %f2184, %f2185;
	add.f32 	%f2187, %f1931, %f1936;
	sub.f32 	%f2188, %f2184, %f2185;
	add.f32 	%f2189, %f1932, %f1935;
	mul.f32 	%f2190, %f2186, 0f3F3504F3;
	sub.f32 	%f2191, %f2180, %f2190;
	mul.f32 	%f2192, %f2188, 0f3F3504F3;
	sub.f32 	%f2193, %f2182, %f2192;
	fma.rn.f32 	%f2194, %f2193, 0f3F2B0DC1, %f2191;
	mul.f32 	%f2195, %f2194, 0f3FD4DB31;
	mul.f32 	%f2196, %f2191, 0f3F2B0DC1;
	sub.f32 	%f2197, %f2193, %f2196;
	mul.f32 	%f2198, %f2197, 0fBFD4DB31;
	add.f32 	%f2199, %f2181, %f2183;
	add.f32 	%f2200, %f2189, %f2187;
	sub.f32 	%f2201, %f2199, %f2200;
	mul.f32 	%f2202, %f2201, 0f3FB504F3;
	add.f32 	%f2203, %f2199, %f2200;
	mul.f32 	%f2204, %f2203, 0f3FB504F3;
	add.f32 	%f2205, %f2180, %f2190;
	add.f32 	%f2206, %f2182, %f2192;
	mul.f32 	%f2207, %f2206, 0f3E4BAFAF;
	sub.f32 	%f2208, %f2205, %f2207;
	mul.f32 	%f2209, %f2208, 0f3FFB14BE;
	fma.rn.f32 	%f2210, %f2205, 0f3E4BAFAF, %f2206;
	mul.f32 	%f2211, %f2210, 0f3FFB14BE;
	sub.f32 	%f2212, %f2181, %f2183;
	sub.f32 	%f2213, %f2189, %f2187;
	mul.f32 	%f2214, %f2213, 0f3ED413CD;
	sub.f32 	%f2215, %f2212, %f2214;
	mul.f32 	%f2216, %f2215, 0f3FEC835E;
	fma.rn.f32 	%f2217, %f2212, 0f3ED413CD, %f2213;
	mul.f32 	%f2218, %f2217, 0f3FEC835E;
	sub.f32 	%f2219, %f1938, %f1945;
	add.f32 	%f2220, %f1938, %f1945;
	sub.f32 	%f2221, %f1942, %f1941;
	add.f32 	%f2222, %f1942, %f1941;
	sub.f32 	%f2223, %f1940, %f1943;
	sub.f32 	%f2224, %f1939, %f1944;
	add.f32 	%f2225, %f2223, %f2224;
	add.f32 	%f2226, %f1939, %f1944;
	sub.f32 	%f2227, %f2223, %f2224;
	add.f32 	%f2228, %f1940, %f1943;
	mul.f32 	%f2229, %f2225, 0f3F3504F3;
	sub.f32 	%f2230, %f2219, %f2229;
	mul.f32 	%f2231, %f2227, 0f3F3504F3;
	sub.f32 	%f2232, %f2221, %f2231;
	fma.rn.f32 	%f2233, %f2232, 0f3F2B0DC1, %f2230;
	mul.f32 	%f2234, %f2233, 0f3FD4DB31;
	mul.f32 	%f2235, %f2230, 0f3F2B0DC1;
	sub.f32 	%f2236, %f2232, %f2235;
	mul.f32 	%f2237, %f2236, 0fBFD4DB31;
	add.f32 	%f2238, %f2220, %f2222;
	add.f32 	%f2239, %f2228, %f2226;
	sub.f32 	%f2240, %f2238, %f2239;
	mul.f32 	%f2241, %f2240, 0f3FB504F3;
	add.f32 	%f2242, %f2238, %f2239;
	mul.f32 	%f2243, %f2242, 0f3FB504F3;
	add.f32 	%f2244, %f2219, %f2229;
	add.f32 	%f2245, %f2221, %f2231;
	mul.f32 	%f2246, %f2245, 0f3E4BAFAF;
	sub.f32 	%f2247, %f2244, %f2246;
	mul.f32 	%f2248, %f2247, 0f3FFB14BE;
	fma.rn.f32 	%f2249, %f2244, 0f3E4BAFAF, %f2245;
	mul.f32 	%f2250, %f2249, 0f3FFB14BE;
	sub.f32 	%f2251, %f2220, %f2222;
	sub.f32 	%f2252, %f2228, %f2226;
	mul.f32 	%f2253, %f2252, 0f3ED413CD;
	sub.f32 	%f2254, %f2251, %f2253;
	mul.f32 	%f2255, %f2254, 0f3FEC835E;
	fma.rn.f32 	%f2256, %f2251, 0f3ED413CD, %f2252;
	mul.f32 	%f2257, %f2256, 0f3FEC835E;
	// begin inline asm
	mov.u32 %r148, %laneid;
	// end inline asm
	shr.s32 	%r220, %r148, 31;
	shr.u32 	%r221, %r220, 29;
	add.s32 	%r222, %r148, %r221;
	and.b32  	%r223, %r222, 1073741816;
	sub.s32 	%r224, %r148, %r223;
	and.b32  	%r225, %r148, 1073741816;
	mad.lo.s32 	%r226, %r224, 33, %r225;
	shl.b32 	%r227, %r226, 2;
	add.s32 	%r228, %r194, %r227;
	bar.warp.sync 	-1;
	shl.b32 	%r229, %r148, 2;
	add.s32 	%r230, %r194, %r229;
	st.shared.f32 	[%r230], %f1970;
	st.shared.f32 	[%r230+132], %f1975;
	st.shared.f32 	[%r230+264], %f1982;
	st.shared.f32 	[%r230+396], %f1961;
	st.shared.f32 	[%r230+528], %f1968;
	st.shared.f32 	[%r230+660], %f1964;
	st.shared.f32 	[%r230+792], %f1984;
	st.shared.f32 	[%r230+924], %f1977;
	bar.warp.sync 	-1;
	ld.shared.f32 	%f2258, [%r228];
	ld.shared.f32 	%f2259, [%r228+4];
	ld.shared.f32 	%f2260, [%r228+8];
	ld.shared.f32 	%f2261, [%r228+12];
	ld.shared.f32 	%f2262, [%r228+16];
	ld.shared.f32 	%f2263, [%r228+20];
	ld.shared.f32 	%f2264, [%r228+24];
	ld.shared.f32 	%f2265, [%r228+28];
	bar.warp.sync 	-1;
	st.shared.f32 	[%r230], %f2009;
	st.shared.f32 	[%r230+132], %f2014;
	st.shared.f32 	[%r230+264], %f2021;
	st.shared.f32 	[%r230+396], %f2000;
	st.shared.f32 	[%r230+528], %f2007;
	st.shared.f32 	[%r230+660], %f2003;
	st.shared.f32 	[%r230+792], %f2023;
	st.shared.f32 	[%r230+924], %f2016;
	bar.warp.sync 	-1;
	ld.shared.f32 	%f2266, [%r228];
	ld.shared.f32 	%f2267, [%r228+4];
	ld.shared.f32 	%f2268, [%r228+8];
	ld.shared.f32 	%f2269, [%r228+12];
	ld.shared.f32 	%f2270, [%r228+16];
	ld.shared.f32 	%f2271, [%r228+20];
	ld.shared.f32 	%f2272, [%r228+24];
	ld.shared.f32 	%f2273, [%r228+28];
	bar.warp.sync 	-1;
	st.shared.f32 	[%r230], %f2048;
	st.shared.f32 	[%r230+132], %f2053;
	st.shared.f32 	[%r230+264], %f2060;
	st.shared.f32 	[%r230+396], %f2039;
	st.shared.f32 	[%r230+528], %f2046;
	st.shared.f32 	[%r230+660], %f2042;
	st.shared.f32 	[%r230+792], %f2062;
	st.shared.f32 	[%r230+924], %f2055;
	bar.warp.sync 	-1;
	ld.shared.f32 	%f2274, [%r228];
	ld.shared.f32 	%f2275, [%r228+4];
	ld.shared.f32 	%f2276, [%r228+8];
	ld.shared.f32 	%f2277, [%r228+12];
	ld.shared.f32 	%f2278, [%r228+16];
	ld.shared.f32 	%f2279, [%r228+20];
	ld.shared.f32 	%f2280, [%r228+24];
	ld.shared.f32 	%f2281, [%r228+28];
	bar.warp.sync 	-1;
	st.shared.f32 	[%r230], %f2087;
	st.shared.f32 	[%r230+132], %f2092;
	st.shared.f32 	[%r230+264], %f2099;
	st.shared.f32 	[%r230+396], %f2078;
	st.shared.f32 	[%r230+528], %f2085;
	st.shared.f32 	[%r230+660], %f2081;
	st.shared.f32 	[%r230+792], %f2101;
	st.shared.f32 	[%r230+924], %f2094;
	bar.warp.sync 	-1;
	ld.shared.f32 	%f2282, [%r228];
	ld.shared.f32 	%f2283, [%r228+4];
	ld.shared.f32 	%f2284, [%r228+8];
	ld.shared.f32 	%f2285, [%r228+12];
	ld.shared.f32 	%f2286, [%r228+16];
	ld.shared.f32 	%f2287, [%r228+20];
	ld.shared.f32 	%f2288, [%r228+24];
	ld.shared.f32 	%f2289, [%r228+28];
	bar.warp.sync 	-1;
	st.shared.f32 	[%r230], %f2126;
	st.shared.f32 	[%r230+132], %f2131;
	st.shared.f32 	[%r230+264], %f2138;
	st.shared.f32 	[%r230+396], %f2117;
	st.shared.f32 	[%r230+528], %f2124;
	st.shared.f32 	[%r230+660], %f2120;
	st.shared.f32 	[%r230+792], %f2140;
	st.shared.f32 	[%r230+924], %f2133;
	bar.warp.sync 	-1;
	ld.shared.f32 	%f2290, [%r228];
	ld.shared.f32 	%f2291, [%r228+4];
	ld.shared.f32 	%f2292, [%r228+8];
	ld.shared.f32 	%f2293, [%r228+12];
	ld.shared.f32 	%f2294, [%r228+16];
	ld.shared.f32 	%f2295, [%r228+20];
	ld.shared.f32 	%f2296, [%r228+24];
	ld.shared.f32 	%f2297, [%r228+28];
	bar.warp.sync 	-1;
	st.shared.f32 	[%r230], %f2165;
	st.shared.f32 	[%r230+132], %f2170;
	st.shared.f32 	[%r230+264], %f2177;
	st.shared.f32 	[%r230+396], %f2156;
	st.shared.f32 	[%r230+528], %f2163;
	st.shared.f32 	[%r230+660], %f2159;
	st.shared.f32 	[%r230+792], %f2179;
	st.shared.f32 	[%r230+924], %f2172;
	bar.warp.sync 	-1;
	ld.shared.f32 	%f2298, [%r228];
	ld.shared.f32 	%f2299, [%r228+4];
	ld.shared.f32 	%f2300, [%r228+8];
	ld.shared.f32 	%f2301, [%r228+12];
	ld.shared.f32 	%f2302, [%r228+16];
	ld.shared.f32 	%f2303, [%r228+20];
	ld.shared.f32 	%f2304, [%r228+24];
	ld.shared.f32 	%f2305, [%r228+28];
	bar.warp.sync 	-1;
	st.shared.f32 	[%r230], %f2204;
	st.shared.f32 	[%r230+132], %f2209;
	st.shared.f32 	[%r230+264], %f2216;
	st.shared.f32 	[%r230+396], %f2195;
	st.shared.f32 	[%r230+528], %f2202;
	st.shared.f32 	[%r230+660], %f2198;
	st.shared.f32 	[%r230+792], %f2218;
	st.shared.f32 	[%r230+924], %f2211;
	bar.warp.sync 	-1;
	ld.shared.f32 	%f2306, [%r228];
	ld.shared.f32 	%f2307, [%r228+4];
	ld.shared.f32 	%f2308, [%r228+8];
	ld.shared.f32 	%f2309, [%r228+12];
	ld.shared.f32 	%f2310, [%r228+16];
	ld.shared.f32 	%f2311, [%r228+20];
	ld.shared.f32 	%f2312, [%r228+24];
	ld.shared.f32 	%f2313, [%r228+28];
	bar.warp.sync 	-1;
	st.shared.f32 	[%r230], %f2243;
	st.shared.f32 	[%r230+132], %f2248;
	st.shared.f32 	[%r230+264], %f2255;
	st.shared.f32 	[%r230+396], %f2234;
	st.shared.f32 	[%r230+528], %f2241;
	st.shared.f32 	[%r230+660], %f2237;
	st.shared.f32 	[%r230+792], %f2257;
	st.shared.f32 	[%r230+924], %f2250;
	bar.warp.sync 	-1;
	ld.shared.f32 	%f2314, [%r228];
	ld.shared.f32 	%f2315, [%r228+4];
	ld.shared.f32 	%f2316, [%r228+8];
	ld.shared.f32 	%f2317, [%r228+12];
	ld.shared.f32 	%f2318, [%r228+16];
	ld.shared.f32 	%f2319, [%r228+20];
	ld.shared.f32 	%f2320, [%r228+24];
	ld.shared.f32 	%f2321, [%r228+28];
	sub.f32 	%f2322, %f2258, %f2314;
	add.f32 	%f2323, %f2258, %f2314;
	sub.f32 	%f2324, %f2290, %f2282;
	add.f32 	%f2325, %f2290, %f2282;
	sub.f32 	%f2326, %f2274, %f2298;
	sub.f32 	%f2327, %f2266, %f2306;
	add.f32 	%f2328, %f2326, %f2327;
	add.f32 	%f2329, %f2266, %f2306;
	sub.f32 	%f2330, %f2326, %f2327;
	add.f32 	%f2331, %f2274, %f2298;
	mul.f32 	%f2332, %f2328, 0f3F3504F3;
	sub.f32 	%f2333, %f2322, %f2332;
	mul.f32 	%f2334, %f2330, 0f3F3504F3;
	sub.f32 	%f2335, %f2324, %f2334;
	fma.rn.f32 	%f2336, %f2335, 0f3F2B0DC1, %f2333;
	mul.f32 	%f2337, %f2336, 0f3FD4DB31;
	mul.f32 	%f2338, %f2333, 0f3F2B0DC1;
	sub.f32 	%f2339, %f2335, %f2338;
	mul.f32 	%f2340, %f2339, 0fBFD4DB31;
	add.f32 	%f2341, %f2323, %f2325;
	add.f32 	%f2342, %f2331, %f2329;
	sub.f32 	%f2343, %f2341, %f2342;
	mul.f32 	%f2344, %f2343, 0f3FB504F3;
	add.f32 	%f2345, %f2341, %f2342;
	mul.f32 	%f2346, %f2345, 0f3FB504F3;
	add.f32 	%f2347, %f2322, %f2332;
	add.f32 	%f2348, %f2324, %f2334;
	mul.f32 	%f2349, %f2348, 0f3E4BAFAF;
	sub.f32 	%f2350, %f2347, %f2349;
	mul.f32 	%f2351, %f2350, 0f3FFB14BE;
	fma.rn.f32 	%f2352, %f2347, 0f3E4BAFAF, %f2348;
	mul.f32 	%f2353, %f2352, 0f3FFB14BE;
	sub.f32 	%f2354, %f2323, %f2325;
	sub.f32 	%f2355, %f2331, %f2329;
	mul.f32 	%f2356, %f2355, 0f3ED413CD;
	sub.f32 	%f2357, %f2354, %f2356;
	mul.f32 	%f2358, %f2357, 0f3FEC835E;
	fma.rn.f32 	%f2359, %f2354, 0f3ED413CD, %f2355;
	mul.f32 	%f2360, %f2359, 0f3FEC835E;
	sub.f32 	%f2361, %f2259, %f2315;
	add.f32 	%f2362, %f2259, %f2315;
	sub.f32 	%f2363, %f2291, %f2283;
	add.f32 	%f2364, %f2291, %f2283;
	sub.f32 	%f2365, %f2275, %f2299;
	sub.f32 	%f2366, %f2267, %f2307;
	add.f32 	%f2367, %f2365, %f2366;
	add.f32 	%f2368, %f2267, %f2307;
	sub.f32 	%f2369, %f2365, %f2366;
	add.f32 	%f2370, %f2275, %f2299;
	mul.f32 	%f2371, %f2367, 0f3F3504F3;
	sub.f32 	%f2372, %f2361, %f2371;
	mul.f32 	%f2373, %f2369, 0f3F3504F3;
	sub.f32 	%f2374, %f2363, %f2373;
	fma.rn.f32 	%f2375, %f2374, 0f3F2B0DC1, %f2372;
	mul.f32 	%f2376, %f2375, 0f3FD4DB31;
	mul.f32 	%f2377, %f2372, 0f3F2B0DC1;
	sub.f32 	%f2378, %f2374, %f2377;
	mul.f32 	%f2379, %f2378, 0fBFD4DB31;
	add.f32 	%f2380, %f2362, %f2364;
	add.f32 	%f2381, %f2370, %f2368;
	sub.f32 	%f2382, %f2380, %f2381;
	mul.f32 	%f2383, %f2382, 0f3FB504F3;
	add.f32 	%f2384, %f2380, %f2381;
	mul.f32 	%f2385, %f2384, 0f3FB504F3;
	add.f32 	%f2386, %f2361, %f2371;
	add.f32 	%f2387, %f2363, %f2373;
	mul.f32 	%f2388, %f2387, 0f3E4BAFAF;
	sub.f32 	%f2389, %f2386, %f2388;
	mul.f32 	%f2390, %f2389, 0f3FFB14BE;
	fma.rn.f32 	%f2391, %f2386, 0f3E4BAFAF, %f2387;
	mul.f32 	%f2392, %f2391, 0f3FFB14BE;
	sub.f32 	%f2393, %f2362, %f2364;
	sub.f32 	%f2394, %f2370, %f2368;
	mul.f32 	%f2395, %f2394, 0f3ED413CD;
	sub.f32 	%f2396, %f2393, %f2395;
	mul.f32 	%f2397, %f2396, 0f3FEC835E;
	fma.rn.f32 	%f2398, %f2393, 0f3ED413CD, %f2394;
	mul.f32 	%f2399, %f2398, 0f3FEC835E;
	sub.f32 	%f2400, %f2260, %f2316;
	add.f32 	%f2401, %f2260, %f2316;
	sub.f32 	%f2402, %f2292, %f2284;
	add.f32 	%f2403, %f2292, %f2284;
	sub.f32 	%f2404, %f2276, %f2300;
	sub.f32 	%f2405, %f2268, %f2308;
	add.f32 	%f2406, %f2404, %f2405;
	add.f32 	%f2407, %f2268, %f2308;
	sub.f32 	%f2408, %f2404, %f2405;
	add.f32 	%f2409, %f2276, %f2300;
	mul.f32 	%f2410, %f2406, 0f3F3504F3;
	sub.f32 	%f2411, %f2400, %f2410;
	mul.f32 	%f2412, %f2408, 0f3F3504F3;
	sub.f32 	%f2413, %f2402, %f2412;
	fma.rn.f32 	%f2414, %f2413, 0f3F2B0DC1, %f2411;
	mul.f32 	%f2415, %f2414, 0f3FD4DB31;
	mul.f32 	%f2416, %f2411, 0f3F2B0DC1;
	sub.f32 	%f2417, %f2413, %f2416;
	mul.f32 	%f2418, %f2417, 0fBFD4DB31;
	add.f32 	%f2419, %f2401, %f2403;
	add.f32 	%f2420, %f2409, %f2407;
	sub.f32 	%f2421, %f2419, %f2420;
	mul.f32 	%f2422, %f2421, 0f3FB504F3;
	add.f32 	%f2423, %f2419, %f2420;
	mul.f32 	%f2424, %f2423, 0f3FB504F3;
	add.f32 	%f2425, %f2400, %f2410;
	add.f32 	%f2426, %f2402, %f2412;
	mul.f32 	%f2427, %f2426, 0f3E4BAFAF;
	sub.f32 	%f2428, %f2425, %f2427;
	mul.f32 	%f2429, %f2428, 0f3FFB14BE;
	fma.rn.f32 	%f2430, %f2425, 0f3E4BAFAF, %f2426;
	mul.f32 	%f2431, %f2430, 0f3FFB14BE;
	sub.f32 	%f2432, %f2401, %f2403;
	sub.f32 	%f2433, %f2409, %f2407;
	mul.f32 	%f2434, %f2433, 0f3ED413CD;
	sub.f32 	%f2435, %f2432, %f2434;
	mul.f32 	%f2436, %f2435, 0f3FEC835E;
	fma.rn.f32 	%f2437, %f2432, 0f3ED413CD, %f2433;
	mul.f32 	%f2438, %f2437, 0f3FEC835E;
	sub.f32 	%f2439, %f2261, %f2317;
	add.f32 	%f2440, %f2261, %f2317;
	sub.f32 	%f2441, %f2293, %f2285;
	add.f32 	%f2442, %f2293, %f2285;
	sub.f32 	%f2443, %f2277, %f2301;
	sub.f32 	%f2444, %f2269, %f2309;
	add.f32 	%f2445, %f2443, %f2444;
	add.f32 	%f2446, %f2269, %f2309;
	sub.f32 	%f2447, %f2443, %f2444;
	add.f32 	%f2448, %f2277, %f2301;
	mul.f32 	%f2449, %f2445, 0f3F3504F3;
	sub.f32 	%f2450, %f2439, %f2449;
	mul.f32 	%f2451, %f2447, 0f3F3504F3;
	sub.f32 	%f2452, %f2441, %f2451;
	fma.rn.f32 	%f2453, %f2452, 0f3F2B0DC1, %f2450;
	mul.f32 	%f2454, %f2453, 0f3FD4DB31;
	mul.f32 	%f2455, %f2450, 0f3F2B0DC1;
	sub.f32 	%f2456, %f2452, %f2455;
	mul.f32 	%f2457, %f2456, 0fBFD4DB31;
	add.f32 	%f2458, %f2440, %f2442;
	add.f32 	%f2459, %f2448, %f2446;
	sub.f32 	%f2460, %f2458, %f2459;
	mul.f32 	%f2461, %f2460, 0f3FB504F3;
	add.f32 	%f2462, %f2458, %f2459;
	mul.f32 	%f2463, %f2462, 0f3FB504F3;
	add.f32 	%f2464, %f2439, %f2449;
	add.f32 	%f2465, %f2441, %f2451;
	mul.f32 	%f2466, %f2465, 0f3E4BAFAF;
	sub.f32 	%f2467, %f2464, %f2466;
	mul.f32 	%f2468, %f2467, 0f3FFB14BE;
	fma.rn.f32 	%f2469, %f2464, 0f3E4BAFAF, %f2465;
	mul.f32 	%f2470, %f2469, 0f3FFB14BE;
	sub.f32 	%f2471, %f2440, %f2442;
	sub.f32 	%f2472, %f2448, %f2446;
	mul.f32 	%f2473, %f2472, 0f3ED413CD;
	sub.f32 	%f2474, %f2471, %f2473;
	mul.f32 	%f2475, %f2474, 0f3FEC835E;
	fma.rn.f32 	%f2476, %f2471, 0f3ED413CD, %f2472;
	mul.f32 	%f2477, %f2476, 0f3FEC835E;
	sub.f32 	%f2478, %f2262, %f2318;
	add.f32 	%f2479, %f2262, %f2318;
	sub.f32 	%f2480, %f2294, %f2286;
	add.f32 	%f2481, %f2294, %f2286;
	sub.f32 	%f2482, %f2278, %f2302;
	sub.f32 	%f2483, %f2270, %f2310;
	add.f32 	%f2484, %f2482, %f2483;
	add.f32 	%f2485, %f2270, %f2310;
	sub.f32 	%f2486, %f2482, %f2483;
	add.f32 	%f2487, %f2278, %f2302;
	mul.f32 	%f2488, %f2484, 0f3F3504F3;
	sub.f32 	%f2489, %f2478, %f2488;
	mul.f32 	%f2490, %f2486, 0f3F3504F3;
	sub.f32 	%f2491, %f2480, %f2490;
	fma.rn.f32 	%f2492, %f2491, 0f3F2B0DC1, %f2489;
	mul.f32 	%f2493, %f2492, 0f3FD4DB31;
	mul.f32 	%f2494, %f2489, 0f3F2B0DC1;
	sub.f32 	%f2495, %f2491, %f2494;
	mul.f32 	%f2496, %f2495, 0fBFD4DB31;
	add.f32 	%f2497, %f2479, %f2481;
	add.f32 	%f2498, %f2487, %f2485;
	sub.f32 	%f2499, %f2497, %f2498;
	mul.f32 	%f2500, %f2499, 0f3FB504F3;
	add.f32 	%f2501, %f2497, %f2498;
	mul.f32 	%f2502, %f2501, 0f3FB504F3;
	add.f32 	%f2503, %f2478, %f2488;
	add.f32 	%f2504, %f2480, %f2490;
	mul.f32 	%f2505, %f2504, 0f3E4BAFAF;
	sub.f32 	%f2506, %f2503, %f2505;
	mul.f32 	%f2507, %f2506, 0f3FFB14BE;
	fma.rn.f32 	%f2508, %f2503, 0f3E4BAFAF, %f2504;
	mul.f32 	%f2509, %f2508, 0f3FFB14BE;
	sub.f32 	%f2510, %f2479, %f2481;
	sub.f32 	%f2511, %f2487, %f2485;
	mul.f32 	%f2512, %f2511, 0f3ED413CD;
	sub.f32 	%f2513, %f2510, %f2512;
	mul.f32 	%f2514, %f2513, 0f3FEC835E;
	fma.rn.f32 	%f2515, %f2510, 0f3ED413CD, %f2511;
	mul.f32 	%f2516, %f2515, 0f3FEC835E;
	sub.f32 	%f2517, %f2263, %f2319;
	add.f32 	%f2518, %f2263, %f2319;
	sub.f32 	%f2519, %f2295, %f2287;
	add.f32 	%f2520, %f2295, %f2287;
	sub.f32 	%f2521, %f2279, %f2303;
	sub.f32 	%f2522, %f2271, %f2311;
	add.f32 	%f2523, %f2521, %f2522;
	add.f32 	%f2524, %f2271, %f2311;
	sub.f32 	%f2525, %f2521, %f2522;
	add.f32 	%f2526, %f2279, %f2303;
	mul.f32 	%f2527, %f2523, 0f3F3504F3;
	sub.f32 	%f2528, %f2517, %f2527;
	mul.f32 	%f2529, %f2525, 0f3F3504F3;
	sub.f32 	%f2530, %f2519, %f2529;
	fma.rn.f32 	%f2531, %f2530, 0f3F2B0DC1, %f2528;
	mul.f32 	%f2532, %f2531, 0f3FD4DB31;
	mul.f32 	%f2533, %f2528, 0f3F2B0DC1;
	sub.f32 	%f2534, %f2530, %f2533;
	mul.f32 	%f2535, %f2534, 0fBFD4DB31;
	add.f32 	%f2536, %f2518, %f2520;
	add.f32 	%f2537, %f2526, %f2524;
	sub.f32 	%f2538, %f2536, %f2537;
	mul.f32 	%f2539, %f2538, 0f3FB504F3;
	add.f32 	%f2540, %f2536, %f2537;
	mul.f32 	%f2541, %f2540, 0f3FB504F3;
	add.f32 	%f2542, %f2517, %f2527;
	add.f32 	%f2543, %f2519, %f2529;
	mul.f32 	%f2544, %f2543, 0f3E4BAFAF;
	sub.f32 	%f2545, %f2542, %f2544;
	mul.f32 	%f2546, %f2545, 0f3FFB14BE;
	fma.rn.f32 	%f2547, %f2542, 0f3E4BAFAF, %f2543;
	mul.f32 	%f2548, %f2547, 0f3FFB14BE;
	sub.f32 	%f2549, %f2518, %f2520;
	sub.f32 	%f2550, %f2526, %f2524;
	mul.f32 	%f2551, %f2550, 0f3ED413CD;
	sub.f32 	%f2552, %f2549, %f2551;
	mul.f32 	%f2553, %f2552, 0f3FEC835E;
	fma.rn.f32 	%f2554, %f2549, 0f3ED413CD, %f2550;
	mul.f32 	%f2555, %f2554, 0f3FEC835E;
	sub.f32 	%f2556, %f2264, %f2320;
	add.f32 	%f2557, %f2264, %f2320;
	sub.f32 	%f2558, %f2296, %f2288;
	add.f32 	%f2559, %f2296, %f2288;
	sub.f32 	%f2560, %f2280, %f2304;
	sub.f32 	%f2561, %f2272, %f2312;
	add.f32 	%f2562, %f2560, %f2561;
	add.f32 	%f2563, %f2272, %f2312;
	sub.f32 	%f2564, %f2560, %f2561;
	add.f32 	%f2565, %f2280, %f2304;
	mul.f32 	%f2566, %f2562, 0f3F3504F3;
	sub.f32 	%f2567, %f2556, %f2566;
	mul.f32 	%f2568, %f2564, 0f3F3504F3;
	sub.f32 	%f2569, %f2558, %f2568;
	fma.rn.f32 	%f2570, %f2569, 0f3F2B0DC1, %f2567;
	mul.f32 	%f2571, %f2570, 0f3FD4DB31;
	mul.f32 	%f2572, %f2567, 0f3F2B0DC1;
	sub.f32 	%f2573, %f2569, %f2572;
	mul.f32 	%f2574, %f2573, 0fBFD4DB31;
	add.f32 	%f2575, %f2557, %f2559;
	add.f32 	%f2576, %f2565, %f2563;
	sub.f32 	%f2577, %f2575, %f2576;
	mul.f32 	%f2578, %f2577, 0f3FB504F3;
	add.f32 	%f2579, %f2575, %f2576;
	mul.f32 	%f2580, %f2579, 0f3FB504F3;
	add.f32 	%f2581, %f2556, %f2566;
	add.f32 	%f2582, %f2558, %f2568;
	mul.f32 	%f2583, %f2582, 0f3E4BAFAF;
	sub.f32 	%f2584, %f2581, %f2583;
	mul.f32 	%f2585, %f2584, 0f3FFB14BE;
	fma.rn.f32 	%f2586, %f2581, 0f3E4BAFAF, %f2582;
	mul.f32 	%f2587, %f2586, 0f3FFB14BE;
	sub.f32 	%f2588, %f2557, %f2559;
	sub.f32 	%f2589, %f2565, %f2563;
	mul.f32 	%f2590, %f2589, 0f3ED413CD;
	sub.f32 	%f2591, %f2588, %f2590;
	mul.f32 	%f2592, %f2591, 0f3FEC835E;
	fma.rn.f32 	%f2593, %f2588, 0f3ED413CD, %f2589;
	mul.f32 	%f2594, %f2593, 0f3FEC835E;
	sub.f32 	%f2595, %f2265, %f2321;
	add.f32 	%f2596, %f2265, %f2321;
	sub.f32 	%f2597, %f2297, %f2289;
	add.f32 	%f2598, %f2297, %f2289;
	sub.f32 	%f2599, %f2281, %f2305;
	sub.f32 	%f2600, %f2273, %f2313;
	add.f32 	%f2601, %f2599, %f2600;
	add.f32 	%f2602, %f2273, %f2313;
	sub.f32 	%f2603, %f2599, %f2600;
	add.f32 	%f2604, %f2281, %f2305;
	mul.f32 	%f2605, %f2601, 0f3F3504F3;
	sub.f32 	%f2606, %f2595, %f2605;
	mul.f32 	%f2607, %f2603, 0f3F3504F3;
	sub.f32 	%f2608, %f2597, %f2607;
	fma.rn.f32 	%f2609, %f2608, 0f3F2B0DC1, %f2606;
	mul.f32 	%f2610, %f2609, 0f3FD4DB31;
	mul.f32 	%f2611, %f2606, 0f3F2B0DC1;
	sub.f32 	%f2612, %f2608, %f2611;
	mul.f32 	%f2613, %f2612, 0fBFD4DB31;
	add.f32 	%f2614, %f2596, %f2598;
	add.f32 	%f2615, %f2604, %f2602;
	sub.f32 	%f2616, %f2614, %f2615;
	mul.f32 	%f2617, %f2616, 0f3FB504F3;
	add.f32 	%f2618, %f2614, %f2615;
	mul.f32 	%f2619, %f2618, 0f3FB504F3;
	add.f32 	%f2620, %f2595, %f2605;
	add.f32 	%f2621, %f2597, %f2607;
	mul.f32 	%f2622, %f2621, 0f3E4BAFAF;
	sub.f32 	%f2623, %f2620, %f2622;
	mul.f32 	%f2624, %f2623, 0f3FFB14BE;
	fma.rn.f32 	%f2625, %f2620, 0f3E4BAFAF, %f2621;
	mul.f32 	%f2626, %f2625, 0f3FFB14BE;
	sub.f32 	%f2627, %f2596, %f2598;
	sub.f32 	%f2628, %f2604, %f2602;
	mul.f32 	%f2629, %f2628, 0f3ED413CD;
	sub.f32 	%f2630, %f2627, %f2629;
	mul.f32 	%f2631, %f2630, 0f3FEC835E;
	fma.rn.f32 	%f2632, %f2627, 0f3ED413CD, %f2628;
	mul.f32 	%f2633, %f2632, 0f3FEC835E;
	// begin inline asm
	mov.u32 %r149, %laneid;
	// end inline asm
	mul.f32 	%f2634, %f12225, %f12225;
	and.b32  	%r231, %r149, 7;
	setp.eq.s32 	%p76, %r231, 0;
	mul.f32 	%f2635, %f2346, %f2346;
	add.f32 	%f2636, %f2634, %f2635;
	div.rn.f32 	%f2637, %f2635, %f2636;
	selp.f32 	%f2638, 0f3F800000, %f2637, %p76;
	mul.f32 	%f2639, %f1282, %f2638;
	fma.rn.f32 	%f2640, %f2638, %f2638, 0f00000000;
	mul.f32 	%f2641, %f2639, 0f39800000;
	mul.f32 	%f2642, %f2385, %f2385;
	add.f32 	%f2643, %f2634, %f2642;
	div.rn.f32 	%f2644, %f2642, %f2643;
	mul.f32 	%f2645, %f1321, %f2644;
	fma.rn.f32 	%f2646, %f2644, %f2644, %f2640;
	mul.f32 	%f2647, %f2645, 0f39800000;
	mul.f32 	%f2648, %f2424, %f2424;
	add.f32 	%f2649, %f2634, %f2648;
	div.rn.f32 	%f2650, %f2648, %f2649;
	mul.f32 	%f2651, %f1360, %f2650;
	fma.rn.f32 	%f2652, %f2650, %f2650, %f2646;
	mul.f32 	%f2653, %f2651, 0f39800000;
	mul.f32 	%f2654, %f2463, %f2463;
	add.f32 	%f2655, %f2634, %f2654;
	div.rn.f32 	%f2656, %f2654, %f2655;
	mul.f32 	%f2657, %f1399, %f2656;
	fma.rn.f32 	%f2658, %f2656, %f2656, %f2652;
	mul.f32 	%f2659, %f2657, 0f39800000;
	mul.f32 	%f2660, %f2502, %f2502;
	add.f32 	%f2661, %f2634, %f2660;
	div.rn.f32 	%f2662, %f2660, %f2661;
	mul.f32 	%f2663, %f1438, %f2662;
	fma.rn.f32 	%f2664, %f2662, %f2662, %f2658;
	mul.f32 	%f2665, %f2663, 0f39800000;
	mul.f32 	%f2666, %f2541, %f2541;
	add.f32 	%f2667, %f2634, %f2666;
	div.rn.f32 	%f2668, %f2666, %f2667;
	mul.f32 	%f2669, %f1477, %f2668;
	fma.rn.f32 	%f2670, %f2668, %f2668, %f2664;
	mul.f32 	%f2671, %f2669, 0f39800000;
	mul.f32 	%f2672, %f2580, %f2580;
	add.f32 	%f2673, %f2634, %f2672;
	div.rn.f32 	%f2674, %f2672, %f2673;
	mul.f32 	%f2675, %f1516, %f2674;
	fma.rn.f32 	%f2676, %f2674, %f2674, %f2670;
	mul.f32 	%f2677, %f2675, 0f39800000;
	mul.f32 	%f2678, %f2619, %f2619;
	add.f32 	%f2679, %f2634, %f2678;
	div.rn.f32 	%f2680, %f2678, %f2679;
	mul.f32 	%f2681, %f1555, %f2680;
	fma.rn.f32 	%f2682, %f2680, %f2680, %f2676;
	mul.f32 	%f2683, %f2681, 0f39800000;
	mul.f32 	%f2684, %f2351, %f2351;
	add.f32 	%f2685, %f2634, %f2684;
	div.rn.f32 	%f2686, %f2684, %f2685;
	mul.f32 	%f2687, %f1287, %f2686;
	fma.rn.f32 	%f2688, %f2686, %f2686, %f2682;
	mul.f32 	%f2689, %f2687, 0f39800000;
	mul.f32 	%f2690, %f2390, %f2390;
	add.f32 	%f2691, %f2634, %f2690;
	div.rn.f32 	%f2692, %f2690, %f2691;
	mul.f32 	%f2693, %f1326, %f2692;
	fma.rn.f32 	%f2694, %f2692, %f2692, %f2688;
	mul.f32 	%f2695, %f2693, 0f39800000;
	mul.f32 	%f2696, %f2429, %f2429;
	add.f32 	%f2697, %f2634, %f2696;
	div.rn.f32 	%f2698, %f2696, %f2697;
	mul.f32 	%f2699, %f1365, %f2698;
	fma.rn.f32 	%f2700, %f2698, %f2698, %f2694;
	mul.f32 	%f2701, %f2699, 0f39800000;
	mul.f32 	%f2702, %f2468, %f2468;
	add.f32 	%f2703, %f2634, %f2702;
	div.rn.f32 	%f2704, %f2702, %f2703;
	mul.f32 	%f2705, %f1404, %f2704;
	fma.rn.f32 	%f2706, %f2704, %f2704, %f2700;
	mul.f32 	%f2707, %f2705, 0f39800000;
	mul.f32 	%f2708, %f2507, %f2507;
	add.f32 	%f2709, %f2634, %f2708;
	div.rn.f32 	%f2710, %f2708, %f2709;
	mul.f32 	%f2711, %f1443, %f2710;
	fma.rn.f32 	%f2712, %f2710, %f2710, %f2706;
	mul.f32 	%f2713, %f2711, 0f39800000;
	mul.f32 	%f2714, %f2546, %f2546;
	add.f32 	%f2715, %f2634, %f2714;
	div.rn.f32 	%f2716, %f2714, %f2715;
	mul.f32 	%f2717, %f1482, %f2716;
	fma.rn.f32 	%f2718, %f2716, %f2716, %f2712;
	mul.f32 	%f2719, %f2717, 0f39800000;
	mul.f32 	%f2720, %f2585, %f2585;
	add.f32 	%f2721, %f2634, %f2720;
	div.rn.f32 	%f2722, %f2720, %f2721;
	mul.f32 	%f2723, %f1521, %f2722;
	fma.rn.f32 	%f2724, %f2722, %f2722, %f2718;
	mul.f32 	%f2725, %f2723, 0f39800000;
	mul.f32 	%f2726, %f2624, %f2624;
	add.f32 	%f2727, %f2634, %f2726;
	div.rn.f32 	%f2728, %f2726, %f2727;
	mul.f32 	%f2729, %f1560, %f2728;
	fma.rn.f32 	%f2730, %f2728, %f2728, %f2724;
	mul.f32 	%f2731, %f2729, 0f39800000;
	mul.f32 	%f2732, %f2358, %f2358;
	add.f32 	%f2733, %f2634, %f2732;
	div.rn.f32 	%f2734, %f2732, %f2733;
	mul.f32 	%f2735, %f1294, %f2734;
	fma.rn.f32 	%f2736, %f2734, %f2734, %f2730;
	mul.f32 	%f2737, %f2735, 0f39800000;
	mul.f32 	%f2738, %f2397, %f2397;
	add.f32 	%f2739, %f2634, %f2738;
	div.rn.f32 	%f2740, %f2738, %f2739;
	mul.f32 	%f2741, %f1333, %f2740;
	fma.rn.f32 	%f2742, %f2740, %f2740, %f2736;
	mul.f32 	%f2743, %f2741, 0f39800000;
	mul.f32 	%f2744, %f2436, %f2436;
	add.f32 	%f2745, %f2634, %f2744;
	div.rn.f32 	%f2746, %f2744, %f2745;
	mul.f32 	%f2747, %f1372, %f2746;
	fma.rn.f32 	%f2748, %f2746, %f2746, %f2742;
	mul.f32 	%f2749, %f2747, 0f39800000;
	mul.f32 	%f2750, %f2475, %f2475;
	add.f32 	%f2751, %f2634, %f2750;
	div.rn.f32 	%f2752, %f2750, %f2751;
	mul.f32 	%f2753, %f1411, %f2752;
	fma.rn.f32 	%f2754, %f2752, %f2752, %f2748;
	mul.f32 	%f2755, %f2753, 0f39800000;
	mul.f32 	%f2756, %f2514, %f2514;
	add.f32 	%f2757, %f2634, %f2756;
	div.rn.f32 	%f2758, %f2756, %f2757;
	mul.f32 	%f2759, %f1450, %f2758;
	fma.rn.f32 	%f2760, %f2758, %f2758, %f2754;
	mul.f32 	%f2761, %f2759, 0f39800000;
	mul.f32 	%f2762, %f2553, %f2553;
	add.f32 	%f2763, %f2634, %f2762;
	div.rn.f32 	%f2764, %f2762, %f2763;
	mul.f32 	%f2765, %f1489, %f2764;
	fma.rn.f32 	%f2766, %f2764, %f2764, %f2760;
	mul.f32 	%f2767, %f2765, 0f39800000;
	mul.f32 	%f2768, %f2592, %f2592;
	add.f32 	%f2769, %f2634, %f2768;
	div.rn.f32 	%f2770, %f2768, %f2769;
	mul.f32 	%f2771, %f1528, %f2770;
	fma.rn.f32 	%f2772, %f2770, %f2770, %f2766;
	mul.f32 	%f2773, %f2771, 0f39800000;
	mul.f32 	%f2774, %f2631, %f2631;
	add.f32 	%f2775, %f2634, %f2774;
	div.rn.f32 	%f2776, %f2774, %f2775;
	mul.f32 	%f2777, %f1567, %f2776;
	fma.rn.f32 	%f2778, %f2776, %f2776, %f2772;
	mul.f32 	%f2779, %f2777, 0f39800000;
	mul.f32 	%f2780, %f2337, %f2337;
	add.f32 	%f2781, %f2634, %f2780;
	div.rn.f32 	%f2782, %f2780, %f2781;
	mul.f32 	%f2783, %f1273, %f2782;
	fma.rn.f32 	%f2784, %f2782, %f2782, %f2778;
	mul.f32 	%f2785, %f2783, 0f39800000;
	mul.f32 	%f2786, %f2376, %f2376;
	add.f32 	%f2787, %f2634, %f2786;
	div.rn.f32 	%f2788, %f2786, %f2787;
	mul.f32 	%f2789, %f1312, %f2788;
	fma.rn.f32 	%f2790, %f2788, %f2788, %f2784;
	mul.f32 	%f2791, %f2789, 0f39800000;
	mul.f32 	%f2792, %f2415, %f2415;
	add.f32 	%f2793, %f2634, %f2792;
	div.rn.f32 	%f2794, %f2792, %f2793;
	mul.f32 	%f2795, %f1351, %f2794;
	fma.rn.f32 	%f2796, %f2794, %f2794, %f2790;
	mul.f32 	%f2797, %f2795, 0f39800000;
	mul.f32 	%f2798, %f2454, %f2454;
	add.f32 	%f2799, %f2634, %f2798;
	div.rn.f32 	%f2800, %f2798, %f2799;
	mul.f32 	%f2801, %f1390, %f2800;
	fma.rn.f32 	%f2802, %f2800, %f2800, %f2796;
	mul.f32 	%f2803, %f2801, 0f39800000;
	mul.f32 	%f2804, %f2493, %f2493;
	add.f32 	%f2805, %f2634, %f2804;
	div.rn.f32 	%f2806, %f2804, %f2805;
	mul.f32 	%f2807, %f1429, %f2806;
	fma.rn.f32 	%f2808, %f2806, %f2806, %f2802;
	mul.f32 	%f2809, %f2807, 0f39800000;
	mul.f32 	%f2810, %f2532, %f2532;
	add.f32 	%f2811, %f2634, %f2810;
	div.rn.f32 	%f2812, %f2810, %f2811;
	mul.f32 	%f2813, %f1468, %f2812;
	fma.rn.f32 	%f2814, %f2812, %f2812, %f2808;
	mul.f32 	%f2815, %f2813, 0f39800000;
	mul.f32 	%f2816, %f2571, %f2571;
	add.f32 	%f2817, %f2634, %f2816;
	div.rn.f32 	%f2818, %f2816, %f2817;
	mul.f32 	%f2819, %f1507, %f2818;
	fma.rn.f32 	%f2820, %f2818, %f2818, %f2814;
	mul.f32 	%f2821, %f2819, 0f39800000;
	mul.f32 	%f2822, %f2610, %f2610;
	add.f32 	%f2823, %f2634, %f2822;
	div.rn.f32 	%f2824, %f2822, %f2823;
	mul.f32 	%f2825, %f1546, %f2824;
	fma.rn.f32 	%f2826, %f2824, %f2824, %f2820;
	mul.f32 	%f2827, %f2825, 0f39800000;
	mul.f32 	%f2828, %f2344, %f2344;
	add.f32 	%f2829, %f2634, %f2828;
	div.rn.f32 	%f2830, %f2828, %f2829;
	mul.f32 	%f2831, %f1280, %f2830;
	fma.rn.f32 	%f2832, %f2830, %f2830, %f2826;
	mul.f32 	%f2833, %f2831, 0f39800000;
	mul.f32 	%f2834, %f2383, %f2383;
	add.f32 	%f2835, %f2634, %f2834;
	div.rn.f32 	%f2836, %f2834, %f2835;
	mul.f32 	%f2837, %f1319, %f2836;
	fma.rn.f32 	%f2838, %f2836, %f2836, %f2832;
	mul.f32 	%f2839, %f2837, 0f39800000;
	mul.f32 	%f2840, %f2422, %f2422;
	add.f32 	%f2841, %f2634, %f2840;
	div.rn.f32 	%f2842, %f2840, %f2841;
	mul.f32 	%f2843, %f1358, %f2842;
	fma.rn.f32 	%f2844, %f2842, %f2842, %f2838;
	mul.f32 	%f2845, %f2843, 0f39800000;
	mul.f32 	%f2846, %f2461, %f2461;
	add.f32 	%f2847, %f2634, %f2846;
	div.rn.f32 	%f2848, %f2846, %f2847;
	mul.f32 	%f2849, %f1397, %f2848;
	fma.rn.f32 	%f2850, %f2848, %f2848, %f2844;
	mul.f32 	%f2851, %f2849, 0f39800000;
	mul.f32 	%f2852, %f2500, %f2500;
	add.f32 	%f2853, %f2634, %f2852;
	div.rn.f32 	%f2854, %f2852, %f2853;
	mul.f32 	%f2855, %f1436, %f2854;
	fma.rn.f32 	%f2856, %f2854, %f2854, %f2850;
	mul.f32 	%f2857, %f2855, 0f39800000;
	mul.f32 	%f2858, %f2539, %f2539;
	add.f32 	%f2859, %f2634, %f2858;
	div.rn.f32 	%f2860, %f2858, %f2859;
	mul.f32 	%f2861, %f1475, %f2860;
	fma.rn.f32 	%f2862, %f2860, %f2860, %f2856;
	mul.f32 	%f2863, %f2861, 0f39800000;
	mul.f32 	%f2864, %f2578, %f2578;
	add.f32 	%f2865, %f2634, %f2864;
	div.rn.f32 	%f2866, %f2864, %f2865;
	mul.f32 	%f2867, %f1514, %f2866;
	fma.rn.f32 	%f2868, %f2866, %f2866, %f2862;
	mul.f32 	%f2869, %f2867, 0f39800000;
	mul.f32 	%f2870, %f2617, %f2617;
	add.f32 	%f2871, %f2634, %f2870;
	div.rn.f32 	%f2872, %f2870, %f2871;
	mul.f32 	%f2873, %f1553, %f2872;
	fma.rn.f32 	%f2874, %f2872, %f2872, %f2868;
	mul.f32 	%f2875, %f2873, 0f39800000;
	mul.f32 	%f2876, %f2340, %f2340;
	add.f32 	%f2877, %f2634, %f2876;
	div.rn.f32 	%f2878, %f2876, %f2877;
	mul.f32 	%f2879, %f1276, %f2878;
	fma.rn.f32 	%f2880, %f2878, %f2878, %f2874;
	mul.f32 	%f2881, %f2879, 0f39800000;
	mul.f32 	%f2882, %f2379, %f2379;
	add.f32 	%f2883, %f2634, %f2882;
	div.rn.f32 	%f2884, %f2882, %f2883;
	mul.f32 	%f2885, %f1315, %f2884;
	fma.rn.f32 	%f2886, %f2884, %f2884, %f2880;
	mul.f32 	%f2887, %f2885, 0f39800000;
	mul.f32 	%f2888, %f2418, %f2418;
	add.f32 	%f2889, %f2634, %f2888;
	div.rn.f32 	%f2890, %f2888, %f2889;
	mul.f32 	%f2891, %f1354, %f2890;
	fma.rn.f32 	%f2892, %f2890, %f2890, %f2886;
	mul.f32 	%f2893, %f2891, 0f39800000;
	mul.f32 	%f2894, %f2457, %f2457;
	add.f32 	%f2895, %f2634, %f2894;
	div.rn.f32 	%f2896, %f2894, %f2895;
	mul.f32 	%f2897, %f1393, %f2896;
	fma.rn.f32 	%f2898, %f2896, %f2896, %f2892;
	mul.f32 	%f2899, %f2897, 0f39800000;
	mul.f32 	%f2900, %f2496, %f2496;
	add.f32 	%f2901, %f2634, %f2900;
	div.rn.f32 	%f2902, %f2900, %f2901;
	mul.f32 	%f2903, %f1432, %f2902;
	fma.rn.f32 	%f2904, %f2902, %f2902, %f2898;
	mul.f32 	%f2905, %f2903, 0f39800000;
	mul.f32 	%f2906, %f2535, %f2535;
	add.f32 	%f2907, %f2634, %f2906;
	div.rn.f32 	%f2908, %f2906, %f2907;
	mul.f32 	%f2909, %f1471, %f2908;
	fma.rn.f32 	%f2910, %f2908, %f2908, %f2904;
	mul.f32 	%f2911, %f2909, 0f39800000;
	mul.f32 	%f2912, %f2574, %f2574;
	add.f32 	%f2913, %f2634, %f2912;
	div.rn.f32 	%f2914, %f2912, %f2913;
	mul.f32 	%f2915, %f1510, %f2914;
	fma.rn.f32 	%f2916, %f2914, %f2914, %f2910;
	mul.f32 	%f2917, %f2915, 0f39800000;
	mul.f32 	%f2918, %f2613, %f2613;
	add.f32 	%f2919, %f2634, %f2918;
	div.rn.f32 	%f2920, %f2918, %f2919;
	mul.f32 	%f2921, %f1549, %f2920;
	fma.rn.f32 	%f2922, %f2920, %f2920, %f2916;
	mul.f32 	%f2923, %f2921, 0f39800000;
	mul.f32 	%f2924, %f2360, %f2360;
	add.f32 	%f2925, %f2634, %f2924;
	div.rn.f32 	%f2926, %f2924, %f2925;
	mul.f32 	%f2927, %f1296, %f2926;
	fma.rn.f32 	%f2928, %f2926, %f2926, %f2922;
	mul.f32 	%f2929, %f2927, 0f39800000;
	mul.f32 	%f2930, %f2399, %f2399;
	add.f32 	%f2931, %f2634, %f2930;
	div.rn.f32 	%f2932, %f2930, %f2931;
	mul.f32 	%f2933, %f1335, %f2932;
	fma.rn.f32 	%f2934, %f2932, %f2932, %f2928;
	mul.f32 	%f2935, %f2933, 0f39800000;
	mul.f32 	%f2936, %f2438, %f2438;
	add.f32 	%f2937, %f2634, %f2936;
	div.rn.f32 	%f2938, %f2936, %f2937;
	mul.f32 	%f2939, %f1374, %f2938;
	fma.rn.f32 	%f2940, %f2938, %f2938, %f2934;
	mul.f32 	%f2941, %f2939, 0f39800000;
	mul.f32 	%f2942, %f2477, %f2477;
	add.f32 	%f2943, %f2634, %f2942;
	div.rn.f32 	%f2944, %f2942, %f2943;
	mul.f32 	%f2945, %f1413, %f2944;
	fma.rn.f32 	%f2946, %f2944, %f2944, %f2940;
	mul.f32 	%f2947, %f2945, 0f39800000;
	mul.f32 	%f2948, %f2516, %f2516;
	add.f32 	%f2949, %f2634, %f2948;
	div.rn.f32 	%f2950, %f2948, %f2949;
	mul.f32 	%f2951, %f1452, %f2950;
	fma.rn.f32 	%f2952, %f2950, %f2950, %f2946;
	mul.f32 	%f2953, %f2951, 0f39800000;
	mul.f32 	%f2954, %f2555, %f2555;
	add.f32 	%f2955, %f2634, %f2954;
	div.rn.f32 	%f2956, %f2954, %f2955;
	mul.f32 	%f2957, %f1491, %f2956;
	fma.rn.f32 	%f2958, %f2956, %f2956, %f2952;
	mul.f32 	%f2959, %f2957, 0f39800000;
	mul.f32 	%f2960, %f2594, %f2594;
	add.f32 	%f2961, %f2634, %f2960;
	div.rn.f32 	%f2962, %f2960, %f2961;
	mul.f32 	%f2963, %f1530, %f2962;
	fma.rn.f32 	%f2964, %f2962, %f2962, %f2958;
	mul.f32 	%f2965, %f2963, 0f39800000;
	mul.f32 	%f2966, %f2633, %f2633;
	add.f32 	%f2967, %f2634, %f2966;
	div.rn.f32 	%f2968, %f2966, %f2967;
	mul.f32 	%f2969, %f1569, %f2968;
	fma.rn.f32 	%f2970, %f2968, %f2968, %f2964;
	mul.f32 	%f2971, %f2969, 0f39800000;
	mul.f32 	%f2972, %f2353, %f2353;
	add.f32 	%f2973, %f2634, %f2972;
	div.rn.f32 	%f2974, %f2972, %f2973;
	mul.f32 	%f2975, %f1289, %f2974;
	fma.rn.f32 	%f2976, %f2974, %f2974, %f2970;
	mul.f32 	%f2977, %f2975, 0f39800000;
	mul.f32 	%f2978, %f2392, %f2392;
	add.f32 	%f2979, %f2634, %f2978;
	div.rn.f32 	%f2980, %f2978, %f2979;
	mul.f32 	%f2981, %f1328, %f2980;
	fma.rn.f32 	%f2982, %f2980, %f2980, %f2976;
	mul.f32 	%f2983, %f2981, 0f39800000;
	mul.f32 	%f2984, %f2431, %f2431;
	add.f32 	%f2985, %f2634, %f2984;
	div.rn.f32 	%f2986, %f2984, %f2985;
	mul.f32 	%f2987, %f1367, %f2986;
	fma.rn.f32 	%f2988, %f2986, %f2986, %f2982;
	mul.f32 	%f2989, %f2987, 0f39800000;
	mul.f32 	%f2990, %f2470, %f2470;
	add.f32 	%f2991, %f2634, %f2990;
	div.rn.f32 	%f2992, %f2990, %f2991;
	mul.f32 	%f2993, %f1406, %f2992;
	fma.rn.f32 	%f2994, %f2992, %f2992, %f2988;
	mul.f32 	%f2995, %f2993, 0f39800000;
	mul.f32 	%f2996, %f2509, %f2509;
	add.f32 	%f2997, %f2634, %f2996;
	div.rn.f32 	%f2998, %f2996, %f2997;
	mul.f32 	%f2999, %f1445, %f2998;
	fma.rn.f32 	%f3000, %f2998, %f2998, %f2994;
	mul.f32 	%f3001, %f2999, 0f39800000;
	mul.f32 	%f3002, %f2548, %f2548;
	add.f32 	%f3003, %f2634, %f3002;
	div.rn.f32 	%f3004, %f3002, %f3003;
	mul.f32 	%f3005, %f1484, %f3004;
	fma.rn.f32 	%f3006, %f3004, %f3004, %f3000;
	mul.f32 	%f3007, %f3005, 0f39800000;
	mul.f32 	%f3008, %f2587, %f2587;
	add.f32 	%f3009, %f2634, %f3008;
	div.rn.f32 	%f3010, %f3008, %f3009;
	mul.f32 	%f3011, %f1523, %f3010;
	fma.rn.f32 	%f3012, %f3010, %f3010, %f3006;
	mul.f32 	%f3013, %f3011, 0f39800000;
	mul.f32 	%f3014, %f2626, %f2626;
	add.f32 	%f3015, %f2634, %f3014;
	div.rn.f32 	%f3016, %f3014, %f3015;
	mul.f32 	%f3017, %f1562, %f3016;
	fma.rn.f32 	%f3018, %f3016, %f3016, %f3012;
	mul.f32 	%f3019, %f3017, 0f39800000;
	mov.b32 	%r232, %f3018;
	shfl.sync.bfly.b32	%r233|%p77, %r232, 4, 6175, -1;
	mov.b32 	%f3020, %r233;
	add.f32 	%f3021, %f3018, %f3020;
	mov.b32 	%r234, %f3021;
	shfl.sync.bfly.b32	%r235|%p78, %r234, 2, 6175, -1;
	mov.b32 	%f3022, %r235;
	add.f32 	%f3023, %f3021, %f3022;
	mov.b32 	%r236, %f3023;
	shfl.sync.bfly.b32	%r237|%p79, %r236, 1, 6175, -1;
	mov.b32 	%f3024, %r237;
	add.f32 	%f3025, %f3023, %f3024;
	rcp.rn.f32 	%f3026, %f3025;
	mul.f32 	%f3027, %f2641, 0f3FB504F3;
	mul.f32 	%f3028, %f2665, 0f3FB504F3;
	add.f32 	%f3029, %f3027, %f3028;
	sub.f32 	%f3030, %f3027, %f3028;
	fma.rn.f32 	%f3031, %f2677, 0f3ED413CD, %f2653;
	mul.f32 	%f3032, %f2653, 0f3ED413CD;
	sub.f32 	%f3033, %f3032, %f2677;
	add.f32 	%f3034, %f2671, %f2659;
	sub.f32 	%f3035, %f2659, %f2671;
	mul.f32 	%f3036, %f3034, 0f3F3504F3;
	add.f32 	%f3037, %f2647, %f3036;
	mul.f32 	%f3038, %f3035, 0f3F3504F3;
	sub.f32 	%f3039, %f2683, %f3038;
	add.f32 	%f3040, %f2683, %f3038;
	sub.f32 	%f3041, %f2647, %f3036;
	mul.f32 	%f3042, %f3031, 0f3FEC835E;
	add.f32 	%f3043, %f3029, %f3042;
	fma.rn.f32 	%f3044, %f3040, 0f3E4BAFAF, %f3037;
	mul.f32 	%f3045, %f3044, 0f3FFB14BE;
	sub.f32 	%f3046, %f3043, %f3045;
	add.f32 	%f3047, %f3043, %f3045;
	mul.f32 	%f3048, %f3033, 0f3FEC835E;
	sub.f32 	%f3049, %f3030, %f3048;
	fma.rn.f32 	%f3050, %f3041, 0f3F2B0DC1, %f3039;
	mul.f32 	%f3051, %f3050, 0f3FD4DB31;
	sub.f32 	%f3052, %f3049, %f3051;
	add.f32 	%f3053, %f3049, %f3051;
	sub.f32 	%f3054, %f3029, %f3042;
	mul.f32 	%f3055, %f3037, 0f3E4BAFAF;
	sub.f32 	%f3056, %f3040, %f3055;
	mul.f32 	%f3057, %f3056, 0f3FFB14BE;
	sub.f32 	%f3058, %f3054, %f3057;
	add.f32 	%f3059, %f3054, %f3057;
	add.f32 	%f3060, %f3030, %f3048;
	mul.f32 	%f3061, %f3039, 0f3F2B0DC1;
	sub.f32 	%f3062, %f3041, %f3061;
	mul.f32 	%f3063, %f3062, 0f3FD4DB31;
	sub.f32 	%f3064, %f3060, %f3063;
	add.f32 	%f3065, %f3060, %f3063;
	mul.f32 	%f3066, %f2689, 0f3FB504F3;
	mul.f32 	%f3067, %f2713, 0f3FB504F3;
	add.f32 	%f3068, %f3066, %f3067;
	sub.f32 	%f3069, %f3066, %f3067;
	fma.rn.f32 	%f3070, %f2725, 0f3ED413CD, %f2701;
	mul.f32 	%f3071, %f2701, 0f3ED413CD;
	sub.f32 	%f3072, %f3071, %f2725;
	add.f32 	%f3073, %f2719, %f2707;
	sub.f32 	%f3074, %f2707, %f2719;
	mul.f32 	%f3075, %f3073, 0f3F3504F3;
	add.f32 	%f3076, %f2695, %f3075;
	mul.f32 	%f3077, %f3074, 0f3F3504F3;
	sub.f32 	%f3078, %f2731, %f3077;
	add.f32 	%f3079, %f2731, %f3077;
	sub.f32 	%f3080, %f2695, %f3075;
	mul.f32 	%f3081, %f3070, 0f3FEC835E;
	add.f32 	%f3082, %f3068, %f3081;
	fma.rn.f32 	%f3083, %f3079, 0f3E4BAFAF, %f3076;
	mul.f32 	%f3084, %f3083, 0f3FFB14BE;
	sub.f32 	%f3085, %f3082, %f3084;
	add.f32 	%f3086, %f3082, %f3084;
	mul.f32 	%f3087, %f3072, 0f3FEC835E;
	sub.f32 	%f3088, %f3069, %f3087;
	fma.rn.f32 	%f3089, %f3080, 0f3F2B0DC1, %f3078;
	mul.f32 	%f3090, %f3089, 0f3FD4DB31;
	sub.f32 	%f3091, %f3088, %f3090;
	add.f32 	%f3092, %f3088, %f3090;
	sub.f32 	%f3093, %f3068, %f3081;
	mul.f32 	%f3094, %f3076, 0f3E4BAFAF;
	sub.f32 	%f3095, %f3079, %f3094;
	mul.f32 	%f3096, %f3095, 0f3FFB14BE;
	sub.f32 	%f3097, %f3093, %f3096;
	add.f32 	%f3098, %f3093, %f3096;
	add.f32 	%f3099, %f3069, %f3087;
	mul.f32 	%f3100, %f3078, 0f3F2B0DC1;
	sub.f32 	%f3101, %f3080, %f3100;
	mul.f32 	%f3102, %f3101, 0f3FD4DB31;
	sub.f32 	%f3103, %f3099, %f3102;
	add.f32 	%f3104, %f3099, %f3102;
	mul.f32 	%f3105, %f2737, 0f3FB504F3;
	mul.f32 	%f3106, %f2761, 0f3FB504F3;
	add.f32 	%f3107, %f3105, %f3106;
	sub.f32 	%f3108, %f3105, %f3106;
	fma.rn.f32 	%f3109, %f2773, 0f3ED413CD, %f2749;
	mul.f32 	%f3110, %f2749, 0f3ED413CD;
	sub.f32 	%f3111, %f3110, %f2773;
	add.f32 	%f3112, %f2767, %f2755;
	sub.f32 	%f3113, %f2755, %f2767;
	mul.f32 	%f3114, %f3112, 0f3F3504F3;
	add.f32 	%f3115, %f2743, %f3114;
	mul.f32 	%f3116, %f3113, 0f3F3504F3;
	sub.f32 	%f3117, %f2779, %f3116;
	add.f32 	%f3118, %f2779, %f3116;
	sub.f32 	%f3119, %f2743, %f3114;
	mul.f32 	%f3120, %f3109, 0f3FEC835E;
	add.f32 	%f3121, %f3107, %f3120;
	fma.rn.f32 	%f3122, %f3118, 0f3E4BAFAF, %f3115;
	mul.f32 	%f3123, %f3122, 0f3FFB14BE;
	sub.f32 	%f3124, %f3121, %f3123;
	add.f32 	%f3125, %f3121, %f3123;
	mul.f32 	%f3126, %f3111, 0f3FEC835E;
	sub.f32 	%f3127, %f3108, %f3126;
	fma.rn.f32 	%f3128, %f3119, 0f3F2B0DC1, %f3117;
	mul.f32 	%f3129, %f3128, 0f3FD4DB31;
	sub.f32 	%f3130, %f3127, %f3129;
	add.f32 	%f3131, %f3127, %f3129;
	sub.f32 	%f3132, %f3107, %f3120;
	mul.f32 	%f3133, %f3115, 0f3E4BAFAF;
	sub.f32 	%f3134, %f3118, %f3133;
	mul.f32 	%f3135, %f3134, 0f3FFB14BE;
	sub.f32 	%f3136, %f3132, %f3135;
	add.f32 	%f3137, %f3132, %f3135;
	add.f32 	%f3138, %f3108, %f3126;
	mul.f32 	%f3139, %f3117, 0f3F2B0DC1;
	sub.f32 	%f3140, %f3119, %f3139;
	mul.f32 	%f3141, %f3140, 0f3FD4DB31;
	sub.f32 	%f3142, %f3138, %f3141;
	add.f32 	%f3143, %f3138, %f3141;
	mul.f32 	%f3144, %f2785, 0f3FB504F3;
	mul.f32 	%f3145, %f2809, 0f3FB504F3;
	add.f32 	%f3146, %f3144, %f3145;
	sub.f32 	%f3147, %f3144, %f3145;
	fma.rn.f32 	%f3148, %f2821, 0f3ED413CD, %f2797;
	mul.f32 	%f3149, %f2797, 0f3ED413CD;
	sub.f32 	%f3150, %f3149, %f2821;
	add.f32 	%f3151, %f2815, %f2803;
	sub.f32 	%f3152, %f2803, %f2815;
	mul.f32 	%f3153, %f3151, 0f3F3504F3;
	add.f32 	%f3154, %f2791, %f3153;
	mul.f32 	%f3155, %f3152, 0f3F3504F3;
	sub.f32 	%f3156, %f2827, %f3155;
	add.f32 	%f3157, %f2827, %f3155;
	sub.f32 	%f3158, %f2791, %f3153;
	mul.f32 	%f3159, %f3148, 0f3FEC835E;
	add.f32 	%f3160, %f3146, %f3159;
	fma.rn.f32 	%f3161, %f3157, 0f3E4BAFAF, %f3154;
	mul.f32 	%f3162, %f3161, 0f3FFB14BE;
	sub.f32 	%f3163, %f3160, %f3162;
	add.f32 	%f3164, %f3160, %f3162;
	mul.f32 	%f3165, %f3150, 0f3FEC835E;
	sub.f32 	%f3166, %f3147, %f3165;
	fma.rn.f32 	%f3167, %f3158, 0f3F2B0DC1, %f3156;
	mul.f32 	%f3168, %f3167, 0f3FD4DB31;
	sub.f32 	%f3169, %f3166, %f3168;
	add.f32 	%f3170, %f3166, %f3168;
	sub.f32 	%f3171, %f3146, %f3159;
	mul.f32 	%f3172, %f3154, 0f3E4BAFAF;
	sub.f32 	%f3173, %f3157, %f3172;
	mul.f32 	%f3174, %f3173, 0f3FFB14BE;
	sub.f32 	%f3175, %f3171, %f3174;
	add.f32 	%f3176, %f3171, %f3174;
	add.f32 	%f3177, %f3147, %f3165;
	mul.f32 	%f3178, %f3156, 0f3F2B0DC1;
	sub.f32 	%f3179, %f3158, %f3178;
	mul.f32 	%f3180, %f3179, 0f3FD4DB31;
	sub.f32 	%f3181, %f3177, %f3180;
	add.f32 	%f3182, %f3177, %f3180;
	mul.f32 	%f3183, %f2833, 0f3FB504F3;
	mul.f32 	%f3184, %f2857, 0f3FB504F3;
	add.f32 	%f3185, %f3183, %f3184;
	sub.f32 	%f3186, %f3183, %f3184;
	fma.rn.f32 	%f3187, %f2869, 0f3ED413CD, %f2845;
	mul.f32 	%f3188, %f2845, 0f3ED413CD;
	sub.f32 	%f3189, %f3188, %f2869;
	add.f32 	%f3190, %f2863, %f2851;
	sub.f32 	%f3191, %f2851, %f2863;
	mul.f32 	%f3192, %f3190, 0f3F3504F3;
	add.f32 	%f3193, %f2839, %f3192;
	mul.f32 	%f3194, %f3191, 0f3F3504F3;
	sub.f32 	%f3195, %f2875, %f3194;
	add.f32 	%f3196, %f2875, %f3194;
	sub.f32 	%f3197, %f2839, %f3192;
	mul.f32 	%f3198, %f3187, 0f3FEC835E;
	add.f32 	%f3199, %f3185, %f3198;
	fma.rn.f32 	%f3200, %f3196, 0f3E4BAFAF, %f3193;
	mul.f32 	%f3201, %f3200, 0f3FFB14BE;
	sub.f32 	%f3202, %f3199, %f3201;
	add.f32 	%f3203, %f3199, %f3201;
	mul.f32 	%f3204, %f3189, 0f3FEC835E;
	sub.f32 	%f3205, %f3186, %f3204;
	fma.rn.f32 	%f3206, %f3197, 0f3F2B0DC1, %f3195;
	mul.f32 	%f3207, %f3206, 0f3FD4DB31;
	sub.f32 	%f3208, %f3205, %f3207;
	add.f32 	%f3209, %f3205, %f3207;
	sub.f32 	%f3210, %f3185, %f3198;
	mul.f32 	%f3211, %f3193, 0f3E4BAFAF;
	sub.f32 	%f3212, %f3196, %f3211;
	mul.f32 	%f3213, %f3212, 0f3FFB14BE;
	sub.f32 	%f3214, %f3210, %f3213;
	add.f32 	%f3215, %f3210, %f3213;
	add.f32 	%f3216, %f3186, %f3204;
	mul.f32 	%f3217, %f3195, 0f3F2B0DC1;
	sub.f32 	%f3218, %f3197, %f3217;
	mul.f32 	%f3219, %f3218, 0f3FD4DB31;
	sub.f32 	%f3220, %f3216, %f3219;
	add.f32 	%f3221, %f3216, %f3219;
	mul.f32 	%f3222, %f2881, 0f3FB504F3;
	mul.f32 	%f3223, %f2905, 0f3FB504F3;
	add.f32 	%f3224, %f3222, %f3223;
	sub.f32 	%f3225, %f3222, %f3223;
	fma.rn.f32 	%f3226, %f2917, 0f3ED413CD, %f2893;
	mul.f32 	%f3227, %f2893, 0f3ED413CD;
	sub.f32 	%f3228, %f3227, %f2917;
	add.f32 	%f3229, %f2911, %f2899;
	sub.f32 	%f3230, %f2899, %f2911;
	mul.f32 	%f3231, %f3229, 0f3F3504F3;
	add.f32 	%f3232, %f2887, %f3231;
	mul.f32 	%f3233, %f3230, 0f3F3504F3;
	sub.f32 	%f3234, %f2923, %f3233;
	add.f32 	%f3235, %f2923, %f3233;
	sub.f32 	%f3236, %f2887, %f3231;
	mul.f32 	%f3237, %f3226, 0f3FEC835E;
	add.f32 	%f3238, %f3224, %f3237;
	fma.rn.f32 	%f3239, %f3235, 0f3E4BAFAF, %f3232;
	mul.f32 	%f3240, %f3239, 0f3FFB14BE;
	sub.f32 	%f3241, %f3238, %f3240;
	add.f32 	%f3242, %f3238, %f3240;
	mul.f32 	%f3243, %f3228, 0f3FEC835E;
	sub.f32 	%f3244, %f3225, %f3243;
	fma.rn.f32 	%f3245, %f3236, 0f3F2B0DC1, %f3234;
	mul.f32 	%f3246, %f3245, 0f3FD4DB31;
	sub.f32 	%f3247, %f3244, %f3246;
	add.f32 	%f3248, %f3244, %f3246;
	sub.f32 	%f3249, %f3224, %f3237;
	mul.f32 	%f3250, %f3232, 0f3E4BAFAF;
	sub.f32 	%f3251, %f3235, %f3250;
	mul.f32 	%f3252, %f3251, 0f3FFB14BE;
	sub.f32 	%f3253, %f3249, %f3252;
	add.f32 	%f3254, %f3249, %f3252;
	add.f32 	%f3255, %f3225, %f3243;
	mul.f32 	%f3256, %f3234, 0f3F2B0DC1;
	sub.f32 	%f3257, %f3236, %f3256;
	mul.f32 	%f3258, %f3257, 0f3FD4DB31;
	sub.f32 	%f3259, %f3255, %f3258;
	add.f32 	%f3260, %f3255, %f3258;
	mul.f32 	%f3261, %f2929, 0f3FB504F3;
	mul.f32 	%f3262, %f2953, 0f3FB504F3;
	add.f32 	%f3263, %f3261, %f3262;
	sub.f32 	%f3264, %f3261, %f3262;
	fma.rn.f32 	%f3265, %f2965, 0f3ED413CD, %f2941;
	mul.f32 	%f3266, %f2941, 0f3ED413CD;
	sub.f32 	%f3267, %f3266, %f2965;
	add.f32 	%f3268, %f2959, %f2947;
	sub.f32 	%f3269, %f2947, %f2959;
	mul.f32 	%f3270, %f3268, 0f3F3504F3;
	add.f32 	%f3271, %f2935, %f3270;
	mul.f32 	%f3272, %f3269, 0f3F3504F3;
	sub.f32 	%f3273, %f2971, %f3272;
	add.f32 	%f3274, %f2971, %f3272;
	sub.f32 	%f3275, %f2935, %f3270;
	mul.f32 	%f3276, %f3265, 0f3FEC835E;
	add.f32 	%f3277, %f3263, %f3276;
	fma.rn.f32 	%f3278, %f3274, 0f3E4BAFAF, %f3271;
	mul.f32 	%f3279, %f3278, 0f3FFB14BE;
	sub.f32 	%f3280, %f3277, %f3279;
	add.f32 	%f3281, %f3277, %f3279;
	mul.f32 	%f3282, %f3267, 0f3FEC835E;
	sub.f32 	%f3283, %f3264, %f3282;
	fma.rn.f32 	%f3284, %f3275, 0f3F2B0DC1, %f3273;
	mul.f32 	%f3285, %f3284, 0f3FD4DB31;
	sub.f32 	%f3286, %f3283, %f3285;
	add.f32 	%f3287, %f3283, %f3285;
	sub.f32 	%f3288, %f3263, %f3276;
	mul.f32 	%f3289, %f3271, 0f3E4BAFAF;
	sub.f32 	%f3290, %f3274, %f3289;
	mul.f32 	%f3291, %f3290, 0f3FFB14BE;
	sub.f32 	%f3292, %f3288, %f3291;
	add.f32 	%f3293, %f3288, %f3291;
	add.f32 	%f3294, %f3264, %f3282;
	mul.f32 	%f3295, %f3273, 0f3F2B0DC1;
	sub.f32 	%f3296, %f3275, %f3295;
	mul.f32 	%f3297, %f3296, 0f3FD4DB31;
	sub.f32 	%f3298, %f3294, %f3297;
	add.f32 	%f3299, %f3294, %f3297;
	mul.f32 	%f3300, %f2977, 0f3FB504F3;
	mul.f32 	%f3301, %f3001, 0f3FB504F3;
	add.f32 	%f3302, %f3300, %f3301;
	sub.f32 	%f3303, %f3300, %f3301;
	fma.rn.f32 	%f3304, %f3013, 0f3ED413CD, %f2989;
	mul.f32 	%f3305, %f2989, 0f3ED413CD;
	sub.f32 	%f3306, %f3305, %f3013;
	add.f32 	%f3307, %f3007, %f2995;
	sub.f32 	%f3308, %f2995, %f3007;
	mul.f32 	%f3309, %f3307, 0f3F3504F3;
	add.f32 	%f3310, %f2983, %f3309;
	mul.f32 	%f3311, %f3308, 0f3F3504F3;
	sub.f32 	%f3312, %f3019, %f3311;
	add.f32 	%f3313, %f3019, %f3311;
	sub.f32 	%f3314, %f2983, %f3309;
	mul.f32 	%f3315, %f3304, 0f3FEC835E;
	add.f32 	%f3316, %f3302, %f3315;
	fma.rn.f32 	%f3317, %f3313, 0f3E4BAFAF, %f3310;
	mul.f32 	%f3318, %f3317, 0f3FFB14BE;
	sub.f32 	%f3319, %f3316, %f3318;
	add.f32 	%f3320, %f3316, %f3318;
	mul.f32 	%f3321, %f3306, 0f3FEC835E;
	sub.f32 	%f3322, %f3303, %f3321;
	fma.rn.f32 	%f3323, %f3314, 0f3F2B0DC1, %f3312;
	mul.f32 	%f3324, %f3323, 0f3FD4DB31;
	sub.f32 	%f3325, %f3322, %f3324;
	add.f32 	%f3326, %f3322, %f3324;
	sub.f32 	%f3327, %f3302, %f3315;
	mul.f32 	%f3328, %f3310, 0f3E4BAFAF;
	sub.f32 	%f3329, %f3313, %f3328;
	mul.f32 	%f3330, %f3329, 0f3FFB14BE;
	sub.f32 	%f3331, %f3327, %f3330;
	add.f32 	%f3332, %f3327, %f3330;
	add.f32 	%f3333, %f3303, %f3321;
	mul.f32 	%f3334, %f3312, 0f3F2B0DC1;
	sub.f32 	%f3335, %f3314, %f3334;
	mul.f32 	%f3336, %f3335, 0f3FD4DB31;
	sub.f32 	%f3337, %f3333, %f3336;
	add.f32 	%f3338, %f3333, %f3336;
	// begin inline asm
	mov.u32 %r150, %laneid;
	// end inline asm
	shr.s32 	%r238, %r150, 31;
	shr.u32 	%r239, %r238, 29;
	add.s32 	%r240, %r150, %r239;
	and.b32  	%r241, %r240, 1073741816;
	sub.s32 	%r242, %r150, %r241;
	and.b32  	%r243, %r150, 1073741816;
	mad.lo.s32 	%r244, %r242, 33, %r243;
	shl.b32 	%r245, %r244, 2;
	add.s32 	%r246, %r194, %r245;
	bar.warp.sync 	-1;
	shl.b32 	%r247, %r150, 2;
	add.s32 	%r248, %r194, %r247;
	st.shared.f32 	[%r248], %f3047;
	st.shared.f32 	[%r248+132], %f3065;
	st.shared.f32 	[%r248+264], %f3053;
	st.shared.f32 	[%r248+396], %f3058;
	st.shared.f32 	[%r248+528], %f3059;
	st.shared.f32 	[%r248+660], %f3052;
	st.shared.f32 	[%r248+792], %f3064;
	st.shared.f32 	[%r248+924], %f3046;
	bar.warp.sync 	-1;
	ld.shared.f32 	%f3339, [%r246];
	ld.shared.f32 	%f3340, [%r246+4];
	ld.shared.f32 	%f3341, [%r246+8];
	ld.shared.f32 	%f3342, [%r246+12];
	ld.shared.f32 	%f3343, [%r246+16];
	ld.shared.f32 	%f3344, [%r246+20];
	ld.shared.f32 	%f3345, [%r246+24];
	ld.shared.f32 	%f3346, [%r246+28];
	bar.warp.sync 	-1;
	st.shared.f32 	[%r248], %f3086;
	st.shared.f32 	[%r248+132], %f3104;
	st.shared.f32 	[%r248+264], %f3092;
	st.shared.f32 	[%r248+396], %f3097;
	st.shared.f32 	[%r248+528], %f3098;
	st.shared.f32 	[%r248+660], %f3091;
	st.shared.f32 	[%r248+792], %f3103;
	st.shared.f32 	[%r248+924], %f3085;
	bar.warp.sync 	-1;
	ld.shared.f32 	%f3347, [%r246];
	ld.shared.f32 	%f3348, [%r246+4];
	ld.shared.f32 	%f3349, [%r246+8];
	ld.shared.f32 	%f3350, [%r246+12];
	ld.shared.f32 	%f3351, [%r246+16];
	ld.shared.f32 	%f3352, [%r246+20];
	ld.shared.f32 	%f3353, [%r246+24];
	ld.shared.f32 	%f3354, [%r246+28];
	bar.warp.sync 	-1;
	st.shared.f32 	[%r248], %f3125;
	st.shared.f32 	[%r248+132], %f3143;
	st.shared.f32 	[%r248+264], %f3131;
	st.shared.f32 	[%r248+396], %f3136;
	st.shared.f32 	[%r248+528], %f3137;
	st.shared.f32 	[%r248+660], %f3130;
	st.shared.f32 	[%r248+792], %f3142;
	st.shared.f32 	[%r248+924], %f3124;
	bar.warp.sync 	-1;
	ld.shared.f32 	%f3355, [%r246];
	ld.shared.f32 	%f3356, [%r246+4];
	ld.shared.f32 	%f3357, [%r246+8];
	ld.shared.f32 	%f3358, [%r246+12];
	ld.shared.f32 	%f3359, [%r246+16];
	ld.shared.f32 	%f3360, [%r246+20];
	ld.shared.f32 	%f3361, [%r246+24];
	ld.shared.f32 	%f3362, [%r246+28];
	bar.warp.sync 	-1;
	st.shared.f32 	[%r248], %f3164;
	st.shared.f32 	[%r248+132], %f3182;
	st.shared.f32 	[%r248+264], %f3170;
	st.shared.f32 	[%r248+396], %f3175;
	st.shared.f32 	[%r248+528], %f3176;
	st.shared.f32 	[%r248+660], %f3169;
	st.shared.f32 	[%r248+792], %f3181;
	st.shared.f32 	[%r248+924], %f3163;
	bar.warp.sync 	-1;
	ld.shared.f32 	%f3363, [%r246];
	ld.shared.f32 	%f3364, [%r246+4];
	ld.shared.f32 	%f3365, [%r246+8];
	ld.shared.f32 	%f3366, [%r246+12];
	ld.shared.f32 	%f3367, [%r246+16];
	ld.shared.f32 	%f3368, [%r246+20];
	ld.shared.f32 	%f3369, [%r246+24];
	ld.shared.f32 	%f3370, [%r246+28];
	bar.warp.sync 	-1;
	st.shared.f32 	[%r248], %f3203;
	st.shared.f32 	[%r248+132], %f3221;
	st.shared.f32 	[%r248+264], %f3209;
	st.shared.f32 	[%r248+396], %f3214;
	st.shared.f32 	[%r248+528], %f3215;
	st.shared.f32 	[%r248+660], %f3208;
	st.shared.f32 	[%r248+792], %f3220;
	st.shared.f32 	[%r248+924], %f3202;
	bar.warp.sync 	-1;
	ld.shared.f32 	%f3371, [%r246];
	ld.shared.f32 	%f3372, [%r246+4];
	ld.shared.f32 	%f3373, [%r246+8];
	ld.shared.f32 	%f3374, [%r246+12];
	ld.shared.f32 	%f3375, [%r246+16];
	ld.shared.f32 	%f3376, [%r246+20];
	ld.shared.f32 	%f3377, [%r246+24];
	ld.shared.f32 	%f3378, [%r246+28];
	bar.warp.sync 	-1;
	st.shared.f32 	[%r248], %f3242;
	st.shared.f32 	[%r248+132], %f3260;
	st.shared.f32 	[%r248+264], %f3248;
	st.shared.f32 	[%r248+396], %f3253;
	st.shared.f32 	[%r248+528], %f3254;
	st.shared.f32 	[%r248+660], %f3247;
	st.shared.f32 	[%r248+792], %f3259;
	st.shared.f32 	[%r248+924], %f3241;
	bar.warp.sync 	-1;
	ld.shared.f32 	%f3379, [%r246];
	ld.shared.f32 	%f3380, [%r246+4];
	ld.shared.f32 	%f3381, [%r246+8];
	ld.shared.f32 	%f3382, [%r246+12];
	ld.shared.f32 	%f3383, [%r246+16];
	ld.shared.f32 	%f3384, [%r246+20];
	ld.shared.f32 	%f3385, [%r246+24];
	ld.shared.f32 	%f3386, [%r246+28];
	bar.warp.sync 	-1;
	st.shared.f32 	[%r248], %f3281;
	st.shared.f32 	[%r248+132], %f3299;
	st.shared.f32 	[%r248+264], %f3287;
	st.shared.f32 	[%r248+396], %f3292;
	st.shared.f32 	[%r248+528], %f3293;
	st.shared.f32 	[%r248+660], %f3286;
	st.shared.f32 	[%r248+792], %f3298;
	st.shared.f32 	[%r248+924], %f3280;
	bar.warp.sync 	-1;
	ld.shared.f32 	%f3387, [%r246];
	ld.shared.f32 	%f3388, [%r246+4];
	ld.shared.f32 	%f3389, [%r246+8];
	ld.shared.f32 	%f3390, [%r246+12];
	ld.shared.f32 	%f3391, [%r246+16];
	ld.shared.f32 	%f3392, [%r246+20];
	ld.shared.f32 	%f3393, [%r246+24];
	ld.shared.f32 	%f3394, [%r246+28];
	bar.warp.sync 	-1;
	st.shared.f32 	[%r248], %f3320;
	st.shared.f32 	[%r248+132], %f3338;
	st.shared.f32 	[%r248+264], %f3326;
	st.shared.f32 	[%r248+396], %f3331;
	st.shared.f32 	[%r248+528], %f3332;
	st.shared.f32 	[%r248+660], %f3325;
	st.shared.f32 	[%r248+792], %f3337;
	st.shared.f32 	[%r248+924], %f3319;
	bar.warp.sync 	-1;
	ld.shared.f32 	%f3395, [%r246];
	ld.shared.f32 	%f3396, [%r246+4];
	ld.shared.f32 	%f3397, [%r246+8];
	ld.shared.f32 	%f3398, [%r246+12];
	ld.shared.f32 	%f3399, [%r246+16];
	ld.shared.f32 	%f3400, [%r246+20];
	ld.shared.f32 	%f3401, [%r246+24];
	ld.shared.f32 	%f3402, [%r246+28];
	mul.f32 	%f3403, %f3339, 0f3FB504F3;
	mul.f32 	%f3404, %f3343, 0f3FB504F3;
	add.f32 	%f3405, %f3403, %f3404;
	sub.f32 	%f3406, %f3403, %f3404;
	fma.rn.f32 	%f3407, %f3345, 0f3ED413CD, %f3341;
	mul.f32 	%f3408, %f3341, 0f3ED413CD;
	sub.f32 	%f3409, %f3408, %f3345;
	add.f32 	%f3410, %f3344, %f3342;
	sub.f32 	%f3411, %f3342, %f3344;
	mul.f32 	%f3412, %f3410, 0f3F3504F3;
	add.f32 	%f3413, %f3340, %f3412;
	mul.f32 	%f3414, %f3411, 0f3F3504F3;
	sub.f32 	%f3415, %f3346, %f3414;
	add.f32 	%f3416, %f3346, %f3414;
	sub.f32 	%f3417, %f3340, %f3412;
	mul.f32 	%f3418, %f3407, 0f3FEC835E;
	add.f32 	%f3419, %f3405, %f3418;
	fma.rn.f32 	%f3420, %f3416, 0f3E4BAFAF, %f3413;
	mul.f32 	%f3421, %f3420, 0f3FFB14BE;
	sub.f32 	%f3422, %f3419, %f3421;
	add.f32 	%f3423, %f3419, %f3421;
	mul.f32 	%f3424, %f3409, 0f3FEC835E;
	sub.f32 	%f3425, %f3406, %f3424;
	fma.rn.f32 	%f3426, %f3417, 0f3F2B0DC1, %f3415;
	mul.f32 	%f3427, %f3426, 0f3FD4DB31;
	sub.f32 	%f3428, %f3425, %f3427;
	add.f32 	%f3429, %f3425, %f3427;
	sub.f32 	%f3430, %f3405, %f3418;
	mul.f32 	%f3431, %f3413, 0f3E4BAFAF;
	sub.f32 	%f3432, %f3416, %f3431;
	mul.f32 	%f3433, %f3432, 0f3FFB14BE;
	sub.f32 	%f3434, %f3430, %f3433;
	add.f32 	%f3435, %f3430, %f3433;
	add.f32 	%f3436, %f3406, %f3424;
	mul.f32 	%f3437, %f3415, 0f3F2B0DC1;
	sub.f32 	%f3438, %f3417, %f3437;
	mul.f32 	%f3439, %f3438, 0f3FD4DB31;
	sub.f32 	%f3440, %f3436, %f3439;
	add.f32 	%f3441, %f3436, %f3439;
	mul.f32 	%f3442, %f3347, 0f3FB504F3;
	mul.f32 	%f3443, %f3351, 0f3FB504F3;
	add.f32 	%f3444, %f3442, %f3443;
	sub.f32 	%f3445, %f3442, %f3443;
	fma.rn.f32 	%f3446, %f3353, 0f3ED413CD, %f3349;
	mul.f32 	%f3447, %f3349, 0f3ED413CD;
	sub.f32 	%f3448, %f3447, %f3353;
	add.f32 	%f3449, %f3352, %f3350;
	sub.f32 	%f3450, %f3350, %f3352;
	mul.f32 	%f3451, %f3449, 0f3F3504F3;
	add.f32 	%f3452, %f3348, %f3451;
	mul.f32 	%f3453, %f3450, 0f3F3504F3;
	sub.f32 	%f3454, %f3354, %f3453;
	add.f32 	%f3455, %f3354, %f3453;
	sub.f32 	%f3456, %f3348, %f3451;
	mul.f32 	%f3457, %f3446, 0f3FEC835E;
	add.f32 	%f3458, %f3444, %f3457;
	fma.rn.f32 	%f3459, %f3455, 0f3E4BAFAF, %f3452;
	mul.f32 	%f3460, %f3459, 0f3FFB14BE;
	sub.f32 	%f3461, %f3458, %f3460;
	add.f32 	%f3462, %f3458, %f3460;
	mul.f32 	%f3463, %f3448, 0f3FEC835E;
	sub.f32 	%f3464, %f3445, %f3463;
	fma.rn.f32 	%f3465, %f3456, 0f3F2B0DC1, %f3454;
	mul.f32 	%f3466, %f3465, 0f3FD4DB31;
	sub.f32 	%f3467, %f3464, %f3466;
	add.f32 	%f3468, %f3464, %f3466;
	sub.f32 	%f3469, %f3444, %f3457;
	mul.f32 	%f3470, %f3452, 0f3E4BAFAF;
	sub.f32 	%f3471, %f3455, %f3470;
	mul.f32 	%f3472, %f3471, 0f3FFB14BE;
	sub.f32 	%f3473, %f3469, %f3472;
	add.f32 	%f3474, %f3469, %f3472;
	add.f32 	%f3475, %f3445, %f3463;
	mul.f32 	%f3476, %f3454, 0f3F2B0DC1;
	sub.f32 	%f3477, %f3456, %f3476;
	mul.f32 	%f3478, %f3477, 0f3FD4DB31;
	sub.f32 	%f3479, %f3475, %f3478;
	add.f32 	%f3480, %f3475, %f3478;
	mul.f32 	%f3481, %f3355, 0f3FB504F3;
	mul.f32 	%f3482, %f3359, 0f3FB504F3;
	add.f32 	%f3483, %f3481, %f3482;
	sub.f32 	%f3484, %f3481, %f3482;
	fma.rn.f32 	%f3485, %f3361, 0f3ED413CD, %f3357;
	mul.f32 	%f3486, %f3357, 0f3ED413CD;
	sub.f32 	%f3487, %f3486, %f3361;
	add.f32 	%f3488, %f3360, %f3358;
	sub.f32 	%f3489, %f3358, %f3360;
	mul.f32 	%f3490, %f3488, 0f3F3504F3;
	add.f32 	%f3491, %f3356, %f3490;
	mul.f32 	%f3492, %f3489, 0f3F3504F3;
	sub.f32 	%f3493, %f3362, %f3492;
	add.f32 	%f3494, %f3362, %f3492;
	sub.f32 	%f3495, %f3356, %f3490;
	mul.f32 	%f3496, %f3485, 0f3FEC835E;
	add.f32 	%f3497, %f3483, %f3496;
	fma.rn.f32 	%f3498, %f3494, 0f3E4BAFAF, %f3491;
	mul.f32 	%f3499, %f3498, 0f3FFB14BE;
	sub.f32 	%f3500, %f3497, %f3499;
	add.f32 	%f3501, %f3497, %f3499;
	mul.f32 	%f3502, %f3487, 0f3FEC835E;
	sub.f32 	%f3503, %f3484, %f3502;
	fma.rn.f32 	%f3504, %f3495, 0f3F2B0DC1, %f3493;
	mul.f32 	%f3505, %f3504, 0f3FD4DB31;
	sub.f32 	%f3506, %f3503, %f3505;
	add.f32 	%f3507, %f3503, %f3505;
	sub.f32 	%f3508, %f3483, %f3496;
	mul.f32 	%f3509, %f3491, 0f3E4BAFAF;
	sub.f32 	%f3510, %f3494, %f3509;
	mul.f32 	%f3511, %f3510, 0f3FFB14BE;
	sub.f32 	%f3512, %f3508, %f3511;
	add.f32 	%f3513, %f3508, %f3511;
	add.f32 	%f3514, %f3484, %f3502;
	mul.f32 	%f3515, %f3493, 0f3F2B0DC1;
	sub.f32 	%f3516, %f3495, %f3515;
	mul.f32 	%f3517, %f3516, 0f3FD4DB31;
	sub.f32 	%f3518, %f3514, %f3517;
	add.f32 	%f3519, %f3514, %f3517;
	mul.f32 	%f3520, %f3363, 0f3FB504F3;
	mul.f32 	%f3521, %f3367, 0f3FB504F3;
	add.f32 	%f3522, %f3520, %f3521;
	sub.f32 	%f3523, %f3520, %f3521;
	fma.rn.f32 	%f3524, %f3369, 0f3ED413CD, %f3365;
	mul.f32 	%f3525, %f3365, 0f3ED413CD;
	sub.f32 	%f3526, %f3525, %f3369;
	add.f32 	%f3527, %f3368, %f3366;
	sub.f32 	%f3528, %f3366, %f3368;
	mul.f32 	%f3529, %f3527, 0f3F3504F3;
	add.f32 	%f3530, %f3364, %f3529;
	mul.f32 	%f3531, %f3528, 0f3F3504F3;
	sub.f32 	%f3532, %f3370, %f3531;
	add.f32 	%f3533, %f3370, %f3531;
	sub.f32 	%f3534, %f3364, %f3529;
	mul.f32 	%f3535, %f3524, 0f3FEC835E;
	add.f32 	%f3536, %f3522, %f3535;
	fma.rn.f32 	%f3537, %f3533, 0f3E4BAFAF, %f3530;
	mul.f32 	%f3538, %f3537, 0f3FFB14BE;
	sub.f32 	%f3539, %f3536, %f3538;
	add.f32 	%f3540, %f3536, %f3538;
	mul.f32 	%f3541, %f3526, 0f3FEC835E;
	sub.f32 	%f3542, %f3523, %f3541;
	fma.rn.f32 	%f3543, %f3534, 0f3F2B0DC1, %f3532;
	mul.f32 	%f3544, %f3543, 0f3FD4DB31;
	sub.f32 	%f3545, %f3542, %f3544;
	add.f32 	%f3546, %f3542, %f3544;
	sub.f32 	%f3547, %f3522, %f3535;
	mul.f32 	%f3548, %f3530, 0f3E4BAFAF;
	sub.f32 	%f3549, %f3533, %f3548;
	mul.f32 	%f3550, %f3549, 0f3FFB14BE;
	sub.f32 	%f3551, %f3547, %f3550;
	add.f32 	%f3552, %f3547, %f3550;
	add.f32 	%f3553, %f3523, %f3541;
	mul.f32 	%f3554, %f3532, 0f3F2B0DC1;
	sub.f32 	%f3555, %f3534, %f3554;
	mul.f32 	%f3556, %f3555, 0f3FD4DB31;
	sub.f32 	%f3557, %f3553, %f3556;
	add.f32 	%f3558, %f3553, %f3556;
	mul.f32 	%f3559, %f3371, 0f3FB504F3;
	mul.f32 	%f3560, %f3375, 0f3FB504F3;
	add.f32 	%f3561, %f3559, %f3560;
	sub.f32 	%f3562, %f3559, %f3560;
	fma.rn.f32 	%f3563, %f3377, 0f3ED413CD, %f3373;
	mul.f32 	%f3564, %f3373, 0f3ED413CD;
	sub.f32 	%f3565, %f3564, %f3377;
	add.f32 	%f3566, %f3376, %f3374;
	sub.f32 	%f3567, %f3374, %f3376;
	mul.f32 	%f3568, %f3566, 0f3F3504F3;
	add.f32 	%f3569, %f3372, %f3568;
	mul.f32 	%f3570, %f3567, 0f3F3504F3;
	sub.f32 	%f3571, %f3378, %f3570;
	add.f32 	%f3572, %f3378, %f3570;
	sub.f32 	%f3573, %f3372, %f3568;
	mul.f32 	%f3574, %f3563, 0f3FEC835E;
	add.f32 	%f3575, %f3561, %f3574;
	fma.rn.f32 	%f3576, %f3572, 0f3E4BAFAF, %f3569;
	mul.f32 	%f3577, %f3576, 0f3FFB14BE;
	sub.f32 	%f3578, %f3575, %f3577;
	add.f32 	%f3579, %f3575, %f3577;
	mul.f32 	%f3580, %f3565, 0f3FEC835E;
	sub.f32 	%f3581, %f3562, %f3580;
	fma.rn.f32 	%f3582, %f3573, 0f3F2B0DC1, %f3571;
	mul.f32 	%f3583, %f3582, 0f3FD4DB31;
	sub.f32 	%f3584, %f3581, %f3583;
	add.f32 	%f3585, %f3581, %f3583;
	sub.f32 	%f3586, %f3561, %f3574;
	mul.f32 	%f3587, %f3569, 0f3E4BAFAF;
	sub.f32 	%f3588, %f3572, %f3587;
	mul.f32 	%f3589, %f3588, 0f3FFB14BE;
	sub.f32 	%f3590, %f3586, %f3589;
	add.f32 	%f3591, %f3586, %f3589;
	add.f32 	%f3592, %f3562, %f3580;
	mul.f32 	%f3593, %f3571, 0f3F2B0DC1;
	sub.f32 	%f3594, %f3573, %f3593;
	mul.f32 	%f3595, %f3594, 0f3FD4DB31;
	sub.f32 	%f3596, %f3592, %f3595;
	add.f32 	%f3597, %f3592, %f3595;
	mul.f32 	%f3598, %f3379, 0f3FB504F3;
	mul.f32 	%f3599, %f3383, 0f3FB504F3;
	add.f32 	%f3600, %f3598, %f3599;
	sub.f32 	%f3601, %f3598, %f3599;
	fma.rn.f32 	%f3602, %f3385, 0f3ED413CD, %f3381;
	mul.f32 	%f3603, %f3381, 0f3ED413CD;
	sub.f32 	%f3604, %f3603, %f3385;
	add.f32 	%f3605, %f3384, %f3382;
	sub.f32 	%f3606, %f3382, %f3384;
	mul.f32 	%f3607, %f3605, 0f3F3504F3;
	add.f32 	%f3608, %f3380, %f3607;
	mul.f32 	%f3609, %f3606, 0f3F3504F3;
	sub.f32 	%f3610, %f3386, %f3609;
	add.f32 	%f3611, %f3386, %f3609;
	sub.f32 	%f3612, %f3380, %f3607;
	mul.f32 	%f3613, %f3602, 0f3FEC835E;
	add.f32 	%f3614, %f3600, %f3613;
	fma.rn.f32 	%f3615, %f3611, 0f3E4BAFAF, %f3608;
	mul.f32 	%f3616, %f3615, 0f3FFB14BE;
	sub.f32 	%f3617, %f3614, %f3616;
	add.f32 	%f3618, %f3614, %f3616;
	mul.f32 	%f3619, %f3604, 0f3FEC835E;
	sub.f32 	%f3620, %f3601, %f3619;
	fma.rn.f32 	%f3621, %f3612, 0f3F2B0DC1, %f3610;
	mul.f32 	%f3622, %f3621, 0f3FD4DB31;
	sub.f32 	%f3623, %f3620, %f3622;
	add.f32 	%f3624, %f3620, %f3622;
	sub.f32 	%f3625, %f3600, %f3613;
	mul.f32 	%f3626, %f3608, 0f3E4BAFAF;
	sub.f32 	%f3627, %f3611, %f3626;
	mul.f32 	%f3628, %f3627, 0f3FFB14BE;
	sub.f32 	%f3629, %f3625, %f3628;
	add.f32 	%f3630, %f3625, %f3628;
	add.f32 	%f3631, %f3601, %f3619;
	mul.f32 	%f3632, %f3610, 0f3F2B0DC1;
	sub.f32 	%f3633, %f3612, %f3632;
	mul.f32 	%f3634, %f3633, 0f3FD4DB31;
	sub.f32 	%f3635, %f3631, %f3634;
	add.f32 	%f3636, %f3631, %f3634;
	mul.f32 	%f3637, %f3387, 0f3FB504F3;
	mul.f32 	%f3638, %f3391, 0f3FB504F3;
	add.f32 	%f3639, %f3637, %f3638;
	sub.f32 	%f3640, %f3637, %f3638;
	fma.rn.f32 	%f3641, %f3393, 0f3ED413CD, %f3389;
	mul.f32 	%f3642, %f3389, 0f3ED413CD;
	sub.f32 	%f3643, %f3642, %f3393;
	add.f32 	%f3644, %f3392, %f3390;
	sub.f32 	%f3645, %f3390, %f3392;
	mul.f32 	%f3646, %f3644, 0f3F3504F3;
	add.f32 	%f3647, %f3388, %f3646;
	mul.f32 	%f3648, %f3645, 0f3F3504F3;
	sub.f32 	%f3649, %f3394, %f3648;
	add.f32 	%f3650, %f3394, %f3648;
	sub.f32 	%f3651, %f3388, %f3646;
	mul.f32 	%f3652, %f3641, 0f3FEC835E;
	add.f32 	%f3653, %f3639, %f3652;
	fma.rn.f32 	%f3654, %f3650, 0f3E4BAFAF, %f3647;
	mul.f32 	%f3655, %f3654, 0f3FFB14BE;
	sub.f32 	%f3656, %f3653, %f3655;
	add.f32 	%f3657, %f3653, %f3655;
	mul.f32 	%f3658, %f3643, 0f3FEC835E;
	sub.f32 	%f3659, %f3640, %f3658;
	fma.rn.f32 	%f3660, %f3651, 0f3F2B0DC1, %f3649;
	mul.f32 	%f3661, %f3660, 0f3FD4DB31;
	sub.f32 	%f3662, %f3659, %f3661;
	add.f32 	%f3663, %f3659, %f3661;
	sub.f32 	%f3664, %f3639, %f3652;
	mul.f32 	%f3665, %f3647, 0f3E4BAFAF;
	sub.f32 	%f3666, %f3650, %f3665;
	mul.f32 	%f3667, %f3666, 0f3FFB14BE;
	sub.f32 	%f3668, %f3664, %f3667;
	add.f32 	%f3669, %f3664, %f3667;
	add.f32 	%f3670, %f3640, %f3658;
	mul.f32 	%f3671, %f3649, 0f3F2B0DC1;
	sub.f32 	%f3672, %f3651, %f3671;
	mul.f32 	%f3673, %f3672, 0f3FD4DB31;
	sub.f32 	%f3674, %f3670, %f3673;
	add.f32 	%f3675, %f3670, %f3673;
	mul.f32 	%f3676, %f3395, 0f3FB504F3;
	mul.f32 	%f3677, %f3399, 0f3FB504F3;
	add.f32 	%f3678, %f3676, %f3677;
	sub.f32 	%f3679, %f3676, %f3677;
	fma.rn.f32 	%f3680, %f3401, 0f3ED413CD, %f3397;
	mul.f32 	%f3681, %f3397, 0f3ED413CD;
	sub.f32 	%f3682, %f3681, %f3401;
	add.f32 	%f3683, %f3400, %f3398;
	sub.f32 	%f3684, %f3398, %f3400;
	mul.f32 	%f3685, %f3683, 0f3F3504F3;
	add.f32 	%f3686, %f3396, %f3685;
	mul.f32 	%f3687, %f3684, 0f3F3504F3;
	sub.f32 	%f3688, %f3402, %f3687;
	add.f32 	%f3689, %f3402, %f3687;
	sub.f32 	%f3690, %f3396, %f3685;
	mul.f32 	%f3691, %f3680, 0f3FEC835E;
	add.f32 	%f3692, %f3678, %f3691;
	fma.rn.f32 	%f3693, %f3689, 0f3E4BAFAF, %f3686;
	mul.f32 	%f3694, %f3693, 0f3FFB14BE;
	sub.f32 	%f3695, %f3692, %f3694;
	add.f32 	%f3696, %f3692, %f3694;
	mul.f32 	%f3697, %f3682, 0f3FEC835E;
	sub.f32 	%f3698, %f3679, %f3697;
	fma.rn.f32 	%f3699, %f3690, 0f3F2B0DC1, %f3688;
	mul.f32 	%f3700, %f3699, 0f3FD4DB31;
	sub.f32 	%f3701, %f3698, %f3700;
	add.f32 	%f3702, %f3698, %f3700;
	sub.f32 	%f3703, %f3678, %f3691;
	mul.f32 	%f3704, %f3686, 0f3E4BAFAF;
	sub.f32 	%f3705, %f3689, %f3704;
	mul.f32 	%f3706, %f3705, 0f3FFB14BE;
	sub.f32 	%f3707, %f3703, %f3706;
	add.f32 	%f3708, %f3703, %f3706;
	add.f32 	%f3709, %f3679, %f3697;
	mul.f32 	%f3710, %f3688, 0f3F2B0DC1;
	sub.f32 	%f3711, %f3690, %f3710;
	mul.f32 	%f3712, %f3711, 0f3FD4DB31;
	sub.f32 	%f3713, %f3709, %f3712;
	add.f32 	%f3714, %f3709, %f3712;
	// begin inline asm
	mov.u32 %r151, %laneid;
	// end inline asm
	shr.s32 	%r249, %r151, 31;
	shr.u32 	%r250, %r249, 29;
	add.s32 	%r251, %r151, %r250;
	and.b32  	%r252, %r251, 1073741816;
	sub.s32 	%r253, %r151, %r252;
	and.b32  	%r254, %r151, 1073741816;
	mad.lo.s32 	%r255, %r253, 33, %r254;
	shl.b32 	%r256, %r255, 2;
	add.s32 	%r257, %r194, %r256;
	bar.warp.sync 	-1;
	shl.b32 	%r258, %r151, 2;
	add.s32 	%r259, %r194, %r258;
	st.shared.f32 	[%r259], %f3423;
	st.shared.f32 	[%r259+132], %f3441;
	st.shared.f32 	[%r259+264], %f3429;
	st.shared.f32 	[%r259+396], %f3434;
	st.shared.f32 	[%r259+528], %f3435;
	st.shared.f32 	[%r259+660], %f3428;
	st.shared.f32 	[%r259+792], %f3440;
	st.shared.f32 	[%r259+924], %f3422;
	bar.warp.sync 	-1;
	ld.shared.f32 	%f3715, [%r257];
	ld.shared.f32 	%f3716, [%r257+4];
	ld.shared.f32 	%f3717, [%r257+8];
	ld.shared.f32 	%f3718, [%r257+12];
	ld.shared.f32 	%f3719, [%r257+16];
	ld.shared.f32 	%f3720, [%r257+20];
	ld.shared.f32 	%f3721, [%r257+24];
	ld.shared.f32 	%f3722, [%r257+28];
	bar.warp.sync 	-1;
	st.shared.f32 	[%r259], %f3462;
	st.shared.f32 	[%r259+132], %f3480;
	st.shared.f32 	[%r259+264], %f3468;
	st.shared.f32 	[%r259+396], %f3473;
	st.shared.f32 	[%r259+528], %f3474;
	st.shared.f32 	[%r259+660], %f3467;
	st.shared.f32 	[%r259+792], %f3479;
	st.shared.f32 	[%r259+924], %f3461;
	bar.warp.sync 	-1;
	ld.shared.f32 	%f3723, [%r257];
	ld.shared.f32 	%f3724, [%r257+4];
	ld.shared.f32 	%f3725, [%r257+8];
	ld.shared.f32 	%f3726, [%r257+12];
	ld.shared.f32 	%f3727, [%r257+16];
	ld.shared.f32 	%f3728, [%r257+20];
	ld.shared.f32 	%f3729, [%r257+24];
	ld.shared.f32 	%f3730, [%r257+28];
	bar.warp.sync 	-1;
	st.shared.f32 	[%r259], %f3501;
	st.shared.f32 	[%r259+132], %f3519;
	st.shared.f32 	[%r259+264], %f3507;
	st.shared.f32 	[%r259+396], %f3512;
	st.shared.f32 	[%r259+528], %f3513;
	st.shared.f32 	[%r259+660], %f3506;
	st.shared.f32 	[%r259+792], %f3518;
	st.shared.f32 	[%r259+924], %f3500;
	bar.warp.sync 	-1;
	ld.shared.f32 	%f3731, [%r257];
	ld.shared.f32 	%f3732, [%r257+4];
	ld.shared.f32 	%f3733, [%r257+8];
	ld.shared.f32 	%f3734, [%r257+12];
	ld.shared.f32 	%f3735, [%r257+16];
	ld.shared.f32 	%f3736, [%r257+20];
	ld.shared.f32 	%f3737, [%r257+24];
	ld.shared.f32 	%f3738, [%r257+28];
	bar.warp.sync 	-1;
	st.shared.f32 	[%r259], %f3540;
	st.shared.f32 	[%r259+132], %f3558;
	st.shared.f32 	[%r259+264], %f3546;
	st.shared.f32 	[%r259+396], %f3551;
	st.shared.f32 	[%r259+528], %f3552;
	st.shared.f32 	[%r259+660], %f3545;
	st.shared.f32 	[%r259+792], %f3557;
	st.shared.f32 	[%r259+924], %f3539;
	bar.warp.sync 	-1;
	ld.shared.f32 	%f3739, [%r257];
	ld.shared.f32 	%f3740, [%r257+4];
	ld.shared.f32 	%f3741, [%r257+8];
	ld.shared.f32 	%f3742, [%r257+12];
	ld.shared.f32 	%f3743, [%r257+16];
	ld.shared.f32 	%f3744, [%r257+20];
	ld.shared.f32 	%f3745, [%r257+24];
	ld.shared.f32 	%f3746, [%r257+28];
	bar.warp.sync 	-1;
	st.shared.f32 	[%r259], %f3579;
	st.shared.f32 	[%r259+132], %f3597;
	st.shared.f32 	[%r259+264], %f3585;
	st.shared.f32 	[%r259+396], %f3590;
	st.shared.f32 	[%r259+528], %f3591;
	st.shared.f32 	[%r259+660], %f3584;
	st.shared.f32 	[%r259+792], %f3596;
	st.shared.f32 	[%r259+924], %f3578;
	bar.warp.sync 	-1;
	ld.shared.f32 	%f3747, [%r257];
	ld.shared.f32 	%f3748, [%r257+4];
	ld.shared.f32 	%f3749, [%r257+8];
	ld.shared.f32 	%f3750, [%r257+12];
	ld.shared.f32 	%f3751, [%r257+16];
	ld.shared.f32 	%f3752, [%r257+20];
	ld.shared.f32 	%f3753, [%r257+24];
	ld.shared.f32 	%f3754, [%r257+28];
	bar.warp.sync 	-1;
	st.shared.f32 	[%r259], %f3618;
	st.shared.f32 	[%r259+132], %f3636;
	st.shared.f32 	[%r259+264], %f3624;
	st.shared.f32 	[%r259+396], %f3629;
	st.shared.f32 	[%r259+528], %f3630;
	st.shared.f32 	[%r259+660], %f3623;
	st.shared.f32 	[%r259+792], %f3635;
	st.shared.f32 	[%r259+924], %f3617;
	bar.warp.sync 	-1;
	ld.shared.f32 	%f3755, [%r257];
	ld.shared.f32 	%f3756, [%r257+4];
	ld.shared.f32 	%f3757, [%r257+8];
	ld.shared.f32 	%f3758, [%r257+12];
	ld.shared.f32 	%f3759, [%r257+16];
	ld.shared.f32 	%f3760, [%r257+20];
	ld.shared.f32 	%f3761, [%r257+24];
	ld.shared.f32 	%f3762, [%r257+28];
	bar.warp.sync 	-1;
	st.shared.f32 	[%r259], %f3657;
	st.shared.f32 	[%r259+132], %f3675;
	st.shared.f32 	[%r259+264], %f3663;
	st.shared.f32 	[%r259+396], %f3668;
	st.shared.f32 	[%r259+528], %f3669;
	st.shared.f32 	[%r259+660], %f3662;
	st.shared.f32 	[%r259+792], %f3674;
	st.shared.f32 	[%r259+924], %f3656;
	bar.warp.sync 	-1;
	ld.shared.f32 	%f3763, [%r257];
	ld.shared.f32 	%f3764, [%r257+4];
	ld.shared.f32 	%f3765, [%r257+8];
	ld.shared.f32 	%f3766, [%r257+12];
	ld.shared.f32 	%f3767, [%r257+16];
	ld.shared.f32 	%f3768, [%r257+20];
	ld.shared.f32 	%f3769, [%r257+24];
	ld.shared.f32 	%f3770, [%r257+28];
	bar.warp.sync 	-1;
	st.shared.f32 	[%r259], %f3696;
	st.shared.f32 	[%r259+132], %f3714;
	st.shared.f32 	[%r259+264], %f3702;
	st.shared.f32 	[%r259+396], %f3707;
	st.shared.f32 	[%r259+528], %f3708;
	st.shared.f32 	[%r259+660], %f3701;
	st.shared.f32 	[%r259+792], %f3713;
	st.shared.f32 	[%r259+924], %f3695;
	bar.warp.sync 	-1;
	ld.shared.f32 	%f3771, [%r257];
	ld.shared.f32 	%f3772, [%r257+4];
	ld.shared.f32 	%f3773, [%r257+8];
	ld.shared.f32 	%f3774, [%r257+12];
	ld.shared.f32 	%f3775, [%r257+16];
	ld.shared.f32 	%f3776, [%r257+20];
	ld.shared.f32 	%f3777, [%r257+24];
	ld.shared.f32 	%f3778, [%r257+28];
	mul.f32 	%f3779, %f3715, 0f3FB504F3;
	mul.f32 	%f3780, %f3747, 0f3FB504F3;
	add.f32 	%f3781, %f3779, %f3780;
	sub.f32 	%f3782, %f3779, %f3780;
	fma.rn.f32 	%f3783, %f3763, 0f3ED413CD, %f3731;
	mul.f32 	%f3784, %f3731, 0f3ED413CD;
	sub.f32 	%f3785, %f3784, %f3763;
	add.f32 	%f3786, %f3755, %f3739;
	sub.f32 	%f3787, %f3739, %f3755;
	mul.f32 	%f3788, %f3786, 0f3F3504F3;
	add.f32 	%f3789, %f3723, %f3788;
	mul.f32 	%f3790, %f3787, 0f3F3504F3;
	sub.f32 	%f3791, %f3771, %f3790;
	add.f32 	%f3792, %f3771, %f3790;
	sub.f32 	%f3793, %f3723, %f3788;
	mul.f32 	%f3794, %f3783, 0f3FEC835E;
	add.f32 	%f3795, %f3781, %f3794;
	fma.rn.f32 	%f3796, %f3792, 0f3E4BAFAF, %f3789;
	mul.f32 	%f3797, %f3796, 0f3FFB14BE;
	sub.f32 	%f3798, %f3795, %f3797;
	add.f32 	%f3799, %f3795, %f3797;
	mul.f32 	%f3800, %f3785, 0f3FEC835E;
	sub.f32 	%f3801, %f3782, %f3800;
	fma.rn.f32 	%f3802, %f3793, 0f3F2B0DC1, %f3791;
	mul.f32 	%f3803, %f3802, 0f3FD4DB31;
	sub.f32 	%f3804, %f3801, %f3803;
	add.f32 	%f3805, %f3801, %f3803;
	sub.f32 	%f3806, %f3781, %f3794;
	mul.f32 	%f3807, %f3789, 0f3E4BAFAF;
	sub.f32 	%f3808, %f3792, %f3807;
	mul.f32 	%f3809, %f3808, 0f3FFB14BE;
	sub.f32 	%f3810, %f3806, %f3809;
	add.f32 	%f3811, %f3806, %f3809;
	add.f32 	%f3812, %f3782, %f3800;
	mul.f32 	%f3813, %f3791, 0f3F2B0DC1;
	sub.f32 	%f3814, %f3793, %f3813;
	mul.f32 	%f3815, %f3814, 0f3FD4DB31;
	sub.f32 	%f3816, %f3812, %f3815;
	add.f32 	%f3817, %f3812, %f3815;
	mul.f32 	%f3818, %f3716, 0f3FB504F3;
	mul.f32 	%f3819, %f3748, 0f3FB504F3;
	add.f32 	%f3820, %f3818, %f3819;
	sub.f32 	%f3821, %f3818, %f3819;
	fma.rn.f32 	%f3822, %f3764, 0f3ED413CD, %f3732;
	mul.f32 	%f3823, %f3732, 0f3ED413CD;
	sub.f32 	%f3824, %f3823, %f3764;
	add.f32 	%f3825, %f3756, %f3740;
	sub.f32 	%f3826, %f3740, %f3756;
	mul.f32 	%f3827, %f3825, 0f3F3504F3;
	add.f32 	%f3828, %f3724, %f3827;
	mul.f32 	%f3829, %f3826, 0f3F3504F3;
	sub.f32 	%f3830, %f3772, %f3829;
	add.f32 	%f3831, %f3772, %f3829;
	sub.f32 	%f3832, %f3724, %f3827;
	mul.f32 	%f3833, %f3822, 0f3FEC835E;
	add.f32 	%f3834, %f3820, %f3833;
	fma.rn.f32 	%f3835, %f3831, 0f3E4BAFAF, %f3828;
	mul.f32 	%f3836, %f3835, 0f3FFB14BE;
	sub.f32 	%f3837, %f3834, %f3836;
	add.f32 	%f3838, %f3834, %f3836;
	mul.f32 	%f3839, %f3824, 0f3FEC835E;
	sub.f32 	%f3840, %f3821, %f3839;
	fma.rn.f32 	%f3841, %f3832, 0f3F2B0DC1, %f3830;
	mul.f32 	%f3842, %f3841, 0f3FD4DB31;
	sub.f32 	%f3843, %f3840, %f3842;
	add.f32 	%f3844, %f3840, %f3842;
	sub.f32 	%f3845, %f3820, %f3833;
	mul.f32 	%f3846, %f3828, 0f3E4BAFAF;
	sub.f32 	%f3847, %f3831, %f3846;
	mul.f32 	%f3848, %f3847, 0f3FFB14BE;
	sub.f32 	%f3849, %f3845, %f3848;
	add.f32 	%f3850, %f3845, %f3848;
	add.f32 	%f3851, %f3821, %f3839;
	mul.f32 	%f3852, %f3830, 0f3F2B0DC1;
	sub.f32 	%f3853, %f3832, %f3852;
	mul.f32 	%f3854, %f3853, 0f3FD4DB31;
	sub.f32 	%f3855, %f3851, %f3854;
	add.f32 	%f3856, %f3851, %f3854;
	mul.f32 	%f3857, %f3717, 0f3FB504F3;
	mul.f32 	%f3858, %f3749, 0f3FB504F3;
	add.f32 	%f3859, %f3857, %f3858;
	sub.f32 	%f3860, %f3857, %f3858;
	fma.rn.f32 	%f3861, %f3765, 0f3ED413CD, %f3733;
	mul.f32 	%f3862, %f3733, 0f3ED413CD;
	sub.f32 	%f3863, %f3862, %f3765;
	add.f32 	%f3864, %f3757, %f3741;
	sub.f32 	%f3865, %f3741, %f3757;
	mul.f32 	%f3866, %f3864, 0f3F3504F3;
	add.f32 	%f3867, %f3725, %f3866;
	mul.f32 	%f3868, %f3865, 0f3F3504F3;
	sub.f32 	%f3869, %f3773, %f3868;
	add.f32 	%f3870, %f3773, %f3868;
	sub.f32 	%f3871, %f3725, %f3866;
	mul.f32 	%f3872, %f3861, 0f3FEC835E;
	add.f32 	%f3873, %f3859, %f3872;
	fma.rn.f32 	%f3874, %f3870, 0f3E4BAFAF, %f3867;
	mul.f32 	%f3875, %f3874, 0f3FFB14BE;
	sub.f32 	%f3876, %f3873, %f3875;
	add.f32 	%f3877, %f3873, %f3875;
	mul.f32 	%f3878, %f3863, 0f3FEC835E;
	sub.f32 	%f3879, %f3860, %f3878;
	fma.rn.f32 	%f3880, %f3871, 0f3F2B0DC1, %f3869;
	mul.f32 	%f3881, %f3880, 0f3FD4DB31;
	sub.f32 	%f3882, %f3879, %f3881;
	add.f32 	%f3883, %f3879, %f3881;
	sub.f32 	%f3884, %f3859, %f3872;
	mul.f32 	%f3885, %f3867, 0f3E4BAFAF;
	sub.f32 	%f3886, %f3870, %f3885;
	mul.f32 	%f3887, %f3886, 0f3FFB14BE;
	sub.f32 	%f3888, %f3884, %f3887;
	add.f32 	%f3889, %f3884, %f3887;
	add.f32 	%f3890, %f3860, %f3878;
	mul.f32 	%f3891, %f3869, 0f3F2B0DC1;
	sub.f32 	%f3892, %f3871, %f3891;
	mul.f32 	%f3893, %f3892, 0f3FD4DB31;
	sub.f32 	%f3894, %f3890, %f3893;
	add.f32 	%f3895, %f3890, %f3893;
	mul.f32 	%f3896, %f3718, 0f3FB504F3;
	mul.f32 	%f3897, %f3750, 0f3FB504F3;
	add.f32 	%f3898, %f3896, %f3897;
	sub.f32 	%f3899, %f3896, %f3897;
	fma.rn.f32 	%f3900, %f3766, 0f3ED413CD, %f3734;
	mul.f32 	%f3901, %f3734, 0f3ED413CD;
	sub.f32 	%f3902, %f3901, %f3766;
	add.f32 	%f3903, %f3758, %f3742;
	sub.f32 	%f3904, %f3742, %f3758;
	mul.f32 	%f3905, %f3903, 0f3F3504F3;
	add.f32 	%f3906, %f3726, %f3905;
	mul.f32 	%f3907, %f3904, 0f3F3504F3;
	sub.f32 	%f3908, %f3774, %f3907;
	add.f32 	%f3909, %f3774, %f3907;
	sub.f32 	%f3910, %f3726, %f3905;
	mul.f32 	%f3911, %f3900, 0f3FEC835E;
	add.f32 	%f3912, %f3898, %f3911;
	fma.rn.f32 	%f3913, %f3909, 0f3E4BAFAF, %f3906;
	mul.f32 	%f3914, %f3913, 0f3FFB14BE;
	sub.f32 	%f3915, %f3912, %f3914;
	add.f32 	%f3916, %f3912, %f3914;
	mul.f32 	%f3917, %f3902, 0f3FEC835E;
	sub.f32 	%f3918, %f3899, %f3917;
	fma.rn.f32 	%f3919, %f3910, 0f3F2B0DC1, %f3908;
	mul.f32 	%f3920, %f3919, 0f3FD4DB31;
	sub.f32 	%f3921, %f3918, %f3920;
	add.f32 	%f3922, %f3918, %f3920;
	sub.f32 	%f3923, %f3898, %f3911;
	mul.f32 	%f3924, %f3906, 0f3E4BAFAF;
	sub.f32 	%f3925, %f3909, %f3924;
	mul.f32 	%f3926, %f3925, 0f3FFB14BE;
	sub.f32 	%f3927, %f3923, %f3926;
	add.f32 	%f3928, %f3923, %f3926;
	add.f32 	%f3929, %f3899, %f3917;
	mul.f32 	%f3930, %f3908, 0f3F2B0DC1;
	sub.f32 	%f3931, %f3910, %f3930;
	mul.f32 	%f3932, %f3931, 0f3FD4DB31;
	sub.f32 	%f3933, %f3929, %f3932;
	add.f32 	%f3934, %f3929, %f3932;
	mul.f32 	%f3935, %f3719, 0f3FB504F3;
	mul.f32 	%f3936, %f3751, 0f3FB504F3;
	add.f32 	%f3937, %f3935, %f3936;
	sub.f32 	%f3938, %f3935, %f3936;
	fma.rn.f32 	%f3939, %f3767, 0f3ED413CD, %f3735;
	mul.f32 	%f3940, %f3735, 0f3ED413CD;
	sub.f32 	%f3941, %f3940, %f3767;
	add.f32 	%f3942, %f3759, %f3743;
	sub.f32 	%f3943, %f3743, %f3759;
	mul.f32 	%f3944, %f3942, 0f3F3504F3;
	add.f32 	%f3945, %f3727, %f3944;
	mul.f32 	%f3946, %f3943, 0f3F3504F3;
	sub.f32 	%f3947, %f3775, %f3946;
	add.f32 	%f3948, %f3775, %f3946;
	sub.f32 	%f3949, %f3727, %f3944;
	mul.f32 	%f3950, %f3939, 0f3FEC835E;
	add.f32 	%f3951, %f3937, %f3950;
	fma.rn.f32 	%f3952, %f3948, 0f3E4BAFAF, %f3945;
	mul.f32 	%f3953, %f3952, 0f3FFB14BE;
	sub.f32 	%f3954, %f3951, %f3953;
	add.f32 	%f3955, %f3951, %f3953;
	mul.f32 	%f3956, %f3941, 0f3FEC835E;
	sub.f32 	%f3957, %f3938, %f3956;
	fma.rn.f32 	%f3958, %f3949, 0f3F2B0DC1, %f3947;
	mul.f32 	%f3959, %f3958, 0f3FD4DB31;
	sub.f32 	%f3960, %f3957, %f3959;
	add.f32 	%f3961, %f3957, %f3959;
	sub.f32 	%f3962, %f3937, %f3950;
	mul.f32 	%f3963, %f3945, 0f3E4BAFAF;
	sub.f32 	%f3964, %f3948, %f3963;
	mul.f32 	%f3965, %f3964, 0f3FFB14BE;
	sub.f32 	%f3966, %f3962, %f3965;
	add.f32 	%f3967, %f3962, %f3965;
	add.f32 	%f3968, %f3938, %f3956;
	mul.f32 	%f3969, %f3947, 0f3F2B0DC1;
	sub.f32 	%f3970, %f3949, %f3969;
	mul.f32 	%f3971, %f3970, 0f3FD4DB31;
	sub.f32 	%f3972, %f3968, %f3971;
	add.f32 	%f3973, %f3968, %f3971;
	mul.f32 	%f3974, %f3720, 0f3FB504F3;
	mul.f32 	%f3975, %f3752, 0f3FB504F3;
	add.f32 	%f3976, %f3974, %f3975;
	sub.f32 	%f3977, %f3974, %f3975;
	fma.rn.f32 	%f3978, %f3768, 0f3ED413CD, %f3736;
	mul.f32 	%f3979, %f3736, 0f3ED413CD;
	sub.f32 	%f3980, %f3979, %f3768;
	add.f32 	%f3981, %f3760, %f3744;
	sub.f32 	%f3982, %f3744, %f3760;
	mul.f32 	%f3983, %f3981, 0f3F3504F3;
	add.f32 	%f3984, %f3728, %f3983;
	mul.f32 	%f3985, %f3982, 0f3F3504F3;
	sub.f32 	%f3986, %f3776, %f3985;
	add.f32 	%f3987, %f3776, %f3985;
	sub.f32 	%f3988, %f3728, %f3983;
	mul.f32 	%f3989, %f3978, 0f3FEC835E;
	add.f32 	%f3990, %f3976, %f3989;
	fma.rn.f32 	%f3991, %f3987, 0f3E4BAFAF, %f3984;
	mul.f32 	%f3992, %f3991, 0f3FFB14BE;
	sub.f32 	%f3993, %f3990, %f3992;
	add.f32 	%f3994, %f3990, %f3992;
	mul.f32 	%f3995, %f3980, 0f3FEC835E;
	sub.f32 	%f3996, %f3977, %f3995;
	fma.rn.f32 	%f3997, %f3988, 0f3F2B0DC1, %f3986;
	mul.f32 	%f3998, %f3997, 0f3FD4DB31;
	sub.f32 	%f3999, %f3996, %f3998;
	add.f32 	%f4000, %f3996, %f3998;
	sub.f32 	%f4001, %f3976, %f3989;
	mul.f32 	%f4002, %f3984, 0f3E4BAFAF;
	sub.f32 	%f4003, %f3987, %f4002;
	mul.f32 	%f4004, %f4003, 0f3FFB14BE;
	sub.f32 	%f4005, %f4001, %f4004;
	add.f32 	%f4006, %f4001, %f4004;
	add.f32 	%f4007, %f3977, %f3995;
	mul.f32 	%f4008, %f3986, 0f3F2B0DC1;
	sub.f32 	%f4009, %f3988, %f4008;
	mul.f32 	%f4010, %f4009, 0f3FD4DB31;
	sub.f32 	%f4011, %f4007, %f4010;
	add.f32 	%f4012, %f4007, %f4010;
	mul.f32 	%f4013, %f3721, 0f3FB504F3;
	mul.f32 	%f4014, %f3753, 0f3FB504F3;
	add.f32 	%f4015, %f4013, %f4014;
	sub.f32 	%f4016, %f4013, %f4014;
	fma.rn.f32 	%f4017, %f3769, 0f3ED413CD, %f3737;
	mul.f32 	%f4018, %f3737, 0f3ED413CD;
	sub.f32 	%f4019, %f4018, %f3769;
	add.f32 	%f4020, %f3761, %f3745;
	sub.f32 	%f4021, %f3745, %f3761;
	mul.f32 	%f4022, %f4020, 0f3F3504F3;
	add.f32 	%f4023, %f3729, %f4022;
	mul.f32 	%f4024, %f4021, 0f3F3504F3;
	sub.f32 	%f4025, %f3777, %f4024;
	add.f32 	%f4026, %f3777, %f4024;
	sub.f32 	%f4027, %f3729, %f4022;
	mul.f32 	%f4028, %f4017, 0f3FEC835E;
	add.f32 	%f4029, %f4015, %f4028;
	fma.rn.f32 	%f4030, %f4026, 0f3E4BAFAF, %f4023;
	mul.f32 	%f4031, %f4030, 0f3FFB14BE;
	sub.f32 	%f4032, %f4029, %f4031;
	add.f32 	%f4033, %f4029, %f4031;
	mul.f32 	%f4034, %f4019, 0f3FEC835E;
	sub.f32 	%f4035, %f4016, %f4034;
	fma.rn.f32 	%f4036, %f4027, 0f3F2B0DC1, %f4025;
	mul.f32 	%f4037, %f4036, 0f3FD4DB31;
	sub.f32 	%f4038, %f4035, %f4037;
	add.f32 	%f4039, %f4035, %f4037;
	sub.f32 	%f4040, %f4015, %f4028;
	mul.f32 	%f4041, %f4023, 0f3E4BAFAF;
	sub.f32 	%f4042, %f4026, %f4041;
	mul.f32 	%f4043, %f4042, 0f3FFB14BE;
	sub.f32 	%f4044, %f4040, %f4043;
	add.f32 	%f4045, %f4040, %f4043;
	add.f32 	%f4046, %f4016, %f4034;
	mul.f32 	%f4047, %f4025, 0f3F2B0DC1;
	sub.f32 	%f4048, %f4027, %f4047;
	mul.f32 	%f4049, %f4048, 0f3FD4DB31;
	sub.f32 	%f4050, %f4046, %f4049;
	add.f32 	%f4051, %f4046, %f4049;
	mul.f32 	%f4052, %f3722, 0f3FB504F3;
	mul.f32 	%f4053, %f3754, 0f3FB504F3;
	add.f32 	%f4054, %f4052, %f4053;
	sub.f32 	%f4055, %f4052, %f4053;
	fma.rn.f32 	%f4056, %f3770, 0f3ED413CD, %f3738;
	mul.f32 	%f4057, %f3738, 0f3ED413CD;
	sub.f32 	%f4058, %f4057, %f3770;
	add.f32 	%f4059, %f3762, %f3746;
	sub.f32 	%f4060, %f3746, %f3762;
	mul.f32 	%f4061, %f4059, 0f3F3504F3;
	add.f32 	%f4062, %f3730, %f4061;
	mul.f32 	%f4063, %f4060, 0f3F3504F3;
	sub.f32 	%f4064, %f3778, %f4063;
	add.f32 	%f4065, %f3778, %f4063;
	sub.f32 	%f4066, %f3730, %f4061;
	mul.f32 	%f4067, %f4056, 0f3FEC835E;
	add.f32 	%f4068, %f4054, %f4067;
	fma.rn.f32 	%f4069, %f4065, 0f3E4BAFAF, %f4062;
	mul.f32 	%f4070, %f4069, 0f3FFB14BE;
	sub.f32 	%f4071, %f4068, %f4070;
	add.f32 	%f4072, %f4068, %f4070;
	mul.f32 	%f4073, %f4058, 0f3FEC835E;
	sub.f32 	%f4074, %f4055, %f4073;
	fma.rn.f32 	%f4075, %f4066, 0f3F2B0DC1, %f4064;
	mul.f32 	%f4076, %f4075, 0f3FD4DB31;
	sub.f32 	%f4077, %f4074, %f4076;
	add.f32 	%f4078, %f4074, %f4076;
	sub.f32 	%f4079, %f4054, %f4067;
	mul.f32 	%f4080, %f4062, 0f3E4BAFAF;
	sub.f32 	%f4081, %f4065, %f4080;
	mul.f32 	%f4082, %f4081, 0f3FFB14BE;
	sub.f32 	%f4083, %f4079, %f4082;
	add.f32 	%f4084, %f4079, %f4082;
	add.f32 	%f4085, %f4055, %f4073;
	mul.f32 	%f4086, %f4064, 0f3F2B0DC1;
	sub.f32 	%f4087, %f4066, %f4086;
	mul.f32 	%f4088, %f4087, 0f3FD4DB31;
	sub.f32 	%f4089, %f4085, %f4088;
	add.f32 	%f4090, %f4085, %f4088;
	add.f32 	%f4091, %f12230, %f3026;
	sub.f32 	%f377, %f4091, %f12230;
	shfl.sync.idx.b32	%r260|%p80, %r66, 0, 6175, -1;
	shfl.sync.idx.b32	%r261|%p81, %r65, 0, 6175, -1;
	mad.lo.s32 	%r262, %r261, %r591, %r260;
	cvt.s64.s32 	%rd314, %r262;
	cvt.s64.s32 	%rd315, %r2;
	add.s64 	%rd316, %rd314, %rd315;
	add.s32 	%r263, %r2, %r152;
	cvt.s64.s32 	%rd317, %r263;
	add.s64 	%rd318, %rd314, %rd317;
	fma.rn.f32 	%f4092, %f3026, %f3799, %f12230;
	sub.f32 	%f123, %f4092, %f12230;
	shl.b64 	%rd319, %rd316, 2;
	add.s64 	%rd47, %rd1002, %rd319;
	// begin inline asm
	atom.add.relaxed.gpu.f32 %f122,[%rd47],%f123;
	// end inline asm
	shl.b64 	%rd320, %rd318, 2;
	add.s64 	%rd48, %rd1002, %rd320;
	// begin inline asm
	atom.add.relaxed.gpu.f32 %f124,[%rd48],%f377;
	// end inline asm
	fma.rn.f32 	%f4093, %f3026, %f3838, %f12230;
	sub.f32 	%f127, %f4093, %f12230;
	add.s64 	%rd49, %rd47, %rd180;
	// begin inline asm
	atom.add.relaxed.gpu.f32 %f126,[%rd49],%f127;
	// end inline asm
	add.s64 	%rd50, %rd48, %rd180;
	// begin inline asm
	atom.add.relaxed.gpu.f32 %f128,[%rd50],%f377;
	// end inline asm
	fma.rn.f32 	%f4094, %f3026, %f3877, %f12230;
	sub.f32 	%f131, %f4094, %f12230;
	shl.b32 	%r264, %r591, 1;
	mul.wide.s32 	%rd321, %r264, 4;
	add.s64 	%rd51, %rd47, %rd321;
	// begin inline asm
	atom.add.relaxed.gpu.f32 %f130,[%rd51],%f131;
	// end inline asm
	add.s64 	%rd52, %rd48, %rd321;
	// begin inline asm
	atom.add.relaxed.gpu.f32 %f132,[%rd52],%f377;
	// end inline asm
	fma.rn.f32 	%f4095, %f3026, %f3916, %f12230;
	sub.f32 	%f135, %f4095, %f12230;
	mul.lo.s32 	%r265, %r591, 3;
	mul.wide.s32 	%rd322, %r265, 4;
	add.s64 	%rd53, %rd47, %rd322;
	// begin inline asm
	atom.add.relaxed.gpu.f32 %f134,[%rd53],%f135;
	// end inline asm
	add.s64 	%rd54, %rd48, %rd322;
	// begin inline asm
	atom.add.relaxed.gpu.f32 %f136,[%rd54],%f377;
	// end inline asm
	fma.rn.f32 	%f4096, %f3026, %f3955, %f12230;
	sub.f32 	%f139, %f4096, %f12230;
	shl.b32 	%r266, %r591, 2;
	mul.wide.s32 	%rd323, %r266, 4;
	add.s64 	%rd55, %rd47, %rd323;
	// begin inline asm
	atom.add.relaxed.gpu.f32 %f138,[%rd55],%f139;
	// end inline asm
	add.s64 	%rd56, %rd48, %rd323;
	// begin inline asm
	atom.add.relaxed.gpu.f32 %f140,[%rd56],%f377;
	// end inline asm
	fma.rn.f32 	%f4097, %f3026, %f3994, %f12230;
	sub.f32 	%f143, %f4097, %f12230;
	mul.lo.s32 	%r267, %r591, 5;
	mul.wide.s32 	%rd324, %r267, 4;
	add.s64 	%rd57, %rd47, %rd324;
	// begin inline asm
	atom.add.relaxed.gpu.f32 %f142,[%rd57],%f143;
	// end inline asm
	add.s64 	%rd58, %rd48, %rd324;
	// begin inline asm
	atom.add.relaxed.gpu.f32 %f144,[%rd58],%f377;
	// end inline asm
	fma.rn.f32 	%f4098, %f3026, %f4033, %f12230;
	sub.f32 	%f147, %f4098, %f12230;
	mul.lo.s32 	%r268, %r591, 6;
	mul.wide.s32 	%rd325, %r268, 4;
	add.s64 	%rd59, %rd47, %rd325;
	// begin inline asm
	atom.add.relaxed.gpu.f32 %f146,[%rd59],%f147;
	// end inline asm
	add.s64 	%rd60, %rd48, %rd325;
	// begin inline asm
	atom.add.relaxed.gpu.f32 %f148,[%rd60],%f377;
	// end inline asm
	fma.rn.f32 	%f4099, %f3026, %f4072, %f12230;
	sub.f32 	%f151, %f4099, %f12230;
	mul.lo.s32 	%r269, %r591, 7;
	mul.wide.s32 	%rd326, %r269, 4;
	add.s64 	%rd61, %rd47, %rd326;
	// begin inline asm
	atom.add.relaxed.gpu.f32 %f150,[%rd61],%f151;
	// end inline asm
	add.s64 	%rd62, %rd48, %rd326;
	// begin inline asm
	atom.add.relaxed.gpu.f32 %f152,[%rd62],%f377;
	// end inline asm
	shfl.sync.idx.b32	%r270|%p82, %r66, 1, 6175, -1;
	shfl.sync.idx.b32	%r271|%p83, %r65, 1, 6175, -1;
	mad.lo.s32 	%r272, %r271, %r591, %r270;
	cvt.s64.s32 	%rd327, %r272;
	add.s64 	%rd328, %rd327, %rd315;
	add.s64 	%rd329, %rd327, %rd317;
	fma.rn.f32 	%f4100, %f3026, %f3817, %f12230;
	sub.f32 	%f155, %f4100, %f12230;
	shl.b64 	%rd330, %rd328, 2;
	add.s64 	%rd63, %rd1002, %rd330;
	// begin inline asm
	atom.add.relaxed.gpu.f32 %f154,[%rd63],%f155;
	// end inline asm
	shl.b64 	%rd331, %rd329, 2;
	add.s64 	%rd64, %rd1002, %rd331;
	// begin inline asm
	atom.add.relaxed.gpu.f32 %f156,[%rd64],%f377;
	// end inline asm
	fma.rn.f32 	%f4101, %f3026, %f3856, %f12230;
	sub.f32 	%f159, %f4101, %f12230;
	add.s64 	%rd65, %rd63, %rd180;
	// begin inline asm
	atom.add.relaxed.gpu.f32 %f158,[%rd65],%f159;
	// end inline asm
	add.s64 	%rd66, %rd64, %rd180;
	// begin inline asm
	atom.add.relaxed.gpu.f32 %f160,[%rd66],%f377;
	// end inline asm
	fma.rn.f32 	%f4102, %f3026, %f3895, %f12230;
	sub.f32 	%f163, %f4102, %f12230;
	add.s64 	%rd67, %rd63, %rd321;
	// begin inline asm
	atom.add.relaxed.gpu.f32 %f162,[%rd67],%f163;
	// end inline asm
	add.s64 	%rd68, %rd64, %rd321;
	// begin inline asm
	atom.add.relaxed.gpu.f32 %f164,[%rd68],%f377;
	// end inline asm
	fma.rn.f32 	%f4103, %f3026, %f3934, %f12230;
	sub.f32 	%f167, %f4103, %f12230;
	add.s64 	%rd69, %rd63, %rd322;
	// begin inline asm
	atom.add.relaxed.gpu.f32 %f166,[%rd69],%f167;
	// end inline asm
	add.s64 	%rd70, %rd64, %rd322;
	// begin inline asm
	atom.add.relaxed.gpu.f32 %f168,[%rd70],%f377;
	// end inline asm
	fma.rn.f32 	%f4104, %f3026, %f3973, %f12230;
	sub.f32 	%f171, %f4104, %f12230;
	add.s64 	%rd71, %rd63, %rd323;
	// begin inline asm
	atom.add.relaxed.gpu.f32 %f170,[%rd71],%f171;
	// end inline asm
	add.s64 	%rd72, %rd64, %rd323;
	// begin inline asm
	atom.add.relaxed.gpu.f32 %f172,[%rd72],%f377;
	// end inline asm
	fma.rn.f32 	%f4105, %f3026, %f4012, %f12230;
	sub.f32 	%f175, %f4105, %f12230;
	add.s64 	%rd73, %rd63, %rd324;
	// begin inline asm
	atom.add.relaxed.gpu.f32 %f174,[%rd73],%f175;
	// end inline asm
	add.s64 	%rd74, %rd64, %rd324;
	// begin inline asm
	atom.add.relaxed.gpu.f32 %f176,[%rd74],%f377;
	// end inline asm
	fma.rn.f32 	%f4106, %f3026, %f4051, %f12230;
	sub.f32 	%f179, %f4106, %f12230;
	add.s64 	%rd75, %rd63, %rd325;
	// begin inline asm
	atom.add.relaxed.gpu.f32 %f178,[%rd75],%f179;
	// end inline asm
	add.s64 	%rd76, %rd64, %rd325;
	// begin inline asm
	atom.add.relaxed.gpu.f32 %f180,[%rd76],%f377;
	// end inline asm
	fma.rn.f32 	%f4107, %f3026, %f4090, %f12230;
	sub.f32 	%f183, %f4107, %f12230;
	add.s64 	%rd77, %rd63, %rd326;
	// begin inline asm
	atom.add.relaxed.gpu.f32 %f182,[%rd77],%f183;
	// end inline asm
	add.s64 	%rd78, %rd64, %rd326;
	// begin inline asm
	atom.add.relaxed.gpu.f32 %f184,[%rd78],%f377;
	// end inline asm
	shfl.sync.idx.b32	%r273|%p84, %r66, 2, 6175, -1;
	shfl.sync.idx.b32	%r274|%p85, %r65, 2, 6175, -1;
	mad.lo.s32 	%r275, %r274, %r591, %r273;
	cvt.s64.s32 	%rd332, %r275;
	add.s64 	%rd333, %rd332, %rd315;
	add.s64 	%rd334, %rd332, %rd317;
	fma.rn.f32 	%f4108, %f3026, %f3805, %f12230;
	sub.f32 	%f187, %f4108, %f12230;
	shl.b64 	%rd335, %rd333, 2;
	add.s64 	%rd79, %rd1002, %rd335;
	// begin inline asm
	atom.add.relaxed.gpu.f32 %f186,[%rd79],%f187;
	// end inline asm
	shl.b64 	%rd336, %rd334, 2;
	add.s64 	%rd80, %rd1002, %rd336;
	// begin inline asm
	atom.add.relaxed.gpu.f32 %f188,[%rd80],%f377;
	// end inline asm
	fma.rn.f32 	%f4109, %f3026, %f3844, %f12230;
	sub.f32 	%f191, %f4109, %f12230;
	add.s64 	%rd81, %rd79, %rd180;
	// begin inline asm
	atom.add.relaxed.gpu.f32 %f190,[%rd81],%f191;
	// end inline asm
	add.s64 	%rd82, %rd80, %rd180;
	// begin inline asm
	atom.add.relaxed.gpu.f32 %f192,[%rd82],%f377;
	// end inline asm
	fma.rn.f32 	%f4110, %f3026, %f3883, %f12230;
	sub.f32 	%f195, %f4110, %f12230;
	add.s64 	%rd83, %rd79, %rd321;
	// begin inline asm
	atom.add.relaxed.gpu.f32 %f194,[%rd83],%f195;
	// end inline asm
	add.s64 	%rd84, %rd80, %rd321;
	// begin inline asm
	atom.add.relaxed.gpu.f32 %f196,[%rd84],%f377;
	// end inline asm
	fma.rn.f32 	%f4111, %f3026, %f3922, %f12230;
	sub.f32 	%f199, %f4111, %f12230;
	add.s64 	%rd85, %rd79, %rd322;
	// begin inline asm
	atom.add.relaxed.gpu.f32 %f198,[%rd85],%f199;
	// end inline asm
	add.s64 	%rd86, %rd80, %rd322;
	// begin inline asm
	atom.add.relaxed.gpu.f32 %f200,[%rd86],%f377;
	// end inline asm
	fma.rn.f32 	%f4112, %f3026, %f3961, %f12230;
	sub.f32 	%f203, %f4112, %f12230;
	add.s64 	%rd87, %rd79, %rd323;
	// begin inline asm
	atom.add.relaxed.gpu.f32 %f202,[%rd87],%f203;
	// end inline asm
	add.s64 	%rd88, %rd80, %rd323;
	// begin inline asm
	atom.add.relaxed.gpu.f32 %f204,[%rd88],%f377;
	// end inline asm
	fma.rn.f32 	%f4113, %f3026, %f4000, %f12230;
	sub.f32 	%f207, %f4113, %f12230;
	add.s64 	%rd89, %rd79, %rd324;
	// begin inline asm
	atom.add.relaxed.gpu.f32 %f206,[%rd89],%f207;
	// end inline asm
	add.s64 	%rd90, %rd80, %rd324;
	// begin inline asm
	atom.add.relaxed.gpu.f32 %f208,[%rd90],%f377;
	// end inline asm
	fma.rn.f32 	%f4114, %f3026, %f4039, %f12230;
	sub.f32 	%f211, %f4114, %f12230;
	add.s64 	%rd91, %rd79, %rd325;
	// begin inline asm
	atom.add.relaxed.gpu.f32 %f210,[%rd91],%f211;
	// end inline asm
	add.s64 	%rd92, %rd80, %rd325;
	// begin inline asm
	atom.add.relaxed.gpu.f32 %f212,[%rd92],%f377;
	// end inline asm
	fma.rn.f32 	%f4115, %f3026, %f4078, %f12230;
	sub.f32 	%f215, %f4115, %f12230;
	add.s64 	%rd93, %rd79, %rd326;
	// begin inline asm
	atom.add.relaxed.gpu.f32 %f214,[%rd93],%f215;
	// end inline asm
	add.s64 	%rd94, %rd80, %rd326;
	// begin inline asm
	atom.add.relaxed.gpu.f32 %f216,[%rd94],%f377;
	// end inline asm
	shfl.sync.idx.b32	%r276|%p86, %r66, 3, 6175, -1;
	shfl.sync.idx.b32	%r277|%p87, %r65, 3, 6175, -1;
	mad.lo.s32 	%r278, %r277, %r591, %r276;
	cvt.s64.s32 	%rd337, %r278;
	add.s64 	%rd338, %rd337, %rd315;
	add.s64 	%rd339, %rd337, %rd317;
	fma.rn.f32 	%f4116, %f3026, %f3810, %f12230;
	sub.f32 	%f219, %f4116, %f12230;
	shl.b64 	%rd340, %rd338, 2;
	add.s64 	%rd95, %rd1002, %rd340;
	// begin inline asm
	atom.add.relaxed.gpu.f32 %f218,[%rd95],%f219;
	// end inline asm
	shl.b64 	%rd341, %rd339, 2;
	add.s64 	%rd96, %rd1002, %rd341;
	// begin inline asm
	atom.add.relaxed.gpu.f32 %f220,[%rd96],%f377;
	// end inline asm
	fma.rn.f32 	%f4117, %f3026, %f3849, %f12230;
	sub.f32 	%f223, %f4117, %f12230;
	add.s64 	%rd97, %rd95, %rd180;
	// begin inline asm
	atom.add.relaxed.gpu.f32 %f222,[%rd97],%f223;
	// end inline asm
	add.s64 	%rd98, %rd96, %rd180;
	// begin inline asm
	atom.add.relaxed.gpu.f32 %f224,[%rd98],%f377;
	// end inline asm
	fma.rn.f32 	%f4118, %f3026, %f3888, %f12230;
	sub.f32 	%f227, %f4118, %f12230;
	add.s64 	%rd99, %rd95, %rd321;
	// begin inline asm
	atom.add.relaxed.gpu.f32 %f226,[%rd99],%f227;
	// end inline asm
	add.s64 	%rd100, %rd96, %rd321;
	// begin inline asm
	atom.add.relaxed.gpu.f32 %f228,[%rd100],%f377;
	// end inline asm
	fma.rn.f32 	%f4119, %f3026, %f3927, %f12230;
	sub.f32 	%f231, %f4119, %f12230;
	add.s64 	%rd101, %rd95, %rd322;
	// begin inline asm
	atom.add.relaxed.gpu.f32 %f230,[%rd101],%f231;
	// end inline asm
	add.s64 	%rd102, %rd96, %rd322;
	// begin inline asm
	atom.add.relaxed.gpu.f32 %f232,[%rd102],%f377;
	// end inline asm
	fma.rn.f32 	%f4120, %f3026, %f3966, %f12230;
	sub.f32 	%f235, %f4120, %f12230;
	add.s64 	%rd103, %rd95, %rd323;
	// begin inline asm
	atom.add.relaxed.gpu.f32 %f234,[%rd103],%f235;
	// end inline asm
	add.s64 	%rd104, %rd96, %rd323;
	// begin inline asm
	atom.add.relaxed.gpu.f32 %f236,[%rd104],%f377;
	// end inline asm
	fma.rn.f32 	%f4121, %f3026, %f4005, %f12230;
	sub.f32 	%f239, %f4121, %f12230;
	add.s64 	%rd105, %rd95, %rd324;
	// begin inline asm
	atom.add.relaxed.gpu.f32 %f238,[%rd105],%f239;
	// end inline asm
	add.s64 	%rd106, %rd96, %rd324;
	// begin inline asm
	atom.add.relaxed.gpu.f32 %f240,[%rd106],%f377;
	// end inline asm
	fma.rn.f32 	%f4122, %f3026, %f4044, %f12230;
	sub.f32 	%f243, %f4122, %f12230;
	add.s64 	%rd107, %rd95, %rd325;
	// begin inline asm
	atom.add.relaxed.gpu.f32 %f242,[%rd107],%f243;
	// end inline asm
	add.s64 	%rd108, %rd96, %rd325;
	// begin inline asm
	atom.add.relaxed.gpu.f32 %f244,[%rd108],%f377;
	// end inline asm
	fma.rn.f32 	%f4123, %f3026, %f4083, %f12230;
	sub.f32 	%f247, %f4123, %f12230;
	add.s64 	%rd109, %rd95, %rd326;
	// begin inline asm
	atom.add.relaxed.gpu.f32 %f246,[%rd109],%f247;
	// end inline asm
	add.s64 	%rd110, %rd96, %rd326;
	// begin inline asm
	atom.add.relaxed.gpu.f32 %f248,[%rd110],%f377;
	// end inline asm
	shfl.sync.idx.b32	%r279|%p88, %r66, 4, 6175, -1;
	shfl.sync.idx.b32	%r280|%p89, %r65, 4, 6175, -1;
	mad.lo.s32 	%r281, %r280, %r591, %r279;
	cvt.s64.s32 	%rd342, %r281;
	add.s64 	%rd343, %rd342, %rd315;
	add.s64 	%rd344, %rd342, %rd317;
	fma.rn.f32 	%f4124, %f3026, %f3811, %f12230;
	sub.f32 	%f251, %f4124, %f12230;
	shl.b64 	%rd345, %rd343, 2;
	add.s64 	%rd111, %rd1002, %rd345;
	// begin inline asm
	atom.add.relaxed.gpu.f32 %f250,[%rd111],%f251;
	// end inline asm
	shl.b64 	%rd346, %rd344, 2;
	add.s64 	%rd112, %rd1002, %rd346;
	// begin inline asm
	atom.add.relaxed.gpu.f32 %f252,[%rd112],%f377;
	// end inline asm
	fma.rn.f32 	%f4125, %f3026, %f3850, %f12230;
	sub.f32 	%f255, %f4125, %f12230;
	add.s64 	%rd113, %rd111, %rd180;
	// begin inline asm
	atom.add.relaxed.gpu.f32 %f254,[%rd113],%f255;
	// end inline asm
	add.s64 	%rd114, %rd112, %rd180;
	// begin inline asm
	atom.add.relaxed.gpu.f32 %f256,[%rd114],%f377;
	// end inline asm
	fma.rn.f32 	%f4126, %f3026, %f3889, %f12230;
	sub.f32 	%f259, %f4126, %f12230;
	add.s64 	%rd115, %rd111, %rd321;
	// begin inline asm
	atom.add.relaxed.gpu.f32 %f258,[%rd115],%f259;
	// end inline asm
	add.s64 	%rd116, %rd112, %rd321;
	// begin inline asm
	atom.add.relaxed.gpu.f32 %f260,[%rd116],%f377;
	// end inline asm
	fma.rn.f32 	%f4127, %f3026, %f3928, %f12230;
	sub.f32 	%f263, %f4127, %f12230;
	add.s64 	%rd117, %rd111, %rd322;
	// begin inline asm
	atom.add.relaxed.gpu.f32 %f262,[%rd117],%f263;
	// end inline asm
	add.s64 	%rd118, %rd112, %rd322;
	// begin inline asm
	atom.add.relaxed.gpu.f32 %f264,[%rd118],%f377;
	// end inline asm
	fma.rn.f32 	%f4128, %f3026, %f3967, %f12230;
	sub.f32 	%f267, %f4128, %f12230;
	add.s64 	%rd119, %rd111, %rd323;
	// begin inline asm
	atom.add.relaxed.gpu.f32 %f266,[%rd119],%f267;
	// end inline asm
	add.s64 	%rd120, %rd112, %rd323;
	// begin inline asm
	atom.add.relaxed.gpu.f32 %f268,[%rd120],%f377;
	// end inline asm
	fma.rn.f32 	%f4129, %f3026, %f4006, %f12230;
	sub.f32 	%f271, %f4129, %f12230;
	add.s64 	%rd121, %rd111, %rd324;
	// begin inline asm
	atom.add.relaxed.gpu.f32 %f270,[%rd121],%f271;
	// end inline asm
	add.s64 	%rd122, %rd112, %rd324;
	// begin inline asm
	atom.add.relaxed.gpu.f32 %f272,[%rd122],%f377;
	// end inline asm
	fma.rn.f32 	%f4130, %f3026, %f4045, %f12230;
	sub.f32 	%f275, %f4130, %f12230;
	add.s64 	%rd123, %rd111, %rd325;
	// begin inline asm
	atom.add.relaxed.gpu.f32 %f274,[%rd123],%f275;
	// end inline asm
	add.s64 	%rd124, %rd112, %rd325;
	// begin inline asm
	atom.add.relaxed.gpu.f32 %f276,[%rd124],%f377;
	// end inline asm
	fma.rn.f32 	%f4131, %f3026, %f4084, %f12230;
	sub.f32 	%f279, %f4131, %f12230;
	add.s64 	%rd125, %rd111, %rd326;
	// begin inline asm
	atom.add.relaxed.gpu.f32 %f278,[%rd125],%f279;
	// end inline asm
	add.s64 	%rd126, %rd112, %rd326;
	// begin inline asm
	atom.add.relaxed.gpu.f32 %f280,[%rd126],%f377;
	// end inline asm
	shfl.sync.idx.b32	%r282|%p90, %r66, 5, 6175, -1;
	shfl.sync.idx.b32	%r283|%p91, %r65, 5, 6175, -1;
	mad.lo.s32 	%r284, %r283, %r591, %r282;
	cvt.s64.s32 	%rd347, %r284;
	add.s64 	%rd348, %rd347, %rd315;
	add.s64 	%rd349, %rd347, %rd317;
	fma.rn.f32 	%f4132, %f3026, %f3804, %f12230;
	sub.f32 	%f283, %f4132, %f12230;
	shl.b64 	%rd350, %rd348, 2;
	add.s64 	%rd127, %rd1002, %rd350;
	// begin inline asm
	atom.add.relaxed.gpu.f32 %f282,[%rd127],%f283;
	// end inline asm
	shl.b64 	%rd351, %rd349, 2;
	add.s64 	%rd128, %rd1002, %rd351;
	// begin inline asm
	atom.add.relaxed.gpu.f32 %f284,[%rd128],%f377;
	// end inline asm
	fma.rn.f32 	%f4133, %f3026, %f3843, %f12230;
	sub.f32 	%f287, %f4133, %f12230;
	add.s64 	%rd129, %rd127, %rd180;
	// begin inline asm
	atom.add.relaxed.gpu.f32 %f286,[%rd129],%f287;
	// end inline asm
	add.s64 	%rd130, %rd128, %rd180;
	// begin inline asm
	atom.add.relaxed.gpu.f32 %f288,[%rd130],%f377;
	// end inline asm
	fma.rn.f32 	%f4134, %f3026, %f3882, %f12230;
	sub.f32 	%f291, %f4134, %f12230;
	add.s64 	%rd131, %rd127, %rd321;
	// begin inline asm
	atom.add.relaxed.gpu.f32 %f290,[%rd131],%f291;
	// end inline asm
	add.s64 	%rd132, %rd128, %rd321;
	// begin inline asm
	atom.add.relaxed.gpu.f32 %f292,[%rd132],%f377;
	// end inline asm
	fma.rn.f32 	%f4135, %f3026, %f3921, %f12230;
	sub.f32 	%f295, %f4135, %f12230;
	add.s64 	%rd133, %rd127, %rd322;
	// begin inline asm
	atom.add.relaxed.gpu.f32 %f294,[%rd133],%f295;
	// end inline asm
	add.s64 	%rd134, %rd128, %rd322;
	// begin inline asm
	atom.add.relaxed.gpu.f32 %f296,[%rd134],%f377;
	// end inline asm
	fma.rn.f32 	%f4136, %f3026, %f3960, %f12230;
	sub.f32 	%f299, %f4136, %f12230;
	add.s64 	%rd135, %rd127, %rd323;
	// begin inline asm
	atom.add.relaxed.gpu.f32 %f298,[%rd135],%f299;
	// end inline asm
	add.s64 	%rd136, %rd128, %rd323;
	// begin inline asm
	atom.add.relaxed.gpu.f32 %f300,[%rd136],%f377;
	// end inline asm
	fma.rn.f32 	%f4137, %f3026, %f3999, %f12230;
	sub.f32 	%f303, %f4137, %f12230;
	add.s64 	%rd137, %rd127, %rd324;
	// begin inline asm
	atom.add.relaxed.gpu.f32 %f302,[%rd137],%f303;
	// end inline asm
	add.s64 	%rd138, %rd128, %rd324;
	// begin inline asm
	atom.add.relaxed.gpu.f32 %f304,[%rd138],%f377;
	// end inline asm
	fma.rn.f32 	%f4138, %f3026, %f4038, %f12230;
	sub.f32 	%f307, %f4138, %f12230;
	add.s64 	%rd139, %rd127, %rd325;
	// begin inline asm
	atom.add.relaxed.gpu.f32 %f306,[%rd139],%f307;
	// end inline asm
	add.s64 	%rd140, %rd128, %rd325;
	// begin inline asm
	atom.add.relaxed.gpu.f32 %f308,[%rd140],%f377;
	// end inline asm
	fma.rn.f32 	%f4139, %f3026, %f4077, %f12230;
	sub.f32 	%f311, %f4139, %f12230;
	add.s64 	%rd141, %rd127, %rd326;
	// begin inline asm
	atom.add.relaxed.gpu.f32 %f310,[%rd141],%f311;
	// end inline asm
	add.s64 	%rd142, %rd128, %rd326;
	// begin inline asm
	atom.add.relaxed.gpu.f32 %f312,[%rd142],%f377;
	// end inline asm
	shfl.sync.idx.b32	%r285|%p92, %r66, 6, 6175, -1;
	shfl.sync.idx.b32	%r286|%p93, %r65, 6, 6175, -1;
	mad.lo.s32 	%r287, %r286, %r591, %r285;
	cvt.s64.s32 	%rd352, %r287;
	add.s64 	%rd353, %rd352, %rd315;
	add.s64 	%rd354, %rd352, %rd317;
	fma.rn.f32 	%f4140, %f3026, %f3816, %f12230;
	sub.f32 	%f315, %f4140, %f12230;
	shl.b64 	%rd355, %rd353, 2;
	add.s64 	%rd143, %rd1002, %rd355;
	// begin inline asm
	atom.add.relaxed.gpu.f32 %f314,[%rd143],%f315;
	// end inline asm
	shl.b64 	%rd356, %rd354, 2;
	add.s64 	%rd144, %rd1002, %rd356;
	// begin inline asm
	atom.add.relaxed.gpu.f32 %f316,[%rd144],%f377;
	// end inline asm
	fma.rn.f32 	%f4141, %f3026, %f3855, %f12230;
	sub.f32 	%f319, %f4141, %f12230;
	add.s64 	%rd145, %rd143, %rd180;
	// begin inline asm
	atom.add.relaxed.gpu.f32 %f318,[%rd145],%f319;
	// end inline asm
	add.s64 	%rd146, %rd144, %rd180;
	// begin inline asm
	atom.add.relaxed.gpu.f32 %f320,[%rd146],%f377;
	// end inline asm
	fma.rn.f32 	%f4142, %f3026, %f3894, %f12230;
	sub.f32 	%f323, %f4142, %f12230;
	add.s64 	%rd147, %rd143, %rd321;
	// begin inline asm
	atom.add.relaxed.gpu.f32 %f322,[%rd147],%f323;
	// end inline asm
	add.s64 	%rd148, %rd144, %rd321;
	// begin inline asm
	atom.add.relaxed.gpu.f32 %f324,[%rd148],%f377;
	// end inline asm
	fma.rn.f32 	%f4143, %f3026, %f3933, %f12230;
	sub.f32 	%f327, %f4143, %f12230;
	add.s64 	%rd149, %rd143, %rd322;
	// begin inline asm
	atom.add.relaxed.gpu.f32 %f326,[%rd149],%f327;
	// end inline asm
	add.s64 	%rd150, %rd144, %rd322;
	// begin inline asm
	atom.add.relaxed.gpu.f32 %f328,[%rd150],%f377;
	// end inline asm
	fma.rn.f32 	%f4144, %f3026, %f3972, %f12230;
	sub.f32 	%f331, %f4144, %f12230;
	add.s64 	%rd151, %rd143, %rd323;
	// begin inline asm
	atom.add.relaxed.gpu.f32 %f330,[%rd151],%f331;
	// end inline asm
	add.s64 	%rd152, %rd144, %rd323;
	// begin inline asm
	atom.add.relaxed.gpu.f32 %f332,[%rd152],%f377;
	// end inline asm
	fma.rn.f32 	%f4145, %f3026, %f4011, %f12230;
	sub.f32 	%f335, %f4145, %f12230;
	add.s64 	%rd153, %rd143, %rd324;
	// begin inline asm
	atom.add.relaxed.gpu.f32 %f334,[%rd153],%f335;
	// end inline asm
	add.s64 	%rd154, %rd144, %rd324;
	// begin inline asm
	atom.add.relaxed.gpu.f32 %f336,[%rd154],%f377;
	// end inline asm
	fma.rn.f32 	%f4146, %f3026, %f4050, %f12230;
	sub.f32 	%f339, %f4146, %f12230;
	add.s64 	%rd155, %rd143, %rd325;
	// begin inline asm
	atom.add.relaxed.gpu.f32 %f338,[%rd155],%f339;
	// end inline asm
	add.s64 	%rd156, %rd144, %rd325;
	// begin inline asm
	atom.add.relaxed.gpu.f32 %f340,[%rd156],%f377;
	// end inline asm
	fma.rn.f32 	%f4147, %f3026, %f4089, %f12230;
	sub.f32 	%f343, %f4147, %f12230;
	add.s64 	%rd157, %rd143, %rd326;
	// begin inline asm
	atom.add.relaxed.gpu.f32 %f342,[%rd157],%f343;
	// end inline asm
	add.s64 	%rd158, %rd144, %rd326;
	// begin inline asm
	atom.add.relaxed.gpu.f32 %f344,[%rd158],%f377;
	// end inline asm
	shfl.sync.idx.b32	%r288|%p94, %r66, 7, 6175, -1;
	shfl.sync.idx.b32	%r289|%p95, %r65, 7, 6175, -1;
	mad.lo.s32 	%r290, %r289, %r591, %r288;
	cvt.s64.s32 	%rd357, %r290;
	add.s64 	%rd358, %rd357, %rd315;
	add.s64 	%rd359, %rd357, %rd317;
	fma.rn.f32 	%f4148, %f3026, %f3798, %f12230;
	sub.f32 	%f347, %f4148, %f12230;
	shl.b64 	%rd360, %rd358, 2;
	add.s64 	%rd159, %rd1002, %rd360;
	// begin inline asm
	atom.add.relaxed.gpu.f32 %f346,[%rd159],%f347;
	// end inline asm
	shl.b64 	%rd361, %rd359, 2;
	add.s64 	%rd160, %rd1002, %rd361;
	// begin inline asm
	atom.add.relaxed.gpu.f32 %f348,[%rd160],%f377;
	// end inline asm
	fma.rn.f32 	%f4149, %f3026, %f3837, %f12230;
	sub.f32 	%f351, %f4149, %f12230;
	add.s64 	%rd161, %rd159, %rd180;
	// begin inline asm
	atom.add.relaxed.gpu.f32 %f350,[%rd161],%f351;
	// end inline asm
	add.s64 	%rd162, %rd160, %rd180;
	// begin inline asm
	atom.add.relaxed.gpu.f32 %f352,[%rd162],%f377;
	// end inline asm
	fma.rn.f32 	%f4150, %f3026, %f3876, %f12230;
	sub.f32 	%f355, %f4150, %f12230;
	add.s64 	%rd163, %rd159, %rd321;
	// begin inline asm
	atom.add.relaxed.gpu.f32 %f354,[%rd163],%f355;
	// end inline asm
	add.s64 	%rd164, %rd160, %rd321;
	// begin inline asm
	atom.add.relaxed.gpu.f32 %f356,[%rd164],%f377;
	// end inline asm
	fma.rn.f32 	%f4151, %f3026, %f3915, %f12230;
	sub.f32 	%f359, %f4151, %f12230;
	add.s64 	%rd165, %rd159, %rd322;
	// begin inline asm
	atom.add.relaxed.gpu.f32 %f358,[%rd165],%f359;
	// end inline asm
	add.s64 	%rd166, %rd160, %rd322;
	// begin inline asm
	atom.add.relaxed.gpu.f32 %f360,[%rd166],%f377;
	// end inline asm
	fma.rn.f32 	%f4152, %f3026, %f3954, %f12230;
	sub.f32 	%f363, %f4152, %f12230;
	add.s64 	%rd167, %rd159, %rd323;
	// begin inline asm
	atom.add.relaxed.gpu.f32 %f362,[%rd167],%f363;
	// end inline asm
	add.s64 	%rd168, %rd160, %rd323;
	// begin inline asm
	atom.add.relaxed.gpu.f32 %f364,[%rd168],%f377;
	// end inline asm
	fma.rn.f32 	%f4153, %f3026, %f3993, %f12230;
	sub.f32 	%f367, %f4153, %f12230;
	add.s64 	%rd169, %rd159, %rd324;
	// begin inline asm
	atom.add.relaxed.gpu.f32 %f366,[%rd169],%f367;
	// end inline asm
	add.s64 	%rd170, %rd160, %rd324;
	// begin inline asm
	atom.add.relaxed.gpu.f32 %f368,[%rd170],%f377;
	// end inline asm
	fma.rn.f32 	%f4154, %f3026, %f4032, %f12230;
	sub.f32 	%f371, %f4154, %f12230;
	add.s64 	%rd171, %rd159, %rd325;
	// begin inline asm
	atom.add.relaxed.gpu.f32 %f370,[%rd171],%f371;
	// end inline asm
	add.s64 	%rd172, %rd160, %rd325;
	// begin inline asm
	atom.add.relaxed.gpu.f32 %f372,[%rd172],%f377;
	// end inline asm
	fma.rn.f32 	%f4155, %f3026, %f4071, %f12230;
	sub.f32 	%f375, %f4155, %f12230;
	add.s64 	%rd173, %rd159, %rd326;
	// begin inline asm
	atom.add.relaxed.gpu.f32 %f374,[%rd173],%f375;
	// end inline asm
	add.s64 	%rd174, %rd160, %rd326;
	// begin inline asm
	atom.add.relaxed.gpu.f32 %f376,[%rd174],%f377;
	// end inline asm
$L__BB4_22:
	ld.param.f32 	%f12226, [_Z4bm3dILb0ELb1ELb1EEvPfPKfiiifiiiiifff_param_11];
	setp.lt.f32 	%p96, %f12226, 0f34000000;
	@%p96 bra 	$L__BB4_24;
	ld.param.f32 	%f12231, [_Z4bm3dILb0ELb1ELb1EEvPfPKfiiifiiiiifff_param_13];
	ld.param.f32 	%f12227, [_Z4bm3dILb0ELb1ELb1EEvPfPKfiiifiiiiifff_param_11];
	ld.param.u32 	%r592, [_Z4bm3dILb0ELb1ELb1EEvPfPKfiiifiiiiifff_param_4];
	ld.param.u32 	%r586, [_Z4bm3dILb0ELb1ELb1EEvPfPKfiiifiiiiifff_param_3];
	ld.param.u64 	%rd1006, [_Z4bm3dILb0ELb1ELb1EEvPfPKfiiifiiiiifff_param_1];
	ld.param.u64 	%rd1003, [_Z4bm3dILb0ELb1ELb1EEvPfPKfiiifiiiiifff_param_0];
	mul.lo.s32 	%r298, %r592, %r586;
	mul.lo.s32 	%r299, %r298, 3;
	shfl.sync.idx.b32	%r300|%p97, %r66, 0, 6175, -1;
	shfl.sync.idx.b32	%r301|%p98, %r65, 0, 6175, -1;
	add.s32 	%r302, %r300, %r2;
	mad.lo.s32 	%r303, %r301, %r592, %r302;
	cvta.to.global.u64 	%rd490, %rd1006;
	mul.wide.s32 	%rd491, %r298, 4;
	add.s64 	%rd492, %rd490, %rd491;
	mul.wide.s32 	%rd493, %r303, 4;
	add.s64 	%rd494, %rd492, %rd493;
	ld.global.nc.f32 	%f4412, [%rd494];
	mul.wide.s32 	%rd495, %r299, 4;
	add.s64 	%rd496, %rd494, %rd495;
	ld.global.nc.f32 	%f4413, [%rd496];
	mul.wide.s32 	%rd497, %r592, 4;
	add.s64 	%rd498, %rd494, %rd497;
	ld.global.nc.f32 	%f4414, [%rd498];
	add.s64 	%rd499, %rd498, %rd495;
	ld.global.nc.f32 	%f4415, [%rd499];
	add.s64 	%rd500, %rd498, %rd497;
	ld.global.nc.f32 	%f4416, [%rd500];
	add.s64 	%rd501, %rd500, %rd495;
	ld.global.nc.f32 	%f4417, [%rd501];
	add.s64 	%rd502, %rd500, %rd497;
	ld.global.nc.f32 	%f4418, [%rd502];
	add.s64 	%rd503, %rd502, %rd495;
	ld.global.nc.f32 	%f4419, [%rd503];
	add.s64 	%rd504, %rd502, %rd497;
	ld.global.nc.f32 	%f4420, [%rd504];
	add.s64 	%rd505, %rd504, %rd495;
	ld.global.nc.f32 	%f4421, [%rd505];
	add.s64 	%rd506, %rd504, %rd497;
	ld.global.nc.f32 	%f4422, [%rd506];
	add.s64 	%rd507, %rd506, %rd495;
	ld.global.nc.f32 	%f4423, [%rd507];
	add.s64 	%rd508, %rd506, %rd497;
	ld.global.nc.f32 	%f4424, [%rd508];
	add.s64 	%rd509, %rd508, %rd495;
	ld.global.nc.f32 	%f4425, [%rd509];
	add.s64 	%rd510, %rd508, %rd497;
	ld.global.nc.f32 	%f4426, [%rd510];
	add.s64 	%rd511, %rd510, %rd495;
	ld.global.nc.f32 	%f4427, [%rd511];
	shfl.sync.idx.b32	%r304|%p99, %r66, 1, 6175, -1;
	shfl.sync.idx.b32	%r305|%p100, %r65, 1, 6175, -1;
	add.s32 	%r306, %r304, %r2;
	mad.lo.s32 	%r307, %r305, %r592, %r306;
	mul.wide.s32 	%rd512, %r307, 4;
	add.s64 	%rd513, %rd492, %rd512;
	ld.global.nc.f32 	%f4428, [%rd513];
	add.s64 	%rd514, %rd513, %rd495;
	ld.global.nc.f32 	%f4429, [%rd514];
	add.s64 	%rd515, %rd513, %rd497;
	ld.global.nc.f32 	%f4430, [%rd515];
	add.s64 	%rd516, %rd515, %rd495;
	ld.global.nc.f32 	%f4431, [%rd516];
	add.s64 	%rd517, %rd515, %rd497;
	ld.global.nc.f32 	%f4432, [%rd517];
	add.s64 	%rd518, %rd517, %rd495;
	ld.global.nc.f32 	%f4433, [%rd518];
	add.s64 	%rd519, %rd517, %rd497;
	ld.global.nc.f32 	%f4434, [%rd519];
	add.s64 	%rd520, %rd519, %rd495;
	ld.global.nc.f32 	%f4435, [%rd520];
	add.s64 	%rd521, %rd519, %rd497;
	ld.global.nc.f32 	%f4436, [%rd521];
	add.s64 	%rd522, %rd521, %rd495;
	ld.global.nc.f32 	%f4437, [%rd522];
	add.s64 	%rd523, %rd521, %rd497;
	ld.global.nc.f32 	%f4438, [%rd523];
	add.s64 	%rd524, %rd523, %rd495;
	ld.global.nc.f32 	%f4439, [%rd524];
	add.s64 	%rd525, %rd523, %rd497;
	ld.global.nc.f32 	%f4440, [%rd525];
	add.s64 	%rd526, %rd525, %rd495;
	ld.global.nc.f32 	%f4441, [%rd526];
	add.s64 	%rd527, %rd525, %rd497;
	ld.global.nc.f32 	%f4442, [%rd527];
	add.s64 	%rd528, %rd527, %rd495;
	ld.global.nc.f32 	%f4443, [%rd528];
	shfl.sync.idx.b32	%r308|%p101, %r66, 2, 6175, -1;
	shfl.sync.idx.b32	%r309|%p102, %r65, 2, 6175, -1;
	add.s32 	%r310, %r308, %r2;
	mad.lo.s32 	%r311, %r309, %r592, %r310;
	mul.wide.s32 	%rd529, %r311, 4;
	add.s64 	%rd530, %rd492, %rd529;
	ld.global.nc.f32 	%f4444, [%rd530];
	add.s64 	%rd531, %rd530, %rd495;
	ld.global.nc.f32 	%f4445, [%rd531];
	add.s64 	%rd532, %rd530, %rd497;
	ld.global.nc.f32 	%f4446, [%rd532];
	add.s64 	%rd533, %rd532, %rd495;
	ld.global.nc.f32 	%f4447, [%rd533];
	add.s64 	%rd534, %rd532, %rd497;
	ld.global.nc.f32 	%f4448, [%rd534];
	add.s64 	%rd535, %rd534, %rd495;
	ld.global.nc.f32 	%f4449, [%rd535];
	add.s64 	%rd536, %rd534, %rd497;
	ld.global.nc.f32 	%f4450, [%rd536];
	add.s64 	%rd537, %rd536, %rd495;
	ld.global.nc.f32 	%f4451, [%rd537];
	add.s64 	%rd538, %rd536, %rd497;
	ld.global.nc.f32 	%f4452, [%rd538];
	add.s64 	%rd539, %rd538, %rd495;
	ld.global.nc.f32 	%f4453, [%rd539];
	add.s64 	%rd540, %rd538, %rd497;
	ld.global.nc.f32 	%f4454, [%rd540];
	add.s64 	%rd541, %rd540, %rd495;
	ld.global.nc.f32 	%f4455, [%rd541];
	add.s64 	%rd542, %rd540, %rd497;
	ld.global.nc.f32 	%f4456, [%rd542];
	add.s64 	%rd543, %rd542, %rd495;
	ld.global.nc.f32 	%f4457, [%rd543];
	add.s64 	%rd544, %rd542, %rd497;
	ld.global.nc.f32 	%f4458, [%rd544];
	add.s64 	%rd545, %rd544, %rd495;
	ld.global.nc.f32 	%f4459, [%rd545];
	shfl.sync.idx.b32	%r312|%p103, %r66, 3, 6175, -1;
	shfl.sync.idx.b32	%r313|%p104, %r65, 3, 6175, -1;
	add.s32 	%r314, %r312, %r2;
	mad.lo.s32 	%r315, %r313, %r592, %r314;
	mul.wide.s32 	%rd546, %r315, 4;
	add.s64 	%rd547, %rd492, %rd546;
	ld.global.nc.f32 	%f4460, [%rd547];
	add.s64 	%rd548, %rd547, %rd495;
	ld.global.nc.f32 	%f4461, [%rd548];
	add.s64 	%rd549, %rd547, %rd497;
	ld.global.nc.f32 	%f4462, [%rd549];
	add.s64 	%rd550, %rd549, %rd495;
	ld.global.nc.f32 	%f4463, [%rd550];
	add.s64 	%rd551, %rd549, %rd497;
	ld.global.nc.f32 	%f4464, [%rd551];
	add.s64 	%rd552, %rd551, %rd495;
	ld.global.nc.f32 	%f4465, [%rd552];
	add.s64 	%rd553, %rd551, %rd497;
	ld.global.nc.f32 	%f4466, [%rd553];
	add.s64 	%rd554, %rd553, %rd495;
	ld.global.nc.f32 	%f4467, [%rd554];
	add.s64 	%rd555, %rd553, %rd497;
	ld.global.nc.f32 	%f4468, [%rd555];
	add.s64 	%rd556, %rd555, %rd495;
	ld.global.nc.f32 	%f4469, [%rd556];
	add.s64 	%rd557, %rd555, %rd497;
	ld.global.nc.f32 	%f4470, [%rd557];
	add.s64 	%rd558, %rd557, %rd495;
	ld.global.nc.f32 	%f4471, [%rd558];
	add.s64 	%rd559, %rd557, %rd497;
	ld.global.nc.f32 	%f4472, [%rd559];
	add.s64 	%rd560, %rd559, %rd495;
	ld.global.nc.f32 	%f4473, [%rd560];
	add.s64 	%rd561, %rd559, %rd497;
	ld.global.nc.f32 	%f4474, [%rd561];
	add.s64 	%rd562, %rd561, %rd495;
	ld.global.nc.f32 	%f4475, [%rd562];
	shfl.sync.idx.b32	%r316|%p105, %r66, 4, 6175, -1;
	shfl.sync.idx.b32	%r317|%p106, %r65, 4, 6175, -1;
	add.s32 	%r318, %r316, %r2;
	mad.lo.s32 	%r319, %r317, %r592, %r318;
	mul.wide.s32 	%rd563, %r319, 4;
	add.s64 	%rd564, %rd492, %rd563;
	ld.global.nc.f32 	%f4476, [%rd564];
	add.s64 	%rd565, %rd564, %rd495;
	ld.global.nc.f32 	%f4477, [%rd565];
	add.s64 	%rd566, %rd564, %rd497;
	ld.global.nc.f32 	%f4478, [%rd566];
	add.s64 	%rd567, %rd566, %rd495;
	ld.global.nc.f32 	%f4479, [%rd567];
	add.s64 	%rd568, %rd566, %rd497;
	ld.global.nc.f32 	%f4480, [%rd568];
	add.s64 	%rd569, %rd568, %rd495;
	ld.global.nc.f32 	%f4481, [%rd569];
	add.s64 	%rd570, %rd568, %rd497;
	ld.global.nc.f32 	%f4482, [%rd570];
	add.s64 	%rd571, %rd570, %rd495;
	ld.global.nc.f32 	%f4483, [%rd571];
	add.s64 	%rd572, %rd570, %rd497;
	ld.global.nc.f32 	%f4484, [%rd572];
	add.s64 	%rd573, %rd572, %rd495;
	ld.global.nc.f32 	%f4485, [%rd573];
	add.s64 	%rd574, %rd572, %rd497;
	ld.global.nc.f32 	%f4486, [%rd574];
	add.s64 	%rd575, %rd574, %rd495;
	ld.global.nc.f32 	%f4487, [%rd575];
	add.s64 	%rd576, %rd574, %rd497;
	ld.global.nc.f32 	%f4488, [%rd576];
	add.s64 	%rd577, %rd576, %rd495;
	ld.global.nc.f32 	%f4489, [%rd577];
	add.s64 	%rd578, %rd576, %rd497;
	ld.global.nc.f32 	%f4490, [%rd578];
	add.s64 	%rd579, %rd578, %rd495;
	ld.global.nc.f32 	%f4491, [%rd579];
	shfl.sync.idx.b32	%r320|%p107, %r66, 5, 6175, -1;
	shfl.sync.idx.b32	%r321|%p108, %r65, 5, 6175, -1;
	add.s32 	%r322, %r320, %r2;
	mad.lo.s32 	%r323, %r321, %r592, %r322;
	mul.wide.s32 	%rd580, %r323, 4;
	add.s64 	%rd581, %rd492, %rd580;
	ld.global.nc.f32 	%f4492, [%rd581];
	add.s64 	%rd582, %rd581, %rd495;
	ld.global.nc.f32 	%f4493, [%rd582];
	add.s64 	%rd583, %rd581, %rd497;
	ld.global.nc.f32 	%f4494, [%rd583];
	add.s64 	%rd584, %rd583, %rd495;
	ld.global.nc.f32 	%f4495, [%rd584];
	add.s64 	%rd585, %rd583, %rd497;
	ld.global.nc.f32 	%f4496, [%rd585];
	add.s64 	%rd586, %rd585, %rd495;
	ld.global.nc.f32 	%f4497, [%rd586];
	add.s64 	%rd587, %rd585, %rd497;
	ld.global.nc.f32 	%f4498, [%rd587];
	add.s64 	%rd588, %rd587, %rd495;
	ld.global.nc.f32 	%f4499, [%rd588];
	add.s64 	%rd589, %rd587, %rd497;
	ld.global.nc.f32 	%f4500, [%rd589];
	add.s64 	%rd590, %rd589, %rd495;
	ld.global.nc.f32 	%f4501, [%rd590];
	add.s64 	%rd591, %rd589, %rd497;
	ld.global.nc.f32 	%f4502, [%rd591];
	add.s64 	%rd592, %rd591, %rd495;
	ld.global.nc.f32 	%f4503, [%rd592];
	add.s64 	%rd593, %rd591, %rd497;
	ld.global.nc.f32 	%f4504, [%rd593];
	add.s64 	%rd594, %rd593, %rd495;
	ld.global.nc.f32 	%f4505, [%rd594];
	add.s64 	%rd595, %rd593, %rd497;
	ld.global.nc.f32 	%f4506, [%rd595];
	add.s64 	%rd596, %rd595, %rd495;
	ld.global.nc.f32 	%f4507, [%rd596];
	shfl.sync.idx.b32	%r324|%p109, %r66, 6, 6175, -1;
	shfl.sync.idx.b32	%r325|%p110, %r65, 6, 6175, -1;
	add.s32 	%r326, %r324, %r2;
	mad.lo.s32 	%r327, %r325, %r592, %r326;
	mul.wide.s32 	%rd597, %r327, 4;
	add.s64 	%rd598, %rd492, %rd597;
	ld.global.nc.f32 	%f4508, [%rd598];
	add.s64 	%rd599, %rd598, %rd495;
	ld.global.nc.f32 	%f4509, [%rd599];
	add.s64 	%rd600, %rd598, %rd497;
	ld.global.nc.f32 	%f4510, [%rd600];
	add.s64 	%rd601, %rd600, %rd495;
	ld.global.nc.f32 	%f4511, [%rd601];
	add.s64 	%rd602, %rd600, %rd497;
	ld.global.nc.f32 	%f4512, [%rd602];
	add.s64 	%rd603, %rd602, %rd495;
	ld.global.nc.f32 	%f4513, [%rd603];
	add.s64 	%rd604, %rd602, %rd497;
	ld.global.nc.f32 	%f4514, [%rd604];
	add.s64 	%rd605, %rd604, %rd495;
	ld.global.nc.f32 	%f4515, [%rd605];
	add.s64 	%rd606, %rd604, %rd497;
	ld.global.nc.f32 	%f4516, [%rd606];
	add.s64 	%rd607, %rd606, %rd495;
	ld.global.nc.f32 	%f4517, [%rd607];
	add.s64 	%rd608, %rd606, %rd497;
	ld.global.nc.f32 	%f4518, [%rd608];
	add.s64 	%rd609, %rd608, %rd495;
	ld.global.nc.f32 	%f4519, [%rd609];
	add.s64 	%rd610, %rd608, %rd497;
	ld.global.nc.f32 	%f4520, [%rd610];
	add.s64 	%rd611, %rd610, %rd495;
	ld.global.nc.f32 	%f4521, [%rd611];
	add.s64 	%rd612, %rd610, %rd497;
	ld.global.nc.f32 	%f4522, [%rd612];
	add.s64 	%rd613, %rd612, %rd495;
	ld.global.nc.f32 	%f4523, [%rd613];
	shfl.sync.idx.b32	%r328|%p111, %r66, 7, 6175, -1;
	shfl.sync.idx.b32	%r329|%p112, %r65, 7, 6175, -1;
	add.s32 	%r330, %r328, %r2;
	mad.lo.s32 	%r331, %r329, %r592, %r330;
	mul.wide.s32 	%rd614, %r331, 4;
	add.s64 	%rd615, %rd492, %rd614;
	ld.global.nc.f32 	%f4524, [%rd615];
	add.s64 	%rd616, %rd615, %rd495;
	ld.global.nc.f32 	%f4525, [%rd616];
	add.s64 	%rd617, %rd615, %rd497;
	ld.global.nc.f32 	%f4526, [%rd617];
	add.s64 	%rd618, %rd617, %rd495;
	ld.global.nc.f32 	%f4527, [%rd618];
	add.s64 	%rd619, %rd617, %rd497;
	ld.global.nc.f32 	%f4528, [%rd619];
	add.s64 	%rd620, %rd619, %rd495;
	ld.global.nc.f32 	%f4529, [%rd620];
	add.s64 	%rd621, %rd619, %rd497;
	ld.global.nc.f32 	%f4530, [%rd621];
	add.s64 	%rd622, %rd621, %rd495;
	ld.global.nc.f32 	%f4531, [%rd622];
	add.s64 	%rd623, %rd621, %rd497;
	ld.global.nc.f32 	%f4532, [%rd623];
	add.s64 	%rd624, %rd623, %rd495;
	ld.global.nc.f32 	%f4533, [%rd624];
	add.s64 	%rd625, %rd623, %rd497;
	ld.global.nc.f32 	%f4534, [%rd625];
	add.s64 	%rd626, %rd625, %rd495;
	ld.global.nc.f32 	%f4535, [%rd626];
	add.s64 	%rd627, %rd625, %rd497;
	ld.global.nc.f32 	%f4536, [%rd627];
	add.s64 	%rd628, %rd627, %rd495;
	ld.global.nc.f32 	%f4537, [%rd628];
	add.s64 	%rd629, %rd627, %rd497;
	ld.global.nc.f32 	%f4538, [%rd629];
	add.s64 	%rd630, %rd629, %rd495;
	ld.global.nc.f32 	%f4539, [%rd630];
	sub.f32 	%f4540, %f4413, %f4427;
	add.f32 	%f4541, %f4413, %f4427;
	sub.f32 	%f4542, %f4421, %f4419;
	add.f32 	%f4543, %f4421, %f4419;
	sub.f32 	%f4544, %f4417, %f4423;
	sub.f32 	%f4545, %f4415, %f4425;
	add.f32 	%f4546, %f4544, %f4545;
	add.f32 	%f4547, %f4415, %f4425;
	sub.f32 	%f4548, %f4544, %f4545;
	add.f32 	%f4549, %f4417, %f4423;
	mul.f32 	%f4550, %f4546, 0f3F3504F3;
	sub.f32 	%f4551, %f4540, %f4550;
	mul.f32 	%f4552, %f4548, 0f3F3504F3;
	sub.f32 	%f4553, %f4542, %f4552;
	fma.rn.f32 	%f4554, %f4553, 0f3F2B0DC1, %f4551;
	mul.f32 	%f4555, %f4554, 0f3FD4DB31;
	mul.f32 	%f4556, %f4551, 0f3F2B0DC1;
	sub.f32 	%f4557, %f4553, %f4556;
	mul.f32 	%f4558, %f4557, 0fBFD4DB31;
	add.f32 	%f4559, %f4541, %f4543;
	add.f32 	%f4560, %f4549, %f4547;
	sub.f32 	%f4561, %f4559, %f4560;
	mul.f32 	%f4562, %f4561, 0f3FB504F3;
	add.f32 	%f4563, %f4559, %f4560;
	mul.f32 	%f4564, %f4563, 0f3FB504F3;
	add.f32 	%f4565, %f4540, %f4550;
	add.f32 	%f4566, %f4542, %f4552;
	mul.f32 	%f4567, %f4566, 0f3E4BAFAF;
	sub.f32 	%f4568, %f4565, %f4567;
	mul.f32 	%f4569, %f4568, 0f3FFB14BE;
	fma.rn.f32 	%f4570, %f4565, 0f3E4BAFAF, %f4566;
	mul.f32 	%f4571, %f4570, 0f3FFB14BE;
	sub.f32 	%f4572, %f4541, %f4543;
	sub.f32 	%f4573, %f4549, %f4547;
	mul.f32 	%f4574, %f4573, 0f3ED413CD;
	sub.f32 	%f4575, %f4572, %f4574;
	mul.f32 	%f4576, %f4575, 0f3FEC835E;
	fma.rn.f32 	%f4577, %f4572, 0f3ED413CD, %f4573;
	mul.f32 	%f4578, %f4577, 0f3FEC835E;
	sub.f32 	%f4579, %f4429, %f4443;
	add.f32 	%f4580, %f4429, %f4443;
	sub.f32 	%f4581, %f4437, %f4435;
	add.f32 	%f4582, %f4437, %f4435;
	sub.f32 	%f4583, %f4433, %f4439;
	sub.f32 	%f4584, %f4431, %f4441;
	add.f32 	%f4585, %f4583, %f4584;
	add.f32 	%f4586, %f4431, %f4441;
	sub.f32 	%f4587, %f4583, %f4584;
	add.f32 	%f4588, %f4433, %f4439;
	mul.f32 	%f4589, %f4585, 0f3F3504F3;
	sub.f32 	%f4590, %f4579, %f4589;
	mul.f32 	%f4591, %f4587, 0f3F3504F3;
	sub.f32 	%f4592, %f4581, %f4591;
	fma.rn.f32 	%f4593, %f4592, 0f3F2B0DC1, %f4590;
	mul.f32 	%f4594, %f4593, 0f3FD4DB31;
	mul.f32 	%f4595, %f4590, 0f3F2B0DC1;
	sub.f32 	%f4596, %f4592, %f4595;
	mul.f32 	%f4597, %f4596, 0fBFD4DB31;
	add.f32 	%f4598, %f4580, %f4582;
	add.f32 	%f4599, %f4588, %f4586;
	sub.f32 	%f4600, %f4598, %f4599;
	mul.f32 	%f4601, %f4600, 0f3FB504F3;
	add.f32 	%f4602, %f4598, %f4599;
	mul.f32 	%f4603, %f4602, 0f3FB504F3;
	add.f32 	%f4604, %f4579, %f4589;
	add.f32 	%f4605, %f4581, %f4591;
	mul.f32 	%f4606, %f4605, 0f3E4BAFAF;
	sub.f32 	%f4607, %f4604, %f4606;
	mul.f32 	%f4608, %f4607, 0f3FFB14BE;
	fma.rn.f32 	%f4609, %f4604, 0f3E4BAFAF, %f4605;
	mul.f32 	%f4610, %f4609, 0f3FFB14BE;
	sub.f32 	%f4611, %f4580, %f4582;
	sub.f32 	%f4612, %f4588, %f4586;
	mul.f32 	%f4613, %f4612, 0f3ED413CD;
	sub.f32 	%f4614, %f4611, %f4613;
	mul.f32 	%f4615, %f4614, 0f3FEC835E;
	fma.rn.f32 	%f4616, %f4611, 0f3ED413CD, %f4612;
	mul.f32 	%f4617, %f4616, 0f3FEC835E;
	sub.f32 	%f4618, %f4445, %f4459;
	add.f32 	%f4619, %f4445, %f4459;
	sub.f32 	%f4620, %f4453, %f4451;
	add.f32 	%f4621, %f4453, %f4451;
	sub.f32 	%f4622, %f4449, %f4455;
	sub.f32 	%f4623, %f4447, %f4457;
	add.f32 	%f4624, %f4622, %f4623;
	add.f32 	%f4625, %f4447, %f4457;
	sub.f32 	%f4626, %f4622, %f4623;
	add.f32 	%f4627, %f4449, %f4455;
	mul.f32 	%f4628, %f4624, 0f3F3504F3;
	sub.f32 	%f4629, %f4618, %f4628;
	mul.f32 	%f4630, %f4626, 0f3F3504F3;
	sub.f32 	%f4631, %f4620, %f4630;
	fma.rn.f32 	%f4632, %f4631, 0f3F2B0DC1, %f4629;
	mul.f32 	%f4633, %f4632, 0f3FD4DB31;
	mul.f32 	%f4634, %f4629, 0f3F2B0DC1;
	sub.f32 	%f4635, %f4631, %f4634;
	mul.f32 	%f4636, %f4635, 0fBFD4DB31;
	add.f32 	%f4637, %f4619, %f4621;
	add.f32 	%f4638, %f4627, %f4625;
	sub.f32 	%f4639, %f4637, %f4638;
	mul.f32 	%f4640, %f4639, 0f3FB504F3;
	add.f32 	%f4641, %f4637, %f4638;
	mul.f32 	%f4642, %f4641, 0f3FB504F3;
	add.f32 	%f4643, %f4618, %f4628;
	add.f32 	%f4644, %f4620, %f4630;
	mul.f32 	%f4645, %f4644, 0f3E4BAFAF;
	sub.f32 	%f4646, %f4643, %f4645;
	mul.f32 	%f4647, %f4646, 0f3FFB14BE;
	fma.rn.f32 	%f4648, %f4643, 0f3E4BAFAF, %f4644;
	mul.f32 	%f4649, %f4648, 0f3FFB14BE;
	sub.f32 	%f4650, %f4619, %f4621;
	sub.f32 	%f4651, %f4627, %f4625;
	mul.f32 	%f4652, %f4651, 0f3ED413CD;
	sub.f32 	%f4653, %f4650, %f4652;
	mul.f32 	%f4654, %f4653, 0f3FEC835E;
	fma.rn.f32 	%f4655, %f4650, 0f3ED413CD, %f4651;
	mul.f32 	%f4656, %f4655, 0f3FEC835E;
	sub.f32 	%f4657, %f4461, %f4475;
	add.f32 	%f4658, %f4461, %f4475;
	sub.f32 	%f4659, %f4469, %f4467;
	add.f32 	%f4660, %f4469, %f4467;
	sub.f32 	%f4661, %f4465, %f4471;
	sub.f32 	%f4662, %f4463, %f4473;
	add.f32 	%f4663, %f4661, %f4662;
	add.f32 	%f4664, %f4463, %f4473;
	sub.f32 	%f4665, %f4661, %f4662;
	add.f32 	%f4666, %f4465, %f4471;
	mul.f32 	%f4667, %f4663, 0f3F3504F3;
	sub.f32 	%f4668, %f4657, %f4667;
	mul.f32 	%f4669, %f4665, 0f3F3504F3;
	sub.f32 	%f4670, %f4659, %f4669;
	fma.rn.f32 	%f4671, %f4670, 0f3F2B0DC1, %f4668;
	mul.f32 	%f4672, %f4671, 0f3FD4DB31;
	mul.f32 	%f4673, %f4668, 0f3F2B0DC1;
	sub.f32 	%f4674, %f4670, %f4673;
	mul.f32 	%f4675, %f4674, 0fBFD4DB31;
	add.f32 	%f4676, %f4658, %f4660;
	add.f32 	%f4677, %f4666, %f4664;
	sub.f32 	%f4678, %f4676, %f4677;
	mul.f32 	%f4679, %f4678, 0f3FB504F3;
	add.f32 	%f4680, %f4676, %f4677;
	mul.f32 	%f4681, %f4680, 0f3FB504F3;
	add.f32 	%f4682, %f4657, %f4667;
	add.f32 	%f4683, %f4659, %f4669;
	mul.f32 	%f4684, %f4683, 0f3E4BAFAF;
	sub.f32 	%f4685, %f4682, %f4684;
	mul.f32 	%f4686, %f4685, 0f3FFB14BE;
	fma.rn.f32 	%f4687, %f4682, 0f3E4BAFAF, %f4683;
	mul.f32 	%f4688, %f4687, 0f3FFB14BE;
	sub.f32 	%f4689, %f4658, %f4660;
	sub.f32 	%f4690, %f4666, %f4664;
	mul.f32 	%f4691, %f4690, 0f3ED413CD;
	sub.f32 	%f4692, %f4689, %f4691;
	mul.f32 	%f4693, %f4692, 0f3FEC835E;
	fma.rn.f32 	%f4694, %f4689, 0f3ED413CD, %f4690;
	mul.f32 	%f4695, %f4694, 0f3FEC835E;
	sub.f32 	%f4696, %f4477, %f4491;
	add.f32 	%f4697, %f4477, %f4491;
	sub.f32 	%f4698, %f4485, %f4483;
	add.f32 	%f4699, %f4485, %f4483;
	sub.f32 	%f4700, %f4481, %f4487;
	sub.f32 	%f4701, %f4479, %f4489;
	add.f32 	%f4702, %f4700, %f4701;
	add.f32 	%f4703, %f4479, %f4489;
	sub.f32 	%f4704, %f4700, %f4701;
	add.f32 	%f4705, %f4481, %f4487;
	mul.f32 	%f4706, %f4702, 0f3F3504F3;
	sub.f32 	%f4707, %f4696, %f4706;
	mul.f32 	%f4708, %f4704, 0f3F3504F3;
	sub.f32 	%f4709, %f4698, %f4708;
	fma.rn.f32 	%f4710, %f4709, 0f3F2B0DC1, %f4707;
	mul.f32 	%f4711, %f4710, 0f3FD4DB31;
	mul.f32 	%f4712, %f4707, 0f3F2B0DC1;
	sub.f32 	%f4713, %f4709, %f4712;
	mul.f32 	%f4714, %f4713, 0fBFD4DB31;
	add.f32 	%f4715, %f4697, %f4699;
	add.f32 	%f4716, %f4705, %f4703;
	sub.f32 	%f4717, %f4715, %f4716;
	mul.f32 	%f4718, %f4717, 0f3FB504F3;
	add.f32 	%f4719, %f4715, %f4716;
	mul.f32 	%f4720, %f4719, 0f3FB504F3;
	add.f32 	%f4721, %f4696, %f4706;
	add.f32 	%f4722, %f4698, %f4708;
	mul.f32 	%f4723, %f4722, 0f3E4BAFAF;
	sub.f32 	%f4724, %f4721, %f4723;
	mul.f32 	%f4725, %f4724, 0f3FFB14BE;
	fma.rn.f32 	%f4726, %f4721, 0f3E4BAFAF, %f4722;
	mul.f32 	%f4727, %f4726, 0f3FFB14BE;
	sub.f32 	%f4728, %f4697, %f4699;
	sub.f32 	%f4729, %f4705, %f4703;
	mul.f32 	%f4730, %f4729, 0f3ED413CD;
	sub.f32 	%f4731, %f4728, %f4730;
	mul.f32 	%f4732, %f4731, 0f3FEC835E;
	fma.rn.f32 	%f4733, %f4728, 0f3ED413CD, %f4729;
	mul.f32 	%f4734, %f4733, 0f3FEC835E;
	sub.f32 	%f4735, %f4493, %f4507;
	add.f32 	%f4736, %f4493, %f4507;
	sub.f32 	%f4737, %f4501, %f4499;
	add.f32 	%f4738, %f4501, %f4499;
	sub.f32 	%f4739, %f4497, %f4503;
	sub.f32 	%f4740, %f4495, %f4505;
	add.f32 	%f4741, %f4739, %f4740;
	add.f32 	%f4742, %f4495, %f4505;
	sub.f32 	%f4743, %f4739, %f4740;
	add.f32 	%f4744, %f4497, %f4503;
	mul.f32 	%f4745, %f4741, 0f3F3504F3;
	sub.f32 	%f4746, %f4735, %f4745;
	mul.f32 	%f4747, %f4743, 0f3F3504F3;
	sub.f32 	%f4748, %f4737, %f4747;
	fma.rn.f32 	%f4749, %f4748, 0f3F2B0DC1, %f4746;
	mul.f32 	%f4750, %f4749, 0f3FD4DB31;
	mul.f32 	%f4751, %f4746, 0f3F2B0DC1;
	sub.f32 	%f4752, %f4748, %f4751;
	mul.f32 	%f4753, %f4752, 0fBFD4DB31;
	add.f32 	%f4754, %f4736, %f4738;
	add.f32 	%f4755, %f4744, %f4742;
	sub.f32 	%f4756, %f4754, %f4755;
	mul.f32 	%f4757, %f4756, 0f3FB504F3;
	add.f32 	%f4758, %f4754, %f4755;
	mul.f32 	%f4759, %f4758, 0f3FB504F3;
	add.f32 	%f4760, %f4735, %f4745;
	add.f32 	%f4761, %f4737, %f4747;
	mul.f32 	%f4762, %f4761, 0f3E4BAFAF;
	sub.f32 	%f4763, %f4760, %f4762;
	mul.f32 	%f4764, %f4763, 0f3FFB14BE;
	fma.rn.f32 	%f4765, %f4760, 0f3E4BAFAF, %f4761;
	mul.f32 	%f4766, %f4765, 0f3FFB14BE;
	sub.f32 	%f4767, %f4736, %f4738;
	sub.f32 	%f4768, %f4744, %f4742;
	mul.f32 	%f4769, %f4768, 0f3ED413CD;
	sub.f32 	%f4770, %f4767, %f4769;
	mul.f32 	%f4771, %f4770, 0f3FEC835E;
	fma.rn.f32 	%f4772, %f4767, 0f3ED413CD, %f4768;
	mul.f32 	%f4773, %f4772, 0f3FEC835E;
	sub.f32 	%f4774, %f4509, %f4523;
	add.f32 	%f4775, %f4509, %f4523;
	sub.f32 	%f4776, %f4517, %f4515;
	add.f32 	%f4777, %f4517, %f4515;
	sub.f32 	%f4778, %f4513, %f4519;
	sub.f32 	%f4779, %f4511, %f4521;
	add.f32 	%f4780, %f4778, %f4779;
	add.f32 	%f4781, %f4511, %f4521;
	sub.f32 	%f4782, %f4778, %f4779;
	add.f32 	%f4783, %f4513, %f4519;
	mul.f32 	%f4784, %f4780, 0f3F3504F3;
	sub.f32 	%f4785, %f4774, %f4784;
	mul.f32 	%f4786, %f4782, 0f3F3504F3;
	sub.f32 	%f4787, %f4776, %f4786;
	fma.rn.f32 	%f4788, %f4787, 0f3F2B0DC1, %f4785;
	mul.f32 	%f4789, %f4788, 0f3FD4DB31;
	mul.f32 	%f4790, %f4785, 0f3F2B0DC1;
	sub.f32 	%f4791, %f4787, %f4790;
	mul.f32 	%f4792, %f4791, 0fBFD4DB31;
	add.f32 	%f4793, %f4775, %f4777;
	add.f32 	%f4794, %f4783, %f4781;
	sub.f32 	%f4795, %f4793, %f4794;
	mul.f32 	%f4796, %f4795, 0f3FB504F3;
	add.f32 	%f4797, %f4793, %f4794;
	mul.f32 	%f4798, %f4797, 0f3FB504F3;
	add.f32 	%f4799, %f4774, %f4784;
	add.f32 	%f4800, %f4776, %f4786;
	mul.f32 	%f4801, %f4800, 0f3E4BAFAF;
	sub.f32 	%f4802, %f4799, %f4801;
	mul.f32 	%f4803, %f4802, 0f3FFB14BE;
	fma.rn.f32 	%f4804, %f4799, 0f3E4BAFAF, %f4800;
	mul.f32 	%f4805, %f4804, 0f3FFB14BE;
	sub.f32 	%f4806, %f4775, %f4777;
	sub.f32 	%f4807, %f4783, %f4781;
	mul.f32 	%f4808, %f4807, 0f3ED413CD;
	sub.f32 	%f4809, %f4806, %f4808;
	mul.f32 	%f4810, %f4809, 0f3FEC835E;
	fma.rn.f32 	%f4811, %f4806, 0f3ED413CD, %f4807;
	mul.f32 	%f4812, %f4811, 0f3FEC835E;
	sub.f32 	%f4813, %f4525, %f4539;
	add.f32 	%f4814, %f4525, %f4539;
	sub.f32 	%f4815, %f4533, %f4531;
	add.f32 	%f4816, %f4533, %f4531;
	sub.f32 	%f4817, %f4529, %f4535;
	sub.f32 	%f4818, %f4527, %f4537;
	add.f32 	%f4819, %f4817, %f4818;
	add.f32 	%f4820, %f4527, %f4537;
	sub.f32 	%f4821, %f4817, %f4818;
	add.f32 	%f4822, %f4529, %f4535;
	mul.f32 	%f4823, %f4819, 0f3F3504F3;
	sub.f32 	%f4824, %f4813, %f4823;
	mul.f32 	%f4825, %f4821, 0f3F3504F3;
	sub.f32 	%f4826, %f4815, %f4825;
	fma.rn.f32 	%f4827, %f4826, 0f3F2B0DC1, %f4824;
	mul.f32 	%f4828, %f4827, 0f3FD4DB31;
	mul.f32 	%f4829, %f4824, 0f3F2B0DC1;
	sub.f32 	%f4830, %f4826, %f4829;
	mul.f32 	%f4831, %f4830, 0fBFD4DB31;
	add.f32 	%f4832, %f4814, %f4816;
	add.f32 	%f4833, %f4822, %f4820;
	sub.f32 	%f4834, %f4832, %f4833;
	mul.f32 	%f4835, %f4834, 0f3FB504F3;
	add.f32 	%f4836, %f4832, %f4833;
	mul.f32 	%f4837, %f4836, 0f3FB504F3;
	add.f32 	%f4838, %f4813, %f4823;
	add.f32 	%f4839, %f4815, %f4825;
	mul.f32 	%f4840, %f4839, 0f3E4BAFAF;
	sub.f32 	%f4841, %f4838, %f4840;
	mul.f32 	%f4842, %f4841, 0f3FFB14BE;
	fma.rn.f32 	%f4843, %f4838, 0f3E4BAFAF, %f4839;
	mul.f32 	%f4844, %f4843, 0f3FFB14BE;
	sub.f32 	%f4845, %f4814, %f4816;
	sub.f32 	%f4846, %f4822, %f4820;
	mul.f32 	%f4847, %f4846, 0f3ED413CD;
	sub.f32 	%f4848, %f4845, %f4847;
	mul.f32 	%f4849, %f4848, 0f3FEC835E;
	fma.rn.f32 	%f4850, %f4845, 0f3ED413CD, %f4846;
	mul.f32 	%f4851, %f4850, 0f3FEC835E;
	// begin inline asm
	mov.u32 %r291, %laneid;
	// end inline asm
	shr.s32 	%r332, %r291, 31;
	shr.u32 	%r333, %r332, 29;
	add.s32 	%r334, %r291, %r333;
	and.b32  	%r335, %r334, 1073741816;
	sub.s32 	%r336, %r291, %r335;
	and.b32  	%r337, %r291, 1073741816;
	mad.lo.s32 	%r338, %r336, 33, %r337;
	shl.b32 	%r339, %r338, 2;
	mov.u32 	%r340, _ZZ4bm3dILb0ELb1ELb1EEvPfPKfiiifiiiiifffE6buffer;
	add.s32 	%r341, %r340, %r339;
	bar.warp.sync 	-1;
	shl.b32 	%r342, %r291, 2;
	add.s32 	%r343, %r340, %r342;
	st.shared.f32 	[%r343], %f4564;
	st.shared.f32 	[%r343+132], %f4569;
	st.shared.f32 	[%r343+264], %f4576;
	st.shared.f32 	[%r343+396], %f4555;
	st.shared.f32 	[%r343+528], %f4562;
	st.shared.f32 	[%r343+660], %f4558;
	st.shared.f32 	[%r343+792], %f4578;
	st.shared.f32 	[%r343+924], %f4571;
	bar.warp.sync 	-1;
	ld.shared.f32 	%f4852, [%r341];
	ld.shared.f32 	%f4853, [%r341+4];
	ld.shared.f32 	%f4854, [%r341+8];
	ld.shared.f32 	%f4855, [%r341+12];
	ld.shared.f32 	%f4856, [%r341+16];
	ld.shared.f32 	%f4857, [%r341+20];
	ld.shared.f32 	%f4858, [%r341+24];
	ld.shared.f32 	%f4859, [%r341+28];
	bar.warp.sync 	-1;
	st.shared.f32 	[%r343], %f4603;
	st.shared.f32 	[%r343+132], %f4608;
	st.shared.f32 	[%r343+264], %f4615;
	st.shared.f32 	[%r343+396], %f4594;
	st.shared.f32 	[%r343+528], %f4601;
	st.shared.f32 	[%r343+660], %f4597;
	st.shared.f32 	[%r343+792], %f4617;
	st.shared.f32 	[%r343+924], %f4610;
	bar.warp.sync 	-1;
	ld.shared.f32 	%f4860, [%r341];
	ld.shared.f32 	%f4861, [%r341+4];
	ld.shared.f32 	%f4862, [%r341+8];
	ld.shared.f32 	%f4863, [%r341+12];
	ld.shared.f32 	%f4864, [%r341+16];
	ld.shared.f32 	%f4865, [%r341+20];
	ld.shared.f32 	%f4866, [%r341+24];
	ld.shared.f32 	%f4867, [%r341+28];
	bar.warp.sync 	-1;
	st.shared.f32 	[%r343], %f4642;
	st.shared.f32 	[%r343+132], %f4647;
	st.shared.f32 	[%r343+264], %f4654;
	st.shared.f32 	[%r343+396], %f4633;
	st.shared.f32 	[%r343+528], %f4640;
	st.shared.f32 	[%r343+660], %f4636;
	st.shared.f32 	[%r343+792], %f4656;
	st.shared.f32 	[%r343+924], %f4649;
	bar.warp.sync 	-1;
	ld.shared.f32 	%f4868, [%r341];
	ld.shared.f32 	%f4869, [%r341+4];
	ld.shared.f32 	%f4870, [%r341+8];
	ld.shared.f32 	%f4871, [%r341+12];
	ld.shared.f32 	%f4872, [%r341+16];
	ld.shared.f32 	%f4873, [%r341+20];
	ld.shared.f32 	%f4874, [%r341+24];
	ld.shared.f32 	%f4875, [%r341+28];
	bar.warp.sync 	-1;
	st.shared.f32 	[%r343], %f4681;
	st.shared.f32 	[%r343+132], %f4686;
	st.shared.f32 	[%r343+264], %f4693;
	st.shared.f32 	[%r343+396], %f4672;
	st.shared.f32 	[%r343+528], %f4679;
	st.shared.f32 	[%r343+660], %f4675;
	st.shared.f32 	[%r343+792], %f4695;
	st.shared.f32 	[%r343+924], %f4688;
	bar.warp.sync 	-1;
	ld.shared.f32 	%f4876, [%r341];
	ld.shared.f32 	%f4877, [%r341+4];
	ld.shared.f32 	%f4878, [%r341+8];
	ld.shared.f32 	%f4879, [%r341+12];
	ld.shared.f32 	%f4880, [%r341+16];
	ld.shared.f32 	%f4881, [%r341+20];
	ld.shared.f32 	%f4882, [%r341+24];
	ld.shared.f32 	%f4883, [%r341+28];
	bar.warp.sync 	-1;
	st.shared.f32 	[%r343], %f4720;
	st.shared.f32 	[%r343+132], %f4725;
	st.shared.f32 	[%r343+264], %f4732;
	st.shared.f32 	[%r343+396], %f4711;
	st.shared.f32 	[%r343+528], %f4718;
	st.shared.f32 	[%r343+660], %f4714;
	st.shared.f32 	[%r343+792], %f4734;
	st.shared.f32 	[%r343+924], %f4727;
	bar.warp.sync 	-1;
	ld.shared.f32 	%f4884, [%r341];
	ld.shared.f32 	%f4885, [%r341+4];
	ld.shared.f32 	%f4886, [%r341+8];
	ld.shared.f32 	%f4887, [%r341+12];
	ld.shared.f32 	%f4888, [%r341+16];
	ld.shared.f32 	%f4889, [%r341+20];
	ld.shared.f32 	%f4890, [%r341+24];
	ld.shared.f32 	%f4891, [%r341+28];
	bar.warp.sync 	-1;
	st.shared.f32 	[%r343], %f4759;
	st.shared.f32 	[%r343+132], %f4764;
	st.shared.f32 	[%r343+264], %f4771;
	st.shared.f32 	[%r343+396], %f4750;
	st.shared.f32 	[%r343+528], %f4757;
	st.shared.f32 	[%r343+660], %f4753;
	st.shared.f32 	[%r343+792], %f4773;
	st.shared.f32 	[%r343+924], %f4766;
	bar.warp.sync 	-1;
	ld.shared.f32 	%f4892, [%r341];
	ld.shared.f32 	%f4893, [%r341+4];
	ld.shared.f32 	%f4894, [%r341+8];
	ld.shared.f32 	%f4895, [%r341+12];
	ld.shared.f32 	%f4896, [%r341+16];
	ld.shared.f32 	%f4897, [%r341+20];
	ld.shared.f32 	%f4898, [%r341+24];
	ld.shared.f32 	%f4899, [%r341+28];
	bar.warp.sync 	-1;
	st.shared.f32 	[%r343], %f4798;
	st.shared.f32 	[%r343+132], %f4803;
	st.shared.f32 	[%r343+264], %f4810;
	st.shared.f32 	[%r343+396], %f4789;
	st.shared.f32 	[%r343+528], %f4796;
	st.shared.f32 	[%r343+660], %f4792;
	st.shared.f32 	[%r343+792], %f4812;
	st.shared.f32 	[%r343+924], %f4805;
	bar.warp.sync 	-1;
	ld.shared.f32 	%f4900, [%r341];
	ld.shared.f32 	%f4901, [%r341+4];
	ld.shared.f32 	%f4902, [%r341+8];
	ld.shared.f32 	%f4903, [%r341+12];
	ld.shared.f32 	%f4904, [%r341+16];
	ld.shared.f32 	%f4905, [%r341+20];
	ld.shared.f32 	%f4906, [%r341+24];
	ld.shared.f32 	%f4907, [%r341+28];
	bar.warp.sync 	-1;
	st.shared.f32 	[%r343], %f4837;
	st.shared.f32 	[%r343+132], %f4842;
	st.shared.f32 	[%r343+264], %f4849;
	st.shared.f32 	[%r343+396], %f4828;
	st.shared.f32 	[%r343+528], %f4835;
	st.shared.f32 	[%r343+660], %f4831;
	st.shared.f32 	[%r343+792], %f4851;
	st.shared.f32 	[%r343+924], %f4844;
	bar.warp.sync 	-1;
	ld.shared.f32 	%f4908, [%r341];
	ld.shared.f32 	%f4909, [%r341+4];
	ld.shared.f32 	%f4910, [%r341+8];
	ld.shared.f32 	%f4911, [%r341+12];
	ld.shared.f32 	%f4912, [%r341+16];
	ld.shared.f32 	%f4913, [%r341+20];
	ld.shared.f32 	%f4914, [%r341+24];
	ld.shared.f32 	%f4915, [%r341+28];
	sub.f32 	%f4916, %f4852, %f4859;
	add.f32 	%f4917, %f4852, %f4859;
	sub.f32 	%f4918, %f4856, %f4855;
	add.f32 	%f4919, %f4856, %f4855;
	sub.f32 	%f4920, %f4854, %f4857;
	sub.f32 	%f4921, %f4853, %f4858;
	add.f32 	%f4922, %f4920, %f4921;
	add.f32 	%f4923, %f4853, %f4858;
	sub.f32 	%f4924, %f4920, %f4921;
	add.f32 	%f4925, %f4854, %f4857;
	mul.f32 	%f4926, %f4922, 0f3F3504F3;
	sub.f32 	%f4927, %f4916, %f4926;
	mul.f32 	%f4928, %f4924, 0f3F3504F3;
	sub.f32 	%f4929, %f4918, %f4928;
	fma.rn.f32 	%f4930, %f4929, 0f3F2B0DC1, %f4927;
	mul.f32 	%f4931, %f4930, 0f3FD4DB31;
	mul.f32 	%f4932, %f4927, 0f3F2B0DC1;
	sub.f32 	%f4933, %f4929, %f4932;
	mul.f32 	%f4934, %f4933, 0fBFD4DB31;
	add.f32 	%f4935, %f4917, %f4919;
	add.f32 	%f4936, %f4925, %f4923;
	sub.f32 	%f4937, %f4935, %f4936;
	mul.f32 	%f4938, %f4937, 0f3FB504F3;
	add.f32 	%f4939, %f4935, %f4936;
	mul.f32 	%f4940, %f4939, 0f3FB504F3;
	add.f32 	%f4941, %f4916, %f4926;
	add.f32 	%f4942, %f4918, %f4928;
	mul.f32 	%f4943, %f4942, 0f3E4BAFAF;
	sub.f32 	%f4944, %f4941, %f4943;
	mul.f32 	%f4945, %f4944, 0f3FFB14BE;
	fma.rn.f32 	%f4946, %f4941, 0f3E4BAFAF, %f4942;
	mul.f32 	%f4947, %f4946, 0f3FFB14BE;
	sub.f32 	%f4948, %f4917, %f4919;
	sub.f32 	%f4949, %f4925, %f4923;
	mul.f32 	%f4950, %f4949, 0f3ED413CD;
	sub.f32 	%f4951, %f4948, %f4950;
	mul.f32 	%f4952, %f4951, 0f3FEC835E;
	fma.rn.f32 	%f4953, %f4948, 0f3ED413CD, %f4949;
	mul.f32 	%f4954, %f4953, 0f3FEC835E;
	sub.f32 	%f4955, %f4860, %f4867;
	add.f32 	%f4956, %f4860, %f4867;
	sub.f32 	%f4957, %f4864, %f4863;
	add.f32 	%f4958, %f4864, %f4863;
	sub.f32 	%f4959, %f4862, %f4865;
	sub.f32 	%f4960, %f4861, %f4866;
	add.f32 	%f4961, %f4959, %f4960;
	add.f32 	%f4962, %f4861, %f4866;
	sub.f32 	%f4963, %f4959, %f4960;
	add.f32 	%f4964, %f4862, %f4865;
	mul.f32 	%f4965, %f4961, 0f3F3504F3;
	sub.f32 	%f4966, %f4955, %f4965;
	mul.f32 	%f4967, %f4963, 0f3F3504F3;
	sub.f32 	%f4968, %f4957, %f4967;
	fma.rn.f32 	%f4969, %f4968, 0f3F2B0DC1, %f4966;
	mul.f32 	%f4970, %f4969, 0f3FD4DB31;
	mul.f32 	%f4971, %f4966, 0f3F2B0DC1;
	sub.f32 	%f4972, %f4968, %f4971;
	mul.f32 	%f4973, %f4972, 0fBFD4DB31;
	add.f32 	%f4974, %f4956, %f4958;
	add.f32 	%f4975, %f4964, %f4962;
	sub.f32 	%f4976, %f4974, %f4975;
	mul.f32 	%f4977, %f4976, 0f3FB504F3;
	add.f32 	%f4978, %f4974, %f4975;
	mul.f32 	%f4979, %f4978, 0f3FB504F3;
	add.f32 	%f4980, %f4955, %f4965;
	add.f32 	%f4981, %f4957, %f4967;
	mul.f32 	%f4982, %f4981, 0f3E4BAFAF;
	sub.f32 	%f4983, %f4980, %f4982;
	mul.f32 	%f4984, %f4983, 0f3FFB14BE;
	fma.rn.f32 	%f4985, %f4980, 0f3E4BAFAF, %f4981;
	mul.f32 	%f4986, %f4985, 0f3FFB14BE;
	sub.f32 	%f4987, %f4956, %f4958;
	sub.f32 	%f4988, %f4964, %f4962;
	mul.f32 	%f4989, %f4988, 0f3ED413CD;
	sub.f32 	%f4990, %f4987, %f4989;
	mul.f32 	%f4991, %f4990, 0f3FEC835E;
	fma.rn.f32 	%f4992, %f4987, 0f3ED413CD, %f4988;
	mul.f32 	%f4993, %f4992, 0f3FEC835E;
	sub.f32 	%f4994, %f4868, %f4875;
	add.f32 	%f4995, %f4868, %f4875;
	sub.f32 	%f4996, %f4872, %f4871;
	add.f32 	%f4997, %f4872, %f4871;
	sub.f32 	%f4998, %f4870, %f4873;
	sub.f32 	%f4999, %f4869, %f4874;
	add.f32 	%f5000, %f4998, %f4999;
	add.f32 	%f5001, %f4869, %f4874;
	sub.f32 	%f5002, %f4998, %f4999;
	add.f32 	%f5003, %f4870, %f4873;
	mul.f32 	%f5004, %f5000, 0f3F3504F3;
	sub.f32 	%f5005, %f4994, %f5004;
	mul.f32 	%f5006, %f5002, 0f3F3504F3;
	sub.f32 	%f5007, %f4996, %f5006;
	fma.rn.f32 	%f5008, %f5007, 0f3F2B0DC1, %f5005;
	mul.f32 	%f5009, %f5008, 0f3FD4DB31;
	mul.f32 	%f5010, %f5005, 0f3F2B0DC1;
	sub.f32 	%f5011, %f5007, %f5010;
	mul.f32 	%f5012, %f5011, 0fBFD4DB31;
	add.f32 	%f5013, %f4995, %f4997;
	add.f32 	%f5014, %f5003, %f5001;
	sub.f32 	%f5015, %f5013, %f5014;
	mul.f32 	%f5016, %f5015, 0f3FB504F3;
	add.f32 	%f5017, %f5013, %f5014;
	mul.f32 	%f5018, %f5017, 0f3FB504F3;
	add.f32 	%f5019, %f4994, %f5004;
	add.f32 	%f5020, %f4996, %f5006;
	mul.f32 	%f5021, %f5020, 0f3E4BAFAF;
	sub.f32 	%f5022, %f5019, %f5021;
	mul.f32 	%f5023, %f5022, 0f3FFB14BE;
	fma.rn.f32 	%f5024, %f5019, 0f3E4BAFAF, %f5020;
	mul.f32 	%f5025, %f5024, 0f3FFB14BE;
	sub.f32 	%f5026, %f4995, %f4997;
	sub.f32 	%f5027, %f5003, %f5001;
	mul.f32 	%f5028, %f5027, 0f3ED413CD;
	sub.f32 	%f5029, %f5026, %f5028;
	mul.f32 	%f5030, %f5029, 0f3FEC835E;
	fma.rn.f32 	%f5031, %f5026, 0f3ED413CD, %f5027;
	mul.f32 	%f5032, %f5031, 0f3FEC835E;
	sub.f32 	%f5033, %f4876, %f4883;
	add.f32 	%f5034, %f4876, %f4883;
	sub.f32 	%f5035, %f4880, %f4879;
	add.f32 	%f5036, %f4880, %f4879;
	sub.f32 	%f5037, %f4878, %f4881;
	sub.f32 	%f5038, %f4877, %f4882;
	add.f32 	%f5039, %f5037, %f5038;
	add.f32 	%f5040, %f4877, %f4882;
	sub.f32 	%f5041, %f5037, %f5038;
	add.f32 	%f5042, %f4878, %f4881;
	mul.f32 	%f5043, %f5039, 0f3F3504F3;
	sub.f32 	%f5044, %f5033, %f5043;
	mul.f32 	%f5045, %f5041, 0f3F3504F3;
	sub.f32 	%f5046, %f5035, %f5045;
	fma.rn.f32 	%f5047, %f5046, 0f3F2B0DC1, %f5044;
	mul.f32 	%f5048, %f5047, 0f3FD4DB31;
	mul.f32 	%f5049, %f5044, 0f3F2B0DC1;
	sub.f32 	%f5050, %f5046, %f5049;
	mul.f32 	%f5051, %f5050, 0fBFD4DB31;
	add.f32 	%f5052, %f5034, %f5036;
	add.f32 	%f5053, %f5042, %f5040;
	sub.f32 	%f5054, %f5052, %f5053;
	mul.f32 	%f5055, %f5054, 0f3FB504F3;
	add.f32 	%f5056, %f5052, %f5053;
	mul.f32 	%f5057, %f5056, 0f3FB504F3;
	add.f32 	%f5058, %f5033, %f5043;
	add.f32 	%f5059, %f5035, %f5045;
	mul.f32 	%f5060, %f5059, 0f3E4BAFAF;
	sub.f32 	%f5061, %f5058, %f5060;
	mul.f32 	%f5062, %f5061, 0f3FFB14BE;
	fma.rn.f32 	%f5063, %f5058, 0f3E4BAFAF, %f5059;
	mul.f32 	%f5064, %f5063, 0f3FFB14BE;
	sub.f32 	%f5065, %f5034, %f5036;
	sub.f32 	%f5066, %f5042, %f5040;
	mul.f32 	%f5067, %f5066, 0f3ED413CD;
	sub.f32 	%f5068, %f5065, %f5067;
	mul.f32 	%f5069, %f5068, 0f3FEC835E;
	fma.rn.f32 	%f5070, %f5065, 0f3ED413CD, %f5066;
	mul.f32 	%f5071, %f5070, 0f3FEC835E;
	sub.f32 	%f5072, %f4884, %f4891;
	add.f32 	%f5073, %f4884, %f4891;
	sub.f32 	%f5074, %f4888, %f4887;
	add.f32 	%f5075, %f4888, %f4887;
	sub.f32 	%f5076, %f4886, %f4889;
	sub.f32 	%f5077, %f4885, %f4890;
	add.f32 	%f5078, %f5076, %f5077;
	add.f32 	%f5079, %f4885, %f4890;
	sub.f32 	%f5080, %f5076, %f5077;
	add.f32 	%f5081, %f4886, %f4889;
	mul.f32 	%f5082, %f5078, 0f3F3504F3;
	sub.f32 	%f5083, %f5072, %f5082;
	mul.f32 	%f5084, %f5080, 0f3F3504F3;
	sub.f32 	%f5085, %f5074, %f5084;
	fma.rn.f32 	%f5086, %f5085, 0f3F2B0DC1, %f5083;
	mul.f32 	%f5087, %f5086, 0f3FD4DB31;
	mul.f32 	%f5088, %f5083, 0f3F2B0DC1;
	sub.f32 	%f5089, %f5085, %f5088;
	mul.f32 	%f5090, %f5089, 0fBFD4DB31;
	add.f32 	%f5091, %f5073, %f5075;
	add.f32 	%f5092, %f5081, %f5079;
	sub.f32 	%f5093, %f5091, %f5092;
	mul.f32 	%f5094, %f5093, 0f3FB504F3;
	add.f32 	%f5095, %f5091, %f5092;
	mul.f32 	%f5096, %f5095, 0f3FB504F3;
	add.f32 	%f5097, %f5072, %f5082;
	add.f32 	%f5098, %f5074, %f5084;
	mul.f32 	%f5099, %f5098, 0f3E4BAFAF;
	sub.f32 	%f5100, %f5097, %f5099;
	mul.f32 	%f5101, %f5100, 0f3FFB14BE;
	fma.rn.f32 	%f5102, %f5097, 0f3E4BAFAF, %f5098;
	mul.f32 	%f5103, %f5102, 0f3FFB14BE;
	sub.f32 	%f5104, %f5073, %f5075;
	sub.f32 	%f5105, %f5081, %f5079;
	mul.f32 	%f5106, %f5105, 0f3ED413CD;
	sub.f32 	%f5107, %f5104, %f5106;
	mul.f32 	%f5108, %f5107, 0f3FEC835E;
	fma.rn.f32 	%f5109, %f5104, 0f3ED413CD, %f5105;
	mul.f32 	%f5110, %f5109, 0f3FEC835E;
	sub.f32 	%f5111, %f4892, %f4899;
	add.f32 	%f5112, %f4892, %f4899;
	sub.f32 	%f5113, %f4896, %f4895;
	add.f32 	%f5114, %f4896, %f4895;
	sub.f32 	%f5115, %f4894, %f4897;
	sub.f32 	%f5116, %f4893, %f4898;
	add.f32 	%f5117, %f5115, %f5116;
	add.f32 	%f5118, %f4893, %f4898;
	sub.f32 	%f5119, %f5115, %f5116;
	add.f32 	%f5120, %f4894, %f4897;
	mul.f32 	%f5121, %f5117, 0f3F3504F3;
	sub.f32 	%f5122, %f5111, %f5121;
	mul.f32 	%f5123, %f5119, 0f3F3504F3;
	sub.f32 	%f5124, %f5113, %f5123;
	fma.rn.f32 	%f5125, %f5124, 0f3F2B0DC1, %f5122;
	mul.f32 	%f5126, %f5125, 0f3FD4DB31;
	mul.f32 	%f5127, %f5122, 0f3F2B0DC1;
	sub.f32 	%f5128, %f5124, %f5127;
	mul.f32 	%f5129, %f5128, 0fBFD4DB31;
	add.f32 	%f5130, %f5112, %f5114;
	add.f32 	%f5131, %f5120, %f5118;
	sub.f32 	%f5132, %f5130, %f5131;
	mul.f32 	%f5133, %f5132, 0f3FB504F3;
	add.f32 	%f5134, %f5130, %f5131;
	mul.f32 	%f5135, %f5134, 0f3FB504F3;
	add.f32 	%f5136, %f5111, %f5121;
	add.f32 	%f5137, %f5113, %f5123;
	mul.f32 	%f5138, %f5137, 0f3E4BAFAF;
	sub.f32 	%f5139, %f5136, %f5138;
	mul.f32 	%f5140, %f5139, 0f3FFB14BE;
	fma.rn.f32 	%f5141, %f5136, 0f3E4BAFAF, %f5137;
	mul.f32 	%f5142, %f5141, 0f3FFB14BE;
	sub.f32 	%f5143, %f5112, %f5114;
	sub.f32 	%f5144, %f5120, %f5118;
	mul.f32 	%f5145, %f5144, 0f3ED413CD;
	sub.f32 	%f5146, %f5143, %f5145;
	mul.f32 	%f5147, %f5146, 0f3FEC835E;
	fma.rn.f32 	%f5148, %f5143, 0f3ED413CD, %f5144;
	mul.f32 	%f5149, %f5148, 0f3FEC835E;
	sub.f32 	%f5150, %f4900, %f4907;
	add.f32 	%f5151, %f4900, %f4907;
	sub.f32 	%f5152, %f4904, %f4903;
	add.f32 	%f5153, %f4904, %f4903;
	sub.f32 	%f5154, %f4902, %f4905;
	sub.f32 	%f5155, %f4901, %f4906;
	add.f32 	%f5156, %f5154, %f5155;
	add.f32 	%f5157, %f4901, %f4906;
	sub.f32 	%f5158, %f5154, %f5155;
	add.f32 	%f5159, %f4902, %f4905;
	mul.f32 	%f5160, %f5156, 0f3F3504F3;
	sub.f32 	%f5161, %f5150, %f5160;
	mul.f32 	%f5162, %f5158, 0f3F3504F3;
	sub.f32 	%f5163, %f5152, %f5162;
	fma.rn.f32 	%f5164, %f5163, 0f3F2B0DC1, %f5161;
	mul.f32 	%f5165, %f5164, 0f3FD4DB31;
	mul.f32 	%f5166, %f5161, 0f3F2B0DC1;
	sub.f32 	%f5167, %f5163, %f5166;
	mul.f32 	%f5168, %f5167, 0fBFD4DB31;
	add.f32 	%f5169, %f5151, %f5153;
	add.f32 	%f5170, %f5159, %f5157;
	sub.f32 	%f5171, %f5169, %f5170;
	mul.f32 	%f5172, %f5171, 0f3FB504F3;
	add.f32 	%f5173, %f5169, %f5170;
	mul.f32 	%f5174, %f5173, 0f3FB504F3;
	add.f32 	%f5175, %f5150, %f5160;
	add.f32 	%f5176, %f5152, %f5162;
	mul.f32 	%f5177, %f5176, 0f3E4BAFAF;
	sub.f32 	%f5178, %f5175, %f5177;
	mul.f32 	%f5179, %f5178, 0f3FFB14BE;
	fma.rn.f32 	%f5180, %f5175, 0f3E4BAFAF, %f5176;
	mul.f32 	%f5181, %f5180, 0f3FFB14BE;
	sub.f32 	%f5182, %f5151, %f5153;
	sub.f32 	%f5183, %f5159, %f5157;
	mul.f32 	%f5184, %f5183, 0f3ED413CD;
	sub.f32 	%f5185, %f5182, %f5184;
	mul.f32 	%f5186, %f5185, 0f3FEC835E;
	fma.rn.f32 	%f5187, %f5182, 0f3ED413CD, %f5183;
	mul.f32 	%f5188, %f5187, 0f3FEC835E;
	sub.f32 	%f5189, %f4908, %f4915;
	add.f32 	%f5190, %f4908, %f4915;
	sub.f32 	%f5191, %f4912, %f4911;
	add.f32 	%f5192, %f4912, %f4911;
	sub.f32 	%f5193, %f4910, %f4913;
	sub.f32 	%f5194, %f4909, %f4914;
	add.f32 	%f5195, %f5193, %f5194;
	add.f32 	%f5196, %f4909, %f4914;
	sub.f32 	%f5197, %f5193, %f5194;
	add.f32 	%f5198, %f4910, %f4913;
	mul.f32 	%f5199, %f5195, 0f3F3504F3;
	sub.f32 	%f5200, %f5189, %f5199;
	mul.f32 	%f5201, %f5197, 0f3F3504F3;
	sub.f32 	%f5202, %f5191, %f5201;
	fma.rn.f32 	%f5203, %f5202, 0f3F2B0DC1, %f5200;
	mul.f32 	%f5204, %f5203, 0f3FD4DB31;
	mul.f32 	%f5205, %f5200, 0f3F2B0DC1;
	sub.f32 	%f5206, %f5202, %f5205;
	mul.f32 	%f5207, %f5206, 0fBFD4DB31;
	add.f32 	%f5208, %f5190, %f5192;
	add.f32 	%f5209, %f5198, %f5196;
	sub.f32 	%f5210, %f5208, %f5209;
	mul.f32 	%f5211, %f5210, 0f3FB504F3;
	add.f32 	%f5212, %f5208, %f5209;
	mul.f32 	%f5213, %f5212, 0f3FB504F3;
	add.f32 	%f5214, %f5189, %f5199;
	add.f32 	%f5215, %f5191, %f5201;
	mul.f32 	%f5216, %f5215, 0f3E4BAFAF;
	sub.f32 	%f5217, %f5214, %f5216;
	mul.f32 	%f5218, %f5217, 0f3FFB14BE;
	fma.rn.f32 	%f5219, %f5214, 0f3E4BAFAF, %f5215;
	mul.f32 	%f5220, %f5219, 0f3FFB14BE;
	sub.f32 	%f5221, %f5190, %f5192;
	sub.f32 	%f5222, %f5198, %f5196;
	mul.f32 	%f5223, %f5222, 0f3ED413CD;
	sub.f32 	%f5224, %f5221, %f5223;
	mul.f32 	%f5225, %f5224, 0f3FEC835E;
	fma.rn.f32 	%f5226, %f5221, 0f3ED413CD, %f5222;
	mul.f32 	%f5227, %f5226, 0f3FEC835E;
	// begin inline asm
	mov.u32 %r292, %laneid;
	// end inline asm
	shr.s32 	%r344, %r292, 31;
	shr.u32 	%r345, %r344, 29;
	add.s32 	%r346, %r292, %r345;
	and.b32  	%r347, %r346, 1073741816;
	sub.s32 	%r348, %r292, %r347;
	and.b32  	%r349, %r292, 1073741816;
	mad.lo.s32 	%r350, %r348, 33, %r349;
	shl.b32 	%r351, %r350, 2;
	add.s32 	%r352, %r340, %r351;
	bar.warp.sync 	-1;
	shl.b32 	%r353, %r292, 2;
	add.s32 	%r354, %r340, %r353;
	st.shared.f32 	[%r354], %f4940;
	st.shared.f32 	[%r354+132], %f4945;
	st.shared.f32 	[%r354+264], %f4952;
	st.shared.f32 	[%r354+396], %f4931;
	st.shared.f32 	[%r354+528], %f4938;
	st.shared.f32 	[%r354+660], %f4934;
	st.shared.f32 	[%r354+792], %f4954;
	st.shared.f32 	[%r354+924], %f4947;
	bar.warp.sync 	-1;
	ld.shared.f32 	%f5228, [%r352];
	ld.shared.f32 	%f5229, [%r352+4];
	ld.shared.f32 	%f5230, [%r352+8];
	ld.shared.f32 	%f5231, [%r352+12];
	ld.shared.f32 	%f5232, [%r352+16];
	ld.shared.f32 	%f5233, [%r352+20];
	ld.shared.f32 	%f5234, [%r352+24];
	ld.shared.f32 	%f5235, [%r352+28];
	bar.warp.sync 	-1;
	st.shared.f32 	[%r354], %f4979;
	st.shared.f32 	[%r354+132], %f4984;
	st.shared.f32 	[%r354+264], %f4991;
	st.shared.f32 	[%r354+396], %f4970;
	st.shared.f32 	[%r354+528], %f4977;
	st.shared.f32 	[%r354+660], %f4973;
	st.shared.f32 	[%r354+792], %f4993;
	st.shared.f32 	[%r354+924], %f4986;
	bar.warp.sync 	-1;
	ld.shared.f32 	%f5236, [%r352];
	ld.shared.f32 	%f5237, [%r352+4];
	ld.shared.f32 	%f5238, [%r352+8];
	ld.shared.f32 	%f5239, [%r352+12];
	ld.shared.f32 	%f5240, [%r352+16];
	ld.shared.f32 	%f5241, [%r352+20];
	ld.shared.f32 	%f5242, [%r352+24];
	ld.shared.f32 	%f5243, [%r352+28];
	bar.warp.sync 	-1;
	st.shared.f32 	[%r354], %f5018;
	st.shared.f32 	[%r354+132], %f5023;
	st.shared.f32 	[%r354+264], %f5030;
	st.shared.f32 	[%r354+396], %f5009;
	st.shared.f32 	[%r354+528], %f5016;
	st.shared.f32 	[%r354+660], %f5012;
	st.shared.f32 	[%r354+792], %f5032;
	st.shared.f32 	[%r354+924], %f5025;
	bar.warp.sync 	-1;
	ld.shared.f32 	%f5244, [%r352];
	ld.shared.f32 	%f5245, [%r352+4];
	ld.shared.f32 	%f5246, [%r352+8];
	ld.shared.f32 	%f5247, [%r352+12];
	ld.shared.f32 	%f5248, [%r352+16];
	ld.shared.f32 	%f5249, [%r352+20];
	ld.shared.f32 	%f5250, [%r352+24];
	ld.shared.f32 	%f5251, [%r352+28];
	bar.warp.sync 	-1;
	st.shared.f32 	[%r354], %f5057;
	st.shared.f32 	[%r354+132], %f5062;
	st.shared.f32 	[%r354+264], %f5069;
	st.shared.f32 	[%r354+396], %f5048;
	st.shared.f32 	[%r354+528], %f5055;
	st.shared.f32 	[%r354+660], %f5051;
	st.shared.f32 	[%r354+792], %f5071;
	st.shared.f32 	[%r354+924], %f5064;
	bar.warp.sync 	-1;
	ld.shared.f32 	%f5252, [%r352];
	ld.shared.f32 	%f5253, [%r352+4];
	ld.shared.f32 	%f5254, [%r352+8];
	ld.shared.f32 	%f5255, [%r352+12];
	ld.shared.f32 	%f5256, [%r352+16];
	ld.shared.f32 	%f5257, [%r352+20];
	ld.shared.f32 	%f5258, [%r352+24];
	ld.shared.f32 	%f5259, [%r352+28];
	bar.warp.sync 	-1;
	st.shared.f32 	[%r354], %f5096;
	st.shared.f32 	[%r354+132], %f5101;
	st.shared.f32 	[%r354+264], %f5108;
	st.shared.f32 	[%r354+396], %f5087;
	st.shared.f32 	[%r354+528], %f5094;
	st.shared.f32 	[%r354+660], %f5090;
	st.shared.f32 	[%r354+792], %f5110;
	st.shared.f32 	[%r354+924], %f5103;
	bar.warp.sync 	-1;
	ld.shared.f32 	%f5260, [%r352];
	ld.shared.f32 	%f5261, [%r352+4];
	ld.shared.f32 	%f5262, [%r352+8];
	ld.shared.f32 	%f5263, [%r352+12];
	ld.shared.f32 	%f5264, [%r352+16];
	ld.shared.f32 	%f5265, [%r352+20];
	ld.shared.f32 	%f5266, [%r352+24];
	ld.shared.f32 	%f5267, [%r352+28];
	bar.warp.sync 	-1;
	st.shared.f32 	[%r354], %f5135;
	st.shared.f32 	[%r354+132], %f5140;
	st.shared.f32 	[%r354+264], %f5147;
	st.shared.f32 	[%r354+396], %f5126;
	st.shared.f32 	[%r354+528], %f5133;
	st.shared.f32 	[%r354+660], %f5129;
	st.shared.f32 	[%r354+792], %f5149;
	st.shared.f32 	[%r354+924], %f5142;
	bar.warp.sync 	-1;
	ld.shared.f32 	%f5268, [%r352];
	ld.shared.f32 	%f5269, [%r352+4];
	ld.shared.f32 	%f5270, [%r352+8];
	ld.shared.f32 	%f5271, [%r352+12];
	ld.shared.f32 	%f5272, [%r352+16];
	ld.shared.f32 	%f5273, [%r352+20];
	ld.shared.f32 	%f5274, [%r352+24];
	ld.shared.f32 	%f5275, [%r352+28];
	bar.warp.sync 	-1;
	st.shared.f32 	[%r354], %f5174;
	st.shared.f32 	[%r354+132], %f5179;
	st.shared.f32 	[%r354+264], %f5186;
	st.shared.f32 	[%r354+396], %f5165;
	st.shared.f32 	[%r354+528], %f5172;
	st.shared.f32 	[%r354+660], %f5168;
	st.shared.f32 	[%r354+792], %f5188;
	st.shared.f32 	[%r354+924], %f5181;
	bar.warp.sync 	-1;
	ld.shared.f32 	%f5276, [%r352];
	ld.shared.f32 	%f5277, [%r352+4];
	ld.shared.f32 	%f5278, [%r352+8];
	ld.shared.f32 	%f5279, [%r352+12];
	ld.shared.f32 	%f5280, [%r352+16];
	ld.shared.f32 	%f5281, [%r352+20];
	ld.shared.f32 	%f5282, [%r352+24];
	ld.shared.f32 	%f5283, [%r352+28];
	bar.warp.sync 	-1;
	st.shared.f32 	[%r354], %f5213;
	st.shared.f32 	[%r354+132], %f5218;
	st.shared.f32 	[%r354+264], %f5225;
	st.shared.f32 	[%r354+396], %f5204;
	st.shared.f32 	[%r354+528], %f5211;
	st.shared.f32 	[%r354+660], %f5207;
	st.shared.f32 	[%r354+792], %f5227;
	st.shared.f32 	[%r354+924], %f5220;
	bar.warp.sync 	-1;
	ld.shared.f32 	%f5284, [%r352];
	ld.shared.f32 	%f5285, [%r352+4];
	ld.shared.f32 	%f5286, [%r352+8];
	ld.shared.f32 	%f5287, [%r352+12];
	ld.shared.f32 	%f5288, [%r352+16];
	ld.shared.f32 	%f5289, [%r352+20];
	ld.shared.f32 	%f5290, [%r352+24];
	ld.shared.f32 	%f5291, [%r352+28];
	sub.f32 	%f5292, %f5228, %f5284;
	add.f32 	%f5293, %f5228, %f5284;
	sub.f32 	%f5294, %f5260, %f5252;
	add.f32 	%f5295, %f5260, %f5252;
	sub.f32 	%f5296, %f5244, %f5268;
	sub.f32 	%f5297, %f5236, %f5276;
	add.f32 	%f5298, %f5296, %f5297;
	add.f32 	%f5299, %f5236, %f5276;
	sub.f32 	%f5300, %f5296, %f5297;
	add.f32 	%f5301, %f5244, %f5268;
	mul.f32 	%f5302, %f5298, 0f3F3504F3;
	sub.f32 	%f5303, %f5292, %f5302;
	mul.f32 	%f5304, %f5300, 0f3F3504F3;
	sub.f32 	%f5305, %f5294, %f5304;
	fma.rn.f32 	%f5306, %f5305, 0f3F2B0DC1, %f5303;
	mul.f32 	%f5307, %f5306, 0f3FD4DB31;
	mul.f32 	%f5308, %f5303, 0f3F2B0DC1;
	sub.f32 	%f5309, %f5305, %f5308;
	mul.f32 	%f5310, %f5309, 0fBFD4DB31;
	add.f32 	%f5311, %f5293, %f5295;
	add.f32 	%f5312, %f5301, %f5299;
	sub.f32 	%f5313, %f5311, %f5312;
	mul.f32 	%f5314, %f5313, 0f3FB504F3;
	add.f32 	%f5315, %f5311, %f5312;
	mul.f32 	%f5316, %f5315, 0f3FB504F3;
	add.f32 	%f5317, %f5292, %f5302;
	add.f32 	%f5318, %f5294, %f5304;
	mul.f32 	%f5319, %f5318, 0f3E4BAFAF;
	sub.f32 	%f5320, %f5317, %f5319;
	mul.f32 	%f5321, %f5320, 0f3FFB14BE;
	fma.rn.f32 	%f5322, %f5317, 0f3E4BAFAF, %f5318;
	mul.f32 	%f5323, %f5322, 0f3FFB14BE;
	sub.f32 	%f5324, %f5293, %f5295;
	sub.f32 	%f5325, %f5301, %f5299;
	mul.f32 	%f5326, %f5325, 0f3ED413CD;
	sub.f32 	%f5327, %f5324, %f5326;
	mul.f32 	%f5328, %f5327, 0f3FEC835E;
	fma.rn.f32 	%f5329, %f5324, 0f3ED413CD, %f5325;
	mul.f32 	%f5330, %f5329, 0f3FEC835E;
	sub.f32 	%f5331, %f5229, %f5285;
	add.f32 	%f5332, %f5229, %f5285;
	sub.f32 	%f5333, %f5261, %f5253;
	add.f32 	%f5334, %f5261, %f5253;
	sub.f32 	%f5335, %f5245, %f5269;
	sub.f32 	%f5336, %f5237, %f5277;
	add.f32 	%f5337, %f5335, %f5336;
	add.f32 	%f5338, %f5237, %f5277;
	sub.f32 	%f5339, %f5335, %f5336;
	add.f32 	%f5340, %f5245, %f5269;
	mul.f32 	%f5341, %f5337, 0f3F3504F3;
	sub.f32 	%f5342, %f5331, %f5341;
	mul.f32 	%f5343, %f5339, 0f3F3504F3;
	sub.f32 	%f5344, %f5333, %f5343;
	fma.rn.f32 	%f5345, %f5344, 0f3F2B0DC1, %f5342;
	mul.f32 	%f5346, %f5345, 0f3FD4DB31;
	mul.f32 	%f5347, %f5342, 0f3F2B0DC1;
	sub.f32 	%f5348, %f5344, %f5347;
	mul.f32 	%f5349, %f5348, 0fBFD4DB31;
	add.f32 	%f5350, %f5332, %f5334;
	add.f32 	%f5351, %f5340, %f5338;
	sub.f32 	%f5352, %f5350, %f5351;
	mul.f32 	%f5353, %f5352, 0f3FB504F3;
	add.f32 	%f5354, %f5350, %f5351;
	mul.f32 	%f5355, %f5354, 0f3FB504F3;
	add.f32 	%f5356, %f5331, %f5341;
	add.f32 	%f5357, %f5333, %f5343;
	mul.f32 	%f5358, %f5357, 0f3E4BAFAF;
	sub.f32 	%f5359, %f5356, %f5358;
	mul.f32 	%f5360, %f5359, 0f3FFB14BE;
	fma.rn.f32 	%f5361, %f5356, 0f3E4BAFAF, %f5357;
	mul.f32 	%f5362, %f5361, 0f3FFB14BE;
	sub.f32 	%f5363, %f5332, %f5334;
	sub.f32 	%f5364, %f5340, %f5338;
	mul.f32 	%f5365, %f5364, 0f3ED413CD;
	sub.f32 	%f5366, %f5363, %f5365;
	mul.f32 	%f5367, %f5366, 0f3FEC835E;
	fma.rn.f32 	%f5368, %f5363, 0f3ED413CD, %f5364;
	mul.f32 	%f5369, %f5368, 0f3FEC835E;
	sub.f32 	%f5370, %f5230, %f5286;
	add.f32 	%f5371, %f5230, %f5286;
	sub.f32 	%f5372, %f5262, %f5254;
	add.f32 	%f5373, %f5262, %f5254;
	sub.f32 	%f5374, %f5246, %f5270;
	sub.f32 	%f5375, %f5238, %f5278;
	add.f32 	%f5376, %f5374, %f5375;
	add.f32 	%f5377, %f5238, %f5278;
	sub.f32 	%f5378, %f5374, %f5375;
	add.f32 	%f5379, %f5246, %f5270;
	mul.f32 	%f5380, %f5376, 0f3F3504F3;
	sub.f32 	%f5381, %f5370, %f5380;
	mul.f32 	%f5382, %f5378, 0f3F3504F3;
	sub.f32 	%f5383, %f5372, %f5382;
	fma.rn.f32 	%f5384, %f5383, 0f3F2B0DC1, %f5381;
	mul.f32 	%f5385, %f5384, 0f3FD4DB31;
	mul.f32 	%f5386, %f5381, 0f3F2B0DC1;
	sub.f32 	%f5387, %f5383, %f5386;
	mul.f32 	%f5388, %f5387, 0fBFD4DB31;
	add.f32 	%f5389, %f5371, %f5373;
	add.f32 	%f5390, %f5379, %f5377;
	sub.f32 	%f5391, %f5389, %f5390;
	mul.f32 	%f5392, %f5391, 0f3FB504F3;
	add.f32 	%f5393, %f5389, %f5390;
	mul.f32 	%f5394, %f5393, 0f3FB504F3;
	add.f32 	%f5395, %f5370, %f5380;
	add.f32 	%f5396, %f5372, %f5382;
	mul.f32 	%f5397, %f5396, 0f3E4BAFAF;
	sub.f32 	%f5398, %f5395, %f5397;
	mul.f32 	%f5399, %f5398, 0f3FFB14BE;
	fma.rn.f32 	%f5400, %f5395, 0f3E4BAFAF, %f5396;
	mul.f32 	%f5401, %f5400, 0f3FFB14BE;
	sub.f32 	%f5402, %f5371, %f5373;
	sub.f32 	%f5403, %f5379, %f5377;
	mul.f32 	%f5404, %f5403, 0f3ED413CD;
	sub.f32 	%f5405, %f5402, %f5404;
	mul.f32 	%f5406, %f5405, 0f3FEC835E;
	fma.rn.f32 	%f5407, %f5402, 0f3ED413CD, %f5403;
	mul.f32 	%f5408, %f5407, 0f3FEC835E;
	sub.f32 	%f5409, %f5231, %f5287;
	add.f32 	%f5410, %f5231, %f5287;
	sub.f32 	%f5411, %f5263, %f5255;
	add.f32 	%f5412, %f5263, %f5255;
	sub.f32 	%f5413, %f5247, %f5271;
	sub.f32 	%f5414, %f5239, %f5279;
	add.f32 	%f5415, %f5413, %f5414;
	add.f32 	%f5416, %f5239, %f5279;
	sub.f32 	%f5417, %f5413, %f5414;
	add.f32 	%f5418, %f5247, %f5271;
	mul.f32 	%f5419, %f5415, 0f3F3504F3;
	sub.f32 	%f5420, %f5409, %f5419;
	mul.f32 	%f5421, %f5417, 0f3F3504F3;
	sub.f32 	%f5422, %f5411, %f5421;
	fma.rn.f32 	%f5423, %f5422, 0f3F2B0DC1, %f5420;
	mul.f32 	%f5424, %f5423, 0f3FD4DB31;
	mul.f32 	%f5425, %f5420, 0f3F2B0DC1;
	sub.f32 	%f5426, %f5422, %f5425;
	mul.f32 	%f5427, %f5426, 0fBFD4DB31;
	add.f32 	%f5428, %f5410, %f5412;
	add.f32 	%f5429, %f5418, %f5416;
	sub.f32 	%f5430, %f5428, %f5429;
	mul.f32 	%f5431, %f5430, 0f3FB504F3;
	add.f32 	%f5432, %f5428, %f5429;
	mul.f32 	%f5433, %f5432, 0f3FB504F3;
	add.f32 	%f5434, %f5409, %f5419;
	add.f32 	%f5435, %f5411, %f5421;
	mul.f32 	%f5436, %f5435, 0f3E4BAFAF;
	sub.f32 	%f5437, %f5434, %f5436;
	mul.f32 	%f5438, %f5437, 0f3FFB14BE;
	fma.rn.f32 	%f5439, %f5434, 0f3E4BAFAF, %f5435;
	mul.f32 	%f5440, %f5439, 0f3FFB14BE;
	sub.f32 	%f5441, %f5410, %f5412;
	sub.f32 	%f5442, %f5418, %f5416;
	mul.f32 	%f5443, %f5442, 0f3ED413CD;
	sub.f32 	%f5444, %f5441, %f5443;
	mul.f32 	%f5445, %f5444, 0f3FEC835E;
	fma.rn.f32 	%f5446, %f5441, 0f3ED413CD, %f5442;
	mul.f32 	%f5447, %f5446, 0f3FEC835E;
	sub.f32 	%f5448, %f5232, %f5288;
	add.f32 	%f5449, %f5232, %f5288;
	sub.f32 	%f5450, %f5264, %f5256;
	add.f32 	%f5451, %f5264, %f5256;
	sub.f32 	%f5452, %f5248, %f5272;
	sub.f32 	%f5453, %f5240, %f5280;
	add.f32 	%f5454, %f5452, %f5453;
	add.f32 	%f5455, %f5240, %f5280;
	sub.f32 	%f5456, %f5452, %f5453;
	add.f32 	%f5457, %f5248, %f5272;
	mul.f32 	%f5458, %f5454, 0f3F3504F3;
	sub.f32 	%f5459, %f5448, %f5458;
	mul.f32 	%f5460, %f5456, 0f3F3504F3;
	sub.f32 	%f5461, %f5450, %f5460;
	fma.rn.f32 	%f5462, %f5461, 0f3F2B0DC1, %f5459;
	mul.f32 	%f5463, %f5462, 0f3FD4DB31;
	mul.f32 	%f5464, %f5459, 0f3F2B0DC1;
	sub.f32 	%f5465, %f5461, %f5464;
	mul.f32 	%f5466, %f5465, 0fBFD4DB31;
	add.f32 	%f5467, %f5449, %f5451;
	add.f32 	%f5468, %f5457, %f5455;
	sub.f32 	%f5469, %f5467, %f5468;
	mul.f32 	%f5470, %f5469, 0f3FB504F3;
	add.f32 	%f5471, %f5467, %f5468;
	mul.f32 	%f5472, %f5471, 0f3FB504F3;
	add.f32 	%f5473, %f5448, %f5458;
	add.f32 	%f5474, %f5450, %f5460;
	mul.f32 	%f5475, %f5474, 0f3E4BAFAF;
	sub.f32 	%f5476, %f5473, %f5475;
	mul.f32 	%f5477, %f5476, 0f3FFB14BE;
	fma.rn.f32 	%f5478, %f5473, 0f3E4BAFAF, %f5474;
	mul.f32 	%f5479, %f5478, 0f3FFB14BE;
	sub.f32 	%f5480, %f5449, %f5451;
	sub.f32 	%f5481, %f5457, %f5455;
	mul.f32 	%f5482, %f5481, 0f3ED413CD;
	sub.f32 	%f5483, %f5480, %f5482;
	mul.f32 	%f5484, %f5483, 0f3FEC835E;
	fma.rn.f32 	%f5485, %f5480, 0f3ED413CD, %f5481;
	mul.f32 	%f5486, %f5485, 0f3FEC835E;
	sub.f32 	%f5487, %f5233, %f5289;
	add.f32 	%f5488, %f5233, %f5289;
	sub.f32 	%f5489, %f5265, %f5257;
	add.f32 	%f5490, %f5265, %f5257;
	sub.f32 	%f5491, %f5249, %f5273;
	sub.f32 	%f5492, %f5241, %f5281;
	add.f32 	%f5493, %f5491, %f5492;
	add.f32 	%f5494, %f5241, %f5281;
	sub.f32 	%f5495, %f5491, %f5492;
	add.f32 	%f5496, %f5249, %f5273;
	mul.f32 	%f5497, %f5493, 0f3F3504F3;
	sub.f32 	%f5498, %f5487, %f5497;
	mul.f32 	%f5499, %f5495, 0f3F3504F3;
	sub.f32 	%f5500, %f5489, %f5499;
	fma.rn.f32 	%f5501, %f5500, 0f3F2B0DC1, %f5498;
	mul.f32 	%f5502, %f5501, 0f3FD4DB31;
	mul.f32 	%f5503, %f5498, 0f3F2B0DC1;
	sub.f32 	%f5504, %f5500, %f5503;
	mul.f32 	%f5505, %f5504, 0fBFD4DB31;
	add.f32 	%f5506, %f5488, %f5490;
	add.f32 	%f5507, %f5496, %f5494;
	sub.f32 	%f5508, %f5506, %f5507;
	mul.f32 	%f5509, %f5508, 0f3FB504F3;
	add.f32 	%f5510, %f5506, %f5507;
	mul.f32 	%f5511, %f5510, 0f3FB504F3;
	add.f32 	%f5512, %f5487, %f5497;
	add.f32 	%f5513, %f5489, %f5499;
	mul.f32 	%f5514, %f5513, 0f3E4BAFAF;
	sub.f32 	%f5515, %f5512, %f5514;
	mul.f32 	%f5516, %f5515, 0f3FFB14BE;
	fma.rn.f32 	%f5517, %f5512, 0f3E4BAFAF, %f5513;
	mul.f32 	%f5518, %f5517, 0f3FFB14BE;
	sub.f32 	%f5519, %f5488, %f5490;
	sub.f32 	%f5520, %f5496, %f5494;
	mul.f32 	%f5521, %f5520, 0f3ED413CD;
	sub.f32 	%f5522, %f5519, %f5521;
	mul.f32 	%f5523, %f5522, 0f3FEC835E;
	fma.rn.f32 	%f5524, %f5519, 0f3ED413CD, %f5520;
	mul.f32 	%f5525, %f5524, 0f3FEC835E;
	sub.f32 	%f5526, %f5234, %f5290;
	add.f32 	%f5527, %f5234, %f5290;
	sub.f32 	%f5528, %f5266, %f5258;
	add.f32 	%f5529, %f5266, %f5258;
	sub.f32 	%f5530, %f5250, %f5274;
	sub.f32 	%f5531, %f5242, %f5282;
	add.f32 	%f5532, %f5530, %f5531;
	add.f32 	%f5533, %f5242, %f5282;
	sub.f32 	%f5534, %f5530, %f5531;
	add.f32 	%f5535, %f5250, %f5274;
	mul.f32 	%f5536, %f5532, 0f3F3504F3;
	sub.f32 	%f5537, %f5526, %f5536;
	mul.f32 	%f5538, %f5534, 0f3F3504F3;
	sub.f32 	%f5539, %f5528, %f5538;
	fma.rn.f32 	%f5540, %f5539, 0f3F2B0DC1, %f5537;
	mul.f32 	%f5541, %f5540, 0f3FD4DB31;
	mul.f32 	%f5542, %f5537, 0f3F2B0DC1;
	sub.f32 	%f5543, %f5539, %f5542;
	mul.f32 	%f5544, %f5543, 0fBFD4DB31;
	add.f32 	%f5545, %f5527, %f5529;
	add.f32 	%f5546, %f5535, %f5533;
	sub.f32 	%f5547, %f5545, %f5546;
	mul.f32 	%f5548, %f5547, 0f3FB504F3;
	add.f32 	%f5549, %f5545, %f5546;
	mul.f32 	%f5550, %f5549, 0f3FB504F3;
	add.f32 	%f5551, %f5526, %f5536;
	add.f32 	%f5552, %f5528, %f5538;
	mul.f32 	%f5553, %f5552, 0f3E4BAFAF;
	sub.f32 	%f5554, %f5551, %f5553;
	mul.f32 	%f5555, %f5554, 0f3FFB14BE;
	fma.rn.f32 	%f5556, %f5551, 0f3E4BAFAF, %f5552;
	mul.f32 	%f5557, %f5556, 0f3FFB14BE;
	sub.f32 	%f5558, %f5527, %f5529;
	sub.f32 	%f5559, %f5535, %f5533;
	mul.f32 	%f5560, %f5559, 0f3ED413CD;
	sub.f32 	%f5561, %f5558, %f5560;
	mul.f32 	%f5562, %f5561, 0f3FEC835E;
	fma.rn.f32 	%f5563, %f5558, 0f3ED413CD, %f5559;
	mul.f32 	%f5564, %f5563, 0f3FEC835E;
	sub.f32 	%f5565, %f5235, %f5291;
	add.f32 	%f5566, %f5235, %f5291;
	sub.f32 	%f5567, %f5267, %f5259;
	add.f32 	%f5568, %f5267, %f5259;
	sub.f32 	%f5569, %f5251, %f5275;
	sub.f32 	%f5570, %f5243, %f5283;
	add.f32 	%f5571, %f5569, %f5570;
	add.f32 	%f5572, %f5243, %f5283;
	sub.f32 	%f5573, %f5569, %f5570;
	add.f32 	%f5574, %f5251, %f5275;
	mul.f32 	%f5575, %f5571, 0f3F3504F3;
	sub.f32 	%f5576, %f5565, %f5575;
	mul.f32 	%f5577, %f5573, 0f3F3504F3;
	sub.f32 	%f5578, %f5567, %f5577;
	fma.rn.f32 	%f5579, %f5578, 0f3F2B0DC1, %f5576;
	mul.f32 	%f5580, %f5579, 0f3FD4DB31;
	mul.f32 	%f5581, %f5576, 0f3F2B0DC1;
	sub.f32 	%f5582, %f5578, %f5581;
	mul.f32 	%f5583, %f5582, 0fBFD4DB31;
	add.f32 	%f5584, %f5566, %f5568;
	add.f32 	%f5585, %f5574, %f5572;
	sub.f32 	%f5586, %f5584, %f5585;
	mul.f32 	%f5587, %f5586, 0f3FB504F3;
	add.f32 	%f5588, %f5584, %f5585;
	mul.f32 	%f5589, %f5588, 0f3FB504F3;
	add.f32 	%f5590, %f5565, %f5575;
	add.f32 	%f5591, %f5567, %f5577;
	mul.f32 	%f5592, %f5591, 0f3E4BAFAF;
	sub.f32 	%f5593, %f5590, %f5592;
	mul.f32 	%f5594, %f5593, 0f3FFB14BE;
	fma.rn.f32 	%f5595, %f5590, 0f3E4BAFAF, %f5591;
	mul.f32 	%f5596, %f5595, 0f3FFB14BE;
	sub.f32 	%f5597, %f5566, %f5568;
	sub.f32 	%f5598, %f5574, %f5572;
	mul.f32 	%f5599, %f5598, 0f3ED413CD;
	sub.f32 	%f5600, %f5597, %f5599;
	mul.f32 	%f5601, %f5600, 0f3FEC835E;
	fma.rn.f32 	%f5602, %f5597, 0f3ED413CD, %f5598;
	mul.f32 	%f5603, %f5602, 0f3FEC835E;
	sub.f32 	%f5604, %f4412, %f4426;
	add.f32 	%f5605, %f4412, %f4426;
	sub.f32 	%f5606, %f4420, %f4418;
	add.f32 	%f5607, %f4420, %f4418;
	sub.f32 	%f5608, %f4416, %f4422;
	sub.f32 	%f5609, %f4414, %f4424;
	add.f32 	%f5610, %f5608, %f5609;
	add.f32 	%f5611, %f4414, %f4424;
	sub.f32 	%f5612, %f5608, %f5609;
	add.f32 	%f5613, %f4416, %f4422;
	mul.f32 	%f5614, %f5610, 0f3F3504F3;
	sub.f32 	%f5615, %f5604, %f5614;
	mul.f32 	%f5616, %f5612, 0f3F3504F3;
	sub.f32 	%f5617, %f5606, %f5616;
	fma.rn.f32 	%f5618, %f5617, 0f3F2B0DC1, %f5615;
	mul.f32 	%f5619, %f5618, 0f3FD4DB31;
	mul.f32 	%f5620, %f5615, 0f3F2B0DC1;
	sub.f32 	%f5621, %f5617, %f5620;
	mul.f32 	%f5622, %f5621, 0fBFD4DB31;
	add.f32 	%f5623, %f5605, %f5607;
	add.f32 	%f5624, %f5613, %f5611;
	sub.f32 	%f5625, %f5623, %f5624;
	mul.f32 	%f5626, %f5625, 0f3FB504F3;
	add.f32 	%f5627, %f5623, %f5624;
	mul.f32 	%f5628, %f5627, 0f3FB504F3;
	add.f32 	%f5629, %f5604, %f5614;
	add.f32 	%f5630, %f5606, %f5616;
	mul.f32 	%f5631, %f5630, 0f3E4BAFAF;
	sub.f32 	%f5632, %f5629, %f5631;
	mul.f32 	%f5633, %f5632, 0f3FFB14BE;
	fma.rn.f32 	%f5634, %f5629, 0f3E4BAFAF, %f5630;
	mul.f32 	%f5635, %f5634, 0f3FFB14BE;
	sub.f32 	%f5636, %f5605, %f5607;
	sub.f32 	%f5637, %f5613, %f5611;
	mul.f32 	%f5638, %f5637, 0f3ED413CD;
	sub.f32 	%f5639, %f5636, %f5638;
	mul.f32 	%f5640, %f5639, 0f3FEC835E;
	fma.rn.f32 	%f5641, %f5636, 0f3ED413CD, %f5637;
	mul.f32 	%f5642, %f5641, 0f3FEC835E;
	sub.f32 	%f5643, %f4428, %f4442;
	add.f32 	%f5644, %f4428, %f4442;
	sub.f32 	%f5645, %f4436, %f4434;
	add.f32 	%f5646, %f4436, %f4434;
	sub.f32 	%f5647, %f4432, %f4438;
	sub.f32 	%f5648, %f4430, %f4440;
	add.f32 	%f5649, %f5647, %f5648;
	add.f32 	%f5650, %f4430, %f4440;
	sub.f32 	%f5651, %f5647, %f5648;
	add.f32 	%f5652, %f4432, %f4438;
	mul.f32 	%f5653, %f5649, 0f3F3504F3;
	sub.f32 	%f5654, %f5643, %f5653;
	mul.f32 	%f5655, %f5651, 0f3F3504F3;
	sub.f32 	%f5656, %f5645, %f5655;
	fma.rn.f32 	%f5657, %f5656, 0f3F2B0DC1, %f5654;
	mul.f32 	%f5658, %f5657, 0f3FD4DB31;
	mul.f32 	%f5659, %f5654, 0f3F2B0DC1;
	sub.f32 	%f5660, %f5656, %f5659;
	mul.f32 	%f5661, %f5660, 0fBFD4DB31;
	add.f32 	%f5662, %f5644, %f5646;
	add.f32 	%f5663, %f5652, %f5650;
	sub.f32 	%f5664, %f5662, %f5663;
	mul.f32 	%f5665, %f5664, 0f3FB504F3;
	add.f32 	%f5666, %f5662, %f5663;
	mul.f32 	%f5667, %f5666, 0f3FB504F3;
	add.f32 	%f5668, %f5643, %f5653;
	add.f32 	%f5669, %f5645, %f5655;
	mul.f32 	%f5670, %f5669, 0f3E4BAFAF;
	sub.f32 	%f5671, %f5668, %f5670;
	mul.f32 	%f5672, %f5671, 0f3FFB14BE;
	fma.rn.f32 	%f5673, %f5668, 0f3E4BAFAF, %f5669;
	mul.f32 	%f5674, %f5673, 0f3FFB14BE;
	sub.f32 	%f5675, %f5644, %f5646;
	sub.f32 	%f5676, %f5652, %f5650;
	mul.f32 	%f5677, %f5676, 0f3ED413CD;
	sub.f32 	%f5678, %f5675, %f5677;
	mul.f32 	%f5679, %f5678, 0f3FEC835E;
	fma.rn.f32 	%f5680, %f5675, 0f3ED413CD, %f5676;
	mul.f32 	%f5681, %f5680, 0f3FEC835E;
	sub.f32 	%f5682, %f4444, %f4458;
	add.f32 	%f5683, %f4444, %f4458;
	sub.f32 	%f5684, %f4452, %f4450;
	add.f32 	%f5685, %f4452, %f4450;
	sub.f32 	%f5686, %f4448, %f4454;
	sub.f32 	%f5687, %f4446, %f4456;
	add.f32 	%f5688, %f5686, %f5687;
	add.f32 	%f5689, %f4446, %f4456;
	sub.f32 	%f5690, %f5686, %f5687;
	add.f32 	%f5691, %f4448, %f4454;
	mul.f32 	%f5692, %f5688, 0f3F3504F3;
	sub.f32 	%f5693, %f5682, %f5692;
	mul.f32 	%f5694, %f5690, 0f3F3504F3;
	sub.f32 	%f5695, %f5684, %f5694;
	fma.rn.f32 	%f5696, %f5695, 0f3F2B0DC1, %f5693;
	mul.f32 	%f5697, %f5696, 0f3FD4DB31;
	mul.f32 	%f5698, %f5693, 0f3F2B0DC1;
	sub.f32 	%f5699, %f5695, %f5698;
	mul.f32 	%f5700, %f5699, 0fBFD4DB31;
	add.f32 	%f5701, %f5683, %f5685;
	add.f32 	%f5702, %f5691, %f5689;
	sub.f32 	%f5703, %f5701, %f5702;
	mul.f32 	%f5704, %f5703, 0f3FB504F3;
	add.f32 	%f5705, %f5701, %f5702;
	mul.f32 	%f5706, %f5705, 0f3FB504F3;
	add.f32 	%f5707, %f5682, %f5692;
	add.f32 	%f5708, %f5684, %f5694;
	mul.f32 	%f5709, %f5708, 0f3E4BAFAF;
	sub.f32 	%f5710, %f5707, %f5709;
	mul.f32 	%f5711, %f5710, 0f3FFB14BE;
	fma.rn.f32 	%f5712, %f5707, 0f3E4BAFAF, %f5708;
	mul.f32 	%f5713, %f5712, 0f3FFB14BE;
	sub.f32 	%f5714, %f5683, %f5685;
	sub.f32 	%f5715, %f5691, %f5689;
	mul.f32 	%f5716, %f5715, 0f3ED413CD;
	sub.f32 	%f5717, %f5714, %f5716;
	mul.f32 	%f5718, %f5717, 0f3FEC835E;
	fma.rn.f32 	%f5719, %f5714, 0f3ED413CD, %f5715;
	mul.f32 	%f5720, %f5719, 0f3FEC835E;
	sub.f32 	%f5721, %f4460, %f4474;
	add.f32 	%f5722, %f4460, %f4474;
	sub.f32 	%f5723, %f4468, %f4466;
	add.f32 	%f5724, %f4468, %f4466;
	sub.f32 	%f5725, %f4464, %f4470;
	sub.f32 	%f5726, %f4462, %f4472;
	add.f32 	%f5727, %f5725, %f5726;
	add.f32 	%f5728, %f4462, %f4472;
	sub.f32 	%f5729, %f5725, %f5726;
	add.f32 	%f5730, %f4464, %f4470;
	mul.f32 	%f5731, %f5727, 0f3F3504F3;
	sub.f32 	%f5732, %f5721, %f5731;
	mul.f32 	%f5733, %f5729, 0f3F3504F3;
	sub.f32 	%f5734, %f5723, %f5733;
	fma.rn.f32 	%f5735, %f5734, 0f3F2B0DC1, %f5732;
	mul.f32 	%f5736, %f5735, 0f3FD4DB31;
	mul.f32 	%f5737, %f5732, 0f3F2B0DC1;
	sub.f32 	%f5738, %f5734, %f5737;
	mul.f32 	%f5739, %f5738, 0fBFD4DB31;
	add.f32 	%f5740, %f5722, %f5724;
	add.f32 	%f5741, %f5730, %f5728;
	sub.f32 	%f5742, %f5740, %f5741;
	mul.f32 	%f5743, %f5742, 0f3FB504F3;
	add.f32 	%f5744, %f5740, %f5741;
	mul.f32 	%f5745, %f5744, 0f3FB504F3;
	add.f32 	%f5746, %f5721, %f5731;
	add.f32 	%f5747, %f5723, %f5733;
	mul.f32 	%f5748, %f5747, 0f3E4BAFAF;
	sub.f32 	%f5749, %f5746, %f5748;
	mul.f32 	%f5750, %f5749, 0f3FFB14BE;
	fma.rn.f32 	%f5751, %f5746, 0f3E4BAFAF, %f5747;
	mul.f32 	%f5752, %f5751, 0f3FFB14BE;
	sub.f32 	%f5753, %f5722, %f5724;
	sub.f32 	%f5754, %f5730, %f5728;
	mul.f32 	%f5755, %f5754, 0f3ED413CD;
	sub.f32 	%f5756, %f5753, %f5755;
	mul.f32 	%f5757, %f5756, 0f3FEC835E;
	fma.rn.f32 	%f5758, %f5753, 0f3ED413CD, %f5754;
	mul.f32 	%f5759, %f5758, 0f3FEC835E;
	sub.f32 	%f5760, %f4476, %f4490;
	add.f32 	%f5761, %f4476, %f4490;
	sub.f32 	%f5762, %f4484, %f4482;
	add.f32 	%f5763, %f4484, %f4482;
	sub.f32 	%f5764, %f4480, %f4486;
	sub.f32 	%f5765, %f4478, %f4488;
	add.f32 	%f5766, %f5764, %f5765;
	add.f32 	%f5767, %f4478, %f4488;
	sub.f32 	%f5768, %f5764, %f5765;
	add.f32 	%f5769, %f4480, %f4486;
	mul.f32 	%f5770, %f5766, 0f3F3504F3;
	sub.f32 	%f5771, %f5760, %f5770;
	mul.f32 	%f5772, %f5768, 0f3F3504F3;
	sub.f32 	%f5773, %f5762, %f5772;
	fma.rn.f32 	%f5774, %f5773, 0f3F2B0DC1, %f5771;
	mul.f32 	%f5775, %f5774, 0f3FD4DB31;
	mul.f32 	%f5776, %f5771, 0f3F2B0DC1;
	sub.f32 	%f5777, %f5773, %f5776;
	mul.f32 	%f5778, %f5777, 0fBFD4DB31;
	add.f32 	%f5779, %f5761, %f5763;
	add.f32 	%f5780, %f5769, %f5767;
	sub.f32 	%f5781, %f5779, %f5780;
	mul.f32 	%f5782, %f5781, 0f3FB504F3;
	add.f32 	%f5783, %f5779, %f5780;
	mul.f32 	%f5784, %f5783, 0f3FB504F3;
	add.f32 	%f5785, %f5760, %f5770;
	add.f32 	%f5786, %f5762, %f5772;
	mul.f32 	%f5787, %f5786, 0f3E4BAFAF;
	sub.f32 	%f5788, %f5785, %f5787;
	mul.f32 	%f5789, %f5788, 0f3FFB14BE;
	fma.rn.f32 	%f5790, %f5785, 0f3E4BAFAF, %f5786;
	mul.f32 	%f5791, %f5790, 0f3FFB14BE;
	sub.f32 	%f5792, %f5761, %f5763;
	sub.f32 	%f5793, %f5769, %f5767;
	mul.f32 	%f5794, %f5793, 0f3ED413CD;
	sub.f32 	%f5795, %f5792, %f5794;
	mul.f32 	%f5796, %f5795, 0f3FEC835E;
	fma.rn.f32 	%f5797, %f5792, 0f3ED413CD, %f5793;
	mul.f32 	%f5798, %f5797, 0f3FEC835E;
	sub.f32 	%f5799, %f4492, %f4506;
	add.f32 	%f5800, %f4492, %f4506;
	sub.f32 	%f5801, %f4500, %f4498;
	add.f32 	%f5802, %f4500, %f4498;
	sub.f32 	%f5803, %f4496, %f4502;
	sub.f32 	%f5804, %f4494, %f4504;
	add.f32 	%f5805, %f5803, %f5804;
	add.f32 	%f5806, %f4494, %f4504;
	sub.f32 	%f5807, %f5803, %f5804;
	add.f32 	%f5808, %f4496, %f4502;
	mul.f32 	%f5809, %f5805, 0f3F3504F3;
	sub.f32 	%f5810, %f5799, %f5809;
	mul.f32 	%f5811, %f5807, 0f3F3504F3;
	sub.f32 	%f5812, %f5801, %f5811;
	fma.rn.f32 	%f5813, %f5812, 0f3F2B0DC1, %f5810;
	mul.f32 	%f5814, %f5813, 0f3FD4DB31;
	mul.f32 	%f5815, %f5810, 0f3F2B0DC1;
	sub.f32 	%f5816, %f5812, %f5815;
	mul.f32 	%f5817, %f5816, 0fBFD4DB31;
	add.f32 	%f5818, %f5800, %f5802;
	add.f32 	%f5819, %f5808, %f5806;
	sub.f32 	%f5820, %f5818, %f5819;
	mul.f32 	%f5821, %f5820, 0f3FB504F3;
	add.f32 	%f5822, %f5818, %f5819;
	mul.f32 	%f5823, %f5822, 0f3FB504F3;
	add.f32 	%f5824, %f5799, %f5809;
	add.f32 	%f5825, %f5801, %f5811;
	mul.f32 	%f5826, %f5825, 0f3E4BAFAF;
	sub.f32 	%f5827, %f5824, %f5826;
	mul.f32 	%f5828, %f5827, 0f3FFB14BE;
	fma.rn.f32 	%f5829, %f5824, 0f3E4BAFAF, %f5825;
	mul.f32 	%f5830, %f5829, 0f3FFB14BE;
	sub.f32 	%f5831, %f5800, %f5802;
	sub.f32 	%f5832, %f5808, %f5806;
	mul.f32 	%f5833, %f5832, 0f3ED413CD;
	sub.f32 	%f5834, %f5831, %f5833;
	mul.f32 	%f5835, %f5834, 0f3FEC835E;
	fma.rn.f32 	%f5836, %f5831, 0f3ED413CD, %f5832;
	mul.f32 	%f5837, %f5836, 0f3FEC835E;
	sub.f32 	%f5838, %f4508, %f4522;
	add.f32 	%f5839, %f4508, %f4522;
	sub.f32 	%f5840, %f4516, %f4514;
	add.f32 	%f5841, %f4516, %f4514;
	sub.f32 	%f5842, %f4512, %f4518;
	sub.f32 	%f5843, %f4510, %f4520;
	add.f32 	%f5844, %f5842, %f5843;
	add.f32 	%f5845, %f4510, %f4520;
	sub.f32 	%f5846, %f5842, %f5843;
	add.f32 	%f5847, %f4512, %f4518;
	mul.f32 	%f5848, %f5844, 0f3F3504F3;
	sub.f32 	%f5849, %f5838, %f5848;
	mul.f32 	%f5850, %f5846, 0f3F3504F3;
	sub.f32 	%f5851, %f5840, %f5850;
	fma.rn.f32 	%f5852, %f5851, 0f3F2B0DC1, %f5849;
	mul.f32 	%f5853, %f5852, 0f3FD4DB31;
	mul.f32 	%f5854, %f5849, 0f3F2B0DC1;
	sub.f32 	%f5855, %f5851, %f5854;
	mul.f32 	%f5856, %f5855, 0fBFD4DB31;
	add.f32 	%f5857, %f5839, %f5841;
	add.f32 	%f5858, %f5847, %f5845;
	sub.f32 	%f5859, %f5857, %f5858;
	mul.f32 	%f5860, %f5859, 0f3FB504F3;
	add.f32 	%f5861, %f5857, %f5858;
	mul.f32 	%f5862, %f5861, 0f3FB504F3;
	add.f32 	%f5863, %f5838, %f5848;
	add.f32 	%f5864, %f5840, %f5850;
	mul.f32 	%f5865, %f5864, 0f3E4BAFAF;
	sub.f32 	%f5866, %f5863, %f5865;
	mul.f32 	%f5867, %f5866, 0f3FFB14BE;
	fma.rn.f32 	%f5868, %f5863, 0f3E4BAFAF, %f5864;
	mul.f32 	%f5869, %f5868, 0f3FFB14BE;
	sub.f32 	%f5870, %f5839, %f5841;
	sub.f32 	%f5871, %f5847, %f5845;
	mul.f32 	%f5872, %f5871, 0f3ED413CD;
	sub.f32 	%f5873, %f5870, %f5872;
	mul.f32 	%f5874, %f5873, 0f3FEC835E;
	fma.rn.f32 	%f5875, %f5870, 0f3ED413CD, %f5871;
	mul.f32 	%f5876, %f5875, 0f3FEC835E;
	sub.f32 	%f5877, %f4524, %f4538;
	add.f32 	%f5878, %f4524, %f4538;
	sub.f32 	%f5879, %f4532, %f4530;
	add.f32 	%f5880, %f4532, %f4530;
	sub.f32 	%f5881, %f4528, %f4534;
	sub.f32 	%f5882, %f4526, %f4536;
	add.f32 	%f5883, %f5881, %f5882;
	add.f32 	%f5884, %f4526, %f4536;
	sub.f32 	%f5885, %f5881, %f5882;
	add.f32 	%f5886, %f4528, %f4534;
	mul.f32 	%f5887, %f5883, 0f3F3504F3;
	sub.f32 	%f5888, %f5877, %f5887;
	mul.f32 	%f5889, %f5885, 0f3F3504F3;
	sub.f32 	%f5890, %f5879, %f5889;
	fma.rn.f32 	%f5891, %f5890, 0f3F2B0DC1, %f5888;
	mul.f32 	%f5892, %f5891, 0f3FD4DB31;
	mul.f32 	%f5893, %f5888, 0f3F2B0DC1;
	sub.f32 	%f5894, %f5890, %f5893;
	mul.f32 	%f5895, %f5894, 0fBFD4DB31;
	add.f32 	%f5896, %f5878, %f5880;
	add.f32 	%f5897, %f5886, %f5884;
	sub.f32 	%f5898, %f5896, %f5897;
	mul.f32 	%f5899, %f5898, 0f3FB504F3;
	add.f32 	%f5900, %f5896, %f5897;
	mul.f32 	%f5901, %f5900, 0f3FB504F3;
	add.f32 	%f5902, %f5877, %f5887;
	add.f32 	%f5903, %f5879, %f5889;
	mul.f32 	%f5904, %f5903, 0f3E4BAFAF;
	sub.f32 	%f5905, %f5902, %f5904;
	mul.f32 	%f5906, %f5905, 0f3FFB14BE;
	fma.rn.f32 	%f5907, %f5902, 0f3E4BAFAF, %f5903;
	mul.f32 	%f5908, %f5907, 0f3FFB14BE;
	sub.f32 	%f5909, %f5878, %f5880;
	sub.f32 	%f5910, %f5886, %f5884;
	mul.f32 	%f5911, %f5910, 0f3ED413CD;
	sub.f32 	%f5912, %f5909, %f5911;
	mul.f32 	%f5913, %f5912, 0f3FEC835E;
	fma.rn.f32 	%f5914, %f5909, 0f3ED413CD, %f5910;
	mul.f32 	%f5915, %f5914, 0f3FEC835E;
	// begin inline asm
	mov.u32 %r293, %laneid;
	// end inline asm
	shr.s32 	%r355, %r293, 31;
	shr.u32 	%r356, %r355, 29;
	add.s32 	%r357, %r293, %r356;
	and.b32  	%r358, %r357, 1073741816;
	sub.s32 	%r359, %r293, %r358;
	and.b32  	%r360, %r293, 1073741816;
	mad.lo.s32 	%r361, %r359, 33, %r360;
	shl.b32 	%r362, %r361, 2;
	add.s32 	%r363, %r340, %r362;
	bar.warp.sync 	-1;
	shl.b32 	%r364, %r293, 2;
	add.s32 	%r365, %r340, %r364;
	st.shared.f32 	[%r365], %f5628;
	st.shared.f32 	[%r365+132], %f5633;
	st.shared.f32 	[%r365+264], %f5640;
	st.shared.f32 	[%r365+396], %f5619;
	st.shared.f32 	[%r365+528], %f5626;
	st.shared.f32 	[%r365+660], %f5622;
	st.shared.f32 	[%r365+792], %f5642;
	st.shared.f32 	[%r365+924], %f5635;
	bar.warp.sync 	-1;
	ld.shared.f32 	%f5916, [%r363];
	ld.shared.f32 	%f5917, [%r363+4];
	ld.shared.f32 	%f5918, [%r363+8];
	ld.shared.f32 	%f5919, [%r363+12];
	ld.shared.f32 	%f5920, [%r363+16];
	ld.shared.f32 	%f5921, [%r363+20];
	ld.shared.f32 	%f5922, [%r363+24];
	ld.shared.f32 	%f5923, [%r363+28];
	bar.warp.sync 	-1;
	st.shared.f32 	[%r365], %f5667;
	st.shared.f32 	[%r365+132], %f5672;
	st.shared.f32 	[%r365+264], %f5679;
	st.shared.f32 	[%r365+396], %f5658;
	st.shared.f32 	[%r365+528], %f5665;
	st.shared.f32 	[%r365+660], %f5661;
	st.shared.f32 	[%r365+792], %f5681;
	st.shared.f32 	[%r365+924], %f5674;
	bar.warp.sync 	-1;
	ld.shared.f32 	%f5924, [%r363];
	ld.shared.f32 	%f5925, [%r363+4];
	ld.shared.f32 	%f5926, [%r363+8];
	ld.shared.f32 	%f5927, [%r363+12];
	ld.shared.f32 	%f5928, [%r363+16];
	ld.shared.f32 	%f5929, [%r363+20];
	ld.shared.f32 	%f5930, [%r363+24];
	ld.shared.f32 	%f5931, [%r363+28];
	bar.warp.sync 	-1;
	st.shared.f32 	[%r365], %f5706;
	st.shared.f32 	[%r365+132], %f5711;
	st.shared.f32 	[%r365+264], %f5718;
	st.shared.f32 	[%r365+396], %f5697;
	st.shared.f32 	[%r365+528], %f5704;
	st.shared.f32 	[%r365+660], %f5700;
	st.shared.f32 	[%r365+792], %f5720;
	st.shared.f32 	[%r365+924], %f5713;
	bar.warp.sync 	-1;
	ld.shared.f32 	%f5932, [%r363];
	ld.shared.f32 	%f5933, [%r363+4];
	ld.shared.f32 	%f5934, [%r363+8];
	ld.shared.f32 	%f5935, [%r363+12];
	ld.shared.f32 	%f5936, [%r363+16];
	ld.shared.f32 	%f5937, [%r363+20];
	ld.shared.f32 	%f5938, [%r363+24];
	ld.shared.f32 	%f5939, [%r363+28];
	bar.warp.sync 	-1;
	st.shared.f32 	[%r365], %f5745;
	st.shared.f32 	[%r365+132], %f5750;
	st.shared.f32 	[%r365+264], %f5757;
	st.shared.f32 	[%r365+396], %f5736;
	st.shared.f32 	[%r365+528], %f5743;
	st.shared.f32 	[%r365+660], %f5739;
	st.shared.f32 	[%r365+792], %f5759;
	st.shared.f32 	[%r365+924], %f5752;
	bar.warp.sync 	-1;
	ld.shared.f32 	%f5940, [%r363];
	ld.shared.f32 	%f5941, [%r363+4];
	ld.shared.f32 	%f5942, [%r363+8];
	ld.shared.f32 	%f5943, [%r363+12];
	ld.shared.f32 	%f5944, [%r363+16];
	ld.shared.f32 	%f5945, [%r363+20];
	ld.shared.f32 	%f5946, [%r363+24];
	ld.shared.f32 	%f5947, [%r363+28];
	bar.warp.sync 	-1;
	st.shared.f32 	[%r365], %f5784;
	st.shared.f32 	[%r365+132], %f5789;
	st.shared.f32 	[%r365+264], %f5796;
	st.shared.f32 	[%r365+396], %f5775;
	st.shared.f32 	[%r365+528], %f5782;
	st.shared.f32 	[%r365+660], %f5778;
	st.shared.f32 	[%r365+792], %f5798;
	st.shared.f32 	[%r365+924], %f5791;
	bar.warp.sync 	-1;
	ld.shared.f32 	%f5948, [%r363];
	ld.shared.f32 	%f5949, [%r363+4];
	ld.shared.f32 	%f5950, [%r363+8];
	ld.shared.f32 	%f5951, [%r363+12];
	ld.shared.f32 	%f5952, [%r363+16];
	ld.shared.f32 	%f5953, [%r363+20];
	ld.shared.f32 	%f5954, [%r363+24];
	ld.shared.f32 	%f5955, [%r363+28];
	bar.warp.sync 	-1;
	st.shared.f32 	[%r365], %f5823;
	st.shared.f32 	[%r365+132], %f5828;
	st.shared.f32 	[%r365+264], %f5835;
	st.shared.f32 	[%r365+396], %f5814;
	st.shared.f32 	[%r365+528], %f5821;
	st.shared.f32 	[%r365+660], %f5817;
	st.shared.f32 	[%r365+792], %f5837;
	st.shared.f32 	[%r365+924], %f5830;
	bar.warp.sync 	-1;
	ld.shared.f32 	%f5956, [%r363];
	ld.shared.f32 	%f5957, [%r363+4];
	ld.shared.f32 	%f5958, [%r363+8];
	ld.shared.f32 	%f5959, [%r363+12];
	ld.shared.f32 	%f5960, [%r363+16];
	ld.shared.f32 	%f5961, [%r363+20];
	ld.shared.f32 	%f5962, [%r363+24];
	ld.shared.f32 	%f5963, [%r363+28];
	bar.warp.sync 	-1;
	st.shared.f32 	[%r365], %f5862;
	st.shared.f32 	[%r365+132], %f5867;
	st.shared.f32 	[%r365+264], %f5874;
	st.shared.f32 	[%r365+396], %f5853;
	st.shared.f32 	[%r365+528], %f5860;
	st.shared.f32 	[%r365+660], %f5856;
	st.shared.f32 	[%r365+792], %f5876;
	st.shared.f32 	[%r365+924], %f5869;
	bar.warp.sync 	-1;
	ld.shared.f32 	%f5964, [%r363];
	ld.shared.f32 	%f5965, [%r363+4];
	ld.shared.f32 	%f5966, [%r363+8];
	ld.shared.f32 	%f5967, [%r363+12];
	ld.shared.f32 	%f5968, [%r363+16];
	ld.shared.f32 	%f5969, [%r363+20];
	ld.shared.f32 	%f5970, [%r363+24];
	ld.shared.f32 	%f5971, [%r363+28];
	bar.warp.sync 	-1;
	st.shared.f32 	[%r365], %f5901;
	st.shared.f32 	[%r365+132], %f5906;
	st.shared.f32 	[%r365+264], %f5913;
	st.shared.f32 	[%r365+396], %f5892;
	st.shared.f32 	[%r365+528], %f5899;
	st.shared.f32 	[%r365+660], %f5895;
	st.shared.f32 	[%r365+792], %f5915;
	st.shared.f32 	[%r365+924], %f5908;
	bar.warp.sync 	-1;
	ld.shared.f32 	%f5972, [%r363];
	ld.shared.f32 	%f5973, [%r363+4];
	ld.shared.f32 	%f5974, [%r363+8];
	ld.shared.f32 	%f5975, [%r363+12];
	ld.shared.f32 	%f5976, [%r363+16];
	ld.shared.f32 	%f5977, [%r363+20];
	ld.shared.f32 	%f5978, [%r363+24];
	ld.shared.f32 	%f5979, [%r363+28];
	sub.f32 	%f5980, %f5916, %f5923;
	add.f32 	%f5981, %f5916, %f5923;
	sub.f32 	%f5982, %f5920, %f5919;
	add.f32 	%f5983, %f5920, %f5919;
	sub.f32 	%f5984, %f5918, %f5921;
	sub.f32 	%f5985, %f5917, %f5922;
	add.f32 	%f5986, %f5984, %f5985;
	add.f32 	%f5987, %f5917, %f5922;
	sub.f32 	%f5988, %f5984, %f5985;
	add.f32 	%f5989, %f5918, %f5921;
	mul.f32 	%f5990, %f5986, 0f3F3504F3;
	sub.f32 	%f5991, %f5980, %f5990;
	mul.f32 	%f5992, %f5988, 0f3F3504F3;
	sub.f32 	%f5993, %f5982, %f5992;
	fma.rn.f32 	%f5994, %f5993, 0f3F2B0DC1, %f5991;
	mul.f32 	%f5995, %f5994, 0f3FD4DB31;
	mul.f32 	%f5996, %f5991, 0f3F2B0DC1;
	sub.f32 	%f5997, %f5993, %f5996;
	mul.f32 	%f5998, %f5997, 0fBFD4DB31;
	add.f32 	%f5999, %f5981, %f5983;
	add.f32 	%f6000, %f5989, %f5987;
	sub.f32 	%f6001, %f5999, %f6000;
	mul.f32 	%f6002, %f6001, 0f3FB504F3;
	add.f32 	%f6003, %f5999, %f6000;
	mul.f32 	%f6004, %f6003, 0f3FB504F3;
	add.f32 	%f6005, %f5980, %f5990;
	add.f32 	%f6006, %f5982, %f5992;
	mul.f32 	%f6007, %f6006, 0f3E4BAFAF;
	sub.f32 	%f6008, %f6005, %f6007;
	mul.f32 	%f6009, %f6008, 0f3FFB14BE;
	fma.rn.f32 	%f6010, %f6005, 0f3E4BAFAF, %f6006;
	mul.f32 	%f6011, %f6010, 0f3FFB14BE;
	sub.f32 	%f6012, %f5981, %f5983;
	sub.f32 	%f6013, %f5989, %f5987;
	mul.f32 	%f6014, %f6013, 0f3ED413CD;
	sub.f32 	%f6015, %f6012, %f6014;
	mul.f32 	%f6016, %f6015, 0f3FEC835E;
	fma.rn.f32 	%f6017, %f6012, 0f3ED413CD, %f6013;
	mul.f32 	%f6018, %f6017, 0f3FEC835E;
	sub.f32 	%f6019, %f5924, %f5931;
	add.f32 	%f6020, %f5924, %f5931;
	sub.f32 	%f6021, %f5928, %f5927;
	add.f32 	%f6022, %f5928, %f5927;
	sub.f32 	%f6023, %f5926, %f5929;
	sub.f32 	%f6024, %f5925, %f5930;
	add.f32 	%f6025, %f6023, %f6024;
	add.f32 	%f6026, %f5925, %f5930;
	sub.f32 	%f6027, %f6023, %f6024;
	add.f32 	%f6028, %f5926, %f5929;
	mul.f32 	%f6029, %f6025, 0f3F3504F3;
	sub.f32 	%f6030, %f6019, %f6029;
	mul.f32 	%f6031, %f6027, 0f3F3504F3;
	sub.f32 	%f6032, %f6021, %f6031;
	fma.rn.f32 	%f6033, %f6032, 0f3F2B0DC1, %f6030;
	mul.f32 	%f6034, %f6033, 0f3FD4DB31;
	mul.f32 	%f6035, %f6030, 0f3F2B0DC1;
	sub.f32 	%f6036, %f6032, %f6035;
	mul.f32 	%f6037, %f6036, 0fBFD4DB31;
	add.f32 	%f6038, %f6020, %f6022;
	add.f32 	%f6039, %f6028, %f6026;
	sub.f32 	%f6040, %f6038, %f6039;
	mul.f32 	%f6041, %f6040, 0f3FB504F3;
	add.f32 	%f6042, %f6038, %f6039;
	mul.f32 	%f6043, %f6042, 0f3FB504F3;
	add.f32 	%f6044, %f6019, %f6029;
	add.f32 	%f6045, %f6021, %f6031;
	mul.f32 	%f6046, %f6045, 0f3E4BAFAF;
	sub.f32 	%f6047, %f6044, %f6046;
	mul.f32 	%f6048, %f6047, 0f3FFB14BE;
	fma.rn.f32 	%f6049, %f6044, 0f3E4BAFAF, %f6045;
	mul.f32 	%f6050, %f6049, 0f3FFB14BE;
	sub.f32 	%f6051, %f6020, %f6022;
	sub.f32 	%f6052, %f6028, %f6026;
	mul.f32 	%f6053, %f6052, 0f3ED413CD;
	sub.f32 	%f6054, %f6051, %f6053;
	mul.f32 	%f6055, %f6054, 0f3FEC835E;
	fma.rn.f32 	%f6056, %f6051, 0f3ED413CD, %f6052;
	mul.f32 	%f6057, %f6056, 0f3FEC835E;
	sub.f32 	%f6058, %f5932, %f5939;
	add.f32 	%f6059, %f5932, %f5939;
	sub.f32 	%f6060, %f5936, %f5935;
	add.f32 	%f6061, %f5936, %f5935;
	sub.f32 	%f6062, %f5934, %f5937;
	sub.f32 	%f6063, %f5933, %f5938;
	add.f32 	%f6064, %f6062, %f6063;
	add.f32 	%f6065, %f5933, %f5938;
	sub.f32 	%f6066, %f6062, %f6063;
	add.f32 	%f6067, %f5934, %f5937;
	mul.f32 	%f6068, %f6064, 0f3F3504F3;
	sub.f32 	%f6069, %f6058, %f6068;
	mul.f32 	%f6070, %f6066, 0f3F3504F3;
	sub.f32 	%f6071, %f6060, %f6070;
	fma.rn.f32 	%f6072, %f6071, 0f3F2B0DC1, %f6069;
	mul.f32 	%f6073, %f6072, 0f3FD4DB31;
	mul.f32 	%f6074, %f6069, 0f3F2B0DC1;
	sub.f32 	%f6075, %f6071, %f6074;
	mul.f32 	%f6076, %f6075, 0fBFD4DB31;
	add.f32 	%f6077, %f6059, %f6061;
	add.f32 	%f6078, %f6067, %f6065;
	sub.f32 	%f6079, %f6077, %f6078;
	mul.f32 	%f6080, %f6079, 0f3FB504F3;
	add.f32 	%f6081, %f6077, %f6078;
	mul.f32 	%f6082, %f6081, 0f3FB504F3;
	add.f32 	%f6083, %f6058, %f6068;
	add.f32 	%f6084, %f6060, %f6070;
	mul.f32 	%f6085, %f6084, 0f3E4BAFAF;
	sub.f32 	%f6086, %f6083, %f6085;
	mul.f32 	%f6087, %f6086, 0f3FFB14BE;
	fma.rn.f32 	%f6088, %f6083, 0f3E4BAFAF, %f6084;
	mul.f32 	%f6089, %f6088, 0f3FFB14BE;
	sub.f32 	%f6090, %f6059, %f6061;
	sub.f32 	%f6091, %f6067, %f6065;
	mul.f32 	%f6092, %f6091, 0f3ED413CD;
	sub.f32 	%f6093, %f6090, %f6092;
	mul.f32 	%f6094, %f6093, 0f3FEC835E;
	fma.rn.f32 	%f6095, %f6090, 0f3ED413CD, %f6091;
	mul.f32 	%f6096, %f6095, 0f3FEC835E;
	sub.f32 	%f6097, %f5940, %f5947;
	add.f32 	%f6098, %f5940, %f5947;
	sub.f32 	%f6099, %f5944, %f5943;
	add.f32 	%f6100, %f5944, %f5943;
	sub.f32 	%f6101, %f5942, %f5945;
	sub.f32 	%f6102, %f5941, %f5946;
	add.f32 	%f6103, %f6101, %f6102;
	add.f32 	%f6104, %f5941, %f5946;
	sub.f32 	%f6105, %f6101, %f6102;
	add.f32 	%f6106, %f5942, %f5945;
	mul.f32 	%f6107, %f6103, 0f3F3504F3;
	sub.f32 	%f6108, %f6097, %f6107;
	mul.f32 	%f6109, %f6105, 0f3F3504F3;
	sub.f32 	%f6110, %f6099, %f6109;
	fma.rn.f32 	%f6111, %f6110, 0f3F2B0DC1, %f6108;
	mul.f32 	%f6112, %f6111, 0f3FD4DB31;
	mul.f32 	%f6113, %f6108, 0f3F2B0DC1;
	sub.f32 	%f6114, %f6110, %f6113;
	mul.f32 	%f6115, %f6114, 0fBFD4DB31;
	add.f32 	%f6116, %f6098, %f6100;
	add.f32 	%f6117, %f6106, %f6104;
	sub.f32 	%f6118, %f6116, %f6117;
	mul.f32 	%f6119, %f6118, 0f3FB504F3;
	add.f32 	%f6120, %f6116, %f6117;
	mul.f32 	%f6121, %f6120, 0f3FB504F3;
	add.f32 	%f6122, %f6097, %f6107;
	add.f32 	%f6123, %f6099, %f6109;
	mul.f32 	%f6124, %f6123, 0f3E4BAFAF;
	sub.f32 	%f6125, %f6122, %f6124;
	mul.f32 	%f6126, %f6125, 0f3FFB14BE;
	fma.rn.f32 	%f6127, %f6122, 0f3E4BAFAF, %f6123;
	mul.f32 	%f6128, %f6127, 0f3FFB14BE;
	sub.f32 	%f6129, %f6098, %f6100;
	sub.f32 	%f6130, %f6106, %f6104;
	mul.f32 	%f6131, %f6130, 0f3ED413CD;
	sub.f32 	%f6132, %f6129, %f6131;
	mul.f32 	%f6133, %f6132, 0f3FEC835E;
	fma.rn.f32 	%f6134, %f6129, 0f3ED413CD, %f6130;
	mul.f32 	%f6135, %f6134, 0f3FEC835E;
	sub.f32 	%f6136, %f5948, %f5955;
	add.f32 	%f6137, %f5948, %f5955;
	sub.f32 	%f6138, %f5952, %f5951;
	add.f32 	%f6139, %f5952, %f5951;
	sub.f32 	%f6140, %f5950, %f5953;
	sub.f32 	%f6141, %f5949, %f5954;
	add.f32 	%f6142, %f6140, %f6141;
	add.f32 	%f6143, %f5949, %f5954;
	sub.f32 	%f6144, %f6140, %f6141;
	add.f32 	%f6145, %f5950, %f5953;
	mul.f32 	%f6146, %f6142, 0f3F3504F3;
	sub.f32 	%f6147, %f6136, %f6146;
	mul.f32 	%f6148, %f6144, 0f3F3504F3;
	sub.f32 	%f6149, %f6138, %f6148;
	fma.rn.f32 	%f6150, %f6149, 0f3F2B0DC1, %f6147;
	mul.f32 	%f6151, %f6150, 0f3FD4DB31;
	mul.f32 	%f6152, %f6147, 0f3F2B0DC1;
	sub.f32 	%f6153, %f6149, %f6152;
	mul.f32 	%f6154, %f6153, 0fBFD4DB31;
	add.f32 	%f6155, %f6137, %f6139;
	add.f32 	%f6156, %f6145, %f6143;
	sub.f32 	%f6157, %f6155, %f6156;
	mul.f32 	%f6158, %f6157, 0f3FB504F3;
	add.f32 	%f6159, %f6155, %f6156;
	mul.f32 	%f6160, %f6159, 0f3FB504F3;
	add.f32 	%f6161, %f6136, %f6146;
	add.f32 	%f6162, %f6138, %f6148;
	mul.f32 	%f6163, %f6162, 0f3E4BAFAF;
	sub.f32 	%f6164, %f6161, %f6163;
	mul.f32 	%f6165, %f6164, 0f3FFB14BE;
	fma.rn.f32 	%f6166, %f6161, 0f3E4BAFAF, %f6162;
	mul.f32 	%f6167, %f6166, 0f3FFB14BE;
	sub.f32 	%f6168, %f6137, %f6139;
	sub.f32 	%f6169, %f6145, %f6143;
	mul.f32 	%f6170, %f6169, 0f3ED413CD;
	sub.f32 	%f6171, %f6168, %f6170;
	mul.f32 	%f6172, %f6171, 0f3FEC835E;
	fma.rn.f32 	%f6173, %f6168, 0f3ED413CD, %f6169;
	mul.f32 	%f6174, %f6173, 0f3FEC835E;
	sub.f32 	%f6175, %f5956, %f5963;
	add.f32 	%f6176, %f5956, %f5963;
	sub.f32 	%f6177, %f5960, %f5959;
	add.f32 	%f6178, %f5960, %f5959;
	sub.f32 	%f6179, %f5958, %f5961;
	sub.f32 	%f6180, %f5957, %f5962;
	add.f32 	%f6181, %f6179, %f6180;
	add.f32 	%f6182, %f5957, %f5962;
	sub.f32 	%f6183, %f6179, %f6180;
	add.f32 	%f6184, %f5958, %f5961;
	mul.f32 	%f6185, %f6181, 0f3F3504F3;
	sub.f32 	%f6186, %f6175, %f6185;
	mul.f32 	%f6187, %f6183, 0f3F3504F3;
	sub.f32 	%f6188, %f6177, %f6187;
	fma.rn.f32 	%f6189, %f6188, 0f3F2B0DC1, %f6186;
	mul.f32 	%f6190, %f6189, 0f3FD4DB31;
	mul.f32 	%f6191, %f6186, 0f3F2B0DC1;
	sub.f32 	%f6192, %f6188, %f6191;
	mul.f32 	%f6193, %f6192, 0fBFD4DB31;
	add.f32 	%f6194, %f6176, %f6178;
	add.f32 	%f6195, %f6184, %f6182;
	sub.f32 	%f6196, %f6194, %f6195;
	mul.f32 	%f6197, %f6196, 0f3FB504F3;
	add.f32 	%f6198, %f6194, %f6195;
	mul.f32 	%f6199, %f6198, 0f3FB504F3;
	add.f32 	%f6200, %f6175, %f6185;
	add.f32 	%f6201, %f6177, %f6187;
	mul.f32 	%f6202, %f6201, 0f3E4BAFAF;
	sub.f32 	%f6203, %f6200, %f6202;
	mul.f32 	%f6204, %f6203, 0f3FFB14BE;
	fma.rn.f32 	%f6205, %f6200, 0f3E4BAFAF, %f6201;
	mul.f32 	%f6206, %f6205, 0f3FFB14BE;
	sub.f32 	%f6207, %f6176, %f6178;
	sub.f32 	%f6208, %f6184, %f6182;
	mul.f32 	%f6209, %f6208, 0f3ED413CD;
	sub.f32 	%f6210, %f6207, %f6209;
	mul.f32 	%f6211, %f6210, 0f3FEC835E;
	fma.rn.f32 	%f6212, %f6207, 0f3ED413CD, %f6208;
	mul.f32 	%f6213, %f6212, 0f3FEC835E;
	sub.f32 	%f6214, %f5964, %f5971;
	add.f32 	%f6215, %f5964, %f5971;
	sub.f32 	%f6216, %f5968, %f5967;
	add.f32 	%f6217, %f5968, %f5967;
	sub.f32 	%f6218, %f5966, %f5969;
	sub.f32 	%f6219, %f5965, %f5970;
	add.f32 	%f6220, %f6218, %f6219;
	add.f32 	%f6221, %f5965, %f5970;
	sub.f32 	%f6222, %f6218, %f6219;
	add.f32 	%f6223, %f5966, %f5969;
	mul.f32 	%f6224, %f6220, 0f3F3504F3;
	sub.f32 	%f6225, %f6214, %f6224;
	mul.f32 	%f6226, %f6222, 0f3F3504F3;
	sub.f32 	%f6227, %f6216, %f6226;
	fma.rn.f32 	%f6228, %f6227, 0f3F2B0DC1, %f6225;
	mul.f32 	%f6229, %f6228, 0f3FD4DB31;
	mul.f32 	%f6230, %f6225, 0f3F2B0DC1;
	sub.f32 	%f6231, %f6227, %f6230;
	mul.f32 	%f6232, %f6231, 0fBFD4DB31;
	add.f32 	%f6233, %f6215, %f6217;
	add.f32 	%f6234, %f6223, %f6221;
	sub.f32 	%f6235, %f6233, %f6234;
	mul.f32 	%f6236, %f6235, 0f3FB504F3;
	add.f32 	%f6237, %f6233, %f6234;
	mul.f32 	%f6238, %f6237, 0f3FB504F3;
	add.f32 	%f6239, %f6214, %f6224;
	add.f32 	%f6240, %f6216, %f6226;
	mul.f32 	%f6241, %f6240, 0f3E4BAFAF;
	sub.f32 	%f6242, %f6239, %f6241;
	mul.f32 	%f6243, %f6242, 0f3FFB14BE;
	fma.rn.f32 	%f6244, %f6239, 0f3E4BAFAF, %f6240;
	mul.f32 	%f6245, %f6244, 0f3FFB14BE;
	sub.f32 	%f6246, %f6215, %f6217;
	sub.f32 	%f6247, %f6223, %f6221;
	mul.f32 	%f6248, %f6247, 0f3ED413CD;
	sub.f32 	%f6249, %f6246, %f6248;
	mul.f32 	%f6250, %f6249, 0f3FEC835E;
	fma.rn.f32 	%f6251, %f6246, 0f3ED413CD, %f6247;
	mul.f32 	%f6252, %f6251, 0f3FEC835E;
	sub.f32 	%f6253, %f5972, %f5979;
	add.f32 	%f6254, %f5972, %f5979;
	sub.f32 	%f6255, %f5976, %f5975;
	add.f32 	%f6256, %f5976, %f5975;
	sub.f32 	%f6257, %f5974, %f5977;
	sub.f32 	%f6258, %f5973, %f5978;
	add.f32 	%f6259, %f6257, %f6258;
	add.f32 	%f6260, %f5973, %f5978;
	sub.f32 	%f6261, %f6257, %f6258;
	add.f32 	%f6262, %f5974, %f5977;
	mul.f32 	%f6263, %f6259, 0f3F3504F3;
	sub.f32 	%f6264, %f6253, %f6263;
	mul.f32 	%f6265, %f6261, 0f3F3504F3;
	sub.f32 	%f6266, %f6255, %f6265;
	fma.rn.f32 	%f6267, %f6266, 0f3F2B0DC1, %f6264;
	mul.f32 	%f6268, %f6267, 0f3FD4DB31;
	mul.f32 	%f6269, %f6264, 0f3F2B0DC1;
	sub.f32 	%f6270, %f6266, %f6269;
	mul.f32 	%f6271, %f6270, 0fBFD4DB31;
	add.f32 	%f6272, %f6254, %f6256;
	add.f32 	%f6273, %f6262, %f6260;
	sub.f32 	%f6274, %f6272, %f6273;
	mul.f32 	%f6275, %f6274, 0f3FB504F3;
	add.f32 	%f6276, %f6272, %f6273;
	mul.f32 	%f6277, %f6276, 0f3FB504F3;
	add.f32 	%f6278, %f6253, %f6263;
	add.f32 	%f6279, %f6255, %f6265;
	mul.f32 	%f6280, %f6279, 0f3E4BAFAF;
	sub.f32 	%f6281, %f6278, %f6280;
	mul.f32 	%f6282, %f6281, 0f3FFB14BE;
	fma.rn.f32 	%f6283, %f6278, 0f3E4BAFAF, %f6279;
	mul.f32 	%f6284, %f6283, 0f3FFB14BE;
	sub.f32 	%f6285, %f6254, %f6256;
	sub.f32 	%f6286, %f6262, %f6260;
	mul.f32 	%f6287, %f6286, 0f3ED413CD;
	sub.f32 	%f6288, %f6285, %f6287;
	mul.f32 	%f6289, %f6288, 0f3FEC835E;
	fma.rn.f32 	%f6290, %f6285, 0f3ED413CD, %f6286;
	mul.f32 	%f6291, %f6290, 0f3FEC835E;
	// begin inline asm
	mov.u32 %r294, %laneid;
	// end inline asm
	shr.s32 	%r366, %r294, 31;
	shr.u32 	%r367, %r366, 29;
	add.s32 	%r368, %r294, %r367;
	and.b32  	%r369, %r368, 1073741816;
	sub.s32 	%r370, %r294, %r369;
	and.b32  	%r371, %r294, 1073741816;
	mad.lo.s32 	%r372, %r370, 33, %r371;
	shl.b32 	%r373, %r372, 2;
	add.s32 	%r374, %r340, %r373;
	bar.warp.sync 	-1;
	shl.b32 	%r375, %r294, 2;
	add.s32 	%r376, %r340, %r375;
	st.shared.f32 	[%r376], %f6004;
	st.shared.f32 	[%r376+132], %f6009;
	st.shared.f32 	[%r376+264], %f6016;
	st.shared.f32 	[%r376+396], %f5995;
	st.shared.f32 	[%r376+528], %f6002;
	st.shared.f32 	[%r376+660], %f5998;
	st.shared.f32 	[%r376+792], %f6018;
	st.shared.f32 	[%r376+924], %f6011;
	bar.warp.sync 	-1;
	ld.shared.f32 	%f6292, [%r374];
	ld.shared.f32 	%f6293, [%r374+4];
	ld.shared.f32 	%f6294, [%r374+8];
	ld.shared.f32 	%f6295, [%r374+12];
	ld.shared.f32 	%f6296, [%r374+16];
	ld.shared.f32 	%f6297, [%r374+20];
	ld.shared.f32 	%f6298, [%r374+24];
	ld.shared.f32 	%f6299, [%r374+28];
	bar.warp.sync 	-1;
	st.shared.f32 	[%r376], %f6043;
	st.shared.f32 	[%r376+132], %f6048;
	st.shared.f32 	[%r376+264], %f6055;
	st.shared.f32 	[%r376+396], %f6034;
	st.shared.f32 	[%r376+528], %f6041;
	st.shared.f32 	[%r376+660], %f6037;
	st.shared.f32 	[%r376+792], %f6057;
	st.shared.f32 	[%r376+924], %f6050;
	bar.warp.sync 	-1;
	ld.shared.f32 	%f6300, [%r374];
	ld.shared.f32 	%f6301, [%r374+4];
	ld.shared.f32 	%f6302, [%r374+8];
	ld.shared.f32 	%f6303, [%r374+12];
	ld.shared.f32 	%f6304, [%r374+16];
	ld.shared.f32 	%f6305, [%r374+20];
	ld.shared.f32 	%f6306, [%r374+24];
	ld.shared.f32 	%f6307, [%r374+28];
	bar.warp.sync 	-1;
	st.shared.f32 	[%r376], %f6082;
	st.shared.f32 	[%r376+132], %f6087;
	st.shared.f32 	[%r376+264], %f6094;
	st.shared.f32 	[%r376+396], %f6073;
	st.shared.f32 	[%r376+528], %f6080;
	st.shared.f32 	[%r376+660], %f6076;
	st.shared.f32 	[%r376+792], %f6096;
	st.shared.f32 	[%r376+924], %f6089;
	bar.warp.sync 	-1;
	ld.shared.f32 	%f6308, [%r374];
	ld.shared.f32 	%f6309, [%r374+4];
	ld.shared.f32 	%f6310, [%r374+8];
	ld.shared.f32 	%f6311, [%r374+12];
	ld.shared.f32 	%f6312, [%r374+16];
	ld.shared.f32 	%f6313, [%r374+20];
	ld.shared.f32 	%f6314, [%r374+24];
	ld.shared.f32 	%f6315, [%r374+28];
	bar.warp.sync 	-1;
	st.shared.f32 	[%r376], %f6121;
	st.shared.f32 	[%r376+132], %f6126;
	st.shared.f32 	[%r376+264], %f6133;
	st.shared.f32 	[%r376+396], %f6112;
	st.shared.f32 	[%r376+528], %f6119;
	st.shared.f32 	[%r376+660], %f6115;
	st.shared.f32 	[%r376+792], %f6135;
	st.shared.f32 	[%r376+924], %f6128;
	bar.warp.sync 	-1;
	ld.shared.f32 	%f6316, [%r374];
	ld.shared.f32 	%f6317, [%r374+4];
	ld.shared.f32 	%f6318, [%r374+8];
	ld.shared.f32 	%f6319, [%r374+12];
	ld.shared.f32 	%f6320, [%r374+16];
	ld.shared.f32 	%f6321, [%r374+20];
	ld.shared.f32 	%f6322, [%r374+24];
	ld.shared.f32 	%f6323, [%r374+28];
	bar.warp.sync 	-1;
	st.shared.f32 	[%r376], %f6160;
	st.shared.f32 	[%r376+132], %f6165;
	st.shared.f32 	[%r376+264], %f6172;
	st.shared.f32 	[%r376+396], %f6151;
	st.shared.f32 	[%r376+528], %f6158;
	st.shared.f32 	[%r376+660], %f6154;
	st.shared.f32 	[%r376+792], %f6174;
	st.shared.f32 	[%r376+924], %f6167;
	bar.warp.sync 	-1;
	ld.shared.f32 	%f6324, [%r374];
	ld.shared.f32 	%f6325, [%r374+4];
	ld.shared.f32 	%f6326, [%r374+8];
	ld.shared.f32 	%f6327, [%r374+12];
	ld.shared.f32 	%f6328, [%r374+16];
	ld.shared.f32 	%f6329, [%r374+20];
	ld.shared.f32 	%f6330, [%r374+24];
	ld.shared.f32 	%f6331, [%r374+28];
	bar.warp.sync 	-1;
	st.shared.f32 	[%r376], %f6199;
	st.shared.f32 	[%r376+132], %f6204;
	st.shared.f32 	[%r376+264], %f6211;
	st.shared.f32 	[%r376+396], %f6190;
	st.shared.f32 	[%r376+528], %f6197;
	st.shared.f32 	[%r376+660], %f6193;
	st.shared.f32 	[%r376+792], %f6213;
	st.shared.f32 	[%r376+924], %f6206;
	bar.warp.sync 	-1;
	ld.shared.f32 	%f6332, [%r374];
	ld.shared.f32 	%f6333, [%r374+4];
	ld.shared.f32 	%f6334, [%r374+8];
	ld.shared.f32 	%f6335, [%r374+12];
	ld.shared.f32 	%f6336, [%r374+16];
	ld.shared.f32 	%f6337, [%r374+20];
	ld.shared.f32 	%f6338, [%r374+24];
	ld.shared.f32 	%f6339, [%r374+28];
	bar.warp.sync 	-1;
	st.shared.f32 	[%r376], %f6238;
	st.shared.f32 	[%r376+132], %f6243;
	st.shared.f32 	[%r376+264], %f6250;
	st.shared.f32 	[%r376+396], %f6229;
	st.shared.f32 	[%r376+528], %f6236;
	st.shared.f32 	[%r376+660], %f6232;
	st.shared.f32 	[%r376+792], %f6252;
	st.shared.f32 	[%r376+924], %f6245;
	bar.warp.sync 	-1;
	ld.shared.f32 	%f6340, [%r374];
	ld.shared.f32 	%f6341, [%r374+4];
	ld.shared.f32 	%f6342, [%r374+8];
	ld.shared.f32 	%f6343, [%r374+12];
	ld.shared.f32 	%f6344, [%r374+16];
	ld.shared.f32 	%f6345, [%r374+20];
	ld.shared.f32 	%f6346, [%r374+24];
	ld.shared.f32 	%f6347, [%r374+28];
	bar.warp.sync 	-1;
	st.shared.f32 	[%r376], %f6277;
	st.shared.f32 	[%r376+132], %f6282;
	st.shared.f32 	[%r376+264], %f6289;
	st.shared.f32 	[%r376+396], %f6268;
	st.shared.f32 	[%r376+528], %f6275;
	st.shared.f32 	[%r376+660], %f6271;
	st.shared.f32 	[%r376+792], %f6291;
	st.shared.f32 	[%r376+924], %f6284;
	bar.warp.sync 	-1;
	ld.shared.f32 	%f6348, [%r374];
	ld.shared.f32 	%f6349, [%r374+4];
	ld.shared.f32 	%f6350, [%r374+8];
	ld.shared.f32 	%f6351, [%r374+12];
	ld.shared.f32 	%f6352, [%r374+16];
	ld.shared.f32 	%f6353, [%r374+20];
	ld.shared.f32 	%f6354, [%r374+24];
	ld.shared.f32 	%f6355, [%r374+28];
	sub.f32 	%f6356, %f6292, %f6348;
	add.f32 	%f6357, %f6292, %f6348;
	sub.f32 	%f6358, %f6324, %f6316;
	add.f32 	%f6359, %f6324, %f6316;
	sub.f32 	%f6360, %f6308, %f6332;
	sub.f32 	%f6361, %f6300, %f6340;
	add.f32 	%f6362, %f6360, %f6361;
	add.f32 	%f6363, %f6300, %f6340;
	sub.f32 	%f6364, %f6360, %f6361;
	add.f32 	%f6365, %f6308, %f6332;
	mul.f32 	%f6366, %f6362, 0f3F3504F3;
	sub.f32 	%f6367, %f6356, %f6366;
	mul.f32 	%f6368, %f6364, 0f3F3504F3;
	sub.f32 	%f6369, %f6358, %f6368;
	fma.rn.f32 	%f6370, %f6369, 0f3F2B0DC1, %f6367;
	mul.f32 	%f6371, %f6370, 0f3FD4DB31;
	mul.f32 	%f6372, %f6367, 0f3F2B0DC1;
	sub.f32 	%f6373, %f6369, %f6372;
	mul.f32 	%f6374, %f6373, 0fBFD4DB31;
	add.f32 	%f6375, %f6357, %f6359;
	add.f32 	%f6376, %f6365, %f6363;
	sub.f32 	%f6377, %f6375, %f6376;
	mul.f32 	%f6378, %f6377, 0f3FB504F3;
	add.f32 	%f6379, %f6375, %f6376;
	mul.f32 	%f6380, %f6379, 0f3FB504F3;
	add.f32 	%f6381, %f6356, %f6366;
	add.f32 	%f6382, %f6358, %f6368;
	mul.f32 	%f6383, %f6382, 0f3E4BAFAF;
	sub.f32 	%f6384, %f6381, %f6383;
	mul.f32 	%f6385, %f6384, 0f3FFB14BE;
	fma.rn.f32 	%f6386, %f6381, 0f3E4BAFAF, %f6382;
	mul.f32 	%f6387, %f6386, 0f3FFB14BE;
	sub.f32 	%f6388, %f6357, %f6359;
	sub.f32 	%f6389, %f6365, %f6363;
	mul.f32 	%f6390, %f6389, 0f3ED413CD;
	sub.f32 	%f6391, %f6388, %f6390;
	mul.f32 	%f6392, %f6391, 0f3FEC835E;
	fma.rn.f32 	%f6393, %f6388, 0f3ED413CD, %f6389;
	mul.f32 	%f6394, %f6393, 0f3FEC835E;
	sub.f32 	%f6395, %f6293, %f6349;
	add.f32 	%f6396, %f6293, %f6349;
	sub.f32 	%f6397, %f6325, %f6317;
	add.f32 	%f6398, %f6325, %f6317;
	sub.f32 	%f6399, %f6309, %f6333;
	sub.f32 	%f6400, %f6301, %f6341;
	add.f32 	%f6401, %f6399, %f6400;
	add.f32 	%f6402, %f6301, %f6341;
	sub.f32 	%f6403, %f6399, %f6400;
	add.f32 	%f6404, %f6309, %f6333;
	mul.f32 	%f6405, %f6401, 0f3F3504F3;
	sub.f32 	%f6406, %f6395, %f6405;
	mul.f32 	%f6407, %f6403, 0f3F3504F3;
	sub.f32 	%f6408, %f6397, %f6407;
	fma.rn.f32 	%f6409, %f6408, 0f3F2B0DC1, %f6406;
	mul.f32 	%f6410, %f6409, 0f3FD4DB31;
	mul.f32 	%f6411, %f6406, 0f3F2B0DC1;
	sub.f32 	%f6412, %f6408, %f6411;
	mul.f32 	%f6413, %f6412, 0fBFD4DB31;
	add.f32 	%f6414, %f6396, %f6398;
	add.f32 	%f6415, %f6404, %f6402;
	sub.f32 	%f6416, %f6414, %f6415;
	mul.f32 	%f6417, %f6416, 0f3FB504F3;
	add.f32 	%f6418, %f6414, %f6415;
	mul.f32 	%f6419, %f6418, 0f3FB504F3;
	add.f32 	%f6420, %f6395, %f6405;
	add.f32 	%f6421, %f6397, %f6407;
	mul.f32 	%f6422, %f6421, 0f3E4BAFAF;
	sub.f32 	%f6423, %f6420, %f6422;
	mul.f32 	%f6424, %f6423, 0f3FFB14BE;
	fma.rn.f32 	%f6425, %f6420, 0f3E4BAFAF, %f6421;
	mul.f32 	%f6426, %f6425, 0f3FFB14BE;
	sub.f32 	%f6427, %f6396, %f6398;
	sub.f32 	%f6428, %f6404, %f6402;
	mul.f32 	%f6429, %f6428, 0f3ED413CD;
	sub.f32 	%f6430, %f6427, %f6429;
	mul.f32 	%f6431, %f6430, 0f3FEC835E;
	fma.rn.f32 	%f6432, %f6427, 0f3ED413CD, %f6428;
	mul.f32 	%f6433, %f6432, 0f3FEC835E;
	sub.f32 	%f6434, %f6294, %f6350;
	add.f32 	%f6435, %f6294, %f6350;
	sub.f32 	%f6436, %f6326, %f6318;
	add.f32 	%f6437, %f6326, %f6318;
	sub.f32 	%f6438, %f6310, %f6334;
	sub.f32 	%f6439, %f6302, %f6342;
	add.f32 	%f6440, %f6438, %f6439;
	add.f32 	%f6441, %f6302, %f6342;
	sub.f32 	%f6442, %f6438, %f6439;
	add.f32 	%f6443, %f6310, %f6334;
	mul.f32 	%f6444, %f6440, 0f3F3504F3;
	sub.f32 	%f6445, %f6434, %f6444;
	mul.f32 	%f6446, %f6442, 0f3F3504F3;
	sub.f32 	%f6447, %f6436, %f6446;
	fma.rn.f32 	%f6448, %f6447, 0f3F2B0DC1, %f6445;
	mul.f32 	%f6449, %f6448, 0f3FD4DB31;
	mul.f32 	%f6450, %f6445, 0f3F2B0DC1;
	sub.f32 	%f6451, %f6447, %f6450;
	mul.f32 	%f6452, %f6451, 0fBFD4DB31;
	add.f32 	%f6453, %f6435, %f6437;
	add.f32 	%f6454, %f6443, %f6441;
	sub.f32 	%f6455, %f6453, %f6454;
	mul.f32 	%f6456, %f6455, 0f3FB504F3;
	add.f32 	%f6457, %f6453, %f6454;
	mul.f32 	%f6458, %f6457, 0f3FB504F3;
	add.f32 	%f6459, %f6434, %f6444;
	add.f32 	%f6460, %f6436, %f6446;
	mul.f32 	%f6461, %f6460, 0f3E4BAFAF;
	sub.f32 	%f6462, %f6459, %f6461;
	mul.f32 	%f6463, %f6462, 0f3FFB14BE;
	fma.rn.f32 	%f6464, %f6459, 0f3E4BAFAF, %f6460;
	mul.f32 	%f6465, %f6464, 0f3FFB14BE;
	sub.f32 	%f6466, %f6435, %f6437;
	sub.f32 	%f6467, %f6443, %f6441;
	mul.f32 	%f6468, %f6467, 0f3ED413CD;
	sub.f32 	%f6469, %f6466, %f6468;
	mul.f32 	%f6470, %f6469, 0f3FEC835E;
	fma.rn.f32 	%f6471, %f6466, 0f3ED413CD, %f6467;
	mul.f32 	%f6472, %f6471, 0f3FEC835E;
	sub.f32 	%f6473, %f6295, %f6351;
	add.f32 	%f6474, %f6295, %f6351;
	sub.f32 	%f6475, %f6327, %f6319;
	add.f32 	%f6476, %f6327, %f6319;
	sub.f32 	%f6477, %f6311, %f6335;
	sub.f32 	%f6478, %f6303, %f6343;
	add.f32 	%f6479, %f6477, %f6478;
	add.f32 	%f6480, %f6303, %f6343;
	sub.f32 	%f6481, %f6477, %f6478;
	add.f32 	%f6482, %f6311, %f6335;
	mul.f32 	%f6483, %f6479, 0f3F3504F3;
	sub.f32 	%f6484, %f6473, %f6483;
	mul.f32 	%f6485, %f6481, 0f3F3504F3;
	sub.f32 	%f6486, %f6475, %f6485;
	fma.rn.f32 	%f6487, %f6486, 0f3F2B0DC1, %f6484;
	mul.f32 	%f6488, %f6487, 0f3FD4DB31;
	mul.f32 	%f6489, %f6484, 0f3F2B0DC1;
	sub.f32 	%f6490, %f6486, %f6489;
	mul.f32 	%f6491, %f6490, 0fBFD4DB31;
	add.f32 	%f6492, %f6474, %f6476;
	add.f32 	%f6493, %f6482, %f6480;
	sub.f32 	%f6494, %f6492, %f6493;
	mul.f32 	%f6495, %f6494, 0f3FB504F3;
	add.f32 	%f6496, %f6492, %f6493;
	mul.f32 	%f6497, %f6496, 0f3FB504F3;
	add.f32 	%f6498, %f6473, %f6483;
	add.f32 	%f6499, %f6475, %f6485;
	mul.f32 	%f6500, %f6499, 0f3E4BAFAF;
	sub.f32 	%f6501, %f6498, %f6500;
	mul.f32 	%f6502, %f6501, 0f3FFB14BE;
	fma.rn.f32 	%f6503, %f6498, 0f3E4BAFAF, %f6499;
	mul.f32 	%f6504, %f6503, 0f3FFB14BE;
	sub.f32 	%f6505, %f6474, %f6476;
	sub.f32 	%f6506, %f6482, %f6480;
	mul.f32 	%f6507, %f6506, 0f3ED413CD;
	sub.f32 	%f6508, %f6505, %f6507;
	mul.f32 	%f6509, %f6508, 0f3FEC835E;
	fma.rn.f32 	%f6510, %f6505, 0f3ED413CD, %f6506;
	mul.f32 	%f6511, %f6510, 0f3FEC835E;
	sub.f32 	%f6512, %f6296, %f6352;
	add.f32 	%f6513, %f6296, %f6352;
	sub.f32 	%f6514, %f6328, %f6320;
	add.f32 	%f6515, %f6328, %f6320;
	sub.f32 	%f6516, %f6312, %f6336;
	sub.f32 	%f6517, %f6304, %f6344;
	add.f32 	%f6518, %f6516, %f6517;
	add.f32 	%f6519, %f6304, %f6344;
	sub.f32 	%f6520, %f6516, %f6517;
	add.f32 	%f6521, %f6312, %f6336;
	mul.f32 	%f6522, %f6518, 0f3F3504F3;
	sub.f32 	%f6523, %f6512, %f6522;
	mul.f32 	%f6524, %f6520, 0f3F3504F3;
	sub.f32 	%f6525, %f6514, %f6524;
	fma.rn.f32 	%f6526, %f6525, 0f3F2B0DC1, %f6523;
	mul.f32 	%f6527, %f6526, 0f3FD4DB31;
	mul.f32 	%f6528, %f6523, 0f3F2B0DC1;
	sub.f32 	%f6529, %f6525, %f6528;
	mul.f32 	%f6530, %f6529, 0fBFD4DB31;
	add.f32 	%f6531, %f6513, %f6515;
	add.f32 	%f6532, %f6521, %f6519;
	sub.f32 	%f6533, %f6531, %f6532;
	mul.f32 	%f6534, %f6533, 0f3FB504F3;
	add.f32 	%f6535, %f6531, %f6532;
	mul.f32 	%f6536, %f6535, 0f3FB504F3;
	add.f32 	%f6537, %f6512, %f6522;
	add.f32 	%f6538, %f6514, %f6524;
	mul.f32 	%f6539, %f6538, 0f3E4BAFAF;
	sub.f32 	%f6540, %f6537, %f6539;
	mul.f32 	%f6541, %f6540, 0f3FFB14BE;
	fma.rn.f32 	%f6542, %f6537, 0f3E4BAFAF, %f6538;
	mul.f32 	%f6543, %f6542, 0f3FFB14BE;
	sub.f32 	%f6544, %f6513, %f6515;
	sub.f32 	%f6545, %f6521, %f6519;
	mul.f32 	%f6546, %f6545, 0f3ED413CD;
	sub.f32 	%f6547, %f6544, %f6546;
	mul.f32 	%f6548, %f6547, 0f3FEC835E;
	fma.rn.f32 	%f6549, %f6544, 0f3ED413CD, %f6545;
	mul.f32 	%f6550, %f6549, 0f3FEC835E;
	sub.f32 	%f6551, %f6297, %f6353;
	add.f32 	%f6552, %f6297, %f6353;
	sub.f32 	%f6553, %f6329, %f6321;
	add.f32 	%f6554, %f6329, %f6321;
	sub.f32 	%f6555, %f6313, %f6337;
	sub.f32 	%f6556, %f6305, %f6345;
	add.f32 	%f6557, %f6555, %f6556;
	add.f32 	%f6558, %f6305, %f6345;
	sub.f32 	%f6559, %f6555, %f6556;
	add.f32 	%f6560, %f6313, %f6337;
	mul.f32 	%f6561, %f6557, 0f3F3504F3;
	sub.f32 	%f6562, %f6551, %f6561;
	mul.f32 	%f6563, %f6559, 0f3F3504F3;
	sub.f32 	%f6564, %f6553, %f6563;
	fma.rn.f32 	%f6565, %f6564, 0f3F2B0DC1, %f6562;
	mul.f32 	%f6566, %f6565, 0f3FD4DB31;
	mul.f32 	%f6567, %f6562, 0f3F2B0DC1;
	sub.f32 	%f6568, %f6564, %f6567;
	mul.f32 	%f6569, %f6568, 0fBFD4DB31;
	add.f32 	%f6570, %f6552, %f6554;
	add.f32 	%f6571, %f6560, %f6558;
	sub.f32 	%f6572, %f6570, %f6571;
	mul.f32 	%f6573, %f6572, 0f3FB504F3;
	add.f32 	%f6574, %f6570, %f6571;
	mul.f32 	%f6575, %f6574, 0f3FB504F3;
	add.f32 	%f6576, %f6551, %f6561;
	add.f32 	%f6577, %f6553, %f6563;
	mul.f32 	%f6578, %f6577, 0f3E4BAFAF;
	sub.f32 	%f6579, %f6576, %f6578;
	mul.f32 	%f6580, %f6579, 0f3FFB14BE;
	fma.rn.f32 	%f6581, %f6576, 0f3E4BAFAF, %f6577;
	mul.f32 	%f6582, %f6581, 0f3FFB14BE;
	sub.f32 	%f6583, %f6552, %f6554;
	sub.f32 	%f6584, %f6560, %f6558;
	mul.f32 	%f6585, %f6584, 0f3ED413CD;
	sub.f32 	%f6586, %f6583, %f6585;
	mul.f32 	%f6587, %f6586, 0f3FEC835E;
	fma.rn.f32 	%f6588, %f6583, 0f3ED413CD, %f6584;
	mul.f32 	%f6589, %f6588, 0f3FEC835E;
	sub.f32 	%f6590, %f6298, %f6354;
	add.f32 	%f6591, %f6298, %f6354;
	sub.f32 	%f6592, %f6330, %f6322;
	add.f32 	%f6593, %f6330, %f6322;
	sub.f32 	%f6594, %f6314, %f6338;
	sub.f32 	%f6595, %f6306, %f6346;
	add.f32 	%f6596, %f6594, %f6595;
	add.f32 	%f6597, %f6306, %f6346;
	sub.f32 	%f6598, %f6594, %f6595;
	add.f32 	%f6599, %f6314, %f6338;
	mul.f32 	%f6600, %f6596, 0f3F3504F3;
	sub.f32 	%f6601, %f6590, %f6600;
	mul.f32 	%f6602, %f6598, 0f3F3504F3;
	sub.f32 	%f6603, %f6592, %f6602;
	fma.rn.f32 	%f6604, %f6603, 0f3F2B0DC1, %f6601;
	mul.f32 	%f6605, %f6604, 0f3FD4DB31;
	mul.f32 	%f6606, %f6601, 0f3F2B0DC1;
	sub.f32 	%f6607, %f6603, %f6606;
	mul.f32 	%f6608, %f6607, 0fBFD4DB31;
	add.f32 	%f6609, %f6591, %f6593;
	add.f32 	%f6610, %f6599, %f6597;
	sub.f32 	%f6611, %f6609, %f6610;
	mul.f32 	%f6612, %f6611, 0f3FB504F3;
	add.f32 	%f6613, %f6609, %f6610;
	mul.f32 	%f6614, %f6613, 0f3FB504F3;
	add.f32 	%f6615, %f6590, %f6600;
	add.f32 	%f6616, %f6592, %f6602;
	mul.f32 	%f6617, %f6616, 0f3E4BAFAF;
	sub.f32 	%f6618, %f6615, %f6617;
	mul.f32 	%f6619, %f6618, 0f3FFB14BE;
	fma.rn.f32 	%f6620, %f6615, 0f3E4BAFAF, %f6616;
	mul.f32 	%f6621, %f6620, 0f3FFB14BE;
	sub.f32 	%f6622, %f6591, %f6593;
	sub.f32 	%f6623, %f6599, %f6597;
	mul.f32 	%f6624, %f6623, 0f3ED413CD;
	sub.f32 	%f6625, %f6622, %f6624;
	mul.f32 	%f6626, %f6625, 0f3FEC835E;
	fma.rn.f32 	%f6627, %f6622, 0f3ED413CD, %f6623;
	mul.f32 	%f6628, %f6627, 0f3FEC835E;
	sub.f32 	%f6629, %f6299, %f6355;
	add.f32 	%f6630, %f6299, %f6355;
	sub.f32 	%f6631, %f6331, %f6323;
	add.f32 	%f6632, %f6331, %f6323;
	sub.f32 	%f6633, %f6315, %f6339;
	sub.f32 	%f6634, %f6307, %f6347;
	add.f32 	%f6635, %f6633, %f6634;
	add.f32 	%f6636, %f6307, %f6347;
	sub.f32 	%f6637, %f6633, %f6634;
	add.f32 	%f6638, %f6315, %f6339;
	mul.f32 	%f6639, %f6635, 0f3F3504F3;
	sub.f32 	%f6640, %f6629, %f6639;
	mul.f32 	%f6641, %f6637, 0f3F3504F3;
	sub.f32 	%f6642, %f6631, %f6641;
	fma.rn.f32 	%f6643, %f6642, 0f3F2B0DC1, %f6640;
	mul.f32 	%f6644, %f6643, 0f3FD4DB31;
	mul.f32 	%f6645, %f6640, 0f3F2B0DC1;
	sub.f32 	%f6646, %f6642, %f6645;
	mul.f32 	%f6647, %f6646, 0fBFD4DB31;
	add.f32 	%f6648, %f6630, %f6632;
	add.f32 	%f6649, %f6638, %f6636;
	sub.f32 	%f6650, %f6648, %f6649;
	mul.f32 	%f6651, %f6650, 0f3FB504F3;
	add.f32 	%f6652, %f6648, %f6649;
	mul.f32 	%f6653, %f6652, 0f3FB504F3;
	add.f32 	%f6654, %f6629, %f6639;
	add.f32 	%f6655, %f6631, %f6641;
	mul.f32 	%f6656, %f6655, 0f3E4BAFAF;
	sub.f32 	%f6657, %f6654, %f6656;
	mul.f32 	%f6658, %f6657, 0f3FFB14BE;
	fma.rn.f32 	%f6659, %f6654, 0f3E4BAFAF, %f6655;
	mul.f32 	%f6660, %f6659, 0f3FFB14BE;
	sub.f32 	%f6661, %f6630, %f6632;
	sub.f32 	%f6662, %f6638, %f6636;
	mul.f32 	%f6663, %f6662, 0f3ED413CD;
	sub.f32 	%f6664, %f6661, %f6663;
	mul.f32 	%f6665, %f6664, 0f3FEC835E;
	fma.rn.f32 	%f6666, %f6661, 0f3ED413CD, %f6662;
	mul.f32 	%f6667, %f6666, 0f3FEC835E;
	// begin inline asm
	mov.u32 %r295, %laneid;
	// end inline asm
	mul.f32 	%f6668, %f12227, %f12227;
	and.b32  	%r377, %r295, 7;
	setp.eq.s32 	%p113, %r377, 0;
	mul.f32 	%f6669, %f6380, %f6380;
	add.f32 	%f6670, %f6668, %f6669;
	div.rn.f32 	%f6671, %f6669, %f6670;
	selp.f32 	%f6672, 0f3F800000, %f6671, %p113;
	mul.f32 	%f6673, %f5316, %f6672;
	fma.rn.f32 	%f6674, %f6672, %f6672, 0f00000000;
	mul.f32 	%f6675, %f6673, 0f39800000;
	mul.f32 	%f6676, %f6419, %f6419;
	add.f32 	%f6677, %f6668, %f6676;
	div.rn.f32 	%f6678, %f6676, %f6677;
	mul.f32 	%f6679, %f5355, %f6678;
	fma.rn.f32 	%f6680, %f6678, %f6678, %f6674;
	mul.f32 	%f6681, %f6679, 0f39800000;
	mul.f32 	%f6682, %f6458, %f6458;
	add.f32 	%f6683, %f6668, %f6682;
	div.rn.f32 	%f6684, %f6682, %f6683;
	mul.f32 	%f6685, %f5394, %f6684;
	fma.rn.f32 	%f6686, %f6684, %f6684, %f6680;
	mul.f32 	%f6687, %f6685, 0f39800000;
	mul.f32 	%f6688, %f6497, %f6497;
	add.f32 	%f6689, %f6668, %f6688;
	div.rn.f32 	%f6690, %f6688, %f6689;
	mul.f32 	%f6691, %f5433, %f6690;
	fma.rn.f32 	%f6692, %f6690, %f6690, %f6686;
	mul.f32 	%f6693, %f6691, 0f39800000;
	mul.f32 	%f6694, %f6536, %f6536;
	add.f32 	%f6695, %f6668, %f6694;
	div.rn.f32 	%f6696, %f6694, %f6695;
	mul.f32 	%f6697, %f5472, %f6696;
	fma.rn.f32 	%f6698, %f6696, %f6696, %f6692;
	mul.f32 	%f6699, %f6697, 0f39800000;
	mul.f32 	%f6700, %f6575, %f6575;
	add.f32 	%f6701, %f6668, %f6700;
	div.rn.f32 	%f6702, %f6700, %f6701;
	mul.f32 	%f6703, %f5511, %f6702;
	fma.rn.f32 	%f6704, %f6702, %f6702, %f6698;
	mul.f32 	%f6705, %f6703, 0f39800000;
	mul.f32 	%f6706, %f6614, %f6614;
	add.f32 	%f6707, %f6668, %f6706;
	div.rn.f32 	%f6708, %f6706, %f6707;
	mul.f32 	%f6709, %f5550, %f6708;
	fma.rn.f32 	%f6710, %f6708, %f6708, %f6704;
	mul.f32 	%f6711, %f6709, 0f39800000;
	mul.f32 	%f6712, %f6653, %f6653;
	add.f32 	%f6713, %f6668, %f6712;
	div.rn.f32 	%f6714, %f6712, %f6713;
	mul.f32 	%f6715, %f5589, %f6714;
	fma.rn.f32 	%f6716, %f6714, %f6714, %f6710;
	mul.f32 	%f6717, %f6715, 0f39800000;
	mul.f32 	%f6718, %f6385, %f6385;
	add.f32 	%f6719, %f6668, %f6718;
	div.rn.f32 	%f6720, %f6718, %f6719;
	mul.f32 	%f6721, %f5321, %f6720;
	fma.rn.f32 	%f6722, %f6720, %f6720, %f6716;
	mul.f32 	%f6723, %f6721, 0f39800000;
	mul.f32 	%f6724, %f6424, %f6424;
	add.f32 	%f6725, %f6668, %f6724;
	div.rn.f32 	%f6726, %f6724, %f6725;
	mul.f32 	%f6727, %f5360, %f6726;
	fma.rn.f32 	%f6728, %f6726, %f6726, %f6722;
	mul.f32 	%f6729, %f6727, 0f39800000;
	mul.f32 	%f6730, %f6463, %f6463;
	add.f32 	%f6731, %f6668, %f6730;
	div.rn.f32 	%f6732, %f6730, %f6731;
	mul.f32 	%f6733, %f5399, %f6732;
	fma.rn.f32 	%f6734, %f6732, %f6732, %f6728;
	mul.f32 	%f6735, %f6733, 0f39800000;
	mul.f32 	%f6736, %f6502, %f6502;
	add.f32 	%f6737, %f6668, %f6736;
	div.rn.f32 	%f6738, %f6736, %f6737;
	mul.f32 	%f6739, %f5438, %f6738;
	fma.rn.f32 	%f6740, %f6738, %f6738, %f6734;
	mul.f32 	%f6741, %f6739, 0f39800000;
	mul.f32 	%f6742, %f6541, %f6541;
	add.f32 	%f6743, %f6668, %f6742;
	div.rn.f32 	%f6744, %f6742, %f6743;
	mul.f32 	%f6745, %f5477, %f6744;
	fma.rn.f32 	%f6746, %f6744, %f6744, %f6740;
	mul.f32 	%f6747, %f6745, 0f39800000;
	mul.f32 	%f6748, %f6580, %f6580;
	add.f32 	%f6749, %f6668, %f6748;
	div.rn.f32 	%f6750, %f6748, %f6749;
	mul.f32 	%f6751, %f5516, %f6750;
	fma.rn.f32 	%f6752, %f6750, %f6750, %f6746;
	mul.f32 	%f6753, %f6751, 0f39800000;
	mul.f32 	%f6754, %f6619, %f6619;
	add.f32 	%f6755, %f6668, %f6754;
	div.rn.f32 	%f6756, %f6754, %f6755;
	mul.f32 	%f6757, %f5555, %f6756;
	fma.rn.f32 	%f6758, %f6756, %f6756, %f6752;
	mul.f32 	%f6759, %f6757, 0f39800000;
	mul.f32 	%f6760, %f6658, %f6658;
	add.f32 	%f6761, %f6668, %f6760;
	div.rn.f32 	%f6762, %f6760, %f6761;
	mul.f32 	%f6763, %f5594, %f6762;
	fma.rn.f32 	%f6764, %f6762, %f6762, %f6758;
	mul.f32 	%f6765, %f6763, 0f39800000;
	mul.f32 	%f6766, %f6392, %f6392;
	add.f32 	%f6767, %f6668, %f6766;
	div.rn.f32 	%f6768, %f6766, %f6767;
	mul.f32 	%f6769, %f5328, %f6768;
	fma.rn.f32 	%f6770, %f6768, %f6768, %f6764;
	mul.f32 	%f6771, %f6769, 0f39800000;
	mul.f32 	%f6772, %f6431, %f6431;
	add.f32 	%f6773, %f6668, %f6772;
	div.rn.f32 	%f6774, %f6772, %f6773;
	mul.f32 	%f6775, %f5367, %f6774;
	fma.rn.f32 	%f6776, %f6774, %f6774, %f6770;
	mul.f32 	%f6777, %f6775, 0f39800000;
	mul.f32 	%f6778, %f6470, %f6470;
	add.f32 	%f6779, %f6668, %f6778;
	div.rn.f32 	%f6780, %f6778, %f6779;
	mul.f32 	%f6781, %f5406, %f6780;
	fma.rn.f32 	%f6782, %f6780, %f6780, %f6776;
	mul.f32 	%f6783, %f6781, 0f39800000;
	mul.f32 	%f6784, %f6509, %f6509;
	add.f32 	%f6785, %f6668, %f6784;
	div.rn.f32 	%f6786, %f6784, %f6785;
	mul.f32 	%f6787, %f5445, %f6786;
	fma.rn.f32 	%f6788, %f6786, %f6786, %f6782;
	mul.f32 	%f6789, %f6787, 0f39800000;
	mul.f32 	%f6790, %f6548, %f6548;
	add.f32 	%f6791, %f6668, %f6790;
	div.rn.f32 	%f6792, %f6790, %f6791;
	mul.f32 	%f6793, %f5484, %f6792;
	fma.rn.f32 	%f6794, %f6792, %f6792, %f6788;
	mul.f32 	%f6795, %f6793, 0f39800000;
	mul.f32 	%f6796, %f6587, %f6587;
	add.f32 	%f6797, %f6668, %f6796;
	div.rn.f32 	%f6798, %f6796, %f6797;
	mul.f32 	%f6799, %f5523, %f6798;
	fma.rn.f32 	%f6800, %f6798, %f6798, %f6794;
	mul.f32 	%f6801, %f6799, 0f39800000;
	mul.f32 	%f6802, %f6626, %f6626;
	add.f32 	%f6803, %f6668, %f6802;
	div.rn.f32 	%f6804, %f6802, %f6803;
	mul.f32 	%f6805, %f5562, %f6804;
	fma.rn.f32 	%f6806, %f6804, %f6804, %f6800;
	mul.f32 	%f6807, %f6805, 0f39800000;
	mul.f32 	%f6808, %f6665, %f6665;
	add.f32 	%f6809, %f6668, %f6808;
	div.rn.f32 	%f6810, %f6808, %f6809;
	mul.f32 	%f6811, %f5601, %f6810;
	fma.rn.f32 	%f6812, %f6810, %f6810, %f6806;
	mul.f32 	%f6813, %f6811, 0f39800000;
	mul.f32 	%f6814, %f6371, %f6371;
	add.f32 	%f6815, %f6668, %f6814;
	div.rn.f32 	%f6816, %f6814, %f6815;
	mul.f32 	%f6817, %f5307, %f6816;
	fma.rn.f32 	%f6818, %f6816, %f6816, %f6812;
	mul.f32 	%f6819, %f6817, 0f39800000;
	mul.f32 	%f6820, %f6410, %f6410;
	add.f32 	%f6821, %f6668, %f6820;
	div.rn.f32 	%f6822, %f6820, %f6821;
	mul.f32 	%f6823, %f5346, %f6822;
	fma.rn.f32 	%f6824, %f6822, %f6822, %f6818;
	mul.f32 	%f6825, %f6823, 0f39800000;
	mul.f32 	%f6826, %f6449, %f6449;
	add.f32 	%f6827, %f6668, %f6826;
	div.rn.f32 	%f6828, %f6826, %f6827;
	mul.f32 	%f6829, %f5385, %f6828;
	fma.rn.f32 	%f6830, %f6828, %f6828, %f6824;
	mul.f32 	%f6831, %f6829, 0f39800000;
	mul.f32 	%f6832, %f6488, %f6488;
	add.f32 	%f6833, %f6668, %f6832;
	div.rn.f32 	%f6834, %f6832, %f6833;
	mul.f32 	%f6835, %f5424, %f6834;
	fma.rn.f32 	%f6836, %f6834, %f6834, %f6830;
	mul.f32 	%f6837, %f6835, 0f39800000;
	mul.f32 	%f6838, %f6527, %f6527;
	add.f32 	%f6839, %f6668, %f6838;
	div.rn.f32 	%f6840, %f6838, %f6839;
	mul.f32 	%f6841, %f5463, %f6840;
	fma.rn.f32 	%f6842, %f6840, %f6840, %f6836;
	mul.f32 	%f6843, %f6841, 0f39800000;
	mul.f32 	%f6844, %f6566, %f6566;
	add.f32 	%f6845, %f6668, %f6844;
	div.rn.f32 	%f6846, %f6844, %f6845;
	mul.f32 	%f6847, %f5502, %f6846;
	fma.rn.f32 	%f6848, %f6846, %f6846, %f6842;
	mul.f32 	%f6849, %f6847, 0f39800000;
	mul.f32 	%f6850, %f6605, %f6605;
	add.f32 	%f6851, %f6668, %f6850;
	div.rn.f32 	%f6852, %f6850, %f6851;
	mul.f32 	%f6853, %f5541, %f6852;
	fma.rn.f32 	%f6854, %f6852, %f6852, %f6848;
	mul.f32 	%f6855, %f6853, 0f39800000;
	mul.f32 	%f6856, %f6644, %f6644;
	add.f32 	%f6857, %f6668, %f6856;
	div.rn.f32 	%f6858, %f6856, %f6857;
	mul.f32 	%f6859, %f5580, %f6858;
	fma.rn.f32 	%f6860, %f6858, %f6858, %f6854;
	mul.f32 	%f6861, %f6859, 0f39800000;
	mul.f32 	%f6862, %f6378, %f6378;
	add.f32 	%f6863, %f6668, %f6862;
	div.rn.f32 	%f6864, %f6862, %f6863;
	mul.f32 	%f6865, %f5314, %f6864;
	fma.rn.f32 	%f6866, %f6864, %f6864, %f6860;
	mul.f32 	%f6867, %f6865, 0f39800000;
	mul.f32 	%f6868, %f6417, %f6417;
	add.f32 	%f6869, %f6668, %f6868;
	div.rn.f32 	%f6870, %f6868, %f6869;
	mul.f32 	%f6871, %f5353, %f6870;
	fma.rn.f32 	%f6872, %f6870, %f6870, %f6866;
	mul.f32 	%f6873, %f6871, 0f39800000;
	mul.f32 	%f6874, %f6456, %f6456;
	add.f32 	%f6875, %f6668, %f6874;
	div.rn.f32 	%f6876, %f6874, %f6875;
	mul.f32 	%f6877, %f5392, %f6876;
	fma.rn.f32 	%f6878, %f6876, %f6876, %f6872;
	mul.f32 	%f6879, %f6877, 0f39800000;
	mul.f32 	%f6880, %f6495, %f6495;
	add.f32 	%f6881, %f6668, %f6880;
	div.rn.f32 	%f6882, %f6880, %f6881;
	mul.f32 	%f6883, %f5431, %f6882;
	fma.rn.f32 	%f6884, %f6882, %f6882, %f6878;
	mul.f32 	%f6885, %f6883, 0f39800000;
	mul.f32 	%f6886, %f6534, %f6534;
	add.f32 	%f6887, %f6668, %f6886;
	div.rn.f32 	%f6888, %f6886, %f6887;
	mul.f32 	%f6889, %f5470, %f6888;
	fma.rn.f32 	%f6890, %f6888, %f6888, %f6884;
	mul.f32 	%f6891, %f6889, 0f39800000;
	mul.f32 	%f6892, %f6573, %f6573;
	add.f32 	%f6893, %f6668, %f6892;
	div.rn.f32 	%f6894, %f6892, %f6893;
	mul.f32 	%f6895, %f5509, %f6894;
	fma.rn.f32 	%f6896, %f6894, %f6894, %f6890;
	mul.f32 	%f6897, %f6895, 0f39800000;
	mul.f32 	%f6898, %f6612, %f6612;
	add.f32 	%f6899, %f6668, %f6898;
	div.rn.f32 	%f6900, %f6898, %f6899;
	mul.f32 	%f6901, %f5548, %f6900;
	fma.rn.f32 	%f6902, %f6900, %f6900, %f6896;
	mul.f32 	%f6903, %f6901, 0f39800000;
	mul.f32 	%f6904, %f6651, %f6651;
	add.f32 	%f6905, %f6668, %f6904;
	div.rn.f32 	%f6906, %f6904, %f6905;
	mul.f32 	%f6907, %f5587, %f6906;
	fma.rn.f32 	%f6908, %f6906, %f6906, %f6902;
	mul.f32 	%f6909, %f6907, 0f39800000;
	mul.f32 	%f6910, %f6374, %f6374;
	add.f32 	%f6911, %f6668, %f6910;
	div.rn.f32 	%f6912, %f6910, %f6911;
	mul.f32 	%f6913, %f5310, %f6912;
	fma.rn.f32 	%f6914, %f6912, %f6912, %f6908;
	mul.f32 	%f6915, %f6913, 0f39800000;
	mul.f32 	%f6916, %f6413, %f6413;
	add.f32 	%f6917, %f6668, %f6916;
	div.rn.f32 	%f6918, %f6916, %f6917;
	mul.f32 	%f6919, %f5349, %f6918;
	fma.rn.f32 	%f6920, %f6918, %f6918, %f6914;
	mul.f32 	%f6921, %f6919, 0f39800000;
	mul.f32 	%f6922, %f6452, %f6452;
	add.f32 	%f6923, %f6668, %f6922;
	div.rn.f32 	%f6924, %f6922, %f6923;
	mul.f32 	%f6925, %f5388, %f6924;
	fma.rn.f32 	%f6926, %f6924, %f6924, %f6920;
	mul.f32 	%f6927, %f6925, 0f39800000;
	mul.f32 	%f6928, %f6491, %f6491;
	add.f32 	%f6929, %f6668, %f6928;
	div.rn.f32 	%f6930, %f6928, %f6929;
	mul.f32 	%f6931, %f5427, %f6930;
	fma.rn.f32 	%f6932, %f6930, %f6930, %f6926;
	mul.f32 	%f6933, %f6931, 0f39800000;
	mul.f32 	%f6934, %f6530, %f6530;
	add.f32 	%f6935, %f6668, %f6934;
	div.rn.f32 	%f6936, %f6934, %f6935;
	mul.f32 	%f6937, %f5466, %f6936;
	fma.rn.f32 	%f6938, %f6936, %f6936, %f6932;
	mul.f32 	%f6939, %f6937, 0f39800000;
	mul.f32 	%f6940, %f6569, %f6569;
	add.f32 	%f6941, %f6668, %f6940;
	div.rn.f32 	%f6942, %f6940, %f6941;
	mul.f32 	%f6943, %f5505, %f6942;
	fma.rn.f32 	%f6944, %f6942, %f6942, %f6938;
	mul.f32 	%f6945, %f6943, 0f39800000;
	mul.f32 	%f6946, %f6608, %f6608;
	add.f32 	%f6947, %f6668, %f6946;
	div.rn.f32 	%f6948, %f6946, %f6947;
	mul.f32 	%f6949, %f5544, %f6948;
	fma.rn.f32 	%f6950, %f6948, %f6948, %f6944;
	mul.f32 	%f6951, %f6949, 0f39800000;
	mul.f32 	%f6952, %f6647, %f6647;
	add.f32 	%f6953, %f6668, %f6952;
	div.rn.f32 	%f6954, %f6952, %f6953;
	mul.f32 	%f6955, %f5583, %f6954;
	fma.rn.f32 	%f6956, %f6954, %f6954, %f6950;
	mul.f32 	%f6957, %f6955, 0f39800000;
	mul.f32 	%f6958, %f6394, %f6394;
	add.f32 	%f6959, %f6668, %f6958;
	div.rn.f32 	%f6960, %f6958, %f6959;
	mul.f32 	%f6961, %f5330, %f6960;
	fma.rn.f32 	%f6962, %f6960, %f6960, %f6956;
	mul.f32 	%f6963, %f6961, 0f39800000;
	mul.f32 	%f6964, %f6433, %f6433;
	add.f32 	%f6965, %f6668, %f6964;
	div.rn.f32 	%f6966, %f6964, %f6965;
	mul.f32 	%f6967, %f5369, %f6966;
	fma.rn.f32 	%f6968, %f6966, %f6966, %f6962;
	mul.f32 	%f6969, %f6967, 0f39800000;
	mul.f32 	%f6970, %f6472, %f6472;
	add.f32 	%f6971, %f6668, %f6970;
	div.rn.f32 	%f6972, %f6970, %f6971;
	mul.f32 	%f6973, %f5408, %f6972;
	fma.rn.f32 	%f6974, %f6972, %f6972, %f6968;
	mul.f32 	%f6975, %f6973, 0f39800000;
	mul.f32 	%f6976, %f6511, %f6511;
	add.f32 	%f6977, %f6668, %f6976;
	div.rn.f32 	%f6978, %f6976, %f6977;
	mul.f32 	%f6979, %f5447, %f6978;
	fma.rn.f32 	%f6980, %f6978, %f6978, %f6974;
	mul.f32 	%f6981, %f6979, 0f39800000;
	mul.f32 	%f6982, %f6550, %f6550;
	add.f32 	%f6983, %f6668, %f6982;
	div.rn.f32 	%f6984, %f6982, %f6983;
	mul.f32 	%f6985, %f5486, %f6984;
	fma.rn.f32 	%f6986, %f6984, %f6984, %f6980;
	mul.f32 	%f6987, %f6985, 0f39800000;
	mul.f32 	%f6988, %f6589, %f6589;
	add.f32 	%f6989, %f6668, %f6988;
	div.rn.f32 	%f6990, %f6988, %f6989;
	mul.f32 	%f6991, %f5525, %f6990;
	fma.rn.f32 	%f6992, %f6990, %f6990, %f6986;
	mul.f32 	%f6993, %f6991, 0f39800000;
	mul.f32 	%f6994, %f6628, %f6628;
	add.f32 	%f6995, %f6668, %f6994;
	div.rn.f32 	%f6996, %f6994, %f6995;
	mul.f32 	%f6997, %f5564, %f6996;
	fma.rn.f32 	%f6998, %f6996, %f6996, %f6992;
	mul.f32 	%f6999, %f6997, 0f39800000;
	mul.f32 	%f7000, %f6667, %f6667;
	add.f32 	%f7001, %f6668, %f7000;
	div.rn.f32 	%f7002, %f7000, %f7001;
	mul.f32 	%f7003, %f5603, %f7002;
	fma.rn.f32 	%f7004, %f7002, %f7002, %f6998;
	mul.f32 	%f7005, %f7003, 0f39800000;
	mul.f32 	%f7006, %f6387, %f6387;
	add.f32 	%f7007, %f6668, %f7006;
	div.rn.f32 	%f7008, %f7006, %f7007;
	mul.f32 	%f7009, %f5323, %f7008;
	fma.rn.f32 	%f7010, %f7008, %f7008, %f7004;
	mul.f32 	%f7011, %f7009, 0f39800000;
	mul.f32 	%f7012, %f6426, %f6426;
	add.f32 	%f7013, %f6668, %f7012;
	div.rn.f32 	%f7014, %f7012, %f7013;
	mul.f32 	%f7015, %f5362, %f7014;
	fma.rn.f32 	%f7016, %f7014, %f7014, %f7010;
	mul.f32 	%f7017, %f7015, 0f39800000;
	mul.f32 	%f7018, %f6465, %f6465;
	add.f32 	%f7019, %f6668, %f7018;
	div.rn.f32 	%f7020, %f7018, %f7019;
	mul.f32 	%f7021, %f5401, %f7020;
	fma.rn.f32 	%f7022, %f7020, %f7020, %f7016;
	mul.f32 	%f7023, %f7021, 0f39800000;
	mul.f32 	%f7024, %f6504, %f6504;
	add.f32 	%f7025, %f6668, %f7024;
	div.rn.f32 	%f7026, %f7024, %f7025;
	mul.f32 	%f7027, %f5440, %f7026;
	fma.rn.f32 	%f7028, %f7026, %f7026, %f7022;
	mul.f32 	%f7029, %f7027, 0f39800000;
	mul.f32 	%f7030, %f6543, %f6543;
	add.f32 	%f7031, %f6668, %f7030;
	div.rn.f32 	%f7032, %f7030, %f7031;
	mul.f32 	%f7033, %f5479, %f7032;
	fma.rn.f32 	%f7034, %f7032, %f7032, %f7028;
	mul.f32 	%f7035, %f7033, 0f39800000;
	mul.f32 	%f7036, %f6582, %f6582;
	add.f32 	%f7037, %f6668, %f7036;
	div.rn.f32 	%f7038, %f7036, %f7037;
	mul.f32 	%f7039, %f5518, %f7038;
	fma.rn.f32 	%f7040, %f7038, %f7038, %f7034;
	mul.f32 	%f7041, %f7039, 0f39800000;
	mul.f32 	%f7042, %f6621, %f6621;
	add.f32 	%f7043, %f6668, %f7042;
	div.rn.f32 	%f7044, %f7042, %f7043;
	mul.f32 	%f7045, %f5557, %f7044;
	fma.rn.f32 	%f7046, %f7044, %f7044, %f7040;
	mul.f32 	%f7047, %f7045, 0f39800000;
	mul.f32 	%f7048, %f6660, %f6660;
	add.f32 	%f7049, %f6668, %f7048;
	div.rn.f32 	%f7050, %f7048, %f7049;
	mul.f32 	%f7051, %f5596, %f7050;
	fma.rn.f32 	%f7052, %f7050, %f7050, %f7046;
	mul.f32 	%f7053, %f7051, 0f39800000;
	mov.b32 	%r378, %f7052;
	shfl.sync.bfly.b32	%r379|%p114, %r378, 4, 6175, -1;
	mov.b32 	%f7054, %r379;
	add.f32 	%f7055, %f7052, %f7054;
	mov.b32 	%r380, %f7055;
	shfl.sync.bfly.b32	%r381|%p115, %r380, 2, 6175, -1;
	mov.b32 	%f7056, %r381;
	add.f32 	%f7057, %f7055, %f7056;
	mov.b32 	%r382, %f7057;
	shfl.sync.bfly.b32	%r383|%p116, %r382, 1, 6175, -1;
	mov.b32 	%f7058, %r383;
	add.f32 	%f7059, %f7057, %f7058;
	rcp.rn.f32 	%f7060, %f7059;
	mul.f32 	%f7061, %f6675, 0f3FB504F3;
	mul.f32 	%f7062, %f6699, 0f3FB504F3;
	add.f32 	%f7063, %f7061, %f7062;
	sub.f32 	%f7064, %f7061, %f7062;
	fma.rn.f32 	%f7065, %f6711, 0f3ED413CD, %f6687;
	mul.f32 	%f7066, %f6687, 0f3ED413CD;
	sub.f32 	%f7067, %f7066, %f6711;
	add.f32 	%f7068, %f6705, %f6693;
	sub.f32 	%f7069, %f6693, %f6705;
	mul.f32 	%f7070, %f7068, 0f3F3504F3;
	add.f32 	%f7071, %f6681, %f7070;
	mul.f32 	%f7072, %f7069, 0f3F3504F3;
	sub.f32 	%f7073, %f6717, %f7072;
	add.f32 	%f7074, %f6717, %f7072;
	sub.f32 	%f7075, %f6681, %f7070;
	mul.f32 	%f7076, %f7065, 0f3FEC835E;
	add.f32 	%f7077, %f7063, %f7076;
	fma.rn.f32 	%f7078, %f7074, 0f3E4BAFAF, %f7071;
	mul.f32 	%f7079, %f7078, 0f3FFB14BE;
	sub.f32 	%f7080, %f7077, %f7079;
	add.f32 	%f7081, %f7077, %f7079;
	mul.f32 	%f7082, %f7067, 0f3FEC835E;
	sub.f32 	%f7083, %f7064, %f7082;
	fma.rn.f32 	%f7084, %f7075, 0f3F2B0DC1, %f7073;
	mul.f32 	%f7085, %f7084, 0f3FD4DB31;
	sub.f32 	%f7086, %f7083, %f7085;
	add.f32 	%f7087, %f7083, %f7085;
	sub.f32 	%f7088, %f7063, %f7076;
	mul.f32 	%f7089, %f7071, 0f3E4BAFAF;
	sub.f32 	%f7090, %f7074, %f7089;
	mul.f32 	%f7091, %f7090, 0f3FFB14BE;
	sub.f32 	%f7092, %f7088, %f7091;
	add.f32 	%f7093, %f7088, %f7091;
	add.f32 	%f7094, %f7064, %f7082;
	mul.f32 	%f7095, %f7073, 0f3F2B0DC1;
	sub.f32 	%f7096, %f7075, %f7095;
	mul.f32 	%f7097, %f7096, 0f3FD4DB31;
	sub.f32 	%f7098, %f7094, %f7097;
	add.f32 	%f7099, %f7094, %f7097;
	mul.f32 	%f7100, %f6723, 0f3FB504F3;
	mul.f32 	%f7101, %f6747, 0f3FB504F3;
	add.f32 	%f7102, %f7100, %f7101;
	sub.f32 	%f7103, %f7100, %f7101;
	fma.rn.f32 	%f7104, %f6759, 0f3ED413CD, %f6735;
	mul.f32 	%f7105, %f6735, 0f3ED413CD;
	sub.f32 	%f7106, %f7105, %f6759;
	add.f32 	%f7107, %f6753, %f6741;
	sub.f32 	%f7108, %f6741, %f6753;
	mul.f32 	%f7109, %f7107, 0f3F3504F3;
	add.f32 	%f7110, %f6729, %f7109;
	mul.f32 	%f7111, %f7108, 0f3F3504F3;
	sub.f32 	%f7112, %f6765, %f7111;
	add.f32 	%f7113, %f6765, %f7111;
	sub.f32 	%f7114, %f6729, %f7109;
	mul.f32 	%f7115, %f7104, 0f3FEC835E;
	add.f32 	%f7116, %f7102, %f7115;
	fma.rn.f32 	%f7117, %f7113, 0f3E4BAFAF, %f7110;
	mul.f32 	%f7118, %f7117, 0f3FFB14BE;
	sub.f32 	%f7119, %f7116, %f7118;
	add.f32 	%f7120, %f7116, %f7118;
	mul.f32 	%f7121, %f7106, 0f3FEC835E;
	sub.f32 	%f7122, %f7103, %f7121;
	fma.rn.f32 	%f7123, %f7114, 0f3F2B0DC1, %f7112;
	mul.f32 	%f7124, %f7123, 0f3FD4DB31;
	sub.f32 	%f7125, %f7122, %f7124;
	add.f32 	%f7126, %f7122, %f7124;
	sub.f32 	%f7127, %f7102, %f7115;
	mul.f32 	%f7128, %f7110, 0f3E4BAFAF;
	sub.f32 	%f7129, %f7113, %f7128;
	mul.f32 	%f7130, %f7129, 0f3FFB14BE;
	sub.f32 	%f7131, %f7127, %f7130;
	add.f32 	%f7132, %f7127, %f7130;
	add.f32 	%f7133, %f7103, %f7121;
	mul.f32 	%f7134, %f7112, 0f3F2B0DC1;
	sub.f32 	%f7135, %f7114, %f7134;
	mul.f32 	%f7136, %f7135, 0f3FD4DB31;
	sub.f32 	%f7137, %f7133, %f7136;
	add.f32 	%f7138, %f7133, %f7136;
	mul.f32 	%f7139, %f6771, 0f3FB504F3;
	mul.f32 	%f7140, %f6795, 0f3FB504F3;
	add.f32 	%f7141, %f7139, %f7140;
	sub.f32 	%f7142, %f7139, %f7140;
	fma.rn.f32 	%f7143, %f6807, 0f3ED413CD, %f6783;
	mul.f32 	%f7144, %f6783, 0f3ED413CD;
	sub.f32 	%f7145, %f7144, %f6807;
	add.f32 	%f7146, %f6801, %f6789;
	sub.f32 	%f7147, %f6789, %f6801;
	mul.f32 	%f7148, %f7146, 0f3F3504F3;
	add.f32 	%f7149, %f6777, %f7148;
	mul.f32 	%f7150, %f7147, 0f3F3504F3;
	sub.f32 	%f7151, %f6813, %f7150;
	add.f32 	%f7152, %f6813, %f7150;
	sub.f32 	%f7153, %f6777, %f7148;
	mul.f32 	%f7154, %f7143, 0f3FEC835E;
	add.f32 	%f7155, %f7141, %f7154;
	fma.rn.f32 	%f7156, %f7152, 0f3E4BAFAF, %f7149;
	mul.f32 	%f7157, %f7156, 0f3FFB14BE;
	sub.f32 	%f7158, %f7155, %f7157;
	add.f32 	%f7159, %f7155, %f7157;
	mul.f32 	%f7160, %f7145, 0f3FEC835E;
	sub.f32 	%f7161, %f7142, %f7160;
	fma.rn.f32 	%f7162, %f7153, 0f3F2B0DC1, %f7151;
	mul.f32 	%f7163, %f7162, 0f3FD4DB31;
	sub.f32 	%f7164, %f7161, %f7163;
	add.f32 	%f7165, %f7161, %f7163;
	sub.f32 	%f7166, %f7141, %f7154;
	mul.f32 	%f7167, %f7149, 0f3E4BAFAF;
	sub.f32 	%f7168, %f7152, %f7167;
	mul.f32 	%f7169, %f7168, 0f3FFB14BE;
	sub.f32 	%f7170, %f7166, %f7169;
	add.f32 	%f7171, %f7166, %f7169;
	add.f32 	%f7172, %f7142, %f7160;
	mul.f32 	%f7173, %f7151, 0f3F2B0DC1;
	sub.f32 	%f7174, %f7153, %f7173;
	mul.f32 	%f7175, %f7174, 0f3FD4DB31;
	sub.f32 	%f7176, %f7172, %f7175;
	add.f32 	%f7177, %f7172, %f7175;
	mul.f32 	%f7178, %f6819, 0f3FB504F3;
	mul.f32 	%f7179, %f6843, 0f3FB504F3;
	add.f32 	%f7180, %f7178, %f7179;
	sub.f32 	%f7181, %f7178, %f7179;
	fma.rn.f32 	%f7182, %f6855, 0f3ED413CD, %f6831;
	mul.f32 	%f7183, %f6831, 0f3ED413CD;
	sub.f32 	%f7184, %f7183, %f6855;
	add.f32 	%f7185, %f6849, %f6837;
	sub.f32 	%f7186, %f6837, %f6849;
	mul.f32 	%f7187, %f7185, 0f3F3504F3;
	add.f32 	%f7188, %f6825, %f7187;
	mul.f32 	%f7189, %f7186, 0f3F3504F3;
	sub.f32 	%f7190, %f6861, %f7189;
	add.f32 	%f7191, %f6861, %f7189;
	sub.f32 	%f7192, %f6825, %f7187;
	mul.f32 	%f7193, %f7182, 0f3FEC835E;
	add.f32 	%f7194, %f7180, %f7193;
	fma.rn.f32 	%f7195, %f7191, 0f3E4BAFAF, %f7188;
	mul.f32 	%f7196, %f7195, 0f3FFB14BE;
	sub.f32 	%f7197, %f7194, %f7196;
	add.f32 	%f7198, %f7194, %f7196;
	mul.f32 	%f7199, %f7184, 0f3FEC835E;
	sub.f32 	%f7200, %f7181, %f7199;
	fma.rn.f32 	%f7201, %f7192, 0f3F2B0DC1, %f7190;
	mul.f32 	%f7202, %f7201, 0f3FD4DB31;
	sub.f32 	%f7203, %f7200, %f7202;
	add.f32 	%f7204, %f7200, %f7202;
	sub.f32 	%f7205, %f7180, %f7193;
	mul.f32 	%f7206, %f7188, 0f3E4BAFAF;
	sub.f32 	%f7207, %f7191, %f7206;
	mul.f32 	%f7208, %f7207, 0f3FFB14BE;
	sub.f32 	%f7209, %f7205, %f7208;
	add.f32 	%f7210, %f7205, %f7208;
	add.f32 	%f7211, %f7181, %f7199;
	mul.f32 	%f7212, %f7190, 0f3F2B0DC1;
	sub.f32 	%f7213, %f7192, %f7212;
	mul.f32 	%f7214, %f7213, 0f3FD4DB31;
	sub.f32 	%f7215, %f7211, %f7214;
	add.f32 	%f7216, %f7211, %f7214;
	mul.f32 	%f7217, %f6867, 0f3FB504F3;
	mul.f32 	%f7218, %f6891, 0f3FB504F3;
	add.f32 	%f7219, %f7217, %f7218;
	sub.f32 	%f7220, %f7217, %f7218;
	fma.rn.f32 	%f7221, %f6903, 0f3ED413CD, %f6879;
	mul.f32 	%f7222, %f6879, 0f3ED413CD;
	sub.f32 	%f7223, %f7222, %f6903;
	add.f32 	%f7224, %f6897, %f6885;
	sub.f32 	%f7225, %f6885, %f6897;
	mul.f32 	%f7226, %f7224, 0f3F3504F3;
	add.f32 	%f7227, %f6873, %f7226;
	mul.f32 	%f7228, %f7225, 0f3F3504F3;
	sub.f32 	%f7229, %f6909, %f7228;
	add.f32 	%f7230, %f6909, %f7228;
	sub.f32 	%f7231, %f6873, %f7226;
	mul.f32 	%f7232, %f7221, 0f3FEC835E;
	add.f32 	%f7233, %f7219, %f7232;
	fma.rn.f32 	%f7234, %f7230, 0f3E4BAFAF, %f7227;
	mul.f32 	%f7235, %f7234, 0f3FFB14BE;
	sub.f32 	%f7236, %f7233, %f7235;
	add.f32 	%f7237, %f7233, %f7235;
	mul.f32 	%f7238, %f7223, 0f3FEC835E;
	sub.f32 	%f7239, %f7220, %f7238;
	fma.rn.f32 	%f7240, %f7231, 0f3F2B0DC1, %f7229;
	mul.f32 	%f7241, %f7240, 0f3FD4DB31;
	sub.f32 	%f7242, %f7239, %f7241;
	add.f32 	%f7243, %f7239, %f7241;
	sub.f32 	%f7244, %f7219, %f7232;
	mul.f32 	%f7245, %f7227, 0f3E4BAFAF;
	sub.f32 	%f7246, %f7230, %f7245;
	mul.f32 	%f7247, %f7246, 0f3FFB14BE;
	sub.f32 	%f7248, %f7244, %f7247;
	add.f32 	%f7249, %f7244, %f7247;
	add.f32 	%f7250, %f7220, %f7238;
	mul.f32 	%f7251, %f7229, 0f3F2B0DC1;
	sub.f32 	%f7252, %f7231, %f7251;
	mul.f32 	%f7253, %f7252, 0f3FD4DB31;
	sub.f32 	%f7254, %f7250, %f7253;
	add.f32 	%f7255, %f7250, %f7253;
	mul.f32 	%f7256, %f6915, 0f3FB504F3;
	mul.f32 	%f7257, %f6939, 0f3FB504F3;
	add.f32 	%f7258, %f7256, %f7257;
	sub.f32 	%f7259, %f7256, %f7257;
	fma.rn.f32 	%f7260, %f6951, 0f3ED413CD, %f6927;
	mul.f32 	%f7261, %f6927, 0f3ED413CD;
	sub.f32 	%f7262, %f7261, %f6951;
	add.f32 	%f7263, %f6945, %f6933;
	sub.f32 	%f7264, %f6933, %f6945;
	mul.f32 	%f7265, %f7263, 0f3F3504F3;
	add.f32 	%f7266, %f6921, %f7265;
	mul.f32 	%f7267, %f7264, 0f3F3504F3;
	sub.f32 	%f7268, %f6957, %f7267;
	add.f32 	%f7269, %f6957, %f7267;
	sub.f32 	%f7270, %f6921, %f7265;
	mul.f32 	%f7271, %f7260, 0f3FEC835E;
	add.f32 	%f7272, %f7258, %f7271;
	fma.rn.f32 	%f7273, %f7269, 0f3E4BAFAF, %f7266;
	mul.f32 	%f7274, %f7273, 0f3FFB14BE;
	sub.f32 	%f7275, %f7272, %f7274;
	add.f32 	%f7276, %f7272, %f7274;
	mul.f32 	%f7277, %f7262, 0f3FEC835E;
	sub.f32 	%f7278, %f7259, %f7277;
	fma.rn.f32 	%f7279, %f7270, 0f3F2B0DC1, %f7268;
	mul.f32 	%f7280, %f7279, 0f3FD4DB31;
	sub.f32 	%f7281, %f7278, %f7280;
	add.f32 	%f7282, %f7278, %f7280;
	sub.f32 	%f7283, %f7258, %f7271;
	mul.f32 	%f7284, %f7266, 0f3E4BAFAF;
	sub.f32 	%f7285, %f7269, %f7284;
	mul.f32 	%f7286, %f7285, 0f3FFB14BE;
	sub.f32 	%f7287, %f7283, %f7286;
	add.f32 	%f7288, %f7283, %f7286;
	add.f32 	%f7289, %f7259, %f7277;
	mul.f32 	%f7290, %f7268, 0f3F2B0DC1;
	sub.f32 	%f7291, %f7270, %f7290;
	mul.f32 	%f7292, %f7291, 0f3FD4DB31;
	sub.f32 	%f7293, %f7289, %f7292;
	add.f32 	%f7294, %f7289, %f7292;
	mul.f32 	%f7295, %f6963, 0f3FB504F3;
	mul.f32 	%f7296, %f6987, 0f3FB504F3;
	add.f32 	%f7297, %f7295, %f7296;
	sub.f32 	%f7298, %f7295, %f7296;
	fma.rn.f32 	%f7299, %f6999, 0f3ED413CD, %f6975;
	mul.f32 	%f7300, %f6975, 0f3ED413CD;
	sub.f32 	%f7301, %f7300, %f6999;
	add.f32 	%f7302, %f6993, %f6981;
	sub.f32 	%f7303, %f6981, %f6993;
	mul.f32 	%f7304, %f7302, 0f3F3504F3;
	add.f32 	%f7305, %f6969, %f7304;
	mul.f32 	%f7306, %f7303, 0f3F3504F3;
	sub.f32 	%f7307, %f7005, %f7306;
	add.f32 	%f7308, %f7005, %f7306;
	sub.f32 	%f7309, %f6969, %f7304;
	mul.f32 	%f7310, %f7299, 0f3FEC835E;
	add.f32 	%f7311, %f7297, %f7310;
	fma.rn.f32 	%f7312, %f7308, 0f3E4BAFAF, %f7305;
	mul.f32 	%f7313, %f7312, 0f3FFB14BE;
	sub.f32 	%f7314, %f7311, %f7313;
	add.f32 	%f7315, %f7311, %f7313;
	mul.f32 	%f7316, %f7301, 0f3FEC835E;
	sub.f32 	%f7317, %f7298, %f7316;
	fma.rn.f32 	%f7318, %f7309, 0f3F2B0DC1, %f7307;
	mul.f32 	%f7319, %f7318, 0f3FD4DB31;
	sub.f32 	%f7320, %f7317, %f7319;
	add.f32 	%f7321, %f7317, %f7319;
	sub.f32 	%f7322, %f7297, %f7310;
	mul.f32 	%f7323, %f7305, 0f3E4BAFAF;
	sub.f32 	%f7324, %f7308, %f7323;
	mul.f32 	%f7325, %f7324, 0f3FFB14BE;
	sub.f32 	%f7326, %f7322, %f7325;
	add.f32 	%f7327, %f7322, %f7325;
	add.f32 	%f7328, %f7298, %f7316;
	mul.f32 	%f7329, %f7307, 0f3F2B0DC1;
	sub.f32 	%f7330, %f7309, %f7329;
	mul.f32 	%f7331, %f7330, 0f3FD4DB31;
	sub.f32 	%f7332, %f7328, %f7331;
	add.f32 	%f7333, %f7328, %f7331;
	mul.f32 	%f7334, %f7011, 0f3FB504F3;
	mul.f32 	%f7335, %f7035, 0f3FB504F3;
	add.f32 	%f7336, %f7334, %f7335;
	sub.f32 	%f7337, %f7334, %f7335;
	fma.rn.f32 	%f7338, %f7047, 0f3ED413CD, %f7023;
	mul.f32 	%f7339, %f7023, 0f3ED413CD;
	sub.f32 	%f7340, %f7339, %f7047;
	add.f32 	%f7341, %f7041, %f7029;
	sub.f32 	%f7342, %f7029, %f7041;
	mul.f32 	%f7343, %f7341, 0f3F3504F3;
	add.f32 	%f7344, %f7017, %f7343;
	mul.f32 	%f7345, %f7342, 0f3F3504F3;
	sub.f32 	%f7346, %f7053, %f7345;
	add.f32 	%f7347, %f7053, %f7345;
	sub.f32 	%f7348, %f7017, %f7343;
	mul.f32 	%f7349, %f7338, 0f3FEC835E;
	add.f32 	%f7350, %f7336, %f7349;
	fma.rn.f32 	%f7351, %f7347, 0f3E4BAFAF, %f7344;
	mul.f32 	%f7352, %f7351, 0f3FFB14BE;
	sub.f32 	%f7353, %f7350, %f7352;
	add.f32 	%f7354, %f7350, %f7352;
	mul.f32 	%f7355, %f7340, 0f3FEC835E;
	sub.f32 	%f7356, %f7337, %f7355;
	fma.rn.f32 	%f7357, %f7348, 0f3F2B0DC1, %f7346;
	mul.f32 	%f7358, %f7357, 0f3FD4DB31;
	sub.f32 	%f7359, %f7356, %f7358;
	add.f32 	%f7360, %f7356, %f7358;
	sub.f32 	%f7361, %f7336, %f7349;
	mul.f32 	%f7362, %f7344, 0f3E4BAFAF;
	sub.f32 	%f7363, %f7347, %f7362;
	mul.f32 	%f7364, %f7363, 0f3FFB14BE;
	sub.f32 	%f7365, %f7361, %f7364;
	add.f32 	%f7366, %f7361, %f7364;
	add.f32 	%f7367, %f7337, %f7355;
	mul.f32 	%f7368, %f7346, 0f3F2B0DC1;
	sub.f32 	%f7369, %f7348, %f7368;
	mul.f32 	%f7370, %f7369, 0f3FD4DB31;
	sub.f32 	%f7371, %f7367, %f7370;
	add.f32 	%f7372, %f7367, %f7370;
	// begin inline asm
	mov.u32 %r296, %laneid;
	// end inline asm
	shr.s32 	%r384, %r296, 31;
	shr.u32 	%r385, %r384, 29;
	add.s32 	%r386, %r296, %r385;
	and.b32  	%r387, %r386, 1073741816;
	sub.s32 	%r388, %r296, %r387;
	and.b32  	%r389, %r296, 1073741816;
	mad.lo.s32 	%r390, %r388, 33, %r389;
	shl.b32 	%r391, %r390, 2;
	add.s32 	%r392, %r340, %r391;
	bar.warp.sync 	-1;
	shl.b32 	%r393, %r296, 2;
	add.s32 	%r394, %r340, %r393;
	st.shared.f32 	[%r394], %f7081;
	st.shared.f32 	[%r394+132], %f7099;
	st.shared.f32 	[%r394+264], %f7087;
	st.shared.f32 	[%r394+396], %f7092;
	st.shared.f32 	[%r394+528], %f7093;
	st.shared.f32 	[%r394+660], %f7086;
	st.shared.f32 	[%r394+792], %f7098;
	st.shared.f32 	[%r394+924], %f7080;
	bar.warp.sync 	-1;
	ld.shared.f32 	%f7373, [%r392];
	ld.shared.f32 	%f7374, [%r392+4];
	ld.shared.f32 	%f7375, [%r392+8];
	ld.shared.f32 	%f7376, [%r392+12];
	ld.shared.f32 	%f7377, [%r392+16];
	ld.shared.f32 	%f7378, [%r392+20];
	ld.shared.f32 	%f7379, [%r392+24];
	ld.shared.f32 	%f7380, [%r392+28];
	bar.warp.sync 	-1;
	st.shared.f32 	[%r394], %f7120;
	st.shared.f32 	[%r394+132], %f7138;
	st.shared.f32 	[%r394+264], %f7126;
	st.shared.f32 	[%r394+396], %f7131;
	st.shared.f32 	[%r394+528], %f7132;
	st.shared.f32 	[%r394+660], %f7125;
	st.shared.f32 	[%r394+792], %f7137;
	st.shared.f32 	[%r394+924], %f7119;
	bar.warp.sync 	-1;
	ld.shared.f32 	%f7381, [%r392];
	ld.shared.f32 	%f7382, [%r392+4];
	ld.shared.f32 	%f7383, [%r392+8];
	ld.shared.f32 	%f7384, [%r392+12];
	ld.shared.f32 	%f7385, [%r392+16];
	ld.shared.f32 	%f7386, [%r392+20];
	ld.shared.f32 	%f7387, [%r392+24];
	ld.shared.f32 	%f7388, [%r392+28];
	bar.warp.sync 	-1;
	st.shared.f32 	[%r394], %f7159;
	st.shared.f32 	[%r394+132], %f7177;
	st.shared.f32 	[%r394+264], %f7165;
	st.shared.f32 	[%r394+396], %f7170;
	st.shared.f32 	[%r394+528], %f7171;
	st.shared.f32 	[%r394+660], %f7164;
	st.shared.f32 	[%r394+792], %f7176;
	st.shared.f32 	[%r394+924], %f7158;
	bar.warp.sync 	-1;
	ld.shared.f32 	%f7389, [%r392];
	ld.shared.f32 	%f7390, [%r392+4];
	ld.shared.f32 	%f7391, [%r392+8];
	ld.shared.f32 	%f7392, [%r392+12];
	ld.shared.f32 	%f7393, [%r392+16];
	ld.shared.f32 	%f7394, [%r392+20];
	ld.shared.f32 	%f7395, [%r392+24];
	ld.shared.f32 	%f7396, [%r392+28];
	bar.warp.sync 	-1;
	st.shared.f32 	[%r394], %f7198;
	st.shared.f32 	[%r394+132], %f7216;
	st.shared.f32 	[%r394+264], %f7204;
	st.shared.f32 	[%r394+396], %f7209;
	st.shared.f32 	[%r394+528], %f7210;
	st.shared.f32 	[%r394+660], %f7203;
	st.shared.f32 	[%r394+792], %f7215;
	st.shared.f32 	[%r394+924], %f7197;
	bar.warp.sync 	-1;
	ld.shared.f32 	%f7397, [%r392];
	ld.shared.f32 	%f7398, [%r392+4];
	ld.shared.f32 	%f7399, [%r392+8];
	ld.shared.f32 	%f7400, [%r392+12];
	ld.shared.f32 	%f7401, [%r392+16];
	ld.shared.f32 	%f7402, [%r392+20];
	ld.shared.f32 	%f7403, [%r392+24];
	ld.shared.f32 	%f7404, [%r392+28];
	bar.warp.sync 	-1;
	st.shared.f32 	[%r394], %f7237;
	st.shared.f32 	[%r394+132], %f7255;
	st.shared.f32 	[%r394+264], %f7243;
	st.shared.f32 	[%r394+396], %f7248;
	st.shared.f32 	[%r394+528], %f7249;
	st.shared.f32 	[%r394+660], %f7242;
	st.shared.f32 	[%r394+792], %f7254;
	st.shared.f32 	[%r394+924], %f7236;
	bar.warp.sync 	-1;
	ld.shared.f32 	%f7405, [%r392];
	ld.shared.f32 	%f7406, [%r392+4];
	ld.shared.f32 	%f7407, [%r392+8];
	ld.shared.f32 	%f7408, [%r392+12];
	ld.shared.f32 	%f7409, [%r392+16];
	ld.shared.f32 	%f7410, [%r392+20];
	ld.shared.f32 	%f7411, [%r392+24];
	ld.shared.f32 	%f7412, [%r392+28];
	bar.warp.sync 	-1;
	st.shared.f32 	[%r394], %f7276;
	st.shared.f32 	[%r394+132], %f7294;
	st.shared.f32 	[%r394+264], %f7282;
	st.shared.f32 	[%r394+396], %f7287;
	st.shared.f32 	[%r394+528], %f7288;
	st.shared.f32 	[%r394+660], %f7281;
	st.shared.f32 	[%r394+792], %f7293;
	st.shared.f32 	[%r394+924], %f7275;
	bar.warp.sync 	-1;
	ld.shared.f32 	%f7413, [%r392];
	ld.shared.f32 	%f7414, [%r392+4];
	ld.shared.f32 	%f7415, [%r392+8];
	ld.shared.f32 	%f7416, [%r392+12];
	ld.shared.f32 	%f7417, [%r392+16];
	ld.shared.f32 	%f7418, [%r392+20];
	ld.shared.f32 	%f7419, [%r392+24];
	ld.shared.f32 	%f7420, [%r392+28];
	bar.warp.sync 	-1;
	st.shared.f32 	[%r394], %f7315;
	st.shared.f32 	[%r394+132], %f7333;
	st.shared.f32 	[%r394+264], %f7321;
	st.shared.f32 	[%r394+396], %f7326;
	st.shared.f32 	[%r394+528], %f7327;
	st.shared.f32 	[%r394+660], %f7320;
	st.shared.f32 	[%r394+792], %f7332;
	st.shared.f32 	[%r394+924], %f7314;
	bar.warp.sync 	-1;
	ld.shared.f32 	%f7421, [%r392];
	ld.shared.f32 	%f7422, [%r392+4];
	ld.shared.f32 	%f7423, [%r392+8];
	ld.shared.f32 	%f7424, [%r392+12];
	ld.shared.f32 	%f7425, [%r392+16];
	ld.shared.f32 	%f7426, [%r392+20];
	ld.shared.f32 	%f7427, [%r392+24];
	ld.shared.f32 	%f7428, [%r392+28];
	bar.warp.sync 	-1;
	st.shared.f32 	[%r394], %f7354;
	st.shared.f32 	[%r394+132], %f7372;
	st.shared.f32 	[%r394+264], %f7360;
	st.shared.f32 	[%r394+396], %f7365;
	st.shared.f32 	[%r394+528], %f7366;
	st.shared.f32 	[%r394+660], %f7359;
	st.shared.f32 	[%r394+792], %f7371;
	st.shared.f32 	[%r394+924], %f7353;
	bar.warp.sync 	-1;
	ld.shared.f32 	%f7429, [%r392];
	ld.shared.f32 	%f7430, [%r392+4];
	ld.shared.f32 	%f7431, [%r392+8];
	ld.shared.f32 	%f7432, [%r392+12];
	ld.shared.f32 	%f7433, [%r392+16];
	ld.shared.f32 	%f7434, [%r392+20];
	ld.shared.f32 	%f7435, [%r392+24];
	ld.shared.f32 	%f7436, [%r392+28];
	mul.f32 	%f7437, %f7373, 0f3FB504F3;
	mul.f32 	%f7438, %f7377, 0f3FB504F3;
	add.f32 	%f7439, %f7437, %f7438;
	sub.f32 	%f7440, %f7437, %f7438;
	fma.rn.f32 	%f7441, %f7379, 0f3ED413CD, %f7375;
	mul.f32 	%f7442, %f7375, 0f3ED413CD;
	sub.f32 	%f7443, %f7442, %f7379;
	add.f32 	%f7444, %f7378, %f7376;
	sub.f32 	%f7445, %f7376, %f7378;
	mul.f32 	%f7446, %f7444, 0f3F3504F3;
	add.f32 	%f7447, %f7374, %f7446;
	mul.f32 	%f7448, %f7445, 0f3F3504F3;
	sub.f32 	%f7449, %f7380, %f7448;
	add.f32 	%f7450, %f7380, %f7448;
	sub.f32 	%f7451, %f7374, %f7446;
	mul.f32 	%f7452, %f7441, 0f3FEC835E;
	add.f32 	%f7453, %f7439, %f7452;
	fma.rn.f32 	%f7454, %f7450, 0f3E4BAFAF, %f7447;
	mul.f32 	%f7455, %f7454, 0f3FFB14BE;
	sub.f32 	%f7456, %f7453, %f7455;
	add.f32 	%f7457, %f7453, %f7455;
	mul.f32 	%f7458, %f7443, 0f3FEC835E;
	sub.f32 	%f7459, %f7440, %f7458;
	fma.rn.f32 	%f7460, %f7451, 0f3F2B0DC1, %f7449;
	mul.f32 	%f7461, %f7460, 0f3FD4DB31;
	sub.f32 	%f7462, %f7459, %f7461;
	add.f32 	%f7463, %f7459, %f7461;
	sub.f32 	%f7464, %f7439, %f7452;
	mul.f32 	%f7465, %f7447, 0f3E4BAFAF;
	sub.f32 	%f7466, %f7450, %f7465;
	mul.f32 	%f7467, %f7466, 0f3FFB14BE;
	sub.f32 	%f7468, %f7464, %f7467;
	add.f32 	%f7469, %f7464, %f7467;
	add.f32 	%f7470, %f7440, %f7458;
	mul.f32 	%f7471, %f7449, 0f3F2B0DC1;
	sub.f32 	%f7472, %f7451, %f7471;
	mul.f32 	%f7473, %f7472, 0f3FD4DB31;
	sub.f32 	%f7474, %f7470, %f7473;
	add.f32 	%f7475, %f7470, %f7473;
	mul.f32 	%f7476, %f7381, 0f3FB504F3;
	mul.f32 	%f7477, %f7385, 0f3FB504F3;
	add.f32 	%f7478, %f7476, %f7477;
	sub.f32 	%f7479, %f7476, %f7477;
	fma.rn.f32 	%f7480, %f7387, 0f3ED413CD, %f7383;
	mul.f32 	%f7481, %f7383, 0f3ED413CD;
	sub.f32 	%f7482, %f7481, %f7387;
	add.f32 	%f7483, %f7386, %f7384;
	sub.f32 	%f7484, %f7384, %f7386;
	mul.f32 	%f7485, %f7483, 0f3F3504F3;
	add.f32 	%f7486, %f7382, %f7485;
	mul.f32 	%f7487, %f7484, 0f3F3504F3;
	sub.f32 	%f7488, %f7388, %f7487;
	add.f32 	%f7489, %f7388, %f7487;
	sub.f32 	%f7490, %f7382, %f7485;
	mul.f32 	%f7491, %f7480, 0f3FEC835E;
	add.f32 	%f7492, %f7478, %f7491;
	fma.rn.f32 	%f7493, %f7489, 0f3E4BAFAF, %f7486;
	mul.f32 	%f7494, %f7493, 0f3FFB14BE;
	sub.f32 	%f7495, %f7492, %f7494;
	add.f32 	%f7496, %f7492, %f7494;
	mul.f32 	%f7497, %f7482, 0f3FEC835E;
	sub.f32 	%f7498, %f7479, %f7497;
	fma.rn.f32 	%f7499, %f7490, 0f3F2B0DC1, %f7488;
	mul.f32 	%f7500, %f7499, 0f3FD4DB31;
	sub.f32 	%f7501, %f7498, %f7500;
	add.f32 	%f7502, %f7498, %f7500;
	sub.f32 	%f7503, %f7478, %f7491;
	mul.f32 	%f7504, %f7486, 0f3E4BAFAF;
	sub.f32 	%f7505, %f7489, %f7504;
	mul.f32 	%f7506, %f7505, 0f3FFB14BE;
	sub.f32 	%f7507, %f7503, %f7506;
	add.f32 	%f7508, %f7503, %f7506;
	add.f32 	%f7509, %f7479, %f7497;
	mul.f32 	%f7510, %f7488, 0f3F2B0DC1;
	sub.f32 	%f7511, %f7490, %f7510;
	mul.f32 	%f7512, %f7511, 0f3FD4DB31;
	sub.f32 	%f7513, %f7509, %f7512;
	add.f32 	%f7514, %f7509, %f7512;
	mul.f32 	%f7515, %f7389, 0f3FB504F3;
	mul.f32 	%f7516, %f7393, 0f3FB504F3;
	add.f32 	%f7517, %f7515, %f7516;
	sub.f32 	%f7518, %f7515, %f7516;
	fma.rn.f32 	%f7519, %f7395, 0f3ED413CD, %f7391;
	mul.f32 	%f7520, %f7391, 0f3ED413CD;
	sub.f32 	%f7521, %f7520, %f7395;
	add.f32 	%f7522, %f7394, %f7392;
	sub.f32 	%f7523, %f7392, %f7394;
	mul.f32 	%f7524, %f7522, 0f3F3504F3;
	add.f32 	%f7525, %f7390, %f7524;
	mul.f32 	%f7526, %f7523, 0f3F3504F3;
	sub.f32 	%f7527, %f7396, %f7526;
	add.f32 	%f7528, %f7396, %f7526;
	sub.f32 	%f7529, %f7390, %f7524;
	mul.f32 	%f7530, %f7519, 0f3FEC835E;
	add.f32 	%f7531, %f7517, %f7530;
	fma.rn.f32 	%f7532, %f7528, 0f3E4BAFAF, %f7525;
	mul.f32 	%f7533, %f7532, 0f3FFB14BE;
	sub.f32 	%f7534, %f7531, %f7533;
	add.f32 	%f7535, %f7531, %f7533;
	mul.f32 	%f7536, %f7521, 0f3FEC835E;
	sub.f32 	%f7537, %f7518, %f7536;
	fma.rn.f32 	%f7538, %f7529, 0f3F2B0DC1, %f7527;
	mul.f32 	%f7539, %f7538, 0f3FD4DB31;
	sub.f32 	%f7540, %f7537, %f7539;
	add.f32 	%f7541, %f7537, %f7539;
	sub.f32 	%f7542, %f7517, %f7530;
	mul.f32 	%f7543, %f7525, 0f3E4BAFAF;
	sub.f32 	%f7544, %f7528, %f7543;
	mul.f32 	%f7545, %f7544, 0f3FFB14BE;
	sub.f32 	%f7546, %f7542, %f7545;
	add.f32 	%f7547, %f7542, %f7545;
	add.f32 	%f7548, %f7518, %f7536;
	mul.f32 	%f7549, %f7527, 0f3F2B0DC1;
	sub.f32 	%f7550, %f7529, %f7549;
	mul.f32 	%f7551, %f7550, 0f3FD4DB31;
	sub.f32 	%f7552, %f7548, %f7551;
	add.f32 	%f7553, %f7548, %f7551;
	mul.f32 	%f7554, %f7397, 0f3FB504F3;
	mul.f32 	%f7555, %f7401, 0f3FB504F3;
	add.f32 	%f7556, %f7554, %f7555;
	sub.f32 	%f7557, %f7554, %f7555;
	fma.rn.f32 	%f7558, %f7403, 0f3ED413CD, %f7399;
	mul.f32 	%f7559, %f7399, 0f3ED413CD;
	sub.f32 	%f7560, %f7559, %f7403;
	add.f32 	%f7561, %f7402, %f7400;
	sub.f32 	%f7562, %f7400, %f7402;
	mul.f32 	%f7563, %f7561, 0f3F3504F3;
	add.f32 	%f7564, %f7398, %f7563;
	mul.f32 	%f7565, %f7562, 0f3F3504F3;
	sub.f32 	%f7566, %f7404, %f7565;
	add.f32 	%f7567, %f7404, %f7565;
	sub.f32 	%f7568, %f7398, %f7563;
	mul.f32 	%f7569, %f7558, 0f3FEC835E;
	add.f32 	%f7570, %f7556, %f7569;
	fma.rn.f32 	%f7571, %f7567, 0f3E4BAFAF, %f7564;
	mul.f32 	%f7572, %f7571, 0f3FFB14BE;
	sub.f32 	%f7573, %f7570, %f7572;
	add.f32 	%f7574, %f7570, %f7572;
	mul.f32 	%f7575, %f7560, 0f3FEC835E;
	sub.f32 	%f7576, %f7557, %f7575;
	fma.rn.f32 	%f7577, %f7568, 0f3F2B0DC1, %f7566;
	mul.f32 	%f7578, %f7577, 0f3FD4DB31;
	sub.f32 	%f7579, %f7576, %f7578;
	add.f32 	%f7580, %f7576, %f7578;
	sub.f32 	%f7581, %f7556, %f7569;
	mul.f32 	%f7582, %f7564, 0f3E4BAFAF;
	sub.f32 	%f7583, %f7567, %f7582;
	mul.f32 	%f7584, %f7583, 0f3FFB14BE;
	sub.f32 	%f7585, %f7581, %f7584;
	add.f32 	%f7586, %f7581, %f7584;
	add.f32 	%f7587, %f7557, %f7575;
	mul.f32 	%f7588, %f7566, 0f3F2B0DC1;
	sub.f32 	%f7589, %f7568, %f7588;
	mul.f32 	%f7590, %f7589, 0f3FD4DB31;
	sub.f32 	%f7591, %f7587, %f7590;
	add.f32 	%f7592, %f7587, %f7590;
	mul.f32 	%f7593, %f7405, 0f3FB504F3;
	mul.f32 	%f7594, %f7409, 0f3FB504F3;
	add.f32 	%f7595, %f7593, %f7594;
	sub.f32 	%f7596, %f7593, %f7594;
	fma.rn.f32 	%f7597, %f7411, 0f3ED413CD, %f7407;
	mul.f32 	%f7598, %f7407, 0f3ED413CD;
	sub.f32 	%f7599, %f7598, %f7411;
	add.f32 	%f7600, %f7410, %f7408;
	sub.f32 	%f7601, %f7408, %f7410;
	mul.f32 	%f7602, %f7600, 0f3F3504F3;
	add.f32 	%f7603, %f7406, %f7602;
	mul.f32 	%f7604, %f7601, 0f3F3504F3;
	sub.f32 	%f7605, %f7412, %f7604;
	add.f32 	%f7606, %f7412, %f7604;
	sub.f32 	%f7607, %f7406, %f7602;
	mul.f32 	%f7608, %f7597, 0f3FEC835E;
	add.f32 	%f7609, %f7595, %f7608;
	fma.rn.f32 	%f7610, %f7606, 0f3E4BAFAF, %f7603;
	mul.f32 	%f7611, %f7610, 0f3FFB14BE;
	sub.f32 	%f7612, %f7609, %f7611;
	add.f32 	%f7613, %f7609, %f7611;
	mul.f32 	%f7614, %f7599, 0f3FEC835E;
	sub.f32 	%f7615, %f7596, %f7614;
	fma.rn.f32 	%f7616, %f7607, 0f3F2B0DC1, %f7605;
	mul.f32 	%f7617, %f7616, 0f3FD4DB31;
	sub.f32 	%f7618, %f7615, %f7617;
	add.f32 	%f7619, %f7615, %f7617;
	sub.f32 	%f7620, %f7595, %f7608;
	mul.f32 	%f7621, %f7603, 0f3E4BAFAF;
	sub.f32 	%f7622, %f7606, %f7621;
	mul.f32 	%f7623, %f7622, 0f3FFB14BE;
	sub.f32 	%f7624, %f7620, %f7623;
	add.f32 	%f7625, %f7620, %f7623;
	add.f32 	%f7626, %f7596, %f7614;
	mul.f32 	%f7627, %f7605, 0f3F2B0DC1;
	sub.f32 	%f7628, %f7607, %f7627;
	mul.f32 	%f7629, %f7628, 0f3FD4DB31;
	sub.f32 	%f7630, %f7626, %f7629;
	add.f32 	%f7631, %f7626, %f7629;
	mul.f32 	%f7632, %f7413, 0f3FB504F3;
	mul.f32 	%f7633, %f7417, 0f3FB504F3;
	add.f32 	%f7634, %f7632, %f7633;
	sub.f32 	%f7635, %f7632, %f7633;
	fma.rn.f32 	%f7636, %f7419, 0f3ED413CD, %f7415;
	mul.f32 	%f7637, %f7415, 0f3ED413CD;
	sub.f32 	%f7638, %f7637, %f7419;
	add.f32 	%f7639, %f7418, %f7416;
	sub.f32 	%f7640, %f7416, %f7418;
	mul.f32 	%f7641, %f7639, 0f3F3504F3;
	add.f32 	%f7642, %f7414, %f7641;
	mul.f32 	%f7643, %f7640, 0f3F3504F3;
	sub.f32 	%f7644, %f7420, %f7643;
	add.f32 	%f7645, %f7420, %f7643;
	sub.f32 	%f7646, %f7414, %f7641;
	mul.f32 	%f7647, %f7636, 0f3FEC835E;
	add.f32 	%f7648, %f7634, %f7647;
	fma.rn.f32 	%f7649, %f7645, 0f3E4BAFAF, %f7642;
	mul.f32 	%f7650, %f7649, 0f3FFB14BE;
	sub.f32 	%f7651, %f7648, %f7650;
	add.f32 	%f7652, %f7648, %f7650;
	mul.f32 	%f7653, %f7638, 0f3FEC835E;
	sub.f32 	%f7654, %f7635, %f7653;
	fma.rn.f32 	%f7655, %f7646, 0f3F2B0DC1, %f7644;
	mul.f32 	%f7656, %f7655, 0f3FD4DB31;
	sub.f32 	%f7657, %f7654, %f7656;
	add.f32 	%f7658, %f7654, %f7656;
	sub.f32 	%f7659, %f7634, %f7647;
	mul.f32 	%f7660, %f7642, 0f3E4BAFAF;
	sub.f32 	%f7661, %f7645, %f7660;
	mul.f32 	%f7662, %f7661, 0f3FFB14BE;
	sub.f32 	%f7663, %f7659, %f7662;
	add.f32 	%f7664, %f7659, %f7662;
	add.f32 	%f7665, %f7635, %f7653;
	mul.f32 	%f7666, %f7644, 0f3F2B0DC1;
	sub.f32 	%f7667, %f7646, %f7666;
	mul.f32 	%f7668, %f7667, 0f3FD4DB31;
	sub.f32 	%f7669, %f7665, %f7668;
	add.f32 	%f7670, %f7665, %f7668;
	mul.f32 	%f7671, %f7421, 0f3FB504F3;
	mul.f32 	%f7672, %f7425, 0f3FB504F3;
	add.f32 	%f7673, %f7671, %f7672;
	sub.f32 	%f7674, %f7671, %f7672;
	fma.rn.f32 	%f7675, %f7427, 0f3ED413CD, %f7423;
	mul.f32 	%f7676, %f7423, 0f3ED413CD;
	sub.f32 	%f7677, %f7676, %f7427;
	add.f32 	%f7678, %f7426, %f7424;
	sub.f32 	%f7679, %f7424, %f7426;
	mul.f32 	%f7680, %f7678, 0f3F3504F3;
	add.f32 	%f7681, %f7422, %f7680;
	mul.f32 	%f7682, %f7679, 0f3F3504F3;
	sub.f32 	%f7683, %f7428, %f7682;
	add.f32 	%f7684, %f7428, %f7682;
	sub.f32 	%f7685, %f7422, %f7680;
	mul.f32 	%f7686, %f7675, 0f3FEC835E;
	add.f32 	%f7687, %f7673, %f7686;
	fma.rn.f32 	%f7688, %f7684, 0f3E4BAFAF, %f7681;
	mul.f32 	%f7689, %f7688, 0f3FFB14BE;
	sub.f32 	%f7690, %f7687, %f7689;
	add.f32 	%f7691, %f7687, %f7689;
	mul.f32 	%f7692, %f7677, 0f3FEC835E;
	sub.f32 	%f7693, %f7674, %f7692;
	fma.rn.f32 	%f7694, %f7685, 0f3F2B0DC1, %f7683;
	mul.f32 	%f7695, %f7694, 0f3FD4DB31;
	sub.f32 	%f7696, %f7693, %f7695;
	add.f32 	%f7697, %f7693, %f7695;
	sub.f32 	%f7698, %f7673, %f7686;
	mul.f32 	%f7699, %f7681, 0f3E4BAFAF;
	sub.f32 	%f7700, %f7684, %f7699;
	mul.f32 	%f7701, %f7700, 0f3FFB14BE;
	sub.f32 	%f7702, %f7698, %f7701;
	add.f32 	%f7703, %f7698, %f7701;
	add.f32 	%f7704, %f7674, %f7692;
	mul.f32 	%f7705, %f7683, 0f3F2B0DC1;
	sub.f32 	%f7706, %f7685, %f7705;
	mul.f32 	%f7707, %f7706, 0f3FD4DB31;
	sub.f32 	%f7708, %f7704, %f7707;
	add.f32 	%f7709, %f7704, %f7707;
	mul.f32 	%f7710, %f7429, 0f3FB504F3;
	mul.f32 	%f7711, %f7433, 0f3FB504F3;
	add.f32 	%f7712, %f7710, %f7711;
	sub.f32 	%f7713, %f7710, %f7711;
	fma.rn.f32 	%f7714, %f7435, 0f3ED413CD, %f7431;
	mul.f32 	%f7715, %f7431, 0f3ED413CD;
	sub.f32 	%f7716, %f7715, %f7435;
	add.f32 	%f7717, %f7434, %f7432;
	sub.f32 	%f7718, %f7432, %f7434;
	mul.f32 	%f7719, %f7717, 0f3F3504F3;
	add.f32 	%f7720, %f7430, %f7719;
	mul.f32 	%f7721, %f7718, 0f3F3504F3;
	sub.f32 	%f7722, %f7436, %f7721;
	add.f32 	%f7723, %f7436, %f7721;
	sub.f32 	%f7724, %f7430, %f7719;
	mul.f32 	%f7725, %f7714, 0f3FEC835E;
	add.f32 	%f7726, %f7712, %f7725;
	fma.rn.f32 	%f7727, %f7723, 0f3E4BAFAF, %f7720;
	mul.f32 	%f7728, %f7727, 0f3FFB14BE;
	sub.f32 	%f7729, %f7726, %f7728;
	add.f32 	%f7730, %f7726, %f7728;
	mul.f32 	%f7731, %f7716, 0f3FEC835E;
	sub.f32 	%f7732, %f7713, %f7731;
	fma.rn.f32 	%f7733, %f7724, 0f3F2B0DC1, %f7722;
	mul.f32 	%f7734, %f7733, 0f3FD4DB31;
	sub.f32 	%f7735, %f7732, %f7734;
	add.f32 	%f7736, %f7732, %f7734;
	sub.f32 	%f7737, %f7712, %f7725;
	mul.f32 	%f7738, %f7720, 0f3E4BAFAF;
	sub.f32 	%f7739, %f7723, %f7738;
	mul.f32 	%f7740, %f7739, 0f3FFB14BE;
	sub.f32 	%f7741, %f7737, %f7740;
	add.f32 	%f7742, %f7737, %f7740;
	add.f32 	%f7743, %f7713, %f7731;
	mul.f32 	%f7744, %f7722, 0f3F2B0DC1;
	sub.f32 	%f7745, %f7724, %f7744;
	mul.f32 	%f7746, %f7745, 0f3FD4DB31;
	sub.f32 	%f7747, %f7743, %f7746;
	add.f32 	%f7748, %f7743, %f7746;
	// begin inline asm
	mov.u32 %r297, %laneid;
	// end inline asm
	shr.s32 	%r395, %r297, 31;
	shr.u32 	%r396, %r395, 29;
	add.s32 	%r397, %r297, %r396;
	and.b32  	%r398, %r397, 1073741816;
	sub.s32 	%r399, %r297, %r398;
	and.b32  	%r400, %r297, 1073741816;
	mad.lo.s32 	%r401, %r399, 33, %r400;
	shl.b32 	%r402, %r401, 2;
	add.s32 	%r403, %r340, %r402;
	bar.warp.sync 	-1;
	shl.b32 	%r404, %r297, 2;
	add.s32 	%r405, %r340, %r404;
	st.shared.f32 	[%r405], %f7457;
	st.shared.f32 	[%r405+132], %f7475;
	st.shared.f32 	[%r405+264], %f7463;
	st.shared.f32 	[%r405+396], %f7468;
	st.shared.f32 	[%r405+528], %f7469;
	st.shared.f32 	[%r405+660], %f7462;
	st.shared.f32 	[%r405+792], %f7474;
	st.shared.f32 	[%r405+924], %f7456;
	bar.warp.sync 	-1;
	ld.shared.f32 	%f7749, [%r403];
	ld.shared.f32 	%f7750, [%r403+4];
	ld.shared.f32 	%f7751, [%r403+8];
	ld.shared.f32 	%f7752, [%r403+12];
	ld.shared.f32 	%f7753, [%r403+16];
	ld.shared.f32 	%f7754, [%r403+20];
	ld.shared.f32 	%f7755, [%r403+24];
	ld.shared.f32 	%f7756, [%r403+28];
	bar.warp.sync 	-1;
	st.shared.f32 	[%r405], %f7496;
	st.shared.f32 	[%r405+132], %f7514;
	st.shared.f32 	[%r405+264], %f7502;
	st.shared.f32 	[%r405+396], %f7507;
	st.shared.f32 	[%r405+528], %f7508;
	st.shared.f32 	[%r405+660], %f7501;
	st.shared.f32 	[%r405+792], %f7513;
	st.shared.f32 	[%r405+924], %f7495;
	bar.warp.sync 	-1;
	ld.shared.f32 	%f7757, [%r403];
	ld.shared.f32 	%f7758, [%r403+4];
	ld.shared.f32 	%f7759, [%r403+8];
	ld.shared.f32 	%f7760, [%r403+12];
	ld.shared.f32 	%f7761, [%r403+16];
	ld.shared.f32 	%f7762, [%r403+20];
	ld.shared.f32 	%f7763, [%r403+24];
	ld.shared.f32 	%f7764, [%r403+28];
	bar.warp.sync 	-1;
	st.shared.f32 	[%r405], %f7535;
	st.shared.f32 	[%r405+132], %f7553;
	st.shared.f32 	[%r405+264], %f7541;
	st.shared.f32 	[%r405+396], %f7546;
	st.shared.f32 	[%r405+528], %f7547;
	st.shared.f32 	[%r405+660], %f7540;
	st.shared.f32 	[%r405+792], %f7552;
	st.shared.f32 	[%r405+924], %f7534;
	bar.warp.sync 	-1;
	ld.shared.f32 	%f7765, [%r403];
	ld.shared.f32 	%f7766, [%r403+4];
	ld.shared.f32 	%f7767, [%r403+8];
	ld.shared.f32 	%f7768, [%r403+12];
	ld.shared.f32 	%f7769, [%r403+16];
	ld.shared.f32 	%f7770, [%r403+20];
	ld.shared.f32 	%f7771, [%r403+24];
	ld.shared.f32 	%f7772, [%r403+28];
	bar.warp.sync 	-1;
	st.shared.f32 	[%r405], %f7574;
	st.shared.f32 	[%r405+132], %f7592;
	st.shared.f32 	[%r405+264], %f7580;
	st.shared.f32 	[%r405+396], %f7585;
	st.shared.f32 	[%r405+528], %f7586;
	st.shared.f32 	[%r405+660], %f7579;
	st.shared.f32 	[%r405+792], %f7591;
	st.shared.f32 	[%r405+924], %f7573;
	bar.warp.sync 	-1;
	ld.shared.f32 	%f7773, [%r403];
	ld.shared.f32 	%f7774, [%r403+4];
	ld.shared.f32 	%f7775, [%r403+8];
	ld.shared.f32 	%f7776, [%r403+12];
	ld.shared.f32 	%f7777, [%r403+16];
	ld.shared.f32 	%f7778, [%r403+20];
	ld.shared.f32 	%f7779, [%r403+24];
	ld.shared.f32 	%f7780, [%r403+28];
	bar.warp.sync 	-1;
	st.shared.f32 	[%r405], %f7613;
	st.shared.f32 	[%r405+132], %f7631;
	st.shared.f32 	[%r405+264], %f7619;
	st.shared.f32 	[%r405+396], %f7624;
	st.shared.f32 	[%r405+528], %f7625;
	st.shared.f32 	[%r405+660], %f7618;
	st.shared.f32 	[%r405+792], %f7630;
	st.shared.f32 	[%r405+924], %f7612;
	bar.warp.sync 	-1;
	ld.shared.f32 	%f7781, [%r403];
	ld.shared.f32 	%f7782, [%r403+4];
	ld.shared.f32 	%f7783, [%r403+8];
	ld.shared.f32 	%f7784, [%r403+12];
	ld.shared.f32 	%f7785, [%r403+16];
	ld.shared.f32 	%f7786, [%r403+20];
	ld.shared.f32 	%f7787, [%r403+24];
	ld.shared.f32 	%f7788, [%r403+28];
	bar.warp.sync 	-1;
	st.shared.f32 	[%r405], %f7652;
	st.shared.f32 	[%r405+132], %f7670;
	st.shared.f32 	[%r405+264], %f7658;
	st.shared.f32 	[%r405+396], %f7663;
	st.shared.f32 	[%r405+528], %f7664;
	st.shared.f32 	[%r405+660], %f7657;
	st.shared.f32 	[%r405+792], %f7669;
	st.shared.f32 	[%r405+924], %f7651;
	bar.warp.sync 	-1;
	ld.shared.f32 	%f7789, [%r403];
	ld.shared.f32 	%f7790, [%r403+4];
	ld.shared.f32 	%f7791, [%r403+8];
	ld.shared.f32 	%f7792, [%r403+12];
	ld.shared.f32 	%f7793, [%r403+16];
	ld.shared.f32 	%f7794, [%r403+20];
	ld.shared.f32 	%f7795, [%r403+24];
	ld.shared.f32 	%f7796, [%r403+28];
	bar.warp.sync 	-1;
	st.shared.f32 	[%r405], %f7691;
	st.shared.f32 	[%r405+132], %f7709;
	st.shared.f32 	[%r405+264], %f7697;
	st.shared.f32 	[%r405+396], %f7702;
	st.shared.f32 	[%r405+528], %f7703;
	st.shared.f32 	[%r405+660], %f7696;
	st.shared.f32 	[%r405+792], %f7708;
	st.shared.f32 	[%r405+924], %f7690;
	bar.warp.sync 	-1;
	ld.shared.f32 	%f7797, [%r403];
	ld.shared.f32 	%f7798, [%r403+4];
	ld.shared.f32 	%f7799, [%r403+8];
	ld.shared.f32 	%f7800, [%r403+12];
	ld.shared.f32 	%f7801, [%r403+16];
	ld.shared.f32 	%f7802, [%r403+20];
	ld.shared.f32 	%f7803, [%r403+24];
	ld.shared.f32 	%f7804, [%r403+28];
	bar.warp.sync 	-1;
	st.shared.f32 	[%r405], %f7730;
	st.shared.f32 	[%r405+132], %f7748;
	st.shared.f32 	[%r405+264], %f7736;
	st.shared.f32 	[%r405+396], %f7741;
	st.shared.f32 	[%r405+528], %f7742;
	st.shared.f32 	[%r405+660], %f7735;
	st.shared.f32 	[%r405+792], %f7747;
	st.shared.f32 	[%r405+924], %f7729;
	bar.warp.sync 	-1;
	ld.shared.f32 	%f7805, [%r403];
	ld.shared.f32 	%f7806, [%r403+4];
	ld.shared.f32 	%f7807, [%r403+8];
	ld.shared.f32 	%f7808, [%r403+12];
	ld.shared.f32 	%f7809, [%r403+16];
	ld.shared.f32 	%f7810, [%r403+20];
	ld.shared.f32 	%f7811, [%r403+24];
	ld.shared.f32 	%f7812, [%r403+28];
	mul.f32 	%f7813, %f7749, 0f3FB504F3;
	mul.f32 	%f7814, %f7781, 0f3FB504F3;
	add.f32 	%f7815, %f7813, %f7814;
	sub.f32 	%f7816, %f7813, %f7814;
	fma.rn.f32 	%f7817, %f7797, 0f3ED413CD, %f7765;
	mul.f32 	%f7818, %f7765, 0f3ED413CD;
	sub.f32 	%f7819, %f7818, %f7797;
	add.f32 	%f7820, %f7789, %f7773;
	sub.f32 	%f7821, %f7773, %f7789;
	mul.f32 	%f7822, %f7820, 0f3F3504F3;
	add.f32 	%f7823, %f7757, %f7822;
	mul.f32 	%f7824, %f7821, 0f3F3504F3;
	sub.f32 	%f7825, %f7805, %f7824;
	add.f32 	%f7826, %f7805, %f7824;
	sub.f32 	%f7827, %f7757, %f7822;
	mul.f32 	%f7828, %f7817, 0f3FEC835E;
	add.f32 	%f7829, %f7815, %f7828;
	fma.rn.f32 	%f7830, %f7826, 0f3E4BAFAF, %f7823;
	mul.f32 	%f7831, %f7830, 0f3FFB14BE;
	sub.f32 	%f7832, %f7829, %f7831;
	add.f32 	%f7833, %f7829, %f7831;
	mul.f32 	%f7834, %f7819, 0f3FEC835E;
	sub.f32 	%f7835, %f7816, %f7834;
	fma.rn.f32 	%f7836, %f7827, 0f3F2B0DC1, %f7825;
	mul.f32 	%f7837, %f7836, 0f3FD4DB31;
	sub.f32 	%f7838, %f7835, %f7837;
	add.f32 	%f7839, %f7835, %f7837;
	sub.f32 	%f7840, %f7815, %f7828;
	mul.f32 	%f7841, %f7823, 0f3E4BAFAF;
	sub.f32 	%f7842, %f7826, %f7841;
	mul.f32 	%f7843, %f7842, 0f3FFB14BE;
	sub.f32 	%f7844, %f7840, %f7843;
	add.f32 	%f7845, %f7840, %f7843;
	add.f32 	%f7846, %f7816, %f7834;
	mul.f32 	%f7847, %f7825, 0f3F2B0DC1;
	sub.f32 	%f7848, %f7827, %f7847;
	mul.f32 	%f7849, %f7848, 0f3FD4DB31;
	sub.f32 	%f7850, %f7846, %f7849;
	add.f32 	%f7851, %f7846, %f7849;
	mul.f32 	%f7852, %f7750, 0f3FB504F3;
	mul.f32 	%f7853, %f7782, 0f3FB504F3;
	add.f32 	%f7854, %f7852, %f7853;
	sub.f32 	%f7855, %f7852, %f7853;
	fma.rn.f32 	%f7856, %f7798, 0f3ED413CD, %f7766;
	mul.f32 	%f7857, %f7766, 0f3ED413CD;
	sub.f32 	%f7858, %f7857, %f7798;
	add.f32 	%f7859, %f7790, %f7774;
	sub.f32 	%f7860, %f7774, %f7790;
	mul.f32 	%f7861, %f7859, 0f3F3504F3;
	add.f32 	%f7862, %f7758, %f7861;
	mul.f32 	%f7863, %f7860, 0f3F3504F3;
	sub.f32 	%f7864, %f7806, %f7863;
	add.f32 	%f7865, %f7806, %f7863;
	sub.f32 	%f7866, %f7758, %f7861;
	mul.f32 	%f7867, %f7856, 0f3FEC835E;
	add.f32 	%f7868, %f7854, %f7867;
	fma.rn.f32 	%f7869, %f7865, 0f3E4BAFAF, %f7862;
	mul.f32 	%f7870, %f7869, 0f3FFB14BE;
	sub.f32 	%f7871, %f7868, %f7870;
	add.f32 	%f7872, %f7868, %f7870;
	mul.f32 	%f7873, %f7858, 0f3FEC835E;
	sub.f32 	%f7874, %f7855, %f7873;
	fma.rn.f32 	%f7875, %f7866, 0f3F2B0DC1, %f7864;
	mul.f32 	%f7876, %f7875, 0f3FD4DB31;
	sub.f32 	%f7877, %f7874, %f7876;
	add.f32 	%f7878, %f7874, %f7876;
	sub.f32 	%f7879, %f7854, %f7867;
	mul.f32 	%f7880, %f7862, 0f3E4BAFAF;
	sub.f32 	%f7881, %f7865, %f7880;
	mul.f32 	%f7882, %f7881, 0f3FFB14BE;
	sub.f32 	%f7883, %f7879, %f7882;
	add.f32 	%f7884, %f7879, %f7882;
	add.f32 	%f7885, %f7855, %f7873;
	mul.f32 	%f7886, %f7864, 0f3F2B0DC1;
	sub.f32 	%f7887, %f7866, %f7886;
	mul.f32 	%f7888, %f7887, 0f3FD4DB31;
	sub.f32 	%f7889, %f7885, %f7888;
	add.f32 	%f7890, %f7885, %f7888;
	mul.f32 	%f7891, %f7751, 0f3FB504F3;
	mul.f32 	%f7892, %f7783, 0f3FB504F3;
	add.f32 	%f7893, %f7891, %f7892;
	sub.f32 	%f7894, %f7891, %f7892;
	fma.rn.f32 	%f7895, %f7799, 0f3ED413CD, %f7767;
	mul.f32 	%f7896, %f7767, 0f3ED413CD;
	sub.f32 	%f7897, %f7896, %f7799;
	add.f32 	%f7898, %f7791, %f7775;
	sub.f32 	%f7899, %f7775, %f7791;
	mul.f32 	%f7900, %f7898, 0f3F3504F3;
	add.f32 	%f7901, %f7759, %f7900;
	mul.f32 	%f7902, %f7899, 0f3F3504F3;
	sub.f32 	%f7903, %f7807, %f7902;
	add.f32 	%f7904, %f7807, %f7902;
	sub.f32 	%f7905, %f7759, %f7900;
	mul.f32 	%f7906, %f7895, 0f3FEC835E;
	add.f32 	%f7907, %f7893, %f7906;
	fma.rn.f32 	%f7908, %f7904, 0f3E4BAFAF, %f7901;
	mul.f32 	%f7909, %f7908, 0f3FFB14BE;
	sub.f32 	%f7910, %f7907, %f7909;
	add.f32 	%f7911, %f7907, %f7909;
	mul.f32 	%f7912, %f7897, 0f3FEC835E;
	sub.f32 	%f7913, %f7894, %f7912;
	fma.rn.f32 	%f7914, %f7905, 0f3F2B0DC1, %f7903;
	mul.f32 	%f7915, %f7914, 0f3FD4DB31;
	sub.f32 	%f7916, %f7913, %f7915;
	add.f32 	%f7917, %f7913, %f7915;
	sub.f32 	%f7918, %f7893, %f7906;
	mul.f32 	%f7919, %f7901, 0f3E4BAFAF;
	sub.f32 	%f7920, %f7904, %f7919;
	mul.f32 	%f7921, %f7920, 0f3FFB14BE;
	sub.f32 	%f7922, %f7918, %f7921;
	add.f32 	%f7923, %f7918, %f7921;
	add.f32 	%f7924, %f7894, %f7912;
	mul.f32 	%f7925, %f7903, 0f3F2B0DC1;
	sub.f32 	%f7926, %f7905, %f7925;
	mul.f32 	%f7927, %f7926, 0f3FD4DB31;
	sub.f32 	%f7928, %f7924, %f7927;
	add.f32 	%f7929, %f7924, %f7927;
	mul.f32 	%f7930, %f7752, 0f3FB504F3;
	mul.f32 	%f7931, %f7784, 0f3FB504F3;
	add.f32 	%f7932, %f7930, %f7931;
	sub.f32 	%f7933, %f7930, %f7931;
	fma.rn.f32 	%f7934, %f7800, 0f3ED413CD, %f7768;
	mul.f32 	%f7935, %f7768, 0f3ED413CD;
	sub.f32 	%f7936, %f7935, %f7800;
	add.f32 	%f7937, %f7792, %f7776;
	sub.f32 	%f7938, %f7776, %f7792;
	mul.f32 	%f7939, %f7937, 0f3F3504F3;
	add.f32 	%f7940, %f7760, %f7939;
	mul.f32 	%f7941, %f7938, 0f3F3504F3;
	sub.f32 	%f7942, %f7808, %f7941;
	add.f32 	%f7943, %f7808, %f7941;
	sub.f32 	%f7944, %f7760, %f7939;
	mul.f32 	%f7945, %f7934, 0f3FEC835E;
	add.f32 	%f7946, %f7932, %f7945;
	fma.rn.f32 	%f7947, %f7943, 0f3E4BAFAF, %f7940;
	mul.f32 	%f7948, %f7947, 0f3FFB14BE;
	sub.f32 	%f7949, %f7946, %f7948;
	add.f32 	%f7950, %f7946, %f7948;
	mul.f32 	%f7951, %f7936, 0f3FEC835E;
	sub.f32 	%f7952, %f7933, %f7951;
	fma.rn.f32 	%f7953, %f7944, 0f3F2B0DC1, %f7942;
	mul.f32 	%f7954, %f7953, 0f3FD4DB31;
	sub.f32 	%f7955, %f7952, %f7954;
	add.f32 	%f7956, %f7952, %f7954;
	sub.f32 	%f7957, %f7932, %f7945;
	mul.f32 	%f7958, %f7940, 0f3E4BAFAF;
	sub.f32 	%f7959, %f7943, %f7958;
	mul.f32 	%f7960, %f7959, 0f3FFB14BE;
	sub.f32 	%f7961, %f7957, %f7960;
	add.f32 	%f7962, %f7957, %f7960;
	add.f32 	%f7963, %f7933, %f7951;
	mul.f32 	%f7964, %f7942, 0f3F2B0DC1;
	sub.f32 	%f7965, %f7944, %f7964;
	mul.f32 	%f7966, %f7965, 0f3FD4DB31;
	sub.f32 	%f7967, %f7963, %f7966;
	add.f32 	%f7968, %f7963, %f7966;
	mul.f32 	%f7969, %f7753, 0f3FB504F3;
	mul.f32 	%f7970, %f7785, 0f3FB504F3;
	add.f32 	%f7971, %f7969, %f7970;
	sub.f32 	%f7972, %f7969, %f7970;
	fma.rn.f32 	%f7973, %f7801, 0f3ED413CD, %f7769;
	mul.f32 	%f7974, %f7769, 0f3ED413CD;
	sub.f32 	%f7975, %f7974, %f7801;
	add.f32 	%f7976, %f7793, %f7777;
	sub.f32 	%f7977, %f7777, %f7793;
	mul.f32 	%f7978, %f7976, 0f3F3504F3;
	add.f32 	%f7979, %f7761, %f7978;
	mul.f32 	%f7980, %f7977, 0f3F3504F3;
	sub.f32 	%f7981, %f7809, %f7980;
	add.f32 	%f7982, %f7809, %f7980;
	sub.f32 	%f7983, %f7761, %f7978;
	mul.f32 	%f7984, %f7973, 0f3FEC835E;
	add.f32 	%f7985, %f7971, %f7984;
	fma.rn.f32 	%f7986, %f7982, 0f3E4BAFAF, %f7979;
	mul.f32 	%f7987, %f7986, 0f3FFB14BE;
	sub.f32 	%f7988, %f7985, %f7987;
	add.f32 	%f7989, %f7985, %f7987;
	mul.f32 	%f7990, %f7975, 0f3FEC835E;
	sub.f32 	%f7991, %f7972, %f7990;
	fma.rn.f32 	%f7992, %f7983, 0f3F2B0DC1, %f7981;
	mul.f32 	%f7993, %f7992, 0f3FD4DB31;
	sub.f32 	%f7994, %f7991, %f7993;
	add.f32 	%f7995, %f7991, %f7993;
	sub.f32 	%f7996, %f7971, %f7984;
	mul.f32 	%f7997, %f7979, 0f3E4BAFAF;
	sub.f32 	%f7998, %f7982, %f7997;
	mul.f32 	%f7999, %f7998, 0f3FFB14BE;
	sub.f32 	%f8000, %f7996, %f7999;
	add.f32 	%f8001, %f7996, %f7999;
	add.f32 	%f8002, %f7972, %f7990;
	mul.f32 	%f8003, %f7981, 0f3F2B0DC1;
	sub.f32 	%f8004, %f7983, %f8003;
	mul.f32 	%f8005, %f8004, 0f3FD4DB31;
	sub.f32 	%f8006, %f8002, %f8005;
	add.f32 	%f8007, %f8002, %f8005;
	mul.f32 	%f8008, %f7754, 0f3FB504F3;
	mul.f32 	%f8009, %f7786, 0f3FB504F3;
	add.f32 	%f8010, %f8008, %f8009;
	sub.f32 	%f8011, %f8008, %f8009;
	fma.rn.f32 	%f8012, %f7802, 0f3ED413CD, %f7770;
	mul.f32 	%f8013, %f7770, 0f3ED413CD;
	sub.f32 	%f8014, %f8013, %f7802;
	add.f32 	%f8015, %f7794, %f7778;
	sub.f32 	%f8016, %f7778, %f7794;
	mul.f32 	%f8017, %f8015, 0f3F3504F3;
	add.f32 	%f8018, %f7762, %f8017;
	mul.f32 	%f8019, %f8016, 0f3F3504F3;
	sub.f32 	%f8020, %f7810, %f8019;
	add.f32 	%f8021, %f7810, %f8019;
	sub.f32 	%f8022, %f7762, %f8017;
	mul.f32 	%f8023, %f8012, 0f3FEC835E;
	add.f32 	%f8024, %f8010, %f8023;
	fma.rn.f32 	%f8025, %f8021, 0f3E4BAFAF, %f8018;
	mul.f32 	%f8026, %f8025, 0f3FFB14BE;
	sub.f32 	%f8027, %f8024, %f8026;
	add.f32 	%f8028, %f8024, %f8026;
	mul.f32 	%f8029, %f8014, 0f3FEC835E;
	sub.f32 	%f8030, %f8011, %f8029;
	fma.rn.f32 	%f8031, %f8022, 0f3F2B0DC1, %f8020;
	mul.f32 	%f8032, %f8031, 0f3FD4DB31;
	sub.f32 	%f8033, %f8030, %f8032;
	add.f32 	%f8034, %f8030, %f8032;
	sub.f32 	%f8035, %f8010, %f8023;
	mul.f32 	%f8036, %f8018, 0f3E4BAFAF;
	sub.f32 	%f8037, %f8021, %f8036;
	mul.f32 	%f8038, %f8037, 0f3FFB14BE;
	sub.f32 	%f8039, %f8035, %f8038;
	add.f32 	%f8040, %f8035, %f8038;
	add.f32 	%f8041, %f8011, %f8029;
	mul.f32 	%f8042, %f8020, 0f3F2B0DC1;
	sub.f32 	%f8043, %f8022, %f8042;
	mul.f32 	%f8044, %f8043, 0f3FD4DB31;
	sub.f32 	%f8045, %f8041, %f8044;
	add.f32 	%f8046, %f8041, %f8044;
	mul.f32 	%f8047, %f7755, 0f3FB504F3;
	mul.f32 	%f8048, %f7787, 0f3FB504F3;
	add.f32 	%f8049, %f8047, %f8048;
	sub.f32 	%f8050, %f8047, %f8048;
	fma.rn.f32 	%f8051, %f7803, 0f3ED413CD, %f7771;
	mul.f32 	%f8052, %f7771, 0f3ED413CD;
	sub.f32 	%f8053, %f8052, %f7803;
	add.f32 	%f8054, %f7795, %f7779;
	sub.f32 	%f8055, %f7779, %f7795;
	mul.f32 	%f8056, %f8054, 0f3F3504F3;
	add.f32 	%f8057, %f7763, %f8056;
	mul.f32 	%f8058, %f8055, 0f3F3504F3;
	sub.f32 	%f8059, %f7811, %f8058;
	add.f32 	%f8060, %f7811, %f8058;
	sub.f32 	%f8061, %f7763, %f8056;
	mul.f32 	%f8062, %f8051, 0f3FEC835E;
	add.f32 	%f8063, %f8049, %f8062;
	fma.rn.f32 	%f8064, %f8060, 0f3E4BAFAF, %f8057;
	mul.f32 	%f8065, %f8064, 0f3FFB14BE;
	sub.f32 	%f8066, %f8063, %f8065;
	add.f32 	%f8067, %f8063, %f8065;
	mul.f32 	%f8068, %f8053, 0f3FEC835E;
	sub.f32 	%f8069, %f8050, %f8068;
	fma.rn.f32 	%f8070, %f8061, 0f3F2B0DC1, %f8059;
	mul.f32 	%f8071, %f8070, 0f3FD4DB31;
	sub.f32 	%f8072, %f8069, %f8071;
	add.f32 	%f8073, %f8069, %f8071;
	sub.f32 	%f8074, %f8049, %f8062;
	mul.f32 	%f8075, %f8057, 0f3E4BAFAF;
	sub.f32 	%f8076, %f8060, %f8075;
	mul.f32 	%f8077, %f8076, 0f3FFB14BE;
	sub.f32 	%f8078, %f8074, %f8077;
	add.f32 	%f8079, %f8074, %f8077;
	add.f32 	%f8080, %f8050, %f8068;
	mul.f32 	%f8081, %f8059, 0f3F2B0DC1;
	sub.f32 	%f8082, %f8061, %f8081;
	mul.f32 	%f8083, %f8082, 0f3FD4DB31;
	sub.f32 	%f8084, %f8080, %f8083;
	add.f32 	%f8085, %f8080, %f8083;
	mul.f32 	%f8086, %f7756, 0f3FB504F3;
	mul.f32 	%f8087, %f7788, 0f3FB504F3;
	add.f32 	%f8088, %f8086, %f8087;
	sub.f32 	%f8089, %f8086, %f8087;
	fma.rn.f32 	%f8090, %f7804, 0f3ED413CD, %f7772;
	mul.f32 	%f8091, %f7772, 0f3ED413CD;
	sub.f32 	%f8092, %f8091, %f7804;
	add.f32 	%f8093, %f7796, %f7780;
	sub.f32 	%f8094, %f7780, %f7796;
	mul.f32 	%f8095, %f8093, 0f3F3504F3;
	add.f32 	%f8096, %f7764, %f8095;
	mul.f32 	%f8097, %f8094, 0f3F3504F3;
	sub.f32 	%f8098, %f7812, %f8097;
	add.f32 	%f8099, %f7812, %f8097;
	sub.f32 	%f8100, %f7764, %f8095;
	mul.f32 	%f8101, %f8090, 0f3FEC835E;
	add.f32 	%f8102, %f8088, %f8101;
	fma.rn.f32 	%f8103, %f8099, 0f3E4BAFAF, %f8096;
	mul.f32 	%f8104, %f8103, 0f3FFB14BE;
	sub.f32 	%f8105, %f8102, %f8104;
	add.f32 	%f8106, %f8102, %f8104;
	mul.f32 	%f8107, %f8092, 0f3FEC835E;
	sub.f32 	%f8108, %f8089, %f8107;
	fma.rn.f32 	%f8109, %f8100, 0f3F2B0DC1, %f8098;
	mul.f32 	%f8110, %f8109, 0f3FD4DB31;
	sub.f32 	%f8111, %f8108, %f8110;
	add.f32 	%f8112, %f8108, %f8110;
	sub.f32 	%f8113, %f8088, %f8101;
	mul.f32 	%f8114, %f8096, 0f3E4BAFAF;
	sub.f32 	%f8115, %f8099, %f8114;
	mul.f32 	%f8116, %f8115, 0f3FFB14BE;
	sub.f32 	%f8117, %f8113, %f8116;
	add.f32 	%f8118, %f8113, %f8116;
	add.f32 	%f8119, %f8089, %f8107;
	mul.f32 	%f8120, %f8098, 0f3F2B0DC1;
	sub.f32 	%f8121, %f8100, %f8120;
	mul.f32 	%f8122, %f8121, 0f3FD4DB31;
	sub.f32 	%f8123, %f8119, %f8122;
	add.f32 	%f8124, %f8119, %f8122;
	add.f32 	%f8125, %f12231, %f7060;
	sub.f32 	%f4411, %f8125, %f12231;
	shfl.sync.idx.b32	%r406|%p117, %r66, 0, 6175, -1;
	shfl.sync.idx.b32	%r407|%p118, %r65, 0, 6175, -1;
	mad.lo.s32 	%r408, %r407, %r592, %r406;
	cvt.s64.s32 	%rd631, %r408;
	cvt.s64.s32 	%rd632, %r2;
	add.s64 	%rd633, %rd631, %rd632;
	add.s32 	%r409, %r2, %r298;
	cvt.s64.s32 	%rd634, %r409;
	add.s64 	%rd635, %rd631, %rd634;
	fma.rn.f32 	%f8126, %f7060, %f7833, %f12231;
	sub.f32 	%f4157, %f8126, %f12231;
	shl.b32 	%r410, %r298, 1;
	mul.wide.s32 	%rd636, %r410, 4;
	add.s64 	%rd637, %rd1003, %rd636;
	shl.b64 	%rd638, %rd633, 2;
	add.s64 	%rd362, %rd637, %rd638;
	// begin inline asm
	atom.add.relaxed.gpu.f32 %f4156,[%rd362],%f4157;
	// end inline asm
	shl.b64 	%rd639, %rd635, 2;
	add.s64 	%rd363, %rd637, %rd639;
	// begin inline asm
	atom.add.relaxed.gpu.f32 %f4158,[%rd363],%f4411;
	// end inline asm
	fma.rn.f32 	%f8127, %f7060, %f7872, %f12231;
	sub.f32 	%f4161, %f8127, %f12231;
	add.s64 	%rd364, %rd362, %rd497;
	// begin inline asm
	atom.add.relaxed.gpu.f32 %f4160,[%rd364],%f4161;
	// end inline asm
	add.s64 	%rd365, %rd363, %rd497;
	// begin inline asm
	atom.add.relaxed.gpu.f32 %f4162,[%rd365],%f4411;
	// end inline asm
	fma.rn.f32 	%f8128, %f7060, %f7911, %f12231;
	sub.f32 	%f4165, %f8128, %f12231;
	shl.b32 	%r411, %r592, 1;
	mul.wide.s32 	%rd640, %r411, 4;
	add.s64 	%rd366, %rd362, %rd640;
	// begin inline asm
	atom.add.relaxed.gpu.f32 %f4164,[%rd366],%f4165;
	// end inline asm
	add.s64 	%rd367, %rd363, %rd640;
	// begin inline asm
	atom.add.relaxed.gpu.f32 %f4166,[%rd367],%f4411;
	// end inline asm
	fma.rn.f32 	%f8129, %f7060, %f7950, %f12231;
	sub.f32 	%f4169, %f8129, %f12231;
	mul.lo.s32 	%r412, %r592, 3;
	mul.wide.s32 	%rd641, %r412, 4;
	add.s64 	%rd368, %rd362, %rd641;
	// begin inline asm
	atom.add.relaxed.gpu.f32 %f4168,[%rd368],%f4169;
	// end inline asm
	add.s64 	%rd369, %rd363, %rd641;
	// begin inline asm
	atom.add.relaxed.gpu.f32 %f4170,[%rd369],%f4411;
	// end inline asm
	fma.rn.f32 	%f8130, %f7060, %f7989, %f12231;
	sub.f32 	%f4173, %f8130, %f12231;
	shl.b32 	%r413, %r592, 2;
	mul.wide.s32 	%rd642, %r413, 4;
	add.s64 	%rd370, %rd362, %rd642;
	// begin inline asm
	atom.add.relaxed.gpu.f32 %f4172,[%rd370],%f4173;
	// end inline asm
	add.s64 	%rd371, %rd363, %rd642;
	// begin inline asm
	atom.add.relaxed.gpu.f32 %f4174,[%rd371],%f4411;
	// end inline asm
	fma.rn.f32 	%f8131, %f7060, %f8028, %f12231;
	sub.f32 	%f4177, %f8131, %f12231;
	mul.lo.s32 	%r414, %r592, 5;
	mul.wide.s32 	%rd643, %r414, 4;
	add.s64 	%rd372, %rd362, %rd643;
	// begin inline asm
	atom.add.relaxed.gpu.f32 %f4176,[%rd372],%f4177;
	// end inline asm
	add.s64 	%rd373, %rd363, %rd643;
	// begin inline asm
	atom.add.relaxed.gpu.f32 %f4178,[%rd373],%f4411;
	// end inline asm
	fma.rn.f32 	%f8132, %f7060, %f8067, %f12231;
	sub.f32 	%f4181, %f8132, %f12231;
	mul.lo.s32 	%r415, %r592, 6;
	mul.wide.s32 	%rd644, %r415, 4;
	add.s64 	%rd374, %rd362, %rd644;
	// begin inline asm
	atom.add.relaxed.gpu.f32 %f4180,[%rd374],%f4181;
	// end inline asm
	add.s64 	%rd375, %rd363, %rd644;
	// begin inline asm
	atom.add.relaxed.gpu.f32 %f4182,[%rd375],%f4411;
	// end inline asm
	fma.rn.f32 	%f8133, %f7060, %f8106, %f12231;
	sub.f32 	%f4185, %f8133, %f12231;
	mul.lo.s32 	%r416, %r592, 7;
	mul.wide.s32 	%rd645, %r416, 4;
	add.s64 	%rd376, %rd362, %rd645;
	// begin inline asm
	atom.add.relaxed.gpu.f32 %f4184,[%rd376],%f4185;
	// end inline asm
	add.s64 	%rd377, %rd363, %rd645;
	// begin inline asm
	atom.add.relaxed.gpu.f32 %f4186,[%rd377],%f4411;
	// end inline asm
	shfl.sync.idx.b32	%r417|%p119, %r66, 1, 6175, -1;
	shfl.sync.idx.b32	%r418|%p120, %r65, 1, 6175, -1;
	mad.lo.s32 	%r419, %r418, %r592, %r417;
	cvt.s64.s32 	%rd646, %r419;
	add.s64 	%rd647, %rd646, %rd632;
	add.s64 	%rd648, %rd646, %rd634;
	fma.rn.f32 	%f8134, %f7060, %f7851, %f12231;
	sub.f32 	%f4189, %f8134, %f12231;
	shl.b64 	%rd649, %rd647, 2;
	add.s64 	%rd378, %rd637, %rd649;
	// begin inline asm
	atom.add.relaxed.gpu.f32 %f4188,[%rd378],%f4189;
	// end inline asm
	shl.b64 	%rd650, %rd648, 2;
	add.s64 	%rd379, %rd637, %rd650;
	// begin inline asm
	atom.add.relaxed.gpu.f32 %f4190,[%rd379],%f4411;
	// end inline asm
	fma.rn.f32 	%f8135, %f7060, %f7890, %f12231;
	sub.f32 	%f4193, %f8135, %f12231;
	add.s64 	%rd380, %rd378, %rd497;
	// begin inline asm
	atom.add.relaxed.gpu.f32 %f4192,[%rd380],%f4193;
	// end inline asm
	add.s64 	%rd381, %rd379, %rd497;
	// begin inline asm
	atom.add.relaxed.gpu.f32 %f4194,[%rd381],%f4411;
	// end inline asm
	fma.rn.f32 	%f8136, %f7060, %f7929, %f12231;
	sub.f32 	%f4197, %f8136, %f12231;
	add.s64 	%rd382, %rd378, %rd640;
	// begin inline asm
	atom.add.relaxed.gpu.f32 %f4196,[%rd382],%f4197;
	// end inline asm
	add.s64 	%rd383, %rd379, %rd640;
	// begin inline asm
	atom.add.relaxed.gpu.f32 %f4198,[%rd383],%f4411;
	// end inline asm
	fma.rn.f32 	%f8137, %f7060, %f7968, %f12231;
	sub.f32 	%f4201, %f8137, %f12231;
	add.s64 	%rd384, %rd378, %rd641;
	// begin inline asm
	atom.add.relaxed.gpu.f32 %f4200,[%rd384],%f4201;
	// end inline asm
	add.s64 	%rd385, %rd379, %rd641;
	// begin inline asm
	atom.add.relaxed.gpu.f32 %f4202,[%rd385],%f4411;
	// end inline asm
	fma.rn.f32 	%f8138, %f7060, %f8007, %f12231;
	sub.f32 	%f4205, %f8138, %f12231;
	add.s64 	%rd386, %rd378, %rd642;
	// begin inline asm
	atom.add.relaxed.gpu.f32 %f4204,[%rd386],%f4205;
	// end inline asm
	add.s64 	%rd387, %rd379, %rd642;
	// begin inline asm
	atom.add.relaxed.gpu.f32 %f4206,[%rd387],%f4411;
	// end inline asm
	fma.rn.f32 	%f8139, %f7060, %f8046, %f12231;
	sub.f32 	%f4209, %f8139, %f12231;
	add.s64 	%rd388, %rd378, %rd643;
	// begin inline asm
	atom.add.relaxed.gpu.f32 %f4208,[%rd388],%f4209;
	// end inline asm
	add.s64 	%rd389, %rd379, %rd643;
	// begin inline asm
	atom.add.relaxed.gpu.f32 %f4210,[%rd389],%f4411;
	// end inline asm
	fma.rn.f32 	%f8140, %f7060, %f8085, %f12231;
	sub.f32 	%f4213, %f8140, %f12231;
	add.s64 	%rd390, %rd378, %rd644;
	// begin inline asm
	atom.add.relaxed.gpu.f32 %f4212,[%rd390],%f4213;
	// end inline asm
	add.s64 	%rd391, %rd379, %rd644;
	// begin inline asm
	atom.add.relaxed.gpu.f32 %f4214,[%rd391],%f4411;
	// end inline asm
	fma.rn.f32 	%f8141, %f7060, %f8124, %f12231;
	sub.f32 	%f4217, %f8141, %f12231;
	add.s64 	%rd392, %rd378, %rd645;
	// begin inline asm
	atom.add.relaxed.gpu.f32 %f4216,[%rd392],%f4217;
	// end inline asm
	add.s64 	%rd393, %rd379, %rd645;
	// begin inline asm
	atom.add.relaxed.gpu.f32 %f4218,[%rd393],%f4411;
	// end inline asm
	shfl.sync.idx.b32	%r420|%p121, %r66, 2, 6175, -1;
	shfl.sync.idx.b32	%r421|%p122, %r65, 2, 6175, -1;
	mad.lo.s32 	%r422, %r421, %r592, %r420;
	cvt.s64.s32 	%rd651, %r422;
	add.s64 	%rd652, %rd651, %rd632;
	add.s64 	%rd653, %rd651, %rd634;
	fma.rn.f32 	%f8142, %f7060, %f7839, %f12231;
	sub.f32 	%f4221, %f8142, %f12231;
	shl.b64 	%rd654, %rd652, 2;
	add.s64 	%rd394, %rd637, %rd654;
	// begin inline asm
	atom.add.relaxed.gpu.f32 %f4220,[%rd394],%f4221;
	// end inline asm
	shl.b64 	%rd655, %rd653, 2;
	add.s64 	%rd395, %rd637, %rd655;
	// begin inline asm
	atom.add.relaxed.gpu.f32 %f4222,[%rd395],%f4411;
	// end inline asm
	fma.rn.f32 	%f8143, %f7060, %f7878, %f12231;
	sub.f32 	%f4225, %f8143, %f12231;
	add.s64 	%rd396, %rd394, %rd497;
	// begin inline asm
	atom.add.relaxed.gpu.f32 %f4224,[%rd396],%f4225;
	// end inline asm
	add.s64 	%rd397, %rd395, %rd497;
	// begin inline asm
	atom.add.relaxed.gpu.f32 %f4226,[%rd397],%f4411;
	// end inline asm
	fma.rn.f32 	%f8144, %f7060, %f7917, %f12231;
	sub.f32 	%f4229, %f8144, %f12231;
	add.s64 	%rd398, %rd394, %rd640;
	// begin inline asm
	atom.add.relaxed.gpu.f32 %f4228,[%rd398],%f4229;
	// end inline asm
	add.s64 	%rd399, %rd395, %rd640;
	// begin inline asm
	atom.add.relaxed.gpu.f32 %f4230,[%rd399],%f4411;
	// end inline asm
	fma.rn.f32 	%f8145, %f7060, %f7956, %f12231;
	sub.f32 	%f4233, %f8145, %f12231;
	add.s64 	%rd400, %rd394, %rd641;
	// begin inline asm
	atom.add.relaxed.gpu.f32 %f4232,[%rd400],%f4233;
	// end inline asm
	add.s64 	%rd401, %rd395, %rd641;
	// begin inline asm
	atom.add.relaxed.gpu.f32 %f4234,[%rd401],%f4411;
	// end inline asm
	fma.rn.f32 	%f8146, %f7060, %f7995, %f12231;
	sub.f32 	%f4237, %f8146, %f12231;
	add.s64 	%rd402, %rd394, %rd642;
	// begin inline asm
	atom.add.relaxed.gpu.f32 %f4236,[%rd402],%f4237;
	// end inline asm
	add.s64 	%rd403, %rd395, %rd642;
	// begin inline asm
	atom.add.relaxed.gpu.f32 %f4238,[%rd403],%f4411;
	// end inline asm
	fma.rn.f32 	%f8147, %f7060, %f8034, %f12231;
	sub.f32 	%f4241, %f8147, %f12231;
	add.s64 	%rd404, %rd394, %rd643;
	// begin inline asm
	atom.add.relaxed.gpu.f32 %f4240,[%rd404],%f4241;
	// end inline asm
	add.s64 	%rd405, %rd395, %rd643;
	// begin inline asm
	atom.add.relaxed.gpu.f32 %f4242,[%rd405],%f4411;
	// end inline asm
	fma.rn.f32 	%f8148, %f7060, %f8073, %f12231;
	sub.f32 	%f4245, %f8148, %f12231;
	add.s64 	%rd406, %rd394, %rd644;
	// begin inline asm
	atom.add.relaxed.gpu.f32 %f4244,[%rd406],%f4245;
	// end inline asm
	add.s64 	%rd407, %rd395, %rd644;
	// begin inline asm
	atom.add.relaxed.gpu.f32 %f4246,[%rd407],%f4411;
	// end inline asm
	fma.rn.f32 	%f8149, %f7060, %f8112, %f12231;
	sub.f32 	%f4249, %f8149, %f12231;
	add.s64 	%rd408, %rd394, %rd645;
	// begin inline asm
	atom.add.relaxed.gpu.f32 %f4248,[%rd408],%f4249;
	// end inline asm
	add.s64 	%rd409, %rd395, %rd645;
	// begin inline asm
	atom.add.relaxed.gpu.f32 %f4250,[%rd409],%f4411;
	// end inline asm
	shfl.sync.idx.b32	%r423|%p123, %r66, 3, 6175, -1;
	shfl.sync.idx.b32	%r424|%p124, %r65, 3, 6175, -1;
	mad.lo.s32 	%r425, %r424, %r592, %r423;
	cvt.s64.s32 	%rd656, %r425;
	add.s64 	%rd657, %rd656, %rd632;
	add.s64 	%rd658, %rd656, %rd634;
	fma.rn.f32 	%f8150, %f7060, %f7844, %f12231;
	sub.f32 	%f4253, %f8150, %f12231;
	shl.b64 	%rd659, %rd657, 2;
	add.s64 	%rd410, %rd637, %rd659;
	// begin inline asm
	atom.add.relaxed.gpu.f32 %f4252,[%rd410],%f4253;
	// end inline asm
	shl.b64 	%rd660, %rd658, 2;
	add.s64 	%rd411, %rd637, %rd660;
	// begin inline asm
	atom.add.relaxed.gpu.f32 %f4254,[%rd411],%f4411;
	// end inline asm
	fma.rn.f32 	%f8151, %f7060, %f7883, %f12231;
	sub.f32 	%f4257, %f8151, %f12231;
	add.s64 	%rd412, %rd410, %rd497;
	// begin inline asm
	atom.add.relaxed.gpu.f32 %f4256,[%rd412],%f4257;
	// end inline asm
	add.s64 	%rd413, %rd411, %rd497;
	// begin inline asm
	atom.add.relaxed.gpu.f32 %f4258,[%rd413],%f4411;
	// end inline asm
	fma.rn.f32 	%f8152, %f7060, %f7922, %f12231;
	sub.f32 	%f4261, %f8152, %f12231;
	add.s64 	%rd414, %rd410, %rd640;
	// begin inline asm
	atom.add.relaxed.gpu.f32 %f4260,[%rd414],%f4261;
	// end inline asm
	add.s64 	%rd415, %rd411, %rd640;
	// begin inline asm
	atom.add.relaxed.gpu.f32 %f4262,[%rd415],%f4411;
	// end inline asm
	fma.rn.f32 	%f8153, %f7060, %f7961, %f12231;
	sub.f32 	%f4265, %f8153, %f12231;
	add.s64 	%rd416, %rd410, %rd641;
	// begin inline asm
	atom.add.relaxed.gpu.f32 %f4264,[%rd416],%f4265;
	// end inline asm
	add.s64 	%rd417, %rd411, %rd641;
	// begin inline asm
	atom.add.relaxed.gpu.f32 %f4266,[%rd417],%f4411;
	// end inline asm
	fma.rn.f32 	%f8154, %f7060, %f8000, %f12231;
	sub.f32 	%f4269, %f8154, %f12231;
	add.s64 	%rd418, %rd410, %rd642;
	// begin inline asm
	atom.add.relaxed.gpu.f32 %f4268,[%rd418],%f4269;
	// end inline asm
	add.s64 	%rd419, %rd411, %rd642;
	// begin inline asm
	atom.add.relaxed.gpu.f32 %f4270,[%rd419],%f4411;
	// end inline asm
	fma.rn.f32 	%f8155, %f7060, %f8039, %f12231;
	sub.f32 	%f4273, %f8155, %f12231;
	add.s64 	%rd420, %rd410, %rd643;
	// begin inline asm
	atom.add.relaxed.gpu.f32 %f4272,[%rd420],%f4273;
	// end inline asm
	add.s64 	%rd421, %rd411, %rd643;
	// begin inline asm
	atom.add.relaxed.gpu.f32 %f4274,[%rd421],%f4411;
	// end inline asm
	fma.rn.f32 	%f8156, %f7060, %f8078, %f12231;
	sub.f32 	%f4277, %f8156, %f12231;
	add.s64 	%rd422, %rd410, %rd644;
	// begin inline asm
	atom.add.relaxed.gpu.f32 %f4276,[%rd422],%f4277;
	// end inline asm
	add.s64 	%rd423, %rd411, %rd644;
	// begin inline asm
	atom.add.relaxed.gpu.f32 %f4278,[%rd423],%f4411;
	// end inline asm
	fma.rn.f32 	%f8157, %f7060, %f8117, %f12231;
	sub.f32 	%f4281, %f8157, %f12231;
	add.s64 	%rd424, %rd410, %rd645;
	// begin inline asm
	atom.add.relaxed.gpu.f32 %f4280,[%rd424],%f4281;
	// end inline asm
	add.s64 	%rd425, %rd411, %rd645;
	// begin inline asm
	atom.add.relaxed.gpu.f32 %f4282,[%rd425],%f4411;
	// end inline asm
	shfl.sync.idx.b32	%r426|%p125, %r66, 4, 6175, -1;
	shfl.sync.idx.b32	%r427|%p126, %r65, 4, 6175, -1;
	mad.lo.s32 	%r428, %r427, %r592, %r426;
	cvt.s64.s32 	%rd661, %r428;
	add.s64 	%rd662, %rd661, %rd632;
	add.s64 	%rd663, %rd661, %rd634;
	fma.rn.f32 	%f8158, %f7060, %f7845, %f12231;
	sub.f32 	%f4285, %f8158, %f12231;
	shl.b64 	%rd664, %rd662, 2;
	add.s64 	%rd426, %rd637, %rd664;
	// begin inline asm
	atom.add.relaxed.gpu.f32 %f4284,[%rd426],%f4285;
	// end inline asm
	shl.b64 	%rd665, %rd663, 2;
	add.s64 	%rd427, %rd637, %rd665;
	// begin inline asm
	atom.add.relaxed.gpu.f32 %f4286,[%rd427],%f4411;
	// end inline asm
	fma.rn.f32 	%f8159, %f7060, %f7884, %f12231;
	sub.f32 	%f4289, %f8159, %f12231;
	add.s64 	%rd428, %rd426, %rd497;
	// begin inline asm
	atom.add.relaxed.gpu.f32 %f4288,[%rd428],%f4289;
	// end inline asm
	add.s64 	%rd429, %rd427, %rd497;
	// begin inline asm
	atom.add.relaxed.gpu.f32 %f4290,[%rd429],%f4411;
	// end inline asm
	fma.rn.f32 	%f8160, %f7060, %f7923, %f12231;
	sub.f32 	%f4293, %f8160, %f12231;
	add.s64 	%rd430, %rd426, %rd640;
	// begin inline asm
	atom.add.relaxed.gpu.f32 %f4292,[%rd430],%f4293;
	// end inline asm
	add.s64 	%rd431, %rd427, %rd640;
	// begin inline asm
	atom.add.relaxed.gpu.f32 %f4294,[%rd431],%f4411;
	// end inline asm
	fma.rn.f32 	%f8161, %f7060, %f7962, %f12231;
	sub.f32 	%f4297, %f8161, %f12231;
	add.s64 	%rd432, %rd426, %rd641;
	// begin inline asm
	atom.add.relaxed.gpu.f32 %f4296,[%rd432],%f4297;
	// end inline asm
	add.s64 	%rd433, %rd427, %rd641;
	// begin inline asm
	atom.add.relaxed.gpu.f32 %f4298,[%rd433],%f4411;
	// end inline asm
	fma.rn.f32 	%f8162, %f7060, %f8001, %f12231;
	sub.f32 	%f4301, %f8162, %f12231;
	add.s64 	%rd434, %rd426, %rd642;
	// begin inline asm
	atom.add.relaxed.gpu.f32 %f4300,[%rd434],%f4301;
	// end inline asm
	add.s64 	%rd435, %rd427, %rd642;
	// begin inline asm
	atom.add.relaxed.gpu.f32 %f4302,[%rd435],%f4411;
	// end inline asm
	fma.rn.f32 	%f8163, %f7060, %f8040, %f12231;
	sub.f32 	%f4305, %f8163, %f12231;
	add.s64 	%rd436, %rd426, %rd643;
	// begin inline asm
	atom.add.relaxed.gpu.f32 %f4304,[%rd436],%f4305;
	// end inline asm
	add.s64 	%rd437, %rd427, %rd643;
	// begin inline asm
	atom.add.relaxed.gpu.f32 %f4306,[%rd437],%f4411;
	// end inline asm
	fma.rn.f32 	%f8164, %f7060, %f8079, %f12231;
	sub.f32 	%f4309, %f8164, %f12231;
	add.s64 	%rd438, %rd426, %rd644;
	// begin inline asm
	atom.add.relaxed.gpu.f32 %f4308,[%rd438],%f4309;
	// end inline asm
	add.s64 	%rd439, %rd427, %rd644;
	// begin inline asm
	atom.add.relaxed.gpu.f32 %f4310,[%rd439],%f4411;
	// end inline asm
	fma.rn.f32 	%f8165, %f7060, %f8118, %f12231;
	sub.f32 	%f4313, %f8165, %f12231;
	add.s64 	%rd440, %rd426, %rd645;
	// begin inline asm
	atom.add.relaxed.gpu.f32 %f4312,[%rd440],%f4313;
	// end inline asm
	add.s64 	%rd441, %rd427, %rd645;
	// begin inline asm
	atom.add.relaxed.gpu.f32 %f4314,[%rd441],%f4411;
	// end inline asm
	shfl.sync.idx.b32	%r429|%p127, %r66, 5, 6175, -1;
	shfl.sync.idx.b32	%r430|%p128, %r65, 5, 6175, -1;
	mad.lo.s32 	%r431, %r430, %r592, %r429;
	cvt.s64.s32 	%rd666, %r431;
	add.s64 	%rd667, %rd666, %rd632;
	add.s64 	%rd668, %rd666, %rd634;
	fma.rn.f32 	%f8166, %f7060, %f7838, %f12231;
	sub.f32 	%f4317, %f8166, %f12231;
	shl.b64 	%rd669, %rd667, 2;
	add.s64 	%rd442, %rd637, %rd669;
	// begin inline asm
	atom.add.relaxed.gpu.f32 %f4316,[%rd442],%f4317;
	// end inline asm
	shl.b64 	%rd670, %rd668, 2;
	add.s64 	%rd443, %rd637, %rd670;
	// begin inline asm
	atom.add.relaxed.gpu.f32 %f4318,[%rd443],%f4411;
	// end inline asm
	fma.rn.f32 	%f8167, %f7060, %f7877, %f12231;
	sub.f32 	%f4321, %f8167, %f12231;
	add.s64 	%rd444, %rd442, %rd497;
	// begin inline asm
	atom.add.relaxed.gpu.f32 %f4320,[%rd444],%f4321;
	// end inline asm
	add.s64 	%rd445, %rd443, %rd497;
	// begin inline asm
	atom.add.relaxed.gpu.f32 %f4322,[%rd445],%f4411;
	// end inline asm
	fma.rn.f32 	%f8168, %f7060, %f7916, %f12231;
	sub.f32 	%f4325, %f8168, %f12231;
	add.s64 	%rd446, %rd442, %rd640;
	// begin inline asm
	atom.add.relaxed.gpu.f32 %f4324,[%rd446],%f4325;
	// end inline asm
	add.s64 	%rd447, %rd443, %rd640;
	// begin inline asm
	atom.add.relaxed.gpu.f32 %f4326,[%rd447],%f4411;
	// end inline asm
	fma.rn.f32 	%f8169, %f7060, %f7955, %f12231;
	sub.f32 	%f4329, %f8169, %f12231;
	add.s64 	%rd448, %rd442, %rd641;
	// begin inline asm
	atom.add.relaxed.gpu.f32 %f4328,[%rd448],%f4329;
	// end inline asm
	add.s64 	%rd449, %rd443, %rd641;
	// begin inline asm
	atom.add.relaxed.gpu.f32 %f4330,[%rd449],%f4411;
	// end inline asm
	fma.rn.f32 	%f8170, %f7060, %f7994, %f12231;
	sub.f32 	%f4333, %f8170, %f12231;
	add.s64 	%rd450, %rd442, %rd642;
	// begin inline asm
	atom.add.relaxed.gpu.f32 %f4332,[%rd450],%f4333;
	// end inline asm
	add.s64 	%rd451, %rd443, %rd642;
	// begin inline asm
	atom.add.relaxed.gpu.f32 %f4334,[%rd451],%f4411;
	// end inline asm
	fma.rn.f32 	%f8171, %f7060, %f8033, %f12231;
	sub.f32 	%f4337, %f8171, %f12231;
	add.s64 	%rd452, %rd442, %rd643;
	// begin inline asm
	atom.add.relaxed.gpu.f32 %f4336,[%rd452],%f4337;
	// end inline asm
	add.s64 	%rd453, %rd443, %rd643;
	// begin inline asm
	atom.add.relaxed.gpu.f32 %f4338,[%rd453],%f4411;
	// end inline asm
	fma.rn.f32 	%f8172, %f7060, %f8072, %f12231;
	sub.f32 	%f4341, %f8172, %f12231;
	add.s64 	%rd454, %rd442, %rd644;
	// begin inline asm
	atom.add.relaxed.gpu.f32 %f4340,[%rd454],%f4341;
	// end inline asm
	add.s64 	%rd455, %rd443, %rd644;
	// begin inline asm
	atom.add.relaxed.gpu.f32 %f4342,[%rd455],%f4411;
	// end inline asm
	fma.rn.f32 	%f8173, %f7060, %f8111, %f12231;
	sub.f32 	%f4345, %f8173, %f12231;
	add.s64 	%rd456, %rd442, %rd645;
	// begin inline asm
	atom.add.relaxed.gpu.f32 %f4344,[%rd456],%f4345;
	// end inline asm
	add.s64 	%rd457, %rd443, %rd645;
	// begin inline asm
	atom.add.relaxed.gpu.f32 %f4346,[%rd457],%f4411;
	// end inline asm
	shfl.sync.idx.b32	%r432|%p129, %r66, 6, 6175, -1;
	shfl.sync.idx.b32	%r433|%p130, %r65, 6, 6175, -1;
	mad.lo.s32 	%r434, %r433, %r592, %r432;
	cvt.s64.s32 	%rd671, %r434;
	add.s64 	%rd672, %rd671, %rd632;
	add.s64 	%rd673, %rd671, %rd634;
	fma.rn.f32 	%f8174, %f7060, %f7850, %f12231;
	sub.f32 	%f4349, %f8174, %f12231;
	shl.b64 	%rd674, %rd672, 2;
	add.s64 	%rd458, %rd637, %rd674;
	// begin inline asm
	atom.add.relaxed.gpu.f32 %f4348,[%rd458],%f4349;
	// end inline asm
	shl.b64 	%rd675, %rd673, 2;
	add.s64 	%rd459, %rd637, %rd675;
	// begin inline asm
	atom.add.relaxed.gpu.f32 %f4350,[%rd459],%f4411;
	// end inline asm
	fma.rn.f32 	%f8175, %f7060, %f7889, %f12231;
	sub.f32 	%f4353, %f8175, %f12231;
	add.s64 	%rd460, %rd458, %rd497;
	// begin inline asm
	atom.add.relaxed.gpu.f32 %f4352,[%rd460],%f4353;
	// end inline asm
	add.s64 	%rd461, %rd459, %rd497;
	// begin inline asm
	atom.add.relaxed.gpu.f32 %f4354,[%rd461],%f4411;
	// end inline asm
	fma.rn.f32 	%f8176, %f7060, %f7928, %f12231;
	sub.f32 	%f4357, %f8176, %f12231;
	add.s64 	%rd462, %rd458, %rd640;
	// begin inline asm
	atom.add.relaxed.gpu.f32 %f4356,[%rd462],%f4357;
	// end inline asm
	add.s64 	%rd463, %rd459, %rd640;
	// begin inline asm
	atom.add.relaxed.gpu.f32 %f4358,[%rd463],%f4411;
	// end inline asm
	fma.rn.f32 	%f8177, %f7060, %f7967, %f12231;
	sub.f32 	%f4361, %f8177, %f12231;
	add.s64 	%rd464, %rd458, %rd641;
	// begin inline asm
	atom.add.relaxed.gpu.f32 %f4360,[%rd464],%f4361;
	// end inline asm
	add.s64 	%rd465, %rd459, %rd641;
	// begin inline asm
	atom.add.relaxed.gpu.f32 %f4362,[%rd465],%f4411;
	// end inline asm
	fma.rn.f32 	%f8178, %f7060, %f8006, %f12231;
	sub.f32 	%f4365, %f8178, %f12231;
	add.s64 	%rd466, %rd458, %rd642;
	// begin inline asm
	atom.add.relaxed.gpu.f32 %f4364,[%rd466],%f4365;
	// end inline asm
	add.s64 	%rd467, %rd459, %rd642;
	// begin inline asm
	atom.add.relaxed.gpu.f32 %f4366,[%rd467],%f4411;
	// end inline asm
	fma.rn.f32 	%f8179, %f7060, %f8045, %f12231;
	sub.f32 	%f4369, %f8179, %f12231;
	add.s64 	%rd468, %rd458, %rd643;
	// begin inline asm
	atom.add.relaxed.gpu.f32 %f4368,[%rd468],%f4369;
	// end inline asm
	add.s64 	%rd469, %rd459, %rd643;
	// begin inline asm
	atom.add.relaxed.gpu.f32 %f4370,[%rd469],%f4411;
	// end inline asm
	fma.rn.f32 	%f8180, %f7060, %f8084, %f12231;
	sub.f32 	%f4373, %f8180, %f12231;
	add.s64 	%rd470, %rd458, %rd644;
	// begin inline asm
	atom.add.relaxed.gpu.f32 %f4372,[%rd470],%f4373;
	// end inline asm
	add.s64 	%rd471, %rd459, %rd644;
	// begin inline asm
	atom.add.relaxed.gpu.f32 %f4374,[%rd471],%f4411;
	// end inline asm
	fma.rn.f32 	%f8181, %f7060, %f8123, %f12231;
	sub.f32 	%f4377, %f8181, %f12231;
	add.s64 	%rd472, %rd458, %rd645;
	// begin inline asm
	atom.add.relaxed.gpu.f32 %f4376,[%rd472],%f4377;
	// end inline asm
	add.s64 	%rd473, %rd459, %rd645;
	// begin inline asm
	atom.add.relaxed.gpu.f32 %f4378,[%rd473],%f4411;
	// end inline asm
	shfl.sync.idx.b32	%r435|%p131, %r66, 7, 6175, -1;
	shfl.sync.idx.b32	%r436|%p132, %r65, 7, 6175, -1;
	mad.lo.s32 	%r437, %r436, %r592, %r435;
	cvt.s64.s32 	%rd676, %r437;
	add.s64 	%rd677, %rd676, %rd632;
	add.s64 	%rd678, %rd676, %rd634;
	fma.rn.f32 	%f8182, %f7060, %f7832, %f12231;
	sub.f32 	%f4381, %f8182, %f12231;
	shl.b64 	%rd679, %rd677, 2;
	add.s64 	%rd474, %rd637, %rd679;
	// begin inline asm
	atom.add.relaxed.gpu.f32 %f4380,[%rd474],%f4381;
	// end inline asm
	shl.b64 	%rd680, %rd678, 2;
	add.s64 	%rd475, %rd637, %rd680;
	// begin inline asm
	atom.add.relaxed.gpu.f32 %f4382,[%rd475],%f4411;
	// end inline asm
	fma.rn.f32 	%f8183, %f7060, %f7871, %f12231;
	sub.f32 	%f4385, %f8183, %f12231;
	add.s64 	%rd476, %rd474, %rd497;
	// begin inline asm
	atom.add.relaxed.gpu.f32 %f4384,[%rd476],%f4385;
	// end inline asm
	add.s64 	%rd477, %rd475, %rd497;
	// begin inline asm
	atom.add.relaxed.gpu.f32 %f4386,[%rd477],%f4411;
	// end inline asm
	fma.rn.f32 	%f8184, %f7060, %f7910, %f12231;
	sub.f32 	%f4389, %f8184, %f12231;
	add.s64 	%rd478, %rd474, %rd640;
	// begin inline asm
	atom.add.relaxed.gpu.f32 %f4388,[%rd478],%f4389;
	// end inline asm
	add.s64 	%rd479, %rd475, %rd640;
	// begin inline asm
	atom.add.relaxed.gpu.f32 %f4390,[%rd479],%f4411;
	// end inline asm
	fma.rn.f32 	%f8185, %f7060, %f7949, %f12231;
	sub.f32 	%f4393, %f8185, %f12231;
	add.s64 	%rd480, %rd474, %rd641;
	// begin inline asm
	atom.add.relaxed.gpu.f32 %f4392,[%rd480],%f4393;
	// end inline asm
	add.s64 	%rd481, %rd475, %rd641;
	// begin inline asm
	atom.add.relaxed.gpu.f32 %f4394,[%rd481],%f4411;
	// end inline asm
	fma.rn.f32 	%f8186, %f7060, %f7988, %f12231;
	sub.f32 	%f4397, %f8186, %f12231;
	add.s64 	%rd482, %rd474, %rd642;
	// begin inline asm
	atom.add.relaxed.gpu.f32 %f4396,[%rd482],%f4397;
	// end inline asm
	add.s64 	%rd483, %rd475, %rd642;
	// begin inline asm
	atom.add.relaxed.gpu.f32 %f4398,[%rd483],%f4411;
	// end inline asm
	fma.rn.f32 	%f8187, %f7060, %f8027, %f12231;
	sub.f32 	%f4401, %f8187, %f12231;
	add.s64 	%rd484, %rd474, %rd643;
	// begin inline asm
	atom.add.relaxed.gpu.f32 %f4400,[%rd484],%f4401;
	// end inline asm
	add.s64 	%rd485, %rd475, %rd643;
	// begin inline asm
	atom.add.relaxed.gpu.f32 %f4402,[%rd485],%f4411;
	// end inline asm
	fma.rn.f32 	%f8188, %f7060, %f8066, %f12231;
	sub.f32 	%f4405, %f8188, %f12231;
	add.s64 	%rd486, %rd474, %rd644;
	// begin inline asm
	atom.add.relaxed.gpu.f32 %f4404,[%rd486],%f4405;
	// end inline asm
	add.s64 	%rd487, %rd475, %rd644;
	// begin inline asm
	atom.add.relaxed.gpu.f32 %f4406,[%rd487],%f4411;
	// end inline asm
	fma.rn.f32 	%f8189, %f7060, %f8105, %f12231;
	sub.f32 	%f4409, %f8189, %f12231;
	add.s64 	%rd488, %rd474, %rd645;
	// begin inline asm
	atom.add.relaxed.gpu.f32 %f4408,[%rd488],%f4409;
	// end inline asm
	add.s64 	%rd489, %rd475, %rd645;
	// begin inline asm
	atom.add.relaxed.gpu.f32 %f4410,[%rd489],%f4411;
	// end inline asm
$L__BB4_24:
	ld.param.f32 	%f12228, [_Z4bm3dILb0ELb1ELb1EEvPfPKfiiifiiiiifff_param_12];
	setp.lt.f32 	%p133, %f12228, 0f34000000;
	@%p133 bra 	$L__BB4_26;
	ld.param.f32 	%f12232, [_Z4bm3dILb0ELb1ELb1EEvPfPKfiiifiiiiifff_param_13];
	ld.param.f32 	%f12229, [_Z4bm3dILb0ELb1ELb1EEvPfPKfiiifiiiiifff_param_12];
	ld.param.u32 	%r593, [_Z4bm3dILb0ELb1ELb1EEvPfPKfiiifiiiiifff_param_4];
	ld.param.u32 	%r587, [_Z4bm3dILb0ELb1ELb1EEvPfPKfiiifiiiiifff_param_3];
	ld.param.u64 	%rd1007, [_Z4bm3dILb0ELb1ELb1EEvPfPKfiiifiiiiifff_param_1];
	ld.param.u64 	%rd1004, [_Z4bm3dILb0ELb1ELb1EEvPfPKfiiifiiiiifff_param_0];
	mul.lo.s32 	%r445, %r593, %r587;
	mul.lo.s32 	%r446, %r445, 3;
	shfl.sync.idx.b32	%r447|%p134, %r66, 0, 6175, -1;
	shfl.sync.idx.b32	%r448|%p135, %r65, 0, 6175, -1;
	add.s32 	%r449, %r447, %r2;
	mad.lo.s32 	%r450, %r448, %r593, %r449;
	cvta.to.global.u64 	%rd809, %rd1007;
	mul.wide.s32 	%rd810, %r445, 4;
	add.s64 	%rd811, %rd809, %rd810;
	add.s64 	%rd812, %rd811, %rd810;
	mul.wide.s32 	%rd813, %r450, 4;
	add.s64 	%rd814, %rd812, %rd813;
	ld.global.nc.f32 	%f8446, [%rd814];
	mul.wide.s32 	%rd815, %r446, 4;
	add.s64 	%rd816, %rd814, %rd815;
	ld.global.nc.f32 	%f8447, [%rd816];
	mul.wide.s32 	%rd817, %r593, 4;
	add.s64 	%rd818, %rd814, %rd817;
	ld.global.nc.f32 	%f8448, [%rd818];
	add.s64 	%rd819, %rd818, %rd815;
	ld.global.nc.f32 	%f8449, [%rd819];
	add.s64 	%rd820, %rd818, %rd817;
	ld.global.nc.f32 	%f8450, [%rd820];
	add.s64 	%rd821, %rd820, %rd815;
	ld.global.nc.f32 	%f8451, [%rd821];
	add.s64 	%rd822, %rd820, %rd817;
	ld.global.nc.f32 	%f8452, [%rd822];
	add.s64 	%rd823, %rd822, %rd815;
	ld.global.nc.f32 	%f8453, [%rd823];
	add.s64 	%rd824, %rd822, %rd817;
	ld.global.nc.f32 	%f8454, [%rd824];
	add.s64 	%rd825, %rd824, %rd815;
	ld.global.nc.f32 	%f8455, [%rd825];
	add.s64 	%rd826, %rd824, %rd817;
	ld.global.nc.f32 	%f8456, [%rd826];
	add.s64 	%rd827, %rd826, %rd815;
	ld.global.nc.f32 	%f8457, [%rd827];
	add.s64 	%rd828, %rd826, %rd817;
	ld.global.nc.f32 	%f8458, [%rd828];
	add.s64 	%rd829, %rd828, %rd815;
	ld.global.nc.f32 	%f8459, [%rd829];
	add.s64 	%rd830, %rd828, %rd817;
	ld.global.nc.f32 	%f8460, [%rd830];
	add.s64 	%rd831, %rd830, %rd815;
	ld.global.nc.f32 	%f8461, [%rd831];
	shfl.sync.idx.b32	%r451|%p136, %r66, 1, 6175, -1;
	shfl.sync.idx.b32	%r452|%p137, %r65, 1, 6175, -1;
	add.s32 	%r453, %r451, %r2;
	mad.lo.s32 	%r454, %r452, %r593, %r453;
	mul.wide.s32 	%rd832, %r454, 4;
	add.s64 	%rd833, %rd812, %rd832;
	ld.global.nc.f32 	%f8462, [%rd833];
	add.s64 	%rd834, %rd833, %rd815;
	ld.global.nc.f32 	%f8463, [%rd834];
	add.s64 	%rd835, %rd833, %rd817;
	ld.global.nc.f32 	%f8464, [%rd835];
	add.s64 	%rd836, %rd835, %rd815;
	ld.global.nc.f32 	%f8465, [%rd836];
	add.s64 	%rd837, %rd835, %rd817;
	ld.global.nc.f32 	%f8466, [%rd837];
	add.s64 	%rd838, %rd837, %rd815;
	ld.global.nc.f32 	%f8467, [%rd838];
	add.s64 	%rd839, %rd837, %rd817;
	ld.global.nc.f32 	%f8468, [%rd839];
	add.s64 	%rd840, %rd839, %rd815;
	ld.global.nc.f32 	%f8469, [%rd840];
	add.s64 	%rd841, %rd839, %rd817;
	ld.global.nc.f32 	%f8470, [%rd841];
	add.s64 	%rd842, %rd841, %rd815;
	ld.global.nc.f32 	%f8471, [%rd842];
	add.s64 	%rd843, %rd841, %rd817;
	ld.global.nc.f32 	%f8472, [%rd843];
	add.s64 	%rd844, %rd843, %rd815;
	ld.global.nc.f32 	%f8473, [%rd844];
	add.s64 	%rd845, %rd843, %rd817;
	ld.global.nc.f32 	%f8474, [%rd845];
	add.s64 	%rd846, %rd845, %rd815;
	ld.global.nc.f32 	%f8475, [%rd846];
	add.s64 	%rd847, %rd845, %rd817;
	ld.global.nc.f32 	%f8476, [%rd847];
	add.s64 	%rd848, %rd847, %rd815;
	ld.global.nc.f32 	%f8477, [%rd848];
	shfl.sync.idx.b32	%r455|%p138, %r66, 2, 6175, -1;
	shfl.sync.idx.b32	%r456|%p139, %r65, 2, 6175, -1;
	add.s32 	%r457, %r455, %r2;
	mad.lo.s32 	%r458, %r456, %r593, %r457;
	mul.wide.s32 	%rd849, %r458, 4;
	add.s64 	%rd850, %rd812, %rd849;
	ld.global.nc.f32 	%f8478, [%rd850];
	add.s64 	%rd851, %rd850, %rd815;
	ld.global.nc.f32 	%f8479, [%rd851];
	add.s64 	%rd852, %rd850, %rd817;
	ld.global.nc.f32 	%f8480, [%rd852];
	add.s64 	%rd853, %rd852, %rd815;
	ld.global.nc.f32 	%f8481, [%rd853];
	add.s64 	%rd854, %rd852, %rd817;
	ld.global.nc.f32 	%f8482, [%rd854];
	add.s64 	%rd855, %rd854, %rd815;
	ld.global.nc.f32 	%f8483, [%rd855];
	add.s64 	%rd856, %rd854, %rd817;
	ld.global.nc.f32 	%f8484, [%rd856];
	add.s64 	%rd857, %rd856, %rd815;
	ld.global.nc.f32 	%f8485, [%rd857];
	add.s64 	%rd858, %rd856, %rd817;
	ld.global.nc.f32 	%f8486, [%rd858];
	add.s64 	%rd859, %rd858, %rd815;
	ld.global.nc.f32 	%f8487, [%rd859];
	add.s64 	%rd860, %rd858, %rd817;
	ld.global.nc.f32 	%f8488, [%rd860];
	add.s64 	%rd861, %rd860, %rd815;
	ld.global.nc.f32 	%f8489, [%rd861];
	add.s64 	%rd862, %rd860, %rd817;
	ld.global.nc.f32 	%f8490, [%rd862];
	add.s64 	%rd863, %rd862, %rd815;
	ld.global.nc.f32 	%f8491, [%rd863];
	add.s64 	%rd864, %rd862, %rd817;
	ld.global.nc.f32 	%f8492, [%rd864];
	add.s64 	%rd865, %rd864, %rd815;
	ld.global.nc.f32 	%f8493, [%rd865];
	shfl.sync.idx.b32	%r459|%p140, %r66, 3, 6175, -1;
	shfl.sync.idx.b32	%r460|%p141, %r65, 3, 6175, -1;
	add.s32 	%r461, %r459, %r2;
	mad.lo.s32 	%r462, %r460, %r593, %r461;
	mul.wide.s32 	%rd866, %r462, 4;
	add.s64 	%rd867, %rd812, %rd866;
	ld.global.nc.f32 	%f8494, [%rd867];
	add.s64 	%rd868, %rd867, %rd815;
	ld.global.nc.f32 	%f8495, [%rd868];
	add.s64 	%rd869, %rd867, %rd817;
	ld.global.nc.f32 	%f8496, [%rd869];
	add.s64 	%rd870, %rd869, %rd815;
	ld.global.nc.f32 	%f8497, [%rd870];
	add.s64 	%rd871, %rd869, %rd817;
	ld.global.nc.f32 	%f8498, [%rd871];
	add.s64 	%rd872, %rd871, %rd815;
	ld.global.nc.f32 	%f8499, [%rd872];
	add.s64 	%rd873, %rd871, %rd817;
	ld.global.nc.f32 	%f8500, [%rd873];
	add.s64 	%rd874, %rd873, %rd815;
	ld.global.nc.f32 	%f8501, [%rd874];
	add.s64 	%rd875, %rd873, %rd817;
	ld.global.nc.f32 	%f8502, [%rd875];
	add.s64 	%rd876, %rd875, %rd815;
	ld.global.nc.f32 	%f8503, [%rd876];
	add.s64 	%rd877, %rd875, %rd817;
	ld.global.nc.f32 	%f8504, [%rd877];
	add.s64 	%rd878, %rd877, %rd815;
	ld.global.nc.f32 	%f8505, [%rd878];
	add.s64 	%rd879, %rd877, %rd817;
	ld.global.nc.f32 	%f8506, [%rd879];
	add.s64 	%rd880, %rd879, %rd815;
	ld.global.nc.f32 	%f8507, [%rd880];
	add.s64 	%rd881, %rd879, %rd817;
	ld.global.nc.f32 	%f8508, [%rd881];
	add.s64 	%rd882, %rd881, %rd815;
	ld.global.nc.f32 	%f8509, [%rd882];
	shfl.sync.idx.b32	%r463|%p142, %r66, 4, 6175, -1;
	shfl.sync.idx.b32	%r464|%p143, %r65, 4, 6175, -1;
	add.s32 	%r465, %r463, %r2;
	mad.lo.s32 	%r466, %r464, %r593, %r465;
	mul.wide.s32 	%rd883, %r466, 4;
	add.s64 	%rd884, %rd812, %rd883;
	ld.global.nc.f32 	%f8510, [%rd884];
	add.s64 	%rd885, %rd884, %rd815;
	ld.global.nc.f32 	%f8511, [%rd885];
	add.s64 	%rd886, %rd884, %rd817;
	ld.global.nc.f32 	%f8512, [%rd886];
	add.s64 	%rd887, %rd886, %rd815;
	ld.global.nc.f32 	%f8513, [%rd887];
	add.s64 	%rd888, %rd886, %rd817;
	ld.global.nc.f32 	%f8514, [%rd888];
	add.s64 	%rd889, %rd888, %rd815;
	ld.global.nc.f32 	%f8515, [%rd889];
	add.s64 	%rd890, %rd888, %rd817;
	ld.global.nc.f32 	%f8516, [%rd890];
	add.s64 	%rd891, %rd890, %rd815;
	ld.global.nc.f32 	%f8517, [%rd891];
	add.s64 	%rd892, %rd890, %rd817;
	ld.global.nc.f32 	%f8518, [%rd892];
	add.s64 	%rd893, %rd892, %rd815;
	ld.global.nc.f32 	%f8519, [%rd893];
	add.s64 	%rd894, %rd892, %rd817;
	ld.global.nc.f32 	%f8520, [%rd894];
	add.s64 	%rd895, %rd894, %rd815;
	ld.global.nc.f32 	%f8521, [%rd895];
	add.s64 	%rd896, %rd894, %rd817;
	ld.global.nc.f32 	%f8522, [%rd896];
	add.s64 	%rd897, %rd896, %rd815;
	ld.global.nc.f32 	%f8523, [%rd897];
	add.s64 	%rd898, %rd896, %rd817;
	ld.global.nc.f32 	%f8524, [%rd898];
	add.s64 	%rd899, %rd898, %rd815;
	ld.global.nc.f32 	%f8525, [%rd899];
	shfl.sync.idx.b32	%r467|%p144, %r66, 5, 6175, -1;
	shfl.sync.idx.b32	%r468|%p145, %r65, 5, 6175, -1;
	add.s32 	%r469, %r467, %r2;
	mad.lo.s32 	%r470, %r468, %r593, %r469;
	mul.wide.s32 	%rd900, %r470, 4;
	add.s64 	%rd901, %rd812, %rd900;
	ld.global.nc.f32 	%f8526, [%rd901];
	add.s64 	%rd902, %rd901, %rd815;
	ld.global.nc.f32 	%f8527, [%rd902];
	add.s64 	%rd903, %rd901, %rd817;
	ld.global.nc.f32 	%f8528, [%rd903];
	add.s64 	%rd904, %rd903, %rd815;
	ld.global.nc.f32 	%f8529, [%rd904];
	add.s64 	%rd905, %rd903, %rd817;
	ld.global.nc.f32 	%f8530, [%rd905];
	add.s64 	%rd906, %rd905, %rd815;
	ld.global.nc.f32 	%f8531, [%rd906];
	add.s64 	%rd907, %rd905, %rd817;
	ld.global.nc.f32 	%f8532, [%rd907];
	add.s64 	%rd908, %rd907, %rd815;
	ld.global.nc.f32 	%f8533, [%rd908];
	add.s64 	%rd909, %rd907, %rd817;
	ld.global.nc.f32 	%f8534, [%rd909];
	add.s64 	%rd910, %rd909, %rd815;
	ld.global.nc.f32 	%f8535, [%rd910];
	add.s64 	%rd911, %rd909, %rd817;
	ld.global.nc.f32 	%f8536, [%rd911];
	add.s64 	%rd912, %rd911, %rd815;
	ld.global.nc.f32 	%f8537, [%rd912];
	add.s64 	%rd913, %rd911, %rd817;
	ld.global.nc.f32 	%f8538, [%rd913];
	add.s64 	%rd914, %rd913, %rd815;
	ld.global.nc.f32 	%f8539, [%rd914];
	add.s64 	%rd915, %rd913, %rd817;
	ld.global.nc.f32 	%f8540, [%rd915];
	add.s64 	%rd916, %rd915, %rd815;
	ld.global.nc.f32 	%f8541, [%rd916];
	shfl.sync.idx.b32	%r471|%p146, %r66, 6, 6175, -1;
	shfl.sync.idx.b32	%r472|%p147, %r65, 6, 6175, -1;
	add.s32 	%r473, %r471, %r2;
	mad.lo.s32 	%r474, %r472, %r593, %r473;
	mul.wide.s32 	%rd917, %r474, 4;
	add.s64 	%rd918, %rd812, %rd917;
	ld.global.nc.f32 	%f8542, [%rd918];
	add.s64 	%rd919, %rd918, %rd815;
	ld.global.nc.f32 	%f8543, [%rd919];
	add.s64 	%rd920, %rd918, %rd817;
	ld.global.nc.f32 	%f8544, [%rd920];
	add.s64 	%rd921, %rd920, %rd815;
	ld.global.nc.f32 	%f8545, [%rd921];
	add.s64 	%rd922, %rd920, %rd817;
	ld.global.nc.f32 	%f8546, [%rd922];
	add.s64 	%rd923, %rd922, %rd815;
	ld.global.nc.f32 	%f8547, [%rd923];
	add.s64 	%rd924, %rd922, %rd817;
	ld.global.nc.f32 	%f8548, [%rd924];
	add.s64 	%rd925, %rd924, %rd815;
	ld.global.nc.f32 	%f8549, [%rd925];
	add.s64 	%rd926, %rd924, %rd817;
	ld.global.nc.f32 	%f8550, [%rd926];
	add.s64 	%rd927, %rd926, %rd815;
	ld.global.nc.f32 	%f8551, [%rd927];
	add.s64 	%rd928, %rd926, %rd817;
	ld.global.nc.f32 	%f8552, [%rd928];
	add.s64 	%rd929, %rd928, %rd815;
	ld.global.nc.f32 	%f8553, [%rd929];
	add.s64 	%rd930, %rd928, %rd817;
	ld.global.nc.f32 	%f8554, [%rd930];
	add.s64 	%rd931, %rd930, %rd815;
	ld.global.nc.f32 	%f8555, [%rd931];
	add.s64 	%rd932, %rd930, %rd817;
	ld.global.nc.f32 	%f8556, [%rd932];
	add.s64 	%rd933, %rd932, %rd815;
	ld.global.nc.f32 	%f8557, [%rd933];
	shfl.sync.idx.b32	%r475|%p148, %r66, 7, 6175, -1;
	shfl.sync.idx.b32	%r476|%p149, %r65, 7, 6175, -1;
	add.s32 	%r477, %r475, %r2;
	mad.lo.s32 	%r478, %r476, %r593, %r477;
	mul.wide.s32 	%rd934, %r478, 4;
	add.s64 	%rd935, %rd812, %rd934;
	ld.global.nc.f32 	%f8558, [%rd935];
	add.s64 	%rd936, %rd935, %rd815;
	ld.global.nc.f32 	%f8559, [%rd936];
	add.s64 	%rd937, %rd935, %rd817;
	ld.global.nc.f32 	%f8560, [%rd937];
	add.s64 	%rd938, %rd937, %rd815;
	ld.global.nc.f32 	%f8561, [%rd938];
	add.s64 	%rd939, %rd937, %rd817;
	ld.global.nc.f32 	%f8562, [%rd939];
	add.s64 	%rd940, %rd939, %rd815;
	ld.global.nc.f32 	%f8563, [%rd940];
	add.s64 	%rd941, %rd939, %rd817;
	ld.global.nc.f32 	%f8564, [%rd941];
	add.s64 	%rd942, %rd941, %rd815;
	ld.global.nc.f32 	%f8565, [%rd942];
	add.s64 	%rd943, %rd941, %rd817;
	ld.global.nc.f32 	%f8566, [%rd943];
	add.s64 	%rd944, %rd943, %rd815;
	ld.global.nc.f32 	%f8567, [%rd944];
	add.s64 	%rd945, %rd943, %rd817;
	ld.global.nc.f32 	%f8568, [%rd945];
	add.s64 	%rd946, %rd945, %rd815;
	ld.global.nc.f32 	%f8569, [%rd946];
	add.s64 	%rd947, %rd945, %rd817;
	ld.global.nc.f32 	%f8570, [%rd947];
	add.s64 	%rd948, %rd947, %rd815;
	ld.global.nc.f32 	%f8571, [%rd948];
	add.s64 	%rd949, %rd947, %rd817;
	ld.global.nc.f32 	%f8572, [%rd949];
	add.s64 	%rd950, %rd949, %rd815;
	ld.global.nc.f32 	%f8573, [%rd950];
	sub.f32 	%f8574, %f8447, %f8461;
	add.f32 	%f8575, %f8447, %f8461;
	sub.f32 	%f8576, %f8455, %f8453;
	add.f32 	%f8577, %f8455, %f8453;
	sub.f32 	%f8578, %f8451, %f8457;
	sub.f32 	%f8579, %f8449, %f8459;
	add.f32 	%f8580, %f8578, %f8579;
	add.f32 	%f8581, %f8449, %f8459;
	sub.f32 	%f8582, %f8578, %f8579;
	add.f32 	%f8583, %f8451, %f8457;
	mul.f32 	%f8584, %f8580, 0f3F3504F3;
	sub.f32 	%f8585, %f8574, %f8584;
	mul.f32 	%f8586, %f8582, 0f3F3504F3;
	sub.f32 	%f8587, %f8576, %f8586;
	fma.rn.f32 	%f8588, %f8587, 0f3F2B0DC1, %f8585;
	mul.f32 	%f8589, %f8588, 0f3FD4DB31;
	mul.f32 	%f8590, %f8585, 0f3F2B0DC1;
	sub.f32 	%f8591, %f8587, %f8590;
	mul.f32 	%f8592, %f8591, 0fBFD4DB31;
	add.f32 	%f8593, %f8575, %f8577;
	add.f32 	%f8594, %f8583, %f8581;
	sub.f32 	%f8595, %f8593, %f8594;
	mul.f32 	%f8596, %f8595, 0f3FB504F3;
	add.f32 	%f8597, %f8593, %f8594;
	mul.f32 	%f8598, %f8597, 0f3FB504F3;
	add.f32 	%f8599, %f8574, %f8584;
	add.f32 	%f8600, %f8576, %f8586;
	mul.f32 	%f8601, %f8600, 0f3E4BAFAF;
	sub.f32 	%f8602, %f8599, %f8601;
	mul.f32 	%f8603, %f8602, 0f3FFB14BE;
	fma.rn.f32 	%f8604, %f8599, 0f3E4BAFAF, %f8600;
	mul.f32 	%f8605, %f8604, 0f3FFB14BE;
	sub.f32 	%f8606, %f8575, %f8577;
	sub.f32 	%f8607, %f8583, %f8581;
	mul.f32 	%f8608, %f8607, 0f3ED413CD;
	sub.f32 	%f8609, %f8606, %f8608;
	mul.f32 	%f8610, %f8609, 0f3FEC835E;
	fma.rn.f32 	%f8611, %f8606, 0f3ED413CD, %f8607;
	mul.f32 	%f8612, %f8611, 0f3FEC835E;
	sub.f32 	%f8613, %f8463, %f8477;
	add.f32 	%f8614, %f8463, %f8477;
	sub.f32 	%f8615, %f8471, %f8469;
	add.f32 	%f8616, %f8471, %f8469;
	sub.f32 	%f8617, %f8467, %f8473;
	sub.f32 	%f8618, %f8465, %f8475;
	add.f32 	%f8619, %f8617, %f8618;
	add.f32 	%f8620, %f8465, %f8475;
	sub.f32 	%f8621, %f8617, %f8618;
	add.f32 	%f8622, %f8467, %f8473;
	mul.f32 	%f8623, %f8619, 0f3F3504F3;
	sub.f32 	%f8624, %f8613, %f8623;
	mul.f32 	%f8625, %f8621, 0f3F3504F3;
	sub.f32 	%f8626, %f8615, %f8625;
	fma.rn.f32 	%f8627, %f8626, 0f3F2B0DC1, %f8624;
	mul.f32 	%f8628, %f8627, 0f3FD4DB31;
	mul.f32 	%f8629, %f8624, 0f3F2B0DC1;
	sub.f32 	%f8630, %f8626, %f8629;
	mul.f32 	%f8631, %f8630, 0fBFD4DB31;
	add.f32 	%f8632, %f8614, %f8616;
	add.f32 	%f8633, %f8622, %f8620;
	sub.f32 	%f8634, %f8632, %f8633;
	mul.f32 	%f8635, %f8634, 0f3FB504F3;
	add.f32 	%f8636, %f8632, %f8633;
	mul.f32 	%f8637, %f8636, 0f3FB504F3;
	add.f32 	%f8638, %f8613, %f8623;
	add.f32 	%f8639, %f8615, %f8625;
	mul.f32 	%f8640, %f8639, 0f3E4BAFAF;
	sub.f32 	%f8641, %f8638, %f8640;
	mul.f32 	%f8642, %f8641, 0f3FFB14BE;
	fma.rn.f32 	%f8643, %f8638, 0f3E4BAFAF, %f8639;
	mul.f32 	%f8644, %f8643, 0f3FFB14BE;
	sub.f32 	%f8645, %f8614, %f8616;
	sub.f32 	%f8646, %f8622, %f8620;
	mul.f32 	%f8647, %f8646, 0f3ED413CD;
	sub.f32 	%f8648, %f8645, %f8647;
	mul.f32 	%f8649, %f8648, 0f3FEC835E;
	fma.rn.f32 	%f8650, %f8645, 0f3ED413CD, %f8646;
	mul.f32 	%f8651, %f8650, 0f3FEC835E;
	sub.f32 	%f8652, %f8479, %f8493;
	add.f32 	%f8653, %f8479, %f8493;
	sub.f32 	%f8654, %f8487, %f8485;
	add.f32 	%f8655, %f8487, %f8485;
	sub.f32 	%f8656, %f8483, %f8489;
	sub.f32 	%f8657, %f8481, %f8491;
	add.f32 	%f8658, %f8656, %f8657;
	add.f32 	%f8659, %f8481, %f8491;
	sub.f32 	%f8660, %f8656, %f8657;
	add.f32 	%f8661, %f8483, %f8489;
	mul.f32 	%f8662, %f8658, 0f3F3504F3;
	sub.f32 	%f8663, %f8652, %f8662;
	mul.f32 	%f8664, %f8660, 0f3F3504F3;
	sub.f32 	%f8665, %f8654, %f8664;
	fma.rn.f32 	%f8666, %f8665, 0f3F2B0DC1, %f8663;
	mul.f32 	%f8667, %f8666, 0f3FD4DB31;
	mul.f32 	%f8668, %f8663, 0f3F2B0DC1;
	sub.f32 	%f8669, %f8665, %f8668;
	mul.f32 	%f8670, %f8669, 0fBFD4DB31;
	add.f32 	%f8671, %f8653, %f8655;
	add.f32 	%f8672, %f8661, %f8659;
	sub.f32 	%f8673, %f8671, %f8672;
	mul.f32 	%f8674, %f8673, 0f3FB504F3;
	add.f32 	%f8675, %f8671, %f8672;
	mul.f32 	%f8676, %f8675, 0f3FB504F3;
	add.f32 	%f8677, %f8652, %f8662;
	add.f32 	%f8678, %f8654, %f8664;
	mul.f32 	%f8679, %f8678, 0f3E4BAFAF;
	sub.f32 	%f8680, %f8677, %f8679;
	mul.f32 	%f8681, %f8680, 0f3FFB14BE;
	fma.rn.f32 	%f8682, %f8677, 0f3E4BAFAF, %f8678;
	mul.f32 	%f8683, %f8682, 0f3FFB14BE;
	sub.f32 	%f8684, %f8653, %f8655;
	sub.f32 	%f8685, %f8661, %f8659;
	mul.f32 	%f8686, %f8685, 0f3ED413CD;
	sub.f32 	%f8687, %f8684, %f8686;
	mul.f32 	%f8688, %f8687, 0f3FEC835E;
	fma.rn.f32 	%f8689, %f8684, 0f3ED413CD, %f8685;
	mul.f32 	%f8690, %f8689, 0f3FEC835E;
	sub.f32 	%f8691, %f8495, %f8509;
	add.f32 	%f8692, %f8495, %f8509;
	sub.f32 	%f8693, %f8503, %f8501;
	add.f32 	%f8694, %f8503, %f8501;
	sub.f32 	%f8695, %f8499, %f8505;
	sub.f32 	%f8696, %f8497, %f8507;
	add.f32 	%f8697, %f8695, %f8696;
	add.f32 	%f8698, %f8497, %f8507;
	sub.f32 	%f8699, %f8695, %f8696;
	add.f32 	%f8700, %f8499, %f8505;
	mul.f32 	%f8701, %f8697, 0f3F3504F3;
	sub.f32 	%f8702, %f8691, %f8701;
	mul.f32 	%f8703, %f8699, 0f3F3504F3;
	sub.f32 	%f8704, %f8693, %f8703;
	fma.rn.f32 	%f8705, %f8704, 0f3F2B0DC1, %f8702;
	mul.f32 	%f8706, %f8705, 0f3FD4DB31;
	mul.f32 	%f8707, %f8702, 0f3F2B0DC1;
	sub.f32 	%f8708, %f8704, %f8707;
	mul.f32 	%f8709, %f8708, 0fBFD4DB31;
	add.f32 	%f8710, %f8692, %f8694;
	add.f32 	%f8711, %f8700, %f8698;
	sub.f32 	%f8712, %f8710, %f8711;
	mul.f32 	%f8713, %f8712, 0f3FB504F3;
	add.f32 	%f8714, %f8710, %f8711;
	mul.f32 	%f8715, %f8714, 0f3FB504F3;
	add.f32 	%f8716, %f8691, %f8701;
	add.f32 	%f8717, %f8693, %f8703;
	mul.f32 	%f8718, %f8717, 0f3E4BAFAF;
	sub.f32 	%f8719, %f8716, %f8718;
	mul.f32 	%f8720, %f8719, 0f3FFB14BE;
	fma.rn.f32 	%f8721, %f8716, 0f3E4BAFAF, %f8717;
	mul.f32 	%f8722, %f8721, 0f3FFB14BE;
	sub.f32 	%f8723, %f8692, %f8694;
	sub.f32 	%f8724, %f8700, %f8698;
	mul.f32 	%f8725, %f8724, 0f3ED413CD;
	sub.f32 	%f8726, %f8723, %f8725;
	mul.f32 	%f8727, %f8726, 0f3FEC835E;
	fma.rn.f32 	%f8728, %f8723, 0f3ED413CD, %f8724;
	mul.f32 	%f8729, %f8728, 0f3FEC835E;
	sub.f32 	%f8730, %f8511, %f8525;
	add.f32 	%f8731, %f8511, %f8525;
	sub.f32 	%f8732, %f8519, %f8517;
	add.f32 	%f8733, %f8519, %f8517;
	sub.f32 	%f8734, %f8515, %f8521;
	sub.f32 	%f8735, %f8513, %f8523;
	add.f32 	%f8736, %f8734, %f8735;
	add.f32 	%f8737, %f8513, %f8523;
	sub.f32 	%f8738, %f8734, %f8735;
	add.f32 	%f8739, %f8515, %f8521;
	mul.f32 	%f8740, %f8736, 0f3F3504F3;
	sub.f32 	%f8741, %f8730, %f8740;
	mul.f32 	%f8742, %f8738, 0f3F3504F3;
	sub.f32 	%f8743, %f8732, %f8742;
	fma.rn.f32 	%f8744, %f8743, 0f3F2B0DC1, %f8741;
	mul.f32 	%f8745, %f8744, 0f3FD4DB31;
	mul.f32 	%f8746, %f8741, 0f3F2B0DC1;
	sub.f32 	%f8747, %f8743, %f8746;
	mul.f32 	%f8748, %f8747, 0fBFD4DB31;
	add.f32 	%f8749, %f8731, %f8733;
	add.f32 	%f8750, %f8739, %f8737;
	sub.f32 	%f8751, %f8749, %f8750;
	mul.f32 	%f8752, %f8751, 0f3FB504F3;
	add.f32 	%f8753, %f8749, %f8750;
	mul.f32 	%f8754, %f8753, 0f3FB504F3;
	add.f32 	%f8755, %f8730, %f8740;
	add.f32 	%f8756, %f8732, %f8742;
	mul.f32 	%f8757, %f8756, 0f3E4BAFAF;
	sub.f32 	%f8758, %f8755, %f8757;
	mul.f32 	%f8759, %f8758, 0f3FFB14BE;
	fma.rn.f32 	%f8760, %f8755, 0f3E4BAFAF, %f8756;
	mul.f32 	%f8761, %f8760, 0f3FFB14BE;
	sub.f32 	%f8762, %f8731, %f8733;
	sub.f32 	%f8763, %f8739, %f8737;
	mul.f32 	%f8764, %f8763, 0f3ED413CD;
	sub.f32 	%f8765, %f8762, %f8764;
	mul.f32 	%f8766, %f8765, 0f3FEC835E;
	fma.rn.f32 	%f8767, %f8762, 0f3ED413CD, %f8763;
	mul.f32 	%f8768, %f8767, 0f3FEC835E;
	sub.f32 	%f8769, %f8527, %f8541;
	add.f32 	%f8770, %f8527, %f8541;
	sub.f32 	%f8771, %f8535, %f8533;
	add.f32 	%f8772, %f8535, %f8533;
	sub.f32 	%f8773, %f8531, %f8537;
	sub.f32 	%f8774, %f8529, %f8539;
	add.f32 	%f8775, %f8773, %f8774;
	add.f32 	%f8776, %f8529, %f8539;
	sub.f32 	%f8777, %f8773, %f8774;
	add.f32 	%f8778, %f8531, %f8537;
	mul.f32 	%f8779, %f8775, 0f3F3504F3;
	sub.f32 	%f8780, %f8769, %f8779;
	mul.f32 	%f8781, %f8777, 0f3F3504F3;
	sub.f32 	%f8782, %f8771, %f8781;
	fma.rn.f32 	%f8783, %f8782, 0f3F2B0DC1, %f8780;
	mul.f32 	%f8784, %f8783, 0f3FD4DB31;
	mul.f32 	%f8785, %f8780, 0f3F2B0DC1;
	sub.f32 	%f8786, %f8782, %f8785;
	mul.f32 	%f8787, %f8786, 0fBFD4DB31;
	add.f32 	%f8788, %f8770, %f8772;
	add.f32 	%f8789, %f8778, %f8776;
	sub.f32 	%f8790, %f8788, %f8789;
	mul.f32 	%f8791, %f8790, 0f3FB504F3;
	add.f32 	%f8792, %f8788, %f8789;
	mul.f32 	%f8793, %f8792, 0f3FB504F3;
	add.f32 	%f8794, %f8769, %f8779;
	add.f32 	%f8795, %f8771, %f8781;
	mul.f32 	%f8796, %f8795, 0f3E4BAFAF;
	sub.f32 	%f8797, %f8794, %f8796;
	mul.f32 	%f8798, %f8797, 0f3FFB14BE;
	fma.rn.f32 	%f8799, %f8794, 0f3E4BAFAF, %f8795;
	mul.f32 	%f8800, %f8799, 0f3FFB14BE;
	sub.f32 	%f8801, %f8770, %f8772;
	sub.f32 	%f8802, %f8778, %f8776;
	mul.f32 	%f8803, %f8802, 0f3ED413CD;
	sub.f32 	%f8804, %f8801, %f8803;
	mul.f32 	%f8805, %f8804, 0f3FEC835E;
	fma.rn.f32 	%f8806, %f8801, 0f3ED413CD, %f8802;
	mul.f32 	%f8807, %f8806, 0f3FEC835E;
	sub.f32 	%f8808, %f8543, %f8557;
	add.f32 	%f8809, %f8543, %f8557;
	sub.f32 	%f8810, %f8551, %f8549;
	add.f32 	%f8811, %f8551, %f8549;
	sub.f32 	%f8812, %f8547, %f8553;
	sub.f32 	%f8813, %f8545, %f8555;
	add.f32 	%f8814, %f8812, %f8813;
	add.f32 	%f8815, %f8545, %f8555;
	sub.f32 	%f8816, %f8812, %f8813;
	add.f32 	%f8817, %f8547, %f8553;
	mul.f32 	%f8818, %f8814, 0f3F3504F3;
	sub.f32 	%f8819, %f8808, %f8818;
	mul.f32 	%f8820, %f8816, 0f3F3504F3;
	sub.f32 	%f8821, %f8810, %f8820;
	fma.rn.f32 	%f8822, %f8821, 0f3F2B0DC1, %f8819;
	mul.f32 	%f8823, %f8822, 0f3FD4DB31;
	mul.f32 	%f8824, %f8819, 0f3F2B0DC1;
	sub.f32 	%f8825, %f8821, %f8824;
	mul.f32 	%f8826, %f8825, 0fBFD4DB31;
	add.f32 	%f8827, %f8809, %f8811;
	add.f32 	%f8828, %f8817, %f8815;
	sub.f32 	%f8829, %f8827, %f8828;
	mul.f32 	%f8830, %f8829, 0f3FB504F3;
	add.f32 	%f8831, %f8827, %f8828;
	mul.f32 	%f8832, %f8831, 0f3FB504F3;
	add.f32 	%f8833, %f8808, %f8818;
	add.f32 	%f8834, %f8810, %f8820;
	mul.f32 	%f8835, %f8834, 0f3E4BAFAF;
	sub.f32 	%f8836, %f8833, %f8835;
	mul.f32 	%f8837, %f8836, 0f3FFB14BE;
	fma.rn.f32 	%f8838, %f8833, 0f3E4BAFAF, %f8834;
	mul.f32 	%f8839, %f8838, 0f3FFB14BE;
	sub.f32 	%f8840, %f8809, %f8811;
	sub.f32 	%f8841, %f8817, %f8815;
	mul.f32 	%f8842, %f8841, 0f3ED413CD;
	sub.f32 	%f8843, %f8840, %f8842;
	mul.f32 	%f8844, %f8843, 0f3FEC835E;
	fma.rn.f32 	%f8845, %f8840, 0f3ED413CD, %f8841;
	mul.f32 	%f8846, %f8845, 0f3FEC835E;
	sub.f32 	%f8847, %f8559, %f8573;
	add.f32 	%f8848, %f8559, %f8573;
	sub.f32 	%f8849, %f8567, %f8565;
	add.f32 	%f8850, %f8567, %f8565;
	sub.f32 	%f8851, %f8563, %f8569;
	sub.f32 	%f8852, %f8561, %f8571;
	add.f32 	%f8853, %f8851, %f8852;
	add.f32 	%f8854, %f8561, %f8571;
	sub.f32 	%f8855, %f8851, %f8852;
	add.f32 	%f8856, %f8563, %f8569;
	mul.f32 	%f8857, %f8853, 0f3F3504F3;
	sub.f32 	%f8858, %f8847, %f8857;
	mul.f32 	%f8859, %f8855, 0f3F3504F3;
	sub.f32 	%f8860, %f8849, %f8859;
	fma.rn.f32 	%f8861, %f8860, 0f3F2B0DC1, %f8858;
	mul.f32 	%f8862, %f8861, 0f3FD4DB31;
	mul.f32 	%f8863, %f8858, 0f3F2B0DC1;
	sub.f32 	%f8864, %f8860, %f8863;
	mul.f32 	%f8865, %f8864, 0fBFD4DB31;
	add.f32 	%f8866, %f8848, %f8850;
	add.f32 	%f8867, %f8856, %f8854;
	sub.f32 	%f8868, %f8866, %f8867;
	mul.f32 	%f8869, %f8868, 0f3FB504F3;
	add.f32 	%f8870, %f8866, %f8867;
	mul.f32 	%f8871, %f8870, 0f3FB504F3;
	add.f32 	%f8872, %f8847, %f8857;
	add.f32 	%f8873, %f8849, %f8859;
	mul.f32 	%f8874, %f8873, 0f3E4BAFAF;
	sub.f32 	%f8875, %f8872, %f8874;
	mul.f32 	%f8876, %f8875, 0f3FFB14BE;
	fma.rn.f32 	%f8877, %f8872, 0f3E4BAFAF, %f8873;
	mul.f32 	%f8878, %f8877, 0f3FFB14BE;
	sub.f32 	%f8879, %f8848, %f8850;
	sub.f32 	%f8880, %f8856, %f8854;
	mul.f32 	%f8881, %f8880, 0f3ED413CD;
	sub.f32 	%f8882, %f8879, %f8881;
	mul.f32 	%f8883, %f8882, 0f3FEC835E;
	fma.rn.f32 	%f8884, %f8879, 0f3ED413CD, %f8880;
	mul.f32 	%f8885, %f8884, 0f3FEC835E;
	// begin inline asm
	mov.u32 %r438, %laneid;
	// end inline asm
	shr.s32 	%r479, %r438, 31;
	shr.u32 	%r480, %r479, 29;
	add.s32 	%r481, %r438, %r480;
	and.b32  	%r482, %r481, 1073741816;
	sub.s32 	%r483, %r438, %r482;
	and.b32  	%r484, %r438, 1073741816;
	mad.lo.s32 	%r485, %r483, 33, %r484;
	shl.b32 	%r486, %r485, 2;
	mov.u32 	%r487, _ZZ4bm3dILb0ELb1ELb1EEvPfPKfiiifiiiiifffE6buffer;
	add.s32 	%r488, %r487, %r486;
	bar.warp.sync 	-1;
	shl.b32 	%r489, %r438, 2;
	add.s32 	%r490, %r487, %r489;
	st.shared.f32 	[%r490], %f8598;
	st.shared.f32 	[%r490+132], %f8603;
	st.shared.f32 	[%r490+264], %f8610;
	st.shared.f32 	[%r490+396], %f8589;
	st.shared.f32 	[%r490+528], %f8596;
	st.shared.f32 	[%r490+660], %f8592;
	st.shared.f32 	[%r490+792], %f8612;
	st.shared.f32 	[%r490+924], %f8605;
	bar.warp.sync 	-1;
	ld.shared.f32 	%f8886, [%r488];
	ld.shared.f32 	%f8887, [%r488+4];
	ld.shared.f32 	%f8888, [%r488+8];
	ld.shared.f32 	%f8889, [%r488+12];
	ld.shared.f32 	%f8890, [%r488+16];
	ld.shared.f32 	%f8891, [%r488+20];
	ld.shared.f32 	%f8892, [%r488+24];
	ld.shared.f32 	%f8893, [%r488+28];
	bar.warp.sync 	-1;
	st.shared.f32 	[%r490], %f8637;
	st.shared.f32 	[%r490+132], %f8642;
	st.shared.f32 	[%r490+264], %f8649;
	st.shared.f32 	[%r490+396], %f8628;
	st.shared.f32 	[%r490+528], %f8635;
	st.shared.f32 	[%r490+660], %f8631;
	st.shared.f32 	[%r490+792], %f8651;
	st.shared.f32 	[%r490+924], %f8644;
	bar.warp.sync 	-1;
	ld.shared.f32 	%f8894, [%r488];
	ld.shared.f32 	%f8895, [%r488+4];
	ld.shared.f32 	%f8896, [%r488+8];
	ld.shared.f32 	%f8897, [%r488+12];
	ld.shared.f32 	%f8898, [%r488+16];
	ld.shared.f32 	%f8899, [%r488+20];
	ld.shared.f32 	%f8900, [%r488+24];
	ld.shared.f32 	%f8901, [%r488+28];
	bar.warp.sync 	-1;
	st.shared.f32 	[%r490], %f8676;
	st.shared.f32 	[%r490+132], %f8681;
	st.shared.f32 	[%r490+264], %f8688;
	st.shared.f32 	[%r490+396], %f8667;
	st.shared.f32 	[%r490+528], %f8674;
	st.shared.f32 	[%r490+660], %f8670;
	st.shared.f32 	[%r490+792], %f8690;
	st.shared.f32 	[%r490+924], %f8683;
	bar.warp.sync 	-1;
	ld.shared.f32 	%f8902, [%r488];
	ld.shared.f32 	%f8903, [%r488+4];
	ld.shared.f32 	%f8904, [%r488+8];
	ld.shared.f32 	%f8905, [%r488+12];
	ld.shared.f32 	%f8906, [%r488+16];
	ld.shared.f32 	%f8907, [%r488+20];
	ld.shared.f32 	%f8908, [%r488+24];
	ld.shared.f32 	%f8909, [%r488+28];
	bar.warp.sync 	-1;
	st.shared.f32 	[%r490], %f8715;
	st.shared.f32 	[%r490+132], %f8720;
	st.shared.f32 	[%r490+264], %f8727;
	st.shared.f32 	[%r490+396], %f8706;
	st.shared.f32 	[%r490+528], %f8713;
	st.shared.f32 	[%r490+660], %f8709;
	st.shared.f32 	[%r490+792], %f8729;
	st.shared.f32 	[%r490+924], %f8722;
	bar.warp.sync 	-1;
	ld.shared.f32 	%f8910, [%r488];
	ld.shared.f32 	%f8911, [%r488+4];
	ld.shared.f32 	%f8912, [%r488+8];
	ld.shared.f32 	%f8913, [%r488+12];
	ld.shared.f32 	%f8914, [%r488+16];
	ld.shared.f32 	%f8915, [%r488+20];
	ld.shared.f32 	%f8916, [%r488+24];
	ld.shared.f32 	%f8917, [%r488+28];
	bar.warp.sync 	-1;
	st.shared.f32 	[%r490], %f8754;
	st.shared.f32 	[%r490+132], %f8759;
	st.shared.f32 	[%r490+264], %f8766;
	st.shared.f32 	[%r490+396], %f8745;
	st.shared.f32 	[%r490+528], %f8752;
	st.shared.f32 	[%r490+660], %f8748;
	st.shared.f32 	[%r490+792], %f8768;
	st.shared.f32 	[%r490+924], %f8761;
	bar.warp.sync 	-1;
	ld.shared.f32 	%f8918, [%r488];
	ld.shared.f32 	%f8919, [%r488+4];
	ld.shared.f32 	%f8920, [%r488+8];
	ld.shared.f32 	%f8921, [%r488+12];
	ld.shared.f32 	%f8922, [%r488+16];
	ld.shared.f32 	%f8923, [%r488+20];
	ld.shared.f32 	%f8924, [%r488+24];
	ld.shared.f32 	%f8925, [%r488+28];
	bar.warp.sync 	-1;
	st.shared.f32 	[%r490], %f8793;
	st.shared.f32 	[%r490+132], %f8798;
	st.shared.f32 	[%r490+264], %f8805;
	st.shared.f32 	[%r490+396], %f8784;
	st.shared.f32 	[%r490+528], %f8791;
	st.shared.f32 	[%r490+660], %f8787;
	st.shared.f32 	[%r490+792], %f8807;
	st.shared.f32 	[%r490+924], %f8800;
	bar.warp.sync 	-1;
	ld.shared.f32 	%f8926, [%r488];
	ld.shared.f32 	%f8927, [%r488+4];
	ld.shared.f32 	%f8928, [%r488+8];
	ld.shared.f32 	%f8929, [%r488+12];
	ld.shared.f32 	%f8930, [%r488+16];
	ld.shared.f32 	%f8931, [%r488+20];
	ld.shared.f32 	%f8932, [%r488+24];
	ld.shared.f32 	%f8933, [%r488+28];
	bar.warp.sync 	-1;
	st.shared.f32 	[%r490], %f8832;
	st.shared.f32 	[%r490+132], %f8837;
	st.shared.f32 	[%r490+264], %f8844;
	st.shared.f32 	[%r490+396], %f8823;
	st.shared.f32 	[%r490+528], %f8830;
	st.shared.f32 	[%r490+660], %f8826;
	st.shared.f32 	[%r490+792], %f8846;
	st.shared.f32 	[%r490+924], %f8839;
	bar.warp.sync 	-1;
	ld.shared.f32 	%f8934, [%r488];
	ld.shared.f32 	%f8935, [%r488+4];
	ld.shared.f32 	%f8936, [%r488+8];
	ld.shared.f32 	%f8937, [%r488+12];
	ld.shared.f32 	%f8938, [%r488+16];
	ld.shared.f32 	%f8939, [%r488+20];
	ld.shared.f32 	%f8940, [%r488+24];
	ld.shared.f32 	%f8941, [%r488+28];
	bar.warp.sync 	-1;
	st.shared.f32 	[%r490], %f8871;
	st.shared.f32 	[%r490+132], %f8876;
	st.shared.f32 	[%r490+264], %f8883;
	st.shared.f32 	[%r490+396], %f8862;
	st.shared.f32 	[%r490+528], %f8869;
	st.shared.f32 	[%r490+660], %f8865;
	st.shared.f32 	[%r490+792], %f8885;
	st.shared.f32 	[%r490+924], %f8878;
	bar.warp.sync 	-1;
	ld.shared.f32 	%f8942, [%r488];
	ld.shared.f32 	%f8943, [%r488+4];
	ld.shared.f32 	%f8944, [%r488+8];
	ld.shared.f32 	%f8945, [%r488+12];
	ld.shared.f32 	%f8946, [%r488+16];
	ld.shared.f32 	%f8947, [%r488+20];
	ld.shared.f32 	%f8948, [%r488+24];
	ld.shared.f32 	%f8949, [%r488+28];
	sub.f32 	%f8950, %f8886, %f8893;
	add.f32 	%f8951, %f8886, %f8893;
	sub.f32 	%f8952, %f8890, %f8889;
	add.f32 	%f8953, %f8890, %f8889;
	sub.f32 	%f8954, %f8888, %f8891;
	sub.f32 	%f8955, %f8887, %f8892;
	add.f32 	%f8956, %f8954, %f8955;
	add.f32 	%f8957, %f8887, %f8892;
	sub.f32 	%f8958, %f8954, %f8955;
	add.f32 	%f8959, %f8888, %f8891;
	mul.f32 	%f8960, %f8956, 0f3F3504F3;
	sub.f32 	%f8961, %f8950, %f8960;
	mul.f32 	%f8962, %f8958, 0f3F3504F3;
	sub.f32 	%f8963, %f8952, %f8962;
	fma.rn.f32 	%f8964, %f8963, 0f3F2B0DC1, %f8961;
	mul.f32 	%f8965, %f8964, 0f3FD4DB31;
	mul.f32 	%f8966, %f8961, 0f3F2B0DC1;
	sub.f32 	%f8967, %f8963, %f8966;
	mul.f32 	%f8968, %f8967, 0fBFD4DB31;
	add.f32 	%f8969, %f8951, %f8953;
	add.f32 	%f8970, %f8959, %f8957;
	sub.f32 	%f8971, %f8969, %f8970;
	mul.f32 	%f8972, %f8971, 0f3FB504F3;
	add.f32 	%f8973, %f8969, %f8970;
	mul.f32 	%f8974, %f8973, 0f3FB504F3;
	add.f32 	%f8975, %f8950, %f8960;
	add.f32 	%f8976, %f8952, %f8962;
	mul.f32 	%f8977, %f8976, 0f3E4BAFAF;
	sub.f32 	%f8978, %f8975, %f8977;
	mul.f32 	%f8979, %f8978, 0f3FFB14BE;
	fma.rn.f32 	%f8980, %f8975, 0f3E4BAFAF, %f8976;
	mul.f32 	%f8981, %f8980, 0f3FFB14BE;
	sub.f32 	%f8982, %f8951, %f8953;
	sub.f32 	%f8983, %f8959, %f8957;
	mul.f32 	%f8984, %f8983, 0f3ED413CD;
	sub.f32 	%f8985, %f8982, %f8984;
	mul.f32 	%f8986, %f8985, 0f3FEC835E;
	fma.rn.f32 	%f8987, %f8982, 0f3ED413CD, %f8983;
	mul.f32 	%f8988, %f8987, 0f3FEC835E;
	sub.f32 	%f8989, %f8894, %f8901;
	add.f32 	%f8990, %f8894, %f8901;
	sub.f32 	%f8991, %f8898, %f8897;
	add.f32 	%f8992, %f8898, %f8897;
	sub.f32 	%f8993, %f8896, %f8899;
	sub.f32 	%f8994, %f8895, %f8900;
	add.f32 	%f8995, %f8993, %f8994;
	add.f32 	%f8996, %f8895, %f8900;
	sub.f32 	%f8997, %f8993, %f8994;
	add.f32 	%f8998, %f8896, %f8899;
	mul.f32 	%f8999, %f8995, 0f3F3504F3;
	sub.f32 	%f9000, %f8989, %f8999;
	mul.f32 	%f9001, %f8997, 0f3F3504F3;
	sub.f32 	%f9002, %f8991, %f9001;
	fma.rn.f32 	%f9003, %f9002, 0f3F2B0DC1, %f9000;
	mul.f32 	%f9004, %f9003, 0f3FD4DB31;
	mul.f32 	%f9005, %f9000, 0f3F2B0DC1;
	sub.f32 	%f9006, %f9002, %f9005;
	mul.f32 	%f9007, %f9006, 0fBFD4DB31;
	add.f32 	%f9008, %f8990, %f8992;
	add.f32 	%f9009, %f8998, %f8996;
	sub.f32 	%f9010, %f9008, %f9009;
	mul.f32 	%f9011, %f9010, 0f3FB504F3;
	add.f32 	%f9012, %f9008, %f9009;
	mul.f32 	%f9013, %f9012, 0f3FB504F3;
	add.f32 	%f9014, %f8989, %f8999;
	add.f32 	%f9015, %f8991, %f9001;
	mul.f32 	%f9016, %f9015, 0f3E4BAFAF;
	sub.f32 	%f9017, %f9014, %f9016;
	mul.f32 	%f9018, %f9017, 0f3FFB14BE;
	fma.rn.f32 	%f9019, %f9014, 0f3E4BAFAF, %f9015;
	mul.f32 	%f9020, %f9019, 0f3FFB14BE;
	sub.f32 	%f9021, %f8990, %f8992;
	sub.f32 	%f9022, %f8998, %f8996;
	mul.f32 	%f9023, %f9022, 0f3ED413CD;
	sub.f32 	%f9024, %f9021, %f9023;
	mul.f32 	%f9025, %f9024, 0f3FEC835E;
	fma.rn.f32 	%f9026, %f9021, 0f3ED413CD, %f9022;
	mul.f32 	%f9027, %f9026, 0f3FEC835E;
	sub.f32 	%f9028, %f8902, %f8909;
	add.f32 	%f9029, %f8902, %f8909;
	sub.f32 	%f9030, %f8906, %f8905;
	add.f32 	%f9031, %f8906, %f8905;
	sub.f32 	%f9032, %f8904, %f8907;
	sub.f32 	%f9033, %f8903, %f8908;
	add.f32 	%f9034, %f9032, %f9033;
	add.f32 	%f9035, %f8903, %f8908;
	sub.f32 	%f9036, %f9032, %f9033;
	add.f32 	%f9037, %f8904, %f8907;
	mul.f32 	%f9038, %f9034, 0f3F3504F3;
	sub.f32 	%f9039, %f9028, %f9038;
	mul.f32 	%f9040, %f9036, 0f3F3504F3;
	sub.f32 	%f9041, %f9030, %f9040;
	fma.rn.f32 	%f9042, %f9041, 0f3F2B0DC1, %f9039;
	mul.f32 	%f9043, %f9042, 0f3FD4DB31;
	mul.f32 	%f9044, %f9039, 0f3F2B0DC1;
	sub.f32 	%f9045, %f9041, %f9044;
	mul.f32 	%f9046, %f9045, 0fBFD4DB31;
	add.f32 	%f9047, %f9029, %f9031;
	add.f32 	%f9048, %f9037, %f9035;
	sub.f32 	%f9049, %f9047, %f9048;
	mul.f32 	%f9050, %f9049, 0f3FB504F3;
	add.f32 	%f9051, %f9047, %f9048;
	mul.f32 	%f9052, %f9051, 0f3FB504F3;
	add.f32 	%f9053, %f9028, %f9038;
	add.f32 	%f9054, %f9030, %f9040;
	mul.f32 	%f9055, %f9054, 0f3E4BAFAF;
	sub.f32 	%f9056, %f9053, %f9055;
	mul.f32 	%f9057, %f9056, 0f3FFB14BE;
	fma.rn.f32 	%f9058, %f9053, 0f3E4BAFAF, %f9054;
	mul.f32 	%f9059, %f9058, 0f3FFB14BE;
	sub.f32 	%f9060, %f9029, %f9031;
	sub.f32 	%f9061, %f9037, %f9035;
	mul.f32 	%f9062, %f9061, 0f3ED413CD;
	sub.f32 	%f9063, %f9060, %f9062;
	mul.f32 	%f9064, %f9063, 0f3FEC835E;
	fma.rn.f32 	%f9065, %f9060, 0f3ED413CD, %f9061;
	mul.f32 	%f9066, %f9065, 0f3FEC835E;
	sub.f32 	%f9067, %f8910, %f8917;
	add.f32 	%f9068, %f8910, %f8917;
	sub.f32 	%f9069, %f8914, %f8913;
	add.f32 	%f9070, %f8914, %f8913;
	sub.f32 	%f9071, %f8912, %f8915;
	sub.f32 	%f9072, %f8911, %f8916;
	add.f32 	%f9073, %f9071, %f9072;
	add.f32 	%f9074, %f8911, %f8916;
	sub.f32 	%f9075, %f9071, %f9072;
	add.f32 	%f9076, %f8912, %f8915;
	mul.f32 	%f9077, %f9073, 0f3F3504F3;
	sub.f32 	%f9078, %f9067, %f9077;
	mul.f32 	%f9079, %f9075, 0f3F3504F3;
	sub.f32 	%f9080, %f9069, %f9079;
	fma.rn.f32 	%f9081, %f9080, 0f3F2B0DC1, %f9078;
	mul.f32 	%f9082, %f9081, 0f3FD4DB31;
	mul.f32 	%f9083, %f9078, 0f3F2B0DC1;
	sub.f32 	%f9084, %f9080, %f9083;
	mul.f32 	%f9085, %f9084, 0fBFD4DB31;
	add.f32 	%f9086, %f9068, %f9070;
	add.f32 	%f9087, %f9076, %f9074;
	sub.f32 	%f9088, %f9086, %f9087;
	mul.f32 	%f9089, %f9088, 0f3FB504F3;
	add.f32 	%f9090, %f9086, %f9087;
	mul.f32 	%f9091, %f9090, 0f3FB504F3;
	add.f32 	%f9092, %f9067, %f9077;
	add.f32 	%f9093, %f9069, %f9079;
	mul.f32 	%f9094, %f9093, 0f3E4BAFAF;
	sub.f32 	%f9095, %f9092, %f9094;
	mul.f32 	%f9096, %f9095, 0f3FFB14BE;
	fma.rn.f32 	%f9097, %f9092, 0f3E4BAFAF, %f9093;
	mul.f32 	%f9098, %f9097, 0f3FFB14BE;
	sub.f32 	%f9099, %f9068, %f9070;
	sub.f32 	%f9100, %f9076, %f9074;
	mul.f32 	%f9101, %f9100, 0f3ED413CD;
	sub.f32 	%f9102, %f9099, %f9101;
	mul.f32 	%f9103, %f9102, 0f3FEC835E;
	fma.rn.f32 	%f9104, %f9099, 0f3ED413CD, %f9100;
	mul.f32 	%f9105, %f9104, 0f3FEC835E;
	sub.f32 	%f9106, %f8918, %f8925;
	add.f32 	%f9107, %f8918, %f8925;
	sub.f32 	%f9108, %f8922, %f8921;
	add.f32 	%f9109, %f8922, %f8921;
	sub.f32 	%f9110, %f8920, %f8923;
	sub.f32 	%f9111, %f8919, %f8924;
	add.f32 	%f9112, %f9110, %f9111;
	add.f32 	%f9113, %f8919, %f8924;
	sub.f32 	%f9114, %f9110, %f9111;
	add.f32 	%f9115, %f8920, %f8923;
	mul.f32 	%f9116, %f9112, 0f3F3504F3;
	sub.f32 	%f9117, %f9106, %f9116;
	mul.f32 	%f9118, %f9114, 0f3F3504F3;
	sub.f32 	%f9119, %f9108, %f9118;
	fma.rn.f32 	%f9120, %f9119, 0f3F2B0DC1, %f9117;
	mul.f32 	%f9121, %f9120, 0f3FD4DB31;
	mul.f32 	%f9122, %f9117, 0f3F2B0DC1;
	sub.f32 	%f9123, %f9119, %f9122;
	mul.f32 	%f9124, %f9123, 0fBFD4DB31;
	add.f32 	%f9125, %f9107, %f9109;
	add.f32 	%f9126, %f9115, %f9113;
	sub.f32 	%f9127, %f9125, %f9126;
	mul.f32 	%f9128, %f9127, 0f3FB504F3;
	add.f32 	%f9129, %f9125, %f9126;
	mul.f32 	%f9130, %f9129, 0f3FB504F3;
	add.f32 	%f9131, %f9106, %f9116;
	add.f32 	%f9132, %f9108, %f9118;
	mul.f32 	%f9133, %f9132, 0f3E4BAFAF;
	sub.f32 	%f9134, %f9131, %f9133;
	mul.f32 	%f9135, %f9134, 0f3FFB14BE;
	fma.rn.f32 	%f9136, %f9131, 0f3E4BAFAF, %f9132;
	mul.f32 	%f9137, %f9136, 0f3FFB14BE;
	sub.f32 	%f9138, %f9107, %f9109;
	sub.f32 	%f9139, %f9115, %f9113;
	mul.f32 	%f9140, %f9139, 0f3ED413CD;
	sub.f32 	%f9141, %f9138, %f9140;
	mul.f32 	%f9142, %f9141, 0f3FEC835E;
	fma.rn.f32 	%f9143, %f9138, 0f3ED413CD, %f9139;
	mul.f32 	%f9144, %f9143, 0f3FEC835E;
	sub.f32 	%f9145, %f8926, %f8933;
	add.f32 	%f9146, %f8926, %f8933;
	sub.f32 	%f9147, %f8930, %f8929;
	add.f32 	%f9148, %f8930, %f8929;
	sub.f32 	%f9149, %f8928, %f8931;
	sub.f32 	%f9150, %f8927, %f8932;
	add.f32 	%f9151, %f9149, %f9150;
	add.f32 	%f9152, %f8927, %f8932;
	sub.f32 	%f9153, %f9149, %f9150;
	add.f32 	%f9154, %f8928, %f8931;
	mul.f32 	%f9155, %f9151, 0f3F3504F3;
	sub.f32 	%f9156, %f9145, %f9155;
	mul.f32 	%f9157, %f9153, 0f3F3504F3;
	sub.f32 	%f9158, %f9147, %f9157;
	fma.rn.f32 	%f9159, %f9158, 0f3F2B0DC1, %f9156;
	mul.f32 	%f9160, %f9159, 0f3FD4DB31;
	mul.f32 	%f9161, %f9156, 0f3F2B0DC1;
	sub.f32 	%f9162, %f9158, %f9161;
	mul.f32 	%f9163, %f9162, 0fBFD4DB31;
	add.f32 	%f9164, %f9146, %f9148;
	add.f32 	%f9165, %f9154, %f9152;
	sub.f32 	%f9166, %f9164, %f9165;
	mul.f32 	%f9167, %f9166, 0f3FB504F3;
	add.f32 	%f9168, %f9164, %f9165;
	mul.f32 	%f9169, %f9168, 0f3FB504F3;
	add.f32 	%f9170, %f9145, %f9155;
	add.f32 	%f9171, %f9147, %f9157;
	mul.f32 	%f9172, %f9171, 0f3E4BAFAF;
	sub.f32 	%f9173, %f9170, %f9172;
	mul.f32 	%f9174, %f9173, 0f3FFB14BE;
	fma.rn.f32 	%f9175, %f9170, 0f3E4BAFAF, %f9171;
	mul.f32 	%f9176, %f9175, 0f3FFB14BE;
	sub.f32 	%f9177, %f9146, %f9148;
	sub.f32 	%f9178, %f9154, %f9152;
	mul.f32 	%f9179, %f9178, 0f3ED413CD;
	sub.f32 	%f9180, %f9177, %f9179;
	mul.f32 	%f9181, %f9180, 0f3FEC835E;
	fma.rn.f32 	%f9182, %f9177, 0f3ED413CD, %f9178;
	mul.f32 	%f9183, %f9182, 0f3FEC835E;
	sub.f32 	%f9184, %f8934, %f8941;
	add.f32 	%f9185, %f8934, %f8941;
	sub.f32 	%f9186, %f8938, %f8937;
	add.f32 	%f9187, %f8938, %f8937;
	sub.f32 	%f9188, %f8936, %f8939;
	sub.f32 	%f9189, %f8935, %f8940;
	add.f32 	%f9190, %f9188, %f9189;
	add.f32 	%f9191, %f8935, %f8940;
	sub.f32 	%f9192, %f9188, %f9189;
	add.f32 	%f9193, %f8936, %f8939;
	mul.f32 	%f9194, %f9190, 0f3F3504F3;
	sub.f32 	%f9195, %f9184, %f9194;
	mul.f32 	%f9196, %f9192, 0f3F3504F3;
	sub.f32 	%f9197, %f9186, %f9196;
	fma.rn.f32 	%f9198, %f9197, 0f3F2B0DC1, %f9195;
	mul.f32 	%f9199, %f9198, 0f3FD4DB31;
	mul.f32 	%f9200, %f9195, 0f3F2B0DC1;
	sub.f32 	%f9201, %f9197, %f9200;
	mul.f32 	%f9202, %f9201, 0fBFD4DB31;
	add.f32 	%f9203, %f9185, %f9187;
	add.f32 	%f9204, %f9193, %f9191;
	sub.f32 	%f9205, %f9203, %f9204;
	mul.f32 	%f9206, %f9205, 0f3FB504F3;
	add.f32 	%f9207, %f9203, %f9204;
	mul.f32 	%f9208, %f9207, 0f3FB504F3;
	add.f32 	%f9209, %f9184, %f9194;
	add.f32 	%f9210, %f9186, %f9196;
	mul.f32 	%f9211, %f9210, 0f3E4BAFAF;
	sub.f32 	%f9212, %f9209, %f9211;
	mul.f32 	%f9213, %f9212, 0f3FFB14BE;
	fma.rn.f32 	%f9214, %f9209, 0f3E4BAFAF, %f9210;
	mul.f32 	%f9215, %f9214, 0f3FFB14BE;
	sub.f32 	%f9216, %f9185, %f9187;
	sub.f32 	%f9217, %f9193, %f9191;
	mul.f32 	%f9218, %f9217, 0f3ED413CD;
	sub.f32 	%f9219, %f9216, %f9218;
	mul.f32 	%f9220, %f9219, 0f3FEC835E;
	fma.rn.f32 	%f9221, %f9216, 0f3ED413CD, %f9217;
	mul.f32 	%f9222, %f9221, 0f3FEC835E;
	sub.f32 	%f9223, %f8942, %f8949;
	add.f32 	%f9224, %f8942, %f8949;
	sub.f32 	%f9225, %f8946, %f8945;
	add.f32 	%f9226, %f8946, %f8945;
	sub.f32 	%f9227, %f8944, %f8947;
	sub.f32 	%f9228, %f8943, %f8948;
	add.f32 	%f9229, %f9227, %f9228;
	add.f32 	%f9230, %f8943, %f8948;
	sub.f32 	%f9231, %f9227, %f9228;
	add.f32 	%f9232, %f8944, %f8947;
	mul.f32 	%f9233, %f9229, 0f3F3504F3;
	sub.f32 	%f9234, %f9223, %f9233;
	mul.f32 	%f9235, %f9231, 0f3F3504F3;
	sub.f32 	%f9236, %f9225, %f9235;
	fma.rn.f32 	%f9237, %f9236, 0f3F2B0DC1, %f9234;
	mul.f32 	%f9238, %f9237, 0f3FD4DB31;
	mul.f32 	%f9239, %f9234, 0f3F2B0DC1;
	sub.f32 	%f9240, %f9236, %f9239;
	mul.f32 	%f9241, %f9240, 0fBFD4DB31;
	add.f32 	%f9242, %f9224, %f9226;
	add.f32 	%f9243, %f9232, %f9230;
	sub.f32 	%f9244, %f9242, %f9243;
	mul.f32 	%f9245, %f9244, 0f3FB504F3;
	add.f32 	%f9246, %f9242, %f9243;
	mul.f32 	%f9247, %f9246, 0f3FB504F3;
	add.f32 	%f9248, %f9223, %f9233;
	add.f32 	%f9249, %f9225, %f9235;
	mul.f32 	%f9250, %f9249, 0f3E4BAFAF;
	sub.f32 	%f9251, %f9248, %f9250;
	mul.f32 	%f9252, %f9251, 0f3FFB14BE;
	fma.rn.f32 	%f9253, %f9248, 0f3E4BAFAF, %f9249;
	mul.f32 	%f9254, %f9253, 0f3FFB14BE;
	sub.f32 	%f9255, %f9224, %f9226;
	sub.f32 	%f9256, %f9232, %f9230;
	mul.f32 	%f9257, %f9256, 0f3ED413CD;
	sub.f32 	%f9258, %f9255, %f9257;
	mul.f32 	%f9259, %f9258, 0f3FEC835E;
	fma.rn.f32 	%f9260, %f9255, 0f3ED413CD, %f9256;
	mul.f32 	%f9261, %f9260, 0f3FEC835E;
	// begin inline asm
	mov.u32 %r439, %laneid;
	// end inline asm
	shr.s32 	%r491, %r439, 31;
	shr.u32 	%r492, %r491, 29;
	add.s32 	%r493, %r439, %r492;
	and.b32  	%r494, %r493, 1073741816;
	sub.s32 	%r495, %r439, %r494;
	and.b32  	%r496, %r439, 1073741816;
	mad.lo.s32 	%r497, %r495, 33, %r496;
	shl.b32 	%r498, %r497, 2;
	add.s32 	%r499, %r487, %r498;
	bar.warp.sync 	-1;
	shl.b32 	%r500, %r439, 2;
	add.s32 	%r501, %r487, %r500;
	st.shared.f32 	[%r501], %f8974;
	st.shared.f32 	[%r501+132], %f8979;
	st.shared.f32 	[%r501+264], %f8986;
	st.shared.f32 	[%r501+396], %f8965;
	st.shared.f32 	[%r501+528], %f8972;
	st.shared.f32 	[%r501+660], %f8968;
	st.shared.f32 	[%r501+792], %f8988;
	st.shared.f32 	[%r501+924], %f8981;
	bar.warp.sync 	-1;
	ld.shared.f32 	%f9262, [%r499];
	ld.shared.f32 	%f9263, [%r499+4];
	ld.shared.f32 	%f9264, [%r499+8];
	ld.shared.f32 	%f9265, [%r499+12];
	ld.shared.f32 	%f9266, [%r499+16];
	ld.shared.f32 	%f9267, [%r499+20];
	ld.shared.f32 	%f9268, [%r499+24];
	ld.shared.f32 	%f9269, [%r499+28];
	bar.warp.sync 	-1;
	st.shared.f32 	[%r501], %f9013;
	st.shared.f32 	[%r501+132], %f9018;
	st.shared.f32 	[%r501+264], %f9025;
	st.shared.f32 	[%r501+396], %f9004;
	st.shared.f32 	[%r501+528], %f9011;
	st.shared.f32 	[%r501+660], %f9007;
	st.shared.f32 	[%r501+792], %f9027;
	st.shared.f32 	[%r501+924], %f9020;
	bar.warp.sync 	-1;
	ld.shared.f32 	%f9270, [%r499];
	ld.shared.f32 	%f9271, [%r499+4];
	ld.shared.f32 	%f9272, [%r499+8];
	ld.shared.f32 	%f9273, [%r499+12];
	ld.shared.f32 	%f9274, [%r499+16];
	ld.shared.f32 	%f9275, [%r499+20];
	ld.shared.f32 	%f9276, [%r499+24];
	ld.shared.f32 	%f9277, [%r499+28];
	bar.warp.sync 	-1;
	st.shared.f32 	[%r501], %f9052;
	st.shared.f32 	[%r501+132], %f9057;
	st.shared.f32 	[%r501+264], %f9064;
	st.shared.f32 	[%r501+396], %f9043;
	st.shared.f32 	[%r501+528], %f9050;
	st.shared.f32 	[%r501+660], %f9046;
	st.shared.f32 	[%r501+792], %f9066;
	st.shared.f32 	[%r501+924], %f9059;
	bar.warp.sync 	-1;
	ld.shared.f32 	%f9278, [%r499];
	ld.shared.f32 	%f9279, [%r499+4];
	ld.shared.f32 	%f9280, [%r499+8];
	ld.shared.f32 	%f9281, [%r499+12];
	ld.shared.f32 	%f9282, [%r499+16];
	ld.shared.f32 	%f9283, [%r499+20];
	ld.shared.f32 	%f9284, [%r499+24];
	ld.shared.f32 	%f9285, [%r499+28];
	bar.warp.sync 	-1;
	st.shared.f32 	[%r501], %f9091;
	st.shared.f32 	[%r501+132], %f9096;
	st.shared.f32 	[%r501+264], %f9103;
	st.shared.f32 	[%r501+396], %f9082;
	st.shared.f32 	[%r501+528], %f9089;
	st.shared.f32 	[%r501+660], %f9085;
	st.shared.f32 	[%r501+792], %f9105;
	st.shared.f32 	[%r501+924], %f9098;
	bar.warp.sync 	-1;
	ld.shared.f32 	%f9286, [%r499];
	ld.shared.f32 	%f9287, [%r499+4];
	ld.shared.f32 	%f9288, [%r499+8];
	ld.shared.f32 	%f9289, [%r499+12];
	ld.shared.f32 	%f9290, [%r499+16];
	ld.shared.f32 	%f9291, [%r499+20];
	ld.shared.f32 	%f9292, [%r499+24];
	ld.shared.f32 	%f9293, [%r499+28];
	bar.warp.sync 	-1;
	st.shared.f32 	[%r501], %f9130;
	st.shared.f32 	[%r501+132], %f9135;
	st.shared.f32 	[%r501+264], %f9142;
	st.shared.f32 	[%r501+396], %f9121;
	st.shared.f32 	[%r501+528], %f9128;
	st.shared.f32 	[%r501+660], %f9124;
	st.shared.f32 	[%r501+792], %f9144;
	st.shared.f32 	[%r501+924], %f9137;
	bar.warp.sync 	-1;
	ld.shared.f32 	%f9294, [%r499];
	ld.shared.f32 	%f9295, [%r499+4];
	ld.shared.f32 	%f9296, [%r499+8];
	ld.shared.f32 	%f9297, [%r499+12];
	ld.shared.f32 	%f9298, [%r499+16];
	ld.shared.f32 	%f9299, [%r499+20];
	ld.shared.f32 	%f9300, [%r499+24];
	ld.shared.f32 	%f9301, [%r499+28];
	bar.warp.sync 	-1;
	st.shared.f32 	[%r501], %f9169;
	st.shared.f32 	[%r501+132], %f9174;
	st.shared.f32 	[%r501+264], %f9181;
	st.shared.f32 	[%r501+396], %f9160;
	st.shared.f32 	[%r501+528], %f9167;
	st.shared.f32 	[%r501+660], %f9163;
	st.shared.f32 	[%r501+792], %f9183;
	st.shared.f32 	[%r501+924], %f9176;
	bar.warp.sync 	-1;
	ld.shared.f32 	%f9302, [%r499];
	ld.shared.f32 	%f9303, [%r499+4];
	ld.shared.f32 	%f9304, [%r499+8];
	ld.shared.f32 	%f9305, [%r499+12];
	ld.shared.f32 	%f9306, [%r499+16];
	ld.shared.f32 	%f9307, [%r499+20];
	ld.shared.f32 	%f9308, [%r499+24];
	ld.shared.f32 	%f9309, [%r499+28];
	bar.warp.sync 	-1;
	st.shared.f32 	[%r501], %f9208;
	st.shared.f32 	[%r501+132], %f9213;
	st.shared.f32 	[%r501+264], %f9220;
	st.shared.f32 	[%r501+396], %f9199;
	st.shared.f32 	[%r501+528], %f9206;
	st.shared.f32 	[%r501+660], %f9202;
	st.shared.f32 	[%r501+792], %f9222;
	st.shared.f32 	[%r501+924], %f9215;
	bar.warp.sync 	-1;
	ld.shared.f32 	%f9310, [%r499];
	ld.shared.f32 	%f9311, [%r499+4];
	ld.shared.f32 	%f9312, [%r499+8];
	ld.shared.f32 	%f9313, [%r499+12];
	ld.shared.f32 	%f9314, [%r499+16];
	ld.shared.f32 	%f9315, [%r499+20];
	ld.shared.f32 	%f9316, [%r499+24];
	ld.shared.f32 	%f9317, [%r499+28];
	bar.warp.sync 	-1;
	st.shared.f32 	[%r501], %f9247;
	st.shared.f32 	[%r501+132], %f9252;
	st.shared.f32 	[%r501+264], %f9259;
	st.shared.f32 	[%r501+396], %f9238;
	st.shared.f32 	[%r501+528], %f9245;
	st.shared.f32 	[%r501+660], %f9241;
	st.shared.f32 	[%r501+792], %f9261;
	st.shared.f32 	[%r501+924], %f9254;
	bar.warp.sync 	-1;
	ld.shared.f32 	%f9318, [%r499];
	ld.shared.f32 	%f9319, [%r499+4];
	ld.shared.f32 	%f9320, [%r499+8];
	ld.shared.f32 	%f9321, [%r499+12];
	ld.shared.f32 	%f9322, [%r499+16];
	ld.shared.f32 	%f9323, [%r499+20];
	ld.shared.f32 	%f9324, [%r499+24];
	ld.shared.f32 	%f9325, [%r499+28];
	sub.f32 	%f9326, %f9262, %f9318;
	add.f32 	%f9327, %f9262, %f9318;
	sub.f32 	%f9328, %f9294, %f9286;
	add.f32 	%f9329, %f9294, %f9286;
	sub.f32 	%f9330, %f9278, %f9302;
	sub.f32 	%f9331, %f9270, %f9310;
	add.f32 	%f9332, %f9330, %f9331;
	add.f32 	%f9333, %f9270, %f9310;
	sub.f32 	%f9334, %f9330, %f9331;
	add.f32 	%f9335, %f9278, %f9302;
	mul.f32 	%f9336, %f9332, 0f3F3504F3;
	sub.f32 	%f9337, %f9326, %f9336;
	mul.f32 	%f9338, %f9334, 0f3F3504F3;
	sub.f32 	%f9339, %f9328, %f9338;
	fma.rn.f32 	%f9340, %f9339, 0f3F2B0DC1, %f9337;
	mul.f32 	%f9341, %f9340, 0f3FD4DB31;
	mul.f32 	%f9342, %f9337, 0f3F2B0DC1;
	sub.f32 	%f9343, %f9339, %f9342;
	mul.f32 	%f9344, %f9343, 0fBFD4DB31;
	add.f32 	%f9345, %f9327, %f9329;
	add.f32 	%f9346, %f9335, %f9333;
	sub.f32 	%f9347, %f9345, %f9346;
	mul.f32 	%f9348, %f9347, 0f3FB504F3;
	add.f32 	%f9349, %f9345, %f9346;
	mul.f32 	%f9350, %f9349, 0f3FB504F3;
	add.f32 	%f9351, %f9326, %f9336;
	add.f32 	%f9352, %f9328, %f9338;
	mul.f32 	%f9353, %f9352, 0f3E4BAFAF;
	sub.f32 	%f9354, %f9351, %f9353;
	mul.f32 	%f9355, %f9354, 0f3FFB14BE;
	fma.rn.f32 	%f9356, %f9351, 0f3E4BAFAF, %f9352;
	mul.f32 	%f9357, %f9356, 0f3FFB14BE;
	sub.f32 	%f9358, %f9327, %f9329;
	sub.f32 	%f9359, %f9335, %f9333;
	mul.f32 	%f9360, %f9359, 0f3ED413CD;
	sub.f32 	%f9361, %f9358, %f9360;
	mul.f32 	%f9362, %f9361, 0f3FEC835E;
	fma.rn.f32 	%f9363, %f9358, 0f3ED413CD, %f9359;
	mul.f32 	%f9364, %f9363, 0f3FEC835E;
	sub.f32 	%f9365, %f9263, %f9319;
	add.f32 	%f9366, %f9263, %f9319;
	sub.f32 	%f9367, %f9295, %f9287;
	add.f32 	%f9368, %f9295, %f9287;
	sub.f32 	%f9369, %f9279, %f9303;
	sub.f32 	%f9370, %f9271, %f9311;
	add.f32 	%f9371, %f9369, %f9370;
	add.f32 	%f9372, %f9271, %f9311;
	sub.f32 	%f9373, %f9369, %f9370;
	add.f32 	%f9374, %f9279, %f9303;
	mul.f32 	%f9375, %f9371, 0f3F3504F3;
	sub.f32 	%f9376, %f9365, %f9375;
	mul.f32 	%f9377, %f9373, 0f3F3504F3;
	sub.f32 	%f9378, %f9367, %f9377;
	fma.rn.f32 	%f9379, %f9378, 0f3F2B0DC1, %f9376;
	mul.f32 	%f9380, %f9379, 0f3FD4DB31;
	mul.f32 	%f9381, %f9376, 0f3F2B0DC1;
	sub.f32 	%f9382, %f9378, %f9381;
	mul.f32 	%f9383, %f9382, 0fBFD4DB31;
	add.f32 	%f9384, %f9366, %f9368;
	add.f32 	%f9385, %f9374, %f9372;
	sub.f32 	%f9386, %f9384, %f9385;
	mul.f32 	%f9387, %f9386, 0f3FB504F3;
	add.f32 	%f9388, %f9384, %f9385;
	mul.f32 	%f9389, %f9388, 0f3FB504F3;
	add.f32 	%f9390, %f9365, %f9375;
	add.f32 	%f9391, %f9367, %f9377;
	mul.f32 	%f9392, %f9391, 0f3E4BAFAF;
	sub.f32 	%f9393, %f9390, %f9392;
	mul.f32 	%f9394, %f9393, 0f3FFB14BE;
	fma.rn.f32 	%f9395, %f9390, 0f3E4BAFAF, %f9391;
	mul.f32 	%f9396, %f9395, 0f3FFB14BE;
	sub.f32 	%f9397, %f9366, %f9368;
	sub.f32 	%f9398, %f9374, %f9372;
	mul.f32 	%f9399, %f9398, 0f3ED413CD;
	sub.f32 	%f9400, %f9397, %f9399;
	mul.f32 	%f9401, %f9400, 0f3FEC835E;
	fma.rn.f32 	%f9402, %f9397, 0f3ED413CD, %f9398;
	mul.f32 	%f9403, %f9402, 0f3FEC835E;
	sub.f32 	%f9404, %f9264, %f9320;
	add.f32 	%f9405, %f9264, %f9320;
	sub.f32 	%f9406, %f9296, %f9288;
	add.f32 	%f9407, %f9296, %f9288;
	sub.f32 	%f9408, %f9280, %f9304;
	sub.f32 	%f9409, %f9272, %f9312;
	add.f32 	%f9410, %f9408, %f9409;
	add.f32 	%f9411, %f9272, %f9312;
	sub.f32 	%f9412, %f9408, %f9409;
	add.f32 	%f9413, %f9280, %f9304;
	mul.f32 	%f9414, %f9410, 0f3F3504F3;
	sub.f32 	%f9415, %f9404, %f9414;
	mul.f32 	%f9416, %f9412, 0f3F3504F3;
	sub.f32 	%f9417, %f9406, %f9416;
	fma.rn.f32 	%f9418, %f9417, 0f3F2B0DC1, %f9415;
	mul.f32 	%f9419, %f9418, 0f3FD4DB31;
	mul.f32 	%f9420, %f9415, 0f3F2B0DC1;
	sub.f32 	%f9421, %f9417, %f9420;
	mul.f32 	%f9422, %f9421, 0fBFD4DB31;
	add.f32 	%f9423, %f9405, %f9407;
	add.f32 	%f9424, %f9413, %f9411;
	sub.f32 	%f9425, %f9423, %f9424;
	mul.f32 	%f9426, %f9425, 0f3FB504F3;
	add.f32 	%f9427, %f9423, %f9424;
	mul.f32 	%f9428, %f9427, 0f3FB504F3;
	add.f32 	%f9429, %f9404, %f9414;
	add.f32 	%f9430, %f9406, %f9416;
	mul.f32 	%f9431, %f9430, 0f3E4BAFAF;
	sub.f32 	%f9432, %f9429, %f9431;
	mul.f32 	%f9433, %f9432, 0f3FFB14BE;
	fma.rn.f32 	%f9434, %f9429, 0f3E4BAFAF, %f9430;
	mul.f32 	%f9435, %f9434, 0f3FFB14BE;
	sub.f32 	%f9436, %f9405, %f9407;
	sub.f32 	%f9437, %f9413, %f9411;
	mul.f32 	%f9438, %f9437, 0f3ED413CD;
	sub.f32 	%f9439, %f9436, %f9438;
	mul.f32 	%f9440, %f9439, 0f3FEC835E;
	fma.rn.f32 	%f9441, %f9436, 0f3ED413CD, %f9437;
	mul.f32 	%f9442, %f9441, 0f3FEC835E;
	sub.f32 	%f9443, %f9265, %f9321;
	add.f32 	%f9444, %f9265, %f9321;
	sub.f32 	%f9445, %f9297, %f9289;
	add.f32 	%f9446, %f9297, %f9289;
	sub.f32 	%f9447, %f9281, %f9305;
	sub.f32 	%f9448, %f9273, %f9313;
	add.f32 	%f9449, %f9447, %f9448;
	add.f32 	%f9450, %f9273, %f9313;
	sub.f32 	%f9451, %f9447, %f9448;
	add.f32 	%f9452, %f9281, %f9305;
	mul.f32 	%f9453, %f9449, 0f3F3504F3;
	sub.f32 	%f9454, %f9443, %f9453;
	mul.f32 	%f9455, %f9451, 0f3F3504F3;
	sub.f32 	%f9456, %f9445, %f9455;
	fma.rn.f32 	%f9457, %f9456, 0f3F2B0DC1, %f9454;
	mul.f32 	%f9458, %f9457, 0f3FD4DB31;
	mul.f32 	%f9459, %f9454, 0f3F2B0DC1;
	sub.f32 	%f9460, %f9456, %f9459;
	mul.f32 	%f9461, %f9460, 0fBFD4DB31;
	add.f32 	%f9462, %f9444, %f9446;
	add.f32 	%f9463, %f9452, %f9450;
	sub.f32 	%f9464, %f9462, %f9463;
	mul.f32 	%f9465, %f9464, 0f3FB504F3;
	add.f32 	%f9466, %f9462, %f9463;
	mul.f32 	%f9467, %f9466, 0f3FB504F3;
	add.f32 	%f9468, %f9443, %f9453;
	add.f32 	%f9469, %f9445, %f9455;
	mul.f32 	%f9470, %f9469, 0f3E4BAFAF;
	sub.f32 	%f9471, %f9468, %f9470;
	mul.f32 	%f9472, %f9471, 0f3FFB14BE;
	fma.rn.f32 	%f9473, %f9468, 0f3E4BAFAF, %f9469;
	mul.f32 	%f9474, %f9473, 0f3FFB14BE;
	sub.f32 	%f9475, %f9444, %f9446;
	sub.f32 	%f9476, %f9452, %f9450;
	mul.f32 	%f9477, %f9476, 0f3ED413CD;
	sub.f32 	%f9478, %f9475, %f9477;
	mul.f32 	%f9479, %f9478, 0f3FEC835E;
	fma.rn.f32 	%f9480, %f9475, 0f3ED413CD, %f9476;
	mul.f32 	%f9481, %f9480, 0f3FEC835E;
	sub.f32 	%f9482, %f9266, %f9322;
	add.f32 	%f9483, %f9266, %f9322;
	sub.f32 	%f9484, %f9298, %f9290;
	add.f32 	%f9485, %f9298, %f9290;
	sub.f32 	%f9486, %f9282, %f9306;
	sub.f32 	%f9487, %f9274, %f9314;
	add.f32 	%f9488, %f9486, %f9487;
	add.f32 	%f9489, %f9274, %f9314;
	sub.f32 	%f9490, %f9486, %f9487;
	add.f32 	%f9491, %f9282, %f9306;
	mul.f32 	%f9492, %f9488, 0f3F3504F3;
	sub.f32 	%f9493, %f9482, %f9492;
	mul.f32 	%f9494, %f9490, 0f3F3504F3;
	sub.f32 	%f9495, %f9484, %f9494;
	fma.rn.f32 	%f9496, %f9495, 0f3F2B0DC1, %f9493;
	mul.f32 	%f9497, %f9496, 0f3FD4DB31;
	mul.f32 	%f9498, %f9493, 0f3F2B0DC1;
	sub.f32 	%f9499, %f9495, %f9498;
	mul.f32 	%f9500, %f9499, 0fBFD4DB31;
	add.f32 	%f9501, %f9483, %f9485;
	add.f32 	%f9502, %f9491, %f9489;
	sub.f32 	%f9503, %f9501, %f9502;
	mul.f32 	%f9504, %f9503, 0f3FB504F3;
	add.f32 	%f9505, %f9501, %f9502;
	mul.f32 	%f9506, %f9505, 0f3FB504F3;
	add.f32 	%f9507, %f9482, %f9492;
	add.f32 	%f9508, %f9484, %f9494;
	mul.f32 	%f9509, %f9508, 0f3E4BAFAF;
	sub.f32 	%f9510, %f9507, %f9509;
	mul.f32 	%f9511, %f9510, 0f3FFB14BE;
	fma.rn.f32 	%f9512, %f9507, 0f3E4BAFAF, %f9508;
	mul.f32 	%f9513, %f9512, 0f3FFB14BE;
	sub.f32 	%f9514, %f9483, %f9485;
	sub.f32 	%f9515, %f9491, %f9489;
	mul.f32 	%f9516, %f9515, 0f3ED413CD;
	sub.f32 	%f9517, %f9514, %f9516;
	mul.f32 	%f9518, %f9517, 0f3FEC835E;
	fma.rn.f32 	%f9519, %f9514, 0f3ED413CD, %f9515;
	mul.f32 	%f9520, %f9519, 0f3FEC835E;
	sub.f32 	%f9521, %f9267, %f9323;
	add.f32 	%f9522, %f9267, %f9323;
	sub.f32 	%f9523, %f9299, %f9291;
	add.f32 	%f9524, %f9299, %f9291;
	sub.f32 	%f9525, %f9283, %f9307;
	sub.f32 	%f9526, %f9275, %f9315;
	add.f32 	%f9527, %f9525, %f9526;
	add.f32 	%f9528, %f9275, %f9315;
	sub.f32 	%f9529, %f9525, %f9526;
	add.f32 	%f9530, %f9283, %f9307;
	mul.f32 	%f9531, %f9527, 0f3F3504F3;
	sub.f32 	%f9532, %f9521, %f9531;
	mul.f32 	%f9533, %f9529, 0f3F3504F3;
	sub.f32 	%f9534, %f9523, %f9533;
	fma.rn.f32 	%f9535, %f9534, 0f3F2B0DC1, %f9532;
	mul.f32 	%f9536, %f9535, 0f3FD4DB31;
	mul.f32 	%f9537, %f9532, 0f3F2B0DC1;
	sub.f32 	%f9538, %f9534, %f9537;
	mul.f32 	%f9539, %f9538, 0fBFD4DB31;
	add.f32 	%f9540, %f9522, %f9524;
	add.f32 	%f9541, %f9530, %f9528;
	sub.f32 	%f9542, %f9540, %f9541;
	mul.f32 	%f9543, %f9542, 0f3FB504F3;
	add.f32 	%f9544, %f9540, %f9541;
	mul.f32 	%f9545, %f9544, 0f3FB504F3;
	add.f32 	%f9546, %f9521, %f9531;
	add.f32 	%f9547, %f9523, %f9533;
	mul.f32 	%f9548, %f9547, 0f3E4BAFAF;
	sub.f32 	%f9549, %f9546, %f9548;
	mul.f32 	%f9550, %f9549, 0f3FFB14BE;
	fma.rn.f32 	%f9551, %f9546, 0f3E4BAFAF, %f9547;
	mul.f32 	%f9552, %f9551, 0f3FFB14BE;
	sub.f32 	%f9553, %f9522, %f9524;
	sub.f32 	%f9554, %f9530, %f9528;
	mul.f32 	%f9555, %f9554, 0f3ED413CD;
	sub.f32 	%f9556, %f9553, %f9555;
	mul.f32 	%f9557, %f9556, 0f3FEC835E;
	fma.rn.f32 	%f9558, %f9553, 0f3ED413CD, %f9554;
	mul.f32 	%f9559, %f9558, 0f3FEC835E;
	sub.f32 	%f9560, %f9268, %f9324;
	add.f32 	%f9561, %f9268, %f9324;
	sub.f32 	%f9562, %f9300, %f9292;
	add.f32 	%f9563, %f9300, %f9292;
	sub.f32 	%f9564, %f9284, %f9308;
	sub.f32 	%f9565, %f9276, %f9316;
	add.f32 	%f9566, %f9564, %f9565;
	add.f32 	%f9567, %f9276, %f9316;
	sub.f32 	%f9568, %f9564, %f9565;
	add.f32 	%f9569, %f9284, %f9308;
	mul.f32 	%f9570, %f9566, 0f3F3504F3;
	sub.f32 	%f9571, %f9560, %f9570;
	mul.f32 	%f9572, %f9568, 0f3F3504F3;
	sub.f32 	%f9573, %f9562, %f9572;
	fma.rn.f32 	%f9574, %f9573, 0f3F2B0DC1, %f9571;
	mul.f32 	%f9575, %f9574, 0f3FD4DB31;
	mul.f32 	%f9576, %f9571, 0f3F2B0DC1;
	sub.f32 	%f9577, %f9573, %f9576;
	mul.f32 	%f9578, %f9577, 0fBFD4DB31;
	add.f32 	%f9579, %f9561, %f9563;
	add.f32 	%f9580, %f9569, %f9567;
	sub.f32 	%f9581, %f9579, %f9580;
	mul.f32 	%f9582, %f9581, 0f3FB504F3;
	add.f32 	%f9583, %f9579, %f9580;
	mul.f32 	%f9584, %f9583, 0f3FB504F3;
	add.f32 	%f9585, %f9560, %f9570;
	add.f32 	%f9586, %f9562, %f9572;
	mul.f32 	%f9587, %f9586, 0f3E4BAFAF;
	sub.f32 	%f9588, %f9585, %f9587;
	mul.f32 	%f9589, %f9588, 0f3FFB14BE;
	fma.rn.f32 	%f9590, %f9585, 0f3E4BAFAF, %f9586;
	mul.f32 	%f9591, %f9590, 0f3FFB14BE;
	sub.f32 	%f9592, %f9561, %f9563;
	sub.f32 	%f9593, %f9569, %f9567;
	mul.f32 	%f9594, %f9593, 0f3ED413CD;
	sub.f32 	%f9595, %f9592, %f9594;
	mul.f32 	%f9596, %f9595, 0f3FEC835E;
	fma.rn.f32 	%f9597, %f9592, 0f3ED413CD, %f9593;
	mul.f32 	%f9598, %f9597, 0f3FEC835E;
	sub.f32 	%f9599, %f9269, %f9325;
	add.f32 	%f9600, %f9269, %f9325;
	sub.f32 	%f9601, %f9301, %f9293;
	add.f32 	%f9602, %f9301, %f9293;
	sub.f32 	%f9603, %f9285, %f9309;
	sub.f32 	%f9604, %f9277, %f9317;
	add.f32 	%f9605, %f9603, %f9604;
	add.f32 	%f9606, %f9277, %f9317;
	sub.f32 	%f9607, %f9603, %f9604;
	add.f32 	%f9608, %f9285, %f9309;
	mul.f32 	%f9609, %f9605, 0f3F3504F3;
	sub.f32 	%f9610, %f9599, %f9609;
	mul.f32 	%f9611, %f9607, 0f3F3504F3;
	sub.f32 	%f9612, %f9601, %f9611;
	fma.rn.f32 	%f9613, %f9612, 0f3F2B0DC1, %f9610;
	mul.f32 	%f9614, %f9613, 0f3FD4DB31;
	mul.f32 	%f9615, %f9610, 0f3F2B0DC1;
	sub.f32 	%f9616, %f9612, %f9615;
	mul.f32 	%f9617, %f9616, 0fBFD4DB31;
	add.f32 	%f9618, %f9600, %f9602;
	add.f32 	%f9619, %f9608, %f9606;
	sub.f32 	%f9620, %f9618, %f9619;
	mul.f32 	%f9621, %f9620, 0f3FB504F3;
	add.f32 	%f9622, %f9618, %f9619;
	mul.f32 	%f9623, %f9622, 0f3FB504F3;
	add.f32 	%f9624, %f9599, %f9609;
	add.f32 	%f9625, %f9601, %f9611;
	mul.f32 	%f9626, %f9625, 0f3E4BAFAF;
	sub.f32 	%f9627, %f9624, %f9626;
	mul.f32 	%f9628, %f9627, 0f3FFB14BE;
	fma.rn.f32 	%f9629, %f9624, 0f3E4BAFAF, %f9625;
	mul.f32 	%f9630, %f9629, 0f3FFB14BE;
	sub.f32 	%f9631, %f9600, %f9602;
	sub.f32 	%f9632, %f9608, %f9606;
	mul.f32 	%f9633, %f9632, 0f3ED413CD;
	sub.f32 	%f9634, %f9631, %f9633;
	mul.f32 	%f9635, %f9634, 0f3FEC835E;
	fma.rn.f32 	%f9636, %f9631, 0f3ED413CD, %f9632;
	mul.f32 	%f9637, %f9636, 0f3FEC835E;
	sub.f32 	%f9638, %f8446, %f8460;
	add.f32 	%f9639, %f8446, %f8460;
	sub.f32 	%f9640, %f8454, %f8452;
	add.f32 	%f9641, %f8454, %f8452;
	sub.f32 	%f9642, %f8450, %f8456;
	sub.f32 	%f9643, %f8448, %f8458;
	add.f32 	%f9644, %f9642, %f9643;
	add.f32 	%f9645, %f8448, %f8458;
	sub.f32 	%f9646, %f9642, %f9643;
	add.f32 	%f9647, %f8450, %f8456;
	mul.f32 	%f9648, %f9644, 0f3F3504F3;
	sub.f32 	%f9649, %f9638, %f9648;
	mul.f32 	%f9650, %f9646, 0f3F3504F3;
	sub.f32 	%f9651, %f9640, %f9650;
	fma.rn.f32 	%f9652, %f9651, 0f3F2B0DC1, %f9649;
	mul.f32 	%f9653, %f9652, 0f3FD4DB31;
	mul.f32 	%f9654, %f9649, 0f3F2B0DC1;
	sub.f32 	%f9655, %f9651, %f9654;
	mul.f32 	%f9656, %f9655, 0fBFD4DB31;
	add.f32 	%f9657, %f9639, %f9641;
	add.f32 	%f9658, %f9647, %f9645;
	sub.f32 	%f9659, %f9657, %f9658;
	mul.f32 	%f9660, %f9659, 0f3FB504F3;
	add.f32 	%f9661, %f9657, %f9658;
	mul.f32 	%f9662, %f9661, 0f3FB504F3;
	add.f32 	%f9663, %f9638, %f9648;
	add.f32 	%f9664, %f9640, %f9650;
	mul.f32 	%f9665, %f9664, 0f3E4BAFAF;
	sub.f32 	%f9666, %f9663, %f9665;
	mul.f32 	%f9667, %f9666, 0f3FFB14BE;
	fma.rn.f32 	%f9668, %f9663, 0f3E4BAFAF, %f9664;
	mul.f32 	%f9669, %f9668, 0f3FFB14BE;
	sub.f32 	%f9670, %f9639, %f9641;
	sub.f32 	%f9671, %f9647, %f9645;
	mul.f32 	%f9672, %f9671, 0f3ED413CD;
	sub.f32 	%f9673, %f9670, %f9672;
	mul.f32 	%f9674, %f9673, 0f3FEC835E;
	fma.rn.f32 	%f9675, %f9670, 0f3ED413CD, %f9671;
	mul.f32 	%f9676, %f9675, 0f3FEC835E;
	sub.f32 	%f9677, %f8462, %f8476;
	add.f32 	%f9678, %f8462, %f8476;
	sub.f32 	%f9679, %f8470, %f8468;
	add.f32 	%f9680, %f8470, %f8468;
	sub.f32 	%f9681, %f8466, %f8472;
	sub.f32 	%f9682, %f8464, %f8474;
	add.f32 	%f9683, %f9681, %f9682;
	add.f32 	%f9684, %f8464, %f8474;
	sub.f32 	%f9685, %f9681, %f9682;
	add.f32 	%f9686, %f8466, %f8472;
	mul.f32 	%f9687, %f9683, 0f3F3504F3;
	sub.f32 	%f9688, %f9677, %f9687;
	mul.f32 	%f9689, %f9685, 0f3F3504F3;
	sub.f32 	%f9690, %f9679, %f9689;
	fma.rn.f32 	%f9691, %f9690, 0f3F2B0DC1, %f9688;
	mul.f32 	%f9692, %f9691, 0f3FD4DB31;
	mul.f32 	%f9693, %f9688, 0f3F2B0DC1;
	sub.f32 	%f9694, %f9690, %f9693;
	mul.f32 	%f9695, %f9694, 0fBFD4DB31;
	add.f32 	%f9696, %f9678, %f9680;
	add.f32 	%f9697, %f9686, %f9684;
	sub.f32 	%f9698, %f9696, %f9697;
	mul.f32 	%f9699, %f9698, 0f3FB504F3;
	add.f32 	%f9700, %f9696, %f9697;
	mul.f32 	%f9701, %f9700, 0f3FB504F3;
	add.f32 	%f9702, %f9677, %f9687;
	add.f32 	%f9703, %f9679, %f9689;
	mul.f32 	%f9704, %f9703, 0f3E4BAFAF;
	sub.f32 	%f9705, %f9702, %f9704;
	mul.f32 	%f9706, %f9705, 0f3FFB14BE;
	fma.rn.f32 	%f9707, %f9702, 0f3E4BAFAF, %f9703;
	mul.f32 	%f9708, %f9707, 0f3FFB14BE;
	sub.f32 	%f9709, %f9678, %f9680;
	sub.f32 	%f9710, %f9686, %f9684;
	mul.f32 	%f9711, %f9710, 0f3ED413CD;
	sub.f32 	%f9712, %f9709, %f9711;
	mul.f32 	%f9713, %f9712, 0f3FEC835E;
	fma.rn.f32 	%f9714, %f9709, 0f3ED413CD, %f9710;
	mul.f32 	%f9715, %f9714, 0f3FEC835E;
	sub.f32 	%f9716, %f8478, %f8492;
	add.f32 	%f9717, %f8478, %f8492;
	sub.f32 	%f9718, %f8486, %f8484;
	add.f32 	%f9719, %f8486, %f8484;
	sub.f32 	%f9720, %f8482, %f8488;
	sub.f32 	%f9721, %f8480, %f8490;
	add.f32 	%f9722, %f9720, %f9721;
	add.f32 	%f9723, %f8480, %f8490;
	sub.f32 	%f9724, %f9720, %f9721;
	add.f32 	%f9725, %f8482, %f8488;
	mul.f32 	%f9726, %f9722, 0f3F3504F3;
	sub.f32 	%f9727, %f9716, %f9726;
	mul.f32 	%f9728, %f9724, 0f3F3504F3;
	sub.f32 	%f9729, %f9718, %f9728;
	fma.rn.f32 	%f9730, %f9729, 0f3F2B0DC1, %f9727;
	mul.f32 	%f9731, %f9730, 0f3FD4DB31;
	mul.f32 	%f9732, %f9727, 0f3F2B0DC1;
	sub.f32 	%f9733, %f9729, %f9732;
	mul.f32 	%f9734, %f9733, 0fBFD4DB31;
	add.f32 	%f9735, %f9717, %f9719;
	add.f32 	%f9736, %f9725, %f9723;
	sub.f32 	%f9737, %f9735, %f9736;
	mul.f32 	%f9738, %f9737, 0f3FB504F3;
	add.f32 	%f9739, %f9735, %f9736;
	mul.f32 	%f9740, %f9739, 0f3FB504F3;
	add.f32 	%f9741, %f9716, %f9726;
	add.f32 	%f9742, %f9718, %f9728;
	mul.f32 	%f9743, %f9742, 0f3E4BAFAF;
	sub.f32 	%f9744, %f9741, %f9743;
	mul.f32 	%f9745, %f9744, 0f3FFB14BE;
	fma.rn.f32 	%f9746, %f9741, 0f3E4BAFAF, %f9742;
	mul.f32 	%f9747, %f9746, 0f3FFB14BE;
	sub.f32 	%f9748, %f9717, %f9719;
	sub.f32 	%f9749, %f9725, %f9723;
	mul.f32 	%f9750, %f9749, 0f3ED413CD;
	sub.f32 	%f9751, %f9748, %f9750;
	mul.f32 	%f9752, %f9751, 0f3FEC835E;
	fma.rn.f32 	%f9753, %f9748, 0f3ED413CD, %f9749;
	mul.f32 	%f9754, %f9753, 0f3FEC835E;
	sub.f32 	%f9755, %f8494, %f8508;
	add.f32 	%f9756, %f8494, %f8508;
	sub.f32 	%f9757, %f8502, %f8500;
	add.f32 	%f9758, %f8502, %f8500;
	sub.f32 	%f9759, %f8498, %f8504;
	sub.f32 	%f9760, %f8496, %f8506;
	add.f32 	%f9761, %f9759, %f9760;
	add.f32 	%f9762, %f8496, %f8506;
	sub.f32 	%f9763, %f9759, %f9760;
	add.f32 	%f9764, %f8498, %f8504;
	mul.f32 	%f9765, %f9761, 0f3F3504F3;
	sub.f32 	%f9766, %f9755, %f9765;
	mul.f32 	%f9767, %f9763, 0f3F3504F3;
	sub.f32 	%f9768, %f9757, %f9767;
	fma.rn.f32 	%f9769, %f9768, 0f3F2B0DC1, %f9766;
	mul.f32 	%f9770, %f9769, 0f3FD4DB31;
	mul.f32 	%f9771, %f9766, 0f3F2B0DC1;
	sub.f32 	%f9772, %f9768, %f9771;
	mul.f32 	%f9773, %f9772, 0fBFD4DB31;
	add.f32 	%f9774, %f9756, %f9758;
	add.f32 	%f9775, %f9764, %f9762;
	sub.f32 	%f9776, %f9774, %f9775;
	mul.f32 	%f9777, %f9776, 0f3FB504F3;
	add.f32 	%f9778, %f9774, %f9775;
	mul.f32 	%f9779, %f9778, 0f3FB504F3;
	add.f32 	%f9780, %f9755, %f9765;
	add.f32 	%f9781, %f9757, %f9767;
	mul.f32 	%f9782, %f9781, 0f3E4BAFAF;
	sub.f32 	%f9783, %f9780, %f9782;
	mul.f32 	%f9784, %f9783, 0f3FFB14BE;
	fma.rn.f32 	%f9785, %f9780, 0f3E4BAFAF, %f9781;
	mul.f32 	%f9786, %f9785, 0f3FFB14BE;
	sub.f32 	%f9787, %f9756, %f9758;
	sub.f32 	%f9788, %f9764, %f9762;
	mul.f32 	%f9789, %f9788, 0f3ED413CD;
	sub.f32 	%f9790, %f9787, %f9789;
	mul.f32 	%f9791, %f9790, 0f3FEC835E;
	fma.rn.f32 	%f9792, %f9787, 0f3ED413CD, %f9788;
	mul.f32 	%f9793, %f9792, 0f3FEC835E;
	sub.f32 	%f9794, %f8510, %f8524;
	add.f32 	%f9795, %f8510, %f8524;
	sub.f32 	%f9796, %f8518, %f8516;
	add.f32 	%f9797, %f8518, %f8516;
	sub.f32 	%f9798, %f8514, %f8520;
	sub.f32 	%f9799, %f8512, %f8522;
	add.f32 	%f9800, %f9798, %f9799;
	add.f32 	%f9801, %f8512, %f8522;
	sub.f32 	%f9802, %f9798, %f9799;
	add.f32 	%f9803, %f8514, %f8520;
	mul.f32 	%f9804, %f9800, 0f3F3504F3;
	sub.f32 	%f9805, %f9794, %f9804;
	mul.f32 	%f9806, %f9802, 0f3F3504F3;
	sub.f32 	%f9807, %f9796, %f9806;
	fma.rn.f32 	%f9808, %f9807, 0f3F2B0DC1, %f9805;
	mul.f32 	%f9809, %f9808, 0f3FD4DB31;
	mul.f32 	%f9810, %f9805, 0f3F2B0DC1;
	sub.f32 	%f9811, %f9807, %f9810;
	mul.f32 	%f9812, %f9811, 0fBFD4DB31;
	add.f32 	%f9813, %f9795, %f9797;
	add.f32 	%f9814, %f9803, %f9801;
	sub.f32 	%f9815, %f9813, %f9814;
	mul.f32 	%f9816, %f9815, 0f3FB504F3;
	add.f32 	%f9817, %f9813, %f9814;
	mul.f32 	%f9818, %f9817, 0f3FB504F3;
	add.f32 	%f9819, %f9794, %f9804;
	add.f32 	%f9820, %f9796, %f9806;
	mul.f32 	%f9821, %f9820, 0f3E4BAFAF;
	sub.f32 	%f9822, %f9819, %f9821;
	mul.f32 	%f9823, %f9822, 0f3FFB14BE;
	fma.rn.f32 	%f9824, %f9819, 0f3E4BAFAF, %f9820;
	mul.f32 	%f9825, %f9824, 0f3FFB14BE;
	sub.f32 	%f9826, %f9795, %f9797;
	sub.f32 	%f9827, %f9803, %f9801;
	mul.f32 	%f9828, %f9827, 0f3ED413CD;
	sub.f32 	%f9829, %f9826, %f9828;
	mul.f32 	%f9830, %f9829, 0f3FEC835E;
	fma.rn.f32 	%f9831, %f9826, 0f3ED413CD, %f9827;
	mul.f32 	%f9832, %f9831, 0f3FEC835E;
	sub.f32 	%f9833, %f8526, %f8540;
	add.f32 	%f9834, %f8526, %f8540;
	sub.f32 	%f9835, %f8534, %f8532;
	add.f32 	%f9836, %f8534, %f8532;
	sub.f32 	%f9837, %f8530, %f8536;
	sub.f32 	%f9838, %f8528, %f8538;
	add.f32 	%f9839, %f9837, %f9838;
	add.f32 	%f9840, %f8528, %f8538;
	sub.f32 	%f9841, %f9837, %f9838;
	add.f32 	%f9842, %f8530, %f8536;
	mul.f32 	%f9843, %f9839, 0f3F3504F3;
	sub.f32 	%f9844, %f9833, %f9843;
	mul.f32 	%f9845, %f9841, 0f3F3504F3;
	sub.f32 	%f9846, %f9835, %f9845;
	fma.rn.f32 	%f9847, %f9846, 0f3F2B0DC1, %f9844;
	mul.f32 	%f9848, %f9847, 0f3FD4DB31;
	mul.f32 	%f9849, %f9844, 0f3F2B0DC1;
	sub.f32 	%f9850, %f9846, %f9849;
	mul.f32 	%f9851, %f9850, 0fBFD4DB31;
	add.f32 	%f9852, %f9834, %f9836;
	add.f32 	%f9853, %f9842, %f9840;
	sub.f32 	%f9854, %f9852, %f9853;
	mul.f32 	%f9855, %f9854, 0f3FB504F3;
	add.f32 	%f9856, %f9852, %f9853;
	mul.f32 	%f9857, %f9856, 0f3FB504F3;
	add.f32 	%f9858, %f9833, %f9843;
	add.f32 	%f9859, %f9835, %f9845;
	mul.f32 	%f9860, %f9859, 0f3E4BAFAF;
	sub.f32 	%f9861, %f9858, %f9860;
	mul.f32 	%f9862, %f9861, 0f3FFB14BE;
	fma.rn.f32 	%f9863, %f9858, 0f3E4BAFAF, %f9859;
	mul.f32 	%f9864, %f9863, 0f3FFB14BE;
	sub.f32 	%f9865, %f9834, %f9836;
	sub.f32 	%f9866, %f9842, %f9840;
	mul.f32 	%f9867, %f9866, 0f3ED413CD;
	sub.f32 	%f9868, %f9865, %f9867;
	mul.f32 	%f9869, %f9868, 0f3FEC835E;
	fma.rn.f32 	%f9870, %f9865, 0f3ED413CD, %f9866;
	mul.f32 	%f9871, %f9870, 0f3FEC835E;
	sub.f32 	%f9872, %f8542, %f8556;
	add.f32 	%f9873, %f8542, %f8556;
	sub.f32 	%f9874, %f8550, %f8548;
	add.f32 	%f9875, %f8550, %f8548;
	sub.f32 	%f9876, %f8546, %f8552;
	sub.f32 	%f9877, %f8544, %f8554;
	add.f32 	%f9878, %f9876, %f9877;
	add.f32 	%f9879, %f8544, %f8554;
	sub.f32 	%f9880, %f9876, %f9877;
	add.f32 	%f9881, %f8546, %f8552;
	mul.f32 	%f9882, %f9878, 0f3F3504F3;
	sub.f32 	%f9883, %f9872, %f9882;
	mul.f32 	%f9884, %f9880, 0f3F3504F3;
	sub.f32 	%f9885, %f9874, %f9884;
	fma.rn.f32 	%f9886, %f9885, 0f3F2B0DC1, %f9883;
	mul.f32 	%f9887, %f9886, 0f3FD4DB31;
	mul.f32 	%f9888, %f9883, 0f3F2B0DC1;
	sub.f32 	%f9889, %f9885, %f9888;
	mul.f32 	%f9890, %f9889, 0fBFD4DB31;
	add.f32 	%f9891, %f9873, %f9875;
	add.f32 	%f9892, %f9881, %f9879;
	sub.f32 	%f9893, %f9891, %f9892;
	mul.f32 	%f9894, %f9893, 0f3FB504F3;
	add.f32 	%f9895, %f9891, %f9892;
	mul.f32 	%f9896, %f9895, 0f3FB504F3;
	add.f32 	%f9897, %f9872, %f9882;
	add.f32 	%f9898, %f9874, %f9884;
	mul.f32 	%f9899, %f9898, 0f3E4BAFAF;
	sub.f32 	%f9900, %f9897, %f9899;
	mul.f32 	%f9901, %f9900, 0f3FFB14BE;
	fma.rn.f32 	%f9902, %f9897, 0f3E4BAFAF, %f9898;
	mul.f32 	%f9903, %f9902, 0f3FFB14BE;
	sub.f32 	%f9904, %f9873, %f9875;
	sub.f32 	%f9905, %f9881, %f9879;
	mul.f32 	%f9906, %f9905, 0f3ED413CD;
	sub.f32 	%f9907, %f9904, %f9906;
	mul.f32 	%f9908, %f9907, 0f3FEC835E;
	fma.rn.f32 	%f9909, %f9904, 0f3ED413CD, %f9905;
	mul.f32 	%f9910, %f9909, 0f3FEC835E;
	sub.f32 	%f9911, %f8558, %f8572;
	add.f32 	%f9912, %f8558, %f8572;
	sub.f32 	%f9913, %f8566, %f8564;
	add.f32 	%f9914, %f8566, %f8564;
	sub.f32 	%f9915, %f8562, %f8568;
	sub.f32 	%f9916, %f8560, %f8570;
	add.f32 	%f9917, %f9915, %f9916;
	add.f32 	%f9918, %f8560, %f8570;
	sub.f32 	%f9919, %f9915, %f9916;
	add.f32 	%f9920, %f8562, %f8568;
	mul.f32 	%f9921, %f9917, 0f3F3504F3;
	sub.f32 	%f9922, %f9911, %f9921;
	mul.f32 	%f9923, %f9919, 0f3F3504F3;
	sub.f32 	%f9924, %f9913, %f9923;
	fma.rn.f32 	%f9925, %f9924, 0f3F2B0DC1, %f9922;
	mul.f32 	%f9926, %f9925, 0f3FD4DB31;
	mul.f32 	%f9927, %f9922, 0f3F2B0DC1;
	sub.f32 	%f9928, %f9924, %f9927;
	mul.f32 	%f9929, %f9928, 0fBFD4DB31;
	add.f32 	%f9930, %f9912, %f9914;
	add.f32 	%f9931, %f9920, %f9918;
	sub.f32 	%f9932, %f9930, %f9931;
	mul.f32 	%f9933, %f9932, 0f3FB504F3;
	add.f32 	%f9934, %f9930, %f9931;
	mul.f32 	%f9935, %f9934, 0f3FB504F3;
	add.f32 	%f9936, %f9911, %f9921;
	add.f32 	%f9937, %f9913, %f9923;
	mul.f32 	%f9938, %f9937, 0f3E4BAFAF;
	sub.f32 	%f9939, %f9936, %f9938;
	mul.f32 	%f9940, %f9939, 0f3FFB14BE;
	fma.rn.f32 	%f9941, %f9936, 0f3E4BAFAF, %f9937;
	mul.f32 	%f9942, %f9941, 0f3FFB14BE;
	sub.f32 	%f9943, %f9912, %f9914;
	sub.f32 	%f9944, %f9920, %f9918;
	mul.f32 	%f9945, %f9944, 0f3ED413CD;
	sub.f32 	%f9946, %f9943, %f9945;
	mul.f32 	%f9947, %f9946, 0f3FEC835E;
	fma.rn.f32 	%f9948, %f9943, 0f3ED413CD, %f9944;
	mul.f32 	%f9949, %f9948, 0f3FEC835E;
	// begin inline asm
	mov.u32 %r440, %laneid;
	// end inline asm
	shr.s32 	%r502, %r440, 31;
	shr.u32 	%r503, %r502, 29;
	add.s32 	%r504, %r440, %r503;
	and.b32  	%r505, %r504, 1073741816;
	sub.s32 	%r506, %r440, %r505;
	and.b32  	%r507, %r440, 1073741816;
	mad.lo.s32 	%r508, %r506, 33, %r507;
	shl.b32 	%r509, %r508, 2;
	add.s32 	%r510, %r487, %r509;
	bar.warp.sync 	-1;
	shl.b32 	%r511, %r440, 2;
	add.s32 	%r512, %r487, %r511;
	st.shared.f32 	[%r512], %f9662;
	st.shared.f32 	[%r512+132], %f9667;
	st.shared.f32 	[%r512+264], %f9674;
	st.shared.f32 	[%r512+396], %f9653;
	st.shared.f32 	[%r512+528], %f9660;
	st.shared.f32 	[%r512+660], %f9656;
	st.shared.f32 	[%r512+792], %f9676;
	st.shared.f32 	[%r512+924], %f9669;
	bar.warp.sync 	-1;
	ld.shared.f32 	%f9950, [%r510];
	ld.shared.f32 	%f9951, [%r510+4];
	ld.shared.f32 	%f9952, [%r510+8];
	ld.shared.f32 	%f9953, [%r510+12];
	ld.shared.f32 	%f9954, [%r510+16];
	ld.shared.f32 	%f9955, [%r510+20];
	ld.shared.f32 	%f9956, [%r510+24];
	ld.shared.f32 	%f9957, [%r510+28];
	bar.warp.sync 	-1;
	st.shared.f32 	[%r512], %f9701;
	st.shared.f32 	[%r512+132], %f9706;
	st.shared.f32 	[%r512+264], %f9713;
	st.shared.f32 	[%r512+396], %f9692;
	st.shared.f32 	[%r512+528], %f9699;
	st.shared.f32 	[%r512+660], %f9695;
	st.shared.f32 	[%r512+792], %f9715;
	st.shared.f32 	[%r512+924], %f9708;
	bar.warp.sync 	-1;
	ld.shared.f32 	%f9958, [%r510];
	ld.shared.f32 	%f9959, [%r510+4];
	ld.shared.f32 	%f9960, [%r510+8];
	ld.shared.f32 	%f9961, [%r510+12];
	ld.shared.f32 	%f9962, [%r510+16];
	ld.shared.f32 	%f9963, [%r510+20];
	ld.shared.f32 	%f9964, [%r510+24];
	ld.shared.f32 	%f9965, [%r510+28];
	bar.warp.sync 	-1;
	st.shared.f32 	[%r512], %f9740;
	st.shared.f32 	[%r512+132], %f9745;
	st.shared.f32 	[%r512+264], %f9752;
	st.shared.f32 	[%r512+396], %f9731;
	st.shared.f32 	[%r512+528], %f9738;
	st.shared.f32 	[%r512+660], %f9734;
	st.shared.f32 	[%r512+792], %f9754;
	st.shared.f32 	[%r512+924], %f9747;
	bar.warp.sync 	-1;
	ld.shared.f32 	%f9966, [%r510];
	ld.shared.f32 	%f9967, [%r510+4];
	ld.shared.f32 	%f9968, [%r510+8];
	ld.shared.f32 	%f9969, [%r510+12];
	ld.shared.f32 	%f9970, [%r510+16];
	ld.shared.f32 	%f9971, [%r510+20];
	ld.shared.f32 	%f9972, [%r510+24];
	ld.shared.f32 	%f9973, [%r510+28];
	bar.warp.sync 	-1;
	st.shared.f32 	[%r512], %f9779;
	st.shared.f32 	[%r512+132], %f9784;
	st.shared.f32 	[%r512+264], %f9791;
	st.shared.f32 	[%r512+396], %f9770;
	st.shared.f32 	[%r512+528], %f9777;
	st.shared.f32 	[%r512+660], %f9773;
	st.shared.f32 	[%r512+792], %f9793;
	st.shared.f32 	[%r512+924], %f9786;
	bar.warp.sync 	-1;
	ld.shared.f32 	%f9974, [%r510];
	ld.shared.f32 	%f9975, [%r510+4];
	ld.shared.f32 	%f9976, [%r510+8];
	ld.shared.f32 	%f9977, [%r510+12];
	ld.shared.f32 	%f9978, [%r510+16];
	ld.shared.f32 	%f9979, [%r510+20];
	ld.shared.f32 	%f9980, [%r510+24];
	ld.shared.f32 	%f9981, [%r510+28];
	bar.warp.sync 	-1;
	st.shared.f32 	[%r512], %f9818;
	st.shared.f32 	[%r512+132], %f9823;
	st.shared.f32 	[%r512+264], %f9830;
	st.shared.f32 	[%r512+396], %f9809;
	st.shared.f32 	[%r512+528], %f9816;
	st.shared.f32 	[%r512+660], %f9812;
	st.shared.f32 	[%r512+792], %f9832;
	st.shared.f32 	[%r512+924], %f9825;
	bar.warp.sync 	-1;
	ld.shared.f32 	%f9982, [%r510];
	ld.shared.f32 	%f9983, [%r510+4];
	ld.shared.f32 	%f9984, [%r510+8];
	ld.shared.f32 	%f9985, [%r510+12];
	ld.shared.f32 	%f9986, [%r510+16];
	ld.shared.f32 	%f9987, [%r510+20];
	ld.shared.f32 	%f9988, [%r510+24];
	ld.shared.f32 	%f9989, [%r510+28];
	bar.warp.sync 	-1;
	st.shared.f32 	[%r512], %f9857;
	st.shared.f32 	[%r512+132], %f9862;
	st.shared.f32 	[%r512+264], %f9869;
	st.shared.f32 	[%r512+396], %f9848;
	st.shared.f32 	[%r512+528], %f9855;
	st.shared.f32 	[%r512+660], %f9851;
	st.shared.f32 	[%r512+792], %f9871;
	st.shared.f32 	[%r512+924], %f9864;
	bar.warp.sync 	-1;
	ld.shared.f32 	%f9990, [%r510];
	ld.shared.f32 	%f9991, [%r510+4];
	ld.shared.f32 	%f9992, [%r510+8];
	ld.shared.f32 	%f9993, [%r510+12];
	ld.shared.f32 	%f9994, [%r510+16];
	ld.shared.f32 	%f9995, [%r510+20];
	ld.shared.f32 	%f9996, [%r510+24];
	ld.shared.f32 	%f9997, [%r510+28];
	bar.warp.sync 	-1;
	st.shared.f32 	[%r512], %f9896;
	st.shared.f32 	[%r512+132], %f9901;
	st.shared.f32 	[%r512+264], %f9908;
	st.shared.f32 	[%r512+396], %f9887;
	st.shared.f32 	[%r512+528], %f9894;
	st.shared.f32 	[%r512+660], %f9890;
	st.shared.f32 	[%r512+792], %f9910;
	st.shared.f32 	[%r512+924], %f9903;
	bar.warp.sync 	-1;
	ld.shared.f32 	%f9998, [%r510];
	ld.shared.f32 	%f9999, [%r510+4];
	ld.shared.f32 	%f10000, [%r510+8];
	ld.shared.f32 	%f10001, [%r510+12];
	ld.shared.f32 	%f10002, [%r510+16];
	ld.shared.f32 	%f10003, [%r510+20];
	ld.shared.f32 	%f10004, [%r510+24];
	ld.shared.f32 	%f10005, [%r510+28];
	bar.warp.sync 	-1;
	st.shared.f32 	[%r512], %f9935;
	st.shared.f32 	[%r512+132], %f9940;
	st.shared.f32 	[%r512+264], %f9947;
	st.shared.f32 	[%r512+396], %f9926;
	st.shared.f32 	[%r512+528], %f9933;
	st.shared.f32 	[%r512+660], %f9929;
	st.shared.f32 	[%r512+792], %f9949;
	st.shared.f32 	[%r512+924], %f9942;
	bar.warp.sync 	-1;
	ld.shared.f32 	%f10006, [%r510];
	ld.shared.f32 	%f10007, [%r510+4];
	ld.shared.f32 	%f10008, [%r510+8];
	ld.shared.f32 	%f10009, [%r510+12];
	ld.shared.f32 	%f10010, [%r510+16];
	ld.shared.f32 	%f10011, [%r510+20];
	ld.shared.f32 	%f10012, [%r510+24];
	ld.shared.f32 	%f10013, [%r510+28];
	sub.f32 	%f10014, %f9950, %f9957;
	add.f32 	%f10015, %f9950, %f9957;
	sub.f32 	%f10016, %f9954, %f9953;
	add.f32 	%f10017, %f9954, %f9953;
	sub.f32 	%f10018, %f9952, %f9955;
	sub.f32 	%f10019, %f9951, %f9956;
	add.f32 	%f10020, %f10018, %f10019;
	add.f32 	%f10021, %f9951, %f9956;
	sub.f32 	%f10022, %f10018, %f10019;
	add.f32 	%f10023, %f9952, %f9955;
	mul.f32 	%f10024, %f10020, 0f3F3504F3;
	sub.f32 	%f10025, %f10014, %f10024;
	mul.f32 	%f10026, %f10022, 0f3F3504F3;
	sub.f32 	%f10027, %f10016, %f10026;
	fma.rn.f32 	%f10028, %f10027, 0f3F2B0DC1, %f10025;
	mul.f32 	%f10029, %f10028, 0f3FD4DB31;
	mul.f32 	%f10030, %f10025, 0f3F2B0DC1;
	sub.f32 	%f10031, %f10027, %f10030;
	mul.f32 	%f10032, %f10031, 0fBFD4DB31;
	add.f32 	%f10033, %f10015, %f10017;
	add.f32 	%f10034, %f10023, %f10021;
	sub.f32 	%f10035, %f10033, %f10034;
	mul.f32 	%f10036, %f10035, 0f3FB504F3;
	add.f32 	%f10037, %f10033, %f10034;
	mul.f32 	%f10038, %f10037, 0f3FB504F3;
	add.f32 	%f10039, %f10014, %f10024;
	add.f32 	%f10040, %f10016, %f10026;
	mul.f32 	%f10041, %f10040, 0f3E4BAFAF;
	sub.f32 	%f10042, %f10039, %f10041;
	mul.f32 	%f10043, %f10042, 0f3FFB14BE;
	fma.rn.f32 	%f10044, %f10039, 0f3E4BAFAF, %f10040;
	mul.f32 	%f10045, %f10044, 0f3FFB14BE;
	sub.f32 	%f10046, %f10015, %f10017;
	sub.f32 	%f10047, %f10023, %f10021;
	mul.f32 	%f10048, %f10047, 0f3ED413CD;
	sub.f32 	%f10049, %f10046, %f10048;
	mul.f32 	%f10050, %f10049, 0f3FEC835E;
	fma.rn.f32 	%f10051, %f10046, 0f3ED413CD, %f10047;
	mul.f32 	%f10052, %f10051, 0f3FEC835E;
	sub.f32 	%f10053, %f9958, %f9965;
	add.f32 	%f10054, %f9958, %f9965;
	sub.f32 	%f10055, %f9962, %f9961;
	add.f32 	%f10056, %f9962, %f9961;
	sub.f32 	%f10057, %f9960, %f9963;
	sub.f32 	%f10058, %f9959, %f9964;
	add.f32 	%f10059, %f10057, %f10058;
	add.f32 	%f10060, %f9959, %f9964;
	sub.f32 	%f10061, %f10057, %f10058;
	add.f32 	%f10062, %f9960, %f9963;
	mul.f32 	%f10063, %f10059, 0f3F3504F3;
	sub.f32 	%f10064, %f10053, %f10063;
	mul.f32 	%f10065, %f10061, 0f3F3504F3;
	sub.f32 	%f10066, %f10055, %f10065;
	fma.rn.f32 	%f10067, %f10066, 0f3F2B0DC1, %f10064;
	mul.f32 	%f10068, %f10067, 0f3FD4DB31;
	mul.f32 	%f10069, %f10064, 0f3F2B0DC1;
	sub.f32 	%f10070, %f10066, %f10069;
	mul.f32 	%f10071, %f10070, 0fBFD4DB31;
	add.f32 	%f10072, %f10054, %f10056;
	add.f32 	%f10073, %f10062, %f10060;
	sub.f32 	%f10074, %f10072, %f10073;
	mul.f32 	%f10075, %f10074, 0f3FB504F3;
	add.f32 	%f10076, %f10072, %f10073;
	mul.f32 	%f10077, %f10076, 0f3FB504F3;
	add.f32 	%f10078, %f10053, %f10063;
	add.f32 	%f10079, %f10055, %f10065;
	mul.f32 	%f10080, %f10079, 0f3E4BAFAF;
	sub.f32 	%f10081, %f10078, %f10080;
	mul.f32 	%f10082, %f10081, 0f3FFB14BE;
	fma.rn.f32 	%f10083, %f10078, 0f3E4BAFAF, %f10079;
	mul.f32 	%f10084, %f10083, 0f3FFB14BE;
	sub.f32 	%f10085, %f10054, %f10056;
	sub.f32 	%f10086, %f10062, %f10060;
	mul.f32 	%f10087, %f10086, 0f3ED413CD;
	sub.f32 	%f10088, %f10085, %f10087;
	mul.f32 	%f10089, %f10088, 0f3FEC835E;
	fma.rn.f32 	%f10090, %f10085, 0f3ED413CD, %f10086;
	mul.f32 	%f10091, %f10090, 0f3FEC835E;
	sub.f32 	%f10092, %f9966, %f9973;
	add.f32 	%f10093, %f9966, %f9973;
	sub.f32 	%f10094, %f9970, %f9969;
	add.f32 	%f10095, %f9970, %f9969;
	sub.f32 	%f10096, %f9968, %f9971;
	sub.f32 	%f10097, %f9967, %f9972;
	add.f32 	%f10098, %f10096, %f10097;
	add.f32 	%f10099, %f9967, %f9972;
	sub.f32 	%f10100, %f10096, %f10097;
	add.f32 	%f10101, %f9968, %f9971;
	mul.f32 	%f10102, %f10098, 0f3F3504F3;
	sub.f32 	%f10103, %f10092, %f10102;
	mul.f32 	%f10104, %f10100, 0f3F3504F3;
	sub.f32 	%f10105, %f10094, %f10104;
	fma.rn.f32 	%f10106, %f10105, 0f3F2B0DC1, %f10103;
	mul.f32 	%f10107, %f10106, 0f3FD4DB31;
	mul.f32 	%f10108, %f10103, 0f3F2B0DC1;
	sub.f32 	%f10109, %f10105, %f10108;
	mul.f32 	%f10110, %f10109, 0fBFD4DB31;
	add.f32 	%f10111, %f10093, %f10095;
	add.f32 	%f10112, %f10101, %f10099;
	sub.f32 	%f10113, %f10111, %f10112;
	mul.f32 	%f10114, %f10113, 0f3FB504F3;
	add.f32 	%f10115, %f10111, %f10112;
	mul.f32 	%f10116, %f10115, 0f3FB504F3;
	add.f32 	%f10117, %f10092, %f10102;
	add.f32 	%f10118, %f10094, %f10104;
	mul.f32 	%f10119, %f10118, 0f3E4BAFAF;
	sub.f32 	%f10120, %f10117, %f10119;
	mul.f32 	%f10121, %f10120, 0f3FFB14BE;
	fma.rn.f32 	%f10122, %f10117, 0f3E4BAFAF, %f10118;
	mul.f32 	%f10123, %f10122, 0f3FFB14BE;
	sub.f32 	%f10124, %f10093, %f10095;
	sub.f32 	%f10125, %f10101, %f10099;
	mul.f32 	%f10126, %f10125, 0f3ED413CD;
	sub.f32 	%f10127, %f10124, %f10126;
	mul.f32 	%f10128, %f10127, 0f3FEC835E;
	fma.rn.f32 	%f10129, %f10124, 0f3ED413CD, %f10125;
	mul.f32 	%f10130, %f10129, 0f3FEC835E;
	sub.f32 	%f10131, %f9974, %f9981;
	add.f32 	%f10132, %f9974, %f9981;
	sub.f32 	%f10133, %f9978, %f9977;
	add.f32 	%f10134, %f9978, %f9977;
	sub.f32 	%f10135, %f9976, %f9979;
	sub.f32 	%f10136, %f9975, %f9980;
	add.f32 	%f10137, %f10135, %f10136;
	add.f32 	%f10138, %f9975, %f9980;
	sub.f32 	%f10139, %f10135, %f10136;
	add.f32 	%f10140, %f9976, %f9979;
	mul.f32 	%f10141, %f10137, 0f3F3504F3;
	sub.f32 	%f10142, %f10131, %f10141;
	mul.f32 	%f10143, %f10139, 0f3F3504F3;
	sub.f32 	%f10144, %f10133, %f10143;
	fma.rn.f32 	%f10145, %f10144, 0f3F2B0DC1, %f10142;
	mul.f32 	%f10146, %f10145, 0f3FD4DB31;
	mul.f32 	%f10147, %f10142, 0f3F2B0DC1;
	sub.f32 	%f10148, %f10144, %f10147;
	mul.f32 	%f10149, %f10148, 0fBFD4DB31;
	add.f32 	%f10150, %f10132, %f10134;
	add.f32 	%f10151, %f10140, %f10138;
	sub.f32 	%f10152, %f10150, %f10151;
	mul.f32 	%f10153, %f10152, 0f3FB504F3;
	add.f32 	%f10154, %f10150, %f10151;
	mul.f32 	%f10155, %f10154, 0f3FB504F3;
	add.f32 	%f10156, %f10131, %f10141;
	add.f32 	%f10157, %f10133, %f10143;
	mul.f32 	%f10158, %f10157, 0f3E4BAFAF;
	sub.f32 	%f10159, %f10156, %f10158;
	mul.f32 	%f10160, %f10159, 0f3FFB14BE;
	fma.rn.f32 	%f10161, %f10156, 0f3E4BAFAF, %f10157;
	mul.f32 	%f10162, %f10161, 0f3FFB14BE;
	sub.f32 	%f10163, %f10132, %f10134;
	sub.f32 	%f10164, %f10140, %f10138;
	mul.f32 	%f10165, %f10164, 0f3ED413CD;
	sub.f32 	%f10166, %f10163, %f10165;
	mul.f32 	%f10167, %f10166, 0f3FEC835E;
	fma.rn.f32 	%f10168, %f10163, 0f3ED413CD, %f10164;
	mul.f32 	%f10169, %f10168, 0f3FEC835E;
	sub.f32 	%f10170, %f9982, %f9989;
	add.f32 	%f10171, %f9982, %f9989;
	sub.f32 	%f10172, %f9986, %f9985;
	add.f32 	%f10173, %f9986, %f9985;
	sub.f32 	%f10174, %f9984, %f9987;
	sub.f32 	%f10175, %f9983, %f9988;
	add.f32 	%f10176, %f10174, %f10175;
	add.f32 	%f10177, %f9983, %f9988;
	sub.f32 	%f10178, %f10174, %f10175;
	add.f32 	%f10179, %f9984, %f9987;
	mul.f32 	%f10180, %f10176, 0f3F3504F3;
	sub.f32 	%f10181, %f10170, %f10180;
	mul.f32 	%f10182, %f10178, 0f3F3504F3;
	sub.f32 	%f10183, %f10172, %f10182;
	fma.rn.f32 	%f10184, %f10183, 0f3F2B0DC1, %f10181;
	mul.f32 	%f10185, %f10184, 0f3FD4DB31;
	mul.f32 	%f10186, %f10181, 0f3F2B0DC1;
	sub.f32 	%f10187, %f10183, %f10186;
	mul.f32 	%f10188, %f10187, 0fBFD4DB31;
	add.f32 	%f10189, %f10171, %f10173;
	add.f32 	%f10190, %f10179, %f10177;
	sub.f32 	%f10191, %f10189, %f10190;
	mul.f32 	%f10192, %f10191, 0f3FB504F3;
	add.f32 	%f10193, %f10189, %f10190;
	mul.f32 	%f10194, %f10193, 0f3FB504F3;
	add.f32 	%f10195, %f10170, %f10180;
	add.f32 	%f10196, %f10172, %f10182;
	mul.f32 	%f10197, %f10196, 0f3E4BAFAF;
	sub.f32 	%f10198, %f10195, %f10197;
	mul.f32 	%f10199, %f10198, 0f3FFB14BE;
	fma.rn.f32 	%f10200, %f10195, 0f3E4BAFAF, %f10196;
	mul.f32 	%f10201, %f10200, 0f3FFB14BE;
	sub.f32 	%f10202, %f10171, %f10173;
	sub.f32 	%f10203, %f10179, %f10177;
	mul.f32 	%f10204, %f10203, 0f3ED413CD;
	sub.f32 	%f10205, %f10202, %f10204;
	mul.f32 	%f10206, %f10205, 0f3FEC835E;
	fma.rn.f32 	%f10207, %f10202, 0f3ED413CD, %f10203;
	mul.f32 	%f10208, %f10207, 0f3FEC835E;
	sub.f32 	%f10209, %f9990, %f9997;
	add.f32 	%f10210, %f9990, %f9997;
	sub.f32 	%f10211, %f9994, %f9993;
	add.f32 	%f10212, %f9994, %f9993;
	sub.f32 	%f10213, %f9992, %f9995;
	sub.f32 	%f10214, %f9991, %f9996;
	add.f32 	%f10215, %f10213, %f10214;
	add.f32 	%f10216, %f9991, %f9996;
	sub.f32 	%f10217, %f10213, %f10214;
	add.f32 	%f10218, %f9992, %f9995;
	mul.f32 	%f10219, %f10215, 0f3F3504F3;
	sub.f32 	%f10220, %f10209, %f10219;
	mul.f32 	%f10221, %f10217, 0f3F3504F3;
	sub.f32 	%f10222, %f10211, %f10221;
	fma.rn.f32 	%f10223, %f10222, 0f3F2B0DC1, %f10220;
	mul.f32 	%f10224, %f10223, 0f3FD4DB31;
	mul.f32 	%f10225, %f10220, 0f3F2B0DC1;
	sub.f32 	%f10226, %f10222, %f10225;
	mul.f32 	%f10227, %f10226, 0fBFD4DB31;
	add.f32 	%f10228, %f10210, %f10212;
	add.f32 	%f10229, %f10218, %f10216;
	sub.f32 	%f10230, %f10228, %f10229;
	mul.f32 	%f10231, %f10230, 0f3FB504F3;
	add.f32 	%f10232, %f10228, %f10229;
	mul.f32 	%f10233, %f10232, 0f3FB504F3;
	add.f32 	%f10234, %f10209, %f10219;
	add.f32 	%f10235, %f10211, %f10221;
	mul.f32 	%f10236, %f10235, 0f3E4BAFAF;
	sub.f32 	%f10237, %f10234, %f10236;
	mul.f32 	%f10238, %f10237, 0f3FFB14BE;
	fma.rn.f32 	%f10239, %f10234, 0f3E4BAFAF, %f10235;
	mul.f32 	%f10240, %f10239, 0f3FFB14BE;
	sub.f32 	%f10241, %f10210, %f10212;
	sub.f32 	%f10242, %f10218, %f10216;
	mul.f32 	%f10243, %f10242, 0f3ED413CD;
	sub.f32 	%f10244, %f10241, %f10243;
	mul.f32 	%f10245, %f10244, 0f3FEC835E;
	fma.rn.f32 	%f10246, %f10241, 0f3ED413CD, %f10242;
	mul.f32 	%f10247, %f10246, 0f3FEC835E;
	sub.f32 	%f10248, %f9998, %f10005;
	add.f32 	%f10249, %f9998, %f10005;
	sub.f32 	%f10250, %f10002, %f10001;
	add.f32 	%f10251, %f10002, %f10001;
	sub.f32 	%f10252, %f10000, %f10003;
	sub.f32 	%f10253, %f9999, %f10004;
	add.f32 	%f10254, %f10252, %f10253;
	add.f32 	%f10255, %f9999, %f10004;
	sub.f32 	%f10256, %f10252, %f10253;
	add.f32 	%f10257, %f10000, %f10003;
	mul.f32 	%f10258, %f10254, 0f3F3504F3;
	sub.f32 	%f10259, %f10248, %f10258;
	mul.f32 	%f10260, %f10256, 0f3F3504F3;
	sub.f32 	%f10261, %f10250, %f10260;
	fma.rn.f32 	%f10262, %f10261, 0f3F2B0DC1, %f10259;
	mul.f32 	%f10263, %f10262, 0f3FD4DB31;
	mul.f32 	%f10264, %f10259, 0f3F2B0DC1;
	sub.f32 	%f10265, %f10261, %f10264;
	mul.f32 	%f10266, %f10265, 0fBFD4DB31;
	add.f32 	%f10267, %f10249, %f10251;
	add.f32 	%f10268, %f10257, %f10255;
	sub.f32 	%f10269, %f10267, %f10268;
	mul.f32 	%f10270, %f10269, 0f3FB504F3;
	add.f32 	%f10271, %f10267, %f10268;
	mul.f32 	%f10272, %f10271, 0f3FB504F3;
	add.f32 	%f10273, %f10248, %f10258;
	add.f32 	%f10274, %f10250, %f10260;
	mul.f32 	%f10275, %f10274, 0f3E4BAFAF;
	sub.f32 	%f10276, %f10273, %f10275;
	mul.f32 	%f10277, %f10276, 0f3FFB14BE;
	fma.rn.f32 	%f10278, %f10273, 0f3E4BAFAF, %f10274;
	mul.f32 	%f10279, %f10278, 0f3FFB14BE;
	sub.f32 	%f10280, %f10249, %f10251;
	sub.f32 	%f10281, %f10257, %f10255;
	mul.f32 	%f10282, %f10281, 0f3ED413CD;
	sub.f32 	%f10283, %f10280, %f10282;
	mul.f32 	%f10284, %f10283, 0f3FEC835E;
	fma.rn.f32 	%f10285, %f10280, 0f3ED413CD, %f10281;
	mul.f32 	%f10286, %f10285, 0f3FEC835E;
	sub.f32 	%f10287, %f10006, %f10013;
	add.f32 	%f10288, %f10006, %f10013;
	sub.f32 	%f10289, %f10010, %f10009;
	add.f32 	%f10290, %f10010, %f10009;
	sub.f32 	%f10291, %f10008, %f10011;
	sub.f32 	%f10292, %f10007, %f10012;
	add.f32 	%f10293, %f10291, %f10292;
	add.f32 	%f10294, %f10007, %f10012;
	sub.f32 	%f10295, %f10291, %f10292;
	add.f32 	%f10296, %f10008, %f10011;
	mul.f32 	%f10297, %f10293, 0f3F3504F3;
	sub.f32 	%f10298, %f10287, %f10297;
	mul.f32 	%f10299, %f10295, 0f3F3504F3;
	sub.f32 	%f10300, %f10289, %f10299;
	fma.rn.f32 	%f10301, %f10300, 0f3F2B0DC1, %f10298;
	mul.f32 	%f10302, %f10301, 0f3FD4DB31;
	mul.f32 	%f10303, %f10298, 0f3F2B0DC1;
	sub.f32 	%f10304, %f10300, %f10303;
	mul.f32 	%f10305, %f10304, 0fBFD4DB31;
	add.f32 	%f10306, %f10288, %f10290;
	add.f32 	%f10307, %f10296, %f10294;
	sub.f32 	%f10308, %f10306, %f10307;
	mul.f32 	%f10309, %f10308, 0f3FB504F3;
	add.f32 	%f10310, %f10306, %f10307;
	mul.f32 	%f10311, %f10310, 0f3FB504F3;
	add.f32 	%f10312, %f10287, %f10297;
	add.f32 	%f10313, %f10289, %f10299;
	mul.f32 	%f10314, %f10313, 0f3E4BAFAF;
	sub.f32 	%f10315, %f10312, %f10314;
	mul.f32 	%f10316, %f10315, 0f3FFB14BE;
	fma.rn.f32 	%f10317, %f10312, 0f3E4BAFAF, %f10313;
	mul.f32 	%f10318, %f10317, 0f3FFB14BE;
	sub.f32 	%f10319, %f10288, %f10290;
	sub.f32 	%f10320, %f10296, %f10294;
	mul.f32 	%f10321, %f10320, 0f3ED413CD;
	sub.f32 	%f10322, %f10319, %f10321;
	mul.f32 	%f10323, %f10322, 0f3FEC835E;
	fma.rn.f32 	%f10324, %f10319, 0f3ED413CD, %f10320;
	mul.f32 	%f10325, %f10324, 0f3FEC835E;
	// begin inline asm
	mov.u32 %r441, %laneid;
	// end inline asm
	shr.s32 	%r513, %r441, 31;
	shr.u32 	%r514, %r513, 29;
	add.s32 	%r515, %r441, %r514;
	and.b32  	%r516, %r515, 1073741816;
	sub.s32 	%r517, %r441, %r516;
	and.b32  	%r518, %r441, 1073741816;
	mad.lo.s32 	%r519, %r517, 33, %r518;
	shl.b32 	%r520, %r519, 2;
	add.s32 	%r521, %r487, %r520;
	bar.warp.sync 	-1;
	shl.b32 	%r522, %r441, 2;
	add.s32 	%r523, %r487, %r522;
	st.shared.f32 	[%r523], %f10038;
	st.shared.f32 	[%r523+132], %f10043;
	st.shared.f32 	[%r523+264], %f10050;
	st.shared.f32 	[%r523+396], %f10029;
	st.shared.f32 	[%r523+528], %f10036;
	st.shared.f32 	[%r523+660], %f10032;
	st.shared.f32 	[%r523+792], %f10052;
	st.shared.f32 	[%r523+924], %f10045;
	bar.warp.sync 	-1;
	ld.shared.f32 	%f10326, [%r521];
	ld.shared.f32 	%f10327, [%r521+4];
	ld.shared.f32 	%f10328, [%r521+8];
	ld.shared.f32 	%f10329, [%r521+12];
	ld.shared.f32 	%f10330, [%r521+16];
	ld.shared.f32 	%f10331, [%r521+20];
	ld.shared.f32 	%f10332, [%r521+24];
	ld.shared.f32 	%f10333, [%r521+28];
	bar.warp.sync 	-1;
	st.shared.f32 	[%r523], %f10077;
	st.shared.f32 	[%r523+132], %f10082;
	st.shared.f32 	[%r523+264], %f10089;
	st.shared.f32 	[%r523+396], %f10068;
	st.shared.f32 	[%r523+528], %f10075;
	st.shared.f32 	[%r523+660], %f10071;
	st.shared.f32 	[%r523+792], %f10091;
	st.shared.f32 	[%r523+924], %f10084;
	bar.warp.sync 	-1;
	ld.shared.f32 	%f10334, [%r521];
	ld.shared.f32 	%f10335, [%r521+4];
	ld.shared.f32 	%f10336, [%r521+8];
	ld.shared.f32 	%f10337, [%r521+12];
	ld.shared.f32 	%f10338, [%r521+16];
	ld.shared.f32 	%f10339, [%r521+20];
	ld.shared.f32 	%f10340, [%r521+24];
	ld.shared.f32 	%f10341, [%r521+28];
	bar.warp.sync 	-1;
	st.shared.f32 	[%r523], %f10116;
	st.shared.f32 	[%r523+132], %f10121;
	st.shared.f32 	[%r523+264], %f10128;
	st.shared.f32 	[%r523+396], %f10107;
	st.shared.f32 	[%r523+528], %f10114;
	st.shared.f32 	[%r523+660], %f10110;
	st.shared.f32 	[%r523+792], %f10130;
	st.shared.f32 	[%r523+924], %f10123;
	bar.warp.sync 	-1;
	ld.shared.f32 	%f10342, [%r521];
	ld.shared.f32 	%f10343, [%r521+4];
	ld.shared.f32 	%f10344, [%r521+8];
	ld.shared.f32 	%f10345, [%r521+12];
	ld.shared.f32 	%f10346, [%r521+16];
	ld.shared.f32 	%f10347, [%r521+20];
	ld.shared.f32 	%f10348, [%r521+24];
	ld.shared.f32 	%f10349, [%r521+28];
	bar.warp.sync 	-1;
	st.shared.f32 	[%r523], %f10155;
	st.shared.f32 	[%r523+132], %f10160;
	st.shared.f32 	[%r523+264], %f10167;
	st.shared.f32 	[%r523+396], %f10146;
	st.shared.f32 	[%r523+528], %f10153;
	st.shared.f32 	[%r523+660], %f10149;
	st.shared.f32 	[%r523+792], %f10169;
	st.shared.f32 	[%r523+924], %f10162;
	bar.warp.sync 	-1;
	ld.shared.f32 	%f10350, [%r521];
	ld.shared.f32 	%f10351, [%r521+4];
	ld.shared.f32 	%f10352, [%r521+8];
	ld.shared.f32 	%f10353, [%r521+12];
	ld.shared.f32 	%f10354, [%r521+16];
	ld.shared.f32 	%f10355, [%r521+20];
	ld.shared.f32 	%f10356, [%r521+24];
	ld.shared.f32 	%f10357, [%r521+28];
	bar.warp.sync 	-1;
	st.shared.f32 	[%r523], %f10194;
	st.shared.f32 	[%r523+132], %f10199;
	st.shared.f32 	[%r523+264], %f10206;
	st.shared.f32 	[%r523+396], %f10185;
	st.shared.f32 	[%r523+528], %f10192;
	st.shared.f32 	[%r523+660], %f10188;
	st.shared.f32 	[%r523+792], %f10208;
	st.shared.f32 	[%r523+924], %f10201;
	bar.warp.sync 	-1;
	ld.shared.f32 	%f10358, [%r521];
	ld.shared.f32 	%f10359, [%r521+4];
	ld.shared.f32 	%f10360, [%r521+8];
	ld.shared.f32 	%f10361, [%r521+12];
	ld.shared.f32 	%f10362, [%r521+16];
	ld.shared.f32 	%f10363, [%r521+20];
	ld.shared.f32 	%f10364, [%r521+24];
	ld.shared.f32 	%f10365, [%r521+28];
	bar.warp.sync 	-1;
	st.shared.f32 	[%r523], %f10233;
	st.shared.f32 	[%r523+132], %f10238;
	st.shared.f32 	[%r523+264], %f10245;
	st.shared.f32 	[%r523+396], %f10224;
	st.shared.f32 	[%r523+528], %f10231;
	st.shared.f32 	[%r523+660], %f10227;
	st.shared.f32 	[%r523+792], %f10247;
	st.shared.f32 	[%r523+924], %f10240;
	bar.warp.sync 	-1;
	ld.shared.f32 	%f10366, [%r521];
	ld.shared.f32 	%f10367, [%r521+4];
	ld.shared.f32 	%f10368, [%r521+8];
	ld.shared.f32 	%f10369, [%r521+12];
	ld.shared.f32 	%f10370, [%r521+16];
	ld.shared.f32 	%f10371, [%r521+20];
	ld.shared.f32 	%f10372, [%r521+24];
	ld.shared.f32 	%f10373, [%r521+28];
	bar.warp.sync 	-1;
	st.shared.f32 	[%r523], %f10272;
	st.shared.f32 	[%r523+132], %f10277;
	st.shared.f32 	[%r523+264], %f10284;
	st.shared.f32 	[%r523+396], %f10263;
	st.shared.f32 	[%r523+528], %f10270;
	st.shared.f32 	[%r523+660], %f10266;
	st.shared.f32 	[%r523+792], %f10286;
	st.shared.f32 	[%r523+924], %f10279;
	bar.warp.sync 	-1;
	ld.shared.f32 	%f10374, [%r521];
	ld.shared.f32 	%f10375, [%r521+4];
	ld.shared.f32 	%f10376, [%r521+8];
	ld.shared.f32 	%f10377, [%r521+12];
	ld.shared.f32 	%f10378, [%r521+16];
	ld.shared.f32 	%f10379, [%r521+20];
	ld.shared.f32 	%f10380, [%r521+24];
	ld.shared.f32 	%f10381, [%r521+28];
	bar.warp.sync 	-1;
	st.shared.f32 	[%r523], %f10311;
	st.shared.f32 	[%r523+132], %f10316;
	st.shared.f32 	[%r523+264], %f10323;
	st.shared.f32 	[%r523+396], %f10302;
	st.shared.f32 	[%r523+528], %f10309;
	st.shared.f32 	[%r523+660], %f10305;
	st.shared.f32 	[%r523+792], %f10325;
	st.shared.f32 	[%r523+924], %f10318;
	bar.warp.sync 	-1;
	ld.shared.f32 	%f10382, [%r521];
	ld.shared.f32 	%f10383, [%r521+4];
	ld.shared.f32 	%f10384, [%r521+8];
	ld.shared.f32 	%f10385, [%r521+12];
	ld.shared.f32 	%f10386, [%r521+16];
	ld.shared.f32 	%f10387, [%r521+20];
	ld.shared.f32 	%f10388, [%r521+24];
	ld.shared.f32 	%f10389, [%r521+28];
	sub.f32 	%f10390, %f10326, %f10382;
	add.f32 	%f10391, %f10326, %f10382;
	sub.f32 	%f10392, %f10358, %f10350;
	add.f32 	%f10393, %f10358, %f10350;
	sub.f32 	%f10394, %f10342, %f10366;
	sub.f32 	%f10395, %f10334, %f10374;
	add.f32 	%f10396, %f10394, %f10395;
	add.f32 	%f10397, %f10334, %f10374;
	sub.f32 	%f10398, %f10394, %f10395;
	add.f32 	%f10399, %f10342, %f10366;
	mul.f32 	%f10400, %f10396, 0f3F3504F3;
	sub.f32 	%f10401, %f10390, %f10400;
	mul.f32 	%f10402, %f10398, 0f3F3504F3;
	sub.f32 	%f10403, %f10392, %f10402;
	fma.rn.f32 	%f10404, %f10403, 0f3F2B0DC1, %f10401;
	mul.f32 	%f10405, %f10404, 0f3FD4DB31;
	mul.f32 	%f10406, %f10401, 0f3F2B0DC1;
	sub.f32 	%f10407, %f10403, %f10406;
	mul.f32 	%f10408, %f10407, 0fBFD4DB31;
	add.f32 	%f10409, %f10391, %f10393;
	add.f32 	%f10410, %f10399, %f10397;
	sub.f32 	%f10411, %f10409, %f10410;
	mul.f32 	%f10412, %f10411, 0f3FB504F3;
	add.f32 	%f10413, %f10409, %f10410;
	mul.f32 	%f10414, %f10413, 0f3FB504F3;
	add.f32 	%f10415, %f10390, %f10400;
	add.f32 	%f10416, %f10392, %f10402;
	mul.f32 	%f10417, %f10416, 0f3E4BAFAF;
	sub.f32 	%f10418, %f10415, %f10417;
	mul.f32 	%f10419, %f10418, 0f3FFB14BE;
	fma.rn.f32 	%f10420, %f10415, 0f3E4BAFAF, %f10416;
	mul.f32 	%f10421, %f10420, 0f3FFB14BE;
	sub.f32 	%f10422, %f10391, %f10393;
	sub.f32 	%f10423, %f10399, %f10397;
	mul.f32 	%f10424, %f10423, 0f3ED413CD;
	sub.f32 	%f10425, %f10422, %f10424;
	mul.f32 	%f10426, %f10425, 0f3FEC835E;
	fma.rn.f32 	%f10427, %f10422, 0f3ED413CD, %f10423;
	mul.f32 	%f10428, %f10427, 0f3FEC835E;
	sub.f32 	%f10429, %f10327, %f10383;
	add.f32 	%f10430, %f10327, %f10383;
	sub.f32 	%f10431, %f10359, %f10351;
	add.f32 	%f10432, %f10359, %f10351;
	sub.f32 	%f10433, %f10343, %f10367;
	sub.f32 	%f10434, %f10335, %f10375;
	add.f32 	%f10435, %f10433, %f10434;
	add.f32 	%f10436, %f10335, %f10375;
	sub.f32 	%f10437, %f10433, %f10434;
	add.f32 	%f10438, %f10343, %f10367;
	mul.f32 	%f10439, %f10435, 0f3F3504F3;
	sub.f32 	%f10440, %f10429, %f10439;
	mul.f32 	%f10441, %f10437, 0f3F3504F3;
	sub.f32 	%f10442, %f10431, %f10441;
	fma.rn.f32 	%f10443, %f10442, 0f3F2B0DC1, %f10440;
	mul.f32 	%f10444, %f10443, 0f3FD4DB31;
	mul.f32 	%f10445, %f10440, 0f3F2B0DC1;
	sub.f32 	%f10446, %f10442, %f10445;
	mul.f32 	%f10447, %f10446, 0fBFD4DB31;
	add.f32 	%f10448, %f10430, %f10432;
	add.f32 	%f10449, %f10438, %f10436;
	sub.f32 	%f10450, %f10448, %f10449;
	mul.f32 	%f10451, %f10450, 0f3FB504F3;
	add.f32 	%f10452, %f10448, %f10449;
	mul.f32 	%f10453, %f10452, 0f3FB504F3;
	add.f32 	%f10454, %f10429, %f10439;
	add.f32 	%f10455, %f10431, %f10441;
	mul.f32 	%f10456, %f10455, 0f3E4BAFAF;
	sub.f32 	%f10457, %f10454, %f10456;
	mul.f32 	%f10458, %f10457, 0f3FFB14BE;
	fma.rn.f32 	%f10459, %f10454, 0f3E4BAFAF, %f10455;
	mul.f32 	%f10460, %f10459, 0f3FFB14BE;
	sub.f32 	%f10461, %f10430, %f10432;
	sub.f32 	%f10462, %f10438, %f10436;
	mul.f32 	%f10463, %f10462, 0f3ED413CD;
	sub.f32 	%f10464, %f10461, %f10463;
	mul.f32 	%f10465, %f10464, 0f3FEC835E;
	fma.rn.f32 	%f10466, %f10461, 0f3ED413CD, %f10462;
	mul.f32 	%f10467, %f10466, 0f3FEC835E;
	sub.f32 	%f10468, %f10328, %f10384;
	add.f32 	%f10469, %f10328, %f10384;
	sub.f32 	%f10470, %f10360, %f10352;
	add.f32 	%f10471, %f10360, %f10352;
	sub.f32 	%f10472, %f10344, %f10368;
	sub.f32 	%f10473, %f10336, %f10376;
	add.f32 	%f10474, %f10472, %f10473;
	add.f32 	%f10475, %f10336, %f10376;
	sub.f32 	%f10476, %f10472, %f10473;
	add.f32 	%f10477, %f10344, %f10368;
	mul.f32 	%f10478, %f10474, 0f3F3504F3;
	sub.f32 	%f10479, %f10468, %f10478;
	mul.f32 	%f10480, %f10476, 0f3F3504F3;
	sub.f32 	%f10481, %f10470, %f10480;
	fma.rn.f32 	%f10482, %f10481, 0f3F2B0DC1, %f10479;
	mul.f32 	%f10483, %f10482, 0f3FD4DB31;
	mul.f32 	%f10484, %f10479, 0f3F2B0DC1;
	sub.f32 	%f10485, %f10481, %f10484;
	mul.f32 	%f10486, %f10485, 0fBFD4DB31;
	add.f32 	%f10487, %f10469, %f10471;
	add.f32 	%f10488, %f10477, %f10475;
	sub.f32 	%f10489, %f10487, %f10488;
	mul.f32 	%f10490, %f10489, 0f3FB504F3;
	add.f32 	%f10491, %f10487, %f10488;
	mul.f32 	%f10492, %f10491, 0f3FB504F3;
	add.f32 	%f10493, %f10468, %f10478;
	add.f32 	%f10494, %f10470, %f10480;
	mul.f32 	%f10495, %f10494, 0f3E4BAFAF;
	sub.f32 	%f10496, %f10493, %f10495;
	mul.f32 	%f10497, %f10496, 0f3FFB14BE;
	fma.rn.f32 	%f10498, %f10493, 0f3E4BAFAF, %f10494;
	mul.f32 	%f10499, %f10498, 0f3FFB14BE;
	sub.f32 	%f10500, %f10469, %f10471;
	sub.f32 	%f10501, %f10477, %f10475;
	mul.f32 	%f10502, %f10501, 0f3ED413CD;
	sub.f32 	%f10503, %f10500, %f10502;
	mul.f32 	%f10504, %f10503, 0f3FEC835E;
	fma.rn.f32 	%f10505, %f10500, 0f3ED413CD, %f10501;
	mul.f32 	%f10506, %f10505, 0f3FEC835E;
	sub.f32 	%f10507, %f10329, %f10385;
	add.f32 	%f10508, %f10329, %f10385;
	sub.f32 	%f10509, %f10361, %f10353;
	add.f32 	%f10510, %f10361, %f10353;
	sub.f32 	%f10511, %f10345, %f10369;
	sub.f32 	%f10512, %f10337, %f10377;
	add.f32 	%f10513, %f10511, %f10512;
	add.f32 	%f10514, %f10337, %f10377;
	sub.f32 	%f10515, %f10511, %f10512;
	add.f32 	%f10516, %f10345, %f10369;
	mul.f32 	%f10517, %f10513, 0f3F3504F3;
	sub.f32 	%f10518, %f10507, %f10517;
	mul.f32 	%f10519, %f10515, 0f3F3504F3;
	sub.f32 	%f10520, %f10509, %f10519;
	fma.rn.f32 	%f10521, %f10520, 0f3F2B0DC1, %f10518;
	mul.f32 	%f10522, %f10521, 0f3FD4DB31;
	mul.f32 	%f10523, %f10518, 0f3F2B0DC1;
	sub.f32 	%f10524, %f10520, %f10523;
	mul.f32 	%f10525, %f10524, 0fBFD4DB31;
	add.f32 	%f10526, %f10508, %f10510;
	add.f32 	%f10527, %f10516, %f10514;
	sub.f32 	%f10528, %f10526, %f10527;
	mul.f32 	%f10529, %f10528, 0f3FB504F3;
	add.f32 	%f10530, %f10526, %f10527;
	mul.f32 	%f10531, %f10530, 0f3FB504F3;
	add.f32 	%f10532, %f10507, %f10517;
	add.f32 	%f10533, %f10509, %f10519;
	mul.f32 	%f10534, %f10533, 0f3E4BAFAF;
	sub.f32 	%f10535, %f10532, %f10534;
	mul.f32 	%f10536, %f10535, 0f3FFB14BE;
	fma.rn.f32 	%f10537, %f10532, 0f3E4BAFAF, %f10533;
	mul.f32 	%f10538, %f10537, 0f3FFB14BE;
	sub.f32 	%f10539, %f10508, %f10510;
	sub.f32 	%f10540, %f10516, %f10514;
	mul.f32 	%f10541, %f10540, 0f3ED413CD;
	sub.f32 	%f10542, %f10539, %f10541;
	mul.f32 	%f10543, %f10542, 0f3FEC835E;
	fma.rn.f32 	%f10544, %f10539, 0f3ED413CD, %f10540;
	mul.f32 	%f10545, %f10544, 0f3FEC835E;
	sub.f32 	%f10546, %f10330, %f10386;
	add.f32 	%f10547, %f10330, %f10386;
	sub.f32 	%f10548, %f10362, %f10354;
	add.f32 	%f10549, %f10362, %f10354;
	sub.f32 	%f10550, %f10346, %f10370;
	sub.f32 	%f10551, %f10338, %f10378;
	add.f32 	%f10552, %f10550, %f10551;
	add.f32 	%f10553, %f10338, %f10378;
	sub.f32 	%f10554, %f10550, %f10551;
	add.f32 	%f10555, %f10346, %f10370;
	mul.f32 	%f10556, %f10552, 0f3F3504F3;
	sub.f32 	%f10557, %f10546, %f10556;
	mul.f32 	%f10558, %f10554, 0f3F3504F3;
	sub.f32 	%f10559, %f10548, %f10558;
	fma.rn.f32 	%f10560, %f10559, 0f3F2B0DC1, %f10557;
	mul.f32 	%f10561, %f10560, 0f3FD4DB31;
	mul.f32 	%f10562, %f10557, 0f3F2B0DC1;
	sub.f32 	%f10563, %f10559, %f10562;
	mul.f32 	%f10564, %f10563, 0fBFD4DB31;
	add.f32 	%f10565, %f10547, %f10549;
	add.f32 	%f10566, %f10555, %f10553;
	sub.f32 	%f10567, %f10565, %f10566;
	mul.f32 	%f10568, %f10567, 0f3FB504F3;
	add.f32 	%f10569, %f10565, %f10566;
	mul.f32 	%f10570, %f10569, 0f3FB504F3;
	add.f32 	%f10571, %f10546, %f10556;
	add.f32 	%f10572, %f10548, %f10558;
	mul.f32 	%f10573, %f10572, 0f3E4BAFAF;
	sub.f32 	%f10574, %f10571, %f10573;
	mul.f32 	%f10575, %f10574, 0f3FFB14BE;
	fma.rn.f32 	%f10576, %f10571, 0f3E4BAFAF, %f10572;
	mul.f32 	%f10577, %f10576, 0f3FFB14BE;
	sub.f32 	%f10578, %f10547, %f10549;
	sub.f32 	%f10579, %f10555, %f10553;
	mul.f32 	%f10580, %f10579, 0f3ED413CD;
	sub.f32 	%f10581, %f10578, %f10580;
	mul.f32 	%f10582, %f10581, 0f3FEC835E;
	fma.rn.f32 	%f10583, %f10578, 0f3ED413CD, %f10579;
	mul.f32 	%f10584, %f10583, 0f3FEC835E;
	sub.f32 	%f10585, %f10331, %f10387;
	add.f32 	%f10586, %f10331, %f10387;
	sub.f32 	%f10587, %f10363, %f10355;
	add.f32 	%f10588, %f10363, %f10355;
	sub.f32 	%f10589, %f10347, %f10371;
	sub.f32 	%f10590, %f10339, %f10379;
	add.f32 	%f10591, %f10589, %f10590;
	add.f32 	%f10592, %f10339, %f10379;
	sub.f32 	%f10593, %f10589, %f10590;
	add.f32 	%f10594, %f10347, %f10371;
	mul.f32 	%f10595, %f10591, 0f3F3504F3;
	sub.f32 	%f10596, %f10585, %f10595;
	mul.f32 	%f10597, %f10593, 0f3F3504F3;
	sub.f32 	%f10598, %f10587, %f10597;
	fma.rn.f32 	%f10599, %f10598, 0f3F2B0DC1, %f10596;
	mul.f32 	%f10600, %f10599, 0f3FD4DB31;
	mul.f32 	%f10601, %f10596, 0f3F2B0DC1;
	sub.f32 	%f10602, %f10598, %f10601;
	mul.f32 	%f10603, %f10602, 0fBFD4DB31;
	add.f32 	%f10604, %f10586, %f10588;
	add.f32 	%f10605, %f10594, %f10592;
	sub.f32 	%f10606, %f10604, %f10605;
	mul.f32 	%f10607, %f10606, 0f3FB504F3;
	add.f32 	%f10608, %f10604, %f10605;
	mul.f32 	%f10609, %f10608, 0f3FB504F3;
	add.f32 	%f10610, %f10585, %f10595;
	add.f32 	%f10611, %f10587, %f10597;
	mul.f32 	%f10612, %f10611, 0f3E4BAFAF;
	sub.f32 	%f10613, %f10610, %f10612;
	mul.f32 	%f10614, %f10613, 0f3FFB14BE;
	fma.rn.f32 	%f10615, %f10610, 0f3E4BAFAF, %f10611;
	mul.f32 	%f10616, %f10615, 0f3FFB14BE;
	sub.f32 	%f10617, %f10586, %f10588;
	sub.f32 	%f10618, %f10594, %f10592;
	mul.f32 	%f10619, %f10618, 0f3ED413CD;
	sub.f32 	%f10620, %f10617, %f10619;
	mul.f32 	%f10621, %f10620, 0f3FEC835E;
	fma.rn.f32 	%f10622, %f10617, 0f3ED413CD, %f10618;
	mul.f32 	%f10623, %f10622, 0f3FEC835E;
	sub.f32 	%f10624, %f10332, %f10388;
	add.f32 	%f10625, %f10332, %f10388;
	sub.f32 	%f10626, %f10364, %f10356;
	add.f32 	%f10627, %f10364, %f10356;
	sub.f32 	%f10628, %f10348, %f10372;
	sub.f32 	%f10629, %f10340, %f10380;
	add.f32 	%f10630, %f10628, %f10629;
	add.f32 	%f10631, %f10340, %f10380;
	sub.f32 	%f10632, %f10628, %f10629;
	add.f32 	%f10633, %f10348, %f10372;
	mul.f32 	%f10634, %f10630, 0f3F3504F3;
	sub.f32 	%f10635, %f10624, %f10634;
	mul.f32 	%f10636, %f10632, 0f3F3504F3;
	sub.f32 	%f10637, %f10626, %f10636;
	fma.rn.f32 	%f10638, %f10637, 0f3F2B0DC1, %f10635;
	mul.f32 	%f10639, %f10638, 0f3FD4DB31;
	mul.f32 	%f10640, %f10635, 0f3F2B0DC1;
	sub.f32 	%f10641, %f10637, %f10640;
	mul.f32 	%f10642, %f10641, 0fBFD4DB31;
	add.f32 	%f10643, %f10625, %f10627;
	add.f32 	%f10644, %f10633, %f10631;
	sub.f32 	%f10645, %f10643, %f10644;
	mul.f32 	%f10646, %f10645, 0f3FB504F3;
	add.f32 	%f10647, %f10643, %f10644;
	mul.f32 	%f10648, %f10647, 0f3FB504F3;
	add.f32 	%f10649, %f10624, %f10634;
	add.f32 	%f10650, %f10626, %f10636;
	mul.f32 	%f10651, %f10650, 0f3E4BAFAF;
	sub.f32 	%f10652, %f10649, %f10651;
	mul.f32 	%f10653, %f10652, 0f3FFB14BE;
	fma.rn.f32 	%f10654, %f10649, 0f3E4BAFAF, %f10650;
	mul.f32 	%f10655, %f10654, 0f3FFB14BE;
	sub.f32 	%f10656, %f10625, %f10627;
	sub.f32 	%f10657, %f10633, %f10631;
	mul.f32 	%f10658, %f10657, 0f3ED413CD;
	sub.f32 	%f10659, %f10656, %f10658;
	mul.f32 	%f10660, %f10659, 0f3FEC835E;
	fma.rn.f32 	%f10661, %f10656, 0f3ED413CD, %f10657;
	mul.f32 	%f10662, %f10661, 0f3FEC835E;
	sub.f32 	%f10663, %f10333, %f10389;
	add.f32 	%f10664, %f10333, %f10389;
	sub.f32 	%f10665, %f10365, %f10357;
	add.f32 	%f10666, %f10365, %f10357;
	sub.f32 	%f10667, %f10349, %f10373;
	sub.f32 	%f10668, %f10341, %f10381;
	add.f32 	%f10669, %f10667, %f10668;
	add.f32 	%f10670, %f10341, %f10381;
	sub.f32 	%f10671, %f10667, %f10668;
	add.f32 	%f10672, %f10349, %f10373;
	mul.f32 	%f10673, %f10669, 0f3F3504F3;
	sub.f32 	%f10674, %f10663, %f10673;
	mul.f32 	%f10675, %f10671, 0f3F3504F3;
	sub.f32 	%f10676, %f10665, %f10675;
	fma.rn.f32 	%f10677, %f10676, 0f3F2B0DC1, %f10674;
	mul.f32 	%f10678, %f10677, 0f3FD4DB31;
	mul.f32 	%f10679, %f10674, 0f3F2B0DC1;
	sub.f32 	%f10680, %f10676, %f10679;
	mul.f32 	%f10681, %f10680, 0fBFD4DB31;
	add.f32 	%f10682, %f10664, %f10666;
	add.f32 	%f10683, %f10672, %f10670;
	sub.f32 	%f10684, %f10682, %f10683;
	mul.f32 	%f10685, %f10684, 0f3FB504F3;
	add.f32 	%f10686, %f10682, %f10683;
	mul.f32 	%f10687, %f10686, 0f3FB504F3;
	add.f32 	%f10688, %f10663, %f10673;
	add.f32 	%f10689, %f10665, %f10675;
	mul.f32 	%f10690, %f10689, 0f3E4BAFAF;
	sub.f32 	%f10691, %f10688, %f10690;
	mul.f32 	%f10692, %f10691, 0f3FFB14BE;
	fma.rn.f32 	%f10693, %f10688, 0f3E4BAFAF, %f10689;
	mul.f32 	%f10694, %f10693, 0f3FFB14BE;
	sub.f32 	%f10695, %f10664, %f10666;
	sub.f32 	%f10696, %f10672, %f10670;
	mul.f32 	%f10697, %f10696, 0f3ED413CD;
	sub.f32 	%f10698, %f10695, %f10697;
	mul.f32 	%f10699, %f10698, 0f3FEC835E;
	fma.rn.f32 	%f10700, %f10695, 0f3ED413CD, %f10696;
	mul.f32 	%f10701, %f10700, 0f3FEC835E;
	// begin inline asm
	mov.u32 %r442, %laneid;
	// end inline asm
	mul.f32 	%f10702, %f12229, %f12229;
	and.b32  	%r524, %r442, 7;
	setp.eq.s32 	%p150, %r524, 0;
	mul.f32 	%f10703, %f10414, %f10414;
	add.f32 	%f10704, %f10702, %f10703;
	div.rn.f32 	%f10705, %f10703, %f10704;
	selp.f32 	%f10706, 0f3F800000, %f10705, %p150;
	mul.f32 	%f10707, %f9350, %f10706;
	fma.rn.f32 	%f10708, %f10706, %f10706, 0f00000000;
	mul.f32 	%f10709, %f10707, 0f39800000;
	mul.f32 	%f10710, %f10453, %f10453;
	add.f32 	%f10711, %f10702, %f10710;
	div.rn.f32 	%f10712, %f10710, %f10711;
	mul.f32 	%f10713, %f9389, %f10712;
	fma.rn.f32 	%f10714, %f10712, %f10712, %f10708;
	mul.f32 	%f10715, %f10713, 0f39800000;
	mul.f32 	%f10716, %f10492, %f10492;
	add.f32 	%f10717, %f10702, %f10716;
	div.rn.f32 	%f10718, %f10716, %f10717;
	mul.f32 	%f10719, %f9428, %f10718;
	fma.rn.f32 	%f10720, %f10718, %f10718, %f10714;
	mul.f32 	%f10721, %f10719, 0f39800000;
	mul.f32 	%f10722, %f10531, %f10531;
	add.f32 	%f10723, %f10702, %f10722;
	div.rn.f32 	%f10724, %f10722, %f10723;
	mul.f32 	%f10725, %f9467, %f10724;
	fma.rn.f32 	%f10726, %f10724, %f10724, %f10720;
	mul.f32 	%f10727, %f10725, 0f39800000;
	mul.f32 	%f10728, %f10570, %f10570;
	add.f32 	%f10729, %f10702, %f10728;
	div.rn.f32 	%f10730, %f10728, %f10729;
	mul.f32 	%f10731, %f9506, %f10730;
	fma.rn.f32 	%f10732, %f10730, %f10730, %f10726;
	mul.f32 	%f10733, %f10731, 0f39800000;
	mul.f32 	%f10734, %f10609, %f10609;
	add.f32 	%f10735, %f10702, %f10734;
	div.rn.f32 	%f10736, %f10734, %f10735;
	mul.f32 	%f10737, %f9545, %f10736;
	fma.rn.f32 	%f10738, %f10736, %f10736, %f10732;
	mul.f32 	%f10739, %f10737, 0f39800000;
	mul.f32 	%f10740, %f10648, %f10648;
	add.f32 	%f10741, %f10702, %f10740;
	div.rn.f32 	%f10742, %f10740, %f10741;
	mul.f32 	%f10743, %f9584, %f10742;
	fma.rn.f32 	%f10744, %f10742, %f10742, %f10738;
	mul.f32 	%f10745, %f10743, 0f39800000;
	mul.f32 	%f10746, %f10687, %f10687;
	add.f32 	%f10747, %f10702, %f10746;
	div.rn.f32 	%f10748, %f10746, %f10747;
	mul.f32 	%f10749, %f9623, %f10748;
	fma.rn.f32 	%f10750, %f10748, %f10748, %f10744;
	mul.f32 	%f10751, %f10749, 0f39800000;
	mul.f32 	%f10752, %f10419, %f10419;
	add.f32 	%f10753, %f10702, %f10752;
	div.rn.f32 	%f10754, %f10752, %f10753;
	mul.f32 	%f10755, %f9355, %f10754;
	fma.rn.f32 	%f10756, %f10754, %f10754, %f10750;
	mul.f32 	%f10757, %f10755, 0f39800000;
	mul.f32 	%f10758, %f10458, %f10458;
	add.f32 	%f10759, %f10702, %f10758;
	div.rn.f32 	%f10760, %f10758, %f10759;
	mul.f32 	%f10761, %f9394, %f10760;
	fma.rn.f32 	%f10762, %f10760, %f10760, %f10756;
	mul.f32 	%f10763, %f10761, 0f39800000;
	mul.f32 	%f10764, %f10497, %f10497;
	add.f32 	%f10765, %f10702, %f10764;
	div.rn.f32 	%f10766, %f10764, %f10765;
	mul.f32 	%f10767, %f9433, %f10766;
	fma.rn.f32 	%f10768, %f10766, %f10766, %f10762;
	mul.f32 	%f10769, %f10767, 0f39800000;
	mul.f32 	%f10770, %f10536, %f10536;
	add.f32 	%f10771, %f10702, %f10770;
	div.rn.f32 	%f10772, %f10770, %f10771;
	mul.f32 	%f10773, %f9472, %f10772;
	fma.rn.f32 	%f10774, %f10772, %f10772, %f10768;
	mul.f32 	%f10775, %f10773, 0f39800000;
	mul.f32 	%f10776, %f10575, %f10575;
	add.f32 	%f10777, %f10702, %f10776;
	div.rn.f32 	%f10778, %f10776, %f10777;
	mul.f32 	%f10779, %f9511, %f10778;
	fma.rn.f32 	%f10780, %f10778, %f10778, %f10774;
	mul.f32 	%f10781, %f10779, 0f39800000;
	mul.f32 	%f10782, %f10614, %f10614;
	add.f32 	%f10783, %f10702, %f10782;
	div.rn.f32 	%f10784, %f10782, %f10783;
	mul.f32 	%f10785, %f9550, %f10784;
	fma.rn.f32 	%f10786, %f10784, %f10784, %f10780;
	mul.f32 	%f10787, %f10785, 0f39800000;
	mul.f32 	%f10788, %f10653, %f10653;
	add.f32 	%f10789, %f10702, %f10788;
	div.rn.f32 	%f10790, %f10788, %f10789;
	mul.f32 	%f10791, %f9589, %f10790;
	fma.rn.f32 	%f10792, %f10790, %f10790, %f10786;
	mul.f32 	%f10793, %f10791, 0f39800000;
	mul.f32 	%f10794, %f10692, %f10692;
	add.f32 	%f10795, %f10702, %f10794;
	div.rn.f32 	%f10796, %f10794, %f10795;
	mul.f32 	%f10797, %f9628, %f10796;
	fma.rn.f32 	%f10798, %f10796, %f10796, %f10792;
	mul.f32 	%f10799, %f10797, 0f39800000;
	mul.f32 	%f10800, %f10426, %f10426;
	add.f32 	%f10801, %f10702, %f10800;
	div.rn.f32 	%f10802, %f10800, %f10801;
	mul.f32 	%f10803, %f9362, %f10802;
	fma.rn.f32 	%f10804, %f10802, %f10802, %f10798;
	mul.f32 	%f10805, %f10803, 0f39800000;
	mul.f32 	%f10806, %f10465, %f10465;
	add.f32 	%f10807, %f10702, %f10806;
	div.rn.f32 	%f10808, %f10806, %f10807;
	mul.f32 	%f10809, %f9401, %f10808;
	fma.rn.f32 	%f10810, %f10808, %f10808, %f10804;
	mul.f32 	%f10811, %f10809, 0f39800000;
	mul.f32 	%f10812, %f10504, %f10504;
	add.f32 	%f10813, %f10702, %f10812;
	div.rn.f32 	%f10814, %f10812, %f10813;
	mul.f32 	%f10815, %f9440, %f10814;
	fma.rn.f32 	%f10816, %f10814, %f10814, %f10810;
	mul.f32 	%f10817, %f10815, 0f39800000;
	mul.f32 	%f10818, %f10543, %f10543;
	add.f32 	%f10819, %f10702, %f10818;
	div.rn.f32 	%f10820, %f10818, %f10819;
	mul.f32 	%f10821, %f9479, %f10820;
	fma.rn.f32 	%f10822, %f10820, %f10820, %f10816;
	mul.f32 	%f10823, %f10821, 0f39800000;
	mul.f32 	%f10824, %f10582, %f10582;
	add.f32 	%f10825, %f10702, %f10824;
	div.rn.f32 	%f10826, %f10824, %f10825;
	mul.f32 	%f10827, %f9518, %f10826;
	fma.rn.f32 	%f10828, %f10826, %f10826, %f10822;
	mul.f32 	%f10829, %f10827, 0f39800000;
	mul.f32 	%f10830, %f10621, %f10621;
	add.f32 	%f10831, %f10702, %f10830;
	div.rn.f32 	%f10832, %f10830, %f10831;
	mul.f32 	%f10833, %f9557, %f10832;
	fma.rn.f32 	%f10834, %f10832, %f10832, %f10828;
	mul.f32 	%f10835, %f10833, 0f39800000;
	mul.f32 	%f10836, %f10660, %f10660;
	add.f32 	%f10837, %f10702, %f10836;
	div.rn.f32 	%f10838, %f10836, %f10837;
	mul.f32 	%f10839, %f9596, %f10838;
	fma.rn.f32 	%f10840, %f10838, %f10838, %f10834;
	mul.f32 	%f10841, %f10839, 0f39800000;
	mul.f32 	%f10842, %f10699, %f10699;
	add.f32 	%f10843, %f10702, %f10842;
	div.rn.f32 	%f10844, %f10842, %f10843;
	mul.f32 	%f10845, %f9635, %f10844;
	fma.rn.f32 	%f10846, %f10844, %f10844, %f10840;
	mul.f32 	%f10847, %f10845, 0f39800000;
	mul.f32 	%f10848, %f10405, %f10405;
	add.f32 	%f10849, %f10702, %f10848;
	div.rn.f32 	%f10850, %f10848, %f10849;
	mul.f32 	%f10851, %f9341, %f10850;
	fma.rn.f32 	%f10852, %f10850, %f10850, %f10846;
	mul.f32 	%f10853, %f10851, 0f39800000;
	mul.f32 	%f10854, %f10444, %f10444;
	add.f32 	%f10855, %f10702, %f10854;
	div.rn.f32 	%f10856, %f10854, %f10855;
	mul.f32 	%f10857, %f9380, %f10856;
	fma.rn.f32 	%f10858, %f10856, %f10856, %f10852;
	mul.f32 	%f10859, %f10857, 0f39800000;
	mul.f32 	%f10860, %f10483, %f10483;
	add.f32 	%f10861, %f10702, %f10860;
	div.rn.f32 	%f10862, %f10860, %f10861;
	mul.f32 	%f10863, %f9419, %f10862;
	fma.rn.f32 	%f10864, %f10862, %f10862, %f10858;
	mul.f32 	%f10865, %f10863, 0f39800000;
	mul.f32 	%f10866, %f10522, %f10522;
	add.f32 	%f10867, %f10702, %f10866;
	div.rn.f32 	%f10868, %f10866, %f10867;
	mul.f32 	%f10869, %f9458, %f10868;
	fma.rn.f32 	%f10870, %f10868, %f10868, %f10864;
	mul.f32 	%f10871, %f10869, 0f39800000;
	mul.f32 	%f10872, %f10561, %f10561;
	add.f32 	%f10873, %f10702, %f10872;
	div.rn.f32 	%f10874, %f10872, %f10873;
	mul.f32 	%f10875, %f9497, %f10874;
	fma.rn.f32 	%f10876, %f10874, %f10874, %f10870;
	mul.f32 	%f10877, %f10875, 0f39800000;
	mul.f32 	%f10878, %f10600, %f10600;
	add.f32 	%f10879, %f10702, %f10878;
	div.rn.f32 	%f10880, %f10878, %f10879;
	mul.f32 	%f10881, %f9536, %f10880;
	fma.rn.f32 	%f10882, %f10880, %f10880, %f10876;
	mul.f32 	%f10883, %f10881, 0f39800000;
	mul.f32 	%f10884, %f10639, %f10639;
	add.f32 	%f10885, %f10702, %f10884;
	div.rn.f32 	%f10886, %f10884, %f10885;
	mul.f32 	%f10887, %f9575, %f10886;
	fma.rn.f32 	%f10888, %f10886, %f10886, %f10882;
	mul.f32 	%f10889, %f10887, 0f39800000;
	mul.f32 	%f10890, %f10678, %f10678;
	add.f32 	%f10891, %f10702, %f10890;
	div.rn.f32 	%f10892, %f10890, %f10891;
	mul.f32 	%f10893, %f9614, %f10892;
	fma.rn.f32 	%f10894, %f10892, %f10892, %f10888;
	mul.f32 	%f10895, %f10893, 0f39800000;
	mul.f32 	%f10896, %f10412, %f10412;
	add.f32 	%f10897, %f10702, %f10896;
	div.rn.f32 	%f10898, %f10896, %f10897;
	mul.f32 	%f10899, %f9348, %f10898;
	fma.rn.f32 	%f10900, %f10898, %f10898, %f10894;
	mul.f32 	%f10901, %f10899, 0f39800000;
	mul.f32 	%f10902, %f10451, %f10451;
	add.f32 	%f10903, %f10702, %f10902;
	div.rn.f32 	%f10904, %f10902, %f10903;
	mul.f32 	%f10905, %f9387, %f10904;
	fma.rn.f32 	%f10906, %f10904, %f10904, %f10900;
	mul.f32 	%f10907, %f10905, 0f39800000;
	mul.f32 	%f10908, %f10490, %f10490;
	add.f32 	%f10909, %f10702, %f10908;
	div.rn.f32 	%f10910, %f10908, %f10909;
	mul.f32 	%f10911, %f9426, %f10910;
	fma.rn.f32 	%f10912, %f10910, %f10910, %f10906;
	mul.f32 	%f10913, %f10911, 0f39800000;
	mul.f32 	%f10914, %f10529, %f10529;
	add.f32 	%f10915, %f10702, %f10914;
	div.rn.f32 	%f10916, %f10914, %f10915;
	mul.f32 	%f10917, %f9465, %f10916;
	fma.rn.f32 	%f10918, %f10916, %f10916, %f10912;
	mul.f32 	%f10919, %f10917, 0f39800000;
	mul.f32 	%f10920, %f10568, %f10568;
	add.f32 	%f10921, %f10702, %f10920;
	div.rn.f32 	%f10922, %f10920, %f10921;
	mul.f32 	%f10923, %f9504, %f10922;
	fma.rn.f32 	%f10924, %f10922, %f10922, %f10918;
	mul.f32 	%f10925, %f10923, 0f39800000;
	mul.f32 	%f10926, %f10607, %f10607;
	add.f32 	%f10927, %f10702, %f10926;
	div.rn.f32 	%f10928, %f10926, %f10927;
	mul.f32 	%f10929, %f9543, %f10928;
	fma.rn.f32 	%f10930, %f10928, %f10928, %f10924;
	mul.f32 	%f10931, %f10929, 0f39800000;
	mul.f32 	%f10932, %f10646, %f10646;
	add.f32 	%f10933, %f10702, %f10932;
	div.rn.f32 	%f10934, %f10932, %f10933;
	mul.f32 	%f10935, %f9582, %f10934;
	fma.rn.f32 	%f10936, %f10934, %f10934, %f10930;
	mul.f32 	%f10937, %f10935, 0f39800000;
	mul.f32 	%f10938, %f10685, %f10685;
	add.f32 	%f10939, %f10702, %f10938;
	div.rn.f32 	%f10940, %f10938, %f10939;
	mul.f32 	%f10941, %f9621, %f10940;
	fma.rn.f32 	%f10942, %f10940, %f10940, %f10936;
	mul.f32 	%f10943, %f10941, 0f39800000;
	mul.f32 	%f10944, %f10408, %f10408;
	add.f32 	%f10945, %f10702, %f10944;
	div.rn.f32 	%f10946, %f10944, %f10945;
	mul.f32 	%f10947, %f9344, %f10946;
	fma.rn.f32 	%f10948, %f10946, %f10946, %f10942;
	mul.f32 	%f10949, %f10947, 0f39800000;
	mul.f32 	%f10950, %f10447, %f10447;
	add.f32 	%f10951, %f10702, %f10950;
	div.rn.f32 	%f10952, %f10950, %f10951;
	mul.f32 	%f10953, %f9383, %f10952;
	fma.rn.f32 	%f10954, %f10952, %f10952, %f10948;
	mul.f32 	%f10955, %f10953, 0f39800000;
	mul.f32 	%f10956, %f10486, %f10486;
	add.f32 	%f10957, %f10702, %f10956;
	div.rn.f32 	%f10958, %f10956, %f10957;
	mul.f32 	%f10959, %f9422, %f10958;
	fma.rn.f32 	%f10960, %f10958, %f10958, %f10954;
	mul.f32 	%f10961, %f10959, 0f39800000;
	mul.f32 	%f10962, %f10525, %f10525;
	add.f32 	%f10963, %f10702, %f10962;
	div.rn.f32 	%f10964, %f10962, %f10963;
	mul.f32 	%f10965, %f9461, %f10964;
	fma.rn.f32 	%f10966, %f10964, %f10964, %f10960;
	mul.f32 	%f10967, %f10965, 0f39800000;
	mul.f32 	%f10968, %f10564, %f10564;
	add.f32 	%f10969, %f10702, %f10968;
	div.rn.f32 	%f10970, %f10968, %f10969;
	mul.f32 	%f10971, %f9500, %f10970;
	fma.rn.f32 	%f10972, %f10970, %f10970, %f10966;
	mul.f32 	%f10973, %f10971, 0f39800000;
	mul.f32 	%f10974, %f10603, %f10603;
	add.f32 	%f10975, %f10702, %f10974;
	div.rn.f32 	%f10976, %f10974, %f10975;
	mul.f32 	%f10977, %f9539, %f10976;
	fma.rn.f32 	%f10978, %f10976, %f10976, %f10972;
	mul.f32 	%f10979, %f10977, 0f39800000;
	mul.f32 	%f10980, %f10642, %f10642;
	add.f32 	%f10981, %f10702, %f10980;
	div.rn.f32 	%f10982, %f10980, %f10981;
	mul.f32 	%f10983, %f9578, %f10982;
	fma.rn.f32 	%f10984, %f10982, %f10982, %f10978;
	mul.f32 	%f10985, %f10983, 0f39800000;
	mul.f32 	%f10986, %f10681, %f10681;
	add.f32 	%f10987, %f10702, %f10986;
	div.rn.f32 	%f10988, %f10986, %f10987;
	mul.f32 	%f10989, %f9617, %f10988;
	fma.rn.f32 	%f10990, %f10988, %f10988, %f10984;
	mul.f32 	%f10991, %f10989, 0f39800000;
	mul.f32 	%f10992, %f10428, %f10428;
	add.f32 	%f10993, %f10702, %f10992;
	div.rn.f32 	%f10994, %f10992, %f10993;
	mul.f32 	%f10995, %f9364, %f10994;
	fma.rn.f32 	%f10996, %f10994, %f10994, %f10990;
	mul.f32 	%f10997, %f10995, 0f39800000;
	mul.f32 	%f10998, %f10467, %f10467;
	add.f32 	%f10999, %f10702, %f10998;
	div.rn.f32 	%f11000, %f10998, %f10999;
	mul.f32 	%f11001, %f9403, %f11000;
	fma.rn.f32 	%f11002, %f11000, %f11000, %f10996;
	mul.f32 	%f11003, %f11001, 0f39800000;
	mul.f32 	%f11004, %f10506, %f10506;
	add.f32 	%f11005, %f10702, %f11004;
	div.rn.f32 	%f11006, %f11004, %f11005;
	mul.f32 	%f11007, %f9442, %f11006;
	fma.rn.f32 	%f11008, %f11006, %f11006, %f11002;
	mul.f32 	%f11009, %f11007, 0f39800000;
	mul.f32 	%f11010, %f10545, %f10545;
	add.f32 	%f11011, %f10702, %f11010;
	div.rn.f32 	%f11012, %f11010, %f11011;
	mul.f32 	%f11013, %f9481, %f11012;
	fma.rn.f32 	%f11014, %f11012, %f11012, %f11008;
	mul.f32 	%f11015, %f11013, 0f39800000;
	mul.f32 	%f11016, %f10584, %f10584;
	add.f32 	%f11017, %f10702, %f11016;
	div.rn.f32 	%f11018, %f11016, %f11017;
	mul.f32 	%f11019, %f9520, %f11018;
	fma.rn.f32 	%f11020, %f11018, %f11018, %f11014;
	mul.f32 	%f11021, %f11019, 0f39800000;
	mul.f32 	%f11022, %f10623, %f10623;
	add.f32 	%f11023, %f10702, %f11022;
	div.rn.f32 	%f11024, %f11022, %f11023;
	mul.f32 	%f11025, %f9559, %f11024;
	fma.rn.f32 	%f11026, %f11024, %f11024, %f11020;
	mul.f32 	%f11027, %f11025, 0f39800000;
	mul.f32 	%f11028, %f10662, %f10662;
	add.f32 	%f11029, %f10702, %f11028;
	div.rn.f32 	%f11030, %f11028, %f11029;
	mul.f32 	%f11031, %f9598, %f11030;
	fma.rn.f32 	%f11032, %f11030, %f11030, %f11026;
	mul.f32 	%f11033, %f11031, 0f39800000;
	mul.f32 	%f11034, %f10701, %f10701;
	add.f32 	%f11035, %f10702, %f11034;
	div.rn.f32 	%f11036, %f11034, %f11035;
	mul.f32 	%f11037, %f9637, %f11036;
	fma.rn.f32 	%f11038, %f11036, %f11036, %f11032;
	mul.f32 	%f11039, %f11037, 0f39800000;
	mul.f32 	%f11040, %f10421, %f10421;
	add.f32 	%f11041, %f10702, %f11040;
	div.rn.f32 	%f11042, %f11040, %f11041;
	mul.f32 	%f11043, %f9357, %f11042;
	fma.rn.f32 	%f11044, %f11042, %f11042, %f11038;
	mul.f32 	%f11045, %f11043, 0f39800000;
	mul.f32 	%f11046, %f10460, %f10460;
	add.f32 	%f11047, %f10702, %f11046;
	div.rn.f32 	%f11048, %f11046, %f11047;
	mul.f32 	%f11049, %f9396, %f11048;
	fma.rn.f32 	%f11050, %f11048, %f11048, %f11044;
	mul.f32 	%f11051, %f11049, 0f39800000;
	mul.f32 	%f11052, %f10499, %f10499;
	add.f32 	%f11053, %f10702, %f11052;
	div.rn.f32 	%f11054, %f11052, %f11053;
	mul.f32 	%f11055, %f9435, %f11054;
	fma.rn.f32 	%f11056, %f11054, %f11054, %f11050;
	mul.f32 	%f11057, %f11055, 0f39800000;
	mul.f32 	%f11058, %f10538, %f10538;
	add.f32 	%f11059, %f10702, %f11058;
	div.rn.f32 	%f11060, %f11058, %f11059;
	mul.f32 	%f11061, %f9474, %f11060;
	fma.rn.f32 	%f11062, %f11060, %f11060, %f11056;
	mul.f32 	%f11063, %f11061, 0f39800000;
	mul.f32 	%f11064, %f10577, %f10577;
	add.f32 	%f11065, %f10702, %f11064;
	div.rn.f32 	%f11066, %f11064, %f11065;
	mul.f32 	%f11067, %f9513, %f11066;
	fma.rn.f32 	%f11068, %f11066, %f11066, %f11062;
	mul.f32 	%f11069, %f11067, 0f39800000;
	mul.f32 	%f11070, %f10616, %f10616;
	add.f32 	%f11071, %f10702, %f11070;
	div.rn.f32 	%f11072, %f11070, %f11071;
	mul.f32 	%f11073, %f9552, %f11072;
	fma.rn.f32 	%f11074, %f11072, %f11072, %f11068;
	mul.f32 	%f11075, %f11073, 0f39800000;
	mul.f32 	%f11076, %f10655, %f10655;
	add.f32 	%f11077, %f10702, %f11076;
	div.rn.f32 	%f11078, %f11076, %f11077;
	mul.f32 	%f11079, %f9591, %f11078;
	fma.rn.f32 	%f11080, %f11078, %f11078, %f11074;
	mul.f32 	%f11081, %f11079, 0f39800000;
	mul.f32 	%f11082, %f10694, %f10694;
	add.f32 	%f11083, %f10702, %f11082;
	div.rn.f32 	%f11084, %f11082, %f11083;
	mul.f32 	%f11085, %f9630, %f11084;
	fma.rn.f32 	%f11086, %f11084, %f11084, %f11080;
	mul.f32 	%f11087, %f11085, 0f39800000;
	mov.b32 	%r525, %f11086;
	shfl.sync.bfly.b32	%r526|%p151, %r525, 4, 6175, -1;
	mov.b32 	%f11088, %r526;
	add.f32 	%f11089, %f11086, %f11088;
	mov.b32 	%r527, %f11089;
	shfl.sync.bfly.b32	%r528|%p152, %r527, 2, 6175, -1;
	mov.b32 	%f11090, %r528;
	add.f32 	%f11091, %f11089, %f11090;
	mov.b32 	%r529, %f11091;
	shfl.sync.bfly.b32	%r530|%p153, %r529, 1, 6175, -1;
	mov.b32 	%f11092, %r530;
	add.f32 	%f11093, %f11091, %f11092;
	rcp.rn.f32 	%f11094, %f11093;
	mul.f32 	%f11095, %f10709, 0f3FB504F3;
	mul.f32 	%f11096, %f10733, 0f3FB504F3;
	add.f32 	%f11097, %f11095, %f11096;
	sub.f32 	%f11098, %f11095, %f11096;
	fma.rn.f32 	%f11099, %f10745, 0f3ED413CD, %f10721;
	mul.f32 	%f11100, %f10721, 0f3ED413CD;
	sub.f32 	%f11101, %f11100, %f10745;
	add.f32 	%f11102, %f10739, %f10727;
	sub.f32 	%f11103, %f10727, %f10739;
	mul.f32 	%f11104, %f11102, 0f3F3504F3;
	add.f32 	%f11105, %f10715, %f11104;
	mul.f32 	%f11106, %f11103, 0f3F3504F3;
	sub.f32 	%f11107, %f10751, %f11106;
	add.f32 	%f11108, %f10751, %f11106;
	sub.f32 	%f11109, %f10715, %f11104;
	mul.f32 	%f11110, %f11099, 0f3FEC835E;
	add.f32 	%f11111, %f11097, %f11110;
	fma.rn.f32 	%f11112, %f11108, 0f3E4BAFAF, %f11105;
	mul.f32 	%f11113, %f11112, 0f3FFB14BE;
	sub.f32 	%f11114, %f11111, %f11113;
	add.f32 	%f11115, %f11111, %f11113;
	mul.f32 	%f11116, %f11101, 0f3FEC835E;
	sub.f32 	%f11117, %f11098, %f11116;
	fma.rn.f32 	%f11118, %f11109, 0f3F2B0DC1, %f11107;
	mul.f32 	%f11119, %f11118, 0f3FD4DB31;
	sub.f32 	%f11120, %f11117, %f11119;
	add.f32 	%f11121, %f11117, %f11119;
	sub.f32 	%f11122, %f11097, %f11110;
	mul.f32 	%f11123, %f11105, 0f3E4BAFAF;
	sub.f32 	%f11124, %f11108, %f11123;
	mul.f32 	%f11125, %f11124, 0f3FFB14BE;
	sub.f32 	%f11126, %f11122, %f11125;
	add.f32 	%f11127, %f11122, %f11125;
	add.f32 	%f11128, %f11098, %f11116;
	mul.f32 	%f11129, %f11107, 0f3F2B0DC1;
	sub.f32 	%f11130, %f11109, %f11129;
	mul.f32 	%f11131, %f11130, 0f3FD4DB31;
	sub.f32 	%f11132, %f11128, %f11131;
	add.f32 	%f11133, %f11128, %f11131;
	mul.f32 	%f11134, %f10757, 0f3FB504F3;
	mul.f32 	%f11135, %f10781, 0f3FB504F3;
	add.f32 	%f11136, %f11134, %f11135;
	sub.f32 	%f11137, %f11134, %f11135;
	fma.rn.f32 	%f11138, %f10793, 0f3ED413CD, %f10769;
	mul.f32 	%f11139, %f10769, 0f3ED413CD;
	sub.f32 	%f11140, %f11139, %f10793;
	add.f32 	%f11141, %f10787, %f10775;
	sub.f32 	%f11142, %f10775, %f10787;
	mul.f32 	%f11143, %f11141, 0f3F3504F3;
	add.f32 	%f11144, %f10763, %f11143;
	mul.f32 	%f11145, %f11142, 0f3F3504F3;
	sub.f32 	%f11146, %f10799, %f11145;
	add.f32 	%f11147, %f10799, %f11145;
	sub.f32 	%f11148, %f10763, %f11143;
	mul.f32 	%f11149, %f11138, 0f3FEC835E;
	add.f32 	%f11150, %f11136, %f11149;
	fma.rn.f32 	%f11151, %f11147, 0f3E4BAFAF, %f11144;
	mul.f32 	%f11152, %f11151, 0f3FFB14BE;
	sub.f32 	%f11153, %f11150, %f11152;
	add.f32 	%f11154, %f11150, %f11152;
	mul.f32 	%f11155, %f11140, 0f3FEC835E;
	sub.f32 	%f11156, %f11137, %f11155;
	fma.rn.f32 	%f11157, %f11148, 0f3F2B0DC1, %f11146;
	mul.f32 	%f11158, %f11157, 0f3FD4DB31;
	sub.f32 	%f11159, %f11156, %f11158;
	add.f32 	%f11160, %f11156, %f11158;
	sub.f32 	%f11161, %f11136, %f11149;
	mul.f32 	%f11162, %f11144, 0f3E4BAFAF;
	sub.f32 	%f11163, %f11147, %f11162;
	mul.f32 	%f11164, %f11163, 0f3FFB14BE;
	sub.f32 	%f11165, %f11161, %f11164;
	add.f32 	%f11166, %f11161, %f11164;
	add.f32 	%f11167, %f11137, %f11155;
	mul.f32 	%f11168, %f11146, 0f3F2B0DC1;
	sub.f32 	%f11169, %f11148, %f11168;
	mul.f32 	%f11170, %f11169, 0f3FD4DB31;
	sub.f32 	%f11171, %f11167, %f11170;
	add.f32 	%f11172, %f11167, %f11170;
	mul.f32 	%f11173, %f10805, 0f3FB504F3;
	mul.f32 	%f11174, %f10829, 0f3FB504F3;
	add.f32 	%f11175, %f11173, %f11174;
	sub.f32 	%f11176, %f11173, %f11174;
	fma.rn.f32 	%f11177, %f10841, 0f3ED413CD, %f10817;
	mul.f32 	%f11178, %f10817, 0f3ED413CD;
	sub.f32 	%f11179, %f11178, %f10841;
	add.f32 	%f11180, %f10835, %f10823;
	sub.f32 	%f11181, %f10823, %f10835;
	mul.f32 	%f11182, %f11180, 0f3F3504F3;
	add.f32 	%f11183, %f10811, %f11182;
	mul.f32 	%f11184, %f11181, 0f3F3504F3;
	sub.f32 	%f11185, %f10847, %f11184;
	add.f32 	%f11186, %f10847, %f11184;
	sub.f32 	%f11187, %f10811, %f11182;
	mul.f32 	%f11188, %f11177, 0f3FEC835E;
	add.f32 	%f11189, %f11175, %f11188;
	fma.rn.f32 	%f11190, %f11186, 0f3E4BAFAF, %f11183;
	mul.f32 	%f11191, %f11190, 0f3FFB14BE;
	sub.f32 	%f11192, %f11189, %f11191;
	add.f32 	%f11193, %f11189, %f11191;
	mul.f32 	%f11194, %f11179, 0f3FEC835E;
	sub.f32 	%f11195, %f11176, %f11194;
	fma.rn.f32 	%f11196, %f11187, 0f3F2B0DC1, %f11185;
	mul.f32 	%f11197, %f11196, 0f3FD4DB31;
	sub.f32 	%f11198, %f11195, %f11197;
	add.f32 	%f11199, %f11195, %f11197;
	sub.f32 	%f11200, %f11175, %f11188;
	mul.f32 	%f11201, %f11183, 0f3E4BAFAF;
	sub.f32 	%f11202, %f11186, %f11201;
	mul.f32 	%f11203, %f11202, 0f3FFB14BE;
	sub.f32 	%f11204, %f11200, %f11203;
	add.f32 	%f11205, %f11200, %f11203;
	add.f32 	%f11206, %f11176, %f11194;
	mul.f32 	%f11207, %f11185, 0f3F2B0DC1;
	sub.f32 	%f11208, %f11187, %f11207;
	mul.f32 	%f11209, %f11208, 0f3FD4DB31;
	sub.f32 	%f11210, %f11206, %f11209;
	add.f32 	%f11211, %f11206, %f11209;
	mul.f32 	%f11212, %f10853, 0f3FB504F3;
	mul.f32 	%f11213, %f10877, 0f3FB504F3;
	add.f32 	%f11214, %f11212, %f11213;
	sub.f32 	%f11215, %f11212, %f11213;
	fma.rn.f32 	%f11216, %f10889, 0f3ED413CD, %f10865;
	mul.f32 	%f11217, %f10865, 0f3ED413CD;
	sub.f32 	%f11218, %f11217, %f10889;
	add.f32 	%f11219, %f10883, %f10871;
	sub.f32 	%f11220, %f10871, %f10883;
	mul.f32 	%f11221, %f11219, 0f3F3504F3;
	add.f32 	%f11222, %f10859, %f11221;
	mul.f32 	%f11223, %f11220, 0f3F3504F3;
	sub.f32 	%f11224, %f10895, %f11223;
	add.f32 	%f11225, %f10895, %f11223;
	sub.f32 	%f11226, %f10859, %f11221;
	mul.f32 	%f11227, %f11216, 0f3FEC835E;
	add.f32 	%f11228, %f11214, %f11227;
	fma.rn.f32 	%f11229, %f11225, 0f3E4BAFAF, %f11222;
	mul.f32 	%f11230, %f11229, 0f3FFB14BE;
	sub.f32 	%f11231, %f11228, %f11230;
	add.f32 	%f11232, %f11228, %f11230;
	mul.f32 	%f11233, %f11218, 0f3FEC835E;
	sub.f32 	%f11234, %f11215, %f11233;
	fma.rn.f32 	%f11235, %f11226, 0f3F2B0DC1, %f11224;
	mul.f32 	%f11236, %f11235, 0f3FD4DB31;
	sub.f32 	%f11237, %f11234, %f11236;
	add.f32 	%f11238, %f11234, %f11236;
	sub.f32 	%f11239, %f11214, %f11227;
	mul.f32 	%f11240, %f11222, 0f3E4BAFAF;
	sub.f32 	%f11241, %f11225, %f11240;
	mul.f32 	%f11242, %f11241, 0f3FFB14BE;
	sub.f32 	%f11243, %f11239, %f11242;
	add.f32 	%f11244, %f11239, %f11242;
	add.f32 	%f11245, %f11215, %f11233;
	mul.f32 	%f11246, %f11224, 0f3F2B0DC1;
	sub.f32 	%f11247, %f11226, %f11246;
	mul.f32 	%f11248, %f11247, 0f3FD4DB31;
	sub.f32 	%f11249, %f11245, %f11248;
	add.f32 	%f11250, %f11245, %f11248;
	mul.f32 	%f11251, %f10901, 0f3FB504F3;
	mul.f32 	%f11252, %f10925, 0f3FB504F3;
	add.f32 	%f11253, %f11251, %f11252;
	sub.f32 	%f11254, %f11251, %f11252;
	fma.rn.f32 	%f11255, %f10937, 0f3ED413CD, %f10913;
	mul.f32 	%f11256, %f10913, 0f3ED413CD;
	sub.f32 	%f11257, %f11256, %f10937;
	add.f32 	%f11258, %f10931, %f10919;
	sub.f32 	%f11259, %f10919, %f10931;
	mul.f32 	%f11260, %f11258, 0f3F3504F3;
	add.f32 	%f11261, %f10907, %f11260;
	mul.f32 	%f11262, %f11259, 0f3F3504F3;
	sub.f32 	%f11263, %f10943, %f11262;
	add.f32 	%f11264, %f10943, %f11262;
	sub.f32 	%f11265, %f10907, %f11260;
	mul.f32 	%f11266, %f11255, 0f3FEC835E;
	add.f32 	%f11267, %f11253, %f11266;
	fma.rn.f32 	%f11268, %f11264, 0f3E4BAFAF, %f11261;
	mul.f32 	%f11269, %f11268, 0f3FFB14BE;
	sub.f32 	%f11270, %f11267, %f11269;
	add.f32 	%f11271, %f11267, %f11269;
	mul.f32 	%f11272, %f11257, 0f3FEC835E;
	sub.f32 	%f11273, %f11254, %f11272;
	fma.rn.f32 	%f11274, %f11265, 0f3F2B0DC1, %f11263;
	mul.f32 	%f11275, %f11274, 0f3FD4DB31;
	sub.f32 	%f11276, %f11273, %f11275;
	add.f32 	%f11277, %f11273, %f11275;
	sub.f32 	%f11278, %f11253, %f11266;
	mul.f32 	%f11279, %f11261, 0f3E4BAFAF;
	sub.f32 	%f11280, %f11264, %f11279;
	mul.f32 	%f11281, %f11280, 0f3FFB14BE;
	sub.f32 	%f11282, %f11278, %f11281;
	add.f32 	%f11283, %f11278, %f11281;
	add.f32 	%f11284, %f11254, %f11272;
	mul.f32 	%f11285, %f11263, 0f3F2B0DC1;
	sub.f32 	%f11286, %f11265, %f11285;
	mul.f32 	%f11287, %f11286, 0f3FD4DB31;
	sub.f32 	%f11288, %f11284, %f11287;
	add.f32 	%f11289, %f11284, %f11287;
	mul.f32 	%f11290, %f10949, 0f3FB504F3;
	mul.f32 	%f11291, %f10973, 0f3FB504F3;
	add.f32 	%f11292, %f11290, %f11291;
	sub.f32 	%f11293, %f11290, %f11291;
	fma.rn.f32 	%f11294, %f10985, 0f3ED413CD, %f10961;
	mul.f32 	%f11295, %f10961, 0f3ED413CD;
	sub.f32 	%f11296, %f11295, %f10985;
	add.f32 	%f11297, %f10979, %f10967;
	sub.f32 	%f11298, %f10967, %f10979;
	mul.f32 	%f11299, %f11297, 0f3F3504F3;
	add.f32 	%f11300, %f10955, %f11299;
	mul.f32 	%f11301, %f11298, 0f3F3504F3;
	sub.f32 	%f11302, %f10991, %f11301;
	add.f32 	%f11303, %f10991, %f11301;
	sub.f32 	%f11304, %f10955, %f11299;
	mul.f32 	%f11305, %f11294, 0f3FEC835E;
	add.f32 	%f11306, %f11292, %f11305;
	fma.rn.f32 	%f11307, %f11303, 0f3E4BAFAF, %f11300;
	mul.f32 	%f11308, %f11307, 0f3FFB14BE;
	sub.f32 	%f11309, %f11306, %f11308;
	add.f32 	%f11310, %f11306, %f11308;
	mul.f32 	%f11311, %f11296, 0f3FEC835E;
	sub.f32 	%f11312, %f11293, %f11311;
	fma.rn.f32 	%f11313, %f11304, 0f3F2B0DC1, %f11302;
	mul.f32 	%f11314, %f11313, 0f3FD4DB31;
	sub.f32 	%f11315, %f11312, %f11314;
	add.f32 	%f11316, %f11312, %f11314;
	sub.f32 	%f11317, %f11292, %f11305;
	mul.f32 	%f11318, %f11300, 0f3E4BAFAF;
	sub.f32 	%f11319, %f11303, %f11318;
	mul.f32 	%f11320, %f11319, 0f3FFB14BE;
	sub.f32 	%f11321, %f11317, %f11320;
	add.f32 	%f11322, %f11317, %f11320;
	add.f32 	%f11323, %f11293, %f11311;
	mul.f32 	%f11324, %f11302, 0f3F2B0DC1;
	sub.f32 	%f11325, %f11304, %f11324;
	mul.f32 	%f11326, %f11325, 0f3FD4DB31;
	sub.f32 	%f11327, %f11323, %f11326;
	add.f32 	%f11328, %f11323, %f11326;
	mul.f32 	%f11329, %f10997, 0f3FB504F3;
	mul.f32 	%f11330, %f11021, 0f3FB504F3;
	add.f32 	%f11331, %f11329, %f11330;
	sub.f32 	%f11332, %f11329, %f11330;
	fma.rn.f32 	%f11333, %f11033, 0f3ED413CD, %f11009;
	mul.f32 	%f11334, %f11009, 0f3ED413CD;
	sub.f32 	%f11335, %f11334, %f11033;
	add.f32 	%f11336, %f11027, %f11015;
	sub.f32 	%f11337, %f11015, %f11027;
	mul.f32 	%f11338, %f11336, 0f3F3504F3;
	add.f32 	%f11339, %f11003, %f11338;
	mul.f32 	%f11340, %f11337, 0f3F3504F3;
	sub.f32 	%f11341, %f11039, %f11340;
	add.f32 	%f11342, %f11039, %f11340;
	sub.f32 	%f11343, %f11003, %f11338;
	mul.f32 	%f11344, %f11333, 0f3FEC835E;
	add.f32 	%f11345, %f11331, %f11344;
	fma.rn.f32 	%f11346, %f11342, 0f3E4BAFAF, %f11339;
	mul.f32 	%f11347, %f11346, 0f3FFB14BE;
	sub.f32 	%f11348, %f11345, %f11347;
	add.f32 	%f11349, %f11345, %f11347;
	mul.f32 	%f11350, %f11335, 0f3FEC835E;
	sub.f32 	%f11351, %f11332, %f11350;
	fma.rn.f32 	%f11352, %f11343, 0f3F2B0DC1, %f11341;
	mul.f32 	%f11353, %f11352, 0f3FD4DB31;
	sub.f32 	%f11354, %f11351, %f11353;
	add.f32 	%f11355, %f11351, %f11353;
	sub.f32 	%f11356, %f11331, %f11344;
	mul.f32 	%f11357, %f11339, 0f3E4BAFAF;
	sub.f32 	%f11358, %f11342, %f11357;
	mul.f32 	%f11359, %f11358, 0f3FFB14BE;
	sub.f32 	%f11360, %f11356, %f11359;
	add.f32 	%f11361, %f11356, %f11359;
	add.f32 	%f11362, %f11332, %f11350;
	mul.f32 	%f11363, %f11341, 0f3F2B0DC1;
	sub.f32 	%f11364, %f11343, %f11363;
	mul.f32 	%f11365, %f11364, 0f3FD4DB31;
	sub.f32 	%f11366, %f11362, %f11365;
	add.f32 	%f11367, %f11362, %f11365;
	mul.f32 	%f11368, %f11045, 0f3FB504F3;
	mul.f32 	%f11369, %f11069, 0f3FB504F3;
	add.f32 	%f11370, %f11368, %f11369;
	sub.f32 	%f11371, %f11368, %f11369;
	fma.rn.f32 	%f11372, %f11081, 0f3ED413CD, %f11057;
	mul.f32 	%f11373, %f11057, 0f3ED413CD;
	sub.f32 	%f11374, %f11373, %f11081;
	add.f32 	%f11375, %f11075, %f11063;
	sub.f32 	%f11376, %f11063, %f11075;
	mul.f32 	%f11377, %f11375, 0f3F3504F3;
	add.f32 	%f11378, %f11051, %f11377;
	mul.f32 	%f11379, %f11376, 0f3F3504F3;
	sub.f32 	%f11380, %f11087, %f11379;
	add.f32 	%f11381, %f11087, %f11379;
	sub.f32 	%f11382, %f11051, %f11377;
	mul.f32 	%f11383, %f11372, 0f3FEC835E;
	add.f32 	%f11384, %f11370, %f11383;
	fma.rn.f32 	%f11385, %f11381, 0f3E4BAFAF, %f11378;
	mul.f32 	%f11386, %f11385, 0f3FFB14BE;
	sub.f32 	%f11387, %f11384, %f11386;
	add.f32 	%f11388, %f11384, %f11386;
	mul.f32 	%f11389, %f11374, 0f3FEC835E;
	sub.f32 	%f11390, %f11371, %f11389;
	fma.rn.f32 	%f11391, %f11382, 0f3F2B0DC1, %f11380;
	mul.f32 	%f11392, %f11391, 0f3FD4DB31;
	sub.f32 	%f11393, %f11390, %f11392;
	add.f32 	%f11394, %f11390, %f11392;
	sub.f32 	%f11395, %f11370, %f11383;
	mul.f32 	%f11396, %f11378, 0f3E4BAFAF;
	sub.f32 	%f11397, %f11381, %f11396;
	mul.f32 	%f11398, %f11397, 0f3FFB14BE;
	sub.f32 	%f11399, %f11395, %f11398;
	add.f32 	%f11400, %f11395, %f11398;
	add.f32 	%f11401, %f11371, %f11389;
	mul.f32 	%f11402, %f11380, 0f3F2B0DC1;
	sub.f32 	%f11403, %f11382, %f11402;
	mul.f32 	%f11404, %f11403, 0f3FD4DB31;
	sub.f32 	%f11405, %f11401, %f11404;
	add.f32 	%f11406, %f11401, %f11404;
	// begin inline asm
	mov.u32 %r443, %laneid;
	// end inline asm
	shr.s32 	%r531, %r443, 31;
	shr.u32 	%r532, %r531, 29;
	add.s32 	%r533, %r443, %r532;
	and.b32  	%r534, %r533, 1073741816;
	sub.s32 	%r535, %r443, %r534;
	and.b32  	%r536, %r443, 1073741816;
	mad.lo.s32 	%r537, %r535, 33, %r536;
	shl.b32 	%r538, %r537, 2;
	add.s32 	%r539, %r487, %r538;
	bar.warp.sync 	-1;
	shl.b32 	%r540, %r443, 2;
	add.s32 	%r541, %r487, %r540;
	st.shared.f32 	[%r541], %f11115;
	st.shared.f32 	[%r541+132], %f11133;
	st.shared.f32 	[%r541+264], %f11121;
	st.shared.f32 	[%r541+396], %f11126;
	st.shared.f32 	[%r541+528], %f11127;
	st.shared.f32 	[%r541+660], %f11120;
	st.shared.f32 	[%r541+792], %f11132;
	st.shared.f32 	[%r541+924], %f11114;
	bar.warp.sync 	-1;
	ld.shared.f32 	%f11407, [%r539];
	ld.shared.f32 	%f11408, [%r539+4];
	ld.shared.f32 	%f11409, [%r539+8];
	ld.shared.f32 	%f11410, [%r539+12];
	ld.shared.f32 	%f11411, [%r539+16];
	ld.shared.f32 	%f11412, [%r539+20];
	ld.shared.f32 	%f11413, [%r539+24];
	ld.shared.f32 	%f11414, [%r539+28];
	bar.warp.sync 	-1;
	st.shared.f32 	[%r541], %f11154;
	st.shared.f32 	[%r541+132], %f11172;
	st.shared.f32 	[%r541+264], %f11160;
	st.shared.f32 	[%r541+396], %f11165;
	st.shared.f32 	[%r541+528], %f11166;
	st.shared.f32 	[%r541+660], %f11159;
	st.shared.f32 	[%r541+792], %f11171;
	st.shared.f32 	[%r541+924], %f11153;
	bar.warp.sync 	-1;
	ld.shared.f32 	%f11415, [%r539];
	ld.shared.f32 	%f11416, [%r539+4];
	ld.shared.f32 	%f11417, [%r539+8];
	ld.shared.f32 	%f11418, [%r539+12];
	ld.shared.f32 	%f11419, [%r539+16];
	ld.shared.f32 	%f11420, [%r539+20];
	ld.shared.f32 	%f11421, [%r539+24];
	ld.shared.f32 	%f11422, [%r539+28];
	bar.warp.sync 	-1;
	st.shared.f32 	[%r541], %f11193;
	st.shared.f32 	[%r541+132], %f11211;
	st.shared.f32 	[%r541+264], %f11199;
	st.shared.f32 	[%r541+396], %f11204;
	st.shared.f32 	[%r541+528], %f11205;
	st.shared.f32 	[%r541+660], %f11198;
	st.shared.f32 	[%r541+792], %f11210;
	st.shared.f32 	[%r541+924], %f11192;
	bar.warp.sync 	-1;
	ld.shared.f32 	%f11423, [%r539];
	ld.shared.f32 	%f11424, [%r539+4];
	ld.shared.f32 	%f11425, [%r539+8];
	ld.shared.f32 	%f11426, [%r539+12];
	ld.shared.f32 	%f11427, [%r539+16];
	ld.shared.f32 	%f11428, [%r539+20];
	ld.shared.f32 	%f11429, [%r539+24];
	ld.shared.f32 	%f11430, [%r539+28];
	bar.warp.sync 	-1;
	st.shared.f32 	[%r541], %f11232;
	st.shared.f32 	[%r541+132], %f11250;
	st.shared.f32 	[%r541+264], %f11238;
	st.shared.f32 	[%r541+396], %f11243;
	st.shared.f32 	[%r541+528], %f11244;
	st.shared.f32 	[%r541+660], %f11237;
	st.shared.f32 	[%r541+792], %f11249;
	st.shared.f32 	[%r541+924], %f11231;
	bar.warp.sync 	-1;
	ld.shared.f32 	%f11431, [%r539];
	ld.shared.f32 	%f11432, [%r539+4];
	ld.shared.f32 	%f11433, [%r539+8];
	ld.shared.f32 	%f11434, [%r539+12];
	ld.shared.f32 	%f11435, [%r539+16];
	ld.shared.f32 	%f11436, [%r539+20];
	ld.shared.f32 	%f11437, [%r539+24];
	ld.shared.f32 	%f11438, [%r539+28];
	bar.warp.sync 	-1;
	st.shared.f32 	[%r541], %f11271;
	st.shared.f32 	[%r541+132], %f11289;
	st.shared.f32 	[%r541+264], %f11277;
	st.shared.f32 	[%r541+396], %f11282;
	st.shared.f32 	[%r541+528], %f11283;
	st.shared.f32 	[%r541+660], %f11276;
	st.shared.f32 	[%r541+792], %f11288;
	st.shared.f32 	[%r541+924], %f11270;
	bar.warp.sync 	-1;
	ld.shared.f32 	%f11439, [%r539];
	ld.shared.f32 	%f11440, [%r539+4];
	ld.shared.f32 	%f11441, [%r539+8];
	ld.shared.f32 	%f11442, [%r539+12];
	ld.shared.f32 	%f11443, [%r539+16];
	ld.shared.f32 	%f11444, [%r539+20];
	ld.shared.f32 	%f11445, [%r539+24];
	ld.shared.f32 	%f11446, [%r539+28];
	bar.warp.sync 	-1;
	st.shared.f32 	[%r541], %f11310;
	st.shared.f32 	[%r541+132], %f11328;
	st.shared.f32 	[%r541+264], %f11316;
	st.shared.f32 	[%r541+396], %f11321;
	st.shared.f32 	[%r541+528], %f11322;
	st.shared.f32 	[%r541+660], %f11315;
	st.shared.f32 	[%r541+792], %f11327;
	st.shared.f32 	[%r541+924], %f11309;
	bar.warp.sync 	-1;
	ld.shared.f32 	%f11447, [%r539];
	ld.shared.f32 	%f11448, [%r539+4];
	ld.shared.f32 	%f11449, [%r539+8];
	ld.shared.f32 	%f11450, [%r539+12];
	ld.shared.f32 	%f11451, [%r539+16];
	ld.shared.f32 	%f11452, [%r539+20];
	ld.shared.f32 	%f11453, [%r539+24];
	ld.shared.f32 	%f11454, [%r539+28];
	bar.warp.sync 	-1;
	st.shared.f32 	[%r541], %f11349;
	st.shared.f32 	[%r541+132], %f11367;
	st.shared.f32 	[%r541+264], %f11355;
	st.shared.f32 	[%r541+396], %f11360;
	st.shared.f32 	[%r541+528], %f11361;
	st.shared.f32 	[%r541+660], %f11354;
	st.shared.f32 	[%r541+792], %f11366;
	st.shared.f32 	[%r541+924], %f11348;
	bar.warp.sync 	-1;
	ld.shared.f32 	%f11455, [%r539];
	ld.shared.f32 	%f11456, [%r539+4];
	ld.shared.f32 	%f11457, [%r539+8];
	ld.shared.f32 	%f11458, [%r539+12];
	ld.shared.f32 	%f11459, [%r539+16];
	ld.shared.f32 	%f11460, [%r539+20];
	ld.shared.f32 	%f11461, [%r539+24];
	ld.shared.f32 	%f11462, [%r539+28];
	bar.warp.sync 	-1;
	st.shared.f32 	[%r541], %f11388;
	st.shared.f32 	[%r541+132], %f11406;
	st.shared.f32 	[%r541+264], %f11394;
	st.shared.f32 	[%r541+396], %f11399;
	st.shared.f32 	[%r541+528], %f11400;
	st.shared.f32 	[%r541+660], %f11393;
	st.shared.f32 	[%r541+792], %f11405;
	st.shared.f32 	[%r541+924], %f11387;
	bar.warp.sync 	-1;
	ld.shared.f32 	%f11463, [%r539];
	ld.shared.f32 	%f11464, [%r539+4];
	ld.shared.f32 	%f11465, [%r539+8];
	ld.shared.f32 	%f11466, [%r539+12];
	ld.shared.f32 	%f11467, [%r539+16];
	ld.shared.f32 	%f11468, [%r539+20];
	ld.shared.f32 	%f11469, [%r539+24];
	ld.shared.f32 	%f11470, [%r539+28];
	mul.f32 	%f11471, %f11407, 0f3FB504F3;
	mul.f32 	%f11472, %f11411, 0f3FB504F3;
	add.f32 	%f11473, %f11471, %f11472;
	sub.f32 	%f11474, %f11471, %f11472;
	fma.rn.f32 	%f11475, %f11413, 0f3ED413CD, %f11409;
	mul.f32 	%f11476, %f11409, 0f3ED413CD;
	sub.f32 	%f11477, %f11476, %f11413;
	add.f32 	%f11478, %f11412, %f11410;
	sub.f32 	%f11479, %f11410, %f11412;
	mul.f32 	%f11480, %f11478, 0f3F3504F3;
	add.f32 	%f11481, %f11408, %f11480;
	mul.f32 	%f11482, %f11479, 0f3F3504F3;
	sub.f32 	%f11483, %f11414, %f11482;
	add.f32 	%f11484, %f11414, %f11482;
	sub.f32 	%f11485, %f11408, %f11480;
	mul.f32 	%f11486, %f11475, 0f3FEC835E;
	add.f32 	%f11487, %f11473, %f11486;
	fma.rn.f32 	%f11488, %f11484, 0f3E4BAFAF, %f11481;
	mul.f32 	%f11489, %f11488, 0f3FFB14BE;
	sub.f32 	%f11490, %f11487, %f11489;
	add.f32 	%f11491, %f11487, %f11489;
	mul.f32 	%f11492, %f11477, 0f3FEC835E;
	sub.f32 	%f11493, %f11474, %f11492;
	fma.rn.f32 	%f11494, %f11485, 0f3F2B0DC1, %f11483;
	mul.f32 	%f11495, %f11494, 0f3FD4DB31;
	sub.f32 	%f11496, %f11493, %f11495;
	add.f32 	%f11497, %f11493, %f11495;
	sub.f32 	%f11498, %f11473, %f11486;
	mul.f32 	%f11499, %f11481, 0f3E4BAFAF;
	sub.f32 	%f11500, %f11484, %f11499;
	mul.f32 	%f11501, %f11500, 0f3FFB14BE;
	sub.f32 	%f11502, %f11498, %f11501;
	add.f32 	%f11503, %f11498, %f11501;
	add.f32 	%f11504, %f11474, %f11492;
	mul.f32 	%f11505, %f11483, 0f3F2B0DC1;
	sub.f32 	%f11506, %f11485, %f11505;
	mul.f32 	%f11507, %f11506, 0f3FD4DB31;
	sub.f32 	%f11508, %f11504, %f11507;
	add.f32 	%f11509, %f11504, %f11507;
	mul.f32 	%f11510, %f11415, 0f3FB504F3;
	mul.f32 	%f11511, %f11419, 0f3FB504F3;
	add.f32 	%f11512, %f11510, %f11511;
	sub.f32 	%f11513, %f11510, %f11511;
	fma.rn.f32 	%f11514, %f11421, 0f3ED413CD, %f11417;
	mul.f32 	%f11515, %f11417, 0f3ED413CD;
	sub.f32 	%f11516, %f11515, %f11421;
	add.f32 	%f11517, %f11420, %f11418;
	sub.f32 	%f11518, %f11418, %f11420;
	mul.f32 	%f11519, %f11517, 0f3F3504F3;
	add.f32 	%f11520, %f11416, %f11519;
	mul.f32 	%f11521, %f11518, 0f3F3504F3;
	sub.f32 	%f11522, %f11422, %f11521;
	add.f32 	%f11523, %f11422, %f11521;
	sub.f32 	%f11524, %f11416, %f11519;
	mul.f32 	%f11525, %f11514, 0f3FEC835E;
	add.f32 	%f11526, %f11512, %f11525;
	fma.rn.f32 	%f11527, %f11523, 0f3E4BAFAF, %f11520;
	mul.f32 	%f11528, %f11527, 0f3FFB14BE;
	sub.f32 	%f11529, %f11526, %f11528;
	add.f32 	%f11530, %f11526, %f11528;
	mul.f32 	%f11531, %f11516, 0f3FEC835E;
	sub.f32 	%f11532, %f11513, %f11531;
	fma.rn.f32 	%f11533, %f11524, 0f3F2B0DC1, %f11522;
	mul.f32 	%f11534, %f11533, 0f3FD4DB31;
	sub.f32 	%f11535, %f11532, %f11534;
	add.f32 	%f11536, %f11532, %f11534;
	sub.f32 	%f11537, %f11512, %f11525;
	mul.f32 	%f11538, %f11520, 0f3E4BAFAF;
	sub.f32 	%f11539, %f11523, %f11538;
	mul.f32 	%f11540, %f11539, 0f3FFB14BE;
	sub.f32 	%f11541, %f11537, %f11540;
	add.f32 	%f11542, %f11537, %f11540;
	add.f32 	%f11543, %f11513, %f11531;
	mul.f32 	%f11544, %f11522, 0f3F2B0DC1;
	sub.f32 	%f11545, %f11524, %f11544;
	mul.f32 	%f11546, %f11545, 0f3FD4DB31;
	sub.f32 	%f11547, %f11543, %f11546;
	add.f32 	%f11548, %f11543, %f11546;
	mul.f32 	%f11549, %f11423, 0f3FB504F3;
	mul.f32 	%f11550, %f11427, 0f3FB504F3;
	add.f32 	%f11551, %f11549, %f11550;
	sub.f32 	%f11552, %f11549, %f11550;
	fma.rn.f32 	%f11553, %f11429, 0f3ED413CD, %f11425;
	mul.f32 	%f11554, %f11425, 0f3ED413CD;
	sub.f32 	%f11555, %f11554, %f11429;
	add.f32 	%f11556, %f11428, %f11426;
	sub.f32 	%f11557, %f11426, %f11428;
	mul.f32 	%f11558, %f11556, 0f3F3504F3;
	add.f32 	%f11559, %f11424, %f11558;
	mul.f32 	%f11560, %f11557, 0f3F3504F3;
	sub.f32 	%f11561, %f11430, %f11560;
	add.f32 	%f11562, %f11430, %f11560;
	sub.f32 	%f11563, %f11424, %f11558;
	mul.f32 	%f11564, %f11553, 0f3FEC835E;
	add.f32 	%f11565, %f11551, %f11564;
	fma.rn.f32 	%f11566, %f11562, 0f3E4BAFAF, %f11559;
	mul.f32 	%f11567, %f11566, 0f3FFB14BE;
	sub.f32 	%f11568, %f11565, %f11567;
	add.f32 	%f11569, %f11565, %f11567;
	mul.f32 	%f11570, %f11555, 0f3FEC835E;
	sub.f32 	%f11571, %f11552, %f11570;
	fma.rn.f32 	%f11572, %f11563, 0f3F2B0DC1, %f11561;
	mul.f32 	%f11573, %f11572, 0f3FD4DB31;
	sub.f32 	%f11574, %f11571, %f11573;
	add.f32 	%f11575, %f11571, %f11573;
	sub.f32 	%f11576, %f11551, %f11564;
	mul.f32 	%f11577, %f11559, 0f3E4BAFAF;
	sub.f32 	%f11578, %f11562, %f11577;
	mul.f32 	%f11579, %f11578, 0f3FFB14BE;
	sub.f32 	%f11580, %f11576, %f11579;
	add.f32 	%f11581, %f11576, %f11579;
	add.f32 	%f11582, %f11552, %f11570;
	mul.f32 	%f11583, %f11561, 0f3F2B0DC1;
	sub.f32 	%f11584, %f11563, %f11583;
	mul.f32 	%f11585, %f11584, 0f3FD4DB31;
	sub.f32 	%f11586, %f11582, %f11585;
	add.f32 	%f11587, %f11582, %f11585;
	mul.f32 	%f11588, %f11431, 0f3FB504F3;
	mul.f32 	%f11589, %f11435, 0f3FB504F3;
	add.f32 	%f11590, %f11588, %f11589;
	sub.f32 	%f11591, %f11588, %f11589;
	fma.rn.f32 	%f11592, %f11437, 0f3ED413CD, %f11433;
	mul.f32 	%f11593, %f11433, 0f3ED413CD;
	sub.f32 	%f11594, %f11593, %f11437;
	add.f32 	%f11595, %f11436, %f11434;
	sub.f32 	%f11596, %f11434, %f11436;
	mul.f32 	%f11597, %f11595, 0f3F3504F3;
	add.f32 	%f11598, %f11432, %f11597;
	mul.f32 	%f11599, %f11596, 0f3F3504F3;
	sub.f32 	%f11600, %f11438, %f11599;
	add.f32 	%f11601, %f11438, %f11599;
	sub.f32 	%f11602, %f11432, %f11597;
	mul.f32 	%f11603, %f11592, 0f3FEC835E;
	add.f32 	%f11604, %f11590, %f11603;
	fma.rn.f32 	%f11605, %f11601, 0f3E4BAFAF, %f11598;
	mul.f32 	%f11606, %f11605, 0f3FFB14BE;
	sub.f32 	%f11607, %f11604, %f11606;
	add.f32 	%f11608, %f11604, %f11606;
	mul.f32 	%f11609, %f11594, 0f3FEC835E;
	sub.f32 	%f11610, %f11591, %f11609;
	fma.rn.f32 	%f11611, %f11602, 0f3F2B0DC1, %f11600;
	mul.f32 	%f11612, %f11611, 0f3FD4DB31;
	sub.f32 	%f11613, %f11610, %f11612;
	add.f32 	%f11614, %f11610, %f11612;
	sub.f32 	%f11615, %f11590, %f11603;
	mul.f32 	%f11616, %f11598, 0f3E4BAFAF;
	sub.f32 	%f11617, %f11601, %f11616;
	mul.f32 	%f11618, %f11617, 0f3FFB14BE;
	sub.f32 	%f11619, %f11615, %f11618;
	add.f32 	%f11620, %f11615, %f11618;
	add.f32 	%f11621, %f11591, %f11609;
	mul.f32 	%f11622, %f11600, 0f3F2B0DC1;
	sub.f32 	%f11623, %f11602, %f11622;
	mul.f32 	%f11624, %f11623, 0f3FD4DB31;
	sub.f32 	%f11625, %f11621, %f11624;
	add.f32 	%f11626, %f11621, %f11624;
	mul.f32 	%f11627, %f11439, 0f3FB504F3;
	mul.f32 	%f11628, %f11443, 0f3FB504F3;
	add.f32 	%f11629, %f11627, %f11628;
	sub.f32 	%f11630, %f11627, %f11628;
	fma.rn.f32 	%f11631, %f11445, 0f3ED413CD, %f11441;
	mul.f32 	%f11632, %f11441, 0f3ED413CD;
	sub.f32 	%f11633, %f11632, %f11445;
	add.f32 	%f11634, %f11444, %f11442;
	sub.f32 	%f11635, %f11442, %f11444;
	mul.f32 	%f11636, %f11634, 0f3F3504F3;
	add.f32 	%f11637, %f11440, %f11636;
	mul.f32 	%f11638, %f11635, 0f3F3504F3;
	sub.f32 	%f11639, %f11446, %f11638;
	add.f32 	%f11640, %f11446, %f11638;
	sub.f32 	%f11641, %f11440, %f11636;
	mul.f32 	%f11642, %f11631, 0f3FEC835E;
	add.f32 	%f11643, %f11629, %f11642;
	fma.rn.f32 	%f11644, %f11640, 0f3E4BAFAF, %f11637;
	mul.f32 	%f11645, %f11644, 0f3FFB14BE;
	sub.f32 	%f11646, %f11643, %f11645;
	add.f32 	%f11647, %f11643, %f11645;
	mul.f32 	%f11648, %f11633, 0f3FEC835E;
	sub.f32 	%f11649, %f11630, %f11648;
	fma.rn.f32 	%f11650, %f11641, 0f3F2B0DC1, %f11639;
	mul.f32 	%f11651, %f11650, 0f3FD4DB31;
	sub.f32 	%f11652, %f11649, %f11651;
	add.f32 	%f11653, %f11649, %f11651;
	sub.f32 	%f11654, %f11629, %f11642;
	mul.f32 	%f11655, %f11637, 0f3E4BAFAF;
	sub.f32 	%f11656, %f11640, %f11655;
	mul.f32 	%f11657, %f11656, 0f3FFB14BE;
	sub.f32 	%f11658, %f11654, %f11657;
	add.f32 	%f11659, %f11654, %f11657;
	add.f32 	%f11660, %f11630, %f11648;
	mul.f32 	%f11661, %f11639, 0f3F2B0DC1;
	sub.f32 	%f11662, %f11641, %f11661;
	mul.f32 	%f11663, %f11662, 0f3FD4DB31;
	sub.f32 	%f11664, %f11660, %f11663;
	add.f32 	%f11665, %f11660, %f11663;
	mul.f32 	%f11666, %f11447, 0f3FB504F3;
	mul.f32 	%f11667, %f11451, 0f3FB504F3;
	add.f32 	%f11668, %f11666, %f11667;
	sub.f32 	%f11669, %f11666, %f11667;
	fma.rn.f32 	%f11670, %f11453, 0f3ED413CD, %f11449;
	mul.f32 	%f11671, %f11449, 0f3ED413CD;
	sub.f32 	%f11672, %f11671, %f11453;
	add.f32 	%f11673, %f11452, %f11450;
	sub.f32 	%f11674, %f11450, %f11452;
	mul.f32 	%f11675, %f11673, 0f3F3504F3;
	add.f32 	%f11676, %f11448, %f11675;
	mul.f32 	%f11677, %f11674, 0f3F3504F3;
	sub.f32 	%f11678, %f11454, %f11677;
	add.f32 	%f11679, %f11454, %f11677;
	sub.f32 	%f11680, %f11448, %f11675;
	mul.f32 	%f11681, %f11670, 0f3FEC835E;
	add.f32 	%f11682, %f11668, %f11681;
	fma.rn.f32 	%f11683, %f11679, 0f3E4BAFAF, %f11676;
	mul.f32 	%f11684, %f11683, 0f3FFB14BE;
	sub.f32 	%f11685, %f11682, %f11684;
	add.f32 	%f11686, %f11682, %f11684;
	mul.f32 	%f11687, %f11672, 0f3FEC835E;
	sub.f32 	%f11688, %f11669, %f11687;
	fma.rn.f32 	%f11689, %f11680, 0f3F2B0DC1, %f11678;
	mul.f32 	%f11690, %f11689, 0f3FD4DB31;
	sub.f32 	%f11691, %f11688, %f11690;
	add.f32 	%f11692, %f11688, %f11690;
	sub.f32 	%f11693, %f11668, %f11681;
	mul.f32 	%f11694, %f11676, 0f3E4BAFAF;
	sub.f32 	%f11695, %f11679, %f11694;
	mul.f32 	%f11696, %f11695, 0f3FFB14BE;
	sub.f32 	%f11697, %f11693, %f11696;
	add.f32 	%f11698, %f11693, %f11696;
	add.f32 	%f11699, %f11669, %f11687;
	mul.f32 	%f11700, %f11678, 0f3F2B0DC1;
	sub.f32 	%f11701, %f11680, %f11700;
	mul.f32 	%f11702, %f11701, 0f3FD4DB31;
	sub.f32 	%f11703, %f11699, %f11702;
	add.f32 	%f11704, %f11699, %f11702;
	mul.f32 	%f11705, %f11455, 0f3FB504F3;
	mul.f32 	%f11706, %f11459, 0f3FB504F3;
	add.f32 	%f11707, %f11705, %f11706;
	sub.f32 	%f11708, %f11705, %f11706;
	fma.rn.f32 	%f11709, %f11461, 0f3ED413CD, %f11457;
	mul.f32 	%f11710, %f11457, 0f3ED413CD;
	sub.f32 	%f11711, %f11710, %f11461;
	add.f32 	%f11712, %f11460, %f11458;
	sub.f32 	%f11713, %f11458, %f11460;
	mul.f32 	%f11714, %f11712, 0f3F3504F3;
	add.f32 	%f11715, %f11456, %f11714;
	mul.f32 	%f11716, %f11713, 0f3F3504F3;
	sub.f32 	%f11717, %f11462, %f11716;
	add.f32 	%f11718, %f11462, %f11716;
	sub.f32 	%f11719, %f11456, %f11714;
	mul.f32 	%f11720, %f11709, 0f3FEC835E;
	add.f32 	%f11721, %f11707, %f11720;
	fma.rn.f32 	%f11722, %f11718, 0f3E4BAFAF, %f11715;
	mul.f32 	%f11723, %f11722, 0f3FFB14BE;
	sub.f32 	%f11724, %f11721, %f11723;
	add.f32 	%f11725, %f11721, %f11723;
	mul.f32 	%f11726, %f11711, 0f3FEC835E;
	sub.f32 	%f11727, %f11708, %f11726;
	fma.rn.f32 	%f11728, %f11719, 0f3F2B0DC1, %f11717;
	mul.f32 	%f11729, %f11728, 0f3FD4DB31;
	sub.f32 	%f11730, %f11727, %f11729;
	add.f32 	%f11731, %f11727, %f11729;
	sub.f32 	%f11732, %f11707, %f11720;
	mul.f32 	%f11733, %f11715, 0f3E4BAFAF;
	sub.f32 	%f11734, %f11718, %f11733;
	mul.f32 	%f11735, %f11734, 0f3FFB14BE;
	sub.f32 	%f11736, %f11732, %f11735;
	add.f32 	%f11737, %f11732, %f11735;
	add.f32 	%f11738, %f11708, %f11726;
	mul.f32 	%f11739, %f11717, 0f3F2B0DC1;
	sub.f32 	%f11740, %f11719, %f11739;
	mul.f32 	%f11741, %f11740, 0f3FD4DB31;
	sub.f32 	%f11742, %f11738, %f11741;
	add.f32 	%f11743, %f11738, %f11741;
	mul.f32 	%f11744, %f11463, 0f3FB504F3;
	mul.f32 	%f11745, %f11467, 0f3FB504F3;
	add.f32 	%f11746, %f11744, %f11745;
	sub.f32 	%f11747, %f11744, %f11745;
	fma.rn.f32 	%f11748, %f11469, 0f3ED413CD, %f11465;
	mul.f32 	%f11749, %f11465, 0f3ED413CD;
	sub.f32 	%f11750, %f11749, %f11469;
	add.f32 	%f11751, %f11468, %f11466;
	sub.f32 	%f11752, %f11466, %f11468;
	mul.f32 	%f11753, %f11751, 0f3F3504F3;
	add.f32 	%f11754, %f11464, %f11753;
	mul.f32 	%f11755, %f11752, 0f3F3504F3;
	sub.f32 	%f11756, %f11470, %f11755;
	add.f32 	%f11757, %f11470, %f11755;
	sub.f32 	%f11758, %f11464, %f11753;
	mul.f32 	%f11759, %f11748, 0f3FEC835E;
	add.f32 	%f11760, %f11746, %f11759;
	fma.rn.f32 	%f11761, %f11757, 0f3E4BAFAF, %f11754;
	mul.f32 	%f11762, %f11761, 0f3FFB14BE;
	sub.f32 	%f11763, %f11760, %f11762;
	add.f32 	%f11764, %f11760, %f11762;
	mul.f32 	%f11765, %f11750, 0f3FEC835E;
	sub.f32 	%f11766, %f11747, %f11765;
	fma.rn.f32 	%f11767, %f11758, 0f3F2B0DC1, %f11756;
	mul.f32 	%f11768, %f11767, 0f3FD4DB31;
	sub.f32 	%f11769, %f11766, %f11768;
	add.f32 	%f11770, %f11766, %f11768;
	sub.f32 	%f11771, %f11746, %f11759;
	mul.f32 	%f11772, %f11754, 0f3E4BAFAF;
	sub.f32 	%f11773, %f11757, %f11772;
	mul.f32 	%f11774, %f11773, 0f3FFB14BE;
	sub.f32 	%f11775, %f11771, %f11774;
	add.f32 	%f11776, %f11771, %f11774;
	add.f32 	%f11777, %f11747, %f11765;
	mul.f32 	%f11778, %f11756, 0f3F2B0DC1;
	sub.f32 	%f11779, %f11758, %f11778;
	mul.f32 	%f11780, %f11779, 0f3FD4DB31;
	sub.f32 	%f11781, %f11777, %f11780;
	add.f32 	%f11782, %f11777, %f11780;
	// begin inline asm
	mov.u32 %r444, %laneid;
	// end inline asm
	shr.s32 	%r542, %r444, 31;
	shr.u32 	%r543, %r542, 29;
	add.s32 	%r544, %r444, %r543;
	and.b32  	%r545, %r544, 1073741816;
	sub.s32 	%r546, %r444, %r545;
	and.b32  	%r547, %r444, 1073741816;
	mad.lo.s32 	%r548, %r546, 33, %r547;
	shl.b32 	%r549, %r548, 2;
	add.s32 	%r550, %r487, %r549;
	bar.warp.sync 	-1;
	shl.b32 	%r551, %r444, 2;
	add.s32 	%r552, %r487, %r551;
	st.shared.f32 	[%r552], %f11491;
	st.shared.f32 	[%r552+132], %f11509;
	st.shared.f32 	[%r552+264], %f11497;
	st.shared.f32 	[%r552+396], %f11502;
	st.shared.f32 	[%r552+528], %f11503;
	st.shared.f32 	[%r552+660], %f11496;
	st.shared.f32 	[%r552+792], %f11508;
	st.shared.f32 	[%r552+924], %f11490;
	bar.warp.sync 	-1;
	ld.shared.f32 	%f11783, [%r550];
	ld.shared.f32 	%f11784, [%r550+4];
	ld.shared.f32 	%f11785, [%r550+8];
	ld.shared.f32 	%f11786, [%r550+12];
	ld.shared.f32 	%f11787, [%r550+16];
	ld.shared.f32 	%f11788, [%r550+20];
	ld.shared.f32 	%f11789, [%r550+24];
	ld.shared.f32 	%f11790, [%r550+28];
	bar.warp.sync 	-1;
	st.shared.f32 	[%r552], %f11530;
	st.shared.f32 	[%r552+132], %f11548;
	st.shared.f32 	[%r552+264], %f11536;
	st.shared.f32 	[%r552+396], %f11541;
	st.shared.f32 	[%r552+528], %f11542;
	st.shared.f32 	[%r552+660], %f11535;
	st.shared.f32 	[%r552+792], %f11547;
	st.shared.f32 	[%r552+924], %f11529;
	bar.warp.sync 	-1;
	ld.shared.f32 	%f11791, [%r550];
	ld.shared.f32 	%f11792, [%r550+4];
	ld.shared.f32 	%f11793, [%r550+8];
	ld.shared.f32 	%f11794, [%r550+12];
	ld.shared.f32 	%f11795, [%r550+16];
	ld.shared.f32 	%f11796, [%r550+20];
	ld.shared.f32 	%f11797, [%r550+24];
	ld.shared.f32 	%f11798, [%r550+28];
	bar.warp.sync 	-1;
	st.shared.f32 	[%r552], %f11569;
	st.shared.f32 	[%r552+132], %f11587;
	st.shared.f32 	[%r552+264], %f11575;
	st.shared.f32 	[%r552+396], %f11580;
	st.shared.f32 	[%r552+528], %f11581;
	st.shared.f32 	[%r552+660], %f11574;
	st.shared.f32 	[%r552+792], %f11586;
	st.shared.f32 	[%r552+924], %f11568;
	bar.warp.sync 	-1;
	ld.shared.f32 	%f11799, [%r550];
	ld.shared.f32 	%f11800, [%r550+4];
	ld.shared.f32 	%f11801, [%r550+8];
	ld.shared.f32 	%f11802, [%r550+12];
	ld.shared.f32 	%f11803, [%r550+16];
	ld.shared.f32 	%f11804, [%r550+20];
	ld.shared.f32 	%f11805, [%r550+24];
	ld.shared.f32 	%f11806, [%r550+28];
	bar.warp.sync 	-1;
	st.shared.f32 	[%r552], %f11608;
	st.shared.f32 	[%r552+132], %f11626;
	st.shared.f32 	[%r552+264], %f11614;
	st.shared.f32 	[%r552+396], %f11619;
	st.shared.f32 	[%r552+528], %f11620;
	st.shared.f32 	[%r552+660], %f11613;
	st.shared.f32 	[%r552+792], %f11625;
	st.shared.f32 	[%r552+924], %f11607;
	bar.warp.sync 	-1;
	ld.shared.f32 	%f11807, [%r550];
	ld.shared.f32 	%f11808, [%r550+4];
	ld.shared.f32 	%f11809, [%r550+8];
	ld.shared.f32 	%f11810, [%r550+12];
	ld.shared.f32 	%f11811, [%r550+16];
	ld.shared.f32 	%f11812, [%r550+20];
	ld.shared.f32 	%f11813, [%r550+24];
	ld.shared.f32 	%f11814, [%r550+28];
	bar.warp.sync 	-1;
	st.shared.f32 	[%r552], %f11647;
	st.shared.f32 	[%r552+132], %f11665;
	st.shared.f32 	[%r552+264], %f11653;
	st.shared.f32 	[%r552+396], %f11658;
	st.shared.f32 	[%r552+528], %f11659;
	st.shared.f32 	[%r552+660], %f11652;
	st.shared.f32 	[%r552+792], %f11664;
	st.shared.f32 	[%r552+924], %f11646;
	bar.warp.sync 	-1;
	ld.shared.f32 	%f11815, [%r550];
	ld.shared.f32 	%f11816, [%r550+4];
	ld.shared.f32 	%f11817, [%r550+8];
	ld.shared.f32 	%f11818, [%r550+12];
	ld.shared.f32 	%f11819, [%r550+16];
	ld.shared.f32 	%f11820, [%r550+20];
	ld.shared.f32 	%f11821, [%r550+24];
	ld.shared.f32 	%f11822, [%r550+28];
	bar.warp.sync 	-1;
	st.shared.f32 	[%r552], %f11686;
	st.shared.f32 	[%r552+132], %f11704;
	st.shared.f32 	[%r552+264], %f11692;
	st.shared.f32 	[%r552+396], %f11697;
	st.shared.f32 	[%r552+528], %f11698;
	st.shared.f32 	[%r552+660], %f11691;
	st.shared.f32 	[%r552+792], %f11703;
	st.shared.f32 	[%r552+924], %f11685;
	bar.warp.sync 	-1;
	ld.shared.f32 	%f11823, [%r550];
	ld.shared.f32 	%f11824, [%r550+4];
	ld.shared.f32 	%f11825, [%r550+8];
	ld.shared.f32 	%f11826, [%r550+12];
	ld.shared.f32 	%f11827, [%r550+16];
	ld.shared.f32 	%f11828, [%r550+20];
	ld.shared.f32 	%f11829, [%r550+24];
	ld.shared.f32 	%f11830, [%r550+28];
	bar.warp.sync 	-1;
	st.shared.f32 	[%r552], %f11725;
	st.shared.f32 	[%r552+132], %f11743;
	st.shared.f32 	[%r552+264], %f11731;
	st.shared.f32 	[%r552+396], %f11736;
	st.shared.f32 	[%r552+528], %f11737;
	st.shared.f32 	[%r552+660], %f11730;
	st.shared.f32 	[%r552+792], %f11742;
	st.shared.f32 	[%r552+924], %f11724;
	bar.warp.sync 	-1;
	ld.shared.f32 	%f11831, [%r550];
	ld.shared.f32 	%f11832, [%r550+4];
	ld.shared.f32 	%f11833, [%r550+8];
	ld.shared.f32 	%f11834, [%r550+12];
	ld.shared.f32 	%f11835, [%r550+16];
	ld.shared.f32 	%f11836, [%r550+20];
	ld.shared.f32 	%f11837, [%r550+24];
	ld.shared.f32 	%f11838, [%r550+28];
	bar.warp.sync 	-1;
	st.shared.f32 	[%r552], %f11764;
	st.shared.f32 	[%r552+132], %f11782;
	st.shared.f32 	[%r552+264], %f11770;
	st.shared.f32 	[%r552+396], %f11775;
	st.shared.f32 	[%r552+528], %f11776;
	st.shared.f32 	[%r552+660], %f11769;
	st.shared.f32 	[%r552+792], %f11781;
	st.shared.f32 	[%r552+924], %f11763;
	bar.warp.sync 	-1;
	ld.shared.f32 	%f11839, [%r550];
	ld.shared.f32 	%f11840, [%r550+4];
	ld.shared.f32 	%f11841, [%r550+8];
	ld.shared.f32 	%f11842, [%r550+12];
	ld.shared.f32 	%f11843, [%r550+16];
	ld.shared.f32 	%f11844, [%r550+20];
	ld.shared.f32 	%f11845, [%r550+24];
	ld.shared.f32 	%f11846, [%r550+28];
	mul.f32 	%f11847, %f11783, 0f3FB504F3;
	mul.f32 	%f11848, %f11815, 0f3FB504F3;
	add.f32 	%f11849, %f11847, %f11848;
	sub.f32 	%f11850, %f11847, %f11848;
	fma.rn.f32 	%f11851, %f11831, 0f3ED413CD, %f11799;
	mul.f32 	%f11852, %f11799, 0f3ED413CD;
	sub.f32 	%f11853, %f11852, %f11831;
	add.f32 	%f11854, %f11823, %f11807;
	sub.f32 	%f11855, %f11807, %f11823;
	mul.f32 	%f11856, %f11854, 0f3F3504F3;
	add.f32 	%f11857, %f11791, %f11856;
	mul.f32 	%f11858, %f11855, 0f3F3504F3;
	sub.f32 	%f11859, %f11839, %f11858;
	add.f32 	%f11860, %f11839, %f11858;
	sub.f32 	%f11861, %f11791, %f11856;
	mul.f32 	%f11862, %f11851, 0f3FEC835E;
	add.f32 	%f11863, %f11849, %f11862;
	fma.rn.f32 	%f11864, %f11860, 0f3E4BAFAF, %f11857;
	mul.f32 	%f11865, %f11864, 0f3FFB14BE;
	sub.f32 	%f11866, %f11863, %f11865;
	add.f32 	%f11867, %f11863, %f11865;
	mul.f32 	%f11868, %f11853, 0f3FEC835E;
	sub.f32 	%f11869, %f11850, %f11868;
	fma.rn.f32 	%f11870, %f11861, 0f3F2B0DC1, %f11859;
	mul.f32 	%f11871, %f11870, 0f3FD4DB31;
	sub.f32 	%f11872, %f11869, %f11871;
	add.f32 	%f11873, %f11869, %f11871;
	sub.f32 	%f11874, %f11849, %f11862;
	mul.f32 	%f11875, %f11857, 0f3E4BAFAF;
	sub.f32 	%f11876, %f11860, %f11875;
	mul.f32 	%f11877, %f11876, 0f3FFB14BE;
	sub.f32 	%f11878, %f11874, %f11877;
	add.f32 	%f11879, %f11874, %f11877;
	add.f32 	%f11880, %f11850, %f11868;
	mul.f32 	%f11881, %f11859, 0f3F2B0DC1;
	sub.f32 	%f11882, %f11861, %f11881;
	mul.f32 	%f11883, %f11882, 0f3FD4DB31;
	sub.f32 	%f11884, %f11880, %f11883;
	add.f32 	%f11885, %f11880, %f11883;
	mul.f32 	%f11886, %f11784, 0f3FB504F3;
	mul.f32 	%f11887, %f11816, 0f3FB504F3;
	add.f32 	%f11888, %f11886, %f11887;
	sub.f32 	%f11889, %f11886, %f11887;
	fma.rn.f32 	%f11890, %f11832, 0f3ED413CD, %f11800;
	mul.f32 	%f11891, %f11800, 0f3ED413CD;
	sub.f32 	%f11892, %f11891, %f11832;
	add.f32 	%f11893, %f11824, %f11808;
	sub.f32 	%f11894, %f11808, %f11824;
	mul.f32 	%f11895, %f11893, 0f3F3504F3;
	add.f32 	%f11896, %f11792, %f11895;
	mul.f32 	%f11897, %f11894, 0f3F3504F3;
	sub.f32 	%f11898, %f11840, %f11897;
	add.f32 	%f11899, %f11840, %f11897;
	sub.f32 	%f11900, %f11792, %f11895;
	mul.f32 	%f11901, %f11890, 0f3FEC835E;
	add.f32 	%f11902, %f11888, %f11901;
	fma.rn.f32 	%f11903, %f11899, 0f3E4BAFAF, %f11896;
	mul.f32 	%f11904, %f11903, 0f3FFB14BE;
	sub.f32 	%f11905, %f11902, %f11904;
	add.f32 	%f11906, %f11902, %f11904;
	mul.f32 	%f11907, %f11892, 0f3FEC835E;
	sub.f32 	%f11908, %f11889, %f11907;
	fma.rn.f32 	%f11909, %f11900, 0f3F2B0DC1, %f11898;
	mul.f32 	%f11910, %f11909, 0f3FD4DB31;
	sub.f32 	%f11911, %f11908, %f11910;
	add.f32 	%f11912, %f11908, %f11910;
	sub.f32 	%f11913, %f11888, %f11901;
	mul.f32 	%f11914, %f11896, 0f3E4BAFAF;
	sub.f32 	%f11915, %f11899, %f11914;
	mul.f32 	%f11916, %f11915, 0f3FFB14BE;
	sub.f32 	%f11917, %f11913, %f11916;
	add.f32 	%f11918, %f11913, %f11916;
	add.f32 	%f11919, %f11889, %f11907;
	mul.f32 	%f11920, %f11898, 0f3F2B0DC1;
	sub.f32 	%f11921, %f11900, %f11920;
	mul.f32 	%f11922, %f11921, 0f3FD4DB31;
	sub.f32 	%f11923, %f11919, %f11922;
	add.f32 	%f11924, %f11919, %f11922;
	mul.f32 	%f11925, %f11785, 0f3FB504F3;
	mul.f32 	%f11926, %f11817, 0f3FB504F3;
	add.f32 	%f11927, %f11925, %f11926;
	sub.f32 	%f11928, %f11925, %f11926;
	fma.rn.f32 	%f11929, %f11833, 0f3ED413CD, %f11801;
	mul.f32 	%f11930, %f11801, 0f3ED413CD;
	sub.f32 	%f11931, %f11930, %f11833;
	add.f32 	%f11932, %f11825, %f11809;
	sub.f32 	%f11933, %f11809, %f11825;
	mul.f32 	%f11934, %f11932, 0f3F3504F3;
	add.f32 	%f11935, %f11793, %f11934;
	mul.f32 	%f11936, %f11933, 0f3F3504F3;
	sub.f32 	%f11937, %f11841, %f11936;
	add.f32 	%f11938, %f11841, %f11936;
	sub.f32 	%f11939, %f11793, %f11934;
	mul.f32 	%f11940, %f11929, 0f3FEC835E;
	add.f32 	%f11941, %f11927, %f11940;
	fma.rn.f32 	%f11942, %f11938, 0f3E4BAFAF, %f11935;
	mul.f32 	%f11943, %f11942, 0f3FFB14BE;
	sub.f32 	%f11944, %f11941, %f11943;
	add.f32 	%f11945, %f11941, %f11943;
	mul.f32 	%f11946, %f11931, 0f3FEC835E;
	sub.f32 	%f11947, %f11928, %f11946;
	fma.rn.f32 	%f11948, %f11939, 0f3F2B0DC1, %f11937;
	mul.f32 	%f11949, %f11948, 0f3FD4DB31;
	sub.f32 	%f11950, %f11947, %f11949;
	add.f32 	%f11951, %f11947, %f11949;
	sub.f32 	%f11952, %f11927, %f11940;
	mul.f32 	%f11953, %f11935, 0f3E4BAFAF;
	sub.f32 	%f11954, %f11938, %f11953;
	mul.f32 	%f11955, %f11954, 0f3FFB14BE;
	sub.f32 	%f11956, %f11952, %f11955;
	add.f32 	%f11957, %f11952, %f11955;
	add.f32 	%f11958, %f11928, %f11946;
	mul.f32 	%f11959, %f11937, 0f3F2B0DC1;
	sub.f32 	%f11960, %f11939, %f11959;
	mul.f32 	%f11961, %f11960, 0f3FD4DB31;
	sub.f32 	%f11962, %f11958, %f11961;
	add.f32 	%f11963, %f11958, %f11961;
	mul.f32 	%f11964, %f11786, 0f3FB504F3;
	mul.f32 	%f11965, %f11818, 0f3FB504F3;
	add.f32 	%f11966, %f11964, %f11965;
	sub.f32 	%f11967, %f11964, %f11965;
	fma.rn.f32 	%f11968, %f11834, 0f3ED413CD, %f11802;
	mul.f32 	%f11969, %f11802, 0f3ED413CD;
	sub.f32 	%f11970, %f11969, %f11834;
	add.f32 	%f11971, %f11826, %f11810;
	sub.f32 	%f11972, %f11810, %f11826;
	mul.f32 	%f11973, %f11971, 0f3F3504F3;
	add.f32 	%f11974, %f11794, %f11973;
	mul.f32 	%f11975, %f11972, 0f3F3504F3;
	sub.f32 	%f11976, %f11842, %f11975;
	add.f32 	%f11977, %f11842, %f11975;
	sub.f32 	%f11978, %f11794, %f11973;
	mul.f32 	%f11979, %f11968, 0f3FEC835E;
	add.f32 	%f11980, %f11966, %f11979;
	fma.rn.f32 	%f11981, %f11977, 0f3E4BAFAF, %f11974;
	mul.f32 	%f11982, %f11981, 0f3FFB14BE;
	sub.f32 	%f11983, %f11980, %f11982;
	add.f32 	%f11984, %f11980, %f11982;
	mul.f32 	%f11985, %f11970, 0f3FEC835E;
	sub.f32 	%f11986, %f11967, %f11985;
	fma.rn.f32 	%f11987, %f11978, 0f3F2B0DC1, %f11976;
	mul.f32 	%f11988, %f11987, 0f3FD4DB31;
	sub.f32 	%f11989, %f11986, %f11988;
	add.f32 	%f11990, %f11986, %f11988;
	sub.f32 	%f11991, %f11966, %f11979;
	mul.f32 	%f11992, %f11974, 0f3E4BAFAF;
	sub.f32 	%f11993, %f11977, %f11992;
	mul.f32 	%f11994, %f11993, 0f3FFB14BE;
	sub.f32 	%f11995, %f11991, %f11994;
	add.f32 	%f11996, %f11991, %f11994;
	add.f32 	%f11997, %f11967, %f11985;
	mul.f32 	%f11998, %f11976, 0f3F2B0DC1;
	sub.f32 	%f11999, %f11978, %f11998;
	mul.f32 	%f12000, %f11999, 0f3FD4DB31;
	sub.f32 	%f12001, %f11997, %f12000;
	add.f32 	%f12002, %f11997, %f12000;
	mul.f32 	%f12003, %f11787, 0f3FB504F3;
	mul.f32 	%f12004, %f11819, 0f3FB504F3;
	add.f32 	%f12005, %f12003, %f12004;
	sub.f32 	%f12006, %f12003, %f12004;
	fma.rn.f32 	%f12007, %f11835, 0f3ED413CD, %f11803;
	mul.f32 	%f12008, %f11803, 0f3ED413CD;
	sub.f32 	%f12009, %f12008, %f11835;
	add.f32 	%f12010, %f11827, %f11811;
	sub.f32 	%f12011, %f11811, %f11827;
	mul.f32 	%f12012, %f12010, 0f3F3504F3;
	add.f32 	%f12013, %f11795, %f12012;
	mul.f32 	%f12014, %f12011, 0f3F3504F3;
	sub.f32 	%f12015, %f11843, %f12014;
	add.f32 	%f12016, %f11843, %f12014;
	sub.f32 	%f12017, %f11795, %f12012;
	mul.f32 	%f12018, %f12007, 0f3FEC835E;
	add.f32 	%f12019, %f12005, %f12018;
	fma.rn.f32 	%f12020, %f12016, 0f3E4BAFAF, %f12013;
	mul.f32 	%f12021, %f12020, 0f3FFB14BE;
	sub.f32 	%f12022, %f12019, %f12021;
	add.f32 	%f12023, %f12019, %f12021;
	mul.f32 	%f12024, %f12009, 0f3FEC835E;
	sub.f32 	%f12025, %f12006, %f12024;
	fma.rn.f32 	%f12026, %f12017, 0f3F2B0DC1, %f12015;
	mul.f32 	%f12027, %f12026, 0f3FD4DB31;
	sub.f32 	%f12028, %f12025, %f12027;
	add.f32 	%f12029, %f12025, %f12027;
	sub.f32 	%f12030, %f12005, %f12018;
	mul.f32 	%f12031, %f12013, 0f3E4BAFAF;
	sub.f32 	%f12032, %f12016, %f12031;
	mul.f32 	%f12033, %f12032, 0f3FFB14BE;
	sub.f32 	%f12034, %f12030, %f12033;
	add.f32 	%f12035, %f12030, %f12033;
	add.f32 	%f12036, %f12006, %f12024;
	mul.f32 	%f12037, %f12015, 0f3F2B0DC1;
	sub.f32 	%f12038, %f12017, %f12037;
	mul.f32 	%f12039, %f12038, 0f3FD4DB31;
	sub.f32 	%f12040, %f12036, %f12039;
	add.f32 	%f12041, %f12036, %f12039;
	mul.f32 	%f12042, %f11788, 0f3FB504F3;
	mul.f32 	%f12043, %f11820, 0f3FB504F3;
	add.f32 	%f12044, %f12042, %f12043;
	sub.f32 	%f12045, %f12042, %f12043;
	fma.rn.f32 	%f12046, %f11836, 0f3ED413CD, %f11804;
	mul.f32 	%f12047, %f11804, 0f3ED413CD;
	sub.f32 	%f12048, %f12047, %f11836;
	add.f32 	%f12049, %f11828, %f11812;
	sub.f32 	%f12050, %f11812, %f11828;
	mul.f32 	%f12051, %f12049, 0f3F3504F3;
	add.f32 	%f12052, %f11796, %f12051;
	mul.f32 	%f12053, %f12050, 0f3F3504F3;
	sub.f32 	%f12054, %f11844, %f12053;
	add.f32 	%f12055, %f11844, %f12053;
	sub.f32 	%f12056, %f11796, %f12051;
	mul.f32 	%f12057, %f12046, 0f3FEC835E;
	add.f32 	%f12058, %f12044, %f12057;
	fma.rn.f32 	%f12059, %f12055, 0f3E4BAFAF, %f12052;
	mul.f32 	%f12060, %f12059, 0f3FFB14BE;
	sub.f32 	%f12061, %f12058, %f12060;
	add.f32 	%f12062, %f12058, %f12060;
	mul.f32 	%f12063, %f12048, 0f3FEC835E;
	sub.f32 	%f12064, %f12045, %f12063;
	fma.rn.f32 	%f12065, %f12056, 0f3F2B0DC1, %f12054;
	mul.f32 	%f12066, %f12065, 0f3FD4DB31;
	sub.f32 	%f12067, %f12064, %f12066;
	add.f32 	%f12068, %f12064, %f12066;
	sub.f32 	%f12069, %f12044, %f12057;
	mul.f32 	%f12070, %f12052, 0f3E4BAFAF;
	sub.f32 	%f12071, %f12055, %f12070;
	mul.f32 	%f12072, %f12071, 0f3FFB14BE;
	sub.f32 	%f12073, %f12069, %f12072;
	add.f32 	%f12074, %f12069, %f12072;
	add.f32 	%f12075, %f12045, %f12063;
	mul.f32 	%f12076, %f12054, 0f3F2B0DC1;
	sub.f32 	%f12077, %f12056, %f12076;
	mul.f32 	%f12078, %f12077, 0f3FD4DB31;
	sub.f32 	%f12079, %f12075, %f12078;
	add.f32 	%f12080, %f12075, %f12078;
	mul.f32 	%f12081, %f11789, 0f3FB504F3;
	mul.f32 	%f12082, %f11821, 0f3FB504F3;
	add.f32 	%f12083, %f12081, %f12082;
	sub.f32 	%f12084, %f12081, %f12082;
	fma.rn.f32 	%f12085, %f11837, 0f3ED413CD, %f11805;
	mul.f32 	%f12086, %f11805, 0f3ED413CD;
	sub.f32 	%f12087, %f12086, %f11837;
	add.f32 	%f12088, %f11829, %f11813;
	sub.f32 	%f12089, %f11813, %f11829;
	mul.f32 	%f12090, %f12088, 0f3F3504F3;
	add.f32 	%f12091, %f11797, %f12090;
	mul.f32 	%f12092, %f12089, 0f3F3504F3;
	sub.f32 	%f12093, %f11845, %f12092;
	add.f32 	%f12094, %f11845, %f12092;
	sub.f32 	%f12095, %f11797, %f12090;
	mul.f32 	%f12096, %f12085, 0f3FEC835E;
	add.f32 	%f12097, %f12083, %f12096;
	fma.rn.f32 	%f12098, %f12094, 0f3E4BAFAF, %f12091;
	mul.f32 	%f12099, %f12098, 0f3FFB14BE;
	sub.f32 	%f12100, %f12097, %f12099;
	add.f32 	%f12101, %f12097, %f12099;
	mul.f32 	%f12102, %f12087, 0f3FEC835E;
	sub.f32 	%f12103, %f12084, %f12102;
	fma.rn.f32 	%f12104, %f12095, 0f3F2B0DC1, %f12093;
	mul.f32 	%f12105, %f12104, 0f3FD4DB31;
	sub.f32 	%f12106, %f12103, %f12105;
	add.f32 	%f12107, %f12103, %f12105;
	sub.f32 	%f12108, %f12083, %f12096;
	mul.f32 	%f12109, %f12091, 0f3E4BAFAF;
	sub.f32 	%f12110, %f12094, %f12109;
	mul.f32 	%f12111, %f12110, 0f3FFB14BE;
	sub.f32 	%f12112, %f12108, %f12111;
	add.f32 	%f12113, %f12108, %f12111;
	add.f32 	%f12114, %f12084, %f12102;
	mul.f32 	%f12115, %f12093, 0f3F2B0DC1;
	sub.f32 	%f12116, %f12095, %f12115;
	mul.f32 	%f12117, %f12116, 0f3FD4DB31;
	sub.f32 	%f12118, %f12114, %f12117;
	add.f32 	%f12119, %f12114, %f12117;
	mul.f32 	%f12120, %f11790, 0f3FB504F3;
	mul.f32 	%f12121, %f11822, 0f3FB504F3;
	add.f32 	%f12122, %f12120, %f12121;
	sub.f32 	%f12123, %f12120, %f12121;
	fma.rn.f32 	%f12124, %f11838, 0f3ED413CD, %f11806;
	mul.f32 	%f12125, %f11806, 0f3ED413CD;
	sub.f32 	%f12126, %f12125, %f11838;
	add.f32 	%f12127, %f11830, %f11814;
	sub.f32 	%f12128, %f11814, %f11830;
	mul.f32 	%f12129, %f12127, 0f3F3504F3;
	add.f32 	%f12130, %f11798, %f12129;
	mul.f32 	%f12131, %f12128, 0f3F3504F3;
	sub.f32 	%f12132, %f11846, %f12131;
	add.f32 	%f12133, %f11846, %f12131;
	sub.f32 	%f12134, %f11798, %f12129;
	mul.f32 	%f12135, %f12124, 0f3FEC835E;
	add.f32 	%f12136, %f12122, %f12135;
	fma.rn.f32 	%f12137, %f12133, 0f3E4BAFAF, %f12130;
	mul.f32 	%f12138, %f12137, 0f3FFB14BE;
	sub.f32 	%f12139, %f12136, %f12138;
	add.f32 	%f12140, %f12136, %f12138;
	mul.f32 	%f12141, %f12126, 0f3FEC835E;
	sub.f32 	%f12142, %f12123, %f12141;
	fma.rn.f32 	%f12143, %f12134, 0f3F2B0DC1, %f12132;
	mul.f32 	%f12144, %f12143, 0f3FD4DB31;
	sub.f32 	%f12145, %f12142, %f12144;
	add.f32 	%f12146, %f12142, %f12144;
	sub.f32 	%f12147, %f12122, %f12135;
	mul.f32 	%f12148, %f12130, 0f3E4BAFAF;
	sub.f32 	%f12149, %f12133, %f12148;
	mul.f32 	%f12150, %f12149, 0f3FFB14BE;
	sub.f32 	%f12151, %f12147, %f12150;
	add.f32 	%f12152, %f12147, %f12150;
	add.f32 	%f12153, %f12123, %f12141;
	mul.f32 	%f12154, %f12132, 0f3F2B0DC1;
	sub.f32 	%f12155, %f12134, %f12154;
	mul.f32 	%f12156, %f12155, 0f3FD4DB31;
	sub.f32 	%f12157, %f12153, %f12156;
	add.f32 	%f12158, %f12153, %f12156;
	add.f32 	%f12159, %f12232, %f11094;
	sub.f32 	%f8445, %f12159, %f12232;
	shfl.sync.idx.b32	%r553|%p154, %r66, 0, 6175, -1;
	shfl.sync.idx.b32	%r554|%p155, %r65, 0, 6175, -1;
	mad.lo.s32 	%r555, %r554, %r593, %r553;
	cvt.s64.s32 	%rd951, %r555;
	cvt.s64.s32 	%rd952, %r2;
	add.s64 	%rd953, %rd951, %rd952;
	add.s32 	%r556, %r2, %r445;
	cvt.s64.s32 	%rd954, %r556;
	add.s64 	%rd955, %rd951, %rd954;
	fma.rn.f32 	%f12160, %f11094, %f11867, %f12232;
	sub.f32 	%f8191, %f12160, %f12232;
	shl.b32 	%r557, %r445, 1;
	mul.wide.s32 	%rd956, %r557, 4;
	add.s64 	%rd957, %rd1004, %rd956;
	add.s64 	%rd958, %rd957, %rd956;
	shl.b64 	%rd959, %rd953, 2;
	add.s64 	%rd681, %rd958, %rd959;
	// begin inline asm
	atom.add.relaxed.gpu.f32 %f8190,[%rd681],%f8191;
	// end inline asm
	shl.b64 	%rd960, %rd955, 2;
	add.s64 	%rd682, %rd958, %rd960;
	// begin inline asm
	atom.add.relaxed.gpu.f32 %f8192,[%rd682],%f8445;
	// end inline asm
	fma.rn.f32 	%f12161, %f11094, %f11906, %f12232;
	sub.f32 	%f8195, %f12161, %f12232;
	add.s64 	%rd683, %rd681, %rd817;
	// begin inline asm
	atom.add.relaxed.gpu.f32 %f8194,[%rd683],%f8195;
	// end inline asm
	add.s64 	%rd684, %rd682, %rd817;
	// begin inline asm
	atom.add.relaxed.gpu.f32 %f8196,[%rd684],%f8445;
	// end inline asm
	fma.rn.f32 	%f12162, %f11094, %f11945, %f12232;
	sub.f32 	%f8199, %f12162, %f12232;
	shl.b32 	%r558, %r593, 1;
	mul.wide.s32 	%rd961, %r558, 4;
	add.s64 	%rd685, %rd681, %rd961;
	// begin inline asm
	atom.add.relaxed.gpu.f32 %f8198,[%rd685],%f8199;
	// end inline asm
	add.s64 	%rd686, %rd682, %rd961;
	// begin inline asm
	atom.add.relaxed.gpu.f32 %f8200,[%rd686],%f8445;
	// end inline asm
	fma.rn.f32 	%f12163, %f11094, %f11984, %f12232;
	sub.f32 	%f8203, %f12163, %f12232;
	mul.lo.s32 	%r559, %r593, 3;
	mul.wide.s32 	%rd962, %r559, 4;
	add.s64 	%rd687, %rd681, %rd962;
	// begin inline asm
	atom.add.relaxed.gpu.f32 %f8202,[%rd687],%f8203;
	// end inline asm
	add.s64 	%rd688, %rd682, %rd962;
	// begin inline asm
	atom.add.relaxed.gpu.f32 %f8204,[%rd688],%f8445;
	// end inline asm
	fma.rn.f32 	%f12164, %f11094, %f12023, %f12232;
	sub.f32 	%f8207, %f12164, %f12232;
	shl.b32 	%r560, %r593, 2;
	mul.wide.s32 	%rd963, %r560, 4;
	add.s64 	%rd689, %rd681, %rd963;
	// begin inline asm
	atom.add.relaxed.gpu.f32 %f8206,[%rd689],%f8207;
	// end inline asm
	add.s64 	%rd690, %rd682, %rd963;
	// begin inline asm
	atom.add.relaxed.gpu.f32 %f8208,[%rd690],%f8445;
	// end inline asm
	fma.rn.f32 	%f12165, %f11094, %f12062, %f12232;
	sub.f32 	%f8211, %f12165, %f12232;
	mul.lo.s32 	%r561, %r593, 5;
	mul.wide.s32 	%rd964, %r561, 4;
	add.s64 	%rd691, %rd681, %rd964;
	// begin inline asm
	atom.add.relaxed.gpu.f32 %f8210,[%rd691],%f8211;
	// end inline asm
	add.s64 	%rd692, %rd682, %rd964;
	// begin inline asm
	atom.add.relaxed.gpu.f32 %f8212,[%rd692],%f8445;
	// end inline asm
	fma.rn.f32 	%f12166, %f11094, %f12101, %f12232;
	sub.f32 	%f8215, %f12166, %f12232;
	mul.lo.s32 	%r562, %r593, 6;
	mul.wide.s32 	%rd965, %r562, 4;
	add.s64 	%rd693, %rd681, %rd965;
	// begin inline asm
	atom.add.relaxed.gpu.f32 %f8214,[%rd693],%f8215;
	// end inline asm
	add.s64 	%rd694, %rd682, %rd965;
	// begin inline asm
	atom.add.relaxed.gpu.f32 %f8216,[%rd694],%f8445;
	// end inline asm
	fma.rn.f32 	%f12167, %f11094, %f12140, %f12232;
	sub.f32 	%f8219, %f12167, %f12232;
	mul.lo.s32 	%r563, %r593, 7;
	mul.wide.s32 	%rd966, %r563, 4;
	add.s64 	%rd695, %rd681, %rd966;
	// begin inline asm
	atom.add.relaxed.gpu.f32 %f8218,[%rd695],%f8219;
	// end inline asm
	add.s64 	%rd696, %rd682, %rd966;
	// begin inline asm
	atom.add.relaxed.gpu.f32 %f8220,[%rd696],%f8445;
	// end inline asm
	shfl.sync.idx.b32	%r564|%p156, %r66, 1, 6175, -1;
	shfl.sync.idx.b32	%r565|%p157, %r65, 1, 6175, -1;
	mad.lo.s32 	%r566, %r565, %r593, %r564;
	cvt.s64.s32 	%rd967, %r566;
	add.s64 	%rd968, %rd967, %rd952;
	add.s64 	%rd969, %rd967, %rd954;
	fma.rn.f32 	%f12168, %f11094, %f11885, %f12232;
	sub.f32 	%f8223, %f12168, %f12232;
	shl.b64 	%rd970, %rd968, 2;
	add.s64 	%rd697, %rd958, %rd970;
	// begin inline asm
	atom.add.relaxed.gpu.f32 %f8222,[%rd697],%f8223;
	// end inline asm
	shl.b64 	%rd971, %rd969, 2;
	add.s64 	%rd698, %rd958, %rd971;
	// begin inline asm
	atom.add.relaxed.gpu.f32 %f8224,[%rd698],%f8445;
	// end inline asm
	fma.rn.f32 	%f12169, %f11094, %f11924, %f12232;
	sub.f32 	%f8227, %f12169, %f12232;
	add.s64 	%rd699, %rd697, %rd817;
	// begin inline asm
	atom.add.relaxed.gpu.f32 %f8226,[%rd699],%f8227;
	// end inline asm
	add.s64 	%rd700, %rd698, %rd817;
	// begin inline asm
	atom.add.relaxed.gpu.f32 %f8228,[%rd700],%f8445;
	// end inline asm
	fma.rn.f32 	%f12170, %f11094, %f11963, %f12232;
	sub.f32 	%f8231, %f12170, %f12232;
	add.s64 	%rd701, %rd697, %rd961;
	// begin inline asm
	atom.add.relaxed.gpu.f32 %f8230,[%rd701],%f8231;
	// end inline asm
	add.s64 	%rd702, %rd698, %rd961;
	// begin inline asm
	atom.add.relaxed.gpu.f32 %f8232,[%rd702],%f8445;
	// end inline asm
	fma.rn.f32 	%f12171, %f11094, %f12002, %f12232;
	sub.f32 	%f8235, %f12171, %f12232;
	add.s64 	%rd703, %rd697, %rd962;
	// begin inline asm
	atom.add.relaxed.gpu.f32 %f8234,[%rd703],%f8235;
	// end inline asm
	add.s64 	%rd704, %rd698, %rd962;
	// begin inline asm
	atom.add.relaxed.gpu.f32 %f8236,[%rd704],%f8445;
	// end inline asm
	fma.rn.f32 	%f12172, %f11094, %f12041, %f12232;
	sub.f32 	%f8239, %f12172, %f12232;
	add.s64 	%rd705, %rd697, %rd963;
	// begin inline asm
	atom.add.relaxed.gpu.f32 %f8238,[%rd705],%f8239;
	// end inline asm
	add.s64 	%rd706, %rd698, %rd963;
	// begin inline asm
	atom.add.relaxed.gpu.f32 %f8240,[%rd706],%f8445;
	// end inline asm
	fma.rn.f32 	%f12173, %f11094, %f12080, %f12232;
	sub.f32 	%f8243, %f12173, %f12232;
	add.s64 	%rd707, %rd697, %rd964;
	// begin inline asm
	atom.add.relaxed.gpu.f32 %f8242,[%rd707],%f8243;
	// end inline asm
	add.s64 	%rd708, %rd698, %rd964;
	// begin inline asm
	atom.add.relaxed.gpu.f32 %f8244,[%rd708],%f8445;
	// end inline asm
	fma.rn.f32 	%f12174, %f11094, %f12119, %f12232;
	sub.f32 	%f8247, %f12174, %f12232;
	add.s64 	%rd709, %rd697, %rd965;
	// begin inline asm
	atom.add.relaxed.gpu.f32 %f8246,[%rd709],%f8247;
	// end inline asm
	add.s64 	%rd710, %rd698, %rd965;
	// begin inline asm
	atom.add.relaxed.gpu.f32 %f8248,[%rd710],%f8445;
	// end inline asm
	fma.rn.f32 	%f12175, %f11094, %f12158, %f12232;
	sub.f32 	%f8251, %f12175, %f12232;
	add.s64 	%rd711, %rd697, %rd966;
	// begin inline asm
	atom.add.relaxed.gpu.f32 %f8250,[%rd711],%f8251;
	// end inline asm
	add.s64 	%rd712, %rd698, %rd966;
	// begin inline asm
	atom.add.relaxed.gpu.f32 %f8252,[%rd712],%f8445;
	// end inline asm
	shfl.sync.idx.b32	%r567|%p158, %r66, 2, 6175, -1;
	shfl.sync.idx.b32	%r568|%p159, %r65, 2, 6175, -1;
	mad.lo.s32 	%r569, %r568, %r593, %r567;
	cvt.s64.s32 	%rd972, %r569;
	add.s64 	%rd973, %rd972, %rd952;
	add.s64 	%rd974, %rd972, %rd954;
	fma.rn.f32 	%f12176, %f11094, %f11873, %f12232;
	sub.f32 	%f8255, %f12176, %f12232;
	shl.b64 	%rd975, %rd973, 2;
	add.s64 	%rd713, %rd958, %rd975;
	// begin inline asm
	atom.add.relaxed.gpu.f32 %f8254,[%rd713],%f8255;
	// end inline asm
	shl.b64 	%rd976, %rd974, 2;
	add.s64 	%rd714, %rd958, %rd976;
	// begin inline asm
	atom.add.relaxed.gpu.f32 %f8256,[%rd714],%f8445;
	// end inline asm
	fma.rn.f32 	%f12177, %f11094, %f11912, %f12232;
	sub.f32 	%f8259, %f12177, %f12232;
	add.s64 	%rd715, %rd713, %rd817;
	// begin inline asm
	atom.add.relaxed.gpu.f32 %f8258,[%rd715],%f8259;
	// end inline asm
	add.s64 	%rd716, %rd714, %rd817;
	// begin inline asm
	atom.add.relaxed.gpu.f32 %f8260,[%rd716],%f8445;
	// end inline asm
	fma.rn.f32 	%f12178, %f11094, %f11951, %f12232;
	sub.f32 	%f8263, %f12178, %f12232;
	add.s64 	%rd717, %rd713, %rd961;
	// begin inline asm
	atom.add.relaxed.gpu.f32 %f8262,[%rd717],%f8263;
	// end inline asm
	add.s64 	%rd718, %rd714, %rd961;
	// begin inline asm
	atom.add.relaxed.gpu.f32 %f8264,[%rd718],%f8445;
	// end inline asm
	fma.rn.f32 	%f12179, %f11094, %f11990, %f12232;
	sub.f32 	%f8267, %f12179, %f12232;
	add.s64 	%rd719, %rd713, %rd962;
	// begin inline asm
	atom.add.relaxed.gpu.f32 %f8266,[%rd719],%f8267;
	// end inline asm
	add.s64 	%rd720, %rd714, %rd962;
	// begin inline asm
	atom.add.relaxed.gpu.f32 %f8268,[%rd720],%f8445;
	// end inline asm
	fma.rn.f32 	%f12180, %f11094, %f12029, %f12232;
	sub.f32 	%f8271, %f12180, %f12232;
	add.s64 	%rd721, %rd713, %rd963;
	// begin inline asm
	atom.add.relaxed.gpu.f32 %f8270,[%rd721],%f8271;
	// end inline asm
	add.s64 	%rd722, %rd714, %rd963;
	// begin inline asm
	atom.add.relaxed.gpu.f32 %f8272,[%rd722],%f8445;
	// end inline asm
	fma.rn.f32 	%f12181, %f11094, %f12068, %f12232;
	sub.f32 	%f8275, %f12181, %f12232;
	add.s64 	%rd723, %rd713, %rd964;
	// begin inline asm
	atom.add.relaxed.gpu.f32 %f8274,[%rd723],%f8275;
	// end inline asm
	add.s64 	%rd724, %rd714, %rd964;
	// begin inline asm
	atom.add.relaxed.gpu.f32 %f8276,[%rd724],%f8445;
	// end inline asm
	fma.rn.f32 	%f12182, %f11094, %f12107, %f12232;
	sub.f32 	%f8279, %f12182, %f12232;
	add.s64 	%rd725, %rd713, %rd965;
	// begin inline asm
	atom.add.relaxed.gpu.f32 %f8278,[%rd725],%f8279;
	// end inline asm
	add.s64 	%rd726, %rd714, %rd965;
	// begin inline asm
	atom.add.relaxed.gpu.f32 %f8280,[%rd726],%f8445;
	// end inline asm
	fma.rn.f32 	%f12183, %f11094, %f12146, %f12232;
	sub.f32 	%f8283, %f12183, %f12232;
	add.s64 	%rd727, %rd713, %rd966;
	// begin inline asm
	atom.add.relaxed.gpu.f32 %f8282,[%rd727],%f8283;
	// end inline asm
	add.s64 	%rd728, %rd714, %rd966;
	// begin inline asm
	atom.add.relaxed.gpu.f32 %f8284,[%rd728],%f8445;
	// end inline asm
	shfl.sync.idx.b32	%r570|%p160, %r66, 3, 6175, -1;
	shfl.sync.idx.b32	%r571|%p161, %r65, 3, 6175, -1;
	mad.lo.s32 	%r572, %r571, %r593, %r570;
	cvt.s64.s32 	%rd977, %r572;
	add.s64 	%rd978, %rd977, %rd952;
	add.s64 	%rd979, %rd977, %rd954;
	fma.rn.f32 	%f12184, %f11094, %f11878, %f12232;
	sub.f32 	%f8287, %f12184, %f12232;
	shl.b64 	%rd980, %rd978, 2;
	add.s64 	%rd729, %rd958, %rd980;
	// begin inline asm
	atom.add.relaxed.gpu.f32 %f8286,[%rd729],%f8287;
	// end inline asm
	shl.b64 	%rd981, %rd979, 2;
	add.s64 	%rd730, %rd958, %rd981;
	// begin inline asm
	atom.add.relaxed.gpu.f32 %f8288,[%rd730],%f8445;
	// end inline asm
	fma.rn.f32 	%f12185, %f11094, %f11917, %f12232;
	sub.f32 	%f8291, %f12185, %f12232;
	add.s64 	%rd731, %rd729, %rd817;
	// begin inline asm
	atom.add.relaxed.gpu.f32 %f8290,[%rd731],%f8291;
	// end inline asm
	add.s64 	%rd732, %rd730, %rd817;
	// begin inline asm
	atom.add.relaxed.gpu.f32 %f8292,[%rd732],%f8445;
	// end inline asm
	fma.rn.f32 	%f12186, %f11094, %f11956, %f12232;
	sub.f32 	%f8295, %f12186, %f12232;
	add.s64 	%rd733, %rd729, %rd961;
	// begin inline asm
	atom.add.relaxed.gpu.f32 %f8294,[%rd733],%f8295;
	// end inline asm
	add.s64 	%rd734, %rd730, %rd961;
	// begin inline asm
	atom.add.relaxed.gpu.f32 %f8296,[%rd734],%f8445;
	// end inline asm
	fma.rn.f32 	%f12187, %f11094, %f11995, %f12232;
	sub.f32 	%f8299, %f12187, %f12232;
	add.s64 	%rd735, %rd729, %rd962;
	// begin inline asm
	atom.add.relaxed.gpu.f32 %f8298,[%rd735],%f8299;
	// end inline asm
	add.s64 	%rd736, %rd730, %rd962;
	// begin inline asm
	atom.add.relaxed.gpu.f32 %f8300,[%rd736],%f8445;
	// end inline asm
	fma.rn.f32 	%f12188, %f11094, %f12034, %f12232;
	sub.f32 	%f8303, %f12188, %f12232;
	add.s64 	%rd737, %rd729, %rd963;
	// begin inline asm
	atom.add.relaxed.gpu.f32 %f8302,[%rd737],%f8303;
	// end inline asm
	add.s64 	%rd738, %rd730, %rd963;
	// begin inline asm
	atom.add.relaxed.gpu.f32 %f8304,[%rd738],%f8445;
	// end inline asm
	fma.rn.f32 	%f12189, %f11094, %f12073, %f12232;
	sub.f32 	%f8307, %f12189, %f12232;
	add.s64 	%rd739, %rd729, %rd964;
	// begin inline asm
	atom.add.relaxed.gpu.f32 %f8306,[%rd739],%f8307;
	// end inline asm
	add.s64 	%rd740, %rd730, %rd964;
	// begin inline asm
	atom.add.relaxed.gpu.f32 %f8308,[%rd740],%f8445;
	// end inline asm
	fma.rn.f32 	%f12190, %f11094, %f12112, %f12232;
	sub.f32 	%f8311, %f12190, %f12232;
	add.s64 	%rd741, %rd729, %rd965;
	// begin inline asm
	atom.add.relaxed.gpu.f32 %f8310,[%rd741],%f8311;
	// end inline asm
	add.s64 	%rd742, %rd730, %rd965;
	// begin inline asm
	atom.add.relaxed.gpu.f32 %f8312,[%rd742],%f8445;
	// end inline asm
	fma.rn.f32 	%f12191, %f11094, %f12151, %f12232;
	sub.f32 	%f8315, %f12191, %f12232;
	add.s64 	%rd743, %rd729, %rd966;
	// begin inline asm
	atom.add.relaxed.gpu.f32 %f8314,[%rd743],%f8315;
	// end inline asm
	add.s64 	%rd744, %rd730, %rd966;
	// begin inline asm
	atom.add.relaxed.gpu.f32 %f8316,[%rd744],%f8445;
	// end inline asm
	shfl.sync.idx.b32	%r573|%p162, %r66, 4, 6175, -1;
	shfl.sync.idx.b32	%r574|%p163, %r65, 4, 6175, -1;
	mad.lo.s32 	%r575, %r574, %r593, %r573;
	cvt.s64.s32 	%rd982, %r575;
	add.s64 	%rd983, %rd982, %rd952;
	add.s64 	%rd984, %rd982, %rd954;
	fma.rn.f32 	%f12192, %f11094, %f11879, %f12232;
	sub.f32 	%f8319, %f12192, %f12232;
	shl.b64 	%rd985, %rd983, 2;
	add.s64 	%rd745, %rd958, %rd985;
	// begin inline asm
	atom.add.relaxed.gpu.f32 %f8318,[%rd745],%f8319;
	// end inline asm
	shl.b64 	%rd986, %rd984, 2;
	add.s64 	%rd746, %rd958, %rd986;
	// begin inline asm
	atom.add.relaxed.gpu.f32 %f8320,[%rd746],%f8445;
	// end inline asm
	fma.rn.f32 	%f12193, %f11094, %f11918, %f12232;
	sub.f32 	%f8323, %f12193, %f12232;
	add.s64 	%rd747, %rd745, %rd817;
	// begin inline asm
	atom.add.relaxed.gpu.f32 %f8322,[%rd747],%f8323;
	// end inline asm
	add.s64 	%rd748, %rd746, %rd817;
	// begin inline asm
	atom.add.relaxed.gpu.f32 %f8324,[%rd748],%f8445;
	// end inline asm
	fma.rn.f32 	%f12194, %f11094, %f11957, %f12232;
	sub.f32 	%f8327, %f12194, %f12232;
	add.s64 	%rd749, %rd745, %rd961;
	// begin inline asm
	atom.add.relaxed.gpu.f32 %f8326,[%rd749],%f8327;
	// end inline asm
	add.s64 	%rd750, %rd746, %rd961;
	// begin inline asm
	atom.add.relaxed.gpu.f32 %f8328,[%rd750],%f8445;
	// end inline asm
	fma.rn.f32 	%f12195, %f11094, %f11996, %f12232;
	sub.f32 	%f8331, %f12195, %f12232;
	add.s64 	%rd751, %rd745, %rd962;
	// begin inline asm
	atom.add.relaxed.gpu.f32 %f8330,[%rd751],%f8331;
	// end inline asm
	add.s64 	%rd752, %rd746, %rd962;
	// begin inline asm
	atom.add.relaxed.gpu.f32 %f8332,[%rd752],%f8445;
	// end inline asm
	fma.rn.f32 	%f12196, %f11094, %f12035, %f12232;
	sub.f32 	%f8335, %f12196, %f12232;
	add.s64 	%rd753, %rd745, %rd963;
	// begin inline asm
	atom.add.relaxed.gpu.f32 %f8334,[%rd753],%f8335;
	// end inline asm
	add.s64 	%rd754, %rd746, %rd963;
	// begin inline asm
	atom.add.relaxed.gpu.f32 %f8336,[%rd754],%f8445;
	// end inline asm
	fma.rn.f32 	%f12197, %f11094, %f12074, %f12232;
	sub.f32 	%f8339, %f12197, %f12232;
	add.s64 	%rd755, %rd745, %rd964;
	// begin inline asm
	atom.add.relaxed.gpu.f32 %f8338,[%rd755],%f8339;
	// end inline asm
	add.s64 	%rd756, %rd746, %rd964;
	// begin inline asm
	atom.add.relaxed.gpu.f32 %f8340,[%rd756],%f8445;
	// end inline asm
	fma.rn.f32 	%f12198, %f11094, %f12113, %f12232;
	sub.f32 	%f8343, %f12198, %f12232;
	add.s64 	%rd757, %rd745, %rd965;
	// begin inline asm
	atom.add.relaxed.gpu.f32 %f8342,[%rd757],%f8343;
	// end inline asm
	add.s64 	%rd758, %rd746, %rd965;
	// begin inline asm
	atom.add.relaxed.gpu.f32 %f8344,[%rd758],%f8445;
	// end inline asm
	fma.rn.f32 	%f12199, %f11094, %f12152, %f12232;
	sub.f32 	%f8347, %f12199, %f12232;
	add.s64 	%rd759, %rd745, %rd966;
	// begin inline asm
	atom.add.relaxed.gpu.f32 %f8346,[%rd759],%f8347;
	// end inline asm
	add.s64 	%rd760, %rd746, %rd966;
	// begin inline asm
	atom.add.relaxed.gpu.f32 %f8348,[%rd760],%f8445;
	// end inline asm
	shfl.sync.idx.b32	%r576|%p164, %r66, 5, 6175, -1;
	shfl.sync.idx.b32	%r577|%p165, %r65, 5, 6175, -1;
	mad.lo.s32 	%r578, %r577, %r593, %r576;
	cvt.s64.s32 	%rd987, %r578;
	add.s64 	%rd988, %rd987, %rd952;
	add.s64 	%rd989, %rd987, %rd954;
	fma.rn.f32 	%f12200, %f11094, %f11872, %f12232;
	sub.f32 	%f8351, %f12200, %f12232;
	shl.b64 	%rd990, %rd988, 2;
	add.s64 	%rd761, %rd958, %rd990;
	// begin inline asm
	atom.add.relaxed.gpu.f32 %f8350,[%rd761],%f8351;
	// end inline asm
	shl.b64 	%rd991, %rd989, 2;
	add.s64 	%rd762, %rd958, %rd991;
	// begin inline asm
	atom.add.relaxed.gpu.f32 %f8352,[%rd762],%f8445;
	// end inline asm
	fma.rn.f32 	%f12201, %f11094, %f11911, %f12232;
	sub.f32 	%f8355, %f12201, %f12232;
	add.s64 	%rd763, %rd761, %rd817;
	// begin inline asm
	atom.add.relaxed.gpu.f32 %f8354,[%rd763],%f8355;
	// end inline asm
	add.s64 	%rd764, %rd762, %rd817;
	// begin inline asm
	atom.add.relaxed.gpu.f32 %f8356,[%rd764],%f8445;
	// end inline asm
	fma.rn.f32 	%f12202, %f11094, %f11950, %f12232;
	sub.f32 	%f8359, %f12202, %f12232;
	add.s64 	%rd765, %rd761, %rd961;
	// begin inline asm
	atom.add.relaxed.gpu.f32 %f8358,[%rd765],%f8359;
	// end inline asm
	add.s64 	%rd766, %rd762, %rd961;
	// begin inline asm
	atom.add.relaxed.gpu.f32 %f8360,[%rd766],%f8445;
	// end inline asm
	fma.rn.f32 	%f12203, %f11094, %f11989, %f12232;
	sub.f32 	%f8363, %f12203, %f12232;
	add.s64 	%rd767, %rd761, %rd962;
	// begin inline asm
	atom.add.relaxed.gpu.f32 %f8362,[%rd767],%f8363;
	// end inline asm
	add.s64 	%rd768, %rd762, %rd962;
	// begin inline asm
	atom.add.relaxed.gpu.f32 %f8364,[%rd768],%f8445;
	// end inline asm
	fma.rn.f32 	%f12204, %f11094, %f12028, %f12232;
	sub.f32 	%f8367, %f12204, %f12232;
	add.s64 	%rd769, %rd761, %rd963;
	// begin inline asm
	atom.add.relaxed.gpu.f32 %f8366,[%rd769],%f8367;
	// end inline asm
	add.s64 	%rd770, %rd762, %rd963;
	// begin inline asm
	atom.add.relaxed.gpu.f32 %f8368,[%rd770],%f8445;
	// end inline asm
	fma.rn.f32 	%f12205, %f11094, %f12067, %f12232;
	sub.f32 	%f8371, %f12205, %f12232;
	add.s64 	%rd771, %rd761, %rd964;
	// begin inline asm
	atom.add.relaxed.gpu.f32 %f8370,[%rd771],%f8371;
	// end inline asm
	add.s64 	%rd772, %rd762, %rd964;
	// begin inline asm
	atom.add.relaxed.gpu.f32 %f8372,[%rd772],%f8445;
	// end inline asm
	fma.rn.f32 	%f12206, %f11094, %f12106, %f12232;
	sub.f32 	%f8375, %f12206, %f12232;
	add.s64 	%rd773, %rd761, %rd965;
	// begin inline asm
	atom.add.relaxed.gpu.f32 %f8374,[%rd773],%f8375;
	// end inline asm
	add.s64 	%rd774, %rd762, %rd965;
	// begin inline asm
	atom.add.relaxed.gpu.f32 %f8376,[%rd774],%f8445;
	// end inline asm
	fma.rn.f32 	%f12207, %f11094, %f12145, %f12232;
	sub.f32 	%f8379, %f12207, %f12232;
	add.s64 	%rd775, %rd761, %rd966;
	// begin inline asm
	atom.add.relaxed.gpu.f32 %f8378,[%rd775],%f8379;
	// end inline asm
	add.s64 	%rd776, %rd762, %rd966;
	// begin inline asm
	atom.add.relaxed.gpu.f32 %f8380,[%rd776],%f8445;
	// end inline asm
	shfl.sync.idx.b32	%r579|%p166, %r66, 6, 6175, -1;
	shfl.sync.idx.b32	%r580|%p167, %r65, 6, 6175, -1;
	mad.lo.s32 	%r581, %r580, %r593, %r579;
	cvt.s64.s32 	%rd992, %r581;
	add.s64 	%rd993, %rd992, %rd952;
	add.s64 	%rd994, %rd992, %rd954;
	fma.rn.f32 	%f12208, %f11094, %f11884, %f12232;
	sub.f32 	%f8383, %f12208, %f12232;
	shl.b64 	%rd995, %rd993, 2;
	add.s64 	%rd777, %rd958, %rd995;
	// begin inline asm
	atom.add.relaxed.gpu.f32 %f8382,[%rd777],%f8383;
	// end inline asm
	shl.b64 	%rd996, %rd994, 2;
	add.s64 	%rd778, %rd958, %rd996;
	// begin inline asm
	atom.add.relaxed.gpu.f32 %f8384,[%rd778],%f8445;
	// end inline asm
	fma.rn.f32 	%f12209, %f11094, %f11923, %f12232;
	sub.f32 	%f8387, %f12209, %f12232;
	add.s64 	%rd779, %rd777, %rd817;
	// begin inline asm
	atom.add.relaxed.gpu.f32 %f8386,[%rd779],%f8387;
	// end inline asm
	add.s64 	%rd780, %rd778, %rd817;
	// begin inline asm
	atom.add.relaxed.gpu.f32 %f8388,[%rd780],%f8445;
	// end inline asm
	fma.rn.f32 	%f12210, %f11094, %f11962, %f12232;
	sub.f32 	%f8391, %f12210, %f12232;
	add.s64 	%rd781, %rd777, %rd961;
	// begin inline asm
	atom.add.relaxed.gpu.f32 %f8390,[%rd781],%f8391;
	// end inline asm
	add.s64 	%rd782, %rd778, %rd961;
	// begin inline asm
	atom.add.relaxed.gpu.f32 %f8392,[%rd782],%f8445;
	// end inline asm
	fma.rn.f32 	%f12211, %f11094, %f12001, %f12232;
	sub.f32 	%f8395, %f12211, %f12232;
	add.s64 	%rd783, %rd777, %rd962;
	// begin inline asm
	atom.add.relaxed.gpu.f32 %f8394,[%rd783],%f8395;
	// end inline asm
	add.s64 	%rd784, %rd778, %rd962;
	// begin inline asm
	atom.add.relaxed.gpu.f32 %f8396,[%rd784],%f8445;
	// end inline asm
	fma.rn.f32 	%f12212, %f11094, %f12040, %f12232;
	sub.f32 	%f8399, %f12212, %f12232;
	add.s64 	%rd785, %rd777, %rd963;
	// begin inline asm
	atom.add.relaxed.gpu.f32 %f8398,[%rd785],%f8399;
	// end inline asm
	add.s64 	%rd786, %rd778, %rd963;
	// begin inline asm
	atom.add.relaxed.gpu.f32 %f8400,[%rd786],%f8445;
	// end inline asm
	fma.rn.f32 	%f12213, %f11094, %f12079, %f12232;
	sub.f32 	%f8403, %f12213, %f12232;
	add.s64 	%rd787, %rd777, %rd964;
	// begin inline asm
	atom.add.relaxed.gpu.f32 %f8402,[%rd787],%f8403;
	// end inline asm
	add.s64 	%rd788, %rd778, %rd964;
	// begin inline asm
	atom.add.relaxed.gpu.f32 %f8404,[%rd788],%f8445;
	// end inline asm
	fma.rn.f32 	%f12214, %f11094, %f12118, %f12232;
	sub.f32 	%f8407, %f12214, %f12232;
	add.s64 	%rd789, %rd777, %rd965;
	// begin inline asm
	atom.add.relaxed.gpu.f32 %f8406,[%rd789],%f8407;
	// end inline asm
	add.s64 	%rd790, %rd778, %rd965;
	// begin inline asm
	atom.add.relaxed.gpu.f32 %f8408,[%rd790],%f8445;
	// end inline asm
	fma.rn.f32 	%f12215, %f11094, %f12157, %f12232;
	sub.f32 	%f8411, %f12215, %f12232;
	add.s64 	%rd791, %rd777, %rd966;
	// begin inline asm
	atom.add.relaxed.gpu.f32 %f8410,[%rd791],%f8411;
	// end inline asm
	add.s64 	%rd792, %rd778, %rd966;
	// begin inline asm
	atom.add.relaxed.gpu.f32 %f8412,[%rd792],%f8445;
	// end inline asm
	shfl.sync.idx.b32	%r582|%p168, %r66, 7, 6175, -1;
	shfl.sync.idx.b32	%r583|%p169, %r65, 7, 6175, -1;
	mad.lo.s32 	%r584, %r583, %r593, %r582;
	cvt.s64.s32 	%rd997, %r584;
	add.s64 	%rd998, %rd997, %rd952;
	add.s64 	%rd999, %rd997, %rd954;
	fma.rn.f32 	%f12216, %f11094, %f11866, %f12232;
	sub.f32 	%f8415, %f12216, %f12232;
	shl.b64 	%rd1000, %rd998, 2;
	add.s64 	%rd793, %rd958, %rd1000;
	// begin inline asm
	atom.add.relaxed.gpu.f32 %f8414,[%rd793],%f8415;
	// end inline asm
	shl.b64 	%rd1001, %rd999, 2;
	add.s64 	%rd794, %rd958, %rd1001;
	// begin inline asm
	atom.add.relaxed.gpu.f32 %f8416,[%rd794],%f8445;
	// end inline asm
	fma.rn.f32 	%f12217, %f11094, %f11905, %f12232;
	sub.f32 	%f8419, %f12217, %f12232;
	add.s64 	%rd795, %rd793, %rd817;
	// begin inline asm
	atom.add.relaxed.gpu.f32 %f8418,[%rd795],%f8419;
	// end inline asm
	add.s64 	%rd796, %rd794, %rd817;
	// begin inline asm
	atom.add.relaxed.gpu.f32 %f8420,[%rd796],%f8445;
	// end inline asm
	fma.rn.f32 	%f12218, %f11094, %f11944, %f12232;
	sub.f32 	%f8423, %f12218, %f12232;
	add.s64 	%rd797, %rd793, %rd961;
	// begin inline asm
	atom.add.relaxed.gpu.f32 %f8422,[%rd797],%f8423;
	// end inline asm
	add.s64 	%rd798, %rd794, %rd961;
	// begin inline asm
	atom.add.relaxed.gpu.f32 %f8424,[%rd798],%f8445;
	// end inline asm
	fma.rn.f32 	%f12219, %f11094, %f11983, %f12232;
	sub.f32 	%f8427, %f12219, %f12232;
	add.s64 	%rd799, %rd793, %rd962;
	// begin inline asm
	atom.add.relaxed.gpu.f32 %f8426,[%rd799],%f8427;
	// end inline asm
	add.s64 	%rd800, %rd794, %rd962;
	// begin inline asm
	atom.add.relaxed.gpu.f32 %f8428,[%rd800],%f8445;
	// end inline asm
	fma.rn.f32 	%f12220, %f11094, %f12022, %f12232;
	sub.f32 	%f8431, %f12220, %f12232;
	add.s64 	%rd801, %rd793, %rd963;
	// begin inline asm
	atom.add.relaxed.gpu.f32 %f8430,[%rd801],%f8431;
	// end inline asm
	add.s64 	%rd802, %rd794, %rd963;
	// begin inline asm
	atom.add.relaxed.gpu.f32 %f8432,[%rd802],%f8445;
	// end inline asm
	fma.rn.f32 	%f12221, %f11094, %f12061, %f12232;
	sub.f32 	%f8435, %f12221, %f12232;
	add.s64 	%rd803, %rd793, %rd964;
	// begin inline asm
	atom.add.relaxed.gpu.f32 %f8434,[%rd803],%f8435;
	// end inline asm
	add.s64 	%rd804, %rd794, %rd964;
	// begin inline asm
	atom.add.relaxed.gpu.f32 %f8436,[%rd804],%f8445;
	// end inline asm
	fma.rn.f32 	%f12222, %f11094, %f12100, %f12232;
	sub.f32 	%f8439, %f12222, %f12232;
	add.s64 	%rd805, %rd793, %rd965;
	// begin inline asm
	atom.add.relaxed.gpu.f32 %f8438,[%rd805],%f8439;
	// end inline asm
	add.s64 	%rd806, %rd794, %rd965;
	// begin inline asm
	atom.add.relaxed.gpu.f32 %f8440,[%rd806],%f8445;
	// end inline asm
	fma.rn.f32 	%f12223, %f11094, %f12139, %f12232;
	sub.f32 	%f8443, %f12223, %f12232;
	add.s64 	%rd807, %rd793, %rd966;
	// begin inline asm
	atom.add.relaxed.gpu.f32 %f8442,[%rd807],%f8443;
	// end inline asm
	add.s64 	%rd808, %rd794, %rd966;
	// begin inline asm
	atom.add.relaxed.gpu.f32 %f8444,[%rd808],%f8445;
	// end inline asm
$L__BB4_26:
	ret;

}
.entry _Z4bm3dILb0ELb1ELb0EEvPfPKfiiifiiiiifff(
	.param .u64 .ptr .align 1 _Z4bm3dILb0ELb1ELb0EEvPfPKfiiifiiiiifff_param_0,
	.param .u64 .ptr .align 1 _Z4bm3dILb0ELb1ELb0EEvPfPKfiiifiiiiifff_param_1,
	.param .u32 _Z4bm3dILb0ELb1ELb0EEvPfPKfiiifiiiiifff_param_2,
	.param .u32 _Z4bm3dILb0ELb1ELb0EEvPfPKfiiifiiiiifff_param_3,
	.param .u32 _Z4bm3dILb0ELb1ELb0EEvPfPKfiiifiiiiifff_param_4,
	.param .f32 _Z4bm3dILb0ELb1ELb0EEvPfPKfiiifiiiiifff_param_5,
	.param .u32 _Z4bm3dILb0ELb1ELb0EEvPfPKfiiifiiiiifff_param_6,
	.param .u32 _Z4bm3dILb0ELb1ELb0EEvPfPKfiiifiiiiifff_param_7,
	.param .u32 _Z4bm3dILb0ELb1ELb0EEvPfPKfiiifiiiiifff_param_8,
	.param .u32 _Z4bm3dILb0ELb1ELb0EEvPfPKfiiifiiiiifff_param_9,
	.param .u32 _Z4bm3dILb0ELb1ELb0EEvPfPKfiiifiiiiifff_param_10,
	.param .f32 _Z4bm3dILb0ELb1ELb0EEvPfPKfiiifiiiiifff_param_11,
	.param .f32 _Z4bm3dILb0ELb1ELb0EEvPfPKfiiifiiiiifff_param_12,
	.param .f32 _Z4bm3dILb0ELb1ELb0EEvPfPKfiiifiiiiifff_param_13
)
.maxntid 32
.minnctapersm 32
{
	.reg .pred 	%p<362>;
	.reg .b32 	%r<542>;
	.reg .b32 	%f<8659>;
	.reg .b64 	%rd<816>;
	// demoted variable
	.shared .align 4 .b8 _ZZ4bm3dILb0ELb1ELb0EEvPfPKfiiifiiiiifffE6buffer[1056];
	ld.param.u64 	%rd19, [_Z4bm3dILb0ELb1ELb0EEvPfPKfiiifiiiiifff_param_1];
	ld.param.u32 	%r72, [_Z4bm3dILb0ELb1ELb0EEvPfPKfiiifiiiiifff_param_2];
	ld.param.u32 	%r67, [_Z4bm3dILb0ELb1ELb0EEvPfPKfiiifiiiiifff_param_3];
	ld.param.u32 	%r69, [_Z4bm3dILb0ELb1ELb0EEvPfPKfiiifiiiiifff_param_6];
	ld.param.u32 	%r70, [_Z4bm3dILb0ELb1ELb0EEvPfPKfiiifiiiiifff_param_7];
	cvta.to.global.u64 	%rd1, %rd19;
	// begin inline asm
	mov.u32 %r71, %laneid;
	// end inline asm
	shr.s32 	%r73, %r71, 31;
	shr.u32 	%r74, %r73, 29;
	add.s32 	%r75, %r71, %r74;
	and.b32  	%r76, %r75, -8;
	sub.s32 	%r2, %r71, %r76;
	mov.u32 	%r77, %ctaid.x;
	shl.b32 	%r3, %r77, 2;
	shr.s32 	%r78, %r75, 3;
	add.s32 	%r79, %r3, %r78;
	mul.lo.s32 	%r4, %r79, %r69;
	mov.u32 	%r80, %ctaid.y;
	mul.lo.s32 	%r81, %r69, %r80;
	add.s32 	%r6, %r72, -8;
	add.s32 	%r82, %r69, %r6;
	setp.ge.s32 	%p1, %r4, %r82;
	add.s32 	%r7, %r67, -8;
	add.s32 	%r83, %r69, %r7;
	setp.ge.s32 	%p2, %r81, %r83;
	or.pred  	%p3, %p1, %p2;
	@%p3 bra 	$L__BB5_26;
	ld.param.u32 	%r512, [_Z4bm3dILb0ELb1ELb0EEvPfPKfiiifiiiiifff_param_4];
	min.s32 	%r8, %r4, %r6;
	min.s32 	%r9, %r81, %r7;
	mul.wide.s32 	%rd20, %r2, 4;
	add.s64 	%rd2, %rd1, %rd20;
	mad.lo.s32 	%r85, %r9, %r512, %r8;
	mul.wide.s32 	%rd21, %r85, 4;
	add.s64 	%rd22, %rd2, %rd21;
	ld.global.nc.f32 	%f1, [%rd22];
	mul.wide.s32 	%rd3, %r512, 4;
	add.s64 	%rd23, %rd22, %rd3;
	ld.global.nc.f32 	%f2, [%rd23];
	shl.b32 	%r86, %r512, 1;
	mul.wide.s32 	%rd24, %r86, 4;
	add.s64 	%rd25, %rd22, %rd24;
	ld.global.nc.f32 	%f3, [%rd25];
	mul.lo.s32 	%r87, %r512, 3;
	mul.wide.s32 	%rd26, %r87, 4;
	add.s64 	%rd27, %rd22, %rd26;
	ld.global.nc.f32 	%f4, [%rd27];
	shl.b32 	%r88, %r512, 2;
	mul.wide.s32 	%rd28, %r88, 4;
	add.s64 	%rd29, %rd22, %rd28;
	ld.global.nc.f32 	%f5, [%rd29];
	mul.lo.s32 	%r89, %r512, 5;
	mul.wide.s32 	%rd30, %r89, 4;
	add.s64 	%rd31, %rd22, %rd30;
	ld.global.nc.f32 	%f6, [%rd31];
	mul.lo.s32 	%r90, %r512, 6;
	mul.wide.s32 	%rd32, %r90, 4;
	add.s64 	%rd33, %rd22, %rd32;
	ld.global.nc.f32 	%f7, [%rd33];
	mul.lo.s32 	%r91, %r512, 7;
	mul.wide.s32 	%rd34, %r91, 4;
	add.s64 	%rd35, %rd22, %rd34;
	ld.global.nc.f32 	%f8, [%rd35];
	mul.lo.s32 	%r10, %r69, %r3;
	setp.lt.u32 	%p4, %r10, %r70;
	@%p4 bra 	$L__BB5_3;
	mad.lo.s32 	%r93, %r69, 3, %r10;
	sub.s32 	%r94, %r6, %r70;
	setp.le.u32 	%p5, %r93, %r94;
	mov.b32 	%r518, -1;
	@%p5 bra 	$L__BB5_4;
$L__BB5_3:
	and.b32  	%r95, %r71, -8;
	mov.b32 	%r96, 255;
	shl.b32 	%r518, %r96, %r95;
$L__BB5_4:
	sub.s32 	%r99, %r8, %r70;
	max.s32 	%r13, %r99, 0;
	add.s32 	%r100, %r8, %r70;
	min.s32 	%r14, %r100, %r6;
	sub.s32 	%r101, %r9, %r70;
	max.s32 	%r521, %r101, 0;
	add.s32 	%r102, %r9, %r70;
	min.s32 	%r16, %r102, %r7;
	setp.gt.s32 	%p6, %r521, %r16;
	mov.b32 	%r541, 2139095039;
	mov.b32 	%r533, 0;
	mov.u32 	%r534, %r533;
	@%p6 bra 	$L__BB5_20;
	ld.param.u32 	%r513, [_Z4bm3dILb0ELb1ELb0EEvPfPKfiiifiiiiifff_param_4];
	mad.lo.s32 	%r104, %r521, %r513, %r13;
	mul.wide.s32 	%rd36, %r104, 4;
	add.s64 	%rd813, %rd2, %rd36;
	mov.b32 	%r534, 0;
	mov.f32 	%f8656, 0f7F7FFFFF;
	mov.u32 	%r533, %r534;
$L__BB5_6:
	mov.u64 	%rd814, %rd813;
	mov.u32 	%r19, %r521;
	ld.param.u32 	%r514, [_Z4bm3dILb0ELb1ELb0EEvPfPKfiiifiiiiifff_param_4];
	setp.gt.s32 	%p7, %r13, %r14;
	mul.wide.s32 	%rd37, %r514, 4;
	add.s64 	%rd813, %rd814, %rd37;
	@%p7 bra 	$L__BB5_18;
	sub.s32 	%r106, %r14, %r13;
	and.b32  	%r107, %r106, 1;
	setp.eq.b32 	%p8, %r107, 1;
	mov.u32 	%r526, %r13;
	@%p8 bra 	$L__BB5_11;
	bar.warp.sync 	%r518;
	ld.global.nc.f32 	%f29, [%rd814];
	sub.f32 	%f30, %f1, %f29;
	fma.rn.f32 	%f31, %f30, %f30, 0f00000000;
	ld.global.nc.f32 	%f32, [%rd813];
	sub.f32 	%f33, %f2, %f32;
	fma.rn.f32 	%f34, %f33, %f33, 0f00000000;
	add.s64 	%rd38, %rd813, %rd3;
	ld.global.nc.f32 	%f35, [%rd38];
	sub.f32 	%f36, %f3, %f35;
	fma.rn.f32 	%f37, %f36, %f36, %f31;
	add.s64 	%rd39, %rd38, %rd3;
	ld.global.nc.f32 	%f38, [%rd39];
	sub.f32 	%f39, %f4, %f38;
	fma.rn.f32 	%f40, %f39, %f39, %f34;
	add.s64 	%rd40, %rd39, %rd3;
	ld.global.nc.f32 	%f41, [%rd40];
	sub.f32 	%f42, %f5, %f41;
	fma.rn.f32 	%f43, %f42, %f42, %f37;
	add.s64 	%rd41, %rd40, %rd3;
	ld.global.nc.f32 	%f44, [%rd41];
	sub.f32 	%f45, %f6, %f44;
	fma.rn.f32 	%f46, %f45, %f45, %f40;
	add.s64 	%rd42, %rd41, %rd3;
	ld.global.nc.f32 	%f47, [%rd42];
	sub.f32 	%f48, %f7, %f47;
	fma.rn.f32 	%f49, %f48, %f48, %f43;
	add.s64 	%rd43, %rd42, %rd3;
	ld.global.nc.f32 	%f50, [%rd43];
	sub.f32 	%f51, %f8, %f50;
	fma.rn.f32 	%f52, %f51, %f51, %f46;
	add.f32 	%f53, %f49, %f52;
	mov.b32 	%r108, %f53;
	shfl.sync.bfly.b32	%r109|%p9, %r108, 1, 6175, %r518;
	mov.b32 	%f54, %r109;
	add.f32 	%f55, %f53, %f54;
	mov.b32 	%r110, %f55;
	shfl.sync.bfly.b32	%r111|%p10, %r110, 2, 6175, %r518;
	mov.b32 	%f56, %r111;
	add.f32 	%f57, %f55, %f56;
	mov.b32 	%r112, %f57;
	shfl.sync.bfly.b32	%r113|%p11, %r112, 4, 6175, %r518;
	mov.b32 	%f58, %r113;
	add.f32 	%f10, %f57, %f58;
	mov.b32 	%r114, %f8656;
	shfl.sync.up.b32	%r20|%p12, %r114, 1, 6144, %r518;
	shfl.sync.up.b32	%r21|%p13, %r534, 1, 6144, %r518;
	shfl.sync.up.b32	%r22|%p14, %r533, 1, 6144, %r518;
	setp.geu.f32 	%p15, %f10, %f8656;
	setp.lt.f32 	%p16, %f10, %f8656;
	selp.u32 	%r115, 1, 0, %p16;
	shfl.sync.up.b32	%r23|%p17, %r115, 1, 6144, %r518;
	@%p15 bra 	$L__BB5_10;
	setp.eq.s32 	%p18, %r2, 0;
	mov.b32 	%f59, %r20;
	setp.eq.s32 	%p19, %r23, 0;
	or.pred  	%p20, %p18, %p19;
	selp.f32 	%f8656, %f10, %f59, %p20;
	selp.b32 	%r534, %r13, %r21, %p20;
	selp.b32 	%r533, %r19, %r22, %p20;
$L__BB5_10:
	add.s32 	%r526, %r13, 1;
	add.s64 	%rd814, %rd814, 4;
$L__BB5_11:
	setp.eq.s32 	%p21, %r14, %r13;
	@%p21 bra 	$L__BB5_18;
	sub.s32 	%r530, %r526, %r14;
	add.s32 	%r529, %r526, -1;
	add.s64 	%rd815, %rd814, 4;
$L__BB5_13:
	add.s32 	%r529, %r529, 2;
	add.s64 	%rd44, %rd815, -4;
	bar.warp.sync 	%r518;
	ld.global.nc.f32 	%f60, [%rd815+-4];
	sub.f32 	%f61, %f1, %f60;
	fma.rn.f32 	%f62, %f61, %f61, 0f00000000;
	add.s64 	%rd11, %rd44, %rd3;
	ld.global.nc.f32 	%f63, [%rd11];
	sub.f32 	%f64, %f2, %f63;
	fma.rn.f32 	%f65, %f64, %f64, 0f00000000;
	add.s64 	%rd12, %rd11, %rd3;
	ld.global.nc.f32 	%f66, [%rd12];
	sub.f32 	%f67, %f3, %f66;
	fma.rn.f32 	%f68, %f67, %f67, %f62;
	add.s64 	%rd13, %rd12, %rd3;
	ld.global.nc.f32 	%f69, [%rd13];
	sub.f32 	%f70, %f4, %f69;
	fma.rn.f32 	%f71, %f70, %f70, %f65;
	add.s64 	%rd45, %rd13, %rd3;
	ld.global.nc.f32 	%f72, [%rd45];
	sub.f32 	%f73, %f5, %f72;
	fma.rn.f32 	%f74, %f73, %f73, %f68;
	add.s64 	%rd14, %rd45, %rd3;
	ld.global.nc.f32 	%f75, [%rd14];
	sub.f32 	%f76, %f6, %f75;
	fma.rn.f32 	%f77, %f76, %f76, %f71;
	add.s64 	%rd15, %rd14, %rd3;
	ld.global.nc.f32 	%f78, [%rd15];
	sub.f32 	%f79, %f7, %f78;
	fma.rn.f32 	%f80, %f79, %f79, %f74;
	add.s64 	%rd16, %rd15, %rd3;
	ld.global.nc.f32 	%f81, [%rd16];
	sub.f32 	%f82, %f8, %f81;
	fma.rn.f32 	%f83, %f82, %f82, %f77;
	add.f32 	%f84, %f80, %f83;
	mov.b32 	%r116, %f84;
	shfl.sync.bfly.b32	%r117|%p22, %r116, 1, 6175, %r518;
	mov.b32 	%f85, %r117;
	add.f32 	%f86, %f84, %f85;
	mov.b32 	%r118, %f86;
	shfl.sync.bfly.b32	%r119|%p23, %r118, 2, 6175, %r518;
	mov.b32 	%f87, %r119;
	add.f32 	%f88, %f86, %f87;
	mov.b32 	%r120, %f88;
	shfl.sync.bfly.b32	%r121|%p24, %r120, 4, 6175, %r518;
	mov.b32 	%f89, %r121;
	add.f32 	%f16, %f88, %f89;
	mov.b32 	%r122, %f8656;
	shfl.sync.up.b32	%r41|%p25, %r122, 1, 6144, %r518;
	shfl.sync.up.b32	%r42|%p26, %r534, 1, 6144, %r518;
	shfl.sync.up.b32	%r43|%p27, %r533, 1, 6144, %r518;
	setp.geu.f32 	%p28, %f16, %f8656;
	setp.lt.f32 	%p29, %f16, %f8656;
	selp.u32 	%r123, 1, 0, %p29;
	shfl.sync.up.b32	%r44|%p30, %r123, 1, 6144, %r518;
	@%p28 bra 	$L__BB5_15;
	setp.eq.s32 	%p31, %r2, 0;
	mov.b32 	%f90, %r41;
	setp.eq.s32 	%p32, %r44, 0;
	or.pred  	%p33, %p31, %p32;
	selp.f32 	%f8656, %f16, %f90, %p33;
	add.s32 	%r124, %r529, -1;
	selp.b32 	%r534, %r124, %r42, %p33;
	selp.b32 	%r533, %r19, %r43, %p33;
$L__BB5_15:
	bar.warp.sync 	%r518;
	ld.global.nc.f32 	%f91, [%rd815];
	sub.f32 	%f92, %f1, %f91;
	fma.rn.f32 	%f93, %f92, %f92, 0f00000000;
	ld.global.nc.f32 	%f94, [%rd11+4];
	sub.f32 	%f95, %f2, %f94;
	fma.rn.f32 	%f96, %f95, %f95, 0f00000000;
	ld.global.nc.f32 	%f97, [%rd12+4];
	sub.f32 	%f98, %f3, %f97;
	fma.rn.f32 	%f99, %f98, %f98, %f93;
	ld.global.nc.f32 	%f100, [%rd13+4];
	sub.f32 	%f101, %f4, %f100;
	fma.rn.f32 	%f102, %f101, %f101, %f96;
	add.s64 	%rd46, %rd13, %rd3;
	ld.global.nc.f32 	%f103, [%rd46+4];
	sub.f32 	%f104, %f5, %f103;
	fma.rn.f32 	%f105, %f104, %f104, %f99;
	ld.global.nc.f32 	%f106, [%rd14+4];
	sub.f32 	%f107, %f6, %f106;
	fma.rn.f32 	%f108, %f107, %f107, %f102;
	ld.global.nc.f32 	%f109, [%rd15+4];
	sub.f32 	%f110, %f7, %f109;
	fma.rn.f32 	%f111, %f110, %f110, %f105;
	ld.global.nc.f32 	%f112, [%rd16+4];
	sub.f32 	%f113, %f8, %f112;
	fma.rn.f32 	%f114, %f113, %f113, %f108;
	add.f32 	%f115, %f111, %f114;
	mov.b32 	%r125, %f115;
	shfl.sync.bfly.b32	%r126|%p34, %r125, 1, 6175, %r518;
	mov.b32 	%f116, %r126;
	add.f32 	%f117, %f115, %f116;
	mov.b32 	%r127, %f117;
	shfl.sync.bfly.b32	%r128|%p35, %r127, 2, 6175, %r518;
	mov.b32 	%f118, %r128;
	add.f32 	%f119, %f117, %f118;
	mov.b32 	%r129, %f119;
	shfl.sync.bfly.b32	%r130|%p36, %r129, 4, 6175, %r518;
	mov.b32 	%f120, %r130;
	add.f32 	%f19, %f119, %f120;
	mov.b32 	%r131, %f8656;
	shfl.sync.up.b32	%r49|%p37, %r131, 1, 6144, %r518;
	shfl.sync.up.b32	%r50|%p38, %r534, 1, 6144, %r518;
	shfl.sync.up.b32	%r51|%p39, %r533, 1, 6144, %r518;
	setp.geu.f32 	%p40, %f19, %f8656;
	setp.lt.f32 	%p41, %f19, %f8656;
	selp.u32 	%r132, 1, 0, %p41;
	shfl.sync.up.b32	%r52|%p42, %r132, 1, 6144, %r518;
	@%p40 bra 	$L__BB5_17;
	setp.eq.s32 	%p43, %r2, 0;
	mov.b32 	%f121, %r49;
	setp.eq.s32 	%p44, %r52, 0;
	or.pred  	%p45, %p43, %p44;
	selp.f32 	%f8656, %f19, %f121, %p45;
	selp.b32 	%r534, %r529, %r50, %p45;
	selp.b32 	%r533, %r19, %r51, %p45;
$L__BB5_17:
	add.s32 	%r530, %r530, 2;
	add.s64 	%rd815, %rd815, 8;
	setp.ne.s32 	%p46, %r530, 1;
	@%p46 bra 	$L__BB5_13;
$L__BB5_18:
	add.s32 	%r521, %r19, 1;
	setp.ne.s32 	%p47, %r19, %r16;
	@%p47 bra 	$L__BB5_6;
	mov.b32 	%r541, %f8656;
$L__BB5_20:
	ld.param.f32 	%f8642, [_Z4bm3dILb0ELb1ELb0EEvPfPKfiiifiiiiifff_param_5];
	setp.eq.s32 	%p48, %r534, %r8;
	setp.eq.s32 	%p49, %r533, %r9;
	and.pred  	%p50, %p48, %p49;
	selp.u32 	%r133, 1, 0, %p50;
	shfl.sync.bfly.b32	%r134|%p51, %r133, 1, 6175, -1;
	add.s32 	%r135, %r134, %r133;
	shfl.sync.bfly.b32	%r136|%p52, %r135, 2, 6175, -1;
	add.s32 	%r137, %r135, %r136;
	shfl.sync.bfly.b32	%r138|%p53, %r137, 4, 6175, -1;
	shfl.sync.up.b32	%r139|%p54, %r541, 1, 6144, -1;
	shfl.sync.up.b32	%r140|%p55, %r534, 1, 6144, -1;
	shfl.sync.up.b32	%r141|%p56, %r533, 1, 6144, -1;
	neg.s32 	%r142, %r138;
	setp.eq.s32 	%p57, %r137, %r142;
	setp.eq.s32 	%p58, %r2, 0;
	selp.b32 	%r143, %r8, %r140, %p58;
	selp.b32 	%r144, %r9, %r141, %p58;
	selp.b32 	%r65, %r144, %r533, %p57;
	selp.b32 	%r66, %r143, %r534, %p57;
	setp.lt.f32 	%p59, %f8642, 0f34000000;
	@%p59 bra 	$L__BB5_22;
	ld.param.f32 	%f8648, [_Z4bm3dILb0ELb1ELb0EEvPfPKfiiifiiiiifff_param_13];
	ld.param.f32 	%f8643, [_Z4bm3dILb0ELb1ELb0EEvPfPKfiiifiiiiifff_param_5];
	ld.param.u32 	%r515, [_Z4bm3dILb0ELb1ELb0EEvPfPKfiiifiiiiifff_param_4];
	ld.param.u32 	%r509, [_Z4bm3dILb0ELb1ELb0EEvPfPKfiiifiiiiifff_param_3];
	ld.param.u64 	%rd810, [_Z4bm3dILb0ELb1ELb0EEvPfPKfiiifiiiiifff_param_1];
	ld.param.u64 	%rd807, [_Z4bm3dILb0ELb1ELb0EEvPfPKfiiifiiiiifff_param_0];
	shfl.sync.idx.b32	%r150|%p60, %r66, 0, 6175, -1;
	shfl.sync.idx.b32	%r151|%p61, %r65, 0, 6175, -1;
	add.s32 	%r152, %r150, %r2;
	mad.lo.s32 	%r153, %r151, %r515, %r152;
	cvta.to.global.u64 	%rd175, %rd810;
	mul.wide.s32 	%rd176, %r153, 4;
	add.s64 	%rd177, %rd175, %rd176;
	ld.global.nc.f32 	%f378, [%rd177];
	mul.wide.s32 	%rd178, %r515, 4;
	add.s64 	%rd179, %rd177, %rd178;
	ld.global.nc.f32 	%f379, [%rd179];
	shl.b32 	%r154, %r515, 1;
	mul.wide.s32 	%rd180, %r154, 4;
	add.s64 	%rd181, %rd177, %rd180;
	ld.global.nc.f32 	%f380, [%rd181];
	mul.lo.s32 	%r155, %r515, 3;
	mul.wide.s32 	%rd182, %r155, 4;
	add.s64 	%rd183, %rd177, %rd182;
	ld.global.nc.f32 	%f381, [%rd183];
	shl.b32 	%r156, %r515, 2;
	mul.wide.s32 	%rd184, %r156, 4;
	add.s64 	%rd185, %rd177, %rd184;
	ld.global.nc.f32 	%f382, [%rd185];
	mul.lo.s32 	%r157, %r515, 5;
	mul.wide.s32 	%rd186, %r157, 4;
	add.s64 	%rd187, %rd177, %rd186;
	ld.global.nc.f32 	%f383, [%rd187];
	mul.lo.s32 	%r158, %r515, 6;
	mul.wide.s32 	%rd188, %r158, 4;
	add.s64 	%rd189, %rd177, %rd188;
	ld.global.nc.f32 	%f384, [%rd189];
	mul.lo.s32 	%r159, %r515, 7;
	mul.wide.s32 	%rd190, %r159, 4;
	add.s64 	%rd191, %rd177, %rd190;
	ld.global.nc.f32 	%f385, [%rd191];
	shfl.sync.idx.b32	%r160|%p62, %r66, 1, 6175, -1;
	shfl.sync.idx.b32	%r161|%p63, %r65, 1, 6175, -1;
	add.s32 	%r162, %r160, %r2;
	mad.lo.s32 	%r163, %r161, %r515, %r162;
	mul.wide.s32 	%rd192, %r163, 4;
	add.s64 	%rd193, %rd175, %rd192;
	ld.global.nc.f32 	%f386, [%rd193];
	add.s64 	%rd194, %rd193, %rd178;
	ld.global.nc.f32 	%f387, [%rd194];
	add.s64 	%rd195, %rd193, %rd180;
	ld.global.nc.f32 	%f388, [%rd195];
	add.s64 	%rd196, %rd193, %rd182;
	ld.global.nc.f32 	%f389, [%rd196];
	add.s64 	%rd197, %rd193, %rd184;
	ld.global.nc.f32 	%f390, [%rd197];
	add.s64 	%rd198, %rd193, %rd186;
	ld.global.nc.f32 	%f391, [%rd198];
	add.s64 	%rd199, %rd193, %rd188;
	ld.global.nc.f32 	%f392, [%rd199];
	add.s64 	%rd200, %rd193, %rd190;
	ld.global.nc.f32 	%f393, [%rd200];
	shfl.sync.idx.b32	%r164|%p64, %r66, 2, 6175, -1;
	shfl.sync.idx.b32	%r165|%p65, %r65, 2, 6175, -1;
	add.s32 	%r166, %r164, %r2;
	mad.lo.s32 	%r167, %r165, %r515, %r166;
	mul.wide.s32 	%rd201, %r167, 4;
	add.s64 	%rd202, %rd175, %rd201;
	ld.global.nc.f32 	%f394, [%rd202];
	add.s64 	%rd203, %rd202, %rd178;
	ld.global.nc.f32 	%f395, [%rd203];
	add.s64 	%rd204, %rd202, %rd180;
	ld.global.nc.f32 	%f396, [%rd204];
	add.s64 	%rd205, %rd202, %rd182;
	ld.global.nc.f32 	%f397, [%rd205];
	add.s64 	%rd206, %rd202, %rd184;
	ld.global.nc.f32 	%f398, [%rd206];
	add.s64 	%rd207, %rd202, %rd186;
	ld.global.nc.f32 	%f399, [%rd207];
	add.s64 	%rd208, %rd202, %rd188;
	ld.global.nc.f32 	%f400, [%rd208];
	add.s64 	%rd209, %rd202, %rd190;
	ld.global.nc.f32 	%f401, [%rd209];
	shfl.sync.idx.b32	%r168|%p66, %r66, 3, 6175, -1;
	shfl.sync.idx.b32	%r169|%p67, %r65, 3, 6175, -1;
	add.s32 	%r170, %r168, %r2;
	mad.lo.s32 	%r171, %r169, %r515, %r170;
	mul.wide.s32 	%rd210, %r171, 4;
	add.s64 	%rd211, %rd175, %rd210;
	ld.global.nc.f32 	%f402, [%rd211];
	add.s64 	%rd212, %rd211, %rd178;
	ld.global.nc.f32 	%f403, [%rd212];
	add.s64 	%rd213, %rd211, %rd180;
	ld.global.nc.f32 	%f404, [%rd213];
	add.s64 	%rd214, %rd211, %rd182;
	ld.global.nc.f32 	%f405, [%rd214];
	add.s64 	%rd215, %rd211, %rd184;
	ld.global.nc.f32 	%f406, [%rd215];
	add.s64 	%rd216, %rd211, %rd186;
	ld.global.nc.f32 	%f407, [%rd216];
	add.s64 	%rd217, %rd211, %rd188;
	ld.global.nc.f32 	%f408, [%rd217];
	add.s64 	%rd218, %rd211, %rd190;
	ld.global.nc.f32 	%f409, [%rd218];
	shfl.sync.idx.b32	%r172|%p68, %r66, 4, 6175, -1;
	shfl.sync.idx.b32	%r173|%p69, %r65, 4, 6175, -1;
	add.s32 	%r174, %r172, %r2;
	mad.lo.s32 	%r175, %r173, %r515, %r174;
	mul.wide.s32 	%rd219, %r175, 4;
	add.s64 	%rd220, %rd175, %rd219;
	ld.global.nc.f32 	%f410, [%rd220];
	add.s64 	%rd221, %rd220, %rd178;
	ld.global.nc.f32 	%f411, [%rd221];
	add.s64 	%rd222, %rd220, %rd180;
	ld.global.nc.f32 	%f412, [%rd222];
	add.s64 	%rd223, %rd220, %rd182;
	ld.global.nc.f32 	%f413, [%rd223];
	add.s64 	%rd224, %rd220, %rd184;
	ld.global.nc.f32 	%f414, [%rd224];
	add.s64 	%rd225, %rd220, %rd186;
	ld.global.nc.f32 	%f415, [%rd225];
	add.s64 	%rd226, %rd220, %rd188;
	ld.global.nc.f32 	%f416, [%rd226];
	add.s64 	%rd227, %rd220, %rd190;
	ld.global.nc.f32 	%f417, [%rd227];
	shfl.sync.idx.b32	%r176|%p70, %r66, 5, 6175, -1;
	shfl.sync.idx.b32	%r177|%p71, %r65, 5, 6175, -1;
	add.s32 	%r178, %r176, %r2;
	mad.lo.s32 	%r179, %r177, %r515, %r178;
	mul.wide.s32 	%rd228, %r179, 4;
	add.s64 	%rd229, %rd175, %rd228;
	ld.global.nc.f32 	%f418, [%rd229];
	add.s64 	%rd230, %rd229, %rd178;
	ld.global.nc.f32 	%f419, [%rd230];
	add.s64 	%rd231, %rd229, %rd180;
	ld.global.nc.f32 	%f420, [%rd231];
	add.s64 	%rd232, %rd229, %rd182;
	ld.global.nc.f32 	%f421, [%rd232];
	add.s64 	%rd233, %rd229, %rd184;
	ld.global.nc.f32 	%f422, [%rd233];
	add.s64 	%rd234, %rd229, %rd186;
	ld.global.nc.f32 	%f423, [%rd234];
	add.s64 	%rd235, %rd229, %rd188;
	ld.global.nc.f32 	%f424, [%rd235];
	add.s64 	%rd236, %rd229, %rd190;
	ld.global.nc.f32 	%f425, [%rd236];
	shfl.sync.idx.b32	%r180|%p72, %r66, 6, 6175, -1;
	shfl.sync.idx.b32	%r181|%p73, %r65, 6, 6175, -1;
	add.s32 	%r182, %r180, %r2;
	mad.lo.s32 	%r183, %r181, %r515, %r182;
	mul.wide.s32 	%rd237, %r183, 4;
	add.s64 	%rd238, %rd175, %rd237;
	ld.global.nc.f32 	%f426, [%rd238];
	add.s64 	%rd239, %rd238, %rd178;
	ld.global.nc.f32 	%f427, [%rd239];
	add.s64 	%rd240, %rd238, %rd180;
	ld.global.nc.f32 	%f428, [%rd240];
	add.s64 	%rd241, %rd238, %rd182;
	ld.global.nc.f32 	%f429, [%rd241];
	add.s64 	%rd242, %rd238, %rd184;
	ld.global.nc.f32 	%f430, [%rd242];
	add.s64 	%rd243, %rd238, %rd186;
	ld.global.nc.f32 	%f431, [%rd243];
	add.s64 	%rd244, %rd238, %rd188;
	ld.global.nc.f32 	%f432, [%rd244];
	add.s64 	%rd245, %rd238, %rd190;
	ld.global.nc.f32 	%f433, [%rd245];
	shfl.sync.idx.b32	%r184|%p74, %r66, 7, 6175, -1;
	shfl.sync.idx.b32	%r185|%p75, %r65, 7, 6175, -1;
	add.s32 	%r186, %r184, %r2;
	mad.lo.s32 	%r187, %r185, %r515, %r186;
	mul.wide.s32 	%rd246, %r187, 4;
	add.s64 	%rd247, %rd175, %rd246;
	ld.global.nc.f32 	%f434, [%rd247];
	add.s64 	%rd248, %rd247, %rd178;
	ld.global.nc.f32 	%f435, [%rd248];
	add.s64 	%rd249, %rd247, %rd180;
	ld.global.nc.f32 	%f436, [%rd249];
	add.s64 	%rd250, %rd247, %rd182;
	ld.global.nc.f32 	%f437, [%rd250];
	add.s64 	%rd251, %rd247, %rd184;
	ld.global.nc.f32 	%f438, [%rd251];
	add.s64 	%rd252, %rd247, %rd186;
	ld.global.nc.f32 	%f439, [%rd252];
	add.s64 	%rd253, %rd247, %rd188;
	ld.global.nc.f32 	%f440, [%rd253];
	add.s64 	%rd254, %rd247, %rd190;
	ld.global.nc.f32 	%f441, [%rd254];
	sub.f32 	%f442, %f378, %f385;
	add.f32 	%f443, %f378, %f385;
	sub.f32 	%f444, %f382, %f381;
	add.f32 	%f445, %f382, %f381;
	sub.f32 	%f446, %f380, %f383;
	sub.f32 	%f447, %f379, %f384;
	add.f32 	%f448, %f446, %f447;
	add.f32 	%f449, %f379, %f384;
	sub.f32 	%f450, %f446, %f447;
	add.f32 	%f451, %f380, %f383;
	mul.f32 	%f452, %f448, 0f3F3504F3;
	sub.f32 	%f453, %f442, %f452;
	mul.f32 	%f454, %f450, 0f3F3504F3;
	sub.f32 	%f455, %f444, %f454;
	fma.rn.f32 	%f456, %f455, 0f3F2B0DC1, %f453;
	mul.f32 	%f457, %f456, 0f3FD4DB31;
	mul.f32 	%f458, %f453, 0f3F2B0DC1;
	sub.f32 	%f459, %f455, %f458;
	mul.f32 	%f460, %f459, 0fBFD4DB31;
	add.f32 	%f461, %f443, %f445;
	add.f32 	%f462, %f451, %f449;
	sub.f32 	%f463, %f461, %f462;
	mul.f32 	%f464, %f463, 0f3FB504F3;
	add.f32 	%f465, %f461, %f462;
	mul.f32 	%f466, %f465, 0f3FB504F3;
	add.f32 	%f467, %f442, %f452;
	add.f32 	%f468, %f444, %f454;
	mul.f32 	%f469, %f468, 0f3E4BAFAF;
	sub.f32 	%f470, %f467, %f469;
	mul.f32 	%f471, %f470, 0f3FFB14BE;
	fma.rn.f32 	%f472, %f467, 0f3E4BAFAF, %f468;
	mul.f32 	%f473, %f472, 0f3FFB14BE;
	sub.f32 	%f474, %f443, %f445;
	sub.f32 	%f475, %f451, %f449;
	mul.f32 	%f476, %f475, 0f3ED413CD;
	sub.f32 	%f477, %f474, %f476;
	mul.f32 	%f478, %f477, 0f3FEC835E;
	fma.rn.f32 	%f479, %f474, 0f3ED413CD, %f475;
	mul.f32 	%f480, %f479, 0f3FEC835E;
	sub.f32 	%f481, %f386, %f393;
	add.f32 	%f482, %f386, %f393;
	sub.f32 	%f483, %f390, %f389;
	add.f32 	%f484, %f390, %f389;
	sub.f32 	%f485, %f388, %f391;
	sub.f32 	%f486, %f387, %f392;
	add.f32 	%f487, %f485, %f486;
	add.f32 	%f488, %f387, %f392;
	sub.f32 	%f489, %f485, %f486;
	add.f32 	%f490, %f388, %f391;
	mul.f32 	%f491, %f487, 0f3F3504F3;
	sub.f32 	%f492, %f481, %f491;
	mul.f32 	%f493, %f489, 0f3F3504F3;
	sub.f32 	%f494, %f483, %f493;
	fma.rn.f32 	%f495, %f494, 0f3F2B0DC1, %f492;
	mul.f32 	%f496, %f495, 0f3FD4DB31;
	mul.f32 	%f497, %f492, 0f3F2B0DC1;
	sub.f32 	%f498, %f494, %f497;
	mul.f32 	%f499, %f498, 0fBFD4DB31;
	add.f32 	%f500, %f482, %f484;
	add.f32 	%f501, %f490, %f488;
	sub.f32 	%f502, %f500, %f501;
	mul.f32 	%f503, %f502, 0f3FB504F3;
	add.f32 	%f504, %f500, %f501;
	mul.f32 	%f505, %f504, 0f3FB504F3;
	add.f32 	%f506, %f481, %f491;
	add.f32 	%f507, %f483, %f493;
	mul.f32 	%f508, %f507, 0f3E4BAFAF;
	sub.f32 	%f509, %f506, %f508;
	mul.f32 	%f510, %f509, 0f3FFB14BE;
	fma.rn.f32 	%f511, %f506, 0f3E4BAFAF, %f507;
	mul.f32 	%f512, %f511, 0f3FFB14BE;
	sub.f32 	%f513, %f482, %f484;
	sub.f32 	%f514, %f490, %f488;
	mul.f32 	%f515, %f514, 0f3ED413CD;
	sub.f32 	%f516, %f513, %f515;
	mul.f32 	%f517, %f516, 0f3FEC835E;
	fma.rn.f32 	%f518, %f513, 0f3ED413CD, %f514;
	mul.f32 	%f519, %f518, 0f3FEC835E;
	sub.f32 	%f520, %f394, %f401;
	add.f32 	%f521, %f394, %f401;
	sub.f32 	%f522, %f398, %f397;
	add.f32 	%f523, %f398, %f397;
	sub.f32 	%f524, %f396, %f399;
	sub.f32 	%f525, %f395, %f400;
	add.f32 	%f526, %f524, %f525;
	add.f32 	%f527, %f395, %f400;
	sub.f32 	%f528, %f524, %f525;
	add.f32 	%f529, %f396, %f399;
	mul.f32 	%f530, %f526, 0f3F3504F3;
	sub.f32 	%f531, %f520, %f530;
	mul.f32 	%f532, %f528, 0f3F3504F3;
	sub.f32 	%f533, %f522, %f532;
	fma.rn.f32 	%f534, %f533, 0f3F2B0DC1, %f531;
	mul.f32 	%f535, %f534, 0f3FD4DB31;
	mul.f32 	%f536, %f531, 0f3F2B0DC1;
	sub.f32 	%f537, %f533, %f536;
	mul.f32 	%f538, %f537, 0fBFD4DB31;
	add.f32 	%f539, %f521, %f523;
	add.f32 	%f540, %f529, %f527;
	sub.f32 	%f541, %f539, %f540;
	mul.f32 	%f542, %f541, 0f3FB504F3;
	add.f32 	%f543, %f539, %f540;
	mul.f32 	%f544, %f543, 0f3FB504F3;
	add.f32 	%f545, %f520, %f530;
	add.f32 	%f546, %f522, %f532;
	mul.f32 	%f547, %f546, 0f3E4BAFAF;
	sub.f32 	%f548, %f545, %f547;
	mul.f32 	%f549, %f548, 0f3FFB14BE;
	fma.rn.f32 	%f550, %f545, 0f3E4BAFAF, %f546;
	mul.f32 	%f551, %f550, 0f3FFB14BE;
	sub.f32 	%f552, %f521, %f523;
	sub.f32 	%f553, %f529, %f527;
	mul.f32 	%f554, %f553, 0f3ED413CD;
	sub.f32 	%f555, %f552, %f554;
	mul.f32 	%f556, %f555, 0f3FEC835E;
	fma.rn.f32 	%f557, %f552, 0f3ED413CD, %f553;
	mul.f32 	%f558, %f557, 0f3FEC835E;
	sub.f32 	%f559, %f402, %f409;
	add.f32 	%f560, %f402, %f409;
	sub.f32 	%f561, %f406, %f405;
	add.f32 	%f562, %f406, %f405;
	sub.f32 	%f563, %f404, %f407;
	sub.f32 	%f564, %f403, %f408;
	add.f32 	%f565, %f563, %f564;
	add.f32 	%f566, %f403, %f408;
	sub.f32 	%f567, %f563, %f564;
	add.f32 	%f568, %f404, %f407;
	mul.f32 	%f569, %f565, 0f3F3504F3;
	sub.f32 	%f570, %f559, %f569;
	mul.f32 	%f571, %f567, 0f3F3504F3;
	sub.f32 	%f572, %f561, %f571;
	fma.rn.f32 	%f573, %f572, 0f3F2B0DC1, %f570;
	mul.f32 	%f574, %f573, 0f3FD4DB31;
	mul.f32 	%f575, %f570, 0f3F2B0DC1;
	sub.f32 	%f576, %f572, %f575;
	mul.f32 	%f577, %f576, 0fBFD4DB31;
	add.f32 	%f578, %f560, %f562;
	add.f32 	%f579, %f568, %f566;
	sub.f32 	%f580, %f578, %f579;
	mul.f32 	%f581, %f580, 0f3FB504F3;
	add.f32 	%f582, %f578, %f579;
	mul.f32 	%f583, %f582, 0f3FB504F3;
	add.f32 	%f584, %f559, %f569;
	add.f32 	%f585, %f561, %f571;
	mul.f32 	%f586, %f585, 0f3E4BAFAF;
	sub.f32 	%f587, %f584, %f586;
	mul.f32 	%f588, %f587, 0f3FFB14BE;
	fma.rn.f32 	%f589, %f584, 0f3E4BAFAF, %f585;
	mul.f32 	%f590, %f589, 0f3FFB14BE;
	sub.f32 	%f591, %f560, %f562;
	sub.f32 	%f592, %f568, %f566;
	mul.f32 	%f593, %f592, 0f3ED413CD;
	sub.f32 	%f594, %f591, %f593;
	mul.f32 	%f595, %f594, 0f3FEC835E;
	fma.rn.f32 	%f596, %f591, 0f3ED413CD, %f592;
	mul.f32 	%f597, %f596, 0f3FEC835E;
	sub.f32 	%f598, %f410, %f417;
	add.f32 	%f599, %f410, %f417;
	sub.f32 	%f600, %f414, %f413;
	add.f32 	%f601, %f414, %f413;
	sub.f32 	%f602, %f412, %f415;
	sub.f32 	%f603, %f411, %f416;
	add.f32 	%f604, %f602, %f603;
	add.f32 	%f605, %f411, %f416;
	sub.f32 	%f606, %f602, %f603;
	add.f32 	%f607, %f412, %f415;
	mul.f32 	%f608, %f604, 0f3F3504F3;
	sub.f32 	%f609, %f598, %f608;
	mul.f32 	%f610, %f606, 0f3F3504F3;
	sub.f32 	%f611, %f600, %f610;
	fma.rn.f32 	%f612, %f611, 0f3F2B0DC1, %f609;
	mul.f32 	%f613, %f612, 0f3FD4DB31;
	mul.f32 	%f614, %f609, 0f3F2B0DC1;
	sub.f32 	%f615, %f611, %f614;
	mul.f32 	%f616, %f615, 0fBFD4DB31;
	add.f32 	%f617, %f599, %f601;
	add.f32 	%f618, %f607, %f605;
	sub.f32 	%f619, %f617, %f618;
	mul.f32 	%f620, %f619, 0f3FB504F3;
	add.f32 	%f621, %f617, %f618;
	mul.f32 	%f622, %f621, 0f3FB504F3;
	add.f32 	%f623, %f598, %f608;
	add.f32 	%f624, %f600, %f610;
	mul.f32 	%f625, %f624, 0f3E4BAFAF;
	sub.f32 	%f626, %f623, %f625;
	mul.f32 	%f627, %f626, 0f3FFB14BE;
	fma.rn.f32 	%f628, %f623, 0f3E4BAFAF, %f624;
	mul.f32 	%f629, %f628, 0f3FFB14BE;
	sub.f32 	%f630, %f599, %f601;
	sub.f32 	%f631, %f607, %f605;
	mul.f32 	%f632, %f631, 0f3ED413CD;
	sub.f32 	%f633, %f630, %f632;
	mul.f32 	%f634, %f633, 0f3FEC835E;
	fma.rn.f32 	%f635, %f630, 0f3ED413CD, %f631;
	mul.f32 	%f636, %f635, 0f3FEC835E;
	sub.f32 	%f637, %f418, %f425;
	add.f32 	%f638, %f418, %f425;
	sub.f32 	%f639, %f422, %f421;
	add.f32 	%f640, %f422, %f421;
	sub.f32 	%f641, %f420, %f423;
	sub.f32 	%f642, %f419, %f424;
	add.f32 	%f643, %f641, %f642;
	add.f32 	%f644, %f419, %f424;
	sub.f32 	%f645, %f641, %f642;
	add.f32 	%f646, %f420, %f423;
	mul.f32 	%f647, %f643, 0f3F3504F3;
	sub.f32 	%f648, %f637, %f647;
	mul.f32 	%f649, %f645, 0f3F3504F3;
	sub.f32 	%f650, %f639, %f649;
	fma.rn.f32 	%f651, %f650, 0f3F2B0DC1, %f648;
	mul.f32 	%f652, %f651, 0f3FD4DB31;
	mul.f32 	%f653, %f648, 0f3F2B0DC1;
	sub.f32 	%f654, %f650, %f653;
	mul.f32 	%f655, %f654, 0fBFD4DB31;
	add.f32 	%f656, %f638, %f640;
	add.f32 	%f657, %f646, %f644;
	sub.f32 	%f658, %f656, %f657;
	mul.f32 	%f659, %f658, 0f3FB504F3;
	add.f32 	%f660, %f656, %f657;
	mul.f32 	%f661, %f660, 0f3FB504F3;
	add.f32 	%f662, %f637, %f647;
	add.f32 	%f663, %f639, %f649;
	mul.f32 	%f664, %f663, 0f3E4BAFAF;
	sub.f32 	%f665, %f662, %f664;
	mul.f32 	%f666, %f665, 0f3FFB14BE;
	fma.rn.f32 	%f667, %f662, 0f3E4BAFAF, %f663;
	mul.f32 	%f668, %f667, 0f3FFB14BE;
	sub.f32 	%f669, %f638, %f640;
	sub.f32 	%f670, %f646, %f644;
	mul.f32 	%f671, %f670, 0f3ED413CD;
	sub.f32 	%f672, %f669, %f671;
	mul.f32 	%f673, %f672, 0f3FEC835E;
	fma.rn.f32 	%f674, %f669, 0f3ED413CD, %f670;
	mul.f32 	%f675, %f674, 0f3FEC835E;
	sub.f32 	%f676, %f426, %f433;
	add.f32 	%f677, %f426, %f433;
	sub.f32 	%f678, %f430, %f429;
	add.f32 	%f679, %f430, %f429;
	sub.f32 	%f680, %f428, %f431;
	sub.f32 	%f681, %f427, %f432;
	add.f32 	%f682, %f680, %f681;
	add.f32 	%f683, %f427, %f432;
	sub.f32 	%f684, %f680, %f681;
	add.f32 	%f685, %f428, %f431;
	mul.f32 	%f686, %f682, 0f3F3504F3;
	sub.f32 	%f687, %f676, %f686;
	mul.f32 	%f688, %f684, 0f3F3504F3;
	sub.f32 	%f689, %f678, %f688;
	fma.rn.f32 	%f690, %f689, 0f3F2B0DC1, %f687;
	mul.f32 	%f691, %f690, 0f3FD4DB31;
	mul.f32 	%f692, %f687, 0f3F2B0DC1;
	sub.f32 	%f693, %f689, %f692;
	mul.f32 	%f694, %f693, 0fBFD4DB31;
	add.f32 	%f695, %f677, %f679;
	add.f32 	%f696, %f685, %f683;
	sub.f32 	%f697, %f695, %f696;
	mul.f32 	%f698, %f697, 0f3FB504F3;
	add.f32 	%f699, %f695, %f696;
	mul.f32 	%f700, %f699, 0f3FB504F3;
	add.f32 	%f701, %f676, %f686;
	add.f32 	%f702, %f678, %f688;
	mul.f32 	%f703, %f702, 0f3E4BAFAF;
	sub.f32 	%f704, %f701, %f703;
	mul.f32 	%f705, %f704, 0f3FFB14BE;
	fma.rn.f32 	%f706, %f701, 0f3E4BAFAF, %f702;
	mul.f32 	%f707, %f706, 0f3FFB14BE;
	sub.f32 	%f708, %f677, %f679;
	sub.f32 	%f709, %f685, %f683;
	mul.f32 	%f710, %f709, 0f3ED413CD;
	sub.f32 	%f711, %f708, %f710;
	mul.f32 	%f712, %f711, 0f3FEC835E;
	fma.rn.f32 	%f713, %f708, 0f3ED413CD, %f709;
	mul.f32 	%f714, %f713, 0f3FEC835E;
	sub.f32 	%f715, %f434, %f441;
	add.f32 	%f716, %f434, %f441;
	sub.f32 	%f717, %f438, %f437;
	add.f32 	%f718, %f438, %f437;
	sub.f32 	%f719, %f436, %f439;
	sub.f32 	%f720, %f435, %f440;
	add.f32 	%f721, %f719, %f720;
	add.f32 	%f722, %f435, %f440;
	sub.f32 	%f723, %f719, %f720;
	add.f32 	%f724, %f436, %f439;
	mul.f32 	%f725, %f721, 0f3F3504F3;
	sub.f32 	%f726, %f715, %f725;
	mul.f32 	%f727, %f723, 0f3F3504F3;
	sub.f32 	%f728, %f717, %f727;
	fma.rn.f32 	%f729, %f728, 0f3F2B0DC1, %f726;
	mul.f32 	%f730, %f729, 0f3FD4DB31;
	mul.f32 	%f731, %f726, 0f3F2B0DC1;
	sub.f32 	%f732, %f728, %f731;
	mul.f32 	%f733, %f732, 0fBFD4DB31;
	add.f32 	%f734, %f716, %f718;
	add.f32 	%f735, %f724, %f722;
	sub.f32 	%f736, %f734, %f735;
	mul.f32 	%f737, %f736, 0f3FB504F3;
	add.f32 	%f738, %f734, %f735;
	mul.f32 	%f739, %f738, 0f3FB504F3;
	add.f32 	%f740, %f715, %f725;
	add.f32 	%f741, %f717, %f727;
	mul.f32 	%f742, %f741, 0f3E4BAFAF;
	sub.f32 	%f743, %f740, %f742;
	mul.f32 	%f744, %f743, 0f3FFB14BE;
	fma.rn.f32 	%f745, %f740, 0f3E4BAFAF, %f741;
	mul.f32 	%f746, %f745, 0f3FFB14BE;
	sub.f32 	%f747, %f716, %f718;
	sub.f32 	%f748, %f724, %f722;
	mul.f32 	%f749, %f748, 0f3ED413CD;
	sub.f32 	%f750, %f747, %f749;
	mul.f32 	%f751, %f750, 0f3FEC835E;
	fma.rn.f32 	%f752, %f747, 0f3ED413CD, %f748;
	mul.f32 	%f753, %f752, 0f3FEC835E;
	// begin inline asm
	mov.u32 %r145, %laneid;
	// end inline asm
	shr.s32 	%r188, %r145, 31;
	shr.u32 	%r189, %r188, 29;
	add.s32 	%r190, %r145, %r189;
	and.b32  	%r191, %r190, 1073741816;
	sub.s32 	%r192, %r145, %r191;
	and.b32  	%r193, %r145, 1073741816;
	mad.lo.s32 	%r194, %r192, 33, %r193;
	shl.b32 	%r195, %r194, 2;
	mov.u32 	%r196, _ZZ4bm3dILb0ELb1ELb0EEvPfPKfiiifiiiiifffE6buffer;
	add.s32 	%r197, %r196, %r195;
	bar.warp.sync 	-1;
	shl.b32 	%r198, %r145, 2;
	add.s32 	%r199, %r196, %r198;
	st.shared.f32 	[%r199], %f466;
	st.shared.f32 	[%r199+132], %f471;
	st.shared.f32 	[%r199+264], %f478;
	st.shared.f32 	[%r199+396], %f457;
	st.shared.f32 	[%r199+528], %f464;
	st.shared.f32 	[%r199+660], %f460;
	st.shared.f32 	[%r199+792], %f480;
	st.shared.f32 	[%r199+924], %f473;
	bar.warp.sync 	-1;
	ld.shared.f32 	%f754, [%r197];
	ld.shared.f32 	%f755, [%r197+4];
	ld.shared.f32 	%f756, [%r197+8];
	ld.shared.f32 	%f757, [%r197+12];
	ld.shared.f32 	%f758, [%r197+16];
	ld.shared.f32 	%f759, [%r197+20];
	ld.shared.f32 	%f760, [%r197+24];
	ld.shared.f32 	%f761, [%r197+28];
	bar.warp.sync 	-1;
	st.shared.f32 	[%r199], %f505;
	st.shared.f32 	[%r199+132], %f510;
	st.shared.f32 	[%r199+264], %f517;
	st.shared.f32 	[%r199+396], %f496;
	st.shared.f32 	[%r199+528], %f503;
	st.shared.f32 	[%r199+660], %f499;
	st.shared.f32 	[%r199+792], %f519;
	st.shared.f32 	[%r199+924], %f512;
	bar.warp.sync 	-1;
	ld.shared.f32 	%f762, [%r197];
	ld.shared.f32 	%f763, [%r197+4];
	ld.shared.f32 	%f764, [%r197+8];
	ld.shared.f32 	%f765, [%r197+12];
	ld.shared.f32 	%f766, [%r197+16];
	ld.shared.f32 	%f767, [%r197+20];
	ld.shared.f32 	%f768, [%r197+24];
	ld.shared.f32 	%f769, [%r197+28];
	bar.warp.sync 	-1;
	st.shared.f32 	[%r199], %f544;
	st.shared.f32 	[%r199+132], %f549;
	st.shared.f32 	[%r199+264], %f556;
	st.shared.f32 	[%r199+396], %f535;
	st.shared.f32 	[%r199+528], %f542;
	st.shared.f32 	[%r199+660], %f538;
	st.shared.f32 	[%r199+792], %f558;
	st.shared.f32 	[%r199+924], %f551;
	bar.warp.sync 	-1;
	ld.shared.f32 	%f770, [%r197];
	ld.shared.f32 	%f771, [%r197+4];
	ld.shared.f32 	%f772, [%r197+8];
	ld.shared.f32 	%f773, [%r197+12];
	ld.shared.f32 	%f774, [%r197+16];
	ld.shared.f32 	%f775, [%r197+20];
	ld.shared.f32 	%f776, [%r197+24];
	ld.shared.f32 	%f777, [%r197+28];
	bar.warp.sync 	-1;
	st.shared.f32 	[%r199], %f583;
	st.shared.f32 	[%r199+132], %f588;
	st.shared.f32 	[%r199+264], %f595;
	st.shared.f32 	[%r199+396], %f574;
	st.shared.f32 	[%r199+528], %f581;
	st.shared.f32 	[%r199+660], %f577;
	st.shared.f32 	[%r199+792], %f597;
	st.shared.f32 	[%r199+924], %f590;
	bar.warp.sync 	-1;
	ld.shared.f32 	%f778, [%r197];
	ld.shared.f32 	%f779, [%r197+4];
	ld.shared.f32 	%f780, [%r197+8];
	ld.shared.f32 	%f781, [%r197+12];
	ld.shared.f32 	%f782, [%r197+16];
	ld.shared.f32 	%f783, [%r197+20];
	ld.shared.f32 	%f784, [%r197+24];
	ld.shared.f32 	%f785, [%r197+28];
	bar.warp.sync 	-1;
	st.shared.f32 	[%r199], %f622;
	st.shared.f32 	[%r199+132], %f627;
	st.shared.f32 	[%r199+264], %f634;
	st.shared.f32 	[%r199+396], %f613;
	st.shared.f32 	[%r199+528], %f620;
	st.shared.f32 	[%r199+660], %f616;
	st.shared.f32 	[%r199+792], %f636;
	st.shared.f32 	[%r199+924], %f629;
	bar.warp.sync 	-1;
	ld.shared.f32 	%f786, [%r197];
	ld.shared.f32 	%f787, [%r197+4];
	ld.shared.f32 	%f788, [%r197+8];
	ld.shared.f32 	%f789, [%r197+12];
	ld.shared.f32 	%f790, [%r197+16];
	ld.shared.f32 	%f791, [%r197+20];
	ld.shared.f32 	%f792, [%r197+24];
	ld.shared.f32 	%f793, [%r197+28];
	bar.warp.sync 	-1;
	st.shared.f32 	[%r199], %f661;
	st.shared.f32 	[%r199+132], %f666;
	st.shared.f32 	[%r199+264], %f673;
	st.shared.f32 	[%r199+396], %f652;
	st.shared.f32 	[%r199+528], %f659;
	st.shared.f32 	[%r199+660], %f655;
	st.shared.f32 	[%r199+792], %f675;
	st.shared.f32 	[%r199+924], %f668;
	bar.warp.sync 	-1;
	ld.shared.f32 	%f794, [%r197];
	ld.shared.f32 	%f795, [%r197+4];
	ld.shared.f32 	%f796, [%r197+8];
	ld.shared.f32 	%f797, [%r197+12];
	ld.shared.f32 	%f798, [%r197+16];
	ld.shared.f32 	%f799, [%r197+20];
	ld.shared.f32 	%f800, [%r197+24];
	ld.shared.f32 	%f801, [%r197+28];
	bar.warp.sync 	-1;
	st.shared.f32 	[%r199], %f700;
	st.shared.f32 	[%r199+132], %f705;
	st.shared.f32 	[%r199+264], %f712;
	st.shared.f32 	[%r199+396], %f691;
	st.shared.f32 	[%r199+528], %f698;
	st.shared.f32 	[%r199+660], %f694;
	st.shared.f32 	[%r199+792], %f714;
	st.shared.f32 	[%r199+924], %f707;
	bar.warp.sync 	-1;
	ld.shared.f32 	%f802, [%r197];
	ld.shared.f32 	%f803, [%r197+4];
	ld.shared.f32 	%f804, [%r197+8];
	ld.shared.f32 	%f805, [%r197+12];
	ld.shared.f32 	%f806, [%r197+16];
	ld.shared.f32 	%f807, [%r197+20];
	ld.shared.f32 	%f808, [%r197+24];
	ld.shared.f32 	%f809, [%r197+28];
	bar.warp.sync 	-1;
	st.shared.f32 	[%r199], %f739;
	st.shared.f32 	[%r199+132], %f744;
	st.shared.f32 	[%r199+264], %f751;
	st.shared.f32 	[%r199+396], %f730;
	st.shared.f32 	[%r199+528], %f737;
	st.shared.f32 	[%r199+660], %f733;
	st.shared.f32 	[%r199+792], %f753;
	st.shared.f32 	[%r199+924], %f746;
	bar.warp.sync 	-1;
	ld.shared.f32 	%f810, [%r197];
	ld.shared.f32 	%f811, [%r197+4];
	ld.shared.f32 	%f812, [%r197+8];
	ld.shared.f32 	%f813, [%r197+12];
	ld.shared.f32 	%f814, [%r197+16];
	ld.shared.f32 	%f815, [%r197+20];
	ld.shared.f32 	%f816, [%r197+24];
	ld.shared.f32 	%f817, [%r197+28];
	sub.f32 	%f818, %f754, %f761;
	add.f32 	%f819, %f754, %f761;
	sub.f32 	%f820, %f758, %f757;
	add.f32 	%f821, %f758, %f757;
	sub.f32 	%f822, %f756, %f759;
	sub.f32 	%f823, %f755, %f760;
	add.f32 	%f824, %f822, %f823;
	add.f32 	%f825, %f755, %f760;
	sub.f32 	%f826, %f822, %f823;
	add.f32 	%f827, %f756, %f759;
	mul.f32 	%f828, %f824, 0f3F3504F3;
	sub.f32 	%f829, %f818, %f828;
	mul.f32 	%f830, %f826, 0f3F3504F3;
	sub.f32 	%f831, %f820, %f830;
	fma.rn.f32 	%f832, %f831, 0f3F2B0DC1, %f829;
	mul.f32 	%f833, %f832, 0f3FD4DB31;
	mul.f32 	%f834, %f829, 0f3F2B0DC1;
	sub.f32 	%f835, %f831, %f834;
	mul.f32 	%f836, %f835, 0fBFD4DB31;
	add.f32 	%f837, %f819, %f821;
	add.f32 	%f838, %f827, %f825;
	sub.f32 	%f839, %f837, %f838;
	mul.f32 	%f840, %f839, 0f3FB504F3;
	add.f32 	%f841, %f837, %f838;
	mul.f32 	%f842, %f841, 0f3FB504F3;
	add.f32 	%f843, %f818, %f828;
	add.f32 	%f844, %f820, %f830;
	mul.f32 	%f845, %f844, 0f3E4BAFAF;
	sub.f32 	%f846, %f843, %f845;
	mul.f32 	%f847, %f846, 0f3FFB14BE;
	fma.rn.f32 	%f848, %f843, 0f3E4BAFAF, %f844;
	mul.f32 	%f849, %f848, 0f3FFB14BE;
	sub.f32 	%f850, %f819, %f821;
	sub.f32 	%f851, %f827, %f825;
	mul.f32 	%f852, %f851, 0f3ED413CD;
	sub.f32 	%f853, %f850, %f852;
	mul.f32 	%f854, %f853, 0f3FEC835E;
	fma.rn.f32 	%f855, %f850, 0f3ED413CD, %f851;
	mul.f32 	%f856, %f855, 0f3FEC835E;
	sub.f32 	%f857, %f762, %f769;
	add.f32 	%f858, %f762, %f769;
	sub.f32 	%f859, %f766, %f765;
	add.f32 	%f860, %f766, %f765;
	sub.f32 	%f861, %f764, %f767;
	sub.f32 	%f862, %f763, %f768;
	add.f32 	%f863, %f861, %f862;
	add.f32 	%f864, %f763, %f768;
	sub.f32 	%f865, %f861, %f862;
	add.f32 	%f866, %f764, %f767;
	mul.f32 	%f867, %f863, 0f3F3504F3;
	sub.f32 	%f868, %f857, %f867;
	mul.f32 	%f869, %f865, 0f3F3504F3;
	sub.f32 	%f870, %f859, %f869;
	fma.rn.f32 	%f871, %f870, 0f3F2B0DC1, %f868;
	mul.f32 	%f872, %f871, 0f3FD4DB31;
	mul.f32 	%f873, %f868, 0f3F2B0DC1;
	sub.f32 	%f874, %f870, %f873;
	mul.f32 	%f875, %f874, 0fBFD4DB31;
	add.f32 	%f876, %f858, %f860;
	add.f32 	%f877, %f866, %f864;
	sub.f32 	%f878, %f876, %f877;
	mul.f32 	%f879, %f878, 0f3FB504F3;
	add.f32 	%f880, %f876, %f877;
	mul.f32 	%f881, %f880, 0f3FB504F3;
	add.f32 	%f882, %f857, %f867;
	add.f32 	%f883, %f859, %f869;
	mul.f32 	%f884, %f883, 0f3E4BAFAF;
	sub.f32 	%f885, %f882, %f884;
	mul.f32 	%f886, %f885, 0f3FFB14BE;
	fma.rn.f32 	%f887, %f882, 0f3E4BAFAF, %f883;
	mul.f32 	%f888, %f887, 0f3FFB14BE;
	sub.f32 	%f889, %f858, %f860;
	sub.f32 	%f890, %f866, %f864;
	mul.f32 	%f891, %f890, 0f3ED413CD;
	sub.f32 	%f892, %f889, %f891;
	mul.f32 	%f893, %f892, 0f3FEC835E;
	fma.rn.f32 	%f894, %f889, 0f3ED413CD, %f890;
	mul.f32 	%f895, %f894, 0f3FEC835E;
	sub.f32 	%f896, %f770, %f777;
	add.f32 	%f897, %f770, %f777;
	sub.f32 	%f898, %f774, %f773;
	add.f32 	%f899, %f774, %f773;
	sub.f32 	%f900, %f772, %f775;
	sub.f32 	%f901, %f771, %f776;
	add.f32 	%f902, %f900, %f901;
	add.f32 	%f903, %f771, %f776;
	sub.f32 	%f904, %f900, %f901;
	add.f32 	%f905, %f772, %f775;
	mul.f32 	%f906, %f902, 0f3F3504F3;
	sub.f32 	%f907, %f896, %f906;
	mul.f32 	%f908, %f904, 0f3F3504F3;
	sub.f32 	%f909, %f898, %f908;
	fma.rn.f32 	%f910, %f909, 0f3F2B0DC1, %f907;
	mul.f32 	%f911, %f910, 0f3FD4DB31;
	mul.f32 	%f912, %f907, 0f3F2B0DC1;
	sub.f32 	%f913, %f909, %f912;
	mul.f32 	%f914, %f913, 0fBFD4DB31;
	add.f32 	%f915, %f897, %f899;
	add.f32 	%f916, %f905, %f903;
	sub.f32 	%f917, %f915, %f916;
	mul.f32 	%f918, %f917, 0f3FB504F3;
	add.f32 	%f919, %f915, %f916;
	mul.f32 	%f920, %f919, 0f3FB504F3;
	add.f32 	%f921, %f896, %f906;
	add.f32 	%f922, %f898, %f908;
	mul.f32 	%f923, %f922, 0f3E4BAFAF;
	sub.f32 	%f924, %f921, %f923;
	mul.f32 	%f925, %f924, 0f3FFB14BE;
	fma.rn.f32 	%f926, %f921, 0f3E4BAFAF, %f922;
	mul.f32 	%f927, %f926, 0f3FFB14BE;
	sub.f32 	%f928, %f897, %f899;
	sub.f32 	%f929, %f905, %f903;
	mul.f32 	%f930, %f929, 0f3ED413CD;
	sub.f32 	%f931, %f928, %f930;
	mul.f32 	%f932, %f931, 0f3FEC835E;
	fma.rn.f32 	%f933, %f928, 0f3ED413CD, %f929;
	mul.f32 	%f934, %f933, 0f3FEC835E;
	sub.f32 	%f935, %f778, %f785;
	add.f32 	%f936, %f778, %f785;
	sub.f32 	%f937, %f782, %f781;
	add.f32 	%f938, %f782, %f781;
	sub.f32 	%f939, %f780, %f783;
	sub.f32 	%f940, %f779, %f784;
	add.f32 	%f941, %f939, %f940;
	add.f32 	%f942, %f779, %f784;
	sub.f32 	%f943, %f939, %f940;
	add.f32 	%f944, %f780, %f783;
	mul.f32 	%f945, %f941, 0f3F3504F3;
	sub.f32 	%f946, %f935, %f945;
	mul.f32 	%f947, %f943, 0f3F3504F3;
	sub.f32 	%f948, %f937, %f947;
	fma.rn.f32 	%f949, %f948, 0f3F2B0DC1, %f946;
	mul.f32 	%f950, %f949, 0f3FD4DB31;
	mul.f32 	%f951, %f946, 0f3F2B0DC1;
	sub.f32 	%f952, %f948, %f951;
	mul.f32 	%f953, %f952, 0fBFD4DB31;
	add.f32 	%f954, %f936, %f938;
	add.f32 	%f955, %f944, %f942;
	sub.f32 	%f956, %f954, %f955;
	mul.f32 	%f957, %f956, 0f3FB504F3;
	add.f32 	%f958, %f954, %f955;
	mul.f32 	%f959, %f958, 0f3FB504F3;
	add.f32 	%f960, %f935, %f945;
	add.f32 	%f961, %f937, %f947;
	mul.f32 	%f962, %f961, 0f3E4BAFAF;
	sub.f32 	%f963, %f960, %f962;
	mul.f32 	%f964, %f963, 0f3FFB14BE;
	fma.rn.f32 	%f965, %f960, 0f3E4BAFAF, %f961;
	mul.f32 	%f966, %f965, 0f3FFB14BE;
	sub.f32 	%f967, %f936, %f938;
	sub.f32 	%f968, %f944, %f942;
	mul.f32 	%f969, %f968, 0f3ED413CD;
	sub.f32 	%f970, %f967, %f969;
	mul.f32 	%f971, %f970, 0f3FEC835E;
	fma.rn.f32 	%f972, %f967, 0f3ED413CD, %f968;
	mul.f32 	%f973, %f972, 0f3FEC835E;
	sub.f32 	%f974, %f786, %f793;
	add.f32 	%f975, %f786, %f793;
	sub.f32 	%f976, %f790, %f789;
	add.f32 	%f977, %f790, %f789;
	sub.f32 	%f978, %f788, %f791;
	sub.f32 	%f979, %f787, %f792;
	add.f32 	%f980, %f978, %f979;
	add.f32 	%f981, %f787, %f792;
	sub.f32 	%f982, %f978, %f979;
	add.f32 	%f983, %f788, %f791;
	mul.f32 	%f984, %f980, 0f3F3504F3;
	sub.f32 	%f985, %f974, %f984;
	mul.f32 	%f986, %f982, 0f3F3504F3;
	sub.f32 	%f987, %f976, %f986;
	fma.rn.f32 	%f988, %f987, 0f3F2B0DC1, %f985;
	mul.f32 	%f989, %f988, 0f3FD4DB31;
	mul.f32 	%f990, %f985, 0f3F2B0DC1;
	sub.f32 	%f991, %f987, %f990;
	mul.f32 	%f992, %f991, 0fBFD4DB31;
	add.f32 	%f993, %f975, %f977;
	add.f32 	%f994, %f983, %f981;
	sub.f32 	%f995, %f993, %f994;
	mul.f32 	%f996, %f995, 0f3FB504F3;
	add.f32 	%f997, %f993, %f994;
	mul.f32 	%f998, %f997, 0f3FB504F3;
	add.f32 	%f999, %f974, %f984;
	add.f32 	%f1000, %f976, %f986;
	mul.f32 	%f1001, %f1000, 0f3E4BAFAF;
	sub.f32 	%f1002, %f999, %f1001;
	mul.f32 	%f1003, %f1002, 0f3FFB14BE;
	fma.rn.f32 	%f1004, %f999, 0f3E4BAFAF, %f1000;
	mul.f32 	%f1005, %f1004, 0f3FFB14BE;
	sub.f32 	%f1006, %f975, %f977;
	sub.f32 	%f1007, %f983, %f981;
	mul.f32 	%f1008, %f1007, 0f3ED413CD;
	sub.f32 	%f1009, %f1006, %f1008;
	mul.f32 	%f1010, %f1009, 0f3FEC835E;
	fma.rn.f32 	%f1011, %f1006, 0f3ED413CD, %f1007;
	mul.f32 	%f1012, %f1011, 0f3FEC835E;
	sub.f32 	%f1013, %f794, %f801;
	add.f32 	%f1014, %f794, %f801;
	sub.f32 	%f1015, %f798, %f797;
	add.f32 	%f1016, %f798, %f797;
	sub.f32 	%f1017, %f796, %f799;
	sub.f32 	%f1018, %f795, %f800;
	add.f32 	%f1019, %f1017, %f1018;
	add.f32 	%f1020, %f795, %f800;
	sub.f32 	%f1021, %f1017, %f1018;
	add.f32 	%f1022, %f796, %f799;
	mul.f32 	%f1023, %f1019, 0f3F3504F3;
	sub.f32 	%f1024, %f1013, %f1023;
	mul.f32 	%f1025, %f1021, 0f3F3504F3;
	sub.f32 	%f1026, %f1015, %f1025;
	fma.rn.f32 	%f1027, %f1026, 0f3F2B0DC1, %f1024;
	mul.f32 	%f1028, %f1027, 0f3FD4DB31;
	mul.f32 	%f1029, %f1024, 0f3F2B0DC1;
	sub.f32 	%f1030, %f1026, %f1029;
	mul.f32 	%f1031, %f1030, 0fBFD4DB31;
	add.f32 	%f1032, %f1014, %f1016;
	add.f32 	%f1033, %f1022, %f1020;
	sub.f32 	%f1034, %f1032, %f1033;
	mul.f32 	%f1035, %f1034, 0f3FB504F3;
	add.f32 	%f1036, %f1032, %f1033;
	mul.f32 	%f1037, %f1036, 0f3FB504F3;
	add.f32 	%f1038, %f1013, %f1023;
	add.f32 	%f1039, %f1015, %f1025;
	mul.f32 	%f1040, %f1039, 0f3E4BAFAF;
	sub.f32 	%f1041, %f1038, %f1040;
	mul.f32 	%f1042, %f1041, 0f3FFB14BE;
	fma.rn.f32 	%f1043, %f1038, 0f3E4BAFAF, %f1039;
	mul.f32 	%f1044, %f1043, 0f3FFB14BE;
	sub.f32 	%f1045, %f1014, %f1016;
	sub.f32 	%f1046, %f1022, %f1020;
	mul.f32 	%f1047, %f1046, 0f3ED413CD;
	sub.f32 	%f1048, %f1045, %f1047;
	mul.f32 	%f1049, %f1048, 0f3FEC835E;
	fma.rn.f32 	%f1050, %f1045, 0f3ED413CD, %f1046;
	mul.f32 	%f1051, %f1050, 0f3FEC835E;
	sub.f32 	%f1052, %f802, %f809;
	add.f32 	%f1053, %f802, %f809;
	sub.f32 	%f1054, %f806, %f805;
	add.f32 	%f1055, %f806, %f805;
	sub.f32 	%f1056, %f804, %f807;
	sub.f32 	%f1057, %f803, %f808;
	add.f32 	%f1058, %f1056, %f1057;
	add.f32 	%f1059, %f803, %f808;
	sub.f32 	%f1060, %f1056, %f1057;
	add.f32 	%f1061, %f804, %f807;
	mul.f32 	%f1062, %f1058, 0f3F3504F3;
	sub.f32 	%f1063, %f1052, %f1062;
	mul.f32 	%f1064, %f1060, 0f3F3504F3;
	sub.f32 	%f1065, %f1054, %f1064;
	fma.rn.f32 	%f1066, %f1065, 0f3F2B0DC1, %f1063;
	mul.f32 	%f1067, %f1066, 0f3FD4DB31;
	mul.f32 	%f1068, %f1063, 0f3F2B0DC1;
	sub.f32 	%f1069, %f1065, %f1068;
	mul.f32 	%f1070, %f1069, 0fBFD4DB31;
	add.f32 	%f1071, %f1053, %f1055;
	add.f32 	%f1072, %f1061, %f1059;
	sub.f32 	%f1073, %f1071, %f1072;
	mul.f32 	%f1074, %f1073, 0f3FB504F3;
	add.f32 	%f1075, %f1071, %f1072;
	mul.f32 	%f1076, %f1075, 0f3FB504F3;
	add.f32 	%f1077, %f1052, %f1062;
	add.f32 	%f1078, %f1054, %f1064;
	mul.f32 	%f1079, %f1078, 0f3E4BAFAF;
	sub.f32 	%f1080, %f1077, %f1079;
	mul.f32 	%f1081, %f1080, 0f3FFB14BE;
	fma.rn.f32 	%f1082, %f1077, 0f3E4BAFAF, %f1078;
	mul.f32 	%f1083, %f1082, 0f3FFB14BE;
	sub.f32 	%f1084, %f1053, %f1055;
	sub.f32 	%f1085, %f1061, %f1059;
	mul.f32 	%f1086, %f1085, 0f3ED413CD;
	sub.f32 	%f1087, %f1084, %f1086;
	mul.f32 	%f1088, %f1087, 0f3FEC835E;
	fma.rn.f32 	%f1089, %f1084, 0f3ED413CD, %f1085;
	mul.f32 	%f1090, %f1089, 0f3FEC835E;
	sub.f32 	%f1091, %f810, %f817;
	add.f32 	%f1092, %f810, %f817;
	sub.f32 	%f1093, %f814, %f813;
	add.f32 	%f1094, %f814, %f813;
	sub.f32 	%f1095, %f812, %f815;
	sub.f32 	%f1096, %f811, %f816;
	add.f32 	%f1097, %f1095, %f1096;
	add.f32 	%f1098, %f811, %f816;
	sub.f32 	%f1099, %f1095, %f1096;
	add.f32 	%f1100, %f812, %f815;
	mul.f32 	%f1101, %f1097, 0f3F3504F3;
	sub.f32 	%f1102, %f1091, %f1101;
	mul.f32 	%f1103, %f1099, 0f3F3504F3;
	sub.f32 	%f1104, %f1093, %f1103;
	fma.rn.f32 	%f1105, %f1104, 0f3F2B0DC1, %f1102;
	mul.f32 	%f1106, %f1105, 0f3FD4DB31;
	mul.f32 	%f1107, %f1102, 0f3F2B0DC1;
	sub.f32 	%f1108, %f1104, %f1107;
	mul.f32 	%f1109, %f1108, 0fBFD4DB31;
	add.f32 	%f1110, %f1092, %f1094;
	add.f32 	%f1111, %f1100, %f1098;
	sub.f32 	%f1112, %f1110, %f1111;
	mul.f32 	%f1113, %f1112, 0f3FB504F3;
	add.f32 	%f1114, %f1110, %f1111;
	mul.f32 	%f1115, %f1114, 0f3FB504F3;
	add.f32 	%f1116, %f1091, %f1101;
	add.f32 	%f1117, %f1093, %f1103;
	mul.f32 	%f1118, %f1117, 0f3E4BAFAF;
	sub.f32 	%f1119, %f1116, %f1118;
	mul.f32 	%f1120, %f1119, 0f3FFB14BE;
	fma.rn.f32 	%f1121, %f1116, 0f3E4BAFAF, %f1117;
	mul.f32 	%f1122, %f1121, 0f3FFB14BE;
	sub.f32 	%f1123, %f1092, %f1094;
	sub.f32 	%f1124, %f1100, %f1098;
	mul.f32 	%f1125, %f1124, 0f3ED413CD;
	sub.f32 	%f1126, %f1123, %f1125;
	mul.f32 	%f1127, %f1126, 0f3FEC835E;
	fma.rn.f32 	%f1128, %f1123, 0f3ED413CD, %f1124;
	mul.f32 	%f1129, %f1128, 0f3FEC835E;
	// begin inline asm
	mov.u32 %r146, %laneid;
	// end inline asm
	shr.s32 	%r200, %r146, 31;
	shr.u32 	%r201, %r200, 29;
	add.s32 	%r202, %r146, %r201;
	and.b32  	%r203, %r202, 1073741816;
	sub.s32 	%r204, %r146, %r203;
	and.b32  	%r205, %r146, 1073741816;
	mad.lo.s32 	%r206, %r204, 33, %r205;
	shl.b32 	%r207, %r206, 2;
	add.s32 	%r208, %r196, %r207;
	bar.warp.sync 	-1;
	shl.b32 	%r209, %r146, 2;
	add.s32 	%r210, %r196, %r209;
	st.shared.f32 	[%r210], %f842;
	st.shared.f32 	[%r210+132], %f847;
	st.shared.f32 	[%r210+264], %f854;
	st.shared.f32 	[%r210+396], %f833;
	st.shared.f32 	[%r210+528], %f840;
	st.shared.f32 	[%r210+660], %f836;
	st.shared.f32 	[%r210+792], %f856;
	st.shared.f32 	[%r210+924], %f849;
	bar.warp.sync 	-1;
	ld.shared.f32 	%f1130, [%r208];
	ld.shared.f32 	%f1131, [%r208+4];
	ld.shared.f32 	%f1132, [%r208+8];
	ld.shared.f32 	%f1133, [%r208+12];
	ld.shared.f32 	%f1134, [%r208+16];
	ld.shared.f32 	%f1135, [%r208+20];
	ld.shared.f32 	%f1136, [%r208+24];
	ld.shared.f32 	%f1137, [%r208+28];
	bar.warp.sync 	-1;
	st.shared.f32 	[%r210], %f881;
	st.shared.f32 	[%r210+132], %f886;
	st.shared.f32 	[%r210+264], %f893;
	st.shared.f32 	[%r210+396], %f872;
	st.shared.f32 	[%r210+528], %f879;
	st.shared.f32 	[%r210+660], %f875;
	st.shared.f32 	[%r210+792], %f895;
	st.shared.f32 	[%r210+924], %f888;
	bar.warp.sync 	-1;
	ld.shared.f32 	%f1138, [%r208];
	ld.shared.f32 	%f1139, [%r208+4];
	ld.shared.f32 	%f1140, [%r208+8];
	ld.shared.f32 	%f1141, [%r208+12];
	ld.shared.f32 	%f1142, [%r208+16];
	ld.shared.f32 	%f1143, [%r208+20];
	ld.shared.f32 	%f1144, [%r208+24];
	ld.shared.f32 	%f1145, [%r208+28];
	bar.warp.sync 	-1;
	st.shared.f32 	[%r210], %f920;
	st.shared.f32 	[%r210+132], %f925;
	st.shared.f32 	[%r210+264], %f932;
	st.shared.f32 	[%r210+396], %f911;
	st.shared.f32 	[%r210+528], %f918;
	st.shared.f32 	[%r210+660], %f914;
	st.shared.f32 	[%r210+792], %f934;
	st.shared.f32 	[%r210+924], %f927;
	bar.warp.sync 	-1;
	ld.shared.f32 	%f1146, [%r208];
	ld.shared.f32 	%f1147, [%r208+4];
	ld.shared.f32 	%f1148, [%r208+8];
	ld.shared.f32 	%f1149, [%r208+12];
	ld.shared.f32 	%f1150, [%r208+16];
	ld.shared.f32 	%f1151, [%r208+20];
	ld.shared.f32 	%f1152, [%r208+24];
	ld.shared.f32 	%f1153, [%r208+28];
	bar.warp.sync 	-1;
	st.shared.f32 	[%r210], %f959;
	st.shared.f32 	[%r210+132], %f964;
	st.shared.f32 	[%r210+264], %f971;
	st.shared.f32 	[%r210+396], %f950;
	st.shared.f32 	[%r210+528], %f957;
	st.shared.f32 	[%r210+660], %f953;
	st.shared.f32 	[%r210+792], %f973;
	st.shared.f32 	[%r210+924], %f966;
	bar.warp.sync 	-1;
	ld.shared.f32 	%f1154, [%r208];
	ld.shared.f32 	%f1155, [%r208+4];
	ld.shared.f32 	%f1156, [%r208+8];
	ld.shared.f32 	%f1157, [%r208+12];
	ld.shared.f32 	%f1158, [%r208+16];
	ld.shared.f32 	%f1159, [%r208+20];
	ld.shared.f32 	%f1160, [%r208+24];
	ld.shared.f32 	%f1161, [%r208+28];
	bar.warp.sync 	-1;
	st.shared.f32 	[%r210], %f998;
	st.shared.f32 	[%r210+132], %f1003;
	st.shared.f32 	[%r210+264], %f1010;
	st.shared.f32 	[%r210+396], %f989;
	st.shared.f32 	[%r210+528], %f996;
	st.shared.f32 	[%r210+660], %f992;
	st.shared.f32 	[%r210+792], %f1012;
	st.shared.f32 	[%r210+924], %f1005;
	bar.warp.sync 	-1;
	ld.shared.f32 	%f1162, [%r208];
	ld.shared.f32 	%f1163, [%r208+4];
	ld.shared.f32 	%f1164, [%r208+8];
	ld.shared.f32 	%f1165, [%r208+12];
	ld.shared.f32 	%f1166, [%r208+16];
	ld.shared.f32 	%f1167, [%r208+20];
	ld.shared.f32 	%f1168, [%r208+24];
	ld.shared.f32 	%f1169, [%r208+28];
	bar.warp.sync 	-1;
	st.shared.f32 	[%r210], %f1037;
	st.shared.f32 	[%r210+132], %f1042;
	st.shared.f32 	[%r210+264], %f1049;
	st.shared.f32 	[%r210+396], %f1028;
	st.shared.f32 	[%r210+528], %f1035;
	st.shared.f32 	[%r210+660], %f1031;
	st.shared.f32 	[%r210+792], %f1051;
	st.shared.f32 	[%r210+924], %f1044;
	bar.warp.sync 	-1;
	ld.shared.f32 	%f1170, [%r208];
	ld.shared.f32 	%f1171, [%r208+4];
	ld.shared.f32 	%f1172, [%r208+8];
	ld.shared.f32 	%f1173, [%r208+12];
	ld.shared.f32 	%f1174, [%r208+16];
	ld.shared.f32 	%f1175, [%r208+20];
	ld.shared.f32 	%f1176, [%r208+24];
	ld.shared.f32 	%f1177, [%r208+28];
	bar.warp.sync 	-1;
	st.shared.f32 	[%r210], %f1076;
	st.shared.f32 	[%r210+132], %f1081;
	st.shared.f32 	[%r210+264], %f1088;
	st.shared.f32 	[%r210+396], %f1067;
	st.shared.f32 	[%r210+528], %f1074;
	st.shared.f32 	[%r210+660], %f1070;
	st.shared.f32 	[%r210+792], %f1090;
	st.shared.f32 	[%r210+924], %f1083;
	bar.warp.sync 	-1;
	ld.shared.f32 	%f1178, [%r208];
	ld.shared.f32 	%f1179, [%r208+4];
	ld.shared.f32 	%f1180, [%r208+8];
	ld.shared.f32 	%f1181, [%r208+12];
	ld.shared.f32 	%f1182, [%r208+16];
	ld.shared.f32 	%f1183, [%r208+20];
	ld.shared.f32 	%f1184, [%r208+24];
	ld.shared.f32 	%f1185, [%r208+28];
	bar.warp.sync 	-1;
	st.shared.f32 	[%r210], %f1115;
	st.shared.f32 	[%r210+132], %f1120;
	st.shared.f32 	[%r210+264], %f1127;
	st.shared.f32 	[%r210+396], %f1106;
	st.shared.f32 	[%r210+528], %f1113;
	st.shared.f32 	[%r210+660], %f1109;
	st.shared.f32 	[%r210+792], %f1129;
	st.shared.f32 	[%r210+924], %f1122;
	bar.warp.sync 	-1;
	ld.shared.f32 	%f1186, [%r208];
	ld.shared.f32 	%f1187, [%r208+4];
	ld.shared.f32 	%f1188, [%r208+8];
	ld.shared.f32 	%f1189, [%r208+12];
	ld.shared.f32 	%f1190, [%r208+16];
	ld.shared.f32 	%f1191, [%r208+20];
	ld.shared.f32 	%f1192, [%r208+24];
	ld.shared.f32 	%f1193, [%r208+28];
	sub.f32 	%f1194, %f1130, %f1186;
	add.f32 	%f1195, %f1130, %f1186;
	sub.f32 	%f1196, %f1162, %f1154;
	add.f32 	%f1197, %f1162, %f1154;
	sub.f32 	%f1198, %f1146, %f1170;
	sub.f32 	%f1199, %f1138, %f1178;
	add.f32 	%f1200, %f1198, %f1199;
	add.f32 	%f1201, %f1138, %f1178;
	sub.f32 	%f1202, %f1198, %f1199;
	add.f32 	%f1203, %f1146, %f1170;
	mul.f32 	%f1204, %f1200, 0f3F3504F3;
	sub.f32 	%f1205, %f1194, %f1204;
	mul.f32 	%f1206, %f1202, 0f3F3504F3;
	sub.f32 	%f1207, %f1196, %f1206;
	fma.rn.f32 	%f1208, %f1207, 0f3F2B0DC1, %f1205;
	mul.f32 	%f1209, %f1208, 0f3FD4DB31;
	mul.f32 	%f1210, %f1205, 0f3F2B0DC1;
	sub.f32 	%f1211, %f1207, %f1210;
	mul.f32 	%f1212, %f1211, 0fBFD4DB31;
	add.f32 	%f1213, %f1195, %f1197;
	add.f32 	%f1214, %f1203, %f1201;
	sub.f32 	%f1215, %f1213, %f1214;
	mul.f32 	%f1216, %f1215, 0f3FB504F3;
	add.f32 	%f1217, %f1213, %f1214;
	mul.f32 	%f1218, %f1217, 0f3FB504F3;
	add.f32 	%f1219, %f1194, %f1204;
	add.f32 	%f1220, %f1196, %f1206;
	mul.f32 	%f1221, %f1220, 0f3E4BAFAF;
	sub.f32 	%f1222, %f1219, %f1221;
	mul.f32 	%f1223, %f1222, 0f3FFB14BE;
	fma.rn.f32 	%f1224, %f1219, 0f3E4BAFAF, %f1220;
	mul.f32 	%f1225, %f1224, 0f3FFB14BE;
	sub.f32 	%f1226, %f1195, %f1197;
	sub.f32 	%f1227, %f1203, %f1201;
	mul.f32 	%f1228, %f1227, 0f3ED413CD;
	sub.f32 	%f1229, %f1226, %f1228;
	mul.f32 	%f1230, %f1229, 0f3FEC835E;
	fma.rn.f32 	%f1231, %f1226, 0f3ED413CD, %f1227;
	mul.f32 	%f1232, %f1231, 0f3FEC835E;
	sub.f32 	%f1233, %f1131, %f1187;
	add.f32 	%f1234, %f1131, %f1187;
	sub.f32 	%f1235, %f1163, %f1155;
	add.f32 	%f1236, %f1163, %f1155;
	sub.f32 	%f1237, %f1147, %f1171;
	sub.f32 	%f1238, %f1139, %f1179;
	add.f32 	%f1239, %f1237, %f1238;
	add.f32 	%f1240, %f1139, %f1179;
	sub.f32 	%f1241, %f1237, %f1238;
	add.f32 	%f1242, %f1147, %f1171;
	mul.f32 	%f1243, %f1239, 0f3F3504F3;
	sub.f32 	%f1244, %f1233, %f1243;
	mul.f32 	%f1245, %f1241, 0f3F3504F3;
	sub.f32 	%f1246, %f1235, %f1245;
	fma.rn.f32 	%f1247, %f1246, 0f3F2B0DC1, %f1244;
	mul.f32 	%f1248, %f1247, 0f3FD4DB31;
	mul.f32 	%f1249, %f1244, 0f3F2B0DC1;
	sub.f32 	%f1250, %f1246, %f1249;
	mul.f32 	%f1251, %f1250, 0fBFD4DB31;
	add.f32 	%f1252, %f1234, %f1236;
	add.f32 	%f1253, %f1242, %f1240;
	sub.f32 	%f1254, %f1252, %f1253;
	mul.f32 	%f1255, %f1254, 0f3FB504F3;
	add.f32 	%f1256, %f1252, %f1253;
	mul.f32 	%f1257, %f1256, 0f3FB504F3;
	add.f32 	%f1258, %f1233, %f1243;
	add.f32 	%f1259, %f1235, %f1245;
	mul.f32 	%f1260, %f1259, 0f3E4BAFAF;
	sub.f32 	%f1261, %f1258, %f1260;
	mul.f32 	%f1262, %f1261, 0f3FFB14BE;
	fma.rn.f32 	%f1263, %f1258, 0f3E4BAFAF, %f1259;
	mul.f32 	%f1264, %f1263, 0f3FFB14BE;
	sub.f32 	%f1265, %f1234, %f1236;
	sub.f32 	%f1266, %f1242, %f1240;
	mul.f32 	%f1267, %f1266, 0f3ED413CD;
	sub.f32 	%f1268, %f1265, %f1267;
	mul.f32 	%f1269, %f1268, 0f3FEC835E;
	fma.rn.f32 	%f1270, %f1265, 0f3ED413CD, %f1266;
	mul.f32 	%f1271, %f1270, 0f3FEC835E;
	sub.f32 	%f1272, %f1132, %f1188;
	add.f32 	%f1273, %f1132, %f1188;
	sub.f32 	%f1274, %f1164, %f1156;
	add.f32 	%f1275, %f1164, %f1156;
	sub.f32 	%f1276, %f1148, %f1172;
	sub.f32 	%f1277, %f1140, %f1180;
	add.f32 	%f1278, %f1276, %f1277;
	add.f32 	%f1279, %f1140, %f1180;
	sub.f32 	%f1280, %f1276, %f1277;
	add.f32 	%f1281, %f1148, %f1172;
	mul.f32 	%f1282, %f1278, 0f3F3504F3;
	sub.f32 	%f1283, %f1272, %f1282;
	mul.f32 	%f1284, %f1280, 0f3F3504F3;
	sub.f32 	%f1285, %f1274, %f1284;
	fma.rn.f32 	%f1286, %f1285, 0f3F2B0DC1, %f1283;
	mul.f32 	%f1287, %f1286, 0f3FD4DB31;
	mul.f32 	%f1288, %f1283, 0f3F2B0DC1;
	sub.f32 	%f1289, %f1285, %f1288;
	mul.f32 	%f1290, %f1289, 0fBFD4DB31;
	add.f32 	%f1291, %f1273, %f1275;
	add.f32 	%f1292, %f1281, %f1279;
	sub.f32 	%f1293, %f1291, %f1292;
	mul.f32 	%f1294, %f1293, 0f3FB504F3;
	add.f32 	%f1295, %f1291, %f1292;
	mul.f32 	%f1296, %f1295, 0f3FB504F3;
	add.f32 	%f1297, %f1272, %f1282;
	add.f32 	%f1298, %f1274, %f1284;
	mul.f32 	%f1299, %f1298, 0f3E4BAFAF;
	sub.f32 	%f1300, %f1297, %f1299;
	mul.f32 	%f1301, %f1300, 0f3FFB14BE;
	fma.rn.f32 	%f1302, %f1297, 0f3E4BAFAF, %f1298;
	mul.f32 	%f1303, %f1302, 0f3FFB14BE;
	sub.f32 	%f1304, %f1273, %f1275;
	sub.f32 	%f1305, %f1281, %f1279;
	mul.f32 	%f1306, %f1305, 0f3ED413CD;
	sub.f32 	%f1307, %f1304, %f1306;
	mul.f32 	%f1308, %f1307, 0f3FEC835E;
	fma.rn.f32 	%f1309, %f1304, 0f3ED413CD, %f1305;
	mul.f32 	%f1310, %f1309, 0f3FEC835E;
	sub.f32 	%f1311, %f1133, %f1189;
	add.f32 	%f1312, %f1133, %f1189;
	sub.f32 	%f1313, %f1165, %f1157;
	add.f32 	%f1314, %f1165, %f1157;
	sub.f32 	%f1315, %f1149, %f1173;
	sub.f32 	%f1316, %f1141, %f1181;
	add.f32 	%f1317, %f1315, %f1316;
	add.f32 	%f1318, %f1141, %f1181;
	sub.f32 	%f1319, %f1315, %f1316;
	add.f32 	%f1320, %f1149, %f1173;
	mul.f32 	%f1321, %f1317, 0f3F3504F3;
	sub.f32 	%f1322, %f1311, %f1321;
	mul.f32 	%f1323, %f1319, 0f3F3504F3;
	sub.f32 	%f1324, %f1313, %f1323;
	fma.rn.f32 	%f1325, %f1324, 0f3F2B0DC1, %f1322;
	mul.f32 	%f1326, %f1325, 0f3FD4DB31;
	mul.f32 	%f1327, %f1322, 0f3F2B0DC1;
	sub.f32 	%f1328, %f1324, %f1327;
	mul.f32 	%f1329, %f1328, 0fBFD4DB31;
	add.f32 	%f1330, %f1312, %f1314;
	add.f32 	%f1331, %f1320, %f1318;
	sub.f32 	%f1332, %f1330, %f1331;
	mul.f32 	%f1333, %f1332, 0f3FB504F3;
	add.f32 	%f1334, %f1330, %f1331;
	mul.f32 	%f1335, %f1334, 0f3FB504F3;
	add.f32 	%f1336, %f1311, %f1321;
	add.f32 	%f1337, %f1313, %f1323;
	mul.f32 	%f1338, %f1337, 0f3E4BAFAF;
	sub.f32 	%f1339, %f1336, %f1338;
	mul.f32 	%f1340, %f1339, 0f3FFB14BE;
	fma.rn.f32 	%f1341, %f1336, 0f3E4BAFAF, %f1337;
	mul.f32 	%f1342, %f1341, 0f3FFB14BE;
	sub.f32 	%f1343, %f1312, %f1314;
	sub.f32 	%f1344, %f1320, %f1318;
	mul.f32 	%f1345, %f1344, 0f3ED413CD;
	sub.f32 	%f1346, %f1343, %f1345;
	mul.f32 	%f1347, %f1346, 0f3FEC835E;
	fma.rn.f32 	%f1348, %f1343, 0f3ED413CD, %f1344;
	mul.f32 	%f1349, %f1348, 0f3FEC835E;
	sub.f32 	%f1350, %f1134, %f1190;
	add.f32 	%f1351, %f1134, %f1190;
	sub.f32 	%f1352, %f1166, %f1158;
	add.f32 	%f1353, %f1166, %f1158;
	sub.f32 	%f1354, %f1150, %f1174;
	sub.f32 	%f1355, %f1142, %f1182;
	add.f32 	%f1356, %f1354, %f1355;
	add.f32 	%f1357, %f1142, %f1182;
	sub.f32 	%f1358, %f1354, %f1355;
	add.f32 	%f1359, %f1150, %f1174;
	mul.f32 	%f1360, %f1356, 0f3F3504F3;
	sub.f32 	%f1361, %f1350, %f1360;
	mul.f32 	%f1362, %f1358, 0f3F3504F3;
	sub.f32 	%f1363, %f1352, %f1362;
	fma.rn.f32 	%f1364, %f1363, 0f3F2B0DC1, %f1361;
	mul.f32 	%f1365, %f1364, 0f3FD4DB31;
	mul.f32 	%f1366, %f1361, 0f3F2B0DC1;
	sub.f32 	%f1367, %f1363, %f1366;
	mul.f32 	%f1368, %f1367, 0fBFD4DB31;
	add.f32 	%f1369, %f1351, %f1353;
	add.f32 	%f1370, %f1359, %f1357;
	sub.f32 	%f1371, %f1369, %f1370;
	mul.f32 	%f1372, %f1371, 0f3FB504F3;
	add.f32 	%f1373, %f1369, %f1370;
	mul.f32 	%f1374, %f1373, 0f3FB504F3;
	add.f32 	%f1375, %f1350, %f1360;
	add.f32 	%f1376, %f1352, %f1362;
	mul.f32 	%f1377, %f1376, 0f3E4BAFAF;
	sub.f32 	%f1378, %f1375, %f1377;
	mul.f32 	%f1379, %f1378, 0f3FFB14BE;
	fma.rn.f32 	%f1380, %f1375, 0f3E4BAFAF, %f1376;
	mul.f32 	%f1381, %f1380, 0f3FFB14BE;
	sub.f32 	%f1382, %f1351, %f1353;
	sub.f32 	%f1383, %f1359, %f1357;
	mul.f32 	%f1384, %f1383, 0f3ED413CD;
	sub.f32 	%f1385, %f1382, %f1384;
	mul.f32 	%f1386, %f1385, 0f3FEC835E;
	fma.rn.f32 	%f1387, %f1382, 0f3ED413CD, %f1383;
	mul.f32 	%f1388, %f1387, 0f3FEC835E;
	sub.f32 	%f1389, %f1135, %f1191;
	add.f32 	%f1390, %f1135, %f1191;
	sub.f32 	%f1391, %f1167, %f1159;
	add.f32 	%f1392, %f1167, %f1159;
	sub.f32 	%f1393, %f1151, %f1175;
	sub.f32 	%f1394, %f1143, %f1183;
	add.f32 	%f1395, %f1393, %f1394;
	add.f32 	%f1396, %f1143, %f1183;
	sub.f32 	%f1397, %f1393, %f1394;
	add.f32 	%f1398, %f1151, %f1175;
	mul.f32 	%f1399, %f1395, 0f3F3504F3;
	sub.f32 	%f1400, %f1389, %f1399;
	mul.f32 	%f1401, %f1397, 0f3F3504F3;
	sub.f32 	%f1402, %f1391, %f1401;
	fma.rn.f32 	%f1403, %f1402, 0f3F2B0DC1, %f1400;
	mul.f32 	%f1404, %f1403, 0f3FD4DB31;
	mul.f32 	%f1405, %f1400, 0f3F2B0DC1;
	sub.f32 	%f1406, %f1402, %f1405;
	mul.f32 	%f1407, %f1406, 0fBFD4DB31;
	add.f32 	%f1408, %f1390, %f1392;
	add.f32 	%f1409, %f1398, %f1396;
	sub.f32 	%f1410, %f1408, %f1409;
	mul.f32 	%f1411, %f1410, 0f3FB504F3;
	add.f32 	%f1412, %f1408, %f1409;
	mul.f32 	%f1413, %f1412, 0f3FB504F3;
	add.f32 	%f1414, %f1389, %f1399;
	add.f32 	%f1415, %f1391, %f1401;
	mul.f32 	%f1416, %f1415, 0f3E4BAFAF;
	sub.f32 	%f1417, %f1414, %f1416;
	mul.f32 	%f1418, %f1417, 0f3FFB14BE;
	fma.rn.f32 	%f1419, %f1414, 0f3E4BAFAF, %f1415;
	mul.f32 	%f1420, %f1419, 0f3FFB14BE;
	sub.f32 	%f1421, %f1390, %f1392;
	sub.f32 	%f1422, %f1398, %f1396;
	mul.f32 	%f1423, %f1422, 0f3ED413CD;
	sub.f32 	%f1424, %f1421, %f1423;
	mul.f32 	%f1425, %f1424, 0f3FEC835E;
	fma.rn.f32 	%f1426, %f1421, 0f3ED413CD, %f1422;
	mul.f32 	%f1427, %f1426, 0f3FEC835E;
	sub.f32 	%f1428, %f1136, %f1192;
	add.f32 	%f1429, %f1136, %f1192;
	sub.f32 	%f1430, %f1168, %f1160;
	add.f32 	%f1431, %f1168, %f1160;
	sub.f32 	%f1432, %f1152, %f1176;
	sub.f32 	%f1433, %f1144, %f1184;
	add.f32 	%f1434, %f1432, %f1433;
	add.f32 	%f1435, %f1144, %f1184;
	sub.f32 	%f1436, %f1432, %f1433;
	add.f32 	%f1437, %f1152, %f1176;
	mul.f32 	%f1438, %f1434, 0f3F3504F3;
	sub.f32 	%f1439, %f1428, %f1438;
	mul.f32 	%f1440, %f1436, 0f3F3504F3;
	sub.f32 	%f1441, %f1430, %f1440;
	fma.rn.f32 	%f1442, %f1441, 0f3F2B0DC1, %f1439;
	mul.f32 	%f1443, %f1442, 0f3FD4DB31;
	mul.f32 	%f1444, %f1439, 0f3F2B0DC1;
	sub.f32 	%f1445, %f1441, %f1444;
	mul.f32 	%f1446, %f1445, 0fBFD4DB31;
	add.f32 	%f1447, %f1429, %f1431;
	add.f32 	%f1448, %f1437, %f1435;
	sub.f32 	%f1449, %f1447, %f1448;
	mul.f32 	%f1450, %f1449, 0f3FB504F3;
	add.f32 	%f1451, %f1447, %f1448;
	mul.f32 	%f1452, %f1451, 0f3FB504F3;
	add.f32 	%f1453, %f1428, %f1438;
	add.f32 	%f1454, %f1430, %f1440;
	mul.f32 	%f1455, %f1454, 0f3E4BAFAF;
	sub.f32 	%f1456, %f1453, %f1455;
	mul.f32 	%f1457, %f1456, 0f3FFB14BE;
	fma.rn.f32 	%f1458, %f1453, 0f3E4BAFAF, %f1454;
	mul.f32 	%f1459, %f1458, 0f3FFB14BE;
	sub.f32 	%f1460, %f1429, %f1431;
	sub.f32 	%f1461, %f1437, %f1435;
	mul.f32 	%f1462, %f1461, 0f3ED413CD;
	sub.f32 	%f1463, %f1460, %f1462;
	mul.f32 	%f1464, %f1463, 0f3FEC835E;
	fma.rn.f32 	%f1465, %f1460, 0f3ED413CD, %f1461;
	mul.f32 	%f1466, %f1465, 0f3FEC835E;
	sub.f32 	%f1467, %f1137, %f1193;
	add.f32 	%f1468, %f1137, %f1193;
	sub.f32 	%f1469, %f1169, %f1161;
	add.f32 	%f1470, %f1169, %f1161;
	sub.f32 	%f1471, %f1153, %f1177;
	sub.f32 	%f1472, %f1145, %f1185;
	add.f32 	%f1473, %f1471, %f1472;
	add.f32 	%f1474, %f1145, %f1185;
	sub.f32 	%f1475, %f1471, %f1472;
	add.f32 	%f1476, %f1153, %f1177;
	mul.f32 	%f1477, %f1473, 0f3F3504F3;
	sub.f32 	%f1478, %f1467, %f1477;
	mul.f32 	%f1479, %f1475, 0f3F3504F3;
	sub.f32 	%f1480, %f1469, %f1479;
	fma.rn.f32 	%f1481, %f1480, 0f3F2B0DC1, %f1478;
	mul.f32 	%f1482, %f1481, 0f3FD4DB31;
	mul.f32 	%f1483, %f1478, 0f3F2B0DC1;
	sub.f32 	%f1484, %f1480, %f1483;
	mul.f32 	%f1485, %f1484, 0fBFD4DB31;
	add.f32 	%f1486, %f1468, %f1470;
	add.f32 	%f1487, %f1476, %f1474;
	sub.f32 	%f1488, %f1486, %f1487;
	mul.f32 	%f1489, %f1488, 0f3FB504F3;
	add.f32 	%f1490, %f1486, %f1487;
	mul.f32 	%f1491, %f1490, 0f3FB504F3;
	add.f32 	%f1492, %f1467, %f1477;
	add.f32 	%f1493, %f1469, %f1479;
	mul.f32 	%f1494, %f1493, 0f3E4BAFAF;
	sub.f32 	%f1495, %f1492, %f1494;
	mul.f32 	%f1496, %f1495, 0f3FFB14BE;
	fma.rn.f32 	%f1497, %f1492, 0f3E4BAFAF, %f1493;
	mul.f32 	%f1498, %f1497, 0f3FFB14BE;
	sub.f32 	%f1499, %f1468, %f1470;
	sub.f32 	%f1500, %f1476, %f1474;
	mul.f32 	%f1501, %f1500, 0f3ED413CD;
	sub.f32 	%f1502, %f1499, %f1501;
	mul.f32 	%f1503, %f1502, 0f3FEC835E;
	fma.rn.f32 	%f1504, %f1499, 0f3ED413CD, %f1500;
	mul.f32 	%f1505, %f1504, 0f3FEC835E;
	// begin inline asm
	mov.u32 %r147, %laneid;
	// end inline asm
	and.b32  	%r211, %r147, 7;
	setp.eq.s32 	%p76, %r211, 0;
	selp.f32 	%f1506, 0f00000000, %f8643, %p76;
	abs.f32 	%f1507, %f1218;
	setp.ge.f32 	%p77, %f1507, %f1506;
	selp.f32 	%f1508, 0f3F800000, 0f00000000, %p77;
	mul.f32 	%f1509, %f1218, 0f39800000;
	abs.f32 	%f1510, %f1257;
	setp.ge.f32 	%p78, %f1510, %f8643;
	selp.f32 	%f1511, 0f3F800000, 0f00000000, %p78;
	add.f32 	%f1512, %f1508, %f1511;
	mul.f32 	%f1513, %f1257, 0f39800000;
	selp.f32 	%f1514, %f1513, 0f00000000, %p78;
	abs.f32 	%f1515, %f1296;
	setp.ge.f32 	%p79, %f1515, %f8643;
	selp.f32 	%f1516, 0f3F800000, 0f00000000, %p79;
	add.f32 	%f1517, %f1512, %f1516;
	mul.f32 	%f1518, %f1296, 0f39800000;
	selp.f32 	%f1519, %f1518, 0f00000000, %p79;
	abs.f32 	%f1520, %f1335;
	setp.ge.f32 	%p80, %f1520, %f8643;
	selp.f32 	%f1521, 0f3F800000, 0f00000000, %p80;
	add.f32 	%f1522, %f1517, %f1521;
	mul.f32 	%f1523, %f1335, 0f39800000;
	selp.f32 	%f1524, %f1523, 0f00000000, %p80;
	abs.f32 	%f1525, %f1374;
	setp.ge.f32 	%p81, %f1525, %f8643;
	selp.f32 	%f1526, 0f3F800000, 0f00000000, %p81;
	add.f32 	%f1527, %f1522, %f1526;
	mul.f32 	%f1528, %f1374, 0f39800000;
	abs.f32 	%f1529, %f1413;
	setp.ge.f32 	%p82, %f1529, %f8643;
	selp.f32 	%f1530, 0f3F800000, 0f00000000, %p82;
	add.f32 	%f1531, %f1527, %f1530;
	mul.f32 	%f1532, %f1413, 0f39800000;
	selp.f32 	%f1533, %f1532, 0f00000000, %p82;
	abs.f32 	%f1534, %f1452;
	setp.ge.f32 	%p83, %f1534, %f8643;
	selp.f32 	%f1535, 0f3F800000, 0f00000000, %p83;
	add.f32 	%f1536, %f1531, %f1535;
	mul.f32 	%f1537, %f1452, 0f39800000;
	selp.f32 	%f1538, %f1537, 0f00000000, %p83;
	abs.f32 	%f1539, %f1491;
	setp.ge.f32 	%p84, %f1539, %f8643;
	selp.f32 	%f1540, 0f3F800000, 0f00000000, %p84;
	add.f32 	%f1541, %f1536, %f1540;
	mul.f32 	%f1542, %f1491, 0f39800000;
	selp.f32 	%f1543, %f1542, 0f00000000, %p84;
	abs.f32 	%f1544, %f1223;
	setp.ge.f32 	%p85, %f1544, %f8643;
	selp.f32 	%f1545, 0f3F800000, 0f00000000, %p85;
	add.f32 	%f1546, %f1541, %f1545;
	mul.f32 	%f1547, %f1223, 0f39800000;
	abs.f32 	%f1548, %f1262;
	setp.ge.f32 	%p86, %f1548, %f8643;
	selp.f32 	%f1549, 0f3F800000, 0f00000000, %p86;
	add.f32 	%f1550, %f1546, %f1549;
	mul.f32 	%f1551, %f1262, 0f39800000;
	selp.f32 	%f1552, %f1551, 0f00000000, %p86;
	abs.f32 	%f1553, %f1301;
	setp.ge.f32 	%p87, %f1553, %f8643;
	selp.f32 	%f1554, 0f3F800000, 0f00000000, %p87;
	add.f32 	%f1555, %f1550, %f1554;
	mul.f32 	%f1556, %f1301, 0f39800000;
	selp.f32 	%f1557, %f1556, 0f00000000, %p87;
	abs.f32 	%f1558, %f1340;
	setp.ge.f32 	%p88, %f1558, %f8643;
	selp.f32 	%f1559, 0f3F800000, 0f00000000, %p88;
	add.f32 	%f1560, %f1555, %f1559;
	mul.f32 	%f1561, %f1340, 0f39800000;
	selp.f32 	%f1562, %f1561, 0f00000000, %p88;
	abs.f32 	%f1563, %f1379;
	setp.ge.f32 	%p89, %f1563, %f8643;
	selp.f32 	%f1564, 0f3F800000, 0f00000000, %p89;
	add.f32 	%f1565, %f1560, %f1564;
	mul.f32 	%f1566, %f1379, 0f39800000;
	abs.f32 	%f1567, %f1418;
	setp.ge.f32 	%p90, %f1567, %f8643;
	selp.f32 	%f1568, 0f3F800000, 0f00000000, %p90;
	add.f32 	%f1569, %f1565, %f1568;
	mul.f32 	%f1570, %f1418, 0f39800000;
	selp.f32 	%f1571, %f1570, 0f00000000, %p90;
	abs.f32 	%f1572, %f1457;
	setp.ge.f32 	%p91, %f1572, %f8643;
	selp.f32 	%f1573, 0f3F800000, 0f00000000, %p91;
	add.f32 	%f1574, %f1569, %f1573;
	mul.f32 	%f1575, %f1457, 0f39800000;
	selp.f32 	%f1576, %f1575, 0f00000000, %p91;
	abs.f32 	%f1577, %f1496;
	setp.ge.f32 	%p92, %f1577, %f8643;
	selp.f32 	%f1578, 0f3F800000, 0f00000000, %p92;
	add.f32 	%f1579, %f1574, %f1578;
	mul.f32 	%f1580, %f1496, 0f39800000;
	selp.f32 	%f1581, %f1580, 0f00000000, %p92;
	abs.f32 	%f1582, %f1230;
	setp.ge.f32 	%p93, %f1582, %f8643;
	selp.f32 	%f1583, 0f3F800000, 0f00000000, %p93;
	add.f32 	%f1584, %f1579, %f1583;
	mul.f32 	%f1585, %f1230, 0f39800000;
	abs.f32 	%f1586, %f1269;
	setp.ge.f32 	%p94, %f1586, %f8643;
	selp.f32 	%f1587, 0f3F800000, 0f00000000, %p94;
	add.f32 	%f1588, %f1584, %f1587;
	mul.f32 	%f1589, %f1269, 0f39800000;
	selp.f32 	%f1590, %f1589, 0f00000000, %p94;
	abs.f32 	%f1591, %f1308;
	setp.ge.f32 	%p95, %f1591, %f8643;
	selp.f32 	%f1592, 0f3F800000, 0f00000000, %p95;
	add.f32 	%f1593, %f1588, %f1592;
	mul.f32 	%f1594, %f1308, 0f39800000;
	selp.f32 	%f1595, %f1594, 0f00000000, %p95;
	abs.f32 	%f1596, %f1347;
	setp.ge.f32 	%p96, %f1596, %f8643;
	selp.f32 	%f1597, 0f3F800000, 0f00000000, %p96;
	add.f32 	%f1598, %f1593, %f1597;
	mul.f32 	%f1599, %f1347, 0f39800000;
	selp.f32 	%f1600, %f1599, 0f00000000, %p96;
	abs.f32 	%f1601, %f1386;
	setp.ge.f32 	%p97, %f1601, %f8643;
	selp.f32 	%f1602, 0f3F800000, 0f00000000, %p97;
	add.f32 	%f1603, %f1598, %f1602;
	mul.f32 	%f1604, %f1386, 0f39800000;
	abs.f32 	%f1605, %f1425;
	setp.ge.f32 	%p98, %f1605, %f8643;
	selp.f32 	%f1606, 0f3F800000, 0f00000000, %p98;
	add.f32 	%f1607, %f1603, %f1606;
	mul.f32 	%f1608, %f1425, 0f39800000;
	selp.f32 	%f1609, %f1608, 0f00000000, %p98;
	abs.f32 	%f1610, %f1464;
	setp.ge.f32 	%p99, %f1610, %f8643;
	selp.f32 	%f1611, 0f3F800000, 0f00000000, %p99;
	add.f32 	%f1612, %f1607, %f1611;
	mul.f32 	%f1613, %f1464, 0f39800000;
	selp.f32 	%f1614, %f1613, 0f00000000, %p99;
	abs.f32 	%f1615, %f1503;
	setp.ge.f32 	%p100, %f1615, %f8643;
	selp.f32 	%f1616, 0f3F800000, 0f00000000, %p100;
	add.f32 	%f1617, %f1612, %f1616;
	mul.f32 	%f1618, %f1503, 0f39800000;
	selp.f32 	%f1619, %f1618, 0f00000000, %p100;
	abs.f32 	%f1620, %f1209;
	setp.ge.f32 	%p101, %f1620, %f8643;
	selp.f32 	%f1621, 0f3F800000, 0f00000000, %p101;
	add.f32 	%f1622, %f1617, %f1621;
	mul.f32 	%f1623, %f1209, 0f39800000;
	abs.f32 	%f1624, %f1248;
	setp.ge.f32 	%p102, %f1624, %f8643;
	selp.f32 	%f1625, 0f3F800000, 0f00000000, %p102;
	add.f32 	%f1626, %f1622, %f1625;
	mul.f32 	%f1627, %f1248, 0f39800000;
	selp.f32 	%f1628, %f1627, 0f00000000, %p102;
	abs.f32 	%f1629, %f1287;
	setp.ge.f32 	%p103, %f1629, %f8643;
	selp.f32 	%f1630, 0f3F800000, 0f00000000, %p103;
	add.f32 	%f1631, %f1626, %f1630;
	mul.f32 	%f1632, %f1287, 0f39800000;
	selp.f32 	%f1633, %f1632, 0f00000000, %p103;
	abs.f32 	%f1634, %f1326;
	setp.ge.f32 	%p104, %f1634, %f8643;
	selp.f32 	%f1635, 0f3F800000, 0f00000000, %p104;
	add.f32 	%f1636, %f1631, %f1635;
	mul.f32 	%f1637, %f1326, 0f39800000;
	selp.f32 	%f1638, %f1637, 0f00000000, %p104;
	abs.f32 	%f1639, %f1365;
	setp.ge.f32 	%p105, %f1639, %f8643;
	selp.f32 	%f1640, 0f3F800000, 0f00000000, %p105;
	add.f32 	%f1641, %f1636, %f1640;
	mul.f32 	%f1642, %f1365, 0f39800000;
	abs.f32 	%f1643, %f1404;
	setp.ge.f32 	%p106, %f1643, %f8643;
	selp.f32 	%f1644, 0f3F800000, 0f00000000, %p106;
	add.f32 	%f1645, %f1641, %f1644;
	mul.f32 	%f1646, %f1404, 0f39800000;
	selp.f32 	%f1647, %f1646, 0f00000000, %p106;
	abs.f32 	%f1648, %f1443;
	setp.ge.f32 	%p107, %f1648, %f8643;
	selp.f32 	%f1649, 0f3F800000, 0f00000000, %p107;
	add.f32 	%f1650, %f1645, %f1649;
	mul.f32 	%f1651, %f1443, 0f39800000;
	selp.f32 	%f1652, %f1651, 0f00000000, %p107;
	abs.f32 	%f1653, %f1482;
	setp.ge.f32 	%p108, %f1653, %f8643;
	selp.f32 	%f1654, 0f3F800000, 0f00000000, %p108;
	add.f32 	%f1655, %f1650, %f1654;
	mul.f32 	%f1656, %f1482, 0f39800000;
	selp.f32 	%f1657, %f1656, 0f00000000, %p108;
	abs.f32 	%f1658, %f1216;
	setp.ge.f32 	%p109, %f1658, %f8643;
	selp.f32 	%f1659, 0f3F800000, 0f00000000, %p109;
	add.f32 	%f1660, %f1655, %f1659;
	mul.f32 	%f1661, %f1216, 0f39800000;
	abs.f32 	%f1662, %f1255;
	setp.ge.f32 	%p110, %f1662, %f8643;
	selp.f32 	%f1663, 0f3F800000, 0f00000000, %p110;
	add.f32 	%f1664, %f1660, %f1663;
	mul.f32 	%f1665, %f1255, 0f39800000;
	selp.f32 	%f1666, %f1665, 0f00000000, %p110;
	abs.f32 	%f1667, %f1294;
	setp.ge.f32 	%p111, %f1667, %f8643;
	selp.f32 	%f1668, 0f3F800000, 0f00000000, %p111;
	add.f32 	%f1669, %f1664, %f1668;
	mul.f32 	%f1670, %f1294, 0f39800000;
	selp.f32 	%f1671, %f1670, 0f00000000, %p111;
	abs.f32 	%f1672, %f1333;
	setp.ge.f32 	%p112, %f1672, %f8643;
	selp.f32 	%f1673, 0f3F800000, 0f00000000, %p112;
	add.f32 	%f1674, %f1669, %f1673;
	mul.f32 	%f1675, %f1333, 0f39800000;
	selp.f32 	%f1676, %f1675, 0f00000000, %p112;
	abs.f32 	%f1677, %f1372;
	setp.ge.f32 	%p113, %f1677, %f8643;
	selp.f32 	%f1678, 0f3F800000, 0f00000000, %p113;
	add.f32 	%f1679, %f1674, %f1678;
	mul.f32 	%f1680, %f1372, 0f39800000;
	abs.f32 	%f1681, %f1411;
	setp.ge.f32 	%p114, %f1681, %f8643;
	selp.f32 	%f1682, 0f3F800000, 0f00000000, %p114;
	add.f32 	%f1683, %f1679, %f1682;
	mul.f32 	%f1684, %f1411, 0f39800000;
	selp.f32 	%f1685, %f1684, 0f00000000, %p114;
	abs.f32 	%f1686, %f1450;
	setp.ge.f32 	%p115, %f1686, %f8643;
	selp.f32 	%f1687, 0f3F800000, 0f00000000, %p115;
	add.f32 	%f1688, %f1683, %f1687;
	mul.f32 	%f1689, %f1450, 0f39800000;
	selp.f32 	%f1690, %f1689, 0f00000000, %p115;
	abs.f32 	%f1691, %f1489;
	setp.ge.f32 	%p116, %f1691, %f8643;
	selp.f32 	%f1692, 0f3F800000, 0f00000000, %p116;
	add.f32 	%f1693, %f1688, %f1692;
	mul.f32 	%f1694, %f1489, 0f39800000;
	selp.f32 	%f1695, %f1694, 0f00000000, %p116;
	abs.f32 	%f1696, %f1212;
	setp.ge.f32 	%p117, %f1696, %f8643;
	selp.f32 	%f1697, 0f3F800000, 0f00000000, %p117;
	add.f32 	%f1698, %f1693, %f1697;
	mul.f32 	%f1699, %f1212, 0f39800000;
	abs.f32 	%f1700, %f1251;
	setp.ge.f32 	%p118, %f1700, %f8643;
	selp.f32 	%f1701, 0f3F800000, 0f00000000, %p118;
	add.f32 	%f1702, %f1698, %f1701;
	mul.f32 	%f1703, %f1251, 0f39800000;
	selp.f32 	%f1704, %f1703, 0f00000000, %p118;
	abs.f32 	%f1705, %f1290;
	setp.ge.f32 	%p119, %f1705, %f8643;
	selp.f32 	%f1706, 0f3F800000, 0f00000000, %p119;
	add.f32 	%f1707, %f1702, %f1706;
	mul.f32 	%f1708, %f1290, 0f39800000;
	selp.f32 	%f1709, %f1708, 0f00000000, %p119;
	abs.f32 	%f1710, %f1329;
	setp.ge.f32 	%p120, %f1710, %f8643;
	selp.f32 	%f1711, 0f3F800000, 0f00000000, %p120;
	add.f32 	%f1712, %f1707, %f1711;
	mul.f32 	%f1713, %f1329, 0f39800000;
	selp.f32 	%f1714, %f1713, 0f00000000, %p120;
	abs.f32 	%f1715, %f1368;
	setp.ge.f32 	%p121, %f1715, %f8643;
	selp.f32 	%f1716, 0f3F800000, 0f00000000, %p121;
	add.f32 	%f1717, %f1712, %f1716;
	mul.f32 	%f1718, %f1368, 0f39800000;
	abs.f32 	%f1719, %f1407;
	setp.ge.f32 	%p122, %f1719, %f8643;
	selp.f32 	%f1720, 0f3F800000, 0f00000000, %p122;
	add.f32 	%f1721, %f1717, %f1720;
	mul.f32 	%f1722, %f1407, 0f39800000;
	selp.f32 	%f1723, %f1722, 0f00000000, %p122;
	abs.f32 	%f1724, %f1446;
	setp.ge.f32 	%p123, %f1724, %f8643;
	selp.f32 	%f1725, 0f3F800000, 0f00000000, %p123;
	add.f32 	%f1726, %f1721, %f1725;
	mul.f32 	%f1727, %f1446, 0f39800000;
	selp.f32 	%f1728, %f1727, 0f00000000, %p123;
	abs.f32 	%f1729, %f1485;
	setp.ge.f32 	%p124, %f1729, %f8643;
	selp.f32 	%f1730, 0f3F800000, 0f00000000, %p124;
	add.f32 	%f1731, %f1726, %f1730;
	mul.f32 	%f1732, %f1485, 0f39800000;
	selp.f32 	%f1733, %f1732, 0f00000000, %p124;
	abs.f32 	%f1734, %f1232;
	setp.ge.f32 	%p125, %f1734, %f8643;
	selp.f32 	%f1735, 0f3F800000, 0f00000000, %p125;
	add.f32 	%f1736, %f1731, %f1735;
	mul.f32 	%f1737, %f1232, 0f39800000;
	abs.f32 	%f1738, %f1271;
	setp.ge.f32 	%p126, %f1738, %f8643;
	selp.f32 	%f1739, 0f3F800000, 0f00000000, %p126;
	add.f32 	%f1740, %f1736, %f1739;
	mul.f32 	%f1741, %f1271, 0f39800000;
	selp.f32 	%f1742, %f1741, 0f00000000, %p126;
	abs.f32 	%f1743, %f1310;
	setp.ge.f32 	%p127, %f1743, %f8643;
	selp.f32 	%f1744, 0f3F800000, 0f00000000, %p127;
	add.f32 	%f1745, %f1740, %f1744;
	mul.f32 	%f1746, %f1310, 0f39800000;
	selp.f32 	%f1747, %f1746, 0f00000000, %p127;
	abs.f32 	%f1748, %f1349;
	setp.ge.f32 	%p128, %f1748, %f8643;
	selp.f32 	%f1749, 0f3F800000, 0f00000000, %p128;
	add.f32 	%f1750, %f1745, %f1749;
	mul.f32 	%f1751, %f1349, 0f39800000;
	selp.f32 	%f1752, %f1751, 0f00000000, %p128;
	abs.f32 	%f1753, %f1388;
	setp.ge.f32 	%p129, %f1753, %f8643;
	selp.f32 	%f1754, 0f3F800000, 0f00000000, %p129;
	add.f32 	%f1755, %f1750, %f1754;
	mul.f32 	%f1756, %f1388, 0f39800000;
	abs.f32 	%f1757, %f1427;
	setp.ge.f32 	%p130, %f1757, %f8643;
	selp.f32 	%f1758, 0f3F800000, 0f00000000, %p130;
	add.f32 	%f1759, %f1755, %f1758;
	mul.f32 	%f1760, %f1427, 0f39800000;
	selp.f32 	%f1761, %f1760, 0f00000000, %p130;
	abs.f32 	%f1762, %f1466;
	setp.ge.f32 	%p131, %f1762, %f8643;
	selp.f32 	%f1763, 0f3F800000, 0f00000000, %p131;
	add.f32 	%f1764, %f1759, %f1763;
	mul.f32 	%f1765, %f1466, 0f39800000;
	selp.f32 	%f1766, %f1765, 0f00000000, %p131;
	abs.f32 	%f1767, %f1505;
	setp.ge.f32 	%p132, %f1767, %f8643;
	selp.f32 	%f1768, 0f3F800000, 0f00000000, %p132;
	add.f32 	%f1769, %f1764, %f1768;
	mul.f32 	%f1770, %f1505, 0f39800000;
	selp.f32 	%f1771, %f1770, 0f00000000, %p132;
	abs.f32 	%f1772, %f1225;
	setp.ge.f32 	%p133, %f1772, %f8643;
	selp.f32 	%f1773, 0f3F800000, 0f00000000, %p133;
	add.f32 	%f1774, %f1769, %f1773;
	mul.f32 	%f1775, %f1225, 0f39800000;
	abs.f32 	%f1776, %f1264;
	setp.ge.f32 	%p134, %f1776, %f8643;
	selp.f32 	%f1777, 0f3F800000, 0f00000000, %p134;
	add.f32 	%f1778, %f1774, %f1777;
	mul.f32 	%f1779, %f1264, 0f39800000;
	selp.f32 	%f1780, %f1779, 0f00000000, %p134;
	abs.f32 	%f1781, %f1303;
	setp.ge.f32 	%p135, %f1781, %f8643;
	selp.f32 	%f1782, 0f3F800000, 0f00000000, %p135;
	add.f32 	%f1783, %f1778, %f1782;
	mul.f32 	%f1784, %f1303, 0f39800000;
	selp.f32 	%f1785, %f1784, 0f00000000, %p135;
	abs.f32 	%f1786, %f1342;
	setp.ge.f32 	%p136, %f1786, %f8643;
	selp.f32 	%f1787, 0f3F800000, 0f00000000, %p136;
	add.f32 	%f1788, %f1783, %f1787;
	mul.f32 	%f1789, %f1342, 0f39800000;
	selp.f32 	%f1790, %f1789, 0f00000000, %p136;
	abs.f32 	%f1791, %f1381;
	setp.ge.f32 	%p137, %f1791, %f8643;
	selp.f32 	%f1792, 0f3F800000, 0f00000000, %p137;
	add.f32 	%f1793, %f1788, %f1792;
	mul.f32 	%f1794, %f1381, 0f39800000;
	abs.f32 	%f1795, %f1420;
	setp.ge.f32 	%p138, %f1795, %f8643;
	selp.f32 	%f1796, 0f3F800000, 0f00000000, %p138;
	add.f32 	%f1797, %f1793, %f1796;
	mul.f32 	%f1798, %f1420, 0f39800000;
	selp.f32 	%f1799, %f1798, 0f00000000, %p138;
	abs.f32 	%f1800, %f1459;
	setp.ge.f32 	%p139, %f1800, %f8643;
	selp.f32 	%f1801, 0f3F800000, 0f00000000, %p139;
	add.f32 	%f1802, %f1797, %f1801;
	mul.f32 	%f1803, %f1459, 0f39800000;
	selp.f32 	%f1804, %f1803, 0f00000000, %p139;
	abs.f32 	%f1805, %f1498;
	setp.ge.f32 	%p140, %f1805, %f8643;
	selp.f32 	%f1806, 0f3F800000, 0f00000000, %p140;
	add.f32 	%f1807, %f1802, %f1806;
	mul.f32 	%f1808, %f1498, 0f39800000;
	selp.f32 	%f1809, %f1808, 0f00000000, %p140;
	mov.b32 	%r212, %f1807;
	shfl.sync.bfly.b32	%r213|%p141, %r212, 4, 6175, -1;
	mov.b32 	%f1810, %r213;
	add.f32 	%f1811, %f1807, %f1810;
	mov.b32 	%r214, %f1811;
	shfl.sync.bfly.b32	%r215|%p142, %r214, 2, 6175, -1;
	mov.b32 	%f1812, %r215;
	add.f32 	%f1813, %f1811, %f1812;
	mov.b32 	%r216, %f1813;
	shfl.sync.bfly.b32	%r217|%p143, %r216, 1, 6175, -1;
	mov.b32 	%f1814, %r217;
	add.f32 	%f1815, %f1813, %f1814;
	rcp.rn.f32 	%f1816, %f1815;
	mul.f32 	%f1817, %f1509, 0f3FB504F3;
	selp.f32 	%f1818, %f1817, 0f00000000, %p77;
	mul.f32 	%f1819, %f1528, 0f3FB504F3;
	selp.f32 	%f1820, %f1819, 0f00000000, %p81;
	add.f32 	%f1821, %f1818, %f1820;
	sub.f32 	%f1822, %f1818, %f1820;
	fma.rn.f32 	%f1823, %f1538, 0f3ED413CD, %f1519;
	mul.f32 	%f1824, %f1519, 0f3ED413CD;
	sub.f32 	%f1825, %f1824, %f1538;
	add.f32 	%f1826, %f1533, %f1524;
	sub.f32 	%f1827, %f1524, %f1533;
	mul.f32 	%f1828, %f1826, 0f3F3504F3;
	add.f32 	%f1829, %f1514, %f1828;
	mul.f32 	%f1830, %f1827, 0f3F3504F3;
	sub.f32 	%f1831, %f1543, %f1830;
	add.f32 	%f1832, %f1543, %f1830;
	sub.f32 	%f1833, %f1514, %f1828;
	mul.f32 	%f1834, %f1823, 0f3FEC835E;
	add.f32 	%f1835, %f1821, %f1834;
	fma.rn.f32 	%f1836, %f1832, 0f3E4BAFAF, %f1829;
	mul.f32 	%f1837, %f1836, 0f3FFB14BE;
	sub.f32 	%f1838, %f1835, %f1837;
	add.f32 	%f1839, %f1835, %f1837;
	mul.f32 	%f1840, %f1825, 0f3FEC835E;
	sub.f32 	%f1841, %f1822, %f1840;
	fma.rn.f32 	%f1842, %f1833, 0f3F2B0DC1, %f1831;
	mul.f32 	%f1843, %f1842, 0f3FD4DB31;
	sub.f32 	%f1844, %f1841, %f1843;
	add.f32 	%f1845, %f1841, %f1843;
	sub.f32 	%f1846, %f1821, %f1834;
	mul.f32 	%f1847, %f1829, 0f3E4BAFAF;
	sub.f32 	%f1848, %f1832, %f1847;
	mul.f32 	%f1849, %f1848, 0f3FFB14BE;
	sub.f32 	%f1850, %f1846, %f1849;
	add.f32 	%f1851, %f1846, %f1849;
	add.f32 	%f1852, %f1822, %f1840;
	mul.f32 	%f1853, %f1831, 0f3F2B0DC1;
	sub.f32 	%f1854, %f1833, %f1853;
	mul.f32 	%f1855, %f1854, 0f3FD4DB31;
	sub.f32 	%f1856, %f1852, %f1855;
	add.f32 	%f1857, %f1852, %f1855;
	mul.f32 	%f1858, %f1547, 0f3FB504F3;
	selp.f32 	%f1859, %f1858, 0f00000000, %p85;
	mul.f32 	%f1860, %f1566, 0f3FB504F3;
	selp.f32 	%f1861, %f1860, 0f00000000, %p89;
	add.f32 	%f1862, %f1859, %f1861;
	sub.f32 	%f1863, %f1859, %f1861;
	fma.rn.f32 	%f1864, %f1576, 0f3ED413CD, %f1557;
	mul.f32 	%f1865, %f1557, 0f3ED413CD;
	sub.f32 	%f1866, %f1865, %f1576;
	add.f32 	%f1867, %f1571, %f1562;
	sub.f32 	%f1868, %f1562, %f1571;
	mul.f32 	%f1869, %f1867, 0f3F3504F3;
	add.f32 	%f1870, %f1552, %f1869;
	mul.f32 	%f1871, %f1868, 0f3F3504F3;
	sub.f32 	%f1872, %f1581, %f1871;
	add.f32 	%f1873, %f1581, %f1871;
	sub.f32 	%f1874, %f1552, %f1869;
	mul.f32 	%f1875, %f1864, 0f3FEC835E;
	add.f32 	%f1876, %f1862, %f1875;
	fma.rn.f32 	%f1877, %f1873, 0f3E4BAFAF, %f1870;
	mul.f32 	%f1878, %f1877, 0f3FFB14BE;
	sub.f32 	%f1879, %f1876, %f1878;
	add.f32 	%f1880, %f1876, %f1878;
	mul.f32 	%f1881, %f1866, 0f3FEC835E;
	sub.f32 	%f1882, %f1863, %f1881;
	fma.rn.f32 	%f1883, %f1874, 0f3F2B0DC1, %f1872;
	mul.f32 	%f1884, %f1883, 0f3FD4DB31;
	sub.f32 	%f1885, %f1882, %f1884;
	add.f32 	%f1886, %f1882, %f1884;
	sub.f32 	%f1887, %f1862, %f1875;
	mul.f32 	%f1888, %f1870, 0f3E4BAFAF;
	sub.f32 	%f1889, %f1873, %f1888;
	mul.f32 	%f1890, %f1889, 0f3FFB14BE;
	sub.f32 	%f1891, %f1887, %f1890;
	add.f32 	%f1892, %f1887, %f1890;
	add.f32 	%f1893, %f1863, %f1881;
	mul.f32 	%f1894, %f1872, 0f3F2B0DC1;
	sub.f32 	%f1895, %f1874, %f1894;
	mul.f32 	%f1896, %f1895, 0f3FD4DB31;
	sub.f32 	%f1897, %f1893, %f1896;
	add.f32 	%f1898, %f1893, %f1896;
	mul.f32 	%f1899, %f1585, 0f3FB504F3;
	selp.f32 	%f1900, %f1899, 0f00000000, %p93;
	mul.f32 	%f1901, %f1604, 0f3FB504F3;
	selp.f32 	%f1902, %f1901, 0f00000000, %p97;
	add.f32 	%f1903, %f1900, %f1902;
	sub.f32 	%f1904, %f1900, %f1902;
	fma.rn.f32 	%f1905, %f1614, 0f3ED413CD, %f1595;
	mul.f32 	%f1906, %f1595, 0f3ED413CD;
	sub.f32 	%f1907, %f1906, %f1614;
	add.f32 	%f1908, %f1609, %f1600;
	sub.f32 	%f1909, %f1600, %f1609;
	mul.f32 	%f1910, %f1908, 0f3F3504F3;
	add.f32 	%f1911, %f1590, %f1910;
	mul.f32 	%f1912, %f1909, 0f3F3504F3;
	sub.f32 	%f1913, %f1619, %f1912;
	add.f32 	%f1914, %f1619, %f1912;
	sub.f32 	%f1915, %f1590, %f1910;
	mul.f32 	%f1916, %f1905, 0f3FEC835E;
	add.f32 	%f1917, %f1903, %f1916;
	fma.rn.f32 	%f1918, %f1914, 0f3E4BAFAF, %f1911;
	mul.f32 	%f1919, %f1918, 0f3FFB14BE;
	sub.f32 	%f1920, %f1917, %f1919;
	add.f32 	%f1921, %f1917, %f1919;
	mul.f32 	%f1922, %f1907, 0f3FEC835E;
	sub.f32 	%f1923, %f1904, %f1922;
	fma.rn.f32 	%f1924, %f1915, 0f3F2B0DC1, %f1913;
	mul.f32 	%f1925, %f1924, 0f3FD4DB31;
	sub.f32 	%f1926, %f1923, %f1925;
	add.f32 	%f1927, %f1923, %f1925;
	sub.f32 	%f1928, %f1903, %f1916;
	mul.f32 	%f1929, %f1911, 0f3E4BAFAF;
	sub.f32 	%f1930, %f1914, %f1929;
	mul.f32 	%f1931, %f1930, 0f3FFB14BE;
	sub.f32 	%f1932, %f1928, %f1931;
	add.f32 	%f1933, %f1928, %f1931;
	add.f32 	%f1934, %f1904, %f1922;
	mul.f32 	%f1935, %f1913, 0f3F2B0DC1;
	sub.f32 	%f1936, %f1915, %f1935;
	mul.f32 	%f1937, %f1936, 0f3FD4DB31;
	sub.f32 	%f1938, %f1934, %f1937;
	add.f32 	%f1939, %f1934, %f1937;
	mul.f32 	%f1940, %f1623, 0f3FB504F3;
	selp.f32 	%f1941, %f1940, 0f00000000, %p101;
	mul.f32 	%f1942, %f1642, 0f3FB504F3;
	selp.f32 	%f1943, %f1942, 0f00000000, %p105;
	add.f32 	%f1944, %f1941, %f1943;
	sub.f32 	%f1945, %f1941, %f1943;
	fma.rn.f32 	%f1946, %f1652, 0f3ED413CD, %f1633;
	mul.f32 	%f1947, %f1633, 0f3ED413CD;
	sub.f32 	%f1948, %f1947, %f1652;
	add.f32 	%f1949, %f1647, %f1638;
	sub.f32 	%f1950, %f1638, %f1647;
	mul.f32 	%f1951, %f1949, 0f3F3504F3;
	add.f32 	%f1952, %f1628, %f1951;
	mul.f32 	%f1953, %f1950, 0f3F3504F3;
	sub.f32 	%f1954, %f1657, %f1953;
	add.f32 	%f1955, %f1657, %f1953;
	sub.f32 	%f1956, %f1628, %f1951;
	mul.f32 	%f1957, %f1946, 0f3FEC835E;
	add.f32 	%f1958, %f1944, %f1957;
	fma.rn.f32 	%f1959, %f1955, 0f3E4BAFAF, %f1952;
	mul.f32 	%f1960, %f1959, 0f3FFB14BE;
	sub.f32 	%f1961, %f1958, %f1960;
	add.f32 	%f1962, %f1958, %f1960;
	mul.f32 	%f1963, %f1948, 0f3FEC835E;
	sub.f32 	%f1964, %f1945, %f1963;
	fma.rn.f32 	%f1965, %f1956, 0f3F2B0DC1, %f1954;
	mul.f32 	%f1966, %f1965, 0f3FD4DB31;
	sub.f32 	%f1967, %f1964, %f1966;
	add.f32 	%f1968, %f1964, %f1966;
	sub.f32 	%f1969, %f1944, %f1957;
	mul.f32 	%f1970, %f1952, 0f3E4BAFAF;
	sub.f32 	%f1971, %f1955, %f1970;
	mul.f32 	%f1972, %f1971, 0f3FFB14BE;
	sub.f32 	%f1973, %f1969, %f1972;
	add.f32 	%f1974, %f1969, %f1972;
	add.f32 	%f1975, %f1945, %f1963;
	mul.f32 	%f1976, %f1954, 0f3F2B0DC1;
	sub.f32 	%f1977, %f1956, %f1976;
	mul.f32 	%f1978, %f1977, 0f3FD4DB31;
	sub.f32 	%f1979, %f1975, %f1978;
	add.f32 	%f1980, %f1975, %f1978;
	mul.f32 	%f1981, %f1661, 0f3FB504F3;
	selp.f32 	%f1982, %f1981, 0f00000000, %p109;
	mul.f32 	%f1983, %f1680, 0f3FB504F3;
	selp.f32 	%f1984, %f1983, 0f00000000, %p113;
	add.f32 	%f1985, %f1982, %f1984;
	sub.f32 	%f1986, %f1982, %f1984;
	fma.rn.f32 	%f1987, %f1690, 0f3ED413CD, %f1671;
	mul.f32 	%f1988, %f1671, 0f3ED413CD;
	sub.f32 	%f1989, %f1988, %f1690;
	add.f32 	%f1990, %f1685, %f1676;
	sub.f32 	%f1991, %f1676, %f1685;
	mul.f32 	%f1992, %f1990, 0f3F3504F3;
	add.f32 	%f1993, %f1666, %f1992;
	mul.f32 	%f1994, %f1991, 0f3F3504F3;
	sub.f32 	%f1995, %f1695, %f1994;
	add.f32 	%f1996, %f1695, %f1994;
	sub.f32 	%f1997, %f1666, %f1992;
	mul.f32 	%f1998, %f1987, 0f3FEC835E;
	add.f32 	%f1999, %f1985, %f1998;
	fma.rn.f32 	%f2000, %f1996, 0f3E4BAFAF, %f1993;
	mul.f32 	%f2001, %f2000, 0f3FFB14BE;
	sub.f32 	%f2002, %f1999, %f2001;
	add.f32 	%f2003, %f1999, %f2001;
	mul.f32 	%f2004, %f1989, 0f3FEC835E;
	sub.f32 	%f2005, %f1986, %f2004;
	fma.rn.f32 	%f2006, %f1997, 0f3F2B0DC1, %f1995;
	mul.f32 	%f2007, %f2006, 0f3FD4DB31;
	sub.f32 	%f2008, %f2005, %f2007;
	add.f32 	%f2009, %f2005, %f2007;
	sub.f32 	%f2010, %f1985, %f1998;
	mul.f32 	%f2011, %f1993, 0f3E4BAFAF;
	sub.f32 	%f2012, %f1996, %f2011;
	mul.f32 	%f2013, %f2012, 0f3FFB14BE;
	sub.f32 	%f2014, %f2010, %f2013;
	add.f32 	%f2015, %f2010, %f2013;
	add.f32 	%f2016, %f1986, %f2004;
	mul.f32 	%f2017, %f1995, 0f3F2B0DC1;
	sub.f32 	%f2018, %f1997, %f2017;
	mul.f32 	%f2019, %f2018, 0f3FD4DB31;
	sub.f32 	%f2020, %f2016, %f2019;
	add.f32 	%f2021, %f2016, %f2019;
	mul.f32 	%f2022, %f1699, 0f3FB504F3;
	selp.f32 	%f2023, %f2022, 0f00000000, %p117;
	mul.f32 	%f2024, %f1718, 0f3FB504F3;
	selp.f32 	%f2025, %f2024, 0f00000000, %p121;
	add.f32 	%f2026, %f2023, %f2025;
	sub.f32 	%f2027, %f2023, %f2025;
	fma.rn.f32 	%f2028, %f1728, 0f3ED413CD, %f1709;
	mul.f32 	%f2029, %f1709, 0f3ED413CD;
	sub.f32 	%f2030, %f2029, %f1728;
	add.f32 	%f2031, %f1723, %f1714;
	sub.f32 	%f2032, %f1714, %f1723;
	mul.f32 	%f2033, %f2031, 0f3F3504F3;
	add.f32 	%f2034, %f1704, %f2033;
	mul.f32 	%f2035, %f2032, 0f3F3504F3;
	sub.f32 	%f2036, %f1733, %f2035;
	add.f32 	%f2037, %f1733, %f2035;
	sub.f32 	%f2038, %f1704, %f2033;
	mul.f32 	%f2039, %f2028, 0f3FEC835E;
	add.f32 	%f2040, %f2026, %f2039;
	fma.rn.f32 	%f2041, %f2037, 0f3E4BAFAF, %f2034;
	mul.f32 	%f2042, %f2041, 0f3FFB14BE;
	sub.f32 	%f2043, %f2040, %f2042;
	add.f32 	%f2044, %f2040, %f2042;
	mul.f32 	%f2045, %f2030, 0f3FEC835E;
	sub.f32 	%f2046, %f2027, %f2045;
	fma.rn.f32 	%f2047, %f2038, 0f3F2B0DC1, %f2036;
	mul.f32 	%f2048, %f2047, 0f3FD4DB31;
	sub.f32 	%f2049, %f2046, %f2048;
	add.f32 	%f2050, %f2046, %f2048;
	sub.f32 	%f2051, %f2026, %f2039;
	mul.f32 	%f2052, %f2034, 0f3E4BAFAF;
	sub.f32 	%f2053, %f2037, %f2052;
	mul.f32 	%f2054, %f2053, 0f3FFB14BE;
	sub.f32 	%f2055, %f2051, %f2054;
	add.f32 	%f2056, %f2051, %f2054;
	add.f32 	%f2057, %f2027, %f2045;
	mul.f32 	%f2058, %f2036, 0f3F2B0DC1;
	sub.f32 	%f2059, %f2038, %f2058;
	mul.f32 	%f2060, %f2059, 0f3FD4DB31;
	sub.f32 	%f2061, %f2057, %f2060;
	add.f32 	%f2062, %f2057, %f2060;
	mul.f32 	%f2063, %f1737, 0f3FB504F3;
	selp.f32 	%f2064, %f2063, 0f00000000, %p125;
	mul.f32 	%f2065, %f1756, 0f3FB504F3;
	selp.f32 	%f2066, %f2065, 0f00000000, %p129;
	add.f32 	%f2067, %f2064, %f2066;
	sub.f32 	%f2068, %f2064, %f2066;
	fma.rn.f32 	%f2069, %f1766, 0f3ED413CD, %f1747;
	mul.f32 	%f2070, %f1747, 0f3ED413CD;
	sub.f32 	%f2071, %f2070, %f1766;
	add.f32 	%f2072, %f1761, %f1752;
	sub.f32 	%f2073, %f1752, %f1761;
	mul.f32 	%f2074, %f2072, 0f3F3504F3;
	add.f32 	%f2075, %f1742, %f2074;
	mul.f32 	%f2076, %f2073, 0f3F3504F3;
	sub.f32 	%f2077, %f1771, %f2076;
	add.f32 	%f2078, %f1771, %f2076;
	sub.f32 	%f2079, %f1742, %f2074;
	mul.f32 	%f2080, %f2069, 0f3FEC835E;
	add.f32 	%f2081, %f2067, %f2080;
	fma.rn.f32 	%f2082, %f2078, 0f3E4BAFAF, %f2075;
	mul.f32 	%f2083, %f2082, 0f3FFB14BE;
	sub.f32 	%f2084, %f2081, %f2083;
	add.f32 	%f2085, %f2081, %f2083;
	mul.f32 	%f2086, %f2071, 0f3FEC835E;
	sub.f32 	%f2087, %f2068, %f2086;
	fma.rn.f32 	%f2088, %f2079, 0f3F2B0DC1, %f2077;
	mul.f32 	%f2089, %f2088, 0f3FD4DB31;
	sub.f32 	%f2090, %f2087, %f2089;
	add.f32 	%f2091, %f2087, %f2089;
	sub.f32 	%f2092, %f2067, %f2080;
	mul.f32 	%f2093, %f2075, 0f3E4BAFAF;
	sub.f32 	%f2094, %f2078, %f2093;
	mul.f32 	%f2095, %f2094, 0f3FFB14BE;
	sub.f32 	%f2096, %f2092, %f2095;
	add.f32 	%f2097, %f2092, %f2095;
	add.f32 	%f2098, %f2068, %f2086;
	mul.f32 	%f2099, %f2077, 0f3F2B0DC1;
	sub.f32 	%f2100, %f2079, %f2099;
	mul.f32 	%f2101, %f2100, 0f3FD4DB31;
	sub.f32 	%f2102, %f2098, %f2101;
	add.f32 	%f2103, %f2098, %f2101;
	mul.f32 	%f2104, %f1775, 0f3FB504F3;
	selp.f32 	%f2105, %f2104, 0f00000000, %p133;
	mul.f32 	%f2106, %f1794, 0f3FB504F3;
	selp.f32 	%f2107, %f2106, 0f00000000, %p137;
	add.f32 	%f2108, %f2105, %f2107;
	sub.f32 	%f2109, %f2105, %f2107;
	fma.rn.f32 	%f2110, %f1804, 0f3ED413CD, %f1785;
	mul.f32 	%f2111, %f1785, 0f3ED413CD;
	sub.f32 	%f2112, %f2111, %f1804;
	add.f32 	%f2113, %f1799, %f1790;
	sub.f32 	%f2114, %f1790, %f1799;
	mul.f32 	%f2115, %f2113, 0f3F3504F3;
	add.f32 	%f2116, %f1780, %f2115;
	mul.f32 	%f2117, %f2114, 0f3F3504F3;
	sub.f32 	%f2118, %f1809, %f2117;
	add.f32 	%f2119, %f1809, %f2117;
	sub.f32 	%f2120, %f1780, %f2115;
	mul.f32 	%f2121, %f2110, 0f3FEC835E;
	add.f32 	%f2122, %f2108, %f2121;
	fma.rn.f32 	%f2123, %f2119, 0f3E4BAFAF, %f2116;
	mul.f32 	%f2124, %f2123, 0f3FFB14BE;
	sub.f32 	%f2125, %f2122, %f2124;
	add.f32 	%f2126, %f2122, %f2124;
	mul.f32 	%f2127, %f2112, 0f3FEC835E;
	sub.f32 	%f2128, %f2109, %f2127;
	fma.rn.f32 	%f2129, %f2120, 0f3F2B0DC1, %f2118;
	mul.f32 	%f2130, %f2129, 0f3FD4DB31;
	sub.f32 	%f2131, %f2128, %f2130;
	add.f32 	%f2132, %f2128, %f2130;
	sub.f32 	%f2133, %f2108, %f2121;
	mul.f32 	%f2134, %f2116, 0f3E4BAFAF;
	sub.f32 	%f2135, %f2119, %f2134;
	mul.f32 	%f2136, %f2135, 0f3FFB14BE;
	sub.f32 	%f2137, %f2133, %f2136;
	add.f32 	%f2138, %f2133, %f2136;
	add.f32 	%f2139, %f2109, %f2127;
	mul.f32 	%f2140, %f2118, 0f3F2B0DC1;
	sub.f32 	%f2141, %f2120, %f2140;
	mul.f32 	%f2142, %f2141, 0f3FD4DB31;
	sub.f32 	%f2143, %f2139, %f2142;
	add.f32 	%f2144, %f2139, %f2142;
	// begin inline asm
	mov.u32 %r148, %laneid;
	// end inline asm
	shr.s32 	%r218, %r148, 31;
	shr.u32 	%r219, %r218, 29;
	add.s32 	%r220, %r148, %r219;
	and.b32  	%r221, %r220, 1073741816;
	sub.s32 	%r222, %r148, %r221;
	and.b32  	%r223, %r148, 1073741816;
	mad.lo.s32 	%r224, %r222, 33, %r223;
	shl.b32 	%r225, %r224, 2;
	add.s32 	%r226, %r196, %r225;
	bar.warp.sync 	-1;
	shl.b32 	%r227, %r148, 2;
	add.s32 	%r228, %r196, %r227;
	st.shared.f32 	[%r228], %f1839;
	st.shared.f32 	[%r228+132], %f1857;
	st.shared.f32 	[%r228+264], %f1845;
	st.shared.f32 	[%r228+396], %f1850;
	st.shared.f32 	[%r228+528], %f1851;
	st.shared.f32 	[%r228+660], %f1844;
	st.shared.f32 	[%r228+792], %f1856;
	st.shared.f32 	[%r228+924], %f1838;
	bar.warp.sync 	-1;
	ld.shared.f32 	%f2145, [%r226];
	ld.shared.f32 	%f2146, [%r226+4];
	ld.shared.f32 	%f2147, [%r226+8];
	ld.shared.f32 	%f2148, [%r226+12];
	ld.shared.f32 	%f2149, [%r226+16];
	ld.shared.f32 	%f2150, [%r226+20];
	ld.shared.f32 	%f2151, [%r226+24];
	ld.shared.f32 	%f2152, [%r226+28];
	bar.warp.sync 	-1;
	st.shared.f32 	[%r228], %f1880;
	st.shared.f32 	[%r228+132], %f1898;
	st.shared.f32 	[%r228+264], %f1886;
	st.shared.f32 	[%r228+396], %f1891;
	st.shared.f32 	[%r228+528], %f1892;
	st.shared.f32 	[%r228+660], %f1885;
	st.shared.f32 	[%r228+792], %f1897;
	st.shared.f32 	[%r228+924], %f1879;
	bar.warp.sync 	-1;
	ld.shared.f32 	%f2153, [%r226];
	ld.shared.f32 	%f2154, [%r226+4];
	ld.shared.f32 	%f2155, [%r226+8];
	ld.shared.f32 	%f2156, [%r226+12];
	ld.shared.f32 	%f2157, [%r226+16];
	ld.shared.f32 	%f2158, [%r226+20];
	ld.shared.f32 	%f2159, [%r226+24];
	ld.shared.f32 	%f2160, [%r226+28];
	bar.warp.sync 	-1;
	st.shared.f32 	[%r228], %f1921;
	st.shared.f32 	[%r228+132], %f1939;
	st.shared.f32 	[%r228+264], %f1927;
	st.shared.f32 	[%r228+396], %f1932;
	st.shared.f32 	[%r228+528], %f1933;
	st.shared.f32 	[%r228+660], %f1926;
	st.shared.f32 	[%r228+792], %f1938;
	st.shared.f32 	[%r228+924], %f1920;
	bar.warp.sync 	-1;
	ld.shared.f32 	%f2161, [%r226];
	ld.shared.f32 	%f2162, [%r226+4];
	ld.shared.f32 	%f2163, [%r226+8];
	ld.shared.f32 	%f2164, [%r226+12];
	ld.shared.f32 	%f2165, [%r226+16];
	ld.shared.f32 	%f2166, [%r226+20];
	ld.shared.f32 	%f2167, [%r226+24];
	ld.shared.f32 	%f2168, [%r226+28];
	bar.warp.sync 	-1;
	st.shared.f32 	[%r228], %f1962;
	st.shared.f32 	[%r228+132], %f1980;
	st.shared.f32 	[%r228+264], %f1968;
	st.shared.f32 	[%r228+396], %f1973;
	st.shared.f32 	[%r228+528], %f1974;
	st.shared.f32 	[%r228+660], %f1967;
	st.shared.f32 	[%r228+792], %f1979;
	st.shared.f32 	[%r228+924], %f1961;
	bar.warp.sync 	-1;
	ld.shared.f32 	%f2169, [%r226];
	ld.shared.f32 	%f2170, [%r226+4];
	ld.shared.f32 	%f2171, [%r226+8];
	ld.shared.f32 	%f2172, [%r226+12];
	ld.shared.f32 	%f2173, [%r226+16];
	ld.shared.f32 	%f2174, [%r226+20];
	ld.shared.f32 	%f2175, [%r226+24];
	ld.shared.f32 	%f2176, [%r226+28];
	bar.warp.sync 	-1;
	st.shared.f32 	[%r228], %f2003;
	st.shared.f32 	[%r228+132], %f2021;
	st.shared.f32 	[%r228+264], %f2009;
	st.shared.f32 	[%r228+396], %f2014;
	st.shared.f32 	[%r228+528], %f2015;
	st.shared.f32 	[%r228+660], %f2008;
	st.shared.f32 	[%r228+792], %f2020;
	st.shared.f32 	[%r228+924], %f2002;
	bar.warp.sync 	-1;
	ld.shared.f32 	%f2177, [%r226];
	ld.shared.f32 	%f2178, [%r226+4];
	ld.shared.f32 	%f2179, [%r226+8];
	ld.shared.f32 	%f2180, [%r226+12];
	ld.shared.f32 	%f2181, [%r226+16];
	ld.shared.f32 	%f2182, [%r226+20];
	ld.shared.f32 	%f2183, [%r226+24];
	ld.shared.f32 	%f2184, [%r226+28];
	bar.warp.sync 	-1;
	st.shared.f32 	[%r228], %f2044;
	st.shared.f32 	[%r228+132], %f2062;
	st.shared.f32 	[%r228+264], %f2050;
	st.shared.f32 	[%r228+396], %f2055;
	st.shared.f32 	[%r228+528], %f2056;
	st.shared.f32 	[%r228+660], %f2049;
	st.shared.f32 	[%r228+792], %f2061;
	st.shared.f32 	[%r228+924], %f2043;
	bar.warp.sync 	-1;
	ld.shared.f32 	%f2185, [%r226];
	ld.shared.f32 	%f2186, [%r226+4];
	ld.shared.f32 	%f2187, [%r226+8];
	ld.shared.f32 	%f2188, [%r226+12];
	ld.shared.f32 	%f2189, [%r226+16];
	ld.shared.f32 	%f2190, [%r226+20];
	ld.shared.f32 	%f2191, [%r226+24];
	ld.shared.f32 	%f2192, [%r226+28];
	bar.warp.sync 	-1;
	st.shared.f32 	[%r228], %f2085;
	st.shared.f32 	[%r228+132], %f2103;
	st.shared.f32 	[%r228+264], %f2091;
	st.shared.f32 	[%r228+396], %f2096;
	st.shared.f32 	[%r228+528], %f2097;
	st.shared.f32 	[%r228+660], %f2090;
	st.shared.f32 	[%r228+792], %f2102;
	st.shared.f32 	[%r228+924], %f2084;
	bar.warp.sync 	-1;
	ld.shared.f32 	%f2193, [%r226];
	ld.shared.f32 	%f2194, [%r226+4];
	ld.shared.f32 	%f2195, [%r226+8];
	ld.shared.f32 	%f2196, [%r226+12];
	ld.shared.f32 	%f2197, [%r226+16];
	ld.shared.f32 	%f2198, [%r226+20];
	ld.shared.f32 	%f2199, [%r226+24];
	ld.shared.f32 	%f2200, [%r226+28];
	bar.warp.sync 	-1;
	st.shared.f32 	[%r228], %f2126;
	st.shared.f32 	[%r228+132], %f2144;
	st.shared.f32 	[%r228+264], %f2132;
	st.shared.f32 	[%r228+396], %f2137;
	st.shared.f32 	[%r228+528], %f2138;
	st.shared.f32 	[%r228+660], %f2131;
	st.shared.f32 	[%r228+792], %f2143;
	st.shared.f32 	[%r228+924], %f2125;
	bar.warp.sync 	-1;
	ld.shared.f32 	%f2201, [%r226];
	ld.shared.f32 	%f2202, [%r226+4];
	ld.shared.f32 	%f2203, [%r226+8];
	ld.shared.f32 	%f2204, [%r226+12];
	ld.shared.f32 	%f2205, [%r226+16];
	ld.shared.f32 	%f2206, [%r226+20];
	ld.shared.f32 	%f2207, [%r226+24];
	ld.shared.f32 	%f2208, [%r226+28];
	mul.f32 	%f2209, %f2145, 0f3FB504F3;
	mul.f32 	%f2210, %f2149, 0f3FB504F3;
	add.f32 	%f2211, %f2209, %f2210;
	sub.f32 	%f2212, %f2209, %f2210;
	fma.rn.f32 	%f2213, %f2151, 0f3ED413CD, %f2147;
	mul.f32 	%f2214, %f2147, 0f3ED413CD;
	sub.f32 	%f2215, %f2214, %f2151;
	add.f32 	%f2216, %f2150, %f2148;
	sub.f32 	%f2217, %f2148, %f2150;
	mul.f32 	%f2218, %f2216, 0f3F3504F3;
	add.f32 	%f2219, %f2146, %f2218;
	mul.f32 	%f2220, %f2217, 0f3F3504F3;
	sub.f32 	%f2221, %f2152, %f2220;
	add.f32 	%f2222, %f2152, %f2220;
	sub.f32 	%f2223, %f2146, %f2218;
	mul.f32 	%f2224, %f2213, 0f3FEC835E;
	add.f32 	%f2225, %f2211, %f2224;
	fma.rn.f32 	%f2226, %f2222, 0f3E4BAFAF, %f2219;
	mul.f32 	%f2227, %f2226, 0f3FFB14BE;
	sub.f32 	%f2228, %f2225, %f2227;
	add.f32 	%f2229, %f2225, %f2227;
	mul.f32 	%f2230, %f2215, 0f3FEC835E;
	sub.f32 	%f2231, %f2212, %f2230;
	fma.rn.f32 	%f2232, %f2223, 0f3F2B0DC1, %f2221;
	mul.f32 	%f2233, %f2232, 0f3FD4DB31;
	sub.f32 	%f2234, %f2231, %f2233;
	add.f32 	%f2235, %f2231, %f2233;
	sub.f32 	%f2236, %f2211, %f2224;
	mul.f32 	%f2237, %f2219, 0f3E4BAFAF;
	sub.f32 	%f2238, %f2222, %f2237;
	mul.f32 	%f2239, %f2238, 0f3FFB14BE;
	sub.f32 	%f2240, %f2236, %f2239;
	add.f32 	%f2241, %f2236, %f2239;
	add.f32 	%f2242, %f2212, %f2230;
	mul.f32 	%f2243, %f2221, 0f3F2B0DC1;
	sub.f32 	%f2244, %f2223, %f2243;
	mul.f32 	%f2245, %f2244, 0f3FD4DB31;
	sub.f32 	%f2246, %f2242, %f2245;
	add.f32 	%f2247, %f2242, %f2245;
	mul.f32 	%f2248, %f2153, 0f3FB504F3;
	mul.f32 	%f2249, %f2157, 0f3FB504F3;
	add.f32 	%f2250, %f2248, %f2249;
	sub.f32 	%f2251, %f2248, %f2249;
	fma.rn.f32 	%f2252, %f2159, 0f3ED413CD, %f2155;
	mul.f32 	%f2253, %f2155, 0f3ED413CD;
	sub.f32 	%f2254, %f2253, %f2159;
	add.f32 	%f2255, %f2158, %f2156;
	sub.f32 	%f2256, %f2156, %f2158;
	mul.f32 	%f2257, %f2255, 0f3F3504F3;
	add.f32 	%f2258, %f2154, %f2257;
	mul.f32 	%f2259, %f2256, 0f3F3504F3;
	sub.f32 	%f2260, %f2160, %f2259;
	add.f32 	%f2261, %f2160, %f2259;
	sub.f32 	%f2262, %f2154, %f2257;
	mul.f32 	%f2263, %f2252, 0f3FEC835E;
	add.f32 	%f2264, %f2250, %f2263;
	fma.rn.f32 	%f2265, %f2261, 0f3E4BAFAF, %f2258;
	mul.f32 	%f2266, %f2265, 0f3FFB14BE;
	sub.f32 	%f2267, %f2264, %f2266;
	add.f32 	%f2268, %f2264, %f2266;
	mul.f32 	%f2269, %f2254, 0f3FEC835E;
	sub.f32 	%f2270, %f2251, %f2269;
	fma.rn.f32 	%f2271, %f2262, 0f3F2B0DC1, %f2260;
	mul.f32 	%f2272, %f2271, 0f3FD4DB31;
	sub.f32 	%f2273, %f2270, %f2272;
	add.f32 	%f2274, %f2270, %f2272;
	sub.f32 	%f2275, %f2250, %f2263;
	mul.f32 	%f2276, %f2258, 0f3E4BAFAF;
	sub.f32 	%f2277, %f2261, %f2276;
	mul.f32 	%f2278, %f2277, 0f3FFB14BE;
	sub.f32 	%f2279, %f2275, %f2278;
	add.f32 	%f2280, %f2275, %f2278;
	add.f32 	%f2281, %f2251, %f2269;
	mul.f32 	%f2282, %f2260, 0f3F2B0DC1;
	sub.f32 	%f2283, %f2262, %f2282;
	mul.f32 	%f2284, %f2283, 0f3FD4DB31;
	sub.f32 	%f2285, %f2281, %f2284;
	add.f32 	%f2286, %f2281, %f2284;
	mul.f32 	%f2287, %f2161, 0f3FB504F3;
	mul.f32 	%f2288, %f2165, 0f3FB504F3;
	add.f32 	%f2289, %f2287, %f2288;
	sub.f32 	%f2290, %f2287, %f2288;
	fma.rn.f32 	%f2291, %f2167, 0f3ED413CD, %f2163;
	mul.f32 	%f2292, %f2163, 0f3ED413CD;
	sub.f32 	%f2293, %f2292, %f2167;
	add.f32 	%f2294, %f2166, %f2164;
	sub.f32 	%f2295, %f2164, %f2166;
	mul.f32 	%f2296, %f2294, 0f3F3504F3;
	add.f32 	%f2297, %f2162, %f2296;
	mul.f32 	%f2298, %f2295, 0f3F3504F3;
	sub.f32 	%f2299, %f2168, %f2298;
	add.f32 	%f2300, %f2168, %f2298;
	sub.f32 	%f2301, %f2162, %f2296;
	mul.f32 	%f2302, %f2291, 0f3FEC835E;
	add.f32 	%f2303, %f2289, %f2302;
	fma.rn.f32 	%f2304, %f2300, 0f3E4BAFAF, %f2297;
	mul.f32 	%f2305, %f2304, 0f3FFB14BE;
	sub.f32 	%f2306, %f2303, %f2305;
	add.f32 	%f2307, %f2303, %f2305;
	mul.f32 	%f2308, %f2293, 0f3FEC835E;
	sub.f32 	%f2309, %f2290, %f2308;
	fma.rn.f32 	%f2310, %f2301, 0f3F2B0DC1, %f2299;
	mul.f32 	%f2311, %f2310, 0f3FD4DB31;
	sub.f32 	%f2312, %f2309, %f2311;
	add.f32 	%f2313, %f2309, %f2311;
	sub.f32 	%f2314, %f2289, %f2302;
	mul.f32 	%f2315, %f2297, 0f3E4BAFAF;
	sub.f32 	%f2316, %f2300, %f2315;
	mul.f32 	%f2317, %f2316, 0f3FFB14BE;
	sub.f32 	%f2318, %f2314, %f2317;
	add.f32 	%f2319, %f2314, %f2317;
	add.f32 	%f2320, %f2290, %f2308;
	mul.f32 	%f2321, %f2299, 0f3F2B0DC1;
	sub.f32 	%f2322, %f2301, %f2321;
	mul.f32 	%f2323, %f2322, 0f3FD4DB31;
	sub.f32 	%f2324, %f2320, %f2323;
	add.f32 	%f2325, %f2320, %f2323;
	mul.f32 	%f2326, %f2169, 0f3FB504F3;
	mul.f32 	%f2327, %f2173, 0f3FB504F3;
	add.f32 	%f2328, %f2326, %f2327;
	sub.f32 	%f2329, %f2326, %f2327;
	fma.rn.f32 	%f2330, %f2175, 0f3ED413CD, %f2171;
	mul.f32 	%f2331, %f2171, 0f3ED413CD;
	sub.f32 	%f2332, %f2331, %f2175;
	add.f32 	%f2333, %f2174, %f2172;
	sub.f32 	%f2334, %f2172, %f2174;
	mul.f32 	%f2335, %f2333, 0f3F3504F3;
	add.f32 	%f2336, %f2170, %f2335;
	mul.f32 	%f2337, %f2334, 0f3F3504F3;
	sub.f32 	%f2338, %f2176, %f2337;
	add.f32 	%f2339, %f2176, %f2337;
	sub.f32 	%f2340, %f2170, %f2335;
	mul.f32 	%f2341, %f2330, 0f3FEC835E;
	add.f32 	%f2342, %f2328, %f2341;
	fma.rn.f32 	%f2343, %f2339, 0f3E4BAFAF, %f2336;
	mul.f32 	%f2344, %f2343, 0f3FFB14BE;
	sub.f32 	%f2345, %f2342, %f2344;
	add.f32 	%f2346, %f2342, %f2344;
	mul.f32 	%f2347, %f2332, 0f3FEC835E;
	sub.f32 	%f2348, %f2329, %f2347;
	fma.rn.f32 	%f2349, %f2340, 0f3F2B0DC1, %f2338;
	mul.f32 	%f2350, %f2349, 0f3FD4DB31;
	sub.f32 	%f2351, %f2348, %f2350;
	add.f32 	%f2352, %f2348, %f2350;
	sub.f32 	%f2353, %f2328, %f2341;
	mul.f32 	%f2354, %f2336, 0f3E4BAFAF;
	sub.f32 	%f2355, %f2339, %f2354;
	mul.f32 	%f2356, %f2355, 0f3FFB14BE;
	sub.f32 	%f2357, %f2353, %f2356;
	add.f32 	%f2358, %f2353, %f2356;
	add.f32 	%f2359, %f2329, %f2347;
	mul.f32 	%f2360, %f2338, 0f3F2B0DC1;
	sub.f32 	%f2361, %f2340, %f2360;
	mul.f32 	%f2362, %f2361, 0f3FD4DB31;
	sub.f32 	%f2363, %f2359, %f2362;
	add.f32 	%f2364, %f2359, %f2362;
	mul.f32 	%f2365, %f2177, 0f3FB504F3;
	mul.f32 	%f2366, %f2181, 0f3FB504F3;
	add.f32 	%f2367, %f2365, %f2366;
	sub.f32 	%f2368, %f2365, %f2366;
	fma.rn.f32 	%f2369, %f2183, 0f3ED413CD, %f2179;
	mul.f32 	%f2370, %f2179, 0f3ED413CD;
	sub.f32 	%f2371, %f2370, %f2183;
	add.f32 	%f2372, %f2182, %f2180;
	sub.f32 	%f2373, %f2180, %f2182;
	mul.f32 	%f2374, %f2372, 0f3F3504F3;
	add.f32 	%f2375, %f2178, %f2374;
	mul.f32 	%f2376, %f2373, 0f3F3504F3;
	sub.f32 	%f2377, %f2184, %f2376;
	add.f32 	%f2378, %f2184, %f2376;
	sub.f32 	%f2379, %f2178, %f2374;
	mul.f32 	%f2380, %f2369, 0f3FEC835E;
	add.f32 	%f2381, %f2367, %f2380;
	fma.rn.f32 	%f2382, %f2378, 0f3E4BAFAF, %f2375;
	mul.f32 	%f2383, %f2382, 0f3FFB14BE;
	sub.f32 	%f2384, %f2381, %f2383;
	add.f32 	%f2385, %f2381, %f2383;
	mul.f32 	%f2386, %f2371, 0f3FEC835E;
	sub.f32 	%f2387, %f2368, %f2386;
	fma.rn.f32 	%f2388, %f2379, 0f3F2B0DC1, %f2377;
	mul.f32 	%f2389, %f2388, 0f3FD4DB31;
	sub.f32 	%f2390, %f2387, %f2389;
	add.f32 	%f2391, %f2387, %f2389;
	sub.f32 	%f2392, %f2367, %f2380;
	mul.f32 	%f2393, %f2375, 0f3E4BAFAF;
	sub.f32 	%f2394, %f2378, %f2393;
	mul.f32 	%f2395, %f2394, 0f3FFB14BE;
	sub.f32 	%f2396, %f2392, %f2395;
	add.f32 	%f2397, %f2392, %f2395;
	add.f32 	%f2398, %f2368, %f2386;
	mul.f32 	%f2399, %f2377, 0f3F2B0DC1;
	sub.f32 	%f2400, %f2379, %f2399;
	mul.f32 	%f2401, %f2400, 0f3FD4DB31;
	sub.f32 	%f2402, %f2398, %f2401;
	add.f32 	%f2403, %f2398, %f2401;
	mul.f32 	%f2404, %f2185, 0f3FB504F3;
	mul.f32 	%f2405, %f2189, 0f3FB504F3;
	add.f32 	%f2406, %f2404, %f2405;
	sub.f32 	%f2407, %f2404, %f2405;
	fma.rn.f32 	%f2408, %f2191, 0f3ED413CD, %f2187;
	mul.f32 	%f2409, %f2187, 0f3ED413CD;
	sub.f32 	%f2410, %f2409, %f2191;
	add.f32 	%f2411, %f2190, %f2188;
	sub.f32 	%f2412, %f2188, %f2190;
	mul.f32 	%f2413, %f2411, 0f3F3504F3;
	add.f32 	%f2414, %f2186, %f2413;
	mul.f32 	%f2415, %f2412, 0f3F3504F3;
	sub.f32 	%f2416, %f2192, %f2415;
	add.f32 	%f2417, %f2192, %f2415;
	sub.f32 	%f2418, %f2186, %f2413;
	mul.f32 	%f2419, %f2408, 0f3FEC835E;
	add.f32 	%f2420, %f2406, %f2419;
	fma.rn.f32 	%f2421, %f2417, 0f3E4BAFAF, %f2414;
	mul.f32 	%f2422, %f2421, 0f3FFB14BE;
	sub.f32 	%f2423, %f2420, %f2422;
	add.f32 	%f2424, %f2420, %f2422;
	mul.f32 	%f2425, %f2410, 0f3FEC835E;
	sub.f32 	%f2426, %f2407, %f2425;
	fma.rn.f32 	%f2427, %f2418, 0f3F2B0DC1, %f2416;
	mul.f32 	%f2428, %f2427, 0f3FD4DB31;
	sub.f32 	%f2429, %f2426, %f2428;
	add.f32 	%f2430, %f2426, %f2428;
	sub.f32 	%f2431, %f2406, %f2419;
	mul.f32 	%f2432, %f2414, 0f3E4BAFAF;
	sub.f32 	%f2433, %f2417, %f2432;
	mul.f32 	%f2434, %f2433, 0f3FFB14BE;
	sub.f32 	%f2435, %f2431, %f2434;
	add.f32 	%f2436, %f2431, %f2434;
	add.f32 	%f2437, %f2407, %f2425;
	mul.f32 	%f2438, %f2416, 0f3F2B0DC1;
	sub.f32 	%f2439, %f2418, %f2438;
	mul.f32 	%f2440, %f2439, 0f3FD4DB31;
	sub.f32 	%f2441, %f2437, %f2440;
	add.f32 	%f2442, %f2437, %f2440;
	mul.f32 	%f2443, %f2193, 0f3FB504F3;
	mul.f32 	%f2444, %f2197, 0f3FB504F3;
	add.f32 	%f2445, %f2443, %f2444;
	sub.f32 	%f2446, %f2443, %f2444;
	fma.rn.f32 	%f2447, %f2199, 0f3ED413CD, %f2195;
	mul.f32 	%f2448, %f2195, 0f3ED413CD;
	sub.f32 	%f2449, %f2448, %f2199;
	add.f32 	%f2450, %f2198, %f2196;
	sub.f32 	%f2451, %f2196, %f2198;
	mul.f32 	%f2452, %f2450, 0f3F3504F3;
	add.f32 	%f2453, %f2194, %f2452;
	mul.f32 	%f2454, %f2451, 0f3F3504F3;
	sub.f32 	%f2455, %f2200, %f2454;
	add.f32 	%f2456, %f2200, %f2454;
	sub.f32 	%f2457, %f2194, %f2452;
	mul.f32 	%f2458, %f2447, 0f3FEC835E;
	add.f32 	%f2459, %f2445, %f2458;
	fma.rn.f32 	%f2460, %f2456, 0f3E4BAFAF, %f2453;
	mul.f32 	%f2461, %f2460, 0f3FFB14BE;
	sub.f32 	%f2462, %f2459, %f2461;
	add.f32 	%f2463, %f2459, %f2461;
	mul.f32 	%f2464, %f2449, 0f3FEC835E;
	sub.f32 	%f2465, %f2446, %f2464;
	fma.rn.f32 	%f2466, %f2457, 0f3F2B0DC1, %f2455;
	mul.f32 	%f2467, %f2466, 0f3FD4DB31;
	sub.f32 	%f2468, %f2465, %f2467;
	add.f32 	%f2469, %f2465, %f2467;
	sub.f32 	%f2470, %f2445, %f2458;
	mul.f32 	%f2471, %f2453, 0f3E4BAFAF;
	sub.f32 	%f2472, %f2456, %f2471;
	mul.f32 	%f2473, %f2472, 0f3FFB14BE;
	sub.f32 	%f2474, %f2470, %f2473;
	add.f32 	%f2475, %f2470, %f2473;
	add.f32 	%f2476, %f2446, %f2464;
	mul.f32 	%f2477, %f2455, 0f3F2B0DC1;
	sub.f32 	%f2478, %f2457, %f2477;
	mul.f32 	%f2479, %f2478, 0f3FD4DB31;
	sub.f32 	%f2480, %f2476, %f2479;
	add.f32 	%f2481, %f2476, %f2479;
	mul.f32 	%f2482, %f2201, 0f3FB504F3;
	mul.f32 	%f2483, %f2205, 0f3FB504F3;
	add.f32 	%f2484, %f2482, %f2483;
	sub.f32 	%f2485, %f2482, %f2483;
	fma.rn.f32 	%f2486, %f2207, 0f3ED413CD, %f2203;
	mul.f32 	%f2487, %f2203, 0f3ED413CD;
	sub.f32 	%f2488, %f2487, %f2207;
	add.f32 	%f2489, %f2206, %f2204;
	sub.f32 	%f2490, %f2204, %f2206;
	mul.f32 	%f2491, %f2489, 0f3F3504F3;
	add.f32 	%f2492, %f2202, %f2491;
	mul.f32 	%f2493, %f2490, 0f3F3504F3;
	sub.f32 	%f2494, %f2208, %f2493;
	add.f32 	%f2495, %f2208, %f2493;
	sub.f32 	%f2496, %f2202, %f2491;
	mul.f32 	%f2497, %f2486, 0f3FEC835E;
	add.f32 	%f2498, %f2484, %f2497;
	fma.rn.f32 	%f2499, %f2495, 0f3E4BAFAF, %f2492;
	mul.f32 	%f2500, %f2499, 0f3FFB14BE;
	sub.f32 	%f2501, %f2498, %f2500;
	add.f32 	%f2502, %f2498, %f2500;
	mul.f32 	%f2503, %f2488, 0f3FEC835E;
	sub.f32 	%f2504, %f2485, %f2503;
	fma.rn.f32 	%f2505, %f2496, 0f3F2B0DC1, %f2494;
	mul.f32 	%f2506, %f2505, 0f3FD4DB31;
	sub.f32 	%f2507, %f2504, %f2506;
	add.f32 	%f2508, %f2504, %f2506;
	sub.f32 	%f2509, %f2484, %f2497;
	mul.f32 	%f2510, %f2492, 0f3E4BAFAF;
	sub.f32 	%f2511, %f2495, %f2510;
	mul.f32 	%f2512, %f2511, 0f3FFB14BE;
	sub.f32 	%f2513, %f2509, %f2512;
	add.f32 	%f2514, %f2509, %f2512;
	add.f32 	%f2515, %f2485, %f2503;
	mul.f32 	%f2516, %f2494, 0f3F2B0DC1;
	sub.f32 	%f2517, %f2496, %f2516;
	mul.f32 	%f2518, %f2517, 0f3FD4DB31;
	sub.f32 	%f2519, %f2515, %f2518;
	add.f32 	%f2520, %f2515, %f2518;
	// begin inline asm
	mov.u32 %r149, %laneid;
	// end inline asm
	shr.s32 	%r229, %r149, 31;
	shr.u32 	%r230, %r229, 29;
	add.s32 	%r231, %r149, %r230;
	and.b32  	%r232, %r231, 1073741816;
	sub.s32 	%r233, %r149, %r232;
	and.b32  	%r234, %r149, 1073741816;
	mad.lo.s32 	%r235, %r233, 33, %r234;
	shl.b32 	%r236, %r235, 2;
	add.s32 	%r237, %r196, %r236;
	bar.warp.sync 	-1;
	shl.b32 	%r238, %r149, 2;
	add.s32 	%r239, %r196, %r238;
	st.shared.f32 	[%r239], %f2229;
	st.shared.f32 	[%r239+132], %f2247;
	st.shared.f32 	[%r239+264], %f2235;
	st.shared.f32 	[%r239+396], %f2240;
	st.shared.f32 	[%r239+528], %f2241;
	st.shared.f32 	[%r239+660], %f2234;
	st.shared.f32 	[%r239+792], %f2246;
	st.shared.f32 	[%r239+924], %f2228;
	bar.warp.sync 	-1;
	ld.shared.f32 	%f2521, [%r237];
	ld.shared.f32 	%f2522, [%r237+4];
	ld.shared.f32 	%f2523, [%r237+8];
	ld.shared.f32 	%f2524, [%r237+12];
	ld.shared.f32 	%f2525, [%r237+16];
	ld.shared.f32 	%f2526, [%r237+20];
	ld.shared.f32 	%f2527, [%r237+24];
	ld.shared.f32 	%f2528, [%r237+28];
	bar.warp.sync 	-1;
	st.shared.f32 	[%r239], %f2268;
	st.shared.f32 	[%r239+132], %f2286;
	st.shared.f32 	[%r239+264], %f2274;
	st.shared.f32 	[%r239+396], %f2279;
	st.shared.f32 	[%r239+528], %f2280;
	st.shared.f32 	[%r239+660], %f2273;
	st.shared.f32 	[%r239+792], %f2285;
	st.shared.f32 	[%r239+924], %f2267;
	bar.warp.sync 	-1;
	ld.shared.f32 	%f2529, [%r237];
	ld.shared.f32 	%f2530, [%r237+4];
	ld.shared.f32 	%f2531, [%r237+8];
	ld.shared.f32 	%f2532, [%r237+12];
	ld.shared.f32 	%f2533, [%r237+16];
	ld.shared.f32 	%f2534, [%r237+20];
	ld.shared.f32 	%f2535, [%r237+24];
	ld.shared.f32 	%f2536, [%r237+28];
	bar.warp.sync 	-1;
	st.shared.f32 	[%r239], %f2307;
	st.shared.f32 	[%r239+132], %f2325;
	st.shared.f32 	[%r239+264], %f2313;
	st.shared.f32 	[%r239+396], %f2318;
	st.shared.f32 	[%r239+528], %f2319;
	st.shared.f32 	[%r239+660], %f2312;
	st.shared.f32 	[%r239+792], %f2324;
	st.shared.f32 	[%r239+924], %f2306;
	bar.warp.sync 	-1;
	ld.shared.f32 	%f2537, [%r237];
	ld.shared.f32 	%f2538, [%r237+4];
	ld.shared.f32 	%f2539, [%r237+8];
	ld.shared.f32 	%f2540, [%r237+12];
	ld.shared.f32 	%f2541, [%r237+16];
	ld.shared.f32 	%f2542, [%r237+20];
	ld.shared.f32 	%f2543, [%r237+24];
	ld.shared.f32 	%f2544, [%r237+28];
	bar.warp.sync 	-1;
	st.shared.f32 	[%r239], %f2346;
	st.shared.f32 	[%r239+132], %f2364;
	st.shared.f32 	[%r239+264], %f2352;
	st.shared.f32 	[%r239+396], %f2357;
	st.shared.f32 	[%r239+528], %f2358;
	st.shared.f32 	[%r239+660], %f2351;
	st.shared.f32 	[%r239+792], %f2363;
	st.shared.f32 	[%r239+924], %f2345;
	bar.warp.sync 	-1;
	ld.shared.f32 	%f2545, [%r237];
	ld.shared.f32 	%f2546, [%r237+4];
	ld.shared.f32 	%f2547, [%r237+8];
	ld.shared.f32 	%f2548, [%r237+12];
	ld.shared.f32 	%f2549, [%r237+16];
	ld.shared.f32 	%f2550, [%r237+20];
	ld.shared.f32 	%f2551, [%r237+24];
	ld.shared.f32 	%f2552, [%r237+28];
	bar.warp.sync 	-1;
	st.shared.f32 	[%r239], %f2385;
	st.shared.f32 	[%r239+132], %f2403;
	st.shared.f32 	[%r239+264], %f2391;
	st.shared.f32 	[%r239+396], %f2396;
	st.shared.f32 	[%r239+528], %f2397;
	st.shared.f32 	[%r239+660], %f2390;
	st.shared.f32 	[%r239+792], %f2402;
	st.shared.f32 	[%r239+924], %f2384;
	bar.warp.sync 	-1;
	ld.shared.f32 	%f2553, [%r237];
	ld.shared.f32 	%f2554, [%r237+4];
	ld.shared.f32 	%f2555, [%r237+8];
	ld.shared.f32 	%f2556, [%r237+12];
	ld.shared.f32 	%f2557, [%r237+16];
	ld.shared.f32 	%f2558, [%r237+20];
	ld.shared.f32 	%f2559, [%r237+24];
	ld.shared.f32 	%f2560, [%r237+28];
	bar.warp.sync 	-1;
	st.shared.f32 	[%r239], %f2424;
	st.shared.f32 	[%r239+132], %f2442;
	st.shared.f32 	[%r239+264], %f2430;
	st.shared.f32 	[%r239+396], %f2435;
	st.shared.f32 	[%r239+528], %f2436;
	st.shared.f32 	[%r239+660], %f2429;
	st.shared.f32 	[%r239+792], %f2441;
	st.shared.f32 	[%r239+924], %f2423;
	bar.warp.sync 	-1;
	ld.shared.f32 	%f2561, [%r237];
	ld.shared.f32 	%f2562, [%r237+4];
	ld.shared.f32 	%f2563, [%r237+8];
	ld.shared.f32 	%f2564, [%r237+12];
	ld.shared.f32 	%f2565, [%r237+16];
	ld.shared.f32 	%f2566, [%r237+20];
	ld.shared.f32 	%f2567, [%r237+24];
	ld.shared.f32 	%f2568, [%r237+28];
	bar.warp.sync 	-1;
	st.shared.f32 	[%r239], %f2463;
	st.shared.f32 	[%r239+132], %f2481;
	st.shared.f32 	[%r239+264], %f2469;
	st.shared.f32 	[%r239+396], %f2474;
	st.shared.f32 	[%r239+528], %f2475;
	st.shared.f32 	[%r239+660], %f2468;
	st.shared.f32 	[%r239+792], %f2480;
	st.shared.f32 	[%r239+924], %f2462;
	bar.warp.sync 	-1;
	ld.shared.f32 	%f2569, [%r237];
	ld.shared.f32 	%f2570, [%r237+4];
	ld.shared.f32 	%f2571, [%r237+8];
	ld.shared.f32 	%f2572, [%r237+12];
	ld.shared.f32 	%f2573, [%r237+16];
	ld.shared.f32 	%f2574, [%r237+20];
	ld.shared.f32 	%f2575, [%r237+24];
	ld.shared.f32 	%f2576, [%r237+28];
	bar.warp.sync 	-1;
	st.shared.f32 	[%r239], %f2502;
	st.shared.f32 	[%r239+132], %f2520;
	st.shared.f32 	[%r239+264], %f2508;
	st.shared.f32 	[%r239+396], %f2513;
	st.shared.f32 	[%r239+528], %f2514;
	st.shared.f32 	[%r239+660], %f2507;
	st.shared.f32 	[%r239+792], %f2519;
	st.shared.f32 	[%r239+924], %f2501;
	bar.warp.sync 	-1;
	ld.shared.f32 	%f2577, [%r237];
	ld.shared.f32 	%f2578, [%r237+4];
	ld.shared.f32 	%f2579, [%r237+8];
	ld.shared.f32 	%f2580, [%r237+12];
	ld.shared.f32 	%f2581, [%r237+16];
	ld.shared.f32 	%f2582, [%r237+20];
	ld.shared.f32 	%f2583, [%r237+24];
	ld.shared.f32 	%f2584, [%r237+28];
	mul.f32 	%f2585, %f2521, 0f3FB504F3;
	mul.f32 	%f2586, %f2553, 0f3FB504F3;
	add.f32 	%f2587, %f2585, %f2586;
	sub.f32 	%f2588, %f2585, %f2586;
	fma.rn.f32 	%f2589, %f2569, 0f3ED413CD, %f2537;
	mul.f32 	%f2590, %f2537, 0f3ED413CD;
	sub.f32 	%f2591, %f2590, %f2569;
	add.f32 	%f2592, %f2561, %f2545;
	sub.f32 	%f2593, %f2545, %f2561;
	mul.f32 	%f2594, %f2592, 0f3F3504F3;
	add.f32 	%f2595, %f2529, %f2594;
	mul.f32 	%f2596, %f2593, 0f3F3504F3;
	sub.f32 	%f2597, %f2577, %f2596;
	add.f32 	%f2598, %f2577, %f2596;
	sub.f32 	%f2599, %f2529, %f2594;
	mul.f32 	%f2600, %f2589, 0f3FEC835E;
	add.f32 	%f2601, %f2587, %f2600;
	fma.rn.f32 	%f2602, %f2598, 0f3E4BAFAF, %f2595;
	mul.f32 	%f2603, %f2602, 0f3FFB14BE;
	sub.f32 	%f2604, %f2601, %f2603;
	add.f32 	%f2605, %f2601, %f2603;
	mul.f32 	%f2606, %f2591, 0f3FEC835E;
	sub.f32 	%f2607, %f2588, %f2606;
	fma.rn.f32 	%f2608, %f2599, 0f3F2B0DC1, %f2597;
	mul.f32 	%f2609, %f2608, 0f3FD4DB31;
	sub.f32 	%f2610, %f2607, %f2609;
	add.f32 	%f2611, %f2607, %f2609;
	sub.f32 	%f2612, %f2587, %f2600;
	mul.f32 	%f2613, %f2595, 0f3E4BAFAF;
	sub.f32 	%f2614, %f2598, %f2613;
	mul.f32 	%f2615, %f2614, 0f3FFB14BE;
	sub.f32 	%f2616, %f2612, %f2615;
	add.f32 	%f2617, %f2612, %f2615;
	add.f32 	%f2618, %f2588, %f2606;
	mul.f32 	%f2619, %f2597, 0f3F2B0DC1;
	sub.f32 	%f2620, %f2599, %f2619;
	mul.f32 	%f2621, %f2620, 0f3FD4DB31;
	sub.f32 	%f2622, %f2618, %f2621;
	add.f32 	%f2623, %f2618, %f2621;
	mul.f32 	%f2624, %f2522, 0f3FB504F3;
	mul.f32 	%f2625, %f2554, 0f3FB504F3;
	add.f32 	%f2626, %f2624, %f2625;
	sub.f32 	%f2627, %f2624, %f2625;
	fma.rn.f32 	%f2628, %f2570, 0f3ED413CD, %f2538;
	mul.f32 	%f2629, %f2538, 0f3ED413CD;
	sub.f32 	%f2630, %f2629, %f2570;
	add.f32 	%f2631, %f2562, %f2546;
	sub.f32 	%f2632, %f2546, %f2562;
	mul.f32 	%f2633, %f2631, 0f3F3504F3;
	add.f32 	%f2634, %f2530, %f2633;
	mul.f32 	%f2635, %f2632, 0f3F3504F3;
	sub.f32 	%f2636, %f2578, %f2635;
	add.f32 	%f2637, %f2578, %f2635;
	sub.f32 	%f2638, %f2530, %f2633;
	mul.f32 	%f2639, %f2628, 0f3FEC835E;
	add.f32 	%f2640, %f2626, %f2639;
	fma.rn.f32 	%f2641, %f2637, 0f3E4BAFAF, %f2634;
	mul.f32 	%f2642, %f2641, 0f3FFB14BE;
	sub.f32 	%f2643, %f2640, %f2642;
	add.f32 	%f2644, %f2640, %f2642;
	mul.f32 	%f2645, %f2630, 0f3FEC835E;
	sub.f32 	%f2646, %f2627, %f2645;
	fma.rn.f32 	%f2647, %f2638, 0f3F2B0DC1, %f2636;
	mul.f32 	%f2648, %f2647, 0f3FD4DB31;
	sub.f32 	%f2649, %f2646, %f2648;
	add.f32 	%f2650, %f2646, %f2648;
	sub.f32 	%f2651, %f2626, %f2639;
	mul.f32 	%f2652, %f2634, 0f3E4BAFAF;
	sub.f32 	%f2653, %f2637, %f2652;
	mul.f32 	%f2654, %f2653, 0f3FFB14BE;
	sub.f32 	%f2655, %f2651, %f2654;
	add.f32 	%f2656, %f2651, %f2654;
	add.f32 	%f2657, %f2627, %f2645;
	mul.f32 	%f2658, %f2636, 0f3F2B0DC1;
	sub.f32 	%f2659, %f2638, %f2658;
	mul.f32 	%f2660, %f2659, 0f3FD4DB31;
	sub.f32 	%f2661, %f2657, %f2660;
	add.f32 	%f2662, %f2657, %f2660;
	mul.f32 	%f2663, %f2523, 0f3FB504F3;
	mul.f32 	%f2664, %f2555, 0f3FB504F3;
	add.f32 	%f2665, %f2663, %f2664;
	sub.f32 	%f2666, %f2663, %f2664;
	fma.rn.f32 	%f2667, %f2571, 0f3ED413CD, %f2539;
	mul.f32 	%f2668, %f2539, 0f3ED413CD;
	sub.f32 	%f2669, %f2668, %f2571;
	add.f32 	%f2670, %f2563, %f2547;
	sub.f32 	%f2671, %f2547, %f2563;
	mul.f32 	%f2672, %f2670, 0f3F3504F3;
	add.f32 	%f2673, %f2531, %f2672;
	mul.f32 	%f2674, %f2671, 0f3F3504F3;
	sub.f32 	%f2675, %f2579, %f2674;
	add.f32 	%f2676, %f2579, %f2674;
	sub.f32 	%f2677, %f2531, %f2672;
	mul.f32 	%f2678, %f2667, 0f3FEC835E;
	add.f32 	%f2679, %f2665, %f2678;
	fma.rn.f32 	%f2680, %f2676, 0f3E4BAFAF, %f2673;
	mul.f32 	%f2681, %f2680, 0f3FFB14BE;
	sub.f32 	%f2682, %f2679, %f2681;
	add.f32 	%f2683, %f2679, %f2681;
	mul.f32 	%f2684, %f2669, 0f3FEC835E;
	sub.f32 	%f2685, %f2666, %f2684;
	fma.rn.f32 	%f2686, %f2677, 0f3F2B0DC1, %f2675;
	mul.f32 	%f2687, %f2686, 0f3FD4DB31;
	sub.f32 	%f2688, %f2685, %f2687;
	add.f32 	%f2689, %f2685, %f2687;
	sub.f32 	%f2690, %f2665, %f2678;
	mul.f32 	%f2691, %f2673, 0f3E4BAFAF;
	sub.f32 	%f2692, %f2676, %f2691;
	mul.f32 	%f2693, %f2692, 0f3FFB14BE;
	sub.f32 	%f2694, %f2690, %f2693;
	add.f32 	%f2695, %f2690, %f2693;
	add.f32 	%f2696, %f2666, %f2684;
	mul.f32 	%f2697, %f2675, 0f3F2B0DC1;
	sub.f32 	%f2698, %f2677, %f2697;
	mul.f32 	%f2699, %f2698, 0f3FD4DB31;
	sub.f32 	%f2700, %f2696, %f2699;
	add.f32 	%f2701, %f2696, %f2699;
	mul.f32 	%f2702, %f2524, 0f3FB504F3;
	mul.f32 	%f2703, %f2556, 0f3FB504F3;
	add.f32 	%f2704, %f2702, %f2703;
	sub.f32 	%f2705, %f2702, %f2703;
	fma.rn.f32 	%f2706, %f2572, 0f3ED413CD, %f2540;
	mul.f32 	%f2707, %f2540, 0f3ED413CD;
	sub.f32 	%f2708, %f2707, %f2572;
	add.f32 	%f2709, %f2564, %f2548;
	sub.f32 	%f2710, %f2548, %f2564;
	mul.f32 	%f2711, %f2709, 0f3F3504F3;
	add.f32 	%f2712, %f2532, %f2711;
	mul.f32 	%f2713, %f2710, 0f3F3504F3;
	sub.f32 	%f2714, %f2580, %f2713;
	add.f32 	%f2715, %f2580, %f2713;
	sub.f32 	%f2716, %f2532, %f2711;
	mul.f32 	%f2717, %f2706, 0f3FEC835E;
	add.f32 	%f2718, %f2704, %f2717;
	fma.rn.f32 	%f2719, %f2715, 0f3E4BAFAF, %f2712;
	mul.f32 	%f2720, %f2719, 0f3FFB14BE;
	sub.f32 	%f2721, %f2718, %f2720;
	add.f32 	%f2722, %f2718, %f2720;
	mul.f32 	%f2723, %f2708, 0f3FEC835E;
	sub.f32 	%f2724, %f2705, %f2723;
	fma.rn.f32 	%f2725, %f2716, 0f3F2B0DC1, %f2714;
	mul.f32 	%f2726, %f2725, 0f3FD4DB31;
	sub.f32 	%f2727, %f2724, %f2726;
	add.f32 	%f2728, %f2724, %f2726;
	sub.f32 	%f2729, %f2704, %f2717;
	mul.f32 	%f2730, %f2712, 0f3E4BAFAF;
	sub.f32 	%f2731, %f2715, %f2730;
	mul.f32 	%f2732, %f2731, 0f3FFB14BE;
	sub.f32 	%f2733, %f2729, %f2732;
	add.f32 	%f2734, %f2729, %f2732;
	add.f32 	%f2735, %f2705, %f2723;
	mul.f32 	%f2736, %f2714, 0f3F2B0DC1;
	sub.f32 	%f2737, %f2716, %f2736;
	mul.f32 	%f2738, %f2737, 0f3FD4DB31;
	sub.f32 	%f2739, %f2735, %f2738;
	add.f32 	%f2740, %f2735, %f2738;
	mul.f32 	%f2741, %f2525, 0f3FB504F3;
	mul.f32 	%f2742, %f2557, 0f3FB504F3;
	add.f32 	%f2743, %f2741, %f2742;
	sub.f32 	%f2744, %f2741, %f2742;
	fma.rn.f32 	%f2745, %f2573, 0f3ED413CD, %f2541;
	mul.f32 	%f2746, %f2541, 0f3ED413CD;
	sub.f32 	%f2747, %f2746, %f2573;
	add.f32 	%f2748, %f2565, %f2549;
	sub.f32 	%f2749, %f2549, %f2565;
	mul.f32 	%f2750, %f2748, 0f3F3504F3;
	add.f32 	%f2751, %f2533, %f2750;
	mul.f32 	%f2752, %f2749, 0f3F3504F3;
	sub.f32 	%f2753, %f2581, %f2752;
	add.f32 	%f2754, %f2581, %f2752;
	sub.f32 	%f2755, %f2533, %f2750;
	mul.f32 	%f2756, %f2745, 0f3FEC835E;
	add.f32 	%f2757, %f2743, %f2756;
	fma.rn.f32 	%f2758, %f2754, 0f3E4BAFAF, %f2751;
	mul.f32 	%f2759, %f2758, 0f3FFB14BE;
	sub.f32 	%f2760, %f2757, %f2759;
	add.f32 	%f2761, %f2757, %f2759;
	mul.f32 	%f2762, %f2747, 0f3FEC835E;
	sub.f32 	%f2763, %f2744, %f2762;
	fma.rn.f32 	%f2764, %f2755, 0f3F2B0DC1, %f2753;
	mul.f32 	%f2765, %f2764, 0f3FD4DB31;
	sub.f32 	%f2766, %f2763, %f2765;
	add.f32 	%f2767, %f2763, %f2765;
	sub.f32 	%f2768, %f2743, %f2756;
	mul.f32 	%f2769, %f2751, 0f3E4BAFAF;
	sub.f32 	%f2770, %f2754, %f2769;
	mul.f32 	%f2771, %f2770, 0f3FFB14BE;
	sub.f32 	%f2772, %f2768, %f2771;
	add.f32 	%f2773, %f2768, %f2771;
	add.f32 	%f2774, %f2744, %f2762;
	mul.f32 	%f2775, %f2753, 0f3F2B0DC1;
	sub.f32 	%f2776, %f2755, %f2775;
	mul.f32 	%f2777, %f2776, 0f3FD4DB31;
	sub.f32 	%f2778, %f2774, %f2777;
	add.f32 	%f2779, %f2774, %f2777;
	mul.f32 	%f2780, %f2526, 0f3FB504F3;
	mul.f32 	%f2781, %f2558, 0f3FB504F3;
	add.f32 	%f2782, %f2780, %f2781;
	sub.f32 	%f2783, %f2780, %f2781;
	fma.rn.f32 	%f2784, %f2574, 0f3ED413CD, %f2542;
	mul.f32 	%f2785, %f2542, 0f3ED413CD;
	sub.f32 	%f2786, %f2785, %f2574;
	add.f32 	%f2787, %f2566, %f2550;
	sub.f32 	%f2788, %f2550, %f2566;
	mul.f32 	%f2789, %f2787, 0f3F3504F3;
	add.f32 	%f2790, %f2534, %f2789;
	mul.f32 	%f2791, %f2788, 0f3F3504F3;
	sub.f32 	%f2792, %f2582, %f2791;
	add.f32 	%f2793, %f2582, %f2791;
	sub.f32 	%f2794, %f2534, %f2789;
	mul.f32 	%f2795, %f2784, 0f3FEC835E;
	add.f32 	%f2796, %f2782, %f2795;
	fma.rn.f32 	%f2797, %f2793, 0f3E4BAFAF, %f2790;
	mul.f32 	%f2798, %f2797, 0f3FFB14BE;
	sub.f32 	%f2799, %f2796, %f2798;
	add.f32 	%f2800, %f2796, %f2798;
	mul.f32 	%f2801, %f2786, 0f3FEC835E;
	sub.f32 	%f2802, %f2783, %f2801;
	fma.rn.f32 	%f2803, %f2794, 0f3F2B0DC1, %f2792;
	mul.f32 	%f2804, %f2803, 0f3FD4DB31;
	sub.f32 	%f2805, %f2802, %f2804;
	add.f32 	%f2806, %f2802, %f2804;
	sub.f32 	%f2807, %f2782, %f2795;
	mul.f32 	%f2808, %f2790, 0f3E4BAFAF;
	sub.f32 	%f2809, %f2793, %f2808;
	mul.f32 	%f2810, %f2809, 0f3FFB14BE;
	sub.f32 	%f2811, %f2807, %f2810;
	add.f32 	%f2812, %f2807, %f2810;
	add.f32 	%f2813, %f2783, %f2801;
	mul.f32 	%f2814, %f2792, 0f3F2B0DC1;
	sub.f32 	%f2815, %f2794, %f2814;
	mul.f32 	%f2816, %f2815, 0f3FD4DB31;
	sub.f32 	%f2817, %f2813, %f2816;
	add.f32 	%f2818, %f2813, %f2816;
	mul.f32 	%f2819, %f2527, 0f3FB504F3;
	mul.f32 	%f2820, %f2559, 0f3FB504F3;
	add.f32 	%f2821, %f2819, %f2820;
	sub.f32 	%f2822, %f2819, %f2820;
	fma.rn.f32 	%f2823, %f2575, 0f3ED413CD, %f2543;
	mul.f32 	%f2824, %f2543, 0f3ED413CD;
	sub.f32 	%f2825, %f2824, %f2575;
	add.f32 	%f2826, %f2567, %f2551;
	sub.f32 	%f2827, %f2551, %f2567;
	mul.f32 	%f2828, %f2826, 0f3F3504F3;
	add.f32 	%f2829, %f2535, %f2828;
	mul.f32 	%f2830, %f2827, 0f3F3504F3;
	sub.f32 	%f2831, %f2583, %f2830;
	add.f32 	%f2832, %f2583, %f2830;
	sub.f32 	%f2833, %f2535, %f2828;
	mul.f32 	%f2834, %f2823, 0f3FEC835E;
	add.f32 	%f2835, %f2821, %f2834;
	fma.rn.f32 	%f2836, %f2832, 0f3E4BAFAF, %f2829;
	mul.f32 	%f2837, %f2836, 0f3FFB14BE;
	sub.f32 	%f2838, %f2835, %f2837;
	add.f32 	%f2839, %f2835, %f2837;
	mul.f32 	%f2840, %f2825, 0f3FEC835E;
	sub.f32 	%f2841, %f2822, %f2840;
	fma.rn.f32 	%f2842, %f2833, 0f3F2B0DC1, %f2831;
	mul.f32 	%f2843, %f2842, 0f3FD4DB31;
	sub.f32 	%f2844, %f2841, %f2843;
	add.f32 	%f2845, %f2841, %f2843;
	sub.f32 	%f2846, %f2821, %f2834;
	mul.f32 	%f2847, %f2829, 0f3E4BAFAF;
	sub.f32 	%f2848, %f2832, %f2847;
	mul.f32 	%f2849, %f2848, 0f3FFB14BE;
	sub.f32 	%f2850, %f2846, %f2849;
	add.f32 	%f2851, %f2846, %f2849;
	add.f32 	%f2852, %f2822, %f2840;
	mul.f32 	%f2853, %f2831, 0f3F2B0DC1;
	sub.f32 	%f2854, %f2833, %f2853;
	mul.f32 	%f2855, %f2854, 0f3FD4DB31;
	sub.f32 	%f2856, %f2852, %f2855;
	add.f32 	%f2857, %f2852, %f2855;
	mul.f32 	%f2858, %f2528, 0f3FB504F3;
	mul.f32 	%f2859, %f2560, 0f3FB504F3;
	add.f32 	%f2860, %f2858, %f2859;
	sub.f32 	%f2861, %f2858, %f2859;
	fma.rn.f32 	%f2862, %f2576, 0f3ED413CD, %f2544;
	mul.f32 	%f2863, %f2544, 0f3ED413CD;
	sub.f32 	%f2864, %f2863, %f2576;
	add.f32 	%f2865, %f2568, %f2552;
	sub.f32 	%f2866, %f2552, %f2568;
	mul.f32 	%f2867, %f2865, 0f3F3504F3;
	add.f32 	%f2868, %f2536, %f2867;
	mul.f32 	%f2869, %f2866, 0f3F3504F3;
	sub.f32 	%f2870, %f2584, %f2869;
	add.f32 	%f2871, %f2584, %f2869;
	sub.f32 	%f2872, %f2536, %f2867;
	mul.f32 	%f2873, %f2862, 0f3FEC835E;
	add.f32 	%f2874, %f2860, %f2873;
	fma.rn.f32 	%f2875, %f2871, 0f3E4BAFAF, %f2868;
	mul.f32 	%f2876, %f2875, 0f3FFB14BE;
	sub.f32 	%f2877, %f2874, %f2876;
	add.f32 	%f2878, %f2874, %f2876;
	mul.f32 	%f2879, %f2864, 0f3FEC835E;
	sub.f32 	%f2880, %f2861, %f2879;
	fma.rn.f32 	%f2881, %f2872, 0f3F2B0DC1, %f2870;
	mul.f32 	%f2882, %f2881, 0f3FD4DB31;
	sub.f32 	%f2883, %f2880, %f2882;
	add.f32 	%f2884, %f2880, %f2882;
	sub.f32 	%f2885, %f2860, %f2873;
	mul.f32 	%f2886, %f2868, 0f3E4BAFAF;
	sub.f32 	%f2887, %f2871, %f2886;
	mul.f32 	%f2888, %f2887, 0f3FFB14BE;
	sub.f32 	%f2889, %f2885, %f2888;
	add.f32 	%f2890, %f2885, %f2888;
	add.f32 	%f2891, %f2861, %f2879;
	mul.f32 	%f2892, %f2870, 0f3F2B0DC1;
	sub.f32 	%f2893, %f2872, %f2892;
	mul.f32 	%f2894, %f2893, 0f3FD4DB31;
	sub.f32 	%f2895, %f2891, %f2894;
	add.f32 	%f2896, %f2891, %f2894;
	add.f32 	%f2897, %f8648, %f1816;
	sub.f32 	%f377, %f2897, %f8648;
	shfl.sync.idx.b32	%r240|%p144, %r66, 0, 6175, -1;
	shfl.sync.idx.b32	%r241|%p145, %r65, 0, 6175, -1;
	mad.lo.s32 	%r242, %r241, %r515, %r240;
	cvt.s64.s32 	%rd255, %r242;
	cvt.s64.s32 	%rd256, %r2;
	add.s64 	%rd257, %rd255, %rd256;
	mad.lo.s32 	%r243, %r515, %r509, %r2;
	cvt.s64.s32 	%rd258, %r243;
	add.s64 	%rd259, %rd255, %rd258;
	fma.rn.f32 	%f2898, %f1816, %f2605, %f8648;
	sub.f32 	%f123, %f2898, %f8648;
	shl.b64 	%rd260, %rd257, 2;
	add.s64 	%rd47, %rd807, %rd260;
	// begin inline asm
	atom.add.relaxed.gpu.f32 %f122,[%rd47],%f123;
	// end inline asm
	shl.b64 	%rd261, %rd259, 2;
	add.s64 	%rd48, %rd807, %rd261;
	// begin inline asm
	atom.add.relaxed.gpu.f32 %f124,[%rd48],%f377;
	// end inline asm
	fma.rn.f32 	%f2899, %f1816, %f2644, %f8648;
	sub.f32 	%f127, %f2899, %f8648;
	add.s64 	%rd49, %rd47, %rd178;
	// begin inline asm
	atom.add.relaxed.gpu.f32 %f126,[%rd49],%f127;
	// end inline asm
	add.s64 	%rd50, %rd48, %rd178;
	// begin inline asm
	atom.add.relaxed.gpu.f32 %f128,[%rd50],%f377;
	// end inline asm
	fma.rn.f32 	%f2900, %f1816, %f2683, %f8648;
	sub.f32 	%f131, %f2900, %f8648;
	add.s64 	%rd51, %rd47, %rd180;
	// begin inline asm
	atom.add.relaxed.gpu.f32 %f130,[%rd51],%f131;
	// end inline asm
	add.s64 	%rd52, %rd48, %rd180;
	// begin inline asm
	atom.add.relaxed.gpu.f32 %f132,[%rd52],%f377;
	// end inline asm
	fma.rn.f32 	%f2901, %f1816, %f2722, %f8648;
	sub.f32 	%f135, %f2901, %f8648;
	add.s64 	%rd53, %rd47, %rd182;
	// begin inline asm
	atom.add.relaxed.gpu.f32 %f134,[%rd53],%f135;
	// end inline asm
	add.s64 	%rd54, %rd48, %rd182;
	// begin inline asm
	atom.add.relaxed.gpu.f32 %f136,[%rd54],%f377;
	// end inline asm
	fma.rn.f32 	%f2902, %f1816, %f2761, %f8648;
	sub.f32 	%f139, %f2902, %f8648;
	add.s64 	%rd55, %rd47, %rd184;
	// begin inline asm
	atom.add.relaxed.gpu.f32 %f138,[%rd55],%f139;
	// end inline asm
	add.s64 	%rd56, %rd48, %rd184;
	// begin inline asm
	atom.add.relaxed.gpu.f32 %f140,[%rd56],%f377;
	// end inline asm
	fma.rn.f32 	%f2903, %f1816, %f2800, %f8648;
	sub.f32 	%f143, %f2903, %f8648;
	add.s64 	%rd57, %rd47, %rd186;
	// begin inline asm
	atom.add.relaxed.gpu.f32 %f142,[%rd57],%f143;
	// end inline asm
	add.s64 	%rd58, %rd48, %rd186;
	// begin inline asm
	atom.add.relaxed.gpu.f32 %f144,[%rd58],%f377;
	// end inline asm
	fma.rn.f32 	%f2904, %f1816, %f2839, %f8648;
	sub.f32 	%f147, %f2904, %f8648;
	add.s64 	%rd59, %rd47, %rd188;
	// begin inline asm
	atom.add.relaxed.gpu.f32 %f146,[%rd59],%f147;
	// end inline asm
	add.s64 	%rd60, %rd48, %rd188;
	// begin inline asm
	atom.add.relaxed.gpu.f32 %f148,[%rd60],%f377;
	// end inline asm
	fma.rn.f32 	%f2905, %f1816, %f2878, %f8648;
	sub.f32 	%f151, %f2905, %f8648;
	add.s64 	%rd61, %rd47, %rd190;
	// begin inline asm
	atom.add.relaxed.gpu.f32 %f150,[%rd61],%f151;
	// end inline asm
	add.s64 	%rd62, %rd48, %rd190;
	// begin inline asm
	atom.add.relaxed.gpu.f32 %f152,[%rd62],%f377;
	// end inline asm
	shfl.sync.idx.b32	%r244|%p146, %r66, 1, 6175, -1;
	shfl.sync.idx.b32	%r245|%p147, %r65, 1, 6175, -1;
	mad.lo.s32 	%r246, %r245, %r515, %r244;
	cvt.s64.s32 	%rd262, %r246;
	add.s64 	%rd263, %rd262, %rd256;
	add.s64 	%rd264, %rd262, %rd258;
	fma.rn.f32 	%f2906, %f1816, %f2623, %f8648;
	sub.f32 	%f155, %f2906, %f8648;
	shl.b64 	%rd265, %rd263, 2;
	add.s64 	%rd63, %rd807, %rd265;
	// begin inline asm
	atom.add.relaxed.gpu.f32 %f154,[%rd63],%f155;
	// end inline asm
	shl.b64 	%rd266, %rd264, 2;
	add.s64 	%rd64, %rd807, %rd266;
	// begin inline asm
	atom.add.relaxed.gpu.f32 %f156,[%rd64],%f377;
	// end inline asm
	fma.rn.f32 	%f2907, %f1816, %f2662, %f8648;
	sub.f32 	%f159, %f2907, %f8648;
	add.s64 	%rd65, %rd63, %rd178;
	// begin inline asm
	atom.add.relaxed.gpu.f32 %f158,[%rd65],%f159;
	// end inline asm
	add.s64 	%rd66, %rd64, %rd178;
	// begin inline asm
	atom.add.relaxed.gpu.f32 %f160,[%rd66],%f377;
	// end inline asm
	fma.rn.f32 	%f2908, %f1816, %f2701, %f8648;
	sub.f32 	%f163, %f2908, %f8648;
	add.s64 	%rd67, %rd63, %rd180;
	// begin inline asm
	atom.add.relaxed.gpu.f32 %f162,[%rd67],%f163;
	// end inline asm
	add.s64 	%rd68, %rd64, %rd180;
	// begin inline asm
	atom.add.relaxed.gpu.f32 %f164,[%rd68],%f377;
	// end inline asm
	fma.rn.f32 	%f2909, %f1816, %f2740, %f8648;
	sub.f32 	%f167, %f2909, %f8648;
	add.s64 	%rd69, %rd63, %rd182;
	// begin inline asm
	atom.add.relaxed.gpu.f32 %f166,[%rd69],%f167;
	// end inline asm
	add.s64 	%rd70, %rd64, %rd182;
	// begin inline asm
	atom.add.relaxed.gpu.f32 %f168,[%rd70],%f377;
	// end inline asm
	fma.rn.f32 	%f2910, %f1816, %f2779, %f8648;
	sub.f32 	%f171, %f2910, %f8648;
	add.s64 	%rd71, %rd63, %rd184;
	// begin inline asm
	atom.add.relaxed.gpu.f32 %f170,[%rd71],%f171;
	// end inline asm
	add.s64 	%rd72, %rd64, %rd184;
	// begin inline asm
	atom.add.relaxed.gpu.f32 %f172,[%rd72],%f377;
	// end inline asm
	fma.rn.f32 	%f2911, %f1816, %f2818, %f8648;
	sub.f32 	%f175, %f2911, %f8648;
	add.s64 	%rd73, %rd63, %rd186;
	// begin inline asm
	atom.add.relaxed.gpu.f32 %f174,[%rd73],%f175;
	// end inline asm
	add.s64 	%rd74, %rd64, %rd186;
	// begin inline asm
	atom.add.relaxed.gpu.f32 %f176,[%rd74],%f377;
	// end inline asm
	fma.rn.f32 	%f2912, %f1816, %f2857, %f8648;
	sub.f32 	%f179, %f2912, %f8648;
	add.s64 	%rd75, %rd63, %rd188;
	// begin inline asm
	atom.add.relaxed.gpu.f32 %f178,[%rd75],%f179;
	// end inline asm
	add.s64 	%rd76, %rd64, %rd188;
	// begin inline asm
	atom.add.relaxed.gpu.f32 %f180,[%rd76],%f377;
	// end inline asm
	fma.rn.f32 	%f2913, %f1816, %f2896, %f8648;
	sub.f32 	%f183, %f2913, %f8648;
	add.s64 	%rd77, %rd63, %rd190;
	// begin inline asm
	atom.add.relaxed.gpu.f32 %f182,[%rd77],%f183;
	// end inline asm
	add.s64 	%rd78, %rd64, %rd190;
	// begin inline asm
	atom.add.relaxed.gpu.f32 %f184,[%rd78],%f377;
	// end inline asm
	shfl.sync.idx.b32	%r247|%p148, %r66, 2, 6175, -1;
	shfl.sync.idx.b32	%r248|%p149, %r65, 2, 6175, -1;
	mad.lo.s32 	%r249, %r248, %r515, %r247;
	cvt.s64.s32 	%rd267, %r249;
	add.s64 	%rd268, %rd267, %rd256;
	add.s64 	%rd269, %rd267, %rd258;
	fma.rn.f32 	%f2914, %f1816, %f2611, %f8648;
	sub.f32 	%f187, %f2914, %f8648;
	shl.b64 	%rd270, %rd268, 2;
	add.s64 	%rd79, %rd807, %rd270;
	// begin inline asm
	atom.add.relaxed.gpu.f32 %f186,[%rd79],%f187;
	// end inline asm
	shl.b64 	%rd271, %rd269, 2;
	add.s64 	%rd80, %rd807, %rd271;
	// begin inline asm
	atom.add.relaxed.gpu.f32 %f188,[%rd80],%f377;
	// end inline asm
	fma.rn.f32 	%f2915, %f1816, %f2650, %f8648;
	sub.f32 	%f191, %f2915, %f8648;
	add.s64 	%rd81, %rd79, %rd178;
	// begin inline asm
	atom.add.relaxed.gpu.f32 %f190,[%rd81],%f191;
	// end inline asm
	add.s64 	%rd82, %rd80, %rd178;
	// begin inline asm
	atom.add.relaxed.gpu.f32 %f192,[%rd82],%f377;
	// end inline asm
	fma.rn.f32 	%f2916, %f1816, %f2689, %f8648;
	sub.f32 	%f195, %f2916, %f8648;
	add.s64 	%rd83, %rd79, %rd180;
	// begin inline asm
	atom.add.relaxed.gpu.f32 %f194,[%rd83],%f195;
	// end inline asm
	add.s64 	%rd84, %rd80, %rd180;
	// begin inline asm
	atom.add.relaxed.gpu.f32 %f196,[%rd84],%f377;
	// end inline asm
	fma.rn.f32 	%f2917, %f1816, %f2728, %f8648;
	sub.f32 	%f199, %f2917, %f8648;
	add.s64 	%rd85, %rd79, %rd182;
	// begin inline asm
	atom.add.relaxed.gpu.f32 %f198,[%rd85],%f199;
	// end inline asm
	add.s64 	%rd86, %rd80, %rd182;
	// begin inline asm
	atom.add.relaxed.gpu.f32 %f200,[%rd86],%f377;
	// end inline asm
	fma.rn.f32 	%f2918, %f1816, %f2767, %f8648;
	sub.f32 	%f203, %f2918, %f8648;
	add.s64 	%rd87, %rd79, %rd184;
	// begin inline asm
	atom.add.relaxed.gpu.f32 %f202,[%rd87],%f203;
	// end inline asm
	add.s64 	%rd88, %rd80, %rd184;
	// begin inline asm
	atom.add.relaxed.gpu.f32 %f204,[%rd88],%f377;
	// end inline asm
	fma.rn.f32 	%f2919, %f1816, %f2806, %f8648;
	sub.f32 	%f207, %f2919, %f8648;
	add.s64 	%rd89, %rd79, %rd186;
	// begin inline asm
	atom.add.relaxed.gpu.f32 %f206,[%rd89],%f207;
	// end inline asm
	add.s64 	%rd90, %rd80, %rd186;
	// begin inline asm
	atom.add.relaxed.gpu.f32 %f208,[%rd90],%f377;
	// end inline asm
	fma.rn.f32 	%f2920, %f1816, %f2845, %f8648;
	sub.f32 	%f211, %f2920, %f8648;
	add.s64 	%rd91, %rd79, %rd188;
	// begin inline asm
	atom.add.relaxed.gpu.f32 %f210,[%rd91],%f211;
	// end inline asm
	add.s64 	%rd92, %rd80, %rd188;
	// begin inline asm
	atom.add.relaxed.gpu.f32 %f212,[%rd92],%f377;
	// end inline asm
	fma.rn.f32 	%f2921, %f1816, %f2884, %f8648;
	sub.f32 	%f215, %f2921, %f8648;
	add.s64 	%rd93, %rd79, %rd190;
	// begin inline asm
	atom.add.relaxed.gpu.f32 %f214,[%rd93],%f215;
	// end inline asm
	add.s64 	%rd94, %rd80, %rd190;
	// begin inline asm
	atom.add.relaxed.gpu.f32 %f216,[%rd94],%f377;
	// end inline asm
	shfl.sync.idx.b32	%r250|%p150, %r66, 3, 6175, -1;
	shfl.sync.idx.b32	%r251|%p151, %r65, 3, 6175, -1;
	mad.lo.s32 	%r252, %r251, %r515, %r250;
	cvt.s64.s32 	%rd272, %r252;
	add.s64 	%rd273, %rd272, %rd256;
	add.s64 	%rd274, %rd272, %rd258;
	fma.rn.f32 	%f2922, %f1816, %f2616, %f8648;
	sub.f32 	%f219, %f2922, %f8648;
	shl.b64 	%rd275, %rd273, 2;
	add.s64 	%rd95, %rd807, %rd275;
	// begin inline asm
	atom.add.relaxed.gpu.f32 %f218,[%rd95],%f219;
	// end inline asm
	shl.b64 	%rd276, %rd274, 2;
	add.s64 	%rd96, %rd807, %rd276;
	// begin inline asm
	atom.add.relaxed.gpu.f32 %f220,[%rd96],%f377;
	// end inline asm
	fma.rn.f32 	%f2923, %f1816, %f2655, %f8648;
	sub.f32 	%f223, %f2923, %f8648;
	add.s64 	%rd97, %rd95, %rd178;
	// begin inline asm
	atom.add.relaxed.gpu.f32 %f222,[%rd97],%f223;
	// end inline asm
	add.s64 	%rd98, %rd96, %rd178;
	// begin inline asm
	atom.add.relaxed.gpu.f32 %f224,[%rd98],%f377;
	// end inline asm
	fma.rn.f32 	%f2924, %f1816, %f2694, %f8648;
	sub.f32 	%f227, %f2924, %f8648;
	add.s64 	%rd99, %rd95, %rd180;
	// begin inline asm
	atom.add.relaxed.gpu.f32 %f226,[%rd99],%f227;
	// end inline asm
	add.s64 	%rd100, %rd96, %rd180;
	// begin inline asm
	atom.add.relaxed.gpu.f32 %f228,[%rd100],%f377;
	// end inline asm
	fma.rn.f32 	%f2925, %f1816, %f2733, %f8648;
	sub.f32 	%f231, %f2925, %f8648;
	add.s64 	%rd101, %rd95, %rd182;
	// begin inline asm
	atom.add.relaxed.gpu.f32 %f230,[%rd101],%f231;
	// end inline asm
	add.s64 	%rd102, %rd96, %rd182;
	// begin inline asm
	atom.add.relaxed.gpu.f32 %f232,[%rd102],%f377;
	// end inline asm
	fma.rn.f32 	%f2926, %f1816, %f2772, %f8648;
	sub.f32 	%f235, %f2926, %f8648;
	add.s64 	%rd103, %rd95, %rd184;
	// begin inline asm
	atom.add.relaxed.gpu.f32 %f234,[%rd103],%f235;
	// end inline asm
	add.s64 	%rd104, %rd96, %rd184;
	// begin inline asm
	atom.add.relaxed.gpu.f32 %f236,[%rd104],%f377;
	// end inline asm
	fma.rn.f32 	%f2927, %f1816, %f2811, %f8648;
	sub.f32 	%f239, %f2927, %f8648;
	add.s64 	%rd105, %rd95, %rd186;
	// begin inline asm
	atom.add.relaxed.gpu.f32 %f238,[%rd105],%f239;
	// end inline asm
	add.s64 	%rd106, %rd96, %rd186;
	// begin inline asm
	atom.add.relaxed.gpu.f32 %f240,[%rd106],%f377;
	// end inline asm
	fma.rn.f32 	%f2928, %f1816, %f2850, %f8648;
	sub.f32 	%f243, %f2928, %f8648;
	add.s64 	%rd107, %rd95, %rd188;
	// begin inline asm
	atom.add.relaxed.gpu.f32 %f242,[%rd107],%f243;
	// end inline asm
	add.s64 	%rd108, %rd96, %rd188;
	// begin inline asm
	atom.add.relaxed.gpu.f32 %f244,[%rd108],%f377;
	// end inline asm
	fma.rn.f32 	%f2929, %f1816, %f2889, %f8648;
	sub.f32 	%f247, %f2929, %f8648;
	add.s64 	%rd109, %rd95, %rd190;
	// begin inline asm
	atom.add.relaxed.gpu.f32 %f246,[%rd109],%f247;
	// end inline asm
	add.s64 	%rd110, %rd96, %rd190;
	// begin inline asm
	atom.add.relaxed.gpu.f32 %f248,[%rd110],%f377;
	// end inline asm
	shfl.sync.idx.b32	%r253|%p152, %r66, 4, 6175, -1;
	shfl.sync.idx.b32	%r254|%p153, %r65, 4, 6175, -1;
	mad.lo.s32 	%r255, %r254, %r515, %r253;
	cvt.s64.s32 	%rd277, %r255;
	add.s64 	%rd278, %rd277, %rd256;
	add.s64 	%rd279, %rd277, %rd258;
	fma.rn.f32 	%f2930, %f1816, %f2617, %f8648;
	sub.f32 	%f251, %f2930, %f8648;
	shl.b64 	%rd280, %rd278, 2;
	add.s64 	%rd111, %rd807, %rd280;
	// begin inline asm
	atom.add.relaxed.gpu.f32 %f250,[%rd111],%f251;
	// end inline asm
	shl.b64 	%rd281, %rd279, 2;
	add.s64 	%rd112, %rd807, %rd281;
	// begin inline asm
	atom.add.relaxed.gpu.f32 %f252,[%rd112],%f377;
	// end inline asm
	fma.rn.f32 	%f2931, %f1816, %f2656, %f8648;
	sub.f32 	%f255, %f2931, %f8648;
	add.s64 	%rd113, %rd111, %rd178;
	// begin inline asm
	atom.add.relaxed.gpu.f32 %f254,[%rd113],%f255;
	// end inline asm
	add.s64 	%rd114, %rd112, %rd178;
	// begin inline asm
	atom.add.relaxed.gpu.f32 %f256,[%rd114],%f377;
	// end inline asm
	fma.rn.f32 	%f2932, %f1816, %f2695, %f8648;
	sub.f32 	%f259, %f2932, %f8648;
	add.s64 	%rd115, %rd111, %rd180;
	// begin inline asm
	atom.add.relaxed.gpu.f32 %f258,[%rd115],%f259;
	// end inline asm
	add.s64 	%rd116, %rd112, %rd180;
	// begin inline asm
	atom.add.relaxed.gpu.f32 %f260,[%rd116],%f377;
	// end inline asm
	fma.rn.f32 	%f2933, %f1816, %f2734, %f8648;
	sub.f32 	%f263, %f2933, %f8648;
	add.s64 	%rd117, %rd111, %rd182;
	// begin inline asm
	atom.add.relaxed.gpu.f32 %f262,[%rd117],%f263;
	// end inline asm
	add.s64 	%rd118, %rd112, %rd182;
	// begin inline asm
	atom.add.relaxed.gpu.f32 %f264,[%rd118],%f377;
	// end inline asm
	fma.rn.f32 	%f2934, %f1816, %f2773, %f8648;
	sub.f32 	%f267, %f2934, %f8648;
	add.s64 	%rd119, %rd111, %rd184;
	// begin inline asm
	atom.add.relaxed.gpu.f32 %f266,[%rd119],%f267;
	// end inline asm
	add.s64 	%rd120, %rd112, %rd184;
	// begin inline asm
	atom.add.relaxed.gpu.f32 %f268,[%rd120],%f377;
	// end inline asm
	fma.rn.f32 	%f2935, %f1816, %f2812, %f8648;
	sub.f32 	%f271, %f2935, %f8648;
	add.s64 	%rd121, %rd111, %rd186;
	// begin inline asm
	atom.add.relaxed.gpu.f32 %f270,[%rd121],%f271;
	// end inline asm
	add.s64 	%rd122, %rd112, %rd186;
	// begin inline asm
	atom.add.relaxed.gpu.f32 %f272,[%rd122],%f377;
	// end inline asm
	fma.rn.f32 	%f2936, %f1816, %f2851, %f8648;
	sub.f32 	%f275, %f2936, %f8648;
	add.s64 	%rd123, %rd111, %rd188;
	// begin inline asm
	atom.add.relaxed.gpu.f32 %f274,[%rd123],%f275;
	// end inline asm
	add.s64 	%rd124, %rd112, %rd188;
	// begin inline asm
	atom.add.relaxed.gpu.f32 %f276,[%rd124],%f377;
	// end inline asm
	fma.rn.f32 	%f2937, %f1816, %f2890, %f8648;
	sub.f32 	%f279, %f2937, %f8648;
	add.s64 	%rd125, %rd111, %rd190;
	// begin inline asm
	atom.add.relaxed.gpu.f32 %f278,[%rd125],%f279;
	// end inline asm
	add.s64 	%rd126, %rd112, %rd190;
	// begin inline asm
	atom.add.relaxed.gpu.f32 %f280,[%rd126],%f377;
	// end inline asm
	shfl.sync.idx.b32	%r256|%p154, %r66, 5, 6175, -1;
	shfl.sync.idx.b32	%r257|%p155, %r65, 5, 6175, -1;
	mad.lo.s32 	%r258, %r257, %r515, %r256;
	cvt.s64.s32 	%rd282, %r258;
	add.s64 	%rd283, %rd282, %rd256;
	add.s64 	%rd284, %rd282, %rd258;
	fma.rn.f32 	%f2938, %f1816, %f2610, %f8648;
	sub.f32 	%f283, %f2938, %f8648;
	shl.b64 	%rd285, %rd283, 2;
	add.s64 	%rd127, %rd807, %rd285;
	// begin inline asm
	atom.add.relaxed.gpu.f32 %f282,[%rd127],%f283;
	// end inline asm
	shl.b64 	%rd286, %rd284, 2;
	add.s64 	%rd128, %rd807, %rd286;
	// begin inline asm
	atom.add.relaxed.gpu.f32 %f284,[%rd128],%f377;
	// end inline asm
	fma.rn.f32 	%f2939, %f1816, %f2649, %f8648;
	sub.f32 	%f287, %f2939, %f8648;
	add.s64 	%rd129, %rd127, %rd178;
	// begin inline asm
	atom.add.relaxed.gpu.f32 %f286,[%rd129],%f287;
	// end inline asm
	add.s64 	%rd130, %rd128, %rd178;
	// begin inline asm
	atom.add.relaxed.gpu.f32 %f288,[%rd130],%f377;
	// end inline asm
	fma.rn.f32 	%f2940, %f1816, %f2688, %f8648;
	sub.f32 	%f291, %f2940, %f8648;
	add.s64 	%rd131, %rd127, %rd180;
	// begin inline asm
	atom.add.relaxed.gpu.f32 %f290,[%rd131],%f291;
	// end inline asm
	add.s64 	%rd132, %rd128, %rd180;
	// begin inline asm
	atom.add.relaxed.gpu.f32 %f292,[%rd132],%f377;
	// end inline asm
	fma.rn.f32 	%f2941, %f1816, %f2727, %f8648;
	sub.f32 	%f295, %f2941, %f8648;
	add.s64 	%rd133, %rd127, %rd182;
	// begin inline asm
	atom.add.relaxed.gpu.f32 %f294,[%rd133],%f295;
	// end inline asm
	add.s64 	%rd134, %rd128, %rd182;
	// begin inline asm
	atom.add.relaxed.gpu.f32 %f296,[%rd134],%f377;
	// end inline asm
	fma.rn.f32 	%f2942, %f1816, %f2766, %f8648;
	sub.f32 	%f299, %f2942, %f8648;
	add.s64 	%rd135, %rd127, %rd184;
	// begin inline asm
	atom.add.relaxed.gpu.f32 %f298,[%rd135],%f299;
	// end inline asm
	add.s64 	%rd136, %rd128, %rd184;
	// begin inline asm
	atom.add.relaxed.gpu.f32 %f300,[%rd136],%f377;
	// end inline asm
	fma.rn.f32 	%f2943, %f1816, %f2805, %f8648;
	sub.f32 	%f303, %f2943, %f8648;
	add.s64 	%rd137, %rd127, %rd186;
	// begin inline asm
	atom.add.relaxed.gpu.f32 %f302,[%rd137],%f303;
	// end inline asm
	add.s64 	%rd138, %rd128, %rd186;
	// begin inline asm
	atom.add.relaxed.gpu.f32 %f304,[%rd138],%f377;
	// end inline asm
	fma.rn.f32 	%f2944, %f1816, %f2844, %f8648;
	sub.f32 	%f307, %f2944, %f8648;
	add.s64 	%rd139, %rd127, %rd188;
	// begin inline asm
	atom.add.relaxed.gpu.f32 %f306,[%rd139],%f307;
	// end inline asm
	add.s64 	%rd140, %rd128, %rd188;
	// begin inline asm
	atom.add.relaxed.gpu.f32 %f308,[%rd140],%f377;
	// end inline asm
	fma.rn.f32 	%f2945, %f1816, %f2883, %f8648;
	sub.f32 	%f311, %f2945, %f8648;
	add.s64 	%rd141, %rd127, %rd190;
	// begin inline asm
	atom.add.relaxed.gpu.f32 %f310,[%rd141],%f311;
	// end inline asm
	add.s64 	%rd142, %rd128, %rd190;
	// begin inline asm
	atom.add.relaxed.gpu.f32 %f312,[%rd142],%f377;
	// end inline asm
	shfl.sync.idx.b32	%r259|%p156, %r66, 6, 6175, -1;
	shfl.sync.idx.b32	%r260|%p157, %r65, 6, 6175, -1;
	mad.lo.s32 	%r261, %r260, %r515, %r259;
	cvt.s64.s32 	%rd287, %r261;
	add.s64 	%rd288, %rd287, %rd256;
	add.s64 	%rd289, %rd287, %rd258;
	fma.rn.f32 	%f2946, %f1816, %f2622, %f8648;
	sub.f32 	%f315, %f2946, %f8648;
	shl.b64 	%rd290, %rd288, 2;
	add.s64 	%rd143, %rd807, %rd290;
	// begin inline asm
	atom.add.relaxed.gpu.f32 %f314,[%rd143],%f315;
	// end inline asm
	shl.b64 	%rd291, %rd289, 2;
	add.s64 	%rd144, %rd807, %rd291;
	// begin inline asm
	atom.add.relaxed.gpu.f32 %f316,[%rd144],%f377;
	// end inline asm
	fma.rn.f32 	%f2947, %f1816, %f2661, %f8648;
	sub.f32 	%f319, %f2947, %f8648;
	add.s64 	%rd145, %rd143, %rd178;
	// begin inline asm
	atom.add.relaxed.gpu.f32 %f318,[%rd145],%f319;
	// end inline asm
	add.s64 	%rd146, %rd144, %rd178;
	// begin inline asm
	atom.add.relaxed.gpu.f32 %f320,[%rd146],%f377;
	// end inline asm
	fma.rn.f32 	%f2948, %f1816, %f2700, %f8648;
	sub.f32 	%f323, %f2948, %f8648;
	add.s64 	%rd147, %rd143, %rd180;
	// begin inline asm
	atom.add.relaxed.gpu.f32 %f322,[%rd147],%f323;
	// end inline asm
	add.s64 	%rd148, %rd144, %rd180;
	// begin inline asm
	atom.add.relaxed.gpu.f32 %f324,[%rd148],%f377;
	// end inline asm
	fma.rn.f32 	%f2949, %f1816, %f2739, %f8648;
	sub.f32 	%f327, %f2949, %f8648;
	add.s64 	%rd149, %rd143, %rd182;
	// begin inline asm
	atom.add.relaxed.gpu.f32 %f326,[%rd149],%f327;
	// end inline asm
	add.s64 	%rd150, %rd144, %rd182;
	// begin inline asm
	atom.add.relaxed.gpu.f32 %f328,[%rd150],%f377;
	// end inline asm
	fma.rn.f32 	%f2950, %f1816, %f2778, %f8648;
	sub.f32 	%f331, %f2950, %f8648;
	add.s64 	%rd151, %rd143, %rd184;
	// begin inline asm
	atom.add.relaxed.gpu.f32 %f330,[%rd151],%f331;
	// end inline asm
	add.s64 	%rd152, %rd144, %rd184;
	// begin inline asm
	atom.add.relaxed.gpu.f32 %f332,[%rd152],%f377;
	// end inline asm
	fma.rn.f32 	%f2951, %f1816, %f2817, %f8648;
	sub.f32 	%f335, %f2951, %f8648;
	add.s64 	%rd153, %rd143, %rd186;
	// begin inline asm
	atom.add.relaxed.gpu.f32 %f334,[%rd153],%f335;
	// end inline asm
	add.s64 	%rd154, %rd144, %rd186;
	// begin inline asm
	atom.add.relaxed.gpu.f32 %f336,[%rd154],%f377;
	// end inline asm
	fma.rn.f32 	%f2952, %f1816, %f2856, %f8648;
	sub.f32 	%f339, %f2952, %f8648;
	add.s64 	%rd155, %rd143, %rd188;
	// begin inline asm
	atom.add.relaxed.gpu.f32 %f338,[%rd155],%f339;
	// end inline asm
	add.s64 	%rd156, %rd144, %rd188;
	// begin inline asm
	atom.add.relaxed.gpu.f32 %f340,[%rd156],%f377;
	// end inline asm
	fma.rn.f32 	%f2953, %f1816, %f2895, %f8648;
	sub.f32 	%f343, %f2953, %f8648;
	add.s64 	%rd157, %rd143, %rd190;
	// begin inline asm
	atom.add.relaxed.gpu.f32 %f342,[%rd157],%f343;
	// end inline asm
	add.s64 	%rd158, %rd144, %rd190;
	// begin inline asm
	atom.add.relaxed.gpu.f32 %f344,[%rd158],%f377;
	// end inline asm
	shfl.sync.idx.b32	%r262|%p158, %r66, 7, 6175, -1;
	shfl.sync.idx.b32	%r263|%p159, %r65, 7, 6175, -1;
	mad.lo.s32 	%r264, %r263, %r515, %r262;
	cvt.s64.s32 	%rd292, %r264;
	add.s64 	%rd293, %rd292, %rd256;
	add.s64 	%rd294, %rd292, %rd258;
	fma.rn.f32 	%f2954, %f1816, %f2604, %f8648;
	sub.f32 	%f347, %f2954, %f8648;
	shl.b64 	%rd295, %rd293, 2;
	add.s64 	%rd159, %rd807, %rd295;
	// begin inline asm
	atom.add.relaxed.gpu.f32 %f346,[%rd159],%f347;
	// end inline asm
	shl.b64 	%rd296, %rd294, 2;
	add.s64 	%rd160, %rd807, %rd296;
	// begin inline asm
	atom.add.relaxed.gpu.f32 %f348,[%rd160],%f377;
	// end inline asm
	fma.rn.f32 	%f2955, %f1816, %f2643, %f8648;
	sub.f32 	%f351, %f2955, %f8648;
	add.s64 	%rd161, %rd159, %rd178;
	// begin inline asm
	atom.add.relaxed.gpu.f32 %f350,[%rd161],%f351;
	// end inline asm
	add.s64 	%rd162, %rd160, %rd178;
	// begin inline asm
	atom.add.relaxed.gpu.f32 %f352,[%rd162],%f377;
	// end inline asm
	fma.rn.f32 	%f2956, %f1816, %f2682, %f8648;
	sub.f32 	%f355, %f2956, %f8648;
	add.s64 	%rd163, %rd159, %rd180;
	// begin inline asm
	atom.add.relaxed.gpu.f32 %f354,[%rd163],%f355;
	// end inline asm
	add.s64 	%rd164, %rd160, %rd180;
	// begin inline asm
	atom.add.relaxed.gpu.f32 %f356,[%rd164],%f377;
	// end inline asm
	fma.rn.f32 	%f2957, %f1816, %f2721, %f8648;
	sub.f32 	%f359, %f2957, %f8648;
	add.s64 	%rd165, %rd159, %rd182;
	// begin inline asm
	atom.add.relaxed.gpu.f32 %f358,[%rd165],%f359;
	// end inline asm
	add.s64 	%rd166, %rd160, %rd182;
	// begin inline asm
	atom.add.relaxed.gpu.f32 %f360,[%rd166],%f377;
	// end inline asm
	fma.rn.f32 	%f2958, %f1816, %f2760, %f8648;
	sub.f32 	%f363, %f2958, %f8648;
	add.s64 	%rd167, %rd159, %rd184;
	// begin inline asm
	atom.add.relaxed.gpu.f32 %f362,[%rd167],%f363;
	// end inline asm
	add.s64 	%rd168, %rd160, %rd184;
	// begin inline asm
	atom.add.relaxed.gpu.f32 %f364,[%rd168],%f377;
	// end inline asm
	fma.rn.f32 	%f2959, %f1816, %f2799, %f8648;
	sub.f32 	%f367, %f2959, %f8648;
	add.s64 	%rd169, %rd159, %rd186;
	// begin inline asm
	atom.add.relaxed.gpu.f32 %f366,[%rd169],%f367;
	// end inline asm
	add.s64 	%rd170, %rd160, %rd186;
	// begin inline asm
	atom.add.relaxed.gpu.f32 %f368,[%rd170],%f377;
	// end inline asm
	fma.rn.f32 	%f2960, %f1816, %f2838, %f8648;
	sub.f32 	%f371, %f2960, %f8648;
	add.s64 	%rd171, %rd159, %rd188;
	// begin inline asm
	atom.add.relaxed.gpu.f32 %f370,[%rd171],%f371;
	// end inline asm
	add.s64 	%rd172, %rd160, %rd188;
	// begin inline asm
	atom.add.relaxed.gpu.f32 %f372,[%rd172],%f377;
	// end inline asm
	fma.rn.f32 	%f2961, %f1816, %f2877, %f8648;
	sub.f32 	%f375, %f2961, %f8648;
	add.s64 	%rd173, %rd159, %rd190;
	// begin inline asm
	atom.add.relaxed.gpu.f32 %f374,[%rd173],%f375;
	// end inline asm
	add.s64 	%rd174, %rd160, %rd190;
	// begin inline asm
	atom.add.relaxed.gpu.f32 %f376,[%rd174],%f377;
	// end inline asm
$L__BB5_22:
	ld.param.f32 	%f8644, [_Z4bm3dILb0ELb1ELb0EEvPfPKfiiifiiiiifff_param_11];
	setp.lt.f32 	%p160, %f8644, 0f34000000;
	@%p160 bra 	$L__BB5_24;
	ld.param.f32 	%f8649, [_Z4bm3dILb0ELb1ELb0EEvPfPKfiiifiiiiifff_param_13];
	ld.param.f32 	%f8645, [_Z4bm3dILb0ELb1ELb0EEvPfPKfiiifiiiiifff_param_11];
	ld.param.u32 	%r516, [_Z4bm3dILb0ELb1ELb0EEvPfPKfiiifiiiiifff_param_4];
	ld.param.u32 	%r510, [_Z4bm3dILb0ELb1ELb0EEvPfPKfiiifiiiiifff_param_3];
	ld.param.u64 	%rd811, [_Z4bm3dILb0ELb1ELb0EEvPfPKfiiifiiiiifff_param_1];
	ld.param.u64 	%rd808, [_Z4bm3dILb0ELb1ELb0EEvPfPKfiiifiiiiifff_param_0];
	shfl.sync.idx.b32	%r270|%p161, %r66, 0, 6175, -1;
	shfl.sync.idx.b32	%r271|%p162, %r65, 0, 6175, -1;
	add.s32 	%r272, %r270, %r2;
	mad.lo.s32 	%r273, %r271, %r516, %r272;
	cvta.to.global.u64 	%rd425, %rd811;
	mul.lo.s32 	%r274, %r516, %r510;
	mul.wide.s32 	%rd426, %r274, 4;
	add.s64 	%rd427, %rd425, %rd426;
	mul.wide.s32 	%rd428, %r273, 4;
	add.s64 	%rd429, %rd427, %rd428;
	ld.global.nc.f32 	%f3218, [%rd429];
	mul.wide.s32 	%rd430, %r516, 4;
	add.s64 	%rd431, %rd429, %rd430;
	ld.global.nc.f32 	%f3219, [%rd431];
	shl.b32 	%r275, %r516, 1;
	mul.wide.s32 	%rd432, %r275, 4;
	add.s64 	%rd433, %rd429, %rd432;
	ld.global.nc.f32 	%f3220, [%rd433];
	mul.lo.s32 	%r276, %r516, 3;
	mul.wide.s32 	%rd434, %r276, 4;
	add.s64 	%rd435, %rd429, %rd434;
	ld.global.nc.f32 	%f3221, [%rd435];
	shl.b32 	%r277, %r516, 2;
	mul.wide.s32 	%rd436, %r277, 4;
	add.s64 	%rd437, %rd429, %rd436;
	ld.global.nc.f32 	%f3222, [%rd437];
	mul.lo.s32 	%r278, %r516, 5;
	mul.wide.s32 	%rd438, %r278, 4;
	add.s64 	%rd439, %rd429, %rd438;
	ld.global.nc.f32 	%f3223, [%rd439];
	mul.lo.s32 	%r279, %r516, 6;
	mul.wide.s32 	%rd440, %r279, 4;
	add.s64 	%rd441, %rd429, %rd440;
	ld.global.nc.f32 	%f3224, [%rd441];
	mul.lo.s32 	%r280, %r516, 7;
	mul.wide.s32 	%rd442, %r280, 4;
	add.s64 	%rd443, %rd429, %rd442;
	ld.global.nc.f32 	%f3225, [%rd443];
	shfl.sync.idx.b32	%r281|%p163, %r66, 1, 6175, -1;
	shfl.sync.idx.b32	%r282|%p164, %r65, 1, 6175, -1;
	add.s32 	%r283, %r281, %r2;
	mad.lo.s32 	%r284, %r282, %r516, %r283;
	mul.wide.s32 	%rd444, %r284, 4;
	add.s64 	%rd445, %rd427, %rd444;
	ld.global.nc.f32 	%f3226, [%rd445];
	add.s64 	%rd446, %rd445, %rd430;
	ld.global.nc.f32 	%f3227, [%rd446];
	add.s64 	%rd447, %rd445, %rd432;
	ld.global.nc.f32 	%f3228, [%rd447];
	add.s64 	%rd448, %rd445, %rd434;
	ld.global.nc.f32 	%f3229, [%rd448];
	add.s64 	%rd449, %rd445, %rd436;
	ld.global.nc.f32 	%f3230, [%rd449];
	add.s64 	%rd450, %rd445, %rd438;
	ld.global.nc.f32 	%f3231, [%rd450];
	add.s64 	%rd451, %rd445, %rd440;
	ld.global.nc.f32 	%f3232, [%rd451];
	add.s64 	%rd452, %rd445, %rd442;
	ld.global.nc.f32 	%f3233, [%rd452];
	shfl.sync.idx.b32	%r285|%p165, %r66, 2, 6175, -1;
	shfl.sync.idx.b32	%r286|%p166, %r65, 2, 6175, -1;
	add.s32 	%r287, %r285, %r2;
	mad.lo.s32 	%r288, %r286, %r516, %r287;
	mul.wide.s32 	%rd453, %r288, 4;
	add.s64 	%rd454, %rd427, %rd453;
	ld.global.nc.f32 	%f3234, [%rd454];
	add.s64 	%rd455, %rd454, %rd430;
	ld.global.nc.f32 	%f3235, [%rd455];
	add.s64 	%rd456, %rd454, %rd432;
	ld.global.nc.f32 	%f3236, [%rd456];
	add.s64 	%rd457, %rd454, %rd434;
	ld.global.nc.f32 	%f3237, [%rd457];
	add.s64 	%rd458, %rd454, %rd436;
	ld.global.nc.f32 	%f3238, [%rd458];
	add.s64 	%rd459, %rd454, %rd438;
	ld.global.nc.f32 	%f3239, [%rd459];
	add.s64 	%rd460, %rd454, %rd440;
	ld.global.nc.f32 	%f3240, [%rd460];
	add.s64 	%rd461, %rd454, %rd442;
	ld.global.nc.f32 	%f3241, [%rd461];
	shfl.sync.idx.b32	%r289|%p167, %r66, 3, 6175, -1;
	shfl.sync.idx.b32	%r290|%p168, %r65, 3, 6175, -1;
	add.s32 	%r291, %r289, %r2;
	mad.lo.s32 	%r292, %r290, %r516, %r291;
	mul.wide.s32 	%rd462, %r292, 4;
	add.s64 	%rd463, %rd427, %rd462;
	ld.global.nc.f32 	%f3242, [%rd463];
	add.s64 	%rd464, %rd463, %rd430;
	ld.global.nc.f32 	%f3243, [%rd464];
	add.s64 	%rd465, %rd463, %rd432;
	ld.global.nc.f32 	%f3244, [%rd465];
	add.s64 	%rd466, %rd463, %rd434;
	ld.global.nc.f32 	%f3245, [%rd466];
	add.s64 	%rd467, %rd463, %rd436;
	ld.global.nc.f32 	%f3246, [%rd467];
	add.s64 	%rd468, %rd463, %rd438;
	ld.global.nc.f32 	%f3247, [%rd468];
	add.s64 	%rd469, %rd463, %rd440;
	ld.global.nc.f32 	%f3248, [%rd469];
	add.s64 	%rd470, %rd463, %rd442;
	ld.global.nc.f32 	%f3249, [%rd470];
	shfl.sync.idx.b32	%r293|%p169, %r66, 4, 6175, -1;
	shfl.sync.idx.b32	%r294|%p170, %r65, 4, 6175, -1;
	add.s32 	%r295, %r293, %r2;
	mad.lo.s32 	%r296, %r294, %r516, %r295;
	mul.wide.s32 	%rd471, %r296, 4;
	add.s64 	%rd472, %rd427, %rd471;
	ld.global.nc.f32 	%f3250, [%rd472];
	add.s64 	%rd473, %rd472, %rd430;
	ld.global.nc.f32 	%f3251, [%rd473];
	add.s64 	%rd474, %rd472, %rd432;
	ld.global.nc.f32 	%f3252, [%rd474];
	add.s64 	%rd475, %rd472, %rd434;
	ld.global.nc.f32 	%f3253, [%rd475];
	add.s64 	%rd476, %rd472, %rd436;
	ld.global.nc.f32 	%f3254, [%rd476];
	add.s64 	%rd477, %rd472, %rd438;
	ld.global.nc.f32 	%f3255, [%rd477];
	add.s64 	%rd478, %rd472, %rd440;
	ld.global.nc.f32 	%f3256, [%rd478];
	add.s64 	%rd479, %rd472, %rd442;
	ld.global.nc.f32 	%f3257, [%rd479];
	shfl.sync.idx.b32	%r297|%p171, %r66, 5, 6175, -1;
	shfl.sync.idx.b32	%r298|%p172, %r65, 5, 6175, -1;
	add.s32 	%r299, %r297, %r2;
	mad.lo.s32 	%r300, %r298, %r516, %r299;
	mul.wide.s32 	%rd480, %r300, 4;
	add.s64 	%rd481, %rd427, %rd480;
	ld.global.nc.f32 	%f3258, [%rd481];
	add.s64 	%rd482, %rd481, %rd430;
	ld.global.nc.f32 	%f3259, [%rd482];
	add.s64 	%rd483, %rd481, %rd432;
	ld.global.nc.f32 	%f3260, [%rd483];
	add.s64 	%rd484, %rd481, %rd434;
	ld.global.nc.f32 	%f3261, [%rd484];
	add.s64 	%rd485, %rd481, %rd436;
	ld.global.nc.f32 	%f3262, [%rd485];
	add.s64 	%rd486, %rd481, %rd438;
	ld.global.nc.f32 	%f3263, [%rd486];
	add.s64 	%rd487, %rd481, %rd440;
	ld.global.nc.f32 	%f3264, [%rd487];
	add.s64 	%rd488, %rd481, %rd442;
	ld.global.nc.f32 	%f3265, [%rd488];
	shfl.sync.idx.b32	%r301|%p173, %r66, 6, 6175, -1;
	shfl.sync.idx.b32	%r302|%p174, %r65, 6, 6175, -1;
	add.s32 	%r303, %r301, %r2;
	mad.lo.s32 	%r304, %r302, %r516, %r303;
	mul.wide.s32 	%rd489, %r304, 4;
	add.s64 	%rd490, %rd427, %rd489;
	ld.global.nc.f32 	%f3266, [%rd490];
	add.s64 	%rd491, %rd490, %rd430;
	ld.global.nc.f32 	%f3267, [%rd491];
	add.s64 	%rd492, %rd490, %rd432;
	ld.global.nc.f32 	%f3268, [%rd492];
	add.s64 	%rd493, %rd490, %rd434;
	ld.global.nc.f32 	%f3269, [%rd493];
	add.s64 	%rd494, %rd490, %rd436;
	ld.global.nc.f32 	%f3270, [%rd494];
	add.s64 	%rd495, %rd490, %rd438;
	ld.global.nc.f32 	%f3271, [%rd495];
	add.s64 	%rd496, %rd490, %rd440;
	ld.global.nc.f32 	%f3272, [%rd496];
	add.s64 	%rd497, %rd490, %rd442;
	ld.global.nc.f32 	%f3273, [%rd497];
	shfl.sync.idx.b32	%r305|%p175, %r66, 7, 6175, -1;
	shfl.sync.idx.b32	%r306|%p176, %r65, 7, 6175, -1;
	add.s32 	%r307, %r305, %r2;
	mad.lo.s32 	%r308, %r306, %r516, %r307;
	mul.wide.s32 	%rd498, %r308, 4;
	add.s64 	%rd499, %rd427, %rd498;
	ld.global.nc.f32 	%f3274, [%rd499];
	add.s64 	%rd500, %rd499, %rd430;
	ld.global.nc.f32 	%f3275, [%rd500];
	add.s64 	%rd501, %rd499, %rd432;
	ld.global.nc.f32 	%f3276, [%rd501];
	add.s64 	%rd502, %rd499, %rd434;
	ld.global.nc.f32 	%f3277, [%rd502];
	add.s64 	%rd503, %rd499, %rd436;
	ld.global.nc.f32 	%f3278, [%rd503];
	add.s64 	%rd504, %rd499, %rd438;
	ld.global.nc.f32 	%f3279, [%rd504];
	add.s64 	%rd505, %rd499, %rd440;
	ld.global.nc.f32 	%f3280, [%rd505];
	add.s64 	%rd506, %rd499, %rd442;
	ld.global.nc.f32 	%f3281, [%rd506];
	sub.f32 	%f3282, %f3218, %f3225;
	add.f32 	%f3283, %f3218, %f3225;
	sub.f32 	%f3284, %f3222, %f3221;
	add.f32 	%f3285, %f3222, %f3221;
	sub.f32 	%f3286, %f3220, %f3223;
	sub.f32 	%f3287, %f3219, %f3224;
	add.f32 	%f3288, %f3286, %f3287;
	add.f32 	%f3289, %f3219, %f3224;
	sub.f32 	%f3290, %f3286, %f3287;
	add.f32 	%f3291, %f3220, %f3223;
	mul.f32 	%f3292, %f3288, 0f3F3504F3;
	sub.f32 	%f3293, %f3282, %f3292;
	mul.f32 	%f3294, %f3290, 0f3F3504F3;
	sub.f32 	%f3295, %f3284, %f3294;
	fma.rn.f32 	%f3296, %f3295, 0f3F2B0DC1, %f3293;
	mul.f32 	%f3297, %f3296, 0f3FD4DB31;
	mul.f32 	%f3298, %f3293, 0f3F2B0DC1;
	sub.f32 	%f3299, %f3295, %f3298;
	mul.f32 	%f3300, %f3299, 0fBFD4DB31;
	add.f32 	%f3301, %f3283, %f3285;
	add.f32 	%f3302, %f3291, %f3289;
	sub.f32 	%f3303, %f3301, %f3302;
	mul.f32 	%f3304, %f3303, 0f3FB504F3;
	add.f32 	%f3305, %f3301, %f3302;
	mul.f32 	%f3306, %f3305, 0f3FB504F3;
	add.f32 	%f3307, %f3282, %f3292;
	add.f32 	%f3308, %f3284, %f3294;
	mul.f32 	%f3309, %f3308, 0f3E4BAFAF;
	sub.f32 	%f3310, %f3307, %f3309;
	mul.f32 	%f3311, %f3310, 0f3FFB14BE;
	fma.rn.f32 	%f3312, %f3307, 0f3E4BAFAF, %f3308;
	mul.f32 	%f3313, %f3312, 0f3FFB14BE;
	sub.f32 	%f3314, %f3283, %f3285;
	sub.f32 	%f3315, %f3291, %f3289;
	mul.f32 	%f3316, %f3315, 0f3ED413CD;
	sub.f32 	%f3317, %f3314, %f3316;
	mul.f32 	%f3318, %f3317, 0f3FEC835E;
	fma.rn.f32 	%f3319, %f3314, 0f3ED413CD, %f3315;
	mul.f32 	%f3320, %f3319, 0f3FEC835E;
	sub.f32 	%f3321, %f3226, %f3233;
	add.f32 	%f3322, %f3226, %f3233;
	sub.f32 	%f3323, %f3230, %f3229;
	add.f32 	%f3324, %f3230, %f3229;
	sub.f32 	%f3325, %f3228, %f3231;
	sub.f32 	%f3326, %f3227, %f3232;
	add.f32 	%f3327, %f3325, %f3326;
	add.f32 	%f3328, %f3227, %f3232;
	sub.f32 	%f3329, %f3325, %f3326;
	add.f32 	%f3330, %f3228, %f3231;
	mul.f32 	%f3331, %f3327, 0f3F3504F3;
	sub.f32 	%f3332, %f3321, %f3331;
	mul.f32 	%f3333, %f3329, 0f3F3504F3;
	sub.f32 	%f3334, %f3323, %f3333;
	fma.rn.f32 	%f3335, %f3334, 0f3F2B0DC1, %f3332;
	mul.f32 	%f3336, %f3335, 0f3FD4DB31;
	mul.f32 	%f3337, %f3332, 0f3F2B0DC1;
	sub.f32 	%f3338, %f3334, %f3337;
	mul.f32 	%f3339, %f3338, 0fBFD4DB31;
	add.f32 	%f3340, %f3322, %f3324;
	add.f32 	%f3341, %f3330, %f3328;
	sub.f32 	%f3342, %f3340, %f3341;
	mul.f32 	%f3343, %f3342, 0f3FB504F3;
	add.f32 	%f3344, %f3340, %f3341;
	mul.f32 	%f3345, %f3344, 0f3FB504F3;
	add.f32 	%f3346, %f3321, %f3331;
	add.f32 	%f3347, %f3323, %f3333;
	mul.f32 	%f3348, %f3347, 0f3E4BAFAF;
	sub.f32 	%f3349, %f3346, %f3348;
	mul.f32 	%f3350, %f3349, 0f3FFB14BE;
	fma.rn.f32 	%f3351, %f3346, 0f3E4BAFAF, %f3347;
	mul.f32 	%f3352, %f3351, 0f3FFB14BE;
	sub.f32 	%f3353, %f3322, %f3324;
	sub.f32 	%f3354, %f3330, %f3328;
	mul.f32 	%f3355, %f3354, 0f3ED413CD;
	sub.f32 	%f3356, %f3353, %f3355;
	mul.f32 	%f3357, %f3356, 0f3FEC835E;
	fma.rn.f32 	%f3358, %f3353, 0f3ED413CD, %f3354;
	mul.f32 	%f3359, %f3358, 0f3FEC835E;
	sub.f32 	%f3360, %f3234, %f3241;
	add.f32 	%f3361, %f3234, %f3241;
	sub.f32 	%f3362, %f3238, %f3237;
	add.f32 	%f3363, %f3238, %f3237;
	sub.f32 	%f3364, %f3236, %f3239;
	sub.f32 	%f3365, %f3235, %f3240;
	add.f32 	%f3366, %f3364, %f3365;
	add.f32 	%f3367, %f3235, %f3240;
	sub.f32 	%f3368, %f3364, %f3365;
	add.f32 	%f3369, %f3236, %f3239;
	mul.f32 	%f3370, %f3366, 0f3F3504F3;
	sub.f32 	%f3371, %f3360, %f3370;
	mul.f32 	%f3372, %f3368, 0f3F3504F3;
	sub.f32 	%f3373, %f3362, %f3372;
	fma.rn.f32 	%f3374, %f3373, 0f3F2B0DC1, %f3371;
	mul.f32 	%f3375, %f3374, 0f3FD4DB31;
	mul.f32 	%f3376, %f3371, 0f3F2B0DC1;
	sub.f32 	%f3377, %f3373, %f3376;
	mul.f32 	%f3378, %f3377, 0fBFD4DB31;
	add.f32 	%f3379, %f3361, %f3363;
	add.f32 	%f3380, %f3369, %f3367;
	sub.f32 	%f3381, %f3379, %f3380;
	mul.f32 	%f3382, %f3381, 0f3FB504F3;
	add.f32 	%f3383, %f3379, %f3380;
	mul.f32 	%f3384, %f3383, 0f3FB504F3;
	add.f32 	%f3385, %f3360, %f3370;
	add.f32 	%f3386, %f3362, %f3372;
	mul.f32 	%f3387, %f3386, 0f3E4BAFAF;
	sub.f32 	%f3388, %f3385, %f3387;
	mul.f32 	%f3389, %f3388, 0f3FFB14BE;
	fma.rn.f32 	%f3390, %f3385, 0f3E4BAFAF, %f3386;
	mul.f32 	%f3391, %f3390, 0f3FFB14BE;
	sub.f32 	%f3392, %f3361, %f3363;
	sub.f32 	%f3393, %f3369, %f3367;
	mul.f32 	%f3394, %f3393, 0f3ED413CD;
	sub.f32 	%f3395, %f3392, %f3394;
	mul.f32 	%f3396, %f3395, 0f3FEC835E;
	fma.rn.f32 	%f3397, %f3392, 0f3ED413CD, %f3393;
	mul.f32 	%f3398, %f3397, 0f3FEC835E;
	sub.f32 	%f3399, %f3242, %f3249;
	add.f32 	%f3400, %f3242, %f3249;
	sub.f32 	%f3401, %f3246, %f3245;
	add.f32 	%f3402, %f3246, %f3245;
	sub.f32 	%f3403, %f3244, %f3247;
	sub.f32 	%f3404, %f3243, %f3248;
	add.f32 	%f3405, %f3403, %f3404;
	add.f32 	%f3406, %f3243, %f3248;
	sub.f32 	%f3407, %f3403, %f3404;
	add.f32 	%f3408, %f3244, %f3247;
	mul.f32 	%f3409, %f3405, 0f3F3504F3;
	sub.f32 	%f3410, %f3399, %f3409;
	mul.f32 	%f3411, %f3407, 0f3F3504F3;
	sub.f32 	%f3412, %f3401, %f3411;
	fma.rn.f32 	%f3413, %f3412, 0f3F2B0DC1, %f3410;
	mul.f32 	%f3414, %f3413, 0f3FD4DB31;
	mul.f32 	%f3415, %f3410, 0f3F2B0DC1;
	sub.f32 	%f3416, %f3412, %f3415;
	mul.f32 	%f3417, %f3416, 0fBFD4DB31;
	add.f32 	%f3418, %f3400, %f3402;
	add.f32 	%f3419, %f3408, %f3406;
	sub.f32 	%f3420, %f3418, %f3419;
	mul.f32 	%f3421, %f3420, 0f3FB504F3;
	add.f32 	%f3422, %f3418, %f3419;
	mul.f32 	%f3423, %f3422, 0f3FB504F3;
	add.f32 	%f3424, %f3399, %f3409;
	add.f32 	%f3425, %f3401, %f3411;
	mul.f32 	%f3426, %f3425, 0f3E4BAFAF;
	sub.f32 	%f3427, %f3424, %f3426;
	mul.f32 	%f3428, %f3427, 0f3FFB14BE;
	fma.rn.f32 	%f3429, %f3424, 0f3E4BAFAF, %f3425;
	mul.f32 	%f3430, %f3429, 0f3FFB14BE;
	sub.f32 	%f3431, %f3400, %f3402;
	sub.f32 	%f3432, %f3408, %f3406;
	mul.f32 	%f3433, %f3432, 0f3ED413CD;
	sub.f32 	%f3434, %f3431, %f3433;
	mul.f32 	%f3435, %f3434, 0f3FEC835E;
	fma.rn.f32 	%f3436, %f3431, 0f3ED413CD, %f3432;
	mul.f32 	%f3437, %f3436, 0f3FEC835E;
	sub.f32 	%f3438, %f3250, %f3257;
	add.f32 	%f3439, %f3250, %f3257;
	sub.f32 	%f3440, %f3254, %f3253;
	add.f32 	%f3441, %f3254, %f3253;
	sub.f32 	%f3442, %f3252, %f3255;
	sub.f32 	%f3443, %f3251, %f3256;
	add.f32 	%f3444, %f3442, %f3443;
	add.f32 	%f3445, %f3251, %f3256;
	sub.f32 	%f3446, %f3442, %f3443;
	add.f32 	%f3447, %f3252, %f3255;
	mul.f32 	%f3448, %f3444, 0f3F3504F3;
	sub.f32 	%f3449, %f3438, %f3448;
	mul.f32 	%f3450, %f3446, 0f3F3504F3;
	sub.f32 	%f3451, %f3440, %f3450;
	fma.rn.f32 	%f3452, %f3451, 0f3F2B0DC1, %f3449;
	mul.f32 	%f3453, %f3452, 0f3FD4DB31;
	mul.f32 	%f3454, %f3449, 0f3F2B0DC1;
	sub.f32 	%f3455, %f3451, %f3454;
	mul.f32 	%f3456, %f3455, 0fBFD4DB31;
	add.f32 	%f3457, %f3439, %f3441;
	add.f32 	%f3458, %f3447, %f3445;
	sub.f32 	%f3459, %f3457, %f3458;
	mul.f32 	%f3460, %f3459, 0f3FB504F3;
	add.f32 	%f3461, %f3457, %f3458;
	mul.f32 	%f3462, %f3461, 0f3FB504F3;
	add.f32 	%f3463, %f3438, %f3448;
	add.f32 	%f3464, %f3440, %f3450;
	mul.f32 	%f3465, %f3464, 0f3E4BAFAF;
	sub.f32 	%f3466, %f3463, %f3465;
	mul.f32 	%f3467, %f3466, 0f3FFB14BE;
	fma.rn.f32 	%f3468, %f3463, 0f3E4BAFAF, %f3464;
	mul.f32 	%f3469, %f3468, 0f3FFB14BE;
	sub.f32 	%f3470, %f3439, %f3441;
	sub.f32 	%f3471, %f3447, %f3445;
	mul.f32 	%f3472, %f3471, 0f3ED413CD;
	sub.f32 	%f3473, %f3470, %f3472;
	mul.f32 	%f3474, %f3473, 0f3FEC835E;
	fma.rn.f32 	%f3475, %f3470, 0f3ED413CD, %f3471;
	mul.f32 	%f3476, %f3475, 0f3FEC835E;
	sub.f32 	%f3477, %f3258, %f3265;
	add.f32 	%f3478, %f3258, %f3265;
	sub.f32 	%f3479, %f3262, %f3261;
	add.f32 	%f3480, %f3262, %f3261;
	sub.f32 	%f3481, %f3260, %f3263;
	sub.f32 	%f3482, %f3259, %f3264;
	add.f32 	%f3483, %f3481, %f3482;
	add.f32 	%f3484, %f3259, %f3264;
	sub.f32 	%f3485, %f3481, %f3482;
	add.f32 	%f3486, %f3260, %f3263;
	mul.f32 	%f3487, %f3483, 0f3F3504F3;
	sub.f32 	%f3488, %f3477, %f3487;
	mul.f32 	%f3489, %f3485, 0f3F3504F3;
	sub.f32 	%f3490, %f3479, %f3489;
	fma.rn.f32 	%f3491, %f3490, 0f3F2B0DC1, %f3488;
	mul.f32 	%f3492, %f3491, 0f3FD4DB31;
	mul.f32 	%f3493, %f3488, 0f3F2B0DC1;
	sub.f32 	%f3494, %f3490, %f3493;
	mul.f32 	%f3495, %f3494, 0fBFD4DB31;
	add.f32 	%f3496, %f3478, %f3480;
	add.f32 	%f3497, %f3486, %f3484;
	sub.f32 	%f3498, %f3496, %f3497;
	mul.f32 	%f3499, %f3498, 0f3FB504F3;
	add.f32 	%f3500, %f3496, %f3497;
	mul.f32 	%f3501, %f3500, 0f3FB504F3;
	add.f32 	%f3502, %f3477, %f3487;
	add.f32 	%f3503, %f3479, %f3489;
	mul.f32 	%f3504, %f3503, 0f3E4BAFAF;
	sub.f32 	%f3505, %f3502, %f3504;
	mul.f32 	%f3506, %f3505, 0f3FFB14BE;
	fma.rn.f32 	%f3507, %f3502, 0f3E4BAFAF, %f3503;
	mul.f32 	%f3508, %f3507, 0f3FFB14BE;
	sub.f32 	%f3509, %f3478, %f3480;
	sub.f32 	%f3510, %f3486, %f3484;
	mul.f32 	%f3511, %f3510, 0f3ED413CD;
	sub.f32 	%f3512, %f3509, %f3511;
	mul.f32 	%f3513, %f3512, 0f3FEC835E;
	fma.rn.f32 	%f3514, %f3509, 0f3ED413CD, %f3510;
	mul.f32 	%f3515, %f3514, 0f3FEC835E;
	sub.f32 	%f3516, %f3266, %f3273;
	add.f32 	%f3517, %f3266, %f3273;
	sub.f32 	%f3518, %f3270, %f3269;
	add.f32 	%f3519, %f3270, %f3269;
	sub.f32 	%f3520, %f3268, %f3271;
	sub.f32 	%f3521, %f3267, %f3272;
	add.f32 	%f3522, %f3520, %f3521;
	add.f32 	%f3523, %f3267, %f3272;
	sub.f32 	%f3524, %f3520, %f3521;
	add.f32 	%f3525, %f3268, %f3271;
	mul.f32 	%f3526, %f3522, 0f3F3504F3;
	sub.f32 	%f3527, %f3516, %f3526;
	mul.f32 	%f3528, %f3524, 0f3F3504F3;
	sub.f32 	%f3529, %f3518, %f3528;
	fma.rn.f32 	%f3530, %f3529, 0f3F2B0DC1, %f3527;
	mul.f32 	%f3531, %f3530, 0f3FD4DB31;
	mul.f32 	%f3532, %f3527, 0f3F2B0DC1;
	sub.f32 	%f3533, %f3529, %f3532;
	mul.f32 	%f3534, %f3533, 0fBFD4DB31;
	add.f32 	%f3535, %f3517, %f3519;
	add.f32 	%f3536, %f3525, %f3523;
	sub.f32 	%f3537, %f3535, %f3536;
	mul.f32 	%f3538, %f3537, 0f3FB504F3;
	add.f32 	%f3539, %f3535, %f3536;
	mul.f32 	%f3540, %f3539, 0f3FB504F3;
	add.f32 	%f3541, %f3516, %f3526;
	add.f32 	%f3542, %f3518, %f3528;
	mul.f32 	%f3543, %f3542, 0f3E4BAFAF;
	sub.f32 	%f3544, %f3541, %f3543;
	mul.f32 	%f3545, %f3544, 0f3FFB14BE;
	fma.rn.f32 	%f3546, %f3541, 0f3E4BAFAF, %f3542;
	mul.f32 	%f3547, %f3546, 0f3FFB14BE;
	sub.f32 	%f3548, %f3517, %f3519;
	sub.f32 	%f3549, %f3525, %f3523;
	mul.f32 	%f3550, %f3549, 0f3ED413CD;
	sub.f32 	%f3551, %f3548, %f3550;
	mul.f32 	%f3552, %f3551, 0f3FEC835E;
	fma.rn.f32 	%f3553, %f3548, 0f3ED413CD, %f3549;
	mul.f32 	%f3554, %f3553, 0f3FEC835E;
	sub.f32 	%f3555, %f3274, %f3281;
	add.f32 	%f3556, %f3274, %f3281;
	sub.f32 	%f3557, %f3278, %f3277;
	add.f32 	%f3558, %f3278, %f3277;
	sub.f32 	%f3559, %f3276, %f3279;
	sub.f32 	%f3560, %f3275, %f3280;
	add.f32 	%f3561, %f3559, %f3560;
	add.f32 	%f3562, %f3275, %f3280;
	sub.f32 	%f3563, %f3559, %f3560;
	add.f32 	%f3564, %f3276, %f3279;
	mul.f32 	%f3565, %f3561, 0f3F3504F3;
	sub.f32 	%f3566, %f3555, %f3565;
	mul.f32 	%f3567, %f3563, 0f3F3504F3;
	sub.f32 	%f3568, %f3557, %f3567;
	fma.rn.f32 	%f3569, %f3568, 0f3F2B0DC1, %f3566;
	mul.f32 	%f3570, %f3569, 0f3FD4DB31;
	mul.f32 	%f3571, %f3566, 0f3F2B0DC1;
	sub.f32 	%f3572, %f3568, %f3571;
	mul.f32 	%f3573, %f3572, 0fBFD4DB31;
	add.f32 	%f3574, %f3556, %f3558;
	add.f32 	%f3575, %f3564, %f3562;
	sub.f32 	%f3576, %f3574, %f3575;
	mul.f32 	%f3577, %f3576, 0f3FB504F3;
	add.f32 	%f3578, %f3574, %f3575;
	mul.f32 	%f3579, %f3578, 0f3FB504F3;
	add.f32 	%f3580, %f3555, %f3565;
	add.f32 	%f3581, %f3557, %f3567;
	mul.f32 	%f3582, %f3581, 0f3E4BAFAF;
	sub.f32 	%f3583, %f3580, %f3582;
	mul.f32 	%f3584, %f3583, 0f3FFB14BE;
	fma.rn.f32 	%f3585, %f3580, 0f3E4BAFAF, %f3581;
	mul.f32 	%f3586, %f3585, 0f3FFB14BE;
	sub.f32 	%f3587, %f3556, %f3558;
	sub.f32 	%f3588, %f3564, %f3562;
	mul.f32 	%f3589, %f3588, 0f3ED413CD;
	sub.f32 	%f3590, %f3587, %f3589;
	mul.f32 	%f3591, %f3590, 0f3FEC835E;
	fma.rn.f32 	%f3592, %f3587, 0f3ED413CD, %f3588;
	mul.f32 	%f3593, %f3592, 0f3FEC835E;
	// begin inline asm
	mov.u32 %r265, %laneid;
	// end inline asm
	shr.s32 	%r309, %r265, 31;
	shr.u32 	%r310, %r309, 29;
	add.s32 	%r311, %r265, %r310;
	and.b32  	%r312, %r311, 1073741816;
	sub.s32 	%r313, %r265, %r312;
	and.b32  	%r314, %r265, 1073741816;
	mad.lo.s32 	%r315, %r313, 33, %r314;
	shl.b32 	%r316, %r315, 2;
	mov.u32 	%r317, _ZZ4bm3dILb0ELb1ELb0EEvPfPKfiiifiiiiifffE6buffer;
	add.s32 	%r318, %r317, %r316;
	bar.warp.sync 	-1;
	shl.b32 	%r319, %r265, 2;
	add.s32 	%r320, %r317, %r319;
	st.shared.f32 	[%r320], %f3306;
	st.shared.f32 	[%r320+132], %f3311;
	st.shared.f32 	[%r320+264], %f3318;
	st.shared.f32 	[%r320+396], %f3297;
	st.shared.f32 	[%r320+528], %f3304;
	st.shared.f32 	[%r320+660], %f3300;
	st.shared.f32 	[%r320+792], %f3320;
	st.shared.f32 	[%r320+924], %f3313;
	bar.warp.sync 	-1;
	ld.shared.f32 	%f3594, [%r318];
	ld.shared.f32 	%f3595, [%r318+4];
	ld.shared.f32 	%f3596, [%r318+8];
	ld.shared.f32 	%f3597, [%r318+12];
	ld.shared.f32 	%f3598, [%r318+16];
	ld.shared.f32 	%f3599, [%r318+20];
	ld.shared.f32 	%f3600, [%r318+24];
	ld.shared.f32 	%f3601, [%r318+28];
	bar.warp.sync 	-1;
	st.shared.f32 	[%r320], %f3345;
	st.shared.f32 	[%r320+132], %f3350;
	st.shared.f32 	[%r320+264], %f3357;
	st.shared.f32 	[%r320+396], %f3336;
	st.shared.f32 	[%r320+528], %f3343;
	st.shared.f32 	[%r320+660], %f3339;
	st.shared.f32 	[%r320+792], %f3359;
	st.shared.f32 	[%r320+924], %f3352;
	bar.warp.sync 	-1;
	ld.shared.f32 	%f3602, [%r318];
	ld.shared.f32 	%f3603, [%r318+4];
	ld.shared.f32 	%f3604, [%r318+8];
	ld.shared.f32 	%f3605, [%r318+12];
	ld.shared.f32 	%f3606, [%r318+16];
	ld.shared.f32 	%f3607, [%r318+20];
	ld.shared.f32 	%f3608, [%r318+24];
	ld.shared.f32 	%f3609, [%r318+28];
	bar.warp.sync 	-1;
	st.shared.f32 	[%r320], %f3384;
	st.shared.f32 	[%r320+132], %f3389;
	st.shared.f32 	[%r320+264], %f3396;
	st.shared.f32 	[%r320+396], %f3375;
	st.shared.f32 	[%r320+528], %f3382;
	st.shared.f32 	[%r320+660], %f3378;
	st.shared.f32 	[%r320+792], %f3398;
	st.shared.f32 	[%r320+924], %f3391;
	bar.warp.sync 	-1;
	ld.shared.f32 	%f3610, [%r318];
	ld.shared.f32 	%f3611, [%r318+4];
	ld.shared.f32 	%f3612, [%r318+8];
	ld.shared.f32 	%f3613, [%r318+12];
	ld.shared.f32 	%f3614, [%r318+16];
	ld.shared.f32 	%f3615, [%r318+20];
	ld.shared.f32 	%f3616, [%r318+24];
	ld.shared.f32 	%f3617, [%r318+28];
	bar.warp.sync 	-1;
	st.shared.f32 	[%r320], %f3423;
	st.shared.f32 	[%r320+132], %f3428;
	st.shared.f32 	[%r320+264], %f3435;
	st.shared.f32 	[%r320+396], %f3414;
	st.shared.f32 	[%r320+528], %f3421;
	st.shared.f32 	[%r320+660], %f3417;
	st.shared.f32 	[%r320+792], %f3437;
	st.shared.f32 	[%r320+924], %f3430;
	bar.warp.sync 	-1;
	ld.shared.f32 	%f3618, [%r318];
	ld.shared.f32 	%f3619, [%r318+4];
	ld.shared.f32 	%f3620, [%r318+8];
	ld.shared.f32 	%f3621, [%r318+12];
	ld.shared.f32 	%f3622, [%r318+16];
	ld.shared.f32 	%f3623, [%r318+20];
	ld.shared.f32 	%f3624, [%r318+24];
	ld.shared.f32 	%f3625, [%r318+28];
	bar.warp.sync 	-1;
	st.shared.f32 	[%r320], %f3462;
	st.shared.f32 	[%r320+132], %f3467;
	st.shared.f32 	[%r320+264], %f3474;
	st.shared.f32 	[%r320+396], %f3453;
	st.shared.f32 	[%r320+528], %f3460;
	st.shared.f32 	[%r320+660], %f3456;
	st.shared.f32 	[%r320+792], %f3476;
	st.shared.f32 	[%r320+924], %f3469;
	bar.warp.sync 	-1;
	ld.shared.f32 	%f3626, [%r318];
	ld.shared.f32 	%f3627, [%r318+4];
	ld.shared.f32 	%f3628, [%r318+8];
	ld.shared.f32 	%f3629, [%r318+12];
	ld.shared.f32 	%f3630, [%r318+16];
	ld.shared.f32 	%f3631, [%r318+20];
	ld.shared.f32 	%f3632, [%r318+24];
	ld.shared.f32 	%f3633, [%r318+28];
	bar.warp.sync 	-1;
	st.shared.f32 	[%r320], %f3501;
	st.shared.f32 	[%r320+132], %f3506;
	st.shared.f32 	[%r320+264], %f3513;
	st.shared.f32 	[%r320+396], %f3492;
	st.shared.f32 	[%r320+528], %f3499;
	st.shared.f32 	[%r320+660], %f3495;
	st.shared.f32 	[%r320+792], %f3515;
	st.shared.f32 	[%r320+924], %f3508;
	bar.warp.sync 	-1;
	ld.shared.f32 	%f3634, [%r318];
	ld.shared.f32 	%f3635, [%r318+4];
	ld.shared.f32 	%f3636, [%r318+8];
	ld.shared.f32 	%f3637, [%r318+12];
	ld.shared.f32 	%f3638, [%r318+16];
	ld.shared.f32 	%f3639, [%r318+20];
	ld.shared.f32 	%f3640, [%r318+24];
	ld.shared.f32 	%f3641, [%r318+28];
	bar.warp.sync 	-1;
	st.shared.f32 	[%r320], %f3540;
	st.shared.f32 	[%r320+132], %f3545;
	st.shared.f32 	[%r320+264], %f3552;
	st.shared.f32 	[%r320+396], %f3531;
	st.shared.f32 	[%r320+528], %f3538;
	st.shared.f32 	[%r320+660], %f3534;
	st.shared.f32 	[%r320+792], %f3554;
	st.shared.f32 	[%r320+924], %f3547;
	bar.warp.sync 	-1;
	ld.shared.f32 	%f3642, [%r318];
	ld.shared.f32 	%f3643, [%r318+4];
	ld.shared.f32 	%f3644, [%r318+8];
	ld.shared.f32 	%f3645, [%r318+12];
	ld.shared.f32 	%f3646, [%r318+16];
	ld.shared.f32 	%f3647, [%r318+20];
	ld.shared.f32 	%f3648, [%r318+24];
	ld.shared.f32 	%f3649, [%r318+28];
	bar.warp.sync 	-1;
	st.shared.f32 	[%r320], %f3579;
	st.shared.f32 	[%r320+132], %f3584;
	st.shared.f32 	[%r320+264], %f3591;
	st.shared.f32 	[%r320+396], %f3570;
	st.shared.f32 	[%r320+528], %f3577;
	st.shared.f32 	[%r320+660], %f3573;
	st.shared.f32 	[%r320+792], %f3593;
	st.shared.f32 	[%r320+924], %f3586;
	bar.warp.sync 	-1;
	ld.shared.f32 	%f3650, [%r318];
	ld.shared.f32 	%f3651, [%r318+4];
	ld.shared.f32 	%f3652, [%r318+8];
	ld.shared.f32 	%f3653, [%r318+12];
	ld.shared.f32 	%f3654, [%r318+16];
	ld.shared.f32 	%f3655, [%r318+20];
	ld.shared.f32 	%f3656, [%r318+24];
	ld.shared.f32 	%f3657, [%r318+28];
	sub.f32 	%f3658, %f3594, %f3601;
	add.f32 	%f3659, %f3594, %f3601;
	sub.f32 	%f3660, %f3598, %f3597;
	add.f32 	%f3661, %f3598, %f3597;
	sub.f32 	%f3662, %f3596, %f3599;
	sub.f32 	%f3663, %f3595, %f3600;
	add.f32 	%f3664, %f3662, %f3663;
	add.f32 	%f3665, %f3595, %f3600;
	sub.f32 	%f3666, %f3662, %f3663;
	add.f32 	%f3667, %f3596, %f3599;
	mul.f32 	%f3668, %f3664, 0f3F3504F3;
	sub.f32 	%f3669, %f3658, %f3668;
	mul.f32 	%f3670, %f3666, 0f3F3504F3;
	sub.f32 	%f3671, %f3660, %f3670;
	fma.rn.f32 	%f3672, %f3671, 0f3F2B0DC1, %f3669;
	mul.f32 	%f3673, %f3672, 0f3FD4DB31;
	mul.f32 	%f3674, %f3669, 0f3F2B0DC1;
	sub.f32 	%f3675, %f3671, %f3674;
	mul.f32 	%f3676, %f3675, 0fBFD4DB31;
	add.f32 	%f3677, %f3659, %f3661;
	add.f32 	%f3678, %f3667, %f3665;
	sub.f32 	%f3679, %f3677, %f3678;
	mul.f32 	%f3680, %f3679, 0f3FB504F3;
	add.f32 	%f3681, %f3677, %f3678;
	mul.f32 	%f3682, %f3681, 0f3FB504F3;
	add.f32 	%f3683, %f3658, %f3668;
	add.f32 	%f3684, %f3660, %f3670;
	mul.f32 	%f3685, %f3684, 0f3E4BAFAF;
	sub.f32 	%f3686, %f3683, %f3685;
	mul.f32 	%f3687, %f3686, 0f3FFB14BE;
	fma.rn.f32 	%f3688, %f3683, 0f3E4BAFAF, %f3684;
	mul.f32 	%f3689, %f3688, 0f3FFB14BE;
	sub.f32 	%f3690, %f3659, %f3661;
	sub.f32 	%f3691, %f3667, %f3665;
	mul.f32 	%f3692, %f3691, 0f3ED413CD;
	sub.f32 	%f3693, %f3690, %f3692;
	mul.f32 	%f3694, %f3693, 0f3FEC835E;
	fma.rn.f32 	%f3695, %f3690, 0f3ED413CD, %f3691;
	mul.f32 	%f3696, %f3695, 0f3FEC835E;
	sub.f32 	%f3697, %f3602, %f3609;
	add.f32 	%f3698, %f3602, %f3609;
	sub.f32 	%f3699, %f3606, %f3605;
	add.f32 	%f3700, %f3606, %f3605;
	sub.f32 	%f3701, %f3604, %f3607;
	sub.f32 	%f3702, %f3603, %f3608;
	add.f32 	%f3703, %f3701, %f3702;
	add.f32 	%f3704, %f3603, %f3608;
	sub.f32 	%f3705, %f3701, %f3702;
	add.f32 	%f3706, %f3604, %f3607;
	mul.f32 	%f3707, %f3703, 0f3F3504F3;
	sub.f32 	%f3708, %f3697, %f3707;
	mul.f32 	%f3709, %f3705, 0f3F3504F3;
	sub.f32 	%f3710, %f3699, %f3709;
	fma.rn.f32 	%f3711, %f3710, 0f3F2B0DC1, %f3708;
	mul.f32 	%f3712, %f3711, 0f3FD4DB31;
	mul.f32 	%f3713, %f3708, 0f3F2B0DC1;
	sub.f32 	%f3714, %f3710, %f3713;
	mul.f32 	%f3715, %f3714, 0fBFD4DB31;
	add.f32 	%f3716, %f3698, %f3700;
	add.f32 	%f3717, %f3706, %f3704;
	sub.f32 	%f3718, %f3716, %f3717;
	mul.f32 	%f3719, %f3718, 0f3FB504F3;
	add.f32 	%f3720, %f3716, %f3717;
	mul.f32 	%f3721, %f3720, 0f3FB504F3;
	add.f32 	%f3722, %f3697, %f3707;
	add.f32 	%f3723, %f3699, %f3709;
	mul.f32 	%f3724, %f3723, 0f3E4BAFAF;
	sub.f32 	%f3725, %f3722, %f3724;
	mul.f32 	%f3726, %f3725, 0f3FFB14BE;
	fma.rn.f32 	%f3727, %f3722, 0f3E4BAFAF, %f3723;
	mul.f32 	%f3728, %f3727, 0f3FFB14BE;
	sub.f32 	%f3729, %f3698, %f3700;
	sub.f32 	%f3730, %f3706, %f3704;
	mul.f32 	%f3731, %f3730, 0f3ED413CD;
	sub.f32 	%f3732, %f3729, %f3731;
	mul.f32 	%f3733, %f3732, 0f3FEC835E;
	fma.rn.f32 	%f3734, %f3729, 0f3ED413CD, %f3730;
	mul.f32 	%f3735, %f3734, 0f3FEC835E;
	sub.f32 	%f3736, %f3610, %f3617;
	add.f32 	%f3737, %f3610, %f3617;
	sub.f32 	%f3738, %f3614, %f3613;
	add.f32 	%f3739, %f3614, %f3613;
	sub.f32 	%f3740, %f3612, %f3615;
	sub.f32 	%f3741, %f3611, %f3616;
	add.f32 	%f3742, %f3740, %f3741;
	add.f32 	%f3743, %f3611, %f3616;
	sub.f32 	%f3744, %f3740, %f3741;
	add.f32 	%f3745, %f3612, %f3615;
	mul.f32 	%f3746, %f3742, 0f3F3504F3;
	sub.f32 	%f3747, %f3736, %f3746;
	mul.f32 	%f3748, %f3744, 0f3F3504F3;
	sub.f32 	%f3749, %f3738, %f3748;
	fma.rn.f32 	%f3750, %f3749, 0f3F2B0DC1, %f3747;
	mul.f32 	%f3751, %f3750, 0f3FD4DB31;
	mul.f32 	%f3752, %f3747, 0f3F2B0DC1;
	sub.f32 	%f3753, %f3749, %f3752;
	mul.f32 	%f3754, %f3753, 0fBFD4DB31;
	add.f32 	%f3755, %f3737, %f3739;
	add.f32 	%f3756, %f3745, %f3743;
	sub.f32 	%f3757, %f3755, %f3756;
	mul.f32 	%f3758, %f3757, 0f3FB504F3;
	add.f32 	%f3759, %f3755, %f3756;
	mul.f32 	%f3760, %f3759, 0f3FB504F3;
	add.f32 	%f3761, %f3736, %f3746;
	add.f32 	%f3762, %f3738, %f3748;
	mul.f32 	%f3763, %f3762, 0f3E4BAFAF;
	sub.f32 	%f3764, %f3761, %f3763;
	mul.f32 	%f3765, %f3764, 0f3FFB14BE;
	fma.rn.f32 	%f3766, %f3761, 0f3E4BAFAF, %f3762;
	mul.f32 	%f3767, %f3766, 0f3FFB14BE;
	sub.f32 	%f3768, %f3737, %f3739;
	sub.f32 	%f3769, %f3745, %f3743;
	mul.f32 	%f3770, %f3769, 0f3ED413CD;
	sub.f32 	%f3771, %f3768, %f3770;
	mul.f32 	%f3772, %f3771, 0f3FEC835E;
	fma.rn.f32 	%f3773, %f3768, 0f3ED413CD, %f3769;
	mul.f32 	%f3774, %f3773, 0f3FEC835E;
	sub.f32 	%f3775, %f3618, %f3625;
	add.f32 	%f3776, %f3618, %f3625;
	sub.f32 	%f3777, %f3622, %f3621;
	add.f32 	%f3778, %f3622, %f3621;
	sub.f32 	%f3779, %f3620, %f3623;
	sub.f32 	%f3780, %f3619, %f3624;
	add.f32 	%f3781, %f3779, %f3780;
	add.f32 	%f3782, %f3619, %f3624;
	sub.f32 	%f3783, %f3779, %f3780;
	add.f32 	%f3784, %f3620, %f3623;
	mul.f32 	%f3785, %f3781, 0f3F3504F3;
	sub.f32 	%f3786, %f3775, %f3785;
	mul.f32 	%f3787, %f3783, 0f3F3504F3;
	sub.f32 	%f3788, %f3777, %f3787;
	fma.rn.f32 	%f3789, %f3788, 0f3F2B0DC1, %f3786;
	mul.f32 	%f3790, %f3789, 0f3FD4DB31;
	mul.f32 	%f3791, %f3786, 0f3F2B0DC1;
	sub.f32 	%f3792, %f3788, %f3791;
	mul.f32 	%f3793, %f3792, 0fBFD4DB31;
	add.f32 	%f3794, %f3776, %f3778;
	add.f32 	%f3795, %f3784, %f3782;
	sub.f32 	%f3796, %f3794, %f3795;
	mul.f32 	%f3797, %f3796, 0f3FB504F3;
	add.f32 	%f3798, %f3794, %f3795;
	mul.f32 	%f3799, %f3798, 0f3FB504F3;
	add.f32 	%f3800, %f3775, %f3785;
	add.f32 	%f3801, %f3777, %f3787;
	mul.f32 	%f3802, %f3801, 0f3E4BAFAF;
	sub.f32 	%f3803, %f3800, %f3802;
	mul.f32 	%f3804, %f3803, 0f3FFB14BE;
	fma.rn.f32 	%f3805, %f3800, 0f3E4BAFAF, %f3801;
	mul.f32 	%f3806, %f3805, 0f3FFB14BE;
	sub.f32 	%f3807, %f3776, %f3778;
	sub.f32 	%f3808, %f3784, %f3782;
	mul.f32 	%f3809, %f3808, 0f3ED413CD;
	sub.f32 	%f3810, %f3807, %f3809;
	mul.f32 	%f3811, %f3810, 0f3FEC835E;
	fma.rn.f32 	%f3812, %f3807, 0f3ED413CD, %f3808;
	mul.f32 	%f3813, %f3812, 0f3FEC835E;
	sub.f32 	%f3814, %f3626, %f3633;
	add.f32 	%f3815, %f3626, %f3633;
	sub.f32 	%f3816, %f3630, %f3629;
	add.f32 	%f3817, %f3630, %f3629;
	sub.f32 	%f3818, %f3628, %f3631;
	sub.f32 	%f3819, %f3627, %f3632;
	add.f32 	%f3820, %f3818, %f3819;
	add.f32 	%f3821, %f3627, %f3632;
	sub.f32 	%f3822, %f3818, %f3819;
	add.f32 	%f3823, %f3628, %f3631;
	mul.f32 	%f3824, %f3820, 0f3F3504F3;
	sub.f32 	%f3825, %f3814, %f3824;
	mul.f32 	%f3826, %f3822, 0f3F3504F3;
	sub.f32 	%f3827, %f3816, %f3826;
	fma.rn.f32 	%f3828, %f3827, 0f3F2B0DC1, %f3825;
	mul.f32 	%f3829, %f3828, 0f3FD4DB31;
	mul.f32 	%f3830, %f3825, 0f3F2B0DC1;
	sub.f32 	%f3831, %f3827, %f3830;
	mul.f32 	%f3832, %f3831, 0fBFD4DB31;
	add.f32 	%f3833, %f3815, %f3817;
	add.f32 	%f3834, %f3823, %f3821;
	sub.f32 	%f3835, %f3833, %f3834;
	mul.f32 	%f3836, %f3835, 0f3FB504F3;
	add.f32 	%f3837, %f3833, %f3834;
	mul.f32 	%f3838, %f3837, 0f3FB504F3;
	add.f32 	%f3839, %f3814, %f3824;
	add.f32 	%f3840, %f3816, %f3826;
	mul.f32 	%f3841, %f3840, 0f3E4BAFAF;
	sub.f32 	%f3842, %f3839, %f3841;
	mul.f32 	%f3843, %f3842, 0f3FFB14BE;
	fma.rn.f32 	%f3844, %f3839, 0f3E4BAFAF, %f3840;
	mul.f32 	%f3845, %f3844, 0f3FFB14BE;
	sub.f32 	%f3846, %f3815, %f3817;
	sub.f32 	%f3847, %f3823, %f3821;
	mul.f32 	%f3848, %f3847, 0f3ED413CD;
	sub.f32 	%f3849, %f3846, %f3848;
	mul.f32 	%f3850, %f3849, 0f3FEC835E;
	fma.rn.f32 	%f3851, %f3846, 0f3ED413CD, %f3847;
	mul.f32 	%f3852, %f3851, 0f3FEC835E;
	sub.f32 	%f3853, %f3634, %f3641;
	add.f32 	%f3854, %f3634, %f3641;
	sub.f32 	%f3855, %f3638, %f3637;
	add.f32 	%f3856, %f3638, %f3637;
	sub.f32 	%f3857, %f3636, %f3639;
	sub.f32 	%f3858, %f3635, %f3640;
	add.f32 	%f3859, %f3857, %f3858;
	add.f32 	%f3860, %f3635, %f3640;
	sub.f32 	%f3861, %f3857, %f3858;
	add.f32 	%f3862, %f3636, %f3639;
	mul.f32 	%f3863, %f3859, 0f3F3504F3;
	sub.f32 	%f3864, %f3853, %f3863;
	mul.f32 	%f3865, %f3861, 0f3F3504F3;
	sub.f32 	%f3866, %f3855, %f3865;
	fma.rn.f32 	%f3867, %f3866, 0f3F2B0DC1, %f3864;
	mul.f32 	%f3868, %f3867, 0f3FD4DB31;
	mul.f32 	%f3869, %f3864, 0f3F2B0DC1;
	sub.f32 	%f3870, %f3866, %f3869;
	mul.f32 	%f3871, %f3870, 0fBFD4DB31;
	add.f32 	%f3872, %f3854, %f3856;
	add.f32 	%f3873, %f3862, %f3860;
	sub.f32 	%f3874, %f3872, %f3873;
	mul.f32 	%f3875, %f3874, 0f3FB504F3;
	add.f32 	%f3876, %f3872, %f3873;
	mul.f32 	%f3877, %f3876, 0f3FB504F3;
	add.f32 	%f3878, %f3853, %f3863;
	add.f32 	%f3879, %f3855, %f3865;
	mul.f32 	%f3880, %f3879, 0f3E4BAFAF;
	sub.f32 	%f3881, %f3878, %f3880;
	mul.f32 	%f3882, %f3881, 0f3FFB14BE;
	fma.rn.f32 	%f3883, %f3878, 0f3E4BAFAF, %f3879;
	mul.f32 	%f3884, %f3883, 0f3FFB14BE;
	sub.f32 	%f3885, %f3854, %f3856;
	sub.f32 	%f3886, %f3862, %f3860;
	mul.f32 	%f3887, %f3886, 0f3ED413CD;
	sub.f32 	%f3888, %f3885, %f3887;
	mul.f32 	%f3889, %f3888, 0f3FEC835E;
	fma.rn.f32 	%f3890, %f3885, 0f3ED413CD, %f3886;
	mul.f32 	%f3891, %f3890, 0f3FEC835E;
	sub.f32 	%f3892, %f3642, %f3649;
	add.f32 	%f3893, %f3642, %f3649;
	sub.f32 	%f3894, %f3646, %f3645;
	add.f32 	%f3895, %f3646, %f3645;
	sub.f32 	%f3896, %f3644, %f3647;
	sub.f32 	%f3897, %f3643, %f3648;
	add.f32 	%f3898, %f3896, %f3897;
	add.f32 	%f3899, %f3643, %f3648;
	sub.f32 	%f3900, %f3896, %f3897;
	add.f32 	%f3901, %f3644, %f3647;
	mul.f32 	%f3902, %f3898, 0f3F3504F3;
	sub.f32 	%f3903, %f3892, %f3902;
	mul.f32 	%f3904, %f3900, 0f3F3504F3;
	sub.f32 	%f3905, %f3894, %f3904;
	fma.rn.f32 	%f3906, %f3905, 0f3F2B0DC1, %f3903;
	mul.f32 	%f3907, %f3906, 0f3FD4DB31;
	mul.f32 	%f3908, %f3903, 0f3F2B0DC1;
	sub.f32 	%f3909, %f3905, %f3908;
	mul.f32 	%f3910, %f3909, 0fBFD4DB31;
	add.f32 	%f3911, %f3893, %f3895;
	add.f32 	%f3912, %f3901, %f3899;
	sub.f32 	%f3913, %f3911, %f3912;
	mul.f32 	%f3914, %f3913, 0f3FB504F3;
	add.f32 	%f3915, %f3911, %f3912;
	mul.f32 	%f3916, %f3915, 0f3FB504F3;
	add.f32 	%f3917, %f3892, %f3902;
	add.f32 	%f3918, %f3894, %f3904;
	mul.f32 	%f3919, %f3918, 0f3E4BAFAF;
	sub.f32 	%f3920, %f3917, %f3919;
	mul.f32 	%f3921, %f3920, 0f3FFB14BE;
	fma.rn.f32 	%f3922, %f3917, 0f3E4BAFAF, %f3918;
	mul.f32 	%f3923, %f3922, 0f3FFB14BE;
	sub.f32 	%f3924, %f3893, %f3895;
	sub.f32 	%f3925, %f3901, %f3899;
	mul.f32 	%f3926, %f3925, 0f3ED413CD;
	sub.f32 	%f3927, %f3924, %f3926;
	mul.f32 	%f3928, %f3927, 0f3FEC835E;
	fma.rn.f32 	%f3929, %f3924, 0f3ED413CD, %f3925;
	mul.f32 	%f3930, %f3929, 0f3FEC835E;
	sub.f32 	%f3931, %f3650, %f3657;
	add.f32 	%f3932, %f3650, %f3657;
	sub.f32 	%f3933, %f3654, %f3653;
	add.f32 	%f3934, %f3654, %f3653;
	sub.f32 	%f3935, %f3652, %f3655;
	sub.f32 	%f3936, %f3651, %f3656;
	add.f32 	%f3937, %f3935, %f3936;
	add.f32 	%f3938, %f3651, %f3656;
	sub.f32 	%f3939, %f3935, %f3936;
	add.f32 	%f3940, %f3652, %f3655;
	mul.f32 	%f3941, %f3937, 0f3F3504F3;
	sub.f32 	%f3942, %f3931, %f3941;
	mul.f32 	%f3943, %f3939, 0f3F3504F3;
	sub.f32 	%f3944, %f3933, %f3943;
	fma.rn.f32 	%f3945, %f3944, 0f3F2B0DC1, %f3942;
	mul.f32 	%f3946, %f3945, 0f3FD4DB31;
	mul.f32 	%f3947, %f3942, 0f3F2B0DC1;
	sub.f32 	%f3948, %f3944, %f3947;
	mul.f32 	%f3949, %f3948, 0fBFD4DB31;
	add.f32 	%f3950, %f3932, %f3934;
	add.f32 	%f3951, %f3940, %f3938;
	sub.f32 	%f3952, %f3950, %f3951;
	mul.f32 	%f3953, %f3952, 0f3FB504F3;
	add.f32 	%f3954, %f3950, %f3951;
	mul.f32 	%f3955, %f3954, 0f3FB504F3;
	add.f32 	%f3956, %f3931, %f3941;
	add.f32 	%f3957, %f3933, %f3943;
	mul.f32 	%f3958, %f3957, 0f3E4BAFAF;
	sub.f32 	%f3959, %f3956, %f3958;
	mul.f32 	%f3960, %f3959, 0f3FFB14BE;
	fma.rn.f32 	%f3961, %f3956, 0f3E4BAFAF, %f3957;
	mul.f32 	%f3962, %f3961, 0f3FFB14BE;
	sub.f32 	%f3963, %f3932, %f3934;
	sub.f32 	%f3964, %f3940, %f3938;
	mul.f32 	%f3965, %f3964, 0f3ED413CD;
	sub.f32 	%f3966, %f3963, %f3965;
	mul.f32 	%f3967, %f3966, 0f3FEC835E;
	fma.rn.f32 	%f3968, %f3963, 0f3ED413CD, %f3964;
	mul.f32 	%f3969, %f3968, 0f3FEC835E;
	// begin inline asm
	mov.u32 %r266, %laneid;
	// end inline asm
	shr.s32 	%r321, %r266, 31;
	shr.u32 	%r322, %r321, 29;
	add.s32 	%r323, %r266, %r322;
	and.b32  	%r324, %r323, 1073741816;
	sub.s32 	%r325, %r266, %r324;
	and.b32  	%r326, %r266, 1073741816;
	mad.lo.s32 	%r327, %r325, 33, %r326;
	shl.b32 	%r328, %r327, 2;
	add.s32 	%r329, %r317, %r328;
	bar.warp.sync 	-1;
	shl.b32 	%r330, %r266, 2;
	add.s32 	%r331, %r317, %r330;
	st.shared.f32 	[%r331], %f3682;
	st.shared.f32 	[%r331+132], %f3687;
	st.shared.f32 	[%r331+264], %f3694;
	st.shared.f32 	[%r331+396], %f3673;
	st.shared.f32 	[%r331+528], %f3680;
	st.shared.f32 	[%r331+660], %f3676;
	st.shared.f32 	[%r331+792], %f3696;
	st.shared.f32 	[%r331+924], %f3689;
	bar.warp.sync 	-1;
	ld.shared.f32 	%f3970, [%r329];
	ld.shared.f32 	%f3971, [%r329+4];
	ld.shared.f32 	%f3972, [%r329+8];
	ld.shared.f32 	%f3973, [%r329+12];
	ld.shared.f32 	%f3974, [%r329+16];
	ld.shared.f32 	%f3975, [%r329+20];
	ld.shared.f32 	%f3976, [%r329+24];
	ld.shared.f32 	%f3977, [%r329+28];
	bar.warp.sync 	-1;
	st.shared.f32 	[%r331], %f3721;
	st.shared.f32 	[%r331+132], %f3726;
	st.shared.f32 	[%r331+264], %f3733;
	st.shared.f32 	[%r331+396], %f3712;
	st.shared.f32 	[%r331+528], %f3719;
	st.shared.f32 	[%r331+660], %f3715;
	st.shared.f32 	[%r331+792], %f3735;
	st.shared.f32 	[%r331+924], %f3728;
	bar.warp.sync 	-1;
	ld.shared.f32 	%f3978, [%r329];
	ld.shared.f32 	%f3979, [%r329+4];
	ld.shared.f32 	%f3980, [%r329+8];
	ld.shared.f32 	%f3981, [%r329+12];
	ld.shared.f32 	%f3982, [%r329+16];
	ld.shared.f32 	%f3983, [%r329+20];
	ld.shared.f32 	%f3984, [%r329+24];
	ld.shared.f32 	%f3985, [%r329+28];
	bar.warp.sync 	-1;
	st.shared.f32 	[%r331], %f3760;
	st.shared.f32 	[%r331+132], %f3765;
	st.shared.f32 	[%r331+264], %f3772;
	st.shared.f32 	[%r331+396], %f3751;
	st.shared.f32 	[%r331+528], %f3758;
	st.shared.f32 	[%r331+660], %f3754;
	st.shared.f32 	[%r331+792], %f3774;
	st.shared.f32 	[%r331+924], %f3767;
	bar.warp.sync 	-1;
	ld.shared.f32 	%f3986, [%r329];
	ld.shared.f32 	%f3987, [%r329+4];
	ld.shared.f32 	%f3988, [%r329+8];
	ld.shared.f32 	%f3989, [%r329+12];
	ld.shared.f32 	%f3990, [%r329+16];
	ld.shared.f32 	%f3991, [%r329+20];
	ld.shared.f32 	%f3992, [%r329+24];
	ld.shared.f32 	%f3993, [%r329+28];
	bar.warp.sync 	-1;
	st.shared.f32 	[%r331], %f3799;
	st.shared.f32 	[%r331+132], %f3804;
	st.shared.f32 	[%r331+264], %f3811;
	st.shared.f32 	[%r331+396], %f3790;
	st.shared.f32 	[%r331+528], %f3797;
	st.shared.f32 	[%r331+660], %f3793;
	st.shared.f32 	[%r331+792], %f3813;
	st.shared.f32 	[%r331+924], %f3806;
	bar.warp.sync 	-1;
	ld.shared.f32 	%f3994, [%r329];
	ld.shared.f32 	%f3995, [%r329+4];
	ld.shared.f32 	%f3996, [%r329+8];
	ld.shared.f32 	%f3997, [%r329+12];
	ld.shared.f32 	%f3998, [%r329+16];
	ld.shared.f32 	%f3999, [%r329+20];
	ld.shared.f32 	%f4000, [%r329+24];
	ld.shared.f32 	%f4001, [%r329+28];
	bar.warp.sync 	-1;
	st.shared.f32 	[%r331], %f3838;
	st.shared.f32 	[%r331+132], %f3843;
	st.shared.f32 	[%r331+264], %f3850;
	st.shared.f32 	[%r331+396], %f3829;
	st.shared.f32 	[%r331+528], %f3836;
	st.shared.f32 	[%r331+660], %f3832;
	st.shared.f32 	[%r331+792], %f3852;
	st.shared.f32 	[%r331+924], %f3845;
	bar.warp.sync 	-1;
	ld.shared.f32 	%f4002, [%r329];
	ld.shared.f32 	%f4003, [%r329+4];
	ld.shared.f32 	%f4004, [%r329+8];
	ld.shared.f32 	%f4005, [%r329+12];
	ld.shared.f32 	%f4006, [%r329+16];
	ld.shared.f32 	%f4007, [%r329+20];
	ld.shared.f32 	%f4008, [%r329+24];
	ld.shared.f32 	%f4009, [%r329+28];
	bar.warp.sync 	-1;
	st.shared.f32 	[%r331], %f3877;
	st.shared.f32 	[%r331+132], %f3882;
	st.shared.f32 	[%r331+264], %f3889;
	st.shared.f32 	[%r331+396], %f3868;
	st.shared.f32 	[%r331+528], %f3875;
	st.shared.f32 	[%r331+660], %f3871;
	st.shared.f32 	[%r331+792], %f3891;
	st.shared.f32 	[%r331+924], %f3884;
	bar.warp.sync 	-1;
	ld.shared.f32 	%f4010, [%r329];
	ld.shared.f32 	%f4011, [%r329+4];
	ld.shared.f32 	%f4012, [%r329+8];
	ld.shared.f32 	%f4013, [%r329+12];
	ld.shared.f32 	%f4014, [%r329+16];
	ld.shared.f32 	%f4015, [%r329+20];
	ld.shared.f32 	%f4016, [%r329+24];
	ld.shared.f32 	%f4017, [%r329+28];
	bar.warp.sync 	-1;
	st.shared.f32 	[%r331], %f3916;
	st.shared.f32 	[%r331+132], %f3921;
	st.shared.f32 	[%r331+264], %f3928;
	st.shared.f32 	[%r331+396], %f3907;
	st.shared.f32 	[%r331+528], %f3914;
	st.shared.f32 	[%r331+660], %f3910;
	st.shared.f32 	[%r331+792], %f3930;
	st.shared.f32 	[%r331+924], %f3923;
	bar.warp.sync 	-1;
	ld.shared.f32 	%f4018, [%r329];
	ld.shared.f32 	%f4019, [%r329+4];
	ld.shared.f32 	%f4020, [%r329+8];
	ld.shared.f32 	%f4021, [%r329+12];
	ld.shared.f32 	%f4022, [%r329+16];
	ld.shared.f32 	%f4023, [%r329+20];
	ld.shared.f32 	%f4024, [%r329+24];
	ld.shared.f32 	%f4025, [%r329+28];
	bar.warp.sync 	-1;
	st.shared.f32 	[%r331], %f3955;
	st.shared.f32 	[%r331+132], %f3960;
	st.shared.f32 	[%r331+264], %f3967;
	st.shared.f32 	[%r331+396], %f3946;
	st.shared.f32 	[%r331+528], %f3953;
	st.shared.f32 	[%r331+660], %f3949;
	st.shared.f32 	[%r331+792], %f3969;
	st.shared.f32 	[%r331+924], %f3962;
	bar.warp.sync 	-1;
	ld.shared.f32 	%f4026, [%r329];
	ld.shared.f32 	%f4027, [%r329+4];
	ld.shared.f32 	%f4028, [%r329+8];
	ld.shared.f32 	%f4029, [%r329+12];
	ld.shared.f32 	%f4030, [%r329+16];
	ld.shared.f32 	%f4031, [%r329+20];
	ld.shared.f32 	%f4032, [%r329+24];
	ld.shared.f32 	%f4033, [%r329+28];
	sub.f32 	%f4034, %f3970, %f4026;
	add.f32 	%f4035, %f3970, %f4026;
	sub.f32 	%f4036, %f4002, %f3994;
	add.f32 	%f4037, %f4002, %f3994;
	sub.f32 	%f4038, %f3986, %f4010;
	sub.f32 	%f4039, %f3978, %f4018;
	add.f32 	%f4040, %f4038, %f4039;
	add.f32 	%f4041, %f3978, %f4018;
	sub.f32 	%f4042, %f4038, %f4039;
	add.f32 	%f4043, %f3986, %f4010;
	mul.f32 	%f4044, %f4040, 0f3F3504F3;
	sub.f32 	%f4045, %f4034, %f4044;
	mul.f32 	%f4046, %f4042, 0f3F3504F3;
	sub.f32 	%f4047, %f4036, %f4046;
	fma.rn.f32 	%f4048, %f4047, 0f3F2B0DC1, %f4045;
	mul.f32 	%f4049, %f4048, 0f3FD4DB31;
	mul.f32 	%f4050, %f4045, 0f3F2B0DC1;
	sub.f32 	%f4051, %f4047, %f4050;
	mul.f32 	%f4052, %f4051, 0fBFD4DB31;
	add.f32 	%f4053, %f4035, %f4037;
	add.f32 	%f4054, %f4043, %f4041;
	sub.f32 	%f4055, %f4053, %f4054;
	mul.f32 	%f4056, %f4055, 0f3FB504F3;
	add.f32 	%f4057, %f4053, %f4054;
	mul.f32 	%f4058, %f4057, 0f3FB504F3;
	add.f32 	%f4059, %f4034, %f4044;
	add.f32 	%f4060, %f4036, %f4046;
	mul.f32 	%f4061, %f4060, 0f3E4BAFAF;
	sub.f32 	%f4062, %f4059, %f4061;
	mul.f32 	%f4063, %f4062, 0f3FFB14BE;
	fma.rn.f32 	%f4064, %f4059, 0f3E4BAFAF, %f4060;
	mul.f32 	%f4065, %f4064, 0f3FFB14BE;
	sub.f32 	%f4066, %f4035, %f4037;
	sub.f32 	%f4067, %f4043, %f4041;
	mul.f32 	%f4068, %f4067, 0f3ED413CD;
	sub.f32 	%f4069, %f4066, %f4068;
	mul.f32 	%f4070, %f4069, 0f3FEC835E;
	fma.rn.f32 	%f4071, %f4066, 0f3ED413CD, %f4067;
	mul.f32 	%f4072, %f4071, 0f3FEC835E;
	sub.f32 	%f4073, %f3971, %f4027;
	add.f32 	%f4074, %f3971, %f4027;
	sub.f32 	%f4075, %f4003, %f3995;
	add.f32 	%f4076, %f4003, %f3995;
	sub.f32 	%f4077, %f3987, %f4011;
	sub.f32 	%f4078, %f3979, %f4019;
	add.f32 	%f4079, %f4077, %f4078;
	add.f32 	%f4080, %f3979, %f4019;
	sub.f32 	%f4081, %f4077, %f4078;
	add.f32 	%f4082, %f3987, %f4011;
	mul.f32 	%f4083, %f4079, 0f3F3504F3;
	sub.f32 	%f4084, %f4073, %f4083;
	mul.f32 	%f4085, %f4081, 0f3F3504F3;
	sub.f32 	%f4086, %f4075, %f4085;
	fma.rn.f32 	%f4087, %f4086, 0f3F2B0DC1, %f4084;
	mul.f32 	%f4088, %f4087, 0f3FD4DB31;
	mul.f32 	%f4089, %f4084, 0f3F2B0DC1;
	sub.f32 	%f4090, %f4086, %f4089;
	mul.f32 	%f4091, %f4090, 0fBFD4DB31;
	add.f32 	%f4092, %f4074, %f4076;
	add.f32 	%f4093, %f4082, %f4080;
	sub.f32 	%f4094, %f4092, %f4093;
	mul.f32 	%f4095, %f4094, 0f3FB504F3;
	add.f32 	%f4096, %f4092, %f4093;
	mul.f32 	%f4097, %f4096, 0f3FB504F3;
	add.f32 	%f4098, %f4073, %f4083;
	add.f32 	%f4099, %f4075, %f4085;
	mul.f32 	%f4100, %f4099, 0f3E4BAFAF;
	sub.f32 	%f4101, %f4098, %f4100;
	mul.f32 	%f4102, %f4101, 0f3FFB14BE;
	fma.rn.f32 	%f4103, %f4098, 0f3E4BAFAF, %f4099;
	mul.f32 	%f4104, %f4103, 0f3FFB14BE;
	sub.f32 	%f4105, %f4074, %f4076;
	sub.f32 	%f4106, %f4082, %f4080;
	mul.f32 	%f4107, %f4106, 0f3ED413CD;
	sub.f32 	%f4108, %f4105, %f4107;
	mul.f32 	%f4109, %f4108, 0f3FEC835E;
	fma.rn.f32 	%f4110, %f4105, 0f3ED413CD, %f4106;
	mul.f32 	%f4111, %f4110, 0f3FEC835E;
	sub.f32 	%f4112, %f3972, %f4028;
	add.f32 	%f4113, %f3972, %f4028;
	sub.f32 	%f4114, %f4004, %f3996;
	add.f32 	%f4115, %f4004, %f3996;
	sub.f32 	%f4116, %f3988, %f4012;
	sub.f32 	%f4117, %f3980, %f4020;
	add.f32 	%f4118, %f4116, %f4117;
	add.f32 	%f4119, %f3980, %f4020;
	sub.f32 	%f4120, %f4116, %f4117;
	add.f32 	%f4121, %f3988, %f4012;
	mul.f32 	%f4122, %f4118, 0f3F3504F3;
	sub.f32 	%f4123, %f4112, %f4122;
	mul.f32 	%f4124, %f4120, 0f3F3504F3;
	sub.f32 	%f4125, %f4114, %f4124;
	fma.rn.f32 	%f4126, %f4125, 0f3F2B0DC1, %f4123;
	mul.f32 	%f4127, %f4126, 0f3FD4DB31;
	mul.f32 	%f4128, %f4123, 0f3F2B0DC1;
	sub.f32 	%f4129, %f4125, %f4128;
	mul.f32 	%f4130, %f4129, 0fBFD4DB31;
	add.f32 	%f4131, %f4113, %f4115;
	add.f32 	%f4132, %f4121, %f4119;
	sub.f32 	%f4133, %f4131, %f4132;
	mul.f32 	%f4134, %f4133, 0f3FB504F3;
	add.f32 	%f4135, %f4131, %f4132;
	mul.f32 	%f4136, %f4135, 0f3FB504F3;
	add.f32 	%f4137, %f4112, %f4122;
	add.f32 	%f4138, %f4114, %f4124;
	mul.f32 	%f4139, %f4138, 0f3E4BAFAF;
	sub.f32 	%f4140, %f4137, %f4139;
	mul.f32 	%f4141, %f4140, 0f3FFB14BE;
	fma.rn.f32 	%f4142, %f4137, 0f3E4BAFAF, %f4138;
	mul.f32 	%f4143, %f4142, 0f3FFB14BE;
	sub.f32 	%f4144, %f4113, %f4115;
	sub.f32 	%f4145, %f4121, %f4119;
	mul.f32 	%f4146, %f4145, 0f3ED413CD;
	sub.f32 	%f4147, %f4144, %f4146;
	mul.f32 	%f4148, %f4147, 0f3FEC835E;
	fma.rn.f32 	%f4149, %f4144, 0f3ED413CD, %f4145;
	mul.f32 	%f4150, %f4149, 0f3FEC835E;
	sub.f32 	%f4151, %f3973, %f4029;
	add.f32 	%f4152, %f3973, %f4029;
	sub.f32 	%f4153, %f4005, %f3997;
	add.f32 	%f4154, %f4005, %f3997;
	sub.f32 	%f4155, %f3989, %f4013;
	sub.f32 	%f4156, %f3981, %f4021;
	add.f32 	%f4157, %f4155, %f4156;
	add.f32 	%f4158, %f3981, %f4021;
	sub.f32 	%f4159, %f4155, %f4156;
	add.f32 	%f4160, %f3989, %f4013;
	mul.f32 	%f4161, %f4157, 0f3F3504F3;
	sub.f32 	%f4162, %f4151, %f4161;
	mul.f32 	%f4163, %f4159, 0f3F3504F3;
	sub.f32 	%f4164, %f4153, %f4163;
	fma.rn.f32 	%f4165, %f4164, 0f3F2B0DC1, %f4162;
	mul.f32 	%f4166, %f4165, 0f3FD4DB31;
	mul.f32 	%f4167, %f4162, 0f3F2B0DC1;
	sub.f32 	%f4168, %f4164, %f4167;
	mul.f32 	%f4169, %f4168, 0fBFD4DB31;
	add.f32 	%f4170, %f4152, %f4154;
	add.f32 	%f4171, %f4160, %f4158;
	sub.f32 	%f4172, %f4170, %f4171;
	mul.f32 	%f4173, %f4172, 0f3FB504F3;
	add.f32 	%f4174, %f4170, %f4171;
	mul.f32 	%f4175, %f4174, 0f3FB504F3;
	add.f32 	%f4176, %f4151, %f4161;
	add.f32 	%f4177, %f4153, %f4163;
	mul.f32 	%f4178, %f4177, 0f3E4BAFAF;
	sub.f32 	%f4179, %f4176, %f4178;
	mul.f32 	%f4180, %f4179, 0f3FFB14BE;
	fma.rn.f32 	%f4181, %f4176, 0f3E4BAFAF, %f4177;
	mul.f32 	%f4182, %f4181, 0f3FFB14BE;
	sub.f32 	%f4183, %f4152, %f4154;
	sub.f32 	%f4184, %f4160, %f4158;
	mul.f32 	%f4185, %f4184, 0f3ED413CD;
	sub.f32 	%f4186, %f4183, %f4185;
	mul.f32 	%f4187, %f4186, 0f3FEC835E;
	fma.rn.f32 	%f4188, %f4183, 0f3ED413CD, %f4184;
	mul.f32 	%f4189, %f4188, 0f3FEC835E;
	sub.f32 	%f4190, %f3974, %f4030;
	add.f32 	%f4191, %f3974, %f4030;
	sub.f32 	%f4192, %f4006, %f3998;
	add.f32 	%f4193, %f4006, %f3998;
	sub.f32 	%f4194, %f3990, %f4014;
	sub.f32 	%f4195, %f3982, %f4022;
	add.f32 	%f4196, %f4194, %f4195;
	add.f32 	%f4197, %f3982, %f4022;
	sub.f32 	%f4198, %f4194, %f4195;
	add.f32 	%f4199, %f3990, %f4014;
	mul.f32 	%f4200, %f4196, 0f3F3504F3;
	sub.f32 	%f4201, %f4190, %f4200;
	mul.f32 	%f4202, %f4198, 0f3F3504F3;
	sub.f32 	%f4203, %f4192, %f4202;
	fma.rn.f32 	%f4204, %f4203, 0f3F2B0DC1, %f4201;
	mul.f32 	%f4205, %f4204, 0f3FD4DB31;
	mul.f32 	%f4206, %f4201, 0f3F2B0DC1;
	sub.f32 	%f4207, %f4203, %f4206;
	mul.f32 	%f4208, %f4207, 0fBFD4DB31;
	add.f32 	%f4209, %f4191, %f4193;
	add.f32 	%f4210, %f4199, %f4197;
	sub.f32 	%f4211, %f4209, %f4210;
	mul.f32 	%f4212, %f4211, 0f3FB504F3;
	add.f32 	%f4213, %f4209, %f4210;
	mul.f32 	%f4214, %f4213, 0f3FB504F3;
	add.f32 	%f4215, %f4190, %f4200;
	add.f32 	%f4216, %f4192, %f4202;
	mul.f32 	%f4217, %f4216, 0f3E4BAFAF;
	sub.f32 	%f4218, %f4215, %f4217;
	mul.f32 	%f4219, %f4218, 0f3FFB14BE;
	fma.rn.f32 	%f4220, %f4215, 0f3E4BAFAF, %f4216;
	mul.f32 	%f4221, %f4220, 0f3FFB14BE;
	sub.f32 	%f4222, %f4191, %f4193;
	sub.f32 	%f4223, %f4199, %f4197;
	mul.f32 	%f4224, %f4223, 0f3ED413CD;
	sub.f32 	%f4225, %f4222, %f4224;
	mul.f32 	%f4226, %f4225, 0f3FEC835E;
	fma.rn.f32 	%f4227, %f4222, 0f3ED413CD, %f4223;
	mul.f32 	%f4228, %f4227, 0f3FEC835E;
	sub.f32 	%f4229, %f3975, %f4031;
	add.f32 	%f4230, %f3975, %f4031;
	sub.f32 	%f4231, %f4007, %f3999;
	add.f32 	%f4232, %f4007, %f3999;
	sub.f32 	%f4233, %f3991, %f4015;
	sub.f32 	%f4234, %f3983, %f4023;
	add.f32 	%f4235, %f4233, %f4234;
	add.f32 	%f4236, %f3983, %f4023;
	sub.f32 	%f4237, %f4233, %f4234;
	add.f32 	%f4238, %f3991, %f4015;
	mul.f32 	%f4239, %f4235, 0f3F3504F3;
	sub.f32 	%f4240, %f4229, %f4239;
	mul.f32 	%f4241, %f4237, 0f3F3504F3;
	sub.f32 	%f4242, %f4231, %f4241;
	fma.rn.f32 	%f4243, %f4242, 0f3F2B0DC1, %f4240;
	mul.f32 	%f4244, %f4243, 0f3FD4DB31;
	mul.f32 	%f4245, %f4240, 0f3F2B0DC1;
	sub.f32 	%f4246, %f4242, %f4245;
	mul.f32 	%f4247, %f4246, 0fBFD4DB31;
	add.f32 	%f4248, %f4230, %f4232;
	add.f32 	%f4249, %f4238, %f4236;
	sub.f32 	%f4250, %f4248, %f4249;
	mul.f32 	%f4251, %f4250, 0f3FB504F3;
	add.f32 	%f4252, %f4248, %f4249;
	mul.f32 	%f4253, %f4252, 0f3FB504F3;
	add.f32 	%f4254, %f4229, %f4239;
	add.f32 	%f4255, %f4231, %f4241;
	mul.f32 	%f4256, %f4255, 0f3E4BAFAF;
	sub.f32 	%f4257, %f4254, %f4256;
	mul.f32 	%f4258, %f4257, 0f3FFB14BE;
	fma.rn.f32 	%f4259, %f4254, 0f3E4BAFAF, %f4255;
	mul.f32 	%f4260, %f4259, 0f3FFB14BE;
	sub.f32 	%f4261, %f4230, %f4232;
	sub.f32 	%f4262, %f4238, %f4236;
	mul.f32 	%f4263, %f4262, 0f3ED413CD;
	sub.f32 	%f4264, %f4261, %f4263;
	mul.f32 	%f4265, %f4264, 0f3FEC835E;
	fma.rn.f32 	%f4266, %f4261, 0f3ED413CD, %f4262;
	mul.f32 	%f4267, %f4266, 0f3FEC835E;
	sub.f32 	%f4268, %f3976, %f4032;
	add.f32 	%f4269, %f3976, %f4032;
	sub.f32 	%f4270, %f4008, %f4000;
	add.f32 	%f4271, %f4008, %f4000;
	sub.f32 	%f4272, %f3992, %f4016;
	sub.f32 	%f4273, %f3984, %f4024;
	add.f32 	%f4274, %f4272, %f4273;
	add.f32 	%f4275, %f3984, %f4024;
	sub.f32 	%f4276, %f4272, %f4273;
	add.f32 	%f4277, %f3992, %f4016;
	mul.f32 	%f4278, %f4274, 0f3F3504F3;
	sub.f32 	%f4279, %f4268, %f4278;
	mul.f32 	%f4280, %f4276, 0f3F3504F3;
	sub.f32 	%f4281, %f4270, %f4280;
	fma.rn.f32 	%f4282, %f4281, 0f3F2B0DC1, %f4279;
	mul.f32 	%f4283, %f4282, 0f3FD4DB31;
	mul.f32 	%f4284, %f4279, 0f3F2B0DC1;
	sub.f32 	%f4285, %f4281, %f4284;
	mul.f32 	%f4286, %f4285, 0fBFD4DB31;
	add.f32 	%f4287, %f4269, %f4271;
	add.f32 	%f4288, %f4277, %f4275;
	sub.f32 	%f4289, %f4287, %f4288;
	mul.f32 	%f4290, %f4289, 0f3FB504F3;
	add.f32 	%f4291, %f4287, %f4288;
	mul.f32 	%f4292, %f4291, 0f3FB504F3;
	add.f32 	%f4293, %f4268, %f4278;
	add.f32 	%f4294, %f4270, %f4280;
	mul.f32 	%f4295, %f4294, 0f3E4BAFAF;
	sub.f32 	%f4296, %f4293, %f4295;
	mul.f32 	%f4297, %f4296, 0f3FFB14BE;
	fma.rn.f32 	%f4298, %f4293, 0f3E4BAFAF, %f4294;
	mul.f32 	%f4299, %f4298, 0f3FFB14BE;
	sub.f32 	%f4300, %f4269, %f4271;
	sub.f32 	%f4301, %f4277, %f4275;
	mul.f32 	%f4302, %f4301, 0f3ED413CD;
	sub.f32 	%f4303, %f4300, %f4302;
	mul.f32 	%f4304, %f4303, 0f3FEC835E;
	fma.rn.f32 	%f4305, %f4300, 0f3ED413CD, %f4301;
	mul.f32 	%f4306, %f4305, 0f3FEC835E;
	sub.f32 	%f4307, %f3977, %f4033;
	add.f32 	%f4308, %f3977, %f4033;
	sub.f32 	%f4309, %f4009, %f4001;
	add.f32 	%f4310, %f4009, %f4001;
	sub.f32 	%f4311, %f3993, %f4017;
	sub.f32 	%f4312, %f3985, %f4025;
	add.f32 	%f4313, %f4311, %f4312;
	add.f32 	%f4314, %f3985, %f4025;
	sub.f32 	%f4315, %f4311, %f4312;
	add.f32 	%f4316, %f3993, %f4017;
	mul.f32 	%f4317, %f4313, 0f3F3504F3;
	sub.f32 	%f4318, %f4307, %f4317;
	mul.f32 	%f4319, %f4315, 0f3F3504F3;
	sub.f32 	%f4320, %f4309, %f4319;
	fma.rn.f32 	%f4321, %f4320, 0f3F2B0DC1, %f4318;
	mul.f32 	%f4322, %f4321, 0f3FD4DB31;
	mul.f32 	%f4323, %f4318, 0f3F2B0DC1;
	sub.f32 	%f4324, %f4320, %f4323;
	mul.f32 	%f4325, %f4324, 0fBFD4DB31;
	add.f32 	%f4326, %f4308, %f4310;
	add.f32 	%f4327, %f4316, %f4314;
	sub.f32 	%f4328, %f4326, %f4327;
	mul.f32 	%f4329, %f4328, 0f3FB504F3;
	add.f32 	%f4330, %f4326, %f4327;
	mul.f32 	%f4331, %f4330, 0f3FB504F3;
	add.f32 	%f4332, %f4307, %f4317;
	add.f32 	%f4333, %f4309, %f4319;
	mul.f32 	%f4334, %f4333, 0f3E4BAFAF;
	sub.f32 	%f4335, %f4332, %f4334;
	mul.f32 	%f4336, %f4335, 0f3FFB14BE;
	fma.rn.f32 	%f4337, %f4332, 0f3E4BAFAF, %f4333;
	mul.f32 	%f4338, %f4337, 0f3FFB14BE;
	sub.f32 	%f4339, %f4308, %f4310;
	sub.f32 	%f4340, %f4316, %f4314;
	mul.f32 	%f4341, %f4340, 0f3ED413CD;
	sub.f32 	%f4342, %f4339, %f4341;
	mul.f32 	%f4343, %f4342, 0f3FEC835E;
	fma.rn.f32 	%f4344, %f4339, 0f3ED413CD, %f4340;
	mul.f32 	%f4345, %f4344, 0f3FEC835E;
	// begin inline asm
	mov.u32 %r267, %laneid;
	// end inline asm
	and.b32  	%r332, %r267, 7;
	setp.eq.s32 	%p177, %r332, 0;
	selp.f32 	%f4346, 0f00000000, %f8645, %p177;
	abs.f32 	%f4347, %f4058;
	setp.ge.f32 	%p178, %f4347, %f4346;
	selp.f32 	%f4348, 0f3F800000, 0f00000000, %p178;
	mul.f32 	%f4349, %f4058, 0f39800000;
	abs.f32 	%f4350, %f4097;
	setp.ge.f32 	%p179, %f4350, %f8645;
	selp.f32 	%f4351, 0f3F800000, 0f00000000, %p179;
	add.f32 	%f4352, %f4348, %f4351;
	mul.f32 	%f4353, %f4097, 0f39800000;
	selp.f32 	%f4354, %f4353, 0f00000000, %p179;
	abs.f32 	%f4355, %f4136;
	setp.ge.f32 	%p180, %f4355, %f8645;
	selp.f32 	%f4356, 0f3F800000, 0f00000000, %p180;
	add.f32 	%f4357, %f4352, %f4356;
	mul.f32 	%f4358, %f4136, 0f39800000;
	selp.f32 	%f4359, %f4358, 0f00000000, %p180;
	abs.f32 	%f4360, %f4175;
	setp.ge.f32 	%p181, %f4360, %f8645;
	selp.f32 	%f4361, 0f3F800000, 0f00000000, %p181;
	add.f32 	%f4362, %f4357, %f4361;
	mul.f32 	%f4363, %f4175, 0f39800000;
	selp.f32 	%f4364, %f4363, 0f00000000, %p181;
	abs.f32 	%f4365, %f4214;
	setp.ge.f32 	%p182, %f4365, %f8645;
	selp.f32 	%f4366, 0f3F800000, 0f00000000, %p182;
	add.f32 	%f4367, %f4362, %f4366;
	mul.f32 	%f4368, %f4214, 0f39800000;
	abs.f32 	%f4369, %f4253;
	setp.ge.f32 	%p183, %f4369, %f8645;
	selp.f32 	%f4370, 0f3F800000, 0f00000000, %p183;
	add.f32 	%f4371, %f4367, %f4370;
	mul.f32 	%f4372, %f4253, 0f39800000;
	selp.f32 	%f4373, %f4372, 0f00000000, %p183;
	abs.f32 	%f4374, %f4292;
	setp.ge.f32 	%p184, %f4374, %f8645;
	selp.f32 	%f4375, 0f3F800000, 0f00000000, %p184;
	add.f32 	%f4376, %f4371, %f4375;
	mul.f32 	%f4377, %f4292, 0f39800000;
	selp.f32 	%f4378, %f4377, 0f00000000, %p184;
	abs.f32 	%f4379, %f4331;
	setp.ge.f32 	%p185, %f4379, %f8645;
	selp.f32 	%f4380, 0f3F800000, 0f00000000, %p185;
	add.f32 	%f4381, %f4376, %f4380;
	mul.f32 	%f4382, %f4331, 0f39800000;
	selp.f32 	%f4383, %f4382, 0f00000000, %p185;
	abs.f32 	%f4384, %f4063;
	setp.ge.f32 	%p186, %f4384, %f8645;
	selp.f32 	%f4385, 0f3F800000, 0f00000000, %p186;
	add.f32 	%f4386, %f4381, %f4385;
	mul.f32 	%f4387, %f4063, 0f39800000;
	abs.f32 	%f4388, %f4102;
	setp.ge.f32 	%p187, %f4388, %f8645;
	selp.f32 	%f4389, 0f3F800000, 0f00000000, %p187;
	add.f32 	%f4390, %f4386, %f4389;
	mul.f32 	%f4391, %f4102, 0f39800000;
	selp.f32 	%f4392, %f4391, 0f00000000, %p187;
	abs.f32 	%f4393, %f4141;
	setp.ge.f32 	%p188, %f4393, %f8645;
	selp.f32 	%f4394, 0f3F800000, 0f00000000, %p188;
	add.f32 	%f4395, %f4390, %f4394;
	mul.f32 	%f4396, %f4141, 0f39800000;
	selp.f32 	%f4397, %f4396, 0f00000000, %p188;
	abs.f32 	%f4398, %f4180;
	setp.ge.f32 	%p189, %f4398, %f8645;
	selp.f32 	%f4399, 0f3F800000, 0f00000000, %p189;
	add.f32 	%f4400, %f4395, %f4399;
	mul.f32 	%f4401, %f4180, 0f39800000;
	selp.f32 	%f4402, %f4401, 0f00000000, %p189;
	abs.f32 	%f4403, %f4219;
	setp.ge.f32 	%p190, %f4403, %f8645;
	selp.f32 	%f4404, 0f3F800000, 0f00000000, %p190;
	add.f32 	%f4405, %f4400, %f4404;
	mul.f32 	%f4406, %f4219, 0f39800000;
	abs.f32 	%f4407, %f4258;
	setp.ge.f32 	%p191, %f4407, %f8645;
	selp.f32 	%f4408, 0f3F800000, 0f00000000, %p191;
	add.f32 	%f4409, %f4405, %f4408;
	mul.f32 	%f4410, %f4258, 0f39800000;
	selp.f32 	%f4411, %f4410, 0f00000000, %p191;
	abs.f32 	%f4412, %f4297;
	setp.ge.f32 	%p192, %f4412, %f8645;
	selp.f32 	%f4413, 0f3F800000, 0f00000000, %p192;
	add.f32 	%f4414, %f4409, %f4413;
	mul.f32 	%f4415, %f4297, 0f39800000;
	selp.f32 	%f4416, %f4415, 0f00000000, %p192;
	abs.f32 	%f4417, %f4336;
	setp.ge.f32 	%p193, %f4417, %f8645;
	selp.f32 	%f4418, 0f3F800000, 0f00000000, %p193;
	add.f32 	%f4419, %f4414, %f4418;
	mul.f32 	%f4420, %f4336, 0f39800000;
	selp.f32 	%f4421, %f4420, 0f00000000, %p193;
	abs.f32 	%f4422, %f4070;
	setp.ge.f32 	%p194, %f4422, %f8645;
	selp.f32 	%f4423, 0f3F800000, 0f00000000, %p194;
	add.f32 	%f4424, %f4419, %f4423;
	mul.f32 	%f4425, %f4070, 0f39800000;
	abs.f32 	%f4426, %f4109;
	setp.ge.f32 	%p195, %f4426, %f8645;
	selp.f32 	%f4427, 0f3F800000, 0f00000000, %p195;
	add.f32 	%f4428, %f4424, %f4427;
	mul.f32 	%f4429, %f4109, 0f39800000;
	selp.f32 	%f4430, %f4429, 0f00000000, %p195;
	abs.f32 	%f4431, %f4148;
	setp.ge.f32 	%p196, %f4431, %f8645;
	selp.f32 	%f4432, 0f3F800000, 0f00000000, %p196;
	add.f32 	%f4433, %f4428, %f4432;
	mul.f32 	%f4434, %f4148, 0f39800000;
	selp.f32 	%f4435, %f4434, 0f00000000, %p196;
	abs.f32 	%f4436, %f4187;
	setp.ge.f32 	%p197, %f4436, %f8645;
	selp.f32 	%f4437, 0f3F800000, 0f00000000, %p197;
	add.f32 	%f4438, %f4433, %f4437;
	mul.f32 	%f4439, %f4187, 0f39800000;
	selp.f32 	%f4440, %f4439, 0f00000000, %p197;
	abs.f32 	%f4441, %f4226;
	setp.ge.f32 	%p198, %f4441, %f8645;
	selp.f32 	%f4442, 0f3F800000, 0f00000000, %p198;
	add.f32 	%f4443, %f4438, %f4442;
	mul.f32 	%f4444, %f4226, 0f39800000;
	abs.f32 	%f4445, %f4265;
	setp.ge.f32 	%p199, %f4445, %f8645;
	selp.f32 	%f4446, 0f3F800000, 0f00000000, %p199;
	add.f32 	%f4447, %f4443, %f4446;
	mul.f32 	%f4448, %f4265, 0f39800000;
	selp.f32 	%f4449, %f4448, 0f00000000, %p199;
	abs.f32 	%f4450, %f4304;
	setp.ge.f32 	%p200, %f4450, %f8645;
	selp.f32 	%f4451, 0f3F800000, 0f00000000, %p200;
	add.f32 	%f4452, %f4447, %f4451;
	mul.f32 	%f4453, %f4304, 0f39800000;
	selp.f32 	%f4454, %f4453, 0f00000000, %p200;
	abs.f32 	%f4455, %f4343;
	setp.ge.f32 	%p201, %f4455, %f8645;
	selp.f32 	%f4456, 0f3F800000, 0f00000000, %p201;
	add.f32 	%f4457, %f4452, %f4456;
	mul.f32 	%f4458, %f4343, 0f39800000;
	selp.f32 	%f4459, %f4458, 0f00000000, %p201;
	abs.f32 	%f4460, %f4049;
	setp.ge.f32 	%p202, %f4460, %f8645;
	selp.f32 	%f4461, 0f3F800000, 0f00000000, %p202;
	add.f32 	%f4462, %f4457, %f4461;
	mul.f32 	%f4463, %f4049, 0f39800000;
	abs.f32 	%f4464, %f4088;
	setp.ge.f32 	%p203, %f4464, %f8645;
	selp.f32 	%f4465, 0f3F800000, 0f00000000, %p203;
	add.f32 	%f4466, %f4462, %f4465;
	mul.f32 	%f4467, %f4088, 0f39800000;
	selp.f32 	%f4468, %f4467, 0f00000000, %p203;
	abs.f32 	%f4469, %f4127;
	setp.ge.f32 	%p204, %f4469, %f8645;
	selp.f32 	%f4470, 0f3F800000, 0f00000000, %p204;
	add.f32 	%f4471, %f4466, %f4470;
	mul.f32 	%f4472, %f4127, 0f39800000;
	selp.f32 	%f4473, %f4472, 0f00000000, %p204;
	abs.f32 	%f4474, %f4166;
	setp.ge.f32 	%p205, %f4474, %f8645;
	selp.f32 	%f4475, 0f3F800000, 0f00000000, %p205;
	add.f32 	%f4476, %f4471, %f4475;
	mul.f32 	%f4477, %f4166, 0f39800000;
	selp.f32 	%f4478, %f4477, 0f00000000, %p205;
	abs.f32 	%f4479, %f4205;
	setp.ge.f32 	%p206, %f4479, %f8645;
	selp.f32 	%f4480, 0f3F800000, 0f00000000, %p206;
	add.f32 	%f4481, %f4476, %f4480;
	mul.f32 	%f4482, %f4205, 0f39800000;
	abs.f32 	%f4483, %f4244;
	setp.ge.f32 	%p207, %f4483, %f8645;
	selp.f32 	%f4484, 0f3F800000, 0f00000000, %p207;
	add.f32 	%f4485, %f4481, %f4484;
	mul.f32 	%f4486, %f4244, 0f39800000;
	selp.f32 	%f4487, %f4486, 0f00000000, %p207;
	abs.f32 	%f4488, %f4283;
	setp.ge.f32 	%p208, %f4488, %f8645;
	selp.f32 	%f4489, 0f3F800000, 0f00000000, %p208;
	add.f32 	%f4490, %f4485, %f4489;
	mul.f32 	%f4491, %f4283, 0f39800000;
	selp.f32 	%f4492, %f4491, 0f00000000, %p208;
	abs.f32 	%f4493, %f4322;
	setp.ge.f32 	%p209, %f4493, %f8645;
	selp.f32 	%f4494, 0f3F800000, 0f00000000, %p209;
	add.f32 	%f4495, %f4490, %f4494;
	mul.f32 	%f4496, %f4322, 0f39800000;
	selp.f32 	%f4497, %f4496, 0f00000000, %p209;
	abs.f32 	%f4498, %f4056;
	setp.ge.f32 	%p210, %f4498, %f8645;
	selp.f32 	%f4499, 0f3F800000, 0f00000000, %p210;
	add.f32 	%f4500, %f4495, %f4499;
	mul.f32 	%f4501, %f4056, 0f39800000;
	abs.f32 	%f4502, %f4095;
	setp.ge.f32 	%p211, %f4502, %f8645;
	selp.f32 	%f4503, 0f3F800000, 0f00000000, %p211;
	add.f32 	%f4504, %f4500, %f4503;
	mul.f32 	%f4505, %f4095, 0f39800000;
	selp.f32 	%f4506, %f4505, 0f00000000, %p211;
	abs.f32 	%f4507, %f4134;
	setp.ge.f32 	%p212, %f4507, %f8645;
	selp.f32 	%f4508, 0f3F800000, 0f00000000, %p212;
	add.f32 	%f4509, %f4504, %f4508;
	mul.f32 	%f4510, %f4134, 0f39800000;
	selp.f32 	%f4511, %f4510, 0f00000000, %p212;
	abs.f32 	%f4512, %f4173;
	setp.ge.f32 	%p213, %f4512, %f8645;
	selp.f32 	%f4513, 0f3F800000, 0f00000000, %p213;
	add.f32 	%f4514, %f4509, %f4513;
	mul.f32 	%f4515, %f4173, 0f39800000;
	selp.f32 	%f4516, %f4515, 0f00000000, %p213;
	abs.f32 	%f4517, %f4212;
	setp.ge.f32 	%p214, %f4517, %f8645;
	selp.f32 	%f4518, 0f3F800000, 0f00000000, %p214;
	add.f32 	%f4519, %f4514, %f4518;
	mul.f32 	%f4520, %f4212, 0f39800000;
	abs.f32 	%f4521, %f4251;
	setp.ge.f32 	%p215, %f4521, %f8645;
	selp.f32 	%f4522, 0f3F800000, 0f00000000, %p215;
	add.f32 	%f4523, %f4519, %f4522;
	mul.f32 	%f4524, %f4251, 0f39800000;
	selp.f32 	%f4525, %f4524, 0f00000000, %p215;
	abs.f32 	%f4526, %f4290;
	setp.ge.f32 	%p216, %f4526, %f8645;
	selp.f32 	%f4527, 0f3F800000, 0f00000000, %p216;
	add.f32 	%f4528, %f4523, %f4527;
	mul.f32 	%f4529, %f4290, 0f39800000;
	selp.f32 	%f4530, %f4529, 0f00000000, %p216;
	abs.f32 	%f4531, %f4329;
	setp.ge.f32 	%p217, %f4531, %f8645;
	selp.f32 	%f4532, 0f3F800000, 0f00000000, %p217;
	add.f32 	%f4533, %f4528, %f4532;
	mul.f32 	%f4534, %f4329, 0f39800000;
	selp.f32 	%f4535, %f4534, 0f00000000, %p217;
	abs.f32 	%f4536, %f4052;
	setp.ge.f32 	%p218, %f4536, %f8645;
	selp.f32 	%f4537, 0f3F800000, 0f00000000, %p218;
	add.f32 	%f4538, %f4533, %f4537;
	mul.f32 	%f4539, %f4052, 0f39800000;
	abs.f32 	%f4540, %f4091;
	setp.ge.f32 	%p219, %f4540, %f8645;
	selp.f32 	%f4541, 0f3F800000, 0f00000000, %p219;
	add.f32 	%f4542, %f4538, %f4541;
	mul.f32 	%f4543, %f4091, 0f39800000;
	selp.f32 	%f4544, %f4543, 0f00000000, %p219;
	abs.f32 	%f4545, %f4130;
	setp.ge.f32 	%p220, %f4545, %f8645;
	selp.f32 	%f4546, 0f3F800000, 0f00000000, %p220;
	add.f32 	%f4547, %f4542, %f4546;
	mul.f32 	%f4548, %f4130, 0f39800000;
	selp.f32 	%f4549, %f4548, 0f00000000, %p220;
	abs.f32 	%f4550, %f4169;
	setp.ge.f32 	%p221, %f4550, %f8645;
	selp.f32 	%f4551, 0f3F800000, 0f00000000, %p221;
	add.f32 	%f4552, %f4547, %f4551;
	mul.f32 	%f4553, %f4169, 0f39800000;
	selp.f32 	%f4554, %f4553, 0f00000000, %p221;
	abs.f32 	%f4555, %f4208;
	setp.ge.f32 	%p222, %f4555, %f8645;
	selp.f32 	%f4556, 0f3F800000, 0f00000000, %p222;
	add.f32 	%f4557, %f4552, %f4556;
	mul.f32 	%f4558, %f4208, 0f39800000;
	abs.f32 	%f4559, %f4247;
	setp.ge.f32 	%p223, %f4559, %f8645;
	selp.f32 	%f4560, 0f3F800000, 0f00000000, %p223;
	add.f32 	%f4561, %f4557, %f4560;
	mul.f32 	%f4562, %f4247, 0f39800000;
	selp.f32 	%f4563, %f4562, 0f00000000, %p223;
	abs.f32 	%f4564, %f4286;
	setp.ge.f32 	%p224, %f4564, %f8645;
	selp.f32 	%f4565, 0f3F800000, 0f00000000, %p224;
	add.f32 	%f4566, %f4561, %f4565;
	mul.f32 	%f4567, %f4286, 0f39800000;
	selp.f32 	%f4568, %f4567, 0f00000000, %p224;
	abs.f32 	%f4569, %f4325;
	setp.ge.f32 	%p225, %f4569, %f8645;
	selp.f32 	%f4570, 0f3F800000, 0f00000000, %p225;
	add.f32 	%f4571, %f4566, %f4570;
	mul.f32 	%f4572, %f4325, 0f39800000;
	selp.f32 	%f4573, %f4572, 0f00000000, %p225;
	abs.f32 	%f4574, %f4072;
	setp.ge.f32 	%p226, %f4574, %f8645;
	selp.f32 	%f4575, 0f3F800000, 0f00000000, %p226;
	add.f32 	%f4576, %f4571, %f4575;
	mul.f32 	%f4577, %f4072, 0f39800000;
	abs.f32 	%f4578, %f4111;
	setp.ge.f32 	%p227, %f4578, %f8645;
	selp.f32 	%f4579, 0f3F800000, 0f00000000, %p227;
	add.f32 	%f4580, %f4576, %f4579;
	mul.f32 	%f4581, %f4111, 0f39800000;
	selp.f32 	%f4582, %f4581, 0f00000000, %p227;
	abs.f32 	%f4583, %f4150;
	setp.ge.f32 	%p228, %f4583, %f8645;
	selp.f32 	%f4584, 0f3F800000, 0f00000000, %p228;
	add.f32 	%f4585, %f4580, %f4584;
	mul.f32 	%f4586, %f4150, 0f39800000;
	selp.f32 	%f4587, %f4586, 0f00000000, %p228;
	abs.f32 	%f4588, %f4189;
	setp.ge.f32 	%p229, %f4588, %f8645;
	selp.f32 	%f4589, 0f3F800000, 0f00000000, %p229;
	add.f32 	%f4590, %f4585, %f4589;
	mul.f32 	%f4591, %f4189, 0f39800000;
	selp.f32 	%f4592, %f4591, 0f00000000, %p229;
	abs.f32 	%f4593, %f4228;
	setp.ge.f32 	%p230, %f4593, %f8645;
	selp.f32 	%f4594, 0f3F800000, 0f00000000, %p230;
	add.f32 	%f4595, %f4590, %f4594;
	mul.f32 	%f4596, %f4228, 0f39800000;
	abs.f32 	%f4597, %f4267;
	setp.ge.f32 	%p231, %f4597, %f8645;
	selp.f32 	%f4598, 0f3F800000, 0f00000000, %p231;
	add.f32 	%f4599, %f4595, %f4598;
	mul.f32 	%f4600, %f4267, 0f39800000;
	selp.f32 	%f4601, %f4600, 0f00000000, %p231;
	abs.f32 	%f4602, %f4306;
	setp.ge.f32 	%p232, %f4602, %f8645;
	selp.f32 	%f4603, 0f3F800000, 0f00000000, %p232;
	add.f32 	%f4604, %f4599, %f4603;
	mul.f32 	%f4605, %f4306, 0f39800000;
	selp.f32 	%f4606, %f4605, 0f00000000, %p232;
	abs.f32 	%f4607, %f4345;
	setp.ge.f32 	%p233, %f4607, %f8645;
	selp.f32 	%f4608, 0f3F800000, 0f00000000, %p233;
	add.f32 	%f4609, %f4604, %f4608;
	mul.f32 	%f4610, %f4345, 0f39800000;
	selp.f32 	%f4611, %f4610, 0f00000000, %p233;
	abs.f32 	%f4612, %f4065;
	setp.ge.f32 	%p234, %f4612, %f8645;
	selp.f32 	%f4613, 0f3F800000, 0f00000000, %p234;
	add.f32 	%f4614, %f4609, %f4613;
	mul.f32 	%f4615, %f4065, 0f39800000;
	abs.f32 	%f4616, %f4104;
	setp.ge.f32 	%p235, %f4616, %f8645;
	selp.f32 	%f4617, 0f3F800000, 0f00000000, %p235;
	add.f32 	%f4618, %f4614, %f4617;
	mul.f32 	%f4619, %f4104, 0f39800000;
	selp.f32 	%f4620, %f4619, 0f00000000, %p235;
	abs.f32 	%f4621, %f4143;
	setp.ge.f32 	%p236, %f4621, %f8645;
	selp.f32 	%f4622, 0f3F800000, 0f00000000, %p236;
	add.f32 	%f4623, %f4618, %f4622;
	mul.f32 	%f4624, %f4143, 0f39800000;
	selp.f32 	%f4625, %f4624, 0f00000000, %p236;
	abs.f32 	%f4626, %f4182;
	setp.ge.f32 	%p237, %f4626, %f8645;
	selp.f32 	%f4627, 0f3F800000, 0f00000000, %p237;
	add.f32 	%f4628, %f4623, %f4627;
	mul.f32 	%f4629, %f4182, 0f39800000;
	selp.f32 	%f4630, %f4629, 0f00000000, %p237;
	abs.f32 	%f4631, %f4221;
	setp.ge.f32 	%p238, %f4631, %f8645;
	selp.f32 	%f4632, 0f3F800000, 0f00000000, %p238;
	add.f32 	%f4633, %f4628, %f4632;
	mul.f32 	%f4634, %f4221, 0f39800000;
	abs.f32 	%f4635, %f4260;
	setp.ge.f32 	%p239, %f4635, %f8645;
	selp.f32 	%f4636, 0f3F800000, 0f00000000, %p239;
	add.f32 	%f4637, %f4633, %f4636;
	mul.f32 	%f4638, %f4260, 0f39800000;
	selp.f32 	%f4639, %f4638, 0f00000000, %p239;
	abs.f32 	%f4640, %f4299;
	setp.ge.f32 	%p240, %f4640, %f8645;
	selp.f32 	%f4641, 0f3F800000, 0f00000000, %p240;
	add.f32 	%f4642, %f4637, %f4641;
	mul.f32 	%f4643, %f4299, 0f39800000;
	selp.f32 	%f4644, %f4643, 0f00000000, %p240;
	abs.f32 	%f4645, %f4338;
	setp.ge.f32 	%p241, %f4645, %f8645;
	selp.f32 	%f4646, 0f3F800000, 0f00000000, %p241;
	add.f32 	%f4647, %f4642, %f4646;
	mul.f32 	%f4648, %f4338, 0f39800000;
	selp.f32 	%f4649, %f4648, 0f00000000, %p241;
	mov.b32 	%r333, %f4647;
	shfl.sync.bfly.b32	%r334|%p242, %r333, 4, 6175, -1;
	mov.b32 	%f4650, %r334;
	add.f32 	%f4651, %f4647, %f4650;
	mov.b32 	%r335, %f4651;
	shfl.sync.bfly.b32	%r336|%p243, %r335, 2, 6175, -1;
	mov.b32 	%f4652, %r336;
	add.f32 	%f4653, %f4651, %f4652;
	mov.b32 	%r337, %f4653;
	shfl.sync.bfly.b32	%r338|%p244, %r337, 1, 6175, -1;
	mov.b32 	%f4654, %r338;
	add.f32 	%f4655, %f4653, %f4654;
	rcp.rn.f32 	%f4656, %f4655;
	mul.f32 	%f4657, %f4349, 0f3FB504F3;
	selp.f32 	%f4658, %f4657, 0f00000000, %p178;
	mul.f32 	%f4659, %f4368, 0f3FB504F3;
	selp.f32 	%f4660, %f4659, 0f00000000, %p182;
	add.f32 	%f4661, %f4658, %f4660;
	sub.f32 	%f4662, %f4658, %f4660;
	fma.rn.f32 	%f4663, %f4378, 0f3ED413CD, %f4359;
	mul.f32 	%f4664, %f4359, 0f3ED413CD;
	sub.f32 	%f4665, %f4664, %f4378;
	add.f32 	%f4666, %f4373, %f4364;
	sub.f32 	%f4667, %f4364, %f4373;
	mul.f32 	%f4668, %f4666, 0f3F3504F3;
	add.f32 	%f4669, %f4354, %f4668;
	mul.f32 	%f4670, %f4667, 0f3F3504F3;
	sub.f32 	%f4671, %f4383, %f4670;
	add.f32 	%f4672, %f4383, %f4670;
	sub.f32 	%f4673, %f4354, %f4668;
	mul.f32 	%f4674, %f4663, 0f3FEC835E;
	add.f32 	%f4675, %f4661, %f4674;
	fma.rn.f32 	%f4676, %f4672, 0f3E4BAFAF, %f4669;
	mul.f32 	%f4677, %f4676, 0f3FFB14BE;
	sub.f32 	%f4678, %f4675, %f4677;
	add.f32 	%f4679, %f4675, %f4677;
	mul.f32 	%f4680, %f4665, 0f3FEC835E;
	sub.f32 	%f4681, %f4662, %f4680;
	fma.rn.f32 	%f4682, %f4673, 0f3F2B0DC1, %f4671;
	mul.f32 	%f4683, %f4682, 0f3FD4DB31;
	sub.f32 	%f4684, %f4681, %f4683;
	add.f32 	%f4685, %f4681, %f4683;
	sub.f32 	%f4686, %f4661, %f4674;
	mul.f32 	%f4687, %f4669, 0f3E4BAFAF;
	sub.f32 	%f4688, %f4672, %f4687;
	mul.f32 	%f4689, %f4688, 0f3FFB14BE;
	sub.f32 	%f4690, %f4686, %f4689;
	add.f32 	%f4691, %f4686, %f4689;
	add.f32 	%f4692, %f4662, %f4680;
	mul.f32 	%f4693, %f4671, 0f3F2B0DC1;
	sub.f32 	%f4694, %f4673, %f4693;
	mul.f32 	%f4695, %f4694, 0f3FD4DB31;
	sub.f32 	%f4696, %f4692, %f4695;
	add.f32 	%f4697, %f4692, %f4695;
	mul.f32 	%f4698, %f4387, 0f3FB504F3;
	selp.f32 	%f4699, %f4698, 0f00000000, %p186;
	mul.f32 	%f4700, %f4406, 0f3FB504F3;
	selp.f32 	%f4701, %f4700, 0f00000000, %p190;
	add.f32 	%f4702, %f4699, %f4701;
	sub.f32 	%f4703, %f4699, %f4701;
	fma.rn.f32 	%f4704, %f4416, 0f3ED413CD, %f4397;
	mul.f32 	%f4705, %f4397, 0f3ED413CD;
	sub.f32 	%f4706, %f4705, %f4416;
	add.f32 	%f4707, %f4411, %f4402;
	sub.f32 	%f4708, %f4402, %f4411;
	mul.f32 	%f4709, %f4707, 0f3F3504F3;
	add.f32 	%f4710, %f4392, %f4709;
	mul.f32 	%f4711, %f4708, 0f3F3504F3;
	sub.f32 	%f4712, %f4421, %f4711;
	add.f32 	%f4713, %f4421, %f4711;
	sub.f32 	%f4714, %f4392, %f4709;
	mul.f32 	%f4715, %f4704, 0f3FEC835E;
	add.f32 	%f4716, %f4702, %f4715;
	fma.rn.f32 	%f4717, %f4713, 0f3E4BAFAF, %f4710;
	mul.f32 	%f4718, %f4717, 0f3FFB14BE;
	sub.f32 	%f4719, %f4716, %f4718;
	add.f32 	%f4720, %f4716, %f4718;
	mul.f32 	%f4721, %f4706, 0f3FEC835E;
	sub.f32 	%f4722, %f4703, %f4721;
	fma.rn.f32 	%f4723, %f4714, 0f3F2B0DC1, %f4712;
	mul.f32 	%f4724, %f4723, 0f3FD4DB31;
	sub.f32 	%f4725, %f4722, %f4724;
	add.f32 	%f4726, %f4722, %f4724;
	sub.f32 	%f4727, %f4702, %f4715;
	mul.f32 	%f4728, %f4710, 0f3E4BAFAF;
	sub.f32 	%f4729, %f4713, %f4728;
	mul.f32 	%f4730, %f4729, 0f3FFB14BE;
	sub.f32 	%f4731, %f4727, %f4730;
	add.f32 	%f4732, %f4727, %f4730;
	add.f32 	%f4733, %f4703, %f4721;
	mul.f32 	%f4734, %f4712, 0f3F2B0DC1;
	sub.f32 	%f4735, %f4714, %f4734;
	mul.f32 	%f4736, %f4735, 0f3FD4DB31;
	sub.f32 	%f4737, %f4733, %f4736;
	add.f32 	%f4738, %f4733, %f4736;
	mul.f32 	%f4739, %f4425, 0f3FB504F3;
	selp.f32 	%f4740, %f4739, 0f00000000, %p194;
	mul.f32 	%f4741, %f4444, 0f3FB504F3;
	selp.f32 	%f4742, %f4741, 0f00000000, %p198;
	add.f32 	%f4743, %f4740, %f4742;
	sub.f32 	%f4744, %f4740, %f4742;
	fma.rn.f32 	%f4745, %f4454, 0f3ED413CD, %f4435;
	mul.f32 	%f4746, %f4435, 0f3ED413CD;
	sub.f32 	%f4747, %f4746, %f4454;
	add.f32 	%f4748, %f4449, %f4440;
	sub.f32 	%f4749, %f4440, %f4449;
	mul.f32 	%f4750, %f4748, 0f3F3504F3;
	add.f32 	%f4751, %f4430, %f4750;
	mul.f32 	%f4752, %f4749, 0f3F3504F3;
	sub.f32 	%f4753, %f4459, %f4752;
	add.f32 	%f4754, %f4459, %f4752;
	sub.f32 	%f4755, %f4430, %f4750;
	mul.f32 	%f4756, %f4745, 0f3FEC835E;
	add.f32 	%f4757, %f4743, %f4756;
	fma.rn.f32 	%f4758, %f4754, 0f3E4BAFAF, %f4751;
	mul.f32 	%f4759, %f4758, 0f3FFB14BE;
	sub.f32 	%f4760, %f4757, %f4759;
	add.f32 	%f4761, %f4757, %f4759;
	mul.f32 	%f4762, %f4747, 0f3FEC835E;
	sub.f32 	%f4763, %f4744, %f4762;
	fma.rn.f32 	%f4764, %f4755, 0f3F2B0DC1, %f4753;
	mul.f32 	%f4765, %f4764, 0f3FD4DB31;
	sub.f32 	%f4766, %f4763, %f4765;
	add.f32 	%f4767, %f4763, %f4765;
	sub.f32 	%f4768, %f4743, %f4756;
	mul.f32 	%f4769, %f4751, 0f3E4BAFAF;
	sub.f32 	%f4770, %f4754, %f4769;
	mul.f32 	%f4771, %f4770, 0f3FFB14BE;
	sub.f32 	%f4772, %f4768, %f4771;
	add.f32 	%f4773, %f4768, %f4771;
	add.f32 	%f4774, %f4744, %f4762;
	mul.f32 	%f4775, %f4753, 0f3F2B0DC1;
	sub.f32 	%f4776, %f4755, %f4775;
	mul.f32 	%f4777, %f4776, 0f3FD4DB31;
	sub.f32 	%f4778, %f4774, %f4777;
	add.f32 	%f4779, %f4774, %f4777;
	mul.f32 	%f4780, %f4463, 0f3FB504F3;
	selp.f32 	%f4781, %f4780, 0f00000000, %p202;
	mul.f32 	%f4782, %f4482, 0f3FB504F3;
	selp.f32 	%f4783, %f4782, 0f00000000, %p206;
	add.f32 	%f4784, %f4781, %f4783;
	sub.f32 	%f4785, %f4781, %f4783;
	fma.rn.f32 	%f4786, %f4492, 0f3ED413CD, %f4473;
	mul.f32 	%f4787, %f4473, 0f3ED413CD;
	sub.f32 	%f4788, %f4787, %f4492;
	add.f32 	%f4789, %f4487, %f4478;
	sub.f32 	%f4790, %f4478, %f4487;
	mul.f32 	%f4791, %f4789, 0f3F3504F3;
	add.f32 	%f4792, %f4468, %f4791;
	mul.f32 	%f4793, %f4790, 0f3F3504F3;
	sub.f32 	%f4794, %f4497, %f4793;
	add.f32 	%f4795, %f4497, %f4793;
	sub.f32 	%f4796, %f4468, %f4791;
	mul.f32 	%f4797, %f4786, 0f3FEC835E;
	add.f32 	%f4798, %f4784, %f4797;
	fma.rn.f32 	%f4799, %f4795, 0f3E4BAFAF, %f4792;
	mul.f32 	%f4800, %f4799, 0f3FFB14BE;
	sub.f32 	%f4801, %f4798, %f4800;
	add.f32 	%f4802, %f4798, %f4800;
	mul.f32 	%f4803, %f4788, 0f3FEC835E;
	sub.f32 	%f4804, %f4785, %f4803;
	fma.rn.f32 	%f4805, %f4796, 0f3F2B0DC1, %f4794;
	mul.f32 	%f4806, %f4805, 0f3FD4DB31;
	sub.f32 	%f4807, %f4804, %f4806;
	add.f32 	%f4808, %f4804, %f4806;
	sub.f32 	%f4809, %f4784, %f4797;
	mul.f32 	%f4810, %f4792, 0f3E4BAFAF;
	sub.f32 	%f4811, %f4795, %f4810;
	mul.f32 	%f4812, %f4811, 0f3FFB14BE;
	sub.f32 	%f4813, %f4809, %f4812;
	add.f32 	%f4814, %f4809, %f4812;
	add.f32 	%f4815, %f4785, %f4803;
	mul.f32 	%f4816, %f4794, 0f3F2B0DC1;
	sub.f32 	%f4817, %f4796, %f4816;
	mul.f32 	%f4818, %f4817, 0f3FD4DB31;
	sub.f32 	%f4819, %f4815, %f4818;
	add.f32 	%f4820, %f4815, %f4818;
	mul.f32 	%f4821, %f4501, 0f3FB504F3;
	selp.f32 	%f4822, %f4821, 0f00000000, %p210;
	mul.f32 	%f4823, %f4520, 0f3FB504F3;
	selp.f32 	%f4824, %f4823, 0f00000000, %p214;
	add.f32 	%f4825, %f4822, %f4824;
	sub.f32 	%f4826, %f4822, %f4824;
	fma.rn.f32 	%f4827, %f4530, 0f3ED413CD, %f4511;
	mul.f32 	%f4828, %f4511, 0f3ED413CD;
	sub.f32 	%f4829, %f4828, %f4530;
	add.f32 	%f4830, %f4525, %f4516;
	sub.f32 	%f4831, %f4516, %f4525;
	mul.f32 	%f4832, %f4830, 0f3F3504F3;
	add.f32 	%f4833, %f4506, %f4832;
	mul.f32 	%f4834, %f4831, 0f3F3504F3;
	sub.f32 	%f4835, %f4535, %f4834;
	add.f32 	%f4836, %f4535, %f4834;
	sub.f32 	%f4837, %f4506, %f4832;
	mul.f32 	%f4838, %f4827, 0f3FEC835E;
	add.f32 	%f4839, %f4825, %f4838;
	fma.rn.f32 	%f4840, %f4836, 0f3E4BAFAF, %f4833;
	mul.f32 	%f4841, %f4840, 0f3FFB14BE;
	sub.f32 	%f4842, %f4839, %f4841;
	add.f32 	%f4843, %f4839, %f4841;
	mul.f32 	%f4844, %f4829, 0f3FEC835E;
	sub.f32 	%f4845, %f4826, %f4844;
	fma.rn.f32 	%f4846, %f4837, 0f3F2B0DC1, %f4835;
	mul.f32 	%f4847, %f4846, 0f3FD4DB31;
	sub.f32 	%f4848, %f4845, %f4847;
	add.f32 	%f4849, %f4845, %f4847;
	sub.f32 	%f4850, %f4825, %f4838;
	mul.f32 	%f4851, %f4833, 0f3E4BAFAF;
	sub.f32 	%f4852, %f4836, %f4851;
	mul.f32 	%f4853, %f4852, 0f3FFB14BE;
	sub.f32 	%f4854, %f4850, %f4853;
	add.f32 	%f4855, %f4850, %f4853;
	add.f32 	%f4856, %f4826, %f4844;
	mul.f32 	%f4857, %f4835, 0f3F2B0DC1;
	sub.f32 	%f4858, %f4837, %f4857;
	mul.f32 	%f4859, %f4858, 0f3FD4DB31;
	sub.f32 	%f4860, %f4856, %f4859;
	add.f32 	%f4861, %f4856, %f4859;
	mul.f32 	%f4862, %f4539, 0f3FB504F3;
	selp.f32 	%f4863, %f4862, 0f00000000, %p218;
	mul.f32 	%f4864, %f4558, 0f3FB504F3;
	selp.f32 	%f4865, %f4864, 0f00000000, %p222;
	add.f32 	%f4866, %f4863, %f4865;
	sub.f32 	%f4867, %f4863, %f4865;
	fma.rn.f32 	%f4868, %f4568, 0f3ED413CD, %f4549;
	mul.f32 	%f4869, %f4549, 0f3ED413CD;
	sub.f32 	%f4870, %f4869, %f4568;
	add.f32 	%f4871, %f4563, %f4554;
	sub.f32 	%f4872, %f4554, %f4563;
	mul.f32 	%f4873, %f4871, 0f3F3504F3;
	add.f32 	%f4874, %f4544, %f4873;
	mul.f32 	%f4875, %f4872, 0f3F3504F3;
	sub.f32 	%f4876, %f4573, %f4875;
	add.f32 	%f4877, %f4573, %f4875;
	sub.f32 	%f4878, %f4544, %f4873;
	mul.f32 	%f4879, %f4868, 0f3FEC835E;
	add.f32 	%f4880, %f4866, %f4879;
	fma.rn.f32 	%f4881, %f4877, 0f3E4BAFAF, %f4874;
	mul.f32 	%f4882, %f4881, 0f3FFB14BE;
	sub.f32 	%f4883, %f4880, %f4882;
	add.f32 	%f4884, %f4880, %f4882;
	mul.f32 	%f4885, %f4870, 0f3FEC835E;
	sub.f32 	%f4886, %f4867, %f4885;
	fma.rn.f32 	%f4887, %f4878, 0f3F2B0DC1, %f4876;
	mul.f32 	%f4888, %f4887, 0f3FD4DB31;
	sub.f32 	%f4889, %f4886, %f4888;
	add.f32 	%f4890, %f4886, %f4888;
	sub.f32 	%f4891, %f4866, %f4879;
	mul.f32 	%f4892, %f4874, 0f3E4BAFAF;
	sub.f32 	%f4893, %f4877, %f4892;
	mul.f32 	%f4894, %f4893, 0f3FFB14BE;
	sub.f32 	%f4895, %f4891, %f4894;
	add.f32 	%f4896, %f4891, %f4894;
	add.f32 	%f4897, %f4867, %f4885;
	mul.f32 	%f4898, %f4876, 0f3F2B0DC1;
	sub.f32 	%f4899, %f4878, %f4898;
	mul.f32 	%f4900, %f4899, 0f3FD4DB31;
	sub.f32 	%f4901, %f4897, %f4900;
	add.f32 	%f4902, %f4897, %f4900;
	mul.f32 	%f4903, %f4577, 0f3FB504F3;
	selp.f32 	%f4904, %f4903, 0f00000000, %p226;
	mul.f32 	%f4905, %f4596, 0f3FB504F3;
	selp.f32 	%f4906, %f4905, 0f00000000, %p230;
	add.f32 	%f4907, %f4904, %f4906;
	sub.f32 	%f4908, %f4904, %f4906;
	fma.rn.f32 	%f4909, %f4606, 0f3ED413CD, %f4587;
	mul.f32 	%f4910, %f4587, 0f3ED413CD;
	sub.f32 	%f4911, %f4910, %f4606;
	add.f32 	%f4912, %f4601, %f4592;
	sub.f32 	%f4913, %f4592, %f4601;
	mul.f32 	%f4914, %f4912, 0f3F3504F3;
	add.f32 	%f4915, %f4582, %f4914;
	mul.f32 	%f4916, %f4913, 0f3F3504F3;
	sub.f32 	%f4917, %f4611, %f4916;
	add.f32 	%f4918, %f4611, %f4916;
	sub.f32 	%f4919, %f4582, %f4914;
	mul.f32 	%f4920, %f4909, 0f3FEC835E;
	add.f32 	%f4921, %f4907, %f4920;
	fma.rn.f32 	%f4922, %f4918, 0f3E4BAFAF, %f4915;
	mul.f32 	%f4923, %f4922, 0f3FFB14BE;
	sub.f32 	%f4924, %f4921, %f4923;
	add.f32 	%f4925, %f4921, %f4923;
	mul.f32 	%f4926, %f4911, 0f3FEC835E;
	sub.f32 	%f4927, %f4908, %f4926;
	fma.rn.f32 	%f4928, %f4919, 0f3F2B0DC1, %f4917;
	mul.f32 	%f4929, %f4928, 0f3FD4DB31;
	sub.f32 	%f4930, %f4927, %f4929;
	add.f32 	%f4931, %f4927, %f4929;
	sub.f32 	%f4932, %f4907, %f4920;
	mul.f32 	%f4933, %f4915, 0f3E4BAFAF;
	sub.f32 	%f4934, %f4918, %f4933;
	mul.f32 	%f4935, %f4934, 0f3FFB14BE;
	sub.f32 	%f4936, %f4932, %f4935;
	add.f32 	%f4937, %f4932, %f4935;
	add.f32 	%f4938, %f4908, %f4926;
	mul.f32 	%f4939, %f4917, 0f3F2B0DC1;
	sub.f32 	%f4940, %f4919, %f4939;
	mul.f32 	%f4941, %f4940, 0f3FD4DB31;
	sub.f32 	%f4942, %f4938, %f4941;
	add.f32 	%f4943, %f4938, %f4941;
	mul.f32 	%f4944, %f4615, 0f3FB504F3;
	selp.f32 	%f4945, %f4944, 0f00000000, %p234;
	mul.f32 	%f4946, %f4634, 0f3FB504F3;
	selp.f32 	%f4947, %f4946, 0f00000000, %p238;
	add.f32 	%f4948, %f4945, %f4947;
	sub.f32 	%f4949, %f4945, %f4947;
	fma.rn.f32 	%f4950, %f4644, 0f3ED413CD, %f4625;
	mul.f32 	%f4951, %f4625, 0f3ED413CD;
	sub.f32 	%f4952, %f4951, %f4644;
	add.f32 	%f4953, %f4639, %f4630;
	sub.f32 	%f4954, %f4630, %f4639;
	mul.f32 	%f4955, %f4953, 0f3F3504F3;
	add.f32 	%f4956, %f4620, %f4955;
	mul.f32 	%f4957, %f4954, 0f3F3504F3;
	sub.f32 	%f4958, %f4649, %f4957;
	add.f32 	%f4959, %f4649, %f4957;
	sub.f32 	%f4960, %f4620, %f4955;
	mul.f32 	%f4961, %f4950, 0f3FEC835E;
	add.f32 	%f4962, %f4948, %f4961;
	fma.rn.f32 	%f4963, %f4959, 0f3E4BAFAF, %f4956;
	mul.f32 	%f4964, %f4963, 0f3FFB14BE;
	sub.f32 	%f4965, %f4962, %f4964;
	add.f32 	%f4966, %f4962, %f4964;
	mul.f32 	%f4967, %f4952, 0f3FEC835E;
	sub.f32 	%f4968, %f4949, %f4967;
	fma.rn.f32 	%f4969, %f4960, 0f3F2B0DC1, %f4958;
	mul.f32 	%f4970, %f4969, 0f3FD4DB31;
	sub.f32 	%f4971, %f4968, %f4970;
	add.f32 	%f4972, %f4968, %f4970;
	sub.f32 	%f4973, %f4948, %f4961;
	mul.f32 	%f4974, %f4956, 0f3E4BAFAF;
	sub.f32 	%f4975, %f4959, %f4974;
	mul.f32 	%f4976, %f4975, 0f3FFB14BE;
	sub.f32 	%f4977, %f4973, %f4976;
	add.f32 	%f4978, %f4973, %f4976;
	add.f32 	%f4979, %f4949, %f4967;
	mul.f32 	%f4980, %f4958, 0f3F2B0DC1;
	sub.f32 	%f4981, %f4960, %f4980;
	mul.f32 	%f4982, %f4981, 0f3FD4DB31;
	sub.f32 	%f4983, %f4979, %f4982;
	add.f32 	%f4984, %f4979, %f4982;
	// begin inline asm
	mov.u32 %r268, %laneid;
	// end inline asm
	shr.s32 	%r339, %r268, 31;
	shr.u32 	%r340, %r339, 29;
	add.s32 	%r341, %r268, %r340;
	and.b32  	%r342, %r341, 1073741816;
	sub.s32 	%r343, %r268, %r342;
	and.b32  	%r344, %r268, 1073741816;
	mad.lo.s32 	%r345, %r343, 33, %r344;
	shl.b32 	%r346, %r345, 2;
	add.s32 	%r347, %r317, %r346;
	bar.warp.sync 	-1;
	shl.b32 	%r348, %r268, 2;
	add.s32 	%r349, %r317, %r348;
	st.shared.f32 	[%r349], %f4679;
	st.shared.f32 	[%r349+132], %f4697;
	st.shared.f32 	[%r349+264], %f4685;
	st.shared.f32 	[%r349+396], %f4690;
	st.shared.f32 	[%r349+528], %f4691;
	st.shared.f32 	[%r349+660], %f4684;
	st.shared.f32 	[%r349+792], %f4696;
	st.shared.f32 	[%r349+924], %f4678;
	bar.warp.sync 	-1;
	ld.shared.f32 	%f4985, [%r347];
	ld.shared.f32 	%f4986, [%r347+4];
	ld.shared.f32 	%f4987, [%r347+8];
	ld.shared.f32 	%f4988, [%r347+12];
	ld.shared.f32 	%f4989, [%r347+16];
	ld.shared.f32 	%f4990, [%r347+20];
	ld.shared.f32 	%f4991, [%r347+24];
	ld.shared.f32 	%f4992, [%r347+28];
	bar.warp.sync 	-1;
	st.shared.f32 	[%r349], %f4720;
	st.shared.f32 	[%r349+132], %f4738;
	st.shared.f32 	[%r349+264], %f4726;
	st.shared.f32 	[%r349+396], %f4731;
	st.shared.f32 	[%r349+528], %f4732;
	st.shared.f32 	[%r349+660], %f4725;
	st.shared.f32 	[%r349+792], %f4737;
	st.shared.f32 	[%r349+924], %f4719;
	bar.warp.sync 	-1;
	ld.shared.f32 	%f4993, [%r347];
	ld.shared.f32 	%f4994, [%r347+4];
	ld.shared.f32 	%f4995, [%r347+8];
	ld.shared.f32 	%f4996, [%r347+12];
	ld.shared.f32 	%f4997, [%r347+16];
	ld.shared.f32 	%f4998, [%r347+20];
	ld.shared.f32 	%f4999, [%r347+24];
	ld.shared.f32 	%f5000, [%r347+28];
	bar.warp.sync 	-1;
	st.shared.f32 	[%r349], %f4761;
	st.shared.f32 	[%r349+132], %f4779;
	st.shared.f32 	[%r349+264], %f4767;
	st.shared.f32 	[%r349+396], %f4772;
	st.shared.f32 	[%r349+528], %f4773;
	st.shared.f32 	[%r349+660], %f4766;
	st.shared.f32 	[%r349+792], %f4778;
	st.shared.f32 	[%r349+924], %f4760;
	bar.warp.sync 	-1;
	ld.shared.f32 	%f5001, [%r347];
	ld.shared.f32 	%f5002, [%r347+4];
	ld.shared.f32 	%f5003, [%r347+8];
	ld.shared.f32 	%f5004, [%r347+12];
	ld.shared.f32 	%f5005, [%r347+16];
	ld.shared.f32 	%f5006, [%r347+20];
	ld.shared.f32 	%f5007, [%r347+24];
	ld.shared.f32 	%f5008, [%r347+28];
	bar.warp.sync 	-1;
	st.shared.f32 	[%r349], %f4802;
	st.shared.f32 	[%r349+132], %f4820;
	st.shared.f32 	[%r349+264], %f4808;
	st.shared.f32 	[%r349+396], %f4813;
	st.shared.f32 	[%r349+528], %f4814;
	st.shared.f32 	[%r349+660], %f4807;
	st.shared.f32 	[%r349+792], %f4819;
	st.shared.f32 	[%r349+924], %f4801;
	bar.warp.sync 	-1;
	ld.shared.f32 	%f5009, [%r347];
	ld.shared.f32 	%f5010, [%r347+4];
	ld.shared.f32 	%f5011, [%r347+8];
	ld.shared.f32 	%f5012, [%r347+12];
	ld.shared.f32 	%f5013, [%r347+16];
	ld.shared.f32 	%f5014, [%r347+20];
	ld.shared.f32 	%f5015, [%r347+24];
	ld.shared.f32 	%f5016, [%r347+28];
	bar.warp.sync 	-1;
	st.shared.f32 	[%r349], %f4843;
	st.shared.f32 	[%r349+132], %f4861;
	st.shared.f32 	[%r349+264], %f4849;
	st.shared.f32 	[%r349+396], %f4854;
	st.shared.f32 	[%r349+528], %f4855;
	st.shared.f32 	[%r349+660], %f4848;
	st.shared.f32 	[%r349+792], %f4860;
	st.shared.f32 	[%r349+924], %f4842;
	bar.warp.sync 	-1;
	ld.shared.f32 	%f5017, [%r347];
	ld.shared.f32 	%f5018, [%r347+4];
	ld.shared.f32 	%f5019, [%r347+8];
	ld.shared.f32 	%f5020, [%r347+12];
	ld.shared.f32 	%f5021, [%r347+16];
	ld.shared.f32 	%f5022, [%r347+20];
	ld.shared.f32 	%f5023, [%r347+24];
	ld.shared.f32 	%f5024, [%r347+28];
	bar.warp.sync 	-1;
	st.shared.f32 	[%r349], %f4884;
	st.shared.f32 	[%r349+132], %f4902;
	st.shared.f32 	[%r349+264], %f4890;
	st.shared.f32 	[%r349+396], %f4895;
	st.shared.f32 	[%r349+528], %f4896;
	st.shared.f32 	[%r349+660], %f4889;
	st.shared.f32 	[%r349+792], %f4901;
	st.shared.f32 	[%r349+924], %f4883;
	bar.warp.sync 	-1;
	ld.shared.f32 	%f5025, [%r347];
	ld.shared.f32 	%f5026, [%r347+4];
	ld.shared.f32 	%f5027, [%r347+8];
	ld.shared.f32 	%f5028, [%r347+12];
	ld.shared.f32 	%f5029, [%r347+16];
	ld.shared.f32 	%f5030, [%r347+20];
	ld.shared.f32 	%f5031, [%r347+24];
	ld.shared.f32 	%f5032, [%r347+28];
	bar.warp.sync 	-1;
	st.shared.f32 	[%r349], %f4925;
	st.shared.f32 	[%r349+132], %f4943;
	st.shared.f32 	[%r349+264], %f4931;
	st.shared.f32 	[%r349+396], %f4936;
	st.shared.f32 	[%r349+528], %f4937;
	st.shared.f32 	[%r349+660], %f4930;
	st.shared.f32 	[%r349+792], %f4942;
	st.shared.f32 	[%r349+924], %f4924;
	bar.warp.sync 	-1;
	ld.shared.f32 	%f5033, [%r347];
	ld.shared.f32 	%f5034, [%r347+4];
	ld.shared.f32 	%f5035, [%r347+8];
	ld.shared.f32 	%f5036, [%r347+12];
	ld.shared.f32 	%f5037, [%r347+16];
	ld.shared.f32 	%f5038, [%r347+20];
	ld.shared.f32 	%f5039, [%r347+24];
	ld.shared.f32 	%f5040, [%r347+28];
	bar.warp.sync 	-1;
	st.shared.f32 	[%r349], %f4966;
	st.shared.f32 	[%r349+132], %f4984;
	st.shared.f32 	[%r349+264], %f4972;
	st.shared.f32 	[%r349+396], %f4977;
	st.shared.f32 	[%r349+528], %f4978;
	st.shared.f32 	[%r349+660], %f4971;
	st.shared.f32 	[%r349+792], %f4983;
	st.shared.f32 	[%r349+924], %f4965;
	bar.warp.sync 	-1;
	ld.shared.f32 	%f5041, [%r347];
	ld.shared.f32 	%f5042, [%r347+4];
	ld.shared.f32 	%f5043, [%r347+8];
	ld.shared.f32 	%f5044, [%r347+12];
	ld.shared.f32 	%f5045, [%r347+16];
	ld.shared.f32 	%f5046, [%r347+20];
	ld.shared.f32 	%f5047, [%r347+24];
	ld.shared.f32 	%f5048, [%r347+28];
	mul.f32 	%f5049, %f4985, 0f3FB504F3;
	mul.f32 	%f5050, %f4989, 0f3FB504F3;
	add.f32 	%f5051, %f5049, %f5050;
	sub.f32 	%f5052, %f5049, %f5050;
	fma.rn.f32 	%f5053, %f4991, 0f3ED413CD, %f4987;
	mul.f32 	%f5054, %f4987, 0f3ED413CD;
	sub.f32 	%f5055, %f5054, %f4991;
	add.f32 	%f5056, %f4990, %f4988;
	sub.f32 	%f5057, %f4988, %f4990;
	mul.f32 	%f5058, %f5056, 0f3F3504F3;
	add.f32 	%f5059, %f4986, %f5058;
	mul.f32 	%f5060, %f5057, 0f3F3504F3;
	sub.f32 	%f5061, %f4992, %f5060;
	add.f32 	%f5062, %f4992, %f5060;
	sub.f32 	%f5063, %f4986, %f5058;
	mul.f32 	%f5064, %f5053, 0f3FEC835E;
	add.f32 	%f5065, %f5051, %f5064;
	fma.rn.f32 	%f5066, %f5062, 0f3E4BAFAF, %f5059;
	mul.f32 	%f5067, %f5066, 0f3FFB14BE;
	sub.f32 	%f5068, %f5065, %f5067;
	add.f32 	%f5069, %f5065, %f5067;
	mul.f32 	%f5070, %f5055, 0f3FEC835E;
	sub.f32 	%f5071, %f5052, %f5070;
	fma.rn.f32 	%f5072, %f5063, 0f3F2B0DC1, %f5061;
	mul.f32 	%f5073, %f5072, 0f3FD4DB31;
	sub.f32 	%f5074, %f5071, %f5073;
	add.f32 	%f5075, %f5071, %f5073;
	sub.f32 	%f5076, %f5051, %f5064;
	mul.f32 	%f5077, %f5059, 0f3E4BAFAF;
	sub.f32 	%f5078, %f5062, %f5077;
	mul.f32 	%f5079, %f5078, 0f3FFB14BE;
	sub.f32 	%f5080, %f5076, %f5079;
	add.f32 	%f5081, %f5076, %f5079;
	add.f32 	%f5082, %f5052, %f5070;
	mul.f32 	%f5083, %f5061, 0f3F2B0DC1;
	sub.f32 	%f5084, %f5063, %f5083;
	mul.f32 	%f5085, %f5084, 0f3FD4DB31;
	sub.f32 	%f5086, %f5082, %f5085;
	add.f32 	%f5087, %f5082, %f5085;
	mul.f32 	%f5088, %f4993, 0f3FB504F3;
	mul.f32 	%f5089, %f4997, 0f3FB504F3;
	add.f32 	%f5090, %f5088, %f5089;
	sub.f32 	%f5091, %f5088, %f5089;
	fma.rn.f32 	%f5092, %f4999, 0f3ED413CD, %f4995;
	mul.f32 	%f5093, %f4995, 0f3ED413CD;
	sub.f32 	%f5094, %f5093, %f4999;
	add.f32 	%f5095, %f4998, %f4996;
	sub.f32 	%f5096, %f4996, %f4998;
	mul.f32 	%f5097, %f5095, 0f3F3504F3;
	add.f32 	%f5098, %f4994, %f5097;
	mul.f32 	%f5099, %f5096, 0f3F3504F3;
	sub.f32 	%f5100, %f5000, %f5099;
	add.f32 	%f5101, %f5000, %f5099;
	sub.f32 	%f5102, %f4994, %f5097;
	mul.f32 	%f5103, %f5092, 0f3FEC835E;
	add.f32 	%f5104, %f5090, %f5103;
	fma.rn.f32 	%f5105, %f5101, 0f3E4BAFAF, %f5098;
	mul.f32 	%f5106, %f5105, 0f3FFB14BE;
	sub.f32 	%f5107, %f5104, %f5106;
	add.f32 	%f5108, %f5104, %f5106;
	mul.f32 	%f5109, %f5094, 0f3FEC835E;
	sub.f32 	%f5110, %f5091, %f5109;
	fma.rn.f32 	%f5111, %f5102, 0f3F2B0DC1, %f5100;
	mul.f32 	%f5112, %f5111, 0f3FD4DB31;
	sub.f32 	%f5113, %f5110, %f5112;
	add.f32 	%f5114, %f5110, %f5112;
	sub.f32 	%f5115, %f5090, %f5103;
	mul.f32 	%f5116, %f5098, 0f3E4BAFAF;
	sub.f32 	%f5117, %f5101, %f5116;
	mul.f32 	%f5118, %f5117, 0f3FFB14BE;
	sub.f32 	%f5119, %f5115, %f5118;
	add.f32 	%f5120, %f5115, %f5118;
	add.f32 	%f5121, %f5091, %f5109;
	mul.f32 	%f5122, %f5100, 0f3F2B0DC1;
	sub.f32 	%f5123, %f5102, %f5122;
	mul.f32 	%f5124, %f5123, 0f3FD4DB31;
	sub.f32 	%f5125, %f5121, %f5124;
	add.f32 	%f5126, %f5121, %f5124;
	mul.f32 	%f5127, %f5001, 0f3FB504F3;
	mul.f32 	%f5128, %f5005, 0f3FB504F3;
	add.f32 	%f5129, %f5127, %f5128;
	sub.f32 	%f5130, %f5127, %f5128;
	fma.rn.f32 	%f5131, %f5007, 0f3ED413CD, %f5003;
	mul.f32 	%f5132, %f5003, 0f3ED413CD;
	sub.f32 	%f5133, %f5132, %f5007;
	add.f32 	%f5134, %f5006, %f5004;
	sub.f32 	%f5135, %f5004, %f5006;
	mul.f32 	%f5136, %f5134, 0f3F3504F3;
	add.f32 	%f5137, %f5002, %f5136;
	mul.f32 	%f5138, %f5135, 0f3F3504F3;
	sub.f32 	%f5139, %f5008, %f5138;
	add.f32 	%f5140, %f5008, %f5138;
	sub.f32 	%f5141, %f5002, %f5136;
	mul.f32 	%f5142, %f5131, 0f3FEC835E;
	add.f32 	%f5143, %f5129, %f5142;
	fma.rn.f32 	%f5144, %f5140, 0f3E4BAFAF, %f5137;
	mul.f32 	%f5145, %f5144, 0f3FFB14BE;
	sub.f32 	%f5146, %f5143, %f5145;
	add.f32 	%f5147, %f5143, %f5145;
	mul.f32 	%f5148, %f5133, 0f3FEC835E;
	sub.f32 	%f5149, %f5130, %f5148;
	fma.rn.f32 	%f5150, %f5141, 0f3F2B0DC1, %f5139;
	mul.f32 	%f5151, %f5150, 0f3FD4DB31;
	sub.f32 	%f5152, %f5149, %f5151;
	add.f32 	%f5153, %f5149, %f5151;
	sub.f32 	%f5154, %f5129, %f5142;
	mul.f32 	%f5155, %f5137, 0f3E4BAFAF;
	sub.f32 	%f5156, %f5140, %f5155;
	mul.f32 	%f5157, %f5156, 0f3FFB14BE;
	sub.f32 	%f5158, %f5154, %f5157;
	add.f32 	%f5159, %f5154, %f5157;
	add.f32 	%f5160, %f5130, %f5148;
	mul.f32 	%f5161, %f5139, 0f3F2B0DC1;
	sub.f32 	%f5162, %f5141, %f5161;
	mul.f32 	%f5163, %f5162, 0f3FD4DB31;
	sub.f32 	%f5164, %f5160, %f5163;
	add.f32 	%f5165, %f5160, %f5163;
	mul.f32 	%f5166, %f5009, 0f3FB504F3;
	mul.f32 	%f5167, %f5013, 0f3FB504F3;
	add.f32 	%f5168, %f5166, %f5167;
	sub.f32 	%f5169, %f5166, %f5167;
	fma.rn.f32 	%f5170, %f5015, 0f3ED413CD, %f5011;
	mul.f32 	%f5171, %f5011, 0f3ED413CD;
	sub.f32 	%f5172, %f5171, %f5015;
	add.f32 	%f5173, %f5014, %f5012;
	sub.f32 	%f5174, %f5012, %f5014;
	mul.f32 	%f5175, %f5173, 0f3F3504F3;
	add.f32 	%f5176, %f5010, %f5175;
	mul.f32 	%f5177, %f5174, 0f3F3504F3;
	sub.f32 	%f5178, %f5016, %f5177;
	add.f32 	%f5179, %f5016, %f5177;
	sub.f32 	%f5180, %f5010, %f5175;
	mul.f32 	%f5181, %f5170, 0f3FEC835E;
	add.f32 	%f5182, %f5168, %f5181;
	fma.rn.f32 	%f5183, %f5179, 0f3E4BAFAF, %f5176;
	mul.f32 	%f5184, %f5183, 0f3FFB14BE;
	sub.f32 	%f5185, %f5182, %f5184;
	add.f32 	%f5186, %f5182, %f5184;
	mul.f32 	%f5187, %f5172, 0f3FEC835E;
	sub.f32 	%f5188, %f5169, %f5187;
	fma.rn.f32 	%f5189, %f5180, 0f3F2B0DC1, %f5178;
	mul.f32 	%f5190, %f5189, 0f3FD4DB31;
	sub.f32 	%f5191, %f5188, %f5190;
	add.f32 	%f5192, %f5188, %f5190;
	sub.f32 	%f5193, %f5168, %f5181;
	mul.f32 	%f5194, %f5176, 0f3E4BAFAF;
	sub.f32 	%f5195, %f5179, %f5194;
	mul.f32 	%f5196, %f5195, 0f3FFB14BE;
	sub.f32 	%f5197, %f5193, %f5196;
	add.f32 	%f5198, %f5193, %f5196;
	add.f32 	%f5199, %f5169, %f5187;
	mul.f32 	%f5200, %f5178, 0f3F2B0DC1;
	sub.f32 	%f5201, %f5180, %f5200;
	mul.f32 	%f5202, %f5201, 0f3FD4DB31;
	sub.f32 	%f5203, %f5199, %f5202;
	add.f32 	%f5204, %f5199, %f5202;
	mul.f32 	%f5205, %f5017, 0f3FB504F3;
	mul.f32 	%f5206, %f5021, 0f3FB504F3;
	add.f32 	%f5207, %f5205, %f5206;
	sub.f32 	%f5208, %f5205, %f5206;
	fma.rn.f32 	%f5209, %f5023, 0f3ED413CD, %f5019;
	mul.f32 	%f5210, %f5019, 0f3ED413CD;
	sub.f32 	%f5211, %f5210, %f5023;
	add.f32 	%f5212, %f5022, %f5020;
	sub.f32 	%f5213, %f5020, %f5022;
	mul.f32 	%f5214, %f5212, 0f3F3504F3;
	add.f32 	%f5215, %f5018, %f5214;
	mul.f32 	%f5216, %f5213, 0f3F3504F3;
	sub.f32 	%f5217, %f5024, %f5216;
	add.f32 	%f5218, %f5024, %f5216;
	sub.f32 	%f5219, %f5018, %f5214;
	mul.f32 	%f5220, %f5209, 0f3FEC835E;
	add.f32 	%f5221, %f5207, %f5220;
	fma.rn.f32 	%f5222, %f5218, 0f3E4BAFAF, %f5215;
	mul.f32 	%f5223, %f5222, 0f3FFB14BE;
	sub.f32 	%f5224, %f5221, %f5223;
	add.f32 	%f5225, %f5221, %f5223;
	mul.f32 	%f5226, %f5211, 0f3FEC835E;
	sub.f32 	%f5227, %f5208, %f5226;
	fma.rn.f32 	%f5228, %f5219, 0f3F2B0DC1, %f5217;
	mul.f32 	%f5229, %f5228, 0f3FD4DB31;
	sub.f32 	%f5230, %f5227, %f5229;
	add.f32 	%f5231, %f5227, %f5229;
	sub.f32 	%f5232, %f5207, %f5220;
	mul.f32 	%f5233, %f5215, 0f3E4BAFAF;
	sub.f32 	%f5234, %f5218, %f5233;
	mul.f32 	%f5235, %f5234, 0f3FFB14BE;
	sub.f32 	%f5236, %f5232, %f5235;
	add.f32 	%f5237, %f5232, %f5235;
	add.f32 	%f5238, %f5208, %f5226;
	mul.f32 	%f5239, %f5217, 0f3F2B0DC1;
	sub.f32 	%f5240, %f5219, %f5239;
	mul.f32 	%f5241, %f5240, 0f3FD4DB31;
	sub.f32 	%f5242, %f5238, %f5241;
	add.f32 	%f5243, %f5238, %f5241;
	mul.f32 	%f5244, %f5025, 0f3FB504F3;
	mul.f32 	%f5245, %f5029, 0f3FB504F3;
	add.f32 	%f5246, %f5244, %f5245;
	sub.f32 	%f5247, %f5244, %f5245;
	fma.rn.f32 	%f5248, %f5031, 0f3ED413CD, %f5027;
	mul.f32 	%f5249, %f5027, 0f3ED413CD;
	sub.f32 	%f5250, %f5249, %f5031;
	add.f32 	%f5251, %f5030, %f5028;
	sub.f32 	%f5252, %f5028, %f5030;
	mul.f32 	%f5253, %f5251, 0f3F3504F3;
	add.f32 	%f5254, %f5026, %f5253;
	mul.f32 	%f5255, %f5252, 0f3F3504F3;
	sub.f32 	%f5256, %f5032, %f5255;
	add.f32 	%f5257, %f5032, %f5255;
	sub.f32 	%f5258, %f5026, %f5253;
	mul.f32 	%f5259, %f5248, 0f3FEC835E;
	add.f32 	%f5260, %f5246, %f5259;
	fma.rn.f32 	%f5261, %f5257, 0f3E4BAFAF, %f5254;
	mul.f32 	%f5262, %f5261, 0f3FFB14BE;
	sub.f32 	%f5263, %f5260, %f5262;
	add.f32 	%f5264, %f5260, %f5262;
	mul.f32 	%f5265, %f5250, 0f3FEC835E;
	sub.f32 	%f5266, %f5247, %f5265;
	fma.rn.f32 	%f5267, %f5258, 0f3F2B0DC1, %f5256;
	mul.f32 	%f5268, %f5267, 0f3FD4DB31;
	sub.f32 	%f5269, %f5266, %f5268;
	add.f32 	%f5270, %f5266, %f5268;
	sub.f32 	%f5271, %f5246, %f5259;
	mul.f32 	%f5272, %f5254, 0f3E4BAFAF;
	sub.f32 	%f5273, %f5257, %f5272;
	mul.f32 	%f5274, %f5273, 0f3FFB14BE;
	sub.f32 	%f5275, %f5271, %f5274;
	add.f32 	%f5276, %f5271, %f5274;
	add.f32 	%f5277, %f5247, %f5265;
	mul.f32 	%f5278, %f5256, 0f3F2B0DC1;
	sub.f32 	%f5279, %f5258, %f5278;
	mul.f32 	%f5280, %f5279, 0f3FD4DB31;
	sub.f32 	%f5281, %f5277, %f5280;
	add.f32 	%f5282, %f5277, %f5280;
	mul.f32 	%f5283, %f5033, 0f3FB504F3;
	mul.f32 	%f5284, %f5037, 0f3FB504F3;
	add.f32 	%f5285, %f5283, %f5284;
	sub.f32 	%f5286, %f5283, %f5284;
	fma.rn.f32 	%f5287, %f5039, 0f3ED413CD, %f5035;
	mul.f32 	%f5288, %f5035, 0f3ED413CD;
	sub.f32 	%f5289, %f5288, %f5039;
	add.f32 	%f5290, %f5038, %f5036;
	sub.f32 	%f5291, %f5036, %f5038;
	mul.f32 	%f5292, %f5290, 0f3F3504F3;
	add.f32 	%f5293, %f5034, %f5292;
	mul.f32 	%f5294, %f5291, 0f3F3504F3;
	sub.f32 	%f5295, %f5040, %f5294;
	add.f32 	%f5296, %f5040, %f5294;
	sub.f32 	%f5297, %f5034, %f5292;
	mul.f32 	%f5298, %f5287, 0f3FEC835E;
	add.f32 	%f5299, %f5285, %f5298;
	fma.rn.f32 	%f5300, %f5296, 0f3E4BAFAF, %f5293;
	mul.f32 	%f5301, %f5300, 0f3FFB14BE;
	sub.f32 	%f5302, %f5299, %f5301;
	add.f32 	%f5303, %f5299, %f5301;
	mul.f32 	%f5304, %f5289, 0f3FEC835E;
	sub.f32 	%f5305, %f5286, %f5304;
	fma.rn.f32 	%f5306, %f5297, 0f3F2B0DC1, %f5295;
	mul.f32 	%f5307, %f5306, 0f3FD4DB31;
	sub.f32 	%f5308, %f5305, %f5307;
	add.f32 	%f5309, %f5305, %f5307;
	sub.f32 	%f5310, %f5285, %f5298;
	mul.f32 	%f5311, %f5293, 0f3E4BAFAF;
	sub.f32 	%f5312, %f5296, %f5311;
	mul.f32 	%f5313, %f5312, 0f3FFB14BE;
	sub.f32 	%f5314, %f5310, %f5313;
	add.f32 	%f5315, %f5310, %f5313;
	add.f32 	%f5316, %f5286, %f5304;
	mul.f32 	%f5317, %f5295, 0f3F2B0DC1;
	sub.f32 	%f5318, %f5297, %f5317;
	mul.f32 	%f5319, %f5318, 0f3FD4DB31;
	sub.f32 	%f5320, %f5316, %f5319;
	add.f32 	%f5321, %f5316, %f5319;
	mul.f32 	%f5322, %f5041, 0f3FB504F3;
	mul.f32 	%f5323, %f5045, 0f3FB504F3;
	add.f32 	%f5324, %f5322, %f5323;
	sub.f32 	%f5325, %f5322, %f5323;
	fma.rn.f32 	%f5326, %f5047, 0f3ED413CD, %f5043;
	mul.f32 	%f5327, %f5043, 0f3ED413CD;
	sub.f32 	%f5328, %f5327, %f5047;
	add.f32 	%f5329, %f5046, %f5044;
	sub.f32 	%f5330, %f5044, %f5046;
	mul.f32 	%f5331, %f5329, 0f3F3504F3;
	add.f32 	%f5332, %f5042, %f5331;
	mul.f32 	%f5333, %f5330, 0f3F3504F3;
	sub.f32 	%f5334, %f5048, %f5333;
	add.f32 	%f5335, %f5048, %f5333;
	sub.f32 	%f5336, %f5042, %f5331;
	mul.f32 	%f5337, %f5326, 0f3FEC835E;
	add.f32 	%f5338, %f5324, %f5337;
	fma.rn.f32 	%f5339, %f5335, 0f3E4BAFAF, %f5332;
	mul.f32 	%f5340, %f5339, 0f3FFB14BE;
	sub.f32 	%f5341, %f5338, %f5340;
	add.f32 	%f5342, %f5338, %f5340;
	mul.f32 	%f5343, %f5328, 0f3FEC835E;
	sub.f32 	%f5344, %f5325, %f5343;
	fma.rn.f32 	%f5345, %f5336, 0f3F2B0DC1, %f5334;
	mul.f32 	%f5346, %f5345, 0f3FD4DB31;
	sub.f32 	%f5347, %f5344, %f5346;
	add.f32 	%f5348, %f5344, %f5346;
	sub.f32 	%f5349, %f5324, %f5337;
	mul.f32 	%f5350, %f5332, 0f3E4BAFAF;
	sub.f32 	%f5351, %f5335, %f5350;
	mul.f32 	%f5352, %f5351, 0f3FFB14BE;
	sub.f32 	%f5353, %f5349, %f5352;
	add.f32 	%f5354, %f5349, %f5352;
	add.f32 	%f5355, %f5325, %f5343;
	mul.f32 	%f5356, %f5334, 0f3F2B0DC1;
	sub.f32 	%f5357, %f5336, %f5356;
	mul.f32 	%f5358, %f5357, 0f3FD4DB31;
	sub.f32 	%f5359, %f5355, %f5358;
	add.f32 	%f5360, %f5355, %f5358;
	// begin inline asm
	mov.u32 %r269, %laneid;
	// end inline asm
	shr.s32 	%r350, %r269, 31;
	shr.u32 	%r351, %r350, 29;
	add.s32 	%r352, %r269, %r351;
	and.b32  	%r353, %r352, 1073741816;
	sub.s32 	%r354, %r269, %r353;
	and.b32  	%r355, %r269, 1073741816;
	mad.lo.s32 	%r356, %r354, 33, %r355;
	shl.b32 	%r357, %r356, 2;
	add.s32 	%r358, %r317, %r357;
	bar.warp.sync 	-1;
	shl.b32 	%r359, %r269, 2;
	add.s32 	%r360, %r317, %r359;
	st.shared.f32 	[%r360], %f5069;
	st.shared.f32 	[%r360+132], %f5087;
	st.shared.f32 	[%r360+264], %f5075;
	st.shared.f32 	[%r360+396], %f5080;
	st.shared.f32 	[%r360+528], %f5081;
	st.shared.f32 	[%r360+660], %f5074;
	st.shared.f32 	[%r360+792], %f5086;
	st.shared.f32 	[%r360+924], %f5068;
	bar.warp.sync 	-1;
	ld.shared.f32 	%f5361, [%r358];
	ld.shared.f32 	%f5362, [%r358+4];
	ld.shared.f32 	%f5363, [%r358+8];
	ld.shared.f32 	%f5364, [%r358+12];
	ld.shared.f32 	%f5365, [%r358+16];
	ld.shared.f32 	%f5366, [%r358+20];
	ld.shared.f32 	%f5367, [%r358+24];
	ld.shared.f32 	%f5368, [%r358+28];
	bar.warp.sync 	-1;
	st.shared.f32 	[%r360], %f5108;
	st.shared.f32 	[%r360+132], %f5126;
	st.shared.f32 	[%r360+264], %f5114;
	st.shared.f32 	[%r360+396], %f5119;
	st.shared.f32 	[%r360+528], %f5120;
	st.shared.f32 	[%r360+660], %f5113;
	st.shared.f32 	[%r360+792], %f5125;
	st.shared.f32 	[%r360+924], %f5107;
	bar.warp.sync 	-1;
	ld.shared.f32 	%f5369, [%r358];
	ld.shared.f32 	%f5370, [%r358+4];
	ld.shared.f32 	%f5371, [%r358+8];
	ld.shared.f32 	%f5372, [%r358+12];
	ld.shared.f32 	%f5373, [%r358+16];
	ld.shared.f32 	%f5374, [%r358+20];
	ld.shared.f32 	%f5375, [%r358+24];
	ld.shared.f32 	%f5376, [%r358+28];
	bar.warp.sync 	-1;
	st.shared.f32 	[%r360], %f5147;
	st.shared.f32 	[%r360+132], %f5165;
	st.shared.f32 	[%r360+264], %f5153;
	st.shared.f32 	[%r360+396], %f5158;
	st.shared.f32 	[%r360+528], %f5159;
	st.shared.f32 	[%r360+660], %f5152;
	st.shared.f32 	[%r360+792], %f5164;
	st.shared.f32 	[%r360+924], %f5146;
	bar.warp.sync 	-1;
	ld.shared.f32 	%f5377, [%r358];
	ld.shared.f32 	%f5378, [%r358+4];
	ld.shared.f32 	%f5379, [%r358+8];
	ld.shared.f32 	%f5380, [%r358+12];
	ld.shared.f32 	%f5381, [%r358+16];
	ld.shared.f32 	%f5382, [%r358+20];
	ld.shared.f32 	%f5383, [%r358+24];
	ld.shared.f32 	%f5384, [%r358+28];
	bar.warp.sync 	-1;
	st.shared.f32 	[%r360], %f5186;
	st.shared.f32 	[%r360+132], %f5204;
	st.shared.f32 	[%r360+264], %f5192;
	st.shared.f32 	[%r360+396], %f5197;
	st.shared.f32 	[%r360+528], %f5198;
	st.shared.f32 	[%r360+660], %f5191;
	st.shared.f32 	[%r360+792], %f5203;
	st.shared.f32 	[%r360+924], %f5185;
	bar.warp.sync 	-1;
	ld.shared.f32 	%f5385, [%r358];
	ld.shared.f32 	%f5386, [%r358+4];
	ld.shared.f32 	%f5387, [%r358+8];
	ld.shared.f32 	%f5388, [%r358+12];
	ld.shared.f32 	%f5389, [%r358+16];
	ld.shared.f32 	%f5390, [%r358+20];
	ld.shared.f32 	%f5391, [%r358+24];
	ld.shared.f32 	%f5392, [%r358+28];
	bar.warp.sync 	-1;
	st.shared.f32 	[%r360], %f5225;
	st.shared.f32 	[%r360+132], %f5243;
	st.shared.f32 	[%r360+264], %f5231;
	st.shared.f32 	[%r360+396], %f5236;
	st.shared.f32 	[%r360+528], %f5237;
	st.shared.f32 	[%r360+660], %f5230;
	st.shared.f32 	[%r360+792], %f5242;
	st.shared.f32 	[%r360+924], %f5224;
	bar.warp.sync 	-1;
	ld.shared.f32 	%f5393, [%r358];
	ld.shared.f32 	%f5394, [%r358+4];
	ld.shared.f32 	%f5395, [%r358+8];
	ld.shared.f32 	%f5396, [%r358+12];
	ld.shared.f32 	%f5397, [%r358+16];
	ld.shared.f32 	%f5398, [%r358+20];
	ld.shared.f32 	%f5399, [%r358+24];
	ld.shared.f32 	%f5400, [%r358+28];
	bar.warp.sync 	-1;
	st.shared.f32 	[%r360], %f5264;
	st.shared.f32 	[%r360+132], %f5282;
	st.shared.f32 	[%r360+264], %f5270;
	st.shared.f32 	[%r360+396], %f5275;
	st.shared.f32 	[%r360+528], %f5276;
	st.shared.f32 	[%r360+660], %f5269;
	st.shared.f32 	[%r360+792], %f5281;
	st.shared.f32 	[%r360+924], %f5263;
	bar.warp.sync 	-1;
	ld.shared.f32 	%f5401, [%r358];
	ld.shared.f32 	%f5402, [%r358+4];
	ld.shared.f32 	%f5403, [%r358+8];
	ld.shared.f32 	%f5404, [%r358+12];
	ld.shared.f32 	%f5405, [%r358+16];
	ld.shared.f32 	%f5406, [%r358+20];
	ld.shared.f32 	%f5407, [%r358+24];
	ld.shared.f32 	%f5408, [%r358+28];
	bar.warp.sync 	-1;
	st.shared.f32 	[%r360], %f5303;
	st.shared.f32 	[%r360+132], %f5321;
	st.shared.f32 	[%r360+264], %f5309;
	st.shared.f32 	[%r360+396], %f5314;
	st.shared.f32 	[%r360+528], %f5315;
	st.shared.f32 	[%r360+660], %f5308;
	st.shared.f32 	[%r360+792], %f5320;
	st.shared.f32 	[%r360+924], %f5302;
	bar.warp.sync 	-1;
	ld.shared.f32 	%f5409, [%r358];
	ld.shared.f32 	%f5410, [%r358+4];
	ld.shared.f32 	%f5411, [%r358+8];
	ld.shared.f32 	%f5412, [%r358+12];
	ld.shared.f32 	%f5413, [%r358+16];
	ld.shared.f32 	%f5414, [%r358+20];
	ld.shared.f32 	%f5415, [%r358+24];
	ld.shared.f32 	%f5416, [%r358+28];
	bar.warp.sync 	-1;
	st.shared.f32 	[%r360], %f5342;
	st.shared.f32 	[%r360+132], %f5360;
	st.shared.f32 	[%r360+264], %f5348;
	st.shared.f32 	[%r360+396], %f5353;
	st.shared.f32 	[%r360+528], %f5354;
	st.shared.f32 	[%r360+660], %f5347;
	st.shared.f32 	[%r360+792], %f5359;
	st.shared.f32 	[%r360+924], %f5341;
	bar.warp.sync 	-1;
	ld.shared.f32 	%f5417, [%r358];
	ld.shared.f32 	%f5418, [%r358+4];
	ld.shared.f32 	%f5419, [%r358+8];
	ld.shared.f32 	%f5420, [%r358+12];
	ld.shared.f32 	%f5421, [%r358+16];
	ld.shared.f32 	%f5422, [%r358+20];
	ld.shared.f32 	%f5423, [%r358+24];
	ld.shared.f32 	%f5424, [%r358+28];
	mul.f32 	%f5425, %f5361, 0f3FB504F3;
	mul.f32 	%f5426, %f5393, 0f3FB504F3;
	add.f32 	%f5427, %f5425, %f5426;
	sub.f32 	%f5428, %f5425, %f5426;
	fma.rn.f32 	%f5429, %f5409, 0f3ED413CD, %f5377;
	mul.f32 	%f5430, %f5377, 0f3ED413CD;
	sub.f32 	%f5431, %f5430, %f5409;
	add.f32 	%f5432, %f5401, %f5385;
	sub.f32 	%f5433, %f5385, %f5401;
	mul.f32 	%f5434, %f5432, 0f3F3504F3;
	add.f32 	%f5435, %f5369, %f5434;
	mul.f32 	%f5436, %f5433, 0f3F3504F3;
	sub.f32 	%f5437, %f5417, %f5436;
	add.f32 	%f5438, %f5417, %f5436;
	sub.f32 	%f5439, %f5369, %f5434;
	mul.f32 	%f5440, %f5429, 0f3FEC835E;
	add.f32 	%f5441, %f5427, %f5440;
	fma.rn.f32 	%f5442, %f5438, 0f3E4BAFAF, %f5435;
	mul.f32 	%f5443, %f5442, 0f3FFB14BE;
	sub.f32 	%f5444, %f5441, %f5443;
	add.f32 	%f5445, %f5441, %f5443;
	mul.f32 	%f5446, %f5431, 0f3FEC835E;
	sub.f32 	%f5447, %f5428, %f5446;
	fma.rn.f32 	%f5448, %f5439, 0f3F2B0DC1, %f5437;
	mul.f32 	%f5449, %f5448, 0f3FD4DB31;
	sub.f32 	%f5450, %f5447, %f5449;
	add.f32 	%f5451, %f5447, %f5449;
	sub.f32 	%f5452, %f5427, %f5440;
	mul.f32 	%f5453, %f5435, 0f3E4BAFAF;
	sub.f32 	%f5454, %f5438, %f5453;
	mul.f32 	%f5455, %f5454, 0f3FFB14BE;
	sub.f32 	%f5456, %f5452, %f5455;
	add.f32 	%f5457, %f5452, %f5455;
	add.f32 	%f5458, %f5428, %f5446;
	mul.f32 	%f5459, %f5437, 0f3F2B0DC1;
	sub.f32 	%f5460, %f5439, %f5459;
	mul.f32 	%f5461, %f5460, 0f3FD4DB31;
	sub.f32 	%f5462, %f5458, %f5461;
	add.f32 	%f5463, %f5458, %f5461;
	mul.f32 	%f5464, %f5362, 0f3FB504F3;
	mul.f32 	%f5465, %f5394, 0f3FB504F3;
	add.f32 	%f5466, %f5464, %f5465;
	sub.f32 	%f5467, %f5464, %f5465;
	fma.rn.f32 	%f5468, %f5410, 0f3ED413CD, %f5378;
	mul.f32 	%f5469, %f5378, 0f3ED413CD;
	sub.f32 	%f5470, %f5469, %f5410;
	add.f32 	%f5471, %f5402, %f5386;
	sub.f32 	%f5472, %f5386, %f5402;
	mul.f32 	%f5473, %f5471, 0f3F3504F3;
	add.f32 	%f5474, %f5370, %f5473;
	mul.f32 	%f5475, %f5472, 0f3F3504F3;
	sub.f32 	%f5476, %f5418, %f5475;
	add.f32 	%f5477, %f5418, %f5475;
	sub.f32 	%f5478, %f5370, %f5473;
	mul.f32 	%f5479, %f5468, 0f3FEC835E;
	add.f32 	%f5480, %f5466, %f5479;
	fma.rn.f32 	%f5481, %f5477, 0f3E4BAFAF, %f5474;
	mul.f32 	%f5482, %f5481, 0f3FFB14BE;
	sub.f32 	%f5483, %f5480, %f5482;
	add.f32 	%f5484, %f5480, %f5482;
	mul.f32 	%f5485, %f5470, 0f3FEC835E;
	sub.f32 	%f5486, %f5467, %f5485;
	fma.rn.f32 	%f5487, %f5478, 0f3F2B0DC1, %f5476;
	mul.f32 	%f5488, %f5487, 0f3FD4DB31;
	sub.f32 	%f5489, %f5486, %f5488;
	add.f32 	%f5490, %f5486, %f5488;
	sub.f32 	%f5491, %f5466, %f5479;
	mul.f32 	%f5492, %f5474, 0f3E4BAFAF;
	sub.f32 	%f5493, %f5477, %f5492;
	mul.f32 	%f5494, %f5493, 0f3FFB14BE;
	sub.f32 	%f5495, %f5491, %f5494;
	add.f32 	%f5496, %f5491, %f5494;
	add.f32 	%f5497, %f5467, %f5485;
	mul.f32 	%f5498, %f5476, 0f3F2B0DC1;
	sub.f32 	%f5499, %f5478, %f5498;
	mul.f32 	%f5500, %f5499, 0f3FD4DB31;
	sub.f32 	%f5501, %f5497, %f5500;
	add.f32 	%f5502, %f5497, %f5500;
	mul.f32 	%f5503, %f5363, 0f3FB504F3;
	mul.f32 	%f5504, %f5395, 0f3FB504F3;
	add.f32 	%f5505, %f5503, %f5504;
	sub.f32 	%f5506, %f5503, %f5504;
	fma.rn.f32 	%f5507, %f5411, 0f3ED413CD, %f5379;
	mul.f32 	%f5508, %f5379, 0f3ED413CD;
	sub.f32 	%f5509, %f5508, %f5411;
	add.f32 	%f5510, %f5403, %f5387;
	sub.f32 	%f5511, %f5387, %f5403;
	mul.f32 	%f5512, %f5510, 0f3F3504F3;
	add.f32 	%f5513, %f5371, %f5512;
	mul.f32 	%f5514, %f5511, 0f3F3504F3;
	sub.f32 	%f5515, %f5419, %f5514;
	add.f32 	%f5516, %f5419, %f5514;
	sub.f32 	%f5517, %f5371, %f5512;
	mul.f32 	%f5518, %f5507, 0f3FEC835E;
	add.f32 	%f5519, %f5505, %f5518;
	fma.rn.f32 	%f5520, %f5516, 0f3E4BAFAF, %f5513;
	mul.f32 	%f5521, %f5520, 0f3FFB14BE;
	sub.f32 	%f5522, %f5519, %f5521;
	add.f32 	%f5523, %f5519, %f5521;
	mul.f32 	%f5524, %f5509, 0f3FEC835E;
	sub.f32 	%f5525, %f5506, %f5524;
	fma.rn.f32 	%f5526, %f5517, 0f3F2B0DC1, %f5515;
	mul.f32 	%f5527, %f5526, 0f3FD4DB31;
	sub.f32 	%f5528, %f5525, %f5527;
	add.f32 	%f5529, %f5525, %f5527;
	sub.f32 	%f5530, %f5505, %f5518;
	mul.f32 	%f5531, %f5513, 0f3E4BAFAF;
	sub.f32 	%f5532, %f5516, %f5531;
	mul.f32 	%f5533, %f5532, 0f3FFB14BE;
	sub.f32 	%f5534, %f5530, %f5533;
	add.f32 	%f5535, %f5530, %f5533;
	add.f32 	%f5536, %f5506, %f5524;
	mul.f32 	%f5537, %f5515, 0f3F2B0DC1;
	sub.f32 	%f5538, %f5517, %f5537;
	mul.f32 	%f5539, %f5538, 0f3FD4DB31;
	sub.f32 	%f5540, %f5536, %f5539;
	add.f32 	%f5541, %f5536, %f5539;
	mul.f32 	%f5542, %f5364, 0f3FB504F3;
	mul.f32 	%f5543, %f5396, 0f3FB504F3;
	add.f32 	%f5544, %f5542, %f5543;
	sub.f32 	%f5545, %f5542, %f5543;
	fma.rn.f32 	%f5546, %f5412, 0f3ED413CD, %f5380;
	mul.f32 	%f5547, %f5380, 0f3ED413CD;
	sub.f32 	%f5548, %f5547, %f5412;
	add.f32 	%f5549, %f5404, %f5388;
	sub.f32 	%f5550, %f5388, %f5404;
	mul.f32 	%f5551, %f5549, 0f3F3504F3;
	add.f32 	%f5552, %f5372, %f5551;
	mul.f32 	%f5553, %f5550, 0f3F3504F3;
	sub.f32 	%f5554, %f5420, %f5553;
	add.f32 	%f5555, %f5420, %f5553;
	sub.f32 	%f5556, %f5372, %f5551;
	mul.f32 	%f5557, %f5546, 0f3FEC835E;
	add.f32 	%f5558, %f5544, %f5557;
	fma.rn.f32 	%f5559, %f5555, 0f3E4BAFAF, %f5552;
	mul.f32 	%f5560, %f5559, 0f3FFB14BE;
	sub.f32 	%f5561, %f5558, %f5560;
	add.f32 	%f5562, %f5558, %f5560;
	mul.f32 	%f5563, %f5548, 0f3FEC835E;
	sub.f32 	%f5564, %f5545, %f5563;
	fma.rn.f32 	%f5565, %f5556, 0f3F2B0DC1, %f5554;
	mul.f32 	%f5566, %f5565, 0f3FD4DB31;
	sub.f32 	%f5567, %f5564, %f5566;
	add.f32 	%f5568, %f5564, %f5566;
	sub.f32 	%f5569, %f5544, %f5557;
	mul.f32 	%f5570, %f5552, 0f3E4BAFAF;
	sub.f32 	%f5571, %f5555, %f5570;
	mul.f32 	%f5572, %f5571, 0f3FFB14BE;
	sub.f32 	%f5573, %f5569, %f5572;
	add.f32 	%f5574, %f5569, %f5572;
	add.f32 	%f5575, %f5545, %f5563;
	mul.f32 	%f5576, %f5554, 0f3F2B0DC1;
	sub.f32 	%f5577, %f5556, %f5576;
	mul.f32 	%f5578, %f5577, 0f3FD4DB31;
	sub.f32 	%f5579, %f5575, %f5578;
	add.f32 	%f5580, %f5575, %f5578;
	mul.f32 	%f5581, %f5365, 0f3FB504F3;
	mul.f32 	%f5582, %f5397, 0f3FB504F3;
	add.f32 	%f5583, %f5581, %f5582;
	sub.f32 	%f5584, %f5581, %f5582;
	fma.rn.f32 	%f5585, %f5413, 0f3ED413CD, %f5381;
	mul.f32 	%f5586, %f5381, 0f3ED413CD;
	sub.f32 	%f5587, %f5586, %f5413;
	add.f32 	%f5588, %f5405, %f5389;
	sub.f32 	%f5589, %f5389, %f5405;
	mul.f32 	%f5590, %f5588, 0f3F3504F3;
	add.f32 	%f5591, %f5373, %f5590;
	mul.f32 	%f5592, %f5589, 0f3F3504F3;
	sub.f32 	%f5593, %f5421, %f5592;
	add.f32 	%f5594, %f5421, %f5592;
	sub.f32 	%f5595, %f5373, %f5590;
	mul.f32 	%f5596, %f5585, 0f3FEC835E;
	add.f32 	%f5597, %f5583, %f5596;
	fma.rn.f32 	%f5598, %f5594, 0f3E4BAFAF, %f5591;
	mul.f32 	%f5599, %f5598, 0f3FFB14BE;
	sub.f32 	%f5600, %f5597, %f5599;
	add.f32 	%f5601, %f5597, %f5599;
	mul.f32 	%f5602, %f5587, 0f3FEC835E;
	sub.f32 	%f5603, %f5584, %f5602;
	fma.rn.f32 	%f5604, %f5595, 0f3F2B0DC1, %f5593;
	mul.f32 	%f5605, %f5604, 0f3FD4DB31;
	sub.f32 	%f5606, %f5603, %f5605;
	add.f32 	%f5607, %f5603, %f5605;
	sub.f32 	%f5608, %f5583, %f5596;
	mul.f32 	%f5609, %f5591, 0f3E4BAFAF;
	sub.f32 	%f5610, %f5594, %f5609;
	mul.f32 	%f5611, %f5610, 0f3FFB14BE;
	sub.f32 	%f5612, %f5608, %f5611;
	add.f32 	%f5613, %f5608, %f5611;
	add.f32 	%f5614, %f5584, %f5602;
	mul.f32 	%f5615, %f5593, 0f3F2B0DC1;
	sub.f32 	%f5616, %f5595, %f5615;
	mul.f32 	%f5617, %f5616, 0f3FD4DB31;
	sub.f32 	%f5618, %f5614, %f5617;
	add.f32 	%f5619, %f5614, %f5617;
	mul.f32 	%f5620, %f5366, 0f3FB504F3;
	mul.f32 	%f5621, %f5398, 0f3FB504F3;
	add.f32 	%f5622, %f5620, %f5621;
	sub.f32 	%f5623, %f5620, %f5621;
	fma.rn.f32 	%f5624, %f5414, 0f3ED413CD, %f5382;
	mul.f32 	%f5625, %f5382, 0f3ED413CD;
	sub.f32 	%f5626, %f5625, %f5414;
	add.f32 	%f5627, %f5406, %f5390;
	sub.f32 	%f5628, %f5390, %f5406;
	mul.f32 	%f5629, %f5627, 0f3F3504F3;
	add.f32 	%f5630, %f5374, %f5629;
	mul.f32 	%f5631, %f5628, 0f3F3504F3;
	sub.f32 	%f5632, %f5422, %f5631;
	add.f32 	%f5633, %f5422, %f5631;
	sub.f32 	%f5634, %f5374, %f5629;
	mul.f32 	%f5635, %f5624, 0f3FEC835E;
	add.f32 	%f5636, %f5622, %f5635;
	fma.rn.f32 	%f5637, %f5633, 0f3E4BAFAF, %f5630;
	mul.f32 	%f5638, %f5637, 0f3FFB14BE;
	sub.f32 	%f5639, %f5636, %f5638;
	add.f32 	%f5640, %f5636, %f5638;
	mul.f32 	%f5641, %f5626, 0f3FEC835E;
	sub.f32 	%f5642, %f5623, %f5641;
	fma.rn.f32 	%f5643, %f5634, 0f3F2B0DC1, %f5632;
	mul.f32 	%f5644, %f5643, 0f3FD4DB31;
	sub.f32 	%f5645, %f5642, %f5644;
	add.f32 	%f5646, %f5642, %f5644;
	sub.f32 	%f5647, %f5622, %f5635;
	mul.f32 	%f5648, %f5630, 0f3E4BAFAF;
	sub.f32 	%f5649, %f5633, %f5648;
	mul.f32 	%f5650, %f5649, 0f3FFB14BE;
	sub.f32 	%f5651, %f5647, %f5650;
	add.f32 	%f5652, %f5647, %f5650;
	add.f32 	%f5653, %f5623, %f5641;
	mul.f32 	%f5654, %f5632, 0f3F2B0DC1;
	sub.f32 	%f5655, %f5634, %f5654;
	mul.f32 	%f5656, %f5655, 0f3FD4DB31;
	sub.f32 	%f5657, %f5653, %f5656;
	add.f32 	%f5658, %f5653, %f5656;
	mul.f32 	%f5659, %f5367, 0f3FB504F3;
	mul.f32 	%f5660, %f5399, 0f3FB504F3;
	add.f32 	%f5661, %f5659, %f5660;
	sub.f32 	%f5662, %f5659, %f5660;
	fma.rn.f32 	%f5663, %f5415, 0f3ED413CD, %f5383;
	mul.f32 	%f5664, %f5383, 0f3ED413CD;
	sub.f32 	%f5665, %f5664, %f5415;
	add.f32 	%f5666, %f5407, %f5391;
	sub.f32 	%f5667, %f5391, %f5407;
	mul.f32 	%f5668, %f5666, 0f3F3504F3;
	add.f32 	%f5669, %f5375, %f5668;
	mul.f32 	%f5670, %f5667, 0f3F3504F3;
	sub.f32 	%f5671, %f5423, %f5670;
	add.f32 	%f5672, %f5423, %f5670;
	sub.f32 	%f5673, %f5375, %f5668;
	mul.f32 	%f5674, %f5663, 0f3FEC835E;
	add.f32 	%f5675, %f5661, %f5674;
	fma.rn.f32 	%f5676, %f5672, 0f3E4BAFAF, %f5669;
	mul.f32 	%f5677, %f5676, 0f3FFB14BE;
	sub.f32 	%f5678, %f5675, %f5677;
	add.f32 	%f5679, %f5675, %f5677;
	mul.f32 	%f5680, %f5665, 0f3FEC835E;
	sub.f32 	%f5681, %f5662, %f5680;
	fma.rn.f32 	%f5682, %f5673, 0f3F2B0DC1, %f5671;
	mul.f32 	%f5683, %f5682, 0f3FD4DB31;
	sub.f32 	%f5684, %f5681, %f5683;
	add.f32 	%f5685, %f5681, %f5683;
	sub.f32 	%f5686, %f5661, %f5674;
	mul.f32 	%f5687, %f5669, 0f3E4BAFAF;
	sub.f32 	%f5688, %f5672, %f5687;
	mul.f32 	%f5689, %f5688, 0f3FFB14BE;
	sub.f32 	%f5690, %f5686, %f5689;
	add.f32 	%f5691, %f5686, %f5689;
	add.f32 	%f5692, %f5662, %f5680;
	mul.f32 	%f5693, %f5671, 0f3F2B0DC1;
	sub.f32 	%f5694, %f5673, %f5693;
	mul.f32 	%f5695, %f5694, 0f3FD4DB31;
	sub.f32 	%f5696, %f5692, %f5695;
	add.f32 	%f5697, %f5692, %f5695;
	mul.f32 	%f5698, %f5368, 0f3FB504F3;
	mul.f32 	%f5699, %f5400, 0f3FB504F3;
	add.f32 	%f5700, %f5698, %f5699;
	sub.f32 	%f5701, %f5698, %f5699;
	fma.rn.f32 	%f5702, %f5416, 0f3ED413CD, %f5384;
	mul.f32 	%f5703, %f5384, 0f3ED413CD;
	sub.f32 	%f5704, %f5703, %f5416;
	add.f32 	%f5705, %f5408, %f5392;
	sub.f32 	%f5706, %f5392, %f5408;
	mul.f32 	%f5707, %f5705, 0f3F3504F3;
	add.f32 	%f5708, %f5376, %f5707;
	mul.f32 	%f5709, %f5706, 0f3F3504F3;
	sub.f32 	%f5710, %f5424, %f5709;
	add.f32 	%f5711, %f5424, %f5709;
	sub.f32 	%f5712, %f5376, %f5707;
	mul.f32 	%f5713, %f5702, 0f3FEC835E;
	add.f32 	%f5714, %f5700, %f5713;
	fma.rn.f32 	%f5715, %f5711, 0f3E4BAFAF, %f5708;
	mul.f32 	%f5716, %f5715, 0f3FFB14BE;
	sub.f32 	%f5717, %f5714, %f5716;
	add.f32 	%f5718, %f5714, %f5716;
	mul.f32 	%f5719, %f5704, 0f3FEC835E;
	sub.f32 	%f5720, %f5701, %f5719;
	fma.rn.f32 	%f5721, %f5712, 0f3F2B0DC1, %f5710;
	mul.f32 	%f5722, %f5721, 0f3FD4DB31;
	sub.f32 	%f5723, %f5720, %f5722;
	add.f32 	%f5724, %f5720, %f5722;
	sub.f32 	%f5725, %f5700, %f5713;
	mul.f32 	%f5726, %f5708, 0f3E4BAFAF;
	sub.f32 	%f5727, %f5711, %f5726;
	mul.f32 	%f5728, %f5727, 0f3FFB14BE;
	sub.f32 	%f5729, %f5725, %f5728;
	add.f32 	%f5730, %f5725, %f5728;
	add.f32 	%f5731, %f5701, %f5719;
	mul.f32 	%f5732, %f5710, 0f3F2B0DC1;
	sub.f32 	%f5733, %f5712, %f5732;
	mul.f32 	%f5734, %f5733, 0f3FD4DB31;
	sub.f32 	%f5735, %f5731, %f5734;
	add.f32 	%f5736, %f5731, %f5734;
	add.f32 	%f5737, %f8649, %f4656;
	sub.f32 	%f3217, %f5737, %f8649;
	shfl.sync.idx.b32	%r361|%p245, %r66, 0, 6175, -1;
	shfl.sync.idx.b32	%r362|%p246, %r65, 0, 6175, -1;
	mad.lo.s32 	%r363, %r362, %r516, %r361;
	cvt.s64.s32 	%rd507, %r363;
	cvt.s64.s32 	%rd508, %r2;
	add.s64 	%rd509, %rd507, %rd508;
	add.s32 	%r364, %r2, %r274;
	cvt.s64.s32 	%rd510, %r364;
	add.s64 	%rd511, %rd507, %rd510;
	fma.rn.f32 	%f5738, %f4656, %f5445, %f8649;
	sub.f32 	%f2963, %f5738, %f8649;
	shl.b32 	%r365, %r274, 1;
	mul.wide.s32 	%rd512, %r365, 4;
	add.s64 	%rd513, %rd808, %rd512;
	shl.b64 	%rd514, %rd509, 2;
	add.s64 	%rd297, %rd513, %rd514;
	// begin inline asm
	atom.add.relaxed.gpu.f32 %f2962,[%rd297],%f2963;
	// end inline asm
	shl.b64 	%rd515, %rd511, 2;
	add.s64 	%rd298, %rd513, %rd515;
	// begin inline asm
	atom.add.relaxed.gpu.f32 %f2964,[%rd298],%f3217;
	// end inline asm
	fma.rn.f32 	%f5739, %f4656, %f5484, %f8649;
	sub.f32 	%f2967, %f5739, %f8649;
	add.s64 	%rd299, %rd297, %rd430;
	// begin inline asm
	atom.add.relaxed.gpu.f32 %f2966,[%rd299],%f2967;
	// end inline asm
	add.s64 	%rd300, %rd298, %rd430;
	// begin inline asm
	atom.add.relaxed.gpu.f32 %f2968,[%rd300],%f3217;
	// end inline asm
	fma.rn.f32 	%f5740, %f4656, %f5523, %f8649;
	sub.f32 	%f2971, %f5740, %f8649;
	add.s64 	%rd301, %rd297, %rd432;
	// begin inline asm
	atom.add.relaxed.gpu.f32 %f2970,[%rd301],%f2971;
	// end inline asm
	add.s64 	%rd302, %rd298, %rd432;
	// begin inline asm
	atom.add.relaxed.gpu.f32 %f2972,[%rd302],%f3217;
	// end inline asm
	fma.rn.f32 	%f5741, %f4656, %f5562, %f8649;
	sub.f32 	%f2975, %f5741, %f8649;
	add.s64 	%rd303, %rd297, %rd434;
	// begin inline asm
	atom.add.relaxed.gpu.f32 %f2974,[%rd303],%f2975;
	// end inline asm
	add.s64 	%rd304, %rd298, %rd434;
	// begin inline asm
	atom.add.relaxed.gpu.f32 %f2976,[%rd304],%f3217;
	// end inline asm
	fma.rn.f32 	%f5742, %f4656, %f5601, %f8649;
	sub.f32 	%f2979, %f5742, %f8649;
	add.s64 	%rd305, %rd297, %rd436;
	// begin inline asm
	atom.add.relaxed.gpu.f32 %f2978,[%rd305],%f2979;
	// end inline asm
	add.s64 	%rd306, %rd298, %rd436;
	// begin inline asm
	atom.add.relaxed.gpu.f32 %f2980,[%rd306],%f3217;
	// end inline asm
	fma.rn.f32 	%f5743, %f4656, %f5640, %f8649;
	sub.f32 	%f2983, %f5743, %f8649;
	add.s64 	%rd307, %rd297, %rd438;
	// begin inline asm
	atom.add.relaxed.gpu.f32 %f2982,[%rd307],%f2983;
	// end inline asm
	add.s64 	%rd308, %rd298, %rd438;
	// begin inline asm
	atom.add.relaxed.gpu.f32 %f2984,[%rd308],%f3217;
	// end inline asm
	fma.rn.f32 	%f5744, %f4656, %f5679, %f8649;
	sub.f32 	%f2987, %f5744, %f8649;
	add.s64 	%rd309, %rd297, %rd440;
	// begin inline asm
	atom.add.relaxed.gpu.f32 %f2986,[%rd309],%f2987;
	// end inline asm
	add.s64 	%rd310, %rd298, %rd440;
	// begin inline asm
	atom.add.relaxed.gpu.f32 %f2988,[%rd310],%f3217;
	// end inline asm
	fma.rn.f32 	%f5745, %f4656, %f5718, %f8649;
	sub.f32 	%f2991, %f5745, %f8649;
	add.s64 	%rd311, %rd297, %rd442;
	// begin inline asm
	atom.add.relaxed.gpu.f32 %f2990,[%rd311],%f2991;
	// end inline asm
	add.s64 	%rd312, %rd298, %rd442;
	// begin inline asm
	atom.add.relaxed.gpu.f32 %f2992,[%rd312],%f3217;
	// end inline asm
	shfl.sync.idx.b32	%r366|%p247, %r66, 1, 6175, -1;
	shfl.sync.idx.b32	%r367|%p248, %r65, 1, 6175, -1;
	mad.lo.s32 	%r368, %r367, %r516, %r366;
	cvt.s64.s32 	%rd516, %r368;
	add.s64 	%rd517, %rd516, %rd508;
	add.s64 	%rd518, %rd516, %rd510;
	fma.rn.f32 	%f5746, %f4656, %f5463, %f8649;
	sub.f32 	%f2995, %f5746, %f8649;
	shl.b64 	%rd519, %rd517, 2;
	add.s64 	%rd313, %rd513, %rd519;
	// begin inline asm
	atom.add.relaxed.gpu.f32 %f2994,[%rd313],%f2995;
	// end inline asm
	shl.b64 	%rd520, %rd518, 2;
	add.s64 	%rd314, %rd513, %rd520;
	// begin inline asm
	atom.add.relaxed.gpu.f32 %f2996,[%rd314],%f3217;
	// end inline asm
	fma.rn.f32 	%f5747, %f4656, %f5502, %f8649;
	sub.f32 	%f2999, %f5747, %f8649;
	add.s64 	%rd315, %rd313, %rd430;
	// begin inline asm
	atom.add.relaxed.gpu.f32 %f2998,[%rd315],%f2999;
	// end inline asm
	add.s64 	%rd316, %rd314, %rd430;
	// begin inline asm
	atom.add.relaxed.gpu.f32 %f3000,[%rd316],%f3217;
	// end inline asm
	fma.rn.f32 	%f5748, %f4656, %f5541, %f8649;
	sub.f32 	%f3003, %f5748, %f8649;
	add.s64 	%rd317, %rd313, %rd432;
	// begin inline asm
	atom.add.relaxed.gpu.f32 %f3002,[%rd317],%f3003;
	// end inline asm
	add.s64 	%rd318, %rd314, %rd432;
	// begin inline asm
	atom.add.relaxed.gpu.f32 %f3004,[%rd318],%f3217;
	// end inline asm
	fma.rn.f32 	%f5749, %f4656, %f5580, %f8649;
	sub.f32 	%f3007, %f5749, %f8649;
	add.s64 	%rd319, %rd313, %rd434;
	// begin inline asm
	atom.add.relaxed.gpu.f32 %f3006,[%rd319],%f3007;
	// end inline asm
	add.s64 	%rd320, %rd314, %rd434;
	// begin inline asm
	atom.add.relaxed.gpu.f32 %f3008,[%rd320],%f3217;
	// end inline asm
	fma.rn.f32 	%f5750, %f4656, %f5619, %f8649;
	sub.f32 	%f3011, %f5750, %f8649;
	add.s64 	%rd321, %rd313, %rd436;
	// begin inline asm
	atom.add.relaxed.gpu.f32 %f3010,[%rd321],%f3011;
	// end inline asm
	add.s64 	%rd322, %rd314, %rd436;
	// begin inline asm
	atom.add.relaxed.gpu.f32 %f3012,[%rd322],%f3217;
	// end inline asm
	fma.rn.f32 	%f5751, %f4656, %f5658, %f8649;
	sub.f32 	%f3015, %f5751, %f8649;
	add.s64 	%rd323, %rd313, %rd438;
	// begin inline asm
	atom.add.relaxed.gpu.f32 %f3014,[%rd323],%f3015;
	// end inline asm
	add.s64 	%rd324, %rd314, %rd438;
	// begin inline asm
	atom.add.relaxed.gpu.f32 %f3016,[%rd324],%f3217;
	// end inline asm
	fma.rn.f32 	%f5752, %f4656, %f5697, %f8649;
	sub.f32 	%f3019, %f5752, %f8649;
	add.s64 	%rd325, %rd313, %rd440;
	// begin inline asm
	atom.add.relaxed.gpu.f32 %f3018,[%rd325],%f3019;
	// end inline asm
	add.s64 	%rd326, %rd314, %rd440;
	// begin inline asm
	atom.add.relaxed.gpu.f32 %f3020,[%rd326],%f3217;
	// end inline asm
	fma.rn.f32 	%f5753, %f4656, %f5736, %f8649;
	sub.f32 	%f3023, %f5753, %f8649;
	add.s64 	%rd327, %rd313, %rd442;
	// begin inline asm
	atom.add.relaxed.gpu.f32 %f3022,[%rd327],%f3023;
	// end inline asm
	add.s64 	%rd328, %rd314, %rd442;
	// begin inline asm
	atom.add.relaxed.gpu.f32 %f3024,[%rd328],%f3217;
	// end inline asm
	shfl.sync.idx.b32	%r369|%p249, %r66, 2, 6175, -1;
	shfl.sync.idx.b32	%r370|%p250, %r65, 2, 6175, -1;
	mad.lo.s32 	%r371, %r370, %r516, %r369;
	cvt.s64.s32 	%rd521, %r371;
	add.s64 	%rd522, %rd521, %rd508;
	add.s64 	%rd523, %rd521, %rd510;
	fma.rn.f32 	%f5754, %f4656, %f5451, %f8649;
	sub.f32 	%f3027, %f5754, %f8649;
	shl.b64 	%rd524, %rd522, 2;
	add.s64 	%rd329, %rd513, %rd524;
	// begin inline asm
	atom.add.relaxed.gpu.f32 %f3026,[%rd329],%f3027;
	// end inline asm
	shl.b64 	%rd525, %rd523, 2;
	add.s64 	%rd330, %rd513, %rd525;
	// begin inline asm
	atom.add.relaxed.gpu.f32 %f3028,[%rd330],%f3217;
	// end inline asm
	fma.rn.f32 	%f5755, %f4656, %f5490, %f8649;
	sub.f32 	%f3031, %f5755, %f8649;
	add.s64 	%rd331, %rd329, %rd430;
	// begin inline asm
	atom.add.relaxed.gpu.f32 %f3030,[%rd331],%f3031;
	// end inline asm
	add.s64 	%rd332, %rd330, %rd430;
	// begin inline asm
	atom.add.relaxed.gpu.f32 %f3032,[%rd332],%f3217;
	// end inline asm
	fma.rn.f32 	%f5756, %f4656, %f5529, %f8649;
	sub.f32 	%f3035, %f5756, %f8649;
	add.s64 	%rd333, %rd329, %rd432;
	// begin inline asm
	atom.add.relaxed.gpu.f32 %f3034,[%rd333],%f3035;
	// end inline asm
	add.s64 	%rd334, %rd330, %rd432;
	// begin inline asm
	atom.add.relaxed.gpu.f32 %f3036,[%rd334],%f3217;
	// end inline asm
	fma.rn.f32 	%f5757, %f4656, %f5568, %f8649;
	sub.f32 	%f3039, %f5757, %f8649;
	add.s64 	%rd335, %rd329, %rd434;
	// begin inline asm
	atom.add.relaxed.gpu.f32 %f3038,[%rd335],%f3039;
	// end inline asm
	add.s64 	%rd336, %rd330, %rd434;
	// begin inline asm
	atom.add.relaxed.gpu.f32 %f3040,[%rd336],%f3217;
	// end inline asm
	fma.rn.f32 	%f5758, %f4656, %f5607, %f8649;
	sub.f32 	%f3043, %f5758, %f8649;
	add.s64 	%rd337, %rd329, %rd436;
	// begin inline asm
	atom.add.relaxed.gpu.f32 %f3042,[%rd337],%f3043;
	// end inline asm
	add.s64 	%rd338, %rd330, %rd436;
	// begin inline asm
	atom.add.relaxed.gpu.f32 %f3044,[%rd338],%f3217;
	// end inline asm
	fma.rn.f32 	%f5759, %f4656, %f5646, %f8649;
	sub.f32 	%f3047, %f5759, %f8649;
	add.s64 	%rd339, %rd329, %rd438;
	// begin inline asm
	atom.add.relaxed.gpu.f32 %f3046,[%rd339],%f3047;
	// end inline asm
	add.s64 	%rd340, %rd330, %rd438;
	// begin inline asm
	atom.add.relaxed.gpu.f32 %f3048,[%rd340],%f3217;
	// end inline asm
	fma.rn.f32 	%f5760, %f4656, %f5685, %f8649;
	sub.f32 	%f3051, %f5760, %f8649;
	add.s64 	%rd341, %rd329, %rd440;
	// begin inline asm
	atom.add.relaxed.gpu.f32 %f3050,[%rd341],%f3051;
	// end inline asm
	add.s64 	%rd342, %rd330, %rd440;
	// begin inline asm
	atom.add.relaxed.gpu.f32 %f3052,[%rd342],%f3217;
	// end inline asm
	fma.rn.f32 	%f5761, %f4656, %f5724, %f8649;
	sub.f32 	%f3055, %f5761, %f8649;
	add.s64 	%rd343, %rd329, %rd442;
	// begin inline asm
	atom.add.relaxed.gpu.f32 %f3054,[%rd343],%f3055;
	// end inline asm
	add.s64 	%rd344, %rd330, %rd442;
	// begin inline asm
	atom.add.relaxed.gpu.f32 %f3056,[%rd344],%f3217;
	// end inline asm
	shfl.sync.idx.b32	%r372|%p251, %r66, 3, 6175, -1;
	shfl.sync.idx.b32	%r373|%p252, %r65, 3, 6175, -1;
	mad.lo.s32 	%r374, %r373, %r516, %r372;
	cvt.s64.s32 	%rd526, %r374;
	add.s64 	%rd527, %rd526, %rd508;
	add.s64 	%rd528, %rd526, %rd510;
	fma.rn.f32 	%f5762, %f4656, %f5456, %f8649;
	sub.f32 	%f3059, %f5762, %f8649;
	shl.b64 	%rd529, %rd527, 2;
	add.s64 	%rd345, %rd513, %rd529;
	// begin inline asm
	atom.add.relaxed.gpu.f32 %f3058,[%rd345],%f3059;
	// end inline asm
	shl.b64 	%rd530, %rd528, 2;
	add.s64 	%rd346, %rd513, %rd530;
	// begin inline asm
	atom.add.relaxed.gpu.f32 %f3060,[%rd346],%f3217;
	// end inline asm
	fma.rn.f32 	%f5763, %f4656, %f5495, %f8649;
	sub.f32 	%f3063, %f5763, %f8649;
	add.s64 	%rd347, %rd345, %rd430;
	// begin inline asm
	atom.add.relaxed.gpu.f32 %f3062,[%rd347],%f3063;
	// end inline asm
	add.s64 	%rd348, %rd346, %rd430;
	// begin inline asm
	atom.add.relaxed.gpu.f32 %f3064,[%rd348],%f3217;
	// end inline asm
	fma.rn.f32 	%f5764, %f4656, %f5534, %f8649;
	sub.f32 	%f3067, %f5764, %f8649;
	add.s64 	%rd349, %rd345, %rd432;
	// begin inline asm
	atom.add.relaxed.gpu.f32 %f3066,[%rd349],%f3067;
	// end inline asm
	add.s64 	%rd350, %rd346, %rd432;
	// begin inline asm
	atom.add.relaxed.gpu.f32 %f3068,[%rd350],%f3217;
	// end inline asm
	fma.rn.f32 	%f5765, %f4656, %f5573, %f8649;
	sub.f32 	%f3071, %f5765, %f8649;
	add.s64 	%rd351, %rd345, %rd434;
	// begin inline asm
	atom.add.relaxed.gpu.f32 %f3070,[%rd351],%f3071;
	// end inline asm
	add.s64 	%rd352, %rd346, %rd434;
	// begin inline asm
	atom.add.relaxed.gpu.f32 %f3072,[%rd352],%f3217;
	// end inline asm
	fma.rn.f32 	%f5766, %f4656, %f5612, %f8649;
	sub.f32 	%f3075, %f5766, %f8649;
	add.s64 	%rd353, %rd345, %rd436;
	// begin inline asm
	atom.add.relaxed.gpu.f32 %f3074,[%rd353],%f3075;
	// end inline asm
	add.s64 	%rd354, %rd346, %rd436;
	// begin inline asm
	atom.add.relaxed.gpu.f32 %f3076,[%rd354],%f3217;
	// end inline asm
	fma.rn.f32 	%f5767, %f4656, %f5651, %f8649;
	sub.f32 	%f3079, %f5767, %f8649;
	add.s64 	%rd355, %rd345, %rd438;
	// begin inline asm
	atom.add.relaxed.gpu.f32 %f3078,[%rd355],%f3079;
	// end inline asm
	add.s64 	%rd356, %rd346, %rd438;
	// begin inline asm
	atom.add.relaxed.gpu.f32 %f3080,[%rd356],%f3217;
	// end inline asm
	fma.rn.f32 	%f5768, %f4656, %f5690, %f8649;
	sub.f32 	%f3083, %f5768, %f8649;
	add.s64 	%rd357, %rd345, %rd440;
	// begin inline asm
	atom.add.relaxed.gpu.f32 %f3082,[%rd357],%f3083;
	// end inline asm
	add.s64 	%rd358, %rd346, %rd440;
	// begin inline asm
	atom.add.relaxed.gpu.f32 %f3084,[%rd358],%f3217;
	// end inline asm
	fma.rn.f32 	%f5769, %f4656, %f5729, %f8649;
	sub.f32 	%f3087, %f5769, %f8649;
	add.s64 	%rd359, %rd345, %rd442;
	// begin inline asm
	atom.add.relaxed.gpu.f32 %f3086,[%rd359],%f3087;
	// end inline asm
	add.s64 	%rd360, %rd346, %rd442;
	// begin inline asm
	atom.add.relaxed.gpu.f32 %f3088,[%rd360],%f3217;
	// end inline asm
	shfl.sync.idx.b32	%r375|%p253, %r66, 4, 6175, -1;
	shfl.sync.idx.b32	%r376|%p254, %r65, 4, 6175, -1;
	mad.lo.s32 	%r377, %r376, %r516, %r375;
	cvt.s64.s32 	%rd531, %r377;
	add.s64 	%rd532, %rd531, %rd508;
	add.s64 	%rd533, %rd531, %rd510;
	fma.rn.f32 	%f5770, %f4656, %f5457, %f8649;
	sub.f32 	%f3091, %f5770, %f8649;
	shl.b64 	%rd534, %rd532, 2;
	add.s64 	%rd361, %rd513, %rd534;
	// begin inline asm
	atom.add.relaxed.gpu.f32 %f3090,[%rd361],%f3091;
	// end inline asm
	shl.b64 	%rd535, %rd533, 2;
	add.s64 	%rd362, %rd513, %rd535;
	// begin inline asm
	atom.add.relaxed.gpu.f32 %f3092,[%rd362],%f3217;
	// end inline asm
	fma.rn.f32 	%f5771, %f4656, %f5496, %f8649;
	sub.f32 	%f3095, %f5771, %f8649;
	add.s64 	%rd363, %rd361, %rd430;
	// begin inline asm
	atom.add.relaxed.gpu.f32 %f3094,[%rd363],%f3095;
	// end inline asm
	add.s64 	%rd364, %rd362, %rd430;
	// begin inline asm
	atom.add.relaxed.gpu.f32 %f3096,[%rd364],%f3217;
	// end inline asm
	fma.rn.f32 	%f5772, %f4656, %f5535, %f8649;
	sub.f32 	%f3099, %f5772, %f8649;
	add.s64 	%rd365, %rd361, %rd432;
	// begin inline asm
	atom.add.relaxed.gpu.f32 %f3098,[%rd365],%f3099;
	// end inline asm
	add.s64 	%rd366, %rd362, %rd432;
	// begin inline asm
	atom.add.relaxed.gpu.f32 %f3100,[%rd366],%f3217;
	// end inline asm
	fma.rn.f32 	%f5773, %f4656, %f5574, %f8649;
	sub.f32 	%f3103, %f5773, %f8649;
	add.s64 	%rd367, %rd361, %rd434;
	// begin inline asm
	atom.add.relaxed.gpu.f32 %f3102,[%rd367],%f3103;
	// end inline asm
	add.s64 	%rd368, %rd362, %rd434;
	// begin inline asm
	atom.add.relaxed.gpu.f32 %f3104,[%rd368],%f3217;
	// end inline asm
	fma.rn.f32 	%f5774, %f4656, %f5613, %f8649;
	sub.f32 	%f3107, %f5774, %f8649;
	add.s64 	%rd369, %rd361, %rd436;
	// begin inline asm
	atom.add.relaxed.gpu.f32 %f3106,[%rd369],%f3107;
	// end inline asm
	add.s64 	%rd370, %rd362, %rd436;
	// begin inline asm
	atom.add.relaxed.gpu.f32 %f3108,[%rd370],%f3217;
	// end inline asm
	fma.rn.f32 	%f5775, %f4656, %f5652, %f8649;
	sub.f32 	%f3111, %f5775, %f8649;
	add.s64 	%rd371, %rd361, %rd438;
	// begin inline asm
	atom.add.relaxed.gpu.f32 %f3110,[%rd371],%f3111;
	// end inline asm
	add.s64 	%rd372, %rd362, %rd438;
	// begin inline asm
	atom.add.relaxed.gpu.f32 %f3112,[%rd372],%f3217;
	// end inline asm
	fma.rn.f32 	%f5776, %f4656, %f5691, %f8649;
	sub.f32 	%f3115, %f5776, %f8649;
	add.s64 	%rd373, %rd361, %rd440;
	// begin inline asm
	atom.add.relaxed.gpu.f32 %f3114,[%rd373],%f3115;
	// end inline asm
	add.s64 	%rd374, %rd362, %rd440;
	// begin inline asm
	atom.add.relaxed.gpu.f32 %f3116,[%rd374],%f3217;
	// end inline asm
	fma.rn.f32 	%f5777, %f4656, %f5730, %f8649;
	sub.f32 	%f3119, %f5777, %f8649;
	add.s64 	%rd375, %rd361, %rd442;
	// begin inline asm
	atom.add.relaxed.gpu.f32 %f3118,[%rd375],%f3119;
	// end inline asm
	add.s64 	%rd376, %rd362, %rd442;
	// begin inline asm
	atom.add.relaxed.gpu.f32 %f3120,[%rd376],%f3217;
	// end inline asm
	shfl.sync.idx.b32	%r378|%p255, %r66, 5, 6175, -1;
	shfl.sync.idx.b32	%r379|%p256, %r65, 5, 6175, -1;
	mad.lo.s32 	%r380, %r379, %r516, %r378;
	cvt.s64.s32 	%rd536, %r380;
	add.s64 	%rd537, %rd536, %rd508;
	add.s64 	%rd538, %rd536, %rd510;
	fma.rn.f32 	%f5778, %f4656, %f5450, %f8649;
	sub.f32 	%f3123, %f5778, %f8649;
	shl.b64 	%rd539, %rd537, 2;
	add.s64 	%rd377, %rd513, %rd539;
	// begin inline asm
	atom.add.relaxed.gpu.f32 %f3122,[%rd377],%f3123;
	// end inline asm
	shl.b64 	%rd540, %rd538, 2;
	add.s64 	%rd378, %rd513, %rd540;
	// begin inline asm
	atom.add.relaxed.gpu.f32 %f3124,[%rd378],%f3217;
	// end inline asm
	fma.rn.f32 	%f5779, %f4656, %f5489, %f8649;
	sub.f32 	%f3127, %f5779, %f8649;
	add.s64 	%rd379, %rd377, %rd430;
	// begin inline asm
	atom.add.relaxed.gpu.f32 %f3126,[%rd379],%f3127;
	// end inline asm
	add.s64 	%rd380, %rd378, %rd430;
	// begin inline asm
	atom.add.relaxed.gpu.f32 %f3128,[%rd380],%f3217;
	// end inline asm
	fma.rn.f32 	%f5780, %f4656, %f5528, %f8649;
	sub.f32 	%f3131, %f5780, %f8649;
	add.s64 	%rd381, %rd377, %rd432;
	// begin inline asm
	atom.add.relaxed.gpu.f32 %f3130,[%rd381],%f3131;
	// end inline asm
	add.s64 	%rd382, %rd378, %rd432;
	// begin inline asm
	atom.add.relaxed.gpu.f32 %f3132,[%rd382],%f3217;
	// end inline asm
	fma.rn.f32 	%f5781, %f4656, %f5567, %f8649;
	sub.f32 	%f3135, %f5781, %f8649;
	add.s64 	%rd383, %rd377, %rd434;
	// begin inline asm
	atom.add.relaxed.gpu.f32 %f3134,[%rd383],%f3135;
	// end inline asm
	add.s64 	%rd384, %rd378, %rd434;
	// begin inline asm
	atom.add.relaxed.gpu.f32 %f3136,[%rd384],%f3217;
	// end inline asm
	fma.rn.f32 	%f5782, %f4656, %f5606, %f8649;
	sub.f32 	%f3139, %f5782, %f8649;
	add.s64 	%rd385, %rd377, %rd436;
	// begin inline asm
	atom.add.relaxed.gpu.f32 %f3138,[%rd385],%f3139;
	// end inline asm
	add.s64 	%rd386, %rd378, %rd436;
	// begin inline asm
	atom.add.relaxed.gpu.f32 %f3140,[%rd386],%f3217;
	// end inline asm
	fma.rn.f32 	%f5783, %f4656, %f5645, %f8649;
	sub.f32 	%f3143, %f5783, %f8649;
	add.s64 	%rd387, %rd377, %rd438;
	// begin inline asm
	atom.add.relaxed.gpu.f32 %f3142,[%rd387],%f3143;
	// end inline asm
	add.s64 	%rd388, %rd378, %rd438;
	// begin inline asm
	atom.add.relaxed.gpu.f32 %f3144,[%rd388],%f3217;
	// end inline asm
	fma.rn.f32 	%f5784, %f4656, %f5684, %f8649;
	sub.f32 	%f3147, %f5784, %f8649;
	add.s64 	%rd389, %rd377, %rd440;
	// begin inline asm
	atom.add.relaxed.gpu.f32 %f3146,[%rd389],%f3147;
	// end inline asm
	add.s64 	%rd390, %rd378, %rd440;
	// begin inline asm
	atom.add.relaxed.gpu.f32 %f3148,[%rd390],%f3217;
	// end inline asm
	fma.rn.f32 	%f5785, %f4656, %f5723, %f8649;
	sub.f32 	%f3151, %f5785, %f8649;
	add.s64 	%rd391, %rd377, %rd442;
	// begin inline asm
	atom.add.relaxed.gpu.f32 %f3150,[%rd391],%f3151;
	// end inline asm
	add.s64 	%rd392, %rd378, %rd442;
	// begin inline asm
	atom.add.relaxed.gpu.f32 %f3152,[%rd392],%f3217;
	// end inline asm
	shfl.sync.idx.b32	%r381|%p257, %r66, 6, 6175, -1;
	shfl.sync.idx.b32	%r382|%p258, %r65, 6, 6175, -1;
	mad.lo.s32 	%r383, %r382, %r516, %r381;
	cvt.s64.s32 	%rd541, %r383;
	add.s64 	%rd542, %rd541, %rd508;
	add.s64 	%rd543, %rd541, %rd510;
	fma.rn.f32 	%f5786, %f4656, %f5462, %f8649;
	sub.f32 	%f3155, %f5786, %f8649;
	shl.b64 	%rd544, %rd542, 2;
	add.s64 	%rd393, %rd513, %rd544;
	// begin inline asm
	atom.add.relaxed.gpu.f32 %f3154,[%rd393],%f3155;
	// end inline asm
	shl.b64 	%rd545, %rd543, 2;
	add.s64 	%rd394, %rd513, %rd545;
	// begin inline asm
	atom.add.relaxed.gpu.f32 %f3156,[%rd394],%f3217;
	// end inline asm
	fma.rn.f32 	%f5787, %f4656, %f5501, %f8649;
	sub.f32 	%f3159, %f5787, %f8649;
	add.s64 	%rd395, %rd393, %rd430;
	// begin inline asm
	atom.add.relaxed.gpu.f32 %f3158,[%rd395],%f3159;
	// end inline asm
	add.s64 	%rd396, %rd394, %rd430;
	// begin inline asm
	atom.add.relaxed.gpu.f32 %f3160,[%rd396],%f3217;
	// end inline asm
	fma.rn.f32 	%f5788, %f4656, %f5540, %f8649;
	sub.f32 	%f3163, %f5788, %f8649;
	add.s64 	%rd397, %rd393, %rd432;
	// begin inline asm
	atom.add.relaxed.gpu.f32 %f3162,[%rd397],%f3163;
	// end inline asm
	add.s64 	%rd398, %rd394, %rd432;
	// begin inline asm
	atom.add.relaxed.gpu.f32 %f3164,[%rd398],%f3217;
	// end inline asm
	fma.rn.f32 	%f5789, %f4656, %f5579, %f8649;
	sub.f32 	%f3167, %f5789, %f8649;
	add.s64 	%rd399, %rd393, %rd434;
	// begin inline asm
	atom.add.relaxed.gpu.f32 %f3166,[%rd399],%f3167;
	// end inline asm
	add.s64 	%rd400, %rd394, %rd434;
	// begin inline asm
	atom.add.relaxed.gpu.f32 %f3168,[%rd400],%f3217;
	// end inline asm
	fma.rn.f32 	%f5790, %f4656, %f5618, %f8649;
	sub.f32 	%f3171, %f5790, %f8649;
	add.s64 	%rd401, %rd393, %rd436;
	// begin inline asm
	atom.add.relaxed.gpu.f32 %f3170,[%rd401],%f3171;
	// end inline asm
	add.s64 	%rd402, %rd394, %rd436;
	// begin inline asm
	atom.add.relaxed.gpu.f32 %f3172,[%rd402],%f3217;
	// end inline asm
	fma.rn.f32 	%f5791, %f4656, %f5657, %f8649;
	sub.f32 	%f3175, %f5791, %f8649;
	add.s64 	%rd403, %rd393, %rd438;
	// begin inline asm
	atom.add.relaxed.gpu.f32 %f3174,[%rd403],%f3175;
	// end inline asm
	add.s64 	%rd404, %rd394, %rd438;
	// begin inline asm
	atom.add.relaxed.gpu.f32 %f3176,[%rd404],%f3217;
	// end inline asm
	fma.rn.f32 	%f5792, %f4656, %f5696, %f8649;
	sub.f32 	%f3179, %f5792, %f8649;
	add.s64 	%rd405, %rd393, %rd440;
	// begin inline asm
	atom.add.relaxed.gpu.f32 %f3178,[%rd405],%f3179;
	// end inline asm
	add.s64 	%rd406, %rd394, %rd440;
	// begin inline asm
	atom.add.relaxed.gpu.f32 %f3180,[%rd406],%f3217;
	// end inline asm
	fma.rn.f32 	%f5793, %f4656, %f5735, %f8649;
	sub.f32 	%f3183, %f5793, %f8649;
	add.s64 	%rd407, %rd393, %rd442;
	// begin inline asm
	atom.add.relaxed.gpu.f32 %f3182,[%rd407],%f3183;
	// end inline asm
	add.s64 	%rd408, %rd394, %rd442;
	// begin inline asm
	atom.add.relaxed.gpu.f32 %f3184,[%rd408],%f3217;
	// end inline asm
	shfl.sync.idx.b32	%r384|%p259, %r66, 7, 6175, -1;
	shfl.sync.idx.b32	%r385|%p260, %r65, 7, 6175, -1;
	mad.lo.s32 	%r386, %r385, %r516, %r384;
	cvt.s64.s32 	%rd546, %r386;
	add.s64 	%rd547, %rd546, %rd508;
	add.s64 	%rd548, %rd546, %rd510;
	fma.rn.f32 	%f5794, %f4656, %f5444, %f8649;
	sub.f32 	%f3187, %f5794, %f8649;
	shl.b64 	%rd549, %rd547, 2;
	add.s64 	%rd409, %rd513, %rd549;
	// begin inline asm
	atom.add.relaxed.gpu.f32 %f3186,[%rd409],%f3187;
	// end inline asm
	shl.b64 	%rd550, %rd548, 2;
	add.s64 	%rd410, %rd513, %rd550;
	// begin inline asm
	atom.add.relaxed.gpu.f32 %f3188,[%rd410],%f3217;
	// end inline asm
	fma.rn.f32 	%f5795, %f4656, %f5483, %f8649;
	sub.f32 	%f3191, %f5795, %f8649;
	add.s64 	%rd411, %rd409, %rd430;
	// begin inline asm
	atom.add.relaxed.gpu.f32 %f3190,[%rd411],%f3191;
	// end inline asm
	add.s64 	%rd412, %rd410, %rd430;
	// begin inline asm
	atom.add.relaxed.gpu.f32 %f3192,[%rd412],%f3217;
	// end inline asm
	fma.rn.f32 	%f5796, %f4656, %f5522, %f8649;
	sub.f32 	%f3195, %f5796, %f8649;
	add.s64 	%rd413, %rd409, %rd432;
	// begin inline asm
	atom.add.relaxed.gpu.f32 %f3194,[%rd413],%f3195;
	// end inline asm
	add.s64 	%rd414, %rd410, %rd432;
	// begin inline asm
	atom.add.relaxed.gpu.f32 %f3196,[%rd414],%f3217;
	// end inline asm
	fma.rn.f32 	%f5797, %f4656, %f5561, %f8649;
	sub.f32 	%f3199, %f5797, %f8649;
	add.s64 	%rd415, %rd409, %rd434;
	// begin inline asm
	atom.add.relaxed.gpu.f32 %f3198,[%rd415],%f3199;
	// end inline asm
	add.s64 	%rd416, %rd410, %rd434;
	// begin inline asm
	atom.add.relaxed.gpu.f32 %f3200,[%rd416],%f3217;
	// end inline asm
	fma.rn.f32 	%f5798, %f4656, %f5600, %f8649;
	sub.f32 	%f3203, %f5798, %f8649;
	add.s64 	%rd417, %rd409, %rd436;
	// begin inline asm
	atom.add.relaxed.gpu.f32 %f3202,[%rd417],%f3203;
	// end inline asm
	add.s64 	%rd418, %rd410, %rd436;
	// begin inline asm
	atom.add.relaxed.gpu.f32 %f3204,[%rd418],%f3217;
	// end inline asm
	fma.rn.f32 	%f5799, %f4656, %f5639, %f8649;
	sub.f32 	%f3207, %f5799, %f8649;
	add.s64 	%rd419, %rd409, %rd438;
	// begin inline asm
	atom.add.relaxed.gpu.f32 %f3206,[%rd419],%f3207;
	// end inline asm
	add.s64 	%rd420, %rd410, %rd438;
	// begin inline asm
	atom.add.relaxed.gpu.f32 %f3208,[%rd420],%f3217;
	// end inline asm
	fma.rn.f32 	%f5800, %f4656, %f5678, %f8649;
	sub.f32 	%f3211, %f5800, %f8649;
	add.s64 	%rd421, %rd409, %rd440;
	// begin inline asm
	atom.add.relaxed.gpu.f32 %f3210,[%rd421],%f3211;
	// end inline asm
	add.s64 	%rd422, %rd410, %rd440;
	// begin inline asm
	atom.add.relaxed.gpu.f32 %f3212,[%rd422],%f3217;
	// end inline asm
	fma.rn.f32 	%f5801, %f4656, %f5717, %f8649;
	sub.f32 	%f3215, %f5801, %f8649;
	add.s64 	%rd423, %rd409, %rd442;
	// begin inline asm
	atom.add.relaxed.gpu.f32 %f3214,[%rd423],%f3215;
	// end inline asm
	add.s64 	%rd424, %rd410, %rd442;
	// begin inline asm
	atom.add.relaxed.gpu.f32 %f3216,[%rd424],%f3217;
	// end inline asm
$L__BB5_24:
	ld.param.f32 	%f8646, [_Z4bm3dILb0ELb1ELb0EEvPfPKfiiifiiiiifff_param_12];
	setp.lt.f32 	%p261, %f8646, 0f34000000;
	@%p261 bra 	$L__BB5_26;
	ld.param.f32 	%f8650, [_Z4bm3dILb0ELb1ELb0EEvPfPKfiiifiiiiifff_param_13];
	ld.param.f32 	%f8647, [_Z4bm3dILb0ELb1ELb0EEvPfPKfiiifiiiiifff_param_12];
	ld.param.u32 	%r517, [_Z4bm3dILb0ELb1ELb0EEvPfPKfiiifiiiiifff_param_4];
	ld.param.u32 	%r511, [_Z4bm3dILb0ELb1ELb0EEvPfPKfiiifiiiiifff_param_3];
	ld.param.u64 	%rd812, [_Z4bm3dILb0ELb1ELb0EEvPfPKfiiifiiiiifff_param_1];
	ld.param.u64 	%rd809, [_Z4bm3dILb0ELb1ELb0EEvPfPKfiiifiiiiifff_param_0];
	shfl.sync.idx.b32	%r392|%p262, %r66, 0, 6175, -1;
	shfl.sync.idx.b32	%r393|%p263, %r65, 0, 6175, -1;
	add.s32 	%r394, %r392, %r2;
	mad.lo.s32 	%r395, %r393, %r517, %r394;
	cvta.to.global.u64 	%rd679, %rd812;
	mul.lo.s32 	%r396, %r517, %r511;
	mul.wide.s32 	%rd680, %r396, 4;
	add.s64 	%rd681, %rd679, %rd680;
	add.s64 	%rd682, %rd681, %rd680;
	mul.wide.s32 	%rd683, %r395, 4;
	add.s64 	%rd684, %rd682, %rd683;
	ld.global.nc.f32 	%f6058, [%rd684];
	mul.wide.s32 	%rd685, %r517, 4;
	add.s64 	%rd686, %rd684, %rd685;
	ld.global.nc.f32 	%f6059, [%rd686];
	shl.b32 	%r397, %r517, 1;
	mul.wide.s32 	%rd687, %r397, 4;
	add.s64 	%rd688, %rd684, %rd687;
	ld.global.nc.f32 	%f6060, [%rd688];
	mul.lo.s32 	%r398, %r517, 3;
	mul.wide.s32 	%rd689, %r398, 4;
	add.s64 	%rd690, %rd684, %rd689;
	ld.global.nc.f32 	%f6061, [%rd690];
	shl.b32 	%r399, %r517, 2;
	mul.wide.s32 	%rd691, %r399, 4;
	add.s64 	%rd692, %rd684, %rd691;
	ld.global.nc.f32 	%f6062, [%rd692];
	mul.lo.s32 	%r400, %r517, 5;
	mul.wide.s32 	%rd693, %r400, 4;
	add.s64 	%rd694, %rd684, %rd693;
	ld.global.nc.f32 	%f6063, [%rd694];
	mul.lo.s32 	%r401, %r517, 6;
	mul.wide.s32 	%rd695, %r401, 4;
	add.s64 	%rd696, %rd684, %rd695;
	ld.global.nc.f32 	%f6064, [%rd696];
	mul.lo.s32 	%r402, %r517, 7;
	mul.wide.s32 	%rd697, %r402, 4;
	add.s64 	%rd698, %rd684, %rd697;
	ld.global.nc.f32 	%f6065, [%rd698];
	shfl.sync.idx.b32	%r403|%p264, %r66, 1, 6175, -1;
	shfl.sync.idx.b32	%r404|%p265, %r65, 1, 6175, -1;
	add.s32 	%r405, %r403, %r2;
	mad.lo.s32 	%r406, %r404, %r517, %r405;
	mul.wide.s32 	%rd699, %r406, 4;
	add.s64 	%rd700, %rd682, %rd699;
	ld.global.nc.f32 	%f6066, [%rd700];
	add.s64 	%rd701, %rd700, %rd685;
	ld.global.nc.f32 	%f6067, [%rd701];
	add.s64 	%rd702, %rd700, %rd687;
	ld.global.nc.f32 	%f6068, [%rd702];
	add.s64 	%rd703, %rd700, %rd689;
	ld.global.nc.f32 	%f6069, [%rd703];
	add.s64 	%rd704, %rd700, %rd691;
	ld.global.nc.f32 	%f6070, [%rd704];
	add.s64 	%rd705, %rd700, %rd693;
	ld.global.nc.f32 	%f6071, [%rd705];
	add.s64 	%rd706, %rd700, %rd695;
	ld.global.nc.f32 	%f6072, [%rd706];
	add.s64 	%rd707, %rd700, %rd697;
	ld.global.nc.f32 	%f6073, [%rd707];
	shfl.sync.idx.b32	%r407|%p266, %r66, 2, 6175, -1;
	shfl.sync.idx.b32	%r408|%p267, %r65, 2, 6175, -1;
	add.s32 	%r409, %r407, %r2;
	mad.lo.s32 	%r410, %r408, %r517, %r409;
	mul.wide.s32 	%rd708, %r410, 4;
	add.s64 	%rd709, %rd682, %rd708;
	ld.global.nc.f32 	%f6074, [%rd709];
	add.s64 	%rd710, %rd709, %rd685;
	ld.global.nc.f32 	%f6075, [%rd710];
	add.s64 	%rd711, %rd709, %rd687;
	ld.global.nc.f32 	%f6076, [%rd711];
	add.s64 	%rd712, %rd709, %rd689;
	ld.global.nc.f32 	%f6077, [%rd712];
	add.s64 	%rd713, %rd709, %rd691;
	ld.global.nc.f32 	%f6078, [%rd713];
	add.s64 	%rd714, %rd709, %rd693;
	ld.global.nc.f32 	%f6079, [%rd714];
	add.s64 	%rd715, %rd709, %rd695;
	ld.global.nc.f32 	%f6080, [%rd715];
	add.s64 	%rd716, %rd709, %rd697;
	ld.global.nc.f32 	%f6081, [%rd716];
	shfl.sync.idx.b32	%r411|%p268, %r66, 3, 6175, -1;
	shfl.sync.idx.b32	%r412|%p269, %r65, 3, 6175, -1;
	add.s32 	%r413, %r411, %r2;
	mad.lo.s32 	%r414, %r412, %r517, %r413;
	mul.wide.s32 	%rd717, %r414, 4;
	add.s64 	%rd718, %rd682, %rd717;
	ld.global.nc.f32 	%f6082, [%rd718];
	add.s64 	%rd719, %rd718, %rd685;
	ld.global.nc.f32 	%f6083, [%rd719];
	add.s64 	%rd720, %rd718, %rd687;
	ld.global.nc.f32 	%f6084, [%rd720];
	add.s64 	%rd721, %rd718, %rd689;
	ld.global.nc.f32 	%f6085, [%rd721];
	add.s64 	%rd722, %rd718, %rd691;
	ld.global.nc.f32 	%f6086, [%rd722];
	add.s64 	%rd723, %rd718, %rd693;
	ld.global.nc.f32 	%f6087, [%rd723];
	add.s64 	%rd724, %rd718, %rd695;
	ld.global.nc.f32 	%f6088, [%rd724];
	add.s64 	%rd725, %rd718, %rd697;
	ld.global.nc.f32 	%f6089, [%rd725];
	shfl.sync.idx.b32	%r415|%p270, %r66, 4, 6175, -1;
	shfl.sync.idx.b32	%r416|%p271, %r65, 4, 6175, -1;
	add.s32 	%r417, %r415, %r2;
	mad.lo.s32 	%r418, %r416, %r517, %r417;
	mul.wide.s32 	%rd726, %r418, 4;
	add.s64 	%rd727, %rd682, %rd726;
	ld.global.nc.f32 	%f6090, [%rd727];
	add.s64 	%rd728, %rd727, %rd685;
	ld.global.nc.f32 	%f6091, [%rd728];
	add.s64 	%rd729, %rd727, %rd687;
	ld.global.nc.f32 	%f6092, [%rd729];
	add.s64 	%rd730, %rd727, %rd689;
	ld.global.nc.f32 	%f6093, [%rd730];
	add.s64 	%rd731, %rd727, %rd691;
	ld.global.nc.f32 	%f6094, [%rd731];
	add.s64 	%rd732, %rd727, %rd693;
	ld.global.nc.f32 	%f6095, [%rd732];
	add.s64 	%rd733, %rd727, %rd695;
	ld.global.nc.f32 	%f6096, [%rd733];
	add.s64 	%rd734, %rd727, %rd697;
	ld.global.nc.f32 	%f6097, [%rd734];
	shfl.sync.idx.b32	%r419|%p272, %r66, 5, 6175, -1;
	shfl.sync.idx.b32	%r420|%p273, %r65, 5, 6175, -1;
	add.s32 	%r421, %r419, %r2;
	mad.lo.s32 	%r422, %r420, %r517, %r421;
	mul.wide.s32 	%rd735, %r422, 4;
	add.s64 	%rd736, %rd682, %rd735;
	ld.global.nc.f32 	%f6098, [%rd736];
	add.s64 	%rd737, %rd736, %rd685;
	ld.global.nc.f32 	%f6099, [%rd737];
	add.s64 	%rd738, %rd736, %rd687;
	ld.global.nc.f32 	%f6100, [%rd738];
	add.s64 	%rd739, %rd736, %rd689;
	ld.global.nc.f32 	%f6101, [%rd739];
	add.s64 	%rd740, %rd736, %rd691;
	ld.global.nc.f32 	%f6102, [%rd740];
	add.s64 	%rd741, %rd736, %rd693;
	ld.global.nc.f32 	%f6103, [%rd741];
	add.s64 	%rd742, %rd736, %rd695;
	ld.global.nc.f32 	%f6104, [%rd742];
	add.s64 	%rd743, %rd736, %rd697;
	ld.global.nc.f32 	%f6105, [%rd743];
	shfl.sync.idx.b32	%r423|%p274, %r66, 6, 6175, -1;
	shfl.sync.idx.b32	%r424|%p275, %r65, 6, 6175, -1;
	add.s32 	%r425, %r423, %r2;
	mad.lo.s32 	%r426, %r424, %r517, %r425;
	mul.wide.s32 	%rd744, %r426, 4;
	add.s64 	%rd745, %rd682, %rd744;
	ld.global.nc.f32 	%f6106, [%rd745];
	add.s64 	%rd746, %rd745, %rd685;
	ld.global.nc.f32 	%f6107, [%rd746];
	add.s64 	%rd747, %rd745, %rd687;
	ld.global.nc.f32 	%f6108, [%rd747];
	add.s64 	%rd748, %rd745, %rd689;
	ld.global.nc.f32 	%f6109, [%rd748];
	add.s64 	%rd749, %rd745, %rd691;
	ld.global.nc.f32 	%f6110, [%rd749];
	add.s64 	%rd750, %rd745, %rd693;
	ld.global.nc.f32 	%f6111, [%rd750];
	add.s64 	%rd751, %rd745, %rd695;
	ld.global.nc.f32 	%f6112, [%rd751];
	add.s64 	%rd752, %rd745, %rd697;
	ld.global.nc.f32 	%f6113, [%rd752];
	shfl.sync.idx.b32	%r427|%p276, %r66, 7, 6175, -1;
	shfl.sync.idx.b32	%r428|%p277, %r65, 7, 6175, -1;
	add.s32 	%r429, %r427, %r2;
	mad.lo.s32 	%r430, %r428, %r517, %r429;
	mul.wide.s32 	%rd753, %r430, 4;
	add.s64 	%rd754, %rd682, %rd753;
	ld.global.nc.f32 	%f6114, [%rd754];
	add.s64 	%rd755, %rd754, %rd685;
	ld.global.nc.f32 	%f6115, [%rd755];
	add.s64 	%rd756, %rd754, %rd687;
	ld.global.nc.f32 	%f6116, [%rd756];
	add.s64 	%rd757, %rd754, %rd689;
	ld.global.nc.f32 	%f6117, [%rd757];
	add.s64 	%rd758, %rd754, %rd691;
	ld.global.nc.f32 	%f6118, [%rd758];
	add.s64 	%rd759, %rd754, %rd693;
	ld.global.nc.f32 	%f6119, [%rd759];
	add.s64 	%rd760, %rd754, %rd695;
	ld.global.nc.f32 	%f6120, [%rd760];
	add.s64 	%rd761, %rd754, %rd697;
	ld.global.nc.f32 	%f6121, [%rd761];
	sub.f32 	%f6122, %f6058, %f6065;
	add.f32 	%f6123, %f6058, %f6065;
	sub.f32 	%f6124, %f6062, %f6061;
	add.f32 	%f6125, %f6062, %f6061;
	sub.f32 	%f6126, %f6060, %f6063;
	sub.f32 	%f6127, %f6059, %f6064;
	add.f32 	%f6128, %f6126, %f6127;
	add.f32 	%f6129, %f6059, %f6064;
	sub.f32 	%f6130, %f6126, %f6127;
	add.f32 	%f6131, %f6060, %f6063;
	mul.f32 	%f6132, %f6128, 0f3F3504F3;
	sub.f32 	%f6133, %f6122, %f6132;
	mul.f32 	%f6134, %f6130, 0f3F3504F3;
	sub.f32 	%f6135, %f6124, %f6134;
	fma.rn.f32 	%f6136, %f6135, 0f3F2B0DC1, %f6133;
	mul.f32 	%f6137, %f6136, 0f3FD4DB31;
	mul.f32 	%f6138, %f6133, 0f3F2B0DC1;
	sub.f32 	%f6139, %f6135, %f6138;
	mul.f32 	%f6140, %f6139, 0fBFD4DB31;
	add.f32 	%f6141, %f6123, %f6125;
	add.f32 	%f6142, %f6131, %f6129;
	sub.f32 	%f6143, %f6141, %f6142;
	mul.f32 	%f6144, %f6143, 0f3FB504F3;
	add.f32 	%f6145, %f6141, %f6142;
	mul.f32 	%f6146, %f6145, 0f3FB504F3;
	add.f32 	%f6147, %f6122, %f6132;
	add.f32 	%f6148, %f6124, %f6134;
	mul.f32 	%f6149, %f6148, 0f3E4BAFAF;
	sub.f32 	%f6150, %f6147, %f6149;
	mul.f32 	%f6151, %f6150, 0f3FFB14BE;
	fma.rn.f32 	%f6152, %f6147, 0f3E4BAFAF, %f6148;
	mul.f32 	%f6153, %f6152, 0f3FFB14BE;
	sub.f32 	%f6154, %f6123, %f6125;
	sub.f32 	%f6155, %f6131, %f6129;
	mul.f32 	%f6156, %f6155, 0f3ED413CD;
	sub.f32 	%f6157, %f6154, %f6156;
	mul.f32 	%f6158, %f6157, 0f3FEC835E;
	fma.rn.f32 	%f6159, %f6154, 0f3ED413CD, %f6155;
	mul.f32 	%f6160, %f6159, 0f3FEC835E;
	sub.f32 	%f6161, %f6066, %f6073;
	add.f32 	%f6162, %f6066, %f6073;
	sub.f32 	%f6163, %f6070, %f6069;
	add.f32 	%f6164, %f6070, %f6069;
	sub.f32 	%f6165, %f6068, %f6071;
	sub.f32 	%f6166, %f6067, %f6072;
	add.f32 	%f6167, %f6165, %f6166;
	add.f32 	%f6168, %f6067, %f6072;
	sub.f32 	%f6169, %f6165, %f6166;
	add.f32 	%f6170, %f6068, %f6071;
	mul.f32 	%f6171, %f6167, 0f3F3504F3;
	sub.f32 	%f6172, %f6161, %f6171;
	mul.f32 	%f6173, %f6169, 0f3F3504F3;
	sub.f32 	%f6174, %f6163, %f6173;
	fma.rn.f32 	%f6175, %f6174, 0f3F2B0DC1, %f6172;
	mul.f32 	%f6176, %f6175, 0f3FD4DB31;
	mul.f32 	%f6177, %f6172, 0f3F2B0DC1;
	sub.f32 	%f6178, %f6174, %f6177;
	mul.f32 	%f6179, %f6178, 0fBFD4DB31;
	add.f32 	%f6180, %f6162, %f6164;
	add.f32 	%f6181, %f6170, %f6168;
	sub.f32 	%f6182, %f6180, %f6181;
	mul.f32 	%f6183, %f6182, 0f3FB504F3;
	add.f32 	%f6184, %f6180, %f6181;
	mul.f32 	%f6185, %f6184, 0f3FB504F3;
	add.f32 	%f6186, %f6161, %f6171;
	add.f32 	%f6187, %f6163, %f6173;
	mul.f32 	%f6188, %f6187, 0f3E4BAFAF;
	sub.f32 	%f6189, %f6186, %f6188;
	mul.f32 	%f6190, %f6189, 0f3FFB14BE;
	fma.rn.f32 	%f6191, %f6186, 0f3E4BAFAF, %f6187;
	mul.f32 	%f6192, %f6191, 0f3FFB14BE;
	sub.f32 	%f6193, %f6162, %f6164;
	sub.f32 	%f6194, %f6170, %f6168;
	mul.f32 	%f6195, %f6194, 0f3ED413CD;
	sub.f32 	%f6196, %f6193, %f6195;
	mul.f32 	%f6197, %f6196, 0f3FEC835E;
	fma.rn.f32 	%f6198, %f6193, 0f3ED413CD, %f6194;
	mul.f32 	%f6199, %f6198, 0f3FEC835E;
	sub.f32 	%f6200, %f6074, %f6081;
	add.f32 	%f6201, %f6074, %f6081;
	sub.f32 	%f6202, %f6078, %f6077;
	add.f32 	%f6203, %f6078, %f6077;
	sub.f32 	%f6204, %f6076, %f6079;
	sub.f32 	%f6205, %f6075, %f6080;
	add.f32 	%f6206, %f6204, %f6205;
	add.f32 	%f6207, %f6075, %f6080;
	sub.f32 	%f6208, %f6204, %f6205;
	add.f32 	%f6209, %f6076, %f6079;
	mul.f32 	%f6210, %f6206, 0f3F3504F3;
	sub.f32 	%f6211, %f6200, %f6210;
	mul.f32 	%f6212, %f6208, 0f3F3504F3;
	sub.f32 	%f6213, %f6202, %f6212;
	fma.rn.f32 	%f6214, %f6213, 0f3F2B0DC1, %f6211;
	mul.f32 	%f6215, %f6214, 0f3FD4DB31;
	mul.f32 	%f6216, %f6211, 0f3F2B0DC1;
	sub.f32 	%f6217, %f6213, %f6216;
	mul.f32 	%f6218, %f6217, 0fBFD4DB31;
	add.f32 	%f6219, %f6201, %f6203;
	add.f32 	%f6220, %f6209, %f6207;
	sub.f32 	%f6221, %f6219, %f6220;
	mul.f32 	%f6222, %f6221, 0f3FB504F3;
	add.f32 	%f6223, %f6219, %f6220;
	mul.f32 	%f6224, %f6223, 0f3FB504F3;
	add.f32 	%f6225, %f6200, %f6210;
	add.f32 	%f6226, %f6202, %f6212;
	mul.f32 	%f6227, %f6226, 0f3E4BAFAF;
	sub.f32 	%f6228, %f6225, %f6227;
	mul.f32 	%f6229, %f6228, 0f3FFB14BE;
	fma.rn.f32 	%f6230, %f6225, 0f3E4BAFAF, %f6226;
	mul.f32 	%f6231, %f6230, 0f3FFB14BE;
	sub.f32 	%f6232, %f6201, %f6203;
	sub.f32 	%f6233, %f6209, %f6207;
	mul.f32 	%f6234, %f6233, 0f3ED413CD;
	sub.f32 	%f6235, %f6232, %f6234;
	mul.f32 	%f6236, %f6235, 0f3FEC835E;
	fma.rn.f32 	%f6237, %f6232, 0f3ED413CD, %f6233;
	mul.f32 	%f6238, %f6237, 0f3FEC835E;
	sub.f32 	%f6239, %f6082, %f6089;
	add.f32 	%f6240, %f6082, %f6089;
	sub.f32 	%f6241, %f6086, %f6085;
	add.f32 	%f6242, %f6086, %f6085;
	sub.f32 	%f6243, %f6084, %f6087;
	sub.f32 	%f6244, %f6083, %f6088;
	add.f32 	%f6245, %f6243, %f6244;
	add.f32 	%f6246, %f6083, %f6088;
	sub.f32 	%f6247, %f6243, %f6244;
	add.f32 	%f6248, %f6084, %f6087;
	mul.f32 	%f6249, %f6245, 0f3F3504F3;
	sub.f32 	%f6250, %f6239, %f6249;
	mul.f32 	%f6251, %f6247, 0f3F3504F3;
	sub.f32 	%f6252, %f6241, %f6251;
	fma.rn.f32 	%f6253, %f6252, 0f3F2B0DC1, %f6250;
	mul.f32 	%f6254, %f6253, 0f3FD4DB31;
	mul.f32 	%f6255, %f6250, 0f3F2B0DC1;
	sub.f32 	%f6256, %f6252, %f6255;
	mul.f32 	%f6257, %f6256, 0fBFD4DB31;
	add.f32 	%f6258, %f6240, %f6242;
	add.f32 	%f6259, %f6248, %f6246;
	sub.f32 	%f6260, %f6258, %f6259;
	mul.f32 	%f6261, %f6260, 0f3FB504F3;
	add.f32 	%f6262, %f6258, %f6259;
	mul.f32 	%f6263, %f6262, 0f3FB504F3;
	add.f32 	%f6264, %f6239, %f6249;
	add.f32 	%f6265, %f6241, %f6251;
	mul.f32 	%f6266, %f6265, 0f3E4BAFAF;
	sub.f32 	%f6267, %f6264, %f6266;
	mul.f32 	%f6268, %f6267, 0f3FFB14BE;
	fma.rn.f32 	%f6269, %f6264, 0f3E4BAFAF, %f6265;
	mul.f32 	%f6270, %f6269, 0f3FFB14BE;
	sub.f32 	%f6271, %f6240, %f6242;
	sub.f32 	%f6272, %f6248, %f6246;
	mul.f32 	%f6273, %f6272, 0f3ED413CD;
	sub.f32 	%f6274, %f6271, %f6273;
	mul.f32 	%f6275, %f6274, 0f3FEC835E;
	fma.rn.f32 	%f6276, %f6271, 0f3ED413CD, %f6272;
	mul.f32 	%f6277, %f6276, 0f3FEC835E;
	sub.f32 	%f6278, %f6090, %f6097;
	add.f32 	%f6279, %f6090, %f6097;
	sub.f32 	%f6280, %f6094, %f6093;
	add.f32 	%f6281, %f6094, %f6093;
	sub.f32 	%f6282, %f6092, %f6095;
	sub.f32 	%f6283, %f6091, %f6096;
	add.f32 	%f6284, %f6282, %f6283;
	add.f32 	%f6285, %f6091, %f6096;
	sub.f32 	%f6286, %f6282, %f6283;
	add.f32 	%f6287, %f6092, %f6095;
	mul.f32 	%f6288, %f6284, 0f3F3504F3;
	sub.f32 	%f6289, %f6278, %f6288;
	mul.f32 	%f6290, %f6286, 0f3F3504F3;
	sub.f32 	%f6291, %f6280, %f6290;
	fma.rn.f32 	%f6292, %f6291, 0f3F2B0DC1, %f6289;
	mul.f32 	%f6293, %f6292, 0f3FD4DB31;
	mul.f32 	%f6294, %f6289, 0f3F2B0DC1;
	sub.f32 	%f6295, %f6291, %f6294;
	mul.f32 	%f6296, %f6295, 0fBFD4DB31;
	add.f32 	%f6297, %f6279, %f6281;
	add.f32 	%f6298, %f6287, %f6285;
	sub.f32 	%f6299, %f6297, %f6298;
	mul.f32 	%f6300, %f6299, 0f3FB504F3;
	add.f32 	%f6301, %f6297, %f6298;
	mul.f32 	%f6302, %f6301, 0f3FB504F3;
	add.f32 	%f6303, %f6278, %f6288;
	add.f32 	%f6304, %f6280, %f6290;
	mul.f32 	%f6305, %f6304, 0f3E4BAFAF;
	sub.f32 	%f6306, %f6303, %f6305;
	mul.f32 	%f6307, %f6306, 0f3FFB14BE;
	fma.rn.f32 	%f6308, %f6303, 0f3E4BAFAF, %f6304;
	mul.f32 	%f6309, %f6308, 0f3FFB14BE;
	sub.f32 	%f6310, %f6279, %f6281;
	sub.f32 	%f6311, %f6287, %f6285;
	mul.f32 	%f6312, %f6311, 0f3ED413CD;
	sub.f32 	%f6313, %f6310, %f6312;
	mul.f32 	%f6314, %f6313, 0f3FEC835E;
	fma.rn.f32 	%f6315, %f6310, 0f3ED413CD, %f6311;
	mul.f32 	%f6316, %f6315, 0f3FEC835E;
	sub.f32 	%f6317, %f6098, %f6105;
	add.f32 	%f6318, %f6098, %f6105;
	sub.f32 	%f6319, %f6102, %f6101;
	add.f32 	%f6320, %f6102, %f6101;
	sub.f32 	%f6321, %f6100, %f6103;
	sub.f32 	%f6322, %f6099, %f6104;
	add.f32 	%f6323, %f6321, %f6322;
	add.f32 	%f6324, %f6099, %f6104;
	sub.f32 	%f6325, %f6321, %f6322;
	add.f32 	%f6326, %f6100, %f6103;
	mul.f32 	%f6327, %f6323, 0f3F3504F3;
	sub.f32 	%f6328, %f6317, %f6327;
	mul.f32 	%f6329, %f6325, 0f3F3504F3;
	sub.f32 	%f6330, %f6319, %f6329;
	fma.rn.f32 	%f6331, %f6330, 0f3F2B0DC1, %f6328;
	mul.f32 	%f6332, %f6331, 0f3FD4DB31;
	mul.f32 	%f6333, %f6328, 0f3F2B0DC1;
	sub.f32 	%f6334, %f6330, %f6333;
	mul.f32 	%f6335, %f6334, 0fBFD4DB31;
	add.f32 	%f6336, %f6318, %f6320;
	add.f32 	%f6337, %f6326, %f6324;
	sub.f32 	%f6338, %f6336, %f6337;
	mul.f32 	%f6339, %f6338, 0f3FB504F3;
	add.f32 	%f6340, %f6336, %f6337;
	mul.f32 	%f6341, %f6340, 0f3FB504F3;
	add.f32 	%f6342, %f6317, %f6327;
	add.f32 	%f6343, %f6319, %f6329;
	mul.f32 	%f6344, %f6343, 0f3E4BAFAF;
	sub.f32 	%f6345, %f6342, %f6344;
	mul.f32 	%f6346, %f6345, 0f3FFB14BE;
	fma.rn.f32 	%f6347, %f6342, 0f3E4BAFAF, %f6343;
	mul.f32 	%f6348, %f6347, 0f3FFB14BE;
	sub.f32 	%f6349, %f6318, %f6320;
	sub.f32 	%f6350, %f6326, %f6324;
	mul.f32 	%f6351, %f6350, 0f3ED413CD;
	sub.f32 	%f6352, %f6349, %f6351;
	mul.f32 	%f6353, %f6352, 0f3FEC835E;
	fma.rn.f32 	%f6354, %f6349, 0f3ED413CD, %f6350;
	mul.f32 	%f6355, %f6354, 0f3FEC835E;
	sub.f32 	%f6356, %f6106, %f6113;
	add.f32 	%f6357, %f6106, %f6113;
	sub.f32 	%f6358, %f6110, %f6109;
	add.f32 	%f6359, %f6110, %f6109;
	sub.f32 	%f6360, %f6108, %f6111;
	sub.f32 	%f6361, %f6107, %f6112;
	add.f32 	%f6362, %f6360, %f6361;
	add.f32 	%f6363, %f6107, %f6112;
	sub.f32 	%f6364, %f6360, %f6361;
	add.f32 	%f6365, %f6108, %f6111;
	mul.f32 	%f6366, %f6362, 0f3F3504F3;
	sub.f32 	%f6367, %f6356, %f6366;
	mul.f32 	%f6368, %f6364, 0f3F3504F3;
	sub.f32 	%f6369, %f6358, %f6368;
	fma.rn.f32 	%f6370, %f6369, 0f3F2B0DC1, %f6367;
	mul.f32 	%f6371, %f6370, 0f3FD4DB31;
	mul.f32 	%f6372, %f6367, 0f3F2B0DC1;
	sub.f32 	%f6373, %f6369, %f6372;
	mul.f32 	%f6374, %f6373, 0fBFD4DB31;
	add.f32 	%f6375, %f6357, %f6359;
	add.f32 	%f6376, %f6365, %f6363;
	sub.f32 	%f6377, %f6375, %f6376;
	mul.f32 	%f6378, %f6377, 0f3FB504F3;
	add.f32 	%f6379, %f6375, %f6376;
	mul.f32 	%f6380, %f6379, 0f3FB504F3;
	add.f32 	%f6381, %f6356, %f6366;
	add.f32 	%f6382, %f6358, %f6368;
	mul.f32 	%f6383, %f6382, 0f3E4BAFAF;
	sub.f32 	%f6384, %f6381, %f6383;
	mul.f32 	%f6385, %f6384, 0f3FFB14BE;
	fma.rn.f32 	%f6386, %f6381, 0f3E4BAFAF, %f6382;
	mul.f32 	%f6387, %f6386, 0f3FFB14BE;
	sub.f32 	%f6388, %f6357, %f6359;
	sub.f32 	%f6389, %f6365, %f6363;
	mul.f32 	%f6390, %f6389, 0f3ED413CD;
	sub.f32 	%f6391, %f6388, %f6390;
	mul.f32 	%f6392, %f6391, 0f3FEC835E;
	fma.rn.f32 	%f6393, %f6388, 0f3ED413CD, %f6389;
	mul.f32 	%f6394, %f6393, 0f3FEC835E;
	sub.f32 	%f6395, %f6114, %f6121;
	add.f32 	%f6396, %f6114, %f6121;
	sub.f32 	%f6397, %f6118, %f6117;
	add.f32 	%f6398, %f6118, %f6117;
	sub.f32 	%f6399, %f6116, %f6119;
	sub.f32 	%f6400, %f6115, %f6120;
	add.f32 	%f6401, %f6399, %f6400;
	add.f32 	%f6402, %f6115, %f6120;
	sub.f32 	%f6403, %f6399, %f6400;
	add.f32 	%f6404, %f6116, %f6119;
	mul.f32 	%f6405, %f6401, 0f3F3504F3;
	sub.f32 	%f6406, %f6395, %f6405;
	mul.f32 	%f6407, %f6403, 0f3F3504F3;
	sub.f32 	%f6408, %f6397, %f6407;
	fma.rn.f32 	%f6409, %f6408, 0f3F2B0DC1, %f6406;
	mul.f32 	%f6410, %f6409, 0f3FD4DB31;
	mul.f32 	%f6411, %f6406, 0f3F2B0DC1;
	sub.f32 	%f6412, %f6408, %f6411;
	mul.f32 	%f6413, %f6412, 0fBFD4DB31;
	add.f32 	%f6414, %f6396, %f6398;
	add.f32 	%f6415, %f6404, %f6402;
	sub.f32 	%f6416, %f6414, %f6415;
	mul.f32 	%f6417, %f6416, 0f3FB504F3;
	add.f32 	%f6418, %f6414, %f6415;
	mul.f32 	%f6419, %f6418, 0f3FB504F3;
	add.f32 	%f6420, %f6395, %f6405;
	add.f32 	%f6421, %f6397, %f6407;
	mul.f32 	%f6422, %f6421, 0f3E4BAFAF;
	sub.f32 	%f6423, %f6420, %f6422;
	mul.f32 	%f6424, %f6423, 0f3FFB14BE;
	fma.rn.f32 	%f6425, %f6420, 0f3E4BAFAF, %f6421;
	mul.f32 	%f6426, %f6425, 0f3FFB14BE;
	sub.f32 	%f6427, %f6396, %f6398;
	sub.f32 	%f6428, %f6404, %f6402;
	mul.f32 	%f6429, %f6428, 0f3ED413CD;
	sub.f32 	%f6430, %f6427, %f6429;
	mul.f32 	%f6431, %f6430, 0f3FEC835E;
	fma.rn.f32 	%f6432, %f6427, 0f3ED413CD, %f6428;
	mul.f32 	%f6433, %f6432, 0f3FEC835E;
	// begin inline asm
	mov.u32 %r387, %laneid;
	// end inline asm
	shr.s32 	%r431, %r387, 31;
	shr.u32 	%r432, %r431, 29;
	add.s32 	%r433, %r387, %r432;
	and.b32  	%r434, %r433, 1073741816;
	sub.s32 	%r435, %r387, %r434;
	and.b32  	%r436, %r387, 1073741816;
	mad.lo.s32 	%r437, %r435, 33, %r436;
	shl.b32 	%r438, %r437, 2;
	mov.u32 	%r439, _ZZ4bm3dILb0ELb1ELb0EEvPfPKfiiifiiiiifffE6buffer;
	add.s32 	%r440, %r439, %r438;
	bar.warp.sync 	-1;
	shl.b32 	%r441, %r387, 2;
	add.s32 	%r442, %r439, %r441;
	st.shared.f32 	[%r442], %f6146;
	st.shared.f32 	[%r442+132], %f6151;
	st.shared.f32 	[%r442+264], %f6158;
	st.shared.f32 	[%r442+396], %f6137;
	st.shared.f32 	[%r442+528], %f6144;
	st.shared.f32 	[%r442+660], %f6140;
	st.shared.f32 	[%r442+792], %f6160;
	st.shared.f32 	[%r442+924], %f6153;
	bar.warp.sync 	-1;
	ld.shared.f32 	%f6434, [%r440];
	ld.shared.f32 	%f6435, [%r440+4];
	ld.shared.f32 	%f6436, [%r440+8];
	ld.shared.f32 	%f6437, [%r440+12];
	ld.shared.f32 	%f6438, [%r440+16];
	ld.shared.f32 	%f6439, [%r440+20];
	ld.shared.f32 	%f6440, [%r440+24];
	ld.shared.f32 	%f6441, [%r440+28];
	bar.warp.sync 	-1;
	st.shared.f32 	[%r442], %f6185;
	st.shared.f32 	[%r442+132], %f6190;
	st.shared.f32 	[%r442+264], %f6197;
	st.shared.f32 	[%r442+396], %f6176;
	st.shared.f32 	[%r442+528], %f6183;
	st.shared.f32 	[%r442+660], %f6179;
	st.shared.f32 	[%r442+792], %f6199;
	st.shared.f32 	[%r442+924], %f6192;
	bar.warp.sync 	-1;
	ld.shared.f32 	%f6442, [%r440];
	ld.shared.f32 	%f6443, [%r440+4];
	ld.shared.f32 	%f6444, [%r440+8];
	ld.shared.f32 	%f6445, [%r440+12];
	ld.shared.f32 	%f6446, [%r440+16];
	ld.shared.f32 	%f6447, [%r440+20];
	ld.shared.f32 	%f6448, [%r440+24];
	ld.shared.f32 	%f6449, [%r440+28];
	bar.warp.sync 	-1;
	st.shared.f32 	[%r442], %f6224;
	st.shared.f32 	[%r442+132], %f6229;
	st.shared.f32 	[%r442+264], %f6236;
	st.shared.f32 	[%r442+396], %f6215;
	st.shared.f32 	[%r442+528], %f6222;
	st.shared.f32 	[%r442+660], %f6218;
	st.shared.f32 	[%r442+792], %f6238;
	st.shared.f32 	[%r442+924], %f6231;
	bar.warp.sync 	-1;
	ld.shared.f32 	%f6450, [%r440];
	ld.shared.f32 	%f6451, [%r440+4];
	ld.shared.f32 	%f6452, [%r440+8];
	ld.shared.f32 	%f6453, [%r440+12];
	ld.shared.f32 	%f6454, [%r440+16];
	ld.shared.f32 	%f6455, [%r440+20];
	ld.shared.f32 	%f6456, [%r440+24];
	ld.shared.f32 	%f6457, [%r440+28];
	bar.warp.sync 	-1;
	st.shared.f32 	[%r442], %f6263;
	st.shared.f32 	[%r442+132], %f6268;
	st.shared.f32 	[%r442+264], %f6275;
	st.shared.f32 	[%r442+396], %f6254;
	st.shared.f32 	[%r442+528], %f6261;
	st.shared.f32 	[%r442+660], %f6257;
	st.shared.f32 	[%r442+792], %f6277;
	st.shared.f32 	[%r442+924], %f6270;
	bar.warp.sync 	-1;
	ld.shared.f32 	%f6458, [%r440];
	ld.shared.f32 	%f6459, [%r440+4];
	ld.shared.f32 	%f6460, [%r440+8];
	ld.shared.f32 	%f6461, [%r440+12];
	ld.shared.f32 	%f6462, [%r440+16];
	ld.shared.f32 	%f6463, [%r440+20];
	ld.shared.f32 	%f6464, [%r440+24];
	ld.shared.f32 	%f6465, [%r440+28];
	bar.warp.sync 	-1;
	st.shared.f32 	[%r442], %f6302;
	st.shared.f32 	[%r442+132], %f6307;
	st.shared.f32 	[%r442+264], %f6314;
	st.shared.f32 	[%r442+396], %f6293;
	st.shared.f32 	[%r442+528], %f6300;
	st.shared.f32 	[%r442+660], %f6296;
	st.shared.f32 	[%r442+792], %f6316;
	st.shared.f32 	[%r442+924], %f6309;
	bar.warp.sync 	-1;
	ld.shared.f32 	%f6466, [%r440];
	ld.shared.f32 	%f6467, [%r440+4];
	ld.shared.f32 	%f6468, [%r440+8];
	ld.shared.f32 	%f6469, [%r440+12];
	ld.shared.f32 	%f6470, [%r440+16];
	ld.shared.f32 	%f6471, [%r440+20];
	ld.shared.f32 	%f6472, [%r440+24];
	ld.shared.f32 	%f6473, [%r440+28];
	bar.warp.sync 	-1;
	st.shared.f32 	[%r442], %f6341;
	st.shared.f32 	[%r442+132], %f6346;
	st.shared.f32 	[%r442+264], %f6353;
	st.shared.f32 	[%r442+396], %f6332;
	st.shared.f32 	[%r442+528], %f6339;
	st.shared.f32 	[%r442+660], %f6335;
	st.shared.f32 	[%r442+792], %f6355;
	st.shared.f32 	[%r442+924], %f6348;
	bar.warp.sync 	-1;
	ld.shared.f32 	%f6474, [%r440];
	ld.shared.f32 	%f6475, [%r440+4];
	ld.shared.f32 	%f6476, [%r440+8];
	ld.shared.f32 	%f6477, [%r440+12];
	ld.shared.f32 	%f6478, [%r440+16];
	ld.shared.f32 	%f6479, [%r440+20];
	ld.shared.f32 	%f6480, [%r440+24];
	ld.shared.f32 	%f6481, [%r440+28];
	bar.warp.sync 	-1;
	st.shared.f32 	[%r442], %f6380;
	st.shared.f32 	[%r442+132], %f6385;
	st.shared.f32 	[%r442+264], %f6392;
	st.shared.f32 	[%r442+396], %f6371;
	st.shared.f32 	[%r442+528], %f6378;
	st.shared.f32 	[%r442+660], %f6374;
	st.shared.f32 	[%r442+792], %f6394;
	st.shared.f32 	[%r442+924], %f6387;
	bar.warp.sync 	-1;
	ld.shared.f32 	%f6482, [%r440];
	ld.shared.f32 	%f6483, [%r440+4];
	ld.shared.f32 	%f6484, [%r440+8];
	ld.shared.f32 	%f6485, [%r440+12];
	ld.shared.f32 	%f6486, [%r440+16];
	ld.shared.f32 	%f6487, [%r440+20];
	ld.shared.f32 	%f6488, [%r440+24];
	ld.shared.f32 	%f6489, [%r440+28];
	bar.warp.sync 	-1;
	st.shared.f32 	[%r442], %f6419;
	st.shared.f32 	[%r442+132], %f6424;
	st.shared.f32 	[%r442+264], %f6431;
	st.shared.f32 	[%r442+396], %f6410;
	st.shared.f32 	[%r442+528], %f6417;
	st.shared.f32 	[%r442+660], %f6413;
	st.shared.f32 	[%r442+792], %f6433;
	st.shared.f32 	[%r442+924], %f6426;
	bar.warp.sync 	-1;
	ld.shared.f32 	%f6490, [%r440];
	ld.shared.f32 	%f6491, [%r440+4];
	ld.shared.f32 	%f6492, [%r440+8];
	ld.shared.f32 	%f6493, [%r440+12];
	ld.shared.f32 	%f6494, [%r440+16];
	ld.shared.f32 	%f6495, [%r440+20];
	ld.shared.f32 	%f6496, [%r440+24];
	ld.shared.f32 	%f6497, [%r440+28];
	sub.f32 	%f6498, %f6434, %f6441;
	add.f32 	%f6499, %f6434, %f6441;
	sub.f32 	%f6500, %f6438, %f6437;
	add.f32 	%f6501, %f6438, %f6437;
	sub.f32 	%f6502, %f6436, %f6439;
	sub.f32 	%f6503, %f6435, %f6440;
	add.f32 	%f6504, %f6502, %f6503;
	add.f32 	%f6505, %f6435, %f6440;
	sub.f32 	%f6506, %f6502, %f6503;
	add.f32 	%f6507, %f6436, %f6439;
	mul.f32 	%f6508, %f6504, 0f3F3504F3;
	sub.f32 	%f6509, %f6498, %f6508;
	mul.f32 	%f6510, %f6506, 0f3F3504F3;
	sub.f32 	%f6511, %f6500, %f6510;
	fma.rn.f32 	%f6512, %f6511, 0f3F2B0DC1, %f6509;
	mul.f32 	%f6513, %f6512, 0f3FD4DB31;
	mul.f32 	%f6514, %f6509, 0f3F2B0DC1;
	sub.f32 	%f6515, %f6511, %f6514;
	mul.f32 	%f6516, %f6515, 0fBFD4DB31;
	add.f32 	%f6517, %f6499, %f6501;
	add.f32 	%f6518, %f6507, %f6505;
	sub.f32 	%f6519, %f6517, %f6518;
	mul.f32 	%f6520, %f6519, 0f3FB504F3;
	add.f32 	%f6521, %f6517, %f6518;
	mul.f32 	%f6522, %f6521, 0f3FB504F3;
	add.f32 	%f6523, %f6498, %f6508;
	add.f32 	%f6524, %f6500, %f6510;
	mul.f32 	%f6525, %f6524, 0f3E4BAFAF;
	sub.f32 	%f6526, %f6523, %f6525;
	mul.f32 	%f6527, %f6526, 0f3FFB14BE;
	fma.rn.f32 	%f6528, %f6523, 0f3E4BAFAF, %f6524;
	mul.f32 	%f6529, %f6528, 0f3FFB14BE;
	sub.f32 	%f6530, %f6499, %f6501;
	sub.f32 	%f6531, %f6507, %f6505;
	mul.f32 	%f6532, %f6531, 0f3ED413CD;
	sub.f32 	%f6533, %f6530, %f6532;
	mul.f32 	%f6534, %f6533, 0f3FEC835E;
	fma.rn.f32 	%f6535, %f6530, 0f3ED413CD, %f6531;
	mul.f32 	%f6536, %f6535, 0f3FEC835E;
	sub.f32 	%f6537, %f6442, %f6449;
	add.f32 	%f6538, %f6442, %f6449;
	sub.f32 	%f6539, %f6446, %f6445;
	add.f32 	%f6540, %f6446, %f6445;
	sub.f32 	%f6541, %f6444, %f6447;
	sub.f32 	%f6542, %f6443, %f6448;
	add.f32 	%f6543, %f6541, %f6542;
	add.f32 	%f6544, %f6443, %f6448;
	sub.f32 	%f6545, %f6541, %f6542;
	add.f32 	%f6546, %f6444, %f6447;
	mul.f32 	%f6547, %f6543, 0f3F3504F3;
	sub.f32 	%f6548, %f6537, %f6547;
	mul.f32 	%f6549, %f6545, 0f3F3504F3;
	sub.f32 	%f6550, %f6539, %f6549;
	fma.rn.f32 	%f6551, %f6550, 0f3F2B0DC1, %f6548;
	mul.f32 	%f6552, %f6551, 0f3FD4DB31;
	mul.f32 	%f6553, %f6548, 0f3F2B0DC1;
	sub.f32 	%f6554, %f6550, %f6553;
	mul.f32 	%f6555, %f6554, 0fBFD4DB31;
	add.f32 	%f6556, %f6538, %f6540;
	add.f32 	%f6557, %f6546, %f6544;
	sub.f32 	%f6558, %f6556, %f6557;
	mul.f32 	%f6559, %f6558, 0f3FB504F3;
	add.f32 	%f6560, %f6556, %f6557;
	mul.f32 	%f6561, %f6560, 0f3FB504F3;
	add.f32 	%f6562, %f6537, %f6547;
	add.f32 	%f6563, %f6539, %f6549;
	mul.f32 	%f6564, %f6563, 0f3E4BAFAF;
	sub.f32 	%f6565, %f6562, %f6564;
	mul.f32 	%f6566, %f6565, 0f3FFB14BE;
	fma.rn.f32 	%f6567, %f6562, 0f3E4BAFAF, %f6563;
	mul.f32 	%f6568, %f6567, 0f3FFB14BE;
	sub.f32 	%f6569, %f6538, %f6540;
	sub.f32 	%f6570, %f6546, %f6544;
	mul.f32 	%f6571, %f6570, 0f3ED413CD;
	sub.f32 	%f6572, %f6569, %f6571;
	mul.f32 	%f6573, %f6572, 0f3FEC835E;
	fma.rn.f32 	%f6574, %f6569, 0f3ED413CD, %f6570;
	mul.f32 	%f6575, %f6574, 0f3FEC835E;
	sub.f32 	%f6576, %f6450, %f6457;
	add.f32 	%f6577, %f6450, %f6457;
	sub.f32 	%f6578, %f6454, %f6453;
	add.f32 	%f6579, %f6454, %f6453;
	sub.f32 	%f6580, %f6452, %f6455;
	sub.f32 	%f6581, %f6451, %f6456;
	add.f32 	%f6582, %f6580, %f6581;
	add.f32 	%f6583, %f6451, %f6456;
	sub.f32 	%f6584, %f6580, %f6581;
	add.f32 	%f6585, %f6452, %f6455;
	mul.f32 	%f6586, %f6582, 0f3F3504F3;
	sub.f32 	%f6587, %f6576, %f6586;
	mul.f32 	%f6588, %f6584, 0f3F3504F3;
	sub.f32 	%f6589, %f6578, %f6588;
	fma.rn.f32 	%f6590, %f6589, 0f3F2B0DC1, %f6587;
	mul.f32 	%f6591, %f6590, 0f3FD4DB31;
	mul.f32 	%f6592, %f6587, 0f3F2B0DC1;
	sub.f32 	%f6593, %f6589, %f6592;
	mul.f32 	%f6594, %f6593, 0fBFD4DB31;
	add.f32 	%f6595, %f6577, %f6579;
	add.f32 	%f6596, %f6585, %f6583;
	sub.f32 	%f6597, %f6595, %f6596;
	mul.f32 	%f6598, %f6597, 0f3FB504F3;
	add.f32 	%f6599, %f6595, %f6596;
	mul.f32 	%f6600, %f6599, 0f3FB504F3;
	add.f32 	%f6601, %f6576, %f6586;
	add.f32 	%f6602, %f6578, %f6588;
	mul.f32 	%f6603, %f6602, 0f3E4BAFAF;
	sub.f32 	%f6604, %f6601, %f6603;
	mul.f32 	%f6605, %f6604, 0f3FFB14BE;
	fma.rn.f32 	%f6606, %f6601, 0f3E4BAFAF, %f6602;
	mul.f32 	%f6607, %f6606, 0f3FFB14BE;
	sub.f32 	%f6608, %f6577, %f6579;
	sub.f32 	%f6609, %f6585, %f6583;
	mul.f32 	%f6610, %f6609, 0f3ED413CD;
	sub.f32 	%f6611, %f6608, %f6610;
	mul.f32 	%f6612, %f6611, 0f3FEC835E;
	fma.rn.f32 	%f6613, %f6608, 0f3ED413CD, %f6609;
	mul.f32 	%f6614, %f6613, 0f3FEC835E;
	sub.f32 	%f6615, %f6458, %f6465;
	add.f32 	%f6616, %f6458, %f6465;
	sub.f32 	%f6617, %f6462, %f6461;
	add.f32 	%f6618, %f6462, %f6461;
	sub.f32 	%f6619, %f6460, %f6463;
	sub.f32 	%f6620, %f6459, %f6464;
	add.f32 	%f6621, %f6619, %f6620;
	add.f32 	%f6622, %f6459, %f6464;
	sub.f32 	%f6623, %f6619, %f6620;
	add.f32 	%f6624, %f6460, %f6463;
	mul.f32 	%f6625, %f6621, 0f3F3504F3;
	sub.f32 	%f6626, %f6615, %f6625;
	mul.f32 	%f6627, %f6623, 0f3F3504F3;
	sub.f32 	%f6628, %f6617, %f6627;
	fma.rn.f32 	%f6629, %f6628, 0f3F2B0DC1, %f6626;
	mul.f32 	%f6630, %f6629, 0f3FD4DB31;
	mul.f32 	%f6631, %f6626, 0f3F2B0DC1;
	sub.f32 	%f6632, %f6628, %f6631;
	mul.f32 	%f6633, %f6632, 0fBFD4DB31;
	add.f32 	%f6634, %f6616, %f6618;
	add.f32 	%f6635, %f6624, %f6622;
	sub.f32 	%f6636, %f6634, %f6635;
	mul.f32 	%f6637, %f6636, 0f3FB504F3;
	add.f32 	%f6638, %f6634, %f6635;
	mul.f32 	%f6639, %f6638, 0f3FB504F3;
	add.f32 	%f6640, %f6615, %f6625;
	add.f32 	%f6641, %f6617, %f6627;
	mul.f32 	%f6642, %f6641, 0f3E4BAFAF;
	sub.f32 	%f6643, %f6640, %f6642;
	mul.f32 	%f6644, %f6643, 0f3FFB14BE;
	fma.rn.f32 	%f6645, %f6640, 0f3E4BAFAF, %f6641;
	mul.f32 	%f6646, %f6645, 0f3FFB14BE;
	sub.f32 	%f6647, %f6616, %f6618;
	sub.f32 	%f6648, %f6624, %f6622;
	mul.f32 	%f6649, %f6648, 0f3ED413CD;
	sub.f32 	%f6650, %f6647, %f6649;
	mul.f32 	%f6651, %f6650, 0f3FEC835E;
	fma.rn.f32 	%f6652, %f6647, 0f3ED413CD, %f6648;
	mul.f32 	%f6653, %f6652, 0f3FEC835E;
	sub.f32 	%f6654, %f6466, %f6473;
	add.f32 	%f6655, %f6466, %f6473;
	sub.f32 	%f6656, %f6470, %f6469;
	add.f32 	%f6657, %f6470, %f6469;
	sub.f32 	%f6658, %f6468, %f6471;
	sub.f32 	%f6659, %f6467, %f6472;
	add.f32 	%f6660, %f6658, %f6659;
	add.f32 	%f6661, %f6467, %f6472;
	sub.f32 	%f6662, %f6658, %f6659;
	add.f32 	%f6663, %f6468, %f6471;
	mul.f32 	%f6664, %f6660, 0f3F3504F3;
	sub.f32 	%f6665, %f6654, %f6664;
	mul.f32 	%f6666, %f6662, 0f3F3504F3;
	sub.f32 	%f6667, %f6656, %f6666;
	fma.rn.f32 	%f6668, %f6667, 0f3F2B0DC1, %f6665;
	mul.f32 	%f6669, %f6668, 0f3FD4DB31;
	mul.f32 	%f6670, %f6665, 0f3F2B0DC1;
	sub.f32 	%f6671, %f6667, %f6670;
	mul.f32 	%f6672, %f6671, 0fBFD4DB31;
	add.f32 	%f6673, %f6655, %f6657;
	add.f32 	%f6674, %f6663, %f6661;
	sub.f32 	%f6675, %f6673, %f6674;
	mul.f32 	%f6676, %f6675, 0f3FB504F3;
	add.f32 	%f6677, %f6673, %f6674;
	mul.f32 	%f6678, %f6677, 0f3FB504F3;
	add.f32 	%f6679, %f6654, %f6664;
	add.f32 	%f6680, %f6656, %f6666;
	mul.f32 	%f6681, %f6680, 0f3E4BAFAF;
	sub.f32 	%f6682, %f6679, %f6681;
	mul.f32 	%f6683, %f6682, 0f3FFB14BE;
	fma.rn.f32 	%f6684, %f6679, 0f3E4BAFAF, %f6680;
	mul.f32 	%f6685, %f6684, 0f3FFB14BE;
	sub.f32 	%f6686, %f6655, %f6657;
	sub.f32 	%f6687, %f6663, %f6661;
	mul.f32 	%f6688, %f6687, 0f3ED413CD;
	sub.f32 	%f6689, %f6686, %f6688;
	mul.f32 	%f6690, %f6689, 0f3FEC835E;
	fma.rn.f32 	%f6691, %f6686, 0f3ED413CD, %f6687;
	mul.f32 	%f6692, %f6691, 0f3FEC835E;
	sub.f32 	%f6693, %f6474, %f6481;
	add.f32 	%f6694, %f6474, %f6481;
	sub.f32 	%f6695, %f6478, %f6477;
	add.f32 	%f6696, %f6478, %f6477;
	sub.f32 	%f6697, %f6476, %f6479;
	sub.f32 	%f6698, %f6475, %f6480;
	add.f32 	%f6699, %f6697, %f6698;
	add.f32 	%f6700, %f6475, %f6480;
	sub.f32 	%f6701, %f6697, %f6698;
	add.f32 	%f6702, %f6476, %f6479;
	mul.f32 	%f6703, %f6699, 0f3F3504F3;
	sub.f32 	%f6704, %f6693, %f6703;
	mul.f32 	%f6705, %f6701, 0f3F3504F3;
	sub.f32 	%f6706, %f6695, %f6705;
	fma.rn.f32 	%f6707, %f6706, 0f3F2B0DC1, %f6704;
	mul.f32 	%f6708, %f6707, 0f3FD4DB31;
	mul.f32 	%f6709, %f6704, 0f3F2B0DC1;
	sub.f32 	%f6710, %f6706, %f6709;
	mul.f32 	%f6711, %f6710, 0fBFD4DB31;
	add.f32 	%f6712, %f6694, %f6696;
	add.f32 	%f6713, %f6702, %f6700;
	sub.f32 	%f6714, %f6712, %f6713;
	mul.f32 	%f6715, %f6714, 0f3FB504F3;
	add.f32 	%f6716, %f6712, %f6713;
	mul.f32 	%f6717, %f6716, 0f3FB504F3;
	add.f32 	%f6718, %f6693, %f6703;
	add.f32 	%f6719, %f6695, %f6705;
	mul.f32 	%f6720, %f6719, 0f3E4BAFAF;
	sub.f32 	%f6721, %f6718, %f6720;
	mul.f32 	%f6722, %f6721, 0f3FFB14BE;
	fma.rn.f32 	%f6723, %f6718, 0f3E4BAFAF, %f6719;
	mul.f32 	%f6724, %f6723, 0f3FFB14BE;
	sub.f32 	%f6725, %f6694, %f6696;
	sub.f32 	%f6726, %f6702, %f6700;
	mul.f32 	%f6727, %f6726, 0f3ED413CD;
	sub.f32 	%f6728, %f6725, %f6727;
	mul.f32 	%f6729, %f6728, 0f3FEC835E;
	fma.rn.f32 	%f6730, %f6725, 0f3ED413CD, %f6726;
	mul.f32 	%f6731, %f6730, 0f3FEC835E;
	sub.f32 	%f6732, %f6482, %f6489;
	add.f32 	%f6733, %f6482, %f6489;
	sub.f32 	%f6734, %f6486, %f6485;
	add.f32 	%f6735, %f6486, %f6485;
	sub.f32 	%f6736, %f6484, %f6487;
	sub.f32 	%f6737, %f6483, %f6488;
	add.f32 	%f6738, %f6736, %f6737;
	add.f32 	%f6739, %f6483, %f6488;
	sub.f32 	%f6740, %f6736, %f6737;
	add.f32 	%f6741, %f6484, %f6487;
	mul.f32 	%f6742, %f6738, 0f3F3504F3;
	sub.f32 	%f6743, %f6732, %f6742;
	mul.f32 	%f6744, %f6740, 0f3F3504F3;
	sub.f32 	%f6745, %f6734, %f6744;
	fma.rn.f32 	%f6746, %f6745, 0f3F2B0DC1, %f6743;
	mul.f32 	%f6747, %f6746, 0f3FD4DB31;
	mul.f32 	%f6748, %f6743, 0f3F2B0DC1;
	sub.f32 	%f6749, %f6745, %f6748;
	mul.f32 	%f6750, %f6749, 0fBFD4DB31;
	add.f32 	%f6751, %f6733, %f6735;
	add.f32 	%f6752, %f6741, %f6739;
	sub.f32 	%f6753, %f6751, %f6752;
	mul.f32 	%f6754, %f6753, 0f3FB504F3;
	add.f32 	%f6755, %f6751, %f6752;
	mul.f32 	%f6756, %f6755, 0f3FB504F3;
	add.f32 	%f6757, %f6732, %f6742;
	add.f32 	%f6758, %f6734, %f6744;
	mul.f32 	%f6759, %f6758, 0f3E4BAFAF;
	sub.f32 	%f6760, %f6757, %f6759;
	mul.f32 	%f6761, %f6760, 0f3FFB14BE;
	fma.rn.f32 	%f6762, %f6757, 0f3E4BAFAF, %f6758;
	mul.f32 	%f6763, %f6762, 0f3FFB14BE;
	sub.f32 	%f6764, %f6733, %f6735;
	sub.f32 	%f6765, %f6741, %f6739;
	mul.f32 	%f6766, %f6765, 0f3ED413CD;
	sub.f32 	%f6767, %f6764, %f6766;
	mul.f32 	%f6768, %f6767, 0f3FEC835E;
	fma.rn.f32 	%f6769, %f6764, 0f3ED413CD, %f6765;
	mul.f32 	%f6770, %f6769, 0f3FEC835E;
	sub.f32 	%f6771, %f6490, %f6497;
	add.f32 	%f6772, %f6490, %f6497;
	sub.f32 	%f6773, %f6494, %f6493;
	add.f32 	%f6774, %f6494, %f6493;
	sub.f32 	%f6775, %f6492, %f6495;
	sub.f32 	%f6776, %f6491, %f6496;
	add.f32 	%f6777, %f6775, %f6776;
	add.f32 	%f6778, %f6491, %f6496;
	sub.f32 	%f6779, %f6775, %f6776;
	add.f32 	%f6780, %f6492, %f6495;
	mul.f32 	%f6781, %f6777, 0f3F3504F3;
	sub.f32 	%f6782, %f6771, %f6781;
	mul.f32 	%f6783, %f6779, 0f3F3504F3;
	sub.f32 	%f6784, %f6773, %f6783;
	fma.rn.f32 	%f6785, %f6784, 0f3F2B0DC1, %f6782;
	mul.f32 	%f6786, %f6785, 0f3FD4DB31;
	mul.f32 	%f6787, %f6782, 0f3F2B0DC1;
	sub.f32 	%f6788, %f6784, %f6787;
	mul.f32 	%f6789, %f6788, 0fBFD4DB31;
	add.f32 	%f6790, %f6772, %f6774;
	add.f32 	%f6791, %f6780, %f6778;
	sub.f32 	%f6792, %f6790, %f6791;
	mul.f32 	%f6793, %f6792, 0f3FB504F3;
	add.f32 	%f6794, %f6790, %f6791;
	mul.f32 	%f6795, %f6794, 0f3FB504F3;
	add.f32 	%f6796, %f6771, %f6781;
	add.f32 	%f6797, %f6773, %f6783;
	mul.f32 	%f6798, %f6797, 0f3E4BAFAF;
	sub.f32 	%f6799, %f6796, %f6798;
	mul.f32 	%f6800, %f6799, 0f3FFB14BE;
	fma.rn.f32 	%f6801, %f6796, 0f3E4BAFAF, %f6797;
	mul.f32 	%f6802, %f6801, 0f3FFB14BE;
	sub.f32 	%f6803, %f6772, %f6774;
	sub.f32 	%f6804, %f6780, %f6778;
	mul.f32 	%f6805, %f6804, 0f3ED413CD;
	sub.f32 	%f6806, %f6803, %f6805;
	mul.f32 	%f6807, %f6806, 0f3FEC835E;
	fma.rn.f32 	%f6808, %f6803, 0f3ED413CD, %f6804;
	mul.f32 	%f6809, %f6808, 0f3FEC835E;
	// begin inline asm
	mov.u32 %r388, %laneid;
	// end inline asm
	shr.s32 	%r443, %r388, 31;
	shr.u32 	%r444, %r443, 29;
	add.s32 	%r445, %r388, %r444;
	and.b32  	%r446, %r445, 1073741816;
	sub.s32 	%r447, %r388, %r446;
	and.b32  	%r448, %r388, 1073741816;
	mad.lo.s32 	%r449, %r447, 33, %r448;
	shl.b32 	%r450, %r449, 2;
	add.s32 	%r451, %r439, %r450;
	bar.warp.sync 	-1;
	shl.b32 	%r452, %r388, 2;
	add.s32 	%r453, %r439, %r452;
	st.shared.f32 	[%r453], %f6522;
	st.shared.f32 	[%r453+132], %f6527;
	st.shared.f32 	[%r453+264], %f6534;
	st.shared.f32 	[%r453+396], %f6513;
	st.shared.f32 	[%r453+528], %f6520;
	st.shared.f32 	[%r453+660], %f6516;
	st.shared.f32 	[%r453+792], %f6536;
	st.shared.f32 	[%r453+924], %f6529;
	bar.warp.sync 	-1;
	ld.shared.f32 	%f6810, [%r451];
	ld.shared.f32 	%f6811, [%r451+4];
	ld.shared.f32 	%f6812, [%r451+8];
	ld.shared.f32 	%f6813, [%r451+12];
	ld.shared.f32 	%f6814, [%r451+16];
	ld.shared.f32 	%f6815, [%r451+20];
	ld.shared.f32 	%f6816, [%r451+24];
	ld.shared.f32 	%f6817, [%r451+28];
	bar.warp.sync 	-1;
	st.shared.f32 	[%r453], %f6561;
	st.shared.f32 	[%r453+132], %f6566;
	st.shared.f32 	[%r453+264], %f6573;
	st.shared.f32 	[%r453+396], %f6552;
	st.shared.f32 	[%r453+528], %f6559;
	st.shared.f32 	[%r453+660], %f6555;
	st.shared.f32 	[%r453+792], %f6575;
	st.shared.f32 	[%r453+924], %f6568;
	bar.warp.sync 	-1;
	ld.shared.f32 	%f6818, [%r451];
	ld.shared.f32 	%f6819, [%r451+4];
	ld.shared.f32 	%f6820, [%r451+8];
	ld.shared.f32 	%f6821, [%r451+12];
	ld.shared.f32 	%f6822, [%r451+16];
	ld.shared.f32 	%f6823, [%r451+20];
	ld.shared.f32 	%f6824, [%r451+24];
	ld.shared.f32 	%f6825, [%r451+28];
	bar.warp.sync 	-1;
	st.shared.f32 	[%r453], %f6600;
	st.shared.f32 	[%r453+132], %f6605;
	st.shared.f32 	[%r453+264], %f6612;
	st.shared.f32 	[%r453+396], %f6591;
	st.shared.f32 	[%r453+528], %f6598;
	st.shared.f32 	[%r453+660], %f6594;
	st.shared.f32 	[%r453+792], %f6614;
	st.shared.f32 	[%r453+924], %f6607;
	bar.warp.sync 	-1;
	ld.shared.f32 	%f6826, [%r451];
	ld.shared.f32 	%f6827, [%r451+4];
	ld.shared.f32 	%f6828, [%r451+8];
	ld.shared.f32 	%f6829, [%r451+12];
	ld.shared.f32 	%f6830, [%r451+16];
	ld.shared.f32 	%f6831, [%r451+20];
	ld.shared.f32 	%f6832, [%r451+24];
	ld.shared.f32 	%f6833, [%r451+28];
	bar.warp.sync 	-1;
	st.shared.f32 	[%r453], %f6639;
	st.shared.f32 	[%r453+132], %f6644;
	st.shared.f32 	[%r453+264], %f6651;
	st.shared.f32 	[%r453+396], %f6630;
	st.shared.f32 	[%r453+528], %f6637;
	st.shared.f32 	[%r453+660], %f6633;
	st.shared.f32 	[%r453+792], %f6653;
	st.shared.f32 	[%r453+924], %f6646;
	bar.warp.sync 	-1;
	ld.shared.f32 	%f6834, [%r451];
	ld.shared.f32 	%f6835, [%r451+4];
	ld.shared.f32 	%f6836, [%r451+8];
	ld.shared.f32 	%f6837, [%r451+12];
	ld.shared.f32 	%f6838, [%r451+16];
	ld.shared.f32 	%f6839, [%r451+20];
	ld.shared.f32 	%f6840, [%r451+24];
	ld.shared.f32 	%f6841, [%r451+28];
	bar.warp.sync 	-1;
	st.shared.f32 	[%r453], %f6678;
	st.shared.f32 	[%r453+132], %f6683;
	st.shared.f32 	[%r453+264], %f6690;
	st.shared.f32 	[%r453+396], %f6669;
	st.shared.f32 	[%r453+528], %f6676;
	st.shared.f32 	[%r453+660], %f6672;
	st.shared.f32 	[%r453+792], %f6692;
	st.shared.f32 	[%r453+924], %f6685;
	bar.warp.sync 	-1;
	ld.shared.f32 	%f6842, [%r451];
	ld.shared.f32 	%f6843, [%r451+4];
	ld.shared.f32 	%f6844, [%r451+8];
	ld.shared.f32 	%f6845, [%r451+12];
	ld.shared.f32 	%f6846, [%r451+16];
	ld.shared.f32 	%f6847, [%r451+20];
	ld.shared.f32 	%f6848, [%r451+24];
	ld.shared.f32 	%f6849, [%r451+28];
	bar.warp.sync 	-1;
	st.shared.f32 	[%r453], %f6717;
	st.shared.f32 	[%r453+132], %f6722;
	st.shared.f32 	[%r453+264], %f6729;
	st.shared.f32 	[%r453+396], %f6708;
	st.shared.f32 	[%r453+528], %f6715;
	st.shared.f32 	[%r453+660], %f6711;
	st.shared.f32 	[%r453+792], %f6731;
	st.shared.f32 	[%r453+924], %f6724;
	bar.warp.sync 	-1;
	ld.shared.f32 	%f6850, [%r451];
	ld.shared.f32 	%f6851, [%r451+4];
	ld.shared.f32 	%f6852, [%r451+8];
	ld.shared.f32 	%f6853, [%r451+12];
	ld.shared.f32 	%f6854, [%r451+16];
	ld.shared.f32 	%f6855, [%r451+20];
	ld.shared.f32 	%f6856, [%r451+24];
	ld.shared.f32 	%f6857, [%r451+28];
	bar.warp.sync 	-1;
	st.shared.f32 	[%r453], %f6756;
	st.shared.f32 	[%r453+132], %f6761;
	st.shared.f32 	[%r453+264], %f6768;
	st.shared.f32 	[%r453+396], %f6747;
	st.shared.f32 	[%r453+528], %f6754;
	st.shared.f32 	[%r453+660], %f6750;
	st.shared.f32 	[%r453+792], %f6770;
	st.shared.f32 	[%r453+924], %f6763;
	bar.warp.sync 	-1;
	ld.shared.f32 	%f6858, [%r451];
	ld.shared.f32 	%f6859, [%r451+4];
	ld.shared.f32 	%f6860, [%r451+8];
	ld.shared.f32 	%f6861, [%r451+12];
	ld.shared.f32 	%f6862, [%r451+16];
	ld.shared.f32 	%f6863, [%r451+20];
	ld.shared.f32 	%f6864, [%r451+24];
	ld.shared.f32 	%f6865, [%r451+28];
	bar.warp.sync 	-1;
	st.shared.f32 	[%r453], %f6795;
	st.shared.f32 	[%r453+132], %f6800;
	st.shared.f32 	[%r453+264], %f6807;
	st.shared.f32 	[%r453+396], %f6786;
	st.shared.f32 	[%r453+528], %f6793;
	st.shared.f32 	[%r453+660], %f6789;
	st.shared.f32 	[%r453+792], %f6809;
	st.shared.f32 	[%r453+924], %f6802;
	bar.warp.sync 	-1;
	ld.shared.f32 	%f6866, [%r451];
	ld.shared.f32 	%f6867, [%r451+4];
	ld.shared.f32 	%f6868, [%r451+8];
	ld.shared.f32 	%f6869, [%r451+12];
	ld.shared.f32 	%f6870, [%r451+16];
	ld.shared.f32 	%f6871, [%r451+20];
	ld.shared.f32 	%f6872, [%r451+24];
	ld.shared.f32 	%f6873, [%r451+28];
	sub.f32 	%f6874, %f6810, %f6866;
	add.f32 	%f6875, %f6810, %f6866;
	sub.f32 	%f6876, %f6842, %f6834;
	add.f32 	%f6877, %f6842, %f6834;
	sub.f32 	%f6878, %f6826, %f6850;
	sub.f32 	%f6879, %f6818, %f6858;
	add.f32 	%f6880, %f6878, %f6879;
	add.f32 	%f6881, %f6818, %f6858;
	sub.f32 	%f6882, %f6878, %f6879;
	add.f32 	%f6883, %f6826, %f6850;
	mul.f32 	%f6884, %f6880, 0f3F3504F3;
	sub.f32 	%f6885, %f6874, %f6884;
	mul.f32 	%f6886, %f6882, 0f3F3504F3;
	sub.f32 	%f6887, %f6876, %f6886;
	fma.rn.f32 	%f6888, %f6887, 0f3F2B0DC1, %f6885;
	mul.f32 	%f6889, %f6888, 0f3FD4DB31;
	mul.f32 	%f6890, %f6885, 0f3F2B0DC1;
	sub.f32 	%f6891, %f6887, %f6890;
	mul.f32 	%f6892, %f6891, 0fBFD4DB31;
	add.f32 	%f6893, %f6875, %f6877;
	add.f32 	%f6894, %f6883, %f6881;
	sub.f32 	%f6895, %f6893, %f6894;
	mul.f32 	%f6896, %f6895, 0f3FB504F3;
	add.f32 	%f6897, %f6893, %f6894;
	mul.f32 	%f6898, %f6897, 0f3FB504F3;
	add.f32 	%f6899, %f6874, %f6884;
	add.f32 	%f6900, %f6876, %f6886;
	mul.f32 	%f6901, %f6900, 0f3E4BAFAF;
	sub.f32 	%f6902, %f6899, %f6901;
	mul.f32 	%f6903, %f6902, 0f3FFB14BE;
	fma.rn.f32 	%f6904, %f6899, 0f3E4BAFAF, %f6900;
	mul.f32 	%f6905, %f6904, 0f3FFB14BE;
	sub.f32 	%f6906, %f6875, %f6877;
	sub.f32 	%f6907, %f6883, %f6881;
	mul.f32 	%f6908, %f6907, 0f3ED413CD;
	sub.f32 	%f6909, %f6906, %f6908;
	mul.f32 	%f6910, %f6909, 0f3FEC835E;
	fma.rn.f32 	%f6911, %f6906, 0f3ED413CD, %f6907;
	mul.f32 	%f6912, %f6911, 0f3FEC835E;
	sub.f32 	%f6913, %f6811, %f6867;
	add.f32 	%f6914, %f6811, %f6867;
	sub.f32 	%f6915, %f6843, %f6835;
	add.f32 	%f6916, %f6843, %f6835;
	sub.f32 	%f6917, %f6827, %f6851;
	sub.f32 	%f6918, %f6819, %f6859;
	add.f32 	%f6919, %f6917, %f6918;
	add.f32 	%f6920, %f6819, %f6859;
	sub.f32 	%f6921, %f6917, %f6918;
	add.f32 	%f6922, %f6827, %f6851;
	mul.f32 	%f6923, %f6919, 0f3F3504F3;
	sub.f32 	%f6924, %f6913, %f6923;
	mul.f32 	%f6925, %f6921, 0f3F3504F3;
	sub.f32 	%f6926, %f6915, %f6925;
	fma.rn.f32 	%f6927, %f6926, 0f3F2B0DC1, %f6924;
	mul.f32 	%f6928, %f6927, 0f3FD4DB31;
	mul.f32 	%f6929, %f6924, 0f3F2B0DC1;
	sub.f32 	%f6930, %f6926, %f6929;
	mul.f32 	%f6931, %f6930, 0fBFD4DB31;
	add.f32 	%f6932, %f6914, %f6916;
	add.f32 	%f6933, %f6922, %f6920;
	sub.f32 	%f6934, %f6932, %f6933;
	mul.f32 	%f6935, %f6934, 0f3FB504F3;
	add.f32 	%f6936, %f6932, %f6933;
	mul.f32 	%f6937, %f6936, 0f3FB504F3;
	add.f32 	%f6938, %f6913, %f6923;
	add.f32 	%f6939, %f6915, %f6925;
	mul.f32 	%f6940, %f6939, 0f3E4BAFAF;
	sub.f32 	%f6941, %f6938, %f6940;
	mul.f32 	%f6942, %f6941, 0f3FFB14BE;
	fma.rn.f32 	%f6943, %f6938, 0f3E4BAFAF, %f6939;
	mul.f32 	%f6944, %f6943, 0f3FFB14BE;
	sub.f32 	%f6945, %f6914, %f6916;
	sub.f32 	%f6946, %f6922, %f6920;
	mul.f32 	%f6947, %f6946, 0f3ED413CD;
	sub.f32 	%f6948, %f6945, %f6947;
	mul.f32 	%f6949, %f6948, 0f3FEC835E;
	fma.rn.f32 	%f6950, %f6945, 0f3ED413CD, %f6946;
	mul.f32 	%f6951, %f6950, 0f3FEC835E;
	sub.f32 	%f6952, %f6812, %f6868;
	add.f32 	%f6953, %f6812, %f6868;
	sub.f32 	%f6954, %f6844, %f6836;
	add.f32 	%f6955, %f6844, %f6836;
	sub.f32 	%f6956, %f6828, %f6852;
	sub.f32 	%f6957, %f6820, %f6860;
	add.f32 	%f6958, %f6956, %f6957;
	add.f32 	%f6959, %f6820, %f6860;
	sub.f32 	%f6960, %f6956, %f6957;
	add.f32 	%f6961, %f6828, %f6852;
	mul.f32 	%f6962, %f6958, 0f3F3504F3;
	sub.f32 	%f6963, %f6952, %f6962;
	mul.f32 	%f6964, %f6960, 0f3F3504F3;
	sub.f32 	%f6965, %f6954, %f6964;
	fma.rn.f32 	%f6966, %f6965, 0f3F2B0DC1, %f6963;
	mul.f32 	%f6967, %f6966, 0f3FD4DB31;
	mul.f32 	%f6968, %f6963, 0f3F2B0DC1;
	sub.f32 	%f6969, %f6965, %f6968;
	mul.f32 	%f6970, %f6969, 0fBFD4DB31;
	add.f32 	%f6971, %f6953, %f6955;
	add.f32 	%f6972, %f6961, %f6959;
	sub.f32 	%f6973, %f6971, %f6972;
	mul.f32 	%f6974, %f6973, 0f3FB504F3;
	add.f32 	%f6975, %f6971, %f6972;
	mul.f32 	%f6976, %f6975, 0f3FB504F3;
	add.f32 	%f6977, %f6952, %f6962;
	add.f32 	%f6978, %f6954, %f6964;
	mul.f32 	%f6979, %f6978, 0f3E4BAFAF;
	sub.f32 	%f6980, %f6977, %f6979;
	mul.f32 	%f6981, %f6980, 0f3FFB14BE;
	fma.rn.f32 	%f6982, %f6977, 0f3E4BAFAF, %f6978;
	mul.f32 	%f6983, %f6982, 0f3FFB14BE;
	sub.f32 	%f6984, %f6953, %f6955;
	sub.f32 	%f6985, %f6961, %f6959;
	mul.f32 	%f6986, %f6985, 0f3ED413CD;
	sub.f32 	%f6987, %f6984, %f6986;
	mul.f32 	%f6988, %f6987, 0f3FEC835E;
	fma.rn.f32 	%f6989, %f6984, 0f3ED413CD, %f6985;
	mul.f32 	%f6990, %f6989, 0f3FEC835E;
	sub.f32 	%f6991, %f6813, %f6869;
	add.f32 	%f6992, %f6813, %f6869;
	sub.f32 	%f6993, %f6845, %f6837;
	add.f32 	%f6994, %f6845, %f6837;
	sub.f32 	%f6995, %f6829, %f6853;
	sub.f32 	%f6996, %f6821, %f6861;
	add.f32 	%f6997, %f6995, %f6996;
	add.f32 	%f6998, %f6821, %f6861;
	sub.f32 	%f6999, %f6995, %f6996;
	add.f32 	%f7000, %f6829, %f6853;
	mul.f32 	%f7001, %f6997, 0f3F3504F3;
	sub.f32 	%f7002, %f6991, %f7001;
	mul.f32 	%f7003, %f6999, 0f3F3504F3;
	sub.f32 	%f7004, %f6993, %f7003;
	fma.rn.f32 	%f7005, %f7004, 0f3F2B0DC1, %f7002;
	mul.f32 	%f7006, %f7005, 0f3FD4DB31;
	mul.f32 	%f7007, %f7002, 0f3F2B0DC1;
	sub.f32 	%f7008, %f7004, %f7007;
	mul.f32 	%f7009, %f7008, 0fBFD4DB31;
	add.f32 	%f7010, %f6992, %f6994;
	add.f32 	%f7011, %f7000, %f6998;
	sub.f32 	%f7012, %f7010, %f7011;
	mul.f32 	%f7013, %f7012, 0f3FB504F3;
	add.f32 	%f7014, %f7010, %f7011;
	mul.f32 	%f7015, %f7014, 0f3FB504F3;
	add.f32 	%f7016, %f6991, %f7001;
	add.f32 	%f7017, %f6993, %f7003;
	mul.f32 	%f7018, %f7017, 0f3E4BAFAF;
	sub.f32 	%f7019, %f7016, %f7018;
	mul.f32 	%f7020, %f7019, 0f3FFB14BE;
	fma.rn.f32 	%f7021, %f7016, 0f3E4BAFAF, %f7017;
	mul.f32 	%f7022, %f7021, 0f3FFB14BE;
	sub.f32 	%f7023, %f6992, %f6994;
	sub.f32 	%f7024, %f7000, %f6998;
	mul.f32 	%f7025, %f7024, 0f3ED413CD;
	sub.f32 	%f7026, %f7023, %f7025;
	mul.f32 	%f7027, %f7026, 0f3FEC835E;
	fma.rn.f32 	%f7028, %f7023, 0f3ED413CD, %f7024;
	mul.f32 	%f7029, %f7028, 0f3FEC835E;
	sub.f32 	%f7030, %f6814, %f6870;
	add.f32 	%f7031, %f6814, %f6870;
	sub.f32 	%f7032, %f6846, %f6838;
	add.f32 	%f7033, %f6846, %f6838;
	sub.f32 	%f7034, %f6830, %f6854;
	sub.f32 	%f7035, %f6822, %f6862;
	add.f32 	%f7036, %f7034, %f7035;
	add.f32 	%f7037, %f6822, %f6862;
	sub.f32 	%f7038, %f7034, %f7035;
	add.f32 	%f7039, %f6830, %f6854;
	mul.f32 	%f7040, %f7036, 0f3F3504F3;
	sub.f32 	%f7041, %f7030, %f7040;
	mul.f32 	%f7042, %f7038, 0f3F3504F3;
	sub.f32 	%f7043, %f7032, %f7042;
	fma.rn.f32 	%f7044, %f7043, 0f3F2B0DC1, %f7041;
	mul.f32 	%f7045, %f7044, 0f3FD4DB31;
	mul.f32 	%f7046, %f7041, 0f3F2B0DC1;
	sub.f32 	%f7047, %f7043, %f7046;
	mul.f32 	%f7048, %f7047, 0fBFD4DB31;
	add.f32 	%f7049, %f7031, %f7033;
	add.f32 	%f7050, %f7039, %f7037;
	sub.f32 	%f7051, %f7049, %f7050;
	mul.f32 	%f7052, %f7051, 0f3FB504F3;
	add.f32 	%f7053, %f7049, %f7050;
	mul.f32 	%f7054, %f7053, 0f3FB504F3;
	add.f32 	%f7055, %f7030, %f7040;
	add.f32 	%f7056, %f7032, %f7042;
	mul.f32 	%f7057, %f7056, 0f3E4BAFAF;
	sub.f32 	%f7058, %f7055, %f7057;
	mul.f32 	%f7059, %f7058, 0f3FFB14BE;
	fma.rn.f32 	%f7060, %f7055, 0f3E4BAFAF, %f7056;
	mul.f32 	%f7061, %f7060, 0f3FFB14BE;
	sub.f32 	%f7062, %f7031, %f7033;
	sub.f32 	%f7063, %f7039, %f7037;
	mul.f32 	%f7064, %f7063, 0f3ED413CD;
	sub.f32 	%f7065, %f7062, %f7064;
	mul.f32 	%f7066, %f7065, 0f3FEC835E;
	fma.rn.f32 	%f7067, %f7062, 0f3ED413CD, %f7063;
	mul.f32 	%f7068, %f7067, 0f3FEC835E;
	sub.f32 	%f7069, %f6815, %f6871;
	add.f32 	%f7070, %f6815, %f6871;
	sub.f32 	%f7071, %f6847, %f6839;
	add.f32 	%f7072, %f6847, %f6839;
	sub.f32 	%f7073, %f6831, %f6855;
	sub.f32 	%f7074, %f6823, %f6863;
	add.f32 	%f7075, %f7073, %f7074;
	add.f32 	%f7076, %f6823, %f6863;
	sub.f32 	%f7077, %f7073, %f7074;
	add.f32 	%f7078, %f6831, %f6855;
	mul.f32 	%f7079, %f7075, 0f3F3504F3;
	sub.f32 	%f7080, %f7069, %f7079;
	mul.f32 	%f7081, %f7077, 0f3F3504F3;
	sub.f32 	%f7082, %f7071, %f7081;
	fma.rn.f32 	%f7083, %f7082, 0f3F2B0DC1, %f7080;
	mul.f32 	%f7084, %f7083, 0f3FD4DB31;
	mul.f32 	%f7085, %f7080, 0f3F2B0DC1;
	sub.f32 	%f7086, %f7082, %f7085;
	mul.f32 	%f7087, %f7086, 0fBFD4DB31;
	add.f32 	%f7088, %f7070, %f7072;
	add.f32 	%f7089, %f7078, %f7076;
	sub.f32 	%f7090, %f7088, %f7089;
	mul.f32 	%f7091, %f7090, 0f3FB504F3;
	add.f32 	%f7092, %f7088, %f7089;
	mul.f32 	%f7093, %f7092, 0f3FB504F3;
	add.f32 	%f7094, %f7069, %f7079;
	add.f32 	%f7095, %f7071, %f7081;
	mul.f32 	%f7096, %f7095, 0f3E4BAFAF;
	sub.f32 	%f7097, %f7094, %f7096;
	mul.f32 	%f7098, %f7097, 0f3FFB14BE;
	fma.rn.f32 	%f7099, %f7094, 0f3E4BAFAF, %f7095;
	mul.f32 	%f7100, %f7099, 0f3FFB14BE;
	sub.f32 	%f7101, %f7070, %f7072;
	sub.f32 	%f7102, %f7078, %f7076;
	mul.f32 	%f7103, %f7102, 0f3ED413CD;
	sub.f32 	%f7104, %f7101, %f7103;
	mul.f32 	%f7105, %f7104, 0f3FEC835E;
	fma.rn.f32 	%f7106, %f7101, 0f3ED413CD, %f7102;
	mul.f32 	%f7107, %f7106, 0f3FEC835E;
	sub.f32 	%f7108, %f6816, %f6872;
	add.f32 	%f7109, %f6816, %f6872;
	sub.f32 	%f7110, %f6848, %f6840;
	add.f32 	%f7111, %f6848, %f6840;
	sub.f32 	%f7112, %f6832, %f6856;
	sub.f32 	%f7113, %f6824, %f6864;
	add.f32 	%f7114, %f7112, %f7113;
	add.f32 	%f7115, %f6824, %f6864;
	sub.f32 	%f7116, %f7112, %f7113;
	add.f32 	%f7117, %f6832, %f6856;
	mul.f32 	%f7118, %f7114, 0f3F3504F3;
	sub.f32 	%f7119, %f7108, %f7118;
	mul.f32 	%f7120, %f7116, 0f3F3504F3;
	sub.f32 	%f7121, %f7110, %f7120;
	fma.rn.f32 	%f7122, %f7121, 0f3F2B0DC1, %f7119;
	mul.f32 	%f7123, %f7122, 0f3FD4DB31;
	mul.f32 	%f7124, %f7119, 0f3F2B0DC1;
	sub.f32 	%f7125, %f7121, %f7124;
	mul.f32 	%f7126, %f7125, 0fBFD4DB31;
	add.f32 	%f7127, %f7109, %f7111;
	add.f32 	%f7128, %f7117, %f7115;
	sub.f32 	%f7129, %f7127, %f7128;
	mul.f32 	%f7130, %f7129, 0f3FB504F3;
	add.f32 	%f7131, %f7127, %f7128;
	mul.f32 	%f7132, %f7131, 0f3FB504F3;
	add.f32 	%f7133, %f7108, %f7118;
	add.f32 	%f7134, %f7110, %f7120;
	mul.f32 	%f7135, %f7134, 0f3E4BAFAF;
	sub.f32 	%f7136, %f7133, %f7135;
	mul.f32 	%f7137, %f7136, 0f3FFB14BE;
	fma.rn.f32 	%f7138, %f7133, 0f3E4BAFAF, %f7134;
	mul.f32 	%f7139, %f7138, 0f3FFB14BE;
	sub.f32 	%f7140, %f7109, %f7111;
	sub.f32 	%f7141, %f7117, %f7115;
	mul.f32 	%f7142, %f7141, 0f3ED413CD;
	sub.f32 	%f7143, %f7140, %f7142;
	mul.f32 	%f7144, %f7143, 0f3FEC835E;
	fma.rn.f32 	%f7145, %f7140, 0f3ED413CD, %f7141;
	mul.f32 	%f7146, %f7145, 0f3FEC835E;
	sub.f32 	%f7147, %f6817, %f6873;
	add.f32 	%f7148, %f6817, %f6873;
	sub.f32 	%f7149, %f6849, %f6841;
	add.f32 	%f7150, %f6849, %f6841;
	sub.f32 	%f7151, %f6833, %f6857;
	sub.f32 	%f7152, %f6825, %f6865;
	add.f32 	%f7153, %f7151, %f7152;
	add.f32 	%f7154, %f6825, %f6865;
	sub.f32 	%f7155, %f7151, %f7152;
	add.f32 	%f7156, %f6833, %f6857;
	mul.f32 	%f7157, %f7153, 0f3F3504F3;
	sub.f32 	%f7158, %f7147, %f7157;
	mul.f32 	%f7159, %f7155, 0f3F3504F3;
	sub.f32 	%f7160, %f7149, %f7159;
	fma.rn.f32 	%f7161, %f7160, 0f3F2B0DC1, %f7158;
	mul.f32 	%f7162, %f7161, 0f3FD4DB31;
	mul.f32 	%f7163, %f7158, 0f3F2B0DC1;
	sub.f32 	%f7164, %f7160, %f7163;
	mul.f32 	%f7165, %f7164, 0fBFD4DB31;
	add.f32 	%f7166, %f7148, %f7150;
	add.f32 	%f7167, %f7156, %f7154;
	sub.f32 	%f7168, %f7166, %f7167;
	mul.f32 	%f7169, %f7168, 0f3FB504F3;
	add.f32 	%f7170, %f7166, %f7167;
	mul.f32 	%f7171, %f7170, 0f3FB504F3;
	add.f32 	%f7172, %f7147, %f7157;
	add.f32 	%f7173, %f7149, %f7159;
	mul.f32 	%f7174, %f7173, 0f3E4BAFAF;
	sub.f32 	%f7175, %f7172, %f7174;
	mul.f32 	%f7176, %f7175, 0f3FFB14BE;
	fma.rn.f32 	%f7177, %f7172, 0f3E4BAFAF, %f7173;
	mul.f32 	%f7178, %f7177, 0f3FFB14BE;
	sub.f32 	%f7179, %f7148, %f7150;
	sub.f32 	%f7180, %f7156, %f7154;
	mul.f32 	%f7181, %f7180, 0f3ED413CD;
	sub.f32 	%f7182, %f7179, %f7181;
	mul.f32 	%f7183, %f7182, 0f3FEC835E;
	fma.rn.f32 	%f7184, %f7179, 0f3ED413CD, %f7180;
	mul.f32 	%f7185, %f7184, 0f3FEC835E;
	// begin inline asm
	mov.u32 %r389, %laneid;
	// end inline asm
	and.b32  	%r454, %r389, 7;
	setp.eq.s32 	%p278, %r454, 0;
	selp.f32 	%f7186, 0f00000000, %f8647, %p278;
	abs.f32 	%f7187, %f6898;
	setp.ge.f32 	%p279, %f7187, %f7186;
	selp.f32 	%f7188, 0f3F800000, 0f00000000, %p279;
	mul.f32 	%f7189, %f6898, 0f39800000;
	abs.f32 	%f7190, %f6937;
	setp.ge.f32 	%p280, %f7190, %f8647;
	selp.f32 	%f7191, 0f3F800000, 0f00000000, %p280;
	add.f32 	%f7192, %f7188, %f7191;
	mul.f32 	%f7193, %f6937, 0f39800000;
	selp.f32 	%f7194, %f7193, 0f00000000, %p280;
	abs.f32 	%f7195, %f6976;
	setp.ge.f32 	%p281, %f7195, %f8647;
	selp.f32 	%f7196, 0f3F800000, 0f00000000, %p281;
	add.f32 	%f7197, %f7192, %f7196;
	mul.f32 	%f7198, %f6976, 0f39800000;
	selp.f32 	%f7199, %f7198, 0f00000000, %p281;
	abs.f32 	%f7200, %f7015;
	setp.ge.f32 	%p282, %f7200, %f8647;
	selp.f32 	%f7201, 0f3F800000, 0f00000000, %p282;
	add.f32 	%f7202, %f7197, %f7201;
	mul.f32 	%f7203, %f7015, 0f39800000;
	selp.f32 	%f7204, %f7203, 0f00000000, %p282;
	abs.f32 	%f7205, %f7054;
	setp.ge.f32 	%p283, %f7205, %f8647;
	selp.f32 	%f7206, 0f3F800000, 0f00000000, %p283;
	add.f32 	%f7207, %f7202, %f7206;
	mul.f32 	%f7208, %f7054, 0f39800000;
	abs.f32 	%f7209, %f7093;
	setp.ge.f32 	%p284, %f7209, %f8647;
	selp.f32 	%f7210, 0f3F800000, 0f00000000, %p284;
	add.f32 	%f7211, %f7207, %f7210;
	mul.f32 	%f7212, %f7093, 0f39800000;
	selp.f32 	%f7213, %f7212, 0f00000000, %p284;
	abs.f32 	%f7214, %f7132;
	setp.ge.f32 	%p285, %f7214, %f8647;
	selp.f32 	%f7215, 0f3F800000, 0f00000000, %p285;
	add.f32 	%f7216, %f7211, %f7215;
	mul.f32 	%f7217, %f7132, 0f39800000;
	selp.f32 	%f7218, %f7217, 0f00000000, %p285;
	abs.f32 	%f7219, %f7171;
	setp.ge.f32 	%p286, %f7219, %f8647;
	selp.f32 	%f7220, 0f3F800000, 0f00000000, %p286;
	add.f32 	%f7221, %f7216, %f7220;
	mul.f32 	%f7222, %f7171, 0f39800000;
	selp.f32 	%f7223, %f7222, 0f00000000, %p286;
	abs.f32 	%f7224, %f6903;
	setp.ge.f32 	%p287, %f7224, %f8647;
	selp.f32 	%f7225, 0f3F800000, 0f00000000, %p287;
	add.f32 	%f7226, %f7221, %f7225;
	mul.f32 	%f7227, %f6903, 0f39800000;
	abs.f32 	%f7228, %f6942;
	setp.ge.f32 	%p288, %f7228, %f8647;
	selp.f32 	%f7229, 0f3F800000, 0f00000000, %p288;
	add.f32 	%f7230, %f7226, %f7229;
	mul.f32 	%f7231, %f6942, 0f39800000;
	selp.f32 	%f7232, %f7231, 0f00000000, %p288;
	abs.f32 	%f7233, %f6981;
	setp.ge.f32 	%p289, %f7233, %f8647;
	selp.f32 	%f7234, 0f3F800000, 0f00000000, %p289;
	add.f32 	%f7235, %f7230, %f7234;
	mul.f32 	%f7236, %f6981, 0f39800000;
	selp.f32 	%f7237, %f7236, 0f00000000, %p289;
	abs.f32 	%f7238, %f7020;
	setp.ge.f32 	%p290, %f7238, %f8647;
	selp.f32 	%f7239, 0f3F800000, 0f00000000, %p290;
	add.f32 	%f7240, %f7235, %f7239;
	mul.f32 	%f7241, %f7020, 0f39800000;
	selp.f32 	%f7242, %f7241, 0f00000000, %p290;
	abs.f32 	%f7243, %f7059;
	setp.ge.f32 	%p291, %f7243, %f8647;
	selp.f32 	%f7244, 0f3F800000, 0f00000000, %p291;
	add.f32 	%f7245, %f7240, %f7244;
	mul.f32 	%f7246, %f7059, 0f39800000;
	abs.f32 	%f7247, %f7098;
	setp.ge.f32 	%p292, %f7247, %f8647;
	selp.f32 	%f7248, 0f3F800000, 0f00000000, %p292;
	add.f32 	%f7249, %f7245, %f7248;
	mul.f32 	%f7250, %f7098, 0f39800000;
	selp.f32 	%f7251, %f7250, 0f00000000, %p292;
	abs.f32 	%f7252, %f7137;
	setp.ge.f32 	%p293, %f7252, %f8647;
	selp.f32 	%f7253, 0f3F800000, 0f00000000, %p293;
	add.f32 	%f7254, %f7249, %f7253;
	mul.f32 	%f7255, %f7137, 0f39800000;
	selp.f32 	%f7256, %f7255, 0f00000000, %p293;
	abs.f32 	%f7257, %f7176;
	setp.ge.f32 	%p294, %f7257, %f8647;
	selp.f32 	%f7258, 0f3F800000, 0f00000000, %p294;
	add.f32 	%f7259, %f7254, %f7258;
	mul.f32 	%f7260, %f7176, 0f39800000;
	selp.f32 	%f7261, %f7260, 0f00000000, %p294;
	abs.f32 	%f7262, %f6910;
	setp.ge.f32 	%p295, %f7262, %f8647;
	selp.f32 	%f7263, 0f3F800000, 0f00000000, %p295;
	add.f32 	%f7264, %f7259, %f7263;
	mul.f32 	%f7265, %f6910, 0f39800000;
	abs.f32 	%f7266, %f6949;
	setp.ge.f32 	%p296, %f7266, %f8647;
	selp.f32 	%f7267, 0f3F800000, 0f00000000, %p296;
	add.f32 	%f7268, %f7264, %f7267;
	mul.f32 	%f7269, %f6949, 0f39800000;
	selp.f32 	%f7270, %f7269, 0f00000000, %p296;
	abs.f32 	%f7271, %f6988;
	setp.ge.f32 	%p297, %f7271, %f8647;
	selp.f32 	%f7272, 0f3F800000, 0f00000000, %p297;
	add.f32 	%f7273, %f7268, %f7272;
	mul.f32 	%f7274, %f6988, 0f39800000;
	selp.f32 	%f7275, %f7274, 0f00000000, %p297;
	abs.f32 	%f7276, %f7027;
	setp.ge.f32 	%p298, %f7276, %f8647;
	selp.f32 	%f7277, 0f3F800000, 0f00000000, %p298;
	add.f32 	%f7278, %f7273, %f7277;
	mul.f32 	%f7279, %f7027, 0f39800000;
	selp.f32 	%f7280, %f7279, 0f00000000, %p298;
	abs.f32 	%f7281, %f7066;
	setp.ge.f32 	%p299, %f7281, %f8647;
	selp.f32 	%f7282, 0f3F800000, 0f00000000, %p299;
	add.f32 	%f7283, %f7278, %f7282;
	mul.f32 	%f7284, %f7066, 0f39800000;
	abs.f32 	%f7285, %f7105;
	setp.ge.f32 	%p300, %f7285, %f8647;
	selp.f32 	%f7286, 0f3F800000, 0f00000000, %p300;
	add.f32 	%f7287, %f7283, %f7286;
	mul.f32 	%f7288, %f7105, 0f39800000;
	selp.f32 	%f7289, %f7288, 0f00000000, %p300;
	abs.f32 	%f7290, %f7144;
	setp.ge.f32 	%p301, %f7290, %f8647;
	selp.f32 	%f7291, 0f3F800000, 0f00000000, %p301;
	add.f32 	%f7292, %f7287, %f7291;
	mul.f32 	%f7293, %f7144, 0f39800000;
	selp.f32 	%f7294, %f7293, 0f00000000, %p301;
	abs.f32 	%f7295, %f7183;
	setp.ge.f32 	%p302, %f7295, %f8647;
	selp.f32 	%f7296, 0f3F800000, 0f00000000, %p302;
	add.f32 	%f7297, %f7292, %f7296;
	mul.f32 	%f7298, %f7183, 0f39800000;
	selp.f32 	%f7299, %f7298, 0f00000000, %p302;
	abs.f32 	%f7300, %f6889;
	setp.ge.f32 	%p303, %f7300, %f8647;
	selp.f32 	%f7301, 0f3F800000, 0f00000000, %p303;
	add.f32 	%f7302, %f7297, %f7301;
	mul.f32 	%f7303, %f6889, 0f39800000;
	abs.f32 	%f7304, %f6928;
	setp.ge.f32 	%p304, %f7304, %f8647;
	selp.f32 	%f7305, 0f3F800000, 0f00000000, %p304;
	add.f32 	%f7306, %f7302, %f7305;
	mul.f32 	%f7307, %f6928, 0f39800000;
	selp.f32 	%f7308, %f7307, 0f00000000, %p304;
	abs.f32 	%f7309, %f6967;
	setp.ge.f32 	%p305, %f7309, %f8647;
	selp.f32 	%f7310, 0f3F800000, 0f00000000, %p305;
	add.f32 	%f7311, %f7306, %f7310;
	mul.f32 	%f7312, %f6967, 0f39800000;
	selp.f32 	%f7313, %f7312, 0f00000000, %p305;
	abs.f32 	%f7314, %f7006;
	setp.ge.f32 	%p306, %f7314, %f8647;
	selp.f32 	%f7315, 0f3F800000, 0f00000000, %p306;
	add.f32 	%f7316, %f7311, %f7315;
	mul.f32 	%f7317, %f7006, 0f39800000;
	selp.f32 	%f7318, %f7317, 0f00000000, %p306;
	abs.f32 	%f7319, %f7045;
	setp.ge.f32 	%p307, %f7319, %f8647;
	selp.f32 	%f7320, 0f3F800000, 0f00000000, %p307;
	add.f32 	%f7321, %f7316, %f7320;
	mul.f32 	%f7322, %f7045, 0f39800000;
	abs.f32 	%f7323, %f7084;
	setp.ge.f32 	%p308, %f7323, %f8647;
	selp.f32 	%f7324, 0f3F800000, 0f00000000, %p308;
	add.f32 	%f7325, %f7321, %f7324;
	mul.f32 	%f7326, %f7084, 0f39800000;
	selp.f32 	%f7327, %f7326, 0f00000000, %p308;
	abs.f32 	%f7328, %f7123;
	setp.ge.f32 	%p309, %f7328, %f8647;
	selp.f32 	%f7329, 0f3F800000, 0f00000000, %p309;
	add.f32 	%f7330, %f7325, %f7329;
	mul.f32 	%f7331, %f7123, 0f39800000;
	selp.f32 	%f7332, %f7331, 0f00000000, %p309;
	abs.f32 	%f7333, %f7162;
	setp.ge.f32 	%p310, %f7333, %f8647;
	selp.f32 	%f7334, 0f3F800000, 0f00000000, %p310;
	add.f32 	%f7335, %f7330, %f7334;
	mul.f32 	%f7336, %f7162, 0f39800000;
	selp.f32 	%f7337, %f7336, 0f00000000, %p310;
	abs.f32 	%f7338, %f6896;
	setp.ge.f32 	%p311, %f7338, %f8647;
	selp.f32 	%f7339, 0f3F800000, 0f00000000, %p311;
	add.f32 	%f7340, %f7335, %f7339;
	mul.f32 	%f7341, %f6896, 0f39800000;
	abs.f32 	%f7342, %f6935;
	setp.ge.f32 	%p312, %f7342, %f8647;
	selp.f32 	%f7343, 0f3F800000, 0f00000000, %p312;
	add.f32 	%f7344, %f7340, %f7343;
	mul.f32 	%f7345, %f6935, 0f39800000;
	selp.f32 	%f7346, %f7345, 0f00000000, %p312;
	abs.f32 	%f7347, %f6974;
	setp.ge.f32 	%p313, %f7347, %f8647;
	selp.f32 	%f7348, 0f3F800000, 0f00000000, %p313;
	add.f32 	%f7349, %f7344, %f7348;
	mul.f32 	%f7350, %f6974, 0f39800000;
	selp.f32 	%f7351, %f7350, 0f00000000, %p313;
	abs.f32 	%f7352, %f7013;
	setp.ge.f32 	%p314, %f7352, %f8647;
	selp.f32 	%f7353, 0f3F800000, 0f00000000, %p314;
	add.f32 	%f7354, %f7349, %f7353;
	mul.f32 	%f7355, %f7013, 0f39800000;
	selp.f32 	%f7356, %f7355, 0f00000000, %p314;
	abs.f32 	%f7357, %f7052;
	setp.ge.f32 	%p315, %f7357, %f8647;
	selp.f32 	%f7358, 0f3F800000, 0f00000000, %p315;
	add.f32 	%f7359, %f7354, %f7358;
	mul.f32 	%f7360, %f7052, 0f39800000;
	abs.f32 	%f7361, %f7091;
	setp.ge.f32 	%p316, %f7361, %f8647;
	selp.f32 	%f7362, 0f3F800000, 0f00000000, %p316;
	add.f32 	%f7363, %f7359, %f7362;
	mul.f32 	%f7364, %f7091, 0f39800000;
	selp.f32 	%f7365, %f7364, 0f00000000, %p316;
	abs.f32 	%f7366, %f7130;
	setp.ge.f32 	%p317, %f7366, %f8647;
	selp.f32 	%f7367, 0f3F800000, 0f00000000, %p317;
	add.f32 	%f7368, %f7363, %f7367;
	mul.f32 	%f7369, %f7130, 0f39800000;
	selp.f32 	%f7370, %f7369, 0f00000000, %p317;
	abs.f32 	%f7371, %f7169;
	setp.ge.f32 	%p318, %f7371, %f8647;
	selp.f32 	%f7372, 0f3F800000, 0f00000000, %p318;
	add.f32 	%f7373, %f7368, %f7372;
	mul.f32 	%f7374, %f7169, 0f39800000;
	selp.f32 	%f7375, %f7374, 0f00000000, %p318;
	abs.f32 	%f7376, %f6892;
	setp.ge.f32 	%p319, %f7376, %f8647;
	selp.f32 	%f7377, 0f3F800000, 0f00000000, %p319;
	add.f32 	%f7378, %f7373, %f7377;
	mul.f32 	%f7379, %f6892, 0f39800000;
	abs.f32 	%f7380, %f6931;
	setp.ge.f32 	%p320, %f7380, %f8647;
	selp.f32 	%f7381, 0f3F800000, 0f00000000, %p320;
	add.f32 	%f7382, %f7378, %f7381;
	mul.f32 	%f7383, %f6931, 0f39800000;
	selp.f32 	%f7384, %f7383, 0f00000000, %p320;
	abs.f32 	%f7385, %f6970;
	setp.ge.f32 	%p321, %f7385, %f8647;
	selp.f32 	%f7386, 0f3F800000, 0f00000000, %p321;
	add.f32 	%f7387, %f7382, %f7386;
	mul.f32 	%f7388, %f6970, 0f39800000;
	selp.f32 	%f7389, %f7388, 0f00000000, %p321;
	abs.f32 	%f7390, %f7009;
	setp.ge.f32 	%p322, %f7390, %f8647;
	selp.f32 	%f7391, 0f3F800000, 0f00000000, %p322;
	add.f32 	%f7392, %f7387, %f7391;
	mul.f32 	%f7393, %f7009, 0f39800000;
	selp.f32 	%f7394, %f7393, 0f00000000, %p322;
	abs.f32 	%f7395, %f7048;
	setp.ge.f32 	%p323, %f7395, %f8647;
	selp.f32 	%f7396, 0f3F800000, 0f00000000, %p323;
	add.f32 	%f7397, %f7392, %f7396;
	mul.f32 	%f7398, %f7048, 0f39800000;
	abs.f32 	%f7399, %f7087;
	setp.ge.f32 	%p324, %f7399, %f8647;
	selp.f32 	%f7400, 0f3F800000, 0f00000000, %p324;
	add.f32 	%f7401, %f7397, %f7400;
	mul.f32 	%f7402, %f7087, 0f39800000;
	selp.f32 	%f7403, %f7402, 0f00000000, %p324;
	abs.f32 	%f7404, %f7126;
	setp.ge.f32 	%p325, %f7404, %f8647;
	selp.f32 	%f7405, 0f3F800000, 0f00000000, %p325;
	add.f32 	%f7406, %f7401, %f7405;
	mul.f32 	%f7407, %f7126, 0f39800000;
	selp.f32 	%f7408, %f7407, 0f00000000, %p325;
	abs.f32 	%f7409, %f7165;
	setp.ge.f32 	%p326, %f7409, %f8647;
	selp.f32 	%f7410, 0f3F800000, 0f00000000, %p326;
	add.f32 	%f7411, %f7406, %f7410;
	mul.f32 	%f7412, %f7165, 0f39800000;
	selp.f32 	%f7413, %f7412, 0f00000000, %p326;
	abs.f32 	%f7414, %f6912;
	setp.ge.f32 	%p327, %f7414, %f8647;
	selp.f32 	%f7415, 0f3F800000, 0f00000000, %p327;
	add.f32 	%f7416, %f7411, %f7415;
	mul.f32 	%f7417, %f6912, 0f39800000;
	abs.f32 	%f7418, %f6951;
	setp.ge.f32 	%p328, %f7418, %f8647;
	selp.f32 	%f7419, 0f3F800000, 0f00000000, %p328;
	add.f32 	%f7420, %f7416, %f7419;
	mul.f32 	%f7421, %f6951, 0f39800000;
	selp.f32 	%f7422, %f7421, 0f00000000, %p328;
	abs.f32 	%f7423, %f6990;
	setp.ge.f32 	%p329, %f7423, %f8647;
	selp.f32 	%f7424, 0f3F800000, 0f00000000, %p329;
	add.f32 	%f7425, %f7420, %f7424;
	mul.f32 	%f7426, %f6990, 0f39800000;
	selp.f32 	%f7427, %f7426, 0f00000000, %p329;
	abs.f32 	%f7428, %f7029;
	setp.ge.f32 	%p330, %f7428, %f8647;
	selp.f32 	%f7429, 0f3F800000, 0f00000000, %p330;
	add.f32 	%f7430, %f7425, %f7429;
	mul.f32 	%f7431, %f7029, 0f39800000;
	selp.f32 	%f7432, %f7431, 0f00000000, %p330;
	abs.f32 	%f7433, %f7068;
	setp.ge.f32 	%p331, %f7433, %f8647;
	selp.f32 	%f7434, 0f3F800000, 0f00000000, %p331;
	add.f32 	%f7435, %f7430, %f7434;
	mul.f32 	%f7436, %f7068, 0f39800000;
	abs.f32 	%f7437, %f7107;
	setp.ge.f32 	%p332, %f7437, %f8647;
	selp.f32 	%f7438, 0f3F800000, 0f00000000, %p332;
	add.f32 	%f7439, %f7435, %f7438;
	mul.f32 	%f7440, %f7107, 0f39800000;
	selp.f32 	%f7441, %f7440, 0f00000000, %p332;
	abs.f32 	%f7442, %f7146;
	setp.ge.f32 	%p333, %f7442, %f8647;
	selp.f32 	%f7443, 0f3F800000, 0f00000000, %p333;
	add.f32 	%f7444, %f7439, %f7443;
	mul.f32 	%f7445, %f7146, 0f39800000;
	selp.f32 	%f7446, %f7445, 0f00000000, %p333;
	abs.f32 	%f7447, %f7185;
	setp.ge.f32 	%p334, %f7447, %f8647;
	selp.f32 	%f7448, 0f3F800000, 0f00000000, %p334;
	add.f32 	%f7449, %f7444, %f7448;
	mul.f32 	%f7450, %f7185, 0f39800000;
	selp.f32 	%f7451, %f7450, 0f00000000, %p334;
	abs.f32 	%f7452, %f6905;
	setp.ge.f32 	%p335, %f7452, %f8647;
	selp.f32 	%f7453, 0f3F800000, 0f00000000, %p335;
	add.f32 	%f7454, %f7449, %f7453;
	mul.f32 	%f7455, %f6905, 0f39800000;
	abs.f32 	%f7456, %f6944;
	setp.ge.f32 	%p336, %f7456, %f8647;
	selp.f32 	%f7457, 0f3F800000, 0f00000000, %p336;
	add.f32 	%f7458, %f7454, %f7457;
	mul.f32 	%f7459, %f6944, 0f39800000;
	selp.f32 	%f7460, %f7459, 0f00000000, %p336;
	abs.f32 	%f7461, %f6983;
	setp.ge.f32 	%p337, %f7461, %f8647;
	selp.f32 	%f7462, 0f3F800000, 0f00000000, %p337;
	add.f32 	%f7463, %f7458, %f7462;
	mul.f32 	%f7464, %f6983, 0f39800000;
	selp.f32 	%f7465, %f7464, 0f00000000, %p337;
	abs.f32 	%f7466, %f7022;
	setp.ge.f32 	%p338, %f7466, %f8647;
	selp.f32 	%f7467, 0f3F800000, 0f00000000, %p338;
	add.f32 	%f7468, %f7463, %f7467;
	mul.f32 	%f7469, %f7022, 0f39800000;
	selp.f32 	%f7470, %f7469, 0f00000000, %p338;
	abs.f32 	%f7471, %f7061;
	setp.ge.f32 	%p339, %f7471, %f8647;
	selp.f32 	%f7472, 0f3F800000, 0f00000000, %p339;
	add.f32 	%f7473, %f7468, %f7472;
	mul.f32 	%f7474, %f7061, 0f39800000;
	abs.f32 	%f7475, %f7100;
	setp.ge.f32 	%p340, %f7475, %f8647;
	selp.f32 	%f7476, 0f3F800000, 0f00000000, %p340;
	add.f32 	%f7477, %f7473, %f7476;
	mul.f32 	%f7478, %f7100, 0f39800000;
	selp.f32 	%f7479, %f7478, 0f00000000, %p340;
	abs.f32 	%f7480, %f7139;
	setp.ge.f32 	%p341, %f7480, %f8647;
	selp.f32 	%f7481, 0f3F800000, 0f00000000, %p341;
	add.f32 	%f7482, %f7477, %f7481;
	mul.f32 	%f7483, %f7139, 0f39800000;
	selp.f32 	%f7484, %f7483, 0f00000000, %p341;
	abs.f32 	%f7485, %f7178;
	setp.ge.f32 	%p342, %f7485, %f8647;
	selp.f32 	%f7486, 0f3F800000, 0f00000000, %p342;
	add.f32 	%f7487, %f7482, %f7486;
	mul.f32 	%f7488, %f7178, 0f39800000;
	selp.f32 	%f7489, %f7488, 0f00000000, %p342;
	mov.b32 	%r455, %f7487;
	shfl.sync.bfly.b32	%r456|%p343, %r455, 4, 6175, -1;
	mov.b32 	%f7490, %r456;
	add.f32 	%f7491, %f7487, %f7490;
	mov.b32 	%r457, %f7491;
	shfl.sync.bfly.b32	%r458|%p344, %r457, 2, 6175, -1;
	mov.b32 	%f7492, %r458;
	add.f32 	%f7493, %f7491, %f7492;
	mov.b32 	%r459, %f7493;
	shfl.sync.bfly.b32	%r460|%p345, %r459, 1, 6175, -1;
	mov.b32 	%f7494, %r460;
	add.f32 	%f7495, %f7493, %f7494;
	rcp.rn.f32 	%f7496, %f7495;
	mul.f32 	%f7497, %f7189, 0f3FB504F3;
	selp.f32 	%f7498, %f7497, 0f00000000, %p279;
	mul.f32 	%f7499, %f7208, 0f3FB504F3;
	selp.f32 	%f7500, %f7499, 0f00000000, %p283;
	add.f32 	%f7501, %f7498, %f7500;
	sub.f32 	%f7502, %f7498, %f7500;
	fma.rn.f32 	%f7503, %f7218, 0f3ED413CD, %f7199;
	mul.f32 	%f7504, %f7199, 0f3ED413CD;
	sub.f32 	%f7505, %f7504, %f7218;
	add.f32 	%f7506, %f7213, %f7204;
	sub.f32 	%f7507, %f7204, %f7213;
	mul.f32 	%f7508, %f7506, 0f3F3504F3;
	add.f32 	%f7509, %f7194, %f7508;
	mul.f32 	%f7510, %f7507, 0f3F3504F3;
	sub.f32 	%f7511, %f7223, %f7510;
	add.f32 	%f7512, %f7223, %f7510;
	sub.f32 	%f7513, %f7194, %f7508;
	mul.f32 	%f7514, %f7503, 0f3FEC835E;
	add.f32 	%f7515, %f7501, %f7514;
	fma.rn.f32 	%f7516, %f7512, 0f3E4BAFAF, %f7509;
	mul.f32 	%f7517, %f7516, 0f3FFB14BE;
	sub.f32 	%f7518, %f7515, %f7517;
	add.f32 	%f7519, %f7515, %f7517;
	mul.f32 	%f7520, %f7505, 0f3FEC835E;
	sub.f32 	%f7521, %f7502, %f7520;
	fma.rn.f32 	%f7522, %f7513, 0f3F2B0DC1, %f7511;
	mul.f32 	%f7523, %f7522, 0f3FD4DB31;
	sub.f32 	%f7524, %f7521, %f7523;
	add.f32 	%f7525, %f7521, %f7523;
	sub.f32 	%f7526, %f7501, %f7514;
	mul.f32 	%f7527, %f7509, 0f3E4BAFAF;
	sub.f32 	%f7528, %f7512, %f7527;
	mul.f32 	%f7529, %f7528, 0f3FFB14BE;
	sub.f32 	%f7530, %f7526, %f7529;
	add.f32 	%f7531, %f7526, %f7529;
	add.f32 	%f7532, %f7502, %f7520;
	mul.f32 	%f7533, %f7511, 0f3F2B0DC1;
	sub.f32 	%f7534, %f7513, %f7533;
	mul.f32 	%f7535, %f7534, 0f3FD4DB31;
	sub.f32 	%f7536, %f7532, %f7535;
	add.f32 	%f7537, %f7532, %f7535;
	mul.f32 	%f7538, %f7227, 0f3FB504F3;
	selp.f32 	%f7539, %f7538, 0f00000000, %p287;
	mul.f32 	%f7540, %f7246, 0f3FB504F3;
	selp.f32 	%f7541, %f7540, 0f00000000, %p291;
	add.f32 	%f7542, %f7539, %f7541;
	sub.f32 	%f7543, %f7539, %f7541;
	fma.rn.f32 	%f7544, %f7256, 0f3ED413CD, %f7237;
	mul.f32 	%f7545, %f7237, 0f3ED413CD;
	sub.f32 	%f7546, %f7545, %f7256;
	add.f32 	%f7547, %f7251, %f7242;
	sub.f32 	%f7548, %f7242, %f7251;
	mul.f32 	%f7549, %f7547, 0f3F3504F3;
	add.f32 	%f7550, %f7232, %f7549;
	mul.f32 	%f7551, %f7548, 0f3F3504F3;
	sub.f32 	%f7552, %f7261, %f7551;
	add.f32 	%f7553, %f7261, %f7551;
	sub.f32 	%f7554, %f7232, %f7549;
	mul.f32 	%f7555, %f7544, 0f3FEC835E;
	add.f32 	%f7556, %f7542, %f7555;
	fma.rn.f32 	%f7557, %f7553, 0f3E4BAFAF, %f7550;
	mul.f32 	%f7558, %f7557, 0f3FFB14BE;
	sub.f32 	%f7559, %f7556, %f7558;
	add.f32 	%f7560, %f7556, %f7558;
	mul.f32 	%f7561, %f7546, 0f3FEC835E;
	sub.f32 	%f7562, %f7543, %f7561;
	fma.rn.f32 	%f7563, %f7554, 0f3F2B0DC1, %f7552;
	mul.f32 	%f7564, %f7563, 0f3FD4DB31;
	sub.f32 	%f7565, %f7562, %f7564;
	add.f32 	%f7566, %f7562, %f7564;
	sub.f32 	%f7567, %f7542, %f7555;
	mul.f32 	%f7568, %f7550, 0f3E4BAFAF;
	sub.f32 	%f7569, %f7553, %f7568;
	mul.f32 	%f7570, %f7569, 0f3FFB14BE;
	sub.f32 	%f7571, %f7567, %f7570;
	add.f32 	%f7572, %f7567, %f7570;
	add.f32 	%f7573, %f7543, %f7561;
	mul.f32 	%f7574, %f7552, 0f3F2B0DC1;
	sub.f32 	%f7575, %f7554, %f7574;
	mul.f32 	%f7576, %f7575, 0f3FD4DB31;
	sub.f32 	%f7577, %f7573, %f7576;
	add.f32 	%f7578, %f7573, %f7576;
	mul.f32 	%f7579, %f7265, 0f3FB504F3;
	selp.f32 	%f7580, %f7579, 0f00000000, %p295;
	mul.f32 	%f7581, %f7284, 0f3FB504F3;
	selp.f32 	%f7582, %f7581, 0f00000000, %p299;
	add.f32 	%f7583, %f7580, %f7582;
	sub.f32 	%f7584, %f7580, %f7582;
	fma.rn.f32 	%f7585, %f7294, 0f3ED413CD, %f7275;
	mul.f32 	%f7586, %f7275, 0f3ED413CD;
	sub.f32 	%f7587, %f7586, %f7294;
	add.f32 	%f7588, %f7289, %f7280;
	sub.f32 	%f7589, %f7280, %f7289;
	mul.f32 	%f7590, %f7588, 0f3F3504F3;
	add.f32 	%f7591, %f7270, %f7590;
	mul.f32 	%f7592, %f7589, 0f3F3504F3;
	sub.f32 	%f7593, %f7299, %f7592;
	add.f32 	%f7594, %f7299, %f7592;
	sub.f32 	%f7595, %f7270, %f7590;
	mul.f32 	%f7596, %f7585, 0f3FEC835E;
	add.f32 	%f7597, %f7583, %f7596;
	fma.rn.f32 	%f7598, %f7594, 0f3E4BAFAF, %f7591;
	mul.f32 	%f7599, %f7598, 0f3FFB14BE;
	sub.f32 	%f7600, %f7597, %f7599;
	add.f32 	%f7601, %f7597, %f7599;
	mul.f32 	%f7602, %f7587, 0f3FEC835E;
	sub.f32 	%f7603, %f7584, %f7602;
	fma.rn.f32 	%f7604, %f7595, 0f3F2B0DC1, %f7593;
	mul.f32 	%f7605, %f7604, 0f3FD4DB31;
	sub.f32 	%f7606, %f7603, %f7605;
	add.f32 	%f7607, %f7603, %f7605;
	sub.f32 	%f7608, %f7583, %f7596;
	mul.f32 	%f7609, %f7591, 0f3E4BAFAF;
	sub.f32 	%f7610, %f7594, %f7609;
	mul.f32 	%f7611, %f7610, 0f3FFB14BE;
	sub.f32 	%f7612, %f7608, %f7611;
	add.f32 	%f7613, %f7608, %f7611;
	add.f32 	%f7614, %f7584, %f7602;
	mul.f32 	%f7615, %f7593, 0f3F2B0DC1;
	sub.f32 	%f7616, %f7595, %f7615;
	mul.f32 	%f7617, %f7616, 0f3FD4DB31;
	sub.f32 	%f7618, %f7614, %f7617;
	add.f32 	%f7619, %f7614, %f7617;
	mul.f32 	%f7620, %f7303, 0f3FB504F3;
	selp.f32 	%f7621, %f7620, 0f00000000, %p303;
	mul.f32 	%f7622, %f7322, 0f3FB504F3;
	selp.f32 	%f7623, %f7622, 0f00000000, %p307;
	add.f32 	%f7624, %f7621, %f7623;
	sub.f32 	%f7625, %f7621, %f7623;
	fma.rn.f32 	%f7626, %f7332, 0f3ED413CD, %f7313;
	mul.f32 	%f7627, %f7313, 0f3ED413CD;
	sub.f32 	%f7628, %f7627, %f7332;
	add.f32 	%f7629, %f7327, %f7318;
	sub.f32 	%f7630, %f7318, %f7327;
	mul.f32 	%f7631, %f7629, 0f3F3504F3;
	add.f32 	%f7632, %f7308, %f7631;
	mul.f32 	%f7633, %f7630, 0f3F3504F3;
	sub.f32 	%f7634, %f7337, %f7633;
	add.f32 	%f7635, %f7337, %f7633;
	sub.f32 	%f7636, %f7308, %f7631;
	mul.f32 	%f7637, %f7626, 0f3FEC835E;
	add.f32 	%f7638, %f7624, %f7637;
	fma.rn.f32 	%f7639, %f7635, 0f3E4BAFAF, %f7632;
	mul.f32 	%f7640, %f7639, 0f3FFB14BE;
	sub.f32 	%f7641, %f7638, %f7640;
	add.f32 	%f7642, %f7638, %f7640;
	mul.f32 	%f7643, %f7628, 0f3FEC835E;
	sub.f32 	%f7644, %f7625, %f7643;
	fma.rn.f32 	%f7645, %f7636, 0f3F2B0DC1, %f7634;
	mul.f32 	%f7646, %f7645, 0f3FD4DB31;
	sub.f32 	%f7647, %f7644, %f7646;
	add.f32 	%f7648, %f7644, %f7646;
	sub.f32 	%f7649, %f7624, %f7637;
	mul.f32 	%f7650, %f7632, 0f3E4BAFAF;
	sub.f32 	%f7651, %f7635, %f7650;
	mul.f32 	%f7652, %f7651, 0f3FFB14BE;
	sub.f32 	%f7653, %f7649, %f7652;
	add.f32 	%f7654, %f7649, %f7652;
	add.f32 	%f7655, %f7625, %f7643;
	mul.f32 	%f7656, %f7634, 0f3F2B0DC1;
	sub.f32 	%f7657, %f7636, %f7656;
	mul.f32 	%f7658, %f7657, 0f3FD4DB31;
	sub.f32 	%f7659, %f7655, %f7658;
	add.f32 	%f7660, %f7655, %f7658;
	mul.f32 	%f7661, %f7341, 0f3FB504F3;
	selp.f32 	%f7662, %f7661, 0f00000000, %p311;
	mul.f32 	%f7663, %f7360, 0f3FB504F3;
	selp.f32 	%f7664, %f7663, 0f00000000, %p315;
	add.f32 	%f7665, %f7662, %f7664;
	sub.f32 	%f7666, %f7662, %f7664;
	fma.rn.f32 	%f7667, %f7370, 0f3ED413CD, %f7351;
	mul.f32 	%f7668, %f7351, 0f3ED413CD;
	sub.f32 	%f7669, %f7668, %f7370;
	add.f32 	%f7670, %f7365, %f7356;
	sub.f32 	%f7671, %f7356, %f7365;
	mul.f32 	%f7672, %f7670, 0f3F3504F3;
	add.f32 	%f7673, %f7346, %f7672;
	mul.f32 	%f7674, %f7671, 0f3F3504F3;
	sub.f32 	%f7675, %f7375, %f7674;
	add.f32 	%f7676, %f7375, %f7674;
	sub.f32 	%f7677, %f7346, %f7672;
	mul.f32 	%f7678, %f7667, 0f3FEC835E;
	add.f32 	%f7679, %f7665, %f7678;
	fma.rn.f32 	%f7680, %f7676, 0f3E4BAFAF, %f7673;
	mul.f32 	%f7681, %f7680, 0f3FFB14BE;
	sub.f32 	%f7682, %f7679, %f7681;
	add.f32 	%f7683, %f7679, %f7681;
	mul.f32 	%f7684, %f7669, 0f3FEC835E;
	sub.f32 	%f7685, %f7666, %f7684;
	fma.rn.f32 	%f7686, %f7677, 0f3F2B0DC1, %f7675;
	mul.f32 	%f7687, %f7686, 0f3FD4DB31;
	sub.f32 	%f7688, %f7685, %f7687;
	add.f32 	%f7689, %f7685, %f7687;
	sub.f32 	%f7690, %f7665, %f7678;
	mul.f32 	%f7691, %f7673, 0f3E4BAFAF;
	sub.f32 	%f7692, %f7676, %f7691;
	mul.f32 	%f7693, %f7692, 0f3FFB14BE;
	sub.f32 	%f7694, %f7690, %f7693;
	add.f32 	%f7695, %f7690, %f7693;
	add.f32 	%f7696, %f7666, %f7684;
	mul.f32 	%f7697, %f7675, 0f3F2B0DC1;
	sub.f32 	%f7698, %f7677, %f7697;
	mul.f32 	%f7699, %f7698, 0f3FD4DB31;
	sub.f32 	%f7700, %f7696, %f7699;
	add.f32 	%f7701, %f7696, %f7699;
	mul.f32 	%f7702, %f7379, 0f3FB504F3;
	selp.f32 	%f7703, %f7702, 0f00000000, %p319;
	mul.f32 	%f7704, %f7398, 0f3FB504F3;
	selp.f32 	%f7705, %f7704, 0f00000000, %p323;
	add.f32 	%f7706, %f7703, %f7705;
	sub.f32 	%f7707, %f7703, %f7705;
	fma.rn.f32 	%f7708, %f7408, 0f3ED413CD, %f7389;
	mul.f32 	%f7709, %f7389, 0f3ED413CD;
	sub.f32 	%f7710, %f7709, %f7408;
	add.f32 	%f7711, %f7403, %f7394;
	sub.f32 	%f7712, %f7394, %f7403;
	mul.f32 	%f7713, %f7711, 0f3F3504F3;
	add.f32 	%f7714, %f7384, %f7713;
	mul.f32 	%f7715, %f7712, 0f3F3504F3;
	sub.f32 	%f7716, %f7413, %f7715;
	add.f32 	%f7717, %f7413, %f7715;
	sub.f32 	%f7718, %f7384, %f7713;
	mul.f32 	%f7719, %f7708, 0f3FEC835E;
	add.f32 	%f7720, %f7706, %f7719;
	fma.rn.f32 	%f7721, %f7717, 0f3E4BAFAF, %f7714;
	mul.f32 	%f7722, %f7721, 0f3FFB14BE;
	sub.f32 	%f7723, %f7720, %f7722;
	add.f32 	%f7724, %f7720, %f7722;
	mul.f32 	%f7725, %f7710, 0f3FEC835E;
	sub.f32 	%f7726, %f7707, %f7725;
	fma.rn.f32 	%f7727, %f7718, 0f3F2B0DC1, %f7716;
	mul.f32 	%f7728, %f7727, 0f3FD4DB31;
	sub.f32 	%f7729, %f7726, %f7728;
	add.f32 	%f7730, %f7726, %f7728;
	sub.f32 	%f7731, %f7706, %f7719;
	mul.f32 	%f7732, %f7714, 0f3E4BAFAF;
	sub.f32 	%f7733, %f7717, %f7732;
	mul.f32 	%f7734, %f7733, 0f3FFB14BE;
	sub.f32 	%f7735, %f7731, %f7734;
	add.f32 	%f7736, %f7731, %f7734;
	add.f32 	%f7737, %f7707, %f7725;
	mul.f32 	%f7738, %f7716, 0f3F2B0DC1;
	sub.f32 	%f7739, %f7718, %f7738;
	mul.f32 	%f7740, %f7739, 0f3FD4DB31;
	sub.f32 	%f7741, %f7737, %f7740;
	add.f32 	%f7742, %f7737, %f7740;
	mul.f32 	%f7743, %f7417, 0f3FB504F3;
	selp.f32 	%f7744, %f7743, 0f00000000, %p327;
	mul.f32 	%f7745, %f7436, 0f3FB504F3;
	selp.f32 	%f7746, %f7745, 0f00000000, %p331;
	add.f32 	%f7747, %f7744, %f7746;
	sub.f32 	%f7748, %f7744, %f7746;
	fma.rn.f32 	%f7749, %f7446, 0f3ED413CD, %f7427;
	mul.f32 	%f7750, %f7427, 0f3ED413CD;
	sub.f32 	%f7751, %f7750, %f7446;
	add.f32 	%f7752, %f7441, %f7432;
	sub.f32 	%f7753, %f7432, %f7441;
	mul.f32 	%f7754, %f7752, 0f3F3504F3;
	add.f32 	%f7755, %f7422, %f7754;
	mul.f32 	%f7756, %f7753, 0f3F3504F3;
	sub.f32 	%f7757, %f7451, %f7756;
	add.f32 	%f7758, %f7451, %f7756;
	sub.f32 	%f7759, %f7422, %f7754;
	mul.f32 	%f7760, %f7749, 0f3FEC835E;
	add.f32 	%f7761, %f7747, %f7760;
	fma.rn.f32 	%f7762, %f7758, 0f3E4BAFAF, %f7755;
	mul.f32 	%f7763, %f7762, 0f3FFB14BE;
	sub.f32 	%f7764, %f7761, %f7763;
	add.f32 	%f7765, %f7761, %f7763;
	mul.f32 	%f7766, %f7751, 0f3FEC835E;
	sub.f32 	%f7767, %f7748, %f7766;
	fma.rn.f32 	%f7768, %f7759, 0f3F2B0DC1, %f7757;
	mul.f32 	%f7769, %f7768, 0f3FD4DB31;
	sub.f32 	%f7770, %f7767, %f7769;
	add.f32 	%f7771, %f7767, %f7769;
	sub.f32 	%f7772, %f7747, %f7760;
	mul.f32 	%f7773, %f7755, 0f3E4BAFAF;
	sub.f32 	%f7774, %f7758, %f7773;
	mul.f32 	%f7775, %f7774, 0f3FFB14BE;
	sub.f32 	%f7776, %f7772, %f7775;
	add.f32 	%f7777, %f7772, %f7775;
	add.f32 	%f7778, %f7748, %f7766;
	mul.f32 	%f7779, %f7757, 0f3F2B0DC1;
	sub.f32 	%f7780, %f7759, %f7779;
	mul.f32 	%f7781, %f7780, 0f3FD4DB31;
	sub.f32 	%f7782, %f7778, %f7781;
	add.f32 	%f7783, %f7778, %f7781;
	mul.f32 	%f7784, %f7455, 0f3FB504F3;
	selp.f32 	%f7785, %f7784, 0f00000000, %p335;
	mul.f32 	%f7786, %f7474, 0f3FB504F3;
	selp.f32 	%f7787, %f7786, 0f00000000, %p339;
	add.f32 	%f7788, %f7785, %f7787;
	sub.f32 	%f7789, %f7785, %f7787;
	fma.rn.f32 	%f7790, %f7484, 0f3ED413CD, %f7465;
	mul.f32 	%f7791, %f7465, 0f3ED413CD;
	sub.f32 	%f7792, %f7791, %f7484;
	add.f32 	%f7793, %f7479, %f7470;
	sub.f32 	%f7794, %f7470, %f7479;
	mul.f32 	%f7795, %f7793, 0f3F3504F3;
	add.f32 	%f7796, %f7460, %f7795;
	mul.f32 	%f7797, %f7794, 0f3F3504F3;
	sub.f32 	%f7798, %f7489, %f7797;
	add.f32 	%f7799, %f7489, %f7797;
	sub.f32 	%f7800, %f7460, %f7795;
	mul.f32 	%f7801, %f7790, 0f3FEC835E;
	add.f32 	%f7802, %f7788, %f7801;
	fma.rn.f32 	%f7803, %f7799, 0f3E4BAFAF, %f7796;
	mul.f32 	%f7804, %f7803, 0f3FFB14BE;
	sub.f32 	%f7805, %f7802, %f7804;
	add.f32 	%f7806, %f7802, %f7804;
	mul.f32 	%f7807, %f7792, 0f3FEC835E;
	sub.f32 	%f7808, %f7789, %f7807;
	fma.rn.f32 	%f7809, %f7800, 0f3F2B0DC1, %f7798;
	mul.f32 	%f7810, %f7809, 0f3FD4DB31;
	sub.f32 	%f7811, %f7808, %f7810;
	add.f32 	%f7812, %f7808, %f7810;
	sub.f32 	%f7813, %f7788, %f7801;
	mul.f32 	%f7814, %f7796, 0f3E4BAFAF;
	sub.f32 	%f7815, %f7799, %f7814;
	mul.f32 	%f7816, %f7815, 0f3FFB14BE;
	sub.f32 	%f7817, %f7813, %f7816;
	add.f32 	%f7818, %f7813, %f7816;
	add.f32 	%f7819, %f7789, %f7807;
	mul.f32 	%f7820, %f7798, 0f3F2B0DC1;
	sub.f32 	%f7821, %f7800, %f7820;
	mul.f32 	%f7822, %f7821, 0f3FD4DB31;
	sub.f32 	%f7823, %f7819, %f7822;
	add.f32 	%f7824, %f7819, %f7822;
	// begin inline asm
	mov.u32 %r390, %laneid;
	// end inline asm
	shr.s32 	%r461, %r390, 31;
	shr.u32 	%r462, %r461, 29;
	add.s32 	%r463, %r390, %r462;
	and.b32  	%r464, %r463, 1073741816;
	sub.s32 	%r465, %r390, %r464;
	and.b32  	%r466, %r390, 1073741816;
	mad.lo.s32 	%r467, %r465, 33, %r466;
	shl.b32 	%r468, %r467, 2;
	add.s32 	%r469, %r439, %r468;
	bar.warp.sync 	-1;
	shl.b32 	%r470, %r390, 2;
	add.s32 	%r471, %r439, %r470;
	st.shared.f32 	[%r471], %f7519;
	st.shared.f32 	[%r471+132], %f7537;
	st.shared.f32 	[%r471+264], %f7525;
	st.shared.f32 	[%r471+396], %f7530;
	st.shared.f32 	[%r471+528], %f7531;
	st.shared.f32 	[%r471+660], %f7524;
	st.shared.f32 	[%r471+792], %f7536;
	st.shared.f32 	[%r471+924], %f7518;
	bar.warp.sync 	-1;
	ld.shared.f32 	%f7825, [%r469];
	ld.shared.f32 	%f7826, [%r469+4];
	ld.shared.f32 	%f7827, [%r469+8];
	ld.shared.f32 	%f7828, [%r469+12];
	ld.shared.f32 	%f7829, [%r469+16];
	ld.shared.f32 	%f7830, [%r469+20];
	ld.shared.f32 	%f7831, [%r469+24];
	ld.shared.f32 	%f7832, [%r469+28];
	bar.warp.sync 	-1;
	st.shared.f32 	[%r471], %f7560;
	st.shared.f32 	[%r471+132], %f7578;
	st.shared.f32 	[%r471+264], %f7566;
	st.shared.f32 	[%r471+396], %f7571;
	st.shared.f32 	[%r471+528], %f7572;
	st.shared.f32 	[%r471+660], %f7565;
	st.shared.f32 	[%r471+792], %f7577;
	st.shared.f32 	[%r471+924], %f7559;
	bar.warp.sync 	-1;
	ld.shared.f32 	%f7833, [%r469];
	ld.shared.f32 	%f7834, [%r469+4];
	ld.shared.f32 	%f7835, [%r469+8];
	ld.shared.f32 	%f7836, [%r469+12];
	ld.shared.f32 	%f7837, [%r469+16];
	ld.shared.f32 	%f7838, [%r469+20];
	ld.shared.f32 	%f7839, [%r469+24];
	ld.shared.f32 	%f7840, [%r469+28];
	bar.warp.sync 	-1;
	st.shared.f32 	[%r471], %f7601;
	st.shared.f32 	[%r471+132], %f7619;
	st.shared.f32 	[%r471+264], %f7607;
	st.shared.f32 	[%r471+396], %f7612;
	st.shared.f32 	[%r471+528], %f7613;
	st.shared.f32 	[%r471+660], %f7606;
	st.shared.f32 	[%r471+792], %f7618;
	st.shared.f32 	[%r471+924], %f7600;
	bar.warp.sync 	-1;
	ld.shared.f32 	%f7841, [%r469];
	ld.shared.f32 	%f7842, [%r469+4];
	ld.shared.f32 	%f7843, [%r469+8];
	ld.shared.f32 	%f7844, [%r469+12];
	ld.shared.f32 	%f7845, [%r469+16];
	ld.shared.f32 	%f7846, [%r469+20];
	ld.shared.f32 	%f7847, [%r469+24];
	ld.shared.f32 	%f7848, [%r469+28];
	bar.warp.sync 	-1;
	st.shared.f32 	[%r471], %f7642;
	st.shared.f32 	[%r471+132], %f7660;
	st.shared.f32 	[%r471+264], %f7648;
	st.shared.f32 	[%r471+396], %f7653;
	st.shared.f32 	[%r471+528], %f7654;
	st.shared.f32 	[%r471+660], %f7647;
	st.shared.f32 	[%r471+792], %f7659;
	st.shared.f32 	[%r471+924], %f7641;
	bar.warp.sync 	-1;
	ld.shared.f32 	%f7849, [%r469];
	ld.shared.f32 	%f7850, [%r469+4];
	ld.shared.f32 	%f7851, [%r469+8];
	ld.shared.f32 	%f7852, [%r469+12];
	ld.shared.f32 	%f7853, [%r469+16];
	ld.shared.f32 	%f7854, [%r469+20];
	ld.shared.f32 	%f7855, [%r469+24];
	ld.shared.f32 	%f7856, [%r469+28];
	bar.warp.sync 	-1;
	st.shared.f32 	[%r471], %f7683;
	st.shared.f32 	[%r471+132], %f7701;
	st.shared.f32 	[%r471+264], %f7689;
	st.shared.f32 	[%r471+396], %f7694;
	st.shared.f32 	[%r471+528], %f7695;
	st.shared.f32 	[%r471+660], %f7688;
	st.shared.f32 	[%r471+792], %f7700;
	st.shared.f32 	[%r471+924], %f7682;
	bar.warp.sync 	-1;
	ld.shared.f32 	%f7857, [%r469];
	ld.shared.f32 	%f7858, [%r469+4];
	ld.shared.f32 	%f7859, [%r469+8];
	ld.shared.f32 	%f7860, [%r469+12];
	ld.shared.f32 	%f7861, [%r469+16];
	ld.shared.f32 	%f7862, [%r469+20];
	ld.shared.f32 	%f7863, [%r469+24];
	ld.shared.f32 	%f7864, [%r469+28];
	bar.warp.sync 	-1;
	st.shared.f32 	[%r471], %f7724;
	st.shared.f32 	[%r471+132], %f7742;
	st.shared.f32 	[%r471+264], %f7730;
	st.shared.f32 	[%r471+396], %f7735;
	st.shared.f32 	[%r471+528], %f7736;
	st.shared.f32 	[%r471+660], %f7729;
	st.shared.f32 	[%r471+792], %f7741;
	st.shared.f32 	[%r471+924], %f7723;
	bar.warp.sync 	-1;
	ld.shared.f32 	%f7865, [%r469];
	ld.shared.f32 	%f7866, [%r469+4];
	ld.shared.f32 	%f7867, [%r469+8];
	ld.shared.f32 	%f7868, [%r469+12];
	ld.shared.f32 	%f7869, [%r469+16];
	ld.shared.f32 	%f7870, [%r469+20];
	ld.shared.f32 	%f7871, [%r469+24];
	ld.shared.f32 	%f7872, [%r469+28];
	bar.warp.sync 	-1;
	st.shared.f32 	[%r471], %f7765;
	st.shared.f32 	[%r471+132], %f7783;
	st.shared.f32 	[%r471+264], %f7771;
	st.shared.f32 	[%r471+396], %f7776;
	st.shared.f32 	[%r471+528], %f7777;
	st.shared.f32 	[%r471+660], %f7770;
	st.shared.f32 	[%r471+792], %f7782;
	st.shared.f32 	[%r471+924], %f7764;
	bar.warp.sync 	-1;
	ld.shared.f32 	%f7873, [%r469];
	ld.shared.f32 	%f7874, [%r469+4];
	ld.shared.f32 	%f7875, [%r469+8];
	ld.shared.f32 	%f7876, [%r469+12];
	ld.shared.f32 	%f7877, [%r469+16];
	ld.shared.f32 	%f7878, [%r469+20];
	ld.shared.f32 	%f7879, [%r469+24];
	ld.shared.f32 	%f7880, [%r469+28];
	bar.warp.sync 	-1;
	st.shared.f32 	[%r471], %f7806;
	st.shared.f32 	[%r471+132], %f7824;
	st.shared.f32 	[%r471+264], %f7812;
	st.shared.f32 	[%r471+396], %f7817;
	st.shared.f32 	[%r471+528], %f7818;
	st.shared.f32 	[%r471+660], %f7811;
	st.shared.f32 	[%r471+792], %f7823;
	st.shared.f32 	[%r471+924], %f7805;
	bar.warp.sync 	-1;
	ld.shared.f32 	%f7881, [%r469];
	ld.shared.f32 	%f7882, [%r469+4];
	ld.shared.f32 	%f7883, [%r469+8];
	ld.shared.f32 	%f7884, [%r469+12];
	ld.shared.f32 	%f7885, [%r469+16];
	ld.shared.f32 	%f7886, [%r469+20];
	ld.shared.f32 	%f7887, [%r469+24];
	ld.shared.f32 	%f7888, [%r469+28];
	mul.f32 	%f7889, %f7825, 0f3FB504F3;
	mul.f32 	%f7890, %f7829, 0f3FB504F3;
	add.f32 	%f7891, %f7889, %f7890;
	sub.f32 	%f7892, %f7889, %f7890;
	fma.rn.f32 	%f7893, %f7831, 0f3ED413CD, %f7827;
	mul.f32 	%f7894, %f7827, 0f3ED413CD;
	sub.f32 	%f7895, %f7894, %f7831;
	add.f32 	%f7896, %f7830, %f7828;
	sub.f32 	%f7897, %f7828, %f7830;
	mul.f32 	%f7898, %f7896, 0f3F3504F3;
	add.f32 	%f7899, %f7826, %f7898;
	mul.f32 	%f7900, %f7897, 0f3F3504F3;
	sub.f32 	%f7901, %f7832, %f7900;
	add.f32 	%f7902, %f7832, %f7900;
	sub.f32 	%f7903, %f7826, %f7898;
	mul.f32 	%f7904, %f7893, 0f3FEC835E;
	add.f32 	%f7905, %f7891, %f7904;
	fma.rn.f32 	%f7906, %f7902, 0f3E4BAFAF, %f7899;
	mul.f32 	%f7907, %f7906, 0f3FFB14BE;
	sub.f32 	%f7908, %f7905, %f7907;
	add.f32 	%f7909, %f7905, %f7907;
	mul.f32 	%f7910, %f7895, 0f3FEC835E;
	sub.f32 	%f7911, %f7892, %f7910;
	fma.rn.f32 	%f7912, %f7903, 0f3F2B0DC1, %f7901;
	mul.f32 	%f7913, %f7912, 0f3FD4DB31;
	sub.f32 	%f7914, %f7911, %f7913;
	add.f32 	%f7915, %f7911, %f7913;
	sub.f32 	%f7916, %f7891, %f7904;
	mul.f32 	%f7917, %f7899, 0f3E4BAFAF;
	sub.f32 	%f7918, %f7902, %f7917;
	mul.f32 	%f7919, %f7918, 0f3FFB14BE;
	sub.f32 	%f7920, %f7916, %f7919;
	add.f32 	%f7921, %f7916, %f7919;
	add.f32 	%f7922, %f7892, %f7910;
	mul.f32 	%f7923, %f7901, 0f3F2B0DC1;
	sub.f32 	%f7924, %f7903, %f7923;
	mul.f32 	%f7925, %f7924, 0f3FD4DB31;
	sub.f32 	%f7926, %f7922, %f7925;
	add.f32 	%f7927, %f7922, %f7925;
	mul.f32 	%f7928, %f7833, 0f3FB504F3;
	mul.f32 	%f7929, %f7837, 0f3FB504F3;
	add.f32 	%f7930, %f7928, %f7929;
	sub.f32 	%f7931, %f7928, %f7929;
	fma.rn.f32 	%f7932, %f7839, 0f3ED413CD, %f7835;
	mul.f32 	%f7933, %f7835, 0f3ED413CD;
	sub.f32 	%f7934, %f7933, %f7839;
	add.f32 	%f7935, %f7838, %f7836;
	sub.f32 	%f7936, %f7836, %f7838;
	mul.f32 	%f7937, %f7935, 0f3F3504F3;
	add.f32 	%f7938, %f7834, %f7937;
	mul.f32 	%f7939, %f7936, 0f3F3504F3;
	sub.f32 	%f7940, %f7840, %f7939;
	add.f32 	%f7941, %f7840, %f7939;
	sub.f32 	%f7942, %f7834, %f7937;
	mul.f32 	%f7943, %f7932, 0f3FEC835E;
	add.f32 	%f7944, %f7930, %f7943;
	fma.rn.f32 	%f7945, %f7941, 0f3E4BAFAF, %f7938;
	mul.f32 	%f7946, %f7945, 0f3FFB14BE;
	sub.f32 	%f7947, %f7944, %f7946;
	add.f32 	%f7948, %f7944, %f7946;
	mul.f32 	%f7949, %f7934, 0f3FEC835E;
	sub.f32 	%f7950, %f7931, %f7949;
	fma.rn.f32 	%f7951, %f7942, 0f3F2B0DC1, %f7940;
	mul.f32 	%f7952, %f7951, 0f3FD4DB31;
	sub.f32 	%f7953, %f7950, %f7952;
	add.f32 	%f7954, %f7950, %f7952;
	sub.f32 	%f7955, %f7930, %f7943;
	mul.f32 	%f7956, %f7938, 0f3E4BAFAF;
	sub.f32 	%f7957, %f7941, %f7956;
	mul.f32 	%f7958, %f7957, 0f3FFB14BE;
	sub.f32 	%f7959, %f7955, %f7958;
	add.f32 	%f7960, %f7955, %f7958;
	add.f32 	%f7961, %f7931, %f7949;
	mul.f32 	%f7962, %f7940, 0f3F2B0DC1;
	sub.f32 	%f7963, %f7942, %f7962;
	mul.f32 	%f7964, %f7963, 0f3FD4DB31;
	sub.f32 	%f7965, %f7961, %f7964;
	add.f32 	%f7966, %f7961, %f7964;
	mul.f32 	%f7967, %f7841, 0f3FB504F3;
	mul.f32 	%f7968, %f7845, 0f3FB504F3;
	add.f32 	%f7969, %f7967, %f7968;
	sub.f32 	%f7970, %f7967, %f7968;
	fma.rn.f32 	%f7971, %f7847, 0f3ED413CD, %f7843;
	mul.f32 	%f7972, %f7843, 0f3ED413CD;
	sub.f32 	%f7973, %f7972, %f7847;
	add.f32 	%f7974, %f7846, %f7844;
	sub.f32 	%f7975, %f7844, %f7846;
	mul.f32 	%f7976, %f7974, 0f3F3504F3;
	add.f32 	%f7977, %f7842, %f7976;
	mul.f32 	%f7978, %f7975, 0f3F3504F3;
	sub.f32 	%f7979, %f7848, %f7978;
	add.f32 	%f7980, %f7848, %f7978;
	sub.f32 	%f7981, %f7842, %f7976;
	mul.f32 	%f7982, %f7971, 0f3FEC835E;
	add.f32 	%f7983, %f7969, %f7982;
	fma.rn.f32 	%f7984, %f7980, 0f3E4BAFAF, %f7977;
	mul.f32 	%f7985, %f7984, 0f3FFB14BE;
	sub.f32 	%f7986, %f7983, %f7985;
	add.f32 	%f7987, %f7983, %f7985;
	mul.f32 	%f7988, %f7973, 0f3FEC835E;
	sub.f32 	%f7989, %f7970, %f7988;
	fma.rn.f32 	%f7990, %f7981, 0f3F2B0DC1, %f7979;
	mul.f32 	%f7991, %f7990, 0f3FD4DB31;
	sub.f32 	%f7992, %f7989, %f7991;
	add.f32 	%f7993, %f7989, %f7991;
	sub.f32 	%f7994, %f7969, %f7982;
	mul.f32 	%f7995, %f7977, 0f3E4BAFAF;
	sub.f32 	%f7996, %f7980, %f7995;
	mul.f32 	%f7997, %f7996, 0f3FFB14BE;
	sub.f32 	%f7998, %f7994, %f7997;
	add.f32 	%f7999, %f7994, %f7997;
	add.f32 	%f8000, %f7970, %f7988;
	mul.f32 	%f8001, %f7979, 0f3F2B0DC1;
	sub.f32 	%f8002, %f7981, %f8001;
	mul.f32 	%f8003, %f8002, 0f3FD4DB31;
	sub.f32 	%f8004, %f8000, %f8003;
	add.f32 	%f8005, %f8000, %f8003;
	mul.f32 	%f8006, %f7849, 0f3FB504F3;
	mul.f32 	%f8007, %f7853, 0f3FB504F3;
	add.f32 	%f8008, %f8006, %f8007;
	sub.f32 	%f8009, %f8006, %f8007;
	fma.rn.f32 	%f8010, %f7855, 0f3ED413CD, %f7851;
	mul.f32 	%f8011, %f7851, 0f3ED413CD;
	sub.f32 	%f8012, %f8011, %f7855;
	add.f32 	%f8013, %f7854, %f7852;
	sub.f32 	%f8014, %f7852, %f7854;
	mul.f32 	%f8015, %f8013, 0f3F3504F3;
	add.f32 	%f8016, %f7850, %f8015;
	mul.f32 	%f8017, %f8014, 0f3F3504F3;
	sub.f32 	%f8018, %f7856, %f8017;
	add.f32 	%f8019, %f7856, %f8017;
	sub.f32 	%f8020, %f7850, %f8015;
	mul.f32 	%f8021, %f8010, 0f3FEC835E;
	add.f32 	%f8022, %f8008, %f8021;
	fma.rn.f32 	%f8023, %f8019, 0f3E4BAFAF, %f8016;
	mul.f32 	%f8024, %f8023, 0f3FFB14BE;
	sub.f32 	%f8025, %f8022, %f8024;
	add.f32 	%f8026, %f8022, %f8024;
	mul.f32 	%f8027, %f8012, 0f3FEC835E;
	sub.f32 	%f8028, %f8009, %f8027;
	fma.rn.f32 	%f8029, %f8020, 0f3F2B0DC1, %f8018;
	mul.f32 	%f8030, %f8029, 0f3FD4DB31;
	sub.f32 	%f8031, %f8028, %f8030;
	add.f32 	%f8032, %f8028, %f8030;
	sub.f32 	%f8033, %f8008, %f8021;
	mul.f32 	%f8034, %f8016, 0f3E4BAFAF;
	sub.f32 	%f8035, %f8019, %f8034;
	mul.f32 	%f8036, %f8035, 0f3FFB14BE;
	sub.f32 	%f8037, %f8033, %f8036;
	add.f32 	%f8038, %f8033, %f8036;
	add.f32 	%f8039, %f8009, %f8027;
	mul.f32 	%f8040, %f8018, 0f3F2B0DC1;
	sub.f32 	%f8041, %f8020, %f8040;
	mul.f32 	%f8042, %f8041, 0f3FD4DB31;
	sub.f32 	%f8043, %f8039, %f8042;
	add.f32 	%f8044, %f8039, %f8042;
	mul.f32 	%f8045, %f7857, 0f3FB504F3;
	mul.f32 	%f8046, %f7861, 0f3FB504F3;
	add.f32 	%f8047, %f8045, %f8046;
	sub.f32 	%f8048, %f8045, %f8046;
	fma.rn.f32 	%f8049, %f7863, 0f3ED413CD, %f7859;
	mul.f32 	%f8050, %f7859, 0f3ED413CD;
	sub.f32 	%f8051, %f8050, %f7863;
	add.f32 	%f8052, %f7862, %f7860;
	sub.f32 	%f8053, %f7860, %f7862;
	mul.f32 	%f8054, %f8052, 0f3F3504F3;
	add.f32 	%f8055, %f7858, %f8054;
	mul.f32 	%f8056, %f8053, 0f3F3504F3;
	sub.f32 	%f8057, %f7864, %f8056;
	add.f32 	%f8058, %f7864, %f8056;
	sub.f32 	%f8059, %f7858, %f8054;
	mul.f32 	%f8060, %f8049, 0f3FEC835E;
	add.f32 	%f8061, %f8047, %f8060;
	fma.rn.f32 	%f8062, %f8058, 0f3E4BAFAF, %f8055;
	mul.f32 	%f8063, %f8062, 0f3FFB14BE;
	sub.f32 	%f8064, %f8061, %f8063;
	add.f32 	%f8065, %f8061, %f8063;
	mul.f32 	%f8066, %f8051, 0f3FEC835E;
	sub.f32 	%f8067, %f8048, %f8066;
	fma.rn.f32 	%f8068, %f8059, 0f3F2B0DC1, %f8057;
	mul.f32 	%f8069, %f8068, 0f3FD4DB31;
	sub.f32 	%f8070, %f8067, %f8069;
	add.f32 	%f8071, %f8067, %f8069;
	sub.f32 	%f8072, %f8047, %f8060;
	mul.f32 	%f8073, %f8055, 0f3E4BAFAF;
	sub.f32 	%f8074, %f8058, %f8073;
	mul.f32 	%f8075, %f8074, 0f3FFB14BE;
	sub.f32 	%f8076, %f8072, %f8075;
	add.f32 	%f8077, %f8072, %f8075;
	add.f32 	%f8078, %f8048, %f8066;
	mul.f32 	%f8079, %f8057, 0f3F2B0DC1;
	sub.f32 	%f8080, %f8059, %f8079;
	mul.f32 	%f8081, %f8080, 0f3FD4DB31;
	sub.f32 	%f8082, %f8078, %f8081;
	add.f32 	%f8083, %f8078, %f8081;
	mul.f32 	%f8084, %f7865, 0f3FB504F3;
	mul.f32 	%f8085, %f7869, 0f3FB504F3;
	add.f32 	%f8086, %f8084, %f8085;
	sub.f32 	%f8087, %f8084, %f8085;
	fma.rn.f32 	%f8088, %f7871, 0f3ED413CD, %f7867;
	mul.f32 	%f8089, %f7867, 0f3ED413CD;
	sub.f32 	%f8090, %f8089, %f7871;
	add.f32 	%f8091, %f7870, %f7868;
	sub.f32 	%f8092, %f7868, %f7870;
	mul.f32 	%f8093, %f8091, 0f3F3504F3;
	add.f32 	%f8094, %f7866, %f8093;
	mul.f32 	%f8095, %f8092, 0f3F3504F3;
	sub.f32 	%f8096, %f7872, %f8095;
	add.f32 	%f8097, %f7872, %f8095;
	sub.f32 	%f8098, %f7866, %f8093;
	mul.f32 	%f8099, %f8088, 0f3FEC835E;
	add.f32 	%f8100, %f8086, %f8099;
	fma.rn.f32 	%f8101, %f8097, 0f3E4BAFAF, %f8094;
	mul.f32 	%f8102, %f8101, 0f3FFB14BE;
	sub.f32 	%f8103, %f8100, %f8102;
	add.f32 	%f8104, %f8100, %f8102;
	mul.f32 	%f8105, %f8090, 0f3FEC835E;
	sub.f32 	%f8106, %f8087, %f8105;
	fma.rn.f32 	%f8107, %f8098, 0f3F2B0DC1, %f8096;
	mul.f32 	%f8108, %f8107, 0f3FD4DB31;
	sub.f32 	%f8109, %f8106, %f8108;
	add.f32 	%f8110, %f8106, %f8108;
	sub.f32 	%f8111, %f8086, %f8099;
	mul.f32 	%f8112, %f8094, 0f3E4BAFAF;
	sub.f32 	%f8113, %f8097, %f8112;
	mul.f32 	%f8114, %f8113, 0f3FFB14BE;
	sub.f32 	%f8115, %f8111, %f8114;
	add.f32 	%f8116, %f8111, %f8114;
	add.f32 	%f8117, %f8087, %f8105;
	mul.f32 	%f8118, %f8096, 0f3F2B0DC1;
	sub.f32 	%f8119, %f8098, %f8118;
	mul.f32 	%f8120, %f8119, 0f3FD4DB31;
	sub.f32 	%f8121, %f8117, %f8120;
	add.f32 	%f8122, %f8117, %f8120;
	mul.f32 	%f8123, %f7873, 0f3FB504F3;
	mul.f32 	%f8124, %f7877, 0f3FB504F3;
	add.f32 	%f8125, %f8123, %f8124;
	sub.f32 	%f8126, %f8123, %f8124;
	fma.rn.f32 	%f8127, %f7879, 0f3ED413CD, %f7875;
	mul.f32 	%f8128, %f7875, 0f3ED413CD;
	sub.f32 	%f8129, %f8128, %f7879;
	add.f32 	%f8130, %f7878, %f7876;
	sub.f32 	%f8131, %f7876, %f7878;
	mul.f32 	%f8132, %f8130, 0f3F3504F3;
	add.f32 	%f8133, %f7874, %f8132;
	mul.f32 	%f8134, %f8131, 0f3F3504F3;
	sub.f32 	%f8135, %f7880, %f8134;
	add.f32 	%f8136, %f7880, %f8134;
	sub.f32 	%f8137, %f7874, %f8132;
	mul.f32 	%f8138, %f8127, 0f3FEC835E;
	add.f32 	%f8139, %f8125, %f8138;
	fma.rn.f32 	%f8140, %f8136, 0f3E4BAFAF, %f8133;
	mul.f32 	%f8141, %f8140, 0f3FFB14BE;
	sub.f32 	%f8142, %f8139, %f8141;
	add.f32 	%f8143, %f8139, %f8141;
	mul.f32 	%f8144, %f8129, 0f3FEC835E;
	sub.f32 	%f8145, %f8126, %f8144;
	fma.rn.f32 	%f8146, %f8137, 0f3F2B0DC1, %f8135;
	mul.f32 	%f8147, %f8146, 0f3FD4DB31;
	sub.f32 	%f8148, %f8145, %f8147;
	add.f32 	%f8149, %f8145, %f8147;
	sub.f32 	%f8150, %f8125, %f8138;
	mul.f32 	%f8151, %f8133, 0f3E4BAFAF;
	sub.f32 	%f8152, %f8136, %f8151;
	mul.f32 	%f8153, %f8152, 0f3FFB14BE;
	sub.f32 	%f8154, %f8150, %f8153;
	add.f32 	%f8155, %f8150, %f8153;
	add.f32 	%f8156, %f8126, %f8144;
	mul.f32 	%f8157, %f8135, 0f3F2B0DC1;
	sub.f32 	%f8158, %f8137, %f8157;
	mul.f32 	%f8159, %f8158, 0f3FD4DB31;
	sub.f32 	%f8160, %f8156, %f8159;
	add.f32 	%f8161, %f8156, %f8159;
	mul.f32 	%f8162, %f7881, 0f3FB504F3;
	mul.f32 	%f8163, %f7885, 0f3FB504F3;
	add.f32 	%f8164, %f8162, %f8163;
	sub.f32 	%f8165, %f8162, %f8163;
	fma.rn.f32 	%f8166, %f7887, 0f3ED413CD, %f7883;
	mul.f32 	%f8167, %f7883, 0f3ED413CD;
	sub.f32 	%f8168, %f8167, %f7887;
	add.f32 	%f8169, %f7886, %f7884;
	sub.f32 	%f8170, %f7884, %f7886;
	mul.f32 	%f8171, %f8169, 0f3F3504F3;
	add.f32 	%f8172, %f7882, %f8171;
	mul.f32 	%f8173, %f8170, 0f3F3504F3;
	sub.f32 	%f8174, %f7888, %f8173;
	add.f32 	%f8175, %f7888, %f8173;
	sub.f32 	%f8176, %f7882, %f8171;
	mul.f32 	%f8177, %f8166, 0f3FEC835E;
	add.f32 	%f8178, %f8164, %f8177;
	fma.rn.f32 	%f8179, %f8175, 0f3E4BAFAF, %f8172;
	mul.f32 	%f8180, %f8179, 0f3FFB14BE;
	sub.f32 	%f8181, %f8178, %f8180;
	add.f32 	%f8182, %f8178, %f8180;
	mul.f32 	%f8183, %f8168, 0f3FEC835E;
	sub.f32 	%f8184, %f8165, %f8183;
	fma.rn.f32 	%f8185, %f8176, 0f3F2B0DC1, %f8174;
	mul.f32 	%f8186, %f8185, 0f3FD4DB31;
	sub.f32 	%f8187, %f8184, %f8186;
	add.f32 	%f8188, %f8184, %f8186;
	sub.f32 	%f8189, %f8164, %f8177;
	mul.f32 	%f8190, %f8172, 0f3E4BAFAF;
	sub.f32 	%f8191, %f8175, %f8190;
	mul.f32 	%f8192, %f8191, 0f3FFB14BE;
	sub.f32 	%f8193, %f8189, %f8192;
	add.f32 	%f8194, %f8189, %f8192;
	add.f32 	%f8195, %f8165, %f8183;
	mul.f32 	%f8196, %f8174, 0f3F2B0DC1;
	sub.f32 	%f8197, %f8176, %f8196;
	mul.f32 	%f8198, %f8197, 0f3FD4DB31;
	sub.f32 	%f8199, %f8195, %f8198;
	add.f32 	%f8200, %f8195, %f8198;
	// begin inline asm
	mov.u32 %r391, %laneid;
	// end inline asm
	shr.s32 	%r472, %r391, 31;
	shr.u32 	%r473, %r472, 29;
	add.s32 	%r474, %r391, %r473;
	and.b32  	%r475, %r474, 1073741816;
	sub.s32 	%r476, %r391, %r475;
	and.b32  	%r477, %r391, 1073741816;
	mad.lo.s32 	%r478, %r476, 33, %r477;
	shl.b32 	%r479, %r478, 2;
	add.s32 	%r480, %r439, %r479;
	bar.warp.sync 	-1;
	shl.b32 	%r481, %r391, 2;
	add.s32 	%r482, %r439, %r481;
	st.shared.f32 	[%r482], %f7909;
	st.shared.f32 	[%r482+132], %f7927;
	st.shared.f32 	[%r482+264], %f7915;
	st.shared.f32 	[%r482+396], %f7920;
	st.shared.f32 	[%r482+528], %f7921;
	st.shared.f32 	[%r482+660], %f7914;
	st.shared.f32 	[%r482+792], %f7926;
	st.shared.f32 	[%r482+924], %f7908;
	bar.warp.sync 	-1;
	ld.shared.f32 	%f8201, [%r480];
	ld.shared.f32 	%f8202, [%r480+4];
	ld.shared.f32 	%f8203, [%r480+8];
	ld.shared.f32 	%f8204, [%r480+12];
	ld.shared.f32 	%f8205, [%r480+16];
	ld.shared.f32 	%f8206, [%r480+20];
	ld.shared.f32 	%f8207, [%r480+24];
	ld.shared.f32 	%f8208, [%r480+28];
	bar.warp.sync 	-1;
	st.shared.f32 	[%r482], %f7948;
	st.shared.f32 	[%r482+132], %f7966;
	st.shared.f32 	[%r482+264], %f7954;
	st.shared.f32 	[%r482+396], %f7959;
	st.shared.f32 	[%r482+528], %f7960;
	st.shared.f32 	[%r482+660], %f7953;
	st.shared.f32 	[%r482+792], %f7965;
	st.shared.f32 	[%r482+924], %f7947;
	bar.warp.sync 	-1;
	ld.shared.f32 	%f8209, [%r480];
	ld.shared.f32 	%f8210, [%r480+4];
	ld.shared.f32 	%f8211, [%r480+8];
	ld.shared.f32 	%f8212, [%r480+12];
	ld.shared.f32 	%f8213, [%r480+16];
	ld.shared.f32 	%f8214, [%r480+20];
	ld.shared.f32 	%f8215, [%r480+24];
	ld.shared.f32 	%f8216, [%r480+28];
	bar.warp.sync 	-1;
	st.shared.f32 	[%r482], %f7987;
	st.shared.f32 	[%r482+132], %f8005;
	st.shared.f32 	[%r482+264], %f7993;
	st.shared.f32 	[%r482+396], %f7998;
	st.shared.f32 	[%r482+528], %f7999;
	st.shared.f32 	[%r482+660], %f7992;
	st.shared.f32 	[%r482+792], %f8004;
	st.shared.f32 	[%r482+924], %f7986;
	bar.warp.sync 	-1;
	ld.shared.f32 	%f8217, [%r480];
	ld.shared.f32 	%f8218, [%r480+4];
	ld.shared.f32 	%f8219, [%r480+8];
	ld.shared.f32 	%f8220, [%r480+12];
	ld.shared.f32 	%f8221, [%r480+16];
	ld.shared.f32 	%f8222, [%r480+20];
	ld.shared.f32 	%f8223, [%r480+24];
	ld.shared.f32 	%f8224, [%r480+28];
	bar.warp.sync 	-1;
	st.shared.f32 	[%r482], %f8026;
	st.shared.f32 	[%r482+132], %f8044;
	st.shared.f32 	[%r482+264], %f8032;
	st.shared.f32 	[%r482+396], %f8037;
	st.shared.f32 	[%r482+528], %f8038;
	st.shared.f32 	[%r482+660], %f8031;
	st.shared.f32 	[%r482+792], %f8043;
	st.shared.f32 	[%r482+924], %f8025;
	bar.warp.sync 	-1;
	ld.shared.f32 	%f8225, [%r480];
	ld.shared.f32 	%f8226, [%r480+4];
	ld.shared.f32 	%f8227, [%r480+8];
	ld.shared.f32 	%f8228, [%r480+12];
	ld.shared.f32 	%f8229, [%r480+16];
	ld.shared.f32 	%f8230, [%r480+20];
	ld.shared.f32 	%f8231, [%r480+24];
	ld.shared.f32 	%f8232, [%r480+28];
	bar.warp.sync 	-1;
	st.shared.f32 	[%r482], %f8065;
	st.shared.f32 	[%r482+132], %f8083;
	st.shared.f32 	[%r482+264], %f8071;
	st.shared.f32 	[%r482+396], %f8076;
	st.shared.f32 	[%r482+528], %f8077;
	st.shared.f32 	[%r482+660], %f8070;
	st.shared.f32 	[%r482+792], %f8082;
	st.shared.f32 	[%r482+924], %f8064;
	bar.warp.sync 	-1;
	ld.shared.f32 	%f8233, [%r480];
	ld.shared.f32 	%f8234, [%r480+4];
	ld.shared.f32 	%f8235, [%r480+8];
	ld.shared.f32 	%f8236, [%r480+12];
	ld.shared.f32 	%f8237, [%r480+16];
	ld.shared.f32 	%f8238, [%r480+20];
	ld.shared.f32 	%f8239, [%r480+24];
	ld.shared.f32 	%f8240, [%r480+28];
	bar.warp.sync 	-1;
	st.shared.f32 	[%r482], %f8104;
	st.shared.f32 	[%r482+132], %f8122;
	st.shared.f32 	[%r482+264], %f8110;
	st.shared.f32 	[%r482+396], %f8115;
	st.shared.f32 	[%r482+528], %f8116;
	st.shared.f32 	[%r482+660], %f8109;
	st.shared.f32 	[%r482+792], %f8121;
	st.shared.f32 	[%r482+924], %f8103;
	bar.warp.sync 	-1;
	ld.shared.f32 	%f8241, [%r480];
	ld.shared.f32 	%f8242, [%r480+4];
	ld.shared.f32 	%f8243, [%r480+8];
	ld.shared.f32 	%f8244, [%r480+12];
	ld.shared.f32 	%f8245, [%r480+16];
	ld.shared.f32 	%f8246, [%r480+20];
	ld.shared.f32 	%f8247, [%r480+24];
	ld.shared.f32 	%f8248, [%r480+28];
	bar.warp.sync 	-1;
	st.shared.f32 	[%r482], %f8143;
	st.shared.f32 	[%r482+132], %f8161;
	st.shared.f32 	[%r482+264], %f8149;
	st.shared.f32 	[%r482+396], %f8154;
	st.shared.f32 	[%r482+528], %f8155;
	st.shared.f32 	[%r482+660], %f8148;
	st.shared.f32 	[%r482+792], %f8160;
	st.shared.f32 	[%r482+924], %f8142;
	bar.warp.sync 	-1;
	ld.shared.f32 	%f8249, [%r480];
	ld.shared.f32 	%f8250, [%r480+4];
	ld.shared.f32 	%f8251, [%r480+8];
	ld.shared.f32 	%f8252, [%r480+12];
	ld.shared.f32 	%f8253, [%r480+16];
	ld.shared.f32 	%f8254, [%r480+20];
	ld.shared.f32 	%f8255, [%r480+24];
	ld.shared.f32 	%f8256, [%r480+28];
	bar.warp.sync 	-1;
	st.shared.f32 	[%r482], %f8182;
	st.shared.f32 	[%r482+132], %f8200;
	st.shared.f32 	[%r482+264], %f8188;
	st.shared.f32 	[%r482+396], %f8193;
	st.shared.f32 	[%r482+528], %f8194;
	st.shared.f32 	[%r482+660], %f8187;
	st.shared.f32 	[%r482+792], %f8199;
	st.shared.f32 	[%r482+924], %f8181;
	bar.warp.sync 	-1;
	ld.shared.f32 	%f8257, [%r480];
	ld.shared.f32 	%f8258, [%r480+4];
	ld.shared.f32 	%f8259, [%r480+8];
	ld.shared.f32 	%f8260, [%r480+12];
	ld.shared.f32 	%f8261, [%r480+16];
	ld.shared.f32 	%f8262, [%r480+20];
	ld.shared.f32 	%f8263, [%r480+24];
	ld.shared.f32 	%f8264, [%r480+28];
	mul.f32 	%f8265, %f8201, 0f3FB504F3;
	mul.f32 	%f8266, %f8233, 0f3FB504F3;
	add.f32 	%f8267, %f8265, %f8266;
	sub.f32 	%f8268, %f8265, %f8266;
	fma.rn.f32 	%f8269, %f8249, 0f3ED413CD, %f8217;
	mul.f32 	%f8270, %f8217, 0f3ED413CD;
	sub.f32 	%f8271, %f8270, %f8249;
	add.f32 	%f8272, %f8241, %f8225;
	sub.f32 	%f8273, %f8225, %f8241;
	mul.f32 	%f8274, %f8272, 0f3F3504F3;
	add.f32 	%f8275, %f8209, %f8274;
	mul.f32 	%f8276, %f8273, 0f3F3504F3;
	sub.f32 	%f8277, %f8257, %f8276;
	add.f32 	%f8278, %f8257, %f8276;
	sub.f32 	%f8279, %f8209, %f8274;
	mul.f32 	%f8280, %f8269, 0f3FEC835E;
	add.f32 	%f8281, %f8267, %f8280;
	fma.rn.f32 	%f8282, %f8278, 0f3E4BAFAF, %f8275;
	mul.f32 	%f8283, %f8282, 0f3FFB14BE;
	sub.f32 	%f8284, %f8281, %f8283;
	add.f32 	%f8285, %f8281, %f8283;
	mul.f32 	%f8286, %f8271, 0f3FEC835E;
	sub.f32 	%f8287, %f8268, %f8286;
	fma.rn.f32 	%f8288, %f8279, 0f3F2B0DC1, %f8277;
	mul.f32 	%f8289, %f8288, 0f3FD4DB31;
	sub.f32 	%f8290, %f8287, %f8289;
	add.f32 	%f8291, %f8287, %f8289;
	sub.f32 	%f8292, %f8267, %f8280;
	mul.f32 	%f8293, %f8275, 0f3E4BAFAF;
	sub.f32 	%f8294, %f8278, %f8293;
	mul.f32 	%f8295, %f8294, 0f3FFB14BE;
	sub.f32 	%f8296, %f8292, %f8295;
	add.f32 	%f8297, %f8292, %f8295;
	add.f32 	%f8298, %f8268, %f8286;
	mul.f32 	%f8299, %f8277, 0f3F2B0DC1;
	sub.f32 	%f8300, %f8279, %f8299;
	mul.f32 	%f8301, %f8300, 0f3FD4DB31;
	sub.f32 	%f8302, %f8298, %f8301;
	add.f32 	%f8303, %f8298, %f8301;
	mul.f32 	%f8304, %f8202, 0f3FB504F3;
	mul.f32 	%f8305, %f8234, 0f3FB504F3;
	add.f32 	%f8306, %f8304, %f8305;
	sub.f32 	%f8307, %f8304, %f8305;
	fma.rn.f32 	%f8308, %f8250, 0f3ED413CD, %f8218;
	mul.f32 	%f8309, %f8218, 0f3ED413CD;
	sub.f32 	%f8310, %f8309, %f8250;
	add.f32 	%f8311, %f8242, %f8226;
	sub.f32 	%f8312, %f8226, %f8242;
	mul.f32 	%f8313, %f8311, 0f3F3504F3;
	add.f32 	%f8314, %f8210, %f8313;
	mul.f32 	%f8315, %f8312, 0f3F3504F3;
	sub.f32 	%f8316, %f8258, %f8315;
	add.f32 	%f8317, %f8258, %f8315;
	sub.f32 	%f8318, %f8210, %f8313;
	mul.f32 	%f8319, %f8308, 0f3FEC835E;
	add.f32 	%f8320, %f8306, %f8319;
	fma.rn.f32 	%f8321, %f8317, 0f3E4BAFAF, %f8314;
	mul.f32 	%f8322, %f8321, 0f3FFB14BE;
	sub.f32 	%f8323, %f8320, %f8322;
	add.f32 	%f8324, %f8320, %f8322;
	mul.f32 	%f8325, %f8310, 0f3FEC835E;
	sub.f32 	%f8326, %f8307, %f8325;
	fma.rn.f32 	%f8327, %f8318, 0f3F2B0DC1, %f8316;
	mul.f32 	%f8328, %f8327, 0f3FD4DB31;
	sub.f32 	%f8329, %f8326, %f8328;
	add.f32 	%f8330, %f8326, %f8328;
	sub.f32 	%f8331, %f8306, %f8319;
	mul.f32 	%f8332, %f8314, 0f3E4BAFAF;
	sub.f32 	%f8333, %f8317, %f8332;
	mul.f32 	%f8334, %f8333, 0f3FFB14BE;
	sub.f32 	%f8335, %f8331, %f8334;
	add.f32 	%f8336, %f8331, %f8334;
	add.f32 	%f8337, %f8307, %f8325;
	mul.f32 	%f8338, %f8316, 0f3F2B0DC1;
	sub.f32 	%f8339, %f8318, %f8338;
	mul.f32 	%f8340, %f8339, 0f3FD4DB31;
	sub.f32 	%f8341, %f8337, %f8340;
	add.f32 	%f8342, %f8337, %f8340;
	mul.f32 	%f8343, %f8203, 0f3FB504F3;
	mul.f32 	%f8344, %f8235, 0f3FB504F3;
	add.f32 	%f8345, %f8343, %f8344;
	sub.f32 	%f8346, %f8343, %f8344;
	fma.rn.f32 	%f8347, %f8251, 0f3ED413CD, %f8219;
	mul.f32 	%f8348, %f8219, 0f3ED413CD;
	sub.f32 	%f8349, %f8348, %f8251;
	add.f32 	%f8350, %f8243, %f8227;
	sub.f32 	%f8351, %f8227, %f8243;
	mul.f32 	%f8352, %f8350, 0f3F3504F3;
	add.f32 	%f8353, %f8211, %f8352;
	mul.f32 	%f8354, %f8351, 0f3F3504F3;
	sub.f32 	%f8355, %f8259, %f8354;
	add.f32 	%f8356, %f8259, %f8354;
	sub.f32 	%f8357, %f8211, %f8352;
	mul.f32 	%f8358, %f8347, 0f3FEC835E;
	add.f32 	%f8359, %f8345, %f8358;
	fma.rn.f32 	%f8360, %f8356, 0f3E4BAFAF, %f8353;
	mul.f32 	%f8361, %f8360, 0f3FFB14BE;
	sub.f32 	%f8362, %f8359, %f8361;
	add.f32 	%f8363, %f8359, %f8361;
	mul.f32 	%f8364, %f8349, 0f3FEC835E;
	sub.f32 	%f8365, %f8346, %f8364;
	fma.rn.f32 	%f8366, %f8357, 0f3F2B0DC1, %f8355;
	mul.f32 	%f8367, %f8366, 0f3FD4DB31;
	sub.f32 	%f8368, %f8365, %f8367;
	add.f32 	%f8369, %f8365, %f8367;
	sub.f32 	%f8370, %f8345, %f8358;
	mul.f32 	%f8371, %f8353, 0f3E4BAFAF;
	sub.f32 	%f8372, %f8356, %f8371;
	mul.f32 	%f8373, %f8372, 0f3FFB14BE;
	sub.f32 	%f8374, %f8370, %f8373;
	add.f32 	%f8375, %f8370, %f8373;
	add.f32 	%f8376, %f8346, %f8364;
	mul.f32 	%f8377, %f8355, 0f3F2B0DC1;
	sub.f32 	%f8378, %f8357, %f8377;
	mul.f32 	%f8379, %f8378, 0f3FD4DB31;
	sub.f32 	%f8380, %f8376, %f8379;
	add.f32 	%f8381, %f8376, %f8379;
	mul.f32 	%f8382, %f8204, 0f3FB504F3;
	mul.f32 	%f8383, %f8236, 0f3FB504F3;
	add.f32 	%f8384, %f8382, %f8383;
	sub.f32 	%f8385, %f8382, %f8383;
	fma.rn.f32 	%f8386, %f8252, 0f3ED413CD, %f8220;
	mul.f32 	%f8387, %f8220, 0f3ED413CD;
	sub.f32 	%f8388, %f8387, %f8252;
	add.f32 	%f8389, %f8244, %f8228;
	sub.f32 	%f8390, %f8228, %f8244;
	mul.f32 	%f8391, %f8389, 0f3F3504F3;
	add.f32 	%f8392, %f8212, %f8391;
	mul.f32 	%f8393, %f8390, 0f3F3504F3;
	sub.f32 	%f8394, %f8260, %f8393;
	add.f32 	%f8395, %f8260, %f8393;
	sub.f32 	%f8396, %f8212, %f8391;
	mul.f32 	%f8397, %f8386, 0f3FEC835E;
	add.f32 	%f8398, %f8384, %f8397;
	fma.rn.f32 	%f8399, %f8395, 0f3E4BAFAF, %f8392;
	mul.f32 	%f8400, %f8399, 0f3FFB14BE;
	sub.f32 	%f8401, %f8398, %f8400;
	add.f32 	%f8402, %f8398, %f8400;
	mul.f32 	%f8403, %f8388, 0f3FEC835E;
	sub.f32 	%f8404, %f8385, %f8403;
	fma.rn.f32 	%f8405, %f8396, 0f3F2B0DC1, %f8394;
	mul.f32 	%f8406, %f8405, 0f3FD4DB31;
	sub.f32 	%f8407, %f8404, %f8406;
	add.f32 	%f8408, %f8404, %f8406;
	sub.f32 	%f8409, %f8384, %f8397;
	mul.f32 	%f8410, %f8392, 0f3E4BAFAF;
	sub.f32 	%f8411, %f8395, %f8410;
	mul.f32 	%f8412, %f8411, 0f3FFB14BE;
	sub.f32 	%f8413, %f8409, %f8412;
	add.f32 	%f8414, %f8409, %f8412;
	add.f32 	%f8415, %f8385, %f8403;
	mul.f32 	%f8416, %f8394, 0f3F2B0DC1;
	sub.f32 	%f8417, %f8396, %f8416;
	mul.f32 	%f8418, %f8417, 0f3FD4DB31;
	sub.f32 	%f8419, %f8415, %f8418;
	add.f32 	%f8420, %f8415, %f8418;
	mul.f32 	%f8421, %f8205, 0f3FB504F3;
	mul.f32 	%f8422, %f8237, 0f3FB504F3;
	add.f32 	%f8423, %f8421, %f8422;
	sub.f32 	%f8424, %f8421, %f8422;
	fma.rn.f32 	%f8425, %f8253, 0f3ED413CD, %f8221;
	mul.f32 	%f8426, %f8221, 0f3ED413CD;
	sub.f32 	%f8427, %f8426, %f8253;
	add.f32 	%f8428, %f8245, %f8229;
	sub.f32 	%f8429, %f8229, %f8245;
	mul.f32 	%f8430, %f8428, 0f3F3504F3;
	add.f32 	%f8431, %f8213, %f8430;
	mul.f32 	%f8432, %f8429, 0f3F3504F3;
	sub.f32 	%f8433, %f8261, %f8432;
	add.f32 	%f8434, %f8261, %f8432;
	sub.f32 	%f8435, %f8213, %f8430;
	mul.f32 	%f8436, %f8425, 0f3FEC835E;
	add.f32 	%f8437, %f8423, %f8436;
	fma.rn.f32 	%f8438, %f8434, 0f3E4BAFAF, %f8431;
	mul.f32 	%f8439, %f8438, 0f3FFB14BE;
	sub.f32 	%f8440, %f8437, %f8439;
	add.f32 	%f8441, %f8437, %f8439;
	mul.f32 	%f8442, %f8427, 0f3FEC835E;
	sub.f32 	%f8443, %f8424, %f8442;
	fma.rn.f32 	%f8444, %f8435, 0f3F2B0DC1, %f8433;
	mul.f32 	%f8445, %f8444, 0f3FD4DB31;
	sub.f32 	%f8446, %f8443, %f8445;
	add.f32 	%f8447, %f8443, %f8445;
	sub.f32 	%f8448, %f8423, %f8436;
	mul.f32 	%f8449, %f8431, 0f3E4BAFAF;
	sub.f32 	%f8450, %f8434, %f8449;
	mul.f32 	%f8451, %f8450, 0f3FFB14BE;
	sub.f32 	%f8452, %f8448, %f8451;
	add.f32 	%f8453, %f8448, %f8451;
	add.f32 	%f8454, %f8424, %f8442;
	mul.f32 	%f8455, %f8433, 0f3F2B0DC1;
	sub.f32 	%f8456, %f8435, %f8455;
	mul.f32 	%f8457, %f8456, 0f3FD4DB31;
	sub.f32 	%f8458, %f8454, %f8457;
	add.f32 	%f8459, %f8454, %f8457;
	mul.f32 	%f8460, %f8206, 0f3FB504F3;
	mul.f32 	%f8461, %f8238, 0f3FB504F3;
	add.f32 	%f8462, %f8460, %f8461;
	sub.f32 	%f8463, %f8460, %f8461;
	fma.rn.f32 	%f8464, %f8254, 0f3ED413CD, %f8222;
	mul.f32 	%f8465, %f8222, 0f3ED413CD;
	sub.f32 	%f8466, %f8465, %f8254;
	add.f32 	%f8467, %f8246, %f8230;
	sub.f32 	%f8468, %f8230, %f8246;
	mul.f32 	%f8469, %f8467, 0f3F3504F3;
	add.f32 	%f8470, %f8214, %f8469;
	mul.f32 	%f8471, %f8468, 0f3F3504F3;
	sub.f32 	%f8472, %f8262, %f8471;
	add.f32 	%f8473, %f8262, %f8471;
	sub.f32 	%f8474, %f8214, %f8469;
	mul.f32 	%f8475, %f8464, 0f3FEC835E;
	add.f32 	%f8476, %f8462, %f8475;
	fma.rn.f32 	%f8477, %f8473, 0f3E4BAFAF, %f8470;
	mul.f32 	%f8478, %f8477, 0f3FFB14BE;
	sub.f32 	%f8479, %f8476, %f8478;
	add.f32 	%f8480, %f8476, %f8478;
	mul.f32 	%f8481, %f8466, 0f3FEC835E;
	sub.f32 	%f8482, %f8463, %f8481;
	fma.rn.f32 	%f8483, %f8474, 0f3F2B0DC1, %f8472;
	mul.f32 	%f8484, %f8483, 0f3FD4DB31;
	sub.f32 	%f8485, %f8482, %f8484;
	add.f32 	%f8486, %f8482, %f8484;
	sub.f32 	%f8487, %f8462, %f8475;
	mul.f32 	%f8488, %f8470, 0f3E4BAFAF;
	sub.f32 	%f8489, %f8473, %f8488;
	mul.f32 	%f8490, %f8489, 0f3FFB14BE;
	sub.f32 	%f8491, %f8487, %f8490;
	add.f32 	%f8492, %f8487, %f8490;
	add.f32 	%f8493, %f8463, %f8481;
	mul.f32 	%f8494, %f8472, 0f3F2B0DC1;
	sub.f32 	%f8495, %f8474, %f8494;
	mul.f32 	%f8496, %f8495, 0f3FD4DB31;
	sub.f32 	%f8497, %f8493, %f8496;
	add.f32 	%f8498, %f8493, %f8496;
	mul.f32 	%f8499, %f8207, 0f3FB504F3;
	mul.f32 	%f8500, %f8239, 0f3FB504F3;
	add.f32 	%f8501, %f8499, %f8500;
	sub.f32 	%f8502, %f8499, %f8500;
	fma.rn.f32 	%f8503, %f8255, 0f3ED413CD, %f8223;
	mul.f32 	%f8504, %f8223, 0f3ED413CD;
	sub.f32 	%f8505, %f8504, %f8255;
	add.f32 	%f8506, %f8247, %f8231;
	sub.f32 	%f8507, %f8231, %f8247;
	mul.f32 	%f8508, %f8506, 0f3F3504F3;
	add.f32 	%f8509, %f8215, %f8508;
	mul.f32 	%f8510, %f8507, 0f3F3504F3;
	sub.f32 	%f8511, %f8263, %f8510;
	add.f32 	%f8512, %f8263, %f8510;
	sub.f32 	%f8513, %f8215, %f8508;
	mul.f32 	%f8514, %f8503, 0f3FEC835E;
	add.f32 	%f8515, %f8501, %f8514;
	fma.rn.f32 	%f8516, %f8512, 0f3E4BAFAF, %f8509;
	mul.f32 	%f8517, %f8516, 0f3FFB14BE;
	sub.f32 	%f8518, %f8515, %f8517;
	add.f32 	%f8519, %f8515, %f8517;
	mul.f32 	%f8520, %f8505, 0f3FEC835E;
	sub.f32 	%f8521, %f8502, %f8520;
	fma.rn.f32 	%f8522, %f8513, 0f3F2B0DC1, %f8511;
	mul.f32 	%f8523, %f8522, 0f3FD4DB31;
	sub.f32 	%f8524, %f8521, %f8523;
	add.f32 	%f8525, %f8521, %f8523;
	sub.f32 	%f8526, %f8501, %f8514;
	mul.f32 	%f8527, %f8509, 0f3E4BAFAF;
	sub.f32 	%f8528, %f8512, %f8527;
	mul.f32 	%f8529, %f8528, 0f3FFB14BE;
	sub.f32 	%f8530, %f8526, %f8529;
	add.f32 	%f8531, %f8526, %f8529;
	add.f32 	%f8532, %f8502, %f8520;
	mul.f32 	%f8533, %f8511, 0f3F2B0DC1;
	sub.f32 	%f8534, %f8513, %f8533;
	mul.f32 	%f8535, %f8534, 0f3FD4DB31;
	sub.f32 	%f8536, %f8532, %f8535;
	add.f32 	%f8537, %f8532, %f8535;
	mul.f32 	%f8538, %f8208, 0f3FB504F3;
	mul.f32 	%f8539, %f8240, 0f3FB504F3;
	add.f32 	%f8540, %f8538, %f8539;
	sub.f32 	%f8541, %f8538, %f8539;
	fma.rn.f32 	%f8542, %f8256, 0f3ED413CD, %f8224;
	mul.f32 	%f8543, %f8224, 0f3ED413CD;
	sub.f32 	%f8544, %f8543, %f8256;
	add.f32 	%f8545, %f8248, %f8232;
	sub.f32 	%f8546, %f8232, %f8248;
	mul.f32 	%f8547, %f8545, 0f3F3504F3;
	add.f32 	%f8548, %f8216, %f8547;
	mul.f32 	%f8549, %f8546, 0f3F3504F3;
	sub.f32 	%f8550, %f8264, %f8549;
	add.f32 	%f8551, %f8264, %f8549;
	sub.f32 	%f8552, %f8216, %f8547;
	mul.f32 	%f8553, %f8542, 0f3FEC835E;
	add.f32 	%f8554, %f8540, %f8553;
	fma.rn.f32 	%f8555, %f8551, 0f3E4BAFAF, %f8548;
	mul.f32 	%f8556, %f8555, 0f3FFB14BE;
	sub.f32 	%f8557, %f8554, %f8556;
	add.f32 	%f8558, %f8554, %f8556;
	mul.f32 	%f8559, %f8544, 0f3FEC835E;
	sub.f32 	%f8560, %f8541, %f8559;
	fma.rn.f32 	%f8561, %f8552, 0f3F2B0DC1, %f8550;
	mul.f32 	%f8562, %f8561, 0f3FD4DB31;
	sub.f32 	%f8563, %f8560, %f8562;
	add.f32 	%f8564, %f8560, %f8562;
	sub.f32 	%f8565, %f8540, %f8553;
	mul.f32 	%f8566, %f8548, 0f3E4BAFAF;
	sub.f32 	%f8567, %f8551, %f8566;
	mul.f32 	%f8568, %f8567, 0f3FFB14BE;
	sub.f32 	%f8569, %f8565, %f8568;
	add.f32 	%f8570, %f8565, %f8568;
	add.f32 	%f8571, %f8541, %f8559;
	mul.f32 	%f8572, %f8550, 0f3F2B0DC1;
	sub.f32 	%f8573, %f8552, %f8572;
	mul.f32 	%f8574, %f8573, 0f3FD4DB31;
	sub.f32 	%f8575, %f8571, %f8574;
	add.f32 	%f8576, %f8571, %f8574;
	add.f32 	%f8577, %f8650, %f7496;
	sub.f32 	%f6057, %f8577, %f8650;
	shfl.sync.idx.b32	%r483|%p346, %r66, 0, 6175, -1;
	shfl.sync.idx.b32	%r484|%p347, %r65, 0, 6175, -1;
	mad.lo.s32 	%r485, %r484, %r517, %r483;
	cvt.s64.s32 	%rd762, %r485;
	cvt.s64.s32 	%rd763, %r2;
	add.s64 	%rd764, %rd762, %rd763;
	add.s32 	%r486, %r2, %r396;
	cvt.s64.s32 	%rd765, %r486;
	add.s64 	%rd766, %rd762, %rd765;
	fma.rn.f32 	%f8578, %f7496, %f8285, %f8650;
	sub.f32 	%f5803, %f8578, %f8650;
	shl.b32 	%r487, %r396, 1;
	mul.wide.s32 	%rd767, %r487, 4;
	add.s64 	%rd768, %rd809, %rd767;
	add.s64 	%rd769, %rd768, %rd767;
	shl.b64 	%rd770, %rd764, 2;
	add.s64 	%rd551, %rd769, %rd770;
	// begin inline asm
	atom.add.relaxed.gpu.f32 %f5802,[%rd551],%f5803;
	// end inline asm
	shl.b64 	%rd771, %rd766, 2;
	add.s64 	%rd552, %rd769, %rd771;
	// begin inline asm
	atom.add.relaxed.gpu.f32 %f5804,[%rd552],%f6057;
	// end inline asm
	fma.rn.f32 	%f8579, %f7496, %f8324, %f8650;
	sub.f32 	%f5807, %f8579, %f8650;
	add.s64 	%rd553, %rd551, %rd685;
	// begin inline asm
	atom.add.relaxed.gpu.f32 %f5806,[%rd553],%f5807;
	// end inline asm
	add.s64 	%rd554, %rd552, %rd685;
	// begin inline asm
	atom.add.relaxed.gpu.f32 %f5808,[%rd554],%f6057;
	// end inline asm
	fma.rn.f32 	%f8580, %f7496, %f8363, %f8650;
	sub.f32 	%f5811, %f8580, %f8650;
	add.s64 	%rd555, %rd551, %rd687;
	// begin inline asm
	atom.add.relaxed.gpu.f32 %f5810,[%rd555],%f5811;
	// end inline asm
	add.s64 	%rd556, %rd552, %rd687;
	// begin inline asm
	atom.add.relaxed.gpu.f32 %f5812,[%rd556],%f6057;
	// end inline asm
	fma.rn.f32 	%f8581, %f7496, %f8402, %f8650;
	sub.f32 	%f5815, %f8581, %f8650;
	add.s64 	%rd557, %rd551, %rd689;
	// begin inline asm
	atom.add.relaxed.gpu.f32 %f5814,[%rd557],%f5815;
	// end inline asm
	add.s64 	%rd558, %rd552, %rd689;
	// begin inline asm
	atom.add.relaxed.gpu.f32 %f5816,[%rd558],%f6057;
	// end inline asm
	fma.rn.f32 	%f8582, %f7496, %f8441, %f8650;
	sub.f32 	%f5819, %f8582, %f8650;
	add.s64 	%rd559, %rd551, %rd691;
	// begin inline asm
	atom.add.relaxed.gpu.f32 %f5818,[%rd559],%f5819;
	// end inline asm
	add.s64 	%rd560, %rd552, %rd691;
	// begin inline asm
	atom.add.relaxed.gpu.f32 %f5820,[%rd560],%f6057;
	// end inline asm
	fma.rn.f32 	%f8583, %f7496, %f8480, %f8650;
	sub.f32 	%f5823, %f8583, %f8650;
	add.s64 	%rd561, %rd551, %rd693;
	// begin inline asm
	atom.add.relaxed.gpu.f32 %f5822,[%rd561],%f5823;
	// end inline asm
	add.s64 	%rd562, %rd552, %rd693;
	// begin inline asm
	atom.add.relaxed.gpu.f32 %f5824,[%rd562],%f6057;
	// end inline asm
	fma.rn.f32 	%f8584, %f7496, %f8519, %f8650;
	sub.f32 	%f5827, %f8584, %f8650;
	add.s64 	%rd563, %rd551, %rd695;
	// begin inline asm
	atom.add.relaxed.gpu.f32 %f5826,[%rd563],%f5827;
	// end inline asm
	add.s64 	%rd564, %rd552, %rd695;
	// begin inline asm
	atom.add.relaxed.gpu.f32 %f5828,[%rd564],%f6057;
	// end inline asm
	fma.rn.f32 	%f8585, %f7496, %f8558, %f8650;
	sub.f32 	%f5831, %f8585, %f8650;
	add.s64 	%rd565, %rd551, %rd697;
	// begin inline asm
	atom.add.relaxed.gpu.f32 %f5830,[%rd565],%f5831;
	// end inline asm
	add.s64 	%rd566, %rd552, %rd697;
	// begin inline asm
	atom.add.relaxed.gpu.f32 %f5832,[%rd566],%f6057;
	// end inline asm
	shfl.sync.idx.b32	%r488|%p348, %r66, 1, 6175, -1;
	shfl.sync.idx.b32	%r489|%p349, %r65, 1, 6175, -1;
	mad.lo.s32 	%r490, %r489, %r517, %r488;
	cvt.s64.s32 	%rd772, %r490;
	add.s64 	%rd773, %rd772, %rd763;
	add.s64 	%rd774, %rd772, %rd765;
	fma.rn.f32 	%f8586, %f7496, %f8303, %f8650;
	sub.f32 	%f5835, %f8586, %f8650;
	shl.b64 	%rd775, %rd773, 2;
	add.s64 	%rd567, %rd769, %rd775;
	// begin inline asm
	atom.add.relaxed.gpu.f32 %f5834,[%rd567],%f5835;
	// end inline asm
	shl.b64 	%rd776, %rd774, 2;
	add.s64 	%rd568, %rd769, %rd776;
	// begin inline asm
	atom.add.relaxed.gpu.f32 %f5836,[%rd568],%f6057;
	// end inline asm
	fma.rn.f32 	%f8587, %f7496, %f8342, %f8650;
	sub.f32 	%f5839, %f8587, %f8650;
	add.s64 	%rd569, %rd567, %rd685;
	// begin inline asm
	atom.add.relaxed.gpu.f32 %f5838,[%rd569],%f5839;
	// end inline asm
	add.s64 	%rd570, %rd568, %rd685;
	// begin inline asm
	atom.add.relaxed.gpu.f32 %f5840,[%rd570],%f6057;
	// end inline asm
	fma.rn.f32 	%f8588, %f7496, %f8381, %f8650;
	sub.f32 	%f5843, %f8588, %f8650;
	add.s64 	%rd571, %rd567, %rd687;
	// begin inline asm
	atom.add.relaxed.gpu.f32 %f5842,[%rd571],%f5843;
	// end inline asm
	add.s64 	%rd572, %rd568, %rd687;
	// begin inline asm
	atom.add.relaxed.gpu.f32 %f5844,[%rd572],%f6057;
	// end inline asm
	fma.rn.f32 	%f8589, %f7496, %f8420, %f8650;
	sub.f32 	%f5847, %f8589, %f8650;
	add.s64 	%rd573, %rd567, %rd689;
	// begin inline asm
	atom.add.relaxed.gpu.f32 %f5846,[%rd573],%f5847;
	// end inline asm
	add.s64 	%rd574, %rd568, %rd689;
	// begin inline asm
	atom.add.relaxed.gpu.f32 %f5848,[%rd574],%f6057;
	// end inline asm
	fma.rn.f32 	%f8590, %f7496, %f8459, %f8650;
	sub.f32 	%f5851, %f8590, %f8650;
	add.s64 	%rd575, %rd567, %rd691;
	// begin inline asm
	atom.add.relaxed.gpu.f32 %f5850,[%rd575],%f5851;
	// end inline asm
	add.s64 	%rd576, %rd568, %rd691;
	// begin inline asm
	atom.add.relaxed.gpu.f32 %f5852,[%rd576],%f6057;
	// end inline asm
	fma.rn.f32 	%f8591, %f7496, %f8498, %f8650;
	sub.f32 	%f5855, %f8591, %f8650;
	add.s64 	%rd577, %rd567, %rd693;
	// begin inline asm
	atom.add.relaxed.gpu.f32 %f5854,[%rd577],%f5855;
	// end inline asm
	add.s64 	%rd578, %rd568, %rd693;
	// begin inline asm
	atom.add.relaxed.gpu.f32 %f5856,[%rd578],%f6057;
	// end inline asm
	fma.rn.f32 	%f8592, %f7496, %f8537, %f8650;
	sub.f32 	%f5859, %f8592, %f8650;
	add.s64 	%rd579, %rd567, %rd695;
	// begin inline asm
	atom.add.relaxed.gpu.f32 %f5858,[%rd579],%f5859;
	// end inline asm
	add.s64 	%rd580, %rd568, %rd695;
	// begin inline asm
	atom.add.relaxed.gpu.f32 %f5860,[%rd580],%f6057;
	// end inline asm
	fma.rn.f32 	%f8593, %f7496, %f8576, %f8650;
	sub.f32 	%f5863, %f8593, %f8650;
	add.s64 	%rd581, %rd567, %rd697;
	// begin inline asm
	atom.add.relaxed.gpu.f32 %f5862,[%rd581],%f5863;
	// end inline asm
	add.s64 	%rd582, %rd568, %rd697;
	// begin inline asm
	atom.add.relaxed.gpu.f32 %f5864,[%rd582],%f6057;
	// end inline asm
	shfl.sync.idx.b32	%r491|%p350, %r66, 2, 6175, -1;
	shfl.sync.idx.b32	%r492|%p351, %r65, 2, 6175, -1;
	mad.lo.s32 	%r493, %r492, %r517, %r491;
	cvt.s64.s32 	%rd777, %r493;
	add.s64 	%rd778, %rd777, %rd763;
	add.s64 	%rd779, %rd777, %rd765;
	fma.rn.f32 	%f8594, %f7496, %f8291, %f8650;
	sub.f32 	%f5867, %f8594, %f8650;
	shl.b64 	%rd780, %rd778, 2;
	add.s64 	%rd583, %rd769, %rd780;
	// begin inline asm
	atom.add.relaxed.gpu.f32 %f5866,[%rd583],%f5867;
	// end inline asm
	shl.b64 	%rd781, %rd779, 2;
	add.s64 	%rd584, %rd769, %rd781;
	// begin inline asm
	atom.add.relaxed.gpu.f32 %f5868,[%rd584],%f6057;
	// end inline asm
	fma.rn.f32 	%f8595, %f7496, %f8330, %f8650;
	sub.f32 	%f5871, %f8595, %f8650;
	add.s64 	%rd585, %rd583, %rd685;
	// begin inline asm
	atom.add.relaxed.gpu.f32 %f5870,[%rd585],%f5871;
	// end inline asm
	add.s64 	%rd586, %rd584, %rd685;
	// begin inline asm
	atom.add.relaxed.gpu.f32 %f5872,[%rd586],%f6057;
	// end inline asm
	fma.rn.f32 	%f8596, %f7496, %f8369, %f8650;
	sub.f32 	%f5875, %f8596, %f8650;
	add.s64 	%rd587, %rd583, %rd687;
	// begin inline asm
	atom.add.relaxed.gpu.f32 %f5874,[%rd587],%f5875;
	// end inline asm
	add.s64 	%rd588, %rd584, %rd687;
	// begin inline asm
	atom.add.relaxed.gpu.f32 %f5876,[%rd588],%f6057;
	// end inline asm
	fma.rn.f32 	%f8597, %f7496, %f8408, %f8650;
	sub.f32 	%f5879, %f8597, %f8650;
	add.s64 	%rd589, %rd583, %rd689;
	// begin inline asm
	atom.add.relaxed.gpu.f32 %f5878,[%rd589],%f5879;
	// end inline asm
	add.s64 	%rd590, %rd584, %rd689;
	// begin inline asm
	atom.add.relaxed.gpu.f32 %f5880,[%rd590],%f6057;
	// end inline asm
	fma.rn.f32 	%f8598, %f7496, %f8447, %f8650;
	sub.f32 	%f5883, %f8598, %f8650;
	add.s64 	%rd591, %rd583, %rd691;
	// begin inline asm
	atom.add.relaxed.gpu.f32 %f5882,[%rd591],%f5883;
	// end inline asm
	add.s64 	%rd592, %rd584, %rd691;
	// begin inline asm
	atom.add.relaxed.gpu.f32 %f5884,[%rd592],%f6057;
	// end inline asm
	fma.rn.f32 	%f8599, %f7496, %f8486, %f8650;
	sub.f32 	%f5887, %f8599, %f8650;
	add.s64 	%rd593, %rd583, %rd693;
	// begin inline asm
	atom.add.relaxed.gpu.f32 %f5886,[%rd593],%f5887;
	// end inline asm
	add.s64 	%rd594, %rd584, %rd693;
	// begin inline asm
	atom.add.relaxed.gpu.f32 %f5888,[%rd594],%f6057;
	// end inline asm
	fma.rn.f32 	%f8600, %f7496, %f8525, %f8650;
	sub.f32 	%f5891, %f8600, %f8650;
	add.s64 	%rd595, %rd583, %rd695;
	// begin inline asm
	atom.add.relaxed.gpu.f32 %f5890,[%rd595],%f5891;
	// end inline asm
	add.s64 	%rd596, %rd584, %rd695;
	// begin inline asm
	atom.add.relaxed.gpu.f32 %f5892,[%rd596],%f6057;
	// end inline asm
	fma.rn.f32 	%f8601, %f7496, %f8564, %f8650;
	sub.f32 	%f5895, %f8601, %f8650;
	add.s64 	%rd597, %rd583, %rd697;
	// begin inline asm
	atom.add.relaxed.gpu.f32 %f5894,[%rd597],%f5895;
	// end inline asm
	add.s64 	%rd598, %rd584, %rd697;
	// begin inline asm
	atom.add.relaxed.gpu.f32 %f5896,[%rd598],%f6057;
	// end inline asm
	shfl.sync.idx.b32	%r494|%p352, %r66, 3, 6175, -1;
	shfl.sync.idx.b32	%r495|%p353, %r65, 3, 6175, -1;
	mad.lo.s32 	%r496, %r495, %r517, %r494;
	cvt.s64.s32 	%rd782, %r496;
	add.s64 	%rd783, %rd782, %rd763;
	add.s64 	%rd784, %rd782, %rd765;
	fma.rn.f32 	%f8602, %f7496, %f8296, %f8650;
	sub.f32 	%f5899, %f8602, %f8650;
	shl.b64 	%rd785, %rd783, 2;
	add.s64 	%rd599, %rd769, %rd785;
	// begin inline asm
	atom.add.relaxed.gpu.f32 %f5898,[%rd599],%f5899;
	// end inline asm
	shl.b64 	%rd786, %rd784, 2;
	add.s64 	%rd600, %rd769, %rd786;
	// begin inline asm
	atom.add.relaxed.gpu.f32 %f5900,[%rd600],%f6057;
	// end inline asm
	fma.rn.f32 	%f8603, %f7496, %f8335, %f8650;
	sub.f32 	%f5903, %f8603, %f8650;
	add.s64 	%rd601, %rd599, %rd685;
	// begin inline asm
	atom.add.relaxed.gpu.f32 %f5902,[%rd601],%f5903;
	// end inline asm
	add.s64 	%rd602, %rd600, %rd685;
	// begin inline asm
	atom.add.relaxed.gpu.f32 %f5904,[%rd602],%f6057;
	// end inline asm
	fma.rn.f32 	%f8604, %f7496, %f8374, %f8650;
	sub.f32 	%f5907, %f8604, %f8650;
	add.s64 	%rd603, %rd599, %rd687;
	// begin inline asm
	atom.add.relaxed.gpu.f32 %f5906,[%rd603],%f5907;
	// end inline asm
	add.s64 	%rd604, %rd600, %rd687;
	// begin inline asm
	atom.add.relaxed.gpu.f32 %f5908,[%rd604],%f6057;
	// end inline asm
	fma.rn.f32 	%f8605, %f7496, %f8413, %f8650;
	sub.f32 	%f5911, %f8605, %f8650;
	add.s64 	%rd605, %rd599, %rd689;
	// begin inline asm
	atom.add.relaxed.gpu.f32 %f5910,[%rd605],%f5911;
	// end inline asm
	add.s64 	%rd606, %rd600, %rd689;
	// begin inline asm
	atom.add.relaxed.gpu.f32 %f5912,[%rd606],%f6057;
	// end inline asm
	fma.rn.f32 	%f8606, %f7496, %f8452, %f8650;
	sub.f32 	%f5915, %f8606, %f8650;
	add.s64 	%rd607, %rd599, %rd691;
	// begin inline asm
	atom.add.relaxed.gpu.f32 %f5914,[%rd607],%f5915;
	// end inline asm
	add.s64 	%rd608, %rd600, %rd691;
	// begin inline asm
	atom.add.relaxed.gpu.f32 %f5916,[%rd608],%f6057;
	// end inline asm
	fma.rn.f32 	%f8607, %f7496, %f8491, %f8650;
	sub.f32 	%f5919, %f8607, %f8650;
	add.s64 	%rd609, %rd599, %rd693;
	// begin inline asm
	atom.add.relaxed.gpu.f32 %f5918,[%rd609],%f5919;
	// end inline asm
	add.s64 	%rd610, %rd600, %rd693;
	// begin inline asm
	atom.add.relaxed.gpu.f32 %f5920,[%rd610],%f6057;
	// end inline asm
	fma.rn.f32 	%f8608, %f7496, %f8530, %f8650;
	sub.f32 	%f5923, %f8608, %f8650;
	add.s64 	%rd611, %rd599, %rd695;
	// begin inline asm
	atom.add.relaxed.gpu.f32 %f5922,[%rd611],%f5923;
	// end inline asm
	add.s64 	%rd612, %rd600, %rd695;
	// begin inline asm
	atom.add.relaxed.gpu.f32 %f5924,[%rd612],%f6057;
	// end inline asm
	fma.rn.f32 	%f8609, %f7496, %f8569, %f8650;
	sub.f32 	%f5927, %f8609, %f8650;
	add.s64 	%rd613, %rd599, %rd697;
	// begin inline asm
	atom.add.relaxed.gpu.f32 %f5926,[%rd613],%f5927;
	// end inline asm
	add.s64 	%rd614, %rd600, %rd697;
	// begin inline asm
	atom.add.relaxed.gpu.f32 %f5928,[%rd614],%f6057;
	// end inline asm
	shfl.sync.idx.b32	%r497|%p354, %r66, 4, 6175, -1;
	shfl.sync.idx.b32	%r498|%p355, %r65, 4, 6175, -1;
	mad.lo.s32 	%r499, %r498, %r517, %r497;
	cvt.s64.s32 	%rd787, %r499;
	add.s64 	%rd788, %rd787, %rd763;
	add.s64 	%rd789, %rd787, %rd765;
	fma.rn.f32 	%f8610, %f7496, %f8297, %f8650;
	sub.f32 	%f5931, %f8610, %f8650;
	shl.b64 	%rd790, %rd788, 2;
	add.s64 	%rd615, %rd769, %rd790;
	// begin inline asm
	atom.add.relaxed.gpu.f32 %f5930,[%rd615],%f5931;
	// end inline asm
	shl.b64 	%rd791, %rd789, 2;
	add.s64 	%rd616, %rd769, %rd791;
	// begin inline asm
	atom.add.relaxed.gpu.f32 %f5932,[%rd616],%f6057;
	// end inline asm
	fma.rn.f32 	%f8611, %f7496, %f8336, %f8650;
	sub.f32 	%f5935, %f8611, %f8650;
	add.s64 	%rd617, %rd615, %rd685;
	// begin inline asm
	atom.add.relaxed.gpu.f32 %f5934,[%rd617],%f5935;
	// end inline asm
	add.s64 	%rd618, %rd616, %rd685;
	// begin inline asm
	atom.add.relaxed.gpu.f32 %f5936,[%rd618],%f6057;
	// end inline asm
	fma.rn.f32 	%f8612, %f7496, %f8375, %f8650;
	sub.f32 	%f5939, %f8612, %f8650;
	add.s64 	%rd619, %rd615, %rd687;
	// begin inline asm
	atom.add.relaxed.gpu.f32 %f5938,[%rd619],%f5939;
	// end inline asm
	add.s64 	%rd620, %rd616, %rd687;
	// begin inline asm
	atom.add.relaxed.gpu.f32 %f5940,[%rd620],%f6057;
	// end inline asm
	fma.rn.f32 	%f8613, %f7496, %f8414, %f8650;
	sub.f32 	%f5943, %f8613, %f8650;
	add.s64 	%rd621, %rd615, %rd689;
	// begin inline asm
	atom.add.relaxed.gpu.f32 %f5942,[%rd621],%f5943;
	// end inline asm
	add.s64 	%rd622, %rd616, %rd689;
	// begin inline asm
	atom.add.relaxed.gpu.f32 %f5944,[%rd622],%f6057;
	// end inline asm
	fma.rn.f32 	%f8614, %f7496, %f8453, %f8650;
	sub.f32 	%f5947, %f8614, %f8650;
	add.s64 	%rd623, %rd615, %rd691;
	// begin inline asm
	atom.add.relaxed.gpu.f32 %f5946,[%rd623],%f5947;
	// end inline asm
	add.s64 	%rd624, %rd616, %rd691;
	// begin inline asm
	atom.add.relaxed.gpu.f32 %f5948,[%rd624],%f6057;
	// end inline asm
	fma.rn.f32 	%f8615, %f7496, %f8492, %f8650;
	sub.f32 	%f5951, %f8615, %f8650;
	add.s64 	%rd625, %rd615, %rd693;
	// begin inline asm
	atom.add.relaxed.gpu.f32 %f5950,[%rd625],%f5951;
	// end inline asm
	add.s64 	%rd626, %rd616, %rd693;
	// begin inline asm
	atom.add.relaxed.gpu.f32 %f5952,[%rd626],%f6057;
	// end inline asm
	fma.rn.f32 	%f8616, %f7496, %f8531, %f8650;
	sub.f32 	%f5955, %f8616, %f8650;
	add.s64 	%rd627, %rd615, %rd695;
	// begin inline asm
	atom.add.relaxed.gpu.f32 %f5954,[%rd627],%f5955;
	// end inline asm
	add.s64 	%rd628, %rd616, %rd695;
	// begin inline asm
	atom.add.relaxed.gpu.f32 %f5956,[%rd628],%f6057;
	// end inline asm
	fma.rn.f32 	%f8617, %f7496, %f8570, %f8650;
	sub.f32 	%f5959, %f8617, %f8650;
	add.s64 	%rd629, %rd615, %rd697;
	// begin inline asm
	atom.add.relaxed.gpu.f32 %f5958,[%rd629],%f5959;
	// end inline asm
	add.s64 	%rd630, %rd616, %rd697;
	// begin inline asm
	atom.add.relaxed.gpu.f32 %f5960,[%rd630],%f6057;
	// end inline asm
	shfl.sync.idx.b32	%r500|%p356, %r66, 5, 6175, -1;
	shfl.sync.idx.b32	%r501|%p357, %r65, 5, 6175, -1;
	mad.lo.s32 	%r502, %r501, %r517, %r500;
	cvt.s64.s32 	%rd792, %r502;
	add.s64 	%rd793, %rd792, %rd763;
	add.s64 	%rd794, %rd792, %rd765;
	fma.rn.f32 	%f8618, %f7496, %f8290, %f8650;
	sub.f32 	%f5963, %f8618, %f8650;
	shl.b64 	%rd795, %rd793, 2;
	add.s64 	%rd631, %rd769, %rd795;
	// begin inline asm
	atom.add.relaxed.gpu.f32 %f5962,[%rd631],%f5963;
	// end inline asm
	shl.b64 	%rd796, %rd794, 2;
	add.s64 	%rd632, %rd769, %rd796;
	// begin inline asm
	atom.add.relaxed.gpu.f32 %f5964,[%rd632],%f6057;
	// end inline asm
	fma.rn.f32 	%f8619, %f7496, %f8329, %f8650;
	sub.f32 	%f5967, %f8619, %f8650;
	add.s64 	%rd633, %rd631, %rd685;
	// begin inline asm
	atom.add.relaxed.gpu.f32 %f5966,[%rd633],%f5967;
	// end inline asm
	add.s64 	%rd634, %rd632, %rd685;
	// begin inline asm
	atom.add.relaxed.gpu.f32 %f5968,[%rd634],%f6057;
	// end inline asm
	fma.rn.f32 	%f8620, %f7496, %f8368, %f8650;
	sub.f32 	%f5971, %f8620, %f8650;
	add.s64 	%rd635, %rd631, %rd687;
	// begin inline asm
	atom.add.relaxed.gpu.f32 %f5970,[%rd635],%f5971;
	// end inline asm
	add.s64 	%rd636, %rd632, %rd687;
	// begin inline asm
	atom.add.relaxed.gpu.f32 %f5972,[%rd636],%f6057;
	// end inline asm
	fma.rn.f32 	%f8621, %f7496, %f8407, %f8650;
	sub.f32 	%f5975, %f8621, %f8650;
	add.s64 	%rd637, %rd631, %rd689;
	// begin inline asm
	atom.add.relaxed.gpu.f32 %f5974,[%rd637],%f5975;
	// end inline asm
	add.s64 	%rd638, %rd632, %rd689;
	// begin inline asm
	atom.add.relaxed.gpu.f32 %f5976,[%rd638],%f6057;
	// end inline asm
	fma.rn.f32 	%f8622, %f7496, %f8446, %f8650;
	sub.f32 	%f5979, %f8622, %f8650;
	add.s64 	%rd639, %rd631, %rd691;
	// begin inline asm
	atom.add.relaxed.gpu.f32 %f5978,[%rd639],%f5979;
	// end inline asm
	add.s64 	%rd640, %rd632, %rd691;
	// begin inline asm
	atom.add.relaxed.gpu.f32 %f5980,[%rd640],%f6057;
	// end inline asm
	fma.rn.f32 	%f8623, %f7496, %f8485, %f8650;
	sub.f32 	%f5983, %f8623, %f8650;
	add.s64 	%rd641, %rd631, %rd693;
	// begin inline asm
	atom.add.relaxed.gpu.f32 %f5982,[%rd641],%f5983;
	// end inline asm
	add.s64 	%rd642, %rd632, %rd693;
	// begin inline asm
	atom.add.relaxed.gpu.f32 %f5984,[%rd642],%f6057;
	// end inline asm
	fma.rn.f32 	%f8624, %f7496, %f8524, %f8650;
	sub.f32 	%f5987, %f8624, %f8650;
	add.s64 	%rd643, %rd631, %rd695;
	// begin inline asm
	atom.add.relaxed.gpu.f32 %f5986,[%rd643],%f5987;
	// end inline asm
	add.s64 	%rd644, %rd632, %rd695;
	// begin inline asm
	atom.add.relaxed.gpu.f32 %f5988,[%rd644],%f6057;
	// end inline asm
	fma.rn.f32 	%f8625, %f7496, %f8563, %f8650;
	sub.f32 	%f5991, %f8625, %f8650;
	add.s64 	%rd645, %rd631, %rd697;
	// begin inline asm
	atom.add.relaxed.gpu.f32 %f5990,[%rd645],%f5991;
	// end inline asm
	add.s64 	%rd646, %rd632, %rd697;
	// begin inline asm
	atom.add.relaxed.gpu.f32 %f5992,[%rd646],%f6057;
	// end inline asm
	shfl.sync.idx.b32	%r503|%p358, %r66, 6, 6175, -1;
	shfl.sync.idx.b32	%r504|%p359, %r65, 6, 6175, -1;
	mad.lo.s32 	%r505, %r504, %r517, %r503;
	cvt.s64.s32 	%rd797, %r505;
	add.s64 	%rd798, %rd797, %rd763;
	add.s64 	%rd799, %rd797, %rd765;
	fma.rn.f32 	%f8626, %f7496, %f8302, %f8650;
	sub.f32 	%f5995, %f8626, %f8650;
	shl.b64 	%rd800, %rd798, 2;
	add.s64 	%rd647, %rd769, %rd800;
	// begin inline asm
	atom.add.relaxed.gpu.f32 %f5994,[%rd647],%f5995;
	// end inline asm
	shl.b64 	%rd801, %rd799, 2;
	add.s64 	%rd648, %rd769, %rd801;
	// begin inline asm
	atom.add.relaxed.gpu.f32 %f5996,[%rd648],%f6057;
	// end inline asm
	fma.rn.f32 	%f8627, %f7496, %f8341, %f8650;
	sub.f32 	%f5999, %f8627, %f8650;
	add.s64 	%rd649, %rd647, %rd685;
	// begin inline asm
	atom.add.relaxed.gpu.f32 %f5998,[%rd649],%f5999;
	// end inline asm
	add.s64 	%rd650, %rd648, %rd685;
	// begin inline asm
	atom.add.relaxed.gpu.f32 %f6000,[%rd650],%f6057;
	// end inline asm
	fma.rn.f32 	%f8628, %f7496, %f8380, %f8650;
	sub.f32 	%f6003, %f8628, %f8650;
	add.s64 	%rd651, %rd647, %rd687;
	// begin inline asm
	atom.add.relaxed.gpu.f32 %f6002,[%rd651],%f6003;
	// end inline asm
	add.s64 	%rd652, %rd648, %rd687;
	// begin inline asm
	atom.add.relaxed.gpu.f32 %f6004,[%rd652],%f6057;
	// end inline asm
	fma.rn.f32 	%f8629, %f7496, %f8419, %f8650;
	sub.f32 	%f6007, %f8629, %f8650;
	add.s64 	%rd653, %rd647, %rd689;
	// begin inline asm
	atom.add.relaxed.gpu.f32 %f6006,[%rd653],%f6007;
	// end inline asm
	add.s64 	%rd654, %rd648, %rd689;
	// begin inline asm
	atom.add.relaxed.gpu.f32 %f6008,[%rd654],%f6057;
	// end inline asm
	fma.rn.f32 	%f8630, %f7496, %f8458, %f8650;
	sub.f32 	%f6011, %f8630, %f8650;
	add.s64 	%rd655, %rd647, %rd691;
	// begin inline asm
	atom.add.relaxed.gpu.f32 %f6010,[%rd655],%f6011;
	// end inline asm
	add.s64 	%rd656, %rd648, %rd691;
	// begin inline asm
	atom.add.relaxed.gpu.f32 %f6012,[%rd656],%f6057;
	// end inline asm
	fma.rn.f32 	%f8631, %f7496, %f8497, %f8650;
	sub.f32 	%f6015, %f8631, %f8650;
	add.s64 	%rd657, %rd647, %rd693;
	// begin inline asm
	atom.add.relaxed.gpu.f32 %f6014,[%rd657],%f6015;
	// end inline asm
	add.s64 	%rd658, %rd648, %rd693;
	// begin inline asm
	atom.add.relaxed.gpu.f32 %f6016,[%rd658],%f6057;
	// end inline asm
	fma.rn.f32 	%f8632, %f7496, %f8536, %f8650;
	sub.f32 	%f6019, %f8632, %f8650;
	add.s64 	%rd659, %rd647, %rd695;
	// begin inline asm
	atom.add.relaxed.gpu.f32 %f6018,[%rd659],%f6019;
	// end inline asm
	add.s64 	%rd660, %rd648, %rd695;
	// begin inline asm
	atom.add.relaxed.gpu.f32 %f6020,[%rd660],%f6057;
	// end inline asm
	fma.rn.f32 	%f8633, %f7496, %f8575, %f8650;
	sub.f32 	%f6023, %f8633, %f8650;
	add.s64 	%rd661, %rd647, %rd697;
	// begin inline asm
	atom.add.relaxed.gpu.f32 %f6022,[%rd661],%f6023;
	// end inline asm
	add.s64 	%rd662, %rd648, %rd697;
	// begin inline asm
	atom.add.relaxed.gpu.f32 %f6024,[%rd662],%f6057;
	// end inline asm
	shfl.sync.idx.b32	%r506|%p360, %r66, 7, 6175, -1;
	shfl.sync.idx.b32	%r507|%p361, %r65, 7, 6175, -1;
	mad.lo.s32 	%r508, %r507, %r517, %r506;
	cvt.s64.s32 	%rd802, %r508;
	add.s64 	%rd803, %rd802, %rd763;
	add.s64 	%rd804, %rd802, %rd765;
	fma.rn.f32 	%f8634, %f7496, %f8284, %f8650;
	sub.f32 	%f6027, %f8634, %f8650;
	shl.b64 	%rd805, %rd803, 2;
	add.s64 	%rd663, %rd769, %rd805;
	// begin inline asm
	atom.add.relaxed.gpu.f32 %f6026,[%rd663],%f6027;
	// end inline asm
	shl.b64 	%rd806, %rd804, 2;
	add.s64 	%rd664, %rd769, %rd806;
	// begin inline asm
	atom.add.relaxed.gpu.f32 %f6028,[%rd664],%f6057;
	// end inline asm
	fma.rn.f32 	%f8635, %f7496, %f8323, %f8650;
	sub.f32 	%f6031, %f8635, %f8650;
	add.s64 	%rd665, %rd663, %rd685;
	// begin inline asm
	atom.add.relaxed.gpu.f32 %f6030,[%rd665],%f6031;
	// end inline asm
	add.s64 	%rd666, %rd664, %rd685;
	// begin inline asm
	atom.add.relaxed.gpu.f32 %f6032,[%rd666],%f6057;
	// end inline asm
	fma.rn.f32 	%f8636, %f7496, %f8362, %f8650;
	sub.f32 	%f6035, %f8636, %f8650;
	add.s64 	%rd667, %rd663, %rd687;
	// begin inline asm
	atom.add.relaxed.gpu.f32 %f6034,[%rd667],%f6035;
	// end inline asm
	add.s64 	%rd668, %rd664, %rd687;
	// begin inline asm
	atom.add.relaxed.gpu.f32 %f6036,[%rd668],%f6057;
	// end inline asm
	fma.rn.f32 	%f8637, %f7496, %f8401, %f8650;
	sub.f32 	%f6039, %f8637, %f8650;
	add.s64 	%rd669, %rd663, %rd689;
	// begin inline asm
	atom.add.relaxed.gpu.f32 %f6038,[%rd669],%f6039;
	// end inline asm
	add.s64 	%rd670, %rd664, %rd689;
	// begin inline asm
	atom.add.relaxed.gpu.f32 %f6040,[%rd670],%f6057;
	// end inline asm
	fma.rn.f32 	%f8638, %f7496, %f8440, %f8650;
	sub.f32 	%f6043, %f8638, %f8650;
	add.s64 	%rd671, %rd663, %rd691;
	// begin inline asm
	atom.add.relaxed.gpu.f32 %f6042,[%rd671],%f6043;
	// end inline asm
	add.s64 	%rd672, %rd664, %rd691;
	// begin inline asm
	atom.add.relaxed.gpu.f32 %f6044,[%rd672],%f6057;
	// end inline asm
	fma.rn.f32 	%f8639, %f7496, %f8479, %f8650;
	sub.f32 	%f6047, %f8639, %f8650;
	add.s64 	%rd673, %rd663, %rd693;
	// begin inline asm
	atom.add.relaxed.gpu.f32 %f6046,[%rd673],%f6047;
	// end inline asm
	add.s64 	%rd674, %rd664, %rd693;
	// begin inline asm
	atom.add.relaxed.gpu.f32 %f6048,[%rd674],%f6057;
	// end inline asm
	fma.rn.f32 	%f8640, %f7496, %f8518, %f8650;
	sub.f32 	%f6051, %f8640, %f8650;
	add.s64 	%rd675, %rd663, %rd695;
	// begin inline asm
	atom.add.relaxed.gpu.f32 %f6050,[%rd675],%f6051;
	// end inline asm
	add.s64 	%rd676, %rd664, %rd695;
	// begin inline asm
	atom.add.relaxed.gpu.f32 %f6052,[%rd676],%f6057;
	// end inline asm
	fma.rn.f32 	%f8641, %f7496, %f8557, %f8650;
	sub.f32 	%f6055, %f8641, %f8650;
	add.s64 	%rd677, %rd663, %rd697;
	// begin inline asm
	atom.add.relaxed.gpu.f32 %f6054,[%rd677],%f6055;
	// end inline asm
	add.s64 	%rd678, %rd664, %rd697;
	// begin inline asm
	atom.add.relaxed.gpu.f32 %f6056,[%rd678],%f6057;
	// end inline asm
$L__BB5_26:
	ret;

}
.entry _Z4bm3dILb0ELb0ELb1EEvPfPKfiiifiiiiifff(
	.param .u64 .ptr .align 1 _Z4bm3dILb0ELb0ELb1EEvPfPKfiiifiiiiifff_param_0,
	.param .u64 .ptr .align 1 _Z4bm3dILb0ELb0ELb1EEvPfPKfiiifiiiiifff_param_1,
	.param .u32 _Z4bm3dILb0ELb0ELb1EEvPfPKfiiifiiiiifff_param_2,
	.param .u32 _Z4bm3dILb0ELb0ELb1EEvPfPKfiiifiiiiifff_param_3,
	.param .u32 _Z4bm3dILb0ELb0ELb1EEvPfPKfiiifiiiiifff_param_4,
	.param .f32 _Z4bm3dILb0ELb0ELb1EEvPfPKfiiifiiiiifff_param_5,
	.param .u32 _Z4bm3dILb0ELb0ELb1EEvPfPKfiiifiiiiifff_param_6,
	.param .u32 _Z4bm3dILb0ELb0ELb1EEvPfPKfiiifiiiiifff_param_7,
	.param .u32 _Z4bm3dILb0ELb0ELb1EEvPfPKfiiifiiiiifff_param_8,
	.param .u32 _Z4bm3dILb0ELb0ELb1EEvPfPKfiiifiiiiifff_param_9,
	.param .u32 _Z4bm3dILb0ELb0ELb1EEvPfPKfiiifiiiiifff_param_10,
	.param .f32 _Z4bm3dILb0ELb0ELb1EEvPfPKfiiifiiiiifff_param_11,
	.param .f32 _Z4bm3dILb0ELb0ELb1EEvPfPKfiiifiiiiifff_param_12,
	.param .f32 _Z4bm3dILb0ELb0ELb1EEvPfPKfiiifiiiiifff_param_13
)
.maxntid 32
.minnctapersm 32
{
	.reg .pred 	%p<95>;
	.reg .b32 	%r<319>;
	.reg .b32 	%f<4164>;
	.reg .b64 	%rd<366>;
	// demoted variable
	.shared .align 4 .b8 _ZZ4bm3dILb0ELb0ELb1EEvPfPKfiiifiiiiifffE6buffer[1056];
	ld.param.u64 	%rd20, [_Z4bm3dILb0ELb0ELb1EEvPfPKfiiifiiiiifff_param_1];
	ld.param.u32 	%r70, [_Z4bm3dILb0ELb0ELb1EEvPfPKfiiifiiiiifff_param_2];
	ld.param.u32 	%r65, [_Z4bm3dILb0ELb0ELb1EEvPfPKfiiifiiiiifff_param_3];
	ld.param.u32 	%r67, [_Z4bm3dILb0ELb0ELb1EEvPfPKfiiifiiiiifff_param_6];
	ld.param.u32 	%r68, [_Z4bm3dILb0ELb0ELb1EEvPfPKfiiifiiiiifff_param_7];
	cvta.to.global.u64 	%rd1, %rd20;
	// begin inline asm
	mov.u32 %r69, %laneid;
	// end inline asm
	shr.s32 	%r71, %r69, 31;
	shr.u32 	%r72, %r71, 29;
	add.s32 	%r73, %r69, %r72;
	and.b32  	%r74, %r73, -8;
	sub.s32 	%r2, %r69, %r74;
	mov.u32 	%r75, %ctaid.x;
	shl.b32 	%r3, %r75, 2;
	shr.s32 	%r76, %r73, 3;
	add.s32 	%r77, %r3, %r76;
	mul.lo.s32 	%r4, %r77, %r67;
	mov.u32 	%r78, %ctaid.y;
	mul.lo.s32 	%r79, %r67, %r78;
	add.s32 	%r6, %r70, -8;
	add.s32 	%r80, %r67, %r6;
	setp.ge.s32 	%p1, %r4, %r80;
	add.s32 	%r7, %r65, -8;
	add.s32 	%r81, %r67, %r7;
	setp.ge.s32 	%p2, %r79, %r81;
	or.pred  	%p3, %p1, %p2;
	@%p3 bra 	$L__BB6_21;
	ld.param.u32 	%r291, [_Z4bm3dILb0ELb0ELb1EEvPfPKfiiifiiiiifff_param_4];
	min.s32 	%r8, %r4, %r6;
	min.s32 	%r9, %r79, %r7;
	mul.wide.s32 	%rd21, %r2, 4;
	add.s64 	%rd2, %rd1, %rd21;
	mad.lo.s32 	%r83, %r9, %r291, %r8;
	mul.wide.s32 	%rd22, %r83, 4;
	add.s64 	%rd23, %rd2, %rd22;
	ld.global.nc.f32 	%f1, [%rd23];
	mul.wide.s32 	%rd3, %r291, 4;
	add.s64 	%rd24, %rd23, %rd3;
	ld.global.nc.f32 	%f2, [%rd24];
	shl.b32 	%r84, %r291, 1;
	mul.wide.s32 	%rd25, %r84, 4;
	add.s64 	%rd26, %rd23, %rd25;
	ld.global.nc.f32 	%f3, [%rd26];
	mul.lo.s32 	%r85, %r291, 3;
	mul.wide.s32 	%rd27, %r85, 4;
	add.s64 	%rd28, %rd23, %rd27;
	ld.global.nc.f32 	%f4, [%rd28];
	shl.b32 	%r86, %r291, 2;
	mul.wide.s32 	%rd29, %r86, 4;
	add.s64 	%rd30, %rd23, %rd29;
	ld.global.nc.f32 	%f5, [%rd30];
	mul.lo.s32 	%r87, %r291, 5;
	mul.wide.s32 	%rd31, %r87, 4;
	add.s64 	%rd32, %rd23, %rd31;
	ld.global.nc.f32 	%f6, [%rd32];
	mul.lo.s32 	%r88, %r291, 6;
	mul.wide.s32 	%rd33, %r88, 4;
	add.s64 	%rd34, %rd23, %rd33;
	ld.global.nc.f32 	%f7, [%rd34];
	mul.lo.s32 	%r89, %r291, 7;
	mul.wide.s32 	%rd35, %r89, 4;
	add.s64 	%rd36, %rd23, %rd35;
	ld.global.nc.f32 	%f8, [%rd36];
	mul.lo.s32 	%r10, %r67, %r3;
	setp.lt.u32 	%p4, %r10, %r68;
	@%p4 bra 	$L__BB6_3;
	mad.lo.s32 	%r91, %r67, 3, %r10;
	sub.s32 	%r92, %r6, %r68;
	setp.le.u32 	%p5, %r91, %r92;
	mov.b32 	%r295, -1;
	@%p5 bra 	$L__BB6_4;
$L__BB6_3:
	and.b32  	%r93, %r69, -8;
	mov.b32 	%r94, 255;
	shl.b32 	%r295, %r94, %r93;
$L__BB6_4:
	sub.s32 	%r97, %r8, %r68;
	max.s32 	%r13, %r97, 0;
	add.s32 	%r98, %r8, %r68;
	min.s32 	%r14, %r98, %r6;
	sub.s32 	%r99, %r9, %r68;
	max.s32 	%r298, %r99, 0;
	add.s32 	%r100, %r9, %r68;
	min.s32 	%r16, %r100, %r7;
	setp.gt.s32 	%p6, %r298, %r16;
	mov.b32 	%r318, 2139095039;
	mov.b32 	%r310, 0;
	mov.u32 	%r311, %r310;
	@%p6 bra 	$L__BB6_20;
	ld.param.u32 	%r292, [_Z4bm3dILb0ELb0ELb1EEvPfPKfiiifiiiiifff_param_4];
	mad.lo.s32 	%r102, %r298, %r292, %r13;
	mul.wide.s32 	%rd37, %r102, 4;
	add.s64 	%rd363, %rd2, %rd37;
	mov.b32 	%r311, 0;
	mov.f32 	%f4161, 0f7F7FFFFF;
	mov.u32 	%r310, %r311;
$L__BB6_6:
	mov.u64 	%rd364, %rd363;
	mov.u32 	%r19, %r298;
	ld.param.u32 	%r293, [_Z4bm3dILb0ELb0ELb1EEvPfPKfiiifiiiiifff_param_4];
	setp.gt.s32 	%p7, %r13, %r14;
	mul.wide.s32 	%rd38, %r293, 4;
	add.s64 	%rd363, %rd364, %rd38;
	@%p7 bra 	$L__BB6_18;
	sub.s32 	%r104, %r14, %r13;
	and.b32  	%r105, %r104, 1;
	setp.eq.b32 	%p8, %r105, 1;
	mov.u32 	%r303, %r13;
	@%p8 bra 	$L__BB6_11;
	bar.warp.sync 	%r295;
	ld.global.nc.f32 	%f27, [%rd364];
	sub.f32 	%f28, %f1, %f27;
	fma.rn.f32 	%f29, %f28, %f28, 0f00000000;
	ld.global.nc.f32 	%f30, [%rd363];
	sub.f32 	%f31, %f2, %f30;
	fma.rn.f32 	%f32, %f31, %f31, 0f00000000;
	add.s64 	%rd39, %rd363, %rd3;
	ld.global.nc.f32 	%f33, [%rd39];
	sub.f32 	%f34, %f3, %f33;
	fma.rn.f32 	%f35, %f34, %f34, %f29;
	add.s64 	%rd40, %rd39, %rd3;
	ld.global.nc.f32 	%f36, [%rd40];
	sub.f32 	%f37, %f4, %f36;
	fma.rn.f32 	%f38, %f37, %f37, %f32;
	add.s64 	%rd41, %rd40, %rd3;
	ld.global.nc.f32 	%f39, [%rd41];
	sub.f32 	%f40, %f5, %f39;
	fma.rn.f32 	%f41, %f40, %f40, %f35;
	add.s64 	%rd42, %rd41, %rd3;
	ld.global.nc.f32 	%f42, [%rd42];
	sub.f32 	%f43, %f6, %f42;
	fma.rn.f32 	%f44, %f43, %f43, %f38;
	add.s64 	%rd43, %rd42, %rd3;
	ld.global.nc.f32 	%f45, [%rd43];
	sub.f32 	%f46, %f7, %f45;
	fma.rn.f32 	%f47, %f46, %f46, %f41;
	add.s64 	%rd44, %rd43, %rd3;
	ld.global.nc.f32 	%f48, [%rd44];
	sub.f32 	%f49, %f8, %f48;
	fma.rn.f32 	%f50, %f49, %f49, %f44;
	add.f32 	%f51, %f47, %f50;
	mov.b32 	%r106, %f51;
	shfl.sync.bfly.b32	%r107|%p9, %r106, 1, 6175, %r295;
	mov.b32 	%f52, %r107;
	add.f32 	%f53, %f51, %f52;
	mov.b32 	%r108, %f53;
	shfl.sync.bfly.b32	%r109|%p10, %r108, 2, 6175, %r295;
	mov.b32 	%f54, %r109;
	add.f32 	%f55, %f53, %f54;
	mov.b32 	%r110, %f55;
	shfl.sync.bfly.b32	%r111|%p11, %r110, 4, 6175, %r295;
	mov.b32 	%f56, %r111;
	add.f32 	%f10, %f55, %f56;
	mov.b32 	%r112, %f4161;
	shfl.sync.up.b32	%r20|%p12, %r112, 1, 6144, %r295;
	shfl.sync.up.b32	%r21|%p13, %r311, 1, 6144, %r295;
	shfl.sync.up.b32	%r22|%p14, %r310, 1, 6144, %r295;
	setp.geu.f32 	%p15, %f10, %f4161;
	setp.lt.f32 	%p16, %f10, %f4161;
	selp.u32 	%r113, 1, 0, %p16;
	shfl.sync.up.b32	%r23|%p17, %r113, 1, 6144, %r295;
	@%p15 bra 	$L__BB6_10;
	setp.eq.s32 	%p18, %r2, 0;
	mov.b32 	%f57, %r20;
	setp.eq.s32 	%p19, %r23, 0;
	or.pred  	%p20, %p18, %p19;
	selp.f32 	%f4161, %f10, %f57, %p20;
	selp.b32 	%r311, %r13, %r21, %p20;
	selp.b32 	%r310, %r19, %r22, %p20;
$L__BB6_10:
	add.s32 	%r303, %r13, 1;
	add.s64 	%rd364, %rd364, 4;
$L__BB6_11:
	setp.eq.s32 	%p21, %r14, %r13;
	@%p21 bra 	$L__BB6_18;
	sub.s32 	%r307, %r303, %r14;
	add.s32 	%r306, %r303, -1;
	add.s64 	%rd365, %rd364, 4;
$L__BB6_13:
	add.s32 	%r306, %r306, 2;
	add.s64 	%rd45, %rd365, -4;
	bar.warp.sync 	%r295;
	ld.global.nc.f32 	%f58, [%rd365+-4];
	sub.f32 	%f59, %f1, %f58;
	fma.rn.f32 	%f60, %f59, %f59, 0f00000000;
	add.s64 	%rd11, %rd45, %rd3;
	ld.global.nc.f32 	%f61, [%rd11];
	sub.f32 	%f62, %f2, %f61;
	fma.rn.f32 	%f63, %f62, %f62, 0f00000000;
	add.s64 	%rd12, %rd11, %rd3;
	ld.global.nc.f32 	%f64, [%rd12];
	sub.f32 	%f65, %f3, %f64;
	fma.rn.f32 	%f66, %f65, %f65, %f60;
	add.s64 	%rd13, %rd12, %rd3;
	ld.global.nc.f32 	%f67, [%rd13];
	sub.f32 	%f68, %f4, %f67;
	fma.rn.f32 	%f69, %f68, %f68, %f63;
	add.s64 	%rd14, %rd13, %rd3;
	ld.global.nc.f32 	%f70, [%rd14];
	sub.f32 	%f71, %f5, %f70;
	fma.rn.f32 	%f72, %f71, %f71, %f66;
	add.s64 	%rd15, %rd14, %rd3;
	ld.global.nc.f32 	%f73, [%rd15];
	sub.f32 	%f74, %f6, %f73;
	fma.rn.f32 	%f75, %f74, %f74, %f69;
	add.s64 	%rd16, %rd15, %rd3;
	ld.global.nc.f32 	%f76, [%rd16];
	sub.f32 	%f77, %f7, %f76;
	fma.rn.f32 	%f78, %f77, %f77, %f72;
	add.s64 	%rd17, %rd16, %rd3;
	ld.global.nc.f32 	%f79, [%rd17];
	sub.f32 	%f80, %f8, %f79;
	fma.rn.f32 	%f81, %f80, %f80, %f75;
	add.f32 	%f82, %f78, %f81;
	mov.b32 	%r114, %f82;
	shfl.sync.bfly.b32	%r115|%p22, %r114, 1, 6175, %r295;
	mov.b32 	%f83, %r115;
	add.f32 	%f84, %f82, %f83;
	mov.b32 	%r116, %f84;
	shfl.sync.bfly.b32	%r117|%p23, %r116, 2, 6175, %r295;
	mov.b32 	%f85, %r117;
	add.f32 	%f86, %f84, %f85;
	mov.b32 	%r118, %f86;
	shfl.sync.bfly.b32	%r119|%p24, %r118, 4, 6175, %r295;
	mov.b32 	%f87, %r119;
	add.f32 	%f16, %f86, %f87;
	mov.b32 	%r120, %f4161;
	shfl.sync.up.b32	%r41|%p25, %r120, 1, 6144, %r295;
	shfl.sync.up.b32	%r42|%p26, %r311, 1, 6144, %r295;
	shfl.sync.up.b32	%r43|%p27, %r310, 1, 6144, %r295;
	setp.geu.f32 	%p28, %f16, %f4161;
	setp.lt.f32 	%p29, %f16, %f4161;
	selp.u32 	%r121, 1, 0, %p29;
	shfl.sync.up.b32	%r44|%p30, %r121, 1, 6144, %r295;
	@%p28 bra 	$L__BB6_15;
	setp.eq.s32 	%p31, %r2, 0;
	mov.b32 	%f88, %r41;
	setp.eq.s32 	%p32, %r44, 0;
	or.pred  	%p33, %p31, %p32;
	selp.f32 	%f4161, %f16, %f88, %p33;
	add.s32 	%r122, %r306, -1;
	selp.b32 	%r311, %r122, %r42, %p33;
	selp.b32 	%r310, %r19, %r43, %p33;
$L__BB6_15:
	bar.warp.sync 	%r295;
	ld.global.nc.f32 	%f89, [%rd365];
	sub.f32 	%f90, %f1, %f89;
	fma.rn.f32 	%f91, %f90, %f90, 0f00000000;
	ld.global.nc.f32 	%f92, [%rd11+4];
	sub.f32 	%f93, %f2, %f92;
	fma.rn.f32 	%f94, %f93, %f93, 0f00000000;
	ld.global.nc.f32 	%f95, [%rd12+4];
	sub.f32 	%f96, %f3, %f95;
	fma.rn.f32 	%f97, %f96, %f96, %f91;
	ld.global.nc.f32 	%f98, [%rd13+4];
	sub.f32 	%f99, %f4, %f98;
	fma.rn.f32 	%f100, %f99, %f99, %f94;
	ld.global.nc.f32 	%f101, [%rd14+4];
	sub.f32 	%f102, %f5, %f101;
	fma.rn.f32 	%f103, %f102, %f102, %f97;
	ld.global.nc.f32 	%f104, [%rd15+4];
	sub.f32 	%f105, %f6, %f104;
	fma.rn.f32 	%f106, %f105, %f105, %f100;
	ld.global.nc.f32 	%f107, [%rd16+4];
	sub.f32 	%f108, %f7, %f107;
	fma.rn.f32 	%f109, %f108, %f108, %f103;
	ld.global.nc.f32 	%f110, [%rd17+4];
	sub.f32 	%f111, %f8, %f110;
	fma.rn.f32 	%f112, %f111, %f111, %f106;
	add.f32 	%f113, %f109, %f112;
	mov.b32 	%r123, %f113;
	shfl.sync.bfly.b32	%r124|%p34, %r123, 1, 6175, %r295;
	mov.b32 	%f114, %r124;
	add.f32 	%f115, %f113, %f114;
	mov.b32 	%r125, %f115;
	shfl.sync.bfly.b32	%r126|%p35, %r125, 2, 6175, %r295;
	mov.b32 	%f116, %r126;
	add.f32 	%f117, %f115, %f116;
	mov.b32 	%r127, %f117;
	shfl.sync.bfly.b32	%r128|%p36, %r127, 4, 6175, %r295;
	mov.b32 	%f118, %r128;
	add.f32 	%f19, %f117, %f118;
	mov.b32 	%r129, %f4161;
	shfl.sync.up.b32	%r49|%p37, %r129, 1, 6144, %r295;
	shfl.sync.up.b32	%r50|%p38, %r311, 1, 6144, %r295;
	shfl.sync.up.b32	%r51|%p39, %r310, 1, 6144, %r295;
	setp.geu.f32 	%p40, %f19, %f4161;
	setp.lt.f32 	%p41, %f19, %f4161;
	selp.u32 	%r130, 1, 0, %p41;
	shfl.sync.up.b32	%r52|%p42, %r130, 1, 6144, %r295;
	@%p40 bra 	$L__BB6_17;
	setp.eq.s32 	%p43, %r2, 0;
	mov.b32 	%f119, %r49;
	setp.eq.s32 	%p44, %r52, 0;
	or.pred  	%p45, %p43, %p44;
	selp.f32 	%f4161, %f19, %f119, %p45;
	selp.b32 	%r311, %r306, %r50, %p45;
	selp.b32 	%r310, %r19, %r51, %p45;
$L__BB6_17:
	add.s32 	%r307, %r307, 2;
	add.s64 	%rd365, %rd365, 8;
	setp.ne.s32 	%p46, %r307, 1;
	@%p46 bra 	$L__BB6_13;
$L__BB6_18:
	add.s32 	%r298, %r19, 1;
	setp.ne.s32 	%p47, %r19, %r16;
	@%p47 bra 	$L__BB6_6;
	mov.b32 	%r318, %f4161;
$L__BB6_20:
	ld.param.f32 	%f4155, [_Z4bm3dILb0ELb0ELb1EEvPfPKfiiifiiiiifff_param_13];
	ld.param.f32 	%f4154, [_Z4bm3dILb0ELb0ELb1EEvPfPKfiiifiiiiifff_param_5];
	ld.param.u32 	%r294, [_Z4bm3dILb0ELb0ELb1EEvPfPKfiiifiiiiifff_param_4];
	ld.param.u32 	%r290, [_Z4bm3dILb0ELb0ELb1EEvPfPKfiiifiiiiifff_param_3];
	ld.param.u64 	%rd362, [_Z4bm3dILb0ELb0ELb1EEvPfPKfiiifiiiiifff_param_1];
	ld.param.u64 	%rd361, [_Z4bm3dILb0ELb0ELb1EEvPfPKfiiifiiiiifff_param_0];
	mul.lo.s32 	%r138, %r294, %r290;
	setp.eq.s32 	%p48, %r311, %r8;
	setp.eq.s32 	%p49, %r310, %r9;
	and.pred  	%p50, %p48, %p49;
	selp.u32 	%r139, 1, 0, %p50;
	shfl.sync.bfly.b32	%r140|%p51, %r139, 1, 6175, -1;
	add.s32 	%r141, %r140, %r139;
	shfl.sync.bfly.b32	%r142|%p52, %r141, 2, 6175, -1;
	add.s32 	%r143, %r141, %r142;
	shfl.sync.bfly.b32	%r144|%p53, %r143, 4, 6175, -1;
	shfl.sync.up.b32	%r145|%p54, %r318, 1, 6144, -1;
	shfl.sync.up.b32	%r146|%p55, %r311, 1, 6144, -1;
	shfl.sync.up.b32	%r147|%p56, %r310, 1, 6144, -1;
	neg.s32 	%r148, %r144;
	setp.eq.s32 	%p57, %r143, %r148;
	setp.eq.s32 	%p58, %r2, 0;
	selp.b32 	%r149, %r8, %r146, %p58;
	selp.b32 	%r150, %r9, %r147, %p58;
	selp.b32 	%r151, %r150, %r310, %p57;
	selp.b32 	%r152, %r149, %r311, %p57;
	shfl.sync.idx.b32	%r153|%p59, %r152, 0, 6175, -1;
	shfl.sync.idx.b32	%r154|%p60, %r151, 0, 6175, -1;
	add.s32 	%r155, %r153, %r2;
	mad.lo.s32 	%r156, %r154, %r294, %r155;
	cvta.to.global.u64 	%rd174, %rd362;
	mul.wide.s32 	%rd175, %r156, 4;
	add.s64 	%rd176, %rd174, %rd175;
	ld.global.nc.f32 	%f376, [%rd176];
	mul.wide.s32 	%rd177, %r138, 4;
	add.s64 	%rd178, %rd176, %rd177;
	ld.global.nc.f32 	%f377, [%rd178];
	mul.wide.s32 	%rd179, %r294, 4;
	add.s64 	%rd180, %rd176, %rd179;
	ld.global.nc.f32 	%f378, [%rd180];
	add.s64 	%rd181, %rd180, %rd177;
	ld.global.nc.f32 	%f379, [%rd181];
	add.s64 	%rd182, %rd180, %rd179;
	ld.global.nc.f32 	%f380, [%rd182];
	add.s64 	%rd183, %rd182, %rd177;
	ld.global.nc.f32 	%f381, [%rd183];
	add.s64 	%rd184, %rd182, %rd179;
	ld.global.nc.f32 	%f382, [%rd184];
	add.s64 	%rd185, %rd184, %rd177;
	ld.global.nc.f32 	%f383, [%rd185];
	add.s64 	%rd186, %rd184, %rd179;
	ld.global.nc.f32 	%f384, [%rd186];
	add.s64 	%rd187, %rd186, %rd177;
	ld.global.nc.f32 	%f385, [%rd187];
	add.s64 	%rd188, %rd186, %rd179;
	ld.global.nc.f32 	%f386, [%rd188];
	add.s64 	%rd189, %rd188, %rd177;
	ld.global.nc.f32 	%f387, [%rd189];
	add.s64 	%rd190, %rd188, %rd179;
	ld.global.nc.f32 	%f388, [%rd190];
	add.s64 	%rd191, %rd190, %rd177;
	ld.global.nc.f32 	%f389, [%rd191];
	add.s64 	%rd192, %rd190, %rd179;
	ld.global.nc.f32 	%f390, [%rd192];
	add.s64 	%rd193, %rd192, %rd177;
	ld.global.nc.f32 	%f391, [%rd193];
	shfl.sync.idx.b32	%r157|%p61, %r152, 1, 6175, -1;
	shfl.sync.idx.b32	%r158|%p62, %r151, 1, 6175, -1;
	add.s32 	%r159, %r157, %r2;
	mad.lo.s32 	%r160, %r158, %r294, %r159;
	mul.wide.s32 	%rd194, %r160, 4;
	add.s64 	%rd195, %rd174, %rd194;
	ld.global.nc.f32 	%f392, [%rd195];
	add.s64 	%rd196, %rd195, %rd177;
	ld.global.nc.f32 	%f393, [%rd196];
	add.s64 	%rd197, %rd195, %rd179;
	ld.global.nc.f32 	%f394, [%rd197];
	add.s64 	%rd198, %rd197, %rd177;
	ld.global.nc.f32 	%f395, [%rd198];
	add.s64 	%rd199, %rd197, %rd179;
	ld.global.nc.f32 	%f396, [%rd199];
	add.s64 	%rd200, %rd199, %rd177;
	ld.global.nc.f32 	%f397, [%rd200];
	add.s64 	%rd201, %rd199, %rd179;
	ld.global.nc.f32 	%f398, [%rd201];
	add.s64 	%rd202, %rd201, %rd177;
	ld.global.nc.f32 	%f399, [%rd202];
	add.s64 	%rd203, %rd201, %rd179;
	ld.global.nc.f32 	%f400, [%rd203];
	add.s64 	%rd204, %rd203, %rd177;
	ld.global.nc.f32 	%f401, [%rd204];
	add.s64 	%rd205, %rd203, %rd179;
	ld.global.nc.f32 	%f402, [%rd205];
	add.s64 	%rd206, %rd205, %rd177;
	ld.global.nc.f32 	%f403, [%rd206];
	add.s64 	%rd207, %rd205, %rd179;
	ld.global.nc.f32 	%f404, [%rd207];
	add.s64 	%rd208, %rd207, %rd177;
	ld.global.nc.f32 	%f405, [%rd208];
	add.s64 	%rd209, %rd207, %rd179;
	ld.global.nc.f32 	%f406, [%rd209];
	add.s64 	%rd210, %rd209, %rd177;
	ld.global.nc.f32 	%f407, [%rd210];
	shfl.sync.idx.b32	%r161|%p63, %r152, 2, 6175, -1;
	shfl.sync.idx.b32	%r162|%p64, %r151, 2, 6175, -1;
	add.s32 	%r163, %r161, %r2;
	mad.lo.s32 	%r164, %r162, %r294, %r163;
	mul.wide.s32 	%rd211, %r164, 4;
	add.s64 	%rd212, %rd174, %rd211;
	ld.global.nc.f32 	%f408, [%rd212];
	add.s64 	%rd213, %rd212, %rd177;
	ld.global.nc.f32 	%f409, [%rd213];
	add.s64 	%rd214, %rd212, %rd179;
	ld.global.nc.f32 	%f410, [%rd214];
	add.s64 	%rd215, %rd214, %rd177;
	ld.global.nc.f32 	%f411, [%rd215];
	add.s64 	%rd216, %rd214, %rd179;
	ld.global.nc.f32 	%f412, [%rd216];
	add.s64 	%rd217, %rd216, %rd177;
	ld.global.nc.f32 	%f413, [%rd217];
	add.s64 	%rd218, %rd216, %rd179;
	ld.global.nc.f32 	%f414, [%rd218];
	add.s64 	%rd219, %rd218, %rd177;
	ld.global.nc.f32 	%f415, [%rd219];
	add.s64 	%rd220, %rd218, %rd179;
	ld.global.nc.f32 	%f416, [%rd220];
	add.s64 	%rd221, %rd220, %rd177;
	ld.global.nc.f32 	%f417, [%rd221];
	add.s64 	%rd222, %rd220, %rd179;
	ld.global.nc.f32 	%f418, [%rd222];
	add.s64 	%rd223, %rd222, %rd177;
	ld.global.nc.f32 	%f419, [%rd223];
	add.s64 	%rd224, %rd222, %rd179;
	ld.global.nc.f32 	%f420, [%rd224];
	add.s64 	%rd225, %rd224, %rd177;
	ld.global.nc.f32 	%f421, [%rd225];
	add.s64 	%rd226, %rd224, %rd179;
	ld.global.nc.f32 	%f422, [%rd226];
	add.s64 	%rd227, %rd226, %rd177;
	ld.global.nc.f32 	%f423, [%rd227];
	shfl.sync.idx.b32	%r165|%p65, %r152, 3, 6175, -1;
	shfl.sync.idx.b32	%r166|%p66, %r151, 3, 6175, -1;
	add.s32 	%r167, %r165, %r2;
	mad.lo.s32 	%r168, %r166, %r294, %r167;
	mul.wide.s32 	%rd228, %r168, 4;
	add.s64 	%rd229, %rd174, %rd228;
	ld.global.nc.f32 	%f424, [%rd229];
	add.s64 	%rd230, %rd229, %rd177;
	ld.global.nc.f32 	%f425, [%rd230];
	add.s64 	%rd231, %rd229, %rd179;
	ld.global.nc.f32 	%f426, [%rd231];
	add.s64 	%rd232, %rd231, %rd177;
	ld.global.nc.f32 	%f427, [%rd232];
	add.s64 	%rd233, %rd231, %rd179;
	ld.global.nc.f32 	%f428, [%rd233];
	add.s64 	%rd234, %rd233, %rd177;
	ld.global.nc.f32 	%f429, [%rd234];
	add.s64 	%rd235, %rd233, %rd179;
	ld.global.nc.f32 	%f430, [%rd235];
	add.s64 	%rd236, %rd235, %rd177;
	ld.global.nc.f32 	%f431, [%rd236];
	add.s64 	%rd237, %rd235, %rd179;
	ld.global.nc.f32 	%f432, [%rd237];
	add.s64 	%rd238, %rd237, %rd177;
	ld.global.nc.f32 	%f433, [%rd238];
	add.s64 	%rd239, %rd237, %rd179;
	ld.global.nc.f32 	%f434, [%rd239];
	add.s64 	%rd240, %rd239, %rd177;
	ld.global.nc.f32 	%f435, [%rd240];
	add.s64 	%rd241, %rd239, %rd179;
	ld.global.nc.f32 	%f436, [%rd241];
	add.s64 	%rd242, %rd241, %rd177;
	ld.global.nc.f32 	%f437, [%rd242];
	add.s64 	%rd243, %rd241, %rd179;
	ld.global.nc.f32 	%f438, [%rd243];
	add.s64 	%rd244, %rd243, %rd177;
	ld.global.nc.f32 	%f439, [%rd244];
	shfl.sync.idx.b32	%r169|%p67, %r152, 4, 6175, -1;
	shfl.sync.idx.b32	%r170|%p68, %r151, 4, 6175, -1;
	add.s32 	%r171, %r169, %r2;
	mad.lo.s32 	%r172, %r170, %r294, %r171;
	mul.wide.s32 	%rd245, %r172, 4;
	add.s64 	%rd246, %rd174, %rd245;
	ld.global.nc.f32 	%f440, [%rd246];
	add.s64 	%rd247, %rd246, %rd177;
	ld.global.nc.f32 	%f441, [%rd247];
	add.s64 	%rd248, %rd246, %rd179;
	ld.global.nc.f32 	%f442, [%rd248];
	add.s64 	%rd249, %rd248, %rd177;
	ld.global.nc.f32 	%f443, [%rd249];
	add.s64 	%rd250, %rd248, %rd179;
	ld.global.nc.f32 	%f444, [%rd250];
	add.s64 	%rd251, %rd250, %rd177;
	ld.global.nc.f32 	%f445, [%rd251];
	add.s64 	%rd252, %rd250, %rd179;
	ld.global.nc.f32 	%f446, [%rd252];
	add.s64 	%rd253, %rd252, %rd177;
	ld.global.nc.f32 	%f447, [%rd253];
	add.s64 	%rd254, %rd252, %rd179;
	ld.global.nc.f32 	%f448, [%rd254];
	add.s64 	%rd255, %rd254, %rd177;
	ld.global.nc.f32 	%f449, [%rd255];
	add.s64 	%rd256, %rd254, %rd179;
	ld.global.nc.f32 	%f450, [%rd256];
	add.s64 	%rd257, %rd256, %rd177;
	ld.global.nc.f32 	%f451, [%rd257];
	add.s64 	%rd258, %rd256, %rd179;
	ld.global.nc.f32 	%f452, [%rd258];
	add.s64 	%rd259, %rd258, %rd177;
	ld.global.nc.f32 	%f453, [%rd259];
	add.s64 	%rd260, %rd258, %rd179;
	ld.global.nc.f32 	%f454, [%rd260];
	add.s64 	%rd261, %rd260, %rd177;
	ld.global.nc.f32 	%f455, [%rd261];
	shfl.sync.idx.b32	%r173|%p69, %r152, 5, 6175, -1;
	shfl.sync.idx.b32	%r174|%p70, %r151, 5, 6175, -1;
	add.s32 	%r175, %r173, %r2;
	mad.lo.s32 	%r176, %r174, %r294, %r175;
	mul.wide.s32 	%rd262, %r176, 4;
	add.s64 	%rd263, %rd174, %rd262;
	ld.global.nc.f32 	%f456, [%rd263];
	add.s64 	%rd264, %rd263, %rd177;
	ld.global.nc.f32 	%f457, [%rd264];
	add.s64 	%rd265, %rd263, %rd179;
	ld.global.nc.f32 	%f458, [%rd265];
	add.s64 	%rd266, %rd265, %rd177;
	ld.global.nc.f32 	%f459, [%rd266];
	add.s64 	%rd267, %rd265, %rd179;
	ld.global.nc.f32 	%f460, [%rd267];
	add.s64 	%rd268, %rd267, %rd177;
	ld.global.nc.f32 	%f461, [%rd268];
	add.s64 	%rd269, %rd267, %rd179;
	ld.global.nc.f32 	%f462, [%rd269];
	add.s64 	%rd270, %rd269, %rd177;
	ld.global.nc.f32 	%f463, [%rd270];
	add.s64 	%rd271, %rd269, %rd179;
	ld.global.nc.f32 	%f464, [%rd271];
	add.s64 	%rd272, %rd271, %rd177;
	ld.global.nc.f32 	%f465, [%rd272];
	add.s64 	%rd273, %rd271, %rd179;
	ld.global.nc.f32 	%f466, [%rd273];
	add.s64 	%rd274, %rd273, %rd177;
	ld.global.nc.f32 	%f467, [%rd274];
	add.s64 	%rd275, %rd273, %rd179;
	ld.global.nc.f32 	%f468, [%rd275];
	add.s64 	%rd276, %rd275, %rd177;
	ld.global.nc.f32 	%f469, [%rd276];
	add.s64 	%rd277, %rd275, %rd179;
	ld.global.nc.f32 	%f470, [%rd277];
	add.s64 	%rd278, %rd277, %rd177;
	ld.global.nc.f32 	%f471, [%rd278];
	shfl.sync.idx.b32	%r177|%p71, %r152, 6, 6175, -1;
	shfl.sync.idx.b32	%r178|%p72, %r151, 6, 6175, -1;
	add.s32 	%r179, %r177, %r2;
	mad.lo.s32 	%r180, %r178, %r294, %r179;
	mul.wide.s32 	%rd279, %r180, 4;
	add.s64 	%rd280, %rd174, %rd279;
	ld.global.nc.f32 	%f472, [%rd280];
	add.s64 	%rd281, %rd280, %rd177;
	ld.global.nc.f32 	%f473, [%rd281];
	add.s64 	%rd282, %rd280, %rd179;
	ld.global.nc.f32 	%f474, [%rd282];
	add.s64 	%rd283, %rd282, %rd177;
	ld.global.nc.f32 	%f475, [%rd283];
	add.s64 	%rd284, %rd282, %rd179;
	ld.global.nc.f32 	%f476, [%rd284];
	add.s64 	%rd285, %rd284, %rd177;
	ld.global.nc.f32 	%f477, [%rd285];
	add.s64 	%rd286, %rd284, %rd179;
	ld.global.nc.f32 	%f478, [%rd286];
	add.s64 	%rd287, %rd286, %rd177;
	ld.global.nc.f32 	%f479, [%rd287];
	add.s64 	%rd288, %rd286, %rd179;
	ld.global.nc.f32 	%f480, [%rd288];
	add.s64 	%rd289, %rd288, %rd177;
	ld.global.nc.f32 	%f481, [%rd289];
	add.s64 	%rd290, %rd288, %rd179;
	ld.global.nc.f32 	%f482, [%rd290];
	add.s64 	%rd291, %rd290, %rd177;
	ld.global.nc.f32 	%f483, [%rd291];
	add.s64 	%rd292, %rd290, %rd179;
	ld.global.nc.f32 	%f484, [%rd292];
	add.s64 	%rd293, %rd292, %rd177;
	ld.global.nc.f32 	%f485, [%rd293];
	add.s64 	%rd294, %rd292, %rd179;
	ld.global.nc.f32 	%f486, [%rd294];
	add.s64 	%rd295, %rd294, %rd177;
	ld.global.nc.f32 	%f487, [%rd295];
	shfl.sync.idx.b32	%r181|%p73, %r152, 7, 6175, -1;
	shfl.sync.idx.b32	%r182|%p74, %r151, 7, 6175, -1;
	add.s32 	%r183, %r181, %r2;
	mad.lo.s32 	%r184, %r182, %r294, %r183;
	mul.wide.s32 	%rd296, %r184, 4;
	add.s64 	%rd297, %rd174, %rd296;
	ld.global.nc.f32 	%f488, [%rd297];
	add.s64 	%rd298, %rd297, %rd177;
	ld.global.nc.f32 	%f489, [%rd298];
	add.s64 	%rd299, %rd297, %rd179;
	ld.global.nc.f32 	%f490, [%rd299];
	add.s64 	%rd300, %rd299, %rd177;
	ld.global.nc.f32 	%f491, [%rd300];
	add.s64 	%rd301, %rd299, %rd179;
	ld.global.nc.f32 	%f492, [%rd301];
	add.s64 	%rd302, %rd301, %rd177;
	ld.global.nc.f32 	%f493, [%rd302];
	add.s64 	%rd303, %rd301, %rd179;
	ld.global.nc.f32 	%f494, [%rd303];
	add.s64 	%rd304, %rd303, %rd177;
	ld.global.nc.f32 	%f495, [%rd304];
	add.s64 	%rd305, %rd303, %rd179;
	ld.global.nc.f32 	%f496, [%rd305];
	add.s64 	%rd306, %rd305, %rd177;
	ld.global.nc.f32 	%f497, [%rd306];
	add.s64 	%rd307, %rd305, %rd179;
	ld.global.nc.f32 	%f498, [%rd307];
	add.s64 	%rd308, %rd307, %rd177;
	ld.global.nc.f32 	%f499, [%rd308];
	add.s64 	%rd309, %rd307, %rd179;
	ld.global.nc.f32 	%f500, [%rd309];
	add.s64 	%rd310, %rd309, %rd177;
	ld.global.nc.f32 	%f501, [%rd310];
	add.s64 	%rd311, %rd309, %rd179;
	ld.global.nc.f32 	%f502, [%rd311];
	add.s64 	%rd312, %rd311, %rd177;
	ld.global.nc.f32 	%f503, [%rd312];
	sub.f32 	%f504, %f377, %f391;
	add.f32 	%f505, %f377, %f391;
	sub.f32 	%f506, %f385, %f383;
	add.f32 	%f507, %f385, %f383;
	sub.f32 	%f508, %f381, %f387;
	sub.f32 	%f509, %f379, %f389;
	add.f32 	%f510, %f508, %f509;
	add.f32 	%f511, %f379, %f389;
	sub.f32 	%f512, %f508, %f509;
	add.f32 	%f513, %f381, %f387;
	mul.f32 	%f514, %f510, 0f3F3504F3;
	sub.f32 	%f515, %f504, %f514;
	mul.f32 	%f516, %f512, 0f3F3504F3;
	sub.f32 	%f517, %f506, %f516;
	fma.rn.f32 	%f518, %f517, 0f3F2B0DC1, %f515;
	mul.f32 	%f519, %f518, 0f3FD4DB31;
	mul.f32 	%f520, %f515, 0f3F2B0DC1;
	sub.f32 	%f521, %f517, %f520;
	mul.f32 	%f522, %f521, 0fBFD4DB31;
	add.f32 	%f523, %f505, %f507;
	add.f32 	%f524, %f513, %f511;
	sub.f32 	%f525, %f523, %f524;
	mul.f32 	%f526, %f525, 0f3FB504F3;
	add.f32 	%f527, %f523, %f524;
	mul.f32 	%f528, %f527, 0f3FB504F3;
	add.f32 	%f529, %f504, %f514;
	add.f32 	%f530, %f506, %f516;
	mul.f32 	%f531, %f530, 0f3E4BAFAF;
	sub.f32 	%f532, %f529, %f531;
	mul.f32 	%f533, %f532, 0f3FFB14BE;
	fma.rn.f32 	%f534, %f529, 0f3E4BAFAF, %f530;
	mul.f32 	%f535, %f534, 0f3FFB14BE;
	sub.f32 	%f536, %f505, %f507;
	sub.f32 	%f537, %f513, %f511;
	mul.f32 	%f538, %f537, 0f3ED413CD;
	sub.f32 	%f539, %f536, %f538;
	mul.f32 	%f540, %f539, 0f3FEC835E;
	fma.rn.f32 	%f541, %f536, 0f3ED413CD, %f537;
	mul.f32 	%f542, %f541, 0f3FEC835E;
	sub.f32 	%f543, %f393, %f407;
	add.f32 	%f544, %f393, %f407;
	sub.f32 	%f545, %f401, %f399;
	add.f32 	%f546, %f401, %f399;
	sub.f32 	%f547, %f397, %f403;
	sub.f32 	%f548, %f395, %f405;
	add.f32 	%f549, %f547, %f548;
	add.f32 	%f550, %f395, %f405;
	sub.f32 	%f551, %f547, %f548;
	add.f32 	%f552, %f397, %f403;
	mul.f32 	%f553, %f549, 0f3F3504F3;
	sub.f32 	%f554, %f543, %f553;
	mul.f32 	%f555, %f551, 0f3F3504F3;
	sub.f32 	%f556, %f545, %f555;
	fma.rn.f32 	%f557, %f556, 0f3F2B0DC1, %f554;
	mul.f32 	%f558, %f557, 0f3FD4DB31;
	mul.f32 	%f559, %f554, 0f3F2B0DC1;
	sub.f32 	%f560, %f556, %f559;
	mul.f32 	%f561, %f560, 0fBFD4DB31;
	add.f32 	%f562, %f544, %f546;
	add.f32 	%f563, %f552, %f550;
	sub.f32 	%f564, %f562, %f563;
	mul.f32 	%f565, %f564, 0f3FB504F3;
	add.f32 	%f566, %f562, %f563;
	mul.f32 	%f567, %f566, 0f3FB504F3;
	add.f32 	%f568, %f543, %f553;
	add.f32 	%f569, %f545, %f555;
	mul.f32 	%f570, %f569, 0f3E4BAFAF;
	sub.f32 	%f571, %f568, %f570;
	mul.f32 	%f572, %f571, 0f3FFB14BE;
	fma.rn.f32 	%f573, %f568, 0f3E4BAFAF, %f569;
	mul.f32 	%f574, %f573, 0f3FFB14BE;
	sub.f32 	%f575, %f544, %f546;
	sub.f32 	%f576, %f552, %f550;
	mul.f32 	%f577, %f576, 0f3ED413CD;
	sub.f32 	%f578, %f575, %f577;
	mul.f32 	%f579, %f578, 0f3FEC835E;
	fma.rn.f32 	%f580, %f575, 0f3ED413CD, %f576;
	mul.f32 	%f581, %f580, 0f3FEC835E;
	sub.f32 	%f582, %f409, %f423;
	add.f32 	%f583, %f409, %f423;
	sub.f32 	%f584, %f417, %f415;
	add.f32 	%f585, %f417, %f415;
	sub.f32 	%f586, %f413, %f419;
	sub.f32 	%f587, %f411, %f421;
	add.f32 	%f588, %f586, %f587;
	add.f32 	%f589, %f411, %f421;
	sub.f32 	%f590, %f586, %f587;
	add.f32 	%f591, %f413, %f419;
	mul.f32 	%f592, %f588, 0f3F3504F3;
	sub.f32 	%f593, %f582, %f592;
	mul.f32 	%f594, %f590, 0f3F3504F3;
	sub.f32 	%f595, %f584, %f594;
	fma.rn.f32 	%f596, %f595, 0f3F2B0DC1, %f593;
	mul.f32 	%f597, %f596, 0f3FD4DB31;
	mul.f32 	%f598, %f593, 0f3F2B0DC1;
	sub.f32 	%f599, %f595, %f598;
	mul.f32 	%f600, %f599, 0fBFD4DB31;
	add.f32 	%f601, %f583, %f585;
	add.f32 	%f602, %f591, %f589;
	sub.f32 	%f603, %f601, %f602;
	mul.f32 	%f604, %f603, 0f3FB504F3;
	add.f32 	%f605, %f601, %f602;
	mul.f32 	%f606, %f605, 0f3FB504F3;
	add.f32 	%f607, %f582, %f592;
	add.f32 	%f608, %f584, %f594;
	mul.f32 	%f609, %f608, 0f3E4BAFAF;
	sub.f32 	%f610, %f607, %f609;
	mul.f32 	%f611, %f610, 0f3FFB14BE;
	fma.rn.f32 	%f612, %f607, 0f3E4BAFAF, %f608;
	mul.f32 	%f613, %f612, 0f3FFB14BE;
	sub.f32 	%f614, %f583, %f585;
	sub.f32 	%f615, %f591, %f589;
	mul.f32 	%f616, %f615, 0f3ED413CD;
	sub.f32 	%f617, %f614, %f616;
	mul.f32 	%f618, %f617, 0f3FEC835E;
	fma.rn.f32 	%f619, %f614, 0f3ED413CD, %f615;
	mul.f32 	%f620, %f619, 0f3FEC835E;
	sub.f32 	%f621, %f425, %f439;
	add.f32 	%f622, %f425, %f439;
	sub.f32 	%f623, %f433, %f431;
	add.f32 	%f624, %f433, %f431;
	sub.f32 	%f625, %f429, %f435;
	sub.f32 	%f626, %f427, %f437;
	add.f32 	%f627, %f625, %f626;
	add.f32 	%f628, %f427, %f437;
	sub.f32 	%f629, %f625, %f626;
	add.f32 	%f630, %f429, %f435;
	mul.f32 	%f631, %f627, 0f3F3504F3;
	sub.f32 	%f632, %f621, %f631;
	mul.f32 	%f633, %f629, 0f3F3504F3;
	sub.f32 	%f634, %f623, %f633;
	fma.rn.f32 	%f635, %f634, 0f3F2B0DC1, %f632;
	mul.f32 	%f636, %f635, 0f3FD4DB31;
	mul.f32 	%f637, %f632, 0f3F2B0DC1;
	sub.f32 	%f638, %f634, %f637;
	mul.f32 	%f639, %f638, 0fBFD4DB31;
	add.f32 	%f640, %f622, %f624;
	add.f32 	%f641, %f630, %f628;
	sub.f32 	%f642, %f640, %f641;
	mul.f32 	%f643, %f642, 0f3FB504F3;
	add.f32 	%f644, %f640, %f641;
	mul.f32 	%f645, %f644, 0f3FB504F3;
	add.f32 	%f646, %f621, %f631;
	add.f32 	%f647, %f623, %f633;
	mul.f32 	%f648, %f647, 0f3E4BAFAF;
	sub.f32 	%f649, %f646, %f648;
	mul.f32 	%f650, %f649, 0f3FFB14BE;
	fma.rn.f32 	%f651, %f646, 0f3E4BAFAF, %f647;
	mul.f32 	%f652, %f651, 0f3FFB14BE;
	sub.f32 	%f653, %f622, %f624;
	sub.f32 	%f654, %f630, %f628;
	mul.f32 	%f655, %f654, 0f3ED413CD;
	sub.f32 	%f656, %f653, %f655;
	mul.f32 	%f657, %f656, 0f3FEC835E;
	fma.rn.f32 	%f658, %f653, 0f3ED413CD, %f654;
	mul.f32 	%f659, %f658, 0f3FEC835E;
	sub.f32 	%f660, %f441, %f455;
	add.f32 	%f661, %f441, %f455;
	sub.f32 	%f662, %f449, %f447;
	add.f32 	%f663, %f449, %f447;
	sub.f32 	%f664, %f445, %f451;
	sub.f32 	%f665, %f443, %f453;
	add.f32 	%f666, %f664, %f665;
	add.f32 	%f667, %f443, %f453;
	sub.f32 	%f668, %f664, %f665;
	add.f32 	%f669, %f445, %f451;
	mul.f32 	%f670, %f666, 0f3F3504F3;
	sub.f32 	%f671, %f660, %f670;
	mul.f32 	%f672, %f668, 0f3F3504F3;
	sub.f32 	%f673, %f662, %f672;
	fma.rn.f32 	%f674, %f673, 0f3F2B0DC1, %f671;
	mul.f32 	%f675, %f674, 0f3FD4DB31;
	mul.f32 	%f676, %f671, 0f3F2B0DC1;
	sub.f32 	%f677, %f673, %f676;
	mul.f32 	%f678, %f677, 0fBFD4DB31;
	add.f32 	%f679, %f661, %f663;
	add.f32 	%f680, %f669, %f667;
	sub.f32 	%f681, %f679, %f680;
	mul.f32 	%f682, %f681, 0f3FB504F3;
	add.f32 	%f683, %f679, %f680;
	mul.f32 	%f684, %f683, 0f3FB504F3;
	add.f32 	%f685, %f660, %f670;
	add.f32 	%f686, %f662, %f672;
	mul.f32 	%f687, %f686, 0f3E4BAFAF;
	sub.f32 	%f688, %f685, %f687;
	mul.f32 	%f689, %f688, 0f3FFB14BE;
	fma.rn.f32 	%f690, %f685, 0f3E4BAFAF, %f686;
	mul.f32 	%f691, %f690, 0f3FFB14BE;
	sub.f32 	%f692, %f661, %f663;
	sub.f32 	%f693, %f669, %f667;
	mul.f32 	%f694, %f693, 0f3ED413CD;
	sub.f32 	%f695, %f692, %f694;
	mul.f32 	%f696, %f695, 0f3FEC835E;
	fma.rn.f32 	%f697, %f692, 0f3ED413CD, %f693;
	mul.f32 	%f698, %f697, 0f3FEC835E;
	sub.f32 	%f699, %f457, %f471;
	add.f32 	%f700, %f457, %f471;
	sub.f32 	%f701, %f465, %f463;
	add.f32 	%f702, %f465, %f463;
	sub.f32 	%f703, %f461, %f467;
	sub.f32 	%f704, %f459, %f469;
	add.f32 	%f705, %f703, %f704;
	add.f32 	%f706, %f459, %f469;
	sub.f32 	%f707, %f703, %f704;
	add.f32 	%f708, %f461, %f467;
	mul.f32 	%f709, %f705, 0f3F3504F3;
	sub.f32 	%f710, %f699, %f709;
	mul.f32 	%f711, %f707, 0f3F3504F3;
	sub.f32 	%f712, %f701, %f711;
	fma.rn.f32 	%f713, %f712, 0f3F2B0DC1, %f710;
	mul.f32 	%f714, %f713, 0f3FD4DB31;
	mul.f32 	%f715, %f710, 0f3F2B0DC1;
	sub.f32 	%f716, %f712, %f715;
	mul.f32 	%f717, %f716, 0fBFD4DB31;
	add.f32 	%f718, %f700, %f702;
	add.f32 	%f719, %f708, %f706;
	sub.f32 	%f720, %f718, %f719;
	mul.f32 	%f721, %f720, 0f3FB504F3;
	add.f32 	%f722, %f718, %f719;
	mul.f32 	%f723, %f722, 0f3FB504F3;
	add.f32 	%f724, %f699, %f709;
	add.f32 	%f725, %f701, %f711;
	mul.f32 	%f726, %f725, 0f3E4BAFAF;
	sub.f32 	%f727, %f724, %f726;
	mul.f32 	%f728, %f727, 0f3FFB14BE;
	fma.rn.f32 	%f729, %f724, 0f3E4BAFAF, %f725;
	mul.f32 	%f730, %f729, 0f3FFB14BE;
	sub.f32 	%f731, %f700, %f702;
	sub.f32 	%f732, %f708, %f706;
	mul.f32 	%f733, %f732, 0f3ED413CD;
	sub.f32 	%f734, %f731, %f733;
	mul.f32 	%f735, %f734, 0f3FEC835E;
	fma.rn.f32 	%f736, %f731, 0f3ED413CD, %f732;
	mul.f32 	%f737, %f736, 0f3FEC835E;
	sub.f32 	%f738, %f473, %f487;
	add.f32 	%f739, %f473, %f487;
	sub.f32 	%f740, %f481, %f479;
	add.f32 	%f741, %f481, %f479;
	sub.f32 	%f742, %f477, %f483;
	sub.f32 	%f743, %f475, %f485;
	add.f32 	%f744, %f742, %f743;
	add.f32 	%f745, %f475, %f485;
	sub.f32 	%f746, %f742, %f743;
	add.f32 	%f747, %f477, %f483;
	mul.f32 	%f748, %f744, 0f3F3504F3;
	sub.f32 	%f749, %f738, %f748;
	mul.f32 	%f750, %f746, 0f3F3504F3;
	sub.f32 	%f751, %f740, %f750;
	fma.rn.f32 	%f752, %f751, 0f3F2B0DC1, %f749;
	mul.f32 	%f753, %f752, 0f3FD4DB31;
	mul.f32 	%f754, %f749, 0f3F2B0DC1;
	sub.f32 	%f755, %f751, %f754;
	mul.f32 	%f756, %f755, 0fBFD4DB31;
	add.f32 	%f757, %f739, %f741;
	add.f32 	%f758, %f747, %f745;
	sub.f32 	%f759, %f757, %f758;
	mul.f32 	%f760, %f759, 0f3FB504F3;
	add.f32 	%f761, %f757, %f758;
	mul.f32 	%f762, %f761, 0f3FB504F3;
	add.f32 	%f763, %f738, %f748;
	add.f32 	%f764, %f740, %f750;
	mul.f32 	%f765, %f764, 0f3E4BAFAF;
	sub.f32 	%f766, %f763, %f765;
	mul.f32 	%f767, %f766, 0f3FFB14BE;
	fma.rn.f32 	%f768, %f763, 0f3E4BAFAF, %f764;
	mul.f32 	%f769, %f768, 0f3FFB14BE;
	sub.f32 	%f770, %f739, %f741;
	sub.f32 	%f771, %f747, %f745;
	mul.f32 	%f772, %f771, 0f3ED413CD;
	sub.f32 	%f773, %f770, %f772;
	mul.f32 	%f774, %f773, 0f3FEC835E;
	fma.rn.f32 	%f775, %f770, 0f3ED413CD, %f771;
	mul.f32 	%f776, %f775, 0f3FEC835E;
	sub.f32 	%f777, %f489, %f503;
	add.f32 	%f778, %f489, %f503;
	sub.f32 	%f779, %f497, %f495;
	add.f32 	%f780, %f497, %f495;
	sub.f32 	%f781, %f493, %f499;
	sub.f32 	%f782, %f491, %f501;
	add.f32 	%f783, %f781, %f782;
	add.f32 	%f784, %f491, %f501;
	sub.f32 	%f785, %f781, %f782;
	add.f32 	%f786, %f493, %f499;
	mul.f32 	%f787, %f783, 0f3F3504F3;
	sub.f32 	%f788, %f777, %f787;
	mul.f32 	%f789, %f785, 0f3F3504F3;
	sub.f32 	%f790, %f779, %f789;
	fma.rn.f32 	%f791, %f790, 0f3F2B0DC1, %f788;
	mul.f32 	%f792, %f791, 0f3FD4DB31;
	mul.f32 	%f793, %f788, 0f3F2B0DC1;
	sub.f32 	%f794, %f790, %f793;
	mul.f32 	%f795, %f794, 0fBFD4DB31;
	add.f32 	%f796, %f778, %f780;
	add.f32 	%f797, %f786, %f784;
	sub.f32 	%f798, %f796, %f797;
	mul.f32 	%f799, %f798, 0f3FB504F3;
	add.f32 	%f800, %f796, %f797;
	mul.f32 	%f801, %f800, 0f3FB504F3;
	add.f32 	%f802, %f777, %f787;
	add.f32 	%f803, %f779, %f789;
	mul.f32 	%f804, %f803, 0f3E4BAFAF;
	sub.f32 	%f805, %f802, %f804;
	mul.f32 	%f806, %f805, 0f3FFB14BE;
	fma.rn.f32 	%f807, %f802, 0f3E4BAFAF, %f803;
	mul.f32 	%f808, %f807, 0f3FFB14BE;
	sub.f32 	%f809, %f778, %f780;
	sub.f32 	%f810, %f786, %f784;
	mul.f32 	%f811, %f810, 0f3ED413CD;
	sub.f32 	%f812, %f809, %f811;
	mul.f32 	%f813, %f812, 0f3FEC835E;
	fma.rn.f32 	%f814, %f809, 0f3ED413CD, %f810;
	mul.f32 	%f815, %f814, 0f3FEC835E;
	// begin inline asm
	mov.u32 %r131, %laneid;
	// end inline asm
	shr.s32 	%r185, %r131, 31;
	shr.u32 	%r186, %r185, 29;
	add.s32 	%r187, %r131, %r186;
	and.b32  	%r188, %r187, 1073741816;
	sub.s32 	%r189, %r131, %r188;
	and.b32  	%r190, %r131, 1073741816;
	mad.lo.s32 	%r191, %r189, 33, %r190;
	shl.b32 	%r192, %r191, 2;
	mov.u32 	%r193, _ZZ4bm3dILb0ELb0ELb1EEvPfPKfiiifiiiiifffE6buffer;
	add.s32 	%r194, %r193, %r192;
	bar.warp.sync 	-1;
	shl.b32 	%r195, %r131, 2;
	add.s32 	%r196, %r193, %r195;
	st.shared.f32 	[%r196], %f528;
	st.shared.f32 	[%r196+132], %f533;
	st.shared.f32 	[%r196+264], %f540;
	st.shared.f32 	[%r196+396], %f519;
	st.shared.f32 	[%r196+528], %f526;
	st.shared.f32 	[%r196+660], %f522;
	st.shared.f32 	[%r196+792], %f542;
	st.shared.f32 	[%r196+924], %f535;
	bar.warp.sync 	-1;
	ld.shared.f32 	%f816, [%r194];
	ld.shared.f32 	%f817, [%r194+4];
	ld.shared.f32 	%f818, [%r194+8];
	ld.shared.f32 	%f819, [%r194+12];
	ld.shared.f32 	%f820, [%r194+16];
	ld.shared.f32 	%f821, [%r194+20];
	ld.shared.f32 	%f822, [%r194+24];
	ld.shared.f32 	%f823, [%r194+28];
	bar.warp.sync 	-1;
	st.shared.f32 	[%r196], %f567;
	st.shared.f32 	[%r196+132], %f572;
	st.shared.f32 	[%r196+264], %f579;
	st.shared.f32 	[%r196+396], %f558;
	st.shared.f32 	[%r196+528], %f565;
	st.shared.f32 	[%r196+660], %f561;
	st.shared.f32 	[%r196+792], %f581;
	st.shared.f32 	[%r196+924], %f574;
	bar.warp.sync 	-1;
	ld.shared.f32 	%f824, [%r194];
	ld.shared.f32 	%f825, [%r194+4];
	ld.shared.f32 	%f826, [%r194+8];
	ld.shared.f32 	%f827, [%r194+12];
	ld.shared.f32 	%f828, [%r194+16];
	ld.shared.f32 	%f829, [%r194+20];
	ld.shared.f32 	%f830, [%r194+24];
	ld.shared.f32 	%f831, [%r194+28];
	bar.warp.sync 	-1;
	st.shared.f32 	[%r196], %f606;
	st.shared.f32 	[%r196+132], %f611;
	st.shared.f32 	[%r196+264], %f618;
	st.shared.f32 	[%r196+396], %f597;
	st.shared.f32 	[%r196+528], %f604;
	st.shared.f32 	[%r196+660], %f600;
	st.shared.f32 	[%r196+792], %f620;
	st.shared.f32 	[%r196+924], %f613;
	bar.warp.sync 	-1;
	ld.shared.f32 	%f832, [%r194];
	ld.shared.f32 	%f833, [%r194+4];
	ld.shared.f32 	%f834, [%r194+8];
	ld.shared.f32 	%f835, [%r194+12];
	ld.shared.f32 	%f836, [%r194+16];
	ld.shared.f32 	%f837, [%r194+20];
	ld.shared.f32 	%f838, [%r194+24];
	ld.shared.f32 	%f839, [%r194+28];
	bar.warp.sync 	-1;
	st.shared.f32 	[%r196], %f645;
	st.shared.f32 	[%r196+132], %f650;
	st.shared.f32 	[%r196+264], %f657;
	st.shared.f32 	[%r196+396], %f636;
	st.shared.f32 	[%r196+528], %f643;
	st.shared.f32 	[%r196+660], %f639;
	st.shared.f32 	[%r196+792], %f659;
	st.shared.f32 	[%r196+924], %f652;
	bar.warp.sync 	-1;
	ld.shared.f32 	%f840, [%r194];
	ld.shared.f32 	%f841, [%r194+4];
	ld.shared.f32 	%f842, [%r194+8];
	ld.shared.f32 	%f843, [%r194+12];
	ld.shared.f32 	%f844, [%r194+16];
	ld.shared.f32 	%f845, [%r194+20];
	ld.shared.f32 	%f846, [%r194+24];
	ld.shared.f32 	%f847, [%r194+28];
	bar.warp.sync 	-1;
	st.shared.f32 	[%r196], %f684;
	st.shared.f32 	[%r196+132], %f689;
	st.shared.f32 	[%r196+264], %f696;
	st.shared.f32 	[%r196+396], %f675;
	st.shared.f32 	[%r196+528], %f682;
	st.shared.f32 	[%r196+660], %f678;
	st.shared.f32 	[%r196+792], %f698;
	st.shared.f32 	[%r196+924], %f691;
	bar.warp.sync 	-1;
	ld.shared.f32 	%f848, [%r194];
	ld.shared.f32 	%f849, [%r194+4];
	ld.shared.f32 	%f850, [%r194+8];
	ld.shared.f32 	%f851, [%r194+12];
	ld.shared.f32 	%f852, [%r194+16];
	ld.shared.f32 	%f853, [%r194+20];
	ld.shared.f32 	%f854, [%r194+24];
	ld.shared.f32 	%f855, [%r194+28];
	bar.warp.sync 	-1;
	st.shared.f32 	[%r196], %f723;
	st.shared.f32 	[%r196+132], %f728;
	st.shared.f32 	[%r196+264], %f735;
	st.shared.f32 	[%r196+396], %f714;
	st.shared.f32 	[%r196+528], %f721;
	st.shared.f32 	[%r196+660], %f717;
	st.shared.f32 	[%r196+792], %f737;
	st.shared.f32 	[%r196+924], %f730;
	bar.warp.sync 	-1;
	ld.shared.f32 	%f856, [%r194];
	ld.shared.f32 	%f857, [%r194+4];
	ld.shared.f32 	%f858, [%r194+8];
	ld.shared.f32 	%f859, [%r194+12];
	ld.shared.f32 	%f860, [%r194+16];
	ld.shared.f32 	%f861, [%r194+20];
	ld.shared.f32 	%f862, [%r194+24];
	ld.shared.f32 	%f863, [%r194+28];
	bar.warp.sync 	-1;
	st.shared.f32 	[%r196], %f762;
	st.shared.f32 	[%r196+132], %f767;
	st.shared.f32 	[%r196+264], %f774;
	st.shared.f32 	[%r196+396], %f753;
	st.shared.f32 	[%r196+528], %f760;
	st.shared.f32 	[%r196+660], %f756;
	st.shared.f32 	[%r196+792], %f776;
	st.shared.f32 	[%r196+924], %f769;
	bar.warp.sync 	-1;
	ld.shared.f32 	%f864, [%r194];
	ld.shared.f32 	%f865, [%r194+4];
	ld.shared.f32 	%f866, [%r194+8];
	ld.shared.f32 	%f867, [%r194+12];
	ld.shared.f32 	%f868, [%r194+16];
	ld.shared.f32 	%f869, [%r194+20];
	ld.shared.f32 	%f870, [%r194+24];
	ld.shared.f32 	%f871, [%r194+28];
	bar.warp.sync 	-1;
	st.shared.f32 	[%r196], %f801;
	st.shared.f32 	[%r196+132], %f806;
	st.shared.f32 	[%r196+264], %f813;
	st.shared.f32 	[%r196+396], %f792;
	st.shared.f32 	[%r196+528], %f799;
	st.shared.f32 	[%r196+660], %f795;
	st.shared.f32 	[%r196+792], %f815;
	st.shared.f32 	[%r196+924], %f808;
	bar.warp.sync 	-1;
	ld.shared.f32 	%f872, [%r194];
	ld.shared.f32 	%f873, [%r194+4];
	ld.shared.f32 	%f874, [%r194+8];
	ld.shared.f32 	%f875, [%r194+12];
	ld.shared.f32 	%f876, [%r194+16];
	ld.shared.f32 	%f877, [%r194+20];
	ld.shared.f32 	%f878, [%r194+24];
	ld.shared.f32 	%f879, [%r194+28];
	sub.f32 	%f880, %f816, %f823;
	add.f32 	%f881, %f816, %f823;
	sub.f32 	%f882, %f820, %f819;
	add.f32 	%f883, %f820, %f819;
	sub.f32 	%f884, %f818, %f821;
	sub.f32 	%f885, %f817, %f822;
	add.f32 	%f886, %f884, %f885;
	add.f32 	%f887, %f817, %f822;
	sub.f32 	%f888, %f884, %f885;
	add.f32 	%f889, %f818, %f821;
	mul.f32 	%f890, %f886, 0f3F3504F3;
	sub.f32 	%f891, %f880, %f890;
	mul.f32 	%f892, %f888, 0f3F3504F3;
	sub.f32 	%f893, %f882, %f892;
	fma.rn.f32 	%f894, %f893, 0f3F2B0DC1, %f891;
	mul.f32 	%f895, %f894, 0f3FD4DB31;
	mul.f32 	%f896, %f891, 0f3F2B0DC1;
	sub.f32 	%f897, %f893, %f896;
	mul.f32 	%f898, %f897, 0fBFD4DB31;
	add.f32 	%f899, %f881, %f883;
	add.f32 	%f900, %f889, %f887;
	sub.f32 	%f901, %f899, %f900;
	mul.f32 	%f902, %f901, 0f3FB504F3;
	add.f32 	%f903, %f899, %f900;
	mul.f32 	%f904, %f903, 0f3FB504F3;
	add.f32 	%f905, %f880, %f890;
	add.f32 	%f906, %f882, %f892;
	mul.f32 	%f907, %f906, 0f3E4BAFAF;
	sub.f32 	%f908, %f905, %f907;
	mul.f32 	%f909, %f908, 0f3FFB14BE;
	fma.rn.f32 	%f910, %f905, 0f3E4BAFAF, %f906;
	mul.f32 	%f911, %f910, 0f3FFB14BE;
	sub.f32 	%f912, %f881, %f883;
	sub.f32 	%f913, %f889, %f887;
	mul.f32 	%f914, %f913, 0f3ED413CD;
	sub.f32 	%f915, %f912, %f914;
	mul.f32 	%f916, %f915, 0f3FEC835E;
	fma.rn.f32 	%f917, %f912, 0f3ED413CD, %f913;
	mul.f32 	%f918, %f917, 0f3FEC835E;
	sub.f32 	%f919, %f824, %f831;
	add.f32 	%f920, %f824, %f831;
	sub.f32 	%f921, %f828, %f827;
	add.f32 	%f922, %f828, %f827;
	sub.f32 	%f923, %f826, %f829;
	sub.f32 	%f924, %f825, %f830;
	add.f32 	%f925, %f923, %f924;
	add.f32 	%f926, %f825, %f830;
	sub.f32 	%f927, %f923, %f924;
	add.f32 	%f928, %f826, %f829;
	mul.f32 	%f929, %f925, 0f3F3504F3;
	sub.f32 	%f930, %f919, %f929;
	mul.f32 	%f931, %f927, 0f3F3504F3;
	sub.f32 	%f932, %f921, %f931;
	fma.rn.f32 	%f933, %f932, 0f3F2B0DC1, %f930;
	mul.f32 	%f934, %f933, 0f3FD4DB31;
	mul.f32 	%f935, %f930, 0f3F2B0DC1;
	sub.f32 	%f936, %f932, %f935;
	mul.f32 	%f937, %f936, 0fBFD4DB31;
	add.f32 	%f938, %f920, %f922;
	add.f32 	%f939, %f928, %f926;
	sub.f32 	%f940, %f938, %f939;
	mul.f32 	%f941, %f940, 0f3FB504F3;
	add.f32 	%f942, %f938, %f939;
	mul.f32 	%f943, %f942, 0f3FB504F3;
	add.f32 	%f944, %f919, %f929;
	add.f32 	%f945, %f921, %f931;
	mul.f32 	%f946, %f945, 0f3E4BAFAF;
	sub.f32 	%f947, %f944, %f946;
	mul.f32 	%f948, %f947, 0f3FFB14BE;
	fma.rn.f32 	%f949, %f944, 0f3E4BAFAF, %f945;
	mul.f32 	%f950, %f949, 0f3FFB14BE;
	sub.f32 	%f951, %f920, %f922;
	sub.f32 	%f952, %f928, %f926;
	mul.f32 	%f953, %f952, 0f3ED413CD;
	sub.f32 	%f954, %f951, %f953;
	mul.f32 	%f955, %f954, 0f3FEC835E;
	fma.rn.f32 	%f956, %f951, 0f3ED413CD, %f952;
	mul.f32 	%f957, %f956, 0f3FEC835E;
	sub.f32 	%f958, %f832, %f839;
	add.f32 	%f959, %f832, %f839;
	sub.f32 	%f960, %f836, %f835;
	add.f32 	%f961, %f836, %f835;
	sub.f32 	%f962, %f834, %f837;
	sub.f32 	%f963, %f833, %f838;
	add.f32 	%f964, %f962, %f963;
	add.f32 	%f965, %f833, %f838;
	sub.f32 	%f966, %f962, %f963;
	add.f32 	%f967, %f834, %f837;
	mul.f32 	%f968, %f964, 0f3F3504F3;
	sub.f32 	%f969, %f958, %f968;
	mul.f32 	%f970, %f966, 0f3F3504F3;
	sub.f32 	%f971, %f960, %f970;
	fma.rn.f32 	%f972, %f971, 0f3F2B0DC1, %f969;
	mul.f32 	%f973, %f972, 0f3FD4DB31;
	mul.f32 	%f974, %f969, 0f3F2B0DC1;
	sub.f32 	%f975, %f971, %f974;
	mul.f32 	%f976, %f975, 0fBFD4DB31;
	add.f32 	%f977, %f959, %f961;
	add.f32 	%f978, %f967, %f965;
	sub.f32 	%f979, %f977, %f978;
	mul.f32 	%f980, %f979, 0f3FB504F3;
	add.f32 	%f981, %f977, %f978;
	mul.f32 	%f982, %f981, 0f3FB504F3;
	add.f32 	%f983, %f958, %f968;
	add.f32 	%f984, %f960, %f970;
	mul.f32 	%f985, %f984, 0f3E4BAFAF;
	sub.f32 	%f986, %f983, %f985;
	mul.f32 	%f987, %f986, 0f3FFB14BE;
	fma.rn.f32 	%f988, %f983, 0f3E4BAFAF, %f984;
	mul.f32 	%f989, %f988, 0f3FFB14BE;
	sub.f32 	%f990, %f959, %f961;
	sub.f32 	%f991, %f967, %f965;
	mul.f32 	%f992, %f991, 0f3ED413CD;
	sub.f32 	%f993, %f990, %f992;
	mul.f32 	%f994, %f993, 0f3FEC835E;
	fma.rn.f32 	%f995, %f990, 0f3ED413CD, %f991;
	mul.f32 	%f996, %f995, 0f3FEC835E;
	sub.f32 	%f997, %f840, %f847;
	add.f32 	%f998, %f840, %f847;
	sub.f32 	%f999, %f844, %f843;
	add.f32 	%f1000, %f844, %f843;
	sub.f32 	%f1001, %f842, %f845;
	sub.f32 	%f1002, %f841, %f846;
	add.f32 	%f1003, %f1001, %f1002;
	add.f32 	%f1004, %f841, %f846;
	sub.f32 	%f1005, %f1001, %f1002;
	add.f32 	%f1006, %f842, %f845;
	mul.f32 	%f1007, %f1003, 0f3F3504F3;
	sub.f32 	%f1008, %f997, %f1007;
	mul.f32 	%f1009, %f1005, 0f3F3504F3;
	sub.f32 	%f1010, %f999, %f1009;
	fma.rn.f32 	%f1011, %f1010, 0f3F2B0DC1, %f1008;
	mul.f32 	%f1012, %f1011, 0f3FD4DB31;
	mul.f32 	%f1013, %f1008, 0f3F2B0DC1;
	sub.f32 	%f1014, %f1010, %f1013;
	mul.f32 	%f1015, %f1014, 0fBFD4DB31;
	add.f32 	%f1016, %f998, %f1000;
	add.f32 	%f1017, %f1006, %f1004;
	sub.f32 	%f1018, %f1016, %f1017;
	mul.f32 	%f1019, %f1018, 0f3FB504F3;
	add.f32 	%f1020, %f1016, %f1017;
	mul.f32 	%f1021, %f1020, 0f3FB504F3;
	add.f32 	%f1022, %f997, %f1007;
	add.f32 	%f1023, %f999, %f1009;
	mul.f32 	%f1024, %f1023, 0f3E4BAFAF;
	sub.f32 	%f1025, %f1022, %f1024;
	mul.f32 	%f1026, %f1025, 0f3FFB14BE;
	fma.rn.f32 	%f1027, %f1022, 0f3E4BAFAF, %f1023;
	mul.f32 	%f1028, %f1027, 0f3FFB14BE;
	sub.f32 	%f1029, %f998, %f1000;
	sub.f32 	%f1030, %f1006, %f1004;
	mul.f32 	%f1031, %f1030, 0f3ED413CD;
	sub.f32 	%f1032, %f1029, %f1031;
	mul.f32 	%f1033, %f1032, 0f3FEC835E;
	fma.rn.f32 	%f1034, %f1029, 0f3ED413CD, %f1030;
	mul.f32 	%f1035, %f1034, 0f3FEC835E;
	sub.f32 	%f1036, %f848, %f855;
	add.f32 	%f1037, %f848, %f855;
	sub.f32 	%f1038, %f852, %f851;
	add.f32 	%f1039, %f852, %f851;
	sub.f32 	%f1040, %f850, %f853;
	sub.f32 	%f1041, %f849, %f854;
	add.f32 	%f1042, %f1040, %f1041;
	add.f32 	%f1043, %f849, %f854;
	sub.f32 	%f1044, %f1040, %f1041;
	add.f32 	%f1045, %f850, %f853;
	mul.f32 	%f1046, %f1042, 0f3F3504F3;
	sub.f32 	%f1047, %f1036, %f1046;
	mul.f32 	%f1048, %f1044, 0f3F3504F3;
	sub.f32 	%f1049, %f1038, %f1048;
	fma.rn.f32 	%f1050, %f1049, 0f3F2B0DC1, %f1047;
	mul.f32 	%f1051, %f1050, 0f3FD4DB31;
	mul.f32 	%f1052, %f1047, 0f3F2B0DC1;
	sub.f32 	%f1053, %f1049, %f1052;
	mul.f32 	%f1054, %f1053, 0fBFD4DB31;
	add.f32 	%f1055, %f1037, %f1039;
	add.f32 	%f1056, %f1045, %f1043;
	sub.f32 	%f1057, %f1055, %f1056;
	mul.f32 	%f1058, %f1057, 0f3FB504F3;
	add.f32 	%f1059, %f1055, %f1056;
	mul.f32 	%f1060, %f1059, 0f3FB504F3;
	add.f32 	%f1061, %f1036, %f1046;
	add.f32 	%f1062, %f1038, %f1048;
	mul.f32 	%f1063, %f1062, 0f3E4BAFAF;
	sub.f32 	%f1064, %f1061, %f1063;
	mul.f32 	%f1065, %f1064, 0f3FFB14BE;
	fma.rn.f32 	%f1066, %f1061, 0f3E4BAFAF, %f1062;
	mul.f32 	%f1067, %f1066, 0f3FFB14BE;
	sub.f32 	%f1068, %f1037, %f1039;
	sub.f32 	%f1069, %f1045, %f1043;
	mul.f32 	%f1070, %f1069, 0f3ED413CD;
	sub.f32 	%f1071, %f1068, %f1070;
	mul.f32 	%f1072, %f1071, 0f3FEC835E;
	fma.rn.f32 	%f1073, %f1068, 0f3ED413CD, %f1069;
	mul.f32 	%f1074, %f1073, 0f3FEC835E;
	sub.f32 	%f1075, %f856, %f863;
	add.f32 	%f1076, %f856, %f863;
	sub.f32 	%f1077, %f860, %f859;
	add.f32 	%f1078, %f860, %f859;
	sub.f32 	%f1079, %f858, %f861;
	sub.f32 	%f1080, %f857, %f862;
	add.f32 	%f1081, %f1079, %f1080;
	add.f32 	%f1082, %f857, %f862;
	sub.f32 	%f1083, %f1079, %f1080;
	add.f32 	%f1084, %f858, %f861;
	mul.f32 	%f1085, %f1081, 0f3F3504F3;
	sub.f32 	%f1086, %f1075, %f1085;
	mul.f32 	%f1087, %f1083, 0f3F3504F3;
	sub.f32 	%f1088, %f1077, %f1087;
	fma.rn.f32 	%f1089, %f1088, 0f3F2B0DC1, %f1086;
	mul.f32 	%f1090, %f1089, 0f3FD4DB31;
	mul.f32 	%f1091, %f1086, 0f3F2B0DC1;
	sub.f32 	%f1092, %f1088, %f1091;
	mul.f32 	%f1093, %f1092, 0fBFD4DB31;
	add.f32 	%f1094, %f1076, %f1078;
	add.f32 	%f1095, %f1084, %f1082;
	sub.f32 	%f1096, %f1094, %f1095;
	mul.f32 	%f1097, %f1096, 0f3FB504F3;
	add.f32 	%f1098, %f1094, %f1095;
	mul.f32 	%f1099, %f1098, 0f3FB504F3;
	add.f32 	%f1100, %f1075, %f1085;
	add.f32 	%f1101, %f1077, %f1087;
	mul.f32 	%f1102, %f1101, 0f3E4BAFAF;
	sub.f32 	%f1103, %f1100, %f1102;
	mul.f32 	%f1104, %f1103, 0f3FFB14BE;
	fma.rn.f32 	%f1105, %f1100, 0f3E4BAFAF, %f1101;
	mul.f32 	%f1106, %f1105, 0f3FFB14BE;
	sub.f32 	%f1107, %f1076, %f1078;
	sub.f32 	%f1108, %f1084, %f1082;
	mul.f32 	%f1109, %f1108, 0f3ED413CD;
	sub.f32 	%f1110, %f1107, %f1109;
	mul.f32 	%f1111, %f1110, 0f3FEC835E;
	fma.rn.f32 	%f1112, %f1107, 0f3ED413CD, %f1108;
	mul.f32 	%f1113, %f1112, 0f3FEC835E;
	sub.f32 	%f1114, %f864, %f871;
	add.f32 	%f1115, %f864, %f871;
	sub.f32 	%f1116, %f868, %f867;
	add.f32 	%f1117, %f868, %f867;
	sub.f32 	%f1118, %f866, %f869;
	sub.f32 	%f1119, %f865, %f870;
	add.f32 	%f1120, %f1118, %f1119;
	add.f32 	%f1121, %f865, %f870;
	sub.f32 	%f1122, %f1118, %f1119;
	add.f32 	%f1123, %f866, %f869;
	mul.f32 	%f1124, %f1120, 0f3F3504F3;
	sub.f32 	%f1125, %f1114, %f1124;
	mul.f32 	%f1126, %f1122, 0f3F3504F3;
	sub.f32 	%f1127, %f1116, %f1126;
	fma.rn.f32 	%f1128, %f1127, 0f3F2B0DC1, %f1125;
	mul.f32 	%f1129, %f1128, 0f3FD4DB31;
	mul.f32 	%f1130, %f1125, 0f3F2B0DC1;
	sub.f32 	%f1131, %f1127, %f1130;
	mul.f32 	%f1132, %f1131, 0fBFD4DB31;
	add.f32 	%f1133, %f1115, %f1117;
	add.f32 	%f1134, %f1123, %f1121;
	sub.f32 	%f1135, %f1133, %f1134;
	mul.f32 	%f1136, %f1135, 0f3FB504F3;
	add.f32 	%f1137, %f1133, %f1134;
	mul.f32 	%f1138, %f1137, 0f3FB504F3;
	add.f32 	%f1139, %f1114, %f1124;
	add.f32 	%f1140, %f1116, %f1126;
	mul.f32 	%f1141, %f1140, 0f3E4BAFAF;
	sub.f32 	%f1142, %f1139, %f1141;
	mul.f32 	%f1143, %f1142, 0f3FFB14BE;
	fma.rn.f32 	%f1144, %f1139, 0f3E4BAFAF, %f1140;
	mul.f32 	%f1145, %f1144, 0f3FFB14BE;
	sub.f32 	%f1146, %f1115, %f1117;
	sub.f32 	%f1147, %f1123, %f1121;
	mul.f32 	%f1148, %f1147, 0f3ED413CD;
	sub.f32 	%f1149, %f1146, %f1148;
	mul.f32 	%f1150, %f1149, 0f3FEC835E;
	fma.rn.f32 	%f1151, %f1146, 0f3ED413CD, %f1147;
	mul.f32 	%f1152, %f1151, 0f3FEC835E;
	sub.f32 	%f1153, %f872, %f879;
	add.f32 	%f1154, %f872, %f879;
	sub.f32 	%f1155, %f876, %f875;
	add.f32 	%f1156, %f876, %f875;
	sub.f32 	%f1157, %f874, %f877;
	sub.f32 	%f1158, %f873, %f878;
	add.f32 	%f1159, %f1157, %f1158;
	add.f32 	%f1160, %f873, %f878;
	sub.f32 	%f1161, %f1157, %f1158;
	add.f32 	%f1162, %f874, %f877;
	mul.f32 	%f1163, %f1159, 0f3F3504F3;
	sub.f32 	%f1164, %f1153, %f1163;
	mul.f32 	%f1165, %f1161, 0f3F3504F3;
	sub.f32 	%f1166, %f1155, %f1165;
	fma.rn.f32 	%f1167, %f1166, 0f3F2B0DC1, %f1164;
	mul.f32 	%f1168, %f1167, 0f3FD4DB31;
	mul.f32 	%f1169, %f1164, 0f3F2B0DC1;
	sub.f32 	%f1170, %f1166, %f1169;
	mul.f32 	%f1171, %f1170, 0fBFD4DB31;
	add.f32 	%f1172, %f1154, %f1156;
	add.f32 	%f1173, %f1162, %f1160;
	sub.f32 	%f1174, %f1172, %f1173;
	mul.f32 	%f1175, %f1174, 0f3FB504F3;
	add.f32 	%f1176, %f1172, %f1173;
	mul.f32 	%f1177, %f1176, 0f3FB504F3;
	add.f32 	%f1178, %f1153, %f1163;
	add.f32 	%f1179, %f1155, %f1165;
	mul.f32 	%f1180, %f1179, 0f3E4BAFAF;
	sub.f32 	%f1181, %f1178, %f1180;
	mul.f32 	%f1182, %f1181, 0f3FFB14BE;
	fma.rn.f32 	%f1183, %f1178, 0f3E4BAFAF, %f1179;
	mul.f32 	%f1184, %f1183, 0f3FFB14BE;
	sub.f32 	%f1185, %f1154, %f1156;
	sub.f32 	%f1186, %f1162, %f1160;
	mul.f32 	%f1187, %f1186, 0f3ED413CD;
	sub.f32 	%f1188, %f1185, %f1187;
	mul.f32 	%f1189, %f1188, 0f3FEC835E;
	fma.rn.f32 	%f1190, %f1185, 0f3ED413CD, %f1186;
	mul.f32 	%f1191, %f1190, 0f3FEC835E;
	// begin inline asm
	mov.u32 %r132, %laneid;
	// end inline asm
	shr.s32 	%r197, %r132, 31;
	shr.u32 	%r198, %r197, 29;
	add.s32 	%r199, %r132, %r198;
	and.b32  	%r200, %r199, 1073741816;
	sub.s32 	%r201, %r132, %r200;
	and.b32  	%r202, %r132, 1073741816;
	mad.lo.s32 	%r203, %r201, 33, %r202;
	shl.b32 	%r204, %r203, 2;
	add.s32 	%r205, %r193, %r204;
	bar.warp.sync 	-1;
	shl.b32 	%r206, %r132, 2;
	add.s32 	%r207, %r193, %r206;
	st.shared.f32 	[%r207], %f904;
	st.shared.f32 	[%r207+132], %f909;
	st.shared.f32 	[%r207+264], %f916;
	st.shared.f32 	[%r207+396], %f895;
	st.shared.f32 	[%r207+528], %f902;
	st.shared.f32 	[%r207+660], %f898;
	st.shared.f32 	[%r207+792], %f918;
	st.shared.f32 	[%r207+924], %f911;
	bar.warp.sync 	-1;
	ld.shared.f32 	%f1192, [%r205];
	ld.shared.f32 	%f1193, [%r205+4];
	ld.shared.f32 	%f1194, [%r205+8];
	ld.shared.f32 	%f1195, [%r205+12];
	ld.shared.f32 	%f1196, [%r205+16];
	ld.shared.f32 	%f1197, [%r205+20];
	ld.shared.f32 	%f1198, [%r205+24];
	ld.shared.f32 	%f1199, [%r205+28];
	bar.warp.sync 	-1;
	st.shared.f32 	[%r207], %f943;
	st.shared.f32 	[%r207+132], %f948;
	st.shared.f32 	[%r207+264], %f955;
	st.shared.f32 	[%r207+396], %f934;
	st.shared.f32 	[%r207+528], %f941;
	st.shared.f32 	[%r207+660], %f937;
	st.shared.f32 	[%r207+792], %f957;
	st.shared.f32 	[%r207+924], %f950;
	bar.warp.sync 	-1;
	ld.shared.f32 	%f1200, [%r205];
	ld.shared.f32 	%f1201, [%r205+4];
	ld.shared.f32 	%f1202, [%r205+8];
	ld.shared.f32 	%f1203, [%r205+12];
	ld.shared.f32 	%f1204, [%r205+16];
	ld.shared.f32 	%f1205, [%r205+20];
	ld.shared.f32 	%f1206, [%r205+24];
	ld.shared.f32 	%f1207, [%r205+28];
	bar.warp.sync 	-1;
	st.shared.f32 	[%r207], %f982;
	st.shared.f32 	[%r207+132], %f987;
	st.shared.f32 	[%r207+264], %f994;
	st.shared.f32 	[%r207+396], %f973;
	st.shared.f32 	[%r207+528], %f980;
	st.shared.f32 	[%r207+660], %f976;
	st.shared.f32 	[%r207+792], %f996;
	st.shared.f32 	[%r207+924], %f989;
	bar.warp.sync 	-1;
	ld.shared.f32 	%f1208, [%r205];
	ld.shared.f32 	%f1209, [%r205+4];
	ld.shared.f32 	%f1210, [%r205+8];
	ld.shared.f32 	%f1211, [%r205+12];
	ld.shared.f32 	%f1212, [%r205+16];
	ld.shared.f32 	%f1213, [%r205+20];
	ld.shared.f32 	%f1214, [%r205+24];
	ld.shared.f32 	%f1215, [%r205+28];
	bar.warp.sync 	-1;
	st.shared.f32 	[%r207], %f1021;
	st.shared.f32 	[%r207+132], %f1026;
	st.shared.f32 	[%r207+264], %f1033;
	st.shared.f32 	[%r207+396], %f1012;
	st.shared.f32 	[%r207+528], %f1019;
	st.shared.f32 	[%r207+660], %f1015;
	st.shared.f32 	[%r207+792], %f1035;
	st.shared.f32 	[%r207+924], %f1028;
	bar.warp.sync 	-1;
	ld.shared.f32 	%f1216, [%r205];
	ld.shared.f32 	%f1217, [%r205+4];
	ld.shared.f32 	%f1218, [%r205+8];
	ld.shared.f32 	%f1219, [%r205+12];
	ld.shared.f32 	%f1220, [%r205+16];
	ld.shared.f32 	%f1221, [%r205+20];
	ld.shared.f32 	%f1222, [%r205+24];
	ld.shared.f32 	%f1223, [%r205+28];
	bar.warp.sync 	-1;
	st.shared.f32 	[%r207], %f1060;
	st.shared.f32 	[%r207+132], %f1065;
	st.shared.f32 	[%r207+264], %f1072;
	st.shared.f32 	[%r207+396], %f1051;
	st.shared.f32 	[%r207+528], %f1058;
	st.shared.f32 	[%r207+660], %f1054;
	st.shared.f32 	[%r207+792], %f1074;
	st.shared.f32 	[%r207+924], %f1067;
	bar.warp.sync 	-1;
	ld.shared.f32 	%f1224, [%r205];
	ld.shared.f32 	%f1225, [%r205+4];
	ld.shared.f32 	%f1226, [%r205+8];
	ld.shared.f32 	%f1227, [%r205+12];
	ld.shared.f32 	%f1228, [%r205+16];
	ld.shared.f32 	%f1229, [%r205+20];
	ld.shared.f32 	%f1230, [%r205+24];
	ld.shared.f32 	%f1231, [%r205+28];
	bar.warp.sync 	-1;
	st.shared.f32 	[%r207], %f1099;
	st.shared.f32 	[%r207+132], %f1104;
	st.shared.f32 	[%r207+264], %f1111;
	st.shared.f32 	[%r207+396], %f1090;
	st.shared.f32 	[%r207+528], %f1097;
	st.shared.f32 	[%r207+660], %f1093;
	st.shared.f32 	[%r207+792], %f1113;
	st.shared.f32 	[%r207+924], %f1106;
	bar.warp.sync 	-1;
	ld.shared.f32 	%f1232, [%r205];
	ld.shared.f32 	%f1233, [%r205+4];
	ld.shared.f32 	%f1234, [%r205+8];
	ld.shared.f32 	%f1235, [%r205+12];
	ld.shared.f32 	%f1236, [%r205+16];
	ld.shared.f32 	%f1237, [%r205+20];
	ld.shared.f32 	%f1238, [%r205+24];
	ld.shared.f32 	%f1239, [%r205+28];
	bar.warp.sync 	-1;
	st.shared.f32 	[%r207], %f1138;
	st.shared.f32 	[%r207+132], %f1143;
	st.shared.f32 	[%r207+264], %f1150;
	st.shared.f32 	[%r207+396], %f1129;
	st.shared.f32 	[%r207+528], %f1136;
	st.shared.f32 	[%r207+660], %f1132;
	st.shared.f32 	[%r207+792], %f1152;
	st.shared.f32 	[%r207+924], %f1145;
	bar.warp.sync 	-1;
	ld.shared.f32 	%f1240, [%r205];
	ld.shared.f32 	%f1241, [%r205+4];
	ld.shared.f32 	%f1242, [%r205+8];
	ld.shared.f32 	%f1243, [%r205+12];
	ld.shared.f32 	%f1244, [%r205+16];
	ld.shared.f32 	%f1245, [%r205+20];
	ld.shared.f32 	%f1246, [%r205+24];
	ld.shared.f32 	%f1247, [%r205+28];
	bar.warp.sync 	-1;
	st.shared.f32 	[%r207], %f1177;
	st.shared.f32 	[%r207+132], %f1182;
	st.shared.f32 	[%r207+264], %f1189;
	st.shared.f32 	[%r207+396], %f1168;
	st.shared.f32 	[%r207+528], %f1175;
	st.shared.f32 	[%r207+660], %f1171;
	st.shared.f32 	[%r207+792], %f1191;
	st.shared.f32 	[%r207+924], %f1184;
	bar.warp.sync 	-1;
	ld.shared.f32 	%f1248, [%r205];
	ld.shared.f32 	%f1249, [%r205+4];
	ld.shared.f32 	%f1250, [%r205+8];
	ld.shared.f32 	%f1251, [%r205+12];
	ld.shared.f32 	%f1252, [%r205+16];
	ld.shared.f32 	%f1253, [%r205+20];
	ld.shared.f32 	%f1254, [%r205+24];
	ld.shared.f32 	%f1255, [%r205+28];
	sub.f32 	%f1256, %f1192, %f1248;
	add.f32 	%f1257, %f1192, %f1248;
	sub.f32 	%f1258, %f1224, %f1216;
	add.f32 	%f1259, %f1224, %f1216;
	sub.f32 	%f1260, %f1208, %f1232;
	sub.f32 	%f1261, %f1200, %f1240;
	add.f32 	%f1262, %f1260, %f1261;
	add.f32 	%f1263, %f1200, %f1240;
	sub.f32 	%f1264, %f1260, %f1261;
	add.f32 	%f1265, %f1208, %f1232;
	mul.f32 	%f1266, %f1262, 0f3F3504F3;
	sub.f32 	%f1267, %f1256, %f1266;
	mul.f32 	%f1268, %f1264, 0f3F3504F3;
	sub.f32 	%f1269, %f1258, %f1268;
	fma.rn.f32 	%f1270, %f1269, 0f3F2B0DC1, %f1267;
	mul.f32 	%f1271, %f1270, 0f3FD4DB31;
	mul.f32 	%f1272, %f1267, 0f3F2B0DC1;
	sub.f32 	%f1273, %f1269, %f1272;
	mul.f32 	%f1274, %f1273, 0fBFD4DB31;
	add.f32 	%f1275, %f1257, %f1259;
	add.f32 	%f1276, %f1265, %f1263;
	sub.f32 	%f1277, %f1275, %f1276;
	mul.f32 	%f1278, %f1277, 0f3FB504F3;
	add.f32 	%f1279, %f1275, %f1276;
	mul.f32 	%f1280, %f1279, 0f3FB504F3;
	add.f32 	%f1281, %f1256, %f1266;
	add.f32 	%f1282, %f1258, %f1268;
	mul.f32 	%f1283, %f1282, 0f3E4BAFAF;
	sub.f32 	%f1284, %f1281, %f1283;
	mul.f32 	%f1285, %f1284, 0f3FFB14BE;
	fma.rn.f32 	%f1286, %f1281, 0f3E4BAFAF, %f1282;
	mul.f32 	%f1287, %f1286, 0f3FFB14BE;
	sub.f32 	%f1288, %f1257, %f1259;
	sub.f32 	%f1289, %f1265, %f1263;
	mul.f32 	%f1290, %f1289, 0f3ED413CD;
	sub.f32 	%f1291, %f1288, %f1290;
	mul.f32 	%f1292, %f1291, 0f3FEC835E;
	fma.rn.f32 	%f1293, %f1288, 0f3ED413CD, %f1289;
	mul.f32 	%f1294, %f1293, 0f3FEC835E;
	sub.f32 	%f1295, %f1193, %f1249;
	add.f32 	%f1296, %f1193, %f1249;
	sub.f32 	%f1297, %f1225, %f1217;
	add.f32 	%f1298, %f1225, %f1217;
	sub.f32 	%f1299, %f1209, %f1233;
	sub.f32 	%f1300, %f1201, %f1241;
	add.f32 	%f1301, %f1299, %f1300;
	add.f32 	%f1302, %f1201, %f1241;
	sub.f32 	%f1303, %f1299, %f1300;
	add.f32 	%f1304, %f1209, %f1233;
	mul.f32 	%f1305, %f1301, 0f3F3504F3;
	sub.f32 	%f1306, %f1295, %f1305;
	mul.f32 	%f1307, %f1303, 0f3F3504F3;
	sub.f32 	%f1308, %f1297, %f1307;
	fma.rn.f32 	%f1309, %f1308, 0f3F2B0DC1, %f1306;
	mul.f32 	%f1310, %f1309, 0f3FD4DB31;
	mul.f32 	%f1311, %f1306, 0f3F2B0DC1;
	sub.f32 	%f1312, %f1308, %f1311;
	mul.f32 	%f1313, %f1312, 0fBFD4DB31;
	add.f32 	%f1314, %f1296, %f1298;
	add.f32 	%f1315, %f1304, %f1302;
	sub.f32 	%f1316, %f1314, %f1315;
	mul.f32 	%f1317, %f1316, 0f3FB504F3;
	add.f32 	%f1318, %f1314, %f1315;
	mul.f32 	%f1319, %f1318, 0f3FB504F3;
	add.f32 	%f1320, %f1295, %f1305;
	add.f32 	%f1321, %f1297, %f1307;
	mul.f32 	%f1322, %f1321, 0f3E4BAFAF;
	sub.f32 	%f1323, %f1320, %f1322;
	mul.f32 	%f1324, %f1323, 0f3FFB14BE;
	fma.rn.f32 	%f1325, %f1320, 0f3E4BAFAF, %f1321;
	mul.f32 	%f1326, %f1325, 0f3FFB14BE;
	sub.f32 	%f1327, %f1296, %f1298;
	sub.f32 	%f1328, %f1304, %f1302;
	mul.f32 	%f1329, %f1328, 0f3ED413CD;
	sub.f32 	%f1330, %f1327, %f1329;
	mul.f32 	%f1331, %f1330, 0f3FEC835E;
	fma.rn.f32 	%f1332, %f1327, 0f3ED413CD, %f1328;
	mul.f32 	%f1333, %f1332, 0f3FEC835E;
	sub.f32 	%f1334, %f1194, %f1250;
	add.f32 	%f1335, %f1194, %f1250;
	sub.f32 	%f1336, %f1226, %f1218;
	add.f32 	%f1337, %f1226, %f1218;
	sub.f32 	%f1338, %f1210, %f1234;
	sub.f32 	%f1339, %f1202, %f1242;
	add.f32 	%f1340, %f1338, %f1339;
	add.f32 	%f1341, %f1202, %f1242;
	sub.f32 	%f1342, %f1338, %f1339;
	add.f32 	%f1343, %f1210, %f1234;
	mul.f32 	%f1344, %f1340, 0f3F3504F3;
	sub.f32 	%f1345, %f1334, %f1344;
	mul.f32 	%f1346, %f1342, 0f3F3504F3;
	sub.f32 	%f1347, %f1336, %f1346;
	fma.rn.f32 	%f1348, %f1347, 0f3F2B0DC1, %f1345;
	mul.f32 	%f1349, %f1348, 0f3FD4DB31;
	mul.f32 	%f1350, %f1345, 0f3F2B0DC1;
	sub.f32 	%f1351, %f1347, %f1350;
	mul.f32 	%f1352, %f1351, 0fBFD4DB31;
	add.f32 	%f1353, %f1335, %f1337;
	add.f32 	%f1354, %f1343, %f1341;
	sub.f32 	%f1355, %f1353, %f1354;
	mul.f32 	%f1356, %f1355, 0f3FB504F3;
	add.f32 	%f1357, %f1353, %f1354;
	mul.f32 	%f1358, %f1357, 0f3FB504F3;
	add.f32 	%f1359, %f1334, %f1344;
	add.f32 	%f1360, %f1336, %f1346;
	mul.f32 	%f1361, %f1360, 0f3E4BAFAF;
	sub.f32 	%f1362, %f1359, %f1361;
	mul.f32 	%f1363, %f1362, 0f3FFB14BE;
	fma.rn.f32 	%f1364, %f1359, 0f3E4BAFAF, %f1360;
	mul.f32 	%f1365, %f1364, 0f3FFB14BE;
	sub.f32 	%f1366, %f1335, %f1337;
	sub.f32 	%f1367, %f1343, %f1341;
	mul.f32 	%f1368, %f1367, 0f3ED413CD;
	sub.f32 	%f1369, %f1366, %f1368;
	mul.f32 	%f1370, %f1369, 0f3FEC835E;
	fma.rn.f32 	%f1371, %f1366, 0f3ED413CD, %f1367;
	mul.f32 	%f1372, %f1371, 0f3FEC835E;
	sub.f32 	%f1373, %f1195, %f1251;
	add.f32 	%f1374, %f1195, %f1251;
	sub.f32 	%f1375, %f1227, %f1219;
	add.f32 	%f1376, %f1227, %f1219;
	sub.f32 	%f1377, %f1211, %f1235;
	sub.f32 	%f1378, %f1203, %f1243;
	add.f32 	%f1379, %f1377, %f1378;
	add.f32 	%f1380, %f1203, %f1243;
	sub.f32 	%f1381, %f1377, %f1378;
	add.f32 	%f1382, %f1211, %f1235;
	mul.f32 	%f1383, %f1379, 0f3F3504F3;
	sub.f32 	%f1384, %f1373, %f1383;
	mul.f32 	%f1385, %f1381, 0f3F3504F3;
	sub.f32 	%f1386, %f1375, %f1385;
	fma.rn.f32 	%f1387, %f1386, 0f3F2B0DC1, %f1384;
	mul.f32 	%f1388, %f1387, 0f3FD4DB31;
	mul.f32 	%f1389, %f1384, 0f3F2B0DC1;
	sub.f32 	%f1390, %f1386, %f1389;
	mul.f32 	%f1391, %f1390, 0fBFD4DB31;
	add.f32 	%f1392, %f1374, %f1376;
	add.f32 	%f1393, %f1382, %f1380;
	sub.f32 	%f1394, %f1392, %f1393;
	mul.f32 	%f1395, %f1394, 0f3FB504F3;
	add.f32 	%f1396, %f1392, %f1393;
	mul.f32 	%f1397, %f1396, 0f3FB504F3;
	add.f32 	%f1398, %f1373, %f1383;
	add.f32 	%f1399, %f1375, %f1385;
	mul.f32 	%f1400, %f1399, 0f3E4BAFAF;
	sub.f32 	%f1401, %f1398, %f1400;
	mul.f32 	%f1402, %f1401, 0f3FFB14BE;
	fma.rn.f32 	%f1403, %f1398, 0f3E4BAFAF, %f1399;
	mul.f32 	%f1404, %f1403, 0f3FFB14BE;
	sub.f32 	%f1405, %f1374, %f1376;
	sub.f32 	%f1406, %f1382, %f1380;
	mul.f32 	%f1407, %f1406, 0f3ED413CD;
	sub.f32 	%f1408, %f1405, %f1407;
	mul.f32 	%f1409, %f1408, 0f3FEC835E;
	fma.rn.f32 	%f1410, %f1405, 0f3ED413CD, %f1406;
	mul.f32 	%f1411, %f1410, 0f3FEC835E;
	sub.f32 	%f1412, %f1196, %f1252;
	add.f32 	%f1413, %f1196, %f1252;
	sub.f32 	%f1414, %f1228, %f1220;
	add.f32 	%f1415, %f1228, %f1220;
	sub.f32 	%f1416, %f1212, %f1236;
	sub.f32 	%f1417, %f1204, %f1244;
	add.f32 	%f1418, %f1416, %f1417;
	add.f32 	%f1419, %f1204, %f1244;
	sub.f32 	%f1420, %f1416, %f1417;
	add.f32 	%f1421, %f1212, %f1236;
	mul.f32 	%f1422, %f1418, 0f3F3504F3;
	sub.f32 	%f1423, %f1412, %f1422;
	mul.f32 	%f1424, %f1420, 0f3F3504F3;
	sub.f32 	%f1425, %f1414, %f1424;
	fma.rn.f32 	%f1426, %f1425, 0f3F2B0DC1, %f1423;
	mul.f32 	%f1427, %f1426, 0f3FD4DB31;
	mul.f32 	%f1428, %f1423, 0f3F2B0DC1;
	sub.f32 	%f1429, %f1425, %f1428;
	mul.f32 	%f1430, %f1429, 0fBFD4DB31;
	add.f32 	%f1431, %f1413, %f1415;
	add.f32 	%f1432, %f1421, %f1419;
	sub.f32 	%f1433, %f1431, %f1432;
	mul.f32 	%f1434, %f1433, 0f3FB504F3;
	add.f32 	%f1435, %f1431, %f1432;
	mul.f32 	%f1436, %f1435, 0f3FB504F3;
	add.f32 	%f1437, %f1412, %f1422;
	add.f32 	%f1438, %f1414, %f1424;
	mul.f32 	%f1439, %f1438, 0f3E4BAFAF;
	sub.f32 	%f1440, %f1437, %f1439;
	mul.f32 	%f1441, %f1440, 0f3FFB14BE;
	fma.rn.f32 	%f1442, %f1437, 0f3E4BAFAF, %f1438;
	mul.f32 	%f1443, %f1442, 0f3FFB14BE;
	sub.f32 	%f1444, %f1413, %f1415;
	sub.f32 	%f1445, %f1421, %f1419;
	mul.f32 	%f1446, %f1445, 0f3ED413CD;
	sub.f32 	%f1447, %f1444, %f1446;
	mul.f32 	%f1448, %f1447, 0f3FEC835E;
	fma.rn.f32 	%f1449, %f1444, 0f3ED413CD, %f1445;
	mul.f32 	%f1450, %f1449, 0f3FEC835E;
	sub.f32 	%f1451, %f1197, %f1253;
	add.f32 	%f1452, %f1197, %f1253;
	sub.f32 	%f1453, %f1229, %f1221;
	add.f32 	%f1454, %f1229, %f1221;
	sub.f32 	%f1455, %f1213, %f1237;
	sub.f32 	%f1456, %f1205, %f1245;
	add.f32 	%f1457, %f1455, %f1456;
	add.f32 	%f1458, %f1205, %f1245;
	sub.f32 	%f1459, %f1455, %f1456;
	add.f32 	%f1460, %f1213, %f1237;
	mul.f32 	%f1461, %f1457, 0f3F3504F3;
	sub.f32 	%f1462, %f1451, %f1461;
	mul.f32 	%f1463, %f1459, 0f3F3504F3;
	sub.f32 	%f1464, %f1453, %f1463;
	fma.rn.f32 	%f1465, %f1464, 0f3F2B0DC1, %f1462;
	mul.f32 	%f1466, %f1465, 0f3FD4DB31;
	mul.f32 	%f1467, %f1462, 0f3F2B0DC1;
	sub.f32 	%f1468, %f1464, %f1467;
	mul.f32 	%f1469, %f1468, 0fBFD4DB31;
	add.f32 	%f1470, %f1452, %f1454;
	add.f32 	%f1471, %f1460, %f1458;
	sub.f32 	%f1472, %f1470, %f1471;
	mul.f32 	%f1473, %f1472, 0f3FB504F3;
	add.f32 	%f1474, %f1470, %f1471;
	mul.f32 	%f1475, %f1474, 0f3FB504F3;
	add.f32 	%f1476, %f1451, %f1461;
	add.f32 	%f1477, %f1453, %f1463;
	mul.f32 	%f1478, %f1477, 0f3E4BAFAF;
	sub.f32 	%f1479, %f1476, %f1478;
	mul.f32 	%f1480, %f1479, 0f3FFB14BE;
	fma.rn.f32 	%f1481, %f1476, 0f3E4BAFAF, %f1477;
	mul.f32 	%f1482, %f1481, 0f3FFB14BE;
	sub.f32 	%f1483, %f1452, %f1454;
	sub.f32 	%f1484, %f1460, %f1458;
	mul.f32 	%f1485, %f1484, 0f3ED413CD;
	sub.f32 	%f1486, %f1483, %f1485;
	mul.f32 	%f1487, %f1486, 0f3FEC835E;
	fma.rn.f32 	%f1488, %f1483, 0f3ED413CD, %f1484;
	mul.f32 	%f1489, %f1488, 0f3FEC835E;
	sub.f32 	%f1490, %f1198, %f1254;
	add.f32 	%f1491, %f1198, %f1254;
	sub.f32 	%f1492, %f1230, %f1222;
	add.f32 	%f1493, %f1230, %f1222;
	sub.f32 	%f1494, %f1214, %f1238;
	sub.f32 	%f1495, %f1206, %f1246;
	add.f32 	%f1496, %f1494, %f1495;
	add.f32 	%f1497, %f1206, %f1246;
	sub.f32 	%f1498, %f1494, %f1495;
	add.f32 	%f1499, %f1214, %f1238;
	mul.f32 	%f1500, %f1496, 0f3F3504F3;
	sub.f32 	%f1501, %f1490, %f1500;
	mul.f32 	%f1502, %f1498, 0f3F3504F3;
	sub.f32 	%f1503, %f1492, %f1502;
	fma.rn.f32 	%f1504, %f1503, 0f3F2B0DC1, %f1501;
	mul.f32 	%f1505, %f1504, 0f3FD4DB31;
	mul.f32 	%f1506, %f1501, 0f3F2B0DC1;
	sub.f32 	%f1507, %f1503, %f1506;
	mul.f32 	%f1508, %f1507, 0fBFD4DB31;
	add.f32 	%f1509, %f1491, %f1493;
	add.f32 	%f1510, %f1499, %f1497;
	sub.f32 	%f1511, %f1509, %f1510;
	mul.f32 	%f1512, %f1511, 0f3FB504F3;
	add.f32 	%f1513, %f1509, %f1510;
	mul.f32 	%f1514, %f1513, 0f3FB504F3;
	add.f32 	%f1515, %f1490, %f1500;
	add.f32 	%f1516, %f1492, %f1502;
	mul.f32 	%f1517, %f1516, 0f3E4BAFAF;
	sub.f32 	%f1518, %f1515, %f1517;
	mul.f32 	%f1519, %f1518, 0f3FFB14BE;
	fma.rn.f32 	%f1520, %f1515, 0f3E4BAFAF, %f1516;
	mul.f32 	%f1521, %f1520, 0f3FFB14BE;
	sub.f32 	%f1522, %f1491, %f1493;
	sub.f32 	%f1523, %f1499, %f1497;
	mul.f32 	%f1524, %f1523, 0f3ED413CD;
	sub.f32 	%f1525, %f1522, %f1524;
	mul.f32 	%f1526, %f1525, 0f3FEC835E;
	fma.rn.f32 	%f1527, %f1522, 0f3ED413CD, %f1523;
	mul.f32 	%f1528, %f1527, 0f3FEC835E;
	sub.f32 	%f1529, %f1199, %f1255;
	add.f32 	%f1530, %f1199, %f1255;
	sub.f32 	%f1531, %f1231, %f1223;
	add.f32 	%f1532, %f1231, %f1223;
	sub.f32 	%f1533, %f1215, %f1239;
	sub.f32 	%f1534, %f1207, %f1247;
	add.f32 	%f1535, %f1533, %f1534;
	add.f32 	%f1536, %f1207, %f1247;
	sub.f32 	%f1537, %f1533, %f1534;
	add.f32 	%f1538, %f1215, %f1239;
	mul.f32 	%f1539, %f1535, 0f3F3504F3;
	sub.f32 	%f1540, %f1529, %f1539;
	mul.f32 	%f1541, %f1537, 0f3F3504F3;
	sub.f32 	%f1542, %f1531, %f1541;
	fma.rn.f32 	%f1543, %f1542, 0f3F2B0DC1, %f1540;
	mul.f32 	%f1544, %f1543, 0f3FD4DB31;
	mul.f32 	%f1545, %f1540, 0f3F2B0DC1;
	sub.f32 	%f1546, %f1542, %f1545;
	mul.f32 	%f1547, %f1546, 0fBFD4DB31;
	add.f32 	%f1548, %f1530, %f1532;
	add.f32 	%f1549, %f1538, %f1536;
	sub.f32 	%f1550, %f1548, %f1549;
	mul.f32 	%f1551, %f1550, 0f3FB504F3;
	add.f32 	%f1552, %f1548, %f1549;
	mul.f32 	%f1553, %f1552, 0f3FB504F3;
	add.f32 	%f1554, %f1529, %f1539;
	add.f32 	%f1555, %f1531, %f1541;
	mul.f32 	%f1556, %f1555, 0f3E4BAFAF;
	sub.f32 	%f1557, %f1554, %f1556;
	mul.f32 	%f1558, %f1557, 0f3FFB14BE;
	fma.rn.f32 	%f1559, %f1554, 0f3E4BAFAF, %f1555;
	mul.f32 	%f1560, %f1559, 0f3FFB14BE;
	sub.f32 	%f1561, %f1530, %f1532;
	sub.f32 	%f1562, %f1538, %f1536;
	mul.f32 	%f1563, %f1562, 0f3ED413CD;
	sub.f32 	%f1564, %f1561, %f1563;
	mul.f32 	%f1565, %f1564, 0f3FEC835E;
	fma.rn.f32 	%f1566, %f1561, 0f3ED413CD, %f1562;
	mul.f32 	%f1567, %f1566, 0f3FEC835E;
	sub.f32 	%f1568, %f376, %f390;
	add.f32 	%f1569, %f376, %f390;
	sub.f32 	%f1570, %f384, %f382;
	add.f32 	%f1571, %f384, %f382;
	sub.f32 	%f1572, %f380, %f386;
	sub.f32 	%f1573, %f378, %f388;
	add.f32 	%f1574, %f1572, %f1573;
	add.f32 	%f1575, %f378, %f388;
	sub.f32 	%f1576, %f1572, %f1573;
	add.f32 	%f1577, %f380, %f386;
	mul.f32 	%f1578, %f1574, 0f3F3504F3;
	sub.f32 	%f1579, %f1568, %f1578;
	mul.f32 	%f1580, %f1576, 0f3F3504F3;
	sub.f32 	%f1581, %f1570, %f1580;
	fma.rn.f32 	%f1582, %f1581, 0f3F2B0DC1, %f1579;
	mul.f32 	%f1583, %f1582, 0f3FD4DB31;
	mul.f32 	%f1584, %f1579, 0f3F2B0DC1;
	sub.f32 	%f1585, %f1581, %f1584;
	mul.f32 	%f1586, %f1585, 0fBFD4DB31;
	add.f32 	%f1587, %f1569, %f1571;
	add.f32 	%f1588, %f1577, %f1575;
	sub.f32 	%f1589, %f1587, %f1588;
	mul.f32 	%f1590, %f1589, 0f3FB504F3;
	add.f32 	%f1591, %f1587, %f1588;
	mul.f32 	%f1592, %f1591, 0f3FB504F3;
	add.f32 	%f1593, %f1568, %f1578;
	add.f32 	%f1594, %f1570, %f1580;
	mul.f32 	%f1595, %f1594, 0f3E4BAFAF;
	sub.f32 	%f1596, %f1593, %f1595;
	mul.f32 	%f1597, %f1596, 0f3FFB14BE;
	fma.rn.f32 	%f1598, %f1593, 0f3E4BAFAF, %f1594;
	mul.f32 	%f1599, %f1598, 0f3FFB14BE;
	sub.f32 	%f1600, %f1569, %f1571;
	sub.f32 	%f1601, %f1577, %f1575;
	mul.f32 	%f1602, %f1601, 0f3ED413CD;
	sub.f32 	%f1603, %f1600, %f1602;
	mul.f32 	%f1604, %f1603, 0f3FEC835E;
	fma.rn.f32 	%f1605, %f1600, 0f3ED413CD, %f1601;
	mul.f32 	%f1606, %f1605, 0f3FEC835E;
	sub.f32 	%f1607, %f392, %f406;
	add.f32 	%f1608, %f392, %f406;
	sub.f32 	%f1609, %f400, %f398;
	add.f32 	%f1610, %f400, %f398;
	sub.f32 	%f1611, %f396, %f402;
	sub.f32 	%f1612, %f394, %f404;
	add.f32 	%f1613, %f1611, %f1612;
	add.f32 	%f1614, %f394, %f404;
	sub.f32 	%f1615, %f1611, %f1612;
	add.f32 	%f1616, %f396, %f402;
	mul.f32 	%f1617, %f1613, 0f3F3504F3;
	sub.f32 	%f1618, %f1607, %f1617;
	mul.f32 	%f1619, %f1615, 0f3F3504F3;
	sub.f32 	%f1620, %f1609, %f1619;
	fma.rn.f32 	%f1621, %f1620, 0f3F2B0DC1, %f1618;
	mul.f32 	%f1622, %f1621, 0f3FD4DB31;
	mul.f32 	%f1623, %f1618, 0f3F2B0DC1;
	sub.f32 	%f1624, %f1620, %f1623;
	mul.f32 	%f1625, %f1624, 0fBFD4DB31;
	add.f32 	%f1626, %f1608, %f1610;
	add.f32 	%f1627, %f1616, %f1614;
	sub.f32 	%f1628, %f1626, %f1627;
	mul.f32 	%f1629, %f1628, 0f3FB504F3;
	add.f32 	%f1630, %f1626, %f1627;
	mul.f32 	%f1631, %f1630, 0f3FB504F3;
	add.f32 	%f1632, %f1607, %f1617;
	add.f32 	%f1633, %f1609, %f1619;
	mul.f32 	%f1634, %f1633, 0f3E4BAFAF;
	sub.f32 	%f1635, %f1632, %f1634;
	mul.f32 	%f1636, %f1635, 0f3FFB14BE;
	fma.rn.f32 	%f1637, %f1632, 0f3E4BAFAF, %f1633;
	mul.f32 	%f1638, %f1637, 0f3FFB14BE;
	sub.f32 	%f1639, %f1608, %f1610;
	sub.f32 	%f1640, %f1616, %f1614;
	mul.f32 	%f1641, %f1640, 0f3ED413CD;
	sub.f32 	%f1642, %f1639, %f1641;
	mul.f32 	%f1643, %f1642, 0f3FEC835E;
	fma.rn.f32 	%f1644, %f1639, 0f3ED413CD, %f1640;
	mul.f32 	%f1645, %f1644, 0f3FEC835E;
	sub.f32 	%f1646, %f408, %f422;
	add.f32 	%f1647, %f408, %f422;
	sub.f32 	%f1648, %f416, %f414;
	add.f32 	%f1649, %f416, %f414;
	sub.f32 	%f1650, %f412, %f418;
	sub.f32 	%f1651, %f410, %f420;
	add.f32 	%f1652, %f1650, %f1651;
	add.f32 	%f1653, %f410, %f420;
	sub.f32 	%f1654, %f1650, %f1651;
	add.f32 	%f1655, %f412, %f418;
	mul.f32 	%f1656, %f1652, 0f3F3504F3;
	sub.f32 	%f1657, %f1646, %f1656;
	mul.f32 	%f1658, %f1654, 0f3F3504F3;
	sub.f32 	%f1659, %f1648, %f1658;
	fma.rn.f32 	%f1660, %f1659, 0f3F2B0DC1, %f1657;
	mul.f32 	%f1661, %f1660, 0f3FD4DB31;
	mul.f32 	%f1662, %f1657, 0f3F2B0DC1;
	sub.f32 	%f1663, %f1659, %f1662;
	mul.f32 	%f1664, %f1663, 0fBFD4DB31;
	add.f32 	%f1665, %f1647, %f1649;
	add.f32 	%f1666, %f1655, %f1653;
	sub.f32 	%f1667, %f1665, %f1666;
	mul.f32 	%f1668, %f1667, 0f3FB504F3;
	add.f32 	%f1669, %f1665, %f1666;
	mul.f32 	%f1670, %f1669, 0f3FB504F3;
	add.f32 	%f1671, %f1646, %f1656;
	add.f32 	%f1672, %f1648, %f1658;
	mul.f32 	%f1673, %f1672, 0f3E4BAFAF;
	sub.f32 	%f1674, %f1671, %f1673;
	mul.f32 	%f1675, %f1674, 0f3FFB14BE;
	fma.rn.f32 	%f1676, %f1671, 0f3E4BAFAF, %f1672;
	mul.f32 	%f1677, %f1676, 0f3FFB14BE;
	sub.f32 	%f1678, %f1647, %f1649;
	sub.f32 	%f1679, %f1655, %f1653;
	mul.f32 	%f1680, %f1679, 0f3ED413CD;
	sub.f32 	%f1681, %f1678, %f1680;
	mul.f32 	%f1682, %f1681, 0f3FEC835E;
	fma.rn.f32 	%f1683, %f1678, 0f3ED413CD, %f1679;
	mul.f32 	%f1684, %f1683, 0f3FEC835E;
	sub.f32 	%f1685, %f424, %f438;
	add.f32 	%f1686, %f424, %f438;
	sub.f32 	%f1687, %f432, %f430;
	add.f32 	%f1688, %f432, %f430;
	sub.f32 	%f1689, %f428, %f434;
	sub.f32 	%f1690, %f426, %f436;
	add.f32 	%f1691, %f1689, %f1690;
	add.f32 	%f1692, %f426, %f436;
	sub.f32 	%f1693, %f1689, %f1690;
	add.f32 	%f1694, %f428, %f434;
	mul.f32 	%f1695, %f1691, 0f3F3504F3;
	sub.f32 	%f1696, %f1685, %f1695;
	mul.f32 	%f1697, %f1693, 0f3F3504F3;
	sub.f32 	%f1698, %f1687, %f1697;
	fma.rn.f32 	%f1699, %f1698, 0f3F2B0DC1, %f1696;
	mul.f32 	%f1700, %f1699, 0f3FD4DB31;
	mul.f32 	%f1701, %f1696, 0f3F2B0DC1;
	sub.f32 	%f1702, %f1698, %f1701;
	mul.f32 	%f1703, %f1702, 0fBFD4DB31;
	add.f32 	%f1704, %f1686, %f1688;
	add.f32 	%f1705, %f1694, %f1692;
	sub.f32 	%f1706, %f1704, %f1705;
	mul.f32 	%f1707, %f1706, 0f3FB504F3;
	add.f32 	%f1708, %f1704, %f1705;
	mul.f32 	%f1709, %f1708, 0f3FB504F3;
	add.f32 	%f1710, %f1685, %f1695;
	add.f32 	%f1711, %f1687, %f1697;
	mul.f32 	%f1712, %f1711, 0f3E4BAFAF;
	sub.f32 	%f1713, %f1710, %f1712;
	mul.f32 	%f1714, %f1713, 0f3FFB14BE;
	fma.rn.f32 	%f1715, %f1710, 0f3E4BAFAF, %f1711;
	mul.f32 	%f1716, %f1715, 0f3FFB14BE;
	sub.f32 	%f1717, %f1686, %f1688;
	sub.f32 	%f1718, %f1694, %f1692;
	mul.f32 	%f1719, %f1718, 0f3ED413CD;
	sub.f32 	%f1720, %f1717, %f1719;
	mul.f32 	%f1721, %f1720, 0f3FEC835E;
	fma.rn.f32 	%f1722, %f1717, 0f3ED413CD, %f1718;
	mul.f32 	%f1723, %f1722, 0f3FEC835E;
	sub.f32 	%f1724, %f440, %f454;
	add.f32 	%f1725, %f440, %f454;
	sub.f32 	%f1726, %f448, %f446;
	add.f32 	%f1727, %f448, %f446;
	sub.f32 	%f1728, %f444, %f450;
	sub.f32 	%f1729, %f442, %f452;
	add.f32 	%f1730, %f1728, %f1729;
	add.f32 	%f1731, %f442, %f452;
	sub.f32 	%f1732, %f1728, %f1729;
	add.f32 	%f1733, %f444, %f450;
	mul.f32 	%f1734, %f1730, 0f3F3504F3;
	sub.f32 	%f1735, %f1724, %f1734;
	mul.f32 	%f1736, %f1732, 0f3F3504F3;
	sub.f32 	%f1737, %f1726, %f1736;
	fma.rn.f32 	%f1738, %f1737, 0f3F2B0DC1, %f1735;
	mul.f32 	%f1739, %f1738, 0f3FD4DB31;
	mul.f32 	%f1740, %f1735, 0f3F2B0DC1;
	sub.f32 	%f1741, %f1737, %f1740;
	mul.f32 	%f1742, %f1741, 0fBFD4DB31;
	add.f32 	%f1743, %f1725, %f1727;
	add.f32 	%f1744, %f1733, %f1731;
	sub.f32 	%f1745, %f1743, %f1744;
	mul.f32 	%f1746, %f1745, 0f3FB504F3;
	add.f32 	%f1747, %f1743, %f1744;
	mul.f32 	%f1748, %f1747, 0f3FB504F3;
	add.f32 	%f1749, %f1724, %f1734;
	add.f32 	%f1750, %f1726, %f1736;
	mul.f32 	%f1751, %f1750, 0f3E4BAFAF;
	sub.f32 	%f1752, %f1749, %f1751;
	mul.f32 	%f1753, %f1752, 0f3FFB14BE;
	fma.rn.f32 	%f1754, %f1749, 0f3E4BAFAF, %f1750;
	mul.f32 	%f1755, %f1754, 0f3FFB14BE;
	sub.f32 	%f1756, %f1725, %f1727;
	sub.f32 	%f1757, %f1733, %f1731;
	mul.f32 	%f1758, %f1757, 0f3ED413CD;
	sub.f32 	%f1759, %f1756, %f1758;
	mul.f32 	%f1760, %f1759, 0f3FEC835E;
	fma.rn.f32 	%f1761, %f1756, 0f3ED413CD, %f1757;
	mul.f32 	%f1762, %f1761, 0f3FEC835E;
	sub.f32 	%f1763, %f456, %f470;
	add.f32 	%f1764, %f456, %f470;
	sub.f32 	%f1765, %f464, %f462;
	add.f32 	%f1766, %f464, %f462;
	sub.f32 	%f1767, %f460, %f466;
	sub.f32 	%f1768, %f458, %f468;
	add.f32 	%f1769, %f1767, %f1768;
	add.f32 	%f1770, %f458, %f468;
	sub.f32 	%f1771, %f1767, %f1768;
	add.f32 	%f1772, %f460, %f466;
	mul.f32 	%f1773, %f1769, 0f3F3504F3;
	sub.f32 	%f1774, %f1763, %f1773;
	mul.f32 	%f1775, %f1771, 0f3F3504F3;
	sub.f32 	%f1776, %f1765, %f1775;
	fma.rn.f32 	%f1777, %f1776, 0f3F2B0DC1, %f1774;
	mul.f32 	%f1778, %f1777, 0f3FD4DB31;
	mul.f32 	%f1779, %f1774, 0f3F2B0DC1;
	sub.f32 	%f1780, %f1776, %f1779;
	mul.f32 	%f1781, %f1780, 0fBFD4DB31;
	add.f32 	%f1782, %f1764, %f1766;
	add.f32 	%f1783, %f1772, %f1770;
	sub.f32 	%f1784, %f1782, %f1783;
	mul.f32 	%f1785, %f1784, 0f3FB504F3;
	add.f32 	%f1786, %f1782, %f1783;
	mul.f32 	%f1787, %f1786, 0f3FB504F3;
	add.f32 	%f1788, %f1763, %f1773;
	add.f32 	%f1789, %f1765, %f1775;
	mul.f32 	%f1790, %f1789, 0f3E4BAFAF;
	sub.f32 	%f1791, %f1788, %f1790;
	mul.f32 	%f1792, %f1791, 0f3FFB14BE;
	fma.rn.f32 	%f1793, %f1788, 0f3E4BAFAF, %f1789;
	mul.f32 	%f1794, %f1793, 0f3FFB14BE;
	sub.f32 	%f1795, %f1764, %f1766;
	sub.f32 	%f1796, %f1772, %f1770;
	mul.f32 	%f1797, %f1796, 0f3ED413CD;
	sub.f32 	%f1798, %f1795, %f1797;
	mul.f32 	%f1799, %f1798, 0f3FEC835E;
	fma.rn.f32 	%f1800, %f1795, 0f3ED413CD, %f1796;
	mul.f32 	%f1801, %f1800, 0f3FEC835E;
	sub.f32 	%f1802, %f472, %f486;
	add.f32 	%f1803, %f472, %f486;
	sub.f32 	%f1804, %f480, %f478;
	add.f32 	%f1805, %f480, %f478;
	sub.f32 	%f1806, %f476, %f482;
	sub.f32 	%f1807, %f474, %f484;
	add.f32 	%f1808, %f1806, %f1807;
	add.f32 	%f1809, %f474, %f484;
	sub.f32 	%f1810, %f1806, %f1807;
	add.f32 	%f1811, %f476, %f482;
	mul.f32 	%f1812, %f1808, 0f3F3504F3;
	sub.f32 	%f1813, %f1802, %f1812;
	mul.f32 	%f1814, %f1810, 0f3F3504F3;
	sub.f32 	%f1815, %f1804, %f1814;
	fma.rn.f32 	%f1816, %f1815, 0f3F2B0DC1, %f1813;
	mul.f32 	%f1817, %f1816, 0f3FD4DB31;
	mul.f32 	%f1818, %f1813, 0f3F2B0DC1;
	sub.f32 	%f1819, %f1815, %f1818;
	mul.f32 	%f1820, %f1819, 0fBFD4DB31;
	add.f32 	%f1821, %f1803, %f1805;
	add.f32 	%f1822, %f1811, %f1809;
	sub.f32 	%f1823, %f1821, %f1822;
	mul.f32 	%f1824, %f1823, 0f3FB504F3;
	add.f32 	%f1825, %f1821, %f1822;
	mul.f32 	%f1826, %f1825, 0f3FB504F3;
	add.f32 	%f1827, %f1802, %f1812;
	add.f32 	%f1828, %f1804, %f1814;
	mul.f32 	%f1829, %f1828, 0f3E4BAFAF;
	sub.f32 	%f1830, %f1827, %f1829;
	mul.f32 	%f1831, %f1830, 0f3FFB14BE;
	fma.rn.f32 	%f1832, %f1827, 0f3E4BAFAF, %f1828;
	mul.f32 	%f1833, %f1832, 0f3FFB14BE;
	sub.f32 	%f1834, %f1803, %f1805;
	sub.f32 	%f1835, %f1811, %f1809;
	mul.f32 	%f1836, %f1835, 0f3ED413CD;
	sub.f32 	%f1837, %f1834, %f1836;
	mul.f32 	%f1838, %f1837, 0f3FEC835E;
	fma.rn.f32 	%f1839, %f1834, 0f3ED413CD, %f1835;
	mul.f32 	%f1840, %f1839, 0f3FEC835E;
	sub.f32 	%f1841, %f488, %f502;
	add.f32 	%f1842, %f488, %f502;
	sub.f32 	%f1843, %f496, %f494;
	add.f32 	%f1844, %f496, %f494;
	sub.f32 	%f1845, %f492, %f498;
	sub.f32 	%f1846, %f490, %f500;
	add.f32 	%f1847, %f1845, %f1846;
	add.f32 	%f1848, %f490, %f500;
	sub.f32 	%f1849, %f1845, %f1846;
	add.f32 	%f1850, %f492, %f498;
	mul.f32 	%f1851, %f1847, 0f3F3504F3;
	sub.f32 	%f1852, %f1841, %f1851;
	mul.f32 	%f1853, %f1849, 0f3F3504F3;
	sub.f32 	%f1854, %f1843, %f1853;
	fma.rn.f32 	%f1855, %f1854, 0f3F2B0DC1, %f1852;
	mul.f32 	%f1856, %f1855, 0f3FD4DB31;
	mul.f32 	%f1857, %f1852, 0f3F2B0DC1;
	sub.f32 	%f1858, %f1854, %f1857;
	mul.f32 	%f1859, %f1858, 0fBFD4DB31;
	add.f32 	%f1860, %f1842, %f1844;
	add.f32 	%f1861, %f1850, %f1848;
	sub.f32 	%f1862, %f1860, %f1861;
	mul.f32 	%f1863, %f1862, 0f3FB504F3;
	add.f32 	%f1864, %f1860, %f1861;
	mul.f32 	%f1865, %f1864, 0f3FB504F3;
	add.f32 	%f1866, %f1841, %f1851;
	add.f32 	%f1867, %f1843, %f1853;
	mul.f32 	%f1868, %f1867, 0f3E4BAFAF;
	sub.f32 	%f1869, %f1866, %f1868;
	mul.f32 	%f1870, %f1869, 0f3FFB14BE;
	fma.rn.f32 	%f1871, %f1866, 0f3E4BAFAF, %f1867;
	mul.f32 	%f1872, %f1871, 0f3FFB14BE;
	sub.f32 	%f1873, %f1842, %f1844;
	sub.f32 	%f1874, %f1850, %f1848;
	mul.f32 	%f1875, %f1874, 0f3ED413CD;
	sub.f32 	%f1876, %f1873, %f1875;
	mul.f32 	%f1877, %f1876, 0f3FEC835E;
	fma.rn.f32 	%f1878, %f1873, 0f3ED413CD, %f1874;
	mul.f32 	%f1879, %f1878, 0f3FEC835E;
	// begin inline asm
	mov.u32 %r133, %laneid;
	// end inline asm
	shr.s32 	%r208, %r133, 31;
	shr.u32 	%r209, %r208, 29;
	add.s32 	%r210, %r133, %r209;
	and.b32  	%r211, %r210, 1073741816;
	sub.s32 	%r212, %r133, %r211;
	and.b32  	%r213, %r133, 1073741816;
	mad.lo.s32 	%r214, %r212, 33, %r213;
	shl.b32 	%r215, %r214, 2;
	add.s32 	%r216, %r193, %r215;
	bar.warp.sync 	-1;
	shl.b32 	%r217, %r133, 2;
	add.s32 	%r218, %r193, %r217;
	st.shared.f32 	[%r218], %f1592;
	st.shared.f32 	[%r218+132], %f1597;
	st.shared.f32 	[%r218+264], %f1604;
	st.shared.f32 	[%r218+396], %f1583;
	st.shared.f32 	[%r218+528], %f1590;
	st.shared.f32 	[%r218+660], %f1586;
	st.shared.f32 	[%r218+792], %f1606;
	st.shared.f32 	[%r218+924], %f1599;
	bar.warp.sync 	-1;
	ld.shared.f32 	%f1880, [%r216];
	ld.shared.f32 	%f1881, [%r216+4];
	ld.shared.f32 	%f1882, [%r216+8];
	ld.shared.f32 	%f1883, [%r216+12];
	ld.shared.f32 	%f1884, [%r216+16];
	ld.shared.f32 	%f1885, [%r216+20];
	ld.shared.f32 	%f1886, [%r216+24];
	ld.shared.f32 	%f1887, [%r216+28];
	bar.warp.sync 	-1;
	st.shared.f32 	[%r218], %f1631;
	st.shared.f32 	[%r218+132], %f1636;
	st.shared.f32 	[%r218+264], %f1643;
	st.shared.f32 	[%r218+396], %f1622;
	st.shared.f32 	[%r218+528], %f1629;
	st.shared.f32 	[%r218+660], %f1625;
	st.shared.f32 	[%r218+792], %f1645;
	st.shared.f32 	[%r218+924], %f1638;
	bar.warp.sync 	-1;
	ld.shared.f32 	%f1888, [%r216];
	ld.shared.f32 	%f1889, [%r216+4];
	ld.shared.f32 	%f1890, [%r216+8];
	ld.shared.f32 	%f1891, [%r216+12];
	ld.shared.f32 	%f1892, [%r216+16];
	ld.shared.f32 	%f1893, [%r216+20];
	ld.shared.f32 	%f1894, [%r216+24];
	ld.shared.f32 	%f1895, [%r216+28];
	bar.warp.sync 	-1;
	st.shared.f32 	[%r218], %f1670;
	st.shared.f32 	[%r218+132], %f1675;
	st.shared.f32 	[%r218+264], %f1682;
	st.shared.f32 	[%r218+396], %f1661;
	st.shared.f32 	[%r218+528], %f1668;
	st.shared.f32 	[%r218+660], %f1664;
	st.shared.f32 	[%r218+792], %f1684;
	st.shared.f32 	[%r218+924], %f1677;
	bar.warp.sync 	-1;
	ld.shared.f32 	%f1896, [%r216];
	ld.shared.f32 	%f1897, [%r216+4];
	ld.shared.f32 	%f1898, [%r216+8];
	ld.shared.f32 	%f1899, [%r216+12];
	ld.shared.f32 	%f1900, [%r216+16];
	ld.shared.f32 	%f1901, [%r216+20];
	ld.shared.f32 	%f1902, [%r216+24];
	ld.shared.f32 	%f1903, [%r216+28];
	bar.warp.sync 	-1;
	st.shared.f32 	[%r218], %f1709;
	st.shared.f32 	[%r218+132], %f1714;
	st.shared.f32 	[%r218+264], %f1721;
	st.shared.f32 	[%r218+396], %f1700;
	st.shared.f32 	[%r218+528], %f1707;
	st.shared.f32 	[%r218+660], %f1703;
	st.shared.f32 	[%r218+792], %f1723;
	st.shared.f32 	[%r218+924], %f1716;
	bar.warp.sync 	-1;
	ld.shared.f32 	%f1904, [%r216];
	ld.shared.f32 	%f1905, [%r216+4];
	ld.shared.f32 	%f1906, [%r216+8];
	ld.shared.f32 	%f1907, [%r216+12];
	ld.shared.f32 	%f1908, [%r216+16];
	ld.shared.f32 	%f1909, [%r216+20];
	ld.shared.f32 	%f1910, [%r216+24];
	ld.shared.f32 	%f1911, [%r216+28];
	bar.warp.sync 	-1;
	st.shared.f32 	[%r218], %f1748;
	st.shared.f32 	[%r218+132], %f1753;
	st.shared.f32 	[%r218+264], %f1760;
	st.shared.f32 	[%r218+396], %f1739;
	st.shared.f32 	[%r218+528], %f1746;
	st.shared.f32 	[%r218+660], %f1742;
	st.shared.f32 	[%r218+792], %f1762;
	st.shared.f32 	[%r218+924], %f1755;
	bar.warp.sync 	-1;
	ld.shared.f32 	%f1912, [%r216];
	ld.shared.f32 	%f1913, [%r216+4];
	ld.shared.f32 	%f1914, [%r216+8];
	ld.shared.f32 	%f1915, [%r216+12];
	ld.shared.f32 	%f1916, [%r216+16];
	ld.shared.f32 	%f1917, [%r216+20];
	ld.shared.f32 	%f1918, [%r216+24];
	ld.shared.f32 	%f1919, [%r216+28];
	bar.warp.sync 	-1;
	st.shared.f32 	[%r218], %f1787;
	st.shared.f32 	[%r218+132], %f1792;
	st.shared.f32 	[%r218+264], %f1799;
	st.shared.f32 	[%r218+396], %f1778;
	st.shared.f32 	[%r218+528], %f1785;
	st.shared.f32 	[%r218+660], %f1781;
	st.shared.f32 	[%r218+792], %f1801;
	st.shared.f32 	[%r218+924], %f1794;
	bar.warp.sync 	-1;
	ld.shared.f32 	%f1920, [%r216];
	ld.shared.f32 	%f1921, [%r216+4];
	ld.shared.f32 	%f1922, [%r216+8];
	ld.shared.f32 	%f1923, [%r216+12];
	ld.shared.f32 	%f1924, [%r216+16];
	ld.shared.f32 	%f1925, [%r216+20];
	ld.shared.f32 	%f1926, [%r216+24];
	ld.shared.f32 	%f1927, [%r216+28];
	bar.warp.sync 	-1;
	st.shared.f32 	[%r218], %f1826;
	st.shared.f32 	[%r218+132], %f1831;
	st.shared.f32 	[%r218+264], %f1838;
	st.shared.f32 	[%r218+396], %f1817;
	st.shared.f32 	[%r218+528], %f1824;
	st.shared.f32 	[%r218+660], %f1820;
	st.shared.f32 	[%r218+792], %f1840;
	st.shared.f32 	[%r218+924], %f1833;
	bar.warp.sync 	-1;
	ld.shared.f32 	%f1928, [%r216];
	ld.shared.f32 	%f1929, [%r216+4];
	ld.shared.f32 	%f1930, [%r216+8];
	ld.shared.f32 	%f1931, [%r216+12];
	ld.shared.f32 	%f1932, [%r216+16];
	ld.shared.f32 	%f1933, [%r216+20];
	ld.shared.f32 	%f1934, [%r216+24];
	ld.shared.f32 	%f1935, [%r216+28];
	bar.warp.sync 	-1;
	st.shared.f32 	[%r218], %f1865;
	st.shared.f32 	[%r218+132], %f1870;
	st.shared.f32 	[%r218+264], %f1877;
	st.shared.f32 	[%r218+396], %f1856;
	st.shared.f32 	[%r218+528], %f1863;
	st.shared.f32 	[%r218+660], %f1859;
	st.shared.f32 	[%r218+792], %f1879;
	st.shared.f32 	[%r218+924], %f1872;
	bar.warp.sync 	-1;
	ld.shared.f32 	%f1936, [%r216];
	ld.shared.f32 	%f1937, [%r216+4];
	ld.shared.f32 	%f1938, [%r216+8];
	ld.shared.f32 	%f1939, [%r216+12];
	ld.shared.f32 	%f1940, [%r216+16];
	ld.shared.f32 	%f1941, [%r216+20];
	ld.shared.f32 	%f1942, [%r216+24];
	ld.shared.f32 	%f1943, [%r216+28];
	sub.f32 	%f1944, %f1880, %f1887;
	add.f32 	%f1945, %f1880, %f1887;
	sub.f32 	%f1946, %f1884, %f1883;
	add.f32 	%f1947, %f1884, %f1883;
	sub.f32 	%f1948, %f1882, %f1885;
	sub.f32 	%f1949, %f1881, %f1886;
	add.f32 	%f1950, %f1948, %f1949;
	add.f32 	%f1951, %f1881, %f1886;
	sub.f32 	%f1952, %f1948, %f1949;
	add.f32 	%f1953, %f1882, %f1885;
	mul.f32 	%f1954, %f1950, 0f3F3504F3;
	sub.f32 	%f1955, %f1944, %f1954;
	mul.f32 	%f1956, %f1952, 0f3F3504F3;
	sub.f32 	%f1957, %f1946, %f1956;
	fma.rn.f32 	%f1958, %f1957, 0f3F2B0DC1, %f1955;
	mul.f32 	%f1959, %f1958, 0f3FD4DB31;
	mul.f32 	%f1960, %f1955, 0f3F2B0DC1;
	sub.f32 	%f1961, %f1957, %f1960;
	mul.f32 	%f1962, %f1961, 0fBFD4DB31;
	add.f32 	%f1963, %f1945, %f1947;
	add.f32 	%f1964, %f1953, %f1951;
	sub.f32 	%f1965, %f1963, %f1964;
	mul.f32 	%f1966, %f1965, 0f3FB504F3;
	add.f32 	%f1967, %f1963, %f1964;
	mul.f32 	%f1968, %f1967, 0f3FB504F3;
	add.f32 	%f1969, %f1944, %f1954;
	add.f32 	%f1970, %f1946, %f1956;
	mul.f32 	%f1971, %f1970, 0f3E4BAFAF;
	sub.f32 	%f1972, %f1969, %f1971;
	mul.f32 	%f1973, %f1972, 0f3FFB14BE;
	fma.rn.f32 	%f1974, %f1969, 0f3E4BAFAF, %f1970;
	mul.f32 	%f1975, %f1974, 0f3FFB14BE;
	sub.f32 	%f1976, %f1945, %f1947;
	sub.f32 	%f1977, %f1953, %f1951;
	mul.f32 	%f1978, %f1977, 0f3ED413CD;
	sub.f32 	%f1979, %f1976, %f1978;
	mul.f32 	%f1980, %f1979, 0f3FEC835E;
	fma.rn.f32 	%f1981, %f1976, 0f3ED413CD, %f1977;
	mul.f32 	%f1982, %f1981, 0f3FEC835E;
	sub.f32 	%f1983, %f1888, %f1895;
	add.f32 	%f1984, %f1888, %f1895;
	sub.f32 	%f1985, %f1892, %f1891;
	add.f32 	%f1986, %f1892, %f1891;
	sub.f32 	%f1987, %f1890, %f1893;
	sub.f32 	%f1988, %f1889, %f1894;
	add.f32 	%f1989, %f1987, %f1988;
	add.f32 	%f1990, %f1889, %f1894;
	sub.f32 	%f1991, %f1987, %f1988;
	add.f32 	%f1992, %f1890, %f1893;
	mul.f32 	%f1993, %f1989, 0f3F3504F3;
	sub.f32 	%f1994, %f1983, %f1993;
	mul.f32 	%f1995, %f1991, 0f3F3504F3;
	sub.f32 	%f1996, %f1985, %f1995;
	fma.rn.f32 	%f1997, %f1996, 0f3F2B0DC1, %f1994;
	mul.f32 	%f1998, %f1997, 0f3FD4DB31;
	mul.f32 	%f1999, %f1994, 0f3F2B0DC1;
	sub.f32 	%f2000, %f1996, %f1999;
	mul.f32 	%f2001, %f2000, 0fBFD4DB31;
	add.f32 	%f2002, %f1984, %f1986;
	add.f32 	%f2003, %f1992, %f1990;
	sub.f32 	%f2004, %f2002, %f2003;
	mul.f32 	%f2005, %f2004, 0f3FB504F3;
	add.f32 	%f2006, %f2002, %f2003;
	mul.f32 	%f2007, %f2006, 0f3FB504F3;
	add.f32 	%f2008, %f1983, %f1993;
	add.f32 	%f2009, %f1985, %f1995;
	mul.f32 	%f2010, %f2009, 0f3E4BAFAF;
	sub.f32 	%f2011, %f2008, %f2010;
	mul.f32 	%f2012, %f2011, 0f3FFB14BE;
	fma.rn.f32 	%f2013, %f2008, 0f3E4BAFAF, %f2009;
	mul.f32 	%f2014, %f2013, 0f3FFB14BE;
	sub.f32 	%f2015, %f1984, %f1986;
	sub.f32 	%f2016, %f1992, %f1990;
	mul.f32 	%f2017, %f2016, 0f3ED413CD;
	sub.f32 	%f2018, %f2015, %f2017;
	mul.f32 	%f2019, %f2018, 0f3FEC835E;
	fma.rn.f32 	%f2020, %f2015, 0f3ED413CD, %f2016;
	mul.f32 	%f2021, %f2020, 0f3FEC835E;
	sub.f32 	%f2022, %f1896, %f1903;
	add.f32 	%f2023, %f1896, %f1903;
	sub.f32 	%f2024, %f1900, %f1899;
	add.f32 	%f2025, %f1900, %f1899;
	sub.f32 	%f2026, %f1898, %f1901;
	sub.f32 	%f2027, %f1897, %f1902;
	add.f32 	%f2028, %f2026, %f2027;
	add.f32 	%f2029, %f1897, %f1902;
	sub.f32 	%f2030, %f2026, %f2027;
	add.f32 	%f2031, %f1898, %f1901;
	mul.f32 	%f2032, %f2028, 0f3F3504F3;
	sub.f32 	%f2033, %f2022, %f2032;
	mul.f32 	%f2034, %f2030, 0f3F3504F3;
	sub.f32 	%f2035, %f2024, %f2034;
	fma.rn.f32 	%f2036, %f2035, 0f3F2B0DC1, %f2033;
	mul.f32 	%f2037, %f2036, 0f3FD4DB31;
	mul.f32 	%f2038, %f2033, 0f3F2B0DC1;
	sub.f32 	%f2039, %f2035, %f2038;
	mul.f32 	%f2040, %f2039, 0fBFD4DB31;
	add.f32 	%f2041, %f2023, %f2025;
	add.f32 	%f2042, %f2031, %f2029;
	sub.f32 	%f2043, %f2041, %f2042;
	mul.f32 	%f2044, %f2043, 0f3FB504F3;
	add.f32 	%f2045, %f2041, %f2042;
	mul.f32 	%f2046, %f2045, 0f3FB504F3;
	add.f32 	%f2047, %f2022, %f2032;
	add.f32 	%f2048, %f2024, %f2034;
	mul.f32 	%f2049, %f2048, 0f3E4BAFAF;
	sub.f32 	%f2050, %f2047, %f2049;
	mul.f32 	%f2051, %f2050, 0f3FFB14BE;
	fma.rn.f32 	%f2052, %f2047, 0f3E4BAFAF, %f2048;
	mul.f32 	%f2053, %f2052, 0f3FFB14BE;
	sub.f32 	%f2054, %f2023, %f2025;
	sub.f32 	%f2055, %f2031, %f2029;
	mul.f32 	%f2056, %f2055, 0f3ED413CD;
	sub.f32 	%f2057, %f2054, %f2056;
	mul.f32 	%f2058, %f2057, 0f3FEC835E;
	fma.rn.f32 	%f2059, %f2054, 0f3ED413CD, %f2055;
	mul.f32 	%f2060, %f2059, 0f3FEC835E;
	sub.f32 	%f2061, %f1904, %f1911;
	add.f32 	%f2062, %f1904, %f1911;
	sub.f32 	%f2063, %f1908, %f1907;
	add.f32 	%f2064, %f1908, %f1907;
	sub.f32 	%f2065, %f1906, %f1909;
	sub.f32 	%f2066, %f1905, %f1910;
	add.f32 	%f2067, %f2065, %f2066;
	add.f32 	%f2068, %f1905, %f1910;
	sub.f32 	%f2069, %f2065, %f2066;
	add.f32 	%f2070, %f1906, %f1909;
	mul.f32 	%f2071, %f2067, 0f3F3504F3;
	sub.f32 	%f2072, %f2061, %f2071;
	mul.f32 	%f2073, %f2069, 0f3F3504F3;
	sub.f32 	%f2074, %f2063, %f2073;
	fma.rn.f32 	%f2075, %f2074, 0f3F2B0DC1, %f2072;
	mul.f32 	%f2076, %f2075, 0f3FD4DB31;
	mul.f32 	%f2077, %f2072, 0f3F2B0DC1;
	sub.f32 	%f2078, %f2074, %f2077;
	mul.f32 	%f2079, %f2078, 0fBFD4DB31;
	add.f32 	%f2080, %f2062, %f2064;
	add.f32 	%f2081, %f2070, %f2068;
	sub.f32 	%f2082, %f2080, %f2081;
	mul.f32 	%f2083, %f2082, 0f3FB504F3;
	add.f32 	%f2084, %f2080, %f2081;
	mul.f32 	%f2085, %f2084, 0f3FB504F3;
	add.f32 	%f2086, %f2061, %f2071;
	add.f32 	%f2087, %f2063, %f2073;
	mul.f32 	%f2088, %f2087, 0f3E4BAFAF;
	sub.f32 	%f2089, %f2086, %f2088;
	mul.f32 	%f2090, %f2089, 0f3FFB14BE;
	fma.rn.f32 	%f2091, %f2086, 0f3E4BAFAF, %f2087;
	mul.f32 	%f2092, %f2091, 0f3FFB14BE;
	sub.f32 	%f2093, %f2062, %f2064;
	sub.f32 	%f2094, %f2070, %f2068;
	mul.f32 	%f2095, %f2094, 0f3ED413CD;
	sub.f32 	%f2096, %f2093, %f2095;
	mul.f32 	%f2097, %f2096, 0f3FEC835E;
	fma.rn.f32 	%f2098, %f2093, 0f3ED413CD, %f2094;
	mul.f32 	%f2099, %f2098, 0f3FEC835E;
	sub.f32 	%f2100, %f1912, %f1919;
	add.f32 	%f2101, %f1912, %f1919;
	sub.f32 	%f2102, %f1916, %f1915;
	add.f32 	%f2103, %f1916, %f1915;
	sub.f32 	%f2104, %f1914, %f1917;
	sub.f32 	%f2105, %f1913, %f1918;
	add.f32 	%f2106, %f2104, %f2105;
	add.f32 	%f2107, %f1913, %f1918;
	sub.f32 	%f2108, %f2104, %f2105;
	add.f32 	%f2109, %f1914, %f1917;
	mul.f32 	%f2110, %f2106, 0f3F3504F3;
	sub.f32 	%f2111, %f2100, %f2110;
	mul.f32 	%f2112, %f2108, 0f3F3504F3;
	sub.f32 	%f2113, %f2102, %f2112;
	fma.rn.f32 	%f2114, %f2113, 0f3F2B0DC1, %f2111;
	mul.f32 	%f2115, %f2114, 0f3FD4DB31;
	mul.f32 	%f2116, %f2111, 0f3F2B0DC1;
	sub.f32 	%f2117, %f2113, %f2116;
	mul.f32 	%f2118, %f2117, 0fBFD4DB31;
	add.f32 	%f2119, %f2101, %f2103;
	add.f32 	%f2120, %f2109, %f2107;
	sub.f32 	%f2121, %f2119, %f2120;
	mul.f32 	%f2122, %f2121, 0f3FB504F3;
	add.f32 	%f2123, %f2119, %f2120;
	mul.f32 	%f2124, %f2123, 0f3FB504F3;
	add.f32 	%f2125, %f2100, %f2110;
	add.f32 	%f2126, %f2102, %f2112;
	mul.f32 	%f2127, %f2126, 0f3E4BAFAF;
	sub.f32 	%f2128, %f2125, %f2127;
	mul.f32 	%f2129, %f2128, 0f3FFB14BE;
	fma.rn.f32 	%f2130, %f2125, 0f3E4BAFAF, %f2126;
	mul.f32 	%f2131, %f2130, 0f3FFB14BE;
	sub.f32 	%f2132, %f2101, %f2103;
	sub.f32 	%f2133, %f2109, %f2107;
	mul.f32 	%f2134, %f2133, 0f3ED413CD;
	sub.f32 	%f2135, %f2132, %f2134;
	mul.f32 	%f2136, %f2135, 0f3FEC835E;
	fma.rn.f32 	%f2137, %f2132, 0f3ED413CD, %f2133;
	mul.f32 	%f2138, %f2137, 0f3FEC835E;
	sub.f32 	%f2139, %f1920, %f1927;
	add.f32 	%f2140, %f1920, %f1927;
	sub.f32 	%f2141, %f1924, %f1923;
	add.f32 	%f2142, %f1924, %f1923;
	sub.f32 	%f2143, %f1922, %f1925;
	sub.f32 	%f2144, %f1921, %f1926;
	add.f32 	%f2145, %f2143, %f2144;
	add.f32 	%f2146, %f1921, %f1926;
	sub.f32 	%f2147, %f2143, %f2144;
	add.f32 	%f2148, %f1922, %f1925;
	mul.f32 	%f2149, %f2145, 0f3F3504F3;
	sub.f32 	%f2150, %f2139, %f2149;
	mul.f32 	%f2151, %f2147, 0f3F3504F3;
	sub.f32 	%f2152, %f2141, %f2151;
	fma.rn.f32 	%f2153, %f2152, 0f3F2B0DC1, %f2150;
	mul.f32 	%f2154, %f2153, 0f3FD4DB31;
	mul.f32 	%f2155, %f2150, 0f3F2B0DC1;
	sub.f32 	%f2156, %f2152, %f2155;
	mul.f32 	%f2157, %f2156, 0fBFD4DB31;
	add.f32 	%f2158, %f2140, %f2142;
	add.f32 	%f2159, %f2148, %f2146;
	sub.f32 	%f2160, %f2158, %f2159;
	mul.f32 	%f2161, %f2160, 0f3FB504F3;
	add.f32 	%f2162, %f2158, %f2159;
	mul.f32 	%f2163, %f2162, 0f3FB504F3;
	add.f32 	%f2164, %f2139, %f2149;
	add.f32 	%f2165, %f2141, %f2151;
	mul.f32 	%f2166, %f2165, 0f3E4BAFAF;
	sub.f32 	%f2167, %f2164, %f2166;
	mul.f32 	%f2168, %f2167, 0f3FFB14BE;
	fma.rn.f32 	%f2169, %f2164, 0f3E4BAFAF, %f2165;
	mul.f32 	%f2170, %f2169, 0f3FFB14BE;
	sub.f32 	%f2171, %f2140, %f2142;
	sub.f32 	%f2172, %f2148, %f2146;
	mul.f32 	%f2173, %f2172, 0f3ED413CD;
	sub.f32 	%f2174, %f2171, %f2173;
	mul.f32 	%f2175, %f2174, 0f3FEC835E;
	fma.rn.f32 	%f2176, %f2171, 0f3ED413CD, %f2172;
	mul.f32 	%f2177, %f2176, 0f3FEC835E;
	sub.f32 	%f2178, %f1928, %f1935;
	add.f32 	%f2179, %f1928, %f1935;
	sub.f32 	%f2180, %f1932, %f1931;
	add.f32 	%f2181, %f1932, %f1931;
	sub.f32 	%f2182, %f1930, %f1933;
	sub.f32 	%f2183, %f1929, %f1934;
	add.f32 	%f2184, %f2182, %f2183;
	add.f32 	%f2185, %f1929, %f1934;
	sub.f32 	%f2186, %f2182, %f2183;
	add.f32 	%f2187, %f1930, %f1933;
	mul.f32 	%f2188, %f2184, 0f3F3504F3;
	sub.f32 	%f2189, %f2178, %f2188;
	mul.f32 	%f2190, %f2186, 0f3F3504F3;
	sub.f32 	%f2191, %f2180, %f2190;
	fma.rn.f32 	%f2192, %f2191, 0f3F2B0DC1, %f2189;
	mul.f32 	%f2193, %f2192, 0f3FD4DB31;
	mul.f32 	%f2194, %f2189, 0f3F2B0DC1;
	sub.f32 	%f2195, %f2191, %f2194;
	mul.f32 	%f2196, %f2195, 0fBFD4DB31;
	add.f32 	%f2197, %f2179, %f2181;
	add.f32 	%f2198, %f2187, %f2185;
	sub.f32 	%f2199, %f2197, %f2198;
	mul.f32 	%f2200, %f2199, 0f3FB504F3;
	add.f32 	%f2201, %f2197, %f2198;
	mul.f32 	%f2202, %f2201, 0f3FB504F3;
	add.f32 	%f2203, %f2178, %f2188;
	add.f32 	%f2204, %f2180, %f2190;
	mul.f32 	%f2205, %f2204, 0f3E4BAFAF;
	sub.f32 	%f2206, %f2203, %f2205;
	mul.f32 	%f2207, %f2206, 0f3FFB14BE;
	fma.rn.f32 	%f2208, %f2203, 0f3E4BAFAF, %f2204;
	mul.f32 	%f2209, %f2208, 0f3FFB14BE;
	sub.f32 	%f2210, %f2179, %f2181;
	sub.f32 	%f2211, %f2187, %f2185;
	mul.f32 	%f2212, %f2211, 0f3ED413CD;
	sub.f32 	%f2213, %f2210, %f2212;
	mul.f32 	%f2214, %f2213, 0f3FEC835E;
	fma.rn.f32 	%f2215, %f2210, 0f3ED413CD, %f2211;
	mul.f32 	%f2216, %f2215, 0f3FEC835E;
	sub.f32 	%f2217, %f1936, %f1943;
	add.f32 	%f2218, %f1936, %f1943;
	sub.f32 	%f2219, %f1940, %f1939;
	add.f32 	%f2220, %f1940, %f1939;
	sub.f32 	%f2221, %f1938, %f1941;
	sub.f32 	%f2222, %f1937, %f1942;
	add.f32 	%f2223, %f2221, %f2222;
	add.f32 	%f2224, %f1937, %f1942;
	sub.f32 	%f2225, %f2221, %f2222;
	add.f32 	%f2226, %f1938, %f1941;
	mul.f32 	%f2227, %f2223, 0f3F3504F3;
	sub.f32 	%f2228, %f2217, %f2227;
	mul.f32 	%f2229, %f2225, 0f3F3504F3;
	sub.f32 	%f2230, %f2219, %f2229;
	fma.rn.f32 	%f2231, %f2230, 0f3F2B0DC1, %f2228;
	mul.f32 	%f2232, %f2231, 0f3FD4DB31;
	mul.f32 	%f2233, %f2228, 0f3F2B0DC1;
	sub.f32 	%f2234, %f2230, %f2233;
	mul.f32 	%f2235, %f2234, 0fBFD4DB31;
	add.f32 	%f2236, %f2218, %f2220;
	add.f32 	%f2237, %f2226, %f2224;
	sub.f32 	%f2238, %f2236, %f2237;
	mul.f32 	%f2239, %f2238, 0f3FB504F3;
	add.f32 	%f2240, %f2236, %f2237;
	mul.f32 	%f2241, %f2240, 0f3FB504F3;
	add.f32 	%f2242, %f2217, %f2227;
	add.f32 	%f2243, %f2219, %f2229;
	mul.f32 	%f2244, %f2243, 0f3E4BAFAF;
	sub.f32 	%f2245, %f2242, %f2244;
	mul.f32 	%f2246, %f2245, 0f3FFB14BE;
	fma.rn.f32 	%f2247, %f2242, 0f3E4BAFAF, %f2243;
	mul.f32 	%f2248, %f2247, 0f3FFB14BE;
	sub.f32 	%f2249, %f2218, %f2220;
	sub.f32 	%f2250, %f2226, %f2224;
	mul.f32 	%f2251, %f2250, 0f3ED413CD;
	sub.f32 	%f2252, %f2249, %f2251;
	mul.f32 	%f2253, %f2252, 0f3FEC835E;
	fma.rn.f32 	%f2254, %f2249, 0f3ED413CD, %f2250;
	mul.f32 	%f2255, %f2254, 0f3FEC835E;
	// begin inline asm
	mov.u32 %r134, %laneid;
	// end inline asm
	shr.s32 	%r219, %r134, 31;
	shr.u32 	%r220, %r219, 29;
	add.s32 	%r221, %r134, %r220;
	and.b32  	%r222, %r221, 1073741816;
	sub.s32 	%r223, %r134, %r222;
	and.b32  	%r224, %r134, 1073741816;
	mad.lo.s32 	%r225, %r223, 33, %r224;
	shl.b32 	%r226, %r225, 2;
	add.s32 	%r227, %r193, %r226;
	bar.warp.sync 	-1;
	shl.b32 	%r228, %r134, 2;
	add.s32 	%r229, %r193, %r228;
	st.shared.f32 	[%r229], %f1968;
	st.shared.f32 	[%r229+132], %f1973;
	st.shared.f32 	[%r229+264], %f1980;
	st.shared.f32 	[%r229+396], %f1959;
	st.shared.f32 	[%r229+528], %f1966;
	st.shared.f32 	[%r229+660], %f1962;
	st.shared.f32 	[%r229+792], %f1982;
	st.shared.f32 	[%r229+924], %f1975;
	bar.warp.sync 	-1;
	ld.shared.f32 	%f2256, [%r227];
	ld.shared.f32 	%f2257, [%r227+4];
	ld.shared.f32 	%f2258, [%r227+8];
	ld.shared.f32 	%f2259, [%r227+12];
	ld.shared.f32 	%f2260, [%r227+16];
	ld.shared.f32 	%f2261, [%r227+20];
	ld.shared.f32 	%f2262, [%r227+24];
	ld.shared.f32 	%f2263, [%r227+28];
	bar.warp.sync 	-1;
	st.shared.f32 	[%r229], %f2007;
	st.shared.f32 	[%r229+132], %f2012;
	st.shared.f32 	[%r229+264], %f2019;
	st.shared.f32 	[%r229+396], %f1998;
	st.shared.f32 	[%r229+528], %f2005;
	st.shared.f32 	[%r229+660], %f2001;
	st.shared.f32 	[%r229+792], %f2021;
	st.shared.f32 	[%r229+924], %f2014;
	bar.warp.sync 	-1;
	ld.shared.f32 	%f2264, [%r227];
	ld.shared.f32 	%f2265, [%r227+4];
	ld.shared.f32 	%f2266, [%r227+8];
	ld.shared.f32 	%f2267, [%r227+12];
	ld.shared.f32 	%f2268, [%r227+16];
	ld.shared.f32 	%f2269, [%r227+20];
	ld.shared.f32 	%f2270, [%r227+24];
	ld.shared.f32 	%f2271, [%r227+28];
	bar.warp.sync 	-1;
	st.shared.f32 	[%r229], %f2046;
	st.shared.f32 	[%r229+132], %f2051;
	st.shared.f32 	[%r229+264], %f2058;
	st.shared.f32 	[%r229+396], %f2037;
	st.shared.f32 	[%r229+528], %f2044;
	st.shared.f32 	[%r229+660], %f2040;
	st.shared.f32 	[%r229+792], %f2060;
	st.shared.f32 	[%r229+924], %f2053;
	bar.warp.sync 	-1;
	ld.shared.f32 	%f2272, [%r227];
	ld.shared.f32 	%f2273, [%r227+4];
	ld.shared.f32 	%f2274, [%r227+8];
	ld.shared.f32 	%f2275, [%r227+12];
	ld.shared.f32 	%f2276, [%r227+16];
	ld.shared.f32 	%f2277, [%r227+20];
	ld.shared.f32 	%f2278, [%r227+24];
	ld.shared.f32 	%f2279, [%r227+28];
	bar.warp.sync 	-1;
	st.shared.f32 	[%r229], %f2085;
	st.shared.f32 	[%r229+132], %f2090;
	st.shared.f32 	[%r229+264], %f2097;
	st.shared.f32 	[%r229+396], %f2076;
	st.shared.f32 	[%r229+528], %f2083;
	st.shared.f32 	[%r229+660], %f2079;
	st.shared.f32 	[%r229+792], %f2099;
	st.shared.f32 	[%r229+924], %f2092;
	bar.warp.sync 	-1;
	ld.shared.f32 	%f2280, [%r227];
	ld.shared.f32 	%f2281, [%r227+4];
	ld.shared.f32 	%f2282, [%r227+8];
	ld.shared.f32 	%f2283, [%r227+12];
	ld.shared.f32 	%f2284, [%r227+16];
	ld.shared.f32 	%f2285, [%r227+20];
	ld.shared.f32 	%f2286, [%r227+24];
	ld.shared.f32 	%f2287, [%r227+28];
	bar.warp.sync 	-1;
	st.shared.f32 	[%r229], %f2124;
	st.shared.f32 	[%r229+132], %f2129;
	st.shared.f32 	[%r229+264], %f2136;
	st.shared.f32 	[%r229+396], %f2115;
	st.shared.f32 	[%r229+528], %f2122;
	st.shared.f32 	[%r229+660], %f2118;
	st.shared.f32 	[%r229+792], %f2138;
	st.shared.f32 	[%r229+924], %f2131;
	bar.warp.sync 	-1;
	ld.shared.f32 	%f2288, [%r227];
	ld.shared.f32 	%f2289, [%r227+4];
	ld.shared.f32 	%f2290, [%r227+8];
	ld.shared.f32 	%f2291, [%r227+12];
	ld.shared.f32 	%f2292, [%r227+16];
	ld.shared.f32 	%f2293, [%r227+20];
	ld.shared.f32 	%f2294, [%r227+24];
	ld.shared.f32 	%f2295, [%r227+28];
	bar.warp.sync 	-1;
	st.shared.f32 	[%r229], %f2163;
	st.shared.f32 	[%r229+132], %f2168;
	st.shared.f32 	[%r229+264], %f2175;
	st.shared.f32 	[%r229+396], %f2154;
	st.shared.f32 	[%r229+528], %f2161;
	st.shared.f32 	[%r229+660], %f2157;
	st.shared.f32 	[%r229+792], %f2177;
	st.shared.f32 	[%r229+924], %f2170;
	bar.warp.sync 	-1;
	ld.shared.f32 	%f2296, [%r227];
	ld.shared.f32 	%f2297, [%r227+4];
	ld.shared.f32 	%f2298, [%r227+8];
	ld.shared.f32 	%f2299, [%r227+12];
	ld.shared.f32 	%f2300, [%r227+16];
	ld.shared.f32 	%f2301, [%r227+20];
	ld.shared.f32 	%f2302, [%r227+24];
	ld.shared.f32 	%f2303, [%r227+28];
	bar.warp.sync 	-1;
	st.shared.f32 	[%r229], %f2202;
	st.shared.f32 	[%r229+132], %f2207;
	st.shared.f32 	[%r229+264], %f2214;
	st.shared.f32 	[%r229+396], %f2193;
	st.shared.f32 	[%r229+528], %f2200;
	st.shared.f32 	[%r229+660], %f2196;
	st.shared.f32 	[%r229+792], %f2216;
	st.shared.f32 	[%r229+924], %f2209;
	bar.warp.sync 	-1;
	ld.shared.f32 	%f2304, [%r227];
	ld.shared.f32 	%f2305, [%r227+4];
	ld.shared.f32 	%f2306, [%r227+8];
	ld.shared.f32 	%f2307, [%r227+12];
	ld.shared.f32 	%f2308, [%r227+16];
	ld.shared.f32 	%f2309, [%r227+20];
	ld.shared.f32 	%f2310, [%r227+24];
	ld.shared.f32 	%f2311, [%r227+28];
	bar.warp.sync 	-1;
	st.shared.f32 	[%r229], %f2241;
	st.shared.f32 	[%r229+132], %f2246;
	st.shared.f32 	[%r229+264], %f2253;
	st.shared.f32 	[%r229+396], %f2232;
	st.shared.f32 	[%r229+528], %f2239;
	st.shared.f32 	[%r229+660], %f2235;
	st.shared.f32 	[%r229+792], %f2255;
	st.shared.f32 	[%r229+924], %f2248;
	bar.warp.sync 	-1;
	ld.shared.f32 	%f2312, [%r227];
	ld.shared.f32 	%f2313, [%r227+4];
	ld.shared.f32 	%f2314, [%r227+8];
	ld.shared.f32 	%f2315, [%r227+12];
	ld.shared.f32 	%f2316, [%r227+16];
	ld.shared.f32 	%f2317, [%r227+20];
	ld.shared.f32 	%f2318, [%r227+24];
	ld.shared.f32 	%f2319, [%r227+28];
	sub.f32 	%f2320, %f2256, %f2312;
	add.f32 	%f2321, %f2256, %f2312;
	sub.f32 	%f2322, %f2288, %f2280;
	add.f32 	%f2323, %f2288, %f2280;
	sub.f32 	%f2324, %f2272, %f2296;
	sub.f32 	%f2325, %f2264, %f2304;
	add.f32 	%f2326, %f2324, %f2325;
	add.f32 	%f2327, %f2264, %f2304;
	sub.f32 	%f2328, %f2324, %f2325;
	add.f32 	%f2329, %f2272, %f2296;
	mul.f32 	%f2330, %f2326, 0f3F3504F3;
	sub.f32 	%f2331, %f2320, %f2330;
	mul.f32 	%f2332, %f2328, 0f3F3504F3;
	sub.f32 	%f2333, %f2322, %f2332;
	fma.rn.f32 	%f2334, %f2333, 0f3F2B0DC1, %f2331;
	mul.f32 	%f2335, %f2334, 0f3FD4DB31;
	mul.f32 	%f2336, %f2331, 0f3F2B0DC1;
	sub.f32 	%f2337, %f2333, %f2336;
	mul.f32 	%f2338, %f2337, 0fBFD4DB31;
	add.f32 	%f2339, %f2321, %f2323;
	add.f32 	%f2340, %f2329, %f2327;
	sub.f32 	%f2341, %f2339, %f2340;
	mul.f32 	%f2342, %f2341, 0f3FB504F3;
	add.f32 	%f2343, %f2339, %f2340;
	mul.f32 	%f2344, %f2343, 0f3FB504F3;
	add.f32 	%f2345, %f2320, %f2330;
	add.f32 	%f2346, %f2322, %f2332;
	mul.f32 	%f2347, %f2346, 0f3E4BAFAF;
	sub.f32 	%f2348, %f2345, %f2347;
	mul.f32 	%f2349, %f2348, 0f3FFB14BE;
	fma.rn.f32 	%f2350, %f2345, 0f3E4BAFAF, %f2346;
	mul.f32 	%f2351, %f2350, 0f3FFB14BE;
	sub.f32 	%f2352, %f2321, %f2323;
	sub.f32 	%f2353, %f2329, %f2327;
	mul.f32 	%f2354, %f2353, 0f3ED413CD;
	sub.f32 	%f2355, %f2352, %f2354;
	mul.f32 	%f2356, %f2355, 0f3FEC835E;
	fma.rn.f32 	%f2357, %f2352, 0f3ED413CD, %f2353;
	mul.f32 	%f2358, %f2357, 0f3FEC835E;
	sub.f32 	%f2359, %f2257, %f2313;
	add.f32 	%f2360, %f2257, %f2313;
	sub.f32 	%f2361, %f2289, %f2281;
	add.f32 	%f2362, %f2289, %f2281;
	sub.f32 	%f2363, %f2273, %f2297;
	sub.f32 	%f2364, %f2265, %f2305;
	add.f32 	%f2365, %f2363, %f2364;
	add.f32 	%f2366, %f2265, %f2305;
	sub.f32 	%f2367, %f2363, %f2364;
	add.f32 	%f2368, %f2273, %f2297;
	mul.f32 	%f2369, %f2365, 0f3F3504F3;
	sub.f32 	%f2370, %f2359, %f2369;
	mul.f32 	%f2371, %f2367, 0f3F3504F3;
	sub.f32 	%f2372, %f2361, %f2371;
	fma.rn.f32 	%f2373, %f2372, 0f3F2B0DC1, %f2370;
	mul.f32 	%f2374, %f2373, 0f3FD4DB31;
	mul.f32 	%f2375, %f2370, 0f3F2B0DC1;
	sub.f32 	%f2376, %f2372, %f2375;
	mul.f32 	%f2377, %f2376, 0fBFD4DB31;
	add.f32 	%f2378, %f2360, %f2362;
	add.f32 	%f2379, %f2368, %f2366;
	sub.f32 	%f2380, %f2378, %f2379;
	mul.f32 	%f2381, %f2380, 0f3FB504F3;
	add.f32 	%f2382, %f2378, %f2379;
	mul.f32 	%f2383, %f2382, 0f3FB504F3;
	add.f32 	%f2384, %f2359, %f2369;
	add.f32 	%f2385, %f2361, %f2371;
	mul.f32 	%f2386, %f2385, 0f3E4BAFAF;
	sub.f32 	%f2387, %f2384, %f2386;
	mul.f32 	%f2388, %f2387, 0f3FFB14BE;
	fma.rn.f32 	%f2389, %f2384, 0f3E4BAFAF, %f2385;
	mul.f32 	%f2390, %f2389, 0f3FFB14BE;
	sub.f32 	%f2391, %f2360, %f2362;
	sub.f32 	%f2392, %f2368, %f2366;
	mul.f32 	%f2393, %f2392, 0f3ED413CD;
	sub.f32 	%f2394, %f2391, %f2393;
	mul.f32 	%f2395, %f2394, 0f3FEC835E;
	fma.rn.f32 	%f2396, %f2391, 0f3ED413CD, %f2392;
	mul.f32 	%f2397, %f2396, 0f3FEC835E;
	sub.f32 	%f2398, %f2258, %f2314;
	add.f32 	%f2399, %f2258, %f2314;
	sub.f32 	%f2400, %f2290, %f2282;
	add.f32 	%f2401, %f2290, %f2282;
	sub.f32 	%f2402, %f2274, %f2298;
	sub.f32 	%f2403, %f2266, %f2306;
	add.f32 	%f2404, %f2402, %f2403;
	add.f32 	%f2405, %f2266, %f2306;
	sub.f32 	%f2406, %f2402, %f2403;
	add.f32 	%f2407, %f2274, %f2298;
	mul.f32 	%f2408, %f2404, 0f3F3504F3;
	sub.f32 	%f2409, %f2398, %f2408;
	mul.f32 	%f2410, %f2406, 0f3F3504F3;
	sub.f32 	%f2411, %f2400, %f2410;
	fma.rn.f32 	%f2412, %f2411, 0f3F2B0DC1, %f2409;
	mul.f32 	%f2413, %f2412, 0f3FD4DB31;
	mul.f32 	%f2414, %f2409, 0f3F2B0DC1;
	sub.f32 	%f2415, %f2411, %f2414;
	mul.f32 	%f2416, %f2415, 0fBFD4DB31;
	add.f32 	%f2417, %f2399, %f2401;
	add.f32 	%f2418, %f2407, %f2405;
	sub.f32 	%f2419, %f2417, %f2418;
	mul.f32 	%f2420, %f2419, 0f3FB504F3;
	add.f32 	%f2421, %f2417, %f2418;
	mul.f32 	%f2422, %f2421, 0f3FB504F3;
	add.f32 	%f2423, %f2398, %f2408;
	add.f32 	%f2424, %f2400, %f2410;
	mul.f32 	%f2425, %f2424, 0f3E4BAFAF;
	sub.f32 	%f2426, %f2423, %f2425;
	mul.f32 	%f2427, %f2426, 0f3FFB14BE;
	fma.rn.f32 	%f2428, %f2423, 0f3E4BAFAF, %f2424;
	mul.f32 	%f2429, %f2428, 0f3FFB14BE;
	sub.f32 	%f2430, %f2399, %f2401;
	sub.f32 	%f2431, %f2407, %f2405;
	mul.f32 	%f2432, %f2431, 0f3ED413CD;
	sub.f32 	%f2433, %f2430, %f2432;
	mul.f32 	%f2434, %f2433, 0f3FEC835E;
	fma.rn.f32 	%f2435, %f2430, 0f3ED413CD, %f2431;
	mul.f32 	%f2436, %f2435, 0f3FEC835E;
	sub.f32 	%f2437, %f2259, %f2315;
	add.f32 	%f2438, %f2259, %f2315;
	sub.f32 	%f2439, %f2291, %f2283;
	add.f32 	%f2440, %f2291, %f2283;
	sub.f32 	%f2441, %f2275, %f2299;
	sub.f32 	%f2442, %f2267, %f2307;
	add.f32 	%f2443, %f2441, %f2442;
	add.f32 	%f2444, %f2267, %f2307;
	sub.f32 	%f2445, %f2441, %f2442;
	add.f32 	%f2446, %f2275, %f2299;
	mul.f32 	%f2447, %f2443, 0f3F3504F3;
	sub.f32 	%f2448, %f2437, %f2447;
	mul.f32 	%f2449, %f2445, 0f3F3504F3;
	sub.f32 	%f2450, %f2439, %f2449;
	fma.rn.f32 	%f2451, %f2450, 0f3F2B0DC1, %f2448;
	mul.f32 	%f2452, %f2451, 0f3FD4DB31;
	mul.f32 	%f2453, %f2448, 0f3F2B0DC1;
	sub.f32 	%f2454, %f2450, %f2453;
	mul.f32 	%f2455, %f2454, 0fBFD4DB31;
	add.f32 	%f2456, %f2438, %f2440;
	add.f32 	%f2457, %f2446, %f2444;
	sub.f32 	%f2458, %f2456, %f2457;
	mul.f32 	%f2459, %f2458, 0f3FB504F3;
	add.f32 	%f2460, %f2456, %f2457;
	mul.f32 	%f2461, %f2460, 0f3FB504F3;
	add.f32 	%f2462, %f2437, %f2447;
	add.f32 	%f2463, %f2439, %f2449;
	mul.f32 	%f2464, %f2463, 0f3E4BAFAF;
	sub.f32 	%f2465, %f2462, %f2464;
	mul.f32 	%f2466, %f2465, 0f3FFB14BE;
	fma.rn.f32 	%f2467, %f2462, 0f3E4BAFAF, %f2463;
	mul.f32 	%f2468, %f2467, 0f3FFB14BE;
	sub.f32 	%f2469, %f2438, %f2440;
	sub.f32 	%f2470, %f2446, %f2444;
	mul.f32 	%f2471, %f2470, 0f3ED413CD;
	sub.f32 	%f2472, %f2469, %f2471;
	mul.f32 	%f2473, %f2472, 0f3FEC835E;
	fma.rn.f32 	%f2474, %f2469, 0f3ED413CD, %f2470;
	mul.f32 	%f2475, %f2474, 0f3FEC835E;
	sub.f32 	%f2476, %f2260, %f2316;
	add.f32 	%f2477, %f2260, %f2316;
	sub.f32 	%f2478, %f2292, %f2284;
	add.f32 	%f2479, %f2292, %f2284;
	sub.f32 	%f2480, %f2276, %f2300;
	sub.f32 	%f2481, %f2268, %f2308;
	add.f32 	%f2482, %f2480, %f2481;
	add.f32 	%f2483, %f2268, %f2308;
	sub.f32 	%f2484, %f2480, %f2481;
	add.f32 	%f2485, %f2276, %f2300;
	mul.f32 	%f2486, %f2482, 0f3F3504F3;
	sub.f32 	%f2487, %f2476, %f2486;
	mul.f32 	%f2488, %f2484, 0f3F3504F3;
	sub.f32 	%f2489, %f2478, %f2488;
	fma.rn.f32 	%f2490, %f2489, 0f3F2B0DC1, %f2487;
	mul.f32 	%f2491, %f2490, 0f3FD4DB31;
	mul.f32 	%f2492, %f2487, 0f3F2B0DC1;
	sub.f32 	%f2493, %f2489, %f2492;
	mul.f32 	%f2494, %f2493, 0fBFD4DB31;
	add.f32 	%f2495, %f2477, %f2479;
	add.f32 	%f2496, %f2485, %f2483;
	sub.f32 	%f2497, %f2495, %f2496;
	mul.f32 	%f2498, %f2497, 0f3FB504F3;
	add.f32 	%f2499, %f2495, %f2496;
	mul.f32 	%f2500, %f2499, 0f3FB504F3;
	add.f32 	%f2501, %f2476, %f2486;
	add.f32 	%f2502, %f2478, %f2488;
	mul.f32 	%f2503, %f2502, 0f3E4BAFAF;
	sub.f32 	%f2504, %f2501, %f2503;
	mul.f32 	%f2505, %f2504, 0f3FFB14BE;
	fma.rn.f32 	%f2506, %f2501, 0f3E4BAFAF, %f2502;
	mul.f32 	%f2507, %f2506, 0f3FFB14BE;
	sub.f32 	%f2508, %f2477, %f2479;
	sub.f32 	%f2509, %f2485, %f2483;
	mul.f32 	%f2510, %f2509, 0f3ED413CD;
	sub.f32 	%f2511, %f2508, %f2510;
	mul.f32 	%f2512, %f2511, 0f3FEC835E;
	fma.rn.f32 	%f2513, %f2508, 0f3ED413CD, %f2509;
	mul.f32 	%f2514, %f2513, 0f3FEC835E;
	sub.f32 	%f2515, %f2261, %f2317;
	add.f32 	%f2516, %f2261, %f2317;
	sub.f32 	%f2517, %f2293, %f2285;
	add.f32 	%f2518, %f2293, %f2285;
	sub.f32 	%f2519, %f2277, %f2301;
	sub.f32 	%f2520, %f2269, %f2309;
	add.f32 	%f2521, %f2519, %f2520;
	add.f32 	%f2522, %f2269, %f2309;
	sub.f32 	%f2523, %f2519, %f2520;
	add.f32 	%f2524, %f2277, %f2301;
	mul.f32 	%f2525, %f2521, 0f3F3504F3;
	sub.f32 	%f2526, %f2515, %f2525;
	mul.f32 	%f2527, %f2523, 0f3F3504F3;
	sub.f32 	%f2528, %f2517, %f2527;
	fma.rn.f32 	%f2529, %f2528, 0f3F2B0DC1, %f2526;
	mul.f32 	%f2530, %f2529, 0f3FD4DB31;
	mul.f32 	%f2531, %f2526, 0f3F2B0DC1;
	sub.f32 	%f2532, %f2528, %f2531;
	mul.f32 	%f2533, %f2532, 0fBFD4DB31;
	add.f32 	%f2534, %f2516, %f2518;
	add.f32 	%f2535, %f2524, %f2522;
	sub.f32 	%f2536, %f2534, %f2535;
	mul.f32 	%f2537, %f2536, 0f3FB504F3;
	add.f32 	%f2538, %f2534, %f2535;
	mul.f32 	%f2539, %f2538, 0f3FB504F3;
	add.f32 	%f2540, %f2515, %f2525;
	add.f32 	%f2541, %f2517, %f2527;
	mul.f32 	%f2542, %f2541, 0f3E4BAFAF;
	sub.f32 	%f2543, %f2540, %f2542;
	mul.f32 	%f2544, %f2543, 0f3FFB14BE;
	fma.rn.f32 	%f2545, %f2540, 0f3E4BAFAF, %f2541;
	mul.f32 	%f2546, %f2545, 0f3FFB14BE;
	sub.f32 	%f2547, %f2516, %f2518;
	sub.f32 	%f2548, %f2524, %f2522;
	mul.f32 	%f2549, %f2548, 0f3ED413CD;
	sub.f32 	%f2550, %f2547, %f2549;
	mul.f32 	%f2551, %f2550, 0f3FEC835E;
	fma.rn.f32 	%f2552, %f2547, 0f3ED413CD, %f2548;
	mul.f32 	%f2553, %f2552, 0f3FEC835E;
	sub.f32 	%f2554, %f2262, %f2318;
	add.f32 	%f2555, %f2262, %f2318;
	sub.f32 	%f2556, %f2294, %f2286;
	add.f32 	%f2557, %f2294, %f2286;
	sub.f32 	%f2558, %f2278, %f2302;
	sub.f32 	%f2559, %f2270, %f2310;
	add.f32 	%f2560, %f2558, %f2559;
	add.f32 	%f2561, %f2270, %f2310;
	sub.f32 	%f2562, %f2558, %f2559;
	add.f32 	%f2563, %f2278, %f2302;
	mul.f32 	%f2564, %f2560, 0f3F3504F3;
	sub.f32 	%f2565, %f2554, %f2564;
	mul.f32 	%f2566, %f2562, 0f3F3504F3;
	sub.f32 	%f2567, %f2556, %f2566;
	fma.rn.f32 	%f2568, %f2567, 0f3F2B0DC1, %f2565;
	mul.f32 	%f2569, %f2568, 0f3FD4DB31;
	mul.f32 	%f2570, %f2565, 0f3F2B0DC1;
	sub.f32 	%f2571, %f2567, %f2570;
	mul.f32 	%f2572, %f2571, 0fBFD4DB31;
	add.f32 	%f2573, %f2555, %f2557;
	add.f32 	%f2574, %f2563, %f2561;
	sub.f32 	%f2575, %f2573, %f2574;
	mul.f32 	%f2576, %f2575, 0f3FB504F3;
	add.f32 	%f2577, %f2573, %f2574;
	mul.f32 	%f2578, %f2577, 0f3FB504F3;
	add.f32 	%f2579, %f2554, %f2564;
	add.f32 	%f2580, %f2556, %f2566;
	mul.f32 	%f2581, %f2580, 0f3E4BAFAF;
	sub.f32 	%f2582, %f2579, %f2581;
	mul.f32 	%f2583, %f2582, 0f3FFB14BE;
	fma.rn.f32 	%f2584, %f2579, 0f3E4BAFAF, %f2580;
	mul.f32 	%f2585, %f2584, 0f3FFB14BE;
	sub.f32 	%f2586, %f2555, %f2557;
	sub.f32 	%f2587, %f2563, %f2561;
	mul.f32 	%f2588, %f2587, 0f3ED413CD;
	sub.f32 	%f2589, %f2586, %f2588;
	mul.f32 	%f2590, %f2589, 0f3FEC835E;
	fma.rn.f32 	%f2591, %f2586, 0f3ED413CD, %f2587;
	mul.f32 	%f2592, %f2591, 0f3FEC835E;
	sub.f32 	%f2593, %f2263, %f2319;
	add.f32 	%f2594, %f2263, %f2319;
	sub.f32 	%f2595, %f2295, %f2287;
	add.f32 	%f2596, %f2295, %f2287;
	sub.f32 	%f2597, %f2279, %f2303;
	sub.f32 	%f2598, %f2271, %f2311;
	add.f32 	%f2599, %f2597, %f2598;
	add.f32 	%f2600, %f2271, %f2311;
	sub.f32 	%f2601, %f2597, %f2598;
	add.f32 	%f2602, %f2279, %f2303;
	mul.f32 	%f2603, %f2599, 0f3F3504F3;
	sub.f32 	%f2604, %f2593, %f2603;
	mul.f32 	%f2605, %f2601, 0f3F3504F3;
	sub.f32 	%f2606, %f2595, %f2605;
	fma.rn.f32 	%f2607, %f2606, 0f3F2B0DC1, %f2604;
	mul.f32 	%f2608, %f2607, 0f3FD4DB31;
	mul.f32 	%f2609, %f2604, 0f3F2B0DC1;
	sub.f32 	%f2610, %f2606, %f2609;
	mul.f32 	%f2611, %f2610, 0fBFD4DB31;
	add.f32 	%f2612, %f2594, %f2596;
	add.f32 	%f2613, %f2602, %f2600;
	sub.f32 	%f2614, %f2612, %f2613;
	mul.f32 	%f2615, %f2614, 0f3FB504F3;
	add.f32 	%f2616, %f2612, %f2613;
	mul.f32 	%f2617, %f2616, 0f3FB504F3;
	add.f32 	%f2618, %f2593, %f2603;
	add.f32 	%f2619, %f2595, %f2605;
	mul.f32 	%f2620, %f2619, 0f3E4BAFAF;
	sub.f32 	%f2621, %f2618, %f2620;
	mul.f32 	%f2622, %f2621, 0f3FFB14BE;
	fma.rn.f32 	%f2623, %f2618, 0f3E4BAFAF, %f2619;
	mul.f32 	%f2624, %f2623, 0f3FFB14BE;
	sub.f32 	%f2625, %f2594, %f2596;
	sub.f32 	%f2626, %f2602, %f2600;
	mul.f32 	%f2627, %f2626, 0f3ED413CD;
	sub.f32 	%f2628, %f2625, %f2627;
	mul.f32 	%f2629, %f2628, 0f3FEC835E;
	fma.rn.f32 	%f2630, %f2625, 0f3ED413CD, %f2626;
	mul.f32 	%f2631, %f2630, 0f3FEC835E;
	// begin inline asm
	mov.u32 %r135, %laneid;
	// end inline asm
	mul.f32 	%f2632, %f4154, %f4154;
	and.b32  	%r230, %r135, 7;
	setp.eq.s32 	%p75, %r230, 0;
	mul.f32 	%f2633, %f2344, %f2344;
	add.f32 	%f2634, %f2632, %f2633;
	div.rn.f32 	%f2635, %f2633, %f2634;
	selp.f32 	%f2636, 0f3F800000, %f2635, %p75;
	mul.f32 	%f2637, %f1280, %f2636;
	fma.rn.f32 	%f2638, %f2636, %f2636, 0f00000000;
	mul.f32 	%f2639, %f2637, 0f39800000;
	mul.f32 	%f2640, %f2383, %f2383;
	add.f32 	%f2641, %f2632, %f2640;
	div.rn.f32 	%f2642, %f2640, %f2641;
	mul.f32 	%f2643, %f1319, %f2642;
	fma.rn.f32 	%f2644, %f2642, %f2642, %f2638;
	mul.f32 	%f2645, %f2643, 0f39800000;
	mul.f32 	%f2646, %f2422, %f2422;
	add.f32 	%f2647, %f2632, %f2646;
	div.rn.f32 	%f2648, %f2646, %f2647;
	mul.f32 	%f2649, %f1358, %f2648;
	fma.rn.f32 	%f2650, %f2648, %f2648, %f2644;
	mul.f32 	%f2651, %f2649, 0f39800000;
	mul.f32 	%f2652, %f2461, %f2461;
	add.f32 	%f2653, %f2632, %f2652;
	div.rn.f32 	%f2654, %f2652, %f2653;
	mul.f32 	%f2655, %f1397, %f2654;
	fma.rn.f32 	%f2656, %f2654, %f2654, %f2650;
	mul.f32 	%f2657, %f2655, 0f39800000;
	mul.f32 	%f2658, %f2500, %f2500;
	add.f32 	%f2659, %f2632, %f2658;
	div.rn.f32 	%f2660, %f2658, %f2659;
	mul.f32 	%f2661, %f1436, %f2660;
	fma.rn.f32 	%f2662, %f2660, %f2660, %f2656;
	mul.f32 	%f2663, %f2661, 0f39800000;
	mul.f32 	%f2664, %f2539, %f2539;
	add.f32 	%f2665, %f2632, %f2664;
	div.rn.f32 	%f2666, %f2664, %f2665;
	mul.f32 	%f2667, %f1475, %f2666;
	fma.rn.f32 	%f2668, %f2666, %f2666, %f2662;
	mul.f32 	%f2669, %f2667, 0f39800000;
	mul.f32 	%f2670, %f2578, %f2578;
	add.f32 	%f2671, %f2632, %f2670;
	div.rn.f32 	%f2672, %f2670, %f2671;
	mul.f32 	%f2673, %f1514, %f2672;
	fma.rn.f32 	%f2674, %f2672, %f2672, %f2668;
	mul.f32 	%f2675, %f2673, 0f39800000;
	mul.f32 	%f2676, %f2617, %f2617;
	add.f32 	%f2677, %f2632, %f2676;
	div.rn.f32 	%f2678, %f2676, %f2677;
	mul.f32 	%f2679, %f1553, %f2678;
	fma.rn.f32 	%f2680, %f2678, %f2678, %f2674;
	mul.f32 	%f2681, %f2679, 0f39800000;
	mul.f32 	%f2682, %f2349, %f2349;
	add.f32 	%f2683, %f2632, %f2682;
	div.rn.f32 	%f2684, %f2682, %f2683;
	mul.f32 	%f2685, %f1285, %f2684;
	fma.rn.f32 	%f2686, %f2684, %f2684, %f2680;
	mul.f32 	%f2687, %f2685, 0f39800000;
	mul.f32 	%f2688, %f2388, %f2388;
	add.f32 	%f2689, %f2632, %f2688;
	div.rn.f32 	%f2690, %f2688, %f2689;
	mul.f32 	%f2691, %f1324, %f2690;
	fma.rn.f32 	%f2692, %f2690, %f2690, %f2686;
	mul.f32 	%f2693, %f2691, 0f39800000;
	mul.f32 	%f2694, %f2427, %f2427;
	add.f32 	%f2695, %f2632, %f2694;
	div.rn.f32 	%f2696, %f2694, %f2695;
	mul.f32 	%f2697, %f1363, %f2696;
	fma.rn.f32 	%f2698, %f2696, %f2696, %f2692;
	mul.f32 	%f2699, %f2697, 0f39800000;
	mul.f32 	%f2700, %f2466, %f2466;
	add.f32 	%f2701, %f2632, %f2700;
	div.rn.f32 	%f2702, %f2700, %f2701;
	mul.f32 	%f2703, %f1402, %f2702;
	fma.rn.f32 	%f2704, %f2702, %f2702, %f2698;
	mul.f32 	%f2705, %f2703, 0f39800000;
	mul.f32 	%f2706, %f2505, %f2505;
	add.f32 	%f2707, %f2632, %f2706;
	div.rn.f32 	%f2708, %f2706, %f2707;
	mul.f32 	%f2709, %f1441, %f2708;
	fma.rn.f32 	%f2710, %f2708, %f2708, %f2704;
	mul.f32 	%f2711, %f2709, 0f39800000;
	mul.f32 	%f2712, %f2544, %f2544;
	add.f32 	%f2713, %f2632, %f2712;
	div.rn.f32 	%f2714, %f2712, %f2713;
	mul.f32 	%f2715, %f1480, %f2714;
	fma.rn.f32 	%f2716, %f2714, %f2714, %f2710;
	mul.f32 	%f2717, %f2715, 0f39800000;
	mul.f32 	%f2718, %f2583, %f2583;
	add.f32 	%f2719, %f2632, %f2718;
	div.rn.f32 	%f2720, %f2718, %f2719;
	mul.f32 	%f2721, %f1519, %f2720;
	fma.rn.f32 	%f2722, %f2720, %f2720, %f2716;
	mul.f32 	%f2723, %f2721, 0f39800000;
	mul.f32 	%f2724, %f2622, %f2622;
	add.f32 	%f2725, %f2632, %f2724;
	div.rn.f32 	%f2726, %f2724, %f2725;
	mul.f32 	%f2727, %f1558, %f2726;
	fma.rn.f32 	%f2728, %f2726, %f2726, %f2722;
	mul.f32 	%f2729, %f2727, 0f39800000;
	mul.f32 	%f2730, %f2356, %f2356;
	add.f32 	%f2731, %f2632, %f2730;
	div.rn.f32 	%f2732, %f2730, %f2731;
	mul.f32 	%f2733, %f1292, %f2732;
	fma.rn.f32 	%f2734, %f2732, %f2732, %f2728;
	mul.f32 	%f2735, %f2733, 0f39800000;
	mul.f32 	%f2736, %f2395, %f2395;
	add.f32 	%f2737, %f2632, %f2736;
	div.rn.f32 	%f2738, %f2736, %f2737;
	mul.f32 	%f2739, %f1331, %f2738;
	fma.rn.f32 	%f2740, %f2738, %f2738, %f2734;
	mul.f32 	%f2741, %f2739, 0f39800000;
	mul.f32 	%f2742, %f2434, %f2434;
	add.f32 	%f2743, %f2632, %f2742;
	div.rn.f32 	%f2744, %f2742, %f2743;
	mul.f32 	%f2745, %f1370, %f2744;
	fma.rn.f32 	%f2746, %f2744, %f2744, %f2740;
	mul.f32 	%f2747, %f2745, 0f39800000;
	mul.f32 	%f2748, %f2473, %f2473;
	add.f32 	%f2749, %f2632, %f2748;
	div.rn.f32 	%f2750, %f2748, %f2749;
	mul.f32 	%f2751, %f1409, %f2750;
	fma.rn.f32 	%f2752, %f2750, %f2750, %f2746;
	mul.f32 	%f2753, %f2751, 0f39800000;
	mul.f32 	%f2754, %f2512, %f2512;
	add.f32 	%f2755, %f2632, %f2754;
	div.rn.f32 	%f2756, %f2754, %f2755;
	mul.f32 	%f2757, %f1448, %f2756;
	fma.rn.f32 	%f2758, %f2756, %f2756, %f2752;
	mul.f32 	%f2759, %f2757, 0f39800000;
	mul.f32 	%f2760, %f2551, %f2551;
	add.f32 	%f2761, %f2632, %f2760;
	div.rn.f32 	%f2762, %f2760, %f2761;
	mul.f32 	%f2763, %f1487, %f2762;
	fma.rn.f32 	%f2764, %f2762, %f2762, %f2758;
	mul.f32 	%f2765, %f2763, 0f39800000;
	mul.f32 	%f2766, %f2590, %f2590;
	add.f32 	%f2767, %f2632, %f2766;
	div.rn.f32 	%f2768, %f2766, %f2767;
	mul.f32 	%f2769, %f1526, %f2768;
	fma.rn.f32 	%f2770, %f2768, %f2768, %f2764;
	mul.f32 	%f2771, %f2769, 0f39800000;
	mul.f32 	%f2772, %f2629, %f2629;
	add.f32 	%f2773, %f2632, %f2772;
	div.rn.f32 	%f2774, %f2772, %f2773;
	mul.f32 	%f2775, %f1565, %f2774;
	fma.rn.f32 	%f2776, %f2774, %f2774, %f2770;
	mul.f32 	%f2777, %f2775, 0f39800000;
	mul.f32 	%f2778, %f2335, %f2335;
	add.f32 	%f2779, %f2632, %f2778;
	div.rn.f32 	%f2780, %f2778, %f2779;
	mul.f32 	%f2781, %f1271, %f2780;
	fma.rn.f32 	%f2782, %f2780, %f2780, %f2776;
	mul.f32 	%f2783, %f2781, 0f39800000;
	mul.f32 	%f2784, %f2374, %f2374;
	add.f32 	%f2785, %f2632, %f2784;
	div.rn.f32 	%f2786, %f2784, %f2785;
	mul.f32 	%f2787, %f1310, %f2786;
	fma.rn.f32 	%f2788, %f2786, %f2786, %f2782;
	mul.f32 	%f2789, %f2787, 0f39800000;
	mul.f32 	%f2790, %f2413, %f2413;
	add.f32 	%f2791, %f2632, %f2790;
	div.rn.f32 	%f2792, %f2790, %f2791;
	mul.f32 	%f2793, %f1349, %f2792;
	fma.rn.f32 	%f2794, %f2792, %f2792, %f2788;
	mul.f32 	%f2795, %f2793, 0f39800000;
	mul.f32 	%f2796, %f2452, %f2452;
	add.f32 	%f2797, %f2632, %f2796;
	div.rn.f32 	%f2798, %f2796, %f2797;
	mul.f32 	%f2799, %f1388, %f2798;
	fma.rn.f32 	%f2800, %f2798, %f2798, %f2794;
	mul.f32 	%f2801, %f2799, 0f39800000;
	mul.f32 	%f2802, %f2491, %f2491;
	add.f32 	%f2803, %f2632, %f2802;
	div.rn.f32 	%f2804, %f2802, %f2803;
	mul.f32 	%f2805, %f1427, %f2804;
	fma.rn.f32 	%f2806, %f2804, %f2804, %f2800;
	mul.f32 	%f2807, %f2805, 0f39800000;
	mul.f32 	%f2808, %f2530, %f2530;
	add.f32 	%f2809, %f2632, %f2808;
	div.rn.f32 	%f2810, %f2808, %f2809;
	mul.f32 	%f2811, %f1466, %f2810;
	fma.rn.f32 	%f2812, %f2810, %f2810, %f2806;
	mul.f32 	%f2813, %f2811, 0f39800000;
	mul.f32 	%f2814, %f2569, %f2569;
	add.f32 	%f2815, %f2632, %f2814;
	div.rn.f32 	%f2816, %f2814, %f2815;
	mul.f32 	%f2817, %f1505, %f2816;
	fma.rn.f32 	%f2818, %f2816, %f2816, %f2812;
	mul.f32 	%f2819, %f2817, 0f39800000;
	mul.f32 	%f2820, %f2608, %f2608;
	add.f32 	%f2821, %f2632, %f2820;
	div.rn.f32 	%f2822, %f2820, %f2821;
	mul.f32 	%f2823, %f1544, %f2822;
	fma.rn.f32 	%f2824, %f2822, %f2822, %f2818;
	mul.f32 	%f2825, %f2823, 0f39800000;
	mul.f32 	%f2826, %f2342, %f2342;
	add.f32 	%f2827, %f2632, %f2826;
	div.rn.f32 	%f2828, %f2826, %f2827;
	mul.f32 	%f2829, %f1278, %f2828;
	fma.rn.f32 	%f2830, %f2828, %f2828, %f2824;
	mul.f32 	%f2831, %f2829, 0f39800000;
	mul.f32 	%f2832, %f2381, %f2381;
	add.f32 	%f2833, %f2632, %f2832;
	div.rn.f32 	%f2834, %f2832, %f2833;
	mul.f32 	%f2835, %f1317, %f2834;
	fma.rn.f32 	%f2836, %f2834, %f2834, %f2830;
	mul.f32 	%f2837, %f2835, 0f39800000;
	mul.f32 	%f2838, %f2420, %f2420;
	add.f32 	%f2839, %f2632, %f2838;
	div.rn.f32 	%f2840, %f2838, %f2839;
	mul.f32 	%f2841, %f1356, %f2840;
	fma.rn.f32 	%f2842, %f2840, %f2840, %f2836;
	mul.f32 	%f2843, %f2841, 0f39800000;
	mul.f32 	%f2844, %f2459, %f2459;
	add.f32 	%f2845, %f2632, %f2844;
	div.rn.f32 	%f2846, %f2844, %f2845;
	mul.f32 	%f2847, %f1395, %f2846;
	fma.rn.f32 	%f2848, %f2846, %f2846, %f2842;
	mul.f32 	%f2849, %f2847, 0f39800000;
	mul.f32 	%f2850, %f2498, %f2498;
	add.f32 	%f2851, %f2632, %f2850;
	div.rn.f32 	%f2852, %f2850, %f2851;
	mul.f32 	%f2853, %f1434, %f2852;
	fma.rn.f32 	%f2854, %f2852, %f2852, %f2848;
	mul.f32 	%f2855, %f2853, 0f39800000;
	mul.f32 	%f2856, %f2537, %f2537;
	add.f32 	%f2857, %f2632, %f2856;
	div.rn.f32 	%f2858, %f2856, %f2857;
	mul.f32 	%f2859, %f1473, %f2858;
	fma.rn.f32 	%f2860, %f2858, %f2858, %f2854;
	mul.f32 	%f2861, %f2859, 0f39800000;
	mul.f32 	%f2862, %f2576, %f2576;
	add.f32 	%f2863, %f2632, %f2862;
	div.rn.f32 	%f2864, %f2862, %f2863;
	mul.f32 	%f2865, %f1512, %f2864;
	fma.rn.f32 	%f2866, %f2864, %f2864, %f2860;
	mul.f32 	%f2867, %f2865, 0f39800000;
	mul.f32 	%f2868, %f2615, %f2615;
	add.f32 	%f2869, %f2632, %f2868;
	div.rn.f32 	%f2870, %f2868, %f2869;
	mul.f32 	%f2871, %f1551, %f2870;
	fma.rn.f32 	%f2872, %f2870, %f2870, %f2866;
	mul.f32 	%f2873, %f2871, 0f39800000;
	mul.f32 	%f2874, %f2338, %f2338;
	add.f32 	%f2875, %f2632, %f2874;
	div.rn.f32 	%f2876, %f2874, %f2875;
	mul.f32 	%f2877, %f1274, %f2876;
	fma.rn.f32 	%f2878, %f2876, %f2876, %f2872;
	mul.f32 	%f2879, %f2877, 0f39800000;
	mul.f32 	%f2880, %f2377, %f2377;
	add.f32 	%f2881, %f2632, %f2880;
	div.rn.f32 	%f2882, %f2880, %f2881;
	mul.f32 	%f2883, %f1313, %f2882;
	fma.rn.f32 	%f2884, %f2882, %f2882, %f2878;
	mul.f32 	%f2885, %f2883, 0f39800000;
	mul.f32 	%f2886, %f2416, %f2416;
	add.f32 	%f2887, %f2632, %f2886;
	div.rn.f32 	%f2888, %f2886, %f2887;
	mul.f32 	%f2889, %f1352, %f2888;
	fma.rn.f32 	%f2890, %f2888, %f2888, %f2884;
	mul.f32 	%f2891, %f2889, 0f39800000;
	mul.f32 	%f2892, %f2455, %f2455;
	add.f32 	%f2893, %f2632, %f2892;
	div.rn.f32 	%f2894, %f2892, %f2893;
	mul.f32 	%f2895, %f1391, %f2894;
	fma.rn.f32 	%f2896, %f2894, %f2894, %f2890;
	mul.f32 	%f2897, %f2895, 0f39800000;
	mul.f32 	%f2898, %f2494, %f2494;
	add.f32 	%f2899, %f2632, %f2898;
	div.rn.f32 	%f2900, %f2898, %f2899;
	mul.f32 	%f2901, %f1430, %f2900;
	fma.rn.f32 	%f2902, %f2900, %f2900, %f2896;
	mul.f32 	%f2903, %f2901, 0f39800000;
	mul.f32 	%f2904, %f2533, %f2533;
	add.f32 	%f2905, %f2632, %f2904;
	div.rn.f32 	%f2906, %f2904, %f2905;
	mul.f32 	%f2907, %f1469, %f2906;
	fma.rn.f32 	%f2908, %f2906, %f2906, %f2902;
	mul.f32 	%f2909, %f2907, 0f39800000;
	mul.f32 	%f2910, %f2572, %f2572;
	add.f32 	%f2911, %f2632, %f2910;
	div.rn.f32 	%f2912, %f2910, %f2911;
	mul.f32 	%f2913, %f1508, %f2912;
	fma.rn.f32 	%f2914, %f2912, %f2912, %f2908;
	mul.f32 	%f2915, %f2913, 0f39800000;
	mul.f32 	%f2916, %f2611, %f2611;
	add.f32 	%f2917, %f2632, %f2916;
	div.rn.f32 	%f2918, %f2916, %f2917;
	mul.f32 	%f2919, %f1547, %f2918;
	fma.rn.f32 	%f2920, %f2918, %f2918, %f2914;
	mul.f32 	%f2921, %f2919, 0f39800000;
	mul.f32 	%f2922, %f2358, %f2358;
	add.f32 	%f2923, %f2632, %f2922;
	div.rn.f32 	%f2924, %f2922, %f2923;
	mul.f32 	%f2925, %f1294, %f2924;
	fma.rn.f32 	%f2926, %f2924, %f2924, %f2920;
	mul.f32 	%f2927, %f2925, 0f39800000;
	mul.f32 	%f2928, %f2397, %f2397;
	add.f32 	%f2929, %f2632, %f2928;
	div.rn.f32 	%f2930, %f2928, %f2929;
	mul.f32 	%f2931, %f1333, %f2930;
	fma.rn.f32 	%f2932, %f2930, %f2930, %f2926;
	mul.f32 	%f2933, %f2931, 0f39800000;
	mul.f32 	%f2934, %f2436, %f2436;
	add.f32 	%f2935, %f2632, %f2934;
	div.rn.f32 	%f2936, %f2934, %f2935;
	mul.f32 	%f2937, %f1372, %f2936;
	fma.rn.f32 	%f2938, %f2936, %f2936, %f2932;
	mul.f32 	%f2939, %f2937, 0f39800000;
	mul.f32 	%f2940, %f2475, %f2475;
	add.f32 	%f2941, %f2632, %f2940;
	div.rn.f32 	%f2942, %f2940, %f2941;
	mul.f32 	%f2943, %f1411, %f2942;
	fma.rn.f32 	%f2944, %f2942, %f2942, %f2938;
	mul.f32 	%f2945, %f2943, 0f39800000;
	mul.f32 	%f2946, %f2514, %f2514;
	add.f32 	%f2947, %f2632, %f2946;
	div.rn.f32 	%f2948, %f2946, %f2947;
	mul.f32 	%f2949, %f1450, %f2948;
	fma.rn.f32 	%f2950, %f2948, %f2948, %f2944;
	mul.f32 	%f2951, %f2949, 0f39800000;
	mul.f32 	%f2952, %f2553, %f2553;
	add.f32 	%f2953, %f2632, %f2952;
	div.rn.f32 	%f2954, %f2952, %f2953;
	mul.f32 	%f2955, %f1489, %f2954;
	fma.rn.f32 	%f2956, %f2954, %f2954, %f2950;
	mul.f32 	%f2957, %f2955, 0f39800000;
	mul.f32 	%f2958, %f2592, %f2592;
	add.f32 	%f2959, %f2632, %f2958;
	div.rn.f32 	%f2960, %f2958, %f2959;
	mul.f32 	%f2961, %f1528, %f2960;
	fma.rn.f32 	%f2962, %f2960, %f2960, %f2956;
	mul.f32 	%f2963, %f2961, 0f39800000;
	mul.f32 	%f2964, %f2631, %f2631;
	add.f32 	%f2965, %f2632, %f2964;
	div.rn.f32 	%f2966, %f2964, %f2965;
	mul.f32 	%f2967, %f1567, %f2966;
	fma.rn.f32 	%f2968, %f2966, %f2966, %f2962;
	mul.f32 	%f2969, %f2967, 0f39800000;
	mul.f32 	%f2970, %f2351, %f2351;
	add.f32 	%f2971, %f2632, %f2970;
	div.rn.f32 	%f2972, %f2970, %f2971;
	mul.f32 	%f2973, %f1287, %f2972;
	fma.rn.f32 	%f2974, %f2972, %f2972, %f2968;
	mul.f32 	%f2975, %f2973, 0f39800000;
	mul.f32 	%f2976, %f2390, %f2390;
	add.f32 	%f2977, %f2632, %f2976;
	div.rn.f32 	%f2978, %f2976, %f2977;
	mul.f32 	%f2979, %f1326, %f2978;
	fma.rn.f32 	%f2980, %f2978, %f2978, %f2974;
	mul.f32 	%f2981, %f2979, 0f39800000;
	mul.f32 	%f2982, %f2429, %f2429;
	add.f32 	%f2983, %f2632, %f2982;
	div.rn.f32 	%f2984, %f2982, %f2983;
	mul.f32 	%f2985, %f1365, %f2984;
	fma.rn.f32 	%f2986, %f2984, %f2984, %f2980;
	mul.f32 	%f2987, %f2985, 0f39800000;
	mul.f32 	%f2988, %f2468, %f2468;
	add.f32 	%f2989, %f2632, %f2988;
	div.rn.f32 	%f2990, %f2988, %f2989;
	mul.f32 	%f2991, %f1404, %f2990;
	fma.rn.f32 	%f2992, %f2990, %f2990, %f2986;
	mul.f32 	%f2993, %f2991, 0f39800000;
	mul.f32 	%f2994, %f2507, %f2507;
	add.f32 	%f2995, %f2632, %f2994;
	div.rn.f32 	%f2996, %f2994, %f2995;
	mul.f32 	%f2997, %f1443, %f2996;
	fma.rn.f32 	%f2998, %f2996, %f2996, %f2992;
	mul.f32 	%f2999, %f2997, 0f39800000;
	mul.f32 	%f3000, %f2546, %f2546;
	add.f32 	%f3001, %f2632, %f3000;
	div.rn.f32 	%f3002, %f3000, %f3001;
	mul.f32 	%f3003, %f1482, %f3002;
	fma.rn.f32 	%f3004, %f3002, %f3002, %f2998;
	mul.f32 	%f3005, %f3003, 0f39800000;
	mul.f32 	%f3006, %f2585, %f2585;
	add.f32 	%f3007, %f2632, %f3006;
	div.rn.f32 	%f3008, %f3006, %f3007;
	mul.f32 	%f3009, %f1521, %f3008;
	fma.rn.f32 	%f3010, %f3008, %f3008, %f3004;
	mul.f32 	%f3011, %f3009, 0f39800000;
	mul.f32 	%f3012, %f2624, %f2624;
	add.f32 	%f3013, %f2632, %f3012;
	div.rn.f32 	%f3014, %f3012, %f3013;
	mul.f32 	%f3015, %f1560, %f3014;
	fma.rn.f32 	%f3016, %f3014, %f3014, %f3010;
	mul.f32 	%f3017, %f3015, 0f39800000;
	mov.b32 	%r231, %f3016;
	shfl.sync.bfly.b32	%r232|%p76, %r231, 4, 6175, -1;
	mov.b32 	%f3018, %r232;
	add.f32 	%f3019, %f3016, %f3018;
	mov.b32 	%r233, %f3019;
	shfl.sync.bfly.b32	%r234|%p77, %r233, 2, 6175, -1;
	mov.b32 	%f3020, %r234;
	add.f32 	%f3021, %f3019, %f3020;
	mov.b32 	%r235, %f3021;
	shfl.sync.bfly.b32	%r236|%p78, %r235, 1, 6175, -1;
	mov.b32 	%f3022, %r236;
	add.f32 	%f3023, %f3021, %f3022;
	rcp.rn.f32 	%f3024, %f3023;
	mul.f32 	%f3025, %f2639, 0f3FB504F3;
	mul.f32 	%f3026, %f2663, 0f3FB504F3;
	add.f32 	%f3027, %f3025, %f3026;
	sub.f32 	%f3028, %f3025, %f3026;
	fma.rn.f32 	%f3029, %f2675, 0f3ED413CD, %f2651;
	mul.f32 	%f3030, %f2651, 0f3ED413CD;
	sub.f32 	%f3031, %f3030, %f2675;
	add.f32 	%f3032, %f2669, %f2657;
	sub.f32 	%f3033, %f2657, %f2669;
	mul.f32 	%f3034, %f3032, 0f3F3504F3;
	add.f32 	%f3035, %f2645, %f3034;
	mul.f32 	%f3036, %f3033, 0f3F3504F3;
	sub.f32 	%f3037, %f2681, %f3036;
	add.f32 	%f3038, %f2681, %f3036;
	sub.f32 	%f3039, %f2645, %f3034;
	mul.f32 	%f3040, %f3029, 0f3FEC835E;
	add.f32 	%f3041, %f3027, %f3040;
	fma.rn.f32 	%f3042, %f3038, 0f3E4BAFAF, %f3035;
	mul.f32 	%f3043, %f3042, 0f3FFB14BE;
	sub.f32 	%f3044, %f3041, %f3043;
	add.f32 	%f3045, %f3041, %f3043;
	mul.f32 	%f3046, %f3031, 0f3FEC835E;
	sub.f32 	%f3047, %f3028, %f3046;
	fma.rn.f32 	%f3048, %f3039, 0f3F2B0DC1, %f3037;
	mul.f32 	%f3049, %f3048, 0f3FD4DB31;
	sub.f32 	%f3050, %f3047, %f3049;
	add.f32 	%f3051, %f3047, %f3049;
	sub.f32 	%f3052, %f3027, %f3040;
	mul.f32 	%f3053, %f3035, 0f3E4BAFAF;
	sub.f32 	%f3054, %f3038, %f3053;
	mul.f32 	%f3055, %f3054, 0f3FFB14BE;
	sub.f32 	%f3056, %f3052, %f3055;
	add.f32 	%f3057, %f3052, %f3055;
	add.f32 	%f3058, %f3028, %f3046;
	mul.f32 	%f3059, %f3037, 0f3F2B0DC1;
	sub.f32 	%f3060, %f3039, %f3059;
	mul.f32 	%f3061, %f3060, 0f3FD4DB31;
	sub.f32 	%f3062, %f3058, %f3061;
	add.f32 	%f3063, %f3058, %f3061;
	mul.f32 	%f3064, %f2687, 0f3FB504F3;
	mul.f32 	%f3065, %f2711, 0f3FB504F3;
	add.f32 	%f3066, %f3064, %f3065;
	sub.f32 	%f3067, %f3064, %f3065;
	fma.rn.f32 	%f3068, %f2723, 0f3ED413CD, %f2699;
	mul.f32 	%f3069, %f2699, 0f3ED413CD;
	sub.f32 	%f3070, %f3069, %f2723;
	add.f32 	%f3071, %f2717, %f2705;
	sub.f32 	%f3072, %f2705, %f2717;
	mul.f32 	%f3073, %f3071, 0f3F3504F3;
	add.f32 	%f3074, %f2693, %f3073;
	mul.f32 	%f3075, %f3072, 0f3F3504F3;
	sub.f32 	%f3076, %f2729, %f3075;
	add.f32 	%f3077, %f2729, %f3075;
	sub.f32 	%f3078, %f2693, %f3073;
	mul.f32 	%f3079, %f3068, 0f3FEC835E;
	add.f32 	%f3080, %f3066, %f3079;
	fma.rn.f32 	%f3081, %f3077, 0f3E4BAFAF, %f3074;
	mul.f32 	%f3082, %f3081, 0f3FFB14BE;
	sub.f32 	%f3083, %f3080, %f3082;
	add.f32 	%f3084, %f3080, %f3082;
	mul.f32 	%f3085, %f3070, 0f3FEC835E;
	sub.f32 	%f3086, %f3067, %f3085;
	fma.rn.f32 	%f3087, %f3078, 0f3F2B0DC1, %f3076;
	mul.f32 	%f3088, %f3087, 0f3FD4DB31;
	sub.f32 	%f3089, %f3086, %f3088;
	add.f32 	%f3090, %f3086, %f3088;
	sub.f32 	%f3091, %f3066, %f3079;
	mul.f32 	%f3092, %f3074, 0f3E4BAFAF;
	sub.f32 	%f3093, %f3077, %f3092;
	mul.f32 	%f3094, %f3093, 0f3FFB14BE;
	sub.f32 	%f3095, %f3091, %f3094;
	add.f32 	%f3096, %f3091, %f3094;
	add.f32 	%f3097, %f3067, %f3085;
	mul.f32 	%f3098, %f3076, 0f3F2B0DC1;
	sub.f32 	%f3099, %f3078, %f3098;
	mul.f32 	%f3100, %f3099, 0f3FD4DB31;
	sub.f32 	%f3101, %f3097, %f3100;
	add.f32 	%f3102, %f3097, %f3100;
	mul.f32 	%f3103, %f2735, 0f3FB504F3;
	mul.f32 	%f3104, %f2759, 0f3FB504F3;
	add.f32 	%f3105, %f3103, %f3104;
	sub.f32 	%f3106, %f3103, %f3104;
	fma.rn.f32 	%f3107, %f2771, 0f3ED413CD, %f2747;
	mul.f32 	%f3108, %f2747, 0f3ED413CD;
	sub.f32 	%f3109, %f3108, %f2771;
	add.f32 	%f3110, %f2765, %f2753;
	sub.f32 	%f3111, %f2753, %f2765;
	mul.f32 	%f3112, %f3110, 0f3F3504F3;
	add.f32 	%f3113, %f2741, %f3112;
	mul.f32 	%f3114, %f3111, 0f3F3504F3;
	sub.f32 	%f3115, %f2777, %f3114;
	add.f32 	%f3116, %f2777, %f3114;
	sub.f32 	%f3117, %f2741, %f3112;
	mul.f32 	%f3118, %f3107, 0f3FEC835E;
	add.f32 	%f3119, %f3105, %f3118;
	fma.rn.f32 	%f3120, %f3116, 0f3E4BAFAF, %f3113;
	mul.f32 	%f3121, %f3120, 0f3FFB14BE;
	sub.f32 	%f3122, %f3119, %f3121;
	add.f32 	%f3123, %f3119, %f3121;
	mul.f32 	%f3124, %f3109, 0f3FEC835E;
	sub.f32 	%f3125, %f3106, %f3124;
	fma.rn.f32 	%f3126, %f3117, 0f3F2B0DC1, %f3115;
	mul.f32 	%f3127, %f3126, 0f3FD4DB31;
	sub.f32 	%f3128, %f3125, %f3127;
	add.f32 	%f3129, %f3125, %f3127;
	sub.f32 	%f3130, %f3105, %f3118;
	mul.f32 	%f3131, %f3113, 0f3E4BAFAF;
	sub.f32 	%f3132, %f3116, %f3131;
	mul.f32 	%f3133, %f3132, 0f3FFB14BE;
	sub.f32 	%f3134, %f3130, %f3133;
	add.f32 	%f3135, %f3130, %f3133;
	add.f32 	%f3136, %f3106, %f3124;
	mul.f32 	%f3137, %f3115, 0f3F2B0DC1;
	sub.f32 	%f3138, %f3117, %f3137;
	mul.f32 	%f3139, %f3138, 0f3FD4DB31;
	sub.f32 	%f3140, %f3136, %f3139;
	add.f32 	%f3141, %f3136, %f3139;
	mul.f32 	%f3142, %f2783, 0f3FB504F3;
	mul.f32 	%f3143, %f2807, 0f3FB504F3;
	add.f32 	%f3144, %f3142, %f3143;
	sub.f32 	%f3145, %f3142, %f3143;
	fma.rn.f32 	%f3146, %f2819, 0f3ED413CD, %f2795;
	mul.f32 	%f3147, %f2795, 0f3ED413CD;
	sub.f32 	%f3148, %f3147, %f2819;
	add.f32 	%f3149, %f2813, %f2801;
	sub.f32 	%f3150, %f2801, %f2813;
	mul.f32 	%f3151, %f3149, 0f3F3504F3;
	add.f32 	%f3152, %f2789, %f3151;
	mul.f32 	%f3153, %f3150, 0f3F3504F3;
	sub.f32 	%f3154, %f2825, %f3153;
	add.f32 	%f3155, %f2825, %f3153;
	sub.f32 	%f3156, %f2789, %f3151;
	mul.f32 	%f3157, %f3146, 0f3FEC835E;
	add.f32 	%f3158, %f3144, %f3157;
	fma.rn.f32 	%f3159, %f3155, 0f3E4BAFAF, %f3152;
	mul.f32 	%f3160, %f3159, 0f3FFB14BE;
	sub.f32 	%f3161, %f3158, %f3160;
	add.f32 	%f3162, %f3158, %f3160;
	mul.f32 	%f3163, %f3148, 0f3FEC835E;
	sub.f32 	%f3164, %f3145, %f3163;
	fma.rn.f32 	%f3165, %f3156, 0f3F2B0DC1, %f3154;
	mul.f32 	%f3166, %f3165, 0f3FD4DB31;
	sub.f32 	%f3167, %f3164, %f3166;
	add.f32 	%f3168, %f3164, %f3166;
	sub.f32 	%f3169, %f3144, %f3157;
	mul.f32 	%f3170, %f3152, 0f3E4BAFAF;
	sub.f32 	%f3171, %f3155, %f3170;
	mul.f32 	%f3172, %f3171, 0f3FFB14BE;
	sub.f32 	%f3173, %f3169, %f3172;
	add.f32 	%f3174, %f3169, %f3172;
	add.f32 	%f3175, %f3145, %f3163;
	mul.f32 	%f3176, %f3154, 0f3F2B0DC1;
	sub.f32 	%f3177, %f3156, %f3176;
	mul.f32 	%f3178, %f3177, 0f3FD4DB31;
	sub.f32 	%f3179, %f3175, %f3178;
	add.f32 	%f3180, %f3175, %f3178;
	mul.f32 	%f3181, %f2831, 0f3FB504F3;
	mul.f32 	%f3182, %f2855, 0f3FB504F3;
	add.f32 	%f3183, %f3181, %f3182;
	sub.f32 	%f3184, %f3181, %f3182;
	fma.rn.f32 	%f3185, %f2867, 0f3ED413CD, %f2843;
	mul.f32 	%f3186, %f2843, 0f3ED413CD;
	sub.f32 	%f3187, %f3186, %f2867;
	add.f32 	%f3188, %f2861, %f2849;
	sub.f32 	%f3189, %f2849, %f2861;
	mul.f32 	%f3190, %f3188, 0f3F3504F3;
	add.f32 	%f3191, %f2837, %f3190;
	mul.f32 	%f3192, %f3189, 0f3F3504F3;
	sub.f32 	%f3193, %f2873, %f3192;
	add.f32 	%f3194, %f2873, %f3192;
	sub.f32 	%f3195, %f2837, %f3190;
	mul.f32 	%f3196, %f3185, 0f3FEC835E;
	add.f32 	%f3197, %f3183, %f3196;
	fma.rn.f32 	%f3198, %f3194, 0f3E4BAFAF, %f3191;
	mul.f32 	%f3199, %f3198, 0f3FFB14BE;
	sub.f32 	%f3200, %f3197, %f3199;
	add.f32 	%f3201, %f3197, %f3199;
	mul.f32 	%f3202, %f3187, 0f3FEC835E;
	sub.f32 	%f3203, %f3184, %f3202;
	fma.rn.f32 	%f3204, %f3195, 0f3F2B0DC1, %f3193;
	mul.f32 	%f3205, %f3204, 0f3FD4DB31;
	sub.f32 	%f3206, %f3203, %f3205;
	add.f32 	%f3207, %f3203, %f3205;
	sub.f32 	%f3208, %f3183, %f3196;
	mul.f32 	%f3209, %f3191, 0f3E4BAFAF;
	sub.f32 	%f3210, %f3194, %f3209;
	mul.f32 	%f3211, %f3210, 0f3FFB14BE;
	sub.f32 	%f3212, %f3208, %f3211;
	add.f32 	%f3213, %f3208, %f3211;
	add.f32 	%f3214, %f3184, %f3202;
	mul.f32 	%f3215, %f3193, 0f3F2B0DC1;
	sub.f32 	%f3216, %f3195, %f3215;
	mul.f32 	%f3217, %f3216, 0f3FD4DB31;
	sub.f32 	%f3218, %f3214, %f3217;
	add.f32 	%f3219, %f3214, %f3217;
	mul.f32 	%f3220, %f2879, 0f3FB504F3;
	mul.f32 	%f3221, %f2903, 0f3FB504F3;
	add.f32 	%f3222, %f3220, %f3221;
	sub.f32 	%f3223, %f3220, %f3221;
	fma.rn.f32 	%f3224, %f2915, 0f3ED413CD, %f2891;
	mul.f32 	%f3225, %f2891, 0f3ED413CD;
	sub.f32 	%f3226, %f3225, %f2915;
	add.f32 	%f3227, %f2909, %f2897;
	sub.f32 	%f3228, %f2897, %f2909;
	mul.f32 	%f3229, %f3227, 0f3F3504F3;
	add.f32 	%f3230, %f2885, %f3229;
	mul.f32 	%f3231, %f3228, 0f3F3504F3;
	sub.f32 	%f3232, %f2921, %f3231;
	add.f32 	%f3233, %f2921, %f3231;
	sub.f32 	%f3234, %f2885, %f3229;
	mul.f32 	%f3235, %f3224, 0f3FEC835E;
	add.f32 	%f3236, %f3222, %f3235;
	fma.rn.f32 	%f3237, %f3233, 0f3E4BAFAF, %f3230;
	mul.f32 	%f3238, %f3237, 0f3FFB14BE;
	sub.f32 	%f3239, %f3236, %f3238;
	add.f32 	%f3240, %f3236, %f3238;
	mul.f32 	%f3241, %f3226, 0f3FEC835E;
	sub.f32 	%f3242, %f3223, %f3241;
	fma.rn.f32 	%f3243, %f3234, 0f3F2B0DC1, %f3232;
	mul.f32 	%f3244, %f3243, 0f3FD4DB31;
	sub.f32 	%f3245, %f3242, %f3244;
	add.f32 	%f3246, %f3242, %f3244;
	sub.f32 	%f3247, %f3222, %f3235;
	mul.f32 	%f3248, %f3230, 0f3E4BAFAF;
	sub.f32 	%f3249, %f3233, %f3248;
	mul.f32 	%f3250, %f3249, 0f3FFB14BE;
	sub.f32 	%f3251, %f3247, %f3250;
	add.f32 	%f3252, %f3247, %f3250;
	add.f32 	%f3253, %f3223, %f3241;
	mul.f32 	%f3254, %f3232, 0f3F2B0DC1;
	sub.f32 	%f3255, %f3234, %f3254;
	mul.f32 	%f3256, %f3255, 0f3FD4DB31;
	sub.f32 	%f3257, %f3253, %f3256;
	add.f32 	%f3258, %f3253, %f3256;
	mul.f32 	%f3259, %f2927, 0f3FB504F3;
	mul.f32 	%f3260, %f2951, 0f3FB504F3;
	add.f32 	%f3261, %f3259, %f3260;
	sub.f32 	%f3262, %f3259, %f3260;
	fma.rn.f32 	%f3263, %f2963, 0f3ED413CD, %f2939;
	mul.f32 	%f3264, %f2939, 0f3ED413CD;
	sub.f32 	%f3265, %f3264, %f2963;
	add.f32 	%f3266, %f2957, %f2945;
	sub.f32 	%f3267, %f2945, %f2957;
	mul.f32 	%f3268, %f3266, 0f3F3504F3;
	add.f32 	%f3269, %f2933, %f3268;
	mul.f32 	%f3270, %f3267, 0f3F3504F3;
	sub.f32 	%f3271, %f2969, %f3270;
	add.f32 	%f3272, %f2969, %f3270;
	sub.f32 	%f3273, %f2933, %f3268;
	mul.f32 	%f3274, %f3263, 0f3FEC835E;
	add.f32 	%f3275, %f3261, %f3274;
	fma.rn.f32 	%f3276, %f3272, 0f3E4BAFAF, %f3269;
	mul.f32 	%f3277, %f3276, 0f3FFB14BE;
	sub.f32 	%f3278, %f3275, %f3277;
	add.f32 	%f3279, %f3275, %f3277;
	mul.f32 	%f3280, %f3265, 0f3FEC835E;
	sub.f32 	%f3281, %f3262, %f3280;
	fma.rn.f32 	%f3282, %f3273, 0f3F2B0DC1, %f3271;
	mul.f32 	%f3283, %f3282, 0f3FD4DB31;
	sub.f32 	%f3284, %f3281, %f3283;
	add.f32 	%f3285, %f3281, %f3283;
	sub.f32 	%f3286, %f3261, %f3274;
	mul.f32 	%f3287, %f3269, 0f3E4BAFAF;
	sub.f32 	%f3288, %f3272, %f3287;
	mul.f32 	%f3289, %f3288, 0f3FFB14BE;
	sub.f32 	%f3290, %f3286, %f3289;
	add.f32 	%f3291, %f3286, %f3289;
	add.f32 	%f3292, %f3262, %f3280;
	mul.f32 	%f3293, %f3271, 0f3F2B0DC1;
	sub.f32 	%f3294, %f3273, %f3293;
	mul.f32 	%f3295, %f3294, 0f3FD4DB31;
	sub.f32 	%f3296, %f3292, %f3295;
	add.f32 	%f3297, %f3292, %f3295;
	mul.f32 	%f3298, %f2975, 0f3FB504F3;
	mul.f32 	%f3299, %f2999, 0f3FB504F3;
	add.f32 	%f3300, %f3298, %f3299;
	sub.f32 	%f3301, %f3298, %f3299;
	fma.rn.f32 	%f3302, %f3011, 0f3ED413CD, %f2987;
	mul.f32 	%f3303, %f2987, 0f3ED413CD;
	sub.f32 	%f3304, %f3303, %f3011;
	add.f32 	%f3305, %f3005, %f2993;
	sub.f32 	%f3306, %f2993, %f3005;
	mul.f32 	%f3307, %f3305, 0f3F3504F3;
	add.f32 	%f3308, %f2981, %f3307;
	mul.f32 	%f3309, %f3306, 0f3F3504F3;
	sub.f32 	%f3310, %f3017, %f3309;
	add.f32 	%f3311, %f3017, %f3309;
	sub.f32 	%f3312, %f2981, %f3307;
	mul.f32 	%f3313, %f3302, 0f3FEC835E;
	add.f32 	%f3314, %f3300, %f3313;
	fma.rn.f32 	%f3315, %f3311, 0f3E4BAFAF, %f3308;
	mul.f32 	%f3316, %f3315, 0f3FFB14BE;
	sub.f32 	%f3317, %f3314, %f3316;
	add.f32 	%f3318, %f3314, %f3316;
	mul.f32 	%f3319, %f3304, 0f3FEC835E;
	sub.f32 	%f3320, %f3301, %f3319;
	fma.rn.f32 	%f3321, %f3312, 0f3F2B0DC1, %f3310;
	mul.f32 	%f3322, %f3321, 0f3FD4DB31;
	sub.f32 	%f3323, %f3320, %f3322;
	add.f32 	%f3324, %f3320, %f3322;
	sub.f32 	%f3325, %f3300, %f3313;
	mul.f32 	%f3326, %f3308, 0f3E4BAFAF;
	sub.f32 	%f3327, %f3311, %f3326;
	mul.f32 	%f3328, %f3327, 0f3FFB14BE;
	sub.f32 	%f3329, %f3325, %f3328;
	add.f32 	%f3330, %f3325, %f3328;
	add.f32 	%f3331, %f3301, %f3319;
	mul.f32 	%f3332, %f3310, 0f3F2B0DC1;
	sub.f32 	%f3333, %f3312, %f3332;
	mul.f32 	%f3334, %f3333, 0f3FD4DB31;
	sub.f32 	%f3335, %f3331, %f3334;
	add.f32 	%f3336, %f3331, %f3334;
	// begin inline asm
	mov.u32 %r136, %laneid;
	// end inline asm
	shr.s32 	%r237, %r136, 31;
	shr.u32 	%r238, %r237, 29;
	add.s32 	%r239, %r136, %r238;
	and.b32  	%r240, %r239, 1073741816;
	sub.s32 	%r241, %r136, %r240;
	and.b32  	%r242, %r136, 1073741816;
	mad.lo.s32 	%r243, %r241, 33, %r242;
	shl.b32 	%r244, %r243, 2;
	add.s32 	%r245, %r193, %r244;
	bar.warp.sync 	-1;
	shl.b32 	%r246, %r136, 2;
	add.s32 	%r247, %r193, %r246;
	st.shared.f32 	[%r247], %f3045;
	st.shared.f32 	[%r247+132], %f3063;
	st.shared.f32 	[%r247+264], %f3051;
	st.shared.f32 	[%r247+396], %f3056;
	st.shared.f32 	[%r247+528], %f3057;
	st.shared.f32 	[%r247+660], %f3050;
	st.shared.f32 	[%r247+792], %f3062;
	st.shared.f32 	[%r247+924], %f3044;
	bar.warp.sync 	-1;
	ld.shared.f32 	%f3337, [%r245];
	ld.shared.f32 	%f3338, [%r245+4];
	ld.shared.f32 	%f3339, [%r245+8];
	ld.shared.f32 	%f3340, [%r245+12];
	ld.shared.f32 	%f3341, [%r245+16];
	ld.shared.f32 	%f3342, [%r245+20];
	ld.shared.f32 	%f3343, [%r245+24];
	ld.shared.f32 	%f3344, [%r245+28];
	bar.warp.sync 	-1;
	st.shared.f32 	[%r247], %f3084;
	st.shared.f32 	[%r247+132], %f3102;
	st.shared.f32 	[%r247+264], %f3090;
	st.shared.f32 	[%r247+396], %f3095;
	st.shared.f32 	[%r247+528], %f3096;
	st.shared.f32 	[%r247+660], %f3089;
	st.shared.f32 	[%r247+792], %f3101;
	st.shared.f32 	[%r247+924], %f3083;
	bar.warp.sync 	-1;
	ld.shared.f32 	%f3345, [%r245];
	ld.shared.f32 	%f3346, [%r245+4];
	ld.shared.f32 	%f3347, [%r245+8];
	ld.shared.f32 	%f3348, [%r245+12];
	ld.shared.f32 	%f3349, [%r245+16];
	ld.shared.f32 	%f3350, [%r245+20];
	ld.shared.f32 	%f3351, [%r245+24];
	ld.shared.f32 	%f3352, [%r245+28];
	bar.warp.sync 	-1;
	st.shared.f32 	[%r247], %f3123;
	st.shared.f32 	[%r247+132], %f3141;
	st.shared.f32 	[%r247+264], %f3129;
	st.shared.f32 	[%r247+396], %f3134;
	st.shared.f32 	[%r247+528], %f3135;
	st.shared.f32 	[%r247+660], %f3128;
	st.shared.f32 	[%r247+792], %f3140;
	st.shared.f32 	[%r247+924], %f3122;
	bar.warp.sync 	-1;
	ld.shared.f32 	%f3353, [%r245];
	ld.shared.f32 	%f3354, [%r245+4];
	ld.shared.f32 	%f3355, [%r245+8];
	ld.shared.f32 	%f3356, [%r245+12];
	ld.shared.f32 	%f3357, [%r245+16];
	ld.shared.f32 	%f3358, [%r245+20];
	ld.shared.f32 	%f3359, [%r245+24];
	ld.shared.f32 	%f3360, [%r245+28];
	bar.warp.sync 	-1;
	st.shared.f32 	[%r247], %f3162;
	st.shared.f32 	[%r247+132], %f3180;
	st.shared.f32 	[%r247+264], %f3168;
	st.shared.f32 	[%r247+396], %f3173;
	st.shared.f32 	[%r247+528], %f3174;
	st.shared.f32 	[%r247+660], %f3167;
	st.shared.f32 	[%r247+792], %f3179;
	st.shared.f32 	[%r247+924], %f3161;
	bar.warp.sync 	-1;
	ld.shared.f32 	%f3361, [%r245];
	ld.shared.f32 	%f3362, [%r245+4];
	ld.shared.f32 	%f3363, [%r245+8];
	ld.shared.f32 	%f3364, [%r245+12];
	ld.shared.f32 	%f3365, [%r245+16];
	ld.shared.f32 	%f3366, [%r245+20];
	ld.shared.f32 	%f3367, [%r245+24];
	ld.shared.f32 	%f3368, [%r245+28];
	bar.warp.sync 	-1;
	st.shared.f32 	[%r247], %f3201;
	st.shared.f32 	[%r247+132], %f3219;
	st.shared.f32 	[%r247+264], %f3207;
	st.shared.f32 	[%r247+396], %f3212;
	st.shared.f32 	[%r247+528], %f3213;
	st.shared.f32 	[%r247+660], %f3206;
	st.shared.f32 	[%r247+792], %f3218;
	st.shared.f32 	[%r247+924], %f3200;
	bar.warp.sync 	-1;
	ld.shared.f32 	%f3369, [%r245];
	ld.shared.f32 	%f3370, [%r245+4];
	ld.shared.f32 	%f3371, [%r245+8];
	ld.shared.f32 	%f3372, [%r245+12];
	ld.shared.f32 	%f3373, [%r245+16];
	ld.shared.f32 	%f3374, [%r245+20];
	ld.shared.f32 	%f3375, [%r245+24];
	ld.shared.f32 	%f3376, [%r245+28];
	bar.warp.sync 	-1;
	st.shared.f32 	[%r247], %f3240;
	st.shared.f32 	[%r247+132], %f3258;
	st.shared.f32 	[%r247+264], %f3246;
	st.shared.f32 	[%r247+396], %f3251;
	st.shared.f32 	[%r247+528], %f3252;
	st.shared.f32 	[%r247+660], %f3245;
	st.shared.f32 	[%r247+792], %f3257;
	st.shared.f32 	[%r247+924], %f3239;
	bar.warp.sync 	-1;
	ld.shared.f32 	%f3377, [%r245];
	ld.shared.f32 	%f3378, [%r245+4];
	ld.shared.f32 	%f3379, [%r245+8];
	ld.shared.f32 	%f3380, [%r245+12];
	ld.shared.f32 	%f3381, [%r245+16];
	ld.shared.f32 	%f3382, [%r245+20];
	ld.shared.f32 	%f3383, [%r245+24];
	ld.shared.f32 	%f3384, [%r245+28];
	bar.warp.sync 	-1;
	st.shared.f32 	[%r247], %f3279;
	st.shared.f32 	[%r247+132], %f3297;
	st.shared.f32 	[%r247+264], %f3285;
	st.shared.f32 	[%r247+396], %f3290;
	st.shared.f32 	[%r247+528], %f3291;
	st.shared.f32 	[%r247+660], %f3284;
	st.shared.f32 	[%r247+792], %f3296;
	st.shared.f32 	[%r247+924], %f3278;
	bar.warp.sync 	-1;
	ld.shared.f32 	%f3385, [%r245];
	ld.shared.f32 	%f3386, [%r245+4];
	ld.shared.f32 	%f3387, [%r245+8];
	ld.shared.f32 	%f3388, [%r245+12];
	ld.shared.f32 	%f3389, [%r245+16];
	ld.shared.f32 	%f3390, [%r245+20];
	ld.shared.f32 	%f3391, [%r245+24];
	ld.shared.f32 	%f3392, [%r245+28];
	bar.warp.sync 	-1;
	st.shared.f32 	[%r247], %f3318;
	st.shared.f32 	[%r247+132], %f3336;
	st.shared.f32 	[%r247+264], %f3324;
	st.shared.f32 	[%r247+396], %f3329;
	st.shared.f32 	[%r247+528], %f3330;
	st.shared.f32 	[%r247+660], %f3323;
	st.shared.f32 	[%r247+792], %f3335;
	st.shared.f32 	[%r247+924], %f3317;
	bar.warp.sync 	-1;
	ld.shared.f32 	%f3393, [%r245];
	ld.shared.f32 	%f3394, [%r245+4];
	ld.shared.f32 	%f3395, [%r245+8];
	ld.shared.f32 	%f3396, [%r245+12];
	ld.shared.f32 	%f3397, [%r245+16];
	ld.shared.f32 	%f3398, [%r245+20];
	ld.shared.f32 	%f3399, [%r245+24];
	ld.shared.f32 	%f3400, [%r245+28];
	mul.f32 	%f3401, %f3337, 0f3FB504F3;
	mul.f32 	%f3402, %f3341, 0f3FB504F3;
	add.f32 	%f3403, %f3401, %f3402;
	sub.f32 	%f3404, %f3401, %f3402;
	fma.rn.f32 	%f3405, %f3343, 0f3ED413CD, %f3339;
	mul.f32 	%f3406, %f3339, 0f3ED413CD;
	sub.f32 	%f3407, %f3406, %f3343;
	add.f32 	%f3408, %f3342, %f3340;
	sub.f32 	%f3409, %f3340, %f3342;
	mul.f32 	%f3410, %f3408, 0f3F3504F3;
	add.f32 	%f3411, %f3338, %f3410;
	mul.f32 	%f3412, %f3409, 0f3F3504F3;
	sub.f32 	%f3413, %f3344, %f3412;
	add.f32 	%f3414, %f3344, %f3412;
	sub.f32 	%f3415, %f3338, %f3410;
	mul.f32 	%f3416, %f3405, 0f3FEC835E;
	add.f32 	%f3417, %f3403, %f3416;
	fma.rn.f32 	%f3418, %f3414, 0f3E4BAFAF, %f3411;
	mul.f32 	%f3419, %f3418, 0f3FFB14BE;
	sub.f32 	%f3420, %f3417, %f3419;
	add.f32 	%f3421, %f3417, %f3419;
	mul.f32 	%f3422, %f3407, 0f3FEC835E;
	sub.f32 	%f3423, %f3404, %f3422;
	fma.rn.f32 	%f3424, %f3415, 0f3F2B0DC1, %f3413;
	mul.f32 	%f3425, %f3424, 0f3FD4DB31;
	sub.f32 	%f3426, %f3423, %f3425;
	add.f32 	%f3427, %f3423, %f3425;
	sub.f32 	%f3428, %f3403, %f3416;
	mul.f32 	%f3429, %f3411, 0f3E4BAFAF;
	sub.f32 	%f3430, %f3414, %f3429;
	mul.f32 	%f3431, %f3430, 0f3FFB14BE;
	sub.f32 	%f3432, %f3428, %f3431;
	add.f32 	%f3433, %f3428, %f3431;
	add.f32 	%f3434, %f3404, %f3422;
	mul.f32 	%f3435, %f3413, 0f3F2B0DC1;
	sub.f32 	%f3436, %f3415, %f3435;
	mul.f32 	%f3437, %f3436, 0f3FD4DB31;
	sub.f32 	%f3438, %f3434, %f3437;
	add.f32 	%f3439, %f3434, %f3437;
	mul.f32 	%f3440, %f3345, 0f3FB504F3;
	mul.f32 	%f3441, %f3349, 0f3FB504F3;
	add.f32 	%f3442, %f3440, %f3441;
	sub.f32 	%f3443, %f3440, %f3441;
	fma.rn.f32 	%f3444, %f3351, 0f3ED413CD, %f3347;
	mul.f32 	%f3445, %f3347, 0f3ED413CD;
	sub.f32 	%f3446, %f3445, %f3351;
	add.f32 	%f3447, %f3350, %f3348;
	sub.f32 	%f3448, %f3348, %f3350;
	mul.f32 	%f3449, %f3447, 0f3F3504F3;
	add.f32 	%f3450, %f3346, %f3449;
	mul.f32 	%f3451, %f3448, 0f3F3504F3;
	sub.f32 	%f3452, %f3352, %f3451;
	add.f32 	%f3453, %f3352, %f3451;
	sub.f32 	%f3454, %f3346, %f3449;
	mul.f32 	%f3455, %f3444, 0f3FEC835E;
	add.f32 	%f3456, %f3442, %f3455;
	fma.rn.f32 	%f3457, %f3453, 0f3E4BAFAF, %f3450;
	mul.f32 	%f3458, %f3457, 0f3FFB14BE;
	sub.f32 	%f3459, %f3456, %f3458;
	add.f32 	%f3460, %f3456, %f3458;
	mul.f32 	%f3461, %f3446, 0f3FEC835E;
	sub.f32 	%f3462, %f3443, %f3461;
	fma.rn.f32 	%f3463, %f3454, 0f3F2B0DC1, %f3452;
	mul.f32 	%f3464, %f3463, 0f3FD4DB31;
	sub.f32 	%f3465, %f3462, %f3464;
	add.f32 	%f3466, %f3462, %f3464;
	sub.f32 	%f3467, %f3442, %f3455;
	mul.f32 	%f3468, %f3450, 0f3E4BAFAF;
	sub.f32 	%f3469, %f3453, %f3468;
	mul.f32 	%f3470, %f3469, 0f3FFB14BE;
	sub.f32 	%f3471, %f3467, %f3470;
	add.f32 	%f3472, %f3467, %f3470;
	add.f32 	%f3473, %f3443, %f3461;
	mul.f32 	%f3474, %f3452, 0f3F2B0DC1;
	sub.f32 	%f3475, %f3454, %f3474;
	mul.f32 	%f3476, %f3475, 0f3FD4DB31;
	sub.f32 	%f3477, %f3473, %f3476;
	add.f32 	%f3478, %f3473, %f3476;
	mul.f32 	%f3479, %f3353, 0f3FB504F3;
	mul.f32 	%f3480, %f3357, 0f3FB504F3;
	add.f32 	%f3481, %f3479, %f3480;
	sub.f32 	%f3482, %f3479, %f3480;
	fma.rn.f32 	%f3483, %f3359, 0f3ED413CD, %f3355;
	mul.f32 	%f3484, %f3355, 0f3ED413CD;
	sub.f32 	%f3485, %f3484, %f3359;
	add.f32 	%f3486, %f3358, %f3356;
	sub.f32 	%f3487, %f3356, %f3358;
	mul.f32 	%f3488, %f3486, 0f3F3504F3;
	add.f32 	%f3489, %f3354, %f3488;
	mul.f32 	%f3490, %f3487, 0f3F3504F3;
	sub.f32 	%f3491, %f3360, %f3490;
	add.f32 	%f3492, %f3360, %f3490;
	sub.f32 	%f3493, %f3354, %f3488;
	mul.f32 	%f3494, %f3483, 0f3FEC835E;
	add.f32 	%f3495, %f3481, %f3494;
	fma.rn.f32 	%f3496, %f3492, 0f3E4BAFAF, %f3489;
	mul.f32 	%f3497, %f3496, 0f3FFB14BE;
	sub.f32 	%f3498, %f3495, %f3497;
	add.f32 	%f3499, %f3495, %f3497;
	mul.f32 	%f3500, %f3485, 0f3FEC835E;
	sub.f32 	%f3501, %f3482, %f3500;
	fma.rn.f32 	%f3502, %f3493, 0f3F2B0DC1, %f3491;
	mul.f32 	%f3503, %f3502, 0f3FD4DB31;
	sub.f32 	%f3504, %f3501, %f3503;
	add.f32 	%f3505, %f3501, %f3503;
	sub.f32 	%f3506, %f3481, %f3494;
	mul.f32 	%f3507, %f3489, 0f3E4BAFAF;
	sub.f32 	%f3508, %f3492, %f3507;
	mul.f32 	%f3509, %f3508, 0f3FFB14BE;
	sub.f32 	%f3510, %f3506, %f3509;
	add.f32 	%f3511, %f3506, %f3509;
	add.f32 	%f3512, %f3482, %f3500;
	mul.f32 	%f3513, %f3491, 0f3F2B0DC1;
	sub.f32 	%f3514, %f3493, %f3513;
	mul.f32 	%f3515, %f3514, 0f3FD4DB31;
	sub.f32 	%f3516, %f3512, %f3515;
	add.f32 	%f3517, %f3512, %f3515;
	mul.f32 	%f3518, %f3361, 0f3FB504F3;
	mul.f32 	%f3519, %f3365, 0f3FB504F3;
	add.f32 	%f3520, %f3518, %f3519;
	sub.f32 	%f3521, %f3518, %f3519;
	fma.rn.f32 	%f3522, %f3367, 0f3ED413CD, %f3363;
	mul.f32 	%f3523, %f3363, 0f3ED413CD;
	sub.f32 	%f3524, %f3523, %f3367;
	add.f32 	%f3525, %f3366, %f3364;
	sub.f32 	%f3526, %f3364, %f3366;
	mul.f32 	%f3527, %f3525, 0f3F3504F3;
	add.f32 	%f3528, %f3362, %f3527;
	mul.f32 	%f3529, %f3526, 0f3F3504F3;
	sub.f32 	%f3530, %f3368, %f3529;
	add.f32 	%f3531, %f3368, %f3529;
	sub.f32 	%f3532, %f3362, %f3527;
	mul.f32 	%f3533, %f3522, 0f3FEC835E;
	add.f32 	%f3534, %f3520, %f3533;
	fma.rn.f32 	%f3535, %f3531, 0f3E4BAFAF, %f3528;
	mul.f32 	%f3536, %f3535, 0f3FFB14BE;
	sub.f32 	%f3537, %f3534, %f3536;
	add.f32 	%f3538, %f3534, %f3536;
	mul.f32 	%f3539, %f3524, 0f3FEC835E;
	sub.f32 	%f3540, %f3521, %f3539;
	fma.rn.f32 	%f3541, %f3532, 0f3F2B0DC1, %f3530;
	mul.f32 	%f3542, %f3541, 0f3FD4DB31;
	sub.f32 	%f3543, %f3540, %f3542;
	add.f32 	%f3544, %f3540, %f3542;
	sub.f32 	%f3545, %f3520, %f3533;
	mul.f32 	%f3546, %f3528, 0f3E4BAFAF;
	sub.f32 	%f3547, %f3531, %f3546;
	mul.f32 	%f3548, %f3547, 0f3FFB14BE;
	sub.f32 	%f3549, %f3545, %f3548;
	add.f32 	%f3550, %f3545, %f3548;
	add.f32 	%f3551, %f3521, %f3539;
	mul.f32 	%f3552, %f3530, 0f3F2B0DC1;
	sub.f32 	%f3553, %f3532, %f3552;
	mul.f32 	%f3554, %f3553, 0f3FD4DB31;
	sub.f32 	%f3555, %f3551, %f3554;
	add.f32 	%f3556, %f3551, %f3554;
	mul.f32 	%f3557, %f3369, 0f3FB504F3;
	mul.f32 	%f3558, %f3373, 0f3FB504F3;
	add.f32 	%f3559, %f3557, %f3558;
	sub.f32 	%f3560, %f3557, %f3558;
	fma.rn.f32 	%f3561, %f3375, 0f3ED413CD, %f3371;
	mul.f32 	%f3562, %f3371, 0f3ED413CD;
	sub.f32 	%f3563, %f3562, %f3375;
	add.f32 	%f3564, %f3374, %f3372;
	sub.f32 	%f3565, %f3372, %f3374;
	mul.f32 	%f3566, %f3564, 0f3F3504F3;
	add.f32 	%f3567, %f3370, %f3566;
	mul.f32 	%f3568, %f3565, 0f3F3504F3;
	sub.f32 	%f3569, %f3376, %f3568;
	add.f32 	%f3570, %f3376, %f3568;
	sub.f32 	%f3571, %f3370, %f3566;
	mul.f32 	%f3572, %f3561, 0f3FEC835E;
	add.f32 	%f3573, %f3559, %f3572;
	fma.rn.f32 	%f3574, %f3570, 0f3E4BAFAF, %f3567;
	mul.f32 	%f3575, %f3574, 0f3FFB14BE;
	sub.f32 	%f3576, %f3573, %f3575;
	add.f32 	%f3577, %f3573, %f3575;
	mul.f32 	%f3578, %f3563, 0f3FEC835E;
	sub.f32 	%f3579, %f3560, %f3578;
	fma.rn.f32 	%f3580, %f3571, 0f3F2B0DC1, %f3569;
	mul.f32 	%f3581, %f3580, 0f3FD4DB31;
	sub.f32 	%f3582, %f3579, %f3581;
	add.f32 	%f3583, %f3579, %f3581;
	sub.f32 	%f3584, %f3559, %f3572;
	mul.f32 	%f3585, %f3567, 0f3E4BAFAF;
	sub.f32 	%f3586, %f3570, %f3585;
	mul.f32 	%f3587, %f3586, 0f3FFB14BE;
	sub.f32 	%f3588, %f3584, %f3587;
	add.f32 	%f3589, %f3584, %f3587;
	add.f32 	%f3590, %f3560, %f3578;
	mul.f32 	%f3591, %f3569, 0f3F2B0DC1;
	sub.f32 	%f3592, %f3571, %f3591;
	mul.f32 	%f3593, %f3592, 0f3FD4DB31;
	sub.f32 	%f3594, %f3590, %f3593;
	add.f32 	%f3595, %f3590, %f3593;
	mul.f32 	%f3596, %f3377, 0f3FB504F3;
	mul.f32 	%f3597, %f3381, 0f3FB504F3;
	add.f32 	%f3598, %f3596, %f3597;
	sub.f32 	%f3599, %f3596, %f3597;
	fma.rn.f32 	%f3600, %f3383, 0f3ED413CD, %f3379;
	mul.f32 	%f3601, %f3379, 0f3ED413CD;
	sub.f32 	%f3602, %f3601, %f3383;
	add.f32 	%f3603, %f3382, %f3380;
	sub.f32 	%f3604, %f3380, %f3382;
	mul.f32 	%f3605, %f3603, 0f3F3504F3;
	add.f32 	%f3606, %f3378, %f3605;
	mul.f32 	%f3607, %f3604, 0f3F3504F3;
	sub.f32 	%f3608, %f3384, %f3607;
	add.f32 	%f3609, %f3384, %f3607;
	sub.f32 	%f3610, %f3378, %f3605;
	mul.f32 	%f3611, %f3600, 0f3FEC835E;
	add.f32 	%f3612, %f3598, %f3611;
	fma.rn.f32 	%f3613, %f3609, 0f3E4BAFAF, %f3606;
	mul.f32 	%f3614, %f3613, 0f3FFB14BE;
	sub.f32 	%f3615, %f3612, %f3614;
	add.f32 	%f3616, %f3612, %f3614;
	mul.f32 	%f3617, %f3602, 0f3FEC835E;
	sub.f32 	%f3618, %f3599, %f3617;
	fma.rn.f32 	%f3619, %f3610, 0f3F2B0DC1, %f3608;
	mul.f32 	%f3620, %f3619, 0f3FD4DB31;
	sub.f32 	%f3621, %f3618, %f3620;
	add.f32 	%f3622, %f3618, %f3620;
	sub.f32 	%f3623, %f3598, %f3611;
	mul.f32 	%f3624, %f3606, 0f3E4BAFAF;
	sub.f32 	%f3625, %f3609, %f3624;
	mul.f32 	%f3626, %f3625, 0f3FFB14BE;
	sub.f32 	%f3627, %f3623, %f3626;
	add.f32 	%f3628, %f3623, %f3626;
	add.f32 	%f3629, %f3599, %f3617;
	mul.f32 	%f3630, %f3608, 0f3F2B0DC1;
	sub.f32 	%f3631, %f3610, %f3630;
	mul.f32 	%f3632, %f3631, 0f3FD4DB31;
	sub.f32 	%f3633, %f3629, %f3632;
	add.f32 	%f3634, %f3629, %f3632;
	mul.f32 	%f3635, %f3385, 0f3FB504F3;
	mul.f32 	%f3636, %f3389, 0f3FB504F3;
	add.f32 	%f3637, %f3635, %f3636;
	sub.f32 	%f3638, %f3635, %f3636;
	fma.rn.f32 	%f3639, %f3391, 0f3ED413CD, %f3387;
	mul.f32 	%f3640, %f3387, 0f3ED413CD;
	sub.f32 	%f3641, %f3640, %f3391;
	add.f32 	%f3642, %f3390, %f3388;
	sub.f32 	%f3643, %f3388, %f3390;
	mul.f32 	%f3644, %f3642, 0f3F3504F3;
	add.f32 	%f3645, %f3386, %f3644;
	mul.f32 	%f3646, %f3643, 0f3F3504F3;
	sub.f32 	%f3647, %f3392, %f3646;
	add.f32 	%f3648, %f3392, %f3646;
	sub.f32 	%f3649, %f3386, %f3644;
	mul.f32 	%f3650, %f3639, 0f3FEC835E;
	add.f32 	%f3651, %f3637, %f3650;
	fma.rn.f32 	%f3652, %f3648, 0f3E4BAFAF, %f3645;
	mul.f32 	%f3653, %f3652, 0f3FFB14BE;
	sub.f32 	%f3654, %f3651, %f3653;
	add.f32 	%f3655, %f3651, %f3653;
	mul.f32 	%f3656, %f3641, 0f3FEC835E;
	sub.f32 	%f3657, %f3638, %f3656;
	fma.rn.f32 	%f3658, %f3649, 0f3F2B0DC1, %f3647;
	mul.f32 	%f3659, %f3658, 0f3FD4DB31;
	sub.f32 	%f3660, %f3657, %f3659;
	add.f32 	%f3661, %f3657, %f3659;
	sub.f32 	%f3662, %f3637, %f3650;
	mul.f32 	%f3663, %f3645, 0f3E4BAFAF;
	sub.f32 	%f3664, %f3648, %f3663;
	mul.f32 	%f3665, %f3664, 0f3FFB14BE;
	sub.f32 	%f3666, %f3662, %f3665;
	add.f32 	%f3667, %f3662, %f3665;
	add.f32 	%f3668, %f3638, %f3656;
	mul.f32 	%f3669, %f3647, 0f3F2B0DC1;
	sub.f32 	%f3670, %f3649, %f3669;
	mul.f32 	%f3671, %f3670, 0f3FD4DB31;
	sub.f32 	%f3672, %f3668, %f3671;
	add.f32 	%f3673, %f3668, %f3671;
	mul.f32 	%f3674, %f3393, 0f3FB504F3;
	mul.f32 	%f3675, %f3397, 0f3FB504F3;
	add.f32 	%f3676, %f3674, %f3675;
	sub.f32 	%f3677, %f3674, %f3675;
	fma.rn.f32 	%f3678, %f3399, 0f3ED413CD, %f3395;
	mul.f32 	%f3679, %f3395, 0f3ED413CD;
	sub.f32 	%f3680, %f3679, %f3399;
	add.f32 	%f3681, %f3398, %f3396;
	sub.f32 	%f3682, %f3396, %f3398;
	mul.f32 	%f3683, %f3681, 0f3F3504F3;
	add.f32 	%f3684, %f3394, %f3683;
	mul.f32 	%f3685, %f3682, 0f3F3504F3;
	sub.f32 	%f3686, %f3400, %f3685;
	add.f32 	%f3687, %f3400, %f3685;
	sub.f32 	%f3688, %f3394, %f3683;
	mul.f32 	%f3689, %f3678, 0f3FEC835E;
	add.f32 	%f3690, %f3676, %f3689;
	fma.rn.f32 	%f3691, %f3687, 0f3E4BAFAF, %f3684;
	mul.f32 	%f3692, %f3691, 0f3FFB14BE;
	sub.f32 	%f3693, %f3690, %f3692;
	add.f32 	%f3694, %f3690, %f3692;
	mul.f32 	%f3695, %f3680, 0f3FEC835E;
	sub.f32 	%f3696, %f3677, %f3695;
	fma.rn.f32 	%f3697, %f3688, 0f3F2B0DC1, %f3686;
	mul.f32 	%f3698, %f3697, 0f3FD4DB31;
	sub.f32 	%f3699, %f3696, %f3698;
	add.f32 	%f3700, %f3696, %f3698;
	sub.f32 	%f3701, %f3676, %f3689;
	mul.f32 	%f3702, %f3684, 0f3E4BAFAF;
	sub.f32 	%f3703, %f3687, %f3702;
	mul.f32 	%f3704, %f3703, 0f3FFB14BE;
	sub.f32 	%f3705, %f3701, %f3704;
	add.f32 	%f3706, %f3701, %f3704;
	add.f32 	%f3707, %f3677, %f3695;
	mul.f32 	%f3708, %f3686, 0f3F2B0DC1;
	sub.f32 	%f3709, %f3688, %f3708;
	mul.f32 	%f3710, %f3709, 0f3FD4DB31;
	sub.f32 	%f3711, %f3707, %f3710;
	add.f32 	%f3712, %f3707, %f3710;
	// begin inline asm
	mov.u32 %r137, %laneid;
	// end inline asm
	shr.s32 	%r248, %r137, 31;
	shr.u32 	%r249, %r248, 29;
	add.s32 	%r250, %r137, %r249;
	and.b32  	%r251, %r250, 1073741816;
	sub.s32 	%r252, %r137, %r251;
	and.b32  	%r253, %r137, 1073741816;
	mad.lo.s32 	%r254, %r252, 33, %r253;
	shl.b32 	%r255, %r254, 2;
	add.s32 	%r256, %r193, %r255;
	bar.warp.sync 	-1;
	shl.b32 	%r257, %r137, 2;
	add.s32 	%r258, %r193, %r257;
	st.shared.f32 	[%r258], %f3421;
	st.shared.f32 	[%r258+132], %f3439;
	st.shared.f32 	[%r258+264], %f3427;
	st.shared.f32 	[%r258+396], %f3432;
	st.shared.f32 	[%r258+528], %f3433;
	st.shared.f32 	[%r258+660], %f3426;
	st.shared.f32 	[%r258+792], %f3438;
	st.shared.f32 	[%r258+924], %f3420;
	bar.warp.sync 	-1;
	ld.shared.f32 	%f3713, [%r256];
	ld.shared.f32 	%f3714, [%r256+4];
	ld.shared.f32 	%f3715, [%r256+8];
	ld.shared.f32 	%f3716, [%r256+12];
	ld.shared.f32 	%f3717, [%r256+16];
	ld.shared.f32 	%f3718, [%r256+20];
	ld.shared.f32 	%f3719, [%r256+24];
	ld.shared.f32 	%f3720, [%r256+28];
	bar.warp.sync 	-1;
	st.shared.f32 	[%r258], %f3460;
	st.shared.f32 	[%r258+132], %f3478;
	st.shared.f32 	[%r258+264], %f3466;
	st.shared.f32 	[%r258+396], %f3471;
	st.shared.f32 	[%r258+528], %f3472;
	st.shared.f32 	[%r258+660], %f3465;
	st.shared.f32 	[%r258+792], %f3477;
	st.shared.f32 	[%r258+924], %f3459;
	bar.warp.sync 	-1;
	ld.shared.f32 	%f3721, [%r256];
	ld.shared.f32 	%f3722, [%r256+4];
	ld.shared.f32 	%f3723, [%r256+8];
	ld.shared.f32 	%f3724, [%r256+12];
	ld.shared.f32 	%f3725, [%r256+16];
	ld.shared.f32 	%f3726, [%r256+20];
	ld.shared.f32 	%f3727, [%r256+24];
	ld.shared.f32 	%f3728, [%r256+28];
	bar.warp.sync 	-1;
	st.shared.f32 	[%r258], %f3499;
	st.shared.f32 	[%r258+132], %f3517;
	st.shared.f32 	[%r258+264], %f3505;
	st.shared.f32 	[%r258+396], %f3510;
	st.shared.f32 	[%r258+528], %f3511;
	st.shared.f32 	[%r258+660], %f3504;
	st.shared.f32 	[%r258+792], %f3516;
	st.shared.f32 	[%r258+924], %f3498;
	bar.warp.sync 	-1;
	ld.shared.f32 	%f3729, [%r256];
	ld.shared.f32 	%f3730, [%r256+4];
	ld.shared.f32 	%f3731, [%r256+8];
	ld.shared.f32 	%f3732, [%r256+12];
	ld.shared.f32 	%f3733, [%r256+16];
	ld.shared.f32 	%f3734, [%r256+20];
	ld.shared.f32 	%f3735, [%r256+24];
	ld.shared.f32 	%f3736, [%r256+28];
	bar.warp.sync 	-1;
	st.shared.f32 	[%r258], %f3538;
	st.shared.f32 	[%r258+132], %f3556;
	st.shared.f32 	[%r258+264], %f3544;
	st.shared.f32 	[%r258+396], %f3549;
	st.shared.f32 	[%r258+528], %f3550;
	st.shared.f32 	[%r258+660], %f3543;
	st.shared.f32 	[%r258+792], %f3555;
	st.shared.f32 	[%r258+924], %f3537;
	bar.warp.sync 	-1;
	ld.shared.f32 	%f3737, [%r256];
	ld.shared.f32 	%f3738, [%r256+4];
	ld.shared.f32 	%f3739, [%r256+8];
	ld.shared.f32 	%f3740, [%r256+12];
	ld.shared.f32 	%f3741, [%r256+16];
	ld.shared.f32 	%f3742, [%r256+20];
	ld.shared.f32 	%f3743, [%r256+24];
	ld.shared.f32 	%f3744, [%r256+28];
	bar.warp.sync 	-1;
	st.shared.f32 	[%r258], %f3577;
	st.shared.f32 	[%r258+132], %f3595;
	st.shared.f32 	[%r258+264], %f3583;
	st.shared.f32 	[%r258+396], %f3588;
	st.shared.f32 	[%r258+528], %f3589;
	st.shared.f32 	[%r258+660], %f3582;
	st.shared.f32 	[%r258+792], %f3594;
	st.shared.f32 	[%r258+924], %f3576;
	bar.warp.sync 	-1;
	ld.shared.f32 	%f3745, [%r256];
	ld.shared.f32 	%f3746, [%r256+4];
	ld.shared.f32 	%f3747, [%r256+8];
	ld.shared.f32 	%f3748, [%r256+12];
	ld.shared.f32 	%f3749, [%r256+16];
	ld.shared.f32 	%f3750, [%r256+20];
	ld.shared.f32 	%f3751, [%r256+24];
	ld.shared.f32 	%f3752, [%r256+28];
	bar.warp.sync 	-1;
	st.shared.f32 	[%r258], %f3616;
	st.shared.f32 	[%r258+132], %f3634;
	st.shared.f32 	[%r258+264], %f3622;
	st.shared.f32 	[%r258+396], %f3627;
	st.shared.f32 	[%r258+528], %f3628;
	st.shared.f32 	[%r258+660], %f3621;
	st.shared.f32 	[%r258+792], %f3633;
	st.shared.f32 	[%r258+924], %f3615;
	bar.warp.sync 	-1;
	ld.shared.f32 	%f3753, [%r256];
	ld.shared.f32 	%f3754, [%r256+4];
	ld.shared.f32 	%f3755, [%r256+8];
	ld.shared.f32 	%f3756, [%r256+12];
	ld.shared.f32 	%f3757, [%r256+16];
	ld.shared.f32 	%f3758, [%r256+20];
	ld.shared.f32 	%f3759, [%r256+24];
	ld.shared.f32 	%f3760, [%r256+28];
	bar.warp.sync 	-1;
	st.shared.f32 	[%r258], %f3655;
	st.shared.f32 	[%r258+132], %f3673;
	st.shared.f32 	[%r258+264], %f3661;
	st.shared.f32 	[%r258+396], %f3666;
	st.shared.f32 	[%r258+528], %f3667;
	st.shared.f32 	[%r258+660], %f3660;
	st.shared.f32 	[%r258+792], %f3672;
	st.shared.f32 	[%r258+924], %f3654;
	bar.warp.sync 	-1;
	ld.shared.f32 	%f3761, [%r256];
	ld.shared.f32 	%f3762, [%r256+4];
	ld.shared.f32 	%f3763, [%r256+8];
	ld.shared.f32 	%f3764, [%r256+12];
	ld.shared.f32 	%f3765, [%r256+16];
	ld.shared.f32 	%f3766, [%r256+20];
	ld.shared.f32 	%f3767, [%r256+24];
	ld.shared.f32 	%f3768, [%r256+28];
	bar.warp.sync 	-1;
	st.shared.f32 	[%r258], %f3694;
	st.shared.f32 	[%r258+132], %f3712;
	st.shared.f32 	[%r258+264], %f3700;
	st.shared.f32 	[%r258+396], %f3705;
	st.shared.f32 	[%r258+528], %f3706;
	st.shared.f32 	[%r258+660], %f3699;
	st.shared.f32 	[%r258+792], %f3711;
	st.shared.f32 	[%r258+924], %f3693;
	bar.warp.sync 	-1;
	ld.shared.f32 	%f3769, [%r256];
	ld.shared.f32 	%f3770, [%r256+4];
	ld.shared.f32 	%f3771, [%r256+8];
	ld.shared.f32 	%f3772, [%r256+12];
	ld.shared.f32 	%f3773, [%r256+16];
	ld.shared.f32 	%f3774, [%r256+20];
	ld.shared.f32 	%f3775, [%r256+24];
	ld.shared.f32 	%f3776, [%r256+28];
	mul.f32 	%f3777, %f3713, 0f3FB504F3;
	mul.f32 	%f3778, %f3745, 0f3FB504F3;
	add.f32 	%f3779, %f3777, %f3778;
	sub.f32 	%f3780, %f3777, %f3778;
	fma.rn.f32 	%f3781, %f3761, 0f3ED413CD, %f3729;
	mul.f32 	%f3782, %f3729, 0f3ED413CD;
	sub.f32 	%f3783, %f3782, %f3761;
	add.f32 	%f3784, %f3753, %f3737;
	sub.f32 	%f3785, %f3737, %f3753;
	mul.f32 	%f3786, %f3784, 0f3F3504F3;
	add.f32 	%f3787, %f3721, %f3786;
	mul.f32 	%f3788, %f3785, 0f3F3504F3;
	sub.f32 	%f3789, %f3769, %f3788;
	add.f32 	%f3790, %f3769, %f3788;
	sub.f32 	%f3791, %f3721, %f3786;
	mul.f32 	%f3792, %f3781, 0f3FEC835E;
	add.f32 	%f3793, %f3779, %f3792;
	fma.rn.f32 	%f3794, %f3790, 0f3E4BAFAF, %f3787;
	mul.f32 	%f3795, %f3794, 0f3FFB14BE;
	sub.f32 	%f3796, %f3793, %f3795;
	add.f32 	%f3797, %f3793, %f3795;
	mul.f32 	%f3798, %f3783, 0f3FEC835E;
	sub.f32 	%f3799, %f3780, %f3798;
	fma.rn.f32 	%f3800, %f3791, 0f3F2B0DC1, %f3789;
	mul.f32 	%f3801, %f3800, 0f3FD4DB31;
	sub.f32 	%f3802, %f3799, %f3801;
	add.f32 	%f3803, %f3799, %f3801;
	sub.f32 	%f3804, %f3779, %f3792;
	mul.f32 	%f3805, %f3787, 0f3E4BAFAF;
	sub.f32 	%f3806, %f3790, %f3805;
	mul.f32 	%f3807, %f3806, 0f3FFB14BE;
	sub.f32 	%f3808, %f3804, %f3807;
	add.f32 	%f3809, %f3804, %f3807;
	add.f32 	%f3810, %f3780, %f3798;
	mul.f32 	%f3811, %f3789, 0f3F2B0DC1;
	sub.f32 	%f3812, %f3791, %f3811;
	mul.f32 	%f3813, %f3812, 0f3FD4DB31;
	sub.f32 	%f3814, %f3810, %f3813;
	add.f32 	%f3815, %f3810, %f3813;
	mul.f32 	%f3816, %f3714, 0f3FB504F3;
	mul.f32 	%f3817, %f3746, 0f3FB504F3;
	add.f32 	%f3818, %f3816, %f3817;
	sub.f32 	%f3819, %f3816, %f3817;
	fma.rn.f32 	%f3820, %f3762, 0f3ED413CD, %f3730;
	mul.f32 	%f3821, %f3730, 0f3ED413CD;
	sub.f32 	%f3822, %f3821, %f3762;
	add.f32 	%f3823, %f3754, %f3738;
	sub.f32 	%f3824, %f3738, %f3754;
	mul.f32 	%f3825, %f3823, 0f3F3504F3;
	add.f32 	%f3826, %f3722, %f3825;
	mul.f32 	%f3827, %f3824, 0f3F3504F3;
	sub.f32 	%f3828, %f3770, %f3827;
	add.f32 	%f3829, %f3770, %f3827;
	sub.f32 	%f3830, %f3722, %f3825;
	mul.f32 	%f3831, %f3820, 0f3FEC835E;
	add.f32 	%f3832, %f3818, %f3831;
	fma.rn.f32 	%f3833, %f3829, 0f3E4BAFAF, %f3826;
	mul.f32 	%f3834, %f3833, 0f3FFB14BE;
	sub.f32 	%f3835, %f3832, %f3834;
	add.f32 	%f3836, %f3832, %f3834;
	mul.f32 	%f3837, %f3822, 0f3FEC835E;
	sub.f32 	%f3838, %f3819, %f3837;
	fma.rn.f32 	%f3839, %f3830, 0f3F2B0DC1, %f3828;
	mul.f32 	%f3840, %f3839, 0f3FD4DB31;
	sub.f32 	%f3841, %f3838, %f3840;
	add.f32 	%f3842, %f3838, %f3840;
	sub.f32 	%f3843, %f3818, %f3831;
	mul.f32 	%f3844, %f3826, 0f3E4BAFAF;
	sub.f32 	%f3845, %f3829, %f3844;
	mul.f32 	%f3846, %f3845, 0f3FFB14BE;
	sub.f32 	%f3847, %f3843, %f3846;
	add.f32 	%f3848, %f3843, %f3846;
	add.f32 	%f3849, %f3819, %f3837;
	mul.f32 	%f3850, %f3828, 0f3F2B0DC1;
	sub.f32 	%f3851, %f3830, %f3850;
	mul.f32 	%f3852, %f3851, 0f3FD4DB31;
	sub.f32 	%f3853, %f3849, %f3852;
	add.f32 	%f3854, %f3849, %f3852;
	mul.f32 	%f3855, %f3715, 0f3FB504F3;
	mul.f32 	%f3856, %f3747, 0f3FB504F3;
	add.f32 	%f3857, %f3855, %f3856;
	sub.f32 	%f3858, %f3855, %f3856;
	fma.rn.f32 	%f3859, %f3763, 0f3ED413CD, %f3731;
	mul.f32 	%f3860, %f3731, 0f3ED413CD;
	sub.f32 	%f3861, %f3860, %f3763;
	add.f32 	%f3862, %f3755, %f3739;
	sub.f32 	%f3863, %f3739, %f3755;
	mul.f32 	%f3864, %f3862, 0f3F3504F3;
	add.f32 	%f3865, %f3723, %f3864;
	mul.f32 	%f3866, %f3863, 0f3F3504F3;
	sub.f32 	%f3867, %f3771, %f3866;
	add.f32 	%f3868, %f3771, %f3866;
	sub.f32 	%f3869, %f3723, %f3864;
	mul.f32 	%f3870, %f3859, 0f3FEC835E;
	add.f32 	%f3871, %f3857, %f3870;
	fma.rn.f32 	%f3872, %f3868, 0f3E4BAFAF, %f3865;
	mul.f32 	%f3873, %f3872, 0f3FFB14BE;
	sub.f32 	%f3874, %f3871, %f3873;
	add.f32 	%f3875, %f3871, %f3873;
	mul.f32 	%f3876, %f3861, 0f3FEC835E;
	sub.f32 	%f3877, %f3858, %f3876;
	fma.rn.f32 	%f3878, %f3869, 0f3F2B0DC1, %f3867;
	mul.f32 	%f3879, %f3878, 0f3FD4DB31;
	sub.f32 	%f3880, %f3877, %f3879;
	add.f32 	%f3881, %f3877, %f3879;
	sub.f32 	%f3882, %f3857, %f3870;
	mul.f32 	%f3883, %f3865, 0f3E4BAFAF;
	sub.f32 	%f3884, %f3868, %f3883;
	mul.f32 	%f3885, %f3884, 0f3FFB14BE;
	sub.f32 	%f3886, %f3882, %f3885;
	add.f32 	%f3887, %f3882, %f3885;
	add.f32 	%f3888, %f3858, %f3876;
	mul.f32 	%f3889, %f3867, 0f3F2B0DC1;
	sub.f32 	%f3890, %f3869, %f3889;
	mul.f32 	%f3891, %f3890, 0f3FD4DB31;
	sub.f32 	%f3892, %f3888, %f3891;
	add.f32 	%f3893, %f3888, %f3891;
	mul.f32 	%f3894, %f3716, 0f3FB504F3;
	mul.f32 	%f3895, %f3748, 0f3FB504F3;
	add.f32 	%f3896, %f3894, %f3895;
	sub.f32 	%f3897, %f3894, %f3895;
	fma.rn.f32 	%f3898, %f3764, 0f3ED413CD, %f3732;
	mul.f32 	%f3899, %f3732, 0f3ED413CD;
	sub.f32 	%f3900, %f3899, %f3764;
	add.f32 	%f3901, %f3756, %f3740;
	sub.f32 	%f3902, %f3740, %f3756;
	mul.f32 	%f3903, %f3901, 0f3F3504F3;
	add.f32 	%f3904, %f3724, %f3903;
	mul.f32 	%f3905, %f3902, 0f3F3504F3;
	sub.f32 	%f3906, %f3772, %f3905;
	add.f32 	%f3907, %f3772, %f3905;
	sub.f32 	%f3908, %f3724, %f3903;
	mul.f32 	%f3909, %f3898, 0f3FEC835E;
	add.f32 	%f3910, %f3896, %f3909;
	fma.rn.f32 	%f3911, %f3907, 0f3E4BAFAF, %f3904;
	mul.f32 	%f3912, %f3911, 0f3FFB14BE;
	sub.f32 	%f3913, %f3910, %f3912;
	add.f32 	%f3914, %f3910, %f3912;
	mul.f32 	%f3915, %f3900, 0f3FEC835E;
	sub.f32 	%f3916, %f3897, %f3915;
	fma.rn.f32 	%f3917, %f3908, 0f3F2B0DC1, %f3906;
	mul.f32 	%f3918, %f3917, 0f3FD4DB31;
	sub.f32 	%f3919, %f3916, %f3918;
	add.f32 	%f3920, %f3916, %f3918;
	sub.f32 	%f3921, %f3896, %f3909;
	mul.f32 	%f3922, %f3904, 0f3E4BAFAF;
	sub.f32 	%f3923, %f3907, %f3922;
	mul.f32 	%f3924, %f3923, 0f3FFB14BE;
	sub.f32 	%f3925, %f3921, %f3924;
	add.f32 	%f3926, %f3921, %f3924;
	add.f32 	%f3927, %f3897, %f3915;
	mul.f32 	%f3928, %f3906, 0f3F2B0DC1;
	sub.f32 	%f3929, %f3908, %f3928;
	mul.f32 	%f3930, %f3929, 0f3FD4DB31;
	sub.f32 	%f3931, %f3927, %f3930;
	add.f32 	%f3932, %f3927, %f3930;
	mul.f32 	%f3933, %f3717, 0f3FB504F3;
	mul.f32 	%f3934, %f3749, 0f3FB504F3;
	add.f32 	%f3935, %f3933, %f3934;
	sub.f32 	%f3936, %f3933, %f3934;
	fma.rn.f32 	%f3937, %f3765, 0f3ED413CD, %f3733;
	mul.f32 	%f3938, %f3733, 0f3ED413CD;
	sub.f32 	%f3939, %f3938, %f3765;
	add.f32 	%f3940, %f3757, %f3741;
	sub.f32 	%f3941, %f3741, %f3757;
	mul.f32 	%f3942, %f3940, 0f3F3504F3;
	add.f32 	%f3943, %f3725, %f3942;
	mul.f32 	%f3944, %f3941, 0f3F3504F3;
	sub.f32 	%f3945, %f3773, %f3944;
	add.f32 	%f3946, %f3773, %f3944;
	sub.f32 	%f3947, %f3725, %f3942;
	mul.f32 	%f3948, %f3937, 0f3FEC835E;
	add.f32 	%f3949, %f3935, %f3948;
	fma.rn.f32 	%f3950, %f3946, 0f3E4BAFAF, %f3943;
	mul.f32 	%f3951, %f3950, 0f3FFB14BE;
	sub.f32 	%f3952, %f3949, %f3951;
	add.f32 	%f3953, %f3949, %f3951;
	mul.f32 	%f3954, %f3939, 0f3FEC835E;
	sub.f32 	%f3955, %f3936, %f3954;
	fma.rn.f32 	%f3956, %f3947, 0f3F2B0DC1, %f3945;
	mul.f32 	%f3957, %f3956, 0f3FD4DB31;
	sub.f32 	%f3958, %f3955, %f3957;
	add.f32 	%f3959, %f3955, %f3957;
	sub.f32 	%f3960, %f3935, %f3948;
	mul.f32 	%f3961, %f3943, 0f3E4BAFAF;
	sub.f32 	%f3962, %f3946, %f3961;
	mul.f32 	%f3963, %f3962, 0f3FFB14BE;
	sub.f32 	%f3964, %f3960, %f3963;
	add.f32 	%f3965, %f3960, %f3963;
	add.f32 	%f3966, %f3936, %f3954;
	mul.f32 	%f3967, %f3945, 0f3F2B0DC1;
	sub.f32 	%f3968, %f3947, %f3967;
	mul.f32 	%f3969, %f3968, 0f3FD4DB31;
	sub.f32 	%f3970, %f3966, %f3969;
	add.f32 	%f3971, %f3966, %f3969;
	mul.f32 	%f3972, %f3718, 0f3FB504F3;
	mul.f32 	%f3973, %f3750, 0f3FB504F3;
	add.f32 	%f3974, %f3972, %f3973;
	sub.f32 	%f3975, %f3972, %f3973;
	fma.rn.f32 	%f3976, %f3766, 0f3ED413CD, %f3734;
	mul.f32 	%f3977, %f3734, 0f3ED413CD;
	sub.f32 	%f3978, %f3977, %f3766;
	add.f32 	%f3979, %f3758, %f3742;
	sub.f32 	%f3980, %f3742, %f3758;
	mul.f32 	%f3981, %f3979, 0f3F3504F3;
	add.f32 	%f3982, %f3726, %f3981;
	mul.f32 	%f3983, %f3980, 0f3F3504F3;
	sub.f32 	%f3984, %f3774, %f3983;
	add.f32 	%f3985, %f3774, %f3983;
	sub.f32 	%f3986, %f3726, %f3981;
	mul.f32 	%f3987, %f3976, 0f3FEC835E;
	add.f32 	%f3988, %f3974, %f3987;
	fma.rn.f32 	%f3989, %f3985, 0f3E4BAFAF, %f3982;
	mul.f32 	%f3990, %f3989, 0f3FFB14BE;
	sub.f32 	%f3991, %f3988, %f3990;
	add.f32 	%f3992, %f3988, %f3990;
	mul.f32 	%f3993, %f3978, 0f3FEC835E;
	sub.f32 	%f3994, %f3975, %f3993;
	fma.rn.f32 	%f3995, %f3986, 0f3F2B0DC1, %f3984;
	mul.f32 	%f3996, %f3995, 0f3FD4DB31;
	sub.f32 	%f3997, %f3994, %f3996;
	add.f32 	%f3998, %f3994, %f3996;
	sub.f32 	%f3999, %f3974, %f3987;
	mul.f32 	%f4000, %f3982, 0f3E4BAFAF;
	sub.f32 	%f4001, %f3985, %f4000;
	mul.f32 	%f4002, %f4001, 0f3FFB14BE;
	sub.f32 	%f4003, %f3999, %f4002;
	add.f32 	%f4004, %f3999, %f4002;
	add.f32 	%f4005, %f3975, %f3993;
	mul.f32 	%f4006, %f3984, 0f3F2B0DC1;
	sub.f32 	%f4007, %f3986, %f4006;
	mul.f32 	%f4008, %f4007, 0f3FD4DB31;
	sub.f32 	%f4009, %f4005, %f4008;
	add.f32 	%f4010, %f4005, %f4008;
	mul.f32 	%f4011, %f3719, 0f3FB504F3;
	mul.f32 	%f4012, %f3751, 0f3FB504F3;
	add.f32 	%f4013, %f4011, %f4012;
	sub.f32 	%f4014, %f4011, %f4012;
	fma.rn.f32 	%f4015, %f3767, 0f3ED413CD, %f3735;
	mul.f32 	%f4016, %f3735, 0f3ED413CD;
	sub.f32 	%f4017, %f4016, %f3767;
	add.f32 	%f4018, %f3759, %f3743;
	sub.f32 	%f4019, %f3743, %f3759;
	mul.f32 	%f4020, %f4018, 0f3F3504F3;
	add.f32 	%f4021, %f3727, %f4020;
	mul.f32 	%f4022, %f4019, 0f3F3504F3;
	sub.f32 	%f4023, %f3775, %f4022;
	add.f32 	%f4024, %f3775, %f4022;
	sub.f32 	%f4025, %f3727, %f4020;
	mul.f32 	%f4026, %f4015, 0f3FEC835E;
	add.f32 	%f4027, %f4013, %f4026;
	fma.rn.f32 	%f4028, %f4024, 0f3E4BAFAF, %f4021;
	mul.f32 	%f4029, %f4028, 0f3FFB14BE;
	sub.f32 	%f4030, %f4027, %f4029;
	add.f32 	%f4031, %f4027, %f4029;
	mul.f32 	%f4032, %f4017, 0f3FEC835E;
	sub.f32 	%f4033, %f4014, %f4032;
	fma.rn.f32 	%f4034, %f4025, 0f3F2B0DC1, %f4023;
	mul.f32 	%f4035, %f4034, 0f3FD4DB31;
	sub.f32 	%f4036, %f4033, %f4035;
	add.f32 	%f4037, %f4033, %f4035;
	sub.f32 	%f4038, %f4013, %f4026;
	mul.f32 	%f4039, %f4021, 0f3E4BAFAF;
	sub.f32 	%f4040, %f4024, %f4039;
	mul.f32 	%f4041, %f4040, 0f3FFB14BE;
	sub.f32 	%f4042, %f4038, %f4041;
	add.f32 	%f4043, %f4038, %f4041;
	add.f32 	%f4044, %f4014, %f4032;
	mul.f32 	%f4045, %f4023, 0f3F2B0DC1;
	sub.f32 	%f4046, %f4025, %f4045;
	mul.f32 	%f4047, %f4046, 0f3FD4DB31;
	sub.f32 	%f4048, %f4044, %f4047;
	add.f32 	%f4049, %f4044, %f4047;
	mul.f32 	%f4050, %f3720, 0f3FB504F3;
	mul.f32 	%f4051, %f3752, 0f3FB504F3;
	add.f32 	%f4052, %f4050, %f4051;
	sub.f32 	%f4053, %f4050, %f4051;
	fma.rn.f32 	%f4054, %f3768, 0f3ED413CD, %f3736;
	mul.f32 	%f4055, %f3736, 0f3ED413CD;
	sub.f32 	%f4056, %f4055, %f3768;
	add.f32 	%f4057, %f3760, %f3744;
	sub.f32 	%f4058, %f3744, %f3760;
	mul.f32 	%f4059, %f4057, 0f3F3504F3;
	add.f32 	%f4060, %f3728, %f4059;
	mul.f32 	%f4061, %f4058, 0f3F3504F3;
	sub.f32 	%f4062, %f3776, %f4061;
	add.f32 	%f4063, %f3776, %f4061;
	sub.f32 	%f4064, %f3728, %f4059;
	mul.f32 	%f4065, %f4054, 0f3FEC835E;
	add.f32 	%f4066, %f4052, %f4065;
	fma.rn.f32 	%f4067, %f4063, 0f3E4BAFAF, %f4060;
	mul.f32 	%f4068, %f4067, 0f3FFB14BE;
	sub.f32 	%f4069, %f4066, %f4068;
	add.f32 	%f4070, %f4066, %f4068;
	mul.f32 	%f4071, %f4056, 0f3FEC835E;
	sub.f32 	%f4072, %f4053, %f4071;
	fma.rn.f32 	%f4073, %f4064, 0f3F2B0DC1, %f4062;
	mul.f32 	%f4074, %f4073, 0f3FD4DB31;
	sub.f32 	%f4075, %f4072, %f4074;
	add.f32 	%f4076, %f4072, %f4074;
	sub.f32 	%f4077, %f4052, %f4065;
	mul.f32 	%f4078, %f4060, 0f3E4BAFAF;
	sub.f32 	%f4079, %f4063, %f4078;
	mul.f32 	%f4080, %f4079, 0f3FFB14BE;
	sub.f32 	%f4081, %f4077, %f4080;
	add.f32 	%f4082, %f4077, %f4080;
	add.f32 	%f4083, %f4053, %f4071;
	mul.f32 	%f4084, %f4062, 0f3F2B0DC1;
	sub.f32 	%f4085, %f4064, %f4084;
	mul.f32 	%f4086, %f4085, 0f3FD4DB31;
	sub.f32 	%f4087, %f4083, %f4086;
	add.f32 	%f4088, %f4083, %f4086;
	add.s32 	%r259, %r2, %r138;
	cvt.s64.s32 	%rd313, %r259;
	add.f32 	%f4089, %f4155, %f3024;
	sub.f32 	%f375, %f4089, %f4155;
	shfl.sync.idx.b32	%r260|%p79, %r152, 0, 6175, -1;
	shfl.sync.idx.b32	%r261|%p80, %r151, 0, 6175, -1;
	mad.lo.s32 	%r262, %r261, %r294, %r260;
	cvt.s64.s32 	%rd314, %r262;
	cvt.s64.s32 	%rd315, %r2;
	add.s64 	%rd316, %rd314, %rd315;
	add.s64 	%rd317, %rd314, %rd313;
	fma.rn.f32 	%f4090, %f3024, %f3797, %f4155;
	sub.f32 	%f121, %f4090, %f4155;
	shl.b64 	%rd318, %rd316, 2;
	add.s64 	%rd46, %rd361, %rd318;
	// begin inline asm
	atom.add.relaxed.gpu.f32 %f120,[%rd46],%f121;
	// end inline asm
	shl.b64 	%rd319, %rd317, 2;
	add.s64 	%rd47, %rd361, %rd319;
	// begin inline asm
	atom.add.relaxed.gpu.f32 %f122,[%rd47],%f375;
	// end inline asm
	fma.rn.f32 	%f4091, %f3024, %f3836, %f4155;
	sub.f32 	%f125, %f4091, %f4155;
	add.s64 	%rd48, %rd46, %rd179;
	// begin inline asm
	atom.add.relaxed.gpu.f32 %f124,[%rd48],%f125;
	// end inline asm
	add.s64 	%rd49, %rd47, %rd179;
	// begin inline asm
	atom.add.relaxed.gpu.f32 %f126,[%rd49],%f375;
	// end inline asm
	fma.rn.f32 	%f4092, %f3024, %f3875, %f4155;
	sub.f32 	%f129, %f4092, %f4155;
	shl.b32 	%r263, %r294, 1;
	mul.wide.s32 	%rd320, %r263, 4;
	add.s64 	%rd50, %rd46, %rd320;
	// begin inline asm
	atom.add.relaxed.gpu.f32 %f128,[%rd50],%f129;
	// end inline asm
	add.s64 	%rd51, %rd47, %rd320;
	// begin inline asm
	atom.add.relaxed.gpu.f32 %f130,[%rd51],%f375;
	// end inline asm
	fma.rn.f32 	%f4093, %f3024, %f3914, %f4155;
	sub.f32 	%f133, %f4093, %f4155;
	mul.lo.s32 	%r264, %r294, 3;
	mul.wide.s32 	%rd321, %r264, 4;
	add.s64 	%rd52, %rd46, %rd321;
	// begin inline asm
	atom.add.relaxed.gpu.f32 %f132,[%rd52],%f133;
	// end inline asm
	add.s64 	%rd53, %rd47, %rd321;
	// begin inline asm
	atom.add.relaxed.gpu.f32 %f134,[%rd53],%f375;
	// end inline asm
	fma.rn.f32 	%f4094, %f3024, %f3953, %f4155;
	sub.f32 	%f137, %f4094, %f4155;
	shl.b32 	%r265, %r294, 2;
	mul.wide.s32 	%rd322, %r265, 4;
	add.s64 	%rd54, %rd46, %rd322;
	// begin inline asm
	atom.add.relaxed.gpu.f32 %f136,[%rd54],%f137;
	// end inline asm
	add.s64 	%rd55, %rd47, %rd322;
	// begin inline asm
	atom.add.relaxed.gpu.f32 %f138,[%rd55],%f375;
	// end inline asm
	fma.rn.f32 	%f4095, %f3024, %f3992, %f4155;
	sub.f32 	%f141, %f4095, %f4155;
	mul.lo.s32 	%r266, %r294, 5;
	mul.wide.s32 	%rd323, %r266, 4;
	add.s64 	%rd56, %rd46, %rd323;
	// begin inline asm
	atom.add.relaxed.gpu.f32 %f140,[%rd56],%f141;
	// end inline asm
	add.s64 	%rd57, %rd47, %rd323;
	// begin inline asm
	atom.add.relaxed.gpu.f32 %f142,[%rd57],%f375;
	// end inline asm
	fma.rn.f32 	%f4096, %f3024, %f4031, %f4155;
	sub.f32 	%f145, %f4096, %f4155;
	mul.lo.s32 	%r267, %r294, 6;
	mul.wide.s32 	%rd324, %r267, 4;
	add.s64 	%rd58, %rd46, %rd324;
	// begin inline asm
	atom.add.relaxed.gpu.f32 %f144,[%rd58],%f145;
	// end inline asm
	add.s64 	%rd59, %rd47, %rd324;
	// begin inline asm
	atom.add.relaxed.gpu.f32 %f146,[%rd59],%f375;
	// end inline asm
	fma.rn.f32 	%f4097, %f3024, %f4070, %f4155;
	sub.f32 	%f149, %f4097, %f4155;
	mul.lo.s32 	%r268, %r294, 7;
	mul.wide.s32 	%rd325, %r268, 4;
	add.s64 	%rd60, %rd46, %rd325;
	// begin inline asm
	atom.add.relaxed.gpu.f32 %f148,[%rd60],%f149;
	// end inline asm
	add.s64 	%rd61, %rd47, %rd325;
	// begin inline asm
	atom.add.relaxed.gpu.f32 %f150,[%rd61],%f375;
	// end inline asm
	shfl.sync.idx.b32	%r269|%p81, %r152, 1, 6175, -1;
	shfl.sync.idx.b32	%r270|%p82, %r151, 1, 6175, -1;
	mad.lo.s32 	%r271, %r270, %r294, %r269;
	cvt.s64.s32 	%rd326, %r271;
	add.s64 	%rd327, %rd326, %rd315;
	add.s64 	%rd328, %rd326, %rd313;
	fma.rn.f32 	%f4098, %f3024, %f3815, %f4155;
	sub.f32 	%f153, %f4098, %f4155;
	shl.b64 	%rd329, %rd327, 2;
	add.s64 	%rd62, %rd361, %rd329;
	// begin inline asm
	atom.add.relaxed.gpu.f32 %f152,[%rd62],%f153;
	// end inline asm
	shl.b64 	%rd330, %rd328, 2;
	add.s64 	%rd63, %rd361, %rd330;
	// begin inline asm
	atom.add.relaxed.gpu.f32 %f154,[%rd63],%f375;
	// end inline asm
	fma.rn.f32 	%f4099, %f3024, %f3854, %f4155;
	sub.f32 	%f157, %f4099, %f4155;
	add.s64 	%rd64, %rd62, %rd179;
	// begin inline asm
	atom.add.relaxed.gpu.f32 %f156,[%rd64],%f157;
	// end inline asm
	add.s64 	%rd65, %rd63, %rd179;
	// begin inline asm
	atom.add.relaxed.gpu.f32 %f158,[%rd65],%f375;
	// end inline asm
	fma.rn.f32 	%f4100, %f3024, %f3893, %f4155;
	sub.f32 	%f161, %f4100, %f4155;
	add.s64 	%rd66, %rd62, %rd320;
	// begin inline asm
	atom.add.relaxed.gpu.f32 %f160,[%rd66],%f161;
	// end inline asm
	add.s64 	%rd67, %rd63, %rd320;
	// begin inline asm
	atom.add.relaxed.gpu.f32 %f162,[%rd67],%f375;
	// end inline asm
	fma.rn.f32 	%f4101, %f3024, %f3932, %f4155;
	sub.f32 	%f165, %f4101, %f4155;
	add.s64 	%rd68, %rd62, %rd321;
	// begin inline asm
	atom.add.relaxed.gpu.f32 %f164,[%rd68],%f165;
	// end inline asm
	add.s64 	%rd69, %rd63, %rd321;
	// begin inline asm
	atom.add.relaxed.gpu.f32 %f166,[%rd69],%f375;
	// end inline asm
	fma.rn.f32 	%f4102, %f3024, %f3971, %f4155;
	sub.f32 	%f169, %f4102, %f4155;
	add.s64 	%rd70, %rd62, %rd322;
	// begin inline asm
	atom.add.relaxed.gpu.f32 %f168,[%rd70],%f169;
	// end inline asm
	add.s64 	%rd71, %rd63, %rd322;
	// begin inline asm
	atom.add.relaxed.gpu.f32 %f170,[%rd71],%f375;
	// end inline asm
	fma.rn.f32 	%f4103, %f3024, %f4010, %f4155;
	sub.f32 	%f173, %f4103, %f4155;
	add.s64 	%rd72, %rd62, %rd323;
	// begin inline asm
	atom.add.relaxed.gpu.f32 %f172,[%rd72],%f173;
	// end inline asm
	add.s64 	%rd73, %rd63, %rd323;
	// begin inline asm
	atom.add.relaxed.gpu.f32 %f174,[%rd73],%f375;
	// end inline asm
	fma.rn.f32 	%f4104, %f3024, %f4049, %f4155;
	sub.f32 	%f177, %f4104, %f4155;
	add.s64 	%rd74, %rd62, %rd324;
	// begin inline asm
	atom.add.relaxed.gpu.f32 %f176,[%rd74],%f177;
	// end inline asm
	add.s64 	%rd75, %rd63, %rd324;
	// begin inline asm
	atom.add.relaxed.gpu.f32 %f178,[%rd75],%f375;
	// end inline asm
	fma.rn.f32 	%f4105, %f3024, %f4088, %f4155;
	sub.f32 	%f181, %f4105, %f4155;
	add.s64 	%rd76, %rd62, %rd325;
	// begin inline asm
	atom.add.relaxed.gpu.f32 %f180,[%rd76],%f181;
	// end inline asm
	add.s64 	%rd77, %rd63, %rd325;
	// begin inline asm
	atom.add.relaxed.gpu.f32 %f182,[%rd77],%f375;
	// end inline asm
	shfl.sync.idx.b32	%r272|%p83, %r152, 2, 6175, -1;
	shfl.sync.idx.b32	%r273|%p84, %r151, 2, 6175, -1;
	mad.lo.s32 	%r274, %r273, %r294, %r272;
	cvt.s64.s32 	%rd331, %r274;
	add.s64 	%rd332, %rd331, %rd315;
	add.s64 	%rd333, %rd331, %rd313;
	fma.rn.f32 	%f4106, %f3024, %f3803, %f4155;
	sub.f32 	%f185, %f4106, %f4155;
	shl.b64 	%rd334, %rd332, 2;
	add.s64 	%rd78, %rd361, %rd334;
	// begin inline asm
	atom.add.relaxed.gpu.f32 %f184,[%rd78],%f185;
	// end inline asm
	shl.b64 	%rd335, %rd333, 2;
	add.s64 	%rd79, %rd361, %rd335;
	// begin inline asm
	atom.add.relaxed.gpu.f32 %f186,[%rd79],%f375;
	// end inline asm
	fma.rn.f32 	%f4107, %f3024, %f3842, %f4155;
	sub.f32 	%f189, %f4107, %f4155;
	add.s64 	%rd80, %rd78, %rd179;
	// begin inline asm
	atom.add.relaxed.gpu.f32 %f188,[%rd80],%f189;
	// end inline asm
	add.s64 	%rd81, %rd79, %rd179;
	// begin inline asm
	atom.add.relaxed.gpu.f32 %f190,[%rd81],%f375;
	// end inline asm
	fma.rn.f32 	%f4108, %f3024, %f3881, %f4155;
	sub.f32 	%f193, %f4108, %f4155;
	add.s64 	%rd82, %rd78, %rd320;
	// begin inline asm
	atom.add.relaxed.gpu.f32 %f192,[%rd82],%f193;
	// end inline asm
	add.s64 	%rd83, %rd79, %rd320;
	// begin inline asm
	atom.add.relaxed.gpu.f32 %f194,[%rd83],%f375;
	// end inline asm
	fma.rn.f32 	%f4109, %f3024, %f3920, %f4155;
	sub.f32 	%f197, %f4109, %f4155;
	add.s64 	%rd84, %rd78, %rd321;
	// begin inline asm
	atom.add.relaxed.gpu.f32 %f196,[%rd84],%f197;
	// end inline asm
	add.s64 	%rd85, %rd79, %rd321;
	// begin inline asm
	atom.add.relaxed.gpu.f32 %f198,[%rd85],%f375;
	// end inline asm
	fma.rn.f32 	%f4110, %f3024, %f3959, %f4155;
	sub.f32 	%f201, %f4110, %f4155;
	add.s64 	%rd86, %rd78, %rd322;
	// begin inline asm
	atom.add.relaxed.gpu.f32 %f200,[%rd86],%f201;
	// end inline asm
	add.s64 	%rd87, %rd79, %rd322;
	// begin inline asm
	atom.add.relaxed.gpu.f32 %f202,[%rd87],%f375;
	// end inline asm
	fma.rn.f32 	%f4111, %f3024, %f3998, %f4155;
	sub.f32 	%f205, %f4111, %f4155;
	add.s64 	%rd88, %rd78, %rd323;
	// begin inline asm
	atom.add.relaxed.gpu.f32 %f204,[%rd88],%f205;
	// end inline asm
	add.s64 	%rd89, %rd79, %rd323;
	// begin inline asm
	atom.add.relaxed.gpu.f32 %f206,[%rd89],%f375;
	// end inline asm
	fma.rn.f32 	%f4112, %f3024, %f4037, %f4155;
	sub.f32 	%f209, %f4112, %f4155;
	add.s64 	%rd90, %rd78, %rd324;
	// begin inline asm
	atom.add.relaxed.gpu.f32 %f208,[%rd90],%f209;
	// end inline asm
	add.s64 	%rd91, %rd79, %rd324;
	// begin inline asm
	atom.add.relaxed.gpu.f32 %f210,[%rd91],%f375;
	// end inline asm
	fma.rn.f32 	%f4113, %f3024, %f4076, %f4155;
	sub.f32 	%f213, %f4113, %f4155;
	add.s64 	%rd92, %rd78, %rd325;
	// begin inline asm
	atom.add.relaxed.gpu.f32 %f212,[%rd92],%f213;
	// end inline asm
	add.s64 	%rd93, %rd79, %rd325;
	// begin inline asm
	atom.add.relaxed.gpu.f32 %f214,[%rd93],%f375;
	// end inline asm
	shfl.sync.idx.b32	%r275|%p85, %r152, 3, 6175, -1;
	shfl.sync.idx.b32	%r276|%p86, %r151, 3, 6175, -1;
	mad.lo.s32 	%r277, %r276, %r294, %r275;
	cvt.s64.s32 	%rd336, %r277;
	add.s64 	%rd337, %rd336, %rd315;
	add.s64 	%rd338, %rd336, %rd313;
	fma.rn.f32 	%f4114, %f3024, %f3808, %f4155;
	sub.f32 	%f217, %f4114, %f4155;
	shl.b64 	%rd339, %rd337, 2;
	add.s64 	%rd94, %rd361, %rd339;
	// begin inline asm
	atom.add.relaxed.gpu.f32 %f216,[%rd94],%f217;
	// end inline asm
	shl.b64 	%rd340, %rd338, 2;
	add.s64 	%rd95, %rd361, %rd340;
	// begin inline asm
	atom.add.relaxed.gpu.f32 %f218,[%rd95],%f375;
	// end inline asm
	fma.rn.f32 	%f4115, %f3024, %f3847, %f4155;
	sub.f32 	%f221, %f4115, %f4155;
	add.s64 	%rd96, %rd94, %rd179;
	// begin inline asm
	atom.add.relaxed.gpu.f32 %f220,[%rd96],%f221;
	// end inline asm
	add.s64 	%rd97, %rd95, %rd179;
	// begin inline asm
	atom.add.relaxed.gpu.f32 %f222,[%rd97],%f375;
	// end inline asm
	fma.rn.f32 	%f4116, %f3024, %f3886, %f4155;
	sub.f32 	%f225, %f4116, %f4155;
	add.s64 	%rd98, %rd94, %rd320;
	// begin inline asm
	atom.add.relaxed.gpu.f32 %f224,[%rd98],%f225;
	// end inline asm
	add.s64 	%rd99, %rd95, %rd320;
	// begin inline asm
	atom.add.relaxed.gpu.f32 %f226,[%rd99],%f375;
	// end inline asm
	fma.rn.f32 	%f4117, %f3024, %f3925, %f4155;
	sub.f32 	%f229, %f4117, %f4155;
	add.s64 	%rd100, %rd94, %rd321;
	// begin inline asm
	atom.add.relaxed.gpu.f32 %f228,[%rd100],%f229;
	// end inline asm
	add.s64 	%rd101, %rd95, %rd321;
	// begin inline asm
	atom.add.relaxed.gpu.f32 %f230,[%rd101],%f375;
	// end inline asm
	fma.rn.f32 	%f4118, %f3024, %f3964, %f4155;
	sub.f32 	%f233, %f4118, %f4155;
	add.s64 	%rd102, %rd94, %rd322;
	// begin inline asm
	atom.add.relaxed.gpu.f32 %f232,[%rd102],%f233;
	// end inline asm
	add.s64 	%rd103, %rd95, %rd322;
	// begin inline asm
	atom.add.relaxed.gpu.f32 %f234,[%rd103],%f375;
	// end inline asm
	fma.rn.f32 	%f4119, %f3024, %f4003, %f4155;
	sub.f32 	%f237, %f4119, %f4155;
	add.s64 	%rd104, %rd94, %rd323;
	// begin inline asm
	atom.add.relaxed.gpu.f32 %f236,[%rd104],%f237;
	// end inline asm
	add.s64 	%rd105, %rd95, %rd323;
	// begin inline asm
	atom.add.relaxed.gpu.f32 %f238,[%rd105],%f375;
	// end inline asm
	fma.rn.f32 	%f4120, %f3024, %f4042, %f4155;
	sub.f32 	%f241, %f4120, %f4155;
	add.s64 	%rd106, %rd94, %rd324;
	// begin inline asm
	atom.add.relaxed.gpu.f32 %f240,[%rd106],%f241;
	// end inline asm
	add.s64 	%rd107, %rd95, %rd324;
	// begin inline asm
	atom.add.relaxed.gpu.f32 %f242,[%rd107],%f375;
	// end inline asm
	fma.rn.f32 	%f4121, %f3024, %f4081, %f4155;
	sub.f32 	%f245, %f4121, %f4155;
	add.s64 	%rd108, %rd94, %rd325;
	// begin inline asm
	atom.add.relaxed.gpu.f32 %f244,[%rd108],%f245;
	// end inline asm
	add.s64 	%rd109, %rd95, %rd325;
	// begin inline asm
	atom.add.relaxed.gpu.f32 %f246,[%rd109],%f375;
	// end inline asm
	shfl.sync.idx.b32	%r278|%p87, %r152, 4, 6175, -1;
	shfl.sync.idx.b32	%r279|%p88, %r151, 4, 6175, -1;
	mad.lo.s32 	%r280, %r279, %r294, %r278;
	cvt.s64.s32 	%rd341, %r280;
	add.s64 	%rd342, %rd341, %rd315;
	add.s64 	%rd343, %rd341, %rd313;
	fma.rn.f32 	%f4122, %f3024, %f3809, %f4155;
	sub.f32 	%f249, %f4122, %f4155;
	shl.b64 	%rd344, %rd342, 2;
	add.s64 	%rd110, %rd361, %rd344;
	// begin inline asm
	atom.add.relaxed.gpu.f32 %f248,[%rd110],%f249;
	// end inline asm
	shl.b64 	%rd345, %rd343, 2;
	add.s64 	%rd111, %rd361, %rd345;
	// begin inline asm
	atom.add.relaxed.gpu.f32 %f250,[%rd111],%f375;
	// end inline asm
	fma.rn.f32 	%f4123, %f3024, %f3848, %f4155;
	sub.f32 	%f253, %f4123, %f4155;
	add.s64 	%rd112, %rd110, %rd179;
	// begin inline asm
	atom.add.relaxed.gpu.f32 %f252,[%rd112],%f253;
	// end inline asm
	add.s64 	%rd113, %rd111, %rd179;
	// begin inline asm
	atom.add.relaxed.gpu.f32 %f254,[%rd113],%f375;
	// end inline asm
	fma.rn.f32 	%f4124, %f3024, %f3887, %f4155;
	sub.f32 	%f257, %f4124, %f4155;
	add.s64 	%rd114, %rd110, %rd320;
	// begin inline asm
	atom.add.relaxed.gpu.f32 %f256,[%rd114],%f257;
	// end inline asm
	add.s64 	%rd115, %rd111, %rd320;
	// begin inline asm
	atom.add.relaxed.gpu.f32 %f258,[%rd115],%f375;
	// end inline asm
	fma.rn.f32 	%f4125, %f3024, %f3926, %f4155;
	sub.f32 	%f261, %f4125, %f4155;
	add.s64 	%rd116, %rd110, %rd321;
	// begin inline asm
	atom.add.relaxed.gpu.f32 %f260,[%rd116],%f261;
	// end inline asm
	add.s64 	%rd117, %rd111, %rd321;
	// begin inline asm
	atom.add.relaxed.gpu.f32 %f262,[%rd117],%f375;
	// end inline asm
	fma.rn.f32 	%f4126, %f3024, %f3965, %f4155;
	sub.f32 	%f265, %f4126, %f4155;
	add.s64 	%rd118, %rd110, %rd322;
	// begin inline asm
	atom.add.relaxed.gpu.f32 %f264,[%rd118],%f265;
	// end inline asm
	add.s64 	%rd119, %rd111, %rd322;
	// begin inline asm
	atom.add.relaxed.gpu.f32 %f266,[%rd119],%f375;
	// end inline asm
	fma.rn.f32 	%f4127, %f3024, %f4004, %f4155;
	sub.f32 	%f269, %f4127, %f4155;
	add.s64 	%rd120, %rd110, %rd323;
	// begin inline asm
	atom.add.relaxed.gpu.f32 %f268,[%rd120],%f269;
	// end inline asm
	add.s64 	%rd121, %rd111, %rd323;
	// begin inline asm
	atom.add.relaxed.gpu.f32 %f270,[%rd121],%f375;
	// end inline asm
	fma.rn.f32 	%f4128, %f3024, %f4043, %f4155;
	sub.f32 	%f273, %f4128, %f4155;
	add.s64 	%rd122, %rd110, %rd324;
	// begin inline asm
	atom.add.relaxed.gpu.f32 %f272,[%rd122],%f273;
	// end inline asm
	add.s64 	%rd123, %rd111, %rd324;
	// begin inline asm
	atom.add.relaxed.gpu.f32 %f274,[%rd123],%f375;
	// end inline asm
	fma.rn.f32 	%f4129, %f3024, %f4082, %f4155;
	sub.f32 	%f277, %f4129, %f4155;
	add.s64 	%rd124, %rd110, %rd325;
	// begin inline asm
	atom.add.relaxed.gpu.f32 %f276,[%rd124],%f277;
	// end inline asm
	add.s64 	%rd125, %rd111, %rd325;
	// begin inline asm
	atom.add.relaxed.gpu.f32 %f278,[%rd125],%f375;
	// end inline asm
	shfl.sync.idx.b32	%r281|%p89, %r152, 5, 6175, -1;
	shfl.sync.idx.b32	%r282|%p90, %r151, 5, 6175, -1;
	mad.lo.s32 	%r283, %r282, %r294, %r281;
	cvt.s64.s32 	%rd346, %r283;
	add.s64 	%rd347, %rd346, %rd315;
	add.s64 	%rd348, %rd346, %rd313;
	fma.rn.f32 	%f4130, %f3024, %f3802, %f4155;
	sub.f32 	%f281, %f4130, %f4155;
	shl.b64 	%rd349, %rd347, 2;
	add.s64 	%rd126, %rd361, %rd349;
	// begin inline asm
	atom.add.relaxed.gpu.f32 %f280,[%rd126],%f281;
	// end inline asm
	shl.b64 	%rd350, %rd348, 2;
	add.s64 	%rd127, %rd361, %rd350;
	// begin inline asm
	atom.add.relaxed.gpu.f32 %f282,[%rd127],%f375;
	// end inline asm
	fma.rn.f32 	%f4131, %f3024, %f3841, %f4155;
	sub.f32 	%f285, %f4131, %f4155;
	add.s64 	%rd128, %rd126, %rd179;
	// begin inline asm
	atom.add.relaxed.gpu.f32 %f284,[%rd128],%f285;
	// end inline asm
	add.s64 	%rd129, %rd127, %rd179;
	// begin inline asm
	atom.add.relaxed.gpu.f32 %f286,[%rd129],%f375;
	// end inline asm
	fma.rn.f32 	%f4132, %f3024, %f3880, %f4155;
	sub.f32 	%f289, %f4132, %f4155;
	add.s64 	%rd130, %rd126, %rd320;
	// begin inline asm
	atom.add.relaxed.gpu.f32 %f288,[%rd130],%f289;
	// end inline asm
	add.s64 	%rd131, %rd127, %rd320;
	// begin inline asm
	atom.add.relaxed.gpu.f32 %f290,[%rd131],%f375;
	// end inline asm
	fma.rn.f32 	%f4133, %f3024, %f3919, %f4155;
	sub.f32 	%f293, %f4133, %f4155;
	add.s64 	%rd132, %rd126, %rd321;
	// begin inline asm
	atom.add.relaxed.gpu.f32 %f292,[%rd132],%f293;
	// end inline asm
	add.s64 	%rd133, %rd127, %rd321;
	// begin inline asm
	atom.add.relaxed.gpu.f32 %f294,[%rd133],%f375;
	// end inline asm
	fma.rn.f32 	%f4134, %f3024, %f3958, %f4155;
	sub.f32 	%f297, %f4134, %f4155;
	add.s64 	%rd134, %rd126, %rd322;
	// begin inline asm
	atom.add.relaxed.gpu.f32 %f296,[%rd134],%f297;
	// end inline asm
	add.s64 	%rd135, %rd127, %rd322;
	// begin inline asm
	atom.add.relaxed.gpu.f32 %f298,[%rd135],%f375;
	// end inline asm
	fma.rn.f32 	%f4135, %f3024, %f3997, %f4155;
	sub.f32 	%f301, %f4135, %f4155;
	add.s64 	%rd136, %rd126, %rd323;
	// begin inline asm
	atom.add.relaxed.gpu.f32 %f300,[%rd136],%f301;
	// end inline asm
	add.s64 	%rd137, %rd127, %rd323;
	// begin inline asm
	atom.add.relaxed.gpu.f32 %f302,[%rd137],%f375;
	// end inline asm
	fma.rn.f32 	%f4136, %f3024, %f4036, %f4155;
	sub.f32 	%f305, %f4136, %f4155;
	add.s64 	%rd138, %rd126, %rd324;
	// begin inline asm
	atom.add.relaxed.gpu.f32 %f304,[%rd138],%f305;
	// end inline asm
	add.s64 	%rd139, %rd127, %rd324;
	// begin inline asm
	atom.add.relaxed.gpu.f32 %f306,[%rd139],%f375;
	// end inline asm
	fma.rn.f32 	%f4137, %f3024, %f4075, %f4155;
	sub.f32 	%f309, %f4137, %f4155;
	add.s64 	%rd140, %rd126, %rd325;
	// begin inline asm
	atom.add.relaxed.gpu.f32 %f308,[%rd140],%f309;
	// end inline asm
	add.s64 	%rd141, %rd127, %rd325;
	// begin inline asm
	atom.add.relaxed.gpu.f32 %f310,[%rd141],%f375;
	// end inline asm
	shfl.sync.idx.b32	%r284|%p91, %r152, 6, 6175, -1;
	shfl.sync.idx.b32	%r285|%p92, %r151, 6, 6175, -1;
	mad.lo.s32 	%r286, %r285, %r294, %r284;
	cvt.s64.s32 	%rd351, %r286;
	add.s64 	%rd352, %rd351, %rd315;
	add.s64 	%rd353, %rd351, %rd313;
	fma.rn.f32 	%f4138, %f3024, %f3814, %f4155;
	sub.f32 	%f313, %f4138, %f4155;
	shl.b64 	%rd354, %rd352, 2;
	add.s64 	%rd142, %rd361, %rd354;
	// begin inline asm
	atom.add.relaxed.gpu.f32 %f312,[%rd142],%f313;
	// end inline asm
	shl.b64 	%rd355, %rd353, 2;
	add.s64 	%rd143, %rd361, %rd355;
	// begin inline asm
	atom.add.relaxed.gpu.f32 %f314,[%rd143],%f375;
	// end inline asm
	fma.rn.f32 	%f4139, %f3024, %f3853, %f4155;
	sub.f32 	%f317, %f4139, %f4155;
	add.s64 	%rd144, %rd142, %rd179;
	// begin inline asm
	atom.add.relaxed.gpu.f32 %f316,[%rd144],%f317;
	// end inline asm
	add.s64 	%rd145, %rd143, %rd179;
	// begin inline asm
	atom.add.relaxed.gpu.f32 %f318,[%rd145],%f375;
	// end inline asm
	fma.rn.f32 	%f4140, %f3024, %f3892, %f4155;
	sub.f32 	%f321, %f4140, %f4155;
	add.s64 	%rd146, %rd142, %rd320;
	// begin inline asm
	atom.add.relaxed.gpu.f32 %f320,[%rd146],%f321;
	// end inline asm
	add.s64 	%rd147, %rd143, %rd320;
	// begin inline asm
	atom.add.relaxed.gpu.f32 %f322,[%rd147],%f375;
	// end inline asm
	fma.rn.f32 	%f4141, %f3024, %f3931, %f4155;
	sub.f32 	%f325, %f4141, %f4155;
	add.s64 	%rd148, %rd142, %rd321;
	// begin inline asm
	atom.add.relaxed.gpu.f32 %f324,[%rd148],%f325;
	// end inline asm
	add.s64 	%rd149, %rd143, %rd321;
	// begin inline asm
	atom.add.relaxed.gpu.f32 %f326,[%rd149],%f375;
	// end inline asm
	fma.rn.f32 	%f4142, %f3024, %f3970, %f4155;
	sub.f32 	%f329, %f4142, %f4155;
	add.s64 	%rd150, %rd142, %rd322;
	// begin inline asm
	atom.add.relaxed.gpu.f32 %f328,[%rd150],%f329;
	// end inline asm
	add.s64 	%rd151, %rd143, %rd322;
	// begin inline asm
	atom.add.relaxed.gpu.f32 %f330,[%rd151],%f375;
	// end inline asm
	fma.rn.f32 	%f4143, %f3024, %f4009, %f4155;
	sub.f32 	%f333, %f4143, %f4155;
	add.s64 	%rd152, %rd142, %rd323;
	// begin inline asm
	atom.add.relaxed.gpu.f32 %f332,[%rd152],%f333;
	// end inline asm
	add.s64 	%rd153, %rd143, %rd323;
	// begin inline asm
	atom.add.relaxed.gpu.f32 %f334,[%rd153],%f375;
	// end inline asm
	fma.rn.f32 	%f4144, %f3024, %f4048, %f4155;
	sub.f32 	%f337, %f4144, %f4155;
	add.s64 	%rd154, %rd142, %rd324;
	// begin inline asm
	atom.add.relaxed.gpu.f32 %f336,[%rd154],%f337;
	// end inline asm
	add.s64 	%rd155, %rd143, %rd324;
	// begin inline asm
	atom.add.relaxed.gpu.f32 %f338,[%rd155],%f375;
	// end inline asm
	fma.rn.f32 	%f4145, %f3024, %f4087, %f4155;
	sub.f32 	%f341, %f4145, %f4155;
	add.s64 	%rd156, %rd142, %rd325;
	// begin inline asm
	atom.add.relaxed.gpu.f32 %f340,[%rd156],%f341;
	// end inline asm
	add.s64 	%rd157, %rd143, %rd325;
	// begin inline asm
	atom.add.relaxed.gpu.f32 %f342,[%rd157],%f375;
	// end inline asm
	shfl.sync.idx.b32	%r287|%p93, %r152, 7, 6175, -1;
	shfl.sync.idx.b32	%r288|%p94, %r151, 7, 6175, -1;
	mad.lo.s32 	%r289, %r288, %r294, %r287;
	cvt.s64.s32 	%rd356, %r289;
	add.s64 	%rd357, %rd356, %rd315;
	add.s64 	%rd358, %rd356, %rd313;
	fma.rn.f32 	%f4146, %f3024, %f3796, %f4155;
	sub.f32 	%f345, %f4146, %f4155;
	shl.b64 	%rd359, %rd357, 2;
	add.s64 	%rd158, %rd361, %rd359;
	// begin inline asm
	atom.add.relaxed.gpu.f32 %f344,[%rd158],%f345;
	// end inline asm
	shl.b64 	%rd360, %rd358, 2;
	add.s64 	%rd159, %rd361, %rd360;
	// begin inline asm
	atom.add.relaxed.gpu.f32 %f346,[%rd159],%f375;
	// end inline asm
	fma.rn.f32 	%f4147, %f3024, %f3835, %f4155;
	sub.f32 	%f349, %f4147, %f4155;
	add.s64 	%rd160, %rd158, %rd179;
	// begin inline asm
	atom.add.relaxed.gpu.f32 %f348,[%rd160],%f349;
	// end inline asm
	add.s64 	%rd161, %rd159, %rd179;
	// begin inline asm
	atom.add.relaxed.gpu.f32 %f350,[%rd161],%f375;
	// end inline asm
	fma.rn.f32 	%f4148, %f3024, %f3874, %f4155;
	sub.f32 	%f353, %f4148, %f4155;
	add.s64 	%rd162, %rd158, %rd320;
	// begin inline asm
	atom.add.relaxed.gpu.f32 %f352,[%rd162],%f353;
	// end inline asm
	add.s64 	%rd163, %rd159, %rd320;
	// begin inline asm
	atom.add.relaxed.gpu.f32 %f354,[%rd163],%f375;
	// end inline asm
	fma.rn.f32 	%f4149, %f3024, %f3913, %f4155;
	sub.f32 	%f357, %f4149, %f4155;
	add.s64 	%rd164, %rd158, %rd321;
	// begin inline asm
	atom.add.relaxed.gpu.f32 %f356,[%rd164],%f357;
	// end inline asm
	add.s64 	%rd165, %rd159, %rd321;
	// begin inline asm
	atom.add.relaxed.gpu.f32 %f358,[%rd165],%f375;
	// end inline asm
	fma.rn.f32 	%f4150, %f3024, %f3952, %f4155;
	sub.f32 	%f361, %f4150, %f4155;
	add.s64 	%rd166, %rd158, %rd322;
	// begin inline asm
	atom.add.relaxed.gpu.f32 %f360,[%rd166],%f361;
	// end inline asm
	add.s64 	%rd167, %rd159, %rd322;
	// begin inline asm
	atom.add.relaxed.gpu.f32 %f362,[%rd167],%f375;
	// end inline asm
	fma.rn.f32 	%f4151, %f3024, %f3991, %f4155;
	sub.f32 	%f365, %f4151, %f4155;
	add.s64 	%rd168, %rd158, %rd323;
	// begin inline asm
	atom.add.relaxed.gpu.f32 %f364,[%rd168],%f365;
	// end inline asm
	add.s64 	%rd169, %rd159, %rd323;
	// begin inline asm
	atom.add.relaxed.gpu.f32 %f366,[%rd169],%f375;
	// end inline asm
	fma.rn.f32 	%f4152, %f3024, %f4030, %f4155;
	sub.f32 	%f369, %f4152, %f4155;
	add.s64 	%rd170, %rd158, %rd324;
	// begin inline asm
	atom.add.relaxed.gpu.f32 %f368,[%rd170],%f369;
	// end inline asm
	add.s64 	%rd171, %rd159, %rd324;
	// begin inline asm
	atom.add.relaxed.gpu.f32 %f370,[%rd171],%f375;
	// end inline asm
	fma.rn.f32 	%f4153, %f3024, %f4069, %f4155;
	sub.f32 	%f373, %f4153, %f4155;
	add.s64 	%rd172, %rd158, %rd325;
	// begin inline asm
	atom.add.relaxed.gpu.f32 %f372,[%rd172],%f373;
	// end inline asm
	add.s64 	%rd173, %rd159, %rd325;
	// begin inline asm
	atom.add.relaxed.gpu.f32 %f374,[%rd173],%f375;
	// end inline asm
$L__BB6_21:
	ret;

}
.entry _Z4bm3dILb0ELb0ELb0EEvPfPKfiiifiiiiifff(
	.param .u64 .ptr .align 1 _Z4bm3dILb0ELb0ELb0EEvPfPKfiiifiiiiifff_param_0,
	.param .u64 .ptr .align 1 _Z4bm3dILb0ELb0ELb0EEvPfPKfiiifiiiiifff_param_1,
	.param .u32 _Z4bm3dILb0ELb0ELb0EEvPfPKfiiifiiiiifff_param_2,
	.param .u32 _Z4bm3dILb0ELb0ELb0EEvPfPKfiiifiiiiifff_param_3,
	.param .u32 _Z4bm3dILb0ELb0ELb0EEvPfPKfiiifiiiiifff_param_4,
	.param .f32 _Z4bm3dILb0ELb0ELb0EEvPfPKfiiifiiiiifff_param_5,
	.param .u32 _Z4bm3dILb0ELb0ELb0EEvPfPKfiiifiiiiifff_param_6,
	.param .u32 _Z4bm3dILb0ELb0ELb0EEvPfPKfiiifiiiiifff_param_7,
	.param .u32 _Z4bm3dILb0ELb0ELb0EEvPfPKfiiifiiiiifff_param_8,
	.param .u32 _Z4bm3dILb0ELb0ELb0EEvPfPKfiiifiiiiifff_param_9,
	.param .u32 _Z4bm3dILb0ELb0ELb0EEvPfPKfiiifiiiiifff_param_10,
	.param .f32 _Z4bm3dILb0ELb0ELb0EEvPfPKfiiifiiiiifff_param_11,
	.param .f32 _Z4bm3dILb0ELb0ELb0EEvPfPKfiiifiiiiifff_param_12,
	.param .f32 _Z4bm3dILb0ELb0ELb0EEvPfPKfiiifiiiiifff_param_13
)
.maxntid 32
.minnctapersm 32
{
	.reg .pred 	%p<159>;
	.reg .b32 	%r<294>;
	.reg .b32 	%f<2970>;
	.reg .b64 	%rd<301>;
	// demoted variable
	.shared .align 4 .b8 _ZZ4bm3dILb0ELb0ELb0EEvPfPKfiiifiiiiifffE6buffer[1056];
	ld.param.u64 	%rd20, [_Z4bm3dILb0ELb0ELb0EEvPfPKfiiifiiiiifff_param_1];
	ld.param.u32 	%r70, [_Z4bm3dILb0ELb0ELb0EEvPfPKfiiifiiiiifff_param_2];
	ld.param.u32 	%r65, [_Z4bm3dILb0ELb0ELb0EEvPfPKfiiifiiiiifff_param_3];
	ld.param.u32 	%r67, [_Z4bm3dILb0ELb0ELb0EEvPfPKfiiifiiiiifff_param_6];
	ld.param.u32 	%r68, [_Z4bm3dILb0ELb0ELb0EEvPfPKfiiifiiiiifff_param_7];
	cvta.to.global.u64 	%rd1, %rd20;
	// begin inline asm
	mov.u32 %r69, %laneid;
	// end inline asm
	shr.s32 	%r71, %r69, 31;
	shr.u32 	%r72, %r71, 29;
	add.s32 	%r73, %r69, %r72;
	and.b32  	%r74, %r73, -8;
	sub.s32 	%r2, %r69, %r74;
	mov.u32 	%r75, %ctaid.x;
	shl.b32 	%r3, %r75, 2;
	shr.s32 	%r76, %r73, 3;
	add.s32 	%r77, %r3, %r76;
	mul.lo.s32 	%r4, %r77, %r67;
	mov.u32 	%r78, %ctaid.y;
	mul.lo.s32 	%r79, %r67, %r78;
	add.s32 	%r6, %r70, -8;
	add.s32 	%r80, %r67, %r6;
	setp.ge.s32 	%p1, %r4, %r80;
	add.s32 	%r7, %r65, -8;
	add.s32 	%r81, %r67, %r7;
	setp.ge.s32 	%p2, %r79, %r81;
	or.pred  	%p3, %p1, %p2;
	@%p3 bra 	$L__BB7_21;
	ld.param.u32 	%r266, [_Z4bm3dILb0ELb0ELb0EEvPfPKfiiifiiiiifff_param_4];
	min.s32 	%r8, %r4, %r6;
	min.s32 	%r9, %r79, %r7;
	mul.wide.s32 	%rd21, %r2, 4;
	add.s64 	%rd2, %rd1, %rd21;
	mad.lo.s32 	%r83, %r9, %r266, %r8;
	mul.wide.s32 	%rd22, %r83, 4;
	add.s64 	%rd23, %rd2, %rd22;
	ld.global.nc.f32 	%f1, [%rd23];
	mul.wide.s32 	%rd3, %r266, 4;
	add.s64 	%rd24, %rd23, %rd3;
	ld.global.nc.f32 	%f2, [%rd24];
	shl.b32 	%r84, %r266, 1;
	mul.wide.s32 	%rd25, %r84, 4;
	add.s64 	%rd26, %rd23, %rd25;
	ld.global.nc.f32 	%f3, [%rd26];
	mul.lo.s32 	%r85, %r266, 3;
	mul.wide.s32 	%rd27, %r85, 4;
	add.s64 	%rd28, %rd23, %rd27;
	ld.global.nc.f32 	%f4, [%rd28];
	shl.b32 	%r86, %r266, 2;
	mul.wide.s32 	%rd29, %r86, 4;
	add.s64 	%rd30, %rd23, %rd29;
	ld.global.nc.f32 	%f5, [%rd30];
	mul.lo.s32 	%r87, %r266, 5;
	mul.wide.s32 	%rd31, %r87, 4;
	add.s64 	%rd32, %rd23, %rd31;
	ld.global.nc.f32 	%f6, [%rd32];
	mul.lo.s32 	%r88, %r266, 6;
	mul.wide.s32 	%rd33, %r88, 4;
	add.s64 	%rd34, %rd23, %rd33;
	ld.global.nc.f32 	%f7, [%rd34];
	mul.lo.s32 	%r89, %r266, 7;
	mul.wide.s32 	%rd35, %r89, 4;
	add.s64 	%rd36, %rd23, %rd35;
	ld.global.nc.f32 	%f8, [%rd36];
	mul.lo.s32 	%r10, %r67, %r3;
	setp.lt.u32 	%p4, %r10, %r68;
	@%p4 bra 	$L__BB7_3;
	mad.lo.s32 	%r91, %r67, 3, %r10;
	sub.s32 	%r92, %r6, %r68;
	setp.le.u32 	%p5, %r91, %r92;
	mov.b32 	%r270, -1;
	@%p5 bra 	$L__BB7_4;
$L__BB7_3:
	and.b32  	%r93, %r69, -8;
	mov.b32 	%r94, 255;
	shl.b32 	%r270, %r94, %r93;
$L__BB7_4:
	sub.s32 	%r97, %r8, %r68;
	max.s32 	%r13, %r97, 0;
	add.s32 	%r98, %r8, %r68;
	min.s32 	%r14, %r98, %r6;
	sub.s32 	%r99, %r9, %r68;
	max.s32 	%r273, %r99, 0;
	add.s32 	%r100, %r9, %r68;
	min.s32 	%r16, %r100, %r7;
	setp.gt.s32 	%p6, %r273, %r16;
	mov.b32 	%r293, 2139095039;
	mov.b32 	%r285, 0;
	mov.u32 	%r286, %r285;
	@%p6 bra 	$L__BB7_20;
	ld.param.u32 	%r267, [_Z4bm3dILb0ELb0ELb0EEvPfPKfiiifiiiiifff_param_4];
	mad.lo.s32 	%r102, %r273, %r267, %r13;
	mul.wide.s32 	%rd37, %r102, 4;
	add.s64 	%rd298, %rd2, %rd37;
	mov.b32 	%r286, 0;
	mov.f32 	%f2967, 0f7F7FFFFF;
	mov.u32 	%r285, %r286;
$L__BB7_6:
	mov.u64 	%rd299, %rd298;
	mov.u32 	%r19, %r273;
	ld.param.u32 	%r268, [_Z4bm3dILb0ELb0ELb0EEvPfPKfiiifiiiiifff_param_4];
	setp.gt.s32 	%p7, %r13, %r14;
	mul.wide.s32 	%rd38, %r268, 4;
	add.s64 	%rd298, %rd299, %rd38;
	@%p7 bra 	$L__BB7_18;
	sub.s32 	%r104, %r14, %r13;
	and.b32  	%r105, %r104, 1;
	setp.eq.b32 	%p8, %r105, 1;
	mov.u32 	%r278, %r13;
	@%p8 bra 	$L__BB7_11;
	bar.warp.sync 	%r270;
	ld.global.nc.f32 	%f27, [%rd299];
	sub.f32 	%f28, %f1, %f27;
	fma.rn.f32 	%f29, %f28, %f28, 0f00000000;
	ld.global.nc.f32 	%f30, [%rd298];
	sub.f32 	%f31, %f2, %f30;
	fma.rn.f32 	%f32, %f31, %f31, 0f00000000;
	add.s64 	%rd39, %rd298, %rd3;
	ld.global.nc.f32 	%f33, [%rd39];
	sub.f32 	%f34, %f3, %f33;
	fma.rn.f32 	%f35, %f34, %f34, %f29;
	add.s64 	%rd40, %rd39, %rd3;
	ld.global.nc.f32 	%f36, [%rd40];
	sub.f32 	%f37, %f4, %f36;
	fma.rn.f32 	%f38, %f37, %f37, %f32;
	add.s64 	%rd41, %rd40, %rd3;
	ld.global.nc.f32 	%f39, [%rd41];
	sub.f32 	%f40, %f5, %f39;
	fma.rn.f32 	%f41, %f40, %f40, %f35;
	add.s64 	%rd42, %rd41, %rd3;
	ld.global.nc.f32 	%f42, [%rd42];
	sub.f32 	%f43, %f6, %f42;
	fma.rn.f32 	%f44, %f43, %f43, %f38;
	add.s64 	%rd43, %rd42, %rd3;
	ld.global.nc.f32 	%f45, [%rd43];
	sub.f32 	%f46, %f7, %f45;
	fma.rn.f32 	%f47, %f46, %f46, %f41;
	add.s64 	%rd44, %rd43, %rd3;
	ld.global.nc.f32 	%f48, [%rd44];
	sub.f32 	%f49, %f8, %f48;
	fma.rn.f32 	%f50, %f49, %f49, %f44;
	add.f32 	%f51, %f47, %f50;
	mov.b32 	%r106, %f51;
	shfl.sync.bfly.b32	%r107|%p9, %r106, 1, 6175, %r270;
	mov.b32 	%f52, %r107;
	add.f32 	%f53, %f51, %f52;
	mov.b32 	%r108, %f53;
	shfl.sync.bfly.b32	%r109|%p10, %r108, 2, 6175, %r270;
	mov.b32 	%f54, %r109;
	add.f32 	%f55, %f53, %f54;
	mov.b32 	%r110, %f55;
	shfl.sync.bfly.b32	%r111|%p11, %r110, 4, 6175, %r270;
	mov.b32 	%f56, %r111;
	add.f32 	%f10, %f55, %f56;
	mov.b32 	%r112, %f2967;
	shfl.sync.up.b32	%r20|%p12, %r112, 1, 6144, %r270;
	shfl.sync.up.b32	%r21|%p13, %r286, 1, 6144, %r270;
	shfl.sync.up.b32	%r22|%p14, %r285, 1, 6144, %r270;
	setp.geu.f32 	%p15, %f10, %f2967;
	setp.lt.f32 	%p16, %f10, %f2967;
	selp.u32 	%r113, 1, 0, %p16;
	shfl.sync.up.b32	%r23|%p17, %r113, 1, 6144, %r270;
	@%p15 bra 	$L__BB7_10;
	setp.eq.s32 	%p18, %r2, 0;
	mov.b32 	%f57, %r20;
	setp.eq.s32 	%p19, %r23, 0;
	or.pred  	%p20, %p18, %p19;
	selp.f32 	%f2967, %f10, %f57, %p20;
	selp.b32 	%r286, %r13, %r21, %p20;
	selp.b32 	%r285, %r19, %r22, %p20;
$L__BB7_10:
	add.s32 	%r278, %r13, 1;
	add.s64 	%rd299, %rd299, 4;
$L__BB7_11:
	setp.eq.s32 	%p21, %r14, %r13;
	@%p21 bra 	$L__BB7_18;
	sub.s32 	%r282, %r278, %r14;
	add.s32 	%r281, %r278, -1;
	add.s64 	%rd300, %rd299, 4;
$L__BB7_13:
	add.s32 	%r281, %r281, 2;
	add.s64 	%rd45, %rd300, -4;
	bar.warp.sync 	%r270;
	ld.global.nc.f32 	%f58, [%rd300+-4];
	sub.f32 	%f59, %f1, %f58;
	fma.rn.f32 	%f60, %f59, %f59, 0f00000000;
	add.s64 	%rd11, %rd45, %rd3;
	ld.global.nc.f32 	%f61, [%rd11];
	sub.f32 	%f62, %f2, %f61;
	fma.rn.f32 	%f63, %f62, %f62, 0f00000000;
	add.s64 	%rd12, %rd11, %rd3;
	ld.global.nc.f32 	%f64, [%rd12];
	sub.f32 	%f65, %f3, %f64;
	fma.rn.f32 	%f66, %f65, %f65, %f60;
	add.s64 	%rd13, %rd12, %rd3;
	ld.global.nc.f32 	%f67, [%rd13];
	sub.f32 	%f68, %f4, %f67;
	fma.rn.f32 	%f69, %f68, %f68, %f63;
	add.s64 	%rd14, %rd13, %rd3;
	ld.global.nc.f32 	%f70, [%rd14];
	sub.f32 	%f71, %f5, %f70;
	fma.rn.f32 	%f72, %f71, %f71, %f66;
	add.s64 	%rd15, %rd14, %rd3;
	ld.global.nc.f32 	%f73, [%rd15];
	sub.f32 	%f74, %f6, %f73;
	fma.rn.f32 	%f75, %f74, %f74, %f69;
	add.s64 	%rd16, %rd15, %rd3;
	ld.global.nc.f32 	%f76, [%rd16];
	sub.f32 	%f77, %f7, %f76;
	fma.rn.f32 	%f78, %f77, %f77, %f72;
	add.s64 	%rd17, %rd16, %rd3;
	ld.global.nc.f32 	%f79, [%rd17];
	sub.f32 	%f80, %f8, %f79;
	fma.rn.f32 	%f81, %f80, %f80, %f75;
	add.f32 	%f82, %f78, %f81;
	mov.b32 	%r114, %f82;
	shfl.sync.bfly.b32	%r115|%p22, %r114, 1, 6175, %r270;
	mov.b32 	%f83, %r115;
	add.f32 	%f84, %f82, %f83;
	mov.b32 	%r116, %f84;
	shfl.sync.bfly.b32	%r117|%p23, %r116, 2, 6175, %r270;
	mov.b32 	%f85, %r117;
	add.f32 	%f86, %f84, %f85;
	mov.b32 	%r118, %f86;
	shfl.sync.bfly.b32	%r119|%p24, %r118, 4, 6175, %r270;
	mov.b32 	%f87, %r119;
	add.f32 	%f16, %f86, %f87;
	mov.b32 	%r120, %f2967;
	shfl.sync.up.b32	%r41|%p25, %r120, 1, 6144, %r270;
	shfl.sync.up.b32	%r42|%p26, %r286, 1, 6144, %r270;
	shfl.sync.up.b32	%r43|%p27, %r285, 1, 6144, %r270;
	setp.geu.f32 	%p28, %f16, %f2967;
	setp.lt.f32 	%p29, %f16, %f2967;
	selp.u32 	%r121, 1, 0, %p29;
	shfl.sync.up.b32	%r44|%p30, %r121, 1, 6144, %r270;
	@%p28 bra 	$L__BB7_15;
	setp.eq.s32 	%p31, %r2, 0;
	mov.b32 	%f88, %r41;
	setp.eq.s32 	%p32, %r44, 0;
	or.pred  	%p33, %p31, %p32;
	selp.f32 	%f2967, %f16, %f88, %p33;
	add.s32 	%r122, %r281, -1;
	selp.b32 	%r286, %r122, %r42, %p33;
	selp.b32 	%r285, %r19, %r43, %p33;
$L__BB7_15:
	bar.warp.sync 	%r270;
	ld.global.nc.f32 	%f89, [%rd300];
	sub.f32 	%f90, %f1, %f89;
	fma.rn.f32 	%f91, %f90, %f90, 0f00000000;
	ld.global.nc.f32 	%f92, [%rd11+4];
	sub.f32 	%f93, %f2, %f92;
	fma.rn.f32 	%f94, %f93, %f93, 0f00000000;
	ld.global.nc.f32 	%f95, [%rd12+4];
	sub.f32 	%f96, %f3, %f95;
	fma.rn.f32 	%f97, %f96, %f96, %f91;
	ld.global.nc.f32 	%f98, [%rd13+4];
	sub.f32 	%f99, %f4, %f98;
	fma.rn.f32 	%f100, %f99, %f99, %f94;
	ld.global.nc.f32 	%f101, [%rd14+4];
	sub.f32 	%f102, %f5, %f101;
	fma.rn.f32 	%f103, %f102, %f102, %f97;
	ld.global.nc.f32 	%f104, [%rd15+4];
	sub.f32 	%f105, %f6, %f104;
	fma.rn.f32 	%f106, %f105, %f105, %f100;
	ld.global.nc.f32 	%f107, [%rd16+4];
	sub.f32 	%f108, %f7, %f107;
	fma.rn.f32 	%f109, %f108, %f108, %f103;
	ld.global.nc.f32 	%f110, [%rd17+4];
	sub.f32 	%f111, %f8, %f110;
	fma.rn.f32 	%f112, %f111, %f111, %f106;
	add.f32 	%f113, %f109, %f112;
	mov.b32 	%r123, %f113;
	shfl.sync.bfly.b32	%r124|%p34, %r123, 1, 6175, %r270;
	mov.b32 	%f114, %r124;
	add.f32 	%f115, %f113, %f114;
	mov.b32 	%r125, %f115;
	shfl.sync.bfly.b32	%r126|%p35, %r125, 2, 6175, %r270;
	mov.b32 	%f116, %r126;
	add.f32 	%f117, %f115, %f116;
	mov.b32 	%r127, %f117;
	shfl.sync.bfly.b32	%r128|%p36, %r127, 4, 6175, %r270;
	mov.b32 	%f118, %r128;
	add.f32 	%f19, %f117, %f118;
	mov.b32 	%r129, %f2967;
	shfl.sync.up.b32	%r49|%p37, %r129, 1, 6144, %r270;
	shfl.sync.up.b32	%r50|%p38, %r286, 1, 6144, %r270;
	shfl.sync.up.b32	%r51|%p39, %r285, 1, 6144, %r270;
	setp.geu.f32 	%p40, %f19, %f2967;
	setp.lt.f32 	%p41, %f19, %f2967;
	selp.u32 	%r130, 1, 0, %p41;
	shfl.sync.up.b32	%r52|%p42, %r130, 1, 6144, %r270;
	@%p40 bra 	$L__BB7_17;
	setp.eq.s32 	%p43, %r2, 0;
	mov.b32 	%f119, %r49;
	setp.eq.s32 	%p44, %r52, 0;
	or.pred  	%p45, %p43, %p44;
	selp.f32 	%f2967, %f19, %f119, %p45;
	selp.b32 	%r286, %r281, %r50, %p45;
	selp.b32 	%r285, %r19, %r51, %p45;
$L__BB7_17:
	add.s32 	%r282, %r282, 2;
	add.s64 	%rd300, %rd300, 8;
	setp.ne.s32 	%p46, %r282, 1;
	@%p46 bra 	$L__BB7_13;
$L__BB7_18:
	add.s32 	%r273, %r19, 1;
	setp.ne.s32 	%p47, %r19, %r16;
	@%p47 bra 	$L__BB7_6;
	mov.b32 	%r293, %f2967;
$L__BB7_20:
	ld.param.f32 	%f2961, [_Z4bm3dILb0ELb0ELb0EEvPfPKfiiifiiiiifff_param_13];
	ld.param.f32 	%f2960, [_Z4bm3dILb0ELb0ELb0EEvPfPKfiiifiiiiifff_param_5];
	ld.param.u32 	%r269, [_Z4bm3dILb0ELb0ELb0EEvPfPKfiiifiiiiifff_param_4];
	ld.param.u32 	%r265, [_Z4bm3dILb0ELb0ELb0EEvPfPKfiiifiiiiifff_param_3];
	ld.param.u64 	%rd297, [_Z4bm3dILb0ELb0ELb0EEvPfPKfiiifiiiiifff_param_1];
	ld.param.u64 	%rd296, [_Z4bm3dILb0ELb0ELb0EEvPfPKfiiifiiiiifff_param_0];
	setp.eq.s32 	%p48, %r286, %r8;
	setp.eq.s32 	%p49, %r285, %r9;
	and.pred  	%p50, %p48, %p49;
	selp.u32 	%r136, 1, 0, %p50;
	shfl.sync.bfly.b32	%r137|%p51, %r136, 1, 6175, -1;
	add.s32 	%r138, %r137, %r136;
	shfl.sync.bfly.b32	%r139|%p52, %r138, 2, 6175, -1;
	add.s32 	%r140, %r138, %r139;
	shfl.sync.bfly.b32	%r141|%p53, %r140, 4, 6175, -1;
	shfl.sync.up.b32	%r142|%p54, %r293, 1, 6144, -1;
	shfl.sync.up.b32	%r143|%p55, %r286, 1, 6144, -1;
	shfl.sync.up.b32	%r144|%p56, %r285, 1, 6144, -1;
	neg.s32 	%r145, %r141;
	setp.eq.s32 	%p57, %r140, %r145;
	setp.eq.s32 	%p58, %r2, 0;
	selp.b32 	%r146, %r8, %r143, %p58;
	selp.b32 	%r147, %r9, %r144, %p58;
	selp.b32 	%r148, %r147, %r285, %p57;
	selp.b32 	%r149, %r146, %r286, %p57;
	shfl.sync.idx.b32	%r150|%p59, %r149, 0, 6175, -1;
	shfl.sync.idx.b32	%r151|%p60, %r148, 0, 6175, -1;
	add.s32 	%r152, %r150, %r2;
	mad.lo.s32 	%r153, %r151, %r269, %r152;
	cvta.to.global.u64 	%rd174, %rd297;
	mul.wide.s32 	%rd175, %r153, 4;
	add.s64 	%rd176, %rd174, %rd175;
	ld.global.nc.f32 	%f376, [%rd176];
	mul.wide.s32 	%rd177, %r269, 4;
	add.s64 	%rd178, %rd176, %rd177;
	ld.global.nc.f32 	%f377, [%rd178];
	shl.b32 	%r154, %r269, 1;
	mul.wide.s32 	%rd179, %r154, 4;
	add.s64 	%rd180, %rd176, %rd179;
	ld.global.nc.f32 	%f378, [%rd180];
	mul.lo.s32 	%r155, %r269, 3;
	mul.wide.s32 	%rd181, %r155, 4;
	add.s64 	%rd182, %rd176, %rd181;
	ld.global.nc.f32 	%f379, [%rd182];
	shl.b32 	%r156, %r269, 2;
	mul.wide.s32 	%rd183, %r156, 4;
	add.s64 	%rd184, %rd176, %rd183;
	ld.global.nc.f32 	%f380, [%rd184];
	mul.lo.s32 	%r157, %r269, 5;
	mul.wide.s32 	%rd185, %r157, 4;
	add.s64 	%rd186, %rd176, %rd185;
	ld.global.nc.f32 	%f381, [%rd186];
	mul.lo.s32 	%r158, %r269, 6;
	mul.wide.s32 	%rd187, %r158, 4;
	add.s64 	%rd188, %rd176, %rd187;
	ld.global.nc.f32 	%f382, [%rd188];
	mul.lo.s32 	%r159, %r269, 7;
	mul.wide.s32 	%rd189, %r159, 4;
	add.s64 	%rd190, %rd176, %rd189;
	ld.global.nc.f32 	%f383, [%rd190];
	shfl.sync.idx.b32	%r160|%p61, %r149, 1, 6175, -1;
	shfl.sync.idx.b32	%r161|%p62, %r148, 1, 6175, -1;
	add.s32 	%r162, %r160, %r2;
	mad.lo.s32 	%r163, %r161, %r269, %r162;
	mul.wide.s32 	%rd191, %r163, 4;
	add.s64 	%rd192, %rd174, %rd191;
	ld.global.nc.f32 	%f384, [%rd192];
	add.s64 	%rd193, %rd192, %rd177;
	ld.global.nc.f32 	%f385, [%rd193];
	add.s64 	%rd194, %rd192, %rd179;
	ld.global.nc.f32 	%f386, [%rd194];
	add.s64 	%rd195, %rd192, %rd181;
	ld.global.nc.f32 	%f387, [%rd195];
	add.s64 	%rd196, %rd192, %rd183;
	ld.global.nc.f32 	%f388, [%rd196];
	add.s64 	%rd197, %rd192, %rd185;
	ld.global.nc.f32 	%f389, [%rd197];
	add.s64 	%rd198, %rd192, %rd187;
	ld.global.nc.f32 	%f390, [%rd198];
	add.s64 	%rd199, %rd192, %rd189;
	ld.global.nc.f32 	%f391, [%rd199];
	shfl.sync.idx.b32	%r164|%p63, %r149, 2, 6175, -1;
	shfl.sync.idx.b32	%r165|%p64, %r148, 2, 6175, -1;
	add.s32 	%r166, %r164, %r2;
	mad.lo.s32 	%r167, %r165, %r269, %r166;
	mul.wide.s32 	%rd200, %r167, 4;
	add.s64 	%rd201, %rd174, %rd200;
	ld.global.nc.f32 	%f392, [%rd201];
	add.s64 	%rd202, %rd201, %rd177;
	ld.global.nc.f32 	%f393, [%rd202];
	add.s64 	%rd203, %rd201, %rd179;
	ld.global.nc.f32 	%f394, [%rd203];
	add.s64 	%rd204, %rd201, %rd181;
	ld.global.nc.f32 	%f395, [%rd204];
	add.s64 	%rd205, %rd201, %rd183;
	ld.global.nc.f32 	%f396, [%rd205];
	add.s64 	%rd206, %rd201, %rd185;
	ld.global.nc.f32 	%f397, [%rd206];
	add.s64 	%rd207, %rd201, %rd187;
	ld.global.nc.f32 	%f398, [%rd207];
	add.s64 	%rd208, %rd201, %rd189;
	ld.global.nc.f32 	%f399, [%rd208];
	shfl.sync.idx.b32	%r168|%p65, %r149, 3, 6175, -1;
	shfl.sync.idx.b32	%r169|%p66, %r148, 3, 6175, -1;
	add.s32 	%r170, %r168, %r2;
	mad.lo.s32 	%r171, %r169, %r269, %r170;
	mul.wide.s32 	%rd209, %r171, 4;
	add.s64 	%rd210, %rd174, %rd209;
	ld.global.nc.f32 	%f400, [%rd210];
	add.s64 	%rd211, %rd210, %rd177;
	ld.global.nc.f32 	%f401, [%rd211];
	add.s64 	%rd212, %rd210, %rd179;
	ld.global.nc.f32 	%f402, [%rd212];
	add.s64 	%rd213, %rd210, %rd181;
	ld.global.nc.f32 	%f403, [%rd213];
	add.s64 	%rd214, %rd210, %rd183;
	ld.global.nc.f32 	%f404, [%rd214];
	add.s64 	%rd215, %rd210, %rd185;
	ld.global.nc.f32 	%f405, [%rd215];
	add.s64 	%rd216, %rd210, %rd187;
	ld.global.nc.f32 	%f406, [%rd216];
	add.s64 	%rd217, %rd210, %rd189;
	ld.global.nc.f32 	%f407, [%rd217];
	shfl.sync.idx.b32	%r172|%p67, %r149, 4, 6175, -1;
	shfl.sync.idx.b32	%r173|%p68, %r148, 4, 6175, -1;
	add.s32 	%r174, %r172, %r2;
	mad.lo.s32 	%r175, %r173, %r269, %r174;
	mul.wide.s32 	%rd218, %r175, 4;
	add.s64 	%rd219, %rd174, %rd218;
	ld.global.nc.f32 	%f408, [%rd219];
	add.s64 	%rd220, %rd219, %rd177;
	ld.global.nc.f32 	%f409, [%rd220];
	add.s64 	%rd221, %rd219, %rd179;
	ld.global.nc.f32 	%f410, [%rd221];
	add.s64 	%rd222, %rd219, %rd181;
	ld.global.nc.f32 	%f411, [%rd222];
	add.s64 	%rd223, %rd219, %rd183;
	ld.global.nc.f32 	%f412, [%rd223];
	add.s64 	%rd224, %rd219, %rd185;
	ld.global.nc.f32 	%f413, [%rd224];
	add.s64 	%rd225, %rd219, %rd187;
	ld.global.nc.f32 	%f414, [%rd225];
	add.s64 	%rd226, %rd219, %rd189;
	ld.global.nc.f32 	%f415, [%rd226];
	shfl.sync.idx.b32	%r176|%p69, %r149, 5, 6175, -1;
	shfl.sync.idx.b32	%r177|%p70, %r148, 5, 6175, -1;
	add.s32 	%r178, %r176, %r2;
	mad.lo.s32 	%r179, %r177, %r269, %r178;
	mul.wide.s32 	%rd227, %r179, 4;
	add.s64 	%rd228, %rd174, %rd227;
	ld.global.nc.f32 	%f416, [%rd228];
	add.s64 	%rd229, %rd228, %rd177;
	ld.global.nc.f32 	%f417, [%rd229];
	add.s64 	%rd230, %rd228, %rd179;
	ld.global.nc.f32 	%f418, [%rd230];
	add.s64 	%rd231, %rd228, %rd181;
	ld.global.nc.f32 	%f419, [%rd231];
	add.s64 	%rd232, %rd228, %rd183;
	ld.global.nc.f32 	%f420, [%rd232];
	add.s64 	%rd233, %rd228, %rd185;
	ld.global.nc.f32 	%f421, [%rd233];
	add.s64 	%rd234, %rd228, %rd187;
	ld.global.nc.f32 	%f422, [%rd234];
	add.s64 	%rd235, %rd228, %rd189;
	ld.global.nc.f32 	%f423, [%rd235];
	shfl.sync.idx.b32	%r180|%p71, %r149, 6, 6175, -1;
	shfl.sync.idx.b32	%r181|%p72, %r148, 6, 6175, -1;
	add.s32 	%r182, %r180, %r2;
	mad.lo.s32 	%r183, %r181, %r269, %r182;
	mul.wide.s32 	%rd236, %r183, 4;
	add.s64 	%rd237, %rd174, %rd236;
	ld.global.nc.f32 	%f424, [%rd237];
	add.s64 	%rd238, %rd237, %rd177;
	ld.global.nc.f32 	%f425, [%rd238];
	add.s64 	%rd239, %rd237, %rd179;
	ld.global.nc.f32 	%f426, [%rd239];
	add.s64 	%rd240, %rd237, %rd181;
	ld.global.nc.f32 	%f427, [%rd240];
	add.s64 	%rd241, %rd237, %rd183;
	ld.global.nc.f32 	%f428, [%rd241];
	add.s64 	%rd242, %rd237, %rd185;
	ld.global.nc.f32 	%f429, [%rd242];
	add.s64 	%rd243, %rd237, %rd187;
	ld.global.nc.f32 	%f430, [%rd243];
	add.s64 	%rd244, %rd237, %rd189;
	ld.global.nc.f32 	%f431, [%rd244];
	shfl.sync.idx.b32	%r184|%p73, %r149, 7, 6175, -1;
	shfl.sync.idx.b32	%r185|%p74, %r148, 7, 6175, -1;
	add.s32 	%r186, %r184, %r2;
	mad.lo.s32 	%r187, %r185, %r269, %r186;
	mul.wide.s32 	%rd245, %r187, 4;
	add.s64 	%rd246, %rd174, %rd245;
	ld.global.nc.f32 	%f432, [%rd246];
	add.s64 	%rd247, %rd246, %rd177;
	ld.global.nc.f32 	%f433, [%rd247];
	add.s64 	%rd248, %rd246, %rd179;
	ld.global.nc.f32 	%f434, [%rd248];
	add.s64 	%rd249, %rd246, %rd181;
	ld.global.nc.f32 	%f435, [%rd249];
	add.s64 	%rd250, %rd246, %rd183;
	ld.global.nc.f32 	%f436, [%rd250];
	add.s64 	%rd251, %rd246, %rd185;
	ld.global.nc.f32 	%f437, [%rd251];
	add.s64 	%rd252, %rd246, %rd187;
	ld.global.nc.f32 	%f438, [%rd252];
	add.s64 	%rd253, %rd246, %rd189;
	ld.global.nc.f32 	%f439, [%rd253];
	sub.f32 	%f440, %f376, %f383;
	add.f32 	%f441, %f376, %f383;
	sub.f32 	%f442, %f380, %f379;
	add.f32 	%f443, %f380, %f379;
	sub.f32 	%f444, %f378, %f381;
	sub.f32 	%f445, %f377, %f382;
	add.f32 	%f446, %f444, %f445;
	add.f32 	%f447, %f377, %f382;
	sub.f32 	%f448, %f444, %f445;
	add.f32 	%f449, %f378, %f381;
	mul.f32 	%f450, %f446, 0f3F3504F3;
	sub.f32 	%f451, %f440, %f450;
	mul.f32 	%f452, %f448, 0f3F3504F3;
	sub.f32 	%f453, %f442, %f452;
	fma.rn.f32 	%f454, %f453, 0f3F2B0DC1, %f451;
	mul.f32 	%f455, %f454, 0f3FD4DB31;
	mul.f32 	%f456, %f451, 0f3F2B0DC1;
	sub.f32 	%f457, %f453, %f456;
	mul.f32 	%f458, %f457, 0fBFD4DB31;
	add.f32 	%f459, %f441, %f443;
	add.f32 	%f460, %f449, %f447;
	sub.f32 	%f461, %f459, %f460;
	mul.f32 	%f462, %f461, 0f3FB504F3;
	add.f32 	%f463, %f459, %f460;
	mul.f32 	%f464, %f463, 0f3FB504F3;
	add.f32 	%f465, %f440, %f450;
	add.f32 	%f466, %f442, %f452;
	mul.f32 	%f467, %f466, 0f3E4BAFAF;
	sub.f32 	%f468, %f465, %f467;
	mul.f32 	%f469, %f468, 0f3FFB14BE;
	fma.rn.f32 	%f470, %f465, 0f3E4BAFAF, %f466;
	mul.f32 	%f471, %f470, 0f3FFB14BE;
	sub.f32 	%f472, %f441, %f443;
	sub.f32 	%f473, %f449, %f447;
	mul.f32 	%f474, %f473, 0f3ED413CD;
	sub.f32 	%f475, %f472, %f474;
	mul.f32 	%f476, %f475, 0f3FEC835E;
	fma.rn.f32 	%f477, %f472, 0f3ED413CD, %f473;
	mul.f32 	%f478, %f477, 0f3FEC835E;
	sub.f32 	%f479, %f384, %f391;
	add.f32 	%f480, %f384, %f391;
	sub.f32 	%f481, %f388, %f387;
	add.f32 	%f482, %f388, %f387;
	sub.f32 	%f483, %f386, %f389;
	sub.f32 	%f484, %f385, %f390;
	add.f32 	%f485, %f483, %f484;
	add.f32 	%f486, %f385, %f390;
	sub.f32 	%f487, %f483, %f484;
	add.f32 	%f488, %f386, %f389;
	mul.f32 	%f489, %f485, 0f3F3504F3;
	sub.f32 	%f490, %f479, %f489;
	mul.f32 	%f491, %f487, 0f3F3504F3;
	sub.f32 	%f492, %f481, %f491;
	fma.rn.f32 	%f493, %f492, 0f3F2B0DC1, %f490;
	mul.f32 	%f494, %f493, 0f3FD4DB31;
	mul.f32 	%f495, %f490, 0f3F2B0DC1;
	sub.f32 	%f496, %f492, %f495;
	mul.f32 	%f497, %f496, 0fBFD4DB31;
	add.f32 	%f498, %f480, %f482;
	add.f32 	%f499, %f488, %f486;
	sub.f32 	%f500, %f498, %f499;
	mul.f32 	%f501, %f500, 0f3FB504F3;
	add.f32 	%f502, %f498, %f499;
	mul.f32 	%f503, %f502, 0f3FB504F3;
	add.f32 	%f504, %f479, %f489;
	add.f32 	%f505, %f481, %f491;
	mul.f32 	%f506, %f505, 0f3E4BAFAF;
	sub.f32 	%f507, %f504, %f506;
	mul.f32 	%f508, %f507, 0f3FFB14BE;
	fma.rn.f32 	%f509, %f504, 0f3E4BAFAF, %f505;
	mul.f32 	%f510, %f509, 0f3FFB14BE;
	sub.f32 	%f511, %f480, %f482;
	sub.f32 	%f512, %f488, %f486;
	mul.f32 	%f513, %f512, 0f3ED413CD;
	sub.f32 	%f514, %f511, %f513;
	mul.f32 	%f515, %f514, 0f3FEC835E;
	fma.rn.f32 	%f516, %f511, 0f3ED413CD, %f512;
	mul.f32 	%f517, %f516, 0f3FEC835E;
	sub.f32 	%f518, %f392, %f399;
	add.f32 	%f519, %f392, %f399;
	sub.f32 	%f520, %f396, %f395;
	add.f32 	%f521, %f396, %f395;
	sub.f32 	%f522, %f394, %f397;
	sub.f32 	%f523, %f393, %f398;
	add.f32 	%f524, %f522, %f523;
	add.f32 	%f525, %f393, %f398;
	sub.f32 	%f526, %f522, %f523;
	add.f32 	%f527, %f394, %f397;
	mul.f32 	%f528, %f524, 0f3F3504F3;
	sub.f32 	%f529, %f518, %f528;
	mul.f32 	%f530, %f526, 0f3F3504F3;
	sub.f32 	%f531, %f520, %f530;
	fma.rn.f32 	%f532, %f531, 0f3F2B0DC1, %f529;
	mul.f32 	%f533, %f532, 0f3FD4DB31;
	mul.f32 	%f534, %f529, 0f3F2B0DC1;
	sub.f32 	%f535, %f531, %f534;
	mul.f32 	%f536, %f535, 0fBFD4DB31;
	add.f32 	%f537, %f519, %f521;
	add.f32 	%f538, %f527, %f525;
	sub.f32 	%f539, %f537, %f538;
	mul.f32 	%f540, %f539, 0f3FB504F3;
	add.f32 	%f541, %f537, %f538;
	mul.f32 	%f542, %f541, 0f3FB504F3;
	add.f32 	%f543, %f518, %f528;
	add.f32 	%f544, %f520, %f530;
	mul.f32 	%f545, %f544, 0f3E4BAFAF;
	sub.f32 	%f546, %f543, %f545;
	mul.f32 	%f547, %f546, 0f3FFB14BE;
	fma.rn.f32 	%f548, %f543, 0f3E4BAFAF, %f544;
	mul.f32 	%f549, %f548, 0f3FFB14BE;
	sub.f32 	%f550, %f519, %f521;
	sub.f32 	%f551, %f527, %f525;
	mul.f32 	%f552, %f551, 0f3ED413CD;
	sub.f32 	%f553, %f550, %f552;
	mul.f32 	%f554, %f553, 0f3FEC835E;
	fma.rn.f32 	%f555, %f550, 0f3ED413CD, %f551;
	mul.f32 	%f556, %f555, 0f3FEC835E;
	sub.f32 	%f557, %f400, %f407;
	add.f32 	%f558, %f400, %f407;
	sub.f32 	%f559, %f404, %f403;
	add.f32 	%f560, %f404, %f403;
	sub.f32 	%f561, %f402, %f405;
	sub.f32 	%f562, %f401, %f406;
	add.f32 	%f563, %f561, %f562;
	add.f32 	%f564, %f401, %f406;
	sub.f32 	%f565, %f561, %f562;
	add.f32 	%f566, %f402, %f405;
	mul.f32 	%f567, %f563, 0f3F3504F3;
	sub.f32 	%f568, %f557, %f567;
	mul.f32 	%f569, %f565, 0f3F3504F3;
	sub.f32 	%f570, %f559, %f569;
	fma.rn.f32 	%f571, %f570, 0f3F2B0DC1, %f568;
	mul.f32 	%f572, %f571, 0f3FD4DB31;
	mul.f32 	%f573, %f568, 0f3F2B0DC1;
	sub.f32 	%f574, %f570, %f573;
	mul.f32 	%f575, %f574, 0fBFD4DB31;
	add.f32 	%f576, %f558, %f560;
	add.f32 	%f577, %f566, %f564;
	sub.f32 	%f578, %f576, %f577;
	mul.f32 	%f579, %f578, 0f3FB504F3;
	add.f32 	%f580, %f576, %f577;
	mul.f32 	%f581, %f580, 0f3FB504F3;
	add.f32 	%f582, %f557, %f567;
	add.f32 	%f583, %f559, %f569;
	mul.f32 	%f584, %f583, 0f3E4BAFAF;
	sub.f32 	%f585, %f582, %f584;
	mul.f32 	%f586, %f585, 0f3FFB14BE;
	fma.rn.f32 	%f587, %f582, 0f3E4BAFAF, %f583;
	mul.f32 	%f588, %f587, 0f3FFB14BE;
	sub.f32 	%f589, %f558, %f560;
	sub.f32 	%f590, %f566, %f564;
	mul.f32 	%f591, %f590, 0f3ED413CD;
	sub.f32 	%f592, %f589, %f591;
	mul.f32 	%f593, %f592, 0f3FEC835E;
	fma.rn.f32 	%f594, %f589, 0f3ED413CD, %f590;
	mul.f32 	%f595, %f594, 0f3FEC835E;
	sub.f32 	%f596, %f408, %f415;
	add.f32 	%f597, %f408, %f415;
	sub.f32 	%f598, %f412, %f411;
	add.f32 	%f599, %f412, %f411;
	sub.f32 	%f600, %f410, %f413;
	sub.f32 	%f601, %f409, %f414;
	add.f32 	%f602, %f600, %f601;
	add.f32 	%f603, %f409, %f414;
	sub.f32 	%f604, %f600, %f601;
	add.f32 	%f605, %f410, %f413;
	mul.f32 	%f606, %f602, 0f3F3504F3;
	sub.f32 	%f607, %f596, %f606;
	mul.f32 	%f608, %f604, 0f3F3504F3;
	sub.f32 	%f609, %f598, %f608;
	fma.rn.f32 	%f610, %f609, 0f3F2B0DC1, %f607;
	mul.f32 	%f611, %f610, 0f3FD4DB31;
	mul.f32 	%f612, %f607, 0f3F2B0DC1;
	sub.f32 	%f613, %f609, %f612;
	mul.f32 	%f614, %f613, 0fBFD4DB31;
	add.f32 	%f615, %f597, %f599;
	add.f32 	%f616, %f605, %f603;
	sub.f32 	%f617, %f615, %f616;
	mul.f32 	%f618, %f617, 0f3FB504F3;
	add.f32 	%f619, %f615, %f616;
	mul.f32 	%f620, %f619, 0f3FB504F3;
	add.f32 	%f621, %f596, %f606;
	add.f32 	%f622, %f598, %f608;
	mul.f32 	%f623, %f622, 0f3E4BAFAF;
	sub.f32 	%f624, %f621, %f623;
	mul.f32 	%f625, %f624, 0f3FFB14BE;
	fma.rn.f32 	%f626, %f621, 0f3E4BAFAF, %f622;
	mul.f32 	%f627, %f626, 0f3FFB14BE;
	sub.f32 	%f628, %f597, %f599;
	sub.f32 	%f629, %f605, %f603;
	mul.f32 	%f630, %f629, 0f3ED413CD;
	sub.f32 	%f631, %f628, %f630;
	mul.f32 	%f632, %f631, 0f3FEC835E;
	fma.rn.f32 	%f633, %f628, 0f3ED413CD, %f629;
	mul.f32 	%f634, %f633, 0f3FEC835E;
	sub.f32 	%f635, %f416, %f423;
	add.f32 	%f636, %f416, %f423;
	sub.f32 	%f637, %f420, %f419;
	add.f32 	%f638, %f420, %f419;
	sub.f32 	%f639, %f418, %f421;
	sub.f32 	%f640, %f417, %f422;
	add.f32 	%f641, %f639, %f640;
	add.f32 	%f642, %f417, %f422;
	sub.f32 	%f643, %f639, %f640;
	add.f32 	%f644, %f418, %f421;
	mul.f32 	%f645, %f641, 0f3F3504F3;
	sub.f32 	%f646, %f635, %f645;
	mul.f32 	%f647, %f643, 0f3F3504F3;
	sub.f32 	%f648, %f637, %f647;
	fma.rn.f32 	%f649, %f648, 0f3F2B0DC1, %f646;
	mul.f32 	%f650, %f649, 0f3FD4DB31;
	mul.f32 	%f651, %f646, 0f3F2B0DC1;
	sub.f32 	%f652, %f648, %f651;
	mul.f32 	%f653, %f652, 0fBFD4DB31;
	add.f32 	%f654, %f636, %f638;
	add.f32 	%f655, %f644, %f642;
	sub.f32 	%f656, %f654, %f655;
	mul.f32 	%f657, %f656, 0f3FB504F3;
	add.f32 	%f658, %f654, %f655;
	mul.f32 	%f659, %f658, 0f3FB504F3;
	add.f32 	%f660, %f635, %f645;
	add.f32 	%f661, %f637, %f647;
	mul.f32 	%f662, %f661, 0f3E4BAFAF;
	sub.f32 	%f663, %f660, %f662;
	mul.f32 	%f664, %f663, 0f3FFB14BE;
	fma.rn.f32 	%f665, %f660, 0f3E4BAFAF, %f661;
	mul.f32 	%f666, %f665, 0f3FFB14BE;
	sub.f32 	%f667, %f636, %f638;
	sub.f32 	%f668, %f644, %f642;
	mul.f32 	%f669, %f668, 0f3ED413CD;
	sub.f32 	%f670, %f667, %f669;
	mul.f32 	%f671, %f670, 0f3FEC835E;
	fma.rn.f32 	%f672, %f667, 0f3ED413CD, %f668;
	mul.f32 	%f673, %f672, 0f3FEC835E;
	sub.f32 	%f674, %f424, %f431;
	add.f32 	%f675, %f424, %f431;
	sub.f32 	%f676, %f428, %f427;
	add.f32 	%f677, %f428, %f427;
	sub.f32 	%f678, %f426, %f429;
	sub.f32 	%f679, %f425, %f430;
	add.f32 	%f680, %f678, %f679;
	add.f32 	%f681, %f425, %f430;
	sub.f32 	%f682, %f678, %f679;
	add.f32 	%f683, %f426, %f429;
	mul.f32 	%f684, %f680, 0f3F3504F3;
	sub.f32 	%f685, %f674, %f684;
	mul.f32 	%f686, %f682, 0f3F3504F3;
	sub.f32 	%f687, %f676, %f686;
	fma.rn.f32 	%f688, %f687, 0f3F2B0DC1, %f685;
	mul.f32 	%f689, %f688, 0f3FD4DB31;
	mul.f32 	%f690, %f685, 0f3F2B0DC1;
	sub.f32 	%f691, %f687, %f690;
	mul.f32 	%f692, %f691, 0fBFD4DB31;
	add.f32 	%f693, %f675, %f677;
	add.f32 	%f694, %f683, %f681;
	sub.f32 	%f695, %f693, %f694;
	mul.f32 	%f696, %f695, 0f3FB504F3;
	add.f32 	%f697, %f693, %f694;
	mul.f32 	%f698, %f697, 0f3FB504F3;
	add.f32 	%f699, %f674, %f684;
	add.f32 	%f700, %f676, %f686;
	mul.f32 	%f701, %f700, 0f3E4BAFAF;
	sub.f32 	%f702, %f699, %f701;
	mul.f32 	%f703, %f702, 0f3FFB14BE;
	fma.rn.f32 	%f704, %f699, 0f3E4BAFAF, %f700;
	mul.f32 	%f705, %f704, 0f3FFB14BE;
	sub.f32 	%f706, %f675, %f677;
	sub.f32 	%f707, %f683, %f681;
	mul.f32 	%f708, %f707, 0f3ED413CD;
	sub.f32 	%f709, %f706, %f708;
	mul.f32 	%f710, %f709, 0f3FEC835E;
	fma.rn.f32 	%f711, %f706, 0f3ED413CD, %f707;
	mul.f32 	%f712, %f711, 0f3FEC835E;
	sub.f32 	%f713, %f432, %f439;
	add.f32 	%f714, %f432, %f439;
	sub.f32 	%f715, %f436, %f435;
	add.f32 	%f716, %f436, %f435;
	sub.f32 	%f717, %f434, %f437;
	sub.f32 	%f718, %f433, %f438;
	add.f32 	%f719, %f717, %f718;
	add.f32 	%f720, %f433, %f438;
	sub.f32 	%f721, %f717, %f718;
	add.f32 	%f722, %f434, %f437;
	mul.f32 	%f723, %f719, 0f3F3504F3;
	sub.f32 	%f724, %f713, %f723;
	mul.f32 	%f725, %f721, 0f3F3504F3;
	sub.f32 	%f726, %f715, %f725;
	fma.rn.f32 	%f727, %f726, 0f3F2B0DC1, %f724;
	mul.f32 	%f728, %f727, 0f3FD4DB31;
	mul.f32 	%f729, %f724, 0f3F2B0DC1;
	sub.f32 	%f730, %f726, %f729;
	mul.f32 	%f731, %f730, 0fBFD4DB31;
	add.f32 	%f732, %f714, %f716;
	add.f32 	%f733, %f722, %f720;
	sub.f32 	%f734, %f732, %f733;
	mul.f32 	%f735, %f734, 0f3FB504F3;
	add.f32 	%f736, %f732, %f733;
	mul.f32 	%f737, %f736, 0f3FB504F3;
	add.f32 	%f738, %f713, %f723;
	add.f32 	%f739, %f715, %f725;
	mul.f32 	%f740, %f739, 0f3E4BAFAF;
	sub.f32 	%f741, %f738, %f740;
	mul.f32 	%f742, %f741, 0f3FFB14BE;
	fma.rn.f32 	%f743, %f738, 0f3E4BAFAF, %f739;
	mul.f32 	%f744, %f743, 0f3FFB14BE;
	sub.f32 	%f745, %f714, %f716;
	sub.f32 	%f746, %f722, %f720;
	mul.f32 	%f747, %f746, 0f3ED413CD;
	sub.f32 	%f748, %f745, %f747;
	mul.f32 	%f749, %f748, 0f3FEC835E;
	fma.rn.f32 	%f750, %f745, 0f3ED413CD, %f746;
	mul.f32 	%f751, %f750, 0f3FEC835E;
	// begin inline asm
	mov.u32 %r131, %laneid;
	// end inline asm
	shr.s32 	%r188, %r131, 31;
	shr.u32 	%r189, %r188, 29;
	add.s32 	%r190, %r131, %r189;
	and.b32  	%r191, %r190, 1073741816;
	sub.s32 	%r192, %r131, %r191;
	and.b32  	%r193, %r131, 1073741816;
	mad.lo.s32 	%r194, %r192, 33, %r193;
	shl.b32 	%r195, %r194, 2;
	mov.u32 	%r196, _ZZ4bm3dILb0ELb0ELb0EEvPfPKfiiifiiiiifffE6buffer;
	add.s32 	%r197, %r196, %r195;
	bar.warp.sync 	-1;
	shl.b32 	%r198, %r131, 2;
	add.s32 	%r199, %r196, %r198;
	st.shared.f32 	[%r199], %f464;
	st.shared.f32 	[%r199+132], %f469;
	st.shared.f32 	[%r199+264], %f476;
	st.shared.f32 	[%r199+396], %f455;
	st.shared.f32 	[%r199+528], %f462;
	st.shared.f32 	[%r199+660], %f458;
	st.shared.f32 	[%r199+792], %f478;
	st.shared.f32 	[%r199+924], %f471;
	bar.warp.sync 	-1;
	ld.shared.f32 	%f752, [%r197];
	ld.shared.f32 	%f753, [%r197+4];
	ld.shared.f32 	%f754, [%r197+8];
	ld.shared.f32 	%f755, [%r197+12];
	ld.shared.f32 	%f756, [%r197+16];
	ld.shared.f32 	%f757, [%r197+20];
	ld.shared.f32 	%f758, [%r197+24];
	ld.shared.f32 	%f759, [%r197+28];
	bar.warp.sync 	-1;
	st.shared.f32 	[%r199], %f503;
	st.shared.f32 	[%r199+132], %f508;
	st.shared.f32 	[%r199+264], %f515;
	st.shared.f32 	[%r199+396], %f494;
	st.shared.f32 	[%r199+528], %f501;
	st.shared.f32 	[%r199+660], %f497;
	st.shared.f32 	[%r199+792], %f517;
	st.shared.f32 	[%r199+924], %f510;
	bar.warp.sync 	-1;
	ld.shared.f32 	%f760, [%r197];
	ld.shared.f32 	%f761, [%r197+4];
	ld.shared.f32 	%f762, [%r197+8];
	ld.shared.f32 	%f763, [%r197+12];
	ld.shared.f32 	%f764, [%r197+16];
	ld.shared.f32 	%f765, [%r197+20];
	ld.shared.f32 	%f766, [%r197+24];
	ld.shared.f32 	%f767, [%r197+28];
	bar.warp.sync 	-1;
	st.shared.f32 	[%r199], %f542;
	st.shared.f32 	[%r199+132], %f547;
	st.shared.f32 	[%r199+264], %f554;
	st.shared.f32 	[%r199+396], %f533;
	st.shared.f32 	[%r199+528], %f540;
	st.shared.f32 	[%r199+660], %f536;
	st.shared.f32 	[%r199+792], %f556;
	st.shared.f32 	[%r199+924], %f549;
	bar.warp.sync 	-1;
	ld.shared.f32 	%f768, [%r197];
	ld.shared.f32 	%f769, [%r197+4];
	ld.shared.f32 	%f770, [%r197+8];
	ld.shared.f32 	%f771, [%r197+12];
	ld.shared.f32 	%f772, [%r197+16];
	ld.shared.f32 	%f773, [%r197+20];
	ld.shared.f32 	%f774, [%r197+24];
	ld.shared.f32 	%f775, [%r197+28];
	bar.warp.sync 	-1;
	st.shared.f32 	[%r199], %f581;
	st.shared.f32 	[%r199+132], %f586;
	st.shared.f32 	[%r199+264], %f593;
	st.shared.f32 	[%r199+396], %f572;
	st.shared.f32 	[%r199+528], %f579;
	st.shared.f32 	[%r199+660], %f575;
	st.shared.f32 	[%r199+792], %f595;
	st.shared.f32 	[%r199+924], %f588;
	bar.warp.sync 	-1;
	ld.shared.f32 	%f776, [%r197];
	ld.shared.f32 	%f777, [%r197+4];
	ld.shared.f32 	%f778, [%r197+8];
	ld.shared.f32 	%f779, [%r197+12];
	ld.shared.f32 	%f780, [%r197+16];
	ld.shared.f32 	%f781, [%r197+20];
	ld.shared.f32 	%f782, [%r197+24];
	ld.shared.f32 	%f783, [%r197+28];
	bar.warp.sync 	-1;
	st.shared.f32 	[%r199], %f620;
	st.shared.f32 	[%r199+132], %f625;
	st.shared.f32 	[%r199+264], %f632;
	st.shared.f32 	[%r199+396], %f611;
	st.shared.f32 	[%r199+528], %f618;
	st.shared.f32 	[%r199+660], %f614;
	st.shared.f32 	[%r199+792], %f634;
	st.shared.f32 	[%r199+924], %f627;
	bar.warp.sync 	-1;
	ld.shared.f32 	%f784, [%r197];
	ld.shared.f32 	%f785, [%r197+4];
	ld.shared.f32 	%f786, [%r197+8];
	ld.shared.f32 	%f787, [%r197+12];
	ld.shared.f32 	%f788, [%r197+16];
	ld.shared.f32 	%f789, [%r197+20];
	ld.shared.f32 	%f790, [%r197+24];
	ld.shared.f32 	%f791, [%r197+28];
	bar.warp.sync 	-1;
	st.shared.f32 	[%r199], %f659;
	st.shared.f32 	[%r199+132], %f664;
	st.shared.f32 	[%r199+264], %f671;
	st.shared.f32 	[%r199+396], %f650;
	st.shared.f32 	[%r199+528], %f657;
	st.shared.f32 	[%r199+660], %f653;
	st.shared.f32 	[%r199+792], %f673;
	st.shared.f32 	[%r199+924], %f666;
	bar.warp.sync 	-1;
	ld.shared.f32 	%f792, [%r197];
	ld.shared.f32 	%f793, [%r197+4];
	ld.shared.f32 	%f794, [%r197+8];
	ld.shared.f32 	%f795, [%r197+12];
	ld.shared.f32 	%f796, [%r197+16];
	ld.shared.f32 	%f797, [%r197+20];
	ld.shared.f32 	%f798, [%r197+24];
	ld.shared.f32 	%f799, [%r197+28];
	bar.warp.sync 	-1;
	st.shared.f32 	[%r199], %f698;
	st.shared.f32 	[%r199+132], %f703;
	st.shared.f32 	[%r199+264], %f710;
	st.shared.f32 	[%r199+396], %f689;
	st.shared.f32 	[%r199+528], %f696;
	st.shared.f32 	[%r199+660], %f692;
	st.shared.f32 	[%r199+792], %f712;
	st.shared.f32 	[%r199+924], %f705;
	bar.warp.sync 	-1;
	ld.shared.f32 	%f800, [%r197];
	ld.shared.f32 	%f801, [%r197+4];
	ld.shared.f32 	%f802, [%r197+8];
	ld.shared.f32 	%f803, [%r197+12];
	ld.shared.f32 	%f804, [%r197+16];
	ld.shared.f32 	%f805, [%r197+20];
	ld.shared.f32 	%f806, [%r197+24];
	ld.shared.f32 	%f807, [%r197+28];
	bar.warp.sync 	-1;
	st.shared.f32 	[%r199], %f737;
	st.shared.f32 	[%r199+132], %f742;
	st.shared.f32 	[%r199+264], %f749;
	st.shared.f32 	[%r199+396], %f728;
	st.shared.f32 	[%r199+528], %f735;
	st.shared.f32 	[%r199+660], %f731;
	st.shared.f32 	[%r199+792], %f751;
	st.shared.f32 	[%r199+924], %f744;
	bar.warp.sync 	-1;
	ld.shared.f32 	%f808, [%r197];
	ld.shared.f32 	%f809, [%r197+4];
	ld.shared.f32 	%f810, [%r197+8];
	ld.shared.f32 	%f811, [%r197+12];
	ld.shared.f32 	%f812, [%r197+16];
	ld.shared.f32 	%f813, [%r197+20];
	ld.shared.f32 	%f814, [%r197+24];
	ld.shared.f32 	%f815, [%r197+28];
	sub.f32 	%f816, %f752, %f759;
	add.f32 	%f817, %f752, %f759;
	sub.f32 	%f818, %f756, %f755;
	add.f32 	%f819, %f756, %f755;
	sub.f32 	%f820, %f754, %f757;
	sub.f32 	%f821, %f753, %f758;
	add.f32 	%f822, %f820, %f821;
	add.f32 	%f823, %f753, %f758;
	sub.f32 	%f824, %f820, %f821;
	add.f32 	%f825, %f754, %f757;
	mul.f32 	%f826, %f822, 0f3F3504F3;
	sub.f32 	%f827, %f816, %f826;
	mul.f32 	%f828, %f824, 0f3F3504F3;
	sub.f32 	%f829, %f818, %f828;
	fma.rn.f32 	%f830, %f829, 0f3F2B0DC1, %f827;
	mul.f32 	%f831, %f830, 0f3FD4DB31;
	mul.f32 	%f832, %f827, 0f3F2B0DC1;
	sub.f32 	%f833, %f829, %f832;
	mul.f32 	%f834, %f833, 0fBFD4DB31;
	add.f32 	%f835, %f817, %f819;
	add.f32 	%f836, %f825, %f823;
	sub.f32 	%f837, %f835, %f836;
	mul.f32 	%f838, %f837, 0f3FB504F3;
	add.f32 	%f839, %f835, %f836;
	mul.f32 	%f840, %f839, 0f3FB504F3;
	add.f32 	%f841, %f816, %f826;
	add.f32 	%f842, %f818, %f828;
	mul.f32 	%f843, %f842, 0f3E4BAFAF;
	sub.f32 	%f844, %f841, %f843;
	mul.f32 	%f845, %f844, 0f3FFB14BE;
	fma.rn.f32 	%f846, %f841, 0f3E4BAFAF, %f842;
	mul.f32 	%f847, %f846, 0f3FFB14BE;
	sub.f32 	%f848, %f817, %f819;
	sub.f32 	%f849, %f825, %f823;
	mul.f32 	%f850, %f849, 0f3ED413CD;
	sub.f32 	%f851, %f848, %f850;
	mul.f32 	%f852, %f851, 0f3FEC835E;
	fma.rn.f32 	%f853, %f848, 0f3ED413CD, %f849;
	mul.f32 	%f854, %f853, 0f3FEC835E;
	sub.f32 	%f855, %f760, %f767;
	add.f32 	%f856, %f760, %f767;
	sub.f32 	%f857, %f764, %f763;
	add.f32 	%f858, %f764, %f763;
	sub.f32 	%f859, %f762, %f765;
	sub.f32 	%f860, %f761, %f766;
	add.f32 	%f861, %f859, %f860;
	add.f32 	%f862, %f761, %f766;
	sub.f32 	%f863, %f859, %f860;
	add.f32 	%f864, %f762, %f765;
	mul.f32 	%f865, %f861, 0f3F3504F3;
	sub.f32 	%f866, %f855, %f865;
	mul.f32 	%f867, %f863, 0f3F3504F3;
	sub.f32 	%f868, %f857, %f867;
	fma.rn.f32 	%f869, %f868, 0f3F2B0DC1, %f866;
	mul.f32 	%f870, %f869, 0f3FD4DB31;
	mul.f32 	%f871, %f866, 0f3F2B0DC1;
	sub.f32 	%f872, %f868, %f871;
	mul.f32 	%f873, %f872, 0fBFD4DB31;
	add.f32 	%f874, %f856, %f858;
	add.f32 	%f875, %f864, %f862;
	sub.f32 	%f876, %f874, %f875;
	mul.f32 	%f877, %f876, 0f3FB504F3;
	add.f32 	%f878, %f874, %f875;
	mul.f32 	%f879, %f878, 0f3FB504F3;
	add.f32 	%f880, %f855, %f865;
	add.f32 	%f881, %f857, %f867;
	mul.f32 	%f882, %f881, 0f3E4BAFAF;
	sub.f32 	%f883, %f880, %f882;
	mul.f32 	%f884, %f883, 0f3FFB14BE;
	fma.rn.f32 	%f885, %f880, 0f3E4BAFAF, %f881;
	mul.f32 	%f886, %f885, 0f3FFB14BE;
	sub.f32 	%f887, %f856, %f858;
	sub.f32 	%f888, %f864, %f862;
	mul.f32 	%f889, %f888, 0f3ED413CD;
	sub.f32 	%f890, %f887, %f889;
	mul.f32 	%f891, %f890, 0f3FEC835E;
	fma.rn.f32 	%f892, %f887, 0f3ED413CD, %f888;
	mul.f32 	%f893, %f892, 0f3FEC835E;
	sub.f32 	%f894, %f768, %f775;
	add.f32 	%f895, %f768, %f775;
	sub.f32 	%f896, %f772, %f771;
	add.f32 	%f897, %f772, %f771;
	sub.f32 	%f898, %f770, %f773;
	sub.f32 	%f899, %f769, %f774;
	add.f32 	%f900, %f898, %f899;
	add.f32 	%f901, %f769, %f774;
	sub.f32 	%f902, %f898, %f899;
	add.f32 	%f903, %f770, %f773;
	mul.f32 	%f904, %f900, 0f3F3504F3;
	sub.f32 	%f905, %f894, %f904;
	mul.f32 	%f906, %f902, 0f3F3504F3;
	sub.f32 	%f907, %f896, %f906;
	fma.rn.f32 	%f908, %f907, 0f3F2B0DC1, %f905;
	mul.f32 	%f909, %f908, 0f3FD4DB31;
	mul.f32 	%f910, %f905, 0f3F2B0DC1;
	sub.f32 	%f911, %f907, %f910;
	mul.f32 	%f912, %f911, 0fBFD4DB31;
	add.f32 	%f913, %f895, %f897;
	add.f32 	%f914, %f903, %f901;
	sub.f32 	%f915, %f913, %f914;
	mul.f32 	%f916, %f915, 0f3FB504F3;
	add.f32 	%f917, %f913, %f914;
	mul.f32 	%f918, %f917, 0f3FB504F3;
	add.f32 	%f919, %f894, %f904;
	add.f32 	%f920, %f896, %f906;
	mul.f32 	%f921, %f920, 0f3E4BAFAF;
	sub.f32 	%f922, %f919, %f921;
	mul.f32 	%f923, %f922, 0f3FFB14BE;
	fma.rn.f32 	%f924, %f919, 0f3E4BAFAF, %f920;
	mul.f32 	%f925, %f924, 0f3FFB14BE;
	sub.f32 	%f926, %f895, %f897;
	sub.f32 	%f927, %f903, %f901;
	mul.f32 	%f928, %f927, 0f3ED413CD;
	sub.f32 	%f929, %f926, %f928;
	mul.f32 	%f930, %f929, 0f3FEC835E;
	fma.rn.f32 	%f931, %f926, 0f3ED413CD, %f927;
	mul.f32 	%f932, %f931, 0f3FEC835E;
	sub.f32 	%f933, %f776, %f783;
	add.f32 	%f934, %f776, %f783;
	sub.f32 	%f935, %f780, %f779;
	add.f32 	%f936, %f780, %f779;
	sub.f32 	%f937, %f778, %f781;
	sub.f32 	%f938, %f777, %f782;
	add.f32 	%f939, %f937, %f938;
	add.f32 	%f940, %f777, %f782;
	sub.f32 	%f941, %f937, %f938;
	add.f32 	%f942, %f778, %f781;
	mul.f32 	%f943, %f939, 0f3F3504F3;
	sub.f32 	%f944, %f933, %f943;
	mul.f32 	%f945, %f941, 0f3F3504F3;
	sub.f32 	%f946, %f935, %f945;
	fma.rn.f32 	%f947, %f946, 0f3F2B0DC1, %f944;
	mul.f32 	%f948, %f947, 0f3FD4DB31;
	mul.f32 	%f949, %f944, 0f3F2B0DC1;
	sub.f32 	%f950, %f946, %f949;
	mul.f32 	%f951, %f950, 0fBFD4DB31;
	add.f32 	%f952, %f934, %f936;
	add.f32 	%f953, %f942, %f940;
	sub.f32 	%f954, %f952, %f953;
	mul.f32 	%f955, %f954, 0f3FB504F3;
	add.f32 	%f956, %f952, %f953;
	mul.f32 	%f957, %f956, 0f3FB504F3;
	add.f32 	%f958, %f933, %f943;
	add.f32 	%f959, %f935, %f945;
	mul.f32 	%f960, %f959, 0f3E4BAFAF;
	sub.f32 	%f961, %f958, %f960;
	mul.f32 	%f962, %f961, 0f3FFB14BE;
	fma.rn.f32 	%f963, %f958, 0f3E4BAFAF, %f959;
	mul.f32 	%f964, %f963, 0f3FFB14BE;
	sub.f32 	%f965, %f934, %f936;
	sub.f32 	%f966, %f942, %f940;
	mul.f32 	%f967, %f966, 0f3ED413CD;
	sub.f32 	%f968, %f965, %f967;
	mul.f32 	%f969, %f968, 0f3FEC835E;
	fma.rn.f32 	%f970, %f965, 0f3ED413CD, %f966;
	mul.f32 	%f971, %f970, 0f3FEC835E;
	sub.f32 	%f972, %f784, %f791;
	add.f32 	%f973, %f784, %f791;
	sub.f32 	%f974, %f788, %f787;
	add.f32 	%f975, %f788, %f787;
	sub.f32 	%f976, %f786, %f789;
	sub.f32 	%f977, %f785, %f790;
	add.f32 	%f978, %f976, %f977;
	add.f32 	%f979, %f785, %f790;
	sub.f32 	%f980, %f976, %f977;
	add.f32 	%f981, %f786, %f789;
	mul.f32 	%f982, %f978, 0f3F3504F3;
	sub.f32 	%f983, %f972, %f982;
	mul.f32 	%f984, %f980, 0f3F3504F3;
	sub.f32 	%f985, %f974, %f984;
	fma.rn.f32 	%f986, %f985, 0f3F2B0DC1, %f983;
	mul.f32 	%f987, %f986, 0f3FD4DB31;
	mul.f32 	%f988, %f983, 0f3F2B0DC1;
	sub.f32 	%f989, %f985, %f988;
	mul.f32 	%f990, %f989, 0fBFD4DB31;
	add.f32 	%f991, %f973, %f975;
	add.f32 	%f992, %f981, %f979;
	sub.f32 	%f993, %f991, %f992;
	mul.f32 	%f994, %f993, 0f3FB504F3;
	add.f32 	%f995, %f991, %f992;
	mul.f32 	%f996, %f995, 0f3FB504F3;
	add.f32 	%f997, %f972, %f982;
	add.f32 	%f998, %f974, %f984;
	mul.f32 	%f999, %f998, 0f3E4BAFAF;
	sub.f32 	%f1000, %f997, %f999;
	mul.f32 	%f1001, %f1000, 0f3FFB14BE;
	fma.rn.f32 	%f1002, %f997, 0f3E4BAFAF, %f998;
	mul.f32 	%f1003, %f1002, 0f3FFB14BE;
	sub.f32 	%f1004, %f973, %f975;
	sub.f32 	%f1005, %f981, %f979;
	mul.f32 	%f1006, %f1005, 0f3ED413CD;
	sub.f32 	%f1007, %f1004, %f1006;
	mul.f32 	%f1008, %f1007, 0f3FEC835E;
	fma.rn.f32 	%f1009, %f1004, 0f3ED413CD, %f1005;
	mul.f32 	%f1010, %f1009, 0f3FEC835E;
	sub.f32 	%f1011, %f792, %f799;
	add.f32 	%f1012, %f792, %f799;
	sub.f32 	%f1013, %f796, %f795;
	add.f32 	%f1014, %f796, %f795;
	sub.f32 	%f1015, %f794, %f797;
	sub.f32 	%f1016, %f793, %f798;
	add.f32 	%f1017, %f1015, %f1016;
	add.f32 	%f1018, %f793, %f798;
	sub.f32 	%f1019, %f1015, %f1016;
	add.f32 	%f1020, %f794, %f797;
	mul.f32 	%f1021, %f1017, 0f3F3504F3;
	sub.f32 	%f1022, %f1011, %f1021;
	mul.f32 	%f1023, %f1019, 0f3F3504F3;
	sub.f32 	%f1024, %f1013, %f1023;
	fma.rn.f32 	%f1025, %f1024, 0f3F2B0DC1, %f1022;
	mul.f32 	%f1026, %f1025, 0f3FD4DB31;
	mul.f32 	%f1027, %f1022, 0f3F2B0DC1;
	sub.f32 	%f1028, %f1024, %f1027;
	mul.f32 	%f1029, %f1028, 0fBFD4DB31;
	add.f32 	%f1030, %f1012, %f1014;
	add.f32 	%f1031, %f1020, %f1018;
	sub.f32 	%f1032, %f1030, %f1031;
	mul.f32 	%f1033, %f1032, 0f3FB504F3;
	add.f32 	%f1034, %f1030, %f1031;
	mul.f32 	%f1035, %f1034, 0f3FB504F3;
	add.f32 	%f1036, %f1011, %f1021;
	add.f32 	%f1037, %f1013, %f1023;
	mul.f32 	%f1038, %f1037, 0f3E4BAFAF;
	sub.f32 	%f1039, %f1036, %f1038;
	mul.f32 	%f1040, %f1039, 0f3FFB14BE;
	fma.rn.f32 	%f1041, %f1036, 0f3E4BAFAF, %f1037;
	mul.f32 	%f1042, %f1041, 0f3FFB14BE;
	sub.f32 	%f1043, %f1012, %f1014;
	sub.f32 	%f1044, %f1020, %f1018;
	mul.f32 	%f1045, %f1044, 0f3ED413CD;
	sub.f32 	%f1046, %f1043, %f1045;
	mul.f32 	%f1047, %f1046, 0f3FEC835E;
	fma.rn.f32 	%f1048, %f1043, 0f3ED413CD, %f1044;
	mul.f32 	%f1049, %f1048, 0f3FEC835E;
	sub.f32 	%f1050, %f800, %f807;
	add.f32 	%f1051, %f800, %f807;
	sub.f32 	%f1052, %f804, %f803;
	add.f32 	%f1053, %f804, %f803;
	sub.f32 	%f1054, %f802, %f805;
	sub.f32 	%f1055, %f801, %f806;
	add.f32 	%f1056, %f1054, %f1055;
	add.f32 	%f1057, %f801, %f806;
	sub.f32 	%f1058, %f1054, %f1055;
	add.f32 	%f1059, %f802, %f805;
	mul.f32 	%f1060, %f1056, 0f3F3504F3;
	sub.f32 	%f1061, %f1050, %f1060;
	mul.f32 	%f1062, %f1058, 0f3F3504F3;
	sub.f32 	%f1063, %f1052, %f1062;
	fma.rn.f32 	%f1064, %f1063, 0f3F2B0DC1, %f1061;
	mul.f32 	%f1065, %f1064, 0f3FD4DB31;
	mul.f32 	%f1066, %f1061, 0f3F2B0DC1;
	sub.f32 	%f1067, %f1063, %f1066;
	mul.f32 	%f1068, %f1067, 0fBFD4DB31;
	add.f32 	%f1069, %f1051, %f1053;
	add.f32 	%f1070, %f1059, %f1057;
	sub.f32 	%f1071, %f1069, %f1070;
	mul.f32 	%f1072, %f1071, 0f3FB504F3;
	add.f32 	%f1073, %f1069, %f1070;
	mul.f32 	%f1074, %f1073, 0f3FB504F3;
	add.f32 	%f1075, %f1050, %f1060;
	add.f32 	%f1076, %f1052, %f1062;
	mul.f32 	%f1077, %f1076, 0f3E4BAFAF;
	sub.f32 	%f1078, %f1075, %f1077;
	mul.f32 	%f1079, %f1078, 0f3FFB14BE;
	fma.rn.f32 	%f1080, %f1075, 0f3E4BAFAF, %f1076;
	mul.f32 	%f1081, %f1080, 0f3FFB14BE;
	sub.f32 	%f1082, %f1051, %f1053;
	sub.f32 	%f1083, %f1059, %f1057;
	mul.f32 	%f1084, %f1083, 0f3ED413CD;
	sub.f32 	%f1085, %f1082, %f1084;
	mul.f32 	%f1086, %f1085, 0f3FEC835E;
	fma.rn.f32 	%f1087, %f1082, 0f3ED413CD, %f1083;
	mul.f32 	%f1088, %f1087, 0f3FEC835E;
	sub.f32 	%f1089, %f808, %f815;
	add.f32 	%f1090, %f808, %f815;
	sub.f32 	%f1091, %f812, %f811;
	add.f32 	%f1092, %f812, %f811;
	sub.f32 	%f1093, %f810, %f813;
	sub.f32 	%f1094, %f809, %f814;
	add.f32 	%f1095, %f1093, %f1094;
	add.f32 	%f1096, %f809, %f814;
	sub.f32 	%f1097, %f1093, %f1094;
	add.f32 	%f1098, %f810, %f813;
	mul.f32 	%f1099, %f1095, 0f3F3504F3;
	sub.f32 	%f1100, %f1089, %f1099;
	mul.f32 	%f1101, %f1097, 0f3F3504F3;
	sub.f32 	%f1102, %f1091, %f1101;
	fma.rn.f32 	%f1103, %f1102, 0f3F2B0DC1, %f1100;
	mul.f32 	%f1104, %f1103, 0f3FD4DB31;
	mul.f32 	%f1105, %f1100, 0f3F2B0DC1;
	sub.f32 	%f1106, %f1102, %f1105;
	mul.f32 	%f1107, %f1106, 0fBFD4DB31;
	add.f32 	%f1108, %f1090, %f1092;
	add.f32 	%f1109, %f1098, %f1096;
	sub.f32 	%f1110, %f1108, %f1109;
	mul.f32 	%f1111, %f1110, 0f3FB504F3;
	add.f32 	%f1112, %f1108, %f1109;
	mul.f32 	%f1113, %f1112, 0f3FB504F3;
	add.f32 	%f1114, %f1089, %f1099;
	add.f32 	%f1115, %f1091, %f1101;
	mul.f32 	%f1116, %f1115, 0f3E4BAFAF;
	sub.f32 	%f1117, %f1114, %f1116;
	mul.f32 	%f1118, %f1117, 0f3FFB14BE;
	fma.rn.f32 	%f1119, %f1114, 0f3E4BAFAF, %f1115;
	mul.f32 	%f1120, %f1119, 0f3FFB14BE;
	sub.f32 	%f1121, %f1090, %f1092;
	sub.f32 	%f1122, %f1098, %f1096;
	mul.f32 	%f1123, %f1122, 0f3ED413CD;
	sub.f32 	%f1124, %f1121, %f1123;
	mul.f32 	%f1125, %f1124, 0f3FEC835E;
	fma.rn.f32 	%f1126, %f1121, 0f3ED413CD, %f1122;
	mul.f32 	%f1127, %f1126, 0f3FEC835E;
	// begin inline asm
	mov.u32 %r132, %laneid;
	// end inline asm
	shr.s32 	%r200, %r132, 31;
	shr.u32 	%r201, %r200, 29;
	add.s32 	%r202, %r132, %r201;
	and.b32  	%r203, %r202, 1073741816;
	sub.s32 	%r204, %r132, %r203;
	and.b32  	%r205, %r132, 1073741816;
	mad.lo.s32 	%r206, %r204, 33, %r205;
	shl.b32 	%r207, %r206, 2;
	add.s32 	%r208, %r196, %r207;
	bar.warp.sync 	-1;
	shl.b32 	%r209, %r132, 2;
	add.s32 	%r210, %r196, %r209;
	st.shared.f32 	[%r210], %f840;
	st.shared.f32 	[%r210+132], %f845;
	st.shared.f32 	[%r210+264], %f852;
	st.shared.f32 	[%r210+396], %f831;
	st.shared.f32 	[%r210+528], %f838;
	st.shared.f32 	[%r210+660], %f834;
	st.shared.f32 	[%r210+792], %f854;
	st.shared.f32 	[%r210+924], %f847;
	bar.warp.sync 	-1;
	ld.shared.f32 	%f1128, [%r208];
	ld.shared.f32 	%f1129, [%r208+4];
	ld.shared.f32 	%f1130, [%r208+8];
	ld.shared.f32 	%f1131, [%r208+12];
	ld.shared.f32 	%f1132, [%r208+16];
	ld.shared.f32 	%f1133, [%r208+20];
	ld.shared.f32 	%f1134, [%r208+24];
	ld.shared.f32 	%f1135, [%r208+28];
	bar.warp.sync 	-1;
	st.shared.f32 	[%r210], %f879;
	st.shared.f32 	[%r210+132], %f884;
	st.shared.f32 	[%r210+264], %f891;
	st.shared.f32 	[%r210+396], %f870;
	st.shared.f32 	[%r210+528], %f877;
	st.shared.f32 	[%r210+660], %f873;
	st.shared.f32 	[%r210+792], %f893;
	st.shared.f32 	[%r210+924], %f886;
	bar.warp.sync 	-1;
	ld.shared.f32 	%f1136, [%r208];
	ld.shared.f32 	%f1137, [%r208+4];
	ld.shared.f32 	%f1138, [%r208+8];
	ld.shared.f32 	%f1139, [%r208+12];
	ld.shared.f32 	%f1140, [%r208+16];
	ld.shared.f32 	%f1141, [%r208+20];
	ld.shared.f32 	%f1142, [%r208+24];
	ld.shared.f32 	%f1143, [%r208+28];
	bar.warp.sync 	-1;
	st.shared.f32 	[%r210], %f918;
	st.shared.f32 	[%r210+132], %f923;
	st.shared.f32 	[%r210+264], %f930;
	st.shared.f32 	[%r210+396], %f909;
	st.shared.f32 	[%r210+528], %f916;
	st.shared.f32 	[%r210+660], %f912;
	st.shared.f32 	[%r210+792], %f932;
	st.shared.f32 	[%r210+924], %f925;
	bar.warp.sync 	-1;
	ld.shared.f32 	%f1144, [%r208];
	ld.shared.f32 	%f1145, [%r208+4];
	ld.shared.f32 	%f1146, [%r208+8];
	ld.shared.f32 	%f1147, [%r208+12];
	ld.shared.f32 	%f1148, [%r208+16];
	ld.shared.f32 	%f1149, [%r208+20];
	ld.shared.f32 	%f1150, [%r208+24];
	ld.shared.f32 	%f1151, [%r208+28];
	bar.warp.sync 	-1;
	st.shared.f32 	[%r210], %f957;
	st.shared.f32 	[%r210+132], %f962;
	st.shared.f32 	[%r210+264], %f969;
	st.shared.f32 	[%r210+396], %f948;
	st.shared.f32 	[%r210+528], %f955;
	st.shared.f32 	[%r210+660], %f951;
	st.shared.f32 	[%r210+792], %f971;
	st.shared.f32 	[%r210+924], %f964;
	bar.warp.sync 	-1;
	ld.shared.f32 	%f1152, [%r208];
	ld.shared.f32 	%f1153, [%r208+4];
	ld.shared.f32 	%f1154, [%r208+8];
	ld.shared.f32 	%f1155, [%r208+12];
	ld.shared.f32 	%f1156, [%r208+16];
	ld.shared.f32 	%f1157, [%r208+20];
	ld.shared.f32 	%f1158, [%r208+24];
	ld.shared.f32 	%f1159, [%r208+28];
	bar.warp.sync 	-1;
	st.shared.f32 	[%r210], %f996;
	st.shared.f32 	[%r210+132], %f1001;
	st.shared.f32 	[%r210+264], %f1008;
	st.shared.f32 	[%r210+396], %f987;
	st.shared.f32 	[%r210+528], %f994;
	st.shared.f32 	[%r210+660], %f990;
	st.shared.f32 	[%r210+792], %f1010;
	st.shared.f32 	[%r210+924], %f1003;
	bar.warp.sync 	-1;
	ld.shared.f32 	%f1160, [%r208];
	ld.shared.f32 	%f1161, [%r208+4];
	ld.shared.f32 	%f1162, [%r208+8];
	ld.shared.f32 	%f1163, [%r208+12];
	ld.shared.f32 	%f1164, [%r208+16];
	ld.shared.f32 	%f1165, [%r208+20];
	ld.shared.f32 	%f1166, [%r208+24];
	ld.shared.f32 	%f1167, [%r208+28];
	bar.warp.sync 	-1;
	st.shared.f32 	[%r210], %f1035;
	st.shared.f32 	[%r210+132], %f1040;
	st.shared.f32 	[%r210+264], %f1047;
	st.shared.f32 	[%r210+396], %f1026;
	st.shared.f32 	[%r210+528], %f1033;
	st.shared.f32 	[%r210+660], %f1029;
	st.shared.f32 	[%r210+792], %f1049;
	st.shared.f32 	[%r210+924], %f1042;
	bar.warp.sync 	-1;
	ld.shared.f32 	%f1168, [%r208];
	ld.shared.f32 	%f1169, [%r208+4];
	ld.shared.f32 	%f1170, [%r208+8];
	ld.shared.f32 	%f1171, [%r208+12];
	ld.shared.f32 	%f1172, [%r208+16];
	ld.shared.f32 	%f1173, [%r208+20];
	ld.shared.f32 	%f1174, [%r208+24];
	ld.shared.f32 	%f1175, [%r208+28];
	bar.warp.sync 	-1;
	st.shared.f32 	[%r210], %f1074;
	st.shared.f32 	[%r210+132], %f1079;
	st.shared.f32 	[%r210+264], %f1086;
	st.shared.f32 	[%r210+396], %f1065;
	st.shared.f32 	[%r210+528], %f1072;
	st.shared.f32 	[%r210+660], %f1068;
	st.shared.f32 	[%r210+792], %f1088;
	st.shared.f32 	[%r210+924], %f1081;
	bar.warp.sync 	-1;
	ld.shared.f32 	%f1176, [%r208];
	ld.shared.f32 	%f1177, [%r208+4];
	ld.shared.f32 	%f1178, [%r208+8];
	ld.shared.f32 	%f1179, [%r208+12];
	ld.shared.f32 	%f1180, [%r208+16];
	ld.shared.f32 	%f1181, [%r208+20];
	ld.shared.f32 	%f1182, [%r208+24];
	ld.shared.f32 	%f1183, [%r208+28];
	bar.warp.sync 	-1;
	st.shared.f32 	[%r210], %f1113;
	st.shared.f32 	[%r210+132], %f1118;
	st.shared.f32 	[%r210+264], %f1125;
	st.shared.f32 	[%r210+396], %f1104;
	st.shared.f32 	[%r210+528], %f1111;
	st.shared.f32 	[%r210+660], %f1107;
	st.shared.f32 	[%r210+792], %f1127;
	st.shared.f32 	[%r210+924], %f1120;
	bar.warp.sync 	-1;
	ld.shared.f32 	%f1184, [%r208];
	ld.shared.f32 	%f1185, [%r208+4];
	ld.shared.f32 	%f1186, [%r208+8];
	ld.shared.f32 	%f1187, [%r208+12];
	ld.shared.f32 	%f1188, [%r208+16];
	ld.shared.f32 	%f1189, [%r208+20];
	ld.shared.f32 	%f1190, [%r208+24];
	ld.shared.f32 	%f1191, [%r208+28];
	sub.f32 	%f1192, %f1128, %f1184;
	add.f32 	%f1193, %f1128, %f1184;
	sub.f32 	%f1194, %f1160, %f1152;
	add.f32 	%f1195, %f1160, %f1152;
	sub.f32 	%f1196, %f1144, %f1168;
	sub.f32 	%f1197, %f1136, %f1176;
	add.f32 	%f1198, %f1196, %f1197;
	add.f32 	%f1199, %f1136, %f1176;
	sub.f32 	%f1200, %f1196, %f1197;
	add.f32 	%f1201, %f1144, %f1168;
	mul.f32 	%f1202, %f1198, 0f3F3504F3;
	sub.f32 	%f1203, %f1192, %f1202;
	mul.f32 	%f1204, %f1200, 0f3F3504F3;
	sub.f32 	%f1205, %f1194, %f1204;
	fma.rn.f32 	%f1206, %f1205, 0f3F2B0DC1, %f1203;
	mul.f32 	%f1207, %f1206, 0f3FD4DB31;
	mul.f32 	%f1208, %f1203, 0f3F2B0DC1;
	sub.f32 	%f1209, %f1205, %f1208;
	mul.f32 	%f1210, %f1209, 0fBFD4DB31;
	add.f32 	%f1211, %f1193, %f1195;
	add.f32 	%f1212, %f1201, %f1199;
	sub.f32 	%f1213, %f1211, %f1212;
	mul.f32 	%f1214, %f1213, 0f3FB504F3;
	add.f32 	%f1215, %f1211, %f1212;
	mul.f32 	%f1216, %f1215, 0f3FB504F3;
	add.f32 	%f1217, %f1192, %f1202;
	add.f32 	%f1218, %f1194, %f1204;
	mul.f32 	%f1219, %f1218, 0f3E4BAFAF;
	sub.f32 	%f1220, %f1217, %f1219;
	mul.f32 	%f1221, %f1220, 0f3FFB14BE;
	fma.rn.f32 	%f1222, %f1217, 0f3E4BAFAF, %f1218;
	mul.f32 	%f1223, %f1222, 0f3FFB14BE;
	sub.f32 	%f1224, %f1193, %f1195;
	sub.f32 	%f1225, %f1201, %f1199;
	mul.f32 	%f1226, %f1225, 0f3ED413CD;
	sub.f32 	%f1227, %f1224, %f1226;
	mul.f32 	%f1228, %f1227, 0f3FEC835E;
	fma.rn.f32 	%f1229, %f1224, 0f3ED413CD, %f1225;
	mul.f32 	%f1230, %f1229, 0f3FEC835E;
	sub.f32 	%f1231, %f1129, %f1185;
	add.f32 	%f1232, %f1129, %f1185;
	sub.f32 	%f1233, %f1161, %f1153;
	add.f32 	%f1234, %f1161, %f1153;
	sub.f32 	%f1235, %f1145, %f1169;
	sub.f32 	%f1236, %f1137, %f1177;
	add.f32 	%f1237, %f1235, %f1236;
	add.f32 	%f1238, %f1137, %f1177;
	sub.f32 	%f1239, %f1235, %f1236;
	add.f32 	%f1240, %f1145, %f1169;
	mul.f32 	%f1241, %f1237, 0f3F3504F3;
	sub.f32 	%f1242, %f1231, %f1241;
	mul.f32 	%f1243, %f1239, 0f3F3504F3;
	sub.f32 	%f1244, %f1233, %f1243;
	fma.rn.f32 	%f1245, %f1244, 0f3F2B0DC1, %f1242;
	mul.f32 	%f1246, %f1245, 0f3FD4DB31;
	mul.f32 	%f1247, %f1242, 0f3F2B0DC1;
	sub.f32 	%f1248, %f1244, %f1247;
	mul.f32 	%f1249, %f1248, 0fBFD4DB31;
	add.f32 	%f1250, %f1232, %f1234;
	add.f32 	%f1251, %f1240, %f1238;
	sub.f32 	%f1252, %f1250, %f1251;
	mul.f32 	%f1253, %f1252, 0f3FB504F3;
	add.f32 	%f1254, %f1250, %f1251;
	mul.f32 	%f1255, %f1254, 0f3FB504F3;
	add.f32 	%f1256, %f1231, %f1241;
	add.f32 	%f1257, %f1233, %f1243;
	mul.f32 	%f1258, %f1257, 0f3E4BAFAF;
	sub.f32 	%f1259, %f1256, %f1258;
	mul.f32 	%f1260, %f1259, 0f3FFB14BE;
	fma.rn.f32 	%f1261, %f1256, 0f3E4BAFAF, %f1257;
	mul.f32 	%f1262, %f1261, 0f3FFB14BE;
	sub.f32 	%f1263, %f1232, %f1234;
	sub.f32 	%f1264, %f1240, %f1238;
	mul.f32 	%f1265, %f1264, 0f3ED413CD;
	sub.f32 	%f1266, %f1263, %f1265;
	mul.f32 	%f1267, %f1266, 0f3FEC835E;
	fma.rn.f32 	%f1268, %f1263, 0f3ED413CD, %f1264;
	mul.f32 	%f1269, %f1268, 0f3FEC835E;
	sub.f32 	%f1270, %f1130, %f1186;
	add.f32 	%f1271, %f1130, %f1186;
	sub.f32 	%f1272, %f1162, %f1154;
	add.f32 	%f1273, %f1162, %f1154;
	sub.f32 	%f1274, %f1146, %f1170;
	sub.f32 	%f1275, %f1138, %f1178;
	add.f32 	%f1276, %f1274, %f1275;
	add.f32 	%f1277, %f1138, %f1178;
	sub.f32 	%f1278, %f1274, %f1275;
	add.f32 	%f1279, %f1146, %f1170;
	mul.f32 	%f1280, %f1276, 0f3F3504F3;
	sub.f32 	%f1281, %f1270, %f1280;
	mul.f32 	%f1282, %f1278, 0f3F3504F3;
	sub.f32 	%f1283, %f1272, %f1282;
	fma.rn.f32 	%f1284, %f1283, 0f3F2B0DC1, %f1281;
	mul.f32 	%f1285, %f1284, 0f3FD4DB31;
	mul.f32 	%f1286, %f1281, 0f3F2B0DC1;
	sub.f32 	%f1287, %f1283, %f1286;
	mul.f32 	%f1288, %f1287, 0fBFD4DB31;
	add.f32 	%f1289, %f1271, %f1273;
	add.f32 	%f1290, %f1279, %f1277;
	sub.f32 	%f1291, %f1289, %f1290;
	mul.f32 	%f1292, %f1291, 0f3FB504F3;
	add.f32 	%f1293, %f1289, %f1290;
	mul.f32 	%f1294, %f1293, 0f3FB504F3;
	add.f32 	%f1295, %f1270, %f1280;
	add.f32 	%f1296, %f1272, %f1282;
	mul.f32 	%f1297, %f1296, 0f3E4BAFAF;
	sub.f32 	%f1298, %f1295, %f1297;
	mul.f32 	%f1299, %f1298, 0f3FFB14BE;
	fma.rn.f32 	%f1300, %f1295, 0f3E4BAFAF, %f1296;
	mul.f32 	%f1301, %f1300, 0f3FFB14BE;
	sub.f32 	%f1302, %f1271, %f1273;
	sub.f32 	%f1303, %f1279, %f1277;
	mul.f32 	%f1304, %f1303, 0f3ED413CD;
	sub.f32 	%f1305, %f1302, %f1304;
	mul.f32 	%f1306, %f1305, 0f3FEC835E;
	fma.rn.f32 	%f1307, %f1302, 0f3ED413CD, %f1303;
	mul.f32 	%f1308, %f1307, 0f3FEC835E;
	sub.f32 	%f1309, %f1131, %f1187;
	add.f32 	%f1310, %f1131, %f1187;
	sub.f32 	%f1311, %f1163, %f1155;
	add.f32 	%f1312, %f1163, %f1155;
	sub.f32 	%f1313, %f1147, %f1171;
	sub.f32 	%f1314, %f1139, %f1179;
	add.f32 	%f1315, %f1313, %f1314;
	add.f32 	%f1316, %f1139, %f1179;
	sub.f32 	%f1317, %f1313, %f1314;
	add.f32 	%f1318, %f1147, %f1171;
	mul.f32 	%f1319, %f1315, 0f3F3504F3;
	sub.f32 	%f1320, %f1309, %f1319;
	mul.f32 	%f1321, %f1317, 0f3F3504F3;
	sub.f32 	%f1322, %f1311, %f1321;
	fma.rn.f32 	%f1323, %f1322, 0f3F2B0DC1, %f1320;
	mul.f32 	%f1324, %f1323, 0f3FD4DB31;
	mul.f32 	%f1325, %f1320, 0f3F2B0DC1;
	sub.f32 	%f1326, %f1322, %f1325;
	mul.f32 	%f1327, %f1326, 0fBFD4DB31;
	add.f32 	%f1328, %f1310, %f1312;
	add.f32 	%f1329, %f1318, %f1316;
	sub.f32 	%f1330, %f1328, %f1329;
	mul.f32 	%f1331, %f1330, 0f3FB504F3;
	add.f32 	%f1332, %f1328, %f1329;
	mul.f32 	%f1333, %f1332, 0f3FB504F3;
	add.f32 	%f1334, %f1309, %f1319;
	add.f32 	%f1335, %f1311, %f1321;
	mul.f32 	%f1336, %f1335, 0f3E4BAFAF;
	sub.f32 	%f1337, %f1334, %f1336;
	mul.f32 	%f1338, %f1337, 0f3FFB14BE;
	fma.rn.f32 	%f1339, %f1334, 0f3E4BAFAF, %f1335;
	mul.f32 	%f1340, %f1339, 0f3FFB14BE;
	sub.f32 	%f1341, %f1310, %f1312;
	sub.f32 	%f1342, %f1318, %f1316;
	mul.f32 	%f1343, %f1342, 0f3ED413CD;
	sub.f32 	%f1344, %f1341, %f1343;
	mul.f32 	%f1345, %f1344, 0f3FEC835E;
	fma.rn.f32 	%f1346, %f1341, 0f3ED413CD, %f1342;
	mul.f32 	%f1347, %f1346, 0f3FEC835E;
	sub.f32 	%f1348, %f1132, %f1188;
	add.f32 	%f1349, %f1132, %f1188;
	sub.f32 	%f1350, %f1164, %f1156;
	add.f32 	%f1351, %f1164, %f1156;
	sub.f32 	%f1352, %f1148, %f1172;
	sub.f32 	%f1353, %f1140, %f1180;
	add.f32 	%f1354, %f1352, %f1353;
	add.f32 	%f1355, %f1140, %f1180;
	sub.f32 	%f1356, %f1352, %f1353;
	add.f32 	%f1357, %f1148, %f1172;
	mul.f32 	%f1358, %f1354, 0f3F3504F3;
	sub.f32 	%f1359, %f1348, %f1358;
	mul.f32 	%f1360, %f1356, 0f3F3504F3;
	sub.f32 	%f1361, %f1350, %f1360;
	fma.rn.f32 	%f1362, %f1361, 0f3F2B0DC1, %f1359;
	mul.f32 	%f1363, %f1362, 0f3FD4DB31;
	mul.f32 	%f1364, %f1359, 0f3F2B0DC1;
	sub.f32 	%f1365, %f1361, %f1364;
	mul.f32 	%f1366, %f1365, 0fBFD4DB31;
	add.f32 	%f1367, %f1349, %f1351;
	add.f32 	%f1368, %f1357, %f1355;
	sub.f32 	%f1369, %f1367, %f1368;
	mul.f32 	%f1370, %f1369, 0f3FB504F3;
	add.f32 	%f1371, %f1367, %f1368;
	mul.f32 	%f1372, %f1371, 0f3FB504F3;
	add.f32 	%f1373, %f1348, %f1358;
	add.f32 	%f1374, %f1350, %f1360;
	mul.f32 	%f1375, %f1374, 0f3E4BAFAF;
	sub.f32 	%f1376, %f1373, %f1375;
	mul.f32 	%f1377, %f1376, 0f3FFB14BE;
	fma.rn.f32 	%f1378, %f1373, 0f3E4BAFAF, %f1374;
	mul.f32 	%f1379, %f1378, 0f3FFB14BE;
	sub.f32 	%f1380, %f1349, %f1351;
	sub.f32 	%f1381, %f1357, %f1355;
	mul.f32 	%f1382, %f1381, 0f3ED413CD;
	sub.f32 	%f1383, %f1380, %f1382;
	mul.f32 	%f1384, %f1383, 0f3FEC835E;
	fma.rn.f32 	%f1385, %f1380, 0f3ED413CD, %f1381;
	mul.f32 	%f1386, %f1385, 0f3FEC835E;
	sub.f32 	%f1387, %f1133, %f1189;
	add.f32 	%f1388, %f1133, %f1189;
	sub.f32 	%f1389, %f1165, %f1157;
	add.f32 	%f1390, %f1165, %f1157;
	sub.f32 	%f1391, %f1149, %f1173;
	sub.f32 	%f1392, %f1141, %f1181;
	add.f32 	%f1393, %f1391, %f1392;
	add.f32 	%f1394, %f1141, %f1181;
	sub.f32 	%f1395, %f1391, %f1392;
	add.f32 	%f1396, %f1149, %f1173;
	mul.f32 	%f1397, %f1393, 0f3F3504F3;
	sub.f32 	%f1398, %f1387, %f1397;
	mul.f32 	%f1399, %f1395, 0f3F3504F3;
	sub.f32 	%f1400, %f1389, %f1399;
	fma.rn.f32 	%f1401, %f1400, 0f3F2B0DC1, %f1398;
	mul.f32 	%f1402, %f1401, 0f3FD4DB31;
	mul.f32 	%f1403, %f1398, 0f3F2B0DC1;
	sub.f32 	%f1404, %f1400, %f1403;
	mul.f32 	%f1405, %f1404, 0fBFD4DB31;
	add.f32 	%f1406, %f1388, %f1390;
	add.f32 	%f1407, %f1396, %f1394;
	sub.f32 	%f1408, %f1406, %f1407;
	mul.f32 	%f1409, %f1408, 0f3FB504F3;
	add.f32 	%f1410, %f1406, %f1407;
	mul.f32 	%f1411, %f1410, 0f3FB504F3;
	add.f32 	%f1412, %f1387, %f1397;
	add.f32 	%f1413, %f1389, %f1399;
	mul.f32 	%f1414, %f1413, 0f3E4BAFAF;
	sub.f32 	%f1415, %f1412, %f1414;
	mul.f32 	%f1416, %f1415, 0f3FFB14BE;
	fma.rn.f32 	%f1417, %f1412, 0f3E4BAFAF, %f1413;
	mul.f32 	%f1418, %f1417, 0f3FFB14BE;
	sub.f32 	%f1419, %f1388, %f1390;
	sub.f32 	%f1420, %f1396, %f1394;
	mul.f32 	%f1421, %f1420, 0f3ED413CD;
	sub.f32 	%f1422, %f1419, %f1421;
	mul.f32 	%f1423, %f1422, 0f3FEC835E;
	fma.rn.f32 	%f1424, %f1419, 0f3ED413CD, %f1420;
	mul.f32 	%f1425, %f1424, 0f3FEC835E;
	sub.f32 	%f1426, %f1134, %f1190;
	add.f32 	%f1427, %f1134, %f1190;
	sub.f32 	%f1428, %f1166, %f1158;
	add.f32 	%f1429, %f1166, %f1158;
	sub.f32 	%f1430, %f1150, %f1174;
	sub.f32 	%f1431, %f1142, %f1182;
	add.f32 	%f1432, %f1430, %f1431;
	add.f32 	%f1433, %f1142, %f1182;
	sub.f32 	%f1434, %f1430, %f1431;
	add.f32 	%f1435, %f1150, %f1174;
	mul.f32 	%f1436, %f1432, 0f3F3504F3;
	sub.f32 	%f1437, %f1426, %f1436;
	mul.f32 	%f1438, %f1434, 0f3F3504F3;
	sub.f32 	%f1439, %f1428, %f1438;
	fma.rn.f32 	%f1440, %f1439, 0f3F2B0DC1, %f1437;
	mul.f32 	%f1441, %f1440, 0f3FD4DB31;
	mul.f32 	%f1442, %f1437, 0f3F2B0DC1;
	sub.f32 	%f1443, %f1439, %f1442;
	mul.f32 	%f1444, %f1443, 0fBFD4DB31;
	add.f32 	%f1445, %f1427, %f1429;
	add.f32 	%f1446, %f1435, %f1433;
	sub.f32 	%f1447, %f1445, %f1446;
	mul.f32 	%f1448, %f1447, 0f3FB504F3;
	add.f32 	%f1449, %f1445, %f1446;
	mul.f32 	%f1450, %f1449, 0f3FB504F3;
	add.f32 	%f1451, %f1426, %f1436;
	add.f32 	%f1452, %f1428, %f1438;
	mul.f32 	%f1453, %f1452, 0f3E4BAFAF;
	sub.f32 	%f1454, %f1451, %f1453;
	mul.f32 	%f1455, %f1454, 0f3FFB14BE;
	fma.rn.f32 	%f1456, %f1451, 0f3E4BAFAF, %f1452;
	mul.f32 	%f1457, %f1456, 0f3FFB14BE;
	sub.f32 	%f1458, %f1427, %f1429;
	sub.f32 	%f1459, %f1435, %f1433;
	mul.f32 	%f1460, %f1459, 0f3ED413CD;
	sub.f32 	%f1461, %f1458, %f1460;
	mul.f32 	%f1462, %f1461, 0f3FEC835E;
	fma.rn.f32 	%f1463, %f1458, 0f3ED413CD, %f1459;
	mul.f32 	%f1464, %f1463, 0f3FEC835E;
	sub.f32 	%f1465, %f1135, %f1191;
	add.f32 	%f1466, %f1135, %f1191;
	sub.f32 	%f1467, %f1167, %f1159;
	add.f32 	%f1468, %f1167, %f1159;
	sub.f32 	%f1469, %f1151, %f1175;
	sub.f32 	%f1470, %f1143, %f1183;
	add.f32 	%f1471, %f1469, %f1470;
	add.f32 	%f1472, %f1143, %f1183;
	sub.f32 	%f1473, %f1469, %f1470;
	add.f32 	%f1474, %f1151, %f1175;
	mul.f32 	%f1475, %f1471, 0f3F3504F3;
	sub.f32 	%f1476, %f1465, %f1475;
	mul.f32 	%f1477, %f1473, 0f3F3504F3;
	sub.f32 	%f1478, %f1467, %f1477;
	fma.rn.f32 	%f1479, %f1478, 0f3F2B0DC1, %f1476;
	mul.f32 	%f1480, %f1479, 0f3FD4DB31;
	mul.f32 	%f1481, %f1476, 0f3F2B0DC1;
	sub.f32 	%f1482, %f1478, %f1481;
	mul.f32 	%f1483, %f1482, 0fBFD4DB31;
	add.f32 	%f1484, %f1466, %f1468;
	add.f32 	%f1485, %f1474, %f1472;
	sub.f32 	%f1486, %f1484, %f1485;
	mul.f32 	%f1487, %f1486, 0f3FB504F3;
	add.f32 	%f1488, %f1484, %f1485;
	mul.f32 	%f1489, %f1488, 0f3FB504F3;
	add.f32 	%f1490, %f1465, %f1475;
	add.f32 	%f1491, %f1467, %f1477;
	mul.f32 	%f1492, %f1491, 0f3E4BAFAF;
	sub.f32 	%f1493, %f1490, %f1492;
	mul.f32 	%f1494, %f1493, 0f3FFB14BE;
	fma.rn.f32 	%f1495, %f1490, 0f3E4BAFAF, %f1491;
	mul.f32 	%f1496, %f1495, 0f3FFB14BE;
	sub.f32 	%f1497, %f1466, %f1468;
	sub.f32 	%f1498, %f1474, %f1472;
	mul.f32 	%f1499, %f1498, 0f3ED413CD;
	sub.f32 	%f1500, %f1497, %f1499;
	mul.f32 	%f1501, %f1500, 0f3FEC835E;
	fma.rn.f32 	%f1502, %f1497, 0f3ED413CD, %f1498;
	mul.f32 	%f1503, %f1502, 0f3FEC835E;
	// begin inline asm
	mov.u32 %r133, %laneid;
	// end inline asm
	and.b32  	%r211, %r133, 7;
	setp.eq.s32 	%p75, %r211, 0;
	selp.f32 	%f1504, 0f00000000, %f2960, %p75;
	abs.f32 	%f1505, %f1216;
	setp.ge.f32 	%p76, %f1505, %f1504;
	selp.f32 	%f1506, 0f3F800000, 0f00000000, %p76;
	mul.f32 	%f1507, %f1216, 0f39800000;
	abs.f32 	%f1508, %f1255;
	setp.ge.f32 	%p77, %f1508, %f2960;
	selp.f32 	%f1509, 0f3F800000, 0f00000000, %p77;
	add.f32 	%f1510, %f1506, %f1509;
	mul.f32 	%f1511, %f1255, 0f39800000;
	selp.f32 	%f1512, %f1511, 0f00000000, %p77;
	abs.f32 	%f1513, %f1294;
	setp.ge.f32 	%p78, %f1513, %f2960;
	selp.f32 	%f1514, 0f3F800000, 0f00000000, %p78;
	add.f32 	%f1515, %f1510, %f1514;
	mul.f32 	%f1516, %f1294, 0f39800000;
	selp.f32 	%f1517, %f1516, 0f00000000, %p78;
	abs.f32 	%f1518, %f1333;
	setp.ge.f32 	%p79, %f1518, %f2960;
	selp.f32 	%f1519, 0f3F800000, 0f00000000, %p79;
	add.f32 	%f1520, %f1515, %f1519;
	mul.f32 	%f1521, %f1333, 0f39800000;
	selp.f32 	%f1522, %f1521, 0f00000000, %p79;
	abs.f32 	%f1523, %f1372;
	setp.ge.f32 	%p80, %f1523, %f2960;
	selp.f32 	%f1524, 0f3F800000, 0f00000000, %p80;
	add.f32 	%f1525, %f1520, %f1524;
	mul.f32 	%f1526, %f1372, 0f39800000;
	abs.f32 	%f1527, %f1411;
	setp.ge.f32 	%p81, %f1527, %f2960;
	selp.f32 	%f1528, 0f3F800000, 0f00000000, %p81;
	add.f32 	%f1529, %f1525, %f1528;
	mul.f32 	%f1530, %f1411, 0f39800000;
	selp.f32 	%f1531, %f1530, 0f00000000, %p81;
	abs.f32 	%f1532, %f1450;
	setp.ge.f32 	%p82, %f1532, %f2960;
	selp.f32 	%f1533, 0f3F800000, 0f00000000, %p82;
	add.f32 	%f1534, %f1529, %f1533;
	mul.f32 	%f1535, %f1450, 0f39800000;
	selp.f32 	%f1536, %f1535, 0f00000000, %p82;
	abs.f32 	%f1537, %f1489;
	setp.ge.f32 	%p83, %f1537, %f2960;
	selp.f32 	%f1538, 0f3F800000, 0f00000000, %p83;
	add.f32 	%f1539, %f1534, %f1538;
	mul.f32 	%f1540, %f1489, 0f39800000;
	selp.f32 	%f1541, %f1540, 0f00000000, %p83;
	abs.f32 	%f1542, %f1221;
	setp.ge.f32 	%p84, %f1542, %f2960;
	selp.f32 	%f1543, 0f3F800000, 0f00000000, %p84;
	add.f32 	%f1544, %f1539, %f1543;
	mul.f32 	%f1545, %f1221, 0f39800000;
	abs.f32 	%f1546, %f1260;
	setp.ge.f32 	%p85, %f1546, %f2960;
	selp.f32 	%f1547, 0f3F800000, 0f00000000, %p85;
	add.f32 	%f1548, %f1544, %f1547;
	mul.f32 	%f1549, %f1260, 0f39800000;
	selp.f32 	%f1550, %f1549, 0f00000000, %p85;
	abs.f32 	%f1551, %f1299;
	setp.ge.f32 	%p86, %f1551, %f2960;
	selp.f32 	%f1552, 0f3F800000, 0f00000000, %p86;
	add.f32 	%f1553, %f1548, %f1552;
	mul.f32 	%f1554, %f1299, 0f39800000;
	selp.f32 	%f1555, %f1554, 0f00000000, %p86;
	abs.f32 	%f1556, %f1338;
	setp.ge.f32 	%p87, %f1556, %f2960;
	selp.f32 	%f1557, 0f3F800000, 0f00000000, %p87;
	add.f32 	%f1558, %f1553, %f1557;
	mul.f32 	%f1559, %f1338, 0f39800000;
	selp.f32 	%f1560, %f1559, 0f00000000, %p87;
	abs.f32 	%f1561, %f1377;
	setp.ge.f32 	%p88, %f1561, %f2960;
	selp.f32 	%f1562, 0f3F800000, 0f00000000, %p88;
	add.f32 	%f1563, %f1558, %f1562;
	mul.f32 	%f1564, %f1377, 0f39800000;
	abs.f32 	%f1565, %f1416;
	setp.ge.f32 	%p89, %f1565, %f2960;
	selp.f32 	%f1566, 0f3F800000, 0f00000000, %p89;
	add.f32 	%f1567, %f1563, %f1566;
	mul.f32 	%f1568, %f1416, 0f39800000;
	selp.f32 	%f1569, %f1568, 0f00000000, %p89;
	abs.f32 	%f1570, %f1455;
	setp.ge.f32 	%p90, %f1570, %f2960;
	selp.f32 	%f1571, 0f3F800000, 0f00000000, %p90;
	add.f32 	%f1572, %f1567, %f1571;
	mul.f32 	%f1573, %f1455, 0f39800000;
	selp.f32 	%f1574, %f1573, 0f00000000, %p90;
	abs.f32 	%f1575, %f1494;
	setp.ge.f32 	%p91, %f1575, %f2960;
	selp.f32 	%f1576, 0f3F800000, 0f00000000, %p91;
	add.f32 	%f1577, %f1572, %f1576;
	mul.f32 	%f1578, %f1494, 0f39800000;
	selp.f32 	%f1579, %f1578, 0f00000000, %p91;
	abs.f32 	%f1580, %f1228;
	setp.ge.f32 	%p92, %f1580, %f2960;
	selp.f32 	%f1581, 0f3F800000, 0f00000000, %p92;
	add.f32 	%f1582, %f1577, %f1581;
	mul.f32 	%f1583, %f1228, 0f39800000;
	abs.f32 	%f1584, %f1267;
	setp.ge.f32 	%p93, %f1584, %f2960;
	selp.f32 	%f1585, 0f3F800000, 0f00000000, %p93;
	add.f32 	%f1586, %f1582, %f1585;
	mul.f32 	%f1587, %f1267, 0f39800000;
	selp.f32 	%f1588, %f1587, 0f00000000, %p93;
	abs.f32 	%f1589, %f1306;
	setp.ge.f32 	%p94, %f1589, %f2960;
	selp.f32 	%f1590, 0f3F800000, 0f00000000, %p94;
	add.f32 	%f1591, %f1586, %f1590;
	mul.f32 	%f1592, %f1306, 0f39800000;
	selp.f32 	%f1593, %f1592, 0f00000000, %p94;
	abs.f32 	%f1594, %f1345;
	setp.ge.f32 	%p95, %f1594, %f2960;
	selp.f32 	%f1595, 0f3F800000, 0f00000000, %p95;
	add.f32 	%f1596, %f1591, %f1595;
	mul.f32 	%f1597, %f1345, 0f39800000;
	selp.f32 	%f1598, %f1597, 0f00000000, %p95;
	abs.f32 	%f1599, %f1384;
	setp.ge.f32 	%p96, %f1599, %f2960;
	selp.f32 	%f1600, 0f3F800000, 0f00000000, %p96;
	add.f32 	%f1601, %f1596, %f1600;
	mul.f32 	%f1602, %f1384, 0f39800000;
	abs.f32 	%f1603, %f1423;
	setp.ge.f32 	%p97, %f1603, %f2960;
	selp.f32 	%f1604, 0f3F800000, 0f00000000, %p97;
	add.f32 	%f1605, %f1601, %f1604;
	mul.f32 	%f1606, %f1423, 0f39800000;
	selp.f32 	%f1607, %f1606, 0f00000000, %p97;
	abs.f32 	%f1608, %f1462;
	setp.ge.f32 	%p98, %f1608, %f2960;
	selp.f32 	%f1609, 0f3F800000, 0f00000000, %p98;
	add.f32 	%f1610, %f1605, %f1609;
	mul.f32 	%f1611, %f1462, 0f39800000;
	selp.f32 	%f1612, %f1611, 0f00000000, %p98;
	abs.f32 	%f1613, %f1501;
	setp.ge.f32 	%p99, %f1613, %f2960;
	selp.f32 	%f1614, 0f3F800000, 0f00000000, %p99;
	add.f32 	%f1615, %f1610, %f1614;
	mul.f32 	%f1616, %f1501, 0f39800000;
	selp.f32 	%f1617, %f1616, 0f00000000, %p99;
	abs.f32 	%f1618, %f1207;
	setp.ge.f32 	%p100, %f1618, %f2960;
	selp.f32 	%f1619, 0f3F800000, 0f00000000, %p100;
	add.f32 	%f1620, %f1615, %f1619;
	mul.f32 	%f1621, %f1207, 0f39800000;
	abs.f32 	%f1622, %f1246;
	setp.ge.f32 	%p101, %f1622, %f2960;
	selp.f32 	%f1623, 0f3F800000, 0f00000000, %p101;
	add.f32 	%f1624, %f1620, %f1623;
	mul.f32 	%f1625, %f1246, 0f39800000;
	selp.f32 	%f1626, %f1625, 0f00000000, %p101;
	abs.f32 	%f1627, %f1285;
	setp.ge.f32 	%p102, %f1627, %f2960;
	selp.f32 	%f1628, 0f3F800000, 0f00000000, %p102;
	add.f32 	%f1629, %f1624, %f1628;
	mul.f32 	%f1630, %f1285, 0f39800000;
	selp.f32 	%f1631, %f1630, 0f00000000, %p102;
	abs.f32 	%f1632, %f1324;
	setp.ge.f32 	%p103, %f1632, %f2960;
	selp.f32 	%f1633, 0f3F800000, 0f00000000, %p103;
	add.f32 	%f1634, %f1629, %f1633;
	mul.f32 	%f1635, %f1324, 0f39800000;
	selp.f32 	%f1636, %f1635, 0f00000000, %p103;
	abs.f32 	%f1637, %f1363;
	setp.ge.f32 	%p104, %f1637, %f2960;
	selp.f32 	%f1638, 0f3F800000, 0f00000000, %p104;
	add.f32 	%f1639, %f1634, %f1638;
	mul.f32 	%f1640, %f1363, 0f39800000;
	abs.f32 	%f1641, %f1402;
	setp.ge.f32 	%p105, %f1641, %f2960;
	selp.f32 	%f1642, 0f3F800000, 0f00000000, %p105;
	add.f32 	%f1643, %f1639, %f1642;
	mul.f32 	%f1644, %f1402, 0f39800000;
	selp.f32 	%f1645, %f1644, 0f00000000, %p105;
	abs.f32 	%f1646, %f1441;
	setp.ge.f32 	%p106, %f1646, %f2960;
	selp.f32 	%f1647, 0f3F800000, 0f00000000, %p106;
	add.f32 	%f1648, %f1643, %f1647;
	mul.f32 	%f1649, %f1441, 0f39800000;
	selp.f32 	%f1650, %f1649, 0f00000000, %p106;
	abs.f32 	%f1651, %f1480;
	setp.ge.f32 	%p107, %f1651, %f2960;
	selp.f32 	%f1652, 0f3F800000, 0f00000000, %p107;
	add.f32 	%f1653, %f1648, %f1652;
	mul.f32 	%f1654, %f1480, 0f39800000;
	selp.f32 	%f1655, %f1654, 0f00000000, %p107;
	abs.f32 	%f1656, %f1214;
	setp.ge.f32 	%p108, %f1656, %f2960;
	selp.f32 	%f1657, 0f3F800000, 0f00000000, %p108;
	add.f32 	%f1658, %f1653, %f1657;
	mul.f32 	%f1659, %f1214, 0f39800000;
	abs.f32 	%f1660, %f1253;
	setp.ge.f32 	%p109, %f1660, %f2960;
	selp.f32 	%f1661, 0f3F800000, 0f00000000, %p109;
	add.f32 	%f1662, %f1658, %f1661;
	mul.f32 	%f1663, %f1253, 0f39800000;
	selp.f32 	%f1664, %f1663, 0f00000000, %p109;
	abs.f32 	%f1665, %f1292;
	setp.ge.f32 	%p110, %f1665, %f2960;
	selp.f32 	%f1666, 0f3F800000, 0f00000000, %p110;
	add.f32 	%f1667, %f1662, %f1666;
	mul.f32 	%f1668, %f1292, 0f39800000;
	selp.f32 	%f1669, %f1668, 0f00000000, %p110;
	abs.f32 	%f1670, %f1331;
	setp.ge.f32 	%p111, %f1670, %f2960;
	selp.f32 	%f1671, 0f3F800000, 0f00000000, %p111;
	add.f32 	%f1672, %f1667, %f1671;
	mul.f32 	%f1673, %f1331, 0f39800000;
	selp.f32 	%f1674, %f1673, 0f00000000, %p111;
	abs.f32 	%f1675, %f1370;
	setp.ge.f32 	%p112, %f1675, %f2960;
	selp.f32 	%f1676, 0f3F800000, 0f00000000, %p112;
	add.f32 	%f1677, %f1672, %f1676;
	mul.f32 	%f1678, %f1370, 0f39800000;
	abs.f32 	%f1679, %f1409;
	setp.ge.f32 	%p113, %f1679, %f2960;
	selp.f32 	%f1680, 0f3F800000, 0f00000000, %p113;
	add.f32 	%f1681, %f1677, %f1680;
	mul.f32 	%f1682, %f1409, 0f39800000;
	selp.f32 	%f1683, %f1682, 0f00000000, %p113;
	abs.f32 	%f1684, %f1448;
	setp.ge.f32 	%p114, %f1684, %f2960;
	selp.f32 	%f1685, 0f3F800000, 0f00000000, %p114;
	add.f32 	%f1686, %f1681, %f1685;
	mul.f32 	%f1687, %f1448, 0f39800000;
	selp.f32 	%f1688, %f1687, 0f00000000, %p114;
	abs.f32 	%f1689, %f1487;
	setp.ge.f32 	%p115, %f1689, %f2960;
	selp.f32 	%f1690, 0f3F800000, 0f00000000, %p115;
	add.f32 	%f1691, %f1686, %f1690;
	mul.f32 	%f1692, %f1487, 0f39800000;
	selp.f32 	%f1693, %f1692, 0f00000000, %p115;
	abs.f32 	%f1694, %f1210;
	setp.ge.f32 	%p116, %f1694, %f2960;
	selp.f32 	%f1695, 0f3F800000, 0f00000000, %p116;
	add.f32 	%f1696, %f1691, %f1695;
	mul.f32 	%f1697, %f1210, 0f39800000;
	abs.f32 	%f1698, %f1249;
	setp.ge.f32 	%p117, %f1698, %f2960;
	selp.f32 	%f1699, 0f3F800000, 0f00000000, %p117;
	add.f32 	%f1700, %f1696, %f1699;
	mul.f32 	%f1701, %f1249, 0f39800000;
	selp.f32 	%f1702, %f1701, 0f00000000, %p117;
	abs.f32 	%f1703, %f1288;
	setp.ge.f32 	%p118, %f1703, %f2960;
	selp.f32 	%f1704, 0f3F800000, 0f00000000, %p118;
	add.f32 	%f1705, %f1700, %f1704;
	mul.f32 	%f1706, %f1288, 0f39800000;
	selp.f32 	%f1707, %f1706, 0f00000000, %p118;
	abs.f32 	%f1708, %f1327;
	setp.ge.f32 	%p119, %f1708, %f2960;
	selp.f32 	%f1709, 0f3F800000, 0f00000000, %p119;
	add.f32 	%f1710, %f1705, %f1709;
	mul.f32 	%f1711, %f1327, 0f39800000;
	selp.f32 	%f1712, %f1711, 0f00000000, %p119;
	abs.f32 	%f1713, %f1366;
	setp.ge.f32 	%p120, %f1713, %f2960;
	selp.f32 	%f1714, 0f3F800000, 0f00000000, %p120;
	add.f32 	%f1715, %f1710, %f1714;
	mul.f32 	%f1716, %f1366, 0f39800000;
	abs.f32 	%f1717, %f1405;
	setp.ge.f32 	%p121, %f1717, %f2960;
	selp.f32 	%f1718, 0f3F800000, 0f00000000, %p121;
	add.f32 	%f1719, %f1715, %f1718;
	mul.f32 	%f1720, %f1405, 0f39800000;
	selp.f32 	%f1721, %f1720, 0f00000000, %p121;
	abs.f32 	%f1722, %f1444;
	setp.ge.f32 	%p122, %f1722, %f2960;
	selp.f32 	%f1723, 0f3F800000, 0f00000000, %p122;
	add.f32 	%f1724, %f1719, %f1723;
	mul.f32 	%f1725, %f1444, 0f39800000;
	selp.f32 	%f1726, %f1725, 0f00000000, %p122;
	abs.f32 	%f1727, %f1483;
	setp.ge.f32 	%p123, %f1727, %f2960;
	selp.f32 	%f1728, 0f3F800000, 0f00000000, %p123;
	add.f32 	%f1729, %f1724, %f1728;
	mul.f32 	%f1730, %f1483, 0f39800000;
	selp.f32 	%f1731, %f1730, 0f00000000, %p123;
	abs.f32 	%f1732, %f1230;
	setp.ge.f32 	%p124, %f1732, %f2960;
	selp.f32 	%f1733, 0f3F800000, 0f00000000, %p124;
	add.f32 	%f1734, %f1729, %f1733;
	mul.f32 	%f1735, %f1230, 0f39800000;
	abs.f32 	%f1736, %f1269;
	setp.ge.f32 	%p125, %f1736, %f2960;
	selp.f32 	%f1737, 0f3F800000, 0f00000000, %p125;
	add.f32 	%f1738, %f1734, %f1737;
	mul.f32 	%f1739, %f1269, 0f39800000;
	selp.f32 	%f1740, %f1739, 0f00000000, %p125;
	abs.f32 	%f1741, %f1308;
	setp.ge.f32 	%p126, %f1741, %f2960;
	selp.f32 	%f1742, 0f3F800000, 0f00000000, %p126;
	add.f32 	%f1743, %f1738, %f1742;
	mul.f32 	%f1744, %f1308, 0f39800000;
	selp.f32 	%f1745, %f1744, 0f00000000, %p126;
	abs.f32 	%f1746, %f1347;
	setp.ge.f32 	%p127, %f1746, %f2960;
	selp.f32 	%f1747, 0f3F800000, 0f00000000, %p127;
	add.f32 	%f1748, %f1743, %f1747;
	mul.f32 	%f1749, %f1347, 0f39800000;
	selp.f32 	%f1750, %f1749, 0f00000000, %p127;
	abs.f32 	%f1751, %f1386;
	setp.ge.f32 	%p128, %f1751, %f2960;
	selp.f32 	%f1752, 0f3F800000, 0f00000000, %p128;
	add.f32 	%f1753, %f1748, %f1752;
	mul.f32 	%f1754, %f1386, 0f39800000;
	abs.f32 	%f1755, %f1425;
	setp.ge.f32 	%p129, %f1755, %f2960;
	selp.f32 	%f1756, 0f3F800000, 0f00000000, %p129;
	add.f32 	%f1757, %f1753, %f1756;
	mul.f32 	%f1758, %f1425, 0f39800000;
	selp.f32 	%f1759, %f1758, 0f00000000, %p129;
	abs.f32 	%f1760, %f1464;
	setp.ge.f32 	%p130, %f1760, %f2960;
	selp.f32 	%f1761, 0f3F800000, 0f00000000, %p130;
	add.f32 	%f1762, %f1757, %f1761;
	mul.f32 	%f1763, %f1464, 0f39800000;
	selp.f32 	%f1764, %f1763, 0f00000000, %p130;
	abs.f32 	%f1765, %f1503;
	setp.ge.f32 	%p131, %f1765, %f2960;
	selp.f32 	%f1766, 0f3F800000, 0f00000000, %p131;
	add.f32 	%f1767, %f1762, %f1766;
	mul.f32 	%f1768, %f1503, 0f39800000;
	selp.f32 	%f1769, %f1768, 0f00000000, %p131;
	abs.f32 	%f1770, %f1223;
	setp.ge.f32 	%p132, %f1770, %f2960;
	selp.f32 	%f1771, 0f3F800000, 0f00000000, %p132;
	add.f32 	%f1772, %f1767, %f1771;
	mul.f32 	%f1773, %f1223, 0f39800000;
	abs.f32 	%f1774, %f1262;
	setp.ge.f32 	%p133, %f1774, %f2960;
	selp.f32 	%f1775, 0f3F800000, 0f00000000, %p133;
	add.f32 	%f1776, %f1772, %f1775;
	mul.f32 	%f1777, %f1262, 0f39800000;
	selp.f32 	%f1778, %f1777, 0f00000000, %p133;
	abs.f32 	%f1779, %f1301;
	setp.ge.f32 	%p134, %f1779, %f2960;
	selp.f32 	%f1780, 0f3F800000, 0f00000000, %p134;
	add.f32 	%f1781, %f1776, %f1780;
	mul.f32 	%f1782, %f1301, 0f39800000;
	selp.f32 	%f1783, %f1782, 0f00000000, %p134;
	abs.f32 	%f1784, %f1340;
	setp.ge.f32 	%p135, %f1784, %f2960;
	selp.f32 	%f1785, 0f3F800000, 0f00000000, %p135;
	add.f32 	%f1786, %f1781, %f1785;
	mul.f32 	%f1787, %f1340, 0f39800000;
	selp.f32 	%f1788, %f1787, 0f00000000, %p135;
	abs.f32 	%f1789, %f1379;
	setp.ge.f32 	%p136, %f1789, %f2960;
	selp.f32 	%f1790, 0f3F800000, 0f00000000, %p136;
	add.f32 	%f1791, %f1786, %f1790;
	mul.f32 	%f1792, %f1379, 0f39800000;
	abs.f32 	%f1793, %f1418;
	setp.ge.f32 	%p137, %f1793, %f2960;
	selp.f32 	%f1794, 0f3F800000, 0f00000000, %p137;
	add.f32 	%f1795, %f1791, %f1794;
	mul.f32 	%f1796, %f1418, 0f39800000;
	selp.f32 	%f1797, %f1796, 0f00000000, %p137;
	abs.f32 	%f1798, %f1457;
	setp.ge.f32 	%p138, %f1798, %f2960;
	selp.f32 	%f1799, 0f3F800000, 0f00000000, %p138;
	add.f32 	%f1800, %f1795, %f1799;
	mul.f32 	%f1801, %f1457, 0f39800000;
	selp.f32 	%f1802, %f1801, 0f00000000, %p138;
	abs.f32 	%f1803, %f1496;
	setp.ge.f32 	%p139, %f1803, %f2960;
	selp.f32 	%f1804, 0f3F800000, 0f00000000, %p139;
	add.f32 	%f1805, %f1800, %f1804;
	mul.f32 	%f1806, %f1496, 0f39800000;
	selp.f32 	%f1807, %f1806, 0f00000000, %p139;
	mov.b32 	%r212, %f1805;
	shfl.sync.bfly.b32	%r213|%p140, %r212, 4, 6175, -1;
	mov.b32 	%f1808, %r213;
	add.f32 	%f1809, %f1805, %f1808;
	mov.b32 	%r214, %f1809;
	shfl.sync.bfly.b32	%r215|%p141, %r214, 2, 6175, -1;
	mov.b32 	%f1810, %r215;
	add.f32 	%f1811, %f1809, %f1810;
	mov.b32 	%r216, %f1811;
	shfl.sync.bfly.b32	%r217|%p142, %r216, 1, 6175, -1;
	mov.b32 	%f1812, %r217;
	add.f32 	%f1813, %f1811, %f1812;
	rcp.rn.f32 	%f1814, %f1813;
	mul.f32 	%f1815, %f1507, 0f3FB504F3;
	selp.f32 	%f1816, %f1815, 0f00000000, %p76;
	mul.f32 	%f1817, %f1526, 0f3FB504F3;
	selp.f32 	%f1818, %f1817, 0f00000000, %p80;
	add.f32 	%f1819, %f1816, %f1818;
	sub.f32 	%f1820, %f1816, %f1818;
	fma.rn.f32 	%f1821, %f1536, 0f3ED413CD, %f1517;
	mul.f32 	%f1822, %f1517, 0f3ED413CD;
	sub.f32 	%f1823, %f1822, %f1536;
	add.f32 	%f1824, %f1531, %f1522;
	sub.f32 	%f1825, %f1522, %f1531;
	mul.f32 	%f1826, %f1824, 0f3F3504F3;
	add.f32 	%f1827, %f1512, %f1826;
	mul.f32 	%f1828, %f1825, 0f3F3504F3;
	sub.f32 	%f1829, %f1541, %f1828;
	add.f32 	%f1830, %f1541, %f1828;
	sub.f32 	%f1831, %f1512, %f1826;
	mul.f32 	%f1832, %f1821, 0f3FEC835E;
	add.f32 	%f1833, %f1819, %f1832;
	fma.rn.f32 	%f1834, %f1830, 0f3E4BAFAF, %f1827;
	mul.f32 	%f1835, %f1834, 0f3FFB14BE;
	sub.f32 	%f1836, %f1833, %f1835;
	add.f32 	%f1837, %f1833, %f1835;
	mul.f32 	%f1838, %f1823, 0f3FEC835E;
	sub.f32 	%f1839, %f1820, %f1838;
	fma.rn.f32 	%f1840, %f1831, 0f3F2B0DC1, %f1829;
	mul.f32 	%f1841, %f1840, 0f3FD4DB31;
	sub.f32 	%f1842, %f1839, %f1841;
	add.f32 	%f1843, %f1839, %f1841;
	sub.f32 	%f1844, %f1819, %f1832;
	mul.f32 	%f1845, %f1827, 0f3E4BAFAF;
	sub.f32 	%f1846, %f1830, %f1845;
	mul.f32 	%f1847, %f1846, 0f3FFB14BE;
	sub.f32 	%f1848, %f1844, %f1847;
	add.f32 	%f1849, %f1844, %f1847;
	add.f32 	%f1850, %f1820, %f1838;
	mul.f32 	%f1851, %f1829, 0f3F2B0DC1;
	sub.f32 	%f1852, %f1831, %f1851;
	mul.f32 	%f1853, %f1852, 0f3FD4DB31;
	sub.f32 	%f1854, %f1850, %f1853;
	add.f32 	%f1855, %f1850, %f1853;
	mul.f32 	%f1856, %f1545, 0f3FB504F3;
	selp.f32 	%f1857, %f1856, 0f00000000, %p84;
	mul.f32 	%f1858, %f1564, 0f3FB504F3;
	selp.f32 	%f1859, %f1858, 0f00000000, %p88;
	add.f32 	%f1860, %f1857, %f1859;
	sub.f32 	%f1861, %f1857, %f1859;
	fma.rn.f32 	%f1862, %f1574, 0f3ED413CD, %f1555;
	mul.f32 	%f1863, %f1555, 0f3ED413CD;
	sub.f32 	%f1864, %f1863, %f1574;
	add.f32 	%f1865, %f1569, %f1560;
	sub.f32 	%f1866, %f1560, %f1569;
	mul.f32 	%f1867, %f1865, 0f3F3504F3;
	add.f32 	%f1868, %f1550, %f1867;
	mul.f32 	%f1869, %f1866, 0f3F3504F3;
	sub.f32 	%f1870, %f1579, %f1869;
	add.f32 	%f1871, %f1579, %f1869;
	sub.f32 	%f1872, %f1550, %f1867;
	mul.f32 	%f1873, %f1862, 0f3FEC835E;
	add.f32 	%f1874, %f1860, %f1873;
	fma.rn.f32 	%f1875, %f1871, 0f3E4BAFAF, %f1868;
	mul.f32 	%f1876, %f1875, 0f3FFB14BE;
	sub.f32 	%f1877, %f1874, %f1876;
	add.f32 	%f1878, %f1874, %f1876;
	mul.f32 	%f1879, %f1864, 0f3FEC835E;
	sub.f32 	%f1880, %f1861, %f1879;
	fma.rn.f32 	%f1881, %f1872, 0f3F2B0DC1, %f1870;
	mul.f32 	%f1882, %f1881, 0f3FD4DB31;
	sub.f32 	%f1883, %f1880, %f1882;
	add.f32 	%f1884, %f1880, %f1882;
	sub.f32 	%f1885, %f1860, %f1873;
	mul.f32 	%f1886, %f1868, 0f3E4BAFAF;
	sub.f32 	%f1887, %f1871, %f1886;
	mul.f32 	%f1888, %f1887, 0f3FFB14BE;
	sub.f32 	%f1889, %f1885, %f1888;
	add.f32 	%f1890, %f1885, %f1888;
	add.f32 	%f1891, %f1861, %f1879;
	mul.f32 	%f1892, %f1870, 0f3F2B0DC1;
	sub.f32 	%f1893, %f1872, %f1892;
	mul.f32 	%f1894, %f1893, 0f3FD4DB31;
	sub.f32 	%f1895, %f1891, %f1894;
	add.f32 	%f1896, %f1891, %f1894;
	mul.f32 	%f1897, %f1583, 0f3FB504F3;
	selp.f32 	%f1898, %f1897, 0f00000000, %p92;
	mul.f32 	%f1899, %f1602, 0f3FB504F3;
	selp.f32 	%f1900, %f1899, 0f00000000, %p96;
	add.f32 	%f1901, %f1898, %f1900;
	sub.f32 	%f1902, %f1898, %f1900;
	fma.rn.f32 	%f1903, %f1612, 0f3ED413CD, %f1593;
	mul.f32 	%f1904, %f1593, 0f3ED413CD;
	sub.f32 	%f1905, %f1904, %f1612;
	add.f32 	%f1906, %f1607, %f1598;
	sub.f32 	%f1907, %f1598, %f1607;
	mul.f32 	%f1908, %f1906, 0f3F3504F3;
	add.f32 	%f1909, %f1588, %f1908;
	mul.f32 	%f1910, %f1907, 0f3F3504F3;
	sub.f32 	%f1911, %f1617, %f1910;
	add.f32 	%f1912, %f1617, %f1910;
	sub.f32 	%f1913, %f1588, %f1908;
	mul.f32 	%f1914, %f1903, 0f3FEC835E;
	add.f32 	%f1915, %f1901, %f1914;
	fma.rn.f32 	%f1916, %f1912, 0f3E4BAFAF, %f1909;
	mul.f32 	%f1917, %f1916, 0f3FFB14BE;
	sub.f32 	%f1918, %f1915, %f1917;
	add.f32 	%f1919, %f1915, %f1917;
	mul.f32 	%f1920, %f1905, 0f3FEC835E;
	sub.f32 	%f1921, %f1902, %f1920;
	fma.rn.f32 	%f1922, %f1913, 0f3F2B0DC1, %f1911;
	mul.f32 	%f1923, %f1922, 0f3FD4DB31;
	sub.f32 	%f1924, %f1921, %f1923;
	add.f32 	%f1925, %f1921, %f1923;
	sub.f32 	%f1926, %f1901, %f1914;
	mul.f32 	%f1927, %f1909, 0f3E4BAFAF;
	sub.f32 	%f1928, %f1912, %f1927;
	mul.f32 	%f1929, %f1928, 0f3FFB14BE;
	sub.f32 	%f1930, %f1926, %f1929;
	add.f32 	%f1931, %f1926, %f1929;
	add.f32 	%f1932, %f1902, %f1920;
	mul.f32 	%f1933, %f1911, 0f3F2B0DC1;
	sub.f32 	%f1934, %f1913, %f1933;
	mul.f32 	%f1935, %f1934, 0f3FD4DB31;
	sub.f32 	%f1936, %f1932, %f1935;
	add.f32 	%f1937, %f1932, %f1935;
	mul.f32 	%f1938, %f1621, 0f3FB504F3;
	selp.f32 	%f1939, %f1938, 0f00000000, %p100;
	mul.f32 	%f1940, %f1640, 0f3FB504F3;
	selp.f32 	%f1941, %f1940, 0f00000000, %p104;
	add.f32 	%f1942, %f1939, %f1941;
	sub.f32 	%f1943, %f1939, %f1941;
	fma.rn.f32 	%f1944, %f1650, 0f3ED413CD, %f1631;
	mul.f32 	%f1945, %f1631, 0f3ED413CD;
	sub.f32 	%f1946, %f1945, %f1650;
	add.f32 	%f1947, %f1645, %f1636;
	sub.f32 	%f1948, %f1636, %f1645;
	mul.f32 	%f1949, %f1947, 0f3F3504F3;
	add.f32 	%f1950, %f1626, %f1949;
	mul.f32 	%f1951, %f1948, 0f3F3504F3;
	sub.f32 	%f1952, %f1655, %f1951;
	add.f32 	%f1953, %f1655, %f1951;
	sub.f32 	%f1954, %f1626, %f1949;
	mul.f32 	%f1955, %f1944, 0f3FEC835E;
	add.f32 	%f1956, %f1942, %f1955;
	fma.rn.f32 	%f1957, %f1953, 0f3E4BAFAF, %f1950;
	mul.f32 	%f1958, %f1957, 0f3FFB14BE;
	sub.f32 	%f1959, %f1956, %f1958;
	add.f32 	%f1960, %f1956, %f1958;
	mul.f32 	%f1961, %f1946, 0f3FEC835E;
	sub.f32 	%f1962, %f1943, %f1961;
	fma.rn.f32 	%f1963, %f1954, 0f3F2B0DC1, %f1952;
	mul.f32 	%f1964, %f1963, 0f3FD4DB31;
	sub.f32 	%f1965, %f1962, %f1964;
	add.f32 	%f1966, %f1962, %f1964;
	sub.f32 	%f1967, %f1942, %f1955;
	mul.f32 	%f1968, %f1950, 0f3E4BAFAF;
	sub.f32 	%f1969, %f1953, %f1968;
	mul.f32 	%f1970, %f1969, 0f3FFB14BE;
	sub.f32 	%f1971, %f1967, %f1970;
	add.f32 	%f1972, %f1967, %f1970;
	add.f32 	%f1973, %f1943, %f1961;
	mul.f32 	%f1974, %f1952, 0f3F2B0DC1;
	sub.f32 	%f1975, %f1954, %f1974;
	mul.f32 	%f1976, %f1975, 0f3FD4DB31;
	sub.f32 	%f1977, %f1973, %f1976;
	add.f32 	%f1978, %f1973, %f1976;
	mul.f32 	%f1979, %f1659, 0f3FB504F3;
	selp.f32 	%f1980, %f1979, 0f00000000, %p108;
	mul.f32 	%f1981, %f1678, 0f3FB504F3;
	selp.f32 	%f1982, %f1981, 0f00000000, %p112;
	add.f32 	%f1983, %f1980, %f1982;
	sub.f32 	%f1984, %f1980, %f1982;
	fma.rn.f32 	%f1985, %f1688, 0f3ED413CD, %f1669;
	mul.f32 	%f1986, %f1669, 0f3ED413CD;
	sub.f32 	%f1987, %f1986, %f1688;
	add.f32 	%f1988, %f1683, %f1674;
	sub.f32 	%f1989, %f1674, %f1683;
	mul.f32 	%f1990, %f1988, 0f3F3504F3;
	add.f32 	%f1991, %f1664, %f1990;
	mul.f32 	%f1992, %f1989, 0f3F3504F3;
	sub.f32 	%f1993, %f1693, %f1992;
	add.f32 	%f1994, %f1693, %f1992;
	sub.f32 	%f1995, %f1664, %f1990;
	mul.f32 	%f1996, %f1985, 0f3FEC835E;
	add.f32 	%f1997, %f1983, %f1996;
	fma.rn.f32 	%f1998, %f1994, 0f3E4BAFAF, %f1991;
	mul.f32 	%f1999, %f1998, 0f3FFB14BE;
	sub.f32 	%f2000, %f1997, %f1999;
	add.f32 	%f2001, %f1997, %f1999;
	mul.f32 	%f2002, %f1987, 0f3FEC835E;
	sub.f32 	%f2003, %f1984, %f2002;
	fma.rn.f32 	%f2004, %f1995, 0f3F2B0DC1, %f1993;
	mul.f32 	%f2005, %f2004, 0f3FD4DB31;
	sub.f32 	%f2006, %f2003, %f2005;
	add.f32 	%f2007, %f2003, %f2005;
	sub.f32 	%f2008, %f1983, %f1996;
	mul.f32 	%f2009, %f1991, 0f3E4BAFAF;
	sub.f32 	%f2010, %f1994, %f2009;
	mul.f32 	%f2011, %f2010, 0f3FFB14BE;
	sub.f32 	%f2012, %f2008, %f2011;
	add.f32 	%f2013, %f2008, %f2011;
	add.f32 	%f2014, %f1984, %f2002;
	mul.f32 	%f2015, %f1993, 0f3F2B0DC1;
	sub.f32 	%f2016, %f1995, %f2015;
	mul.f32 	%f2017, %f2016, 0f3FD4DB31;
	sub.f32 	%f2018, %f2014, %f2017;
	add.f32 	%f2019, %f2014, %f2017;
	mul.f32 	%f2020, %f1697, 0f3FB504F3;
	selp.f32 	%f2021, %f2020, 0f00000000, %p116;
	mul.f32 	%f2022, %f1716, 0f3FB504F3;
	selp.f32 	%f2023, %f2022, 0f00000000, %p120;
	add.f32 	%f2024, %f2021, %f2023;
	sub.f32 	%f2025, %f2021, %f2023;
	fma.rn.f32 	%f2026, %f1726, 0f3ED413CD, %f1707;
	mul.f32 	%f2027, %f1707, 0f3ED413CD;
	sub.f32 	%f2028, %f2027, %f1726;
	add.f32 	%f2029, %f1721, %f1712;
	sub.f32 	%f2030, %f1712, %f1721;
	mul.f32 	%f2031, %f2029, 0f3F3504F3;
	add.f32 	%f2032, %f1702, %f2031;
	mul.f32 	%f2033, %f2030, 0f3F3504F3;
	sub.f32 	%f2034, %f1731, %f2033;
	add.f32 	%f2035, %f1731, %f2033;
	sub.f32 	%f2036, %f1702, %f2031;
	mul.f32 	%f2037, %f2026, 0f3FEC835E;
	add.f32 	%f2038, %f2024, %f2037;
	fma.rn.f32 	%f2039, %f2035, 0f3E4BAFAF, %f2032;
	mul.f32 	%f2040, %f2039, 0f3FFB14BE;
	sub.f32 	%f2041, %f2038, %f2040;
	add.f32 	%f2042, %f2038, %f2040;
	mul.f32 	%f2043, %f2028, 0f3FEC835E;
	sub.f32 	%f2044, %f2025, %f2043;
	fma.rn.f32 	%f2045, %f2036, 0f3F2B0DC1, %f2034;
	mul.f32 	%f2046, %f2045, 0f3FD4DB31;
	sub.f32 	%f2047, %f2044, %f2046;
	add.f32 	%f2048, %f2044, %f2046;
	sub.f32 	%f2049, %f2024, %f2037;
	mul.f32 	%f2050, %f2032, 0f3E4BAFAF;
	sub.f32 	%f2051, %f2035, %f2050;
	mul.f32 	%f2052, %f2051, 0f3FFB14BE;
	sub.f32 	%f2053, %f2049, %f2052;
	add.f32 	%f2054, %f2049, %f2052;
	add.f32 	%f2055, %f2025, %f2043;
	mul.f32 	%f2056, %f2034, 0f3F2B0DC1;
	sub.f32 	%f2057, %f2036, %f2056;
	mul.f32 	%f2058, %f2057, 0f3FD4DB31;
	sub.f32 	%f2059, %f2055, %f2058;
	add.f32 	%f2060, %f2055, %f2058;
	mul.f32 	%f2061, %f1735, 0f3FB504F3;
	selp.f32 	%f2062, %f2061, 0f00000000, %p124;
	mul.f32 	%f2063, %f1754, 0f3FB504F3;
	selp.f32 	%f2064, %f2063, 0f00000000, %p128;
	add.f32 	%f2065, %f2062, %f2064;
	sub.f32 	%f2066, %f2062, %f2064;
	fma.rn.f32 	%f2067, %f1764, 0f3ED413CD, %f1745;
	mul.f32 	%f2068, %f1745, 0f3ED413CD;
	sub.f32 	%f2069, %f2068, %f1764;
	add.f32 	%f2070, %f1759, %f1750;
	sub.f32 	%f2071, %f1750, %f1759;
	mul.f32 	%f2072, %f2070, 0f3F3504F3;
	add.f32 	%f2073, %f1740, %f2072;
	mul.f32 	%f2074, %f2071, 0f3F3504F3;
	sub.f32 	%f2075, %f1769, %f2074;
	add.f32 	%f2076, %f1769, %f2074;
	sub.f32 	%f2077, %f1740, %f2072;
	mul.f32 	%f2078, %f2067, 0f3FEC835E;
	add.f32 	%f2079, %f2065, %f2078;
	fma.rn.f32 	%f2080, %f2076, 0f3E4BAFAF, %f2073;
	mul.f32 	%f2081, %f2080, 0f3FFB14BE;
	sub.f32 	%f2082, %f2079, %f2081;
	add.f32 	%f2083, %f2079, %f2081;
	mul.f32 	%f2084, %f2069, 0f3FEC835E;
	sub.f32 	%f2085, %f2066, %f2084;
	fma.rn.f32 	%f2086, %f2077, 0f3F2B0DC1, %f2075;
	mul.f32 	%f2087, %f2086, 0f3FD4DB31;
	sub.f32 	%f2088, %f2085, %f2087;
	add.f32 	%f2089, %f2085, %f2087;
	sub.f32 	%f2090, %f2065, %f2078;
	mul.f32 	%f2091, %f2073, 0f3E4BAFAF;
	sub.f32 	%f2092, %f2076, %f2091;
	mul.f32 	%f2093, %f2092, 0f3FFB14BE;
	sub.f32 	%f2094, %f2090, %f2093;
	add.f32 	%f2095, %f2090, %f2093;
	add.f32 	%f2096, %f2066, %f2084;
	mul.f32 	%f2097, %f2075, 0f3F2B0DC1;
	sub.f32 	%f2098, %f2077, %f2097;
	mul.f32 	%f2099, %f2098, 0f3FD4DB31;
	sub.f32 	%f2100, %f2096, %f2099;
	add.f32 	%f2101, %f2096, %f2099;
	mul.f32 	%f2102, %f1773, 0f3FB504F3;
	selp.f32 	%f2103, %f2102, 0f00000000, %p132;
	mul.f32 	%f2104, %f1792, 0f3FB504F3;
	selp.f32 	%f2105, %f2104, 0f00000000, %p136;
	add.f32 	%f2106, %f2103, %f2105;
	sub.f32 	%f2107, %f2103, %f2105;
	fma.rn.f32 	%f2108, %f1802, 0f3ED413CD, %f1783;
	mul.f32 	%f2109, %f1783, 0f3ED413CD;
	sub.f32 	%f2110, %f2109, %f1802;
	add.f32 	%f2111, %f1797, %f1788;
	sub.f32 	%f2112, %f1788, %f1797;
	mul.f32 	%f2113, %f2111, 0f3F3504F3;
	add.f32 	%f2114, %f1778, %f2113;
	mul.f32 	%f2115, %f2112, 0f3F3504F3;
	sub.f32 	%f2116, %f1807, %f2115;
	add.f32 	%f2117, %f1807, %f2115;
	sub.f32 	%f2118, %f1778, %f2113;
	mul.f32 	%f2119, %f2108, 0f3FEC835E;
	add.f32 	%f2120, %f2106, %f2119;
	fma.rn.f32 	%f2121, %f2117, 0f3E4BAFAF, %f2114;
	mul.f32 	%f2122, %f2121, 0f3FFB14BE;
	sub.f32 	%f2123, %f2120, %f2122;
	add.f32 	%f2124, %f2120, %f2122;
	mul.f32 	%f2125, %f2110, 0f3FEC835E;
	sub.f32 	%f2126, %f2107, %f2125;
	fma.rn.f32 	%f2127, %f2118, 0f3F2B0DC1, %f2116;
	mul.f32 	%f2128, %f2127, 0f3FD4DB31;
	sub.f32 	%f2129, %f2126, %f2128;
	add.f32 	%f2130, %f2126, %f2128;
	sub.f32 	%f2131, %f2106, %f2119;
	mul.f32 	%f2132, %f2114, 0f3E4BAFAF;
	sub.f32 	%f2133, %f2117, %f2132;
	mul.f32 	%f2134, %f2133, 0f3FFB14BE;
	sub.f32 	%f2135, %f2131, %f2134;
	add.f32 	%f2136, %f2131, %f2134;
	add.f32 	%f2137, %f2107, %f2125;
	mul.f32 	%f2138, %f2116, 0f3F2B0DC1;
	sub.f32 	%f2139, %f2118, %f2138;
	mul.f32 	%f2140, %f2139, 0f3FD4DB31;
	sub.f32 	%f2141, %f2137, %f2140;
	add.f32 	%f2142, %f2137, %f2140;
	// begin inline asm
	mov.u32 %r134, %laneid;
	// end inline asm
	shr.s32 	%r218, %r134, 31;
	shr.u32 	%r219, %r218, 29;
	add.s32 	%r220, %r134, %r219;
	and.b32  	%r221, %r220, 1073741816;
	sub.s32 	%r222, %r134, %r221;
	and.b32  	%r223, %r134, 1073741816;
	mad.lo.s32 	%r224, %r222, 33, %r223;
	shl.b32 	%r225, %r224, 2;
	add.s32 	%r226, %r196, %r225;
	bar.warp.sync 	-1;
	shl.b32 	%r227, %r134, 2;
	add.s32 	%r228, %r196, %r227;
	st.shared.f32 	[%r228], %f1837;
	st.shared.f32 	[%r228+132], %f1855;
	st.shared.f32 	[%r228+264], %f1843;
	st.shared.f32 	[%r228+396], %f1848;
	st.shared.f32 	[%r228+528], %f1849;
	st.shared.f32 	[%r228+660], %f1842;
	st.shared.f32 	[%r228+792], %f1854;
	st.shared.f32 	[%r228+924], %f1836;
	bar.warp.sync 	-1;
	ld.shared.f32 	%f2143, [%r226];
	ld.shared.f32 	%f2144, [%r226+4];
	ld.shared.f32 	%f2145, [%r226+8];
	ld.shared.f32 	%f2146, [%r226+12];
	ld.shared.f32 	%f2147, [%r226+16];
	ld.shared.f32 	%f2148, [%r226+20];
	ld.shared.f32 	%f2149, [%r226+24];
	ld.shared.f32 	%f2150, [%r226+28];
	bar.warp.sync 	-1;
	st.shared.f32 	[%r228], %f1878;
	st.shared.f32 	[%r228+132], %f1896;
	st.shared.f32 	[%r228+264], %f1884;
	st.shared.f32 	[%r228+396], %f1889;
	st.shared.f32 	[%r228+528], %f1890;
	st.shared.f32 	[%r228+660], %f1883;
	st.shared.f32 	[%r228+792], %f1895;
	st.shared.f32 	[%r228+924], %f1877;
	bar.warp.sync 	-1;
	ld.shared.f32 	%f2151, [%r226];
	ld.shared.f32 	%f2152, [%r226+4];
	ld.shared.f32 	%f2153, [%r226+8];
	ld.shared.f32 	%f2154, [%r226+12];
	ld.shared.f32 	%f2155, [%r226+16];
	ld.shared.f32 	%f2156, [%r226+20];
	ld.shared.f32 	%f2157, [%r226+24];
	ld.shared.f32 	%f2158, [%r226+28];
	bar.warp.sync 	-1;
	st.shared.f32 	[%r228], %f1919;
	st.shared.f32 	[%r228+132], %f1937;
	st.shared.f32 	[%r228+264], %f1925;
	st.shared.f32 	[%r228+396], %f1930;
	st.shared.f32 	[%r228+528], %f1931;
	st.shared.f32 	[%r228+660], %f1924;
	st.shared.f32 	[%r228+792], %f1936;
	st.shared.f32 	[%r228+924], %f1918;
	bar.warp.sync 	-1;
	ld.shared.f32 	%f2159, [%r226];
	ld.shared.f32 	%f2160, [%r226+4];
	ld.shared.f32 	%f2161, [%r226+8];
	ld.shared.f32 	%f2162, [%r226+12];
	ld.shared.f32 	%f2163, [%r226+16];
	ld.shared.f32 	%f2164, [%r226+20];
	ld.shared.f32 	%f2165, [%r226+24];
	ld.shared.f32 	%f2166, [%r226+28];
	bar.warp.sync 	-1;
	st.shared.f32 	[%r228], %f1960;
	st.shared.f32 	[%r228+132], %f1978;
	st.shared.f32 	[%r228+264], %f1966;
	st.shared.f32 	[%r228+396], %f1971;
	st.shared.f32 	[%r228+528], %f1972;
	st.shared.f32 	[%r228+660], %f1965;
	st.shared.f32 	[%r228+792], %f1977;
	st.shared.f32 	[%r228+924], %f1959;
	bar.warp.sync 	-1;
	ld.shared.f32 	%f2167, [%r226];
	ld.shared.f32 	%f2168, [%r226+4];
	ld.shared.f32 	%f2169, [%r226+8];
	ld.shared.f32 	%f2170, [%r226+12];
	ld.shared.f32 	%f2171, [%r226+16];
	ld.shared.f32 	%f2172, [%r226+20];
	ld.shared.f32 	%f2173, [%r226+24];
	ld.shared.f32 	%f2174, [%r226+28];
	bar.warp.sync 	-1;
	st.shared.f32 	[%r228], %f2001;
	st.shared.f32 	[%r228+132], %f2019;
	st.shared.f32 	[%r228+264], %f2007;
	st.shared.f32 	[%r228+396], %f2012;
	st.shared.f32 	[%r228+528], %f2013;
	st.shared.f32 	[%r228+660], %f2006;
	st.shared.f32 	[%r228+792], %f2018;
	st.shared.f32 	[%r228+924], %f2000;
	bar.warp.sync 	-1;
	ld.shared.f32 	%f2175, [%r226];
	ld.shared.f32 	%f2176, [%r226+4];
	ld.shared.f32 	%f2177, [%r226+8];
	ld.shared.f32 	%f2178, [%r226+12];
	ld.shared.f32 	%f2179, [%r226+16];
	ld.shared.f32 	%f2180, [%r226+20];
	ld.shared.f32 	%f2181, [%r226+24];
	ld.shared.f32 	%f2182, [%r226+28];
	bar.warp.sync 	-1;
	st.shared.f32 	[%r228], %f2042;
	st.shared.f32 	[%r228+132], %f2060;
	st.shared.f32 	[%r228+264], %f2048;
	st.shared.f32 	[%r228+396], %f2053;
	st.shared.f32 	[%r228+528], %f2054;
	st.shared.f32 	[%r228+660], %f2047;
	st.shared.f32 	[%r228+792], %f2059;
	st.shared.f32 	[%r228+924], %f2041;
	bar.warp.sync 	-1;
	ld.shared.f32 	%f2183, [%r226];
	ld.shared.f32 	%f2184, [%r226+4];
	ld.shared.f32 	%f2185, [%r226+8];
	ld.shared.f32 	%f2186, [%r226+12];
	ld.shared.f32 	%f2187, [%r226+16];
	ld.shared.f32 	%f2188, [%r226+20];
	ld.shared.f32 	%f2189, [%r226+24];
	ld.shared.f32 	%f2190, [%r226+28];
	bar.warp.sync 	-1;
	st.shared.f32 	[%r228], %f2083;
	st.shared.f32 	[%r228+132], %f2101;
	st.shared.f32 	[%r228+264], %f2089;
	st.shared.f32 	[%r228+396], %f2094;
	st.shared.f32 	[%r228+528], %f2095;
	st.shared.f32 	[%r228+660], %f2088;
	st.shared.f32 	[%r228+792], %f2100;
	st.shared.f32 	[%r228+924], %f2082;
	bar.warp.sync 	-1;
	ld.shared.f32 	%f2191, [%r226];
	ld.shared.f32 	%f2192, [%r226+4];
	ld.shared.f32 	%f2193, [%r226+8];
	ld.shared.f32 	%f2194, [%r226+12];
	ld.shared.f32 	%f2195, [%r226+16];
	ld.shared.f32 	%f2196, [%r226+20];
	ld.shared.f32 	%f2197, [%r226+24];
	ld.shared.f32 	%f2198, [%r226+28];
	bar.warp.sync 	-1;
	st.shared.f32 	[%r228], %f2124;
	st.shared.f32 	[%r228+132], %f2142;
	st.shared.f32 	[%r228+264], %f2130;
	st.shared.f32 	[%r228+396], %f2135;
	st.shared.f32 	[%r228+528], %f2136;
	st.shared.f32 	[%r228+660], %f2129;
	st.shared.f32 	[%r228+792], %f2141;
	st.shared.f32 	[%r228+924], %f2123;
	bar.warp.sync 	-1;
	ld.shared.f32 	%f2199, [%r226];
	ld.shared.f32 	%f2200, [%r226+4];
	ld.shared.f32 	%f2201, [%r226+8];
	ld.shared.f32 	%f2202, [%r226+12];
	ld.shared.f32 	%f2203, [%r226+16];
	ld.shared.f32 	%f2204, [%r226+20];
	ld.shared.f32 	%f2205, [%r226+24];
	ld.shared.f32 	%f2206, [%r226+28];
	mul.f32 	%f2207, %f2143, 0f3FB504F3;
	mul.f32 	%f2208, %f2147, 0f3FB504F3;
	add.f32 	%f2209, %f2207, %f2208;
	sub.f32 	%f2210, %f2207, %f2208;
	fma.rn.f32 	%f2211, %f2149, 0f3ED413CD, %f2145;
	mul.f32 	%f2212, %f2145, 0f3ED413CD;
	sub.f32 	%f2213, %f2212, %f2149;
	add.f32 	%f2214, %f2148, %f2146;
	sub.f32 	%f2215, %f2146, %f2148;
	mul.f32 	%f2216, %f2214, 0f3F3504F3;
	add.f32 	%f2217, %f2144, %f2216;
	mul.f32 	%f2218, %f2215, 0f3F3504F3;
	sub.f32 	%f2219, %f2150, %f2218;
	add.f32 	%f2220, %f2150, %f2218;
	sub.f32 	%f2221, %f2144, %f2216;
	mul.f32 	%f2222, %f2211, 0f3FEC835E;
	add.f32 	%f2223, %f2209, %f2222;
	fma.rn.f32 	%f2224, %f2220, 0f3E4BAFAF, %f2217;
	mul.f32 	%f2225, %f2224, 0f3FFB14BE;
	sub.f32 	%f2226, %f2223, %f2225;
	add.f32 	%f2227, %f2223, %f2225;
	mul.f32 	%f2228, %f2213, 0f3FEC835E;
	sub.f32 	%f2229, %f2210, %f2228;
	fma.rn.f32 	%f2230, %f2221, 0f3F2B0DC1, %f2219;
	mul.f32 	%f2231, %f2230, 0f3FD4DB31;
	sub.f32 	%f2232, %f2229, %f2231;
	add.f32 	%f2233, %f2229, %f2231;
	sub.f32 	%f2234, %f2209, %f2222;
	mul.f32 	%f2235, %f2217, 0f3E4BAFAF;
	sub.f32 	%f2236, %f2220, %f2235;
	mul.f32 	%f2237, %f2236, 0f3FFB14BE;
	sub.f32 	%f2238, %f2234, %f2237;
	add.f32 	%f2239, %f2234, %f2237;
	add.f32 	%f2240, %f2210, %f2228;
	mul.f32 	%f2241, %f2219, 0f3F2B0DC1;
	sub.f32 	%f2242, %f2221, %f2241;
	mul.f32 	%f2243, %f2242, 0f3FD4DB31;
	sub.f32 	%f2244, %f2240, %f2243;
	add.f32 	%f2245, %f2240, %f2243;
	mul.f32 	%f2246, %f2151, 0f3FB504F3;
	mul.f32 	%f2247, %f2155, 0f3FB504F3;
	add.f32 	%f2248, %f2246, %f2247;
	sub.f32 	%f2249, %f2246, %f2247;
	fma.rn.f32 	%f2250, %f2157, 0f3ED413CD, %f2153;
	mul.f32 	%f2251, %f2153, 0f3ED413CD;
	sub.f32 	%f2252, %f2251, %f2157;
	add.f32 	%f2253, %f2156, %f2154;
	sub.f32 	%f2254, %f2154, %f2156;
	mul.f32 	%f2255, %f2253, 0f3F3504F3;
	add.f32 	%f2256, %f2152, %f2255;
	mul.f32 	%f2257, %f2254, 0f3F3504F3;
	sub.f32 	%f2258, %f2158, %f2257;
	add.f32 	%f2259, %f2158, %f2257;
	sub.f32 	%f2260, %f2152, %f2255;
	mul.f32 	%f2261, %f2250, 0f3FEC835E;
	add.f32 	%f2262, %f2248, %f2261;
	fma.rn.f32 	%f2263, %f2259, 0f3E4BAFAF, %f2256;
	mul.f32 	%f2264, %f2263, 0f3FFB14BE;
	sub.f32 	%f2265, %f2262, %f2264;
	add.f32 	%f2266, %f2262, %f2264;
	mul.f32 	%f2267, %f2252, 0f3FEC835E;
	sub.f32 	%f2268, %f2249, %f2267;
	fma.rn.f32 	%f2269, %f2260, 0f3F2B0DC1, %f2258;
	mul.f32 	%f2270, %f2269, 0f3FD4DB31;
	sub.f32 	%f2271, %f2268, %f2270;
	add.f32 	%f2272, %f2268, %f2270;
	sub.f32 	%f2273, %f2248, %f2261;
	mul.f32 	%f2274, %f2256, 0f3E4BAFAF;
	sub.f32 	%f2275, %f2259, %f2274;
	mul.f32 	%f2276, %f2275, 0f3FFB14BE;
	sub.f32 	%f2277, %f2273, %f2276;
	add.f32 	%f2278, %f2273, %f2276;
	add.f32 	%f2279, %f2249, %f2267;
	mul.f32 	%f2280, %f2258, 0f3F2B0DC1;
	sub.f32 	%f2281, %f2260, %f2280;
	mul.f32 	%f2282, %f2281, 0f3FD4DB31;
	sub.f32 	%f2283, %f2279, %f2282;
	add.f32 	%f2284, %f2279, %f2282;
	mul.f32 	%f2285, %f2159, 0f3FB504F3;
	mul.f32 	%f2286, %f2163, 0f3FB504F3;
	add.f32 	%f2287, %f2285, %f2286;
	sub.f32 	%f2288, %f2285, %f2286;
	fma.rn.f32 	%f2289, %f2165, 0f3ED413CD, %f2161;
	mul.f32 	%f2290, %f2161, 0f3ED413CD;
	sub.f32 	%f2291, %f2290, %f2165;
	add.f32 	%f2292, %f2164, %f2162;
	sub.f32 	%f2293, %f2162, %f2164;
	mul.f32 	%f2294, %f2292, 0f3F3504F3;
	add.f32 	%f2295, %f2160, %f2294;
	mul.f32 	%f2296, %f2293, 0f3F3504F3;
	sub.f32 	%f2297, %f2166, %f2296;
	add.f32 	%f2298, %f2166, %f2296;
	sub.f32 	%f2299, %f2160, %f2294;
	mul.f32 	%f2300, %f2289, 0f3FEC835E;
	add.f32 	%f2301, %f2287, %f2300;
	fma.rn.f32 	%f2302, %f2298, 0f3E4BAFAF, %f2295;
	mul.f32 	%f2303, %f2302, 0f3FFB14BE;
	sub.f32 	%f2304, %f2301, %f2303;
	add.f32 	%f2305, %f2301, %f2303;
	mul.f32 	%f2306, %f2291, 0f3FEC835E;
	sub.f32 	%f2307, %f2288, %f2306;
	fma.rn.f32 	%f2308, %f2299, 0f3F2B0DC1, %f2297;
	mul.f32 	%f2309, %f2308, 0f3FD4DB31;
	sub.f32 	%f2310, %f2307, %f2309;
	add.f32 	%f2311, %f2307, %f2309;
	sub.f32 	%f2312, %f2287, %f2300;
	mul.f32 	%f2313, %f2295, 0f3E4BAFAF;
	sub.f32 	%f2314, %f2298, %f2313;
	mul.f32 	%f2315, %f2314, 0f3FFB14BE;
	sub.f32 	%f2316, %f2312, %f2315;
	add.f32 	%f2317, %f2312, %f2315;
	add.f32 	%f2318, %f2288, %f2306;
	mul.f32 	%f2319, %f2297, 0f3F2B0DC1;
	sub.f32 	%f2320, %f2299, %f2319;
	mul.f32 	%f2321, %f2320, 0f3FD4DB31;
	sub.f32 	%f2322, %f2318, %f2321;
	add.f32 	%f2323, %f2318, %f2321;
	mul.f32 	%f2324, %f2167, 0f3FB504F3;
	mul.f32 	%f2325, %f2171, 0f3FB504F3;
	add.f32 	%f2326, %f2324, %f2325;
	sub.f32 	%f2327, %f2324, %f2325;
	fma.rn.f32 	%f2328, %f2173, 0f3ED413CD, %f2169;
	mul.f32 	%f2329, %f2169, 0f3ED413CD;
	sub.f32 	%f2330, %f2329, %f2173;
	add.f32 	%f2331, %f2172, %f2170;
	sub.f32 	%f2332, %f2170, %f2172;
	mul.f32 	%f2333, %f2331, 0f3F3504F3;
	add.f32 	%f2334, %f2168, %f2333;
	mul.f32 	%f2335, %f2332, 0f3F3504F3;
	sub.f32 	%f2336, %f2174, %f2335;
	add.f32 	%f2337, %f2174, %f2335;
	sub.f32 	%f2338, %f2168, %f2333;
	mul.f32 	%f2339, %f2328, 0f3FEC835E;
	add.f32 	%f2340, %f2326, %f2339;
	fma.rn.f32 	%f2341, %f2337, 0f3E4BAFAF, %f2334;
	mul.f32 	%f2342, %f2341, 0f3FFB14BE;
	sub.f32 	%f2343, %f2340, %f2342;
	add.f32 	%f2344, %f2340, %f2342;
	mul.f32 	%f2345, %f2330, 0f3FEC835E;
	sub.f32 	%f2346, %f2327, %f2345;
	fma.rn.f32 	%f2347, %f2338, 0f3F2B0DC1, %f2336;
	mul.f32 	%f2348, %f2347, 0f3FD4DB31;
	sub.f32 	%f2349, %f2346, %f2348;
	add.f32 	%f2350, %f2346, %f2348;
	sub.f32 	%f2351, %f2326, %f2339;
	mul.f32 	%f2352, %f2334, 0f3E4BAFAF;
	sub.f32 	%f2353, %f2337, %f2352;
	mul.f32 	%f2354, %f2353, 0f3FFB14BE;
	sub.f32 	%f2355, %f2351, %f2354;
	add.f32 	%f2356, %f2351, %f2354;
	add.f32 	%f2357, %f2327, %f2345;
	mul.f32 	%f2358, %f2336, 0f3F2B0DC1;
	sub.f32 	%f2359, %f2338, %f2358;
	mul.f32 	%f2360, %f2359, 0f3FD4DB31;
	sub.f32 	%f2361, %f2357, %f2360;
	add.f32 	%f2362, %f2357, %f2360;
	mul.f32 	%f2363, %f2175, 0f3FB504F3;
	mul.f32 	%f2364, %f2179, 0f3FB504F3;
	add.f32 	%f2365, %f2363, %f2364;
	sub.f32 	%f2366, %f2363, %f2364;
	fma.rn.f32 	%f2367, %f2181, 0f3ED413CD, %f2177;
	mul.f32 	%f2368, %f2177, 0f3ED413CD;
	sub.f32 	%f2369, %f2368, %f2181;
	add.f32 	%f2370, %f2180, %f2178;
	sub.f32 	%f2371, %f2178, %f2180;
	mul.f32 	%f2372, %f2370, 0f3F3504F3;
	add.f32 	%f2373, %f2176, %f2372;
	mul.f32 	%f2374, %f2371, 0f3F3504F3;
	sub.f32 	%f2375, %f2182, %f2374;
	add.f32 	%f2376, %f2182, %f2374;
	sub.f32 	%f2377, %f2176, %f2372;
	mul.f32 	%f2378, %f2367, 0f3FEC835E;
	add.f32 	%f2379, %f2365, %f2378;
	fma.rn.f32 	%f2380, %f2376, 0f3E4BAFAF, %f2373;
	mul.f32 	%f2381, %f2380, 0f3FFB14BE;
	sub.f32 	%f2382, %f2379, %f2381;
	add.f32 	%f2383, %f2379, %f2381;
	mul.f32 	%f2384, %f2369, 0f3FEC835E;
	sub.f32 	%f2385, %f2366, %f2384;
	fma.rn.f32 	%f2386, %f2377, 0f3F2B0DC1, %f2375;
	mul.f32 	%f2387, %f2386, 0f3FD4DB31;
	sub.f32 	%f2388, %f2385, %f2387;
	add.f32 	%f2389, %f2385, %f2387;
	sub.f32 	%f2390, %f2365, %f2378;
	mul.f32 	%f2391, %f2373, 0f3E4BAFAF;
	sub.f32 	%f2392, %f2376, %f2391;
	mul.f32 	%f2393, %f2392, 0f3FFB14BE;
	sub.f32 	%f2394, %f2390, %f2393;
	add.f32 	%f2395, %f2390, %f2393;
	add.f32 	%f2396, %f2366, %f2384;
	mul.f32 	%f2397, %f2375, 0f3F2B0DC1;
	sub.f32 	%f2398, %f2377, %f2397;
	mul.f32 	%f2399, %f2398, 0f3FD4DB31;
	sub.f32 	%f2400, %f2396, %f2399;
	add.f32 	%f2401, %f2396, %f2399;
	mul.f32 	%f2402, %f2183, 0f3FB504F3;
	mul.f32 	%f2403, %f2187, 0f3FB504F3;
	add.f32 	%f2404, %f2402, %f2403;
	sub.f32 	%f2405, %f2402, %f2403;
	fma.rn.f32 	%f2406, %f2189, 0f3ED413CD, %f2185;
	mul.f32 	%f2407, %f2185, 0f3ED413CD;
	sub.f32 	%f2408, %f2407, %f2189;
	add.f32 	%f2409, %f2188, %f2186;
	sub.f32 	%f2410, %f2186, %f2188;
	mul.f32 	%f2411, %f2409, 0f3F3504F3;
	add.f32 	%f2412, %f2184, %f2411;
	mul.f32 	%f2413, %f2410, 0f3F3504F3;
	sub.f32 	%f2414, %f2190, %f2413;
	add.f32 	%f2415, %f2190, %f2413;
	sub.f32 	%f2416, %f2184, %f2411;
	mul.f32 	%f2417, %f2406, 0f3FEC835E;
	add.f32 	%f2418, %f2404, %f2417;
	fma.rn.f32 	%f2419, %f2415, 0f3E4BAFAF, %f2412;
	mul.f32 	%f2420, %f2419, 0f3FFB14BE;
	sub.f32 	%f2421, %f2418, %f2420;
	add.f32 	%f2422, %f2418, %f2420;
	mul.f32 	%f2423, %f2408, 0f3FEC835E;
	sub.f32 	%f2424, %f2405, %f2423;
	fma.rn.f32 	%f2425, %f2416, 0f3F2B0DC1, %f2414;
	mul.f32 	%f2426, %f2425, 0f3FD4DB31;
	sub.f32 	%f2427, %f2424, %f2426;
	add.f32 	%f2428, %f2424, %f2426;
	sub.f32 	%f2429, %f2404, %f2417;
	mul.f32 	%f2430, %f2412, 0f3E4BAFAF;
	sub.f32 	%f2431, %f2415, %f2430;
	mul.f32 	%f2432, %f2431, 0f3FFB14BE;
	sub.f32 	%f2433, %f2429, %f2432;
	add.f32 	%f2434, %f2429, %f2432;
	add.f32 	%f2435, %f2405, %f2423;
	mul.f32 	%f2436, %f2414, 0f3F2B0DC1;
	sub.f32 	%f2437, %f2416, %f2436;
	mul.f32 	%f2438, %f2437, 0f3FD4DB31;
	sub.f32 	%f2439, %f2435, %f2438;
	add.f32 	%f2440, %f2435, %f2438;
	mul.f32 	%f2441, %f2191, 0f3FB504F3;
	mul.f32 	%f2442, %f2195, 0f3FB504F3;
	add.f32 	%f2443, %f2441, %f2442;
	sub.f32 	%f2444, %f2441, %f2442;
	fma.rn.f32 	%f2445, %f2197, 0f3ED413CD, %f2193;
	mul.f32 	%f2446, %f2193, 0f3ED413CD;
	sub.f32 	%f2447, %f2446, %f2197;
	add.f32 	%f2448, %f2196, %f2194;
	sub.f32 	%f2449, %f2194, %f2196;
	mul.f32 	%f2450, %f2448, 0f3F3504F3;
	add.f32 	%f2451, %f2192, %f2450;
	mul.f32 	%f2452, %f2449, 0f3F3504F3;
	sub.f32 	%f2453, %f2198, %f2452;
	add.f32 	%f2454, %f2198, %f2452;
	sub.f32 	%f2455, %f2192, %f2450;
	mul.f32 	%f2456, %f2445, 0f3FEC835E;
	add.f32 	%f2457, %f2443, %f2456;
	fma.rn.f32 	%f2458, %f2454, 0f3E4BAFAF, %f2451;
	mul.f32 	%f2459, %f2458, 0f3FFB14BE;
	sub.f32 	%f2460, %f2457, %f2459;
	add.f32 	%f2461, %f2457, %f2459;
	mul.f32 	%f2462, %f2447, 0f3FEC835E;
	sub.f32 	%f2463, %f2444, %f2462;
	fma.rn.f32 	%f2464, %f2455, 0f3F2B0DC1, %f2453;
	mul.f32 	%f2465, %f2464, 0f3FD4DB31;
	sub.f32 	%f2466, %f2463, %f2465;
	add.f32 	%f2467, %f2463, %f2465;
	sub.f32 	%f2468, %f2443, %f2456;
	mul.f32 	%f2469, %f2451, 0f3E4BAFAF;
	sub.f32 	%f2470, %f2454, %f2469;
	mul.f32 	%f2471, %f2470, 0f3FFB14BE;
	sub.f32 	%f2472, %f2468, %f2471;
	add.f32 	%f2473, %f2468, %f2471;
	add.f32 	%f2474, %f2444, %f2462;
	mul.f32 	%f2475, %f2453, 0f3F2B0DC1;
	sub.f32 	%f2476, %f2455, %f2475;
	mul.f32 	%f2477, %f2476, 0f3FD4DB31;
	sub.f32 	%f2478, %f2474, %f2477;
	add.f32 	%f2479, %f2474, %f2477;
	mul.f32 	%f2480, %f2199, 0f3FB504F3;
	mul.f32 	%f2481, %f2203, 0f3FB504F3;
	add.f32 	%f2482, %f2480, %f2481;
	sub.f32 	%f2483, %f2480, %f2481;
	fma.rn.f32 	%f2484, %f2205, 0f3ED413CD, %f2201;
	mul.f32 	%f2485, %f2201, 0f3ED413CD;
	sub.f32 	%f2486, %f2485, %f2205;
	add.f32 	%f2487, %f2204, %f2202;
	sub.f32 	%f2488, %f2202, %f2204;
	mul.f32 	%f2489, %f2487, 0f3F3504F3;
	add.f32 	%f2490, %f2200, %f2489;
	mul.f32 	%f2491, %f2488, 0f3F3504F3;
	sub.f32 	%f2492, %f2206, %f2491;
	add.f32 	%f2493, %f2206, %f2491;
	sub.f32 	%f2494, %f2200, %f2489;
	mul.f32 	%f2495, %f2484, 0f3FEC835E;
	add.f32 	%f2496, %f2482, %f2495;
	fma.rn.f32 	%f2497, %f2493, 0f3E4BAFAF, %f2490;
	mul.f32 	%f2498, %f2497, 0f3FFB14BE;
	sub.f32 	%f2499, %f2496, %f2498;
	add.f32 	%f2500, %f2496, %f2498;
	mul.f32 	%f2501, %f2486, 0f3FEC835E;
	sub.f32 	%f2502, %f2483, %f2501;
	fma.rn.f32 	%f2503, %f2494, 0f3F2B0DC1, %f2492;
	mul.f32 	%f2504, %f2503, 0f3FD4DB31;
	sub.f32 	%f2505, %f2502, %f2504;
	add.f32 	%f2506, %f2502, %f2504;
	sub.f32 	%f2507, %f2482, %f2495;
	mul.f32 	%f2508, %f2490, 0f3E4BAFAF;
	sub.f32 	%f2509, %f2493, %f2508;
	mul.f32 	%f2510, %f2509, 0f3FFB14BE;
	sub.f32 	%f2511, %f2507, %f2510;
	add.f32 	%f2512, %f2507, %f2510;
	add.f32 	%f2513, %f2483, %f2501;
	mul.f32 	%f2514, %f2492, 0f3F2B0DC1;
	sub.f32 	%f2515, %f2494, %f2514;
	mul.f32 	%f2516, %f2515, 0f3FD4DB31;
	sub.f32 	%f2517, %f2513, %f2516;
	add.f32 	%f2518, %f2513, %f2516;
	// begin inline asm
	mov.u32 %r135, %laneid;
	// end inline asm
	shr.s32 	%r229, %r135, 31;
	shr.u32 	%r230, %r229, 29;
	add.s32 	%r231, %r135, %r230;
	and.b32  	%r232, %r231, 1073741816;
	sub.s32 	%r233, %r135, %r232;
	and.b32  	%r234, %r135, 1073741816;
	mad.lo.s32 	%r235, %r233, 33, %r234;
	shl.b32 	%r236, %r235, 2;
	add.s32 	%r237, %r196, %r236;
	bar.warp.sync 	-1;
	shl.b32 	%r238, %r135, 2;
	add.s32 	%r239, %r196, %r238;
	st.shared.f32 	[%r239], %f2227;
	st.shared.f32 	[%r239+132], %f2245;
	st.shared.f32 	[%r239+264], %f2233;
	st.shared.f32 	[%r239+396], %f2238;
	st.shared.f32 	[%r239+528], %f2239;
	st.shared.f32 	[%r239+660], %f2232;
	st.shared.f32 	[%r239+792], %f2244;
	st.shared.f32 	[%r239+924], %f2226;
	bar.warp.sync 	-1;
	ld.shared.f32 	%f2519, [%r237];
	ld.shared.f32 	%f2520, [%r237+4];
	ld.shared.f32 	%f2521, [%r237+8];
	ld.shared.f32 	%f2522, [%r237+12];
	ld.shared.f32 	%f2523, [%r237+16];
	ld.shared.f32 	%f2524, [%r237+20];
	ld.shared.f32 	%f2525, [%r237+24];
	ld.shared.f32 	%f2526, [%r237+28];
	bar.warp.sync 	-1;
	st.shared.f32 	[%r239], %f2266;
	st.shared.f32 	[%r239+132], %f2284;
	st.shared.f32 	[%r239+264], %f2272;
	st.shared.f32 	[%r239+396], %f2277;
	st.shared.f32 	[%r239+528], %f2278;
	st.shared.f32 	[%r239+660], %f2271;
	st.shared.f32 	[%r239+792], %f2283;
	st.shared.f32 	[%r239+924], %f2265;
	bar.warp.sync 	-1;
	ld.shared.f32 	%f2527, [%r237];
	ld.shared.f32 	%f2528, [%r237+4];
	ld.shared.f32 	%f2529, [%r237+8];
	ld.shared.f32 	%f2530, [%r237+12];
	ld.shared.f32 	%f2531, [%r237+16];
	ld.shared.f32 	%f2532, [%r237+20];
	ld.shared.f32 	%f2533, [%r237+24];
	ld.shared.f32 	%f2534, [%r237+28];
	bar.warp.sync 	-1;
	st.shared.f32 	[%r239], %f2305;
	st.shared.f32 	[%r239+132], %f2323;
	st.shared.f32 	[%r239+264], %f2311;
	st.shared.f32 	[%r239+396], %f2316;
	st.shared.f32 	[%r239+528], %f2317;
	st.shared.f32 	[%r239+660], %f2310;
	st.shared.f32 	[%r239+792], %f2322;
	st.shared.f32 	[%r239+924], %f2304;
	bar.warp.sync 	-1;
	ld.shared.f32 	%f2535, [%r237];
	ld.shared.f32 	%f2536, [%r237+4];
	ld.shared.f32 	%f2537, [%r237+8];
	ld.shared.f32 	%f2538, [%r237+12];
	ld.shared.f32 	%f2539, [%r237+16];
	ld.shared.f32 	%f2540, [%r237+20];
	ld.shared.f32 	%f2541, [%r237+24];
	ld.shared.f32 	%f2542, [%r237+28];
	bar.warp.sync 	-1;
	st.shared.f32 	[%r239], %f2344;
	st.shared.f32 	[%r239+132], %f2362;
	st.shared.f32 	[%r239+264], %f2350;
	st.shared.f32 	[%r239+396], %f2355;
	st.shared.f32 	[%r239+528], %f2356;
	st.shared.f32 	[%r239+660], %f2349;
	st.shared.f32 	[%r239+792], %f2361;
	st.shared.f32 	[%r239+924], %f2343;
	bar.warp.sync 	-1;
	ld.shared.f32 	%f2543, [%r237];
	ld.shared.f32 	%f2544, [%r237+4];
	ld.shared.f32 	%f2545, [%r237+8];
	ld.shared.f32 	%f2546, [%r237+12];
	ld.shared.f32 	%f2547, [%r237+16];
	ld.shared.f32 	%f2548, [%r237+20];
	ld.shared.f32 	%f2549, [%r237+24];
	ld.shared.f32 	%f2550, [%r237+28];
	bar.warp.sync 	-1;
	st.shared.f32 	[%r239], %f2383;
	st.shared.f32 	[%r239+132], %f2401;
	st.shared.f32 	[%r239+264], %f2389;
	st.shared.f32 	[%r239+396], %f2394;
	st.shared.f32 	[%r239+528], %f2395;
	st.shared.f32 	[%r239+660], %f2388;
	st.shared.f32 	[%r239+792], %f2400;
	st.shared.f32 	[%r239+924], %f2382;
	bar.warp.sync 	-1;
	ld.shared.f32 	%f2551, [%r237];
	ld.shared.f32 	%f2552, [%r237+4];
	ld.shared.f32 	%f2553, [%r237+8];
	ld.shared.f32 	%f2554, [%r237+12];
	ld.shared.f32 	%f2555, [%r237+16];
	ld.shared.f32 	%f2556, [%r237+20];
	ld.shared.f32 	%f2557, [%r237+24];
	ld.shared.f32 	%f2558, [%r237+28];
	bar.warp.sync 	-1;
	st.shared.f32 	[%r239], %f2422;
	st.shared.f32 	[%r239+132], %f2440;
	st.shared.f32 	[%r239+264], %f2428;
	st.shared.f32 	[%r239+396], %f2433;
	st.shared.f32 	[%r239+528], %f2434;
	st.shared.f32 	[%r239+660], %f2427;
	st.shared.f32 	[%r239+792], %f2439;
	st.shared.f32 	[%r239+924], %f2421;
	bar.warp.sync 	-1;
	ld.shared.f32 	%f2559, [%r237];
	ld.shared.f32 	%f2560, [%r237+4];
	ld.shared.f32 	%f2561, [%r237+8];
	ld.shared.f32 	%f2562, [%r237+12];
	ld.shared.f32 	%f2563, [%r237+16];
	ld.shared.f32 	%f2564, [%r237+20];
	ld.shared.f32 	%f2565, [%r237+24];
	ld.shared.f32 	%f2566, [%r237+28];
	bar.warp.sync 	-1;
	st.shared.f32 	[%r239], %f2461;
	st.shared.f32 	[%r239+132], %f2479;
	st.shared.f32 	[%r239+264], %f2467;
	st.shared.f32 	[%r239+396], %f2472;
	st.shared.f32 	[%r239+528], %f2473;
	st.shared.f32 	[%r239+660], %f2466;
	st.shared.f32 	[%r239+792], %f2478;
	st.shared.f32 	[%r239+924], %f2460;
	bar.warp.sync 	-1;
	ld.shared.f32 	%f2567, [%r237];
	ld.shared.f32 	%f2568, [%r237+4];
	ld.shared.f32 	%f2569, [%r237+8];
	ld.shared.f32 	%f2570, [%r237+12];
	ld.shared.f32 	%f2571, [%r237+16];
	ld.shared.f32 	%f2572, [%r237+20];
	ld.shared.f32 	%f2573, [%r237+24];
	ld.shared.f32 	%f2574, [%r237+28];
	bar.warp.sync 	-1;
	st.shared.f32 	[%r239], %f2500;
	st.shared.f32 	[%r239+132], %f2518;
	st.shared.f32 	[%r239+264], %f2506;
	st.shared.f32 	[%r239+396], %f2511;
	st.shared.f32 	[%r239+528], %f2512;
	st.shared.f32 	[%r239+660], %f2505;
	st.shared.f32 	[%r239+792], %f2517;
	st.shared.f32 	[%r239+924], %f2499;
	bar.warp.sync 	-1;
	ld.shared.f32 	%f2575, [%r237];
	ld.shared.f32 	%f2576, [%r237+4];
	ld.shared.f32 	%f2577, [%r237+8];
	ld.shared.f32 	%f2578, [%r237+12];
	ld.shared.f32 	%f2579, [%r237+16];
	ld.shared.f32 	%f2580, [%r237+20];
	ld.shared.f32 	%f2581, [%r237+24];
	ld.shared.f32 	%f2582, [%r237+28];
	mul.f32 	%f2583, %f2519, 0f3FB504F3;
	mul.f32 	%f2584, %f2551, 0f3FB504F3;
	add.f32 	%f2585, %f2583, %f2584;
	sub.f32 	%f2586, %f2583, %f2584;
	fma.rn.f32 	%f2587, %f2567, 0f3ED413CD, %f2535;
	mul.f32 	%f2588, %f2535, 0f3ED413CD;
	sub.f32 	%f2589, %f2588, %f2567;
	add.f32 	%f2590, %f2559, %f2543;
	sub.f32 	%f2591, %f2543, %f2559;
	mul.f32 	%f2592, %f2590, 0f3F3504F3;
	add.f32 	%f2593, %f2527, %f2592;
	mul.f32 	%f2594, %f2591, 0f3F3504F3;
	sub.f32 	%f2595, %f2575, %f2594;
	add.f32 	%f2596, %f2575, %f2594;
	sub.f32 	%f2597, %f2527, %f2592;
	mul.f32 	%f2598, %f2587, 0f3FEC835E;
	add.f32 	%f2599, %f2585, %f2598;
	fma.rn.f32 	%f2600, %f2596, 0f3E4BAFAF, %f2593;
	mul.f32 	%f2601, %f2600, 0f3FFB14BE;
	sub.f32 	%f2602, %f2599, %f2601;
	add.f32 	%f2603, %f2599, %f2601;
	mul.f32 	%f2604, %f2589, 0f3FEC835E;
	sub.f32 	%f2605, %f2586, %f2604;
	fma.rn.f32 	%f2606, %f2597, 0f3F2B0DC1, %f2595;
	mul.f32 	%f2607, %f2606, 0f3FD4DB31;
	sub.f32 	%f2608, %f2605, %f2607;
	add.f32 	%f2609, %f2605, %f2607;
	sub.f32 	%f2610, %f2585, %f2598;
	mul.f32 	%f2611, %f2593, 0f3E4BAFAF;
	sub.f32 	%f2612, %f2596, %f2611;
	mul.f32 	%f2613, %f2612, 0f3FFB14BE;
	sub.f32 	%f2614, %f2610, %f2613;
	add.f32 	%f2615, %f2610, %f2613;
	add.f32 	%f2616, %f2586, %f2604;
	mul.f32 	%f2617, %f2595, 0f3F2B0DC1;
	sub.f32 	%f2618, %f2597, %f2617;
	mul.f32 	%f2619, %f2618, 0f3FD4DB31;
	sub.f32 	%f2620, %f2616, %f2619;
	add.f32 	%f2621, %f2616, %f2619;
	mul.f32 	%f2622, %f2520, 0f3FB504F3;
	mul.f32 	%f2623, %f2552, 0f3FB504F3;
	add.f32 	%f2624, %f2622, %f2623;
	sub.f32 	%f2625, %f2622, %f2623;
	fma.rn.f32 	%f2626, %f2568, 0f3ED413CD, %f2536;
	mul.f32 	%f2627, %f2536, 0f3ED413CD;
	sub.f32 	%f2628, %f2627, %f2568;
	add.f32 	%f2629, %f2560, %f2544;
	sub.f32 	%f2630, %f2544, %f2560;
	mul.f32 	%f2631, %f2629, 0f3F3504F3;
	add.f32 	%f2632, %f2528, %f2631;
	mul.f32 	%f2633, %f2630, 0f3F3504F3;
	sub.f32 	%f2634, %f2576, %f2633;
	add.f32 	%f2635, %f2576, %f2633;
	sub.f32 	%f2636, %f2528, %f2631;
	mul.f32 	%f2637, %f2626, 0f3FEC835E;
	add.f32 	%f2638, %f2624, %f2637;
	fma.rn.f32 	%f2639, %f2635, 0f3E4BAFAF, %f2632;
	mul.f32 	%f2640, %f2639, 0f3FFB14BE;
	sub.f32 	%f2641, %f2638, %f2640;
	add.f32 	%f2642, %f2638, %f2640;
	mul.f32 	%f2643, %f2628, 0f3FEC835E;
	sub.f32 	%f2644, %f2625, %f2643;
	fma.rn.f32 	%f2645, %f2636, 0f3F2B0DC1, %f2634;
	mul.f32 	%f2646, %f2645, 0f3FD4DB31;
	sub.f32 	%f2647, %f2644, %f2646;
	add.f32 	%f2648, %f2644, %f2646;
	sub.f32 	%f2649, %f2624, %f2637;
	mul.f32 	%f2650, %f2632, 0f3E4BAFAF;
	sub.f32 	%f2651, %f2635, %f2650;
	mul.f32 	%f2652, %f2651, 0f3FFB14BE;
	sub.f32 	%f2653, %f2649, %f2652;
	add.f32 	%f2654, %f2649, %f2652;
	add.f32 	%f2655, %f2625, %f2643;
	mul.f32 	%f2656, %f2634, 0f3F2B0DC1;
	sub.f32 	%f2657, %f2636, %f2656;
	mul.f32 	%f2658, %f2657, 0f3FD4DB31;
	sub.f32 	%f2659, %f2655, %f2658;
	add.f32 	%f2660, %f2655, %f2658;
	mul.f32 	%f2661, %f2521, 0f3FB504F3;
	mul.f32 	%f2662, %f2553, 0f3FB504F3;
	add.f32 	%f2663, %f2661, %f2662;
	sub.f32 	%f2664, %f2661, %f2662;
	fma.rn.f32 	%f2665, %f2569, 0f3ED413CD, %f2537;
	mul.f32 	%f2666, %f2537, 0f3ED413CD;
	sub.f32 	%f2667, %f2666, %f2569;
	add.f32 	%f2668, %f2561, %f2545;
	sub.f32 	%f2669, %f2545, %f2561;
	mul.f32 	%f2670, %f2668, 0f3F3504F3;
	add.f32 	%f2671, %f2529, %f2670;
	mul.f32 	%f2672, %f2669, 0f3F3504F3;
	sub.f32 	%f2673, %f2577, %f2672;
	add.f32 	%f2674, %f2577, %f2672;
	sub.f32 	%f2675, %f2529, %f2670;
	mul.f32 	%f2676, %f2665, 0f3FEC835E;
	add.f32 	%f2677, %f2663, %f2676;
	fma.rn.f32 	%f2678, %f2674, 0f3E4BAFAF, %f2671;
	mul.f32 	%f2679, %f2678, 0f3FFB14BE;
	sub.f32 	%f2680, %f2677, %f2679;
	add.f32 	%f2681, %f2677, %f2679;
	mul.f32 	%f2682, %f2667, 0f3FEC835E;
	sub.f32 	%f2683, %f2664, %f2682;
	fma.rn.f32 	%f2684, %f2675, 0f3F2B0DC1, %f2673;
	mul.f32 	%f2685, %f2684, 0f3FD4DB31;
	sub.f32 	%f2686, %f2683, %f2685;
	add.f32 	%f2687, %f2683, %f2685;
	sub.f32 	%f2688, %f2663, %f2676;
	mul.f32 	%f2689, %f2671, 0f3E4BAFAF;
	sub.f32 	%f2690, %f2674, %f2689;
	mul.f32 	%f2691, %f2690, 0f3FFB14BE;
	sub.f32 	%f2692, %f2688, %f2691;
	add.f32 	%f2693, %f2688, %f2691;
	add.f32 	%f2694, %f2664, %f2682;
	mul.f32 	%f2695, %f2673, 0f3F2B0DC1;
	sub.f32 	%f2696, %f2675, %f2695;
	mul.f32 	%f2697, %f2696, 0f3FD4DB31;
	sub.f32 	%f2698, %f2694, %f2697;
	add.f32 	%f2699, %f2694, %f2697;
	mul.f32 	%f2700, %f2522, 0f3FB504F3;
	mul.f32 	%f2701, %f2554, 0f3FB504F3;
	add.f32 	%f2702, %f2700, %f2701;
	sub.f32 	%f2703, %f2700, %f2701;
	fma.rn.f32 	%f2704, %f2570, 0f3ED413CD, %f2538;
	mul.f32 	%f2705, %f2538, 0f3ED413CD;
	sub.f32 	%f2706, %f2705, %f2570;
	add.f32 	%f2707, %f2562, %f2546;
	sub.f32 	%f2708, %f2546, %f2562;
	mul.f32 	%f2709, %f2707, 0f3F3504F3;
	add.f32 	%f2710, %f2530, %f2709;
	mul.f32 	%f2711, %f2708, 0f3F3504F3;
	sub.f32 	%f2712, %f2578, %f2711;
	add.f32 	%f2713, %f2578, %f2711;
	sub.f32 	%f2714, %f2530, %f2709;
	mul.f32 	%f2715, %f2704, 0f3FEC835E;
	add.f32 	%f2716, %f2702, %f2715;
	fma.rn.f32 	%f2717, %f2713, 0f3E4BAFAF, %f2710;
	mul.f32 	%f2718, %f2717, 0f3FFB14BE;
	sub.f32 	%f2719, %f2716, %f2718;
	add.f32 	%f2720, %f2716, %f2718;
	mul.f32 	%f2721, %f2706, 0f3FEC835E;
	sub.f32 	%f2722, %f2703, %f2721;
	fma.rn.f32 	%f2723, %f2714, 0f3F2B0DC1, %f2712;
	mul.f32 	%f2724, %f2723, 0f3FD4DB31;
	sub.f32 	%f2725, %f2722, %f2724;
	add.f32 	%f2726, %f2722, %f2724;
	sub.f32 	%f2727, %f2702, %f2715;
	mul.f32 	%f2728, %f2710, 0f3E4BAFAF;
	sub.f32 	%f2729, %f2713, %f2728;
	mul.f32 	%f2730, %f2729, 0f3FFB14BE;
	sub.f32 	%f2731, %f2727, %f2730;
	add.f32 	%f2732, %f2727, %f2730;
	add.f32 	%f2733, %f2703, %f2721;
	mul.f32 	%f2734, %f2712, 0f3F2B0DC1;
	sub.f32 	%f2735, %f2714, %f2734;
	mul.f32 	%f2736, %f2735, 0f3FD4DB31;
	sub.f32 	%f2737, %f2733, %f2736;
	add.f32 	%f2738, %f2733, %f2736;
	mul.f32 	%f2739, %f2523, 0f3FB504F3;
	mul.f32 	%f2740, %f2555, 0f3FB504F3;
	add.f32 	%f2741, %f2739, %f2740;
	sub.f32 	%f2742, %f2739, %f2740;
	fma.rn.f32 	%f2743, %f2571, 0f3ED413CD, %f2539;
	mul.f32 	%f2744, %f2539, 0f3ED413CD;
	sub.f32 	%f2745, %f2744, %f2571;
	add.f32 	%f2746, %f2563, %f2547;
	sub.f32 	%f2747, %f2547, %f2563;
	mul.f32 	%f2748, %f2746, 0f3F3504F3;
	add.f32 	%f2749, %f2531, %f2748;
	mul.f32 	%f2750, %f2747, 0f3F3504F3;
	sub.f32 	%f2751, %f2579, %f2750;
	add.f32 	%f2752, %f2579, %f2750;
	sub.f32 	%f2753, %f2531, %f2748;
	mul.f32 	%f2754, %f2743, 0f3FEC835E;
	add.f32 	%f2755, %f2741, %f2754;
	fma.rn.f32 	%f2756, %f2752, 0f3E4BAFAF, %f2749;
	mul.f32 	%f2757, %f2756, 0f3FFB14BE;
	sub.f32 	%f2758, %f2755, %f2757;
	add.f32 	%f2759, %f2755, %f2757;
	mul.f32 	%f2760, %f2745, 0f3FEC835E;
	sub.f32 	%f2761, %f2742, %f2760;
	fma.rn.f32 	%f2762, %f2753, 0f3F2B0DC1, %f2751;
	mul.f32 	%f2763, %f2762, 0f3FD4DB31;
	sub.f32 	%f2764, %f2761, %f2763;
	add.f32 	%f2765, %f2761, %f2763;
	sub.f32 	%f2766, %f2741, %f2754;
	mul.f32 	%f2767, %f2749, 0f3E4BAFAF;
	sub.f32 	%f2768, %f2752, %f2767;
	mul.f32 	%f2769, %f2768, 0f3FFB14BE;
	sub.f32 	%f2770, %f2766, %f2769;
	add.f32 	%f2771, %f2766, %f2769;
	add.f32 	%f2772, %f2742, %f2760;
	mul.f32 	%f2773, %f2751, 0f3F2B0DC1;
	sub.f32 	%f2774, %f2753, %f2773;
	mul.f32 	%f2775, %f2774, 0f3FD4DB31;
	sub.f32 	%f2776, %f2772, %f2775;
	add.f32 	%f2777, %f2772, %f2775;
	mul.f32 	%f2778, %f2524, 0f3FB504F3;
	mul.f32 	%f2779, %f2556, 0f3FB504F3;
	add.f32 	%f2780, %f2778, %f2779;
	sub.f32 	%f2781, %f2778, %f2779;
	fma.rn.f32 	%f2782, %f2572, 0f3ED413CD, %f2540;
	mul.f32 	%f2783, %f2540, 0f3ED413CD;
	sub.f32 	%f2784, %f2783, %f2572;
	add.f32 	%f2785, %f2564, %f2548;
	sub.f32 	%f2786, %f2548, %f2564;
	mul.f32 	%f2787, %f2785, 0f3F3504F3;
	add.f32 	%f2788, %f2532, %f2787;
	mul.f32 	%f2789, %f2786, 0f3F3504F3;
	sub.f32 	%f2790, %f2580, %f2789;
	add.f32 	%f2791, %f2580, %f2789;
	sub.f32 	%f2792, %f2532, %f2787;
	mul.f32 	%f2793, %f2782, 0f3FEC835E;
	add.f32 	%f2794, %f2780, %f2793;
	fma.rn.f32 	%f2795, %f2791, 0f3E4BAFAF, %f2788;
	mul.f32 	%f2796, %f2795, 0f3FFB14BE;
	sub.f32 	%f2797, %f2794, %f2796;
	add.f32 	%f2798, %f2794, %f2796;
	mul.f32 	%f2799, %f2784, 0f3FEC835E;
	sub.f32 	%f2800, %f2781, %f2799;
	fma.rn.f32 	%f2801, %f2792, 0f3F2B0DC1, %f2790;
	mul.f32 	%f2802, %f2801, 0f3FD4DB31;
	sub.f32 	%f2803, %f2800, %f2802;
	add.f32 	%f2804, %f2800, %f2802;
	sub.f32 	%f2805, %f2780, %f2793;
	mul.f32 	%f2806, %f2788, 0f3E4BAFAF;
	sub.f32 	%f2807, %f2791, %f2806;
	mul.f32 	%f2808, %f2807, 0f3FFB14BE;
	sub.f32 	%f2809, %f2805, %f2808;
	add.f32 	%f2810, %f2805, %f2808;
	add.f32 	%f2811, %f2781, %f2799;
	mul.f32 	%f2812, %f2790, 0f3F2B0DC1;
	sub.f32 	%f2813, %f2792, %f2812;
	mul.f32 	%f2814, %f2813, 0f3FD4DB31;
	sub.f32 	%f2815, %f2811, %f2814;
	add.f32 	%f2816, %f2811, %f2814;
	mul.f32 	%f2817, %f2525, 0f3FB504F3;
	mul.f32 	%f2818, %f2557, 0f3FB504F3;
	add.f32 	%f2819, %f2817, %f2818;
	sub.f32 	%f2820, %f2817, %f2818;
	fma.rn.f32 	%f2821, %f2573, 0f3ED413CD, %f2541;
	mul.f32 	%f2822, %f2541, 0f3ED413CD;
	sub.f32 	%f2823, %f2822, %f2573;
	add.f32 	%f2824, %f2565, %f2549;
	sub.f32 	%f2825, %f2549, %f2565;
	mul.f32 	%f2826, %f2824, 0f3F3504F3;
	add.f32 	%f2827, %f2533, %f2826;
	mul.f32 	%f2828, %f2825, 0f3F3504F3;
	sub.f32 	%f2829, %f2581, %f2828;
	add.f32 	%f2830, %f2581, %f2828;
	sub.f32 	%f2831, %f2533, %f2826;
	mul.f32 	%f2832, %f2821, 0f3FEC835E;
	add.f32 	%f2833, %f2819, %f2832;
	fma.rn.f32 	%f2834, %f2830, 0f3E4BAFAF, %f2827;
	mul.f32 	%f2835, %f2834, 0f3FFB14BE;
	sub.f32 	%f2836, %f2833, %f2835;
	add.f32 	%f2837, %f2833, %f2835;
	mul.f32 	%f2838, %f2823, 0f3FEC835E;
	sub.f32 	%f2839, %f2820, %f2838;
	fma.rn.f32 	%f2840, %f2831, 0f3F2B0DC1, %f2829;
	mul.f32 	%f2841, %f2840, 0f3FD4DB31;
	sub.f32 	%f2842, %f2839, %f2841;
	add.f32 	%f2843, %f2839, %f2841;
	sub.f32 	%f2844, %f2819, %f2832;
	mul.f32 	%f2845, %f2827, 0f3E4BAFAF;
	sub.f32 	%f2846, %f2830, %f2845;
	mul.f32 	%f2847, %f2846, 0f3FFB14BE;
	sub.f32 	%f2848, %f2844, %f2847;
	add.f32 	%f2849, %f2844, %f2847;
	add.f32 	%f2850, %f2820, %f2838;
	mul.f32 	%f2851, %f2829, 0f3F2B0DC1;
	sub.f32 	%f2852, %f2831, %f2851;
	mul.f32 	%f2853, %f2852, 0f3FD4DB31;
	sub.f32 	%f2854, %f2850, %f2853;
	add.f32 	%f2855, %f2850, %f2853;
	mul.f32 	%f2856, %f2526, 0f3FB504F3;
	mul.f32 	%f2857, %f2558, 0f3FB504F3;
	add.f32 	%f2858, %f2856, %f2857;
	sub.f32 	%f2859, %f2856, %f2857;
	fma.rn.f32 	%f2860, %f2574, 0f3ED413CD, %f2542;
	mul.f32 	%f2861, %f2542, 0f3ED413CD;
	sub.f32 	%f2862, %f2861, %f2574;
	add.f32 	%f2863, %f2566, %f2550;
	sub.f32 	%f2864, %f2550, %f2566;
	mul.f32 	%f2865, %f2863, 0f3F3504F3;
	add.f32 	%f2866, %f2534, %f2865;
	mul.f32 	%f2867, %f2864, 0f3F3504F3;
	sub.f32 	%f2868, %f2582, %f2867;
	add.f32 	%f2869, %f2582, %f2867;
	sub.f32 	%f2870, %f2534, %f2865;
	mul.f32 	%f2871, %f2860, 0f3FEC835E;
	add.f32 	%f2872, %f2858, %f2871;
	fma.rn.f32 	%f2873, %f2869, 0f3E4BAFAF, %f2866;
	mul.f32 	%f2874, %f2873, 0f3FFB14BE;
	sub.f32 	%f2875, %f2872, %f2874;
	add.f32 	%f2876, %f2872, %f2874;
	mul.f32 	%f2877, %f2862, 0f3FEC835E;
	sub.f32 	%f2878, %f2859, %f2877;
	fma.rn.f32 	%f2879, %f2870, 0f3F2B0DC1, %f2868;
	mul.f32 	%f2880, %f2879, 0f3FD4DB31;
	sub.f32 	%f2881, %f2878, %f2880;
	add.f32 	%f2882, %f2878, %f2880;
	sub.f32 	%f2883, %f2858, %f2871;
	mul.f32 	%f2884, %f2866, 0f3E4BAFAF;
	sub.f32 	%f2885, %f2869, %f2884;
	mul.f32 	%f2886, %f2885, 0f3FFB14BE;
	sub.f32 	%f2887, %f2883, %f2886;
	add.f32 	%f2888, %f2883, %f2886;
	add.f32 	%f2889, %f2859, %f2877;
	mul.f32 	%f2890, %f2868, 0f3F2B0DC1;
	sub.f32 	%f2891, %f2870, %f2890;
	mul.f32 	%f2892, %f2891, 0f3FD4DB31;
	sub.f32 	%f2893, %f2889, %f2892;
	add.f32 	%f2894, %f2889, %f2892;
	mad.lo.s32 	%r240, %r269, %r265, %r2;
	cvt.s64.s32 	%rd254, %r240;
	add.f32 	%f2895, %f2961, %f1814;
	sub.f32 	%f375, %f2895, %f2961;
	shfl.sync.idx.b32	%r241|%p143, %r149, 0, 6175, -1;
	shfl.sync.idx.b32	%r242|%p144, %r148, 0, 6175, -1;
	mad.lo.s32 	%r243, %r242, %r269, %r241;
	cvt.s64.s32 	%rd255, %r243;
	cvt.s64.s32 	%rd256, %r2;
	add.s64 	%rd257, %rd255, %rd256;
	add.s64 	%rd258, %rd255, %rd254;
	fma.rn.f32 	%f2896, %f1814, %f2603, %f2961;
	sub.f32 	%f121, %f2896, %f2961;
	shl.b64 	%rd259, %rd257, 2;
	add.s64 	%rd46, %rd296, %rd259;
	// begin inline asm
	atom.add.relaxed.gpu.f32 %f120,[%rd46],%f121;
	// end inline asm
	shl.b64 	%rd260, %rd258, 2;
	add.s64 	%rd47, %rd296, %rd260;
	// begin inline asm
	atom.add.relaxed.gpu.f32 %f122,[%rd47],%f375;
	// end inline asm
	fma.rn.f32 	%f2897, %f1814, %f2642, %f2961;
	sub.f32 	%f125, %f2897, %f2961;
	add.s64 	%rd48, %rd46, %rd177;
	// begin inline asm
	atom.add.relaxed.gpu.f32 %f124,[%rd48],%f125;
	// end inline asm
	add.s64 	%rd49, %rd47, %rd177;
	// begin inline asm
	atom.add.relaxed.gpu.f32 %f126,[%rd49],%f375;
	// end inline asm
	fma.rn.f32 	%f2898, %f1814, %f2681, %f2961;
	sub.f32 	%f129, %f2898, %f2961;
	add.s64 	%rd50, %rd46, %rd179;
	// begin inline asm
	atom.add.relaxed.gpu.f32 %f128,[%rd50],%f129;
	// end inline asm
	add.s64 	%rd51, %rd47, %rd179;
	// begin inline asm
	atom.add.relaxed.gpu.f32 %f130,[%rd51],%f375;
	// end inline asm
	fma.rn.f32 	%f2899, %f1814, %f2720, %f2961;
	sub.f32 	%f133, %f2899, %f2961;
	add.s64 	%rd52, %rd46, %rd181;
	// begin inline asm
	atom.add.relaxed.gpu.f32 %f132,[%rd52],%f133;
	// end inline asm
	add.s64 	%rd53, %rd47, %rd181;
	// begin inline asm
	atom.add.relaxed.gpu.f32 %f134,[%rd53],%f375;
	// end inline asm
	fma.rn.f32 	%f2900, %f1814, %f2759, %f2961;
	sub.f32 	%f137, %f2900, %f2961;
	add.s64 	%rd54, %rd46, %rd183;
	// begin inline asm
	atom.add.relaxed.gpu.f32 %f136,[%rd54],%f137;
	// end inline asm
	add.s64 	%rd55, %rd47, %rd183;
	// begin inline asm
	atom.add.relaxed.gpu.f32 %f138,[%rd55],%f375;
	// end inline asm
	fma.rn.f32 	%f2901, %f1814, %f2798, %f2961;
	sub.f32 	%f141, %f2901, %f2961;
	add.s64 	%rd56, %rd46, %rd185;
	// begin inline asm
	atom.add.relaxed.gpu.f32 %f140,[%rd56],%f141;
	// end inline asm
	add.s64 	%rd57, %rd47, %rd185;
	// begin inline asm
	atom.add.relaxed.gpu.f32 %f142,[%rd57],%f375;
	// end inline asm
	fma.rn.f32 	%f2902, %f1814, %f2837, %f2961;
	sub.f32 	%f145, %f2902, %f2961;
	add.s64 	%rd58, %rd46, %rd187;
	// begin inline asm
	atom.add.relaxed.gpu.f32 %f144,[%rd58],%f145;
	// end inline asm
	add.s64 	%rd59, %rd47, %rd187;
	// begin inline asm
	atom.add.relaxed.gpu.f32 %f146,[%rd59],%f375;
	// end inline asm
	fma.rn.f32 	%f2903, %f1814, %f2876, %f2961;
	sub.f32 	%f149, %f2903, %f2961;
	add.s64 	%rd60, %rd46, %rd189;
	// begin inline asm
	atom.add.relaxed.gpu.f32 %f148,[%rd60],%f149;
	// end inline asm
	add.s64 	%rd61, %rd47, %rd189;
	// begin inline asm
	atom.add.relaxed.gpu.f32 %f150,[%rd61],%f375;
	// end inline asm
	shfl.sync.idx.b32	%r244|%p145, %r149, 1, 6175, -1;
	shfl.sync.idx.b32	%r245|%p146, %r148, 1, 6175, -1;
	mad.lo.s32 	%r246, %r245, %r269, %r244;
	cvt.s64.s32 	%rd261, %r246;
	add.s64 	%rd262, %rd261, %rd256;
	add.s64 	%rd263, %rd261, %rd254;
	fma.rn.f32 	%f2904, %f1814, %f2621, %f2961;
	sub.f32 	%f153, %f2904, %f2961;
	shl.b64 	%rd264, %rd262, 2;
	add.s64 	%rd62, %rd296, %rd264;
	// begin inline asm
	atom.add.relaxed.gpu.f32 %f152,[%rd62],%f153;
	// end inline asm
	shl.b64 	%rd265, %rd263, 2;
	add.s64 	%rd63, %rd296, %rd265;
	// begin inline asm
	atom.add.relaxed.gpu.f32 %f154,[%rd63],%f375;
	// end inline asm
	fma.rn.f32 	%f2905, %f1814, %f2660, %f2961;
	sub.f32 	%f157, %f2905, %f2961;
	add.s64 	%rd64, %rd62, %rd177;
	// begin inline asm
	atom.add.relaxed.gpu.f32 %f156,[%rd64],%f157;
	// end inline asm
	add.s64 	%rd65, %rd63, %rd177;
	// begin inline asm
	atom.add.relaxed.gpu.f32 %f158,[%rd65],%f375;
	// end inline asm
	fma.rn.f32 	%f2906, %f1814, %f2699, %f2961;
	sub.f32 	%f161, %f2906, %f2961;
	add.s64 	%rd66, %rd62, %rd179;
	// begin inline asm
	atom.add.relaxed.gpu.f32 %f160,[%rd66],%f161;
	// end inline asm
	add.s64 	%rd67, %rd63, %rd179;
	// begin inline asm
	atom.add.relaxed.gpu.f32 %f162,[%rd67],%f375;
	// end inline asm
	fma.rn.f32 	%f2907, %f1814, %f2738, %f2961;
	sub.f32 	%f165, %f2907, %f2961;
	add.s64 	%rd68, %rd62, %rd181;
	// begin inline asm
	atom.add.relaxed.gpu.f32 %f164,[%rd68],%f165;
	// end inline asm
	add.s64 	%rd69, %rd63, %rd181;
	// begin inline asm
	atom.add.relaxed.gpu.f32 %f166,[%rd69],%f375;
	// end inline asm
	fma.rn.f32 	%f2908, %f1814, %f2777, %f2961;
	sub.f32 	%f169, %f2908, %f2961;
	add.s64 	%rd70, %rd62, %rd183;
	// begin inline asm
	atom.add.relaxed.gpu.f32 %f168,[%rd70],%f169;
	// end inline asm
	add.s64 	%rd71, %rd63, %rd183;
	// begin inline asm
	atom.add.relaxed.gpu.f32 %f170,[%rd71],%f375;
	// end inline asm
	fma.rn.f32 	%f2909, %f1814, %f2816, %f2961;
	sub.f32 	%f173, %f2909, %f2961;
	add.s64 	%rd72, %rd62, %rd185;
	// begin inline asm
	atom.add.relaxed.gpu.f32 %f172,[%rd72],%f173;
	// end inline asm
	add.s64 	%rd73, %rd63, %rd185;
	// begin inline asm
	atom.add.relaxed.gpu.f32 %f174,[%rd73],%f375;
	// end inline asm
	fma.rn.f32 	%f2910, %f1814, %f2855, %f2961;
	sub.f32 	%f177, %f2910, %f2961;
	add.s64 	%rd74, %rd62, %rd187;
	// begin inline asm
	atom.add.relaxed.gpu.f32 %f176,[%rd74],%f177;
	// end inline asm
	add.s64 	%rd75, %rd63, %rd187;
	// begin inline asm
	atom.add.relaxed.gpu.f32 %f178,[%rd75],%f375;
	// end inline asm
	fma.rn.f32 	%f2911, %f1814, %f2894, %f2961;
	sub.f32 	%f181, %f2911, %f2961;
	add.s64 	%rd76, %rd62, %rd189;
	// begin inline asm
	atom.add.relaxed.gpu.f32 %f180,[%rd76],%f181;
	// end inline asm
	add.s64 	%rd77, %rd63, %rd189;
	// begin inline asm
	atom.add.relaxed.gpu.f32 %f182,[%rd77],%f375;
	// end inline asm
	shfl.sync.idx.b32	%r247|%p147, %r149, 2, 6175, -1;
	shfl.sync.idx.b32	%r248|%p148, %r148, 2, 6175, -1;
	mad.lo.s32 	%r249, %r248, %r269, %r247;
	cvt.s64.s32 	%rd266, %r249;
	add.s64 	%rd267, %rd266, %rd256;
	add.s64 	%rd268, %rd266, %rd254;
	fma.rn.f32 	%f2912, %f1814, %f2609, %f2961;
	sub.f32 	%f185, %f2912, %f2961;
	shl.b64 	%rd269, %rd267, 2;
	add.s64 	%rd78, %rd296, %rd269;
	// begin inline asm
	atom.add.relaxed.gpu.f32 %f184,[%rd78],%f185;
	// end inline asm
	shl.b64 	%rd270, %rd268, 2;
	add.s64 	%rd79, %rd296, %rd270;
	// begin inline asm
	atom.add.relaxed.gpu.f32 %f186,[%rd79],%f375;
	// end inline asm
	fma.rn.f32 	%f2913, %f1814, %f2648, %f2961;
	sub.f32 	%f189, %f2913, %f2961;
	add.s64 	%rd80, %rd78, %rd177;
	// begin inline asm
	atom.add.relaxed.gpu.f32 %f188,[%rd80],%f189;
	// end inline asm
	add.s64 	%rd81, %rd79, %rd177;
	// begin inline asm
	atom.add.relaxed.gpu.f32 %f190,[%rd81],%f375;
	// end inline asm
	fma.rn.f32 	%f2914, %f1814, %f2687, %f2961;
	sub.f32 	%f193, %f2914, %f2961;
	add.s64 	%rd82, %rd78, %rd179;
	// begin inline asm
	atom.add.relaxed.gpu.f32 %f192,[%rd82],%f193;
	// end inline asm
	add.s64 	%rd83, %rd79, %rd179;
	// begin inline asm
	atom.add.relaxed.gpu.f32 %f194,[%rd83],%f375;
	// end inline asm
	fma.rn.f32 	%f2915, %f1814, %f2726, %f2961;
	sub.f32 	%f197, %f2915, %f2961;
	add.s64 	%rd84, %rd78, %rd181;
	// begin inline asm
	atom.add.relaxed.gpu.f32 %f196,[%rd84],%f197;
	// end inline asm
	add.s64 	%rd85, %rd79, %rd181;
	// begin inline asm
	atom.add.relaxed.gpu.f32 %f198,[%rd85],%f375;
	// end inline asm
	fma.rn.f32 	%f2916, %f1814, %f2765, %f2961;
	sub.f32 	%f201, %f2916, %f2961;
	add.s64 	%rd86, %rd78, %rd183;
	// begin inline asm
	atom.add.relaxed.gpu.f32 %f200,[%rd86],%f201;
	// end inline asm
	add.s64 	%rd87, %rd79, %rd183;
	// begin inline asm
	atom.add.relaxed.gpu.f32 %f202,[%rd87],%f375;
	// end inline asm
	fma.rn.f32 	%f2917, %f1814, %f2804, %f2961;
	sub.f32 	%f205, %f2917, %f2961;
	add.s64 	%rd88, %rd78, %rd185;
	// begin inline asm
	atom.add.relaxed.gpu.f32 %f204,[%rd88],%f205;
	// end inline asm
	add.s64 	%rd89, %rd79, %rd185;
	// begin inline asm
	atom.add.relaxed.gpu.f32 %f206,[%rd89],%f375;
	// end inline asm
	fma.rn.f32 	%f2918, %f1814, %f2843, %f2961;
	sub.f32 	%f209, %f2918, %f2961;
	add.s64 	%rd90, %rd78, %rd187;
	// begin inline asm
	atom.add.relaxed.gpu.f32 %f208,[%rd90],%f209;
	// end inline asm
	add.s64 	%rd91, %rd79, %rd187;
	// begin inline asm
	atom.add.relaxed.gpu.f32 %f210,[%rd91],%f375;
	// end inline asm
	fma.rn.f32 	%f2919, %f1814, %f2882, %f2961;
	sub.f32 	%f213, %f2919, %f2961;
	add.s64 	%rd92, %rd78, %rd189;
	// begin inline asm
	atom.add.relaxed.gpu.f32 %f212,[%rd92],%f213;
	// end inline asm
	add.s64 	%rd93, %rd79, %rd189;
	// begin inline asm
	atom.add.relaxed.gpu.f32 %f214,[%rd93],%f375;
	// end inline asm
	shfl.sync.idx.b32	%r250|%p149, %r149, 3, 6175, -1;
	shfl.sync.idx.b32	%r251|%p150, %r148, 3, 6175, -1;
	mad.lo.s32 	%r252, %r251, %r269, %r250;
	cvt.s64.s32 	%rd271, %r252;
	add.s64 	%rd272, %rd271, %rd256;
	add.s64 	%rd273, %rd271, %rd254;
	fma.rn.f32 	%f2920, %f1814, %f2614, %f2961;
	sub.f32 	%f217, %f2920, %f2961;
	shl.b64 	%rd274, %rd272, 2;
	add.s64 	%rd94, %rd296, %rd274;
	// begin inline asm
	atom.add.relaxed.gpu.f32 %f216,[%rd94],%f217;
	// end inline asm
	shl.b64 	%rd275, %rd273, 2;
	add.s64 	%rd95, %rd296, %rd275;
	// begin inline asm
	atom.add.relaxed.gpu.f32 %f218,[%rd95],%f375;
	// end inline asm
	fma.rn.f32 	%f2921, %f1814, %f2653, %f2961;
	sub.f32 	%f221, %f2921, %f2961;
	add.s64 	%rd96, %rd94, %rd177;
	// begin inline asm
	atom.add.relaxed.gpu.f32 %f220,[%rd96],%f221;
	// end inline asm
	add.s64 	%rd97, %rd95, %rd177;
	// begin inline asm
	atom.add.relaxed.gpu.f32 %f222,[%rd97],%f375;
	// end inline asm
	fma.rn.f32 	%f2922, %f1814, %f2692, %f2961;
	sub.f32 	%f225, %f2922, %f2961;
	add.s64 	%rd98, %rd94, %rd179;
	// begin inline asm
	atom.add.relaxed.gpu.f32 %f224,[%rd98],%f225;
	// end inline asm
	add.s64 	%rd99, %rd95, %rd179;
	// begin inline asm
	atom.add.relaxed.gpu.f32 %f226,[%rd99],%f375;
	// end inline asm
	fma.rn.f32 	%f2923, %f1814, %f2731, %f2961;
	sub.f32 	%f229, %f2923, %f2961;
	add.s64 	%rd100, %rd94, %rd181;
	// begin inline asm
	atom.add.relaxed.gpu.f32 %f228,[%rd100],%f229;
	// end inline asm
	add.s64 	%rd101, %rd95, %rd181;
	// begin inline asm
	atom.add.relaxed.gpu.f32 %f230,[%rd101],%f375;
	// end inline asm
	fma.rn.f32 	%f2924, %f1814, %f2770, %f2961;
	sub.f32 	%f233, %f2924, %f2961;
	add.s64 	%rd102, %rd94, %rd183;
	// begin inline asm
	atom.add.relaxed.gpu.f32 %f232,[%rd102],%f233;
	// end inline asm
	add.s64 	%rd103, %rd95, %rd183;
	// begin inline asm
	atom.add.relaxed.gpu.f32 %f234,[%rd103],%f375;
	// end inline asm
	fma.rn.f32 	%f2925, %f1814, %f2809, %f2961;
	sub.f32 	%f237, %f2925, %f2961;
	add.s64 	%rd104, %rd94, %rd185;
	// begin inline asm
	atom.add.relaxed.gpu.f32 %f236,[%rd104],%f237;
	// end inline asm
	add.s64 	%rd105, %rd95, %rd185;
	// begin inline asm
	atom.add.relaxed.gpu.f32 %f238,[%rd105],%f375;
	// end inline asm
	fma.rn.f32 	%f2926, %f1814, %f2848, %f2961;
	sub.f32 	%f241, %f2926, %f2961;
	add.s64 	%rd106, %rd94, %rd187;
	// begin inline asm
	atom.add.relaxed.gpu.f32 %f240,[%rd106],%f241;
	// end inline asm
	add.s64 	%rd107, %rd95, %rd187;
	// begin inline asm
	atom.add.relaxed.gpu.f32 %f242,[%rd107],%f375;
	// end inline asm
	fma.rn.f32 	%f2927, %f1814, %f2887, %f2961;
	sub.f32 	%f245, %f2927, %f2961;
	add.s64 	%rd108, %rd94, %rd189;
	// begin inline asm
	atom.add.relaxed.gpu.f32 %f244,[%rd108],%f245;
	// end inline asm
	add.s64 	%rd109, %rd95, %rd189;
	// begin inline asm
	atom.add.relaxed.gpu.f32 %f246,[%rd109],%f375;
	// end inline asm
	shfl.sync.idx.b32	%r253|%p151, %r149, 4, 6175, -1;
	shfl.sync.idx.b32	%r254|%p152, %r148, 4, 6175, -1;
	mad.lo.s32 	%r255, %r254, %r269, %r253;
	cvt.s64.s32 	%rd276, %r255;
	add.s64 	%rd277, %rd276, %rd256;
	add.s64 	%rd278, %rd276, %rd254;
	fma.rn.f32 	%f2928, %f1814, %f2615, %f2961;
	sub.f32 	%f249, %f2928, %f2961;
	shl.b64 	%rd279, %rd277, 2;
	add.s64 	%rd110, %rd296, %rd279;
	// begin inline asm
	atom.add.relaxed.gpu.f32 %f248,[%rd110],%f249;
	// end inline asm
	shl.b64 	%rd280, %rd278, 2;
	add.s64 	%rd111, %rd296, %rd280;
	// begin inline asm
	atom.add.relaxed.gpu.f32 %f250,[%rd111],%f375;
	// end inline asm
	fma.rn.f32 	%f2929, %f1814, %f2654, %f2961;
	sub.f32 	%f253, %f2929, %f2961;
	add.s64 	%rd112, %rd110, %rd177;
	// begin inline asm
	atom.add.relaxed.gpu.f32 %f252,[%rd112],%f253;
	// end inline asm
	add.s64 	%rd113, %rd111, %rd177;
	// begin inline asm
	atom.add.relaxed.gpu.f32 %f254,[%rd113],%f375;
	// end inline asm
	fma.rn.f32 	%f2930, %f1814, %f2693, %f2961;
	sub.f32 	%f257, %f2930, %f2961;
	add.s64 	%rd114, %rd110, %rd179;
	// begin inline asm
	atom.add.relaxed.gpu.f32 %f256,[%rd114],%f257;
	// end inline asm
	add.s64 	%rd115, %rd111, %rd179;
	// begin inline asm
	atom.add.relaxed.gpu.f32 %f258,[%rd115],%f375;
	// end inline asm
	fma.rn.f32 	%f2931, %f1814, %f2732, %f2961;
	sub.f32 	%f261, %f2931, %f2961;
	add.s64 	%rd116, %rd110, %rd181;
	// begin inline asm
	atom.add.relaxed.gpu.f32 %f260,[%rd116],%f261;
	// end inline asm
	add.s64 	%rd117, %rd111, %rd181;
	// begin inline asm
	atom.add.relaxed.gpu.f32 %f262,[%rd117],%f375;
	// end inline asm
	fma.rn.f32 	%f2932, %f1814, %f2771, %f2961;
	sub.f32 	%f265, %f2932, %f2961;
	add.s64 	%rd118, %rd110, %rd183;
	// begin inline asm
	atom.add.relaxed.gpu.f32 %f264,[%rd118],%f265;
	// end inline asm
	add.s64 	%rd119, %rd111, %rd183;
	// begin inline asm
	atom.add.relaxed.gpu.f32 %f266,[%rd119],%f375;
	// end inline asm
	fma.rn.f32 	%f2933, %f1814, %f2810, %f2961;
	sub.f32 	%f269, %f2933, %f2961;
	add.s64 	%rd120, %rd110, %rd185;
	// begin inline asm
	atom.add.relaxed.gpu.f32 %f268,[%rd120],%f269;
	// end inline asm
	add.s64 	%rd121, %rd111, %rd185;
	// begin inline asm
	atom.add.relaxed.gpu.f32 %f270,[%rd121],%f375;
	// end inline asm
	fma.rn.f32 	%f2934, %f1814, %f2849, %f2961;
	sub.f32 	%f273, %f2934, %f2961;
	add.s64 	%rd122, %rd110, %rd187;
	// begin inline asm
	atom.add.relaxed.gpu.f32 %f272,[%rd122],%f273;
	// end inline asm
	add.s64 	%rd123, %rd111, %rd187;
	// begin inline asm
	atom.add.relaxed.gpu.f32 %f274,[%rd123],%f375;
	// end inline asm
	fma.rn.f32 	%f2935, %f1814, %f2888, %f2961;
	sub.f32 	%f277, %f2935, %f2961;
	add.s64 	%rd124, %rd110, %rd189;
	// begin inline asm
	atom.add.relaxed.gpu.f32 %f276,[%rd124],%f277;
	// end inline asm
	add.s64 	%rd125, %rd111, %rd189;
	// begin inline asm
	atom.add.relaxed.gpu.f32 %f278,[%rd125],%f375;
	// end inline asm
	shfl.sync.idx.b32	%r256|%p153, %r149, 5, 6175, -1;
	shfl.sync.idx.b32	%r257|%p154, %r148, 5, 6175, -1;
	mad.lo.s32 	%r258, %r257, %r269, %r256;
	cvt.s64.s32 	%rd281, %r258;
	add.s64 	%rd282, %rd281, %rd256;
	add.s64 	%rd283, %rd281, %rd254;
	fma.rn.f32 	%f2936, %f1814, %f2608, %f2961;
	sub.f32 	%f281, %f2936, %f2961;
	shl.b64 	%rd284, %rd282, 2;
	add.s64 	%rd126, %rd296, %rd284;
	// begin inline asm
	atom.add.relaxed.gpu.f32 %f280,[%rd126],%f281;
	// end inline asm
	shl.b64 	%rd285, %rd283, 2;
	add.s64 	%rd127, %rd296, %rd285;
	// begin inline asm
	atom.add.relaxed.gpu.f32 %f282,[%rd127],%f375;
	// end inline asm
	fma.rn.f32 	%f2937, %f1814, %f2647, %f2961;
	sub.f32 	%f285, %f2937, %f2961;
	add.s64 	%rd128, %rd126, %rd177;
	// begin inline asm
	atom.add.relaxed.gpu.f32 %f284,[%rd128],%f285;
	// end inline asm
	add.s64 	%rd129, %rd127, %rd177;
	// begin inline asm
	atom.add.relaxed.gpu.f32 %f286,[%rd129],%f375;
	// end inline asm
	fma.rn.f32 	%f2938, %f1814, %f2686, %f2961;
	sub.f32 	%f289, %f2938, %f2961;
	add.s64 	%rd130, %rd126, %rd179;
	// begin inline asm
	atom.add.relaxed.gpu.f32 %f288,[%rd130],%f289;
	// end inline asm
	add.s64 	%rd131, %rd127, %rd179;
	// begin inline asm
	atom.add.relaxed.gpu.f32 %f290,[%rd131],%f375;
	// end inline asm
	fma.rn.f32 	%f2939, %f1814, %f2725, %f2961;
	sub.f32 	%f293, %f2939, %f2961;
	add.s64 	%rd132, %rd126, %rd181;
	// begin inline asm
	atom.add.relaxed.gpu.f32 %f292,[%rd132],%f293;
	// end inline asm
	add.s64 	%rd133, %rd127, %rd181;
	// begin inline asm
	atom.add.relaxed.gpu.f32 %f294,[%rd133],%f375;
	// end inline asm
	fma.rn.f32 	%f2940, %f1814, %f2764, %f2961;
	sub.f32 	%f297, %f2940, %f2961;
	add.s64 	%rd134, %rd126, %rd183;
	// begin inline asm
	atom.add.relaxed.gpu.f32 %f296,[%rd134],%f297;
	// end inline asm
	add.s64 	%rd135, %rd127, %rd183;
	// begin inline asm
	atom.add.relaxed.gpu.f32 %f298,[%rd135],%f375;
	// end inline asm
	fma.rn.f32 	%f2941, %f1814, %f2803, %f2961;
	sub.f32 	%f301, %f2941, %f2961;
	add.s64 	%rd136, %rd126, %rd185;
	// begin inline asm
	atom.add.relaxed.gpu.f32 %f300,[%rd136],%f301;
	// end inline asm
	add.s64 	%rd137, %rd127, %rd185;
	// begin inline asm
	atom.add.relaxed.gpu.f32 %f302,[%rd137],%f375;
	// end inline asm
	fma.rn.f32 	%f2942, %f1814, %f2842, %f2961;
	sub.f32 	%f305, %f2942, %f2961;
	add.s64 	%rd138, %rd126, %rd187;
	// begin inline asm
	atom.add.relaxed.gpu.f32 %f304,[%rd138],%f305;
	// end inline asm
	add.s64 	%rd139, %rd127, %rd187;
	// begin inline asm
	atom.add.relaxed.gpu.f32 %f306,[%rd139],%f375;
	// end inline asm
	fma.rn.f32 	%f2943, %f1814, %f2881, %f2961;
	sub.f32 	%f309, %f2943, %f2961;
	add.s64 	%rd140, %rd126, %rd189;
	// begin inline asm
	atom.add.relaxed.gpu.f32 %f308,[%rd140],%f309;
	// end inline asm
	add.s64 	%rd141, %rd127, %rd189;
	// begin inline asm
	atom.add.relaxed.gpu.f32 %f310,[%rd141],%f375;
	// end inline asm
	shfl.sync.idx.b32	%r259|%p155, %r149, 6, 6175, -1;
	shfl.sync.idx.b32	%r260|%p156, %r148, 6, 6175, -1;
	mad.lo.s32 	%r261, %r260, %r269, %r259;
	cvt.s64.s32 	%rd286, %r261;
	add.s64 	%rd287, %rd286, %rd256;
	add.s64 	%rd288, %rd286, %rd254;
	fma.rn.f32 	%f2944, %f1814, %f2620, %f2961;
	sub.f32 	%f313, %f2944, %f2961;
	shl.b64 	%rd289, %rd287, 2;
	add.s64 	%rd142, %rd296, %rd289;
	// begin inline asm
	atom.add.relaxed.gpu.f32 %f312,[%rd142],%f313;
	// end inline asm
	shl.b64 	%rd290, %rd288, 2;
	add.s64 	%rd143, %rd296, %rd290;
	// begin inline asm
	atom.add.relaxed.gpu.f32 %f314,[%rd143],%f375;
	// end inline asm
	fma.rn.f32 	%f2945, %f1814, %f2659, %f2961;
	sub.f32 	%f317, %f2945, %f2961;
	add.s64 	%rd144, %rd142, %rd177;
	// begin inline asm
	atom.add.relaxed.gpu.f32 %f316,[%rd144],%f317;
	// end inline asm
	add.s64 	%rd145, %rd143, %rd177;
	// begin inline asm
	atom.add.relaxed.gpu.f32 %f318,[%rd145],%f375;
	// end inline asm
	fma.rn.f32 	%f2946, %f1814, %f2698, %f2961;
	sub.f32 	%f321, %f2946, %f2961;
	add.s64 	%rd146, %rd142, %rd179;
	// begin inline asm
	atom.add.relaxed.gpu.f32 %f320,[%rd146],%f321;
	// end inline asm
	add.s64 	%rd147, %rd143, %rd179;
	// begin inline asm
	atom.add.relaxed.gpu.f32 %f322,[%rd147],%f375;
	// end inline asm
	fma.rn.f32 	%f2947, %f1814, %f2737, %f2961;
	sub.f32 	%f325, %f2947, %f2961;
	add.s64 	%rd148, %rd142, %rd181;
	// begin inline asm
	atom.add.relaxed.gpu.f32 %f324,[%rd148],%f325;
	// end inline asm
	add.s64 	%rd149, %rd143, %rd181;
	// begin inline asm
	atom.add.relaxed.gpu.f32 %f326,[%rd149],%f375;
	// end inline asm
	fma.rn.f32 	%f2948, %f1814, %f2776, %f2961;
	sub.f32 	%f329, %f2948, %f2961;
	add.s64 	%rd150, %rd142, %rd183;
	// begin inline asm
	atom.add.relaxed.gpu.f32 %f328,[%rd150],%f329;
	// end inline asm
	add.s64 	%rd151, %rd143, %rd183;
	// begin inline asm
	atom.add.relaxed.gpu.f32 %f330,[%rd151],%f375;
	// end inline asm
	fma.rn.f32 	%f2949, %f1814, %f2815, %f2961;
	sub.f32 	%f333, %f2949, %f2961;
	add.s64 	%rd152, %rd142, %rd185;
	// begin inline asm
	atom.add.relaxed.gpu.f32 %f332,[%rd152],%f333;
	// end inline asm
	add.s64 	%rd153, %rd143, %rd185;
	// begin inline asm
	atom.add.relaxed.gpu.f32 %f334,[%rd153],%f375;
	// end inline asm
	fma.rn.f32 	%f2950, %f1814, %f2854, %f2961;
	sub.f32 	%f337, %f2950, %f2961;
	add.s64 	%rd154, %rd142, %rd187;
	// begin inline asm
	atom.add.relaxed.gpu.f32 %f336,[%rd154],%f337;
	// end inline asm
	add.s64 	%rd155, %rd143, %rd187;
	// begin inline asm
	atom.add.relaxed.gpu.f32 %f338,[%rd155],%f375;
	// end inline asm
	fma.rn.f32 	%f2951, %f1814, %f2893, %f2961;
	sub.f32 	%f341, %f2951, %f2961;
	add.s64 	%rd156, %rd142, %rd189;
	// begin inline asm
	atom.add.relaxed.gpu.f32 %f340,[%rd156],%f341;
	// end inline asm
	add.s64 	%rd157, %rd143, %rd189;
	// begin inline asm
	atom.add.relaxed.gpu.f32 %f342,[%rd157],%f375;
	// end inline asm
	shfl.sync.idx.b32	%r262|%p157, %r149, 7, 6175, -1;
	shfl.sync.idx.b32	%r263|%p158, %r148, 7, 6175, -1;
	mad.lo.s32 	%r264, %r263, %r269, %r262;
	cvt.s64.s32 	%rd291, %r264;
	add.s64 	%rd292, %rd291, %rd256;
	add.s64 	%rd293, %rd291, %rd254;
	fma.rn.f32 	%f2952, %f1814, %f2602, %f2961;
	sub.f32 	%f345, %f2952, %f2961;
	shl.b64 	%rd294, %rd292, 2;
	add.s64 	%rd158, %rd296, %rd294;
	// begin inline asm
	atom.add.relaxed.gpu.f32 %f344,[%rd158],%f345;
	// end inline asm
	shl.b64 	%rd295, %rd293, 2;
	add.s64 	%rd159, %rd296, %rd295;
	// begin inline asm
	atom.add.relaxed.gpu.f32 %f346,[%rd159],%f375;
	// end inline asm
	fma.rn.f32 	%f2953, %f1814, %f2641, %f2961;
	sub.f32 	%f349, %f2953, %f2961;
	add.s64 	%rd160, %rd158, %rd177;
	// begin inline asm
	atom.add.relaxed.gpu.f32 %f348,[%rd160],%f349;
	// end inline asm
	add.s64 	%rd161, %rd159, %rd177;
	// begin inline asm
	atom.add.relaxed.gpu.f32 %f350,[%rd161],%f375;
	// end inline asm
	fma.rn.f32 	%f2954, %f1814, %f2680, %f2961;
	sub.f32 	%f353, %f2954, %f2961;
	add.s64 	%rd162, %rd158, %rd179;
	// begin inline asm
	atom.add.relaxed.gpu.f32 %f352,[%rd162],%f353;
	// end inline asm
	add.s64 	%rd163, %rd159, %rd179;
	// begin inline asm
	atom.add.relaxed.gpu.f32 %f354,[%rd163],%f375;
	// end inline asm
	fma.rn.f32 	%f2955, %f1814, %f2719, %f2961;
	sub.f32 	%f357, %f2955, %f2961;
	add.s64 	%rd164, %rd158, %rd181;
	// begin inline asm
	atom.add.relaxed.gpu.f32 %f356,[%rd164],%f357;
	// end inline asm
	add.s64 	%rd165, %rd159, %rd181;
	// begin inline asm
	atom.add.relaxed.gpu.f32 %f358,[%rd165],%f375;
	// end inline asm
	fma.rn.f32 	%f2956, %f1814, %f2758, %f2961;
	sub.f32 	%f361, %f2956, %f2961;
	add.s64 	%rd166, %rd158, %rd183;
	// begin inline asm
	atom.add.relaxed.gpu.f32 %f360,[%rd166],%f361;
	// end inline asm
	add.s64 	%rd167, %rd159, %rd183;
	// begin inline asm
	atom.add.relaxed.gpu.f32 %f362,[%rd167],%f375;
	// end inline asm
	fma.rn.f32 	%f2957, %f1814, %f2797, %f2961;
	sub.f32 	%f365, %f2957, %f2961;
	add.s64 	%rd168, %rd158, %rd185;
	// begin inline asm
	atom.add.relaxed.gpu.f32 %f364,[%rd168],%f365;
	// end inline asm
	add.s64 	%rd169, %rd159, %rd185;
	// begin inline asm
	atom.add.relaxed.gpu.f32 %f366,[%rd169],%f375;
	// end inline asm
	fma.rn.f32 	%f2958, %f1814, %f2836, %f2961;
	sub.f32 	%f369, %f2958, %f2961;
	add.s64 	%rd170, %rd158, %rd187;
	// begin inline asm
	atom.add.relaxed.gpu.f32 %f368,[%rd170],%f369;
	// end inline asm
	add.s64 	%rd171, %rd159, %rd187;
	// begin inline asm
	atom.add.relaxed.gpu.f32 %f370,[%rd171],%f375;
	// end inline asm
	fma.rn.f32 	%f2959, %f1814, %f2875, %f2961;
	sub.f32 	%f373, %f2959, %f2961;
	add.s64 	%rd172, %rd158, %rd189;
	// begin inline asm
	atom.add.relaxed.gpu.f32 %f372,[%rd172],%f373;
	// end inline asm
	add.s64 	%rd173, %rd159, %rd189;
	// begin inline asm
	atom.add.relaxed.gpu.f32 %f374,[%rd173],%f375;
	// end inline asm
$L__BB7_21:
	ret;

}


// ===== COMPILED SASS (sm_100) =====

	.target	sm_100

	.elftype	@"ET_EXEC"


//--------------------- .note.nv.tkinfo           --------------------------
	.section	.note.nv.tkinfo,"",@"SHT_NOTE"
	.sectionflags	@"SHF_NOTE_NV_TKINFO"
	.tkinfo
        /*0018*/ 	.word	0x00000002
        /*0030*/ 	.string	""
        /*0030*/ 	.string	"ptxas"
        /*0030*/ 	.string	"Cuda compilation tools, release 13.0, V13.0.88"
        /*0030*/ 	.string	"Build cuda_13.0.r13.0/compiler.36424714_0"
        /*0030*/ 	.string	"-arch sm_100 -m 64 "



//--------------------- .note.nv.cuinfo           --------------------------
	.section	.note.nv.cuinfo,"",@"SHT_NOTE"
	.sectionflags	@"SHF_NOTE_NV_CUINFO"
        /*0018*/ 	.short	0x0002
        /*001a*/ 	.short	0x0064
        /*001c*/ 	.short	0x0082
	.zero		2


//--------------------- .nv.info                  --------------------------
	.section	.nv.info,"",@"SHT_CUDA_INFO"
	.align	4


	//----- nvinfo : EIATTR_REGCOUNT
	.align		4
        /*0000*/ 	.byte	0x04, 0x2f
        /*0002*/ 	.short	(.L_1 - .L_0)
	.align		4
.L_0:
        /*0004*/ 	.word	index@(_Z4bm3dILb1ELb1ELb1EEvPfPKfiiifiiiiifff)
        /*0008*/ 	.word	0x00000040


	//----- nvinfo : EIATTR_FRAME_SIZE
	.align		4
.L_1:
        /*000c*/ 	.byte	0x04, 0x11
        /*000e*/ 	.short	(.L_3 - .L_2)
	.align		4
.L_2:
        /*0010*/ 	.word	index@($__internal_11_$__cuda_sm3x_div_rn_noftz_f32_slowpath)
        /*0014*/ 	.word	0x000002b8


	//----- nvinfo : EIATTR_FRAME_SIZE
	.align		4
.L_3:
        /*0018*/ 	.byte	0x04, 0x11
        /*001a*/ 	.short	(.L_5 - .L_4)
	.align		4
.L_4:
        /*001c*/ 	.word	index@($__internal_10_$__cuda_sm20_rcp_rn_f32_slowpath)
        /*0020*/ 	.word	0x000002b8


	//----- nvinfo : EIATTR_FRAME_SIZE
	.align		4
.L_5:
        /*0024*/ 	.byte	0x04, 0x11
        /*0026*/ 	.short	(.L_7 - .L_6)
	.align		4
.L_6:
        /*0028*/ 	.word	index@(_Z4bm3dILb1ELb1ELb1EEvPfPKfiiifiiiiifff)
        /*002c*/ 	.word	0x000002b8


	//----- nvinfo : EIATTR_REGCOUNT
	.align		4
.L_7:
        /*0030*/ 	.byte	0x04, 0x2f
        /*0032*/ 	.short	(.L_9 - .L_8)
	.align		4
.L_8:
        /*0034*/ 	.word	index@(_Z4bm3dILb1ELb1ELb0EEvPfPKfiiifiiiiifff)
        /*0038*/ 	.word	0x00000040


	//----- nvinfo : EIATTR_FRAME_SIZE
	.align		4
.L_9:
        /*003c*/ 	.byte	0x04, 0x11
        /*003e*/ 	.short	(.L_11 - .L_10)
	.align		4
.L_10:
        /*0040*/ 	.word	index@($__internal_9_$__cuda_sm20_rcp_rn_f32_slowpath)
        /*0044*/ 	.word	0x00000130


	//----- nvinfo : EIATTR_FRAME_SIZE
	.align		4
.L_11:
        /*0048*/ 	.byte	0x04, 0x11
        /*004a*/ 	.short	(.L_13 - .L_12)
	.align		4
.L_12:
        /*004c*/ 	.word	index@(_Z4bm3dILb1ELb1ELb0EEvPfPKfiiifiiiiifff)
        /*0050*/ 	.word	0x00000130


	//----- nvinfo : EIATTR_REGCOUNT
	.align		4
.L_13:
        /*0054*/ 	.byte	0x04, 0x2f
        /*0056*/ 	.short	(.L_15 - .L_14)
	.align		4
.L_14:
        /*0058*/ 	.word	index@(_Z4bm3dILb1ELb0ELb1EEvPfPKfiiifiiiiifff)
        /*005c*/ 	.word	0x00000040


	//----- nvinfo : EIATTR_FRAME_SIZE
	.align		4
.L_15:
        /*0060*/ 	.byte	0x04, 0x11
        /*0062*/ 	.short	(.L_17 - .L_16)
	.align		4
.L_16:
        /*0064*/ 	.word	index@($__internal_8_$__cuda_sm3x_div_rn_noftz_f32_slowpath)
        /*0068*/ 	.word	0x000002c0


	//----- nvinfo : EIATTR_FRAME_SIZE
	.align		4
.L_17:
        /*006c*/ 	.byte	0x04, 0x11
        /*006e*/ 	.short	(.L_19 - .L_18)
	.align		4
.L_18:
        /*0070*/ 	.word	index@($__internal_7_$__cuda_sm20_rcp_rn_f32_slowpath)
        /*0074*/ 	.word	0x000002c0


	//----- nvinfo : EIATTR_FRAME_SIZE
	.align		4
.L_19:
        /*0078*/ 	.byte	0x04, 0x11
        /*007a*/ 	.short	(.L_21 - .L_20)
	.align		4
.L_20:
        /*007c*/ 	.word	index@(_Z4bm3dILb1ELb0ELb1EEvPfPKfiiifiiiiifff)
        /*0080*/ 	.word	0x000002c0


	//----- nvinfo : EIATTR_REGCOUNT
	.align		4
.L_21:
        /*0084*/ 	.byte	0x04, 0x2f
        /*0086*/ 	.short	(.L_23 - .L_22)
	.align		4
.L_22:
        /*0088*/ 	.word	index@(_Z4bm3dILb1ELb0ELb0EEvPfPKfiiifiiiiifff)
        /*008c*/ 	.word	0x00000040


	//----- nvinfo : EIATTR_FRAME_SIZE
	.align		4
.L_23:
        /*0090*/ 	.byte	0x04, 0x11
        /*0092*/ 	.short	(.L_25 - .L_24)
	.align		4
.L_24:
        /*0094*/ 	.word	index@($__internal_6_$__cuda_sm20_rcp_rn_f32_slowpath)
        /*0098*/ 	.word	0x00000148


	//----- nvinfo : EIATTR_FRAME_SIZE
	.align		4
.L_25:
        /*009c*/ 	.byte	0x04, 0x11
        /*009e*/ 	.short	(.L_27 - .L_26)
	.align		4
.L_26:
        /*00a0*/ 	.word	index@(_Z4bm3dILb1ELb0ELb0EEvPfPKfiiifiiiiifff)
        /*00a4*/ 	.word	0x00000148


	//----- nvinfo : EIATTR_REGCOUNT
	.align		4
.L_27:
        /*00a8*/ 	.byte	0x04, 0x2f
        /*00aa*/ 	.short	(.L_29 - .L_28)
	.align		4
.L_28:
        /*00ac*/ 	.word	index@(_Z4bm3dILb0ELb1ELb1EEvPfPKfiiifiiiiifff)
        /*00b0*/ 	.word	0x00000040


	//----- nvinfo : EIATTR_FRAME_SIZE
	.align		4
.L_29:
        /*00b4*/ 	.byte	0x04, 0x11
        /*00b6*/ 	.short	(.L_31 - .L_30)
	.align		4
.L_30:
        /*00b8*/ 	.word	index@($__internal_5_$__cuda_sm3x_div_rn_noftz_f32_slowpath)
        /*00bc*/ 	.word	0x000002a0


	//----- nvinfo : EIATTR_FRAME_SIZE
	.align		4
.L_31:
        /*00c0*/ 	.byte	0x04, 0x11
        /*00c2*/ 	.short	(.L_33 - .L_32)
	.align		4
.L_32:
        /*00c4*/ 	.word	index@($__internal_4_$__cuda_sm20_rcp_rn_f32_slowpath)
        /*00c8*/ 	.word	0x000002a0


	//----- nvinfo : EIATTR_FRAME_SIZE
	.align		4
.L_33:
        /*00cc*/ 	.byte	0x04, 0x11
        /*00ce*/ 	.short	(.L_35 - .L_34)
	.align		4
.L_34:
        /*00d0*/ 	.word	index@(_Z4bm3dILb0ELb1ELb1EEvPfPKfiiifiiiiifff)
        /*00d4*/ 	.word	0x000002a0


	//----- nvinfo : EIATTR_REGCOUNT
	.align		4
.L_35:
        /*00d8*/ 	.byte	0x04, 0x2f
        /*00da*/ 	.short	(.L_37 - .L_36)
	.align		4
.L_36:
        /*00dc*/ 	.word	index@(_Z4bm3dILb0ELb1ELb0EEvPfPKfiiifiiiiifff)
        /*00e0*/ 	.word	0x00000040


	//----- nvinfo : EIATTR_FRAME_SIZE
	.align		4
.L_37:
        /*00e4*/ 	.byte	0x04, 0x11
        /*00e6*/ 	.short	(.L_39 - .L_38)
	.align		4
.L_38:
        /*00e8*/ 	.word	index@($__internal_3_$__cuda_sm20_rcp_rn_f32_slowpath)
        /*00ec*/ 	.word	0x00000130


	//----- nvinfo : EIATTR_FRAME_SIZE
	.align		4
.L_39:
        /*00f0*/ 	.byte	0x04, 0x11
        /*00f2*/ 	.short	(.L_41 - .L_40)
	.align		4
.L_40:
        /*00f4*/ 	.word	index@(_Z4bm3dILb0ELb1ELb0EEvPfPKfiiifiiiiifff)
        /*00f8*/ 	.word	0x00000130


	//----- nvinfo : EIATTR_REGCOUNT
	.align		4
.L_41:
        /*00fc*/ 	.byte	0x04, 0x2f
        /*00fe*/ 	.short	(.L_43 - .L_42)
	.align		4
.L_42:
        /*0100*/ 	.word	index@(_Z4bm3dILb0ELb0ELb1EEvPfPKfiiifiiiiifff)
        /*0104*/ 	.word	0x00000040


	//----- nvinfo : EIATTR_FRAME_SIZE
	.align		4
.L_43:
        /*0108*/ 	.byte	0x04, 0x11
        /*010a*/ 	.short	(.L_45 - .L_44)
	.align		4
.L_44:
        /*010c*/ 	.word	index@($__internal_2_$__cuda_sm3x_div_rn_noftz_f32_slowpath)
        /*0110*/ 	.word	0x000002b0


	//----- nvinfo : EIATTR_FRAME_SIZE
	.align		4
.L_45:
        /*0114*/ 	.byte	0x04, 0x11
        /*0116*/ 	.short	(.L_47 - .L_46)
	.align		4
.L_46:
        /*0118*/ 	.word	index@($__internal_1_$__cuda_sm20_rcp_rn_f32_slowpath)
        /*011c*/ 	.word	0x000002b0


	//----- nvinfo : EIATTR_FRAME_SIZE
	.align		4
.L_47:
        /*0120*/ 	.byte	0x04, 0x11
        /*0122*/ 	.short	(.L_49 - .L_48)
	.align		4
.L_48:
        /*0124*/ 	.word	index@(_Z4bm3dILb0ELb0ELb1EEvPfPKfiiifiiiiifff)
        /*0128*/ 	.word	0x000002b0


	//----- nvinfo : EIATTR_REGCOUNT
	.align		4
.L_49:
        /*012c*/ 	.byte	0x04, 0x2f
        /*012e*/ 	.short	(.L_51 - .L_50)
	.align		4
.L_50:
        /*0130*/ 	.word	index@(_Z4bm3dILb0ELb0ELb0EEvPfPKfiiifiiiiifff)
        /*0134*/ 	.word	0x00000040


	//----- nvinfo : EIATTR_FRAME_SIZE
	.align		4
.L_51:
        /*0138*/ 	.byte	0x04, 0x11
        /*013a*/ 	.short	(.L_53 - .L_52)
	.align		4
.L_52:
        /*013c*/ 	.word	index@($__internal_0_$__cuda_sm20_rcp_rn_f32_slowpath)
        /*0140*/ 	.word	0x00000108


	//----- nvinfo : EIATTR_FRAME_SIZE
	.align		4
.L_53:
        /*0144*/ 	.byte	0x04, 0x11
        /*0146*/ 	.short	(.L_55 - .L_54)
	.align		4
.L_54:
        /*0148*/ 	.word	index@(_Z4bm3dILb0ELb0ELb0EEvPfPKfiiifiiiiifff)
        /*014c*/ 	.word	0x00000108


	//----- nvinfo : EIATTR_MIN_STACK_SIZE
	.align		4
.L_55:
        /*0150*/ 	.byte	0x04, 0x12
        /*0152*/ 	.short	(.L_57 - .L_56)
	.align		4
.L_56:
        /*0154*/ 	.word	index@(_Z4bm3dILb0ELb0ELb0EEvPfPKfiiifiiiiifff)
        /*0158*/ 	.word	0x00000108


	//----- nvinfo : EIATTR_MIN_STACK_SIZE
	.align		4
.L_57:
        /*015c*/ 	.byte	0x04, 0x12
        /*015e*/ 	.short	(.L_59 - .L_58)
	.align		4
.L_58:
        /*0160*/ 	.word	index@(_Z4bm3dILb0ELb0ELb1EEvPfPKfiiifiiiiifff)
        /*0164*/ 	.word	0x000002b0


	//----- nvinfo : EIATTR_MIN_STACK_SIZE
	.align		4
.L_59:
        /*0168*/ 	.byte	0x04, 0x12
        /*016a*/ 	.short	(.L_61 - .L_60)
	.align		4
.L_60:
        /*016c*/ 	.word	index@(_Z4bm3dILb0ELb1ELb0EEvPfPKfiiifiiiiifff)
        /*0170*/ 	.word	0x00000130


	//----- nvinfo : EIATTR_MIN_STACK_SIZE
	.align		4
.L_61:
        /*0174*/ 	.byte	0x04, 0x12
        /*0176*/ 	.short	(.L_63 - .L_62)
	.align		4
.L_62:
        /*0178*/ 	.word	index@(_Z4bm3dILb0ELb1ELb1EEvPfPKfiiifiiiiifff)
        /*017c*/ 	.word	0x000002a0


	//----- nvinfo : EIATTR_MIN_STACK_SIZE
	.align		4
.L_63:
        /*0180*/ 	.byte	0x04, 0x12
        /*0182*/ 	.short	(.L_65 - .L_64)
	.align		4
.L_64:
        /*0184*/ 	.word	index@(_Z4bm3dILb1ELb0ELb0EEvPfPKfiiifiiiiifff)
        /*0188*/ 	.word	0x00000148


	//----- nvinfo : EIATTR_MIN_STACK_SIZE
	.align		4
.L_65:
        /*018c*/ 	.byte	0x04, 0x12
        /*018e*/ 	.short	(.L_67 - .L_66)
	.align		4
.L_66:
        /*0190*/ 	.word	index@(_Z4bm3dILb1ELb0ELb1EEvPfPKfiiifiiiiifff)
        /*0194*/ 	.word	0x000002c0


	//----- nvinfo : EIATTR_MIN_STACK_SIZE
	.align		4
.L_67:
        /*0198*/ 	.byte	0x04, 0x12
        /*019a*/ 	.short	(.L_69 - .L_68)
	.align		4
.L_68:
        /*019c*/ 	.word	index@(_Z4bm3dILb1ELb1ELb0EEvPfPKfiiifiiiiifff)
        /*01a0*/ 	.word	0x00000130


	//----- nvinfo : EIATTR_MIN_STACK_SIZE
	.align		4
.L_69:
        /*01a4*/ 	.byte	0x04, 0x12
        /*01a6*/ 	.short	(.L_71 - .L_70)
	.align		4
.L_70:
        /*01a8*/ 	.word	index@(_Z4bm3dILb1ELb1ELb1EEvPfPKfiiifiiiiifff)
        /*01ac*/ 	.word	0x000002b8
.L_71:


//--------------------- .nv.compat                --------------------------
	.section	.nv.compat,"",@"SHT_CUDA_COMPAT_INFO"
	.align	4
        /*0000*/ 	.byte	0x02, 0x09, 0x00, 0x00, 0x02, 0x02, 0x01, 0x00, 0x02, 0x05, 0x05, 0x00, 0x03, 0x07, 0x01, 0x01
        /*0010*/ 	.byte	0x02, 0x03, 0x00, 0x00, 0x02, 0x06, 0x01, 0x00, 0x04, 0x0b, 0x08, 0x00, 0x01, 0x00, 0x00, 0x00
        /*0020*/ 	.byte	0x00, 0x00, 0x00, 0x00


//--------------------- .nv.info._Z4bm3dILb0ELb0ELb0EEvPfPKfiiifiiiiifff --------------------------
	.section	.nv.info._Z4bm3dILb0ELb0ELb0EEvPfPKfiiifiiiiifff,"",@"SHT_CUDA_INFO"
	.sectionflags	@""
	.align	4


	//----- nvinfo : EIATTR_CUDA_API_VERSION
	.align		4
        /*0000*/ 	.byte	0x04, 0x37
        /*0002*/ 	.short	(.L_73 - .L_72)
.L_72:
        /*0004*/ 	.word	0x00000082


	//----- nvinfo : EIATTR_KPARAM_INFO
	.align		4
.L_73:
        /*0008*/ 	.byte	0x04, 0x17
        /*000a*/ 	.short	(.L_75 - .L_74)
.L_74:
        /*000c*/ 	.word	0x00000000
        /*0010*/ 	.short	0x000d
        /*0012*/ 	.short	0x003c
        /*0014*/ 	.byte	0x00, 0xf0, 0x11, 0x00


	//----- nvinfo : EIATTR_KPARAM_INFO
	.align		4
.L_75:
        /*0018*/ 	.byte	0x04, 0x17
        /*001a*/ 	.short	(.L_77 - .L_76)
.L_76:
        /*001c*/ 	.word	0x00000000
        /*0020*/ 	.short	0x000c
        /*0022*/ 	.short	0x0038
        /*0024*/ 	.byte	0x00, 0xf0, 0x11, 0x00


	//----- nvinfo : EIATTR_KPARAM_INFO
	.align		4
.L_77:
        /*0028*/ 	.byte	0x04, 0x17
        /*002a*/ 	.short	(.L_79 - .L_78)
.L_78:
        /*002c*/ 	.word	0x00000000
        /*0030*/ 	.short	0x000b
        /*0032*/ 	.short	0x0034
        /*0034*/ 	.byte	0x00, 0xf0, 0x11, 0x00


	//----- nvinfo : EIATTR_KPARAM_INFO
	.align		4
.L_79:
        /*0038*/ 	.byte	0x04, 0x17
        /*003a*/ 	.short	(.L_81 - .L_80)
.L_80:
        /*003c*/ 	.word	0x00000000
        /*0040*/ 	.short	0x000a
        /*0042*/ 	.short	0x0030
        /*0044*/ 	.byte	0x00, 0xf0, 0x11, 0x00


	//----- nvinfo : EIATTR_KPARAM_INFO
	.align		4
.L_81:
        /*0048*/ 	.byte	0x04, 0x17
        /*004a*/ 	.short	(.L_83 - .L_82)
.L_82:
        /*004c*/ 	.word	0x00000000
        /*0050*/ 	.short	0x0009
        /*0052*/ 	.short	0x002c
        /*0054*/ 	.byte	0x00, 0xf0, 0x11, 0x00


	//----- nvinfo : EIATTR_KPARAM_INFO
	.align		4
.L_83:
        /*0058*/ 	.byte	0x04, 0x17
        /*005a*/ 	.short	(.L_85 - .L_84)
.L_84:
        /*005c*/ 	.word	0x00000000
        /*0060*/ 	.short	0x0008
        /*0062*/ 	.short	0x0028
        /*0064*/ 	.byte	0x00, 0xf0, 0x11, 0x00


	//----- nvinfo : EIATTR_KPARAM_INFO
	.align		4
.L_85:
        /*0068*/ 	.byte	0x04, 0x17
        /*006a*/ 	.short	(.L_87 - .L_86)
.L_86:
        /*006c*/ 	.word	0x00000000
        /*0070*/ 	.short	0x0007
        /*0072*/ 	.short	0x0024
        /*0074*/ 	.byte	0x00, 0xf0, 0x11, 0x00


	//----- nvinfo : EIATTR_KPARAM_INFO
	.align		4
.L_87:
        /*0078*/ 	.byte	0x04, 0x17
        /*007a*/ 	.short	(.L_89 - .L_88)
.L_88:
        /*007c*/ 	.word	0x00000000
        /*0080*/ 	.short	0x0006
        /*0082*/ 	.short	0x0020
        /*0084*/ 	.byte	0x00, 0xf0, 0x11, 0x00


	//----- nvinfo : EIATTR_KPARAM_INFO
	.align		4
.L_89:
        /*0088*/ 	.byte	0x04, 0x17
        /*008a*/ 	.short	(.L_91 - .L_90)
.L_90:
        /*008c*/ 	.word	0x00000000
        /*0090*/ 	.short	0x0005
        /*0092*/ 	.short	0x001c
        /*0094*/ 	.byte	0x00, 0xf0, 0x11, 0x00


	//----- nvinfo : EIATTR_KPARAM_INFO
	.align		4
.L_91:
        /*0098*/ 	.byte	0x04, 0x17
        /*009a*/ 	.short	(.L_93 - .L_92)
.L_92:
        /*009c*/ 	.word	0x00000000
        /*00a0*/ 	.short	0x0004
        /*00a2*/ 	.short	0x0018
        /*00a4*/ 	.byte	0x00, 0xf0, 0x11, 0x00


	//----- nvinfo : EIATTR_KPARAM_INFO
	.align		4
.L_93:
        /*00a8*/ 	.byte	0x04, 0x17
        /*00aa*/ 	.short	(.L_95 - .L_94)
.L_94:
        /*00ac*/ 	.word	0x00000000
        /*00b0*/ 	.short	0x0003
        /*00b2*/ 	.short	0x0014
        /*00b4*/ 	.byte	0x00, 0xf0, 0x11, 0x00


	//----- nvinfo : EIATTR_KPARAM_INFO
	.align		4
.L_95:
        /*00b8*/ 	.byte	0x04, 0x17
        /*00ba*/ 	.short	(.L_97 - .L_96)
.L_96:
        /*00bc*/ 	.word	0x00000000
        /*00c0*/ 	.short	0x0002
        /*00c2*/ 	.short	0x0010
        /*00c4*/ 	.byte	0x00, 0xf0, 0x11, 0x00


	//----- nvinfo : EIATTR_KPARAM_INFO
	.align		4
.L_97:
        /*00c8*/ 	.byte	0x04, 0x17
        /*00ca*/ 	.short	(.L_99 - .L_98)
.L_98:
        /*00cc*/ 	.word	0x00000000
        /*00d0*/ 	.short	0x0001
        /*00d2*/ 	.short	0x0008
        /*00d4*/ 	.byte	0x00, 0xf5, 0x21, 0x00


	//----- nvinfo : EIATTR_KPARAM_INFO
	.align		4
.L_99:
        /*00d8*/ 	.byte	0x04, 0x17
        /*00da*/ 	.short	(.L_101 - .L_100)
.L_100:
        /*00dc*/ 	.word	0x00000000
        /*00e0*/ 	.short	0x0000
        /*00e2*/ 	.short	0x0000
        /*00e4*/ 	.byte	0x00, 0xf5, 0x21, 0x00


	//----- nvinfo : EIATTR_SPARSE_MMA_MASK
	.align		4
.L_101:
        /*00e8*/ 	.byte	0x03, 0x50
        /*00ea*/ 	.short	0x0000


	//----- nvinfo : EIATTR_MAXREG_COUNT
	.align		4
        /*00ec*/ 	.byte	0x03, 0x1b
        /*00ee*/ 	.short	0x0040


	//----- nvinfo : EIATTR_ANNOTATIONS
	.align		4
        /*00f0*/ 	.byte	0x04, 0x55
        /*00f2*/ 	.short	(.L_103 - .L_102)


	//   ....[0]....
.L_102:
        /*00f4*/ 	.word	0x00000001
        /*00f8*/ 	.byte	0x30, 0x11, 0x00, 0x00, 0x01, 0x00, 0x00, 0x00, 0x10, 0x12, 0x00, 0x00, 0x01, 0x00, 0x00, 0x00
        /* <DEDUP_REMOVED lines=354> */
        /*1728*/ 	.byte	0x80, 0x83, 0x02, 0x00, 0x01, 0x00, 0x00, 0x00, 0xa0, 0x84, 0x02, 0x00


	//----- nvinfo : EIATTR_MERCURY_ISA_VERSION
	.align		4
.L_103:
        /*1734*/ 	.byte	0x03, 0x5f
        /*1736*/ 	.short	0x0101


	//----- nvinfo : EIATTR_INT_WARP_WIDE_INSTR_OFFSETS
	.align		4
        /*1738*/ 	.byte	0x04, 0x31
        /*173a*/ 	.short	(.L_105 - .L_104)


	//   ....[0]....
.L_104:
        /*173c*/ 	.word	0x000005c0


	//   ....[1]....
        /*1740*/ 	.word	0x000005d0


	//   ....[2]....
        /*1744*/ 	.word	0x000005e0


	//   ....[3]....
        /*1748*/ 	.word	0x000009d0


	//   ....[4]....
        /*174c*/ 	.word	0x000009e0


	//   ....[5]....
        /*1750*/ 	.word	0x000009f0


	//----- nvinfo : EIATTR_COOP_GROUP_MASK_REGIDS
	.align		4
.L_105:
        /*1754*/ 	.byte	0x04, 0x29
        /*1756*/ 	.short	(.L_107 - .L_106)


	//   ....[0]....
.L_106:
        /*1758*/ 	.word	0x0500002b


	//   ....[1]....
        /*175c*/ 	.word	0x0500002b


	//   ....[2]....
        /*1760*/ 	.word	0x0500002b


	//   ....[3]....
        /*1764*/ 	.word	0x0500002b


	//   ....[4]....
        /*1768*/ 	.word	0x0500002b


	//   ....[5]....
        /*176c*/ 	.word	0x0500002b


	//   ....[6]....
        /*1770*/ 	.word	0x0500002b


	//   ....[7]....
        /*1774*/ 	.word	0x0500002b


	//   ....[8]....
        /*1778*/ 	.word	0x0500002b


	//   ....[9]....
        /*177c*/ 	.word	0x0500002b


	//   ....[10]....
        /*1780*/ 	.word	0x0500002b


	//   ....[11]....
        /*1784*/ 	.word	0x0500002b


	//   ....[12]....
        /*1788*/ 	.word	0x0500002b


	//   ....[13]....
        /*178c*/ 	.word	0x0500002b


	//   ....[14]....
        /*1790*/ 	.word	0x0500002b


	//   ....[15]....
        /*1794*/ 	.word	0x0500002b


	//   ....[16]....
        /*1798*/ 	.word	0x0500002b


	//   ....[17]....
        /*179c*/ 	.word	0x0500002b


	//   ....[18]....
        /*17a0*/ 	.word	0x0500002b


	//   ....[19]....
        /*17a4*/ 	.word	0x0500002b


	//   ....[20]....
        /*17a8*/ 	.word	0x0500002b


	//   ....[21]....
        /*17ac*/ 	.word	0x0500002b


	//   ....[22]....
        /*17b0*/ 	.word	0x0500002b


	//   ....[23]....
        /*17b4*/ 	.word	0x0500002b


	//   ....[24]....
        /*17b8*/ 	.word	0xffffffff


	//   ....[25]....
        /*17bc*/ 	.word	0xffffffff


	//   ....[26]....
        /*17c0*/ 	.word	0xffffffff


	//   ....[27]....
        /*17c4*/ 	.word	0xffffffff


	//   ....[28]....
        /*17c8*/ 	.word	0xffffffff


	//   ....[29]....
        /*17cc*/ 	.word	0xffffffff


	//   ....[30]....
        /*17d0*/ 	.word	0xffffffff


	//   ....[31]....
        /*17d4*/ 	.word	0xffffffff


	//   ....[32]....
        /*17d8*/ 	.word	0xffffffff


	//   ....[33]....
        /*17dc*/ 	.word	0xffffffff


	//   ....[34]....
        /*17e0*/ 	.word	0xffffffff


	//   ....[35]....
        /*17e4*/ 	.word	0xffffffff


	//   ....[36]....
        /*17e8*/ 	.word	0xffffffff


	//   ....[37]....
        /*17ec*/ 	.word	0xffffffff


	//   ....[38]....
        /*17f0*/ 	.word	0xffffffff


	//   ....[39]....
        /*17f4*/ 	.word	0xffffffff


	//   ....[40]....
        /*17f8*/ 	.word	0xffffffff


	//   ....[41]....
        /*17fc*/ 	.word	0xffffffff


	//   ....[42]....
        /*1800*/ 	.word	0xffffffff


	//   ....[43]....
        /*1804*/ 	.word	0xffffffff


	//   ....[44]....
        /*1808*/ 	.word	0xffffffff


	//   ....[45]....
        /*180c*/ 	.word	0xffffffff


	//   ....[46]....
        /*1810*/ 	.word	0xffffffff


	//   ....[47]....
        /*1814*/ 	.word	0xffffffff


	//   ....[48]....
        /*1818*/ 	.word	0xffffffff


	//   ....[49]....
        /*181c*/ 	.word	0xffffffff


	//   ....[50]....
        /*1820*/ 	.word	0xffffffff


	//   ....[51]....
        /*1824*/ 	.word	0xffffffff


	//   ....[52]....
        /*1828*/ 	.word	0xffffffff


	//   ....[53]....
        /*182c*/ 	.word	0xffffffff


	//   ....[54]....
        /*1830*/ 	.word	0xffffffff


	//   ....[55]....
        /*1834*/ 	.word	0xffffffff


	//   ....[56]....
        /*1838*/ 	.word	0xffffffff


	//   ....[57]....
        /*183c*/ 	.word	0xffffffff


	//   ....[58]....
        /*1840*/ 	.word	0xffffffff


	//   ....[59]....
        /*1844*/ 	.word	0xffffffff


	//   ....[60]....
        /*1848*/ 	.word	0xffffffff


	//   ....[61]....
        /*184c*/ 	.word	0xffffffff


	//   ....[62]....
        /*1850*/ 	.word	0xffffffff


	//   ....[63]....
        /*1854*/ 	.word	0xffffffff


	//   ....[64]....
        /*1858*/ 	.word	0xffffffff


	//   ....[65]....
        /*185c*/ 	.word	0xffffffff


	//   ....[66]....
        /*1860*/ 	.word	0xffffffff


	//   ....[67]....
        /*1864*/ 	.word	0xffffffff


	//   ....[68]....
        /*1868*/ 	.word	0xffffffff


	//   ....[69]....
        /*186c*/ 	.word	0xffffffff


	//   ....[70]....
        /*1870*/ 	.word	0xffffffff


	//   ....[71]....
        /*1874*/ 	.word	0xffffffff


	//   ....[72]....
        /*1878*/ 	.word	0xffffffff


	//   ....[73]....
        /*187c*/ 	.word	0xffffffff


	//   ....[74]....
        /*1880*/ 	.word	0xffffffff


	//   ....[75]....
        /*1884*/ 	.word	0xffffffff


	//   ....[76]....
        /*1888*/ 	.word	0xffffffff


	//   ....[77]....
        /*188c*/ 	.word	0xffffffff


	//   ....[78]....
        /*1890*/ 	.word	0xffffffff


	//   ....[79]....
        /*1894*/ 	.word	0xffffffff


	//   ....[80]....
        /*1898*/ 	.word	0xffffffff


	//   ....[81]....
        /*189c*/ 	.word	0xffffffff


	//   ....[82]....
        /*18a0*/ 	.word	0xffffffff


	//   ....[83]....
        /*18a4*/ 	.word	0xffffffff


	//   ....[84]....
        /*18a8*/ 	.word	0xffffffff


	//   ....[85]....
        /*18ac*/ 	.word	0xffffffff


	//   ....[86]....
        /*18b0*/ 	.word	0xffffffff


	//   ....[87]....
        /*18b4*/ 	.word	0xffffffff


	//   ....[88]....
        /*18b8*/ 	.word	0xffffffff


	//   ....[89]....
        /*18bc*/ 	.word	0xffffffff


	//   ....[90]....
        /*18c0*/ 	.word	0xffffffff


	//   ....[91]....
        /*18c4*/ 	.word	0xffffffff


	//   ....[92]....
        /*18c8*/ 	.word	0xffffffff


	//   ....[93]....
        /*18cc*/ 	.word	0xffffffff


	//   ....[94]....
        /*18d0*/ 	.word	0xffffffff


	//   ....[95]....
        /*18d4*/ 	.word	0xffffffff


	//   ....[96]....
        /*18d8*/ 	.word	0xffffffff


	//   ....[97]....
        /*18dc*/ 	.word	0xffffffff


	//   ....[98]....
        /*18e0*/ 	.word	0xffffffff


	//   ....[99]....
        /*18e4*/ 	.word	0xffffffff


	//   ....[100]....
        /*18e8*/ 	.word	0xffffffff


	//   ....[101]....
        /*18ec*/ 	.word	0xffffffff


	//   ....[102]....
        /*18f0*/ 	.word	0xffffffff


	//   ....[103]....
        /*18f4*/ 	.word	0xffffffff


	//   ....[104]....
        /*18f8*/ 	.word	0xffffffff


	//   ....[105]....
        /*18fc*/ 	.word	0xffffffff


	//   ....[106]....
        /*1900*/ 	.word	0xffffffff


	//   ....[107]....
        /*1904*/ 	.word	0xffffffff


	//   ....[108]....
        /*1908*/ 	.word	0xffffffff


	//   ....[109]....
        /*190c*/ 	.word	0xffffffff


	//   ....[110]....
        /*1910*/ 	.word	0xffffffff


	//   ....[111]....
        /*1914*/ 	.word	0xffffffff


	//   ....[112]....
        /*1918*/ 	.word	0xffffffff


	//   ....[113]....
        /*191c*/ 	.word	0xffffffff


	//   ....[114]....
        /*1920*/ 	.word	0xffffffff


	//   ....[115]....
        /*1924*/ 	.word	0xffffffff


	//   ....[116]....
        /*1928*/ 	.word	0xffffffff


	//   ....[117]....
        /*192c*/ 	.word	0xffffffff


	//   ....[118]....
        /*1930*/ 	.word	0xffffffff


	//   ....[119]....
        /*1934*/ 	.word	0xffffffff


	//   ....[120]....
        /*1938*/ 	.word	0xffffffff


	//   ....[121]....
        /*193c*/ 	.word	0xffffffff


	//   ....[122]....
        /*1940*/ 	.word	0xffffffff


	//   ....[123]....
        /*1944*/ 	.word	0xffffffff


	//   ....[124]....
        /*1948*/ 	.word	0xffffffff


	//   ....[125]....
        /*194c*/ 	.word	0xffffffff


	//   ....[126]....
        /*1950*/ 	.word	0xffffffff


	//   ....[127]....
        /*1954*/ 	.word	0xffffffff


	//   ....[128]....
        /*1958*/ 	.word	0x0500002b


	//   ....[129]....
        /*195c*/ 	.word	0x0500002b


	//   ....[130]....
        /*1960*/ 	.word	0x0500002b


	//   ....[131]....
        /*1964*/ 	.word	0x0500002b


	//   ....[132]....
        /*1968*/ 	.word	0x0500002b


	//   ....[133]....
        /*196c*/ 	.word	0x0500002b


	//   ....[134]....
        /*1970*/ 	.word	0x0500002b


	//   ....[135]....
        /*1974*/ 	.word	0x0500002b


	//   ....[136]....
        /*1978*/ 	.word	0x0500002b


	//   ....[137]....
        /*197c*/ 	.word	0x0500002b


	//   ....[138]....
        /*1980*/ 	.word	0x0500002b


	//   ....[139]....
        /*1984*/ 	.word	0x0500002b


	//   ....[140]....
        /*1988*/ 	.word	0x0500002b


	//   ....[141]....
        /*198c*/ 	.word	0x0500002b


	//   ....[142]....
        /*1990*/ 	.word	0x0500002b


	//   ....[143]....
        /*1994*/ 	.word	0x0500002b


	//   ....[144]....
        /*1998*/ 	.word	0x0500002b


	//   ....[145]....
        /*199c*/ 	.word	0x0500002b


	//   ....[146]....
        /*19a0*/ 	.word	0x0500002b


	//   ....[147]....
        /*19a4*/ 	.word	0x0500002b


	//   ....[148]....
        /*19a8*/ 	.word	0x0500002b


	//   ....[149]....
        /*19ac*/ 	.word	0x0500002b


	//   ....[150]....
        /*19b0*/ 	.word	0x0500002b


	//   ....[151]....
        /*19b4*/ 	.word	0x0500002b


	//   ....[152]....
        /*19b8*/ 	.word	0x0500002b


	//   ....[153]....
        /*19bc*/ 	.word	0x0500002b


	//   ....[154]....
        /*19c0*/ 	.word	0x0500002b


	//   ....[155]....
        /*19c4*/ 	.word	0x0500002b


	//   ....[156]....
        /*19c8*/ 	.word	0x0500002b


	//   ....[157]....
        /*19cc*/ 	.word	0x0500002b


	//   ....[158]....
        /*19d0*/ 	.word	0x0500002b


	//   ....[159]....
        /*19d4*/ 	.word	0x0500002b


	//   ....[160]....
        /*19d8*/ 	.word	0x0500002b


	//   ....[161]....
        /*19dc*/ 	.word	0x0500002b


	//   ....[162]....
        /*19e0*/ 	.word	0x0500002b


	//   ....[163]....
        /*19e4*/ 	.word	0x0500002b


	//   ....[164]....
        /*19e8*/ 	.word	0x0500002b


	//   ....[165]....
        /*19ec*/ 	.word	0x0500002b


	//   ....[166]....
        /*19f0*/ 	.word	0x0500002b


	//   ....[167]....
        /*19f4*/ 	.word	0x0500002b


	//   ....[168]....
        /*19f8*/ 	.word	0x0500002b


	//   ....[169]....
        /*19fc*/ 	.word	0x0500002b


	//   ....[170]....
        /*1a00*/ 	.word	0x0500002b


	//   ....[171]....
        /*1a04*/ 	.word	0x0500002b


	//   ....[172]....
        /*1a08*/ 	.word	0x0500002b


	//   ....[173]....
        /*1a0c*/ 	.word	0x0500002b


	//   ....[174]....
        /*1a10*/ 	.word	0x0500002b


	//   ....[175]....
        /*1a14*/ 	.word	0x0500002b


	//   ....[176]....
        /*1a18*/ 	.word	0x0500002b


	//   ....[177]....
        /*1a1c*/ 	.word	0x0500002b


	//   ....[178]....
        /*1a20*/ 	.word	0x0500002b


	//   ....[179]....
        /*1a24*/ 	.word	0x0500002b


	//   ....[180]....
        /*1a28*/ 	.word	0x0500002b


	//   ....[181]....
        /*1a2c*/ 	.word	0x0500002b


	//   ....[182]....
        /*1a30*/ 	.word	0x0500002b


	//   ....[183]....
        /*1a34*/ 	.word	0x0500002b


	//   ....[184]....
        /*1a38*/ 	.word	0x0500002b


	//   ....[185]....
        /*1a3c*/ 	.word	0x0500002b


	//   ....[186]....
        /*1a40*/ 	.word	0x0500002b


	//   ....[187]....
        /*1a44*/ 	.word	0x0500002b


	//   ....[188]....
        /*1a48*/ 	.word	0x0500002b


	//   ....[189]....
        /*1a4c*/ 	.word	0x0500002b


	//   ....[190]....
        /*1a50*/ 	.word	0x0500002b


	//   ....[191]....
        /*1a54*/ 	.word	0x0500002b


	//   ....[192]....
        /*1a58*/ 	.word	0x0500002b


	//   ....[193]....
        /*1a5c*/ 	.word	0x0500002b


	//   ....[194]....
        /*1a60*/ 	.word	0x0500002b


	//   ....[195]....
        /*1a64*/ 	.word	0x0500002b


	//   ....[196]....
        /*1a68*/ 	.word	0x0500002b


	//   ....[197]....
        /*1a6c*/ 	.word	0x0500002b


	//   ....[198]....
        /*1a70*/ 	.word	0x0500002b


	//   ....[199]....
        /*1a74*/ 	.word	0x0500002b


	//   ....[200]....
        /*1a78*/ 	.word	0x0500002b


	//   ....[201]....
        /*1a7c*/ 	.word	0x0500002b


	//   ....[202]....
        /*1a80*/ 	.word	0x0500002b


	//   ....[203]....
        /*1a84*/ 	.word	0x0500002b


	//   ....[204]....
        /*1a88*/ 	.word	0x0500002b


	//   ....[205]....
        /*1a8c*/ 	.word	0x0500002b


	//   ....[206]....
        /*1a90*/ 	.word	0x0500002b


	//   ....[207]....
        /*1a94*/ 	.word	0x0500002b


	//   ....[208]....
        /*1a98*/ 	.word	0x0500002b


	//   ....[209]....
        /*1a9c*/ 	.word	0x0500002b


	//   ....[210]....
        /*1aa0*/ 	.word	0x0500002b


	//   ....[211]....
        /*1aa4*/ 	.word	0x0500002b


	//   ....[212]....
        /*1aa8*/ 	.word	0x0500002b


	//   ....[213]....
        /*1aac*/ 	.word	0x0500002b


	//   ....[214]....
        /*1ab0*/ 	.word	0x0500002b


	//   ....[215]....
        /*1ab4*/ 	.word	0x0500002b


	//   ....[216]....
        /*1ab8*/ 	.word	0x0500002b


	//   ....[217]....
        /*1abc*/ 	.word	0x0500002b


	//   ....[218]....
        /*1ac0*/ 	.word	0x0500002b


	//   ....[219]....
        /*1ac4*/ 	.word	0x0500002b


	//   ....[220]....
        /*1ac8*/ 	.word	0x0500002b


	//   ....[221]....
        /*1acc*/ 	.word	0x0500002b


	//   ....[222]....
        /*1ad0*/ 	.word	0x0500002b


	//   ....[223]....
        /*1ad4*/ 	.word	0x0500002b


	//   ....[224]....
        /*1ad8*/ 	.word	0x0500002b


	//   ....[225]....
        /*1adc*/ 	.word	0x0500002b


	//   ....[226]....
        /*1ae0*/ 	.word	0x0500002b


	//   ....[227]....
        /*1ae4*/ 	.word	0x0500002b


	//   ....[228]....
        /*1ae8*/ 	.word	0x0500002b


	//   ....[229]....
        /*1aec*/ 	.word	0x0500002b


	//   ....[230]....
        /*1af0*/ 	.word	0x0500002b


	//   ....[231]....
        /*1af4*/ 	.word	0x0500002b


	//   ....[232]....
        /*1af8*/ 	.word	0x0500002b


	//   ....[233]....
        /*1afc*/ 	.word	0x0500002b


	//   ....[234]....
        /*1b00*/ 	.word	0x0500002b


	//   ....[235]....
        /*1b04*/ 	.word	0x0500002b


	//   ....[236]....
        /*1b08*/ 	.word	0x0500002b


	//   ....[237]....
        /*1b0c*/ 	.word	0x0500002b


	//   ....[238]....
        /*1b10*/ 	.word	0x0500002b


	//   ....[239]....
        /*1b14*/ 	.word	0x0500002b


	//   ....[240]....
        /*1b18*/ 	.word	0x0500002b


	//   ....[241]....
        /*1b1c*/ 	.word	0x0500002b


	//   ....[242]....
        /*1b20*/ 	.word	0x0500002b


	//   ....[243]....
        /*1b24*/ 	.word	0x0500002b


	//   ....[244]....
        /*1b28*/ 	.word	0x0500002b


	//   ....[245]....
        /*1b2c*/ 	.word	0x0500002b


	//   ....[246]....
        /*1b30*/ 	.word	0x0500002b


	//   ....[247]....
        /*1b34*/ 	.word	0x0500002b


	//   ....[248]....
        /*1b38*/ 	.word	0x0500002b


	//   ....[249]....
        /*1b3c*/ 	.word	0x0500002b


	//   ....[250]....
        /*1b40*/ 	.word	0x0500002b


	//   ....[251]....
        /*1b44*/ 	.word	0x0500002b


	//   ....[252]....
        /*1b48*/ 	.word	0x0500002b


	//   ....[253]....
        /*1b4c*/ 	.word	0x0500002b


	//   ....[254]....
        /*1b50*/ 	.word	0x0500002b


	//   ....[255]....
        /*1b54*/ 	.word	0x0500002b


	//   ....[0]....
        /*1b58*/ 	.word	0x0500002b


	//----- nvinfo : EIATTR_COOP_GROUP_INSTR_OFFSETS
	.align		4
.L_107:
        /*1b5c*/ 	.byte	0x04, 0x28
        /*1b5e*/ 	.short	(.L_109 - .L_108)


	//   ....[0]....
.L_108:
        /*1b60*/ 	.word	0x000006f0


	//   ....[1]....
        /*1b64*/ 	.word	0x00000700


	//   ....[2]....
        /*1b68*/ 	.word	0x00000820


	//   ....[3]....
        /*1b6c*/ 	.word	0x00000840


	//   ....[4]....
        /*1b70*/ 	.word	0x00000860


	//   ....[5]....
        /*1b74*/ 	.word	0x00000870


	//   ....[6]....
        /*1b78*/ 	.word	0x00000880


	//   ....[7]....
        /*1b7c*/ 	.word	0x000008c0


	//   ....[8]....
        /*1b80*/ 	.word	0x00000bd0


	//   ....[9]....
        /*1b84*/ 	.word	0x00000be0


	//   ....[10]....
        /*1b88*/ 	.word	0x00000d00


	//   ....[11]....
        /*1b8c*/ 	.word	0x00000da0


	//   ....[12]....
        /*1b90*/ 	.word	0x00000e40


	//   ....[13]....
        /*1b94*/ 	.word	0x00000e60


	//   ....[14]....
        /*1b98*/ 	.word	0x00000e90


	//   ....[15]....
        /*1b9c*/ 	.word	0x00000ec0


	//   ....[16]....
        /*1ba0*/ 	.word	0x00000ed0


	//   ....[17]....
        /*1ba4*/ 	.word	0x00000ef0


	//   ....[18]....
        /*1ba8*/ 	.word	0x00000f00


	//   ....[19]....
        /*1bac*/ 	.word	0x00000f10


	//   ....[20]....
        /*1bb0*/ 	.word	0x00000fe0


	//   ....[21]....
        /*1bb4*/ 	.word	0x00000ff0


	//   ....[22]....
        /*1bb8*/ 	.word	0x00001000


	//   ....[23]....
        /*1bbc*/ 	.word	0x00001010


	//   ....[24]....
        /*1bc0*/ 	.word	0x00001180


	//   ....[25]....
        /*1bc4*/ 	.word	0x000011a0


	//   ....[26]....
        /*1bc8*/ 	.word	0x000011c0


	//   ....[27]....
        /*1bcc*/ 	.word	0x00001250


	//   ....[28]....
        /*1bd0*/ 	.word	0x00001320


	//   ....[29]....
        /*1bd4*/ 	.word	0x000016b0


	//   ....[30]....
        /*1bd8*/ 	.word	0x000016e0


	//   ....[31]....
        /*1bdc*/ 	.word	0x000016f0


	//   ....[32]....
        /*1be0*/ 	.word	0x00001700


	//   ....[33]....
        /*1be4*/ 	.word	0x00001750


	//   ....[34]....
        /*1be8*/ 	.word	0x000017e0


	//   ....[35]....
        /*1bec*/ 	.word	0x00001950


	//   ....[36]....
        /*1bf0*/ 	.word	0x00001960


	//   ....[37]....
        /*1bf4*/ 	.word	0x00001a60


	//   ....[38]....
        /*1bf8*/ 	.word	0x00001ad0


	//   ....[39]....
        /*1bfc*/ 	.word	0x00001af0


	//   ....[40]....
        /*1c00*/ 	.word	0x00001b20


	//   ....[41]....
        /*1c04*/ 	.word	0x00001c70


	//   ....[42]....
        /*1c08*/ 	.word	0x00001cc0


	//   ....[43]....
        /*1c0c*/ 	.word	0x00001ce0


	//   ....[44]....
        /*1c10*/ 	.word	0x00001cf0


	//   ....[45]....
        /*1c14*/ 	.word	0x00002330


	//   ....[46]....
        /*1c18*/ 	.word	0x00002630


	//   ....[47]....
        /*1c1c*/ 	.word	0x00002740


	//   ....[48]....
        /*1c20*/ 	.word	0x00002a00


	//   ....[49]....
        /*1c24*/ 	.word	0x00002b60


	//   ....[50]....
        /*1c28*/ 	.word	0x00002c20


	//   ....[51]....
        /*1c2c*/ 	.word	0x00002ef0


	//   ....[52]....
        /*1c30*/ 	.word	0x000030f0


	//   ....[53]....
        /*1c34*/ 	.word	0x00003260


	//   ....[54]....
        /*1c38*/ 	.word	0x00003500


	//   ....[55]....
        /*1c3c*/ 	.word	0x000035a0


	//   ....[56]....
        /*1c40*/ 	.word	0x00003810


	//   ....[57]....
        /*1c44*/ 	.word	0x000038c0


	//   ....[58]....
        /*1c48*/ 	.word	0x00003b90


	//   ....[59]....
        /*1c4c*/ 	.word	0x00003dd0


	//   ....[60]....
        /*1c50*/ 	.word	0x000040e0


	//   ....[61]....
        /*1c54*/ 	.word	0x000041c0


	//   ....[62]....
        /*1c58*/ 	.word	0x00004490


	//   ....[63]....
        /*1c5c*/ 	.word	0x00004630


	//   ....[64]....
        /*1c60*/ 	.word	0x000048d0


	//   ....[65]....
        /*1c64*/ 	.word	0x00004960


	//   ....[66]....
        /*1c68*/ 	.word	0x00004ab0


	//   ....[67]....
        /*1c6c*/ 	.word	0x00004c60


	//   ....[68]....
        /*1c70*/ 	.word	0x00004ef0


	//   ....[69]....
        /*1c74*/ 	.word	0x00004f90


	//   ....[70]....
        /*1c78*/ 	.word	0x00005260


	//   ....[71]....
        /*1c7c*/ 	.word	0x00005300


	//   ....[72]....
        /*1c80*/ 	.word	0x000055b0


	//   ....[73]....
        /*1c84*/ 	.word	0x00005660


	//   ....[74]....
        /*1c88*/ 	.word	0x000058e0


	//   ....[75]....
        /*1c8c*/ 	.word	0x000059a0


	//   ....[76]....
        /*1c90*/ 	.word	0x00005ad0


	//   ....[77]....
        /*1c94*/ 	.word	0x00007bc0


	//   ....[78]....
        /*1c98*/ 	.word	0x00007c10


	//   ....[79]....
        /*1c9c*/ 	.word	0x000086d0


	//   ....[80]....
        /*1ca0*/ 	.word	0x0000a2a0


	//   ....[81]....
        /*1ca4*/ 	.word	0x0000a380


	//   ....[82]....
        /*1ca8*/ 	.word	0x0000a410


	//   ....[83]....
        /*1cac*/ 	.word	0x0000a4a0


	//   ....[84]....
        /*1cb0*/ 	.word	0x0000a530


	//   ....[85]....
        /*1cb4*/ 	.word	0x0000a5c0


	//   ....[86]....
        /*1cb8*/ 	.word	0x0000a650


	//   ....[87]....
        /*1cbc*/ 	.word	0x0000a6e0


	//   ....[88]....
        /*1cc0*/ 	.word	0x0000a790


	//   ....[89]....
        /*1cc4*/ 	.word	0x0000a8d0


	//   ....[90]....
        /*1cc8*/ 	.word	0x0000a960


	//   ....[91]....
        /*1ccc*/ 	.word	0x0000a9f0


	//   ....[92]....
        /*1cd0*/ 	.word	0x0000aa80


	//   ....[93]....
        /*1cd4*/ 	.word	0x0000ab10


	//   ....[94]....
        /*1cd8*/ 	.word	0x0000ac60


	//   ....[95]....
        /*1cdc*/ 	.word	0x0000ad40


	//   ....[96]....
        /*1ce0*/ 	.word	0x0000aec0


	//   ....[97]....
        /*1ce4*/ 	.word	0x0000afd0


	//   ....[98]....
        /*1ce8*/ 	.word	0x0000b280


	//   ....[99]....
        /*1cec*/ 	.word	0x0000b310


	//   ....[100]....
        /*1cf0*/ 	.word	0x0000b500


	//   ....[101]....
        /*1cf4*/ 	.word	0x0000b740


	//   ....[102]....
        /*1cf8*/ 	.word	0x0000b820


	//   ....[103]....
        /*1cfc*/ 	.word	0x0000ba90


	//   ....[104]....
        /*1d00*/ 	.word	0x0000bb20


	//   ....[105]....
        /*1d04*/ 	.word	0x0000bda0


	//   ....[106]....
        /*1d08*/ 	.word	0x0000be60


	//   ....[107]....
        /*1d0c*/ 	.word	0x0000c0b0


	//   ....[108]....
        /*1d10*/ 	.word	0x0000c140


	//   ....[109]....
        /*1d14*/ 	.word	0x0000c1d0


	//   ....[110]....
        /*1d18*/ 	.word	0x0000c420


	//   ....[111]....
        /*1d1c*/ 	.word	0x0000c9c0


	//   ....[112]....
        /*1d20*/ 	.word	0x0000d5b0


	//   ....[113]....
        /*1d24*/ 	.word	0x0000d6e0


	//   ....[114]....
        /*1d28*/ 	.word	0x0000f140


	//   ....[115]....
        /*1d2c*/ 	.word	0x0000f150


	//   ....[116]....
        /*1d30*/ 	.word	0x00010b60


	//   ....[117]....
        /*1d34*/ 	.word	0x00010b70


	//   ....[118]....
        /*1d38*/ 	.word	0x000125b0


	//   ....[119]....
        /*1d3c*/ 	.word	0x000125c0


	//   ....[120]....
        /*1d40*/ 	.word	0x00014020


	//   ....[121]....
        /*1d44*/ 	.word	0x00014030


	//   ....[122]....
        /*1d48*/ 	.word	0x00015a90


	//   ....[123]....
        /*1d4c*/ 	.word	0x00015aa0


	//   ....[124]....
        /*1d50*/ 	.word	0x00017500


	//   ....[125]....
        /*1d54*/ 	.word	0x00017510


	//   ....[126]....
        /*1d58*/ 	.word	0x00018f70


	//   ....[127]....
        /*1d5c*/ 	.word	0x00018f80


	//   ....[128]....
        /*1d60*/ 	.word	0x0001abb0


	//   ....[129]....
        /*1d64*/ 	.word	0x0001ac20


	//   ....[130]....
        /*1d68*/ 	.word	0x0001acb0


	//   ....[131]....
        /*1d6c*/ 	.word	0x0001ad40


	//   ....[132]....
        /*1d70*/ 	.word	0x0001adf0


	//   ....[133]....
        /*1d74*/ 	.word	0x0001ae80


	//   ....[134]....
        /*1d78*/ 	.word	0x0001af10


	//   ....[135]....
        /*1d7c*/ 	.word	0x0001afa0


	//   ....[136]....
        /*1d80*/ 	.word	0x0001b290


	//   ....[137]....
        /*1d84*/ 	.word	0x0001b310


	//   ....[138]....
        /*1d88*/ 	.word	0x0001b390


	//   ....[139]....
        /*1d8c*/ 	.word	0x0001b410


	//   ....[140]....
        /*1d90*/ 	.word	0x0001b5d0


	//   ....[141]....
        /*1d94*/ 	.word	0x0001b660


	//   ....[142]....
        /*1d98*/ 	.word	0x0001b6f0


	//   ....[143]....
        /*1d9c*/ 	.word	0x0001b780


	//   ....[144]....
        /*1da0*/ 	.word	0x0001b7e0


	//   ....[145]....
        /*1da4*/ 	.word	0x0001b860


	//   ....[146]....
        /*1da8*/ 	.word	0x0001b900


	//   ....[147]....
        /*1dac*/ 	.word	0x0001b990


	//   ....[148]....
        /*1db0*/ 	.word	0x0001bae0


	//   ....[149]....
        /*1db4*/ 	.word	0x0001bb70


	//   ....[150]....
        /*1db8*/ 	.word	0x0001bc00


	//   ....[151]....
        /*1dbc*/ 	.word	0x0001bc90


	//   ....[152]....
        /*1dc0*/ 	.word	0x0001bd50


	//   ....[153]....
        /*1dc4*/ 	.word	0x0001bdd0


	//   ....[154]....
        /*1dc8*/ 	.word	0x0001be50


	//   ....[155]....
        /*1dcc*/ 	.word	0x0001bef0


	//   ....[156]....
        /*1dd0*/ 	.word	0x0001bf90


	//   ....[157]....
        /*1dd4*/ 	.word	0x0001c060


	//   ....[158]....
        /*1dd8*/ 	.word	0x0001c120


	//   ....[159]....
        /*1ddc*/ 	.word	0x0001c170


	//   ....[160]....
        /*1de0*/ 	.word	0x0001c1e0


	//   ....[161]....
        /*1de4*/ 	.word	0x0001c300


	//   ....[162]....
        /*1de8*/ 	.word	0x0001c400


	//   ....[163]....
        /*1dec*/ 	.word	0x0001c450


	//   ....[164]....
        /*1df0*/ 	.word	0x0001c500


	//   ....[165]....
        /*1df4*/ 	.word	0x0001c5c0


	//   ....[166]....
        /*1df8*/ 	.word	0x0001c7d0


	//   ....[167]....
        /*1dfc*/ 	.word	0x0001c820


	//   ....[168]....
        /*1e00*/ 	.word	0x0001c970


	//   ....[169]....
        /*1e04*/ 	.word	0x0001ca40


	//   ....[170]....
        /*1e08*/ 	.word	0x0001cc10


	//   ....[171]....
        /*1e0c*/ 	.word	0x0001cc80


	//   ....[172]....
        /*1e10*/ 	.word	0x0001ce10


	//   ....[173]....
        /*1e14*/ 	.word	0x0001cf30


	//   ....[174]....
        /*1e18*/ 	.word	0x0001cf60


	//   ....[175]....
        /*1e1c*/ 	.word	0x0001d1d0


	//   ....[176]....
        /*1e20*/ 	.word	0x0001d360


	//   ....[177]....
        /*1e24*/ 	.word	0x0001d590


	//   ....[178]....
        /*1e28*/ 	.word	0x0001d780


	//   ....[179]....
        /*1e2c*/ 	.word	0x0001d8b0


	//   ....[180]....
        /*1e30*/ 	.word	0x0001db00


	//   ....[181]....
        /*1e34*/ 	.word	0x0001dd50


	//   ....[182]....
        /*1e38*/ 	.word	0x0001dee0


	//   ....[183]....
        /*1e3c*/ 	.word	0x0001e360


	//   ....[184]....
        /*1e40*/ 	.word	0x0001e430


	//   ....[185]....
        /*1e44*/ 	.word	0x0001e640


	//   ....[186]....
        /*1e48*/ 	.word	0x0001e910


	//   ....[187]....
        /*1e4c*/ 	.word	0x0001ebf0


	//   ....[188]....
        /*1e50*/ 	.word	0x0001ee60


	//   ....[189]....
        /*1e54*/ 	.word	0x0001f180


	//   ....[190]....
        /*1e58*/ 	.word	0x0001f2b0


	//   ....[191]....
        /*1e5c*/ 	.word	0x0001f570


	//   ....[192]....
        /*1e60*/ 	.word	0x0001f6a0


	//   ....[193]....
        /*1e64*/ 	.word	0x0001f950


	//   ....[194]....
        /*1e68*/ 	.word	0x0001fa90


	//   ....[195]....
        /*1e6c*/ 	.word	0x0001fd60


	//   ....[196]....
        /*1e70*/ 	.word	0x0001fe10


	//   ....[197]....
        /*1e74*/ 	.word	0x000200e0


	//   ....[198]....
        /*1e78*/ 	.word	0x000201b0


	//   ....[199]....
        /*1e7c*/ 	.word	0x00020470


	//   ....[200]....
        /*1e80*/ 	.word	0x00020540


	//   ....[201]....
        /*1e84*/ 	.word	0x000207e0


	//   ....[202]....
        /*1e88*/ 	.word	0x000208b0


	//   ....[203]....
        /*1e8c*/ 	.word	0x00020bb0


	//   ....[204]....
        /*1e90*/ 	.word	0x00020c60


	//   ....[205]....
        /*1e94*/ 	.word	0x00020d90


	//   ....[206]....
        /*1e98*/ 	.word	0x00024080


	//   ....[207]....
        /*1e9c*/ 	.word	0x00024100


	//   ....[208]....
        /*1ea0*/ 	.word	0x00024180


	//   ....[209]....
        /*1ea4*/ 	.word	0x00024390


	//   ....[210]....
        /*1ea8*/ 	.word	0x00024530


	//   ....[211]....
        /*1eac*/ 	.word	0x000245e0


	//   ....[212]....
        /*1eb0*/ 	.word	0x00024690


	//   ....[213]....
        /*1eb4*/ 	.word	0x00024760


	//   ....[214]....
        /*1eb8*/ 	.word	0x00024860


	//   ....[215]....
        /*1ebc*/ 	.word	0x00024910


	//   ....[216]....
        /*1ec0*/ 	.word	0x000249c0


	//   ....[217]....
        /*1ec4*/ 	.word	0x00024a70


	//   ....[218]....
        /*1ec8*/ 	.word	0x00024b70


	//   ....[219]....
        /*1ecc*/ 	.word	0x00024c20


	//   ....[220]....
        /*1ed0*/ 	.word	0x00024d20


	//   ....[221]....
        /*1ed4*/ 	.word	0x00024e00


	//   ....[222]....
        /*1ed8*/ 	.word	0x00024f00


	//   ....[223]....
        /*1edc*/ 	.word	0x00024fe0


	//   ....[224]....
        /*1ee0*/ 	.word	0x00025190


	//   ....[225]....
        /*1ee4*/ 	.word	0x000252e0


	//   ....[226]....
        /*1ee8*/ 	.word	0x00025570


	//   ....[227]....
        /*1eec*/ 	.word	0x00025720


	//   ....[228]....
        /*1ef0*/ 	.word	0x00025920


	//   ....[229]....
        /*1ef4*/ 	.word	0x000259d0


	//   ....[230]....
        /*1ef8*/ 	.word	0x00025c30


	//   ....[231]....
        /*1efc*/ 	.word	0x00025cf0


	//   ....[232]....
        /*1f00*/ 	.word	0x00025ec0


	//   ....[233]....
        /*1f04*/ 	.word	0x00025f90


	//   ....[234]....
        /*1f08*/ 	.word	0x000262c0


	//   ....[235]....
        /*1f0c*/ 	.word	0x00026380


	//   ....[236]....
        /*1f10*/ 	.word	0x000264c0


	//   ....[237]....
        /*1f14*/ 	.word	0x000266d0


	//   ....[238]....
        /*1f18*/ 	.word	0x00026800


	//   ....[239]....
        /*1f1c*/ 	.word	0x00026a40


	//   ....[240]....
        /*1f20*/ 	.word	0x00026bc0


	//   ....[241]....
        /*1f24*/ 	.word	0x00027d30


	//   ....[242]....
        /*1f28*/ 	.word	0x00027d80


	//   ....[243]....
        /*1f2c*/ 	.word	0x00027e20


	//   ....[244]....
        /*1f30*/ 	.word	0x00027eb0


	//   ....[245]....
        /*1f34*/ 	.word	0x00027f50


	//   ....[246]....
        /*1f38*/ 	.word	0x00027fe0


	//   ....[247]....
        /*1f3c*/ 	.word	0x00028080


	//   ....[248]....
        /*1f40*/ 	.word	0x00028110


	//   ....[249]....
        /*1f44*/ 	.word	0x000281a0


	//   ....[250]....
        /*1f48*/ 	.word	0x00028230


	//   ....[251]....
        /*1f4c*/ 	.word	0x000282c0


	//   ....[252]....
        /*1f50*/ 	.word	0x00028350


	//   ....[253]....
        /*1f54*/ 	.word	0x000283e0


	//   ....[254]....
        /*1f58*/ 	.word	0x00028470


	//   ....[255]....
        /*1f5c*/ 	.word	0x00028500


	//   ....[0]....
        /*1f60*/ 	.word	0x00028590


	//----- nvinfo : EIATTR_VRC_CTA_INIT_COUNT
	.align		4
.L_109:
        /*1f64*/ 	.byte	0x02, 0x4a
	.zero		1
	.zero		1


	//----- nvinfo : EIATTR_EXIT_INSTR_OFFSETS
	.align		4
        /*1f68*/ 	.byte	0x04, 0x1c
        /*1f6a*/ 	.short	(.L_111 - .L_110)


	//   ....[0]....
.L_110:
        /*1f6c*/ 	.word	0x00000120


	//   ....[1]....
        /*1f70*/ 	.word	0x0001a850


	//   ....[2]....
        /*1f74*/ 	.word	0x0001a8d0


	//   ....[3]....
        /*1f78*/ 	.word	0x0001a950


	//   ....[4]....
        /*1f7c*/ 	.word	0x0001a990


	//----- nvinfo : EIATTR_MAX_THREADS
	.align		4
.L_111:
        /*1f80*/ 	.byte	0x04, 0x05
        /*1f82*/ 	.short	(.L_113 - .L_112)
.L_112:
        /*1f84*/ 	.word	0x00000020
        /*1f88*/ 	.word	0x00000001
        /*1f8c*/ 	.word	0x00000001


	//----- nvinfo : EIATTR_CRS_STACK_SIZE
	.align		4
.L_113:
        /*1f90*/ 	.byte	0x04, 0x1e
        /*1f92*/ 	.short	(.L_115 - .L_114)
.L_114:
        /*1f94*/ 	.word	0x00000000


	//----- nvinfo : EIATTR_CBANK_PARAM_SIZE
	.align		4
.L_115:
        /*1f98*/ 	.byte	0x03, 0x19
        /*1f9a*/ 	.short	0x0040


	//----- nvinfo : EIATTR_PARAM_CBANK
	.align		4
        /*1f9c*/ 	.byte	0x04, 0x0a
        /*1f9e*/ 	.short	(.L_117 - .L_116)
	.align		4
.L_116:
        /*1fa0*/ 	.word	index@(.nv.constant0._Z4bm3dILb0ELb0ELb0EEvPfPKfiiifiiiiifff)
        /*1fa4*/ 	.short	0x0380
        /*1fa6*/ 	.short	0x0040


	//----- nvinfo : EIATTR_SW_WAR
	.align		4
.L_117:
        /*1fa8*/ 	.byte	0x04, 0x36
        /*1faa*/ 	.short	(.L_119 - .L_118)
.L_118:
        /*1fac*/ 	.word	0x00000008
.L_119:


//--------------------- .nv.info._Z4bm3dILb0ELb0ELb1EEvPfPKfiiifiiiiifff --------------------------
	.section	.nv.info._Z4bm3dILb0ELb0ELb1EEvPfPKfiiifiiiiifff,"",@"SHT_CUDA_INFO"
	.sectionflags	@""
	.align	4


	//----- nvinfo : EIATTR_CUDA_API_VERSION
	.align		4
        /*0000*/ 	.byte	0x04, 0x37
        /*0002*/ 	.short	(.L_121 - .L_120)
.L_120:
        /*0004*/ 	.word	0x00000082


	//----- nvinfo : EIATTR_KPARAM_INFO
	.align		4
.L_121:
        /*0008*/ 	.byte	0x04, 0x17
        /*000a*/ 	.short	(.L_123 - .L_122)
.L_122:
        /*000c*/ 	.word	0x00000000
        /*0010*/ 	.short	0x000d
        /*0012*/ 	.short	0x003c
        /*0014*/ 	.byte	0x00, 0xf0, 0x11, 0x00


	//----- nvinfo : EIATTR_KPARAM_INFO
	.align		4
.L_123:
        /*0018*/ 	.byte	0x04, 0x17
        /*001a*/ 	.short	(.L_125 - .L_124)
.L_124:
        /*001c*/ 	.word	0x00000000
        /*0020*/ 	.short	0x000c
        /*0022*/ 	.short	0x0038
        /*0024*/ 	.byte	0x00, 0xf0, 0x11, 0x00


	//----- nvinfo : EIATTR_KPARAM_INFO
	.align		4
.L_125:
        /*0028*/ 	.byte	0x04, 0x17
        /*002a*/ 	.short	(.L_127 - .L_126)
.L_126:
        /*002c*/ 	.word	0x00000000
        /*0030*/ 	.short	0x000b
        /*0032*/ 	.short	0x0034
        /*0034*/ 	.byte	0x00, 0xf0, 0x11, 0x00


	//----- nvinfo : EIATTR_KPARAM_INFO
	.align		4
.L_127:
        /*0038*/ 	.byte	0x04, 0x17
        /*003a*/ 	.short	(.L_129 - .L_128)
.L_128:
        /*003c*/ 	.word	0x00000000
        /*0040*/ 	.short	0x000a
        /*0042*/ 	.short	0x0030
        /*0044*/ 	.byte	0x00, 0xf0, 0x11, 0x00


	//----- nvinfo : EIATTR_KPARAM_INFO
	.align		4
.L_129:
        /*0048*/ 	.byte	0x04, 0x17
        /*004a*/ 	.short	(.L_131 - .L_130)
.L_130:
        /*004c*/ 	.word	0x00000000
        /*0050*/ 	.short	0x0009
        /*0052*/ 	.short	0x002c
        /*0054*/ 	.byte	0x00, 0xf0, 0x11, 0x00


	//----- nvinfo : EIATTR_KPARAM_INFO
	.align		4
.L_131:
        /*0058*/ 	.byte	0x04, 0x17
        /*005a*/ 	.short	(.L_133 - .L_132)
.L_132:
        /*005c*/ 	.word	0x00000000
        /*0060*/ 	.short	0x0008
        /*0062*/ 	.short	0x0028
        /*0064*/ 	.byte	0x00, 0xf0, 0x11, 0x00


	//----- nvinfo : EIATTR_KPARAM_INFO
	.align		4
.L_133:
        /*0068*/ 	.byte	0x04, 0x17
        /*006a*/ 	.short	(.L_135 - .L_134)
.L_134:
        /*006c*/ 	.word	0x00000000
        /*0070*/ 	.short	0x0007
        /*0072*/ 	.short	0x0024
        /*0074*/ 	.byte	0x00, 0xf0, 0x11, 0x00


	//----- nvinfo : EIATTR_KPARAM_INFO
	.align		4
.L_135:
        /*0078*/ 	.byte	0x04, 0x17
        /*007a*/ 	.short	(.L_137 - .L_136)
.L_136:
        /*007c*/ 	.word	0x00000000
        /*0080*/ 	.short	0x0006
        /*0082*/ 	.short	0x0020
        /*0084*/ 	.byte	0x00, 0xf0, 0x11, 0x00


	//----- nvinfo : EIATTR_KPARAM_INFO
	.align		4
.L_137:
        /*0088*/ 	.byte	0x04, 0x17
        /*008a*/ 	.short	(.L_139 - .L_138)
.L_138:
        /*008c*/ 	.word	0x00000000
        /*0090*/ 	.short	0x0005
        /*0092*/ 	.short	0x001c
        /*0094*/ 	.byte	0x00, 0xf0, 0x11, 0x00


	//----- nvinfo : EIATTR_KPARAM_INFO
	.align		4
.L_139:
        /*0098*/ 	.byte	0x04, 0x17
        /*009a*/ 	.short	(.L_141 - .L_140)
.L_140:
        /*009c*/ 	.word	0x00000000
        /*00a0*/ 	.short	0x0004
        /*00a2*/ 	.short	0x0018
        /*00a4*/ 	.byte	0x00, 0xf0, 0x11, 0x00


	//----- nvinfo : EIATTR_KPARAM_INFO
	.align		4
.L_141:
        /*00a8*/ 	.byte	0x04, 0x17
        /*00aa*/ 	.short	(.L_143 - .L_142)
.L_142:
        /*00ac*/ 	.word	0x00000000
        /*00b0*/ 	.short	0x0003
        /*00b2*/ 	.short	0x0014
        /*00b4*/ 	.byte	0x00, 0xf0, 0x11, 0x00


	//----- nvinfo : EIATTR_KPARAM_INFO
	.align		4
.L_143:
        /*00b8*/ 	.byte	0x04, 0x17
        /*00ba*/ 	.short	(.L_145 - .L_144)
.L_144:
        /*00bc*/ 	.word	0x00000000
        /*00c0*/ 	.short	0x0002
        /*00c2*/ 	.short	0x0010
        /*00c4*/ 	.byte	0x00, 0xf0, 0x11, 0x00


	//----- nvinfo : EIATTR_KPARAM_INFO
	.align		4
.L_145:
        /*00c8*/ 	.byte	0x04, 0x17
        /*00ca*/ 	.short	(.L_147 - .L_146)
.L_146:
        /*00cc*/ 	.word	0x00000000
        /*00d0*/ 	.short	0x0001
        /*00d2*/ 	.short	0x0008
        /*00d4*/ 	.byte	0x00, 0xf5, 0x21, 0x00


	//----- nvinfo : EIATTR_KPARAM_INFO
	.align		4
.L_147:
        /*00d8*/ 	.byte	0x04, 0x17
        /*00da*/ 	.short	(.L_149 - .L_148)
.L_148:
        /*00dc*/ 	.word	0x00000000
        /*00e0*/ 	.short	0x0000
        /*00e2*/ 	.short	0x0000
        /*00e4*/ 	.byte	0x00, 0xf5, 0x21, 0x00


	//----- nvinfo : EIATTR_SPARSE_MMA_MASK
	.align		4
.L_149:
        /*00e8*/ 	.byte	0x03, 0x50
        /*00ea*/ 	.short	0x0000


	//----- nvinfo : EIATTR_MAXREG_COUNT
	.align		4
        /*00ec*/ 	.byte	0x03, 0x1b
        /*00ee*/ 	.short	0x0040


	//----- nvinfo : EIATTR_ANNOTATIONS
	.align		4
        /*00f0*/ 	.byte	0x04, 0x55
        /*00f2*/ 	.short	(.L_151 - .L_150)


	//   ....[0]....
.L_150:
        /* <DEDUP_REMOVED lines=725> */
        /*2e38*/ 	.byte	0x10, 0x4f, 0x03, 0x00


	//----- nvinfo : EIATTR_MERCURY_ISA_VERSION
	.align		4
.L_151:
        /*2e3c*/ 	.byte	0x03, 0x5f
        /*2e3e*/ 	.short	0x0101


	//----- nvinfo : EIATTR_INT_WARP_WIDE_INSTR_OFFSETS
	.align		4
        /*2e40*/ 	.byte	0x04, 0x31
        /*2e42*/ 	.short	(.L_153 - .L_152)


	//   ....[0]....
.L_152:
        /*2e44*/ 	.word	0x000005c0


	//   ....[1]....
        /*2e48*/ 	.word	0x000005d0


	//   ....[2]....
        /*2e4c*/ 	.word	0x000005e0


	//   ....[3]....
        /*2e50*/ 	.word	0x000009d0


	//   ....[4]....
        /*2e54*/ 	.word	0x000009e0


	//   ....[5]....
        /*2e58*/ 	.word	0x000009f0


	//----- nvinfo : EIATTR_COOP_GROUP_MASK_REGIDS
	.align		4
.L_153:
        /*2e5c*/ 	.byte	0x04, 0x29
        /*2e5e*/ 	.short	(.L_155 - .L_154)


	//   ....[0]....
.L_154:
        /*2e60*/ 	.word	0x0500002f


	//   ....[1]....
        /*2e64*/ 	.word	0x0500002f


	//   ....[2]....
        /*2e68*/ 	.word	0x0500002f


	//   ....[3]....
        /*2e6c*/ 	.word	0x0500002f


	//   ....[4]....
        /*2e70*/ 	.word	0x0500002f


	//   ....[5]....
        /*2e74*/ 	.word	0x0500002f


	//   ....[6]....
        /*2e78*/ 	.word	0x0500002f


	//   ....[7]....
        /*2e7c*/ 	.word	0x0500002f


	//   ....[8]....
        /*2e80*/ 	.word	0x0500002f


	//   ....[9]....
        /*2e84*/ 	.word	0x0500002f


	//   ....[10]....
        /*2e88*/ 	.word	0x0500002f


	//   ....[11]....
        /*2e8c*/ 	.word	0x0500002f


	//   ....[12]....
        /*2e90*/ 	.word	0x0500002f


	//   ....[13]....
        /*2e94*/ 	.word	0x0500002f


	//   ....[14]....
        /*2e98*/ 	.word	0x0500002f


	//   ....[15]....
        /*2e9c*/ 	.word	0x0500002f


	//   ....[16]....
        /*2ea0*/ 	.word	0x0500002f


	//   ....[17]....
        /*2ea4*/ 	.word	0x0500002f


	//   ....[18]....
        /*2ea8*/ 	.word	0x0500002f


	//   ....[19]....
        /*2eac*/ 	.word	0x0500002f


	//   ....[20]....
        /*2eb0*/ 	.word	0x0500002f


	//   ....[21]....
        /*2eb4*/ 	.word	0x0500002f


	//   ....[22]....
        /*2eb8*/ 	.word	0x0500002f


	//   ....[23]....
        /*2ebc*/ 	.word	0x0500002f


	//   ....[24]....
        /*2ec0*/ 	.word	0xffffffff


	//   ....[25]....
        /*2ec4*/ 	.word	0xffffffff


	//   ....[26]....
        /*2ec8*/ 	.word	0xffffffff


	//   ....[27]....
        /*2ecc*/ 	.word	0xffffffff


	//   ....[28]....
        /*2ed0*/ 	.word	0xffffffff


	//   ....[29]....
        /*2ed4*/ 	.word	0xffffffff


	//   ....[30]....
        /*2ed8*/ 	.word	0xffffffff


	//   ....[31]....
        /*2edc*/ 	.word	0xffffffff


	//   ....[32]....
        /*2ee0*/ 	.word	0xffffffff


	//   ....[33]....
        /*2ee4*/ 	.word	0xffffffff


	//   ....[34]....
        /*2ee8*/ 	.word	0xffffffff


	//   ....[35]....
        /*2eec*/ 	.word	0xffffffff


	//   ....[36]....
        /*2ef0*/ 	.word	0xffffffff


	//   ....[37]....
        /*2ef4*/ 	.word	0xffffffff


	//   ....[38]....
        /*2ef8*/ 	.word	0xffffffff


	//   ....[39]....
        /*2efc*/ 	.word	0xffffffff


	//   ....[40]....
        /*2f00*/ 	.word	0xffffffff


	//   ....[41]....
        /*2f04*/ 	.word	0xffffffff


	//   ....[42]....
        /*2f08*/ 	.word	0xffffffff


	//   ....[43]....
        /*2f0c*/ 	.word	0xffffffff


	//   ....[44]....
        /*2f10*/ 	.word	0xffffffff


	//   ....[45]....
        /*2f14*/ 	.word	0xffffffff


	//   ....[46]....
        /*2f18*/ 	.word	0xffffffff


	//   ....[47]....
        /*2f1c*/ 	.word	0xffffffff


	//   ....[48]....
        /*2f20*/ 	.word	0xffffffff


	//   ....[49]....
        /*2f24*/ 	.word	0xffffffff


	//   ....[50]....
        /*2f28*/ 	.word	0xffffffff


	//   ....[51]....
        /*2f2c*/ 	.word	0xffffffff


	//   ....[52]....
        /*2f30*/ 	.word	0xffffffff


	//   ....[53]....
        /*2f34*/ 	.word	0xffffffff


	//   ....[54]....
        /*2f38*/ 	.word	0xffffffff


	//   ....[55]....
        /*2f3c*/ 	.word	0xffffffff


	//   ....[56]....
        /*2f40*/ 	.word	0xffffffff


	//   ....[57]....
        /*2f44*/ 	.word	0xffffffff


	//   ....[58]....
        /*2f48*/ 	.word	0xffffffff


	//   ....[59]....
        /*2f4c*/ 	.word	0xffffffff


	//   ....[60]....
        /*2f50*/ 	.word	0xffffffff


	//   ....[61]....
        /*2f54*/ 	.word	0xffffffff


	//   ....[62]....
        /*2f58*/ 	.word	0xffffffff


	//   ....[63]....
        /*2f5c*/ 	.word	0xffffffff


	//   ....[64]....
        /*2f60*/ 	.word	0xffffffff


	//   ....[65]....
        /*2f64*/ 	.word	0xffffffff


	//   ....[66]....
        /*2f68*/ 	.word	0xffffffff


	//   ....[67]....
        /*2f6c*/ 	.word	0xffffffff


	//   ....[68]....
        /*2f70*/ 	.word	0xffffffff


	//   ....[69]....
        /*2f74*/ 	.word	0xffffffff


	//   ....[70]....
        /*2f78*/ 	.word	0xffffffff


	//   ....[71]....
        /*2f7c*/ 	.word	0xffffffff


	//   ....[72]....
        /*2f80*/ 	.word	0xffffffff


	//   ....[73]....
        /*2f84*/ 	.word	0xffffffff


	//   ....[74]....
        /*2f88*/ 	.word	0xffffffff


	//   ....[75]....
        /*2f8c*/ 	.word	0xffffffff


	//   ....[76]....
        /*2f90*/ 	.word	0xffffffff


	//   ....[77]....
        /*2f94*/ 	.word	0xffffffff


	//   ....[78]....
        /*2f98*/ 	.word	0xffffffff


	//   ....[79]....
        /*2f9c*/ 	.word	0xffffffff


	//   ....[80]....
        /*2fa0*/ 	.word	0xffffffff


	//   ....[81]....
        /*2fa4*/ 	.word	0xffffffff


	//   ....[82]....
        /*2fa8*/ 	.word	0xffffffff


	//   ....[83]....
        /*2fac*/ 	.word	0xffffffff


	//   ....[84]....
        /*2fb0*/ 	.word	0xffffffff


	//   ....[85]....
        /*2fb4*/ 	.word	0xffffffff


	//   ....[86]....
        /*2fb8*/ 	.word	0xffffffff


	//   ....[87]....
        /*2fbc*/ 	.word	0xffffffff


	//   ....[88]....
        /*2fc0*/ 	.word	0xffffffff


	//   ....[89]....
        /*2fc4*/ 	.word	0xffffffff


	//   ....[90]....
        /*2fc8*/ 	.word	0xffffffff


	//   ....[91]....
        /*2fcc*/ 	.word	0xffffffff


	//   ....[92]....
        /*2fd0*/ 	.word	0xffffffff


	//   ....[93]....
        /*2fd4*/ 	.word	0xffffffff


	//   ....[94]....
        /*2fd8*/ 	.word	0xffffffff


	//   ....[95]....
        /*2fdc*/ 	.word	0xffffffff


	//   ....[96]....
        /*2fe0*/ 	.word	0xffffffff


	//   ....[97]....
        /*2fe4*/ 	.word	0xffffffff


	//   ....[98]....
        /*2fe8*/ 	.word	0xffffffff


	//   ....[99]....
        /*2fec*/ 	.word	0xffffffff


	//   ....[100]....
        /*2ff0*/ 	.word	0xffffffff


	//   ....[101]....
        /*2ff4*/ 	.word	0xffffffff


	//   ....[102]....
        /*2ff8*/ 	.word	0xffffffff


	//   ....[103]....
        /*2ffc*/ 	.word	0xffffffff


	//   ....[104]....
        /*3000*/ 	.word	0xffffffff


	//   ....[105]....
        /*3004*/ 	.word	0xffffffff


	//   ....[106]....
        /*3008*/ 	.word	0xffffffff


	//   ....[107]....
        /*300c*/ 	.word	0xffffffff


	//   ....[108]....
        /*3010*/ 	.word	0xffffffff


	//   ....[109]....
        /*3014*/ 	.word	0xffffffff


	//   ....[110]....
        /*3018*/ 	.word	0xffffffff


	//   ....[111]....
        /*301c*/ 	.word	0xffffffff


	//   ....[112]....
        /*3020*/ 	.word	0xffffffff


	//   ....[113]....
        /*3024*/ 	.word	0xffffffff


	//   ....[114]....
        /*3028*/ 	.word	0xffffffff


	//   ....[115]....
        /*302c*/ 	.word	0xffffffff


	//   ....[116]....
        /*3030*/ 	.word	0xffffffff


	//   ....[117]....
        /*3034*/ 	.word	0xffffffff


	//   ....[118]....
        /*3038*/ 	.word	0xffffffff


	//   ....[119]....
        /*303c*/ 	.word	0xffffffff


	//   ....[120]....
        /*3040*/ 	.word	0xffffffff


	//   ....[121]....
        /*3044*/ 	.word	0xffffffff


	//   ....[122]....
        /*3048*/ 	.word	0xffffffff


	//   ....[123]....
        /*304c*/ 	.word	0xffffffff


	//   ....[124]....
        /*3050*/ 	.word	0xffffffff


	//   ....[125]....
        /*3054*/ 	.word	0xffffffff


	//   ....[126]....
        /*3058*/ 	.word	0xffffffff


	//   ....[127]....
        /*305c*/ 	.word	0xffffffff


	//   ....[128]....
        /*3060*/ 	.word	0xffffffff


	//   ....[129]....
        /*3064*/ 	.word	0xffffffff


	//   ....[130]....
        /*3068*/ 	.word	0xffffffff


	//   ....[131]....
        /*306c*/ 	.word	0xffffffff


	//   ....[132]....
        /*3070*/ 	.word	0xffffffff


	//   ....[133]....
        /*3074*/ 	.word	0xffffffff


	//   ....[134]....
        /*3078*/ 	.word	0xffffffff


	//   ....[135]....
        /*307c*/ 	.word	0xffffffff


	//   ....[136]....
        /*3080*/ 	.word	0xffffffff


	//   ....[137]....
        /*3084*/ 	.word	0xffffffff


	//   ....[138]....
        /*3088*/ 	.word	0xffffffff


	//   ....[139]....
        /*308c*/ 	.word	0xffffffff


	//   ....[140]....
        /*3090*/ 	.word	0xffffffff


	//   ....[141]....
        /*3094*/ 	.word	0xffffffff


	//   ....[142]....
        /*3098*/ 	.word	0xffffffff


	//   ....[143]....
        /*309c*/ 	.word	0xffffffff


	//   ....[144]....
        /*30a0*/ 	.word	0xffffffff


	//   ....[145]....
        /*30a4*/ 	.word	0xffffffff


	//   ....[146]....
        /*30a8*/ 	.word	0xffffffff


	//   ....[147]....
        /*30ac*/ 	.word	0xffffffff


	//   ....[148]....
        /*30b0*/ 	.word	0xffffffff


	//   ....[149]....
        /*30b4*/ 	.word	0xffffffff


	//   ....[150]....
        /*30b8*/ 	.word	0xffffffff


	//   ....[151]....
        /*30bc*/ 	.word	0xffffffff


	//   ....[152]....
        /*30c0*/ 	.word	0xffffffff


	//   ....[153]....
        /*30c4*/ 	.word	0xffffffff


	//   ....[154]....
        /*30c8*/ 	.word	0xffffffff


	//   ....[155]....
        /*30cc*/ 	.word	0xffffffff


	//   ....[156]....
        /*30d0*/ 	.word	0xffffffff


	//   ....[157]....
        /*30d4*/ 	.word	0xffffffff


	//   ....[158]....
        /*30d8*/ 	.word	0xffffffff


	//   ....[159]....
        /*30dc*/ 	.word	0xffffffff


	//   ....[160]....
        /*30e0*/ 	.word	0x0500002f


	//   ....[161]....
        /*30e4*/ 	.word	0x0500002f


	//   ....[162]....
        /*30e8*/ 	.word	0x0500002f


	//   ....[163]....
        /*30ec*/ 	.word	0x0500002f


	//   ....[164]....
        /*30f0*/ 	.word	0x0500002f


	//   ....[165]....
        /*30f4*/ 	.word	0x0500002f


	//   ....[166]....
        /*30f8*/ 	.word	0x0500002f


	//   ....[167]....
        /*30fc*/ 	.word	0x0500002f


	//   ....[168]....
        /*3100*/ 	.word	0x0500002f


	//   ....[169]....
        /*3104*/ 	.word	0x0500002f


	//   ....[170]....
        /*3108*/ 	.word	0x0500002f


	//   ....[171]....
        /*310c*/ 	.word	0x0500002f


	//   ....[172]....
        /*3110*/ 	.word	0x0500002f


	//   ....[173]....
        /*3114*/ 	.word	0x0500002f


	//   ....[174]....
        /*3118*/ 	.word	0x0500002f


	//   ....[175]....
        /*311c*/ 	.word	0x0500002f


	//   ....[176]....
        /*3120*/ 	.word	0x0500002f


	//   ....[177]....
        /*3124*/ 	.word	0x0500002f


	//   ....[178]....
        /*3128*/ 	.word	0x0500002f


	//   ....[179]....
        /*312c*/ 	.word	0x0500002f


	//   ....[180]....
        /*3130*/ 	.word	0x0500002f


	//   ....[181]....
        /*3134*/ 	.word	0x0500002f


	//   ....[182]....
        /*3138*/ 	.word	0x0500002f


	//   ....[183]....
        /*313c*/ 	.word	0x0500002f


	//   ....[184]....
        /*3140*/ 	.word	0x0500002f


	//   ....[185]....
        /*3144*/ 	.word	0x0500002f


	//   ....[186]....
        /*3148*/ 	.word	0x0500002f


	//   ....[187]....
        /*314c*/ 	.word	0x0500002f


	//   ....[188]....
        /*3150*/ 	.word	0x0500002f


	//   ....[189]....
        /*3154*/ 	.word	0x0500002f


	//   ....[190]....
        /*3158*/ 	.word	0x0500002f


	//   ....[191]....
        /*315c*/ 	.word	0x0500002f


	//   ....[192]....
        /*3160*/ 	.word	0x0500002f


	//   ....[193]....
        /*3164*/ 	.word	0x0500002f


	//   ....[194]....
        /*3168*/ 	.word	0x0500002f


	//   ....[195]....
        /*316c*/ 	.word	0x0500002f


	//   ....[196]....
        /*3170*/ 	.word	0x0500002f


	//   ....[197]....
        /*3174*/ 	.word	0x0500002f


	//   ....[198]....
        /*3178*/ 	.word	0x0500002f


	//   ....[199]....
        /*317c*/ 	.word	0x0500002f


	//   ....[200]....
        /*3180*/ 	.word	0x0500002f


	//   ....[201]....
        /*3184*/ 	.word	0x0500002f


	//   ....[202]....
        /*3188*/ 	.word	0x0500002f


	//   ....[203]....
        /*318c*/ 	.word	0x0500002f


	//   ....[204]....
        /*3190*/ 	.word	0x0500002f


	//   ....[205]....
        /*3194*/ 	.word	0x0500002f


	//   ....[206]....
        /*3198*/ 	.word	0x0500002f


	//   ....[207]....
        /*319c*/ 	.word	0x0500002f


	//   ....[208]....
        /*31a0*/ 	.word	0x0500002f


	//   ....[209]....
        /*31a4*/ 	.word	0x0500002f


	//   ....[210]....
        /*31a8*/ 	.word	0x0500002f


	//   ....[211]....
        /*31ac*/ 	.word	0x0500002f


	//   ....[212]....
        /*31b0*/ 	.word	0x0500002f


	//   ....[213]....
        /*31b4*/ 	.word	0x0500002f


	//   ....[214]....
        /*31b8*/ 	.word	0x0500002f


	//   ....[215]....
        /*31bc*/ 	.word	0x0500002f


	//   ....[216]....
        /*31c0*/ 	.word	0x0500002f


	//   ....[217]....
        /*31c4*/ 	.word	0x0500002f


	//   ....[218]....
        /*31c8*/ 	.word	0x0500002f


	//   ....[219]....
        /*31cc*/ 	.word	0x0500002f


	//   ....[220]....
        /*31d0*/ 	.word	0x0500002f


	//   ....[221]....
        /*31d4*/ 	.word	0x0500002f


	//   ....[222]....
        /*31d8*/ 	.word	0x0500002f


	//   ....[223]....
        /*31dc*/ 	.word	0x0500002f


	//   ....[224]....
        /*31e0*/ 	.word	0x0500002f


	//   ....[225]....
        /*31e4*/ 	.word	0x0500002f


	//   ....[226]....
        /*31e8*/ 	.word	0x0500002f


	//   ....[227]....
        /*31ec*/ 	.word	0x0500002f


	//   ....[228]....
        /*31f0*/ 	.word	0x0500002f


	//   ....[229]....
        /*31f4*/ 	.word	0x0500002f


	//   ....[230]....
        /*31f8*/ 	.word	0x0500002f


	//   ....[231]....
        /*31fc*/ 	.word	0x0500002f


	//   ....[232]....
        /*3200*/ 	.word	0x0500002f


	//   ....[233]....
        /*3204*/ 	.word	0x0500002f


	//   ....[234]....
        /*3208*/ 	.word	0x0500002f


	//   ....[235]....
        /*320c*/ 	.word	0x0500002f


	//   ....[236]....
        /*3210*/ 	.word	0x0500002f


	//   ....[237]....
        /*3214*/ 	.word	0x0500002f


	//   ....[238]....
        /*3218*/ 	.word	0x0500002f


	//   ....[239]....
        /*321c*/ 	.word	0x0500002f


	//   ....[240]....
        /*3220*/ 	.word	0x0500002f


	//   ....[241]....
        /*3224*/ 	.word	0x0500002f


	//   ....[242]....
        /*3228*/ 	.word	0x0500002f


	//   ....[243]....
        /*322c*/ 	.word	0x0500002f


	//   ....[244]....
        /*3230*/ 	.word	0x0500002f


	//   ....[245]....
        /*3234*/ 	.word	0x0500002f


	//   ....[246]....
        /*3238*/ 	.word	0x0500002f


	//   ....[247]....
        /*323c*/ 	.word	0x0500002f


	//   ....[248]....
        /*3240*/ 	.word	0x0500002f


	//   ....[249]....
        /*3244*/ 	.word	0x0500002f


	//   ....[250]....
        /*3248*/ 	.word	0x0500002f


	//   ....[251]....
        /*324c*/ 	.word	0x0500002f


	//   ....[252]....
        /*3250*/ 	.word	0x0500002f


	//   ....[253]....
        /*3254*/ 	.word	0x0500002f


	//   ....[254]....
        /*3258*/ 	.word	0x0500002f


	//   ....[255]....
        /*325c*/ 	.word	0x0500002f


	//   ....[0]....
        /*3260*/ 	.word	0x0500002f


	//   ....[1]....
        /*3264*/ 	.word	0x0500002f


	//   ....[2]....
        /*3268*/ 	.word	0x0500002f


	//   ....[3]....
        /*326c*/ 	.word	0x0500002f


	//   ....[4]....
        /*3270*/ 	.word	0x0500002f


	//   ....[5]....
        /*3274*/ 	.word	0x0500002f


	//   ....[6]....
        /*3278*/ 	.word	0x0500002f


	//   ....[7]....
        /*327c*/ 	.word	0x0500002f


	//   ....[8]....
        /*3280*/ 	.word	0x0500002f


	//   ....[9]....
        /*3284*/ 	.word	0x0500002f


	//   ....[10]....
        /*3288*/ 	.word	0x0500002f


	//   ....[11]....
        /*328c*/ 	.word	0x0500002f


	//   ....[12]....
        /*3290*/ 	.word	0x0500002f


	//   ....[13]....
        /*3294*/ 	.word	0x0500002f


	//   ....[14]....
        /*3298*/ 	.word	0x0500002f


	//   ....[15]....
        /*329c*/ 	.word	0x0500002f


	//   ....[16]....
        /*32a0*/ 	.word	0x0500002f


	//   ....[17]....
        /*32a4*/ 	.word	0x0500002f


	//   ....[18]....
        /*32a8*/ 	.word	0x0500002f


	//   ....[19]....
        /*32ac*/ 	.word	0x0500002f


	//   ....[20]....
        /*32b0*/ 	.word	0x0500002f


	//   ....[21]....
        /*32b4*/ 	.word	0x0500002f


	//   ....[22]....
        /*32b8*/ 	.word	0x0500002f


	//   ....[23]....
        /*32bc*/ 	.word	0x0500002f


	//   ....[24]....
        /*32c0*/ 	.word	0x0500002f


	//   ....[25]....
        /*32c4*/ 	.word	0x0500002f


	//   ....[26]....
        /*32c8*/ 	.word	0x0500002f


	//   ....[27]....
        /*32cc*/ 	.word	0x0500002f


	//   ....[28]....
        /*32d0*/ 	.word	0x0500002f


	//   ....[29]....
        /*32d4*/ 	.word	0x0500002f


	//   ....[30]....
        /*32d8*/ 	.word	0x0500002f


	//   ....[31]....
        /*32dc*/ 	.word	0x0500002f


	//   ....[32]....
        /*32e0*/ 	.word	0x0500002f


	//   ....[33]....
        /*32e4*/ 	.word	0x0500002f


	//   ....[34]....
        /*32e8*/ 	.word	0x0500002f


	//   ....[35]....
        /*32ec*/ 	.word	0x0500002f


	//   ....[36]....
        /*32f0*/ 	.word	0x0500002f


	//   ....[37]....
        /*32f4*/ 	.word	0x0500002f


	//   ....[38]....
        /*32f8*/ 	.word	0x0500002f


	//   ....[39]....
        /*32fc*/ 	.word	0x0500002f


	//   ....[40]....
        /*3300*/ 	.word	0x0500002f


	//   ....[41]....
        /*3304*/ 	.word	0x0500002f


	//   ....[42]....
        /*3308*/ 	.word	0x0500002f


	//   ....[43]....
        /*330c*/ 	.word	0x0500002f


	//   ....[44]....
        /*3310*/ 	.word	0x0500002f


	//   ....[45]....
        /*3314*/ 	.word	0x0500002f


	//   ....[46]....
        /*3318*/ 	.word	0x0500002f


	//   ....[47]....
        /*331c*/ 	.word	0x0500002f


	//   ....[48]....
        /*3320*/ 	.word	0x0500002f


	//   ....[49]....
        /*3324*/ 	.word	0x0500002f


	//   ....[50]....
        /*3328*/ 	.word	0x0500002f


	//   ....[51]....
        /*332c*/ 	.word	0x0500002f


	//   ....[52]....
        /*3330*/ 	.word	0x0500002f


	//   ....[53]....
        /*3334*/ 	.word	0x0500002f


	//   ....[54]....
        /*3338*/ 	.word	0x0500002f


	//   ....[55]....
        /*333c*/ 	.word	0x0500002f


	//   ....[56]....
        /*3340*/ 	.word	0x0500002f


	//   ....[57]....
        /*3344*/ 	.word	0x0500002f


	//   ....[58]....
        /*3348*/ 	.word	0x0500002f


	//   ....[59]....
        /*334c*/ 	.word	0x0500002f


	//   ....[60]....
        /*3350*/ 	.word	0x0500002f


	//   ....[61]....
        /*3354*/ 	.word	0x0500002f


	//   ....[62]....
        /*3358*/ 	.word	0x0500002f


	//   ....[63]....
        /*335c*/ 	.word	0x0500002f


	//   ....[64]....
        /*3360*/ 	.word	0x0500002f


	//----- nvinfo : EIATTR_COOP_GROUP_INSTR_OFFSETS
	.align		4
.L_155:
        /*3364*/ 	.byte	0x04, 0x28
        /*3366*/ 	.short	(.L_157 - .L_156)


	//   ....[0]....
.L_156:
        /*3368*/ 	.word	0x000006f0


	//   ....[1]....
        /*336c*/ 	.word	0x00000810


	//   ....[2]....
        /*3370*/ 	.word	0x00000830


	//   ....[3]....
        /*3374*/ 	.word	0x00000850


	//   ....[4]....
        /*3378*/ 	.word	0x00000860


	//   ....[5]....
        /*337c*/ 	.word	0x00000870


	//   ....[6]....
        /*3380*/ 	.word	0x000008b0


	//   ....[7]....
        /*3384*/ 	.word	0x000008c0


	//   ....[8]....
        /*3388*/ 	.word	0x00000ba0


	//   ....[9]....
        /*338c*/ 	.word	0x00000bd0


	//   ....[10]....
        /*3390*/ 	.word	0x00000be0


	//   ....[11]....
        /*3394*/ 	.word	0x00000d00


	//   ....[12]....
        /*3398*/ 	.word	0x00000d80


	//   ....[13]....
        /*339c*/ 	.word	0x00000e50


	//   ....[14]....
        /*33a0*/ 	.word	0x00000e60


	//   ....[15]....
        /*33a4*/ 	.word	0x00000ea0


	//   ....[16]....
        /*33a8*/ 	.word	0x00000ec0


	//   ....[17]....
        /*33ac*/ 	.word	0x00000ed0


	//   ....[18]....
        /*33b0*/ 	.word	0x00000ee0


	//   ....[19]....
        /*33b4*/ 	.word	0x00000f00


	//   ....[20]....
        /*33b8*/ 	.word	0x00000fd0


	//   ....[21]....
        /*33bc*/ 	.word	0x00000fe0


	//   ....[22]....
        /*33c0*/ 	.word	0x00000ff0


	//   ....[23]....
        /*33c4*/ 	.word	0x00001000


	//   ....[24]....
        /*33c8*/ 	.word	0x00001190


	//   ....[25]....
        /*33cc*/ 	.word	0x000011b0


	//   ....[26]....
        /*33d0*/ 	.word	0x000011d0


	//   ....[27]....
        /*33d4*/ 	.word	0x00001260


	//   ....[28]....
        /*33d8*/ 	.word	0x00001290


	//   ....[29]....
        /*33dc*/ 	.word	0x000012a0


	//   ....[30]....
        /*33e0*/ 	.word	0x000012b0


	//   ....[31]....
        /*33e4*/ 	.word	0x000012d0


	//   ....[32]....
        /*33e8*/ 	.word	0x000012e0


	//   ....[33]....
        /*33ec*/ 	.word	0x00001330


	//   ....[34]....
        /*33f0*/ 	.word	0x00001550


	//   ....[35]....
        /*33f4*/ 	.word	0x00001570


	//   ....[36]....
        /*33f8*/ 	.word	0x00001800


	//   ....[37]....
        /*33fc*/ 	.word	0x000018a0


	//   ....[38]....
        /*3400*/ 	.word	0x000018d0


	//   ....[39]....
        /*3404*/ 	.word	0x000018f0


	//   ....[40]....
        /*3408*/ 	.word	0x00001980


	//   ....[41]....
        /*340c*/ 	.word	0x00001990


	//   ....[42]....
        /*3410*/ 	.word	0x00001a50


	//   ....[43]....
        /*3414*/ 	.word	0x00001ab0


	//   ....[44]....
        /*3418*/ 	.word	0x00001ac0


	//   ....[45]....
        /*341c*/ 	.word	0x00001ad0


	//   ....[46]....
        /*3420*/ 	.word	0x00003020


	//   ....[47]....
        /*3424*/ 	.word	0x000030c0


	//   ....[48]....
        /*3428*/ 	.word	0x00003350


	//   ....[49]....
        /*342c*/ 	.word	0x00003450


	//   ....[50]....
        /*3430*/ 	.word	0x000036d0


	//   ....[51]....
        /*3434*/ 	.word	0x00003830


	//   ....[52]....
        /*3438*/ 	.word	0x000039e0


	//   ....[53]....
        /*343c*/ 	.word	0x00003b70


	//   ....[54]....
        /*3440*/ 	.word	0x00003d90


	//   ....[55]....
        /*3444*/ 	.word	0x00003f20


	//   ....[56]....
        /*3448*/ 	.word	0x00004290


	//   ....[57]....
        /*344c*/ 	.word	0x00004320


	//   ....[58]....
        /*3450*/ 	.word	0x000045d0


	//   ....[59]....
        /*3454*/ 	.word	0x00004740


	//   ....[60]....
        /*3458*/ 	.word	0x00004a20


	//   ....[61]....
        /*345c*/ 	.word	0x00004ac0


	//   ....[62]....
        /*3460*/ 	.word	0x00004db0


	//   ....[63]....
        /*3464*/ 	.word	0x00004ec0


	//   ....[64]....
        /*3468*/ 	.word	0x00005070


	//   ....[65]....
        /*346c*/ 	.word	0x00005290


	//   ....[66]....
        /*3470*/ 	.word	0x000053f0


	//   ....[67]....
        /*3474*/ 	.word	0x000056c0


	//   ....[68]....
        /*3478*/ 	.word	0x00005750


	//   ....[69]....
        /*347c*/ 	.word	0x00005a20


	//   ....[70]....
        /*3480*/ 	.word	0x00005ca0


	//   ....[71]....
        /*3484*/ 	.word	0x00005e40


	//   ....[72]....
        /*3488*/ 	.word	0x00005ed0


	//   ....[73]....
        /*348c*/ 	.word	0x00006170


	//   ....[74]....
        /*3490*/ 	.word	0x00006470


	//   ....[75]....
        /*3494*/ 	.word	0x00006580


	//   ....[76]....
        /*3498*/ 	.word	0x000067f0


	//   ....[77]....
        /*349c*/ 	.word	0x00006a00


	//   ....[78]....
        /*34a0*/ 	.word	0x00006d70


	//   ....[79]....
        /*34a4*/ 	.word	0x00006e10


	//   ....[80]....
        /*34a8*/ 	.word	0x00007130


	//   ....[81]....
        /*34ac*/ 	.word	0x000071d0


	//   ....[82]....
        /*34b0*/ 	.word	0x000073b0


	//   ....[83]....
        /*34b4*/ 	.word	0x00007570


	//   ....[84]....
        /*34b8*/ 	.word	0x00007790


	//   ....[85]....
        /*34bc*/ 	.word	0x00007980


	//   ....[86]....
        /*34c0*/ 	.word	0x00007cd0


	//   ....[87]....
        /*34c4*/ 	.word	0x00007d60


	//   ....[88]....
        /*34c8*/ 	.word	0x00007e60


	//   ....[89]....
        /*34cc*/ 	.word	0x000080d0


	//   ....[90]....
        /*34d0*/ 	.word	0x000083b0


	//   ....[91]....
        /*34d4*/ 	.word	0x00008440


	//   ....[92]....
        /*34d8*/ 	.word	0x000086f0


	//   ....[93]....
        /*34dc*/ 	.word	0x000087a0


	//   ....[94]....
        /*34e0*/ 	.word	0x00008a80


	//   ....[95]....
        /*34e4*/ 	.word	0x00008b70


	//   ....[96]....
        /*34e8*/ 	.word	0x00008e10


	//   ....[97]....
        /*34ec*/ 	.word	0x00008f10


	//   ....[98]....
        /*34f0*/ 	.word	0x00009230


	//   ....[99]....
        /*34f4*/ 	.word	0x00009390


	//   ....[100]....
        /*34f8*/ 	.word	0x00009420


	//   ....[101]....
        /*34fc*/ 	.word	0x00009750


	//   ....[102]....
        /*3500*/ 	.word	0x000097e0


	//   ....[103]....
        /*3504*/ 	.word	0x00009b10


	//   ....[104]....
        /*3508*/ 	.word	0x00009ba0


	//   ....[105]....
        /*350c*/ 	.word	0x00009e50


	//   ....[106]....
        /*3510*/ 	.word	0x0000a0e0


	//   ....[107]....
        /*3514*/ 	.word	0x0000a2b0


	//   ....[108]....
        /*3518*/ 	.word	0x0000ac90


	//   ....[109]....
        /*351c*/ 	.word	0x000127f0


	//   ....[110]....
        /*3520*/ 	.word	0x00012810


	//   ....[111]....
        /*3524*/ 	.word	0x00012830


	//   ....[112]....
        /*3528*/ 	.word	0x00013b40


	//   ....[113]....
        /*352c*/ 	.word	0x00013be0


	//   ....[114]....
        /*3530*/ 	.word	0x00013c70


	//   ....[115]....
        /*3534*/ 	.word	0x00013d00


	//   ....[116]....
        /*3538*/ 	.word	0x00013d90


	//   ....[117]....
        /*353c*/ 	.word	0x00013e20


	//   ....[118]....
        /*3540*/ 	.word	0x00013eb0


	//   ....[119]....
        /*3544*/ 	.word	0x00013f40


	//   ....[120]....
        /*3548*/ 	.word	0x00013fd0


	//   ....[121]....
        /*354c*/ 	.word	0x000140e0


	//   ....[122]....
        /*3550*/ 	.word	0x00014170


	//   ....[123]....
        /*3554*/ 	.word	0x00014220


	//   ....[124]....
        /*3558*/ 	.word	0x000142b0


	//   ....[125]....
        /*355c*/ 	.word	0x00014340


	//   ....[126]....
        /*3560*/ 	.word	0x00014500


	//   ....[127]....
        /*3564*/ 	.word	0x00014600


	//   ....[128]....
        /*3568*/ 	.word	0x000146d0


	//   ....[129]....
        /*356c*/ 	.word	0x000147d0


	//   ....[130]....
        /*3570*/ 	.word	0x00014b00


	//   ....[131]....
        /*3574*/ 	.word	0x00014c90


	//   ....[132]....
        /*3578*/ 	.word	0x00014d20


	//   ....[133]....
        /*357c*/ 	.word	0x00014de0


	//   ....[134]....
        /*3580*/ 	.word	0x00015070


	//   ....[135]....
        /*3584*/ 	.word	0x000152b0


	//   ....[136]....
        /*3588*/ 	.word	0x00015340


	//   ....[137]....
        /*358c*/ 	.word	0x000155a0


	//   ....[138]....
        /*3590*/ 	.word	0x00015650


	//   ....[139]....
        /*3594*/ 	.word	0x000158f0


	//   ....[140]....
        /*3598*/ 	.word	0x00015990


	//   ....[141]....
        /*359c*/ 	.word	0x00015a60


	//   ....[142]....
        /*35a0*/ 	.word	0x00015c70


	//   ....[143]....
        /*35a4*/ 	.word	0x00016010


	//   ....[144]....
        /*35a8*/ 	.word	0x00016d50


	//   ....[145]....
        /*35ac*/ 	.word	0x00016dc0


	//   ....[146]....
        /*35b0*/ 	.word	0x000188a0


	//   ....[147]....
        /*35b4*/ 	.word	0x000188b0


	//   ....[148]....
        /*35b8*/ 	.word	0x0001a290


	//   ....[149]....
        /*35bc*/ 	.word	0x0001a2a0


	//   ....[150]....
        /*35c0*/ 	.word	0x0001bca0


	//   ....[151]....
        /*35c4*/ 	.word	0x0001bcb0


	//   ....[152]....
        /*35c8*/ 	.word	0x0001d6e0


	//   ....[153]....
        /*35cc*/ 	.word	0x0001d6f0


	//   ....[154]....
        /*35d0*/ 	.word	0x0001f120


	//   ....[155]....
        /*35d4*/ 	.word	0x0001f130


	//   ....[156]....
        /*35d8*/ 	.word	0x00020b60


	//   ....[157]....
        /*35dc*/ 	.word	0x00020b70


	//   ....[158]....
        /*35e0*/ 	.word	0x00022590


	//   ....[159]....
        /*35e4*/ 	.word	0x000225a0


	//   ....[160]....
        /*35e8*/ 	.word	0x000241a0


	//   ....[161]....
        /*35ec*/ 	.word	0x00024210


	//   ....[162]....
        /*35f0*/ 	.word	0x000242a0


	//   ....[163]....
        /*35f4*/ 	.word	0x00024330


	//   ....[164]....
        /*35f8*/ 	.word	0x000243e0


	//   ....[165]....
        /*35fc*/ 	.word	0x00024470


	//   ....[166]....
        /*3600*/ 	.word	0x00024500


	//   ....[167]....
        /*3604*/ 	.word	0x00024590


	//   ....[168]....
        /*3608*/ 	.word	0x00024880


	//   ....[169]....
        /*360c*/ 	.word	0x00024900


	//   ....[170]....
        /*3610*/ 	.word	0x00024980


	//   ....[171]....
        /*3614*/ 	.word	0x00024a10


	//   ....[172]....
        /*3618*/ 	.word	0x00024be0


	//   ....[173]....
        /*361c*/ 	.word	0x00024c70


	//   ....[174]....
        /*3620*/ 	.word	0x00024d00


	//   ....[175]....
        /*3624*/ 	.word	0x00024d90


	//   ....[176]....
        /*3628*/ 	.word	0x00024df0


	//   ....[177]....
        /*362c*/ 	.word	0x00024e70


	//   ....[178]....
        /*3630*/ 	.word	0x00024f00


	//   ....[179]....
        /*3634*/ 	.word	0x00024fa0


	//   ....[180]....
        /*3638*/ 	.word	0x00025100


	//   ....[181]....
        /*363c*/ 	.word	0x00025190


	//   ....[182]....
        /*3640*/ 	.word	0x00025220


	//   ....[183]....
        /*3644*/ 	.word	0x000252b0


	//   ....[184]....
        /*3648*/ 	.word	0x00025370


	//   ....[185]....
        /*364c*/ 	.word	0x000253f0


	//   ....[186]....
        /*3650*/ 	.word	0x00025470


	//   ....[187]....
        /*3654*/ 	.word	0x00025510


	//   ....[188]....
        /*3658*/ 	.word	0x000255b0


	//   ....[189]....
        /*365c*/ 	.word	0x00025670


	//   ....[190]....
        /*3660*/ 	.word	0x00025720


	//   ....[191]....
        /*3664*/ 	.word	0x00025770


	//   ....[192]....
        /*3668*/ 	.word	0x00025960


	//   ....[193]....
        /*366c*/ 	.word	0x000259b0


	//   ....[194]....
        /*3670*/ 	.word	0x00025b20


	//   ....[195]....
        /*3674*/ 	.word	0x00025bd0


	//   ....[196]....
        /*3678*/ 	.word	0x00025de0


	//   ....[197]....
        /*367c*/ 	.word	0x00025e30


	//   ....[198]....
        /*3680*/ 	.word	0x00025ef0


	//   ....[199]....
        /*3684*/ 	.word	0x00025f80


	//   ....[200]....
        /*3688*/ 	.word	0x00025ff0


	//   ....[201]....
        /*368c*/ 	.word	0x00026050


	//   ....[202]....
        /*3690*/ 	.word	0x00026d30


	//   ....[203]....
        /*3694*/ 	.word	0x00026d90


	//   ....[204]....
        /*3698*/ 	.word	0x00026fe0


	//   ....[205]....
        /*369c*/ 	.word	0x00027050


	//   ....[206]....
        /*36a0*/ 	.word	0x000271f0


	//   ....[207]....
        /*36a4*/ 	.word	0x000275c0


	//   ....[208]....
        /*36a8*/ 	.word	0x00027690


	//   ....[209]....
        /*36ac*/ 	.word	0x000277b0


	//   ....[210]....
        /*36b0*/ 	.word	0x00027a60


	//   ....[211]....
        /*36b4*/ 	.word	0x00027ca0


	//   ....[212]....
        /*36b8*/ 	.word	0x00027e30


	//   ....[213]....
        /*36bc*/ 	.word	0x00028020


	//   ....[214]....
        /*36c0*/ 	.word	0x00028190


	//   ....[215]....
        /*36c4*/ 	.word	0x00028500


	//   ....[216]....
        /*36c8*/ 	.word	0x000285c0


	//   ....[217]....
        /*36cc*/ 	.word	0x00028940


	//   ....[218]....
        /*36d0*/ 	.word	0x00028b10


	//   ....[219]....
        /*36d4*/ 	.word	0x00029040


	//   ....[220]....
        /*36d8*/ 	.word	0x00029100


	//   ....[221]....
        /*36dc*/ 	.word	0x000293e0


	//   ....[222]....
        /*36e0*/ 	.word	0x000294b0


	//   ....[223]....
        /*36e4*/ 	.word	0x00029610


	//   ....[224]....
        /*36e8*/ 	.word	0x00029950


	//   ....[225]....
        /*36ec*/ 	.word	0x00029be0


	//   ....[226]....
        /*36f0*/ 	.word	0x00029d40


	//   ....[227]....
        /*36f4*/ 	.word	0x00029f10


	//   ....[228]....
        /*36f8*/ 	.word	0x0002a150


	//   ....[229]....
        /*36fc*/ 	.word	0x0002a3e0


	//   ....[230]....
        /*3700*/ 	.word	0x0002a500


	//   ....[231]....
        /*3704*/ 	.word	0x0002a7f0


	//   ....[232]....
        /*3708*/ 	.word	0x0002a920


	//   ....[233]....
        /*370c*/ 	.word	0x0002abe0


	//   ....[234]....
        /*3710*/ 	.word	0x0002ad30


	//   ....[235]....
        /*3714*/ 	.word	0x0002b020


	//   ....[236]....
        /*3718*/ 	.word	0x0002b1a0


	//   ....[237]....
        /*371c*/ 	.word	0x0002b4a0


	//   ....[238]....
        /*3720*/ 	.word	0x0002b630


	//   ....[239]....
        /*3724*/ 	.word	0x0002b9f0


	//   ....[240]....
        /*3728*/ 	.word	0x0002bac0


	//   ....[241]....
        /*372c*/ 	.word	0x0002bc80


	//   ....[242]....
        /*3730*/ 	.word	0x0002be80


	//   ....[243]....
        /*3734*/ 	.word	0x0002c1c0


	//   ....[244]....
        /*3738*/ 	.word	0x0002c2c0


	//   ....[245]....
        /*373c*/ 	.word	0x0002c3d0


	//   ....[246]....
        /*3740*/ 	.word	0x0002c6e0


	//   ....[247]....
        /*3744*/ 	.word	0x0002c840


	//   ....[248]....
        /*3748*/ 	.word	0x0002cae0


	//   ....[249]....
        /*374c*/ 	.word	0x0002cc80


	//   ....[250]....
        /*3750*/ 	.word	0x0002cec0


	//   ....[251]....
        /*3754*/ 	.word	0x0002d160


	//   ....[252]....
        /*3758*/ 	.word	0x0002d220


	//   ....[253]....
        /*375c*/ 	.word	0x0002d510


	//   ....[254]....
        /*3760*/ 	.word	0x0002d5c0


	//   ....[255]....
        /*3764*/ 	.word	0x0002d740


	//   ....[0]....
        /*3768*/ 	.word	0x0002d9d0


	//   ....[1]....
        /*376c*/ 	.word	0x0002dce0


	//   ....[2]....
        /*3770*/ 	.word	0x0002ddf0


	//   ....[3]....
        /*3774*/ 	.word	0x0002e0b0


	//   ....[4]....
        /*3778*/ 	.word	0x0002e200


	//   ....[5]....
        /*377c*/ 	.word	0x0002e4f0


	//   ....[6]....
        /*3780*/ 	.word	0x0002e630


	//   ....[7]....
        /*3784*/ 	.word	0x0002e8c0


	//   ....[8]....
        /*3788*/ 	.word	0x0002ea30


	//   ....[9]....
        /*378c*/ 	.word	0x0002ec60


	//   ....[10]....
        /*3790*/ 	.word	0x0002edf0


	//   ....[11]....
        /*3794*/ 	.word	0x0002f0d0


	//   ....[12]....
        /*3798*/ 	.word	0x0002f260


	//   ....[13]....
        /*379c*/ 	.word	0x00030dd0


	//   ....[14]....
        /*37a0*/ 	.word	0x00030e60


	//   ....[15]....
        /*37a4*/ 	.word	0x00030ef0


	//   ....[16]....
        /*37a8*/ 	.word	0x00030f60


	//   ....[17]....
        /*37ac*/ 	.word	0x00030fe0


	//   ....[18]....
        /*37b0*/ 	.word	0x00031120


	//   ....[19]....
        /*37b4*/ 	.word	0x000311d0


	//   ....[20]....
        /*37b8*/ 	.word	0x00031280


	//   ....[21]....
        /*37bc*/ 	.word	0x00031330


	//   ....[22]....
        /*37c0*/ 	.word	0x000313e0


	//   ....[23]....
        /*37c4*/ 	.word	0x00031490


	//   ....[24]....
        /*37c8*/ 	.word	0x00031540


	//   ....[25]....
        /*37cc*/ 	.word	0x000315f0


	//   ....[26]....
        /*37d0*/ 	.word	0x000316a0


	//   ....[27]....
        /*37d4*/ 	.word	0x00031760


	//   ....[28]....
        /*37d8*/ 	.word	0x00031810


	//   ....[29]....
        /*37dc*/ 	.word	0x00031950


	//   ....[30]....
        /*37e0*/ 	.word	0x00031a30


	//   ....[31]....
        /*37e4*/ 	.word	0x00031af0


	//   ....[32]....
        /*37e8*/ 	.word	0x00031ce0


	//   ....[33]....
        /*37ec*/ 	.word	0x00031df0


	//   ....[34]....
        /*37f0*/ 	.word	0x000320a0


	//   ....[35]....
        /*37f4*/ 	.word	0x000321e0


	//   ....[36]....
        /*37f8*/ 	.word	0x000324b0


	//   ....[37]....
        /*37fc*/ 	.word	0x00032560


	//   ....[38]....
        /*3800*/ 	.word	0x00032700


	//   ....[39]....
        /*3804*/ 	.word	0x00032880


	//   ....[40]....
        /*3808*/ 	.word	0x00032af0


	//   ....[41]....
        /*380c*/ 	.word	0x00032ba0


	//   ....[42]....
        /*3810*/ 	.word	0x00032d80


	//   ....[43]....
        /*3814*/ 	.word	0x00032ed0


	//   ....[44]....
        /*3818*/ 	.word	0x000331d0


	//   ....[45]....
        /*381c*/ 	.word	0x00033280


	//   ....[46]....
        /*3820*/ 	.word	0x000334f0


	//   ....[47]....
        /*3824*/ 	.word	0x000335a0


	//   ....[48]....
        /*3828*/ 	.word	0x000336f0


	//   ....[49]....
        /*382c*/ 	.word	0x00034780


	//   ....[50]....
        /*3830*/ 	.word	0x000347d0


	//   ....[51]....
        /*3834*/ 	.word	0x00034890


	//   ....[52]....
        /*3838*/ 	.word	0x00034920


	//   ....[53]....
        /*383c*/ 	.word	0x000349c0


	//   ....[54]....
        /*3840*/ 	.word	0x00034a50


	//   ....[55]....
        /*3844*/ 	.word	0x00034af0


	//   ....[56]....
        /*3848*/ 	.word	0x00034b80


	//   ....[57]....
        /*384c*/ 	.word	0x00034c10


	//   ....[58]....
        /*3850*/ 	.word	0x00034ca0


	//   ....[59]....
        /*3854*/ 	.word	0x00034d30


	//   ....[60]....
        /*3858*/ 	.word	0x00034dc0


	//   ....[61]....
        /*385c*/ 	.word	0x00034e50


	//   ....[62]....
        /*3860*/ 	.word	0x00034ee0


	//   ....[63]....
        /*3864*/ 	.word	0x00034f70


	//   ....[64]....
        /*3868*/ 	.word	0x00035000


	//----- nvinfo : EIATTR_VRC_CTA_INIT_COUNT
	.align		4
.L_157:
        /*386c*/ 	.byte	0x02, 0x4a
	.zero		1
	.zero		1


	//----- nvinfo : EIATTR_EXIT_INSTR_OFFSETS
	.align		4
        /*3870*/ 	.byte	0x04, 0x1c
        /*3872*/ 	.short	(.L_159 - .L_158)


	//   ....[0]....
.L_158:
        /*3874*/ 	.word	0x00000120


	//   ....[1]....
        /*3878*/ 	.word	0x00023e40


	//   ....[2]....
        /*387c*/ 	.word	0x00023ec0


	//   ....[3]....
        /*3880*/ 	.word	0x00023f40


	//   ....[4]....
        /*3884*/ 	.word	0x00023f80


	//----- nvinfo : EIATTR_MAX_THREADS
	.align		4
.L_159:
        /*3888*/ 	.byte	0x04, 0x05
        /*388a*/ 	.short	(.L_161 - .L_160)
.L_160:
        /*388c*/ 	.word	0x00000020
        /*3890*/ 	.word	0x00000001
        /*3894*/ 	.word	0x00000001


	//----- nvinfo : EIATTR_CRS_STACK_SIZE
	.align		4
.L_161:
        /*3898*/ 	.byte	0x04, 0x1e
        /*389a*/ 	.short	(.L_163 - .L_162)
.L_162:
        /*389c*/ 	.word	0x00000000


	//----- nvinfo : EIATTR_CBANK_PARAM_SIZE
	.align		4
.L_163:
        /*38a0*/ 	.byte	0x03, 0x19
        /*38a2*/ 	.short	0x0040


	//----- nvinfo : EIATTR_PARAM_CBANK
	.align		4
        /*38a4*/ 	.byte	0x04, 0x0a
        /*38a6*/ 	.short	(.L_165 - .L_164)
	.align		4
.L_164:
        /*38a8*/ 	.word	index@(.nv.constant0._Z4bm3dILb0ELb0ELb1EEvPfPKfiiifiiiiifff)
        /*38ac*/ 	.short	0x0380
        /*38ae*/ 	.short	0x0040


	//----- nvinfo : EIATTR_SW_WAR
	.align		4
.L_165:
        /*38b0*/ 	.byte	0x04, 0x36
        /*38b2*/ 	.short	(.L_167 - .L_166)
.L_166:
        /*38b4*/ 	.word	0x00000008
.L_167:


//--------------------- .nv.info._Z4bm3dILb0ELb1ELb0EEvPfPKfiiifiiiiifff --------------------------
	.section	.nv.info._Z4bm3dILb0ELb1ELb0EEvPfPKfiiifiiiiifff,"",@"SHT_CUDA_INFO"
	.sectionflags	@""
	.align	4


	//----- nvinfo : EIATTR_CUDA_API_VERSION
	.align		4
        /*0000*/ 	.byte	0x04, 0x37
        /*0002*/ 	.short	(.L_169 - .L_168)
.L_168:
        /*0004*/ 	.word	0x00000082


	//----- nvinfo : EIATTR_KPARAM_INFO
	.align		4
.L_169:
        /*0008*/ 	.byte	0x04, 0x17
        /*000a*/ 	.short	(.L_171 - .L_170)
.L_170:
        /*000c*/ 	.word	0x00000000
        /*0010*/ 	.short	0x000d
        /*0012*/ 	.short	0x003c
        /*0014*/ 	.byte	0x00, 0xf0, 0x11, 0x00


	//----- nvinfo : EIATTR_KPARAM_INFO
	.align		4
.L_171:
        /*0018*/ 	.byte	0x04, 0x17
        /*001a*/ 	.short	(.L_173 - .L_172)
.L_172:
        /*001c*/ 	.word	0x00000000
        /*0020*/ 	.short	0x000c
        /*0022*/ 	.short	0x0038
        /*0024*/ 	.byte	0x00, 0xf0, 0x11, 0x00


	//----- nvinfo : EIATTR_KPARAM_INFO
	.align		4
.L_173:
        /*0028*/ 	.byte	0x04, 0x17
        /*002a*/ 	.short	(.L_175 - .L_174)
.L_174:
        /*002c*/ 	.word	0x00000000
        /*0030*/ 	.short	0x000b
        /*0032*/ 	.short	0x0034
        /*0034*/ 	.byte	0x00, 0xf0, 0x11, 0x00


	//----- nvinfo : EIATTR_KPARAM_INFO
	.align		4
.L_175:
        /*0038*/ 	.byte	0x04, 0x17
        /*003a*/ 	.short	(.L_177 - .L_176)
.L_176:
        /*003c*/ 	.word	0x00000000
        /*0040*/ 	.short	0x000a
        /*0042*/ 	.short	0x0030
        /*0044*/ 	.byte	0x00, 0xf0, 0x11, 0x00


	//----- nvinfo : EIATTR_KPARAM_INFO
	.align		4
.L_177:
        /*0048*/ 	.byte	0x04, 0x17
        /*004a*/ 	.short	(.L_179 - .L_178)
.L_178:
        /*004c*/ 	.word	0x00000000
        /*0050*/ 	.short	0x0009
        /*0052*/ 	.short	0x002c
        /*0054*/ 	.byte	0x00, 0xf0, 0x11, 0x00


	//----- nvinfo : EIATTR_KPARAM_INFO
	.align		4
.L_179:
        /*0058*/ 	.byte	0x04, 0x17
        /*005a*/ 	.short	(.L_181 - .L_180)
.L_180:
        /*005c*/ 	.word	0x00000000
        /*0060*/ 	.short	0x0008
        /*0062*/ 	.short	0x0028
        /*0064*/ 	.byte	0x00, 0xf0, 0x11, 0x00


	//----- nvinfo : EIATTR_KPARAM_INFO
	.align		4
.L_181:
        /*0068*/ 	.byte	0x04, 0x17
        /*006a*/ 	.short	(.L_183 - .L_182)
.L_182:
        /*006c*/ 	.word	0x00000000
        /*0070*/ 	.short	0x0007
        /*0072*/ 	.short	0x0024
        /*0074*/ 	.byte	0x00, 0xf0, 0x11, 0x00


	//----- nvinfo : EIATTR_KPARAM_INFO
	.align		4
.L_183:
        /*0078*/ 	.byte	0x04, 0x17
        /*007a*/ 	.short	(.L_185 - .L_184)
.L_184:
        /*007c*/ 	.word	0x00000000
        /*0080*/ 	.short	0x0006
        /*0082*/ 	.short	0x0020
        /*0084*/ 	.byte	0x00, 0xf0, 0x11, 0x00


	//----- nvinfo : EIATTR_KPARAM_INFO
	.align		4
.L_185:
        /*0088*/ 	.byte	0x04, 0x17
        /*008a*/ 	.short	(.L_187 - .L_186)
.L_186:
        /*008c*/ 	.word	0x00000000
        /*0090*/ 	.short	0x0005
        /*0092*/ 	.short	0x001c
        /*0094*/ 	.byte	0x00, 0xf0, 0x11, 0x00


	//----- nvinfo : EIATTR_KPARAM_INFO
	.align		4
.L_187:
        /*0098*/ 	.byte	0x04, 0x17
        /*009a*/ 	.short	(.L_189 - .L_188)
.L_188:
        /*009c*/ 	.word	0x00000000
        /*00a0*/ 	.short	0x0004
        /*00a2*/ 	.short	0x0018
        /*00a4*/ 	.byte	0x00, 0xf0, 0x11, 0x00


	//----- nvinfo : EIATTR_KPARAM_INFO
	.align		4
.L_189:
        /*00a8*/ 	.byte	0x04, 0x17
        /*00aa*/ 	.short	(.L_191 - .L_190)
.L_190:
        /*00ac*/ 	.word	0x00000000
        /*00b0*/ 	.short	0x0003
        /*00b2*/ 	.short	0x0014
        /*00b4*/ 	.byte	0x00, 0xf0, 0x11, 0x00


	//----- nvinfo : EIATTR_KPARAM_INFO
	.align		4
.L_191:
        /*00b8*/ 	.byte	0x04, 0x17
        /*00ba*/ 	.short	(.L_193 - .L_192)
.L_192:
        /*00bc*/ 	.word	0x00000000
        /*00c0*/ 	.short	0x0002
        /*00c2*/ 	.short	0x0010
        /*00c4*/ 	.byte	0x00, 0xf0, 0x11, 0x00


	//----- nvinfo : EIATTR_KPARAM_INFO
	.align		4
.L_193:
        /*00c8*/ 	.byte	0x04, 0x17
        /*00ca*/ 	.short	(.L_195 - .L_194)
.L_194:
        /*00cc*/ 	.word	0x00000000
        /*00d0*/ 	.short	0x0001
        /*00d2*/ 	.short	0x0008
        /*00d4*/ 	.byte	0x00, 0xf5, 0x21, 0x00


	//----- nvinfo : EIATTR_KPARAM_INFO
	.align		4
.L_195:
        /*00d8*/ 	.byte	0x04, 0x17
        /*00da*/ 	.short	(.L_197 - .L_196)
.L_196:
        /*00dc*/ 	.word	0x00000000
        /*00e0*/ 	.short	0x0000
        /*00e2*/ 	.short	0x0000
        /*00e4*/ 	.byte	0x00, 0xf5, 0x21, 0x00


	//----- nvinfo : EIATTR_SPARSE_MMA_MASK
	.align		4
.L_197:
        /*00e8*/ 	.byte	0x03, 0x50
        /*00ea*/ 	.short	0x0000


	//----- nvinfo : EIATTR_MAXREG_COUNT
	.align		4
        /*00ec*/ 	.byte	0x03, 0x1b
        /*00ee*/ 	.short	0x0040


	//----- nvinfo : EIATTR_ANNOTATIONS
	.align		4
        /*00f0*/ 	.byte	0x04, 0x55
        /*00f2*/ 	.short	(.L_199 - .L_198)


	//   ....[0]....
.L_198:
        /* <DEDUP_REMOVED lines=1065> */


	//----- nvinfo : EIATTR_MERCURY_ISA_VERSION
	.align		4
.L_199:
        /*436c*/ 	.byte	0x03, 0x5f
        /*436e*/ 	.short	0x0101


	//----- nvinfo : EIATTR_INT_WARP_WIDE_INSTR_OFFSETS
	.align		4
        /*4370*/ 	.byte	0x04, 0x31
        /*4372*/ 	.short	(.L_201 - .L_200)


	//   ....[0]....
.L_200:
        /*4374*/ 	.word	0x000005c0


	//   ....[1]....
        /*4378*/ 	.word	0x000005d0


	//   ....[2]....
        /*437c*/ 	.word	0x000005e0


	//   ....[3]....
        /*4380*/ 	.word	0x000009d0


	//   ....[4]....
        /*4384*/ 	.word	0x000009e0


	//   ....[5]....
        /*4388*/ 	.word	0x000009f0


	//----- nvinfo : EIATTR_COOP_GROUP_MASK_REGIDS
	.align		4
.L_201:
        /*438c*/ 	.byte	0x04, 0x29
        /*438e*/ 	.short	(.L_203 - .L_202)


	//   ....[0]....
.L_202:
        /*4390*/ 	.word	0x05000030


	//   ....[1]....
        /*4394*/ 	.word	0x05000030


	//   ....[2]....
        /*4398*/ 	.word	0x05000030


	//   ....[3]....
        /*439c*/ 	.word	0x05000030


	//   ....[4]....
        /*43a0*/ 	.word	0x05000030


	//   ....[5]....
        /*43a4*/ 	.word	0x05000030


	//   ....[6]....
        /*43a8*/ 	.word	0x05000030


	//   ....[7]....
        /*43ac*/ 	.word	0x05000030


	//   ....[8]....
        /*43b0*/ 	.word	0x05000030


	//   ....[9]....
        /*43b4*/ 	.word	0x05000030


	//   ....[10]....
        /*43b8*/ 	.word	0x05000030


	//   ....[11]....
        /*43bc*/ 	.word	0x05000030


	//   ....[12]....
        /*43c0*/ 	.word	0x05000030


	//   ....[13]....
        /*43c4*/ 	.word	0x05000030


	//   ....[14]....
        /*43c8*/ 	.word	0x05000030


	//   ....[15]....
        /*43cc*/ 	.word	0x05000030


	//   ....[16]....
        /*43d0*/ 	.word	0x05000030


	//   ....[17]....
        /*43d4*/ 	.word	0x05000030


	//   ....[18]....
        /*43d8*/ 	.word	0x05000030


	//   ....[19]....
        /*43dc*/ 	.word	0x05000030


	//   ....[20]....
        /*43e0*/ 	.word	0x05000030


	//   ....[21]....
        /*43e4*/ 	.word	0x05000030


	//   ....[22]....
        /*43e8*/ 	.word	0x05000030


	//   ....[23]....
        /*43ec*/ 	.word	0x05000030


	//   ....[24]....
        /*43f0*/ 	.word	0xffffffff


	//   ....[25]....
        /*43f4*/ 	.word	0xffffffff


	//   ....[26]....
        /*43f8*/ 	.word	0xffffffff


	//   ....[27]....
        /*43fc*/ 	.word	0xffffffff


	//   ....[28]....
        /*4400*/ 	.word	0xffffffff


	//   ....[29]....
        /*4404*/ 	.word	0xffffffff


	//   ....[30]....
        /*4408*/ 	.word	0xffffffff


	//   ....[31]....
        /*440c*/ 	.word	0xffffffff


	//   ....[32]....
        /*4410*/ 	.word	0xffffffff


	//   ....[33]....
        /*4414*/ 	.word	0xffffffff


	//   ....[34]....
        /*4418*/ 	.word	0xffffffff


	//   ....[35]....
        /*441c*/ 	.word	0xffffffff


	//   ....[36]....
        /*4420*/ 	.word	0xffffffff


	//   ....[37]....
        /*4424*/ 	.word	0xffffffff


	//   ....[38]....
        /*4428*/ 	.word	0xffffffff


	//   ....[39]....
        /*442c*/ 	.word	0xffffffff


	//   ....[40]....
        /*4430*/ 	.word	0xffffffff


	//   ....[41]....
        /*4434*/ 	.word	0xffffffff


	//   ....[42]....
        /*4438*/ 	.word	0xffffffff


	//   ....[43]....
        /*443c*/ 	.word	0xffffffff


	//   ....[44]....
        /*4440*/ 	.word	0xffffffff


	//   ....[45]....
        /*4444*/ 	.word	0xffffffff


	//   ....[46]....
        /*4448*/ 	.word	0xffffffff


	//   ....[47]....
        /*444c*/ 	.word	0xffffffff


	//   ....[48]....
        /*4450*/ 	.word	0xffffffff


	//   ....[49]....
        /*4454*/ 	.word	0xffffffff


	//   ....[50]....
        /*4458*/ 	.word	0xffffffff


	//   ....[51]....
        /*445c*/ 	.word	0xffffffff


	//   ....[52]....
        /*4460*/ 	.word	0xffffffff


	//   ....[53]....
        /*4464*/ 	.word	0xffffffff


	//   ....[54]....
        /*4468*/ 	.word	0xffffffff


	//   ....[55]....
        /*446c*/ 	.word	0xffffffff


	//   ....[56]....
        /*4470*/ 	.word	0xffffffff


	//   ....[57]....
        /*4474*/ 	.word	0xffffffff


	//   ....[58]....
        /*4478*/ 	.word	0xffffffff


	//   ....[59]....
        /*447c*/ 	.word	0xffffffff


	//   ....[60]....
        /*4480*/ 	.word	0xffffffff


	//   ....[61]....
        /*4484*/ 	.word	0xffffffff


	//   ....[62]....
        /*4488*/ 	.word	0xffffffff


	//   ....[63]....
        /*448c*/ 	.word	0xffffffff


	//   ....[64]....
        /*4490*/ 	.word	0xffffffff


	//   ....[65]....
        /*4494*/ 	.word	0xffffffff


	//   ....[66]....
        /*4498*/ 	.word	0xffffffff


	//   ....[67]....
        /*449c*/ 	.word	0xffffffff


	//   ....[68]....
        /*44a0*/ 	.word	0xffffffff


	//   ....[69]....
        /*44a4*/ 	.word	0xffffffff


	//   ....[70]....
        /*44a8*/ 	.word	0xffffffff


	//   ....[71]....
        /*44ac*/ 	.word	0xffffffff


	//   ....[72]....
        /*44b0*/ 	.word	0xffffffff


	//   ....[73]....
        /*44b4*/ 	.word	0xffffffff


	//   ....[74]....
        /*44b8*/ 	.word	0xffffffff


	//   ....[75]....
        /*44bc*/ 	.word	0xffffffff


	//   ....[76]....
        /*44c0*/ 	.word	0xffffffff


	//   ....[77]....
        /*44c4*/ 	.word	0xffffffff


	//   ....[78]....
        /*44c8*/ 	.word	0xffffffff


	//   ....[79]....
        /*44cc*/ 	.word	0xffffffff


	//   ....[80]....
        /*44d0*/ 	.word	0xffffffff


	//   ....[81]....
        /*44d4*/ 	.word	0xffffffff


	//   ....[82]....
        /*44d8*/ 	.word	0xffffffff


	//   ....[83]....
        /*44dc*/ 	.word	0xffffffff


	//   ....[84]....
        /*44e0*/ 	.word	0xffffffff


	//   ....[85]....
        /*44e4*/ 	.word	0xffffffff


	//   ....[86]....
        /*44e8*/ 	.word	0xffffffff


	//   ....[87]....
        /*44ec*/ 	.word	0xffffffff


	//   ....[88]....
        /*44f0*/ 	.word	0xffffffff


	//   ....[89]....
        /*44f4*/ 	.word	0xffffffff


	//   ....[90]....
        /*44f8*/ 	.word	0xffffffff


	//   ....[91]....
        /*44fc*/ 	.word	0xffffffff


	//   ....[92]....
        /*4500*/ 	.word	0xffffffff


	//   ....[93]....
        /*4504*/ 	.word	0xffffffff


	//   ....[94]....
        /*4508*/ 	.word	0xffffffff


	//   ....[95]....
        /*450c*/ 	.word	0xffffffff


	//   ....[96]....
        /*4510*/ 	.word	0xffffffff


	//   ....[97]....
        /*4514*/ 	.word	0xffffffff


	//   ....[98]....
        /*4518*/ 	.word	0xffffffff


	//   ....[99]....
        /*451c*/ 	.word	0xffffffff


	//   ....[100]....
        /*4520*/ 	.word	0xffffffff


	//   ....[101]....
        /*4524*/ 	.word	0xffffffff


	//   ....[102]....
        /*4528*/ 	.word	0xffffffff


	//   ....[103]....
        /*452c*/ 	.word	0xffffffff


	//   ....[104]....
        /*4530*/ 	.word	0xffffffff


	//   ....[105]....
        /*4534*/ 	.word	0xffffffff


	//   ....[106]....
        /*4538*/ 	.word	0xffffffff


	//   ....[107]....
        /*453c*/ 	.word	0xffffffff


	//   ....[108]....
        /*4540*/ 	.word	0xffffffff


	//   ....[109]....
        /*4544*/ 	.word	0xffffffff


	//   ....[110]....
        /*4548*/ 	.word	0xffffffff


	//   ....[111]....
        /*454c*/ 	.word	0xffffffff


	//   ....[112]....
        /*4550*/ 	.word	0xffffffff


	//   ....[113]....
        /*4554*/ 	.word	0xffffffff


	//   ....[114]....
        /*4558*/ 	.word	0xffffffff


	//   ....[115]....
        /*455c*/ 	.word	0xffffffff


	//   ....[116]....
        /*4560*/ 	.word	0xffffffff


	//   ....[117]....
        /*4564*/ 	.word	0xffffffff


	//   ....[118]....
        /*4568*/ 	.word	0xffffffff


	//   ....[119]....
        /*456c*/ 	.word	0xffffffff


	//   ....[120]....
        /*4570*/ 	.word	0xffffffff


	//   ....[121]....
        /*4574*/ 	.word	0xffffffff


	//   ....[122]....
        /*4578*/ 	.word	0xffffffff


	//   ....[123]....
        /*457c*/ 	.word	0xffffffff


	//   ....[124]....
        /*4580*/ 	.word	0xffffffff


	//   ....[125]....
        /*4584*/ 	.word	0xffffffff


	//   ....[126]....
        /*4588*/ 	.word	0xffffffff


	//   ....[127]....
        /*458c*/ 	.word	0xffffffff


	//   ....[128]....
        /*4590*/ 	.word	0xffffffff


	//   ....[129]....
        /*4594*/ 	.word	0xffffffff


	//   ....[130]....
        /*4598*/ 	.word	0xffffffff


	//   ....[131]....
        /*459c*/ 	.word	0xffffffff


	//   ....[132]....
        /*45a0*/ 	.word	0xffffffff


	//   ....[133]....
        /*45a4*/ 	.word	0xffffffff


	//   ....[134]....
        /*45a8*/ 	.word	0xffffffff


	//   ....[135]....
        /*45ac*/ 	.word	0xffffffff


	//   ....[136]....
        /*45b0*/ 	.word	0xffffffff


	//   ....[137]....
        /*45b4*/ 	.word	0xffffffff


	//   ....[138]....
        /*45b8*/ 	.word	0xffffffff


	//   ....[139]....
        /*45bc*/ 	.word	0xffffffff


	//   ....[140]....
        /*45c0*/ 	.word	0xffffffff


	//   ....[141]....
        /*45c4*/ 	.word	0xffffffff


	//   ....[142]....
        /*45c8*/ 	.word	0xffffffff


	//   ....[143]....
        /*45cc*/ 	.word	0xffffffff


	//   ....[144]....
        /*45d0*/ 	.word	0xffffffff


	//   ....[145]....
        /*45d4*/ 	.word	0xffffffff


	//   ....[146]....
        /*45d8*/ 	.word	0xffffffff


	//   ....[147]....
        /*45dc*/ 	.word	0xffffffff


	//   ....[148]....
        /*45e0*/ 	.word	0xffffffff


	//   ....[149]....
        /*45e4*/ 	.word	0xffffffff


	//   ....[150]....
        /*45e8*/ 	.word	0xffffffff


	//   ....[151]....
        /*45ec*/ 	.word	0xffffffff


	//   ....[152]....
        /*45f0*/ 	.word	0xffffffff


	//   ....[153]....
        /*45f4*/ 	.word	0xffffffff


	//   ....[154]....
        /*45f8*/ 	.word	0xffffffff


	//   ....[155]....
        /*45fc*/ 	.word	0xffffffff


	//   ....[156]....
        /*4600*/ 	.word	0xffffffff


	//   ....[157]....
        /*4604*/ 	.word	0xffffffff


	//   ....[158]....
        /*4608*/ 	.word	0xffffffff


	//   ....[159]....
        /*460c*/ 	.word	0xffffffff


	//   ....[160]....
        /*4610*/ 	.word	0xffffffff


	//   ....[161]....
        /*4614*/ 	.word	0xffffffff


	//   ....[162]....
        /*4618*/ 	.word	0xffffffff


	//   ....[163]....
        /*461c*/ 	.word	0xffffffff


	//   ....[164]....
        /*4620*/ 	.word	0xffffffff


	//   ....[165]....
        /*4624*/ 	.word	0xffffffff


	//   ....[166]....
        /*4628*/ 	.word	0xffffffff


	//   ....[167]....
        /*462c*/ 	.word	0xffffffff


	//   ....[168]....
        /*4630*/ 	.word	0xffffffff


	//   ....[169]....
        /*4634*/ 	.word	0xffffffff


	//   ....[170]....
        /*4638*/ 	.word	0xffffffff


	//   ....[171]....
        /*463c*/ 	.word	0xffffffff


	//   ....[172]....
        /*4640*/ 	.word	0xffffffff


	//   ....[173]....
        /*4644*/ 	.word	0xffffffff


	//   ....[174]....
        /*4648*/ 	.word	0xffffffff


	//   ....[175]....
        /*464c*/ 	.word	0xffffffff


	//   ....[176]....
        /*4650*/ 	.word	0xffffffff


	//   ....[177]....
        /*4654*/ 	.word	0xffffffff


	//   ....[178]....
        /*4658*/ 	.word	0xffffffff


	//   ....[179]....
        /*465c*/ 	.word	0xffffffff


	//   ....[180]....
        /*4660*/ 	.word	0xffffffff


	//   ....[181]....
        /*4664*/ 	.word	0xffffffff


	//   ....[182]....
        /*4668*/ 	.word	0xffffffff


	//   ....[183]....
        /*466c*/ 	.word	0xffffffff


	//   ....[184]....
        /*4670*/ 	.word	0xffffffff


	//   ....[185]....
        /*4674*/ 	.word	0xffffffff


	//   ....[186]....
        /*4678*/ 	.word	0xffffffff


	//   ....[187]....
        /*467c*/ 	.word	0xffffffff


	//   ....[188]....
        /*4680*/ 	.word	0xffffffff


	//   ....[189]....
        /*4684*/ 	.word	0xffffffff


	//   ....[190]....
        /*4688*/ 	.word	0xffffffff


	//   ....[191]....
        /*468c*/ 	.word	0xffffffff


	//   ....[192]....
        /*4690*/ 	.word	0xffffffff


	//   ....[193]....
        /*4694*/ 	.word	0xffffffff


	//   ....[194]....
        /*4698*/ 	.word	0xffffffff


	//   ....[195]....
        /*469c*/ 	.word	0xffffffff


	//   ....[196]....
        /*46a0*/ 	.word	0xffffffff


	//   ....[197]....
        /*46a4*/ 	.word	0xffffffff


	//   ....[198]....
        /*46a8*/ 	.word	0xffffffff


	//   ....[199]....
        /*46ac*/ 	.word	0xffffffff


	//   ....[200]....
        /*46b0*/ 	.word	0xffffffff


	//   ....[201]....
        /*46b4*/ 	.word	0xffffffff


	//   ....[202]....
        /*46b8*/ 	.word	0xffffffff


	//   ....[203]....
        /*46bc*/ 	.word	0xffffffff


	//   ....[204]....
        /*46c0*/ 	.word	0xffffffff


	//   ....[205]....
        /*46c4*/ 	.word	0xffffffff


	//   ....[206]....
        /*46c8*/ 	.word	0xffffffff


	//   ....[207]....
        /*46cc*/ 	.word	0xffffffff


	//   ....[208]....
        /*46d0*/ 	.word	0xffffffff


	//   ....[209]....
        /*46d4*/ 	.word	0xffffffff


	//   ....[210]....
        /*46d8*/ 	.word	0xffffffff


	//   ....[211]....
        /*46dc*/ 	.word	0xffffffff


	//   ....[212]....
        /*46e0*/ 	.word	0xffffffff


	//   ....[213]....
        /*46e4*/ 	.word	0xffffffff


	//   ....[214]....
        /*46e8*/ 	.word	0xffffffff


	//   ....[215]....
        /*46ec*/ 	.word	0xffffffff


	//   ....[216]....
        /*46f0*/ 	.word	0xffffffff


	//   ....[217]....
        /*46f4*/ 	.word	0xffffffff


	//   ....[218]....
        /*46f8*/ 	.word	0xffffffff


	//   ....[219]....
        /*46fc*/ 	.word	0xffffffff


	//   ....[220]....
        /*4700*/ 	.word	0xffffffff


	//   ....[221]....
        /*4704*/ 	.word	0xffffffff


	//   ....[222]....
        /*4708*/ 	.word	0xffffffff


	//   ....[223]....
        /*470c*/ 	.word	0xffffffff


	//   ....[224]....
        /*4710*/ 	.word	0xffffffff


	//   ....[225]....
        /*4714*/ 	.word	0xffffffff


	//   ....[226]....
        /*4718*/ 	.word	0xffffffff


	//   ....[227]....
        /*471c*/ 	.word	0xffffffff


	//   ....[228]....
        /*4720*/ 	.word	0xffffffff


	//   ....[229]....
        /*4724*/ 	.word	0xffffffff


	//   ....[230]....
        /*4728*/ 	.word	0xffffffff


	//   ....[231]....
        /*472c*/ 	.word	0xffffffff


	//   ....[232]....
        /*4730*/ 	.word	0xffffffff


	//   ....[233]....
        /*4734*/ 	.word	0xffffffff


	//   ....[234]....
        /*4738*/ 	.word	0xffffffff


	//   ....[235]....
        /*473c*/ 	.word	0xffffffff


	//   ....[236]....
        /*4740*/ 	.word	0xffffffff


	//   ....[237]....
        /*4744*/ 	.word	0xffffffff


	//   ....[238]....
        /*4748*/ 	.word	0xffffffff


	//   ....[239]....
        /*474c*/ 	.word	0xffffffff


	//   ....[240]....
        /*4750*/ 	.word	0xffffffff


	//   ....[241]....
        /*4754*/ 	.word	0xffffffff


	//   ....[242]....
        /*4758*/ 	.word	0xffffffff


	//   ....[243]....
        /*475c*/ 	.word	0xffffffff


	//   ....[244]....
        /*4760*/ 	.word	0xffffffff


	//   ....[245]....
        /*4764*/ 	.word	0xffffffff


	//   ....[246]....
        /*4768*/ 	.word	0xffffffff


	//   ....[247]....
        /*476c*/ 	.word	0xffffffff


	//   ....[248]....
        /*4770*/ 	.word	0xffffffff


	//   ....[249]....
        /*4774*/ 	.word	0xffffffff


	//   ....[250]....
        /*4778*/ 	.word	0xffffffff


	//   ....[251]....
        /*477c*/ 	.word	0xffffffff


	//   ....[252]....
        /*4780*/ 	.word	0xffffffff


	//   ....[253]....
        /*4784*/ 	.word	0xffffffff


	//   ....[254]....
        /*4788*/ 	.word	0xffffffff


	//   ....[255]....
        /*478c*/ 	.word	0xffffffff


	//   ....[0]....
        /*4790*/ 	.word	0xffffffff


	//   ....[1]....
        /*4794*/ 	.word	0xffffffff


	//   ....[2]....
        /*4798*/ 	.word	0xffffffff


	//   ....[3]....
        /*479c*/ 	.word	0xffffffff


	//   ....[4]....
        /*47a0*/ 	.word	0xffffffff


	//   ....[5]....
        /*47a4*/ 	.word	0xffffffff


	//   ....[6]....
        /*47a8*/ 	.word	0xffffffff


	//   ....[7]....
        /*47ac*/ 	.word	0xffffffff


	//   ....[8]....
        /*47b0*/ 	.word	0xffffffff


	//   ....[9]....
        /*47b4*/ 	.word	0xffffffff


	//   ....[10]....
        /*47b8*/ 	.word	0xffffffff


	//   ....[11]....
        /*47bc*/ 	.word	0xffffffff


	//   ....[12]....
        /*47c0*/ 	.word	0xffffffff


	//   ....[13]....
        /*47c4*/ 	.word	0xffffffff


	//   ....[14]....
        /*47c8*/ 	.word	0xffffffff


	//   ....[15]....
        /*47cc*/ 	.word	0xffffffff


	//   ....[16]....
        /*47d0*/ 	.word	0xffffffff


	//   ....[17]....
        /*47d4*/ 	.word	0xffffffff


	//   ....[18]....
        /*47d8*/ 	.word	0xffffffff


	//   ....[19]....
        /*47dc*/ 	.word	0xffffffff


	//   ....[20]....
        /*47e0*/ 	.word	0xffffffff


	//   ....[21]....
        /*47e4*/ 	.word	0xffffffff


	//   ....[22]....
        /*47e8*/ 	.word	0xffffffff


	//   ....[23]....
        /*47ec*/ 	.word	0xffffffff


	//   ....[24]....
        /*47f0*/ 	.word	0xffffffff


	//   ....[25]....
        /*47f4*/ 	.word	0xffffffff


	//   ....[26]....
        /*47f8*/ 	.word	0xffffffff


	//   ....[27]....
        /*47fc*/ 	.word	0xffffffff


	//   ....[28]....
        /*4800*/ 	.word	0xffffffff


	//   ....[29]....
        /*4804*/ 	.word	0xffffffff


	//   ....[30]....
        /*4808*/ 	.word	0xffffffff


	//   ....[31]....
        /*480c*/ 	.word	0xffffffff


	//   ....[32]....
        /*4810*/ 	.word	0xffffffff


	//   ....[33]....
        /*4814*/ 	.word	0xffffffff


	//   ....[34]....
        /*4818*/ 	.word	0xffffffff


	//   ....[35]....
        /*481c*/ 	.word	0xffffffff


	//   ....[36]....
        /*4820*/ 	.word	0xffffffff


	//   ....[37]....
        /*4824*/ 	.word	0xffffffff


	//   ....[38]....
        /*4828*/ 	.word	0xffffffff


	//   ....[39]....
        /*482c*/ 	.word	0xffffffff


	//   ....[40]....
        /*4830*/ 	.word	0xffffffff


	//   ....[41]....
        /*4834*/ 	.word	0xffffffff


	//   ....[42]....
        /*4838*/ 	.word	0xffffffff


	//   ....[43]....
        /*483c*/ 	.word	0xffffffff


	//   ....[44]....
        /*4840*/ 	.word	0xffffffff


	//   ....[45]....
        /*4844*/ 	.word	0xffffffff


	//   ....[46]....
        /*4848*/ 	.word	0xffffffff


	//   ....[47]....
        /*484c*/ 	.word	0xffffffff


	//   ....[48]....
        /*4850*/ 	.word	0xffffffff


	//   ....[49]....
        /*4854*/ 	.word	0xffffffff


	//   ....[50]....
        /*4858*/ 	.word	0xffffffff


	//   ....[51]....
        /*485c*/ 	.word	0xffffffff


	//   ....[52]....
        /*4860*/ 	.word	0xffffffff


	//   ....[53]....
        /*4864*/ 	.word	0xffffffff


	//   ....[54]....
        /*4868*/ 	.word	0xffffffff


	//   ....[55]....
        /*486c*/ 	.word	0xffffffff


	//   ....[56]....
        /*4870*/ 	.word	0xffffffff


	//   ....[57]....
        /*4874*/ 	.word	0xffffffff


	//   ....[58]....
        /*4878*/ 	.word	0xffffffff


	//   ....[59]....
        /*487c*/ 	.word	0xffffffff


	//   ....[60]....
        /*4880*/ 	.word	0xffffffff


	//   ....[61]....
        /*4884*/ 	.word	0xffffffff


	//   ....[62]....
        /*4888*/ 	.word	0xffffffff


	//   ....[63]....
        /*488c*/ 	.word	0xffffffff


	//   ....[64]....
        /*4890*/ 	.word	0xffffffff


	//   ....[65]....
        /*4894*/ 	.word	0xffffffff


	//   ....[66]....
        /*4898*/ 	.word	0xffffffff


	//   ....[67]....
        /*489c*/ 	.word	0xffffffff


	//   ....[68]....
        /*48a0*/ 	.word	0xffffffff


	//   ....[69]....
        /*48a4*/ 	.word	0xffffffff


	//   ....[70]....
        /*48a8*/ 	.word	0x05000030


	//   ....[71]....
        /*48ac*/ 	.word	0x05000030


	//   ....[72]....
        /*48b0*/ 	.word	0x05000030


	//   ....[73]....
        /*48b4*/ 	.word	0x05000030


	//   ....[74]....
        /*48b8*/ 	.word	0x05000030


	//   ....[75]....
        /*48bc*/ 	.word	0x05000030


	//   ....[76]....
        /*48c0*/ 	.word	0x05000030


	//   ....[77]....
        /*48c4*/ 	.word	0x05000030


	//   ....[78]....
        /*48c8*/ 	.word	0x05000030


	//   ....[79]....
        /*48cc*/ 	.word	0x05000030


	//   ....[80]....
        /*48d0*/ 	.word	0x05000030


	//   ....[81]....
        /*48d4*/ 	.word	0x05000030


	//   ....[82]....
        /*48d8*/ 	.word	0x05000030


	//   ....[83]....
        /*48dc*/ 	.word	0x05000030


	//   ....[84]....
        /*48e0*/ 	.word	0x05000030


	//   ....[85]....
        /*48e4*/ 	.word	0x05000030


	//   ....[86]....
        /*48e8*/ 	.word	0x05000030


	//   ....[87]....
        /*48ec*/ 	.word	0x05000030


	//   ....[88]....
        /*48f0*/ 	.word	0x05000030


	//   ....[89]....
        /*48f4*/ 	.word	0x05000030


	//   ....[90]....
        /*48f8*/ 	.word	0x05000030


	//   ....[91]....
        /*48fc*/ 	.word	0x05000030


	//   ....[92]....
        /*4900*/ 	.word	0x05000030


	//   ....[93]....
        /*4904*/ 	.word	0x05000030


	//   ....[94]....
        /*4908*/ 	.word	0x05000030


	//   ....[95]....
        /*490c*/ 	.word	0x05000030


	//   ....[96]....
        /*4910*/ 	.word	0x05000030


	//   ....[97]....
        /*4914*/ 	.word	0x05000030


	//   ....[98]....
        /*4918*/ 	.word	0x05000030


	//   ....[99]....
        /*491c*/ 	.word	0x05000030


	//   ....[100]....
        /*4920*/ 	.word	0x05000030


	//   ....[101]....
        /*4924*/ 	.word	0x05000030


	//   ....[102]....
        /*4928*/ 	.word	0x05000030


	//   ....[103]....
        /*492c*/ 	.word	0x05000030


	//   ....[104]....
        /*4930*/ 	.word	0x05000030


	//   ....[105]....
        /*4934*/ 	.word	0x05000030


	//   ....[106]....
        /*4938*/ 	.word	0x05000030


	//   ....[107]....
        /*493c*/ 	.word	0x05000030


	//   ....[108]....
        /*4940*/ 	.word	0x05000030


	//   ....[109]....
        /*4944*/ 	.word	0x05000030


	//   ....[110]....
        /*4948*/ 	.word	0x05000030


	//   ....[111]....
        /*494c*/ 	.word	0x05000030


	//   ....[112]....
        /*4950*/ 	.word	0x05000030


	//   ....[113]....
        /*4954*/ 	.word	0x05000030


	//   ....[114]....
        /*4958*/ 	.word	0x05000030


	//   ....[115]....
        /*495c*/ 	.word	0x05000030


	//   ....[116]....
        /*4960*/ 	.word	0x05000030


	//   ....[117]....
        /*4964*/ 	.word	0x05000030


	//   ....[118]....
        /*4968*/ 	.word	0x05000030


	//   ....[119]....
        /*496c*/ 	.word	0x05000030


	//   ....[120]....
        /*4970*/ 	.word	0x05000030


	//   ....[121]....
        /*4974*/ 	.word	0x05000030


	//   ....[122]....
        /*4978*/ 	.word	0x05000030


	//   ....[123]....
        /*497c*/ 	.word	0x05000030


	//   ....[124]....
        /*4980*/ 	.word	0x05000030


	//   ....[125]....
        /*4984*/ 	.word	0x05000030


	//   ....[126]....
        /*4988*/ 	.word	0x05000030


	//   ....[127]....
        /*498c*/ 	.word	0x05000030


	//   ....[128]....
        /*4990*/ 	.word	0x05000030


	//   ....[129]....
        /*4994*/ 	.word	0x05000030


	//   ....[130]....
        /*4998*/ 	.word	0x05000030


	//   ....[131]....
        /*499c*/ 	.word	0x05000030


	//   ....[132]....
        /*49a0*/ 	.word	0x05000030


	//   ....[133]....
        /*49a4*/ 	.word	0x05000030


	//   ....[134]....
        /*49a8*/ 	.word	0x05000030


	//   ....[135]....
        /*49ac*/ 	.word	0x05000030


	//   ....[136]....
        /*49b0*/ 	.word	0x05000030


	//   ....[137]....
        /*49b4*/ 	.word	0x05000030


	//   ....[138]....
        /*49b8*/ 	.word	0x05000030


	//   ....[139]....
        /*49bc*/ 	.word	0x05000030


	//   ....[140]....
        /*49c0*/ 	.word	0x05000030


	//   ....[141]....
        /*49c4*/ 	.word	0x05000030


	//   ....[142]....
        /*49c8*/ 	.word	0x05000030


	//   ....[143]....
        /*49cc*/ 	.word	0x05000030


	//   ....[144]....
        /*49d0*/ 	.word	0x05000030


	//   ....[145]....
        /*49d4*/ 	.word	0x05000030


	//   ....[146]....
        /*49d8*/ 	.word	0x05000030


	//   ....[147]....
        /*49dc*/ 	.word	0x05000030


	//   ....[148]....
        /*49e0*/ 	.word	0x05000030


	//   ....[149]....
        /*49e4*/ 	.word	0x05000030


	//   ....[150]....
        /*49e8*/ 	.word	0x05000030


	//   ....[151]....
        /*49ec*/ 	.word	0x05000030


	//   ....[152]....
        /*49f0*/ 	.word	0x05000030


	//   ....[153]....
        /*49f4*/ 	.word	0x05000030


	//   ....[154]....
        /*49f8*/ 	.word	0x05000030


	//   ....[155]....
        /*49fc*/ 	.word	0x05000030


	//   ....[156]....
        /*4a00*/ 	.word	0x05000030


	//   ....[157]....
        /*4a04*/ 	.word	0x05000030


	//   ....[158]....
        /*4a08*/ 	.word	0x05000030


	//   ....[159]....
        /*4a0c*/ 	.word	0x05000030


	//   ....[160]....
        /*4a10*/ 	.word	0x05000030


	//   ....[161]....
        /*4a14*/ 	.word	0x05000030


	//   ....[162]....
        /*4a18*/ 	.word	0x05000030


	//   ....[163]....
        /*4a1c*/ 	.word	0x05000030


	//   ....[164]....
        /*4a20*/ 	.word	0x05000030


	//   ....[165]....
        /*4a24*/ 	.word	0x05000030


	//   ....[166]....
        /*4a28*/ 	.word	0x05000030


	//   ....[167]....
        /*4a2c*/ 	.word	0x05000030


	//   ....[168]....
        /*4a30*/ 	.word	0x05000030


	//   ....[169]....
        /*4a34*/ 	.word	0x05000030


	//   ....[170]....
        /*4a38*/ 	.word	0x05000030


	//   ....[171]....
        /*4a3c*/ 	.word	0x05000030


	//   ....[172]....
        /*4a40*/ 	.word	0x05000030


	//   ....[173]....
        /*4a44*/ 	.word	0x05000030


	//   ....[174]....
        /*4a48*/ 	.word	0x05000030


	//   ....[175]....
        /*4a4c*/ 	.word	0x05000030


	//   ....[176]....
        /*4a50*/ 	.word	0x05000030


	//   ....[177]....
        /*4a54*/ 	.word	0x05000030


	//   ....[178]....
        /*4a58*/ 	.word	0x05000030


	//   ....[179]....
        /*4a5c*/ 	.word	0x05000030


	//   ....[180]....
        /*4a60*/ 	.word	0x05000030


	//   ....[181]....
        /*4a64*/ 	.word	0x05000030


	//   ....[182]....
        /*4a68*/ 	.word	0x05000030


	//   ....[183]....
        /*4a6c*/ 	.word	0x05000030


	//   ....[184]....
        /*4a70*/ 	.word	0x05000030


	//   ....[185]....
        /*4a74*/ 	.word	0x05000030


	//   ....[186]....
        /*4a78*/ 	.word	0x05000030


	//   ....[187]....
        /*4a7c*/ 	.word	0x05000030


	//   ....[188]....
        /*4a80*/ 	.word	0x05000030


	//   ....[189]....
        /*4a84*/ 	.word	0x05000030


	//   ....[190]....
        /*4a88*/ 	.word	0x05000030


	//   ....[191]....
        /*4a8c*/ 	.word	0x05000030


	//   ....[192]....
        /*4a90*/ 	.word	0x05000030


	//   ....[193]....
        /*4a94*/ 	.word	0x05000030


	//   ....[194]....
        /*4a98*/ 	.word	0x05000030


	//   ....[195]....
        /*4a9c*/ 	.word	0x05000030


	//   ....[196]....
        /*4aa0*/ 	.word	0x05000030


	//   ....[197]....
        /*4aa4*/ 	.word	0x05000030


	//   ....[198]....
        /*4aa8*/ 	.word	0x05000030


	//   ....[199]....
        /*4aac*/ 	.word	0x05000030


	//   ....[200]....
        /*4ab0*/ 	.word	0x05000030


	//   ....[201]....
        /*4ab4*/ 	.word	0x05000030


	//   ....[202]....
        /*4ab8*/ 	.word	0x05000030


	//   ....[203]....
        /*4abc*/ 	.word	0x05000030


	//   ....[204]....
        /*4ac0*/ 	.word	0x05000030


	//   ....[205]....
        /*4ac4*/ 	.word	0x05000030


	//   ....[206]....
        /*4ac8*/ 	.word	0x05000030


	//   ....[207]....
        /*4acc*/ 	.word	0x05000030


	//   ....[208]....
        /*4ad0*/ 	.word	0x05000030


	//   ....[209]....
        /*4ad4*/ 	.word	0x05000030


	//   ....[210]....
        /*4ad8*/ 	.word	0x05000030


	//   ....[211]....
        /*4adc*/ 	.word	0x05000030


	//   ....[212]....
        /*4ae0*/ 	.word	0x05000030


	//   ....[213]....
        /*4ae4*/ 	.word	0x05000030


	//   ....[214]....
        /*4ae8*/ 	.word	0x05000030


	//   ....[215]....
        /*4aec*/ 	.word	0x05000030


	//   ....[216]....
        /*4af0*/ 	.word	0x05000030


	//   ....[217]....
        /*4af4*/ 	.word	0x05000030


	//   ....[218]....
        /*4af8*/ 	.word	0x05000030


	//   ....[219]....
        /*4afc*/ 	.word	0x05000030


	//   ....[220]....
        /*4b00*/ 	.word	0x05000030


	//   ....[221]....
        /*4b04*/ 	.word	0x05000030


	//   ....[222]....
        /*4b08*/ 	.word	0x05000030


	//   ....[223]....
        /*4b0c*/ 	.word	0x05000030


	//   ....[224]....
        /*4b10*/ 	.word	0x05000030


	//   ....[225]....
        /*4b14*/ 	.word	0x05000030


	//   ....[226]....
        /*4b18*/ 	.word	0x05000030


	//   ....[227]....
        /*4b1c*/ 	.word	0x05000030


	//   ....[228]....
        /*4b20*/ 	.word	0x05000030


	//   ....[229]....
        /*4b24*/ 	.word	0x05000030


	//   ....[230]....
        /*4b28*/ 	.word	0x05000030


	//   ....[231]....
        /*4b2c*/ 	.word	0x05000030


	//   ....[232]....
        /*4b30*/ 	.word	0x05000030


	//   ....[233]....
        /*4b34*/ 	.word	0x05000030


	//   ....[234]....
        /*4b38*/ 	.word	0x05000030


	//   ....[235]....
        /*4b3c*/ 	.word	0x05000030


	//   ....[236]....
        /*4b40*/ 	.word	0x05000030


	//   ....[237]....
        /*4b44*/ 	.word	0x05000030


	//   ....[238]....
        /*4b48*/ 	.word	0x05000030


	//   ....[239]....
        /*4b4c*/ 	.word	0x05000030


	//   ....[240]....
        /*4b50*/ 	.word	0x05000030


	//   ....[241]....
        /*4b54*/ 	.word	0x05000030


	//   ....[242]....
        /*4b58*/ 	.word	0x05000030


	//   ....[243]....
        /*4b5c*/ 	.word	0x05000030


	//   ....[244]....
        /*4b60*/ 	.word	0x05000030


	//   ....[245]....
        /*4b64*/ 	.word	0x05000030


	//   ....[246]....
        /*4b68*/ 	.word	0x05000030


	//   ....[247]....
        /*4b6c*/ 	.word	0x05000030


	//   ....[248]....
        /*4b70*/ 	.word	0x05000030


	//   ....[249]....
        /*4b74*/ 	.word	0x05000030


	//   ....[250]....
        /*4b78*/ 	.word	0x05000030


	//   ....[251]....
        /*4b7c*/ 	.word	0x05000030


	//   ....[252]....
        /*4b80*/ 	.word	0x05000030


	//   ....[253]....
        /*4b84*/ 	.word	0x05000030


	//   ....[254]....
        /*4b88*/ 	.word	0x05000030


	//   ....[255]....
        /*4b8c*/ 	.word	0x05000030


	//   ....[0]....
        /*4b90*/ 	.word	0x05000030


	//   ....[1]....
        /*4b94*/ 	.word	0x05000030


	//   ....[2]....
        /*4b98*/ 	.word	0x05000030


	//   ....[3]....
        /*4b9c*/ 	.word	0x05000030


	//   ....[4]....
        /*4ba0*/ 	.word	0x05000030


	//   ....[5]....
        /*4ba4*/ 	.word	0x05000030


	//   ....[6]....
        /*4ba8*/ 	.word	0x05000030


	//   ....[7]....
        /*4bac*/ 	.word	0x05000030


	//   ....[8]....
        /*4bb0*/ 	.word	0x05000030


	//   ....[9]....
        /*4bb4*/ 	.word	0x05000030


	//   ....[10]....
        /*4bb8*/ 	.word	0x05000030


	//   ....[11]....
        /*4bbc*/ 	.word	0x05000030


	//   ....[12]....
        /*4bc0*/ 	.word	0x05000030


	//   ....[13]....
        /*4bc4*/ 	.word	0x05000030


	//   ....[14]....
        /*4bc8*/ 	.word	0x05000030


	//   ....[15]....
        /*4bcc*/ 	.word	0x05000030


	//   ....[16]....
        /*4bd0*/ 	.word	0x05000030


	//   ....[17]....
        /*4bd4*/ 	.word	0x05000030


	//   ....[18]....
        /*4bd8*/ 	.word	0x05000030


	//   ....[19]....
        /*4bdc*/ 	.word	0x05000030


	//   ....[20]....
        /*4be0*/ 	.word	0x05000030


	//   ....[21]....
        /*4be4*/ 	.word	0x05000030


	//   ....[22]....
        /*4be8*/ 	.word	0x05000030


	//   ....[23]....
        /*4bec*/ 	.word	0x05000030


	//   ....[24]....
        /*4bf0*/ 	.word	0x05000030


	//   ....[25]....
        /*4bf4*/ 	.word	0x05000030


	//   ....[26]....
        /*4bf8*/ 	.word	0x05000030


	//   ....[27]....
        /*4bfc*/ 	.word	0x05000030


	//   ....[28]....
        /*4c00*/ 	.word	0x05000030


	//   ....[29]....
        /*4c04*/ 	.word	0x05000030


	//   ....[30]....
        /*4c08*/ 	.word	0x05000030


	//   ....[31]....
        /*4c0c*/ 	.word	0x05000030


	//   ....[32]....
        /*4c10*/ 	.word	0x05000030


	//   ....[33]....
        /*4c14*/ 	.word	0x05000030


	//   ....[34]....
        /*4c18*/ 	.word	0x05000030


	//   ....[35]....
        /*4c1c*/ 	.word	0x05000030


	//   ....[36]....
        /*4c20*/ 	.word	0x05000030


	//   ....[37]....
        /*4c24*/ 	.word	0x05000030


	//   ....[38]....
        /*4c28*/ 	.word	0x05000030


	//   ....[39]....
        /*4c2c*/ 	.word	0x05000030


	//   ....[40]....
        /*4c30*/ 	.word	0x05000030


	//   ....[41]....
        /*4c34*/ 	.word	0x05000030


	//   ....[42]....
        /*4c38*/ 	.word	0x05000030


	//   ....[43]....
        /*4c3c*/ 	.word	0x05000030


	//   ....[44]....
        /*4c40*/ 	.word	0x05000030


	//   ....[45]....
        /*4c44*/ 	.word	0x05000030


	//   ....[46]....
        /*4c48*/ 	.word	0x05000030


	//   ....[47]....
        /*4c4c*/ 	.word	0x05000030


	//   ....[48]....
        /*4c50*/ 	.word	0x05000030


	//   ....[49]....
        /*4c54*/ 	.word	0x05000030


	//   ....[50]....
        /*4c58*/ 	.word	0x05000030


	//   ....[51]....
        /*4c5c*/ 	.word	0x05000030


	//   ....[52]....
        /*4c60*/ 	.word	0x05000030


	//   ....[53]....
        /*4c64*/ 	.word	0x05000030


	//   ....[54]....
        /*4c68*/ 	.word	0x05000030


	//   ....[55]....
        /*4c6c*/ 	.word	0x05000030


	//   ....[56]....
        /*4c70*/ 	.word	0x05000030


	//   ....[57]....
        /*4c74*/ 	.word	0x05000030


	//   ....[58]....
        /*4c78*/ 	.word	0x05000030


	//   ....[59]....
        /*4c7c*/ 	.word	0x05000030


	//   ....[60]....
        /*4c80*/ 	.word	0x05000030


	//   ....[61]....
        /*4c84*/ 	.word	0x05000030


	//   ....[62]....
        /*4c88*/ 	.word	0x05000030


	//   ....[63]....
        /*4c8c*/ 	.word	0x05000030


	//   ....[64]....
        /*4c90*/ 	.word	0x05000030


	//   ....[65]....
        /*4c94*/ 	.word	0x05000030


	//   ....[66]....
        /*4c98*/ 	.word	0x05000030


	//   ....[67]....
        /*4c9c*/ 	.word	0x05000030


	//   ....[68]....
        /*4ca0*/ 	.word	0x05000030


	//   ....[69]....
        /*4ca4*/ 	.word	0x05000030


	//   ....[70]....
        /*4ca8*/ 	.word	0x05000030


	//   ....[71]....
        /*4cac*/ 	.word	0x05000030


	//   ....[72]....
        /*4cb0*/ 	.word	0x05000030


	//   ....[73]....
        /*4cb4*/ 	.word	0x05000030


	//   ....[74]....
        /*4cb8*/ 	.word	0x05000030


	//   ....[75]....
        /*4cbc*/ 	.word	0x05000030


	//   ....[76]....
        /*4cc0*/ 	.word	0x05000030


	//   ....[77]....
        /*4cc4*/ 	.word	0x05000030


	//   ....[78]....
        /*4cc8*/ 	.word	0x05000030


	//   ....[79]....
        /*4ccc*/ 	.word	0x05000030


	//   ....[80]....
        /*4cd0*/ 	.word	0x05000030


	//   ....[81]....
        /*4cd4*/ 	.word	0x05000030


	//   ....[82]....
        /*4cd8*/ 	.word	0x05000030


	//   ....[83]....
        /*4cdc*/ 	.word	0x05000030


	//   ....[84]....
        /*4ce0*/ 	.word	0x05000030


	//   ....[85]....
        /*4ce4*/ 	.word	0x05000030


	//   ....[86]....
        /*4ce8*/ 	.word	0x05000030


	//   ....[87]....
        /*4cec*/ 	.word	0x05000030


	//   ....[88]....
        /*4cf0*/ 	.word	0x05000030


	//   ....[89]....
        /*4cf4*/ 	.word	0x05000030


	//   ....[90]....
        /*4cf8*/ 	.word	0x05000030


	//   ....[91]....
        /*4cfc*/ 	.word	0x05000030


	//   ....[92]....
        /*4d00*/ 	.word	0x05000030


	//   ....[93]....
        /*4d04*/ 	.word	0x05000030


	//   ....[94]....
        /*4d08*/ 	.word	0x05000030


	//   ....[95]....
        /*4d0c*/ 	.word	0x05000030


	//   ....[96]....
        /*4d10*/ 	.word	0x05000030


	//   ....[97]....
        /*4d14*/ 	.word	0x05000030


	//   ....[98]....
        /*4d18*/ 	.word	0x05000030


	//   ....[99]....
        /*4d1c*/ 	.word	0x05000030


	//   ....[100]....
        /*4d20*/ 	.word	0x05000030


	//   ....[101]....
        /*4d24*/ 	.word	0x05000030


	//   ....[102]....
        /*4d28*/ 	.word	0x05000030


	//   ....[103]....
        /*4d2c*/ 	.word	0x05000030


	//   ....[104]....
        /*4d30*/ 	.word	0x05000030


	//   ....[105]....
        /*4d34*/ 	.word	0x05000030


	//   ....[106]....
        /*4d38*/ 	.word	0x05000030


	//   ....[107]....
        /*4d3c*/ 	.word	0x05000030


	//   ....[108]....
        /*4d40*/ 	.word	0x05000030


	//   ....[109]....
        /*4d44*/ 	.word	0x05000030


	//   ....[110]....
        /*4d48*/ 	.word	0x05000030


	//   ....[111]....
        /*4d4c*/ 	.word	0x05000030


	//   ....[112]....
        /*4d50*/ 	.word	0x05000030


	//   ....[113]....
        /*4d54*/ 	.word	0x05000030


	//   ....[114]....
        /*4d58*/ 	.word	0x05000030


	//   ....[115]....
        /*4d5c*/ 	.word	0x05000030


	//   ....[116]....
        /*4d60*/ 	.word	0x05000030


	//   ....[117]....
        /*4d64*/ 	.word	0x05000030


	//   ....[118]....
        /*4d68*/ 	.word	0x05000030


	//   ....[119]....
        /*4d6c*/ 	.word	0x05000030


	//   ....[120]....
        /*4d70*/ 	.word	0x05000030


	//   ....[121]....
        /*4d74*/ 	.word	0x05000030


	//   ....[122]....
        /*4d78*/ 	.word	0x05000030


	//   ....[123]....
        /*4d7c*/ 	.word	0x05000030


	//   ....[124]....
        /*4d80*/ 	.word	0x05000030


	//   ....[125]....
        /*4d84*/ 	.word	0x05000030


	//   ....[126]....
        /*4d88*/ 	.word	0x05000030


	//   ....[127]....
        /*4d8c*/ 	.word	0x05000030


	//   ....[128]....
        /*4d90*/ 	.word	0x05000030


	//   ....[129]....
        /*4d94*/ 	.word	0x05000030


	//   ....[130]....
        /*4d98*/ 	.word	0x05000030


	//   ....[131]....
        /*4d9c*/ 	.word	0x05000030


	//   ....[132]....
        /*4da0*/ 	.word	0x05000030


	//   ....[133]....
        /*4da4*/ 	.word	0x05000030


	//   ....[134]....
        /*4da8*/ 	.word	0x05000030


	//   ....[135]....
        /*4dac*/ 	.word	0x05000030


	//   ....[136]....
        /*4db0*/ 	.word	0x05000030


	//   ....[137]....
        /*4db4*/ 	.word	0x05000030


	//   ....[138]....
        /*4db8*/ 	.word	0x05000030


	//   ....[139]....
        /*4dbc*/ 	.word	0x05000030


	//   ....[140]....
        /*4dc0*/ 	.word	0x05000030


	//----- nvinfo : EIATTR_COOP_GROUP_INSTR_OFFSETS
	.align		4
.L_203:
        /*4dc4*/ 	.byte	0x04, 0x28
        /*4dc6*/ 	.short	(.L_205 - .L_204)


	//   ....[0]....
.L_204:
        /*4dc8*/ 	.word	0x000006f0


	//   ....[1]....
        /*4dcc*/ 	.word	0x00000810


	//   ....[2]....
        /*4dd0*/ 	.word	0x00000830


	//   ....[3]....
        /*4dd4*/ 	.word	0x00000850


	//   ....[4]....
        /*4dd8*/ 	.word	0x00000860


	//   ....[5]....
        /*4ddc*/ 	.word	0x00000870


	//   ....[6]....
        /*4de0*/ 	.word	0x000008b0


	//   ....[7]....
        /*4de4*/ 	.word	0x000008c0


	//   ....[8]....
        /*4de8*/ 	.word	0x00000ba0


	//   ....[9]....
        /*4dec*/ 	.word	0x00000be0


	//   ....[10]....
        /*4df0*/ 	.word	0x00000bf0


	//   ....[11]....
        /*4df4*/ 	.word	0x00000d10


	//   ....[12]....
        /*4df8*/ 	.word	0x00000dc0


	//   ....[13]....
        /*4dfc*/ 	.word	0x00000e50


	//   ....[14]....
        /*4e00*/ 	.word	0x00000e70


	//   ....[15]....
        /*4e04*/ 	.word	0x00000ea0


	//   ....[16]....
        /*4e08*/ 	.word	0x00000ed0


	//   ....[17]....
        /*4e0c*/ 	.word	0x00000ee0


	//   ....[18]....
        /*4e10*/ 	.word	0x00000f00


	//   ....[19]....
        /*4e14*/ 	.word	0x00000f10


	//   ....[20]....
        /*4e18*/ 	.word	0x00000fe0


	//   ....[21]....
        /*4e1c*/ 	.word	0x00000ff0


	//   ....[22]....
        /*4e20*/ 	.word	0x00001000


	//   ....[23]....
        /*4e24*/ 	.word	0x00001010


	//   ....[24]....
        /*4e28*/ 	.word	0x00001170


	//   ....[25]....
        /*4e2c*/ 	.word	0x00001190


	//   ....[26]....
        /*4e30*/ 	.word	0x000011b0


	//   ....[27]....
        /*4e34*/ 	.word	0x00001200


	//   ....[28]....
        /*4e38*/ 	.word	0x00001210


	//   ....[29]....
        /*4e3c*/ 	.word	0x00001310


	//   ....[30]....
        /*4e40*/ 	.word	0x00001380


	//   ....[31]....
        /*4e44*/ 	.word	0x00001780


	//   ....[32]....
        /*4e48*/ 	.word	0x000017b0


	//   ....[33]....
        /*4e4c*/ 	.word	0x000017d0


	//   ....[34]....
        /*4e50*/ 	.word	0x00001900


	//   ....[35]....
        /*4e54*/ 	.word	0x00001910


	//   ....[36]....
        /*4e58*/ 	.word	0x00001980


	//   ....[37]....
        /*4e5c*/ 	.word	0x00001a30


	//   ....[38]....
        /*4e60*/ 	.word	0x00001a50


	//   ....[39]....
        /*4e64*/ 	.word	0x00001bd0


	//   ....[40]....
        /*4e68*/ 	.word	0x00001bf0


	//   ....[41]....
        /*4e6c*/ 	.word	0x00001c00


	//   ....[42]....
        /*4e70*/ 	.word	0x00001c50


	//   ....[43]....
        /*4e74*/ 	.word	0x00001c70


	//   ....[44]....
        /*4e78*/ 	.word	0x00001ca0


	//   ....[45]....
        /*4e7c*/ 	.word	0x00001cd0


	//   ....[46]....
        /*4e80*/ 	.word	0x000025f0


	//   ....[47]....
        /*4e84*/ 	.word	0x000027d0


	//   ....[48]....
        /*4e88*/ 	.word	0x00002a00


	//   ....[49]....
        /*4e8c*/ 	.word	0x00002c10


	//   ....[50]....
        /*4e90*/ 	.word	0x00002d50


	//   ....[51]....
        /*4e94*/ 	.word	0x00002fb0


	//   ....[52]....
        /*4e98*/ 	.word	0x00003120


	//   ....[53]....
        /*4e9c*/ 	.word	0x000032f0


	//   ....[54]....
        /*4ea0*/ 	.word	0x000035c0


	//   ....[55]....
        /*4ea4*/ 	.word	0x00003650


	//   ....[56]....
        /*4ea8*/ 	.word	0x000038c0


	//   ....[57]....
        /*4eac*/ 	.word	0x00003950


	//   ....[58]....
        /*4eb0*/ 	.word	0x00003c30


	//   ....[59]....
        /*4eb4*/ 	.word	0x00003e70


	//   ....[60]....
        /*4eb8*/ 	.word	0x00004180


	//   ....[61]....
        /*4ebc*/ 	.word	0x00004290


	//   ....[62]....
        /*4ec0*/ 	.word	0x00004460


	//   ....[63]....
        /*4ec4*/ 	.word	0x00004640


	//   ....[64]....
        /*4ec8*/ 	.word	0x00004930


	//   ....[65]....
        /*4ecc*/ 	.word	0x000049d0


	//   ....[66]....
        /*4ed0*/ 	.word	0x00004c90


	//   ....[67]....
        /*4ed4*/ 	.word	0x00004d20


	//   ....[68]....
        /*4ed8*/ 	.word	0x00005010


	//   ....[69]....
        /*4edc*/ 	.word	0x000050e0


	//   ....[70]....
        /*4ee0*/ 	.word	0x00005370


	//   ....[71]....
        /*4ee4*/ 	.word	0x00005410


	//   ....[72]....
        /*4ee8*/ 	.word	0x00005640


	//   ....[73]....
        /*4eec*/ 	.word	0x000056e0


	//   ....[74]....
        /*4ef0*/ 	.word	0x000059e0


	//   ....[75]....
        /*4ef4*/ 	.word	0x00005a70


	//   ....[76]....
        /*4ef8*/ 	.word	0x00005ba0


	//   ....[77]....
        /*4efc*/ 	.word	0x00007c70


	//   ....[78]....
        /*4f00*/ 	.word	0x00007cc0


	//   ....[79]....
        /*4f04*/ 	.word	0x00008b40


	//   ....[80]....
        /*4f08*/ 	.word	0x0000a3d0


	//   ....[81]....
        /*4f0c*/ 	.word	0x0000a510


	//   ....[82]....
        /*4f10*/ 	.word	0x0000a5a0


	//   ....[83]....
        /*4f14*/ 	.word	0x0000a660


	//   ....[84]....
        /*4f18*/ 	.word	0x0000a6f0


	//   ....[85]....
        /*4f1c*/ 	.word	0x0000a780


	//   ....[86]....
        /*4f20*/ 	.word	0x0000a810


	//   ....[87]....
        /*4f24*/ 	.word	0x0000a8a0


	//   ....[88]....
        /*4f28*/ 	.word	0x0000a930


	//   ....[89]....
        /*4f2c*/ 	.word	0x0000a9c0


	//   ....[90]....
        /*4f30*/ 	.word	0x0000ab20


	//   ....[91]....
        /*4f34*/ 	.word	0x0000abc0


	//   ....[92]....
        /*4f38*/ 	.word	0x0000ac50


	//   ....[93]....
        /*4f3c*/ 	.word	0x0000ace0


	//   ....[94]....
        /*4f40*/ 	.word	0x0000ae00


	//   ....[95]....
        /*4f44*/ 	.word	0x0000aea0


	//   ....[96]....
        /*4f48*/ 	.word	0x0000b090


	//   ....[97]....
        /*4f4c*/ 	.word	0x0000b1a0


	//   ....[98]....
        /*4f50*/ 	.word	0x0000b430


	//   ....[99]....
        /*4f54*/ 	.word	0x0000b4c0


	//   ....[100]....
        /*4f58*/ 	.word	0x0000b720


	//   ....[101]....
        /*4f5c*/ 	.word	0x0000ba00


	//   ....[102]....
        /*4f60*/ 	.word	0x0000bad0


	//   ....[103]....
        /*4f64*/ 	.word	0x0000bc60


	//   ....[104]....
        /*4f68*/ 	.word	0x0000bd00


	//   ....[105]....
        /*4f6c*/ 	.word	0x0000be00


	//   ....[106]....
        /*4f70*/ 	.word	0x0000c040


	//   ....[107]....
        /*4f74*/ 	.word	0x0000c1f0


	//   ....[108]....
        /*4f78*/ 	.word	0x0000c340


	//   ....[109]....
        /*4f7c*/ 	.word	0x0000c420


	//   ....[110]....
        /*4f80*/ 	.word	0x0000c630


	//   ....[111]....
        /*4f84*/ 	.word	0x0000c9f0


	//   ....[112]....
        /*4f88*/ 	.word	0x0000d740


	//   ....[113]....
        /*4f8c*/ 	.word	0x0000d830


	//   ....[114]....
        /*4f90*/ 	.word	0x0000f2d0


	//   ....[115]....
        /*4f94*/ 	.word	0x0000f2e0


	//   ....[116]....
        /*4f98*/ 	.word	0x00010cf0


	//   ....[117]....
        /*4f9c*/ 	.word	0x00010d00


	//   ....[118]....
        /*4fa0*/ 	.word	0x00012730


	//   ....[119]....
        /*4fa4*/ 	.word	0x00012740


	//   ....[120]....
        /*4fa8*/ 	.word	0x00014190


	//   ....[121]....
        /*4fac*/ 	.word	0x000141a0


	//   ....[122]....
        /*4fb0*/ 	.word	0x00015c00


	//   ....[123]....
        /*4fb4*/ 	.word	0x00015c10


	//   ....[124]....
        /*4fb8*/ 	.word	0x00017670


	//   ....[125]....
        /*4fbc*/ 	.word	0x00017680


	//   ....[126]....
        /*4fc0*/ 	.word	0x000190e0


	//   ....[127]....
        /*4fc4*/ 	.word	0x000190f0


	//   ....[128]....
        /*4fc8*/ 	.word	0x0001abb0


	//   ....[129]....
        /*4fcc*/ 	.word	0x0001ac20


	//   ....[130]....
        /*4fd0*/ 	.word	0x0001b050


	//   ....[131]....
        /*4fd4*/ 	.word	0x0001b060


	//   ....[132]....
        /*4fd8*/ 	.word	0x0001b0b0


	//   ....[133]....
        /*4fdc*/ 	.word	0x0001b140


	//   ....[134]....
        /*4fe0*/ 	.word	0x0001b1b0


	//   ....[135]....
        /*4fe4*/ 	.word	0x0001b240


	//   ....[136]....
        /*4fe8*/ 	.word	0x0001b2e0


	//   ....[137]....
        /*4fec*/ 	.word	0x0001b570


	//   ....[138]....
        /*4ff0*/ 	.word	0x0001b580


	//   ....[139]....
        /*4ff4*/ 	.word	0x0001b590


	//   ....[140]....
        /*4ff8*/ 	.word	0x0001b5a0


	//   ....[141]....
        /*4ffc*/ 	.word	0x0001b5c0


	//   ....[142]....
        /*5000*/ 	.word	0x0001b5d0


	//   ....[143]....
        /*5004*/ 	.word	0x0001b5e0


	//   ....[144]....
        /*5008*/ 	.word	0x0001bae0


	//   ....[145]....
        /*500c*/ 	.word	0x0001be00


	//   ....[146]....
        /*5010*/ 	.word	0x0001c080


	//   ....[147]....
        /*5014*/ 	.word	0x0001c200


	//   ....[148]....
        /*5018*/ 	.word	0x0001c490


	//   ....[149]....
        /*501c*/ 	.word	0x0001c530


	//   ....[150]....
        /*5020*/ 	.word	0x0001c7b0


	//   ....[151]....
        /*5024*/ 	.word	0x0001c9d0


	//   ....[152]....
        /*5028*/ 	.word	0x0001cb10


	//   ....[153]....
        /*502c*/ 	.word	0x0001cdb0


	//   ....[154]....
        /*5030*/ 	.word	0x0001ce40


	//   ....[155]....
        /*5034*/ 	.word	0x0001d100


	//   ....[156]....
        /*5038*/ 	.word	0x0001d1a0


	//   ....[157]....
        /*503c*/ 	.word	0x0001d450


	//   ....[158]....
        /*5040*/ 	.word	0x0001d680


	//   ....[159]....
        /*5044*/ 	.word	0x0001d950


	//   ....[160]....
        /*5048*/ 	.word	0x0001da60


	//   ....[161]....
        /*504c*/ 	.word	0x0001dce0


	//   ....[162]....
        /*5050*/ 	.word	0x0001ddf0


	//   ....[163]....
        /*5054*/ 	.word	0x0001e0d0


	//   ....[164]....
        /*5058*/ 	.word	0x0001e170


	//   ....[165]....
        /*505c*/ 	.word	0x0001e400


	//   ....[166]....
        /*5060*/ 	.word	0x0001e4a0


	//   ....[167]....
        /*5064*/ 	.word	0x0001e790


	//   ....[168]....
        /*5068*/ 	.word	0x0001e840


	//   ....[169]....
        /*506c*/ 	.word	0x0001ea80


	//   ....[170]....
        /*5070*/ 	.word	0x0001eb10


	//   ....[171]....
        /*5074*/ 	.word	0x0001ee00


	//   ....[172]....
        /*5078*/ 	.word	0x0001ee90


	//   ....[173]....
        /*507c*/ 	.word	0x0001f120


	//   ....[174]....
        /*5080*/ 	.word	0x0001f1d0


	//   ....[175]....
        /*5084*/ 	.word	0x0001f2f0


	//   ....[176]....
        /*5088*/ 	.word	0x000213a0


	//   ....[177]....
        /*508c*/ 	.word	0x000213f0


	//   ....[178]....
        /*5090*/ 	.word	0x00021a80


	//   ....[179]....
        /*5094*/ 	.word	0x00023b00


	//   ....[180]....
        /*5098*/ 	.word	0x00023c40


	//   ....[181]....
        /*509c*/ 	.word	0x00023cd0


	//   ....[182]....
        /*50a0*/ 	.word	0x00023d60


	//   ....[183]....
        /*50a4*/ 	.word	0x00023df0


	//   ....[184]....
        /*50a8*/ 	.word	0x00023e90


	//   ....[185]....
        /*50ac*/ 	.word	0x00023f20


	//   ....[186]....
        /*50b0*/ 	.word	0x00023fb0


	//   ....[187]....
        /*50b4*/ 	.word	0x00024060


	//   ....[188]....
        /*50b8*/ 	.word	0x00024110


	//   ....[189]....
        /*50bc*/ 	.word	0x00024250


	//   ....[190]....
        /*50c0*/ 	.word	0x000242f0


	//   ....[191]....
        /*50c4*/ 	.word	0x00024380


	//   ....[192]....
        /*50c8*/ 	.word	0x00024410


	//   ....[193]....
        /*50cc*/ 	.word	0x00024530


	//   ....[194]....
        /*50d0*/ 	.word	0x000245d0


	//   ....[195]....
        /*50d4*/ 	.word	0x00024700


	//   ....[196]....
        /*50d8*/ 	.word	0x000248e0


	//   ....[197]....
        /*50dc*/ 	.word	0x00024b60


	//   ....[198]....
        /*50e0*/ 	.word	0x00024bf0


	//   ....[199]....
        /*50e4*/ 	.word	0x00024e50


	//   ....[200]....
        /*50e8*/ 	.word	0x00025130


	//   ....[201]....
        /*50ec*/ 	.word	0x00025200


	//   ....[202]....
        /*50f0*/ 	.word	0x00025390


	//   ....[203]....
        /*50f4*/ 	.word	0x00025430


	//   ....[204]....
        /*50f8*/ 	.word	0x00025530


	//   ....[205]....
        /*50fc*/ 	.word	0x00025770


	//   ....[206]....
        /*5100*/ 	.word	0x00025920


	//   ....[207]....
        /*5104*/ 	.word	0x00025a70


	//   ....[208]....
        /*5108*/ 	.word	0x00025b50


	//   ....[209]....
        /*510c*/ 	.word	0x00025d60


	//   ....[210]....
        /*5110*/ 	.word	0x00026120


	//   ....[211]....
        /*5114*/ 	.word	0x00026f00


	//   ....[212]....
        /*5118*/ 	.word	0x00026f60


	//   ....[213]....
        /*511c*/ 	.word	0x00028a10


	//   ....[214]....
        /*5120*/ 	.word	0x00028a20


	//   ....[215]....
        /*5124*/ 	.word	0x0002a430


	//   ....[216]....
        /*5128*/ 	.word	0x0002a440


	//   ....[217]....
        /*512c*/ 	.word	0x0002be70


	//   ....[218]....
        /*5130*/ 	.word	0x0002be80


	//   ....[219]....
        /*5134*/ 	.word	0x0002d8d0


	//   ....[220]....
        /*5138*/ 	.word	0x0002d8e0


	//   ....[221]....
        /*513c*/ 	.word	0x0002f340


	//   ....[222]....
        /*5140*/ 	.word	0x0002f350


	//   ....[223]....
        /*5144*/ 	.word	0x00030db0


	//   ....[224]....
        /*5148*/ 	.word	0x00030dc0


	//   ....[225]....
        /*514c*/ 	.word	0x00032820


	//   ....[226]....
        /*5150*/ 	.word	0x00032830


	//   ....[227]....
        /*5154*/ 	.word	0x000342e0


	//   ....[228]....
        /*5158*/ 	.word	0x00034350


	//   ....[229]....
        /*515c*/ 	.word	0x00034790


	//   ....[230]....
        /*5160*/ 	.word	0x000347d0


	//   ....[231]....
        /*5164*/ 	.word	0x00034870


	//   ....[232]....
        /*5168*/ 	.word	0x00034880


	//   ....[233]....
        /*516c*/ 	.word	0x000348f0


	//   ....[234]....
        /*5170*/ 	.word	0x00034a40


	//   ....[235]....
        /*5174*/ 	.word	0x00034a70


	//   ....[236]....
        /*5178*/ 	.word	0x00034a80


	//   ....[237]....
        /*517c*/ 	.word	0x00034c60


	//   ....[238]....
        /*5180*/ 	.word	0x00034cc0


	//   ....[239]....
        /*5184*/ 	.word	0x00034d00


	//   ....[240]....
        /*5188*/ 	.word	0x00034d10


	//   ....[241]....
        /*518c*/ 	.word	0x00034d20


	//   ....[242]....
        /*5190*/ 	.word	0x00034d30


	//   ....[243]....
        /*5194*/ 	.word	0x00034d40


	//   ....[244]....
        /*5198*/ 	.word	0x00035560


	//   ....[245]....
        /*519c*/ 	.word	0x00035800


	//   ....[246]....
        /*51a0*/ 	.word	0x00035980


	//   ....[247]....
        /*51a4*/ 	.word	0x00035bd0


	//   ....[248]....
        /*51a8*/ 	.word	0x00035d30


	//   ....[249]....
        /*51ac*/ 	.word	0x00035f80


	//   ....[250]....
        /*51b0*/ 	.word	0x00036230


	//   ....[251]....
        /*51b4*/ 	.word	0x00036330


	//   ....[252]....
        /*51b8*/ 	.word	0x000365a0


	//   ....[253]....
        /*51bc*/ 	.word	0x00036650


	//   ....[254]....
        /*51c0*/ 	.word	0x000368b0


	//   ....[255]....
        /*51c4*/ 	.word	0x00036960


	//   ....[0]....
        /*51c8*/ 	.word	0x00036c30


	//   ....[1]....
        /*51cc*/ 	.word	0x00036e60


	//   ....[2]....
        /*51d0*/ 	.word	0x00037190


	//   ....[3]....
        /*51d4*/ 	.word	0x00037260


	//   ....[4]....
        /*51d8*/ 	.word	0x00037580


	//   ....[5]....
        /*51dc*/ 	.word	0x00037660


	//   ....[6]....
        /*51e0*/ 	.word	0x00037770


	//   ....[7]....
        /*51e4*/ 	.word	0x000379f0


	//   ....[8]....
        /*51e8*/ 	.word	0x00037cd0


	//   ....[9]....
        /*51ec*/ 	.word	0x00037d60


	//   ....[10]....
        /*51f0*/ 	.word	0x00037fa0


	//   ....[11]....
        /*51f4*/ 	.word	0x00038030


	//   ....[12]....
        /*51f8*/ 	.word	0x00038310


	//   ....[13]....
        /*51fc*/ 	.word	0x000383b0


	//   ....[14]....
        /*5200*/ 	.word	0x00038650


	//   ....[15]....
        /*5204*/ 	.word	0x00038700


	//   ....[16]....
        /*5208*/ 	.word	0x00038980


	//   ....[17]....
        /*520c*/ 	.word	0x00038a40


	//   ....[18]....
        /*5210*/ 	.word	0x00038b50


	//   ....[19]....
        /*5214*/ 	.word	0x0003ab90


	//   ....[20]....
        /*5218*/ 	.word	0x0003abc0


	//   ....[21]....
        /*521c*/ 	.word	0x0003b9c0


	//   ....[22]....
        /*5220*/ 	.word	0x0003d310


	//   ....[23]....
        /*5224*/ 	.word	0x0003d430


	//   ....[24]....
        /*5228*/ 	.word	0x0003d4c0


	//   ....[25]....
        /*522c*/ 	.word	0x0003d580


	//   ....[26]....
        /*5230*/ 	.word	0x0003d610


	//   ....[27]....
        /*5234*/ 	.word	0x0003d6a0


	//   ....[28]....
        /*5238*/ 	.word	0x0003d730


	//   ....[29]....
        /*523c*/ 	.word	0x0003d7c0


	//   ....[30]....
        /*5240*/ 	.word	0x0003d850


	//   ....[31]....
        /*5244*/ 	.word	0x0003d8e0


	//   ....[32]....
        /*5248*/ 	.word	0x0003da30


	//   ....[33]....
        /*524c*/ 	.word	0x0003dad0


	//   ....[34]....
        /*5250*/ 	.word	0x0003db60


	//   ....[35]....
        /*5254*/ 	.word	0x0003dc10


	//   ....[36]....
        /*5258*/ 	.word	0x0003dd10


	//   ....[37]....
        /*525c*/ 	.word	0x0003ddc0


	//   ....[38]....
        /*5260*/ 	.word	0x0003dfa0


	//   ....[39]....
        /*5264*/ 	.word	0x0003e0b0


	//   ....[40]....
        /*5268*/ 	.word	0x0003e340


	//   ....[41]....
        /*526c*/ 	.word	0x0003e3d0


	//   ....[42]....
        /*5270*/ 	.word	0x0003e630


	//   ....[43]....
        /*5274*/ 	.word	0x0003e910


	//   ....[44]....
        /*5278*/ 	.word	0x0003e9e0


	//   ....[45]....
        /*527c*/ 	.word	0x0003eb70


	//   ....[46]....
        /*5280*/ 	.word	0x0003ec10


	//   ....[47]....
        /*5284*/ 	.word	0x0003ed10


	//   ....[48]....
        /*5288*/ 	.word	0x0003ef50


	//   ....[49]....
        /*528c*/ 	.word	0x0003f100


	//   ....[50]....
        /*5290*/ 	.word	0x0003f250


	//   ....[51]....
        /*5294*/ 	.word	0x0003f330


	//   ....[52]....
        /*5298*/ 	.word	0x0003f540


	//   ....[53]....
        /*529c*/ 	.word	0x0003f8d0


	//   ....[54]....
        /*52a0*/ 	.word	0x00040680


	//   ....[55]....
        /*52a4*/ 	.word	0x00040720


	//   ....[56]....
        /*52a8*/ 	.word	0x000421b0


	//   ....[57]....
        /*52ac*/ 	.word	0x000421c0


	//   ....[58]....
        /*52b0*/ 	.word	0x00043bb0


	//   ....[59]....
        /*52b4*/ 	.word	0x00043bc0


	//   ....[60]....
        /*52b8*/ 	.word	0x000455d0


	//   ....[61]....
        /*52bc*/ 	.word	0x000455e0


	//   ....[62]....
        /*52c0*/ 	.word	0x00047010


	//   ....[63]....
        /*52c4*/ 	.word	0x00047020


	//   ....[64]....
        /*52c8*/ 	.word	0x00048a50


	//   ....[65]....
        /*52cc*/ 	.word	0x00048a60


	//   ....[66]....
        /*52d0*/ 	.word	0x0004a4a0


	//   ....[67]....
        /*52d4*/ 	.word	0x0004a4b0


	//   ....[68]....
        /*52d8*/ 	.word	0x0004bee0


	//   ....[69]....
        /*52dc*/ 	.word	0x0004bef0


	//   ....[70]....
        /*52e0*/ 	.word	0x0004db00


	//   ....[71]....
        /*52e4*/ 	.word	0x0004db70


	//   ....[72]....
        /*52e8*/ 	.word	0x0004dc00


	//   ....[73]....
        /*52ec*/ 	.word	0x0004dc90


	//   ....[74]....
        /*52f0*/ 	.word	0x0004dd40


	//   ....[75]....
        /*52f4*/ 	.word	0x0004ddd0


	//   ....[76]....
        /*52f8*/ 	.word	0x0004de60


	//   ....[77]....
        /*52fc*/ 	.word	0x0004def0


	//   ....[78]....
        /*5300*/ 	.word	0x0004e1e0


	//   ....[79]....
        /*5304*/ 	.word	0x0004e260


	//   ....[80]....
        /*5308*/ 	.word	0x0004e2e0


	//   ....[81]....
        /*530c*/ 	.word	0x0004e360


	//   ....[82]....
        /*5310*/ 	.word	0x0004e520


	//   ....[83]....
        /*5314*/ 	.word	0x0004e5b0


	//   ....[84]....
        /*5318*/ 	.word	0x0004e640


	//   ....[85]....
        /*531c*/ 	.word	0x0004e6d0


	//   ....[86]....
        /*5320*/ 	.word	0x0004e730


	//   ....[87]....
        /*5324*/ 	.word	0x0004e7b0


	//   ....[88]....
        /*5328*/ 	.word	0x0004e850


	//   ....[89]....
        /*532c*/ 	.word	0x0004e8e0


	//   ....[90]....
        /*5330*/ 	.word	0x0004ea30


	//   ....[91]....
        /*5334*/ 	.word	0x0004eac0


	//   ....[92]....
        /*5338*/ 	.word	0x0004eb50


	//   ....[93]....
        /*533c*/ 	.word	0x0004ebe0


	//   ....[94]....
        /*5340*/ 	.word	0x0004eca0


	//   ....[95]....
        /*5344*/ 	.word	0x0004ed20


	//   ....[96]....
        /*5348*/ 	.word	0x0004eda0


	//   ....[97]....
        /*534c*/ 	.word	0x0004ee40


	//   ....[98]....
        /*5350*/ 	.word	0x0004eee0


	//   ....[99]....
        /*5354*/ 	.word	0x0004ef70


	//   ....[100]....
        /*5358*/ 	.word	0x0004f010


	//   ....[101]....
        /*535c*/ 	.word	0x0004f0e0


	//   ....[102]....
        /*5360*/ 	.word	0x0004f160


	//   ....[103]....
        /*5364*/ 	.word	0x0004f280


	//   ....[104]....
        /*5368*/ 	.word	0x0004f370


	//   ....[105]....
        /*536c*/ 	.word	0x0004f3c0


	//   ....[106]....
        /*5370*/ 	.word	0x0004f450


	//   ....[107]....
        /*5374*/ 	.word	0x0004f4d0


	//   ....[108]....
        /*5378*/ 	.word	0x0004f780


	//   ....[109]....
        /*537c*/ 	.word	0x0004f7d0


	//   ....[110]....
        /*5380*/ 	.word	0x0004f830


	//   ....[111]....
        /*5384*/ 	.word	0x0004f9a0


	//   ....[112]....
        /*5388*/ 	.word	0x0004fb00


	//   ....[113]....
        /*538c*/ 	.word	0x0004fba0


	//   ....[114]....
        /*5390*/ 	.word	0x0004fd60


	//   ....[115]....
        /*5394*/ 	.word	0x0004fdf0


	//   ....[116]....
        /*5398*/ 	.word	0x0004fea0


	//   ....[117]....
        /*539c*/ 	.word	0x00050180


	//   ....[118]....
        /*53a0*/ 	.word	0x00050310


	//   ....[119]....
        /*53a4*/ 	.word	0x000505a0


	//   ....[120]....
        /*53a8*/ 	.word	0x000506a0


	//   ....[121]....
        /*53ac*/ 	.word	0x000507c0


	//   ....[122]....
        /*53b0*/ 	.word	0x00050a50


	//   ....[123]....
        /*53b4*/ 	.word	0x00050ca0


	//   ....[124]....
        /*53b8*/ 	.word	0x00050e30


	//   ....[125]....
        /*53bc*/ 	.word	0x000512a0


	//   ....[126]....
        /*53c0*/ 	.word	0x00051350


	//   ....[127]....
        /*53c4*/ 	.word	0x000515b0


	//   ....[128]....
        /*53c8*/ 	.word	0x00051870


	//   ....[129]....
        /*53cc*/ 	.word	0x00051b00


	//   ....[130]....
        /*53d0*/ 	.word	0x00051d90


	//   ....[131]....
        /*53d4*/ 	.word	0x00051ed0


	//   ....[132]....
        /*53d8*/ 	.word	0x00052200


	//   ....[133]....
        /*53dc*/ 	.word	0x00052430


	//   ....[134]....
        /*53e0*/ 	.word	0x000525e0


	//   ....[135]....
        /*53e4*/ 	.word	0x000527e0


	//   ....[136]....
        /*53e8*/ 	.word	0x000529a0


	//   ....[137]....
        /*53ec*/ 	.word	0x00052c80


	//   ....[138]....
        /*53f0*/ 	.word	0x00052d30


	//   ....[139]....
        /*53f4*/ 	.word	0x00053010


	//   ....[140]....
        /*53f8*/ 	.word	0x000530d0


	//   ....[141]....
        /*53fc*/ 	.word	0x00053370


	//   ....[142]....
        /*5400*/ 	.word	0x00053460


	//   ....[143]....
        /*5404*/ 	.word	0x00053710


	//   ....[144]....
        /*5408*/ 	.word	0x000537d0


	//   ....[145]....
        /*540c*/ 	.word	0x00053ad0


	//   ....[146]....
        /*5410*/ 	.word	0x00053b80


	//   ....[147]....
        /*5414*/ 	.word	0x00053cb0


	//   ....[148]....
        /*5418*/ 	.word	0x00056f90


	//   ....[149]....
        /*541c*/ 	.word	0x00057010


	//   ....[150]....
        /*5420*/ 	.word	0x00057090


	//   ....[151]....
        /*5424*/ 	.word	0x000572d0


	//   ....[152]....
        /*5428*/ 	.word	0x000574b0


	//   ....[153]....
        /*542c*/ 	.word	0x00057560


	//   ....[154]....
        /*5430*/ 	.word	0x000576a0


	//   ....[155]....
        /*5434*/ 	.word	0x00057750


	//   ....[156]....
        /*5438*/ 	.word	0x00057800


	//   ....[157]....
        /*543c*/ 	.word	0x000578b0


	//   ....[158]....
        /*5440*/ 	.word	0x00057960


	//   ....[159]....
        /*5444*/ 	.word	0x00057a10


	//   ....[160]....
        /*5448*/ 	.word	0x00057ac0


	//   ....[161]....
        /*544c*/ 	.word	0x00057b70


	//   ....[162]....
        /*5450*/ 	.word	0x00057cc0


	//   ....[163]....
        /*5454*/ 	.word	0x00057da0


	//   ....[164]....
        /*5458*/ 	.word	0x00057e90


	//   ....[165]....
        /*545c*/ 	.word	0x00057f60


	//   ....[166]....
        /*5460*/ 	.word	0x00058170


	//   ....[167]....
        /*5464*/ 	.word	0x00058270


	//   ....[168]....
        /*5468*/ 	.word	0x00058550


	//   ....[169]....
        /*546c*/ 	.word	0x000586b0


	//   ....[170]....
        /*5470*/ 	.word	0x00058920


	//   ....[171]....
        /*5474*/ 	.word	0x000589d0


	//   ....[172]....
        /*5478*/ 	.word	0x00058c40


	//   ....[173]....
        /*547c*/ 	.word	0x00058cf0


	//   ....[174]....
        /*5480*/ 	.word	0x00058f40


	//   ....[175]....
        /*5484*/ 	.word	0x00059010


	//   ....[176]....
        /*5488*/ 	.word	0x00059270


	//   ....[177]....
        /*548c*/ 	.word	0x00059330


	//   ....[178]....
        /*5490*/ 	.word	0x00059580


	//   ....[179]....
        /*5494*/ 	.word	0x000596a0


	//   ....[180]....
        /*5498*/ 	.word	0x00059950


	//   ....[181]....
        /*549c*/ 	.word	0x00059a00


	//   ....[182]....
        /*54a0*/ 	.word	0x00059b60


	//   ....[183]....
        /*54a4*/ 	.word	0x0005ac90


	//   ....[184]....
        /*54a8*/ 	.word	0x0005ace0


	//   ....[185]....
        /*54ac*/ 	.word	0x0005ad70


	//   ....[186]....
        /*54b0*/ 	.word	0x0005ae00


	//   ....[187]....
        /*54b4*/ 	.word	0x0005aea0


	//   ....[188]....
        /*54b8*/ 	.word	0x0005af30


	//   ....[189]....
        /*54bc*/ 	.word	0x0005afd0


	//   ....[190]....
        /*54c0*/ 	.word	0x0005b060


	//   ....[191]....
        /*54c4*/ 	.word	0x0005b0f0


	//   ....[192]....
        /*54c8*/ 	.word	0x0005b180


	//   ....[193]....
        /*54cc*/ 	.word	0x0005b210


	//   ....[194]....
        /*54d0*/ 	.word	0x0005b2a0


	//   ....[195]....
        /*54d4*/ 	.word	0x0005b330


	//   ....[196]....
        /*54d8*/ 	.word	0x0005b3c0


	//   ....[197]....
        /*54dc*/ 	.word	0x0005b450


	//   ....[198]....
        /*54e0*/ 	.word	0x0005b4e0


	//   ....[199]....
        /*54e4*/ 	.word	0x0005b580


	//   ....[200]....
        /*54e8*/ 	.word	0x0005b650


	//   ....[201]....
        /*54ec*/ 	.word	0x0005b7e0


	//   ....[202]....
        /*54f0*/ 	.word	0x0005b870


	//   ....[203]....
        /*54f4*/ 	.word	0x0005b920


	//   ....[204]....
        /*54f8*/ 	.word	0x0005b970


	//   ....[205]....
        /*54fc*/ 	.word	0x0005baa0


	//   ....[206]....
        /*5500*/ 	.word	0x0005bc50


	//   ....[207]....
        /*5504*/ 	.word	0x0005bcc0


	//   ....[208]....
        /*5508*/ 	.word	0x0005bd10


	//   ....[209]....
        /*550c*/ 	.word	0x0005bd80


	//   ....[210]....
        /*5510*/ 	.word	0x0005bee0


	//   ....[211]....
        /*5514*/ 	.word	0x0005c0c0


	//   ....[212]....
        /*5518*/ 	.word	0x0005c140


	//   ....[213]....
        /*551c*/ 	.word	0x0005c290


	//   ....[214]....
        /*5520*/ 	.word	0x0005c390


	//   ....[215]....
        /*5524*/ 	.word	0x0005c4c0


	//   ....[216]....
        /*5528*/ 	.word	0x0005c780


	//   ....[217]....
        /*552c*/ 	.word	0x0005c8b0


	//   ....[218]....
        /*5530*/ 	.word	0x0005ca10


	//   ....[219]....
        /*5534*/ 	.word	0x0005cc80


	//   ....[220]....
        /*5538*/ 	.word	0x0005ced0


	//   ....[221]....
        /*553c*/ 	.word	0x0005d060


	//   ....[222]....
        /*5540*/ 	.word	0x0005d260


	//   ....[223]....
        /*5544*/ 	.word	0x0005d3d0


	//   ....[224]....
        /*5548*/ 	.word	0x0005d7f0


	//   ....[225]....
        /*554c*/ 	.word	0x0005d8a0


	//   ....[226]....
        /*5550*/ 	.word	0x0005dac0


	//   ....[227]....
        /*5554*/ 	.word	0x0005dd60


	//   ....[228]....
        /*5558*/ 	.word	0x0005df60


	//   ....[229]....
        /*555c*/ 	.word	0x0005e240


	//   ....[230]....
        /*5560*/ 	.word	0x0005e530


	//   ....[231]....
        /*5564*/ 	.word	0x0005e640


	//   ....[232]....
        /*5568*/ 	.word	0x0005e940


	//   ....[233]....
        /*556c*/ 	.word	0x0005ead0


	//   ....[234]....
        /*5570*/ 	.word	0x0005ec70


	//   ....[235]....
        /*5574*/ 	.word	0x0005ee10


	//   ....[236]....
        /*5578*/ 	.word	0x0005f100


	//   ....[237]....
        /*557c*/ 	.word	0x0005f1c0


	//   ....[238]....
        /*5580*/ 	.word	0x0005f480


	//   ....[239]....
        /*5584*/ 	.word	0x0005f550


	//   ....[240]....
        /*5588*/ 	.word	0x0005f810


	//   ....[241]....
        /*558c*/ 	.word	0x0005f8e0


	//   ....[242]....
        /*5590*/ 	.word	0x0005fbc0


	//   ....[243]....
        /*5594*/ 	.word	0x0005fc70


	//   ....[244]....
        /*5598*/ 	.word	0x0005fe50


	//   ....[245]....
        /*559c*/ 	.word	0x0005ffe0


	//   ....[246]....
        /*55a0*/ 	.word	0x00060130


	//   ....[247]....
        /*55a4*/ 	.word	0x00063450


	//   ....[248]....
        /*55a8*/ 	.word	0x000634d0


	//   ....[249]....
        /*55ac*/ 	.word	0x00063550


	//   ....[250]....
        /*55b0*/ 	.word	0x00063770


	//   ....[251]....
        /*55b4*/ 	.word	0x00063950


	//   ....[252]....
        /*55b8*/ 	.word	0x00063a00


	//   ....[253]....
        /*55bc*/ 	.word	0x00063b40


	//   ....[254]....
        /*55c0*/ 	.word	0x00063bf0


	//   ....[255]....
        /*55c4*/ 	.word	0x00063ca0


	//   ....[0]....
        /*55c8*/ 	.word	0x00063d50


	//   ....[1]....
        /*55cc*/ 	.word	0x00063e00


	//   ....[2]....
        /*55d0*/ 	.word	0x00063eb0


	//   ....[3]....
        /*55d4*/ 	.word	0x00063fb0


	//   ....[4]....
        /*55d8*/ 	.word	0x00064080


	//   ....[5]....
        /*55dc*/ 	.word	0x00064160


	//   ....[6]....
        /*55e0*/ 	.word	0x00064240


	//   ....[7]....
        /*55e4*/ 	.word	0x00064330


	//   ....[8]....
        /*55e8*/ 	.word	0x00064400


	//   ....[9]....
        /*55ec*/ 	.word	0x00064610


	//   ....[10]....
        /*55f0*/ 	.word	0x00064710


	//   ....[11]....
        /*55f4*/ 	.word	0x000649f0


	//   ....[12]....
        /*55f8*/ 	.word	0x00064b50


	//   ....[13]....
        /*55fc*/ 	.word	0x00064dc0


	//   ....[14]....
        /*5600*/ 	.word	0x00064e70


	//   ....[15]....
        /*5604*/ 	.word	0x000650e0


	//   ....[16]....
        /*5608*/ 	.word	0x00065190


	//   ....[17]....
        /*560c*/ 	.word	0x000653e0


	//   ....[18]....
        /*5610*/ 	.word	0x000654b0


	//   ....[19]....
        /*5614*/ 	.word	0x00065710


	//   ....[20]....
        /*5618*/ 	.word	0x000657d0


	//   ....[21]....
        /*561c*/ 	.word	0x00065a20


	//   ....[22]....
        /*5620*/ 	.word	0x00065b40


	//   ....[23]....
        /*5624*/ 	.word	0x00065df0


	//   ....[24]....
        /*5628*/ 	.word	0x00065ea0


	//   ....[25]....
        /*562c*/ 	.word	0x00066000


	//   ....[26]....
        /*5630*/ 	.word	0x00067130


	//   ....[27]....
        /*5634*/ 	.word	0x00067180


	//   ....[28]....
        /*5638*/ 	.word	0x00067210


	//   ....[29]....
        /*563c*/ 	.word	0x000672a0


	//   ....[30]....
        /*5640*/ 	.word	0x00067340


	//   ....[31]....
        /*5644*/ 	.word	0x000673d0


	//   ....[32]....
        /*5648*/ 	.word	0x00067470


	//   ....[33]....
        /*564c*/ 	.word	0x00067500


	//   ....[34]....
        /*5650*/ 	.word	0x00067590


	//   ....[35]....
        /*5654*/ 	.word	0x00067620


	//   ....[36]....
        /*5658*/ 	.word	0x000676b0


	//   ....[37]....
        /*565c*/ 	.word	0x00067740


	//   ....[38]....
        /*5660*/ 	.word	0x000677d0


	//   ....[39]....
        /*5664*/ 	.word	0x00067860


	//   ....[40]....
        /*5668*/ 	.word	0x000678f0


	//   ....[41]....
        /*566c*/ 	.word	0x00067980


	//   ....[42]....
        /*5670*/ 	.word	0x00067a20


	//   ....[43]....
        /*5674*/ 	.word	0x00067af0


	//   ....[44]....
        /*5678*/ 	.word	0x00067c90


	//   ....[45]....
        /*567c*/ 	.word	0x00067d40


	//   ....[46]....
        /*5680*/ 	.word	0x00067e40


	//   ....[47]....
        /*5684*/ 	.word	0x00067e90


	//   ....[48]....
        /*5688*/ 	.word	0x00068080


	//   ....[49]....
        /*568c*/ 	.word	0x00068100


	//   ....[50]....
        /*5690*/ 	.word	0x00068240


	//   ....[51]....
        /*5694*/ 	.word	0x00068290


	//   ....[52]....
        /*5698*/ 	.word	0x000682f0


	//   ....[53]....
        /*569c*/ 	.word	0x00068340


	//   ....[54]....
        /*56a0*/ 	.word	0x00068590


	//   ....[55]....
        /*56a4*/ 	.word	0x00068630


	//   ....[56]....
        /*56a8*/ 	.word	0x00068790


	//   ....[57]....
        /*56ac*/ 	.word	0x00068880


	//   ....[58]....
        /*56b0*/ 	.word	0x000689c0


	//   ....[59]....
        /*56b4*/ 	.word	0x00068c70


	//   ....[60]....
        /*56b8*/ 	.word	0x00068d90


	//   ....[61]....
        /*56bc*/ 	.word	0x00069030


	//   ....[62]....
        /*56c0*/ 	.word	0x00069170


	//   ....[63]....
        /*56c4*/ 	.word	0x00069360


	//   ....[64]....
        /*56c8*/ 	.word	0x00069530


	//   ....[65]....
        /*56cc*/ 	.word	0x00069820


	//   ....[66]....
        /*56d0*/ 	.word	0x00069900


	//   ....[67]....
        /*56d4*/ 	.word	0x00069cd0


	//   ....[68]....
        /*56d8*/ 	.word	0x00069d80


	//   ....[69]....
        /*56dc*/ 	.word	0x00069fd0


	//   ....[70]....
        /*56e0*/ 	.word	0x0006a250


	//   ....[71]....
        /*56e4*/ 	.word	0x0006a4e0


	//   ....[72]....
        /*56e8*/ 	.word	0x0006a780


	//   ....[73]....
        /*56ec*/ 	.word	0x0006aa20


	//   ....[74]....
        /*56f0*/ 	.word	0x0006abc0


	//   ....[75]....
        /*56f4*/ 	.word	0x0006ae50


	//   ....[76]....
        /*56f8*/ 	.word	0x0006afd0


	//   ....[77]....
        /*56fc*/ 	.word	0x0006b250


	//   ....[78]....
        /*5700*/ 	.word	0x0006b3b0


	//   ....[79]....
        /*5704*/ 	.word	0x0006b650


	//   ....[80]....
        /*5708*/ 	.word	0x0006b730


	//   ....[81]....
        /*570c*/ 	.word	0x0006b9f0


	//   ....[82]....
        /*5710*/ 	.word	0x0006bac0


	//   ....[83]....
        /*5714*/ 	.word	0x0006bd80


	//   ....[84]....
        /*5718*/ 	.word	0x0006be50


	//   ....[85]....
        /*571c*/ 	.word	0x0006c100


	//   ....[86]....
        /*5720*/ 	.word	0x0006c1c0


	//   ....[87]....
        /*5724*/ 	.word	0x0006c4c0


	//   ....[88]....
        /*5728*/ 	.word	0x0006c570


	//   ....[89]....
        /*572c*/ 	.word	0x0006c6a0


	//   ....[90]....
        /*5730*/ 	.word	0x0006fa10


	//   ....[91]....
        /*5734*/ 	.word	0x0006fa90


	//   ....[92]....
        /*5738*/ 	.word	0x0006fb10


	//   ....[93]....
        /*573c*/ 	.word	0x0006fd00


	//   ....[94]....
        /*5740*/ 	.word	0x0006fed0


	//   ....[95]....
        /*5744*/ 	.word	0x0006ff80


	//   ....[96]....
        /*5748*/ 	.word	0x000700b0


	//   ....[97]....
        /*574c*/ 	.word	0x00070160


	//   ....[98]....
        /*5750*/ 	.word	0x00070210


	//   ....[99]....
        /*5754*/ 	.word	0x000702c0


	//   ....[100]....
        /*5758*/ 	.word	0x00070370


	//   ....[101]....
        /*575c*/ 	.word	0x00070420


	//   ....[102]....
        /*5760*/ 	.word	0x000704d0


	//   ....[103]....
        /*5764*/ 	.word	0x00070580


	//   ....[104]....
        /*5768*/ 	.word	0x000706d0


	//   ....[105]....
        /*576c*/ 	.word	0x000707b0


	//   ....[106]....
        /*5770*/ 	.word	0x000708a0


	//   ....[107]....
        /*5774*/ 	.word	0x00070970


	//   ....[108]....
        /*5778*/ 	.word	0x00070b80


	//   ....[109]....
        /*577c*/ 	.word	0x00070c80


	//   ....[110]....
        /*5780*/ 	.word	0x00070f60


	//   ....[111]....
        /*5784*/ 	.word	0x00071090


	//   ....[112]....
        /*5788*/ 	.word	0x00071330


	//   ....[113]....
        /*578c*/ 	.word	0x000713e0


	//   ....[114]....
        /*5790*/ 	.word	0x00071650


	//   ....[115]....
        /*5794*/ 	.word	0x00071700


	//   ....[116]....
        /*5798*/ 	.word	0x00071950


	//   ....[117]....
        /*579c*/ 	.word	0x00071a20


	//   ....[118]....
        /*57a0*/ 	.word	0x00071c80


	//   ....[119]....
        /*57a4*/ 	.word	0x00071d40


	//   ....[120]....
        /*57a8*/ 	.word	0x00071f90


	//   ....[121]....
        /*57ac*/ 	.word	0x000720b0


	//   ....[122]....
        /*57b0*/ 	.word	0x00072360


	//   ....[123]....
        /*57b4*/ 	.word	0x00072410


	//   ....[124]....
        /*57b8*/ 	.word	0x00072570


	//   ....[125]....
        /*57bc*/ 	.word	0x00073680


	//   ....[126]....
        /*57c0*/ 	.word	0x000736d0


	//   ....[127]....
        /*57c4*/ 	.word	0x00073760


	//   ....[128]....
        /*57c8*/ 	.word	0x000737f0


	//   ....[129]....
        /*57cc*/ 	.word	0x00073890


	//   ....[130]....
        /*57d0*/ 	.word	0x00073920


	//   ....[131]....
        /*57d4*/ 	.word	0x000739c0


	//   ....[132]....
        /*57d8*/ 	.word	0x00073a50


	//   ....[133]....
        /*57dc*/ 	.word	0x00073ae0


	//   ....[134]....
        /*57e0*/ 	.word	0x00073b70


	//   ....[135]....
        /*57e4*/ 	.word	0x00073c00


	//   ....[136]....
        /*57e8*/ 	.word	0x00073c90


	//   ....[137]....
        /*57ec*/ 	.word	0x00073d20


	//   ....[138]....
        /*57f0*/ 	.word	0x00073db0


	//   ....[139]....
        /*57f4*/ 	.word	0x00073e40


	//   ....[140]....
        /*57f8*/ 	.word	0x00073ed0


	//----- nvinfo : EIATTR_VRC_CTA_INIT_COUNT
	.align		4
.L_205:
        /*57fc*/ 	.byte	0x02, 0x4a
	.zero		1
	.zero		1


	//----- nvinfo : EIATTR_EXIT_INSTR_OFFSETS
	.align		4
        /*5800*/ 	.byte	0x04, 0x1c
        /*5802*/ 	.short	(.L_207 - .L_206)


	//   ....[0]....
.L_206:
        /*5804*/ 	.word	0x00000120


	//   ....[1]....
        /*5808*/ 	.word	0x00034270


	//   ....[2]....
        /*580c*/ 	.word	0x0004d7a0


	//   ....[3]....
        /*5810*/ 	.word	0x0004d820


	//   ....[4]....
        /*5814*/ 	.word	0x0004d8a0


	//   ....[5]....
        /*5818*/ 	.word	0x0004d8e0


	//----- nvinfo : EIATTR_MAX_THREADS
	.align		4
.L_207:
        /*581c*/ 	.byte	0x04, 0x05
        /*581e*/ 	.short	(.L_209 - .L_208)
.L_208:
        /*5820*/ 	.word	0x00000020
        /*5824*/ 	.word	0x00000001
        /*5828*/ 	.word	0x00000001


	//----- nvinfo : EIATTR_CRS_STACK_SIZE
	.align		4
.L_209:
        /*582c*/ 	.byte	0x04, 0x1e
        /*582e*/ 	.short	(.L_211 - .L_210)
.L_210:
        /*5830*/ 	.word	0x00000000


	//----- nvinfo : EIATTR_CBANK_PARAM_SIZE
	.align		4
.L_211:
        /*5834*/ 	.byte	0x03, 0x19
        /*5836*/ 	.short	0x0040


	//----- nvinfo : EIATTR_PARAM_CBANK
	.align		4
        /*5838*/ 	.byte	0x04, 0x0a
        /*583a*/ 	.short	(.L_213 - .L_212)
	.align		4
.L_212:
        /*583c*/ 	.word	index@(.nv.constant0._Z4bm3dILb0ELb1ELb0EEvPfPKfiiifiiiiifff)
        /*5840*/ 	.short	0x0380
        /*5842*/ 	.short	0x0040


	//----- nvinfo : EIATTR_SW_WAR
	.align		4
.L_213:
        /*5844*/ 	.byte	0x04, 0x36
        /*5846*/ 	.short	(.L_215 - .L_214)
.L_214:
        /*5848*/ 	.word	0x00000008
.L_215:


//--------------------- .nv.info._Z4bm3dILb0ELb1ELb1EEvPfPKfiiifiiiiifff --------------------------
	.section	.nv.info._Z4bm3dILb0ELb1ELb1EEvPfPKfiiifiiiiifff,"",@"SHT_CUDA_INFO"
	.sectionflags	@""
	.align	4


	//----- nvinfo : EIATTR_CUDA_API_VERSION
	.align		4
        /*0000*/ 	.byte	0x04, 0x37
        /*0002*/ 	.short	(.L_217 - .L_216)
.L_216:
        /*0004*/ 	.word	0x00000082


	//----- nvinfo : EIATTR_KPARAM_INFO
	.align		4
.L_217:
        /*0008*/ 	.byte	0x04, 0x17
        /*000a*/ 	.short	(.L_219 - .L_218)
.L_218:
        /*000c*/ 	.word	0x00000000
        /*0010*/ 	.short	0x000d
        /*0012*/ 	.short	0x003c
        /*0014*/ 	.byte	0x00, 0xf0, 0x11, 0x00


	//----- nvinfo : EIATTR_KPARAM_INFO
	.align		4
.L_219:
        /*0018*/ 	.byte	0x04, 0x17
        /*001a*/ 	.short	(.L_221 - .L_220)
.L_220:
        /*001c*/ 	.word	0x00000000
        /*0020*/ 	.short	0x000c
        /*0022*/ 	.short	0x0038
        /*0024*/ 	.byte	0x00, 0xf0, 0x11, 0x00


	//----- nvinfo : EIATTR_KPARAM_INFO
	.align		4
.L_221:
        /*0028*/ 	.byte	0x04, 0x17
        /*002a*/ 	.short	(.L_223 - .L_222)
.L_222:
        /*002c*/ 	.word	0x00000000
        /*0030*/ 	.short	0x000b
        /*0032*/ 	.short	0x0034
        /*0034*/ 	.byte	0x00, 0xf0, 0x11, 0x00


	//----- nvinfo : EIATTR_KPARAM_INFO
	.align		4
.L_223:
        /*0038*/ 	.byte	0x04, 0x17
        /*003a*/ 	.short	(.L_225 - .L_224)
.L_224:
        /*003c*/ 	.word	0x00000000
        /*0040*/ 	.short	0x000a
        /*0042*/ 	.short	0x0030
        /*0044*/ 	.byte	0x00, 0xf0, 0x11, 0x00


	//----- nvinfo : EIATTR_KPARAM_INFO
	.align		4
.L_225:
        /*0048*/ 	.byte	0x04, 0x17
        /*004a*/ 	.short	(.L_227 - .L_226)
.L_226:
        /*004c*/ 	.word	0x00000000
        /*0050*/ 	.short	0x0009
        /*0052*/ 	.short	0x002c
        /*0054*/ 	.byte	0x00, 0xf0, 0x11, 0x00


	//----- nvinfo : EIATTR_KPARAM_INFO
	.align		4
.L_227:
        /*0058*/ 	.byte	0x04, 0x17
        /*005a*/ 	.short	(.L_229 - .L_228)
.L_228:
        /*005c*/ 	.word	0x00000000
        /*0060*/ 	.short	0x0008
        /*0062*/ 	.short	0x0028
        /*0064*/ 	.byte	0x00, 0xf0, 0x11, 0x00


	//----- nvinfo : EIATTR_KPARAM_INFO
	.align		4
.L_229:
        /*0068*/ 	.byte	0x04, 0x17
        /*006a*/ 	.short	(.L_231 - .L_230)
.L_230:
        /*006c*/ 	.word	0x00000000
        /*0070*/ 	.short	0x0007
        /*0072*/ 	.short	0x0024
        /*0074*/ 	.byte	0x00, 0xf0, 0x11, 0x00


	//----- nvinfo : EIATTR_KPARAM_INFO
	.align		4
.L_231:
        /*0078*/ 	.byte	0x04, 0x17
        /*007a*/ 	.short	(.L_233 - .L_232)
.L_232:
        /*007c*/ 	.word	0x00000000
        /*0080*/ 	.short	0x0006
        /*0082*/ 	.short	0x0020
        /*0084*/ 	.byte	0x00, 0xf0, 0x11, 0x00


	//----- nvinfo : EIATTR_KPARAM_INFO
	.align		4
.L_233:
        /*0088*/ 	.byte	0x04, 0x17
        /*008a*/ 	.short	(.L_235 - .L_234)
.L_234:
        /*008c*/ 	.word	0x00000000
        /*0090*/ 	.short	0x0005
        /*0092*/ 	.short	0x001c
        /*0094*/ 	.byte	0x00, 0xf0, 0x11, 0x00


	//----- nvinfo : EIATTR_KPARAM_INFO
	.align		4
.L_235:
        /*0098*/ 	.byte	0x04, 0x17
        /*009a*/ 	.short	(.L_237 - .L_236)
.L_236:
        /*009c*/ 	.word	0x00000000
        /*00a0*/ 	.short	0x0004
        /*00a2*/ 	.short	0x0018
        /*00a4*/ 	.byte	0x00, 0xf0, 0x11, 0x00


	//----- nvinfo : EIATTR_KPARAM_INFO
	.align		4
.L_237:
        /*00a8*/ 	.byte	0x04, 0x17
        /*00aa*/ 	.short	(.L_239 - .L_238)
.L_238:
        /*00ac*/ 	.word	0x00000000
        /*00b0*/ 	.short	0x0003
        /*00b2*/ 	.short	0x0014
        /*00b4*/ 	.byte	0x00, 0xf0, 0x11, 0x00


	//----- nvinfo : EIATTR_KPARAM_INFO
	.align		4
.L_239:
        /*00b8*/ 	.byte	0x04, 0x17
        /*00ba*/ 	.short	(.L_241 - .L_240)
.L_240:
        /*00bc*/ 	.word	0x00000000
        /*00c0*/ 	.short	0x0002
        /*00c2*/ 	.short	0x0010
        /*00c4*/ 	.byte	0x00, 0xf0, 0x11, 0x00


	//----- nvinfo : EIATTR_KPARAM_INFO
	.align		4
.L_241:
        /*00c8*/ 	.byte	0x04, 0x17
        /*00ca*/ 	.short	(.L_243 - .L_242)
.L_242:
        /*00cc*/ 	.word	0x00000000
        /*00d0*/ 	.short	0x0001
        /*00d2*/ 	.short	0x0008
        /*00d4*/ 	.byte	0x00, 0xf5, 0x21, 0x00


	//----- nvinfo : EIATTR_KPARAM_INFO
	.align		4
.L_243:
        /*00d8*/ 	.byte	0x04, 0x17
        /*00da*/ 	.short	(.L_245 - .L_244)
.L_244:
        /*00dc*/ 	.word	0x00000000
        /*00e0*/ 	.short	0x0000
        /*00e2*/ 	.short	0x0000
        /*00e4*/ 	.byte	0x00, 0xf5, 0x21, 0x00


	//----- nvinfo : EIATTR_SPARSE_MMA_MASK
	.align		4
.L_245:
        /*00e8*/ 	.byte	0x03, 0x50
        /*00ea*/ 	.short	0x0000


	//----- nvinfo : EIATTR_MAXREG_COUNT
	.align		4
        /*00ec*/ 	.byte	0x03, 0x1b
        /*00ee*/ 	.short	0x0040


	//----- nvinfo : EIATTR_ANNOTATIONS
	.align		4
        /*00f0*/ 	.byte	0x04, 0x55
        /*00f2*/ 	.short	(.L_247 - .L_246)


	//   ....[0]....
.L_246:
        /* <DEDUP_REMOVED lines=2149> */


	//----- nvinfo : EIATTR_MERCURY_ISA_VERSION
	.align		4
.L_247:
        /*8734*/ 	.byte	0x03, 0x5f
        /*8736*/ 	.short	0x0101


	//----- nvinfo : EIATTR_INT_WARP_WIDE_INSTR_OFFSETS
	.align		4
        /*8738*/ 	.byte	0x04, 0x31
        /*873a*/ 	.short	(.L_249 - .L_248)


	//   ....[0]....
.L_248:
        /*873c*/ 	.word	0x000005a0


	//   ....[1]....
        /*8740*/ 	.word	0x000005b0


	//   ....[2]....
        /*8744*/ 	.word	0x000005c0


	//   ....[3]....
        /*8748*/ 	.word	0x000009b0


	//   ....[4]....
        /*874c*/ 	.word	0x000009c0


	//   ....[5]....
        /*8750*/ 	.word	0x000009d0


	//----- nvinfo : EIATTR_COOP_GROUP_MASK_REGIDS
	.align		4
.L_249:
        /*8754*/ 	.byte	0x04, 0x29
        /*8756*/ 	.short	(.L_251 - .L_250)


	//   ....[0]....
.L_250:
        /*8758*/ 	.word	0x05000028


	//   ....[1]....
        /*875c*/ 	.word	0x05000028


	//   ....[2]....
        /*8760*/ 	.word	0x05000028


	//   ....[3]....
        /*8764*/ 	.word	0x05000028


	//   ....[4]....
        /*8768*/ 	.word	0x05000028


	//   ....[5]....
        /*876c*/ 	.word	0x05000028


	//   ....[6]....
        /*8770*/ 	.word	0x05000028


	//   ....[7]....
        /*8774*/ 	.word	0x05000028


	//   ....[8]....
        /*8778*/ 	.word	0x05000028


	//   ....[9]....
        /*877c*/ 	.word	0x05000028


	//   ....[10]....
        /*8780*/ 	.word	0x05000028


	//   ....[11]....
        /*8784*/ 	.word	0x05000028


	//   ....[12]....
        /*8788*/ 	.word	0x05000028


	//   ....[13]....
        /*878c*/ 	.word	0x05000028


	//   ....[14]....
        /*8790*/ 	.word	0x05000028


	//   ....[15]....
        /*8794*/ 	.word	0x05000028


	//   ....[16]....
        /*8798*/ 	.word	0x05000028


	//   ....[17]....
        /*879c*/ 	.word	0x05000028


	//   ....[18]....
        /*87a0*/ 	.word	0x05000028


	//   ....[19]....
        /*87a4*/ 	.word	0x05000028


	//   ....[20]....
        /*87a8*/ 	.word	0x05000028


	//   ....[21]....
        /*87ac*/ 	.word	0x05000028


	//   ....[22]....
        /*87b0*/ 	.word	0x05000028


	//   ....[23]....
        /*87b4*/ 	.word	0x05000028


	//   ....[24]....
        /*87b8*/ 	.word	0xffffffff


	//   ....[25]....
        /*87bc*/ 	.word	0xffffffff


	//   ....[26]....
        /*87c0*/ 	.word	0xffffffff


	//   ....[27]....
        /*87c4*/ 	.word	0xffffffff


	//   ....[28]....
        /*87c8*/ 	.word	0xffffffff


	//   ....[29]....
        /*87cc*/ 	.word	0xffffffff


	//   ....[30]....
        /*87d0*/ 	.word	0xffffffff


	//   ....[31]....
        /*87d4*/ 	.word	0xffffffff


	//   ....[32]....
        /*87d8*/ 	.word	0xffffffff


	//   ....[33]....
        /*87dc*/ 	.word	0xffffffff


	//   ....[34]....
        /*87e0*/ 	.word	0xffffffff


	//   ....[35]....
        /*87e4*/ 	.word	0xffffffff


	//   ....[36]....
        /*87e8*/ 	.word	0xffffffff


	//   ....[37]....
        /*87ec*/ 	.word	0xffffffff


	//   ....[38]....
        /*87f0*/ 	.word	0xffffffff


	//   ....[39]....
        /*87f4*/ 	.word	0xffffffff


	//   ....[40]....
        /*87f8*/ 	.word	0xffffffff


	//   ....[41]....
        /*87fc*/ 	.word	0xffffffff


	//   ....[42]....
        /*8800*/ 	.word	0xffffffff


	//   ....[43]....
        /*8804*/ 	.word	0xffffffff


	//   ....[44]....
        /*8808*/ 	.word	0xffffffff


	//   ....[45]....
        /*880c*/ 	.word	0xffffffff


	//   ....[46]....
        /*8810*/ 	.word	0xffffffff


	//   ....[47]....
        /*8814*/ 	.word	0xffffffff


	//   ....[48]....
        /*8818*/ 	.word	0xffffffff


	//   ....[49]....
        /*881c*/ 	.word	0xffffffff


	//   ....[50]....
        /*8820*/ 	.word	0xffffffff


	//   ....[51]....
        /*8824*/ 	.word	0xffffffff


	//   ....[52]....
        /*8828*/ 	.word	0xffffffff


	//   ....[53]....
        /*882c*/ 	.word	0xffffffff


	//   ....[54]....
        /*8830*/ 	.word	0xffffffff


	//   ....[55]....
        /*8834*/ 	.word	0xffffffff


	//   ....[56]....
        /*8838*/ 	.word	0xffffffff


	//   ....[57]....
        /*883c*/ 	.word	0xffffffff


	//   ....[58]....
        /*8840*/ 	.word	0xffffffff


	//   ....[59]....
        /*8844*/ 	.word	0xffffffff


	//   ....[60]....
        /*8848*/ 	.word	0xffffffff


	//   ....[61]....
        /*884c*/ 	.word	0xffffffff


	//   ....[62]....
        /*8850*/ 	.word	0xffffffff


	//   ....[63]....
        /*8854*/ 	.word	0xffffffff


	//   ....[64]....
        /*8858*/ 	.word	0xffffffff


	//   ....[65]....
        /*885c*/ 	.word	0xffffffff


	//   ....[66]....
        /*8860*/ 	.word	0xffffffff


	//   ....[67]....
        /*8864*/ 	.word	0xffffffff


	//   ....[68]....
        /*8868*/ 	.word	0xffffffff


	//   ....[69]....
        /*886c*/ 	.word	0xffffffff


	//   ....[70]....
        /*8870*/ 	.word	0xffffffff


	//   ....[71]....
        /*8874*/ 	.word	0xffffffff


	//   ....[72]....
        /*8878*/ 	.word	0xffffffff


	//   ....[73]....
        /*887c*/ 	.word	0xffffffff


	//   ....[74]....
        /*8880*/ 	.word	0xffffffff


	//   ....[75]....
        /*8884*/ 	.word	0xffffffff


	//   ....[76]....
        /*8888*/ 	.word	0xffffffff


	//   ....[77]....
        /*888c*/ 	.word	0xffffffff


	//   ....[78]....
        /*8890*/ 	.word	0xffffffff


	//   ....[79]....
        /*8894*/ 	.word	0xffffffff


	//   ....[80]....
        /*8898*/ 	.word	0xffffffff


	//   ....[81]....
        /*889c*/ 	.word	0xffffffff


	//   ....[82]....
        /*88a0*/ 	.word	0xffffffff


	//   ....[83]....
        /*88a4*/ 	.word	0xffffffff


	//   ....[84]....
        /*88a8*/ 	.word	0xffffffff


	//   ....[85]....
        /*88ac*/ 	.word	0xffffffff


	//   ....[86]....
        /*88b0*/ 	.word	0xffffffff


	//   ....[87]....
        /*88b4*/ 	.word	0xffffffff


	//   ....[88]....
        /*88b8*/ 	.word	0xffffffff


	//   ....[89]....
        /*88bc*/ 	.word	0xffffffff


	//   ....[90]....
        /*88c0*/ 	.word	0xffffffff


	//   ....[91]....
        /*88c4*/ 	.word	0xffffffff


	//   ....[92]....
        /*88c8*/ 	.word	0xffffffff


	//   ....[93]....
        /*88cc*/ 	.word	0xffffffff


	//   ....[94]....
        /*88d0*/ 	.word	0xffffffff


	//   ....[95]....
        /*88d4*/ 	.word	0xffffffff


	//   ....[96]....
        /*88d8*/ 	.word	0xffffffff


	//   ....[97]....
        /*88dc*/ 	.word	0xffffffff


	//   ....[98]....
        /*88e0*/ 	.word	0xffffffff


	//   ....[99]....
        /*88e4*/ 	.word	0xffffffff


	//   ....[100]....
        /*88e8*/ 	.word	0xffffffff


	//   ....[101]....
        /*88ec*/ 	.word	0xffffffff


	//   ....[102]....
        /*88f0*/ 	.word	0xffffffff


	//   ....[103]....
        /*88f4*/ 	.word	0xffffffff


	//   ....[104]....
        /*88f8*/ 	.word	0xffffffff


	//   ....[105]....
        /*88fc*/ 	.word	0xffffffff


	//   ....[106]....
        /*8900*/ 	.word	0xffffffff


	//   ....[107]....
        /*8904*/ 	.word	0xffffffff


	//   ....[108]....
        /*8908*/ 	.word	0xffffffff


	//   ....[109]....
        /*890c*/ 	.word	0xffffffff


	//   ....[110]....
        /*8910*/ 	.word	0xffffffff


	//   ....[111]....
        /*8914*/ 	.word	0xffffffff


	//   ....[112]....
        /*8918*/ 	.word	0xffffffff


	//   ....[113]....
        /*891c*/ 	.word	0xffffffff


	//   ....[114]....
        /*8920*/ 	.word	0xffffffff


	//   ....[115]....
        /*8924*/ 	.word	0xffffffff


	//   ....[116]....
        /*8928*/ 	.word	0xffffffff


	//   ....[117]....
        /*892c*/ 	.word	0xffffffff


	//   ....[118]....
        /*8930*/ 	.word	0xffffffff


	//   ....[119]....
        /*8934*/ 	.word	0xffffffff


	//   ....[120]....
        /*8938*/ 	.word	0xffffffff


	//   ....[121]....
        /*893c*/ 	.word	0xffffffff


	//   ....[122]....
        /*8940*/ 	.word	0xffffffff


	//   ....[123]....
        /*8944*/ 	.word	0xffffffff


	//   ....[124]....
        /*8948*/ 	.word	0xffffffff


	//   ....[125]....
        /*894c*/ 	.word	0xffffffff


	//   ....[126]....
        /*8950*/ 	.word	0xffffffff


	//   ....[127]....
        /*8954*/ 	.word	0xffffffff


	//   ....[128]....
        /*8958*/ 	.word	0xffffffff


	//   ....[129]....
        /*895c*/ 	.word	0xffffffff


	//   ....[130]....
        /*8960*/ 	.word	0xffffffff


	//   ....[131]....
        /*8964*/ 	.word	0xffffffff


	//   ....[132]....
        /*8968*/ 	.word	0xffffffff


	//   ....[133]....
        /*896c*/ 	.word	0xffffffff


	//   ....[134]....
        /*8970*/ 	.word	0xffffffff


	//   ....[135]....
        /*8974*/ 	.word	0xffffffff


	//   ....[136]....
        /*8978*/ 	.word	0xffffffff


	//   ....[137]....
        /*897c*/ 	.word	0xffffffff


	//   ....[138]....
        /*8980*/ 	.word	0xffffffff


	//   ....[139]....
        /*8984*/ 	.word	0xffffffff


	//   ....[140]....
        /*8988*/ 	.word	0xffffffff


	//   ....[141]....
        /*898c*/ 	.word	0xffffffff


	//   ....[142]....
        /*8990*/ 	.word	0xffffffff


	//   ....[143]....
        /*8994*/ 	.word	0xffffffff


	//   ....[144]....
        /*8998*/ 	.word	0xffffffff


	//   ....[145]....
        /*899c*/ 	.word	0xffffffff


	//   ....[146]....
        /*89a0*/ 	.word	0xffffffff


	//   ....[147]....
        /*89a4*/ 	.word	0xffffffff


	//   ....[148]....
        /*89a8*/ 	.word	0xffffffff


	//   ....[149]....
        /*89ac*/ 	.word	0xffffffff


	//   ....[150]....
        /*89b0*/ 	.word	0xffffffff


	//   ....[151]....
        /*89b4*/ 	.word	0xffffffff


	//   ....[152]....
        /*89b8*/ 	.word	0xffffffff


	//   ....[153]....
        /*89bc*/ 	.word	0xffffffff


	//   ....[154]....
        /*89c0*/ 	.word	0xffffffff


	//   ....[155]....
        /*89c4*/ 	.word	0xffffffff


	//   ....[156]....
        /*89c8*/ 	.word	0xffffffff


	//   ....[157]....
        /*89cc*/ 	.word	0xffffffff


	//   ....[158]....
        /*89d0*/ 	.word	0xffffffff


	//   ....[159]....
        /*89d4*/ 	.word	0xffffffff


	//   ....[160]....
        /*89d8*/ 	.word	0xffffffff


	//   ....[161]....
        /*89dc*/ 	.word	0xffffffff


	//   ....[162]....
        /*89e0*/ 	.word	0xffffffff


	//   ....[163]....
        /*89e4*/ 	.word	0xffffffff


	//   ....[164]....
        /*89e8*/ 	.word	0xffffffff


	//   ....[165]....
        /*89ec*/ 	.word	0xffffffff


	//   ....[166]....
        /*89f0*/ 	.word	0xffffffff


	//   ....[167]....
        /*89f4*/ 	.word	0xffffffff


	//   ....[168]....
        /*89f8*/ 	.word	0xffffffff


	//   ....[169]....
        /*89fc*/ 	.word	0xffffffff


	//   ....[170]....
        /*8a00*/ 	.word	0xffffffff


	//   ....[171]....
        /*8a04*/ 	.word	0xffffffff


	//   ....[172]....
        /*8a08*/ 	.word	0xffffffff


	//   ....[173]....
        /*8a0c*/ 	.word	0xffffffff


	//   ....[174]....
        /*8a10*/ 	.word	0xffffffff


	//   ....[175]....
        /*8a14*/ 	.word	0xffffffff


	//   ....[176]....
        /*8a18*/ 	.word	0xffffffff


	//   ....[177]....
        /*8a1c*/ 	.word	0xffffffff


	//   ....[178]....
        /*8a20*/ 	.word	0xffffffff


	//   ....[179]....
        /*8a24*/ 	.word	0xffffffff


	//   ....[180]....
        /*8a28*/ 	.word	0xffffffff


	//   ....[181]....
        /*8a2c*/ 	.word	0xffffffff


	//   ....[182]....
        /*8a30*/ 	.word	0xffffffff


	//   ....[183]....
        /*8a34*/ 	.word	0xffffffff


	//   ....[184]....
        /*8a38*/ 	.word	0xffffffff


	//   ....[185]....
        /*8a3c*/ 	.word	0xffffffff


	//   ....[186]....
        /*8a40*/ 	.word	0xffffffff


	//   ....[187]....
        /*8a44*/ 	.word	0xffffffff


	//   ....[188]....
        /*8a48*/ 	.word	0xffffffff


	//   ....[189]....
        /*8a4c*/ 	.word	0xffffffff


	//   ....[190]....
        /*8a50*/ 	.word	0xffffffff


	//   ....[191]....
        /*8a54*/ 	.word	0xffffffff


	//   ....[192]....
        /*8a58*/ 	.word	0xffffffff


	//   ....[193]....
        /*8a5c*/ 	.word	0xffffffff


	//   ....[194]....
        /*8a60*/ 	.word	0xffffffff


	//   ....[195]....
        /*8a64*/ 	.word	0xffffffff


	//   ....[196]....
        /*8a68*/ 	.word	0xffffffff


	//   ....[197]....
        /*8a6c*/ 	.word	0xffffffff


	//   ....[198]....
        /*8a70*/ 	.word	0xffffffff


	//   ....[199]....
        /*8a74*/ 	.word	0xffffffff


	//   ....[200]....
        /*8a78*/ 	.word	0xffffffff


	//   ....[201]....
        /*8a7c*/ 	.word	0xffffffff


	//   ....[202]....
        /*8a80*/ 	.word	0xffffffff


	//   ....[203]....
        /*8a84*/ 	.word	0xffffffff


	//   ....[204]....
        /*8a88*/ 	.word	0xffffffff


	//   ....[205]....
        /*8a8c*/ 	.word	0xffffffff


	//   ....[206]....
        /*8a90*/ 	.word	0xffffffff


	//   ....[207]....
        /*8a94*/ 	.word	0xffffffff


	//   ....[208]....
        /*8a98*/ 	.word	0xffffffff


	//   ....[209]....
        /*8a9c*/ 	.word	0xffffffff


	//   ....[210]....
        /*8aa0*/ 	.word	0xffffffff


	//   ....[211]....
        /*8aa4*/ 	.word	0xffffffff


	//   ....[212]....
        /*8aa8*/ 	.word	0xffffffff


	//   ....[213]....
        /*8aac*/ 	.word	0xffffffff


	//   ....[214]....
        /*8ab0*/ 	.word	0xffffffff


	//   ....[215]....
        /*8ab4*/ 	.word	0xffffffff


	//   ....[216]....
        /*8ab8*/ 	.word	0xffffffff


	//   ....[217]....
        /*8abc*/ 	.word	0xffffffff


	//   ....[218]....
        /*8ac0*/ 	.word	0xffffffff


	//   ....[219]....
        /*8ac4*/ 	.word	0xffffffff


	//   ....[220]....
        /*8ac8*/ 	.word	0xffffffff


	//   ....[221]....
        /*8acc*/ 	.word	0xffffffff


	//   ....[222]....
        /*8ad0*/ 	.word	0xffffffff


	//   ....[223]....
        /*8ad4*/ 	.word	0xffffffff


	//   ....[224]....
        /*8ad8*/ 	.word	0xffffffff


	//   ....[225]....
        /*8adc*/ 	.word	0xffffffff


	//   ....[226]....
        /*8ae0*/ 	.word	0xffffffff


	//   ....[227]....
        /*8ae4*/ 	.word	0xffffffff


	//   ....[228]....
        /*8ae8*/ 	.word	0xffffffff


	//   ....[229]....
        /*8aec*/ 	.word	0xffffffff


	//   ....[230]....
        /*8af0*/ 	.word	0xffffffff


	//   ....[231]....
        /*8af4*/ 	.word	0xffffffff


	//   ....[232]....
        /*8af8*/ 	.word	0xffffffff


	//   ....[233]....
        /*8afc*/ 	.word	0xffffffff


	//   ....[234]....
        /*8b00*/ 	.word	0xffffffff


	//   ....[235]....
        /*8b04*/ 	.word	0xffffffff


	//   ....[236]....
        /*8b08*/ 	.word	0xffffffff


	//   ....[237]....
        /*8b0c*/ 	.word	0xffffffff


	//   ....[238]....
        /*8b10*/ 	.word	0xffffffff


	//   ....[239]....
        /*8b14*/ 	.word	0xffffffff


	//   ....[240]....
        /*8b18*/ 	.word	0xffffffff


	//   ....[241]....
        /*8b1c*/ 	.word	0xffffffff


	//   ....[242]....
        /*8b20*/ 	.word	0xffffffff


	//   ....[243]....
        /*8b24*/ 	.word	0xffffffff


	//   ....[244]....
        /*8b28*/ 	.word	0xffffffff


	//   ....[245]....
        /*8b2c*/ 	.word	0xffffffff


	//   ....[246]....
        /*8b30*/ 	.word	0xffffffff


	//   ....[247]....
        /*8b34*/ 	.word	0xffffffff


	//   ....[248]....
        /*8b38*/ 	.word	0xffffffff


	//   ....[249]....
        /*8b3c*/ 	.word	0xffffffff


	//   ....[250]....
        /*8b40*/ 	.word	0xffffffff


	//   ....[251]....
        /*8b44*/ 	.word	0xffffffff


	//   ....[252]....
        /*8b48*/ 	.word	0xffffffff


	//   ....[253]....
        /*8b4c*/ 	.word	0xffffffff


	//   ....[254]....
        /*8b50*/ 	.word	0xffffffff


	//   ....[255]....
        /*8b54*/ 	.word	0xffffffff


	//   ....[0]....
        /*8b58*/ 	.word	0xffffffff


	//   ....[1]....
        /*8b5c*/ 	.word	0xffffffff


	//   ....[2]....
        /*8b60*/ 	.word	0xffffffff


	//   ....[3]....
        /*8b64*/ 	.word	0xffffffff


	//   ....[4]....
        /*8b68*/ 	.word	0xffffffff


	//   ....[5]....
        /*8b6c*/ 	.word	0xffffffff


	//   ....[6]....
        /*8b70*/ 	.word	0xffffffff


	//   ....[7]....
        /*8b74*/ 	.word	0xffffffff


	//   ....[8]....
        /*8b78*/ 	.word	0xffffffff


	//   ....[9]....
        /*8b7c*/ 	.word	0xffffffff


	//   ....[10]....
        /*8b80*/ 	.word	0xffffffff


	//   ....[11]....
        /*8b84*/ 	.word	0xffffffff


	//   ....[12]....
        /*8b88*/ 	.word	0xffffffff


	//   ....[13]....
        /*8b8c*/ 	.word	0xffffffff


	//   ....[14]....
        /*8b90*/ 	.word	0xffffffff


	//   ....[15]....
        /*8b94*/ 	.word	0xffffffff


	//   ....[16]....
        /*8b98*/ 	.word	0xffffffff


	//   ....[17]....
        /*8b9c*/ 	.word	0xffffffff


	//   ....[18]....
        /*8ba0*/ 	.word	0xffffffff


	//   ....[19]....
        /*8ba4*/ 	.word	0xffffffff


	//   ....[20]....
        /*8ba8*/ 	.word	0xffffffff


	//   ....[21]....
        /*8bac*/ 	.word	0xffffffff


	//   ....[22]....
        /*8bb0*/ 	.word	0xffffffff


	//   ....[23]....
        /*8bb4*/ 	.word	0xffffffff


	//   ....[24]....
        /*8bb8*/ 	.word	0xffffffff


	//   ....[25]....
        /*8bbc*/ 	.word	0xffffffff


	//   ....[26]....
        /*8bc0*/ 	.word	0xffffffff


	//   ....[27]....
        /*8bc4*/ 	.word	0xffffffff


	//   ....[28]....
        /*8bc8*/ 	.word	0xffffffff


	//   ....[29]....
        /*8bcc*/ 	.word	0xffffffff


	//   ....[30]....
        /*8bd0*/ 	.word	0xffffffff


	//   ....[31]....
        /*8bd4*/ 	.word	0xffffffff


	//   ....[32]....
        /*8bd8*/ 	.word	0xffffffff


	//   ....[33]....
        /*8bdc*/ 	.word	0xffffffff


	//   ....[34]....
        /*8be0*/ 	.word	0xffffffff


	//   ....[35]....
        /*8be4*/ 	.word	0xffffffff


	//   ....[36]....
        /*8be8*/ 	.word	0xffffffff


	//   ....[37]....
        /*8bec*/ 	.word	0xffffffff


	//   ....[38]....
        /*8bf0*/ 	.word	0xffffffff


	//   ....[39]....
        /*8bf4*/ 	.word	0xffffffff


	//   ....[40]....
        /*8bf8*/ 	.word	0xffffffff


	//   ....[41]....
        /*8bfc*/ 	.word	0xffffffff


	//   ....[42]....
        /*8c00*/ 	.word	0xffffffff


	//   ....[43]....
        /*8c04*/ 	.word	0xffffffff


	//   ....[44]....
        /*8c08*/ 	.word	0xffffffff


	//   ....[45]....
        /*8c0c*/ 	.word	0xffffffff


	//   ....[46]....
        /*8c10*/ 	.word	0xffffffff


	//   ....[47]....
        /*8c14*/ 	.word	0xffffffff


	//   ....[48]....
        /*8c18*/ 	.word	0xffffffff


	//   ....[49]....
        /*8c1c*/ 	.word	0xffffffff


	//   ....[50]....
        /*8c20*/ 	.word	0xffffffff


	//   ....[51]....
        /*8c24*/ 	.word	0xffffffff


	//   ....[52]....
        /*8c28*/ 	.word	0xffffffff


	//   ....[53]....
        /*8c2c*/ 	.word	0xffffffff


	//   ....[54]....
        /*8c30*/ 	.word	0xffffffff


	//   ....[55]....
        /*8c34*/ 	.word	0xffffffff


	//   ....[56]....
        /*8c38*/ 	.word	0xffffffff


	//   ....[57]....
        /*8c3c*/ 	.word	0xffffffff


	//   ....[58]....
        /*8c40*/ 	.word	0xffffffff


	//   ....[59]....
        /*8c44*/ 	.word	0xffffffff


	//   ....[60]....
        /*8c48*/ 	.word	0xffffffff


	//   ....[61]....
        /*8c4c*/ 	.word	0xffffffff


	//   ....[62]....
        /*8c50*/ 	.word	0xffffffff


	//   ....[63]....
        /*8c54*/ 	.word	0xffffffff


	//   ....[64]....
        /*8c58*/ 	.word	0xffffffff


	//   ....[65]....
        /*8c5c*/ 	.word	0xffffffff


	//   ....[66]....
        /*8c60*/ 	.word	0xffffffff


	//   ....[67]....
        /*8c64*/ 	.word	0xffffffff


	//   ....[68]....
        /*8c68*/ 	.word	0xffffffff


	//   ....[69]....
        /*8c6c*/ 	.word	0xffffffff


	//   ....[70]....
        /*8c70*/ 	.word	0xffffffff


	//   ....[71]....
        /*8c74*/ 	.word	0xffffffff


	//   ....[72]....
        /*8c78*/ 	.word	0xffffffff


	//   ....[73]....
        /*8c7c*/ 	.word	0xffffffff


	//   ....[74]....
        /*8c80*/ 	.word	0xffffffff


	//   ....[75]....
        /*8c84*/ 	.word	0xffffffff


	//   ....[76]....
        /*8c88*/ 	.word	0xffffffff


	//   ....[77]....
        /*8c8c*/ 	.word	0xffffffff


	//   ....[78]....
        /*8c90*/ 	.word	0xffffffff


	//   ....[79]....
        /*8c94*/ 	.word	0xffffffff


	//   ....[80]....
        /*8c98*/ 	.word	0xffffffff


	//   ....[81]....
        /*8c9c*/ 	.word	0xffffffff


	//   ....[82]....
        /*8ca0*/ 	.word	0xffffffff


	//   ....[83]....
        /*8ca4*/ 	.word	0xffffffff


	//   ....[84]....
        /*8ca8*/ 	.word	0xffffffff


	//   ....[85]....
        /*8cac*/ 	.word	0xffffffff


	//   ....[86]....
        /*8cb0*/ 	.word	0xffffffff


	//   ....[87]....
        /*8cb4*/ 	.word	0xffffffff


	//   ....[88]....
        /*8cb8*/ 	.word	0xffffffff


	//   ....[89]....
        /*8cbc*/ 	.word	0xffffffff


	//   ....[90]....
        /*8cc0*/ 	.word	0xffffffff


	//   ....[91]....
        /*8cc4*/ 	.word	0xffffffff


	//   ....[92]....
        /*8cc8*/ 	.word	0xffffffff


	//   ....[93]....
        /*8ccc*/ 	.word	0xffffffff


	//   ....[94]....
        /*8cd0*/ 	.word	0xffffffff


	//   ....[95]....
        /*8cd4*/ 	.word	0xffffffff


	//   ....[96]....
        /*8cd8*/ 	.word	0xffffffff


	//   ....[97]....
        /*8cdc*/ 	.word	0xffffffff


	//   ....[98]....
        /*8ce0*/ 	.word	0xffffffff


	//   ....[99]....
        /*8ce4*/ 	.word	0xffffffff


	//   ....[100]....
        /*8ce8*/ 	.word	0xffffffff


	//   ....[101]....
        /*8cec*/ 	.word	0xffffffff


	//   ....[102]....
        /*8cf0*/ 	.word	0xffffffff


	//   ....[103]....
        /*8cf4*/ 	.word	0xffffffff


	//   ....[104]....
        /*8cf8*/ 	.word	0xffffffff


	//   ....[105]....
        /*8cfc*/ 	.word	0xffffffff


	//   ....[106]....
        /*8d00*/ 	.word	0xffffffff


	//   ....[107]....
        /*8d04*/ 	.word	0xffffffff


	//   ....[108]....
        /*8d08*/ 	.word	0xffffffff


	//   ....[109]....
        /*8d0c*/ 	.word	0xffffffff


	//   ....[110]....
        /*8d10*/ 	.word	0xffffffff


	//   ....[111]....
        /*8d14*/ 	.word	0xffffffff


	//   ....[112]....
        /*8d18*/ 	.word	0xffffffff


	//   ....[113]....
        /*8d1c*/ 	.word	0xffffffff


	//   ....[114]....
        /*8d20*/ 	.word	0xffffffff


	//   ....[115]....
        /*8d24*/ 	.word	0xffffffff


	//   ....[116]....
        /*8d28*/ 	.word	0xffffffff


	//   ....[117]....
        /*8d2c*/ 	.word	0xffffffff


	//   ....[118]....
        /*8d30*/ 	.word	0xffffffff


	//   ....[119]....
        /*8d34*/ 	.word	0xffffffff


	//   ....[120]....
        /*8d38*/ 	.word	0xffffffff


	//   ....[121]....
        /*8d3c*/ 	.word	0xffffffff


	//   ....[122]....
        /*8d40*/ 	.word	0xffffffff


	//   ....[123]....
        /*8d44*/ 	.word	0xffffffff


	//   ....[124]....
        /*8d48*/ 	.word	0xffffffff


	//   ....[125]....
        /*8d4c*/ 	.word	0xffffffff


	//   ....[126]....
        /*8d50*/ 	.word	0xffffffff


	//   ....[127]....
        /*8d54*/ 	.word	0xffffffff


	//   ....[128]....
        /*8d58*/ 	.word	0xffffffff


	//   ....[129]....
        /*8d5c*/ 	.word	0xffffffff


	//   ....[130]....
        /*8d60*/ 	.word	0xffffffff


	//   ....[131]....
        /*8d64*/ 	.word	0xffffffff


	//   ....[132]....
        /*8d68*/ 	.word	0xffffffff


	//   ....[133]....
        /*8d6c*/ 	.word	0xffffffff


	//   ....[134]....
        /*8d70*/ 	.word	0xffffffff


	//   ....[135]....
        /*8d74*/ 	.word	0xffffffff


	//   ....[136]....
        /*8d78*/ 	.word	0xffffffff


	//   ....[137]....
        /*8d7c*/ 	.word	0xffffffff


	//   ....[138]....
        /*8d80*/ 	.word	0xffffffff


	//   ....[139]....
        /*8d84*/ 	.word	0xffffffff


	//   ....[140]....
        /*8d88*/ 	.word	0xffffffff


	//   ....[141]....
        /*8d8c*/ 	.word	0xffffffff


	//   ....[142]....
        /*8d90*/ 	.word	0xffffffff


	//   ....[143]....
        /*8d94*/ 	.word	0xffffffff


	//   ....[144]....
        /*8d98*/ 	.word	0xffffffff


	//   ....[145]....
        /*8d9c*/ 	.word	0xffffffff


	//   ....[146]....
        /*8da0*/ 	.word	0xffffffff


	//   ....[147]....
        /*8da4*/ 	.word	0xffffffff


	//   ....[148]....
        /*8da8*/ 	.word	0xffffffff


	//   ....[149]....
        /*8dac*/ 	.word	0xffffffff


	//   ....[150]....
        /*8db0*/ 	.word	0xffffffff


	//   ....[151]....
        /*8db4*/ 	.word	0xffffffff


	//   ....[152]....
        /*8db8*/ 	.word	0xffffffff


	//   ....[153]....
        /*8dbc*/ 	.word	0xffffffff


	//   ....[154]....
        /*8dc0*/ 	.word	0xffffffff


	//   ....[155]....
        /*8dc4*/ 	.word	0xffffffff


	//   ....[156]....
        /*8dc8*/ 	.word	0xffffffff


	//   ....[157]....
        /*8dcc*/ 	.word	0xffffffff


	//   ....[158]....
        /*8dd0*/ 	.word	0xffffffff


	//   ....[159]....
        /*8dd4*/ 	.word	0xffffffff


	//   ....[160]....
        /*8dd8*/ 	.word	0xffffffff


	//   ....[161]....
        /*8ddc*/ 	.word	0xffffffff


	//   ....[162]....
        /*8de0*/ 	.word	0xffffffff


	//   ....[163]....
        /*8de4*/ 	.word	0xffffffff


	//   ....[164]....
        /*8de8*/ 	.word	0xffffffff


	//   ....[165]....
        /*8dec*/ 	.word	0xffffffff


	//   ....[166]....
        /*8df0*/ 	.word	0x05000006


	//   ....[167]....
        /*8df4*/ 	.word	0x05000006


	//   ....[168]....
        /*8df8*/ 	.word	0x05000006


	//   ....[169]....
        /*8dfc*/ 	.word	0x05000006


	//   ....[170]....
        /*8e00*/ 	.word	0x05000006


	//   ....[171]....
        /*8e04*/ 	.word	0x05000006


	//   ....[172]....
        /*8e08*/ 	.word	0x05000006


	//   ....[173]....
        /*8e0c*/ 	.word	0x05000006


	//   ....[174]....
        /*8e10*/ 	.word	0x05000006


	//   ....[175]....
        /*8e14*/ 	.word	0x05000006


	//   ....[176]....
        /*8e18*/ 	.word	0x05000006


	//   ....[177]....
        /*8e1c*/ 	.word	0x05000006


	//   ....[178]....
        /*8e20*/ 	.word	0x05000006


	//   ....[179]....
        /*8e24*/ 	.word	0x05000006


	//   ....[180]....
        /*8e28*/ 	.word	0x05000006


	//   ....[181]....
        /*8e2c*/ 	.word	0x05000006


	//   ....[182]....
        /*8e30*/ 	.word	0x05000006


	//   ....[183]....
        /*8e34*/ 	.word	0x05000006


	//   ....[184]....
        /*8e38*/ 	.word	0x05000006


	//   ....[185]....
        /*8e3c*/ 	.word	0x05000006


	//   ....[186]....
        /*8e40*/ 	.word	0x05000006


	//   ....[187]....
        /*8e44*/ 	.word	0x05000006


	//   ....[188]....
        /*8e48*/ 	.word	0x05000006


	//   ....[189]....
        /*8e4c*/ 	.word	0x05000006


	//   ....[190]....
        /*8e50*/ 	.word	0x05000006


	//   ....[191]....
        /*8e54*/ 	.word	0x05000006


	//   ....[192]....
        /*8e58*/ 	.word	0x05000006


	//   ....[193]....
        /*8e5c*/ 	.word	0x05000006


	//   ....[194]....
        /*8e60*/ 	.word	0x05000006


	//   ....[195]....
        /*8e64*/ 	.word	0x05000006


	//   ....[196]....
        /*8e68*/ 	.word	0x05000006


	//   ....[197]....
        /*8e6c*/ 	.word	0x05000006


	//   ....[198]....
        /*8e70*/ 	.word	0x05000006


	//   ....[199]....
        /*8e74*/ 	.word	0x05000006


	//   ....[200]....
        /*8e78*/ 	.word	0x05000006


	//   ....[201]....
        /*8e7c*/ 	.word	0x05000006


	//   ....[202]....
        /*8e80*/ 	.word	0x05000006


	//   ....[203]....
        /*8e84*/ 	.word	0x05000006


	//   ....[204]....
        /*8e88*/ 	.word	0x05000006


	//   ....[205]....
        /*8e8c*/ 	.word	0x05000006


	//   ....[206]....
        /*8e90*/ 	.word	0x05000006


	//   ....[207]....
        /*8e94*/ 	.word	0x05000006


	//   ....[208]....
        /*8e98*/ 	.word	0x05000006


	//   ....[209]....
        /*8e9c*/ 	.word	0x05000006


	//   ....[210]....
        /*8ea0*/ 	.word	0x05000006


	//   ....[211]....
        /*8ea4*/ 	.word	0x05000006


	//   ....[212]....
        /*8ea8*/ 	.word	0x05000006


	//   ....[213]....
        /*8eac*/ 	.word	0x05000006


	//   ....[214]....
        /*8eb0*/ 	.word	0x05000006


	//   ....[215]....
        /*8eb4*/ 	.word	0x05000006


	//   ....[216]....
        /*8eb8*/ 	.word	0x05000006


	//   ....[217]....
        /*8ebc*/ 	.word	0x05000006


	//   ....[218]....
        /*8ec0*/ 	.word	0x05000006


	//   ....[219]....
        /*8ec4*/ 	.word	0x05000006


	//   ....[220]....
        /*8ec8*/ 	.word	0x05000006


	//   ....[221]....
        /*8ecc*/ 	.word	0x05000006


	//   ....[222]....
        /*8ed0*/ 	.word	0x05000006


	//   ....[223]....
        /*8ed4*/ 	.word	0x05000006


	//   ....[224]....
        /*8ed8*/ 	.word	0x05000006


	//   ....[225]....
        /*8edc*/ 	.word	0x05000006


	//   ....[226]....
        /*8ee0*/ 	.word	0x05000006


	//   ....[227]....
        /*8ee4*/ 	.word	0x05000006


	//   ....[228]....
        /*8ee8*/ 	.word	0x05000006


	//   ....[229]....
        /*8eec*/ 	.word	0x05000006


	//   ....[230]....
        /*8ef0*/ 	.word	0x05000006


	//   ....[231]....
        /*8ef4*/ 	.word	0x05000006


	//   ....[232]....
        /*8ef8*/ 	.word	0x05000006


	//   ....[233]....
        /*8efc*/ 	.word	0x05000006


	//   ....[234]....
        /*8f00*/ 	.word	0x05000006


	//   ....[235]....
        /*8f04*/ 	.word	0x05000006


	//   ....[236]....
        /*8f08*/ 	.word	0x05000006


	//   ....[237]....
        /*8f0c*/ 	.word	0x05000006


	//   ....[238]....
        /*8f10*/ 	.word	0x05000006


	//   ....[239]....
        /*8f14*/ 	.word	0x05000006


	//   ....[240]....
        /*8f18*/ 	.word	0x05000006


	//   ....[241]....
        /*8f1c*/ 	.word	0x05000006


	//   ....[242]....
        /*8f20*/ 	.word	0x05000006


	//   ....[243]....
        /*8f24*/ 	.word	0x05000006


	//   ....[244]....
        /*8f28*/ 	.word	0x05000006


	//   ....[245]....
        /*8f2c*/ 	.word	0x05000006


	//   ....[246]....
        /*8f30*/ 	.word	0x05000006


	//   ....[247]....
        /*8f34*/ 	.word	0x05000006


	//   ....[248]....
        /*8f38*/ 	.word	0x05000006


	//   ....[249]....
        /*8f3c*/ 	.word	0x05000006


	//   ....[250]....
        /*8f40*/ 	.word	0x05000006


	//   ....[251]....
        /*8f44*/ 	.word	0x05000006


	//   ....[252]....
        /*8f48*/ 	.word	0x05000006


	//   ....[253]....
        /*8f4c*/ 	.word	0x05000006


	//   ....[254]....
        /*8f50*/ 	.word	0x05000006


	//   ....[255]....
        /*8f54*/ 	.word	0x05000006


	//   ....[0]....
        /*8f58*/ 	.word	0x05000006


	//   ....[1]....
        /*8f5c*/ 	.word	0x05000006


	//   ....[2]....
        /*8f60*/ 	.word	0x05000006


	//   ....[3]....
        /*8f64*/ 	.word	0x05000006


	//   ....[4]....
        /*8f68*/ 	.word	0x05000006


	//   ....[5]....
        /*8f6c*/ 	.word	0x05000006


	//   ....[6]....
        /*8f70*/ 	.word	0x05000006


	//   ....[7]....
        /*8f74*/ 	.word	0x05000006


	//   ....[8]....
        /*8f78*/ 	.word	0x05000006


	//   ....[9]....
        /*8f7c*/ 	.word	0x05000006


	//   ....[10]....
        /*8f80*/ 	.word	0x05000006


	//   ....[11]....
        /*8f84*/ 	.word	0x05000006


	//   ....[12]....
        /*8f88*/ 	.word	0x05000006


	//   ....[13]....
        /*8f8c*/ 	.word	0x05000006


	//   ....[14]....
        /*8f90*/ 	.word	0x05000006


	//   ....[15]....
        /*8f94*/ 	.word	0x05000006


	//   ....[16]....
        /*8f98*/ 	.word	0x05000006


	//   ....[17]....
        /*8f9c*/ 	.word	0x05000006


	//   ....[18]....
        /*8fa0*/ 	.word	0x05000006


	//   ....[19]....
        /*8fa4*/ 	.word	0x05000006


	//   ....[20]....
        /*8fa8*/ 	.word	0x05000006


	//   ....[21]....
        /*8fac*/ 	.word	0x05000006


	//   ....[22]....
        /*8fb0*/ 	.word	0x05000006


	//   ....[23]....
        /*8fb4*/ 	.word	0x05000006


	//   ....[24]....
        /*8fb8*/ 	.word	0x05000006


	//   ....[25]....
        /*8fbc*/ 	.word	0x05000006


	//   ....[26]....
        /*8fc0*/ 	.word	0x05000006


	//   ....[27]....
        /*8fc4*/ 	.word	0x05000006


	//   ....[28]....
        /*8fc8*/ 	.word	0x05000006


	//   ....[29]....
        /*8fcc*/ 	.word	0x05000006


	//   ....[30]....
        /*8fd0*/ 	.word	0x05000006


	//   ....[31]....
        /*8fd4*/ 	.word	0x05000006


	//   ....[32]....
        /*8fd8*/ 	.word	0x05000006


	//   ....[33]....
        /*8fdc*/ 	.word	0x05000006


	//   ....[34]....
        /*8fe0*/ 	.word	0x05000006


	//   ....[35]....
        /*8fe4*/ 	.word	0x05000006


	//   ....[36]....
        /*8fe8*/ 	.word	0x05000006


	//   ....[37]....
        /*8fec*/ 	.word	0x05000006


	//   ....[38]....
        /*8ff0*/ 	.word	0x05000006


	//   ....[39]....
        /*8ff4*/ 	.word	0x05000006


	//   ....[40]....
        /*8ff8*/ 	.word	0x05000006


	//   ....[41]....
        /*8ffc*/ 	.word	0x05000006


	//   ....[42]....
        /*9000*/ 	.word	0x05000006


	//   ....[43]....
        /*9004*/ 	.word	0x05000006


	//   ....[44]....
        /*9008*/ 	.word	0x05000006


	//   ....[45]....
        /*900c*/ 	.word	0x05000006


	//   ....[46]....
        /*9010*/ 	.word	0x05000006


	//   ....[47]....
        /*9014*/ 	.word	0x05000006


	//   ....[48]....
        /*9018*/ 	.word	0x05000006


	//   ....[49]....
        /*901c*/ 	.word	0x05000006


	//   ....[50]....
        /*9020*/ 	.word	0x05000006


	//   ....[51]....
        /*9024*/ 	.word	0x05000006


	//   ....[52]....
        /*9028*/ 	.word	0x05000006


	//   ....[53]....
        /*902c*/ 	.word	0x05000006


	//   ....[54]....
        /*9030*/ 	.word	0x05000006


	//   ....[55]....
        /*9034*/ 	.word	0x05000006


	//   ....[56]....
        /*9038*/ 	.word	0x05000006


	//   ....[57]....
        /*903c*/ 	.word	0x05000006


	//   ....[58]....
        /*9040*/ 	.word	0x05000006


	//   ....[59]....
        /*9044*/ 	.word	0x05000006


	//   ....[60]....
        /*9048*/ 	.word	0x05000006


	//   ....[61]....
        /*904c*/ 	.word	0x05000006


	//   ....[62]....
        /*9050*/ 	.word	0x05000006


	//   ....[63]....
        /*9054*/ 	.word	0x05000006


	//   ....[64]....
        /*9058*/ 	.word	0x05000006


	//   ....[65]....
        /*905c*/ 	.word	0x05000006


	//   ....[66]....
        /*9060*/ 	.word	0x05000006


	//   ....[67]....
        /*9064*/ 	.word	0x05000006


	//   ....[68]....
        /*9068*/ 	.word	0x05000006


	//   ....[69]....
        /*906c*/ 	.word	0x05000006


	//   ....[70]....
        /*9070*/ 	.word	0x05000006


	//   ....[71]....
        /*9074*/ 	.word	0x05000006


	//   ....[72]....
        /*9078*/ 	.word	0x05000006


	//   ....[73]....
        /*907c*/ 	.word	0x05000006


	//   ....[74]....
        /*9080*/ 	.word	0x05000006


	//   ....[75]....
        /*9084*/ 	.word	0x05000006


	//   ....[76]....
        /*9088*/ 	.word	0x05000006


	//   ....[77]....
        /*908c*/ 	.word	0x05000006


	//   ....[78]....
        /*9090*/ 	.word	0x05000006


	//   ....[79]....
        /*9094*/ 	.word	0x05000006


	//   ....[80]....
        /*9098*/ 	.word	0x05000006


	//   ....[81]....
        /*909c*/ 	.word	0x05000006


	//   ....[82]....
        /*90a0*/ 	.word	0x05000006


	//   ....[83]....
        /*90a4*/ 	.word	0x05000006


	//   ....[84]....
        /*90a8*/ 	.word	0x05000006


	//   ....[85]....
        /*90ac*/ 	.word	0x05000006


	//   ....[86]....
        /*90b0*/ 	.word	0x05000006


	//   ....[87]....
        /*90b4*/ 	.word	0x05000006


	//   ....[88]....
        /*90b8*/ 	.word	0x05000006


	//   ....[89]....
        /*90bc*/ 	.word	0x05000006


	//   ....[90]....
        /*90c0*/ 	.word	0x05000006


	//   ....[91]....
        /*90c4*/ 	.word	0x05000006


	//   ....[92]....
        /*90c8*/ 	.word	0x05000006


	//   ....[93]....
        /*90cc*/ 	.word	0x05000006


	//   ....[94]....
        /*90d0*/ 	.word	0x05000006


	//   ....[95]....
        /*90d4*/ 	.word	0x05000006


	//   ....[96]....
        /*90d8*/ 	.word	0x05000006


	//   ....[97]....
        /*90dc*/ 	.word	0x05000006


	//   ....[98]....
        /*90e0*/ 	.word	0x05000006


	//   ....[99]....
        /*90e4*/ 	.word	0x05000006


	//   ....[100]....
        /*90e8*/ 	.word	0x05000006


	//   ....[101]....
        /*90ec*/ 	.word	0x05000006


	//   ....[102]....
        /*90f0*/ 	.word	0x05000006


	//   ....[103]....
        /*90f4*/ 	.word	0x05000006


	//   ....[104]....
        /*90f8*/ 	.word	0x05000006


	//   ....[105]....
        /*90fc*/ 	.word	0x05000006


	//   ....[106]....
        /*9100*/ 	.word	0x05000006


	//   ....[107]....
        /*9104*/ 	.word	0x05000006


	//   ....[108]....
        /*9108*/ 	.word	0x05000006


	//   ....[109]....
        /*910c*/ 	.word	0x05000006


	//   ....[110]....
        /*9110*/ 	.word	0x05000006


	//   ....[111]....
        /*9114*/ 	.word	0x05000006


	//   ....[112]....
        /*9118*/ 	.word	0x05000006


	//   ....[113]....
        /*911c*/ 	.word	0x05000006


	//   ....[114]....
        /*9120*/ 	.word	0x05000006


	//   ....[115]....
        /*9124*/ 	.word	0x05000006


	//   ....[116]....
        /*9128*/ 	.word	0x05000006


	//   ....[117]....
        /*912c*/ 	.word	0x05000006


	//   ....[118]....
        /*9130*/ 	.word	0x05000006


	//   ....[119]....
        /*9134*/ 	.word	0x05000006


	//   ....[120]....
        /*9138*/ 	.word	0x05000006


	//   ....[121]....
        /*913c*/ 	.word	0x05000006


	//   ....[122]....
        /*9140*/ 	.word	0x05000006


	//   ....[123]....
        /*9144*/ 	.word	0x05000006


	//   ....[124]....
        /*9148*/ 	.word	0x05000006


	//   ....[125]....
        /*914c*/ 	.word	0x05000006


	//   ....[126]....
        /*9150*/ 	.word	0x05000006


	//   ....[127]....
        /*9154*/ 	.word	0x05000006


	//   ....[128]....
        /*9158*/ 	.word	0x05000006


	//   ....[129]....
        /*915c*/ 	.word	0x05000006


	//   ....[130]....
        /*9160*/ 	.word	0x05000006


	//   ....[131]....
        /*9164*/ 	.word	0x05000006


	//   ....[132]....
        /*9168*/ 	.word	0x05000006


	//   ....[133]....
        /*916c*/ 	.word	0x05000006


	//   ....[134]....
        /*9170*/ 	.word	0x05000006


	//   ....[135]....
        /*9174*/ 	.word	0x05000006


	//   ....[136]....
        /*9178*/ 	.word	0x05000006


	//   ....[137]....
        /*917c*/ 	.word	0x05000006


	//   ....[138]....
        /*9180*/ 	.word	0x05000006


	//   ....[139]....
        /*9184*/ 	.word	0x05000006


	//   ....[140]....
        /*9188*/ 	.word	0x05000006


	//   ....[141]....
        /*918c*/ 	.word	0x05000006


	//   ....[142]....
        /*9190*/ 	.word	0x05000006


	//   ....[143]....
        /*9194*/ 	.word	0x05000006


	//   ....[144]....
        /*9198*/ 	.word	0x05000006


	//   ....[145]....
        /*919c*/ 	.word	0x05000006


	//   ....[146]....
        /*91a0*/ 	.word	0x05000006


	//   ....[147]....
        /*91a4*/ 	.word	0x05000006


	//   ....[148]....
        /*91a8*/ 	.word	0x05000006


	//   ....[149]....
        /*91ac*/ 	.word	0x05000006


	//   ....[150]....
        /*91b0*/ 	.word	0x05000006


	//   ....[151]....
        /*91b4*/ 	.word	0x05000006


	//   ....[152]....
        /*91b8*/ 	.word	0x05000006


	//   ....[153]....
        /*91bc*/ 	.word	0x05000006


	//   ....[154]....
        /*91c0*/ 	.word	0x05000006


	//   ....[155]....
        /*91c4*/ 	.word	0x05000006


	//   ....[156]....
        /*91c8*/ 	.word	0x05000006


	//   ....[157]....
        /*91cc*/ 	.word	0x05000006


	//   ....[158]....
        /*91d0*/ 	.word	0x05000006


	//   ....[159]....
        /*91d4*/ 	.word	0x05000006


	//   ....[160]....
        /*91d8*/ 	.word	0x05000006


	//   ....[161]....
        /*91dc*/ 	.word	0x05000006


	//   ....[162]....
        /*91e0*/ 	.word	0x05000006


	//   ....[163]....
        /*91e4*/ 	.word	0x05000006


	//   ....[164]....
        /*91e8*/ 	.word	0x05000006


	//   ....[165]....
        /*91ec*/ 	.word	0x05000006


	//   ....[166]....
        /*91f0*/ 	.word	0x05000006


	//   ....[167]....
        /*91f4*/ 	.word	0x05000006


	//   ....[168]....
        /*91f8*/ 	.word	0x05000006


	//   ....[169]....
        /*91fc*/ 	.word	0x05000006


	//   ....[170]....
        /*9200*/ 	.word	0x05000006


	//   ....[171]....
        /*9204*/ 	.word	0x05000006


	//   ....[172]....
        /*9208*/ 	.word	0x05000006


	//   ....[173]....
        /*920c*/ 	.word	0x05000006


	//   ....[174]....
        /*9210*/ 	.word	0x05000006


	//   ....[175]....
        /*9214*/ 	.word	0x05000006


	//   ....[176]....
        /*9218*/ 	.word	0x05000006


	//   ....[177]....
        /*921c*/ 	.word	0x05000006


	//   ....[178]....
        /*9220*/ 	.word	0x05000006


	//   ....[179]....
        /*9224*/ 	.word	0x05000006


	//   ....[180]....
        /*9228*/ 	.word	0x05000006


	//   ....[181]....
        /*922c*/ 	.word	0x05000006


	//   ....[182]....
        /*9230*/ 	.word	0x05000006


	//   ....[183]....
        /*9234*/ 	.word	0x05000006


	//   ....[184]....
        /*9238*/ 	.word	0x05000006


	//   ....[185]....
        /*923c*/ 	.word	0x05000006


	//   ....[186]....
        /*9240*/ 	.word	0x05000006


	//   ....[187]....
        /*9244*/ 	.word	0x05000006


	//   ....[188]....
        /*9248*/ 	.word	0x05000006


	//   ....[189]....
        /*924c*/ 	.word	0x05000006


	//   ....[190]....
        /*9250*/ 	.word	0x05000006


	//   ....[191]....
        /*9254*/ 	.word	0x05000006


	//   ....[192]....
        /*9258*/ 	.word	0x05000006


	//   ....[193]....
        /*925c*/ 	.word	0x05000006


	//   ....[194]....
        /*9260*/ 	.word	0x05000006


	//   ....[195]....
        /*9264*/ 	.word	0x05000006


	//   ....[196]....
        /*9268*/ 	.word	0x05000006


	//   ....[197]....
        /*926c*/ 	.word	0x05000006


	//   ....[198]....
        /*9270*/ 	.word	0x05000006


	//   ....[199]....
        /*9274*/ 	.word	0x05000006


	//   ....[200]....
        /*9278*/ 	.word	0x05000006


	//   ....[201]....
        /*927c*/ 	.word	0x05000006


	//   ....[202]....
        /*9280*/ 	.word	0x05000006


	//   ....[203]....
        /*9284*/ 	.word	0x05000006


	//   ....[204]....
        /*9288*/ 	.word	0x05000006


	//   ....[205]....
        /*928c*/ 	.word	0x05000006


	//   ....[206]....
        /*9290*/ 	.word	0x05000006


	//   ....[207]....
        /*9294*/ 	.word	0x05000006


	//   ....[208]....
        /*9298*/ 	.word	0x05000006


	//   ....[209]....
        /*929c*/ 	.word	0x05000006


	//   ....[210]....
        /*92a0*/ 	.word	0x05000006


	//   ....[211]....
        /*92a4*/ 	.word	0x05000006


	//   ....[212]....
        /*92a8*/ 	.word	0x05000006


	//   ....[213]....
        /*92ac*/ 	.word	0x05000006


	//   ....[214]....
        /*92b0*/ 	.word	0x05000006


	//   ....[215]....
        /*92b4*/ 	.word	0x05000006


	//   ....[216]....
        /*92b8*/ 	.word	0x05000006


	//   ....[217]....
        /*92bc*/ 	.word	0x05000006


	//   ....[218]....
        /*92c0*/ 	.word	0x05000006


	//   ....[219]....
        /*92c4*/ 	.word	0x05000006


	//   ....[220]....
        /*92c8*/ 	.word	0x05000006


	//   ....[221]....
        /*92cc*/ 	.word	0x05000006


	//   ....[222]....
        /*92d0*/ 	.word	0x05000006


	//   ....[223]....
        /*92d4*/ 	.word	0x05000006


	//   ....[224]....
        /*92d8*/ 	.word	0x05000006


	//   ....[225]....
        /*92dc*/ 	.word	0x05000006


	//   ....[226]....
        /*92e0*/ 	.word	0x05000006


	//   ....[227]....
        /*92e4*/ 	.word	0x05000006


	//   ....[228]....
        /*92e8*/ 	.word	0x05000006


	//   ....[229]....
        /*92ec*/ 	.word	0x05000006


	//   ....[230]....
        /*92f0*/ 	.word	0x05000006


	//   ....[231]....
        /*92f4*/ 	.word	0x05000006


	//   ....[232]....
        /*92f8*/ 	.word	0x05000006


	//   ....[233]....
        /*92fc*/ 	.word	0x05000006


	//   ....[234]....
        /*9300*/ 	.word	0x05000006


	//   ....[235]....
        /*9304*/ 	.word	0x05000006


	//   ....[236]....
        /*9308*/ 	.word	0x05000006


	//   ....[237]....
        /*930c*/ 	.word	0x05000006


	//   ....[238]....
        /*9310*/ 	.word	0x05000006


	//   ....[239]....
        /*9314*/ 	.word	0x05000006


	//   ....[240]....
        /*9318*/ 	.word	0x05000006


	//   ....[241]....
        /*931c*/ 	.word	0x05000006


	//   ....[242]....
        /*9320*/ 	.word	0x05000006


	//   ....[243]....
        /*9324*/ 	.word	0x05000006


	//   ....[244]....
        /*9328*/ 	.word	0x05000006


	//   ....[245]....
        /*932c*/ 	.word	0x05000006


	//   ....[246]....
        /*9330*/ 	.word	0x05000006


	//   ....[247]....
        /*9334*/ 	.word	0x05000006


	//   ....[248]....
        /*9338*/ 	.word	0x05000006


	//   ....[249]....
        /*933c*/ 	.word	0x05000006


	//   ....[250]....
        /*9340*/ 	.word	0x05000006


	//   ....[251]....
        /*9344*/ 	.word	0x05000006


	//   ....[252]....
        /*9348*/ 	.word	0x05000006


	//   ....[253]....
        /*934c*/ 	.word	0x05000006


	//   ....[254]....
        /*9350*/ 	.word	0x05000006


	//   ....[255]....
        /*9354*/ 	.word	0x05000006


	//   ....[0]....
        /*9358*/ 	.word	0x05000006


	//   ....[1]....
        /*935c*/ 	.word	0x05000006


	//   ....[2]....
        /*9360*/ 	.word	0x05000006


	//   ....[3]....
        /*9364*/ 	.word	0x05000006


	//   ....[4]....
        /*9368*/ 	.word	0x05000006


	//   ....[5]....
        /*936c*/ 	.word	0x05000006


	//   ....[6]....
        /*9370*/ 	.word	0x05000006


	//   ....[7]....
        /*9374*/ 	.word	0x05000006


	//   ....[8]....
        /*9378*/ 	.word	0x05000006


	//   ....[9]....
        /*937c*/ 	.word	0x05000006


	//   ....[10]....
        /*9380*/ 	.word	0x05000006


	//   ....[11]....
        /*9384*/ 	.word	0x05000006


	//   ....[12]....
        /*9388*/ 	.word	0x05000006


	//   ....[13]....
        /*938c*/ 	.word	0x05000006


	//   ....[14]....
        /*9390*/ 	.word	0x05000006


	//   ....[15]....
        /*9394*/ 	.word	0x05000006


	//   ....[16]....
        /*9398*/ 	.word	0x05000006


	//   ....[17]....
        /*939c*/ 	.word	0x05000006


	//   ....[18]....
        /*93a0*/ 	.word	0x05000006


	//   ....[19]....
        /*93a4*/ 	.word	0x05000006


	//   ....[20]....
        /*93a8*/ 	.word	0x05000006


	//   ....[21]....
        /*93ac*/ 	.word	0x05000006


	//   ....[22]....
        /*93b0*/ 	.word	0x05000006


	//   ....[23]....
        /*93b4*/ 	.word	0x05000006


	//   ....[24]....
        /*93b8*/ 	.word	0x05000006


	//   ....[25]....
        /*93bc*/ 	.word	0x05000006


	//   ....[26]....
        /*93c0*/ 	.word	0x05000006


	//   ....[27]....
        /*93c4*/ 	.word	0x05000006


	//   ....[28]....
        /*93c8*/ 	.word	0x05000006


	//   ....[29]....
        /*93cc*/ 	.word	0x05000006


	//   ....[30]....
        /*93d0*/ 	.word	0x05000006


	//   ....[31]....
        /*93d4*/ 	.word	0x05000006


	//   ....[32]....
        /*93d8*/ 	.word	0x05000006


	//   ....[33]....
        /*93dc*/ 	.word	0x05000006


	//   ....[34]....
        /*93e0*/ 	.word	0x05000006


	//   ....[35]....
        /*93e4*/ 	.word	0x05000006


	//   ....[36]....
        /*93e8*/ 	.word	0x05000006


	//   ....[37]....
        /*93ec*/ 	.word	0x05000006


	//   ....[38]....
        /*93f0*/ 	.word	0x05000006


	//   ....[39]....
        /*93f4*/ 	.word	0x05000006


	//   ....[40]....
        /*93f8*/ 	.word	0x05000006


	//   ....[41]....
        /*93fc*/ 	.word	0x05000006


	//   ....[42]....
        /*9400*/ 	.word	0x05000006


	//   ....[43]....
        /*9404*/ 	.word	0x05000006


	//   ....[44]....
        /*9408*/ 	.word	0x05000006


	//   ....[45]....
        /*940c*/ 	.word	0x05000006


	//   ....[46]....
        /*9410*/ 	.word	0x05000006


	//   ....[47]....
        /*9414*/ 	.word	0x05000006


	//   ....[48]....
        /*9418*/ 	.word	0x05000006


	//   ....[49]....
        /*941c*/ 	.word	0x05000006


	//   ....[50]....
        /*9420*/ 	.word	0x05000006


	//   ....[51]....
        /*9424*/ 	.word	0x05000006


	//   ....[52]....
        /*9428*/ 	.word	0x05000006


	//   ....[53]....
        /*942c*/ 	.word	0x05000006


	//   ....[54]....
        /*9430*/ 	.word	0x05000006


	//   ....[55]....
        /*9434*/ 	.word	0x05000006


	//   ....[56]....
        /*9438*/ 	.word	0x05000006


	//   ....[57]....
        /*943c*/ 	.word	0x05000006


	//   ....[58]....
        /*9440*/ 	.word	0x05000006


	//   ....[59]....
        /*9444*/ 	.word	0x05000006


	//   ....[60]....
        /*9448*/ 	.word	0x05000006


	//   ....[61]....
        /*944c*/ 	.word	0x05000006


	//   ....[62]....
        /*9450*/ 	.word	0x05000006


	//   ....[63]....
        /*9454*/ 	.word	0x05000006


	//   ....[64]....
        /*9458*/ 	.word	0x05000006


	//   ....[65]....
        /*945c*/ 	.word	0x05000006


	//   ....[66]....
        /*9460*/ 	.word	0x05000006


	//   ....[67]....
        /*9464*/ 	.word	0x05000006


	//   ....[68]....
        /*9468*/ 	.word	0x05000006


	//   ....[69]....
        /*946c*/ 	.word	0x05000006


	//   ....[70]....
        /*9470*/ 	.word	0x05000006


	//   ....[71]....
        /*9474*/ 	.word	0x05000006


	//   ....[72]....
        /*9478*/ 	.word	0x05000006


	//   ....[73]....
        /*947c*/ 	.word	0x05000006


	//   ....[74]....
        /*9480*/ 	.word	0x05000006


	//   ....[75]....
        /*9484*/ 	.word	0x05000006


	//   ....[76]....
        /*9488*/ 	.word	0x05000006


	//----- nvinfo : EIATTR_COOP_GROUP_INSTR_OFFSETS
	.align		4
.L_251:
        /*948c*/ 	.byte	0x04, 0x28
        /*948e*/ 	.short	(.L_253 - .L_252)


	//   ....[0]....
.L_252:
        /*9490*/ 	.word	0x000006d0


	//   ....[1]....
        /*9494*/ 	.word	0x000007f0


	//   ....[2]....
        /*9498*/ 	.word	0x00000810


	//   ....[3]....
        /*949c*/ 	.word	0x00000830


	//   ....[4]....
        /*94a0*/ 	.word	0x00000840


	//   ....[5]....
        /*94a4*/ 	.word	0x00000850


	//   ....[6]....
        /*94a8*/ 	.word	0x00000890


	//   ....[7]....
        /*94ac*/ 	.word	0x000008a0


	//   ....[8]....
        /*94b0*/ 	.word	0x00000b80


	//   ....[9]....
        /*94b4*/ 	.word	0x00000bc0


	//   ....[10]....
        /*94b8*/ 	.word	0x00000bd0


	//   ....[11]....
        /*94bc*/ 	.word	0x00000cf0


	//   ....[12]....
        /*94c0*/ 	.word	0x00000d70


	//   ....[13]....
        /*94c4*/ 	.word	0x00000e40


	//   ....[14]....
        /*94c8*/ 	.word	0x00000e50


	//   ....[15]....
        /*94cc*/ 	.word	0x00000e90


	//   ....[16]....
        /*94d0*/ 	.word	0x00000eb0


	//   ....[17]....
        /*94d4*/ 	.word	0x00000ec0


	//   ....[18]....
        /*94d8*/ 	.word	0x00000ed0


	//   ....[19]....
        /*94dc*/ 	.word	0x00000ef0


	//   ....[20]....
        /*94e0*/ 	.word	0x00000fc0


	//   ....[21]....
        /*94e4*/ 	.word	0x00000fd0


	//   ....[22]....
        /*94e8*/ 	.word	0x00000fe0


	//   ....[23]....
        /*94ec*/ 	.word	0x00000ff0


	//   ....[24]....
        /*94f0*/ 	.word	0x00001180


	//   ....[25]....
        /*94f4*/ 	.word	0x000011a0


	//   ....[26]....
        /*94f8*/ 	.word	0x000011c0


	//   ....[27]....
        /*94fc*/ 	.word	0x00001210


	//   ....[28]....
        /*9500*/ 	.word	0x00001220


	//   ....[29]....
        /*9504*/ 	.word	0x00001370


	//   ....[30]....
        /*9508*/ 	.word	0x00001380


	//   ....[31]....
        /*950c*/ 	.word	0x00001390


	//   ....[32]....
        /*9510*/ 	.word	0x000013c0


	//   ....[33]....
        /*9514*/ 	.word	0x000013e0


	//   ....[34]....
        /*9518*/ 	.word	0x00001400


	//   ....[35]....
        /*951c*/ 	.word	0x00001570


	//   ....[36]....
        /*9520*/ 	.word	0x000017f0


	//   ....[37]....
        /*9524*/ 	.word	0x00001820


	//   ....[38]....
        /*9528*/ 	.word	0x00001840


	//   ....[39]....
        /*952c*/ 	.word	0x00001870


	//   ....[40]....
        /*9530*/ 	.word	0x00001ac0


	//   ....[41]....
        /*9534*/ 	.word	0x00001ae0


	//   ....[42]....
        /*9538*/ 	.word	0x00001af0


	//   ....[43]....
        /*953c*/ 	.word	0x00001b10


	//   ....[44]....
        /*9540*/ 	.word	0x00001c00


	//   ....[45]....
        /*9544*/ 	.word	0x00001c20


	//   ....[46]....
        /*9548*/ 	.word	0x00002fc0


	//   ....[47]....
        /*954c*/ 	.word	0x00003150


	//   ....[48]....
        /*9550*/ 	.word	0x00003380


	//   ....[49]....
        /*9554*/ 	.word	0x00003500


	//   ....[50]....
        /*9558*/ 	.word	0x00003750


	//   ....[51]....
        /*955c*/ 	.word	0x00003890


	//   ....[52]....
        /*9560*/ 	.word	0x00003ab0


	//   ....[53]....
        /*9564*/ 	.word	0x00003c20


	//   ....[54]....
        /*9568*/ 	.word	0x00003e10


	//   ....[55]....
        /*956c*/ 	.word	0x00003fe0


	//   ....[56]....
        /*9570*/ 	.word	0x00004370


	//   ....[57]....
        /*9574*/ 	.word	0x00004410


	//   ....[58]....
        /*9578*/ 	.word	0x000045d0


	//   ....[59]....
        /*957c*/ 	.word	0x000047e0


	//   ....[60]....
        /*9580*/ 	.word	0x00004ab0


	//   ....[61]....
        /*9584*/ 	.word	0x00004b40


	//   ....[62]....
        /*9588*/ 	.word	0x00004e40


	//   ....[63]....
        /*958c*/ 	.word	0x00004f60


	//   ....[64]....
        /*9590*/ 	.word	0x000050f0


	//   ....[65]....
        /*9594*/ 	.word	0x00005270


	//   ....[66]....
        /*9598*/ 	.word	0x000055d0


	//   ....[67]....
        /*959c*/ 	.word	0x00005730


	//   ....[68]....
        /*95a0*/ 	.word	0x000057d0


	//   ....[69]....
        /*95a4*/ 	.word	0x00005a10


	//   ....[70]....
        /*95a8*/ 	.word	0x00005b90


	//   ....[71]....
        /*95ac*/ 	.word	0x00005dd0


	//   ....[72]....
        /*95b0*/ 	.word	0x00005f40


	//   ....[73]....
        /*95b4*/ 	.word	0x00006200


	//   ....[74]....
        /*95b8*/ 	.word	0x000063b0


	//   ....[75]....
        /*95bc*/ 	.word	0x000065c0


	//   ....[76]....
        /*95c0*/ 	.word	0x00006910


	//   ....[77]....
        /*95c4*/ 	.word	0x00006a90


	//   ....[78]....
        /*95c8*/ 	.word	0x00006de0


	//   ....[79]....
        /*95cc*/ 	.word	0x00006e90


	//   ....[80]....
        /*95d0*/ 	.word	0x00007070


	//   ....[81]....
        /*95d4*/ 	.word	0x00007230


	//   ....[82]....
        /*95d8*/ 	.word	0x00007450


	//   ....[83]....
        /*95dc*/ 	.word	0x00007610


	//   ....[84]....
        /*95e0*/ 	.word	0x00007990


	//   ....[85]....
        /*95e4*/ 	.word	0x00007a30


	//   ....[86]....
        /*95e8*/ 	.word	0x00007d50


	//   ....[87]....
        /*95ec*/ 	.word	0x00007de0


	//   ....[88]....
        /*95f0*/ 	.word	0x00007ee0


	//   ....[89]....
        /*95f4*/ 	.word	0x00008150


	//   ....[90]....
        /*95f8*/ 	.word	0x00008430


	//   ....[91]....
        /*95fc*/ 	.word	0x000084c0


	//   ....[92]....
        /*9600*/ 	.word	0x00008780


	//   ....[93]....
        /*9604*/ 	.word	0x00008870


	//   ....[94]....
        /*9608*/ 	.word	0x00008b40


	//   ....[95]....
        /*960c*/ 	.word	0x00008c40


	//   ....[96]....
        /*9610*/ 	.word	0x00008ee0


	//   ....[97]....
        /*9614*/ 	.word	0x00009050


	//   ....[98]....
        /*9618*/ 	.word	0x00009140


	//   ....[99]....
        /*961c*/ 	.word	0x000093d0


	//   ....[100]....
        /*9620*/ 	.word	0x00009660


	//   ....[101]....
        /*9624*/ 	.word	0x00009800


	//   ....[102]....
        /*9628*/ 	.word	0x00009890


	//   ....[103]....
        /*962c*/ 	.word	0x00009b50


	//   ....[104]....
        /*9630*/ 	.word	0x00009c90


	//   ....[105]....
        /*9634*/ 	.word	0x00009f20


	//   ....[106]....
        /*9638*/ 	.word	0x0000a200


	//   ....[107]....
        /*963c*/ 	.word	0x0000a380


	//   ....[108]....
        /*9640*/ 	.word	0x0000aeb0


	//   ....[109]....
        /*9644*/ 	.word	0x00012660


	//   ....[110]....
        /*9648*/ 	.word	0x00012680


	//   ....[111]....
        /*964c*/ 	.word	0x000126a0


	//   ....[112]....
        /*9650*/ 	.word	0x000139a0


	//   ....[113]....
        /*9654*/ 	.word	0x00013a40


	//   ....[114]....
        /*9658*/ 	.word	0x00013ad0


	//   ....[115]....
        /*965c*/ 	.word	0x00013b60


	//   ....[116]....
        /*9660*/ 	.word	0x00013bf0


	//   ....[117]....
        /*9664*/ 	.word	0x00013c80


	//   ....[118]....
        /*9668*/ 	.word	0x00013d10


	//   ....[119]....
        /*966c*/ 	.word	0x00013da0


	//   ....[120]....
        /*9670*/ 	.word	0x00013e50


	//   ....[121]....
        /*9674*/ 	.word	0x00013f60


	//   ....[122]....
        /*9678*/ 	.word	0x00013ff0


	//   ....[123]....
        /*967c*/ 	.word	0x000140c0


	//   ....[124]....
        /*9680*/ 	.word	0x00014150


	//   ....[125]....
        /*9684*/ 	.word	0x000141e0


	//   ....[126]....
        /*9688*/ 	.word	0x000142b0


	//   ....[127]....
        /*968c*/ 	.word	0x00014480


	//   ....[128]....
        /*9690*/ 	.word	0x00014550


	//   ....[129]....
        /*9694*/ 	.word	0x000146b0


	//   ....[130]....
        /*9698*/ 	.word	0x000148c0


	//   ....[131]....
        /*969c*/ 	.word	0x00014aa0


	//   ....[132]....
        /*96a0*/ 	.word	0x00014d30


	//   ....[133]....
        /*96a4*/ 	.word	0x00014e70


	//   ....[134]....
        /*96a8*/ 	.word	0x00014f20


	//   ....[135]....
        /*96ac*/ 	.word	0x00015120


	//   ....[136]....
        /*96b0*/ 	.word	0x000151b0


	//   ....[137]....
        /*96b4*/ 	.word	0x00015240


	//   ....[138]....
        /*96b8*/ 	.word	0x00015470


	//   ....[139]....
        /*96bc*/ 	.word	0x00015710


	//   ....[140]....
        /*96c0*/ 	.word	0x000157c0


	//   ....[141]....
        /*96c4*/ 	.word	0x000158a0


	//   ....[142]....
        /*96c8*/ 	.word	0x00015ab0


	//   ....[143]....
        /*96cc*/ 	.word	0x00015da0


	//   ....[144]....
        /*96d0*/ 	.word	0x00016b70


	//   ....[145]....
        /*96d4*/ 	.word	0x00016b80


	//   ....[146]....
        /*96d8*/ 	.word	0x00018680


	//   ....[147]....
        /*96dc*/ 	.word	0x00018690


	//   ....[148]....
        /*96e0*/ 	.word	0x0001a080


	//   ....[149]....
        /*96e4*/ 	.word	0x0001a090


	//   ....[150]....
        /*96e8*/ 	.word	0x0001ba90


	//   ....[151]....
        /*96ec*/ 	.word	0x0001baa0


	//   ....[152]....
        /*96f0*/ 	.word	0x0001d4b0


	//   ....[153]....
        /*96f4*/ 	.word	0x0001d4c0


	//   ....[154]....
        /*96f8*/ 	.word	0x0001ef00


	//   ....[155]....
        /*96fc*/ 	.word	0x0001ef10


	//   ....[156]....
        /*9700*/ 	.word	0x00020950


	//   ....[157]....
        /*9704*/ 	.word	0x00020960


	//   ....[158]....
        /*9708*/ 	.word	0x000223a0


	//   ....[159]....
        /*970c*/ 	.word	0x000223b0


	//   ....[160]....
        /*9710*/ 	.word	0x00023e80


	//   ....[161]....
        /*9714*/ 	.word	0x00023e90


	//   ....[162]....
        /*9718*/ 	.word	0x00023ea0


	//   ....[163]....
        /*971c*/ 	.word	0x00023f20


	//   ....[164]....
        /*9720*/ 	.word	0x00023f30


	//   ....[165]....
        /*9724*/ 	.word	0x00024000


	//   ....[166]....
        /*9728*/ 	.word	0x00024060


	//   ....[167]....
        /*972c*/ 	.word	0x00024300


	//   ....[168]....
        /*9730*/ 	.word	0x00024310


	//   ....[169]....
        /*9734*/ 	.word	0x00024520


	//   ....[170]....
        /*9738*/ 	.word	0x00024530


	//   ....[171]....
        /*973c*/ 	.word	0x00024540


	//   ....[172]....
        /*9740*/ 	.word	0x00024550


	//   ....[173]....
        /*9744*/ 	.word	0x00024560


	//   ....[174]....
        /*9748*/ 	.word	0x000246f0


	//   ....[175]....
        /*974c*/ 	.word	0x00024700


	//   ....[176]....
        /*9750*/ 	.word	0x00024720


	//   ....[177]....
        /*9754*/ 	.word	0x00025a70


	//   ....[178]....
        /*9758*/ 	.word	0x00025c70


	//   ....[179]....
        /*975c*/ 	.word	0x00025d50


	//   ....[180]....
        /*9760*/ 	.word	0x00025fe0


	//   ....[181]....
        /*9764*/ 	.word	0x000260f0


	//   ....[182]....
        /*9768*/ 	.word	0x00026380


	//   ....[183]....
        /*976c*/ 	.word	0x00026620


	//   ....[184]....
        /*9770*/ 	.word	0x00026700


	//   ....[185]....
        /*9774*/ 	.word	0x00026a20


	//   ....[186]....
        /*9778*/ 	.word	0x00026ae0


	//   ....[187]....
        /*977c*/ 	.word	0x00026ce0


	//   ....[188]....
        /*9780*/ 	.word	0x00026eb0


	//   ....[189]....
        /*9784*/ 	.word	0x000270c0


	//   ....[190]....
        /*9788*/ 	.word	0x000272d0


	//   ....[191]....
        /*978c*/ 	.word	0x000275b0


	//   ....[192]....
        /*9790*/ 	.word	0x00027640


	//   ....[193]....
        /*9794*/ 	.word	0x00027920


	//   ....[194]....
        /*9798*/ 	.word	0x00027a40


	//   ....[195]....
        /*979c*/ 	.word	0x00027b80


	//   ....[196]....
        /*97a0*/ 	.word	0x00027dc0


	//   ....[197]....
        /*97a4*/ 	.word	0x00028080


	//   ....[198]....
        /*97a8*/ 	.word	0x00028220


	//   ....[199]....
        /*97ac*/ 	.word	0x000282c0


	//   ....[200]....
        /*97b0*/ 	.word	0x00028500


	//   ....[201]....
        /*97b4*/ 	.word	0x00028680


	//   ....[202]....
        /*97b8*/ 	.word	0x000289a0


	//   ....[203]....
        /*97bc*/ 	.word	0x00028a30


	//   ....[204]....
        /*97c0*/ 	.word	0x00028d10


	//   ....[205]....
        /*97c4*/ 	.word	0x00028fe0


	//   ....[206]....
        /*97c8*/ 	.word	0x000290e0


	//   ....[207]....
        /*97cc*/ 	.word	0x00029360


	//   ....[208]....
        /*97d0*/ 	.word	0x00029570


	//   ....[209]....
        /*97d4*/ 	.word	0x000298d0


	//   ....[210]....
        /*97d8*/ 	.word	0x00029980


	//   ....[211]....
        /*97dc*/ 	.word	0x00029b60


	//   ....[212]....
        /*97e0*/ 	.word	0x00029d20


	//   ....[213]....
        /*97e4*/ 	.word	0x00029f40


	//   ....[214]....
        /*97e8*/ 	.word	0x0002a100


	//   ....[215]....
        /*97ec*/ 	.word	0x0002a480


	//   ....[216]....
        /*97f0*/ 	.word	0x0002a520


	//   ....[217]....
        /*97f4*/ 	.word	0x0002a840


	//   ....[218]....
        /*97f8*/ 	.word	0x0002a8d0


	//   ....[219]....
        /*97fc*/ 	.word	0x0002a9d0


	//   ....[220]....
        /*9800*/ 	.word	0x0002ac40


	//   ....[221]....
        /*9804*/ 	.word	0x0002af20


	//   ....[222]....
        /*9808*/ 	.word	0x0002afb0


	//   ....[223]....
        /*980c*/ 	.word	0x0002b270


	//   ....[224]....
        /*9810*/ 	.word	0x0002b360


	//   ....[225]....
        /*9814*/ 	.word	0x0002b630


	//   ....[226]....
        /*9818*/ 	.word	0x0002b730


	//   ....[227]....
        /*981c*/ 	.word	0x0002b9d0


	//   ....[228]....
        /*9820*/ 	.word	0x0002bb40


	//   ....[229]....
        /*9824*/ 	.word	0x0002bc30


	//   ....[230]....
        /*9828*/ 	.word	0x0002bec0


	//   ....[231]....
        /*982c*/ 	.word	0x0002c150


	//   ....[232]....
        /*9830*/ 	.word	0x0002c2f0


	//   ....[233]....
        /*9834*/ 	.word	0x0002c380


	//   ....[234]....
        /*9838*/ 	.word	0x0002c640


	//   ....[235]....
        /*983c*/ 	.word	0x0002c780


	//   ....[236]....
        /*9840*/ 	.word	0x0002ca10


	//   ....[237]....
        /*9844*/ 	.word	0x0002ccf0


	//   ....[238]....
        /*9848*/ 	.word	0x0002ce70


	//   ....[239]....
        /*984c*/ 	.word	0x0002d9a0


	//   ....[240]....
        /*9850*/ 	.word	0x00035150


	//   ....[241]....
        /*9854*/ 	.word	0x00035170


	//   ....[242]....
        /*9858*/ 	.word	0x00035190


	//   ....[243]....
        /*985c*/ 	.word	0x00036480


	//   ....[244]....
        /*9860*/ 	.word	0x00036520


	//   ....[245]....
        /*9864*/ 	.word	0x000365b0


	//   ....[246]....
        /*9868*/ 	.word	0x00036640


	//   ....[247]....
        /*986c*/ 	.word	0x000366d0


	//   ....[248]....
        /*9870*/ 	.word	0x00036760


	//   ....[249]....
        /*9874*/ 	.word	0x000367f0


	//   ....[250]....
        /*9878*/ 	.word	0x00036880


	//   ....[251]....
        /*987c*/ 	.word	0x00036930


	//   ....[252]....
        /*9880*/ 	.word	0x00036a40


	//   ....[253]....
        /*9884*/ 	.word	0x00036ad0


	//   ....[254]....
        /*9888*/ 	.word	0x00036ba0


	//   ....[255]....
        /*988c*/ 	.word	0x00036c30


	//   ....[0]....
        /*9890*/ 	.word	0x00036cc0


	//   ....[1]....
        /*9894*/ 	.word	0x00036d90


	//   ....[2]....
        /*9898*/ 	.word	0x00036f60


	//   ....[3]....
        /*989c*/ 	.word	0x00037030


	//   ....[4]....
        /*98a0*/ 	.word	0x00037190


	//   ....[5]....
        /*98a4*/ 	.word	0x000373a0


	//   ....[6]....
        /*98a8*/ 	.word	0x00037580


	//   ....[7]....
        /*98ac*/ 	.word	0x00037810


	//   ....[8]....
        /*98b0*/ 	.word	0x00037950


	//   ....[9]....
        /*98b4*/ 	.word	0x00037a00


	//   ....[10]....
        /*98b8*/ 	.word	0x00037c00


	//   ....[11]....
        /*98bc*/ 	.word	0x00037c90


	//   ....[12]....
        /*98c0*/ 	.word	0x00037d20


	//   ....[13]....
        /*98c4*/ 	.word	0x00037f50


	//   ....[14]....
        /*98c8*/ 	.word	0x000381f0


	//   ....[15]....
        /*98cc*/ 	.word	0x000382a0


	//   ....[16]....
        /*98d0*/ 	.word	0x00038380


	//   ....[17]....
        /*98d4*/ 	.word	0x00038590


	//   ....[18]....
        /*98d8*/ 	.word	0x00038880


	//   ....[19]....
        /*98dc*/ 	.word	0x00039650


	//   ....[20]....
        /*98e0*/ 	.word	0x00039660


	//   ....[21]....
        /*98e4*/ 	.word	0x0003b180


	//   ....[22]....
        /*98e8*/ 	.word	0x0003b190


	//   ....[23]....
        /*98ec*/ 	.word	0x0003cb80


	//   ....[24]....
        /*98f0*/ 	.word	0x0003cb90


	//   ....[25]....
        /*98f4*/ 	.word	0x0003e590


	//   ....[26]....
        /*98f8*/ 	.word	0x0003e5a0


	//   ....[27]....
        /*98fc*/ 	.word	0x0003ffb0


	//   ....[28]....
        /*9900*/ 	.word	0x0003ffc0


	//   ....[29]....
        /*9904*/ 	.word	0x00041a00


	//   ....[30]....
        /*9908*/ 	.word	0x00041a10


	//   ....[31]....
        /*990c*/ 	.word	0x00043450


	//   ....[32]....
        /*9910*/ 	.word	0x00043460


	//   ....[33]....
        /*9914*/ 	.word	0x00044ea0


	//   ....[34]....
        /*9918*/ 	.word	0x00044eb0


	//   ....[35]....
        /*991c*/ 	.word	0x00046970


	//   ....[36]....
        /*9920*/ 	.word	0x00046980


	//   ....[37]....
        /*9924*/ 	.word	0x00046990


	//   ....[38]....
        /*9928*/ 	.word	0x000469f0


	//   ....[39]....
        /*992c*/ 	.word	0x00046a10


	//   ....[40]....
        /*9930*/ 	.word	0x00046b70


	//   ....[41]....
        /*9934*/ 	.word	0x00046ba0


	//   ....[42]....
        /*9938*/ 	.word	0x00046bd0


	//   ....[43]....
        /*993c*/ 	.word	0x00046bf0


	//   ....[44]....
        /*9940*/ 	.word	0x00046ec0


	//   ....[45]....
        /*9944*/ 	.word	0x00046ee0


	//   ....[46]....
        /*9948*/ 	.word	0x00047170


	//   ....[47]....
        /*994c*/ 	.word	0x00047180


	//   ....[48]....
        /*9950*/ 	.word	0x00047190


	//   ....[49]....
        /*9954*/ 	.word	0x000471a0


	//   ....[50]....
        /*9958*/ 	.word	0x000471b0


	//   ....[51]....
        /*995c*/ 	.word	0x000471c0


	//   ....[52]....
        /*9960*/ 	.word	0x00048610


	//   ....[53]....
        /*9964*/ 	.word	0x00048780


	//   ....[54]....
        /*9968*/ 	.word	0x00048870


	//   ....[55]....
        /*996c*/ 	.word	0x00048ae0


	//   ....[56]....
        /*9970*/ 	.word	0x00048be0


	//   ....[57]....
        /*9974*/ 	.word	0x00048ea0


	//   ....[58]....
        /*9978*/ 	.word	0x00049070


	//   ....[59]....
        /*997c*/ 	.word	0x00049240


	//   ....[60]....
        /*9980*/ 	.word	0x00049540


	//   ....[61]....
        /*9984*/ 	.word	0x000495f0


	//   ....[62]....
        /*9988*/ 	.word	0x000498a0


	//   ....[63]....
        /*998c*/ 	.word	0x000499f0


	//   ....[64]....
        /*9990*/ 	.word	0x00049c20


	//   ....[65]....
        /*9994*/ 	.word	0x00049e10


	//   ....[66]....
        /*9998*/ 	.word	0x0004a0f0


	//   ....[67]....
        /*999c*/ 	.word	0x0004a180


	//   ....[68]....
        /*99a0*/ 	.word	0x0004a460


	//   ....[69]....
        /*99a4*/ 	.word	0x0004a580


	//   ....[70]....
        /*99a8*/ 	.word	0x0004a6c0


	//   ....[71]....
        /*99ac*/ 	.word	0x0004a8a0


	//   ....[72]....
        /*99b0*/ 	.word	0x0004abc0


	//   ....[73]....
        /*99b4*/ 	.word	0x0004ad60


	//   ....[74]....
        /*99b8*/ 	.word	0x0004ae00


	//   ....[75]....
        /*99bc*/ 	.word	0x0004b040


	//   ....[76]....
        /*99c0*/ 	.word	0x0004b1c0


	//   ....[77]....
        /*99c4*/ 	.word	0x0004b4e0


	//   ....[78]....
        /*99c8*/ 	.word	0x0004b570


	//   ....[79]....
        /*99cc*/ 	.word	0x0004b850


	//   ....[80]....
        /*99d0*/ 	.word	0x0004bb20


	//   ....[81]....
        /*99d4*/ 	.word	0x0004bc20


	//   ....[82]....
        /*99d8*/ 	.word	0x0004bea0


	//   ....[83]....
        /*99dc*/ 	.word	0x0004c0b0


	//   ....[84]....
        /*99e0*/ 	.word	0x0004c410


	//   ....[85]....
        /*99e4*/ 	.word	0x0004c4c0


	//   ....[86]....
        /*99e8*/ 	.word	0x0004c680


	//   ....[87]....
        /*99ec*/ 	.word	0x0004c860


	//   ....[88]....
        /*99f0*/ 	.word	0x0004ca80


	//   ....[89]....
        /*99f4*/ 	.word	0x0004cc40


	//   ....[90]....
        /*99f8*/ 	.word	0x0004cfc0


	//   ....[91]....
        /*99fc*/ 	.word	0x0004d060


	//   ....[92]....
        /*9a00*/ 	.word	0x0004d380


	//   ....[93]....
        /*9a04*/ 	.word	0x0004d410


	//   ....[94]....
        /*9a08*/ 	.word	0x0004d510


	//   ....[95]....
        /*9a0c*/ 	.word	0x0004d780


	//   ....[96]....
        /*9a10*/ 	.word	0x0004da60


	//   ....[97]....
        /*9a14*/ 	.word	0x0004daf0


	//   ....[98]....
        /*9a18*/ 	.word	0x0004ddb0


	//   ....[99]....
        /*9a1c*/ 	.word	0x0004dea0


	//   ....[100]....
        /*9a20*/ 	.word	0x0004e170


	//   ....[101]....
        /*9a24*/ 	.word	0x0004e270


	//   ....[102]....
        /*9a28*/ 	.word	0x0004e510


	//   ....[103]....
        /*9a2c*/ 	.word	0x0004e680


	//   ....[104]....
        /*9a30*/ 	.word	0x0004e770


	//   ....[105]....
        /*9a34*/ 	.word	0x0004ea00


	//   ....[106]....
        /*9a38*/ 	.word	0x0004ec90


	//   ....[107]....
        /*9a3c*/ 	.word	0x0004ee30


	//   ....[108]....
        /*9a40*/ 	.word	0x0004eec0


	//   ....[109]....
        /*9a44*/ 	.word	0x0004f180


	//   ....[110]....
        /*9a48*/ 	.word	0x0004f2c0


	//   ....[111]....
        /*9a4c*/ 	.word	0x0004f550


	//   ....[112]....
        /*9a50*/ 	.word	0x0004f830


	//   ....[113]....
        /*9a54*/ 	.word	0x0004f9b0


	//   ....[114]....
        /*9a58*/ 	.word	0x000504e0


	//   ....[115]....
        /*9a5c*/ 	.word	0x00057c80


	//   ....[116]....
        /*9a60*/ 	.word	0x00057ca0


	//   ....[117]....
        /*9a64*/ 	.word	0x00057cc0


	//   ....[118]....
        /*9a68*/ 	.word	0x00058f70


	//   ....[119]....
        /*9a6c*/ 	.word	0x00059020


	//   ....[120]....
        /*9a70*/ 	.word	0x000590d0


	//   ....[121]....
        /*9a74*/ 	.word	0x00059180


	//   ....[122]....
        /*9a78*/ 	.word	0x00059210


	//   ....[123]....
        /*9a7c*/ 	.word	0x000592a0


	//   ....[124]....
        /*9a80*/ 	.word	0x00059330


	//   ....[125]....
        /*9a84*/ 	.word	0x000593c0


	//   ....[126]....
        /*9a88*/ 	.word	0x00059460


	//   ....[127]....
        /*9a8c*/ 	.word	0x00059570


	//   ....[128]....
        /*9a90*/ 	.word	0x00059600


	//   ....[129]....
        /*9a94*/ 	.word	0x000596c0


	//   ....[130]....
        /*9a98*/ 	.word	0x00059750


	//   ....[131]....
        /*9a9c*/ 	.word	0x000597e0


	//   ....[132]....
        /*9aa0*/ 	.word	0x000598c0


	//   ....[133]....
        /*9aa4*/ 	.word	0x00059a90


	//   ....[134]....
        /*9aa8*/ 	.word	0x00059b60


	//   ....[135]....
        /*9aac*/ 	.word	0x00059cb0


	//   ....[136]....
        /*9ab0*/ 	.word	0x00059f00


	//   ....[137]....
        /*9ab4*/ 	.word	0x0005a0d0


	//   ....[138]....
        /*9ab8*/ 	.word	0x0005a360


	//   ....[139]....
        /*9abc*/ 	.word	0x0005a420


	//   ....[140]....
        /*9ac0*/ 	.word	0x0005a4b0


	//   ....[141]....
        /*9ac4*/ 	.word	0x0005a750


	//   ....[142]....
        /*9ac8*/ 	.word	0x0005a7e0


	//   ....[143]....
        /*9acc*/ 	.word	0x0005a870


	//   ....[144]....
        /*9ad0*/ 	.word	0x0005aac0


	//   ....[145]....
        /*9ad4*/ 	.word	0x0005ad50


	//   ....[146]....
        /*9ad8*/ 	.word	0x0005ae00


	//   ....[147]....
        /*9adc*/ 	.word	0x0005aec0


	//   ....[148]....
        /*9ae0*/ 	.word	0x0005b0d0


	//   ....[149]....
        /*9ae4*/ 	.word	0x0005b3d0


	//   ....[150]....
        /*9ae8*/ 	.word	0x0005c1a0


	//   ....[151]....
        /*9aec*/ 	.word	0x0005c1b0


	//   ....[152]....
        /*9af0*/ 	.word	0x0005dcd0


	//   ....[153]....
        /*9af4*/ 	.word	0x0005dce0


	//   ....[154]....
        /*9af8*/ 	.word	0x0005f6d0


	//   ....[155]....
        /*9afc*/ 	.word	0x0005f6e0


	//   ....[156]....
        /*9b00*/ 	.word	0x000610e0


	//   ....[157]....
        /*9b04*/ 	.word	0x000610f0


	//   ....[158]....
        /*9b08*/ 	.word	0x00062b30


	//   ....[159]....
        /*9b0c*/ 	.word	0x00062b40


	//   ....[160]....
        /*9b10*/ 	.word	0x00064570


	//   ....[161]....
        /*9b14*/ 	.word	0x00064580


	//   ....[162]....
        /*9b18*/ 	.word	0x00065fc0


	//   ....[163]....
        /*9b1c*/ 	.word	0x00065fd0


	//   ....[164]....
        /*9b20*/ 	.word	0x00067a00


	//   ....[165]....
        /*9b24*/ 	.word	0x00067a10


	//   ....[166]....
        /*9b28*/ 	.word	0x00069620


	//   ....[167]....
        /*9b2c*/ 	.word	0x000696a0


	//   ....[168]....
        /*9b30*/ 	.word	0x00069740


	//   ....[169]....
        /*9b34*/ 	.word	0x000697e0


	//   ....[170]....
        /*9b38*/ 	.word	0x000698a0


	//   ....[171]....
        /*9b3c*/ 	.word	0x00069940


	//   ....[172]....
        /*9b40*/ 	.word	0x000699e0


	//   ....[173]....
        /*9b44*/ 	.word	0x00069a80


	//   ....[174]....
        /*9b48*/ 	.word	0x00069d80


	//   ....[175]....
        /*9b4c*/ 	.word	0x00069e10


	//   ....[176]....
        /*9b50*/ 	.word	0x00069ea0


	//   ....[177]....
        /*9b54*/ 	.word	0x00069f40


	//   ....[178]....
        /*9b58*/ 	.word	0x0006a120


	//   ....[179]....
        /*9b5c*/ 	.word	0x0006a1c0


	//   ....[180]....
        /*9b60*/ 	.word	0x0006a260


	//   ....[181]....
        /*9b64*/ 	.word	0x0006a300


	//   ....[182]....
        /*9b68*/ 	.word	0x0006a370


	//   ....[183]....
        /*9b6c*/ 	.word	0x0006a400


	//   ....[184]....
        /*9b70*/ 	.word	0x0006a4a0


	//   ....[185]....
        /*9b74*/ 	.word	0x0006a550


	//   ....[186]....
        /*9b78*/ 	.word	0x0006a6c0


	//   ....[187]....
        /*9b7c*/ 	.word	0x0006a760


	//   ....[188]....
        /*9b80*/ 	.word	0x0006a800


	//   ....[189]....
        /*9b84*/ 	.word	0x0006a8a0


	//   ....[190]....
        /*9b88*/ 	.word	0x0006a960


	//   ....[191]....
        /*9b8c*/ 	.word	0x0006a9e0


	//   ....[192]....
        /*9b90*/ 	.word	0x0006aa60


	//   ....[193]....
        /*9b94*/ 	.word	0x0006ab00


	//   ....[194]....
        /*9b98*/ 	.word	0x0006aba0


	//   ....[195]....
        /*9b9c*/ 	.word	0x0006ac30


	//   ....[196]....
        /*9ba0*/ 	.word	0x0006acd0


	//   ....[197]....
        /*9ba4*/ 	.word	0x0006ad70


	//   ....[198]....
        /*9ba8*/ 	.word	0x0006afc0


	//   ....[199]....
        /*9bac*/ 	.word	0x0006b010


	//   ....[200]....
        /*9bb0*/ 	.word	0x0006b0e0


	//   ....[201]....
        /*9bb4*/ 	.word	0x0006b150


	//   ....[202]....
        /*9bb8*/ 	.word	0x0006b360


	//   ....[203]....
        /*9bbc*/ 	.word	0x0006b3e0


	//   ....[204]....
        /*9bc0*/ 	.word	0x0006b4a0


	//   ....[205]....
        /*9bc4*/ 	.word	0x0006b510


	//   ....[206]....
        /*9bc8*/ 	.word	0x0006b5a0


	//   ....[207]....
        /*9bcc*/ 	.word	0x0006b650


	//   ....[208]....
        /*9bd0*/ 	.word	0x0006c330


	//   ....[209]....
        /*9bd4*/ 	.word	0x0006c3d0


	//   ....[210]....
        /*9bd8*/ 	.word	0x0006c5d0


	//   ....[211]....
        /*9bdc*/ 	.word	0x0006c690


	//   ....[212]....
        /*9be0*/ 	.word	0x0006c7f0


	//   ....[213]....
        /*9be4*/ 	.word	0x0006cbd0


	//   ....[214]....
        /*9be8*/ 	.word	0x0006ccb0


	//   ....[215]....
        /*9bec*/ 	.word	0x0006cfa0


	//   ....[216]....
        /*9bf0*/ 	.word	0x0006d050


	//   ....[217]....
        /*9bf4*/ 	.word	0x0006d330


	//   ....[218]....
        /*9bf8*/ 	.word	0x0006d470


	//   ....[219]....
        /*9bfc*/ 	.word	0x0006d6d0


	//   ....[220]....
        /*9c00*/ 	.word	0x0006d7f0


	//   ....[221]....
        /*9c04*/ 	.word	0x0006db20


	//   ....[222]....
        /*9c08*/ 	.word	0x0006dbe0


	//   ....[223]....
        /*9c0c*/ 	.word	0x0006e0e0


	//   ....[224]....
        /*9c10*/ 	.word	0x0006e1c0


	//   ....[225]....
        /*9c14*/ 	.word	0x0006e6d0


	//   ....[226]....
        /*9c18*/ 	.word	0x0006e790


	//   ....[227]....
        /*9c1c*/ 	.word	0x0006ea80


	//   ....[228]....
        /*9c20*/ 	.word	0x0006eb30


	//   ....[229]....
        /*9c24*/ 	.word	0x0006ee50


	//   ....[230]....
        /*9c28*/ 	.word	0x0006efe0


	//   ....[231]....
        /*9c2c*/ 	.word	0x0006f2a0


	//   ....[232]....
        /*9c30*/ 	.word	0x0006f3e0


	//   ....[233]....
        /*9c34*/ 	.word	0x0006f6a0


	//   ....[234]....
        /*9c38*/ 	.word	0x0006f810


	//   ....[235]....
        /*9c3c*/ 	.word	0x0006fa90


	//   ....[236]....
        /*9c40*/ 	.word	0x0006fc10


	//   ....[237]....
        /*9c44*/ 	.word	0x0006feb0


	//   ....[238]....
        /*9c48*/ 	.word	0x00070050


	//   ....[239]....
        /*9c4c*/ 	.word	0x000702d0


	//   ....[240]....
        /*9c50*/ 	.word	0x00070420


	//   ....[241]....
        /*9c54*/ 	.word	0x00070680


	//   ....[242]....
        /*9c58*/ 	.word	0x000708e0


	//   ....[243]....
        /*9c5c*/ 	.word	0x00070bc0


	//   ....[244]....
        /*9c60*/ 	.word	0x00070d80


	//   ....[245]....
        /*9c64*/ 	.word	0x000710d0


	//   ....[246]....
        /*9c68*/ 	.word	0x000711e0


	//   ....[247]....
        /*9c6c*/ 	.word	0x000714b0


	//   ....[248]....
        /*9c70*/ 	.word	0x00071600


	//   ....[249]....
        /*9c74*/ 	.word	0x00071960


	//   ....[250]....
        /*9c78*/ 	.word	0x00071a60


	//   ....[251]....
        /*9c7c*/ 	.word	0x00071d50


	//   ....[252]....
        /*9c80*/ 	.word	0x00071e80


	//   ....[253]....
        /*9c84*/ 	.word	0x000721d0


	//   ....[254]....
        /*9c88*/ 	.word	0x00072290


	//   ....[255]....
        /*9c8c*/ 	.word	0x00072580


	//   ....[0]....
        /*9c90*/ 	.word	0x00072660


	//   ....[1]....
        /*9c94*/ 	.word	0x00072910


	//   ....[2]....
        /*9c98*/ 	.word	0x000729c0


	//   ....[3]....
        /*9c9c*/ 	.word	0x00072c90


	//   ....[4]....
        /*9ca0*/ 	.word	0x00072db0


	//   ....[5]....
        /*9ca4*/ 	.word	0x000730a0


	//   ....[6]....
        /*9ca8*/ 	.word	0x000731d0


	//   ....[7]....
        /*9cac*/ 	.word	0x000734c0


	//   ....[8]....
        /*9cb0*/ 	.word	0x00073600


	//   ....[9]....
        /*9cb4*/ 	.word	0x00073910


	//   ....[10]....
        /*9cb8*/ 	.word	0x00073a30


	//   ....[11]....
        /*9cbc*/ 	.word	0x00073d30


	//   ....[12]....
        /*9cc0*/ 	.word	0x00073e60


	//   ....[13]....
        /*9cc4*/ 	.word	0x00074110


	//   ....[14]....
        /*9cc8*/ 	.word	0x000742f0


	//   ....[15]....
        /*9ccc*/ 	.word	0x00074550


	//   ....[16]....
        /*9cd0*/ 	.word	0x000746c0


	//   ....[17]....
        /*9cd4*/ 	.word	0x00074960


	//   ....[18]....
        /*9cd8*/ 	.word	0x00074b10


	//   ....[19]....
        /*9cdc*/ 	.word	0x00076630


	//   ....[20]....
        /*9ce0*/ 	.word	0x000766c0


	//   ....[21]....
        /*9ce4*/ 	.word	0x00076750


	//   ....[22]....
        /*9ce8*/ 	.word	0x000767c0


	//   ....[23]....
        /*9cec*/ 	.word	0x00076840


	//   ....[24]....
        /*9cf0*/ 	.word	0x00076910


	//   ....[25]....
        /*9cf4*/ 	.word	0x00076a10


	//   ....[26]....
        /*9cf8*/ 	.word	0x00076b10


	//   ....[27]....
        /*9cfc*/ 	.word	0x00076bc0


	//   ....[28]....
        /*9d00*/ 	.word	0x00076c70


	//   ....[29]....
        /*9d04*/ 	.word	0x00076d20


	//   ....[30]....
        /*9d08*/ 	.word	0x00076dd0


	//   ....[31]....
        /*9d0c*/ 	.word	0x00076e80


	//   ....[32]....
        /*9d10*/ 	.word	0x00076f30


	//   ....[33]....
        /*9d14*/ 	.word	0x00076fe0


	//   ....[34]....
        /*9d18*/ 	.word	0x00077090


	//   ....[35]....
        /*9d1c*/ 	.word	0x00077220


	//   ....[36]....
        /*9d20*/ 	.word	0x00077300


	//   ....[37]....
        /*9d24*/ 	.word	0x000773d0


	//   ....[38]....
        /*9d28*/ 	.word	0x000775b0


	//   ....[39]....
        /*9d2c*/ 	.word	0x00077700


	//   ....[40]....
        /*9d30*/ 	.word	0x000779c0


	//   ....[41]....
        /*9d34*/ 	.word	0x00077b30


	//   ....[42]....
        /*9d38*/ 	.word	0x00077da0


	//   ....[43]....
        /*9d3c*/ 	.word	0x00077e50


	//   ....[44]....
        /*9d40*/ 	.word	0x000780c0


	//   ....[45]....
        /*9d44*/ 	.word	0x00078170


	//   ....[46]....
        /*9d48*/ 	.word	0x000783e0


	//   ....[47]....
        /*9d4c*/ 	.word	0x00078490


	//   ....[48]....
        /*9d50*/ 	.word	0x00078670


	//   ....[49]....
        /*9d54*/ 	.word	0x00078810


	//   ....[50]....
        /*9d58*/ 	.word	0x00078a80


	//   ....[51]....
        /*9d5c*/ 	.word	0x00078b60


	//   ....[52]....
        /*9d60*/ 	.word	0x00078df0


	//   ....[53]....
        /*9d64*/ 	.word	0x00078ea0


	//   ....[54]....
        /*9d68*/ 	.word	0x00079020


	//   ....[55]....
        /*9d6c*/ 	.word	0x0007a020


	//   ....[56]....
        /*9d70*/ 	.word	0x0007a070


	//   ....[57]....
        /*9d74*/ 	.word	0x0007a110


	//   ....[58]....
        /*9d78*/ 	.word	0x0007a1a0


	//   ....[59]....
        /*9d7c*/ 	.word	0x0007a240


	//   ....[60]....
        /*9d80*/ 	.word	0x0007a2d0


	//   ....[61]....
        /*9d84*/ 	.word	0x0007a370


	//   ....[62]....
        /*9d88*/ 	.word	0x0007a400


	//   ....[63]....
        /*9d8c*/ 	.word	0x0007a490


	//   ....[64]....
        /*9d90*/ 	.word	0x0007a520


	//   ....[65]....
        /*9d94*/ 	.word	0x0007a5b0


	//   ....[66]....
        /*9d98*/ 	.word	0x0007a640


	//   ....[67]....
        /*9d9c*/ 	.word	0x0007a6d0


	//   ....[68]....
        /*9da0*/ 	.word	0x0007a760


	//   ....[69]....
        /*9da4*/ 	.word	0x0007a7f0


	//   ....[70]....
        /*9da8*/ 	.word	0x0007a880


	//   ....[71]....
        /*9dac*/ 	.word	0x0007a920


	//   ....[72]....
        /*9db0*/ 	.word	0x0007a9f0


	//   ....[73]....
        /*9db4*/ 	.word	0x0007ac50


	//   ....[74]....
        /*9db8*/ 	.word	0x0007aca0


	//   ....[75]....
        /*9dbc*/ 	.word	0x0007ad60


	//   ....[76]....
        /*9dc0*/ 	.word	0x0007ade0


	//   ....[77]....
        /*9dc4*/ 	.word	0x0007b040


	//   ....[78]....
        /*9dc8*/ 	.word	0x0007b0f0


	//   ....[79]....
        /*9dcc*/ 	.word	0x0007b150


	//   ....[80]....
        /*9dd0*/ 	.word	0x0007b1c0


	//   ....[81]....
        /*9dd4*/ 	.word	0x0007b250


	//   ....[82]....
        /*9dd8*/ 	.word	0x0007b2b0


	//   ....[83]....
        /*9ddc*/ 	.word	0x0007bfd0


	//   ....[84]....
        /*9de0*/ 	.word	0x0007c020


	//   ....[85]....
        /*9de4*/ 	.word	0x0007c230


	//   ....[86]....
        /*9de8*/ 	.word	0x0007c2f0


	//   ....[87]....
        /*9dec*/ 	.word	0x0007c450


	//   ....[88]....
        /*9df0*/ 	.word	0x0007c890


	//   ....[89]....
        /*9df4*/ 	.word	0x0007c960


	//   ....[90]....
        /*9df8*/ 	.word	0x0007cc40


	//   ....[91]....
        /*9dfc*/ 	.word	0x0007cd00


	//   ....[92]....
        /*9e00*/ 	.word	0x0007cf90


	//   ....[93]....
        /*9e04*/ 	.word	0x0007d100


	//   ....[94]....
        /*9e08*/ 	.word	0x0007d350


	//   ....[95]....
        /*9e0c*/ 	.word	0x0007d4c0


	//   ....[96]....
        /*9e10*/ 	.word	0x0007d800


	//   ....[97]....
        /*9e14*/ 	.word	0x0007d8d0


	//   ....[98]....
        /*9e18*/ 	.word	0x0007dda0


	//   ....[99]....
        /*9e1c*/ 	.word	0x0007de50


	//   ....[100]....
        /*9e20*/ 	.word	0x0007e370


	//   ....[101]....
        /*9e24*/ 	.word	0x0007e420


	//   ....[102]....
        /*9e28*/ 	.word	0x0007e700


	//   ....[103]....
        /*9e2c*/ 	.word	0x0007e7c0


	//   ....[104]....
        /*9e30*/ 	.word	0x0007eb10


	//   ....[105]....
        /*9e34*/ 	.word	0x0007ec50


	//   ....[106]....
        /*9e38*/ 	.word	0x0007ef10


	//   ....[107]....
        /*9e3c*/ 	.word	0x0007f060


	//   ....[108]....
        /*9e40*/ 	.word	0x0007f350


	//   ....[109]....
        /*9e44*/ 	.word	0x0007f4a0


	//   ....[110]....
        /*9e48*/ 	.word	0x0007f710


	//   ....[111]....
        /*9e4c*/ 	.word	0x0007f8a0


	//   ....[112]....
        /*9e50*/ 	.word	0x0007fb50


	//   ....[113]....
        /*9e54*/ 	.word	0x0007fcc0


	//   ....[114]....
        /*9e58*/ 	.word	0x0007ff50


	//   ....[115]....
        /*9e5c*/ 	.word	0x000800c0


	//   ....[116]....
        /*9e60*/ 	.word	0x000802f0


	//   ....[117]....
        /*9e64*/ 	.word	0x00080580


	//   ....[118]....
        /*9e68*/ 	.word	0x00080750


	//   ....[119]....
        /*9e6c*/ 	.word	0x000809e0


	//   ....[120]....
        /*9e70*/ 	.word	0x00080d80


	//   ....[121]....
        /*9e74*/ 	.word	0x00080e70


	//   ....[122]....
        /*9e78*/ 	.word	0x00081140


	//   ....[123]....
        /*9e7c*/ 	.word	0x00081290


	//   ....[124]....
        /*9e80*/ 	.word	0x000815f0


	//   ....[125]....
        /*9e84*/ 	.word	0x000816f0


	//   ....[126]....
        /*9e88*/ 	.word	0x000819e0


	//   ....[127]....
        /*9e8c*/ 	.word	0x00081b10


	//   ....[128]....
        /*9e90*/ 	.word	0x00081e60


	//   ....[129]....
        /*9e94*/ 	.word	0x00081f20


	//   ....[130]....
        /*9e98*/ 	.word	0x00082210


	//   ....[131]....
        /*9e9c*/ 	.word	0x000822f0


	//   ....[132]....
        /*9ea0*/ 	.word	0x000825a0


	//   ....[133]....
        /*9ea4*/ 	.word	0x00082650


	//   ....[134]....
        /*9ea8*/ 	.word	0x00082920


	//   ....[135]....
        /*9eac*/ 	.word	0x00082a40


	//   ....[136]....
        /*9eb0*/ 	.word	0x00082d30


	//   ....[137]....
        /*9eb4*/ 	.word	0x00082e60


	//   ....[138]....
        /*9eb8*/ 	.word	0x00083150


	//   ....[139]....
        /*9ebc*/ 	.word	0x00083290


	//   ....[140]....
        /*9ec0*/ 	.word	0x000835a0


	//   ....[141]....
        /*9ec4*/ 	.word	0x000836c0


	//   ....[142]....
        /*9ec8*/ 	.word	0x000839c0


	//   ....[143]....
        /*9ecc*/ 	.word	0x00083af0


	//   ....[144]....
        /*9ed0*/ 	.word	0x00083da0


	//   ....[145]....
        /*9ed4*/ 	.word	0x00083f80


	//   ....[146]....
        /*9ed8*/ 	.word	0x000841e0


	//   ....[147]....
        /*9edc*/ 	.word	0x00084350


	//   ....[148]....
        /*9ee0*/ 	.word	0x000845f0


	//   ....[149]....
        /*9ee4*/ 	.word	0x000847b0


	//   ....[150]....
        /*9ee8*/ 	.word	0x000862c0


	//   ....[151]....
        /*9eec*/ 	.word	0x00086350


	//   ....[152]....
        /*9ef0*/ 	.word	0x000863e0


	//   ....[153]....
        /*9ef4*/ 	.word	0x00086450


	//   ....[154]....
        /*9ef8*/ 	.word	0x000864d0


	//   ....[155]....
        /*9efc*/ 	.word	0x000865a0


	//   ....[156]....
        /*9f00*/ 	.word	0x000866a0


	//   ....[157]....
        /*9f04*/ 	.word	0x000867a0


	//   ....[158]....
        /*9f08*/ 	.word	0x00086850


	//   ....[159]....
        /*9f0c*/ 	.word	0x00086900


	//   ....[160]....
        /*9f10*/ 	.word	0x000869b0


	//   ....[161]....
        /*9f14*/ 	.word	0x00086a60


	//   ....[162]....
        /*9f18*/ 	.word	0x00086b10


	//   ....[163]....
        /*9f1c*/ 	.word	0x00086bc0


	//   ....[164]....
        /*9f20*/ 	.word	0x00086c70


	//   ....[165]....
        /*9f24*/ 	.word	0x00086d20


	//   ....[166]....
        /*9f28*/ 	.word	0x00086eb0


	//   ....[167]....
        /*9f2c*/ 	.word	0x00086f90


	//   ....[168]....
        /*9f30*/ 	.word	0x00087060


	//   ....[169]....
        /*9f34*/ 	.word	0x00087240


	//   ....[170]....
        /*9f38*/ 	.word	0x00087390


	//   ....[171]....
        /*9f3c*/ 	.word	0x00087650


	//   ....[172]....
        /*9f40*/ 	.word	0x000877c0


	//   ....[173]....
        /*9f44*/ 	.word	0x00087a30


	//   ....[174]....
        /*9f48*/ 	.word	0x00087ae0


	//   ....[175]....
        /*9f4c*/ 	.word	0x00087d50


	//   ....[176]....
        /*9f50*/ 	.word	0x00087e00


	//   ....[177]....
        /*9f54*/ 	.word	0x00088070


	//   ....[178]....
        /*9f58*/ 	.word	0x00088120


	//   ....[179]....
        /*9f5c*/ 	.word	0x00088300


	//   ....[180]....
        /*9f60*/ 	.word	0x000884a0


	//   ....[181]....
        /*9f64*/ 	.word	0x00088710


	//   ....[182]....
        /*9f68*/ 	.word	0x000887f0


	//   ....[183]....
        /*9f6c*/ 	.word	0x00088a80


	//   ....[184]....
        /*9f70*/ 	.word	0x00088b30


	//   ....[185]....
        /*9f74*/ 	.word	0x00088cb0


	//   ....[186]....
        /*9f78*/ 	.word	0x00089cb0


	//   ....[187]....
        /*9f7c*/ 	.word	0x00089d00


	//   ....[188]....
        /*9f80*/ 	.word	0x00089da0


	//   ....[189]....
        /*9f84*/ 	.word	0x00089e30


	//   ....[190]....
        /*9f88*/ 	.word	0x00089ed0


	//   ....[191]....
        /*9f8c*/ 	.word	0x00089f60


	//   ....[192]....
        /*9f90*/ 	.word	0x0008a000


	//   ....[193]....
        /*9f94*/ 	.word	0x0008a090


	//   ....[194]....
        /*9f98*/ 	.word	0x0008a120


	//   ....[195]....
        /*9f9c*/ 	.word	0x0008a1b0


	//   ....[196]....
        /*9fa0*/ 	.word	0x0008a240


	//   ....[197]....
        /*9fa4*/ 	.word	0x0008a2d0


	//   ....[198]....
        /*9fa8*/ 	.word	0x0008a360


	//   ....[199]....
        /*9fac*/ 	.word	0x0008a3f0


	//   ....[200]....
        /*9fb0*/ 	.word	0x0008a480


	//   ....[201]....
        /*9fb4*/ 	.word	0x0008a510


	//   ....[202]....
        /*9fb8*/ 	.word	0x0008a5c0


	//   ....[203]....
        /*9fbc*/ 	.word	0x0008a690


	//   ....[204]....
        /*9fc0*/ 	.word	0x0008a8f0


	//   ....[205]....
        /*9fc4*/ 	.word	0x0008a940


	//   ....[206]....
        /*9fc8*/ 	.word	0x0008aa00


	//   ....[207]....
        /*9fcc*/ 	.word	0x0008aa80


	//   ....[208]....
        /*9fd0*/ 	.word	0x0008ad00


	//   ....[209]....
        /*9fd4*/ 	.word	0x0008adb0


	//   ....[210]....
        /*9fd8*/ 	.word	0x0008ae10


	//   ....[211]....
        /*9fdc*/ 	.word	0x0008ae80


	//   ....[212]....
        /*9fe0*/ 	.word	0x0008af10


	//   ....[213]....
        /*9fe4*/ 	.word	0x0008af70


	//   ....[214]....
        /*9fe8*/ 	.word	0x0008bca0


	//   ....[215]....
        /*9fec*/ 	.word	0x0008bd20


	//   ....[216]....
        /*9ff0*/ 	.word	0x0008be70


	//   ....[217]....
        /*9ff4*/ 	.word	0x0008bf90


	//   ....[218]....
        /*9ff8*/ 	.word	0x0008c120


	//   ....[219]....
        /*9ffc*/ 	.word	0x0008c4f0


	//   ....[220]....
        /*a000*/ 	.word	0x0008c5b0


	//   ....[221]....
        /*a004*/ 	.word	0x0008c8f0


	//   ....[222]....
        /*a008*/ 	.word	0x0008c9b0


	//   ....[223]....
        /*a00c*/ 	.word	0x0008cc70


	//   ....[224]....
        /*a010*/ 	.word	0x0008cdb0


	//   ....[225]....
        /*a014*/ 	.word	0x0008d030


	//   ....[226]....
        /*a018*/ 	.word	0x0008d180


	//   ....[227]....
        /*a01c*/ 	.word	0x0008d4b0


	//   ....[228]....
        /*a020*/ 	.word	0x0008d560


	//   ....[229]....
        /*a024*/ 	.word	0x0008da60


	//   ....[230]....
        /*a028*/ 	.word	0x0008db30


	//   ....[231]....
        /*a02c*/ 	.word	0x0008e030


	//   ....[232]....
        /*a030*/ 	.word	0x0008e0e0


	//   ....[233]....
        /*a034*/ 	.word	0x0008e3d0


	//   ....[234]....
        /*a038*/ 	.word	0x0008e480


	//   ....[235]....
        /*a03c*/ 	.word	0x0008e7d0


	//   ....[236]....
        /*a040*/ 	.word	0x0008e910


	//   ....[237]....
        /*a044*/ 	.word	0x0008ebd0


	//   ....[238]....
        /*a048*/ 	.word	0x0008ed30


	//   ....[239]....
        /*a04c*/ 	.word	0x0008f010


	//   ....[240]....
        /*a050*/ 	.word	0x0008f170


	//   ....[241]....
        /*a054*/ 	.word	0x0008f3d0


	//   ....[242]....
        /*a058*/ 	.word	0x0008f560


	//   ....[243]....
        /*a05c*/ 	.word	0x0008f810


	//   ....[244]....
        /*a060*/ 	.word	0x0008f980


	//   ....[245]....
        /*a064*/ 	.word	0x0008fc10


	//   ....[246]....
        /*a068*/ 	.word	0x0008fd80


	//   ....[247]....
        /*a06c*/ 	.word	0x0008ffb0


	//   ....[248]....
        /*a070*/ 	.word	0x00090240


	//   ....[249]....
        /*a074*/ 	.word	0x00090410


	//   ....[250]....
        /*a078*/ 	.word	0x000906a0


	//   ....[251]....
        /*a07c*/ 	.word	0x00090a40


	//   ....[252]....
        /*a080*/ 	.word	0x00090b30


	//   ....[253]....
        /*a084*/ 	.word	0x00090e00


	//   ....[254]....
        /*a088*/ 	.word	0x00090f50


	//   ....[255]....
        /*a08c*/ 	.word	0x000912b0


	//   ....[0]....
        /*a090*/ 	.word	0x000913b0


	//   ....[1]....
        /*a094*/ 	.word	0x000916a0


	//   ....[2]....
        /*a098*/ 	.word	0x000917d0


	//   ....[3]....
        /*a09c*/ 	.word	0x00091b20


	//   ....[4]....
        /*a0a0*/ 	.word	0x00091be0


	//   ....[5]....
        /*a0a4*/ 	.word	0x00091ed0


	//   ....[6]....
        /*a0a8*/ 	.word	0x00091fb0


	//   ....[7]....
        /*a0ac*/ 	.word	0x00092260


	//   ....[8]....
        /*a0b0*/ 	.word	0x00092310


	//   ....[9]....
        /*a0b4*/ 	.word	0x000925e0


	//   ....[10]....
        /*a0b8*/ 	.word	0x00092700


	//   ....[11]....
        /*a0bc*/ 	.word	0x000929f0


	//   ....[12]....
        /*a0c0*/ 	.word	0x00092b20


	//   ....[13]....
        /*a0c4*/ 	.word	0x00092e10


	//   ....[14]....
        /*a0c8*/ 	.word	0x00092f50


	//   ....[15]....
        /*a0cc*/ 	.word	0x00093260


	//   ....[16]....
        /*a0d0*/ 	.word	0x00093380


	//   ....[17]....
        /*a0d4*/ 	.word	0x00093680


	//   ....[18]....
        /*a0d8*/ 	.word	0x000937b0


	//   ....[19]....
        /*a0dc*/ 	.word	0x00093a60


	//   ....[20]....
        /*a0e0*/ 	.word	0x00093c40


	//   ....[21]....
        /*a0e4*/ 	.word	0x00093ea0


	//   ....[22]....
        /*a0e8*/ 	.word	0x00094010


	//   ....[23]....
        /*a0ec*/ 	.word	0x000942b0


	//   ....[24]....
        /*a0f0*/ 	.word	0x00094470


	//   ....[25]....
        /*a0f4*/ 	.word	0x00095f80


	//   ....[26]....
        /*a0f8*/ 	.word	0x00096010


	//   ....[27]....
        /*a0fc*/ 	.word	0x000960a0


	//   ....[28]....
        /*a100*/ 	.word	0x00096110


	//   ....[29]....
        /*a104*/ 	.word	0x00096190


	//   ....[30]....
        /*a108*/ 	.word	0x00096260


	//   ....[31]....
        /*a10c*/ 	.word	0x00096360


	//   ....[32]....
        /*a110*/ 	.word	0x00096460


	//   ....[33]....
        /*a114*/ 	.word	0x00096510


	//   ....[34]....
        /*a118*/ 	.word	0x000965c0


	//   ....[35]....
        /*a11c*/ 	.word	0x00096670


	//   ....[36]....
        /*a120*/ 	.word	0x00096720


	//   ....[37]....
        /*a124*/ 	.word	0x000967d0


	//   ....[38]....
        /*a128*/ 	.word	0x00096880


	//   ....[39]....
        /*a12c*/ 	.word	0x00096930


	//   ....[40]....
        /*a130*/ 	.word	0x000969e0


	//   ....[41]....
        /*a134*/ 	.word	0x00096b70


	//   ....[42]....
        /*a138*/ 	.word	0x00096c50


	//   ....[43]....
        /*a13c*/ 	.word	0x00096d20


	//   ....[44]....
        /*a140*/ 	.word	0x00096f00


	//   ....[45]....
        /*a144*/ 	.word	0x00097050


	//   ....[46]....
        /*a148*/ 	.word	0x00097300


	//   ....[47]....
        /*a14c*/ 	.word	0x00097480


	//   ....[48]....
        /*a150*/ 	.word	0x000976f0


	//   ....[49]....
        /*a154*/ 	.word	0x000977a0


	//   ....[50]....
        /*a158*/ 	.word	0x00097a10


	//   ....[51]....
        /*a15c*/ 	.word	0x00097ac0


	//   ....[52]....
        /*a160*/ 	.word	0x00097d30


	//   ....[53]....
        /*a164*/ 	.word	0x00097de0


	//   ....[54]....
        /*a168*/ 	.word	0x00097fc0


	//   ....[55]....
        /*a16c*/ 	.word	0x00098130


	//   ....[56]....
        /*a170*/ 	.word	0x00098410


	//   ....[57]....
        /*a174*/ 	.word	0x000984d0


	//   ....[58]....
        /*a178*/ 	.word	0x00098750


	//   ....[59]....
        /*a17c*/ 	.word	0x00098800


	//   ....[60]....
        /*a180*/ 	.word	0x00098980


	//   ....[61]....
        /*a184*/ 	.word	0x00099990


	//   ....[62]....
        /*a188*/ 	.word	0x000999e0


	//   ....[63]....
        /*a18c*/ 	.word	0x00099a80


	//   ....[64]....
        /*a190*/ 	.word	0x00099b10


	//   ....[65]....
        /*a194*/ 	.word	0x00099bb0


	//   ....[66]....
        /*a198*/ 	.word	0x00099c40


	//   ....[67]....
        /*a19c*/ 	.word	0x00099ce0


	//   ....[68]....
        /*a1a0*/ 	.word	0x00099d70


	//   ....[69]....
        /*a1a4*/ 	.word	0x00099e00


	//   ....[70]....
        /*a1a8*/ 	.word	0x00099e90


	//   ....[71]....
        /*a1ac*/ 	.word	0x00099f20


	//   ....[72]....
        /*a1b0*/ 	.word	0x00099fb0


	//   ....[73]....
        /*a1b4*/ 	.word	0x0009a040


	//   ....[74]....
        /*a1b8*/ 	.word	0x0009a0d0


	//   ....[75]....
        /*a1bc*/ 	.word	0x0009a160


	//   ....[76]....
        /*a1c0*/ 	.word	0x0009a1f0


	//----- nvinfo : EIATTR_VRC_CTA_INIT_COUNT
	.align		4
.L_253:
        /*a1c4*/ 	.byte	0x02, 0x4a
	.zero		1
	.zero		1


	//----- nvinfo : EIATTR_EXIT_INSTR_OFFSETS
	.align		4
        /*a1c8*/ 	.byte	0x04, 0x1c
        /*a1ca*/ 	.short	(.L_255 - .L_254)


	//   ....[0]....
.L_254:
        /*a1cc*/ 	.word	0x00000120


	//   ....[1]....
        /*a1d0*/ 	.word	0x000468c0


	//   ....[2]....
        /*a1d4*/ 	.word	0x000692b0


	//   ....[3]....
        /*a1d8*/ 	.word	0x00069330


	//   ....[4]....
        /*a1dc*/ 	.word	0x000693b0


	//   ....[5]....
        /*a1e0*/ 	.word	0x000693f0


	//----- nvinfo : EIATTR_MAX_THREADS
	.align		4
.L_255:
        /*a1e4*/ 	.byte	0x04, 0x05
        /*a1e6*/ 	.short	(.L_257 - .L_256)
.L_256:
        /*a1e8*/ 	.word	0x00000020
        /*a1ec*/ 	.word	0x00000001
        /*a1f0*/ 	.word	0x00000001


	//----- nvinfo : EIATTR_CRS_STACK_SIZE
	.align		4
.L_257:
        /*a1f4*/ 	.byte	0x04, 0x1e
        /*a1f6*/ 	.short	(.L_259 - .L_258)
.L_258:
        /*a1f8*/ 	.word	0x00000000


	//----- nvinfo : EIATTR_CBANK_PARAM_SIZE
	.align		4
.L_259:
        /*a1fc*/ 	.byte	0x03, 0x19
        /*a1fe*/ 	.short	0x0040


	//----- nvinfo : EIATTR_PARAM_CBANK
	.align		4
        /*a200*/ 	.byte	0x04, 0x0a
        /*a202*/ 	.short	(.L_261 - .L_260)
	.align		4
.L_260:
        /*a204*/ 	.word	index@(.nv.constant0._Z4bm3dILb0ELb1ELb1EEvPfPKfiiifiiiiifff)
        /*a208*/ 	.short	0x0380
        /*a20a*/ 	.short	0x0040


	//----- nvinfo : EIATTR_SW_WAR
	.align		4
.L_261:
        /*a20c*/ 	.byte	0x04, 0x36
        /*a20e*/ 	.short	(.L_263 - .L_262)
.L_262:
        /*a210*/ 	.word	0x00000008
.L_263:


//--------------------- .nv.info._Z4bm3dILb1ELb0ELb0EEvPfPKfiiifiiiiifff --------------------------
	.section	.nv.info._Z4bm3dILb1ELb0ELb0EEvPfPKfiiifiiiiifff,"",@"SHT_CUDA_INFO"
	.sectionflags	@""
	.align	4


	//----- nvinfo : EIATTR_CUDA_API_VERSION
	.align		4
        /*0000*/ 	.byte	0x04, 0x37
        /*0002*/ 	.short	(.L_265 - .L_264)
.L_264:
        /*0004*/ 	.word	0x00000082


	//----- nvinfo : EIATTR_KPARAM_INFO
	.align		4
.L_265:
        /*0008*/ 	.byte	0x04, 0x17
        /*000a*/ 	.short	(.L_267 - .L_266)
.L_266:
        /*000c*/ 	.word	0x00000000
        /*0010*/ 	.short	0x000d
        /*0012*/ 	.short	0x003c
        /*0014*/ 	.byte	0x00, 0xf0, 0x11, 0x00


	//----- nvinfo : EIATTR_KPARAM_INFO
	.align		4
.L_267:
        /*0018*/ 	.byte	0x04, 0x17
        /*001a*/ 	.short	(.L_269 - .L_268)
.L_268:
        /*001c*/ 	.word	0x00000000
        /*0020*/ 	.short	0x000c
        /*0022*/ 	.short	0x0038
        /*0024*/ 	.byte	0x00, 0xf0, 0x11, 0x00


	//----- nvinfo : EIATTR_KPARAM_INFO
	.align		4
.L_269:
        /*0028*/ 	.byte	0x04, 0x17
        /*002a*/ 	.short	(.L_271 - .L_270)
.L_270:
        /*002c*/ 	.word	0x00000000
        /*0030*/ 	.short	0x000b
        /*0032*/ 	.short	0x0034
        /*0034*/ 	.byte	0x00, 0xf0, 0x11, 0x00


	//----- nvinfo : EIATTR_KPARAM_INFO
	.align		4
.L_271:
        /*0038*/ 	.byte	0x04, 0x17
        /*003a*/ 	.short	(.L_273 - .L_272)
.L_272:
        /*003c*/ 	.word	0x00000000
        /*0040*/ 	.short	0x000a
        /*0042*/ 	.short	0x0030
        /*0044*/ 	.byte	0x00, 0xf0, 0x11, 0x00


	//----- nvinfo : EIATTR_KPARAM_INFO
	.align		4
.L_273:
        /*0048*/ 	.byte	0x04, 0x17
        /*004a*/ 	.short	(.L_275 - .L_274)
.L_274:
        /*004c*/ 	.word	0x00000000
        /*0050*/ 	.short	0x0009
        /*0052*/ 	.short	0x002c
        /*0054*/ 	.byte	0x00, 0xf0, 0x11, 0x00


	//----- nvinfo : EIATTR_KPARAM_INFO
	.align		4
.L_275:
        /*0058*/ 	.byte	0x04, 0x17
        /*005a*/ 	.short	(.L_277 - .L_276)
.L_276:
        /*005c*/ 	.word	0x00000000
        /*0060*/ 	.short	0x0008
        /*0062*/ 	.short	0x0028
        /*0064*/ 	.byte	0x00, 0xf0, 0x11, 0x00


	//----- nvinfo : EIATTR_KPARAM_INFO
	.align		4
.L_277:
        /*0068*/ 	.byte	0x04, 0x17
        /*006a*/ 	.short	(.L_279 - .L_278)
.L_278:
        /*006c*/ 	.word	0x00000000
        /*0070*/ 	.short	0x0007
        /*0072*/ 	.short	0x0024
        /*0074*/ 	.byte	0x00, 0xf0, 0x11, 0x00


	//----- nvinfo : EIATTR_KPARAM_INFO
	.align		4
.L_279:
        /*0078*/ 	.byte	0x04, 0x17
        /*007a*/ 	.short	(.L_281 - .L_280)
.L_280:
        /*007c*/ 	.word	0x00000000
        /*0080*/ 	.short	0x0006
        /*0082*/ 	.short	0x0020
        /*0084*/ 	.byte	0x00, 0xf0, 0x11, 0x00


	//----- nvinfo : EIATTR_KPARAM_INFO
	.align		4
.L_281:
        /*0088*/ 	.byte	0x04, 0x17
        /*008a*/ 	.short	(.L_283 - .L_282)
.L_282:
        /*008c*/ 	.word	0x00000000
        /*0090*/ 	.short	0x0005
        /*0092*/ 	.short	0x001c
        /*0094*/ 	.byte	0x00, 0xf0, 0x11, 0x00


	//----- nvinfo : EIATTR_KPARAM_INFO
	.align		4
.L_283:
        /*0098*/ 	.byte	0x04, 0x17
        /*009a*/ 	.short	(.L_285 - .L_284)
.L_284:
        /*009c*/ 	.word	0x00000000
        /*00a0*/ 	.short	0x0004
        /*00a2*/ 	.short	0x0018
        /*00a4*/ 	.byte	0x00, 0xf0, 0x11, 0x00


	//----- nvinfo : EIATTR_KPARAM_INFO
	.align		4
.L_285:
        /*00a8*/ 	.byte	0x04, 0x17
        /*00aa*/ 	.short	(.L_287 - .L_286)
.L_286:
        /*00ac*/ 	.word	0x00000000
        /*00b0*/ 	.short	0x0003
        /*00b2*/ 	.short	0x0014
        /*00b4*/ 	.byte	0x00, 0xf0, 0x11, 0x00


	//----- nvinfo : EIATTR_KPARAM_INFO
	.align		4
.L_287:
        /*00b8*/ 	.byte	0x04, 0x17
        /*00ba*/ 	.short	(.L_289 - .L_288)
.L_288:
        /*00bc*/ 	.word	0x00000000
        /*00c0*/ 	.short	0x0002
        /*00c2*/ 	.short	0x0010
        /*00c4*/ 	.byte	0x00, 0xf0, 0x11, 0x00


	//----- nvinfo : EIATTR_KPARAM_INFO
	.align		4
.L_289:
        /*00c8*/ 	.byte	0x04, 0x17
        /*00ca*/ 	.short	(.L_291 - .L_290)
.L_290:
        /*00cc*/ 	.word	0x00000000
        /*00d0*/ 	.short	0x0001
        /*00d2*/ 	.short	0x0008
        /*00d4*/ 	.byte	0x00, 0xf5, 0x21, 0x00


	//----- nvinfo : EIATTR_KPARAM_INFO
	.align		4
.L_291:
        /*00d8*/ 	.byte	0x04, 0x17
        /*00da*/ 	.short	(.L_293 - .L_292)
.L_292:
        /*00dc*/ 	.word	0x00000000
        /*00e0*/ 	.short	0x0000
        /*00e2*/ 	.short	0x0000
        /*00e4*/ 	.byte	0x00, 0xf5, 0x21, 0x00


	//----- nvinfo : EIATTR_SPARSE_MMA_MASK
	.align		4
.L_293:
        /*00e8*/ 	.byte	0x03, 0x50
        /*00ea*/ 	.short	0x0000


	//----- nvinfo : EIATTR_MAXREG_COUNT
	.align		4
        /*00ec*/ 	.byte	0x03, 0x1b
        /*00ee*/ 	.short	0x0040


	//----- nvinfo : EIATTR_ANNOTATIONS
	.align		4
        /*00f0*/ 	.byte	0x04, 0x55
        /*00f2*/ 	.short	(.L_295 - .L_294)


	//   ....[0]....
.L_294:
        /* <DEDUP_REMOVED lines=366> */


	//----- nvinfo : EIATTR_MERCURY_ISA_VERSION
	.align		4
.L_295:
        /*17bc*/ 	.byte	0x03, 0x5f
        /*17be*/ 	.short	0x0101


	//----- nvinfo : EIATTR_INT_WARP_WIDE_INSTR_OFFSETS
	.align		4
        /*17c0*/ 	.byte	0x04, 0x31
        /*17c2*/ 	.short	(.L_297 - .L_296)


	//   ....[0]....
.L_296:
        /*17c4*/ 	.word	0x000005e0


	//   ....[1]....
        /*17c8*/ 	.word	0x000005f0


	//   ....[2]....
        /*17cc*/ 	.word	0x00000600


	//   ....[3]....
        /*17d0*/ 	.word	0x000009d0


	//   ....[4]....
        /*17d4*/ 	.word	0x000009e0


	//   ....[5]....
        /*17d8*/ 	.word	0x000009f0


	//   ....[6]....
        /*17dc*/ 	.word	0x000015c0


	//   ....[7]....
        /*17e0*/ 	.word	0x000015d0


	//   ....[8]....
        /*17e4*/ 	.word	0x000015e0


	//   ....[9]....
        /*17e8*/ 	.word	0x000019b0


	//   ....[10]....
        /*17ec*/ 	.word	0x000019c0


	//   ....[11]....
        /*17f0*/ 	.word	0x000019d0


	//   ....[12]....
        /*17f4*/ 	.word	0x00002fb0


	//   ....[13]....
        /*17f8*/ 	.word	0x00002fc0


	//   ....[14]....
        /*17fc*/ 	.word	0x00002fd0


	//   ....[15]....
        /*1800*/ 	.word	0x000033d0


	//   ....[16]....
        /*1804*/ 	.word	0x000033e0


	//   ....[17]....
        /*1808*/ 	.word	0x000033f0


	//----- nvinfo : EIATTR_COOP_GROUP_MASK_REGIDS
	.align		4
.L_297:
        /*180c*/ 	.byte	0x04, 0x29
        /*180e*/ 	.short	(.L_299 - .L_298)


	//   ....[0]....
.L_298:
        /*1810*/ 	.word	0x05000020


	//   ....[1]....
        /*1814*/ 	.word	0x05000020


	//   ....[2]....
        /*1818*/ 	.word	0x05000020


	//   ....[3]....
        /*181c*/ 	.word	0x05000020


	//   ....[4]....
        /*1820*/ 	.word	0x05000020


	//   ....[5]....
        /*1824*/ 	.word	0x05000020


	//   ....[6]....
        /*1828*/ 	.word	0x05000020


	//   ....[7]....
        /*182c*/ 	.word	0x05000020


	//   ....[8]....
        /*1830*/ 	.word	0x05000020


	//   ....[9]....
        /*1834*/ 	.word	0x05000020


	//   ....[10]....
        /*1838*/ 	.word	0x05000020


	//   ....[11]....
        /*183c*/ 	.word	0x05000020


	//   ....[12]....
        /*1840*/ 	.word	0x05000020


	//   ....[13]....
        /*1844*/ 	.word	0x05000020


	//   ....[14]....
        /*1848*/ 	.word	0x05000020


	//   ....[15]....
        /*184c*/ 	.word	0x05000020


	//   ....[16]....
        /*1850*/ 	.word	0x05000020


	//   ....[17]....
        /*1854*/ 	.word	0x05000020


	//   ....[18]....
        /*1858*/ 	.word	0x05000020


	//   ....[19]....
        /*185c*/ 	.word	0x05000020


	//   ....[20]....
        /*1860*/ 	.word	0x05000020


	//   ....[21]....
        /*1864*/ 	.word	0x05000020


	//   ....[22]....
        /*1868*/ 	.word	0x05000020


	//   ....[23]....
        /*186c*/ 	.word	0x05000020


	//   ....[24]....
        /*1870*/ 	.word	0xffffffff


	//   ....[25]....
        /*1874*/ 	.word	0xffffffff


	//   ....[26]....
        /*1878*/ 	.word	0x0500000d


	//   ....[27]....
        /*187c*/ 	.word	0x0500000d


	//   ....[28]....
        /*1880*/ 	.word	0x0500000d


	//   ....[29]....
        /*1884*/ 	.word	0x0500000d


	//   ....[30]....
        /*1888*/ 	.word	0x0500000d


	//   ....[31]....
        /*188c*/ 	.word	0x0500000d


	//   ....[32]....
        /*1890*/ 	.word	0x0500000d


	//   ....[33]....
        /*1894*/ 	.word	0x0500000d


	//   ....[34]....
        /*1898*/ 	.word	0x0500000d


	//   ....[35]....
        /*189c*/ 	.word	0x0500000d


	//   ....[36]....
        /*18a0*/ 	.word	0x0500000d


	//   ....[37]....
        /*18a4*/ 	.word	0x0500000d


	//   ....[38]....
        /*18a8*/ 	.word	0x0500000d


	//   ....[39]....
        /*18ac*/ 	.word	0x0500000d


	//   ....[40]....
        /*18b0*/ 	.word	0x0500000d


	//   ....[41]....
        /*18b4*/ 	.word	0x0500000d


	//   ....[42]....
        /*18b8*/ 	.word	0x0500000d


	//   ....[43]....
        /*18bc*/ 	.word	0x0500000d


	//   ....[44]....
        /*18c0*/ 	.word	0x0500000d


	//   ....[45]....
        /*18c4*/ 	.word	0x0500000d


	//   ....[46]....
        /*18c8*/ 	.word	0x0500000d


	//   ....[47]....
        /*18cc*/ 	.word	0x0500000d


	//   ....[48]....
        /*18d0*/ 	.word	0x0500000d


	//   ....[49]....
        /*18d4*/ 	.word	0x0500000d


	//   ....[50]....
        /*18d8*/ 	.word	0xffffffff


	//   ....[51]....
        /*18dc*/ 	.word	0xffffffff


	//   ....[52]....
        /*18e0*/ 	.word	0xffffffff


	//   ....[53]....
        /*18e4*/ 	.word	0xffffffff


	//   ....[54]....
        /*18e8*/ 	.word	0xffffffff


	//   ....[55]....
        /*18ec*/ 	.word	0xffffffff


	//   ....[56]....
        /*18f0*/ 	.word	0xffffffff


	//   ....[57]....
        /*18f4*/ 	.word	0xffffffff


	//   ....[58]....
        /*18f8*/ 	.word	0xffffffff


	//   ....[59]....
        /*18fc*/ 	.word	0xffffffff


	//   ....[60]....
        /*1900*/ 	.word	0xffffffff


	//   ....[61]....
        /*1904*/ 	.word	0xffffffff


	//   ....[62]....
        /*1908*/ 	.word	0xffffffff


	//   ....[63]....
        /*190c*/ 	.word	0xffffffff


	//   ....[64]....
        /*1910*/ 	.word	0xffffffff


	//   ....[65]....
        /*1914*/ 	.word	0xffffffff


	//   ....[66]....
        /*1918*/ 	.word	0xffffffff


	//   ....[67]....
        /*191c*/ 	.word	0xffffffff


	//   ....[68]....
        /*1920*/ 	.word	0xffffffff


	//   ....[69]....
        /*1924*/ 	.word	0xffffffff


	//   ....[70]....
        /*1928*/ 	.word	0xffffffff


	//   ....[71]....
        /*192c*/ 	.word	0xffffffff


	//   ....[72]....
        /*1930*/ 	.word	0xffffffff


	//   ....[73]....
        /*1934*/ 	.word	0xffffffff


	//   ....[74]....
        /*1938*/ 	.word	0xffffffff


	//   ....[75]....
        /*193c*/ 	.word	0xffffffff


	//   ....[76]....
        /*1940*/ 	.word	0xffffffff


	//   ....[77]....
        /*1944*/ 	.word	0xffffffff


	//   ....[78]....
        /*1948*/ 	.word	0xffffffff


	//   ....[79]....
        /*194c*/ 	.word	0xffffffff


	//   ....[80]....
        /*1950*/ 	.word	0xffffffff


	//   ....[81]....
        /*1954*/ 	.word	0xffffffff


	//   ....[82]....
        /*1958*/ 	.word	0xffffffff


	//   ....[83]....
        /*195c*/ 	.word	0xffffffff


	//   ....[84]....
        /*1960*/ 	.word	0xffffffff


	//   ....[85]....
        /*1964*/ 	.word	0xffffffff


	//   ....[86]....
        /*1968*/ 	.word	0xffffffff


	//   ....[87]....
        /*196c*/ 	.word	0xffffffff


	//   ....[88]....
        /*1970*/ 	.word	0xffffffff


	//   ....[89]....
        /*1974*/ 	.word	0xffffffff


	//   ....[90]....
        /*1978*/ 	.word	0xffffffff


	//   ....[91]....
        /*197c*/ 	.word	0xffffffff


	//   ....[92]....
        /*1980*/ 	.word	0xffffffff


	//   ....[93]....
        /*1984*/ 	.word	0xffffffff


	//   ....[94]....
        /*1988*/ 	.word	0xffffffff


	//   ....[95]....
        /*198c*/ 	.word	0xffffffff


	//   ....[96]....
        /*1990*/ 	.word	0xffffffff


	//   ....[97]....
        /*1994*/ 	.word	0xffffffff


	//   ....[98]....
        /*1998*/ 	.word	0xffffffff


	//   ....[99]....
        /*199c*/ 	.word	0xffffffff


	//   ....[100]....
        /*19a0*/ 	.word	0xffffffff


	//   ....[101]....
        /*19a4*/ 	.word	0xffffffff


	//   ....[102]....
        /*19a8*/ 	.word	0xffffffff


	//   ....[103]....
        /*19ac*/ 	.word	0xffffffff


	//   ....[104]....
        /*19b0*/ 	.word	0xffffffff


	//   ....[105]....
        /*19b4*/ 	.word	0xffffffff


	//   ....[106]....
        /*19b8*/ 	.word	0xffffffff


	//   ....[107]....
        /*19bc*/ 	.word	0xffffffff


	//   ....[108]....
        /*19c0*/ 	.word	0x0500000d


	//   ....[109]....
        /*19c4*/ 	.word	0x0500000d


	//   ....[110]....
        /*19c8*/ 	.word	0x0500000d


	//   ....[111]....
        /*19cc*/ 	.word	0x0500000d


	//   ....[112]....
        /*19d0*/ 	.word	0x0500000d


	//   ....[113]....
        /*19d4*/ 	.word	0x0500000d


	//   ....[114]....
        /*19d8*/ 	.word	0x0500000d


	//   ....[115]....
        /*19dc*/ 	.word	0x0500000d


	//   ....[116]....
        /*19e0*/ 	.word	0x0500000d


	//   ....[117]....
        /*19e4*/ 	.word	0x0500000d


	//   ....[118]....
        /*19e8*/ 	.word	0x0500000d


	//   ....[119]....
        /*19ec*/ 	.word	0x0500000d


	//   ....[120]....
        /*19f0*/ 	.word	0x0500000d


	//   ....[121]....
        /*19f4*/ 	.word	0x0500000d


	//   ....[122]....
        /*19f8*/ 	.word	0x0500000d


	//   ....[123]....
        /*19fc*/ 	.word	0x0500000d


	//   ....[124]....
        /*1a00*/ 	.word	0x0500000d


	//   ....[125]....
        /*1a04*/ 	.word	0x0500000d


	//   ....[126]....
        /*1a08*/ 	.word	0x0500000d


	//   ....[127]....
        /*1a0c*/ 	.word	0x0500000d


	//   ....[128]....
        /*1a10*/ 	.word	0x0500000d


	//   ....[129]....
        /*1a14*/ 	.word	0x0500000d


	//   ....[130]....
        /*1a18*/ 	.word	0x0500000d


	//   ....[131]....
        /*1a1c*/ 	.word	0x0500000d


	//   ....[132]....
        /*1a20*/ 	.word	0xffffffff


	//   ....[133]....
        /*1a24*/ 	.word	0xffffffff


	//   ....[134]....
        /*1a28*/ 	.word	0xffffffff


	//   ....[135]....
        /*1a2c*/ 	.word	0xffffffff


	//   ....[136]....
        /*1a30*/ 	.word	0xffffffff


	//   ....[137]....
        /*1a34*/ 	.word	0xffffffff


	//   ....[138]....
        /*1a38*/ 	.word	0xffffffff


	//   ....[139]....
        /*1a3c*/ 	.word	0xffffffff


	//   ....[140]....
        /*1a40*/ 	.word	0xffffffff


	//   ....[141]....
        /*1a44*/ 	.word	0xffffffff


	//   ....[142]....
        /*1a48*/ 	.word	0xffffffff


	//   ....[143]....
        /*1a4c*/ 	.word	0xffffffff


	//   ....[144]....
        /*1a50*/ 	.word	0xffffffff


	//   ....[145]....
        /*1a54*/ 	.word	0xffffffff


	//   ....[146]....
        /*1a58*/ 	.word	0xffffffff


	//   ....[147]....
        /*1a5c*/ 	.word	0xffffffff


	//   ....[148]....
        /*1a60*/ 	.word	0xffffffff


	//   ....[149]....
        /*1a64*/ 	.word	0xffffffff


	//   ....[150]....
        /*1a68*/ 	.word	0xffffffff


	//   ....[151]....
        /*1a6c*/ 	.word	0xffffffff


	//   ....[152]....
        /*1a70*/ 	.word	0xffffffff


	//   ....[153]....
        /*1a74*/ 	.word	0xffffffff


	//   ....[154]....
        /*1a78*/ 	.word	0xffffffff


	//   ....[155]....
        /*1a7c*/ 	.word	0xffffffff


	//   ....[156]....
        /*1a80*/ 	.word	0xffffffff


	//   ....[157]....
        /*1a84*/ 	.word	0xffffffff


	//   ....[158]....
        /*1a88*/ 	.word	0xffffffff


	//   ....[159]....
        /*1a8c*/ 	.word	0xffffffff


	//   ....[160]....
        /*1a90*/ 	.word	0xffffffff


	//   ....[161]....
        /*1a94*/ 	.word	0xffffffff


	//   ....[162]....
        /*1a98*/ 	.word	0xffffffff


	//   ....[163]....
        /*1a9c*/ 	.word	0xffffffff


	//   ....[164]....
        /*1aa0*/ 	.word	0xffffffff


	//   ....[165]....
        /*1aa4*/ 	.word	0xffffffff


	//   ....[166]....
        /*1aa8*/ 	.word	0xffffffff


	//   ....[167]....
        /*1aac*/ 	.word	0xffffffff


	//   ....[168]....
        /*1ab0*/ 	.word	0xffffffff


	//   ....[169]....
        /*1ab4*/ 	.word	0xffffffff


	//   ....[170]....
        /*1ab8*/ 	.word	0xffffffff


	//   ....[171]....
        /*1abc*/ 	.word	0xffffffff


	//   ....[172]....
        /*1ac0*/ 	.word	0xffffffff


	//   ....[173]....
        /*1ac4*/ 	.word	0xffffffff


	//   ....[174]....
        /*1ac8*/ 	.word	0xffffffff


	//   ....[175]....
        /*1acc*/ 	.word	0xffffffff


	//   ....[176]....
        /*1ad0*/ 	.word	0xffffffff


	//   ....[177]....
        /*1ad4*/ 	.word	0xffffffff


	//   ....[178]....
        /*1ad8*/ 	.word	0xffffffff


	//   ....[179]....
        /*1adc*/ 	.word	0xffffffff


	//   ....[180]....
        /*1ae0*/ 	.word	0xffffffff


	//   ....[181]....
        /*1ae4*/ 	.word	0xffffffff


	//   ....[182]....
        /*1ae8*/ 	.word	0xffffffff


	//   ....[183]....
        /*1aec*/ 	.word	0xffffffff


	//   ....[184]....
        /*1af0*/ 	.word	0xffffffff


	//   ....[185]....
        /*1af4*/ 	.word	0xffffffff


	//   ....[186]....
        /*1af8*/ 	.word	0xffffffff


	//   ....[187]....
        /*1afc*/ 	.word	0xffffffff


	//   ....[188]....
        /*1b00*/ 	.word	0xffffffff


	//   ....[189]....
        /*1b04*/ 	.word	0xffffffff


	//   ....[190]....
        /*1b08*/ 	.word	0xffffffff


	//   ....[191]....
        /*1b0c*/ 	.word	0xffffffff


	//   ....[192]....
        /*1b10*/ 	.word	0xffffffff


	//   ....[193]....
        /*1b14*/ 	.word	0xffffffff


	//   ....[194]....
        /*1b18*/ 	.word	0xffffffff


	//   ....[195]....
        /*1b1c*/ 	.word	0xffffffff


	//   ....[196]....
        /*1b20*/ 	.word	0xffffffff


	//   ....[197]....
        /*1b24*/ 	.word	0xffffffff


	//   ....[198]....
        /*1b28*/ 	.word	0xffffffff


	//   ....[199]....
        /*1b2c*/ 	.word	0xffffffff


	//   ....[200]....
        /*1b30*/ 	.word	0xffffffff


	//   ....[201]....
        /*1b34*/ 	.word	0xffffffff


	//   ....[202]....
        /*1b38*/ 	.word	0xffffffff


	//   ....[203]....
        /*1b3c*/ 	.word	0xffffffff


	//   ....[204]....
        /*1b40*/ 	.word	0xffffffff


	//   ....[205]....
        /*1b44*/ 	.word	0xffffffff


	//   ....[206]....
        /*1b48*/ 	.word	0xffffffff


	//   ....[207]....
        /*1b4c*/ 	.word	0xffffffff


	//   ....[208]....
        /*1b50*/ 	.word	0xffffffff


	//   ....[209]....
        /*1b54*/ 	.word	0xffffffff


	//   ....[210]....
        /*1b58*/ 	.word	0xffffffff


	//   ....[211]....
        /*1b5c*/ 	.word	0xffffffff


	//   ....[212]....
        /*1b60*/ 	.word	0xffffffff


	//   ....[213]....
        /*1b64*/ 	.word	0xffffffff


	//   ....[214]....
        /*1b68*/ 	.word	0xffffffff


	//   ....[215]....
        /*1b6c*/ 	.word	0xffffffff


	//   ....[216]....
        /*1b70*/ 	.word	0xffffffff


	//   ....[217]....
        /*1b74*/ 	.word	0xffffffff


	//   ....[218]....
        /*1b78*/ 	.word	0xffffffff


	//   ....[219]....
        /*1b7c*/ 	.word	0xffffffff


	//   ....[220]....
        /*1b80*/ 	.word	0xffffffff


	//   ....[221]....
        /*1b84*/ 	.word	0xffffffff


	//   ....[222]....
        /*1b88*/ 	.word	0xffffffff


	//   ....[223]....
        /*1b8c*/ 	.word	0xffffffff


	//   ....[224]....
        /*1b90*/ 	.word	0xffffffff


	//   ....[225]....
        /*1b94*/ 	.word	0xffffffff


	//   ....[226]....
        /*1b98*/ 	.word	0xffffffff


	//   ....[227]....
        /*1b9c*/ 	.word	0xffffffff


	//   ....[228]....
        /*1ba0*/ 	.word	0xffffffff


	//   ....[229]....
        /*1ba4*/ 	.word	0xffffffff


	//   ....[230]....
        /*1ba8*/ 	.word	0xffffffff


	//   ....[231]....
        /*1bac*/ 	.word	0xffffffff


	//   ....[232]....
        /*1bb0*/ 	.word	0xffffffff


	//   ....[233]....
        /*1bb4*/ 	.word	0xffffffff


	//   ....[234]....
        /*1bb8*/ 	.word	0xffffffff


	//   ....[235]....
        /*1bbc*/ 	.word	0xffffffff


	//   ....[236]....
        /*1bc0*/ 	.word	0xffffffff


	//   ....[237]....
        /*1bc4*/ 	.word	0xffffffff


	//   ....[238]....
        /*1bc8*/ 	.word	0xffffffff


	//   ....[239]....
        /*1bcc*/ 	.word	0xffffffff


	//   ....[240]....
        /*1bd0*/ 	.word	0xffffffff


	//   ....[241]....
        /*1bd4*/ 	.word	0xffffffff


	//   ....[242]....
        /*1bd8*/ 	.word	0xffffffff


	//   ....[243]....
        /*1bdc*/ 	.word	0xffffffff


	//   ....[244]....
        /*1be0*/ 	.word	0xffffffff


	//   ....[245]....
        /*1be4*/ 	.word	0xffffffff


	//   ....[246]....
        /*1be8*/ 	.word	0xffffffff


	//   ....[247]....
        /*1bec*/ 	.word	0xffffffff


	//   ....[248]....
        /*1bf0*/ 	.word	0xffffffff


	//   ....[249]....
        /*1bf4*/ 	.word	0xffffffff


	//   ....[250]....
        /*1bf8*/ 	.word	0xffffffff


	//   ....[251]....
        /*1bfc*/ 	.word	0xffffffff


	//   ....[252]....
        /*1c00*/ 	.word	0xffffffff


	//   ....[253]....
        /*1c04*/ 	.word	0xffffffff


	//   ....[254]....
        /*1c08*/ 	.word	0xffffffff


	//   ....[255]....
        /*1c0c*/ 	.word	0xffffffff


	//   ....[0]....
        /*1c10*/ 	.word	0xffffffff


	//   ....[1]....
        /*1c14*/ 	.word	0xffffffff


	//   ....[2]....
        /*1c18*/ 	.word	0xffffffff


	//   ....[3]....
        /*1c1c*/ 	.word	0xffffffff


	//   ....[4]....
        /*1c20*/ 	.word	0xffffffff


	//   ....[5]....
        /*1c24*/ 	.word	0xffffffff


	//   ....[6]....
        /*1c28*/ 	.word	0xffffffff


	//   ....[7]....
        /*1c2c*/ 	.word	0xffffffff


	//   ....[8]....
        /*1c30*/ 	.word	0xffffffff


	//   ....[9]....
        /*1c34*/ 	.word	0xffffffff


	//   ....[10]....
        /*1c38*/ 	.word	0xffffffff


	//   ....[11]....
        /*1c3c*/ 	.word	0xffffffff


	//   ....[12]....
        /*1c40*/ 	.word	0xffffffff


	//   ....[13]....
        /*1c44*/ 	.word	0xffffffff


	//   ....[14]....
        /*1c48*/ 	.word	0xffffffff


	//   ....[15]....
        /*1c4c*/ 	.word	0xffffffff


	//   ....[16]....
        /*1c50*/ 	.word	0xffffffff


	//   ....[17]....
        /*1c54*/ 	.word	0xffffffff


	//   ....[18]....
        /*1c58*/ 	.word	0xffffffff


	//   ....[19]....
        /*1c5c*/ 	.word	0xffffffff


	//   ....[20]....
        /*1c60*/ 	.word	0xffffffff


	//   ....[21]....
        /*1c64*/ 	.word	0xffffffff


	//   ....[22]....
        /*1c68*/ 	.word	0xffffffff


	//   ....[23]....
        /*1c6c*/ 	.word	0xffffffff


	//   ....[24]....
        /*1c70*/ 	.word	0xffffffff


	//   ....[25]....
        /*1c74*/ 	.word	0xffffffff


	//   ....[26]....
        /*1c78*/ 	.word	0xffffffff


	//   ....[27]....
        /*1c7c*/ 	.word	0xffffffff


	//   ....[28]....
        /*1c80*/ 	.word	0xffffffff


	//   ....[29]....
        /*1c84*/ 	.word	0xffffffff


	//   ....[30]....
        /*1c88*/ 	.word	0xffffffff


	//   ....[31]....
        /*1c8c*/ 	.word	0xffffffff


	//   ....[32]....
        /*1c90*/ 	.word	0xffffffff


	//   ....[33]....
        /*1c94*/ 	.word	0xffffffff


	//   ....[34]....
        /*1c98*/ 	.word	0xffffffff


	//   ....[35]....
        /*1c9c*/ 	.word	0xffffffff


	//   ....[36]....
        /*1ca0*/ 	.word	0xffffffff


	//   ....[37]....
        /*1ca4*/ 	.word	0xffffffff


	//   ....[38]....
        /*1ca8*/ 	.word	0xffffffff


	//   ....[39]....
        /*1cac*/ 	.word	0xffffffff


	//   ....[40]....
        /*1cb0*/ 	.word	0xffffffff


	//   ....[41]....
        /*1cb4*/ 	.word	0xffffffff


	//   ....[42]....
        /*1cb8*/ 	.word	0xffffffff


	//   ....[43]....
        /*1cbc*/ 	.word	0xffffffff


	//   ....[44]....
        /*1cc0*/ 	.word	0xffffffff


	//   ....[45]....
        /*1cc4*/ 	.word	0xffffffff


	//   ....[46]....
        /*1cc8*/ 	.word	0xffffffff


	//   ....[47]....
        /*1ccc*/ 	.word	0xffffffff


	//   ....[48]....
        /*1cd0*/ 	.word	0xffffffff


	//   ....[49]....
        /*1cd4*/ 	.word	0xffffffff


	//   ....[50]....
        /*1cd8*/ 	.word	0xffffffff


	//   ....[51]....
        /*1cdc*/ 	.word	0xffffffff


	//   ....[52]....
        /*1ce0*/ 	.word	0xffffffff


	//   ....[53]....
        /*1ce4*/ 	.word	0x05000020


	//   ....[54]....
        /*1ce8*/ 	.word	0x05000020


	//   ....[55]....
        /*1cec*/ 	.word	0x05000020


	//   ....[56]....
        /*1cf0*/ 	.word	0x05000020


	//   ....[57]....
        /*1cf4*/ 	.word	0x05000020


	//   ....[58]....
        /*1cf8*/ 	.word	0x05000020


	//   ....[59]....
        /*1cfc*/ 	.word	0x05000020


	//   ....[60]....
        /*1d00*/ 	.word	0x05000020


	//   ....[61]....
        /*1d04*/ 	.word	0x05000020


	//   ....[62]....
        /*1d08*/ 	.word	0x05000020


	//   ....[63]....
        /*1d0c*/ 	.word	0x05000020


	//   ....[64]....
        /*1d10*/ 	.word	0x05000020


	//   ....[65]....
        /*1d14*/ 	.word	0x05000020


	//   ....[66]....
        /*1d18*/ 	.word	0x05000020


	//   ....[67]....
        /*1d1c*/ 	.word	0x05000020


	//   ....[68]....
        /*1d20*/ 	.word	0x05000020


	//   ....[69]....
        /*1d24*/ 	.word	0x05000020


	//   ....[70]....
        /*1d28*/ 	.word	0x05000020


	//   ....[71]....
        /*1d2c*/ 	.word	0x05000020


	//   ....[72]....
        /*1d30*/ 	.word	0x05000020


	//   ....[73]....
        /*1d34*/ 	.word	0x05000020


	//   ....[74]....
        /*1d38*/ 	.word	0x05000020


	//   ....[75]....
        /*1d3c*/ 	.word	0x05000020


	//   ....[76]....
        /*1d40*/ 	.word	0x05000020


	//   ....[77]....
        /*1d44*/ 	.word	0x05000020


	//   ....[78]....
        /*1d48*/ 	.word	0x05000020


	//   ....[79]....
        /*1d4c*/ 	.word	0x05000020


	//   ....[80]....
        /*1d50*/ 	.word	0x05000020


	//   ....[81]....
        /*1d54*/ 	.word	0x05000020


	//   ....[82]....
        /*1d58*/ 	.word	0x05000020


	//   ....[83]....
        /*1d5c*/ 	.word	0x05000020


	//   ....[84]....
        /*1d60*/ 	.word	0x05000020


	//   ....[85]....
        /*1d64*/ 	.word	0x05000020


	//   ....[86]....
        /*1d68*/ 	.word	0x05000020


	//   ....[87]....
        /*1d6c*/ 	.word	0x05000020


	//   ....[88]....
        /*1d70*/ 	.word	0x05000020


	//   ....[89]....
        /*1d74*/ 	.word	0x05000020


	//   ....[90]....
        /*1d78*/ 	.word	0x05000020


	//   ....[91]....
        /*1d7c*/ 	.word	0x05000020


	//   ....[92]....
        /*1d80*/ 	.word	0x05000020


	//   ....[93]....
        /*1d84*/ 	.word	0x05000020


	//   ....[94]....
        /*1d88*/ 	.word	0x05000020


	//   ....[95]....
        /*1d8c*/ 	.word	0x05000020


	//   ....[96]....
        /*1d90*/ 	.word	0x05000020


	//   ....[97]....
        /*1d94*/ 	.word	0x05000020


	//   ....[98]....
        /*1d98*/ 	.word	0x05000020


	//   ....[99]....
        /*1d9c*/ 	.word	0x05000020


	//   ....[100]....
        /*1da0*/ 	.word	0x05000020


	//   ....[101]....
        /*1da4*/ 	.word	0x05000020


	//   ....[102]....
        /*1da8*/ 	.word	0x05000020


	//   ....[103]....
        /*1dac*/ 	.word	0x05000020


	//   ....[104]....
        /*1db0*/ 	.word	0x05000020


	//   ....[105]....
        /*1db4*/ 	.word	0x05000020


	//   ....[106]....
        /*1db8*/ 	.word	0x05000020


	//   ....[107]....
        /*1dbc*/ 	.word	0x05000020


	//   ....[108]....
        /*1dc0*/ 	.word	0x05000020


	//   ....[109]....
        /*1dc4*/ 	.word	0x05000020


	//   ....[110]....
        /*1dc8*/ 	.word	0x05000020


	//   ....[111]....
        /*1dcc*/ 	.word	0x05000020


	//   ....[112]....
        /*1dd0*/ 	.word	0x05000020


	//   ....[113]....
        /*1dd4*/ 	.word	0x05000020


	//   ....[114]....
        /*1dd8*/ 	.word	0x05000020


	//   ....[115]....
        /*1ddc*/ 	.word	0x05000020


	//   ....[116]....
        /*1de0*/ 	.word	0x05000020


	//   ....[117]....
        /*1de4*/ 	.word	0x05000020


	//   ....[118]....
        /*1de8*/ 	.word	0x05000020


	//   ....[119]....
        /*1dec*/ 	.word	0x05000020


	//   ....[120]....
        /*1df0*/ 	.word	0x05000020


	//   ....[121]....
        /*1df4*/ 	.word	0x05000020


	//   ....[122]....
        /*1df8*/ 	.word	0x05000020


	//   ....[123]....
        /*1dfc*/ 	.word	0x05000020


	//   ....[124]....
        /*1e00*/ 	.word	0x05000020


	//   ....[125]....
        /*1e04*/ 	.word	0x05000020


	//   ....[126]....
        /*1e08*/ 	.word	0x05000020


	//   ....[127]....
        /*1e0c*/ 	.word	0x05000020


	//   ....[128]....
        /*1e10*/ 	.word	0x05000020


	//   ....[129]....
        /*1e14*/ 	.word	0x05000020


	//   ....[130]....
        /*1e18*/ 	.word	0x05000020


	//   ....[131]....
        /*1e1c*/ 	.word	0x05000020


	//   ....[132]....
        /*1e20*/ 	.word	0x05000020


	//   ....[133]....
        /*1e24*/ 	.word	0x05000020


	//   ....[134]....
        /*1e28*/ 	.word	0x05000020


	//   ....[135]....
        /*1e2c*/ 	.word	0x05000020


	//   ....[136]....
        /*1e30*/ 	.word	0x05000020


	//   ....[137]....
        /*1e34*/ 	.word	0x05000020


	//   ....[138]....
        /*1e38*/ 	.word	0x05000020


	//   ....[139]....
        /*1e3c*/ 	.word	0x05000020


	//   ....[140]....
        /*1e40*/ 	.word	0x05000020


	//   ....[141]....
        /*1e44*/ 	.word	0x05000020


	//   ....[142]....
        /*1e48*/ 	.word	0x05000020


	//   ....[143]....
        /*1e4c*/ 	.word	0x05000020


	//   ....[144]....
        /*1e50*/ 	.word	0x05000020


	//   ....[145]....
        /*1e54*/ 	.word	0x05000020


	//   ....[146]....
        /*1e58*/ 	.word	0x05000020


	//   ....[147]....
        /*1e5c*/ 	.word	0x05000020


	//   ....[148]....
        /*1e60*/ 	.word	0x05000020


	//   ....[149]....
        /*1e64*/ 	.word	0x05000020


	//   ....[150]....
        /*1e68*/ 	.word	0x05000020


	//   ....[151]....
        /*1e6c*/ 	.word	0x05000020


	//   ....[152]....
        /*1e70*/ 	.word	0x05000020


	//   ....[153]....
        /*1e74*/ 	.word	0x05000020


	//   ....[154]....
        /*1e78*/ 	.word	0x05000020


	//   ....[155]....
        /*1e7c*/ 	.word	0x05000020


	//   ....[156]....
        /*1e80*/ 	.word	0x05000020


	//   ....[157]....
        /*1e84*/ 	.word	0x05000020


	//   ....[158]....
        /*1e88*/ 	.word	0x05000020


	//   ....[159]....
        /*1e8c*/ 	.word	0x05000020


	//   ....[160]....
        /*1e90*/ 	.word	0x05000020


	//   ....[161]....
        /*1e94*/ 	.word	0x05000020


	//   ....[162]....
        /*1e98*/ 	.word	0x05000020


	//   ....[163]....
        /*1e9c*/ 	.word	0x05000020


	//   ....[164]....
        /*1ea0*/ 	.word	0x05000020


	//   ....[165]....
        /*1ea4*/ 	.word	0x05000020


	//   ....[166]....
        /*1ea8*/ 	.word	0x05000020


	//   ....[167]....
        /*1eac*/ 	.word	0x05000020


	//   ....[168]....
        /*1eb0*/ 	.word	0x05000020


	//   ....[169]....
        /*1eb4*/ 	.word	0x05000020


	//   ....[170]....
        /*1eb8*/ 	.word	0x05000020


	//   ....[171]....
        /*1ebc*/ 	.word	0x05000020


	//   ....[172]....
        /*1ec0*/ 	.word	0x05000020


	//   ....[173]....
        /*1ec4*/ 	.word	0x05000020


	//   ....[174]....
        /*1ec8*/ 	.word	0x05000020


	//   ....[175]....
        /*1ecc*/ 	.word	0x05000020


	//   ....[176]....
        /*1ed0*/ 	.word	0x05000020


	//   ....[177]....
        /*1ed4*/ 	.word	0x05000020


	//   ....[178]....
        /*1ed8*/ 	.word	0x05000020


	//   ....[179]....
        /*1edc*/ 	.word	0x05000020


	//   ....[180]....
        /*1ee0*/ 	.word	0x05000020


	//   ....[181]....
        /*1ee4*/ 	.word	0x05000020


	//   ....[182]....
        /*1ee8*/ 	.word	0x05000020


	//   ....[183]....
        /*1eec*/ 	.word	0x05000020


	//   ....[184]....
        /*1ef0*/ 	.word	0x05000020


	//   ....[185]....
        /*1ef4*/ 	.word	0x05000020


	//   ....[186]....
        /*1ef8*/ 	.word	0x05000020


	//   ....[187]....
        /*1efc*/ 	.word	0x05000020


	//   ....[188]....
        /*1f00*/ 	.word	0x05000020


	//   ....[189]....
        /*1f04*/ 	.word	0x05000020


	//   ....[190]....
        /*1f08*/ 	.word	0x05000020


	//   ....[191]....
        /*1f0c*/ 	.word	0x05000020


	//   ....[192]....
        /*1f10*/ 	.word	0x05000020


	//   ....[193]....
        /*1f14*/ 	.word	0x05000020


	//   ....[194]....
        /*1f18*/ 	.word	0x05000020


	//   ....[195]....
        /*1f1c*/ 	.word	0x05000020


	//   ....[196]....
        /*1f20*/ 	.word	0x05000020


	//   ....[197]....
        /*1f24*/ 	.word	0x05000020


	//   ....[198]....
        /*1f28*/ 	.word	0x05000020


	//   ....[199]....
        /*1f2c*/ 	.word	0x05000020


	//   ....[200]....
        /*1f30*/ 	.word	0x05000020


	//   ....[201]....
        /*1f34*/ 	.word	0x05000020


	//   ....[202]....
        /*1f38*/ 	.word	0x05000020


	//   ....[203]....
        /*1f3c*/ 	.word	0x05000020


	//   ....[204]....
        /*1f40*/ 	.word	0x05000020


	//   ....[205]....
        /*1f44*/ 	.word	0x05000020


	//   ....[206]....
        /*1f48*/ 	.word	0x05000020


	//   ....[207]....
        /*1f4c*/ 	.word	0x05000020


	//   ....[208]....
        /*1f50*/ 	.word	0x05000020


	//   ....[209]....
        /*1f54*/ 	.word	0x05000020


	//   ....[210]....
        /*1f58*/ 	.word	0x05000020


	//   ....[211]....
        /*1f5c*/ 	.word	0x05000020


	//   ....[212]....
        /*1f60*/ 	.word	0x05000020


	//   ....[213]....
        /*1f64*/ 	.word	0x05000020


	//   ....[214]....
        /*1f68*/ 	.word	0x05000020


	//   ....[215]....
        /*1f6c*/ 	.word	0x05000020


	//   ....[216]....
        /*1f70*/ 	.word	0x05000020


	//   ....[217]....
        /*1f74*/ 	.word	0x05000020


	//   ....[218]....
        /*1f78*/ 	.word	0x05000020


	//   ....[219]....
        /*1f7c*/ 	.word	0x05000020


	//   ....[220]....
        /*1f80*/ 	.word	0x05000020


	//   ....[221]....
        /*1f84*/ 	.word	0x05000020


	//   ....[222]....
        /*1f88*/ 	.word	0x05000020


	//   ....[223]....
        /*1f8c*/ 	.word	0x05000020


	//   ....[224]....
        /*1f90*/ 	.word	0x05000020


	//   ....[225]....
        /*1f94*/ 	.word	0x05000020


	//   ....[226]....
        /*1f98*/ 	.word	0x05000020


	//   ....[227]....
        /*1f9c*/ 	.word	0x05000020


	//   ....[228]....
        /*1fa0*/ 	.word	0x05000020


	//   ....[229]....
        /*1fa4*/ 	.word	0x05000020


	//   ....[230]....
        /*1fa8*/ 	.word	0x05000020


	//   ....[231]....
        /*1fac*/ 	.word	0x05000020


	//   ....[232]....
        /*1fb0*/ 	.word	0x05000020


	//   ....[233]....
        /*1fb4*/ 	.word	0x05000020


	//   ....[234]....
        /*1fb8*/ 	.word	0x05000020


	//   ....[235]....
        /*1fbc*/ 	.word	0x05000020


	//   ....[236]....
        /*1fc0*/ 	.word	0x05000020


	//   ....[237]....
        /*1fc4*/ 	.word	0x05000020


	//   ....[238]....
        /*1fc8*/ 	.word	0x05000020


	//   ....[239]....
        /*1fcc*/ 	.word	0x05000020


	//   ....[240]....
        /*1fd0*/ 	.word	0x05000020


	//   ....[241]....
        /*1fd4*/ 	.word	0x05000020


	//   ....[242]....
        /*1fd8*/ 	.word	0x05000020


	//   ....[243]....
        /*1fdc*/ 	.word	0x05000020


	//   ....[244]....
        /*1fe0*/ 	.word	0x05000020


	//   ....[245]....
        /*1fe4*/ 	.word	0x05000020


	//   ....[246]....
        /*1fe8*/ 	.word	0x05000020


	//   ....[247]....
        /*1fec*/ 	.word	0x05000020


	//   ....[248]....
        /*1ff0*/ 	.word	0x05000020


	//   ....[249]....
        /*1ff4*/ 	.word	0x05000020


	//   ....[250]....
        /*1ff8*/ 	.word	0x05000020


	//   ....[251]....
        /*1ffc*/ 	.word	0x05000020


	//   ....[252]....
        /*2000*/ 	.word	0x05000020


	//   ....[253]....
        /*2004*/ 	.word	0x05000020


	//   ....[254]....
        /*2008*/ 	.word	0x05000020


	//   ....[255]....
        /*200c*/ 	.word	0x05000020


	//   ....[0]....
        /*2010*/ 	.word	0x05000020


	//   ....[1]....
        /*2014*/ 	.word	0x05000020


	//   ....[2]....
        /*2018*/ 	.word	0x05000020


	//   ....[3]....
        /*201c*/ 	.word	0x05000020


	//   ....[4]....
        /*2020*/ 	.word	0x05000020


	//   ....[5]....
        /*2024*/ 	.word	0x05000020


	//   ....[6]....
        /*2028*/ 	.word	0x05000020


	//   ....[7]....
        /*202c*/ 	.word	0x05000020


	//   ....[8]....
        /*2030*/ 	.word	0x05000020


	//   ....[9]....
        /*2034*/ 	.word	0x05000020


	//   ....[10]....
        /*2038*/ 	.word	0x05000020


	//   ....[11]....
        /*203c*/ 	.word	0x05000020


	//   ....[12]....
        /*2040*/ 	.word	0x05000020


	//   ....[13]....
        /*2044*/ 	.word	0x05000020


	//   ....[14]....
        /*2048*/ 	.word	0x05000020


	//   ....[15]....
        /*204c*/ 	.word	0x05000020


	//   ....[16]....
        /*2050*/ 	.word	0x05000020


	//   ....[17]....
        /*2054*/ 	.word	0x05000020


	//   ....[18]....
        /*2058*/ 	.word	0x05000020


	//   ....[19]....
        /*205c*/ 	.word	0x05000020


	//   ....[20]....
        /*2060*/ 	.word	0x05000020


	//   ....[21]....
        /*2064*/ 	.word	0x05000020


	//   ....[22]....
        /*2068*/ 	.word	0x05000020


	//   ....[23]....
        /*206c*/ 	.word	0x05000020


	//   ....[24]....
        /*2070*/ 	.word	0x05000020


	//   ....[25]....
        /*2074*/ 	.word	0x05000020


	//   ....[26]....
        /*2078*/ 	.word	0x05000020


	//   ....[27]....
        /*207c*/ 	.word	0x05000020


	//   ....[28]....
        /*2080*/ 	.word	0x05000020


	//   ....[29]....
        /*2084*/ 	.word	0x05000020


	//   ....[30]....
        /*2088*/ 	.word	0x05000020


	//   ....[31]....
        /*208c*/ 	.word	0x05000020


	//   ....[32]....
        /*2090*/ 	.word	0x05000020


	//   ....[33]....
        /*2094*/ 	.word	0x05000020


	//   ....[34]....
        /*2098*/ 	.word	0x05000020


	//   ....[35]....
        /*209c*/ 	.word	0x05000020


	//   ....[36]....
        /*20a0*/ 	.word	0x05000020


	//   ....[37]....
        /*20a4*/ 	.word	0x05000020


	//   ....[38]....
        /*20a8*/ 	.word	0x05000020


	//   ....[39]....
        /*20ac*/ 	.word	0x05000020


	//   ....[40]....
        /*20b0*/ 	.word	0x05000020


	//   ....[41]....
        /*20b4*/ 	.word	0x05000020


	//   ....[42]....
        /*20b8*/ 	.word	0x05000020


	//   ....[43]....
        /*20bc*/ 	.word	0x05000020


	//   ....[44]....
        /*20c0*/ 	.word	0x05000020


	//   ....[45]....
        /*20c4*/ 	.word	0x05000020


	//   ....[46]....
        /*20c8*/ 	.word	0x05000020


	//   ....[47]....
        /*20cc*/ 	.word	0x05000020


	//   ....[48]....
        /*20d0*/ 	.word	0x05000020


	//   ....[49]....
        /*20d4*/ 	.word	0x05000020


	//   ....[50]....
        /*20d8*/ 	.word	0x05000020


	//   ....[51]....
        /*20dc*/ 	.word	0x05000020


	//   ....[52]....
        /*20e0*/ 	.word	0x05000020


	//   ....[53]....
        /*20e4*/ 	.word	0x05000020


	//   ....[54]....
        /*20e8*/ 	.word	0x05000020


	//   ....[55]....
        /*20ec*/ 	.word	0x05000020


	//   ....[56]....
        /*20f0*/ 	.word	0x05000020


	//   ....[57]....
        /*20f4*/ 	.word	0x05000020


	//   ....[58]....
        /*20f8*/ 	.word	0x05000020


	//   ....[59]....
        /*20fc*/ 	.word	0x05000020


	//   ....[60]....
        /*2100*/ 	.word	0x05000020


	//   ....[61]....
        /*2104*/ 	.word	0x05000020


	//   ....[62]....
        /*2108*/ 	.word	0x05000020


	//   ....[63]....
        /*210c*/ 	.word	0x05000020


	//   ....[64]....
        /*2110*/ 	.word	0x05000020


	//   ....[65]....
        /*2114*/ 	.word	0x05000020


	//   ....[66]....
        /*2118*/ 	.word	0x05000020


	//   ....[67]....
        /*211c*/ 	.word	0x05000020


	//   ....[68]....
        /*2120*/ 	.word	0x05000020


	//   ....[69]....
        /*2124*/ 	.word	0x05000020


	//   ....[70]....
        /*2128*/ 	.word	0x05000020


	//   ....[71]....
        /*212c*/ 	.word	0x05000020


	//   ....[72]....
        /*2130*/ 	.word	0x05000020


	//   ....[73]....
        /*2134*/ 	.word	0x05000020


	//   ....[74]....
        /*2138*/ 	.word	0x05000020


	//   ....[75]....
        /*213c*/ 	.word	0x05000020


	//   ....[76]....
        /*2140*/ 	.word	0x05000020


	//   ....[77]....
        /*2144*/ 	.word	0x05000020


	//   ....[78]....
        /*2148*/ 	.word	0x05000020


	//   ....[79]....
        /*214c*/ 	.word	0x05000020


	//   ....[80]....
        /*2150*/ 	.word	0x05000020


	//   ....[81]....
        /*2154*/ 	.word	0x05000020


	//   ....[82]....
        /*2158*/ 	.word	0x05000020


	//   ....[83]....
        /*215c*/ 	.word	0x05000020


	//   ....[84]....
        /*2160*/ 	.word	0x05000020


	//   ....[85]....
        /*2164*/ 	.word	0x05000020


	//   ....[86]....
        /*2168*/ 	.word	0x05000020


	//   ....[87]....
        /*216c*/ 	.word	0x05000020


	//   ....[88]....
        /*2170*/ 	.word	0x05000020


	//   ....[89]....
        /*2174*/ 	.word	0x05000020


	//   ....[90]....
        /*2178*/ 	.word	0x05000020


	//   ....[91]....
        /*217c*/ 	.word	0x05000020


	//   ....[92]....
        /*2180*/ 	.word	0x05000020


	//   ....[93]....
        /*2184*/ 	.word	0x05000020


	//   ....[94]....
        /*2188*/ 	.word	0x05000020


	//   ....[95]....
        /*218c*/ 	.word	0x05000020


	//   ....[96]....
        /*2190*/ 	.word	0x05000020


	//   ....[97]....
        /*2194*/ 	.word	0x05000020


	//   ....[98]....
        /*2198*/ 	.word	0x05000020


	//   ....[99]....
        /*219c*/ 	.word	0x05000020


	//   ....[100]....
        /*21a0*/ 	.word	0x05000020


	//   ....[101]....
        /*21a4*/ 	.word	0x05000020


	//   ....[102]....
        /*21a8*/ 	.word	0x05000020


	//   ....[103]....
        /*21ac*/ 	.word	0x05000020


	//   ....[104]....
        /*21b0*/ 	.word	0x05000020


	//   ....[105]....
        /*21b4*/ 	.word	0x05000020


	//   ....[106]....
        /*21b8*/ 	.word	0x05000020


	//----- nvinfo : EIATTR_COOP_GROUP_INSTR_OFFSETS
	.align		4
.L_299:
        /*21bc*/ 	.byte	0x04, 0x28
        /*21be*/ 	.short	(.L_301 - .L_300)


	//   ....[0]....
.L_300:
        /*21c0*/ 	.word	0x00000730


	//   ....[1]....
        /*21c4*/ 	.word	0x00000740


	//   ....[2]....
        /*21c8*/ 	.word	0x00000860


	//   ....[3]....
        /*21cc*/ 	.word	0x00000880


	//   ....[4]....
        /*21d0*/ 	.word	0x000008a0


	//   ....[5]....
        /*21d4*/ 	.word	0x000008b0


	//   ....[6]....
        /*21d8*/ 	.word	0x000008c0


	//   ....[7]....
        /*21dc*/ 	.word	0x00000900


	//   ....[8]....
        /*21e0*/ 	.word	0x00000c20


	//   ....[9]....
        /*21e4*/ 	.word	0x00000c30


	//   ....[10]....
        /*21e8*/ 	.word	0x00000d50


	//   ....[11]....
        /*21ec*/ 	.word	0x00000e00


	//   ....[12]....
        /*21f0*/ 	.word	0x00000e90


	//   ....[13]....
        /*21f4*/ 	.word	0x00000eb0


	//   ....[14]....
        /*21f8*/ 	.word	0x00000ed0


	//   ....[15]....
        /*21fc*/ 	.word	0x00000f10


	//   ....[16]....
        /*2200*/ 	.word	0x00000f20


	//   ....[17]....
        /*2204*/ 	.word	0x00000f40


	//   ....[18]....
        /*2208*/ 	.word	0x00000f50


	//   ....[19]....
        /*220c*/ 	.word	0x00000f60


	//   ....[20]....
        /*2210*/ 	.word	0x00001020


	//   ....[21]....
        /*2214*/ 	.word	0x00001030


	//   ....[22]....
        /*2218*/ 	.word	0x00001040


	//   ....[23]....
        /*221c*/ 	.word	0x00001050


	//   ....[24]....
        /*2220*/ 	.word	0x000013a0


	//   ....[25]....
        /*2224*/ 	.word	0x000013b0


	//   ....[26]....
        /*2228*/ 	.word	0x00001710


	//   ....[27]....
        /*222c*/ 	.word	0x00001720


	//   ....[28]....
        /*2230*/ 	.word	0x00001840


	//   ....[29]....
        /*2234*/ 	.word	0x00001860


	//   ....[30]....
        /*2238*/ 	.word	0x00001880


	//   ....[31]....
        /*223c*/ 	.word	0x00001890


	//   ....[32]....
        /*2240*/ 	.word	0x000018a0


	//   ....[33]....
        /*2244*/ 	.word	0x000018e0


	//   ....[34]....
        /*2248*/ 	.word	0x00001c00


	//   ....[35]....
        /*224c*/ 	.word	0x00001d20


	//   ....[36]....
        /*2250*/ 	.word	0x00001de0


	//   ....[37]....
        /*2254*/ 	.word	0x00001e60


	//   ....[38]....
        /*2258*/ 	.word	0x00001e80


	//   ....[39]....
        /*225c*/ 	.word	0x00001ea0


	//   ....[40]....
        /*2260*/ 	.word	0x00001ee0


	//   ....[41]....
        /*2264*/ 	.word	0x00001ef0


	//   ....[42]....
        /*2268*/ 	.word	0x00001f10


	//   ....[43]....
        /*226c*/ 	.word	0x00001f20


	//   ....[44]....
        /*2270*/ 	.word	0x00001fe0


	//   ....[45]....
        /*2274*/ 	.word	0x00001ff0


	//   ....[46]....
        /*2278*/ 	.word	0x00002000


	//   ....[47]....
        /*227c*/ 	.word	0x00002010


	//   ....[48]....
        /*2280*/ 	.word	0x00002020


	//   ....[49]....
        /*2284*/ 	.word	0x00002030


	//   ....[50]....
        /*2288*/ 	.word	0x000022a0


	//   ....[51]....
        /*228c*/ 	.word	0x000022d0


	//   ....[52]....
        /*2290*/ 	.word	0x000022e0


	//   ....[53]....
        /*2294*/ 	.word	0x000022f0


	//   ....[54]....
        /*2298*/ 	.word	0x00002300


	//   ....[55]....
        /*229c*/ 	.word	0x00002310


	//   ....[56]....
        /*22a0*/ 	.word	0x00002330


	//   ....[57]....
        /*22a4*/ 	.word	0x00002350


	//   ....[58]....
        /*22a8*/ 	.word	0x00002360


	//   ....[59]....
        /*22ac*/ 	.word	0x00002380


	//   ....[60]....
        /*22b0*/ 	.word	0x000023d0


	//   ....[61]....
        /*22b4*/ 	.word	0x00002400


	//   ....[62]....
        /*22b8*/ 	.word	0x00002430


	//   ....[63]....
        /*22bc*/ 	.word	0x00002460


	//   ....[64]....
        /*22c0*/ 	.word	0x00002480


	//   ....[65]....
        /*22c4*/ 	.word	0x00002490


	//   ....[66]....
        /*22c8*/ 	.word	0x000024a0


	//   ....[67]....
        /*22cc*/ 	.word	0x000024b0


	//   ....[68]....
        /*22d0*/ 	.word	0x000024d0


	//   ....[69]....
        /*22d4*/ 	.word	0x00002540


	//   ....[70]....
        /*22d8*/ 	.word	0x00002590


	//   ....[71]....
        /*22dc*/ 	.word	0x000025c0


	//   ....[72]....
        /*22e0*/ 	.word	0x000025d0


	//   ....[73]....
        /*22e4*/ 	.word	0x000025e0


	//   ....[74]....
        /*22e8*/ 	.word	0x000025f0


	//   ....[75]....
        /*22ec*/ 	.word	0x00002600


	//   ....[76]....
        /*22f0*/ 	.word	0x00002680


	//   ....[77]....
        /*22f4*/ 	.word	0x000026c0


	//   ....[78]....
        /*22f8*/ 	.word	0x000026f0


	//   ....[79]....
        /*22fc*/ 	.word	0x00002700


	//   ....[80]....
        /*2300*/ 	.word	0x00002710


	//   ....[81]....
        /*2304*/ 	.word	0x00002720


	//   ....[82]....
        /*2308*/ 	.word	0x00002830


	//   ....[83]....
        /*230c*/ 	.word	0x00002840


	//   ....[84]....
        /*2310*/ 	.word	0x00002850


	//   ....[85]....
        /*2314*/ 	.word	0x00002860


	//   ....[86]....
        /*2318*/ 	.word	0x00002870


	//   ....[87]....
        /*231c*/ 	.word	0x00002880


	//   ....[88]....
        /*2320*/ 	.word	0x000028a0


	//   ....[89]....
        /*2324*/ 	.word	0x000028c0


	//   ....[90]....
        /*2328*/ 	.word	0x00002980


	//   ....[91]....
        /*232c*/ 	.word	0x00002990


	//   ....[92]....
        /*2330*/ 	.word	0x000029a0


	//   ....[93]....
        /*2334*/ 	.word	0x000029b0


	//   ....[94]....
        /*2338*/ 	.word	0x000029c0


	//   ....[95]....
        /*233c*/ 	.word	0x000029d0


	//   ....[96]....
        /*2340*/ 	.word	0x000029f0


	//   ....[97]....
        /*2344*/ 	.word	0x00002a10


	//   ....[98]....
        /*2348*/ 	.word	0x00002ad0


	//   ....[99]....
        /*234c*/ 	.word	0x00002ae0


	//   ....[100]....
        /*2350*/ 	.word	0x00002af0


	//   ....[101]....
        /*2354*/ 	.word	0x00002b00


	//   ....[102]....
        /*2358*/ 	.word	0x00002b10


	//   ....[103]....
        /*235c*/ 	.word	0x00002b20


	//   ....[104]....
        /*2360*/ 	.word	0x00002b40


	//   ....[105]....
        /*2364*/ 	.word	0x00002b60


	//   ....[106]....
        /*2368*/ 	.word	0x00002d30


	//   ....[107]....
        /*236c*/ 	.word	0x00002d40


	//   ....[108]....
        /*2370*/ 	.word	0x00003100


	//   ....[109]....
        /*2374*/ 	.word	0x00003110


	//   ....[110]....
        /*2378*/ 	.word	0x00003230


	//   ....[111]....
        /*237c*/ 	.word	0x00003250


	//   ....[112]....
        /*2380*/ 	.word	0x00003270


	//   ....[113]....
        /*2384*/ 	.word	0x00003280


	//   ....[114]....
        /*2388*/ 	.word	0x00003290


	//   ....[115]....
        /*238c*/ 	.word	0x000032d0


	//   ....[116]....
        /*2390*/ 	.word	0x000035d0


	//   ....[117]....
        /*2394*/ 	.word	0x000035e0


	//   ....[118]....
        /*2398*/ 	.word	0x00003700


	//   ....[119]....
        /*239c*/ 	.word	0x000037b0


	//   ....[120]....
        /*23a0*/ 	.word	0x00003840


	//   ....[121]....
        /*23a4*/ 	.word	0x00003860


	//   ....[122]....
        /*23a8*/ 	.word	0x00003890


	//   ....[123]....
        /*23ac*/ 	.word	0x000038c0


	//   ....[124]....
        /*23b0*/ 	.word	0x000038d0


	//   ....[125]....
        /*23b4*/ 	.word	0x000038f0


	//   ....[126]....
        /*23b8*/ 	.word	0x00003900


	//   ....[127]....
        /*23bc*/ 	.word	0x00003910


	//   ....[128]....
        /*23c0*/ 	.word	0x000039e0


	//   ....[129]....
        /*23c4*/ 	.word	0x000039f0


	//   ....[130]....
        /*23c8*/ 	.word	0x00003a00


	//   ....[131]....
        /*23cc*/ 	.word	0x00003a10


	//   ....[132]....
        /*23d0*/ 	.word	0x00003c10


	//   ....[133]....
        /*23d4*/ 	.word	0x00003c40


	//   ....[134]....
        /*23d8*/ 	.word	0x00003c50


	//   ....[135]....
        /*23dc*/ 	.word	0x00003c60


	//   ....[136]....
        /*23e0*/ 	.word	0x00003c70


	//   ....[137]....
        /*23e4*/ 	.word	0x00003c80


	//   ....[138]....
        /*23e8*/ 	.word	0x00003ca0


	//   ....[139]....
        /*23ec*/ 	.word	0x00003cc0


	//   ....[140]....
        /*23f0*/ 	.word	0x00003cd0


	//   ....[141]....
        /*23f4*/ 	.word	0x00003cf0


	//   ....[142]....
        /*23f8*/ 	.word	0x00003d30


	//   ....[143]....
        /*23fc*/ 	.word	0x00003d60


	//   ....[144]....
        /*2400*/ 	.word	0x00003d90


	//   ....[145]....
        /*2404*/ 	.word	0x00003dc0


	//   ....[146]....
        /*2408*/ 	.word	0x00003df0


	//   ....[147]....
        /*240c*/ 	.word	0x00003e00


	//   ....[148]....
        /*2410*/ 	.word	0x00003e10


	//   ....[149]....
        /*2414*/ 	.word	0x00003e20


	//   ....[150]....
        /*2418*/ 	.word	0x00003e30


	//   ....[151]....
        /*241c*/ 	.word	0x00003ee0


	//   ....[152]....
        /*2420*/ 	.word	0x00003f10


	//   ....[153]....
        /*2424*/ 	.word	0x00003f30


	//   ....[154]....
        /*2428*/ 	.word	0x00003f40


	//   ....[155]....
        /*242c*/ 	.word	0x00003f50


	//   ....[156]....
        /*2430*/ 	.word	0x00003f60


	//   ....[157]....
        /*2434*/ 	.word	0x00003f70


	//   ....[158]....
        /*2438*/ 	.word	0x00003fe0


	//   ....[159]....
        /*243c*/ 	.word	0x00004010


	//   ....[160]....
        /*2440*/ 	.word	0x00004050


	//   ....[161]....
        /*2444*/ 	.word	0x00004070


	//   ....[162]....
        /*2448*/ 	.word	0x00004080


	//   ....[163]....
        /*244c*/ 	.word	0x00004090


	//   ....[164]....
        /*2450*/ 	.word	0x00004190


	//   ....[165]....
        /*2454*/ 	.word	0x000041a0


	//   ....[166]....
        /*2458*/ 	.word	0x000041b0


	//   ....[167]....
        /*245c*/ 	.word	0x000041c0


	//   ....[168]....
        /*2460*/ 	.word	0x000041d0


	//   ....[169]....
        /*2464*/ 	.word	0x000041e0


	//   ....[170]....
        /*2468*/ 	.word	0x00004200


	//   ....[171]....
        /*246c*/ 	.word	0x00004220


	//   ....[172]....
        /*2470*/ 	.word	0x000042e0


	//   ....[173]....
        /*2474*/ 	.word	0x000042f0


	//   ....[174]....
        /*2478*/ 	.word	0x00004300


	//   ....[175]....
        /*247c*/ 	.word	0x00004310


	//   ....[176]....
        /*2480*/ 	.word	0x00004320


	//   ....[177]....
        /*2484*/ 	.word	0x00004330


	//   ....[178]....
        /*2488*/ 	.word	0x00004350


	//   ....[179]....
        /*248c*/ 	.word	0x00004370


	//   ....[180]....
        /*2490*/ 	.word	0x00004430


	//   ....[181]....
        /*2494*/ 	.word	0x00004440


	//   ....[182]....
        /*2498*/ 	.word	0x00004450


	//   ....[183]....
        /*249c*/ 	.word	0x00004460


	//   ....[184]....
        /*24a0*/ 	.word	0x00004470


	//   ....[185]....
        /*24a4*/ 	.word	0x00004480


	//   ....[186]....
        /*24a8*/ 	.word	0x000044a0


	//   ....[187]....
        /*24ac*/ 	.word	0x000044c0


	//   ....[188]....
        /*24b0*/ 	.word	0x00004630


	//   ....[189]....
        /*24b4*/ 	.word	0x00004650


	//   ....[190]....
        /*24b8*/ 	.word	0x00004670


	//   ....[191]....
        /*24bc*/ 	.word	0x00004700


	//   ....[192]....
        /*24c0*/ 	.word	0x00004730


	//   ....[193]....
        /*24c4*/ 	.word	0x00004810


	//   ....[194]....
        /*24c8*/ 	.word	0x00004b70


	//   ....[195]....
        /*24cc*/ 	.word	0x00004be0


	//   ....[196]....
        /*24d0*/ 	.word	0x00004bf0


	//   ....[197]....
        /*24d4*/ 	.word	0x00004c00


	//   ....[198]....
        /*24d8*/ 	.word	0x00004c10


	//   ....[199]....
        /*24dc*/ 	.word	0x00004c20


	//   ....[200]....
        /*24e0*/ 	.word	0x00004d60


	//   ....[201]....
        /*24e4*/ 	.word	0x00004d90


	//   ....[202]....
        /*24e8*/ 	.word	0x00004e70


	//   ....[203]....
        /*24ec*/ 	.word	0x00004ff0


	//   ....[204]....
        /*24f0*/ 	.word	0x00005000


	//   ....[205]....
        /*24f4*/ 	.word	0x00005010


	//   ....[206]....
        /*24f8*/ 	.word	0x00005110


	//   ....[207]....
        /*24fc*/ 	.word	0x00005170


	//   ....[208]....
        /*2500*/ 	.word	0x00005180


	//   ....[209]....
        /*2504*/ 	.word	0x00005190


	//   ....[210]....
        /*2508*/ 	.word	0x000051a0


	//   ....[211]....
        /*250c*/ 	.word	0x000051b0


	//   ....[212]....
        /*2510*/ 	.word	0x000051c0


	//   ....[213]....
        /*2514*/ 	.word	0x00005260


	//   ....[214]....
        /*2518*/ 	.word	0x00005270


	//   ....[215]....
        /*251c*/ 	.word	0x000052d0


	//   ....[216]....
        /*2520*/ 	.word	0x000052e0


	//   ....[217]....
        /*2524*/ 	.word	0x000052f0


	//   ....[218]....
        /*2528*/ 	.word	0x00005750


	//   ....[219]....
        /*252c*/ 	.word	0x00005b40


	//   ....[220]....
        /*2530*/ 	.word	0x00005d10


	//   ....[221]....
        /*2534*/ 	.word	0x00005e70


	//   ....[222]....
        /*2538*/ 	.word	0x00006130


	//   ....[223]....
        /*253c*/ 	.word	0x000061d0


	//   ....[224]....
        /*2540*/ 	.word	0x00006490


	//   ....[225]....
        /*2544*/ 	.word	0x000065f0


	//   ....[226]....
        /*2548*/ 	.word	0x000067b0


	//   ....[227]....
        /*254c*/ 	.word	0x00006a80


	//   ....[228]....
        /*2550*/ 	.word	0x00006b30


	//   ....[229]....
        /*2554*/ 	.word	0x00006cf0


	//   ....[230]....
        /*2558*/ 	.word	0x00006e30


	//   ....[231]....
        /*255c*/ 	.word	0x00007080


	//   ....[232]....
        /*2560*/ 	.word	0x000072d0


	//   ....[233]....
        /*2564*/ 	.word	0x000075b0


	//   ....[234]....
        /*2568*/ 	.word	0x000076b0


	//   ....[235]....
        /*256c*/ 	.word	0x00007950


	//   ....[236]....
        /*2570*/ 	.word	0x00007a20


	//   ....[237]....
        /*2574*/ 	.word	0x00007d40


	//   ....[238]....
        /*2578*/ 	.word	0x00007de0


	//   ....[239]....
        /*257c*/ 	.word	0x00008080


	//   ....[240]....
        /*2580*/ 	.word	0x00008110


	//   ....[241]....
        /*2584*/ 	.word	0x000083d0


	//   ....[242]....
        /*2588*/ 	.word	0x00008480


	//   ....[243]....
        /*258c*/ 	.word	0x00008700


	//   ....[244]....
        /*2590*/ 	.word	0x000087a0


	//   ....[245]....
        /*2594*/ 	.word	0x00008a20


	//   ....[246]....
        /*2598*/ 	.word	0x00008ad0


	//   ....[247]....
        /*259c*/ 	.word	0x00008db0


	//   ....[248]....
        /*25a0*/ 	.word	0x00008e60


	//   ....[249]....
        /*25a4*/ 	.word	0x00008f80


	//   ....[250]....
        /*25a8*/ 	.word	0x0000b070


	//   ....[251]....
        /*25ac*/ 	.word	0x0000b0c0


	//   ....[252]....
        /*25b0*/ 	.word	0x0000bfc0


	//   ....[253]....
        /*25b4*/ 	.word	0x0000d870


	//   ....[254]....
        /*25b8*/ 	.word	0x0000d910


	//   ....[255]....
        /*25bc*/ 	.word	0x0000d9a0


	//   ....[0]....
        /*25c0*/ 	.word	0x0000dbc0


	//   ....[1]....
        /*25c4*/ 	.word	0x0000dc50


	//   ....[2]....
        /*25c8*/ 	.word	0x0000dce0


	//   ....[3]....
        /*25cc*/ 	.word	0x0000dd70


	//   ....[4]....
        /*25d0*/ 	.word	0x0000de00


	//   ....[5]....
        /*25d4*/ 	.word	0x0000deb0


	//   ....[6]....
        /*25d8*/ 	.word	0x0000e510


	//   ....[7]....
        /*25dc*/ 	.word	0x0000e5a0


	//   ....[8]....
        /*25e0*/ 	.word	0x0000e660


	//   ....[9]....
        /*25e4*/ 	.word	0x0000e860


	//   ....[10]....
        /*25e8*/ 	.word	0x0000eb30


	//   ....[11]....
        /*25ec*/ 	.word	0x0000ebd0


	//   ....[12]....
        /*25f0*/ 	.word	0x0000ee50


	//   ....[13]....
        /*25f4*/ 	.word	0x0000efe0


	//   ....[14]....
        /*25f8*/ 	.word	0x0000f070


	//   ....[15]....
        /*25fc*/ 	.word	0x0000f100


	//   ....[16]....
        /*2600*/ 	.word	0x0000f1b0


	//   ....[17]....
        /*2604*/ 	.word	0x0000f250


	//   ....[18]....
        /*2608*/ 	.word	0x0000f2e0


	//   ....[19]....
        /*260c*/ 	.word	0x0000f390


	//   ....[20]....
        /*2610*/ 	.word	0x0000f450


	//   ....[21]....
        /*2614*/ 	.word	0x0000f4f0


	//   ....[22]....
        /*2618*/ 	.word	0x0000f600


	//   ....[23]....
        /*261c*/ 	.word	0x0000f920


	//   ....[24]....
        /*2620*/ 	.word	0x0000fa70


	//   ....[25]....
        /*2624*/ 	.word	0x0000fb00


	//   ....[26]....
        /*2628*/ 	.word	0x0000fca0


	//   ....[27]....
        /*262c*/ 	.word	0x00010010


	//   ....[28]....
        /*2630*/ 	.word	0x00010180


	//   ....[29]....
        /*2634*/ 	.word	0x00010d50


	//   ....[30]....
        /*2638*/ 	.word	0x00010d60


	//   ....[31]....
        /*263c*/ 	.word	0x00010e60


	//   ....[32]....
        /*2640*/ 	.word	0x000128f0


	//   ....[33]....
        /*2644*/ 	.word	0x00012900


	//   ....[34]....
        /*2648*/ 	.word	0x00012910


	//   ....[35]....
        /*264c*/ 	.word	0x00014320


	//   ....[36]....
        /*2650*/ 	.word	0x00014330


	//   ....[37]....
        /*2654*/ 	.word	0x00014340


	//   ....[38]....
        /*2658*/ 	.word	0x00015d70


	//   ....[39]....
        /*265c*/ 	.word	0x00015d80


	//   ....[40]....
        /*2660*/ 	.word	0x00015d90


	//   ....[41]....
        /*2664*/ 	.word	0x000177d0


	//   ....[42]....
        /*2668*/ 	.word	0x000177e0


	//   ....[43]....
        /*266c*/ 	.word	0x000177f0


	//   ....[44]....
        /*2670*/ 	.word	0x00019260


	//   ....[45]....
        /*2674*/ 	.word	0x00019270


	//   ....[46]....
        /*2678*/ 	.word	0x00019280


	//   ....[47]....
        /*267c*/ 	.word	0x0001acf0


	//   ....[48]....
        /*2680*/ 	.word	0x0001ad00


	//   ....[49]....
        /*2684*/ 	.word	0x0001ad10


	//   ....[50]....
        /*2688*/ 	.word	0x0001c780


	//   ....[51]....
        /*268c*/ 	.word	0x0001c790


	//   ....[52]....
        /*2690*/ 	.word	0x0001c7a0


	//   ....[53]....
        /*2694*/ 	.word	0x0001e3e0


	//   ....[54]....
        /*2698*/ 	.word	0x0001e450


	//   ....[55]....
        /*269c*/ 	.word	0x0001e4e0


	//   ....[56]....
        /*26a0*/ 	.word	0x0001e570


	//   ....[57]....
        /*26a4*/ 	.word	0x0001e620


	//   ....[58]....
        /*26a8*/ 	.word	0x0001e6b0


	//   ....[59]....
        /*26ac*/ 	.word	0x0001e740


	//   ....[60]....
        /*26b0*/ 	.word	0x0001e7d0


	//   ....[61]....
        /*26b4*/ 	.word	0x0001eb20


	//   ....[62]....
        /*26b8*/ 	.word	0x0001eba0


	//   ....[63]....
        /*26bc*/ 	.word	0x0001ec20


	//   ....[64]....
        /*26c0*/ 	.word	0x0001ecb0


	//   ....[65]....
        /*26c4*/ 	.word	0x0001ee60


	//   ....[66]....
        /*26c8*/ 	.word	0x0001ef00


	//   ....[67]....
        /*26cc*/ 	.word	0x0001ef90


	//   ....[68]....
        /*26d0*/ 	.word	0x0001f020


	//   ....[69]....
        /*26d4*/ 	.word	0x0001f070


	//   ....[70]....
        /*26d8*/ 	.word	0x0001f0f0


	//   ....[71]....
        /*26dc*/ 	.word	0x0001f180


	//   ....[72]....
        /*26e0*/ 	.word	0x0001f220


	//   ....[73]....
        /*26e4*/ 	.word	0x0001f350


	//   ....[74]....
        /*26e8*/ 	.word	0x0001f3e0


	//   ....[75]....
        /*26ec*/ 	.word	0x0001f470


	//   ....[76]....
        /*26f0*/ 	.word	0x0001f500


	//   ....[77]....
        /*26f4*/ 	.word	0x0001f5a0


	//   ....[78]....
        /*26f8*/ 	.word	0x0001f630


	//   ....[79]....
        /*26fc*/ 	.word	0x0001f8a0


	//   ....[80]....
        /*2700*/ 	.word	0x0001f920


	//   ....[81]....
        /*2704*/ 	.word	0x0001f9c0


	//   ....[82]....
        /*2708*/ 	.word	0x0001fa60


	//   ....[83]....
        /*270c*/ 	.word	0x0001fb20


	//   ....[84]....
        /*2710*/ 	.word	0x0001fbc0


	//   ....[85]....
        /*2714*/ 	.word	0x0001fc60


	//   ....[86]....
        /*2718*/ 	.word	0x0001fd00


	//   ....[87]....
        /*271c*/ 	.word	0x0001ffb0


	//   ....[88]....
        /*2720*/ 	.word	0x00020030


	//   ....[89]....
        /*2724*/ 	.word	0x000200d0


	//   ....[90]....
        /*2728*/ 	.word	0x00020160


	//   ....[91]....
        /*272c*/ 	.word	0x00020230


	//   ....[92]....
        /*2730*/ 	.word	0x000202d0


	//   ....[93]....
        /*2734*/ 	.word	0x00020370


	//   ....[94]....
        /*2738*/ 	.word	0x00020410


	//   ....[95]....
        /*273c*/ 	.word	0x00020660


	//   ....[96]....
        /*2740*/ 	.word	0x000206f0


	//   ....[97]....
        /*2744*/ 	.word	0x000207a0


	//   ....[98]....
        /*2748*/ 	.word	0x00020850


	//   ....[99]....
        /*274c*/ 	.word	0x00020950


	//   ....[100]....
        /*2750*/ 	.word	0x000209f0


	//   ....[101]....
        /*2754*/ 	.word	0x00020a90


	//   ....[102]....
        /*2758*/ 	.word	0x00020b30


	//   ....[103]....
        /*275c*/ 	.word	0x00020bd0


	//   ....[104]....
        /*2760*/ 	.word	0x00020c80


	//   ....[105]....
        /*2764*/ 	.word	0x00020d00


	//   ....[106]....
        /*2768*/ 	.word	0x00020d30


	//   ....[107]....
        /*276c*/ 	.word	0x00020db0


	//   ....[108]....
        /*2770*/ 	.word	0x00020e20


	//   ....[109]....
        /*2774*/ 	.word	0x00020e90


	//   ....[110]....
        /*2778*/ 	.word	0x00020f00


	//   ....[111]....
        /*277c*/ 	.word	0x00020f40


	//   ....[112]....
        /*2780*/ 	.word	0x00020fb0


	//   ....[113]....
        /*2784*/ 	.word	0x00021040


	//   ....[114]....
        /*2788*/ 	.word	0x00021070


	//   ....[115]....
        /*278c*/ 	.word	0x000210f0


	//   ....[116]....
        /*2790*/ 	.word	0x00021160


	//   ....[117]....
        /*2794*/ 	.word	0x000211d0


	//   ....[118]....
        /*2798*/ 	.word	0x00021240


	//   ....[119]....
        /*279c*/ 	.word	0x00021280


	//   ....[120]....
        /*27a0*/ 	.word	0x00021300


	//   ....[121]....
        /*27a4*/ 	.word	0x00021390


	//   ....[122]....
        /*27a8*/ 	.word	0x000213c0


	//   ....[123]....
        /*27ac*/ 	.word	0x00021440


	//   ....[124]....
        /*27b0*/ 	.word	0x000214b0


	//   ....[125]....
        /*27b4*/ 	.word	0x00021520


	//   ....[126]....
        /*27b8*/ 	.word	0x00021590


	//   ....[127]....
        /*27bc*/ 	.word	0x000215d0


	//   ....[128]....
        /*27c0*/ 	.word	0x00021640


	//   ....[129]....
        /*27c4*/ 	.word	0x000216c0


	//   ....[130]....
        /*27c8*/ 	.word	0x000216f0


	//   ....[131]....
        /*27cc*/ 	.word	0x00021740


	//   ....[132]....
        /*27d0*/ 	.word	0x00021790


	//   ....[133]....
        /*27d4*/ 	.word	0x000217e0


	//   ....[134]....
        /*27d8*/ 	.word	0x00021830


	//   ....[135]....
        /*27dc*/ 	.word	0x000218c0


	//   ....[136]....
        /*27e0*/ 	.word	0x00021970


	//   ....[137]....
        /*27e4*/ 	.word	0x000219e0


	//   ....[138]....
        /*27e8*/ 	.word	0x00021a10


	//   ....[139]....
        /*27ec*/ 	.word	0x00021a60


	//   ....[140]....
        /*27f0*/ 	.word	0x00021ab0


	//   ....[141]....
        /*27f4*/ 	.word	0x00021b00


	//   ....[142]....
        /*27f8*/ 	.word	0x00021b50


	//   ....[143]....
        /*27fc*/ 	.word	0x00021bd0


	//   ....[144]....
        /*2800*/ 	.word	0x00021c70


	//   ....[145]....
        /*2804*/ 	.word	0x00021ce0


	//   ....[146]....
        /*2808*/ 	.word	0x00021d10


	//   ....[147]....
        /*280c*/ 	.word	0x00021d60


	//   ....[148]....
        /*2810*/ 	.word	0x00021db0


	//   ....[149]....
        /*2814*/ 	.word	0x00021e00


	//   ....[150]....
        /*2818*/ 	.word	0x00021e50


	//   ....[151]....
        /*281c*/ 	.word	0x00021ed0


	//   ....[152]....
        /*2820*/ 	.word	0x00021f70


	//   ....[153]....
        /*2824*/ 	.word	0x00021fe0


	//   ....[154]....
        /*2828*/ 	.word	0x00022010


	//   ....[155]....
        /*282c*/ 	.word	0x00022060


	//   ....[156]....
        /*2830*/ 	.word	0x000220b0


	//   ....[157]....
        /*2834*/ 	.word	0x00022100


	//   ....[158]....
        /*2838*/ 	.word	0x00022150


	//   ....[159]....
        /*283c*/ 	.word	0x000221e0


	//   ....[160]....
        /*2840*/ 	.word	0x00022270


	//   ....[161]....
        /*2844*/ 	.word	0x000224e0


	//   ....[162]....
        /*2848*/ 	.word	0x00022560


	//   ....[163]....
        /*284c*/ 	.word	0x00022600


	//   ....[164]....
        /*2850*/ 	.word	0x000226a0


	//   ....[165]....
        /*2854*/ 	.word	0x00022760


	//   ....[166]....
        /*2858*/ 	.word	0x00022800


	//   ....[167]....
        /*285c*/ 	.word	0x000228a0


	//   ....[168]....
        /*2860*/ 	.word	0x00022940


	//   ....[169]....
        /*2864*/ 	.word	0x00022c80


	//   ....[170]....
        /*2868*/ 	.word	0x00022d10


	//   ....[171]....
        /*286c*/ 	.word	0x00022db0


	//   ....[172]....
        /*2870*/ 	.word	0x00022e50


	//   ....[173]....
        /*2874*/ 	.word	0x00022fe0


	//   ....[174]....
        /*2878*/ 	.word	0x00023080


	//   ....[175]....
        /*287c*/ 	.word	0x00023120


	//   ....[176]....
        /*2880*/ 	.word	0x000231c0


	//   ....[177]....
        /*2884*/ 	.word	0x00023220


	//   ....[178]....
        /*2888*/ 	.word	0x000232b0


	//   ....[179]....
        /*288c*/ 	.word	0x00023360


	//   ....[180]....
        /*2890*/ 	.word	0x00023400


	//   ....[181]....
        /*2894*/ 	.word	0x00023560


	//   ....[182]....
        /*2898*/ 	.word	0x00023600


	//   ....[183]....
        /*289c*/ 	.word	0x000236a0


	//   ....[184]....
        /*28a0*/ 	.word	0x00023740


	//   ....[185]....
        /*28a4*/ 	.word	0x00023800


	//   ....[186]....
        /*28a8*/ 	.word	0x000238b0


	//   ....[187]....
        /*28ac*/ 	.word	0x00023930


	//   ....[188]....
        /*28b0*/ 	.word	0x00023960


	//   ....[189]....
        /*28b4*/ 	.word	0x000239e0


	//   ....[190]....
        /*28b8*/ 	.word	0x00023a50


	//   ....[191]....
        /*28bc*/ 	.word	0x00023ac0


	//   ....[192]....
        /*28c0*/ 	.word	0x00023b30


	//   ....[193]....
        /*28c4*/ 	.word	0x00023b70


	//   ....[194]....
        /*28c8*/ 	.word	0x00023be0


	//   ....[195]....
        /*28cc*/ 	.word	0x00023c70


	//   ....[196]....
        /*28d0*/ 	.word	0x00023ca0


	//   ....[197]....
        /*28d4*/ 	.word	0x00023d20


	//   ....[198]....
        /*28d8*/ 	.word	0x00023d90


	//   ....[199]....
        /*28dc*/ 	.word	0x00023e00


	//   ....[200]....
        /*28e0*/ 	.word	0x00023e70


	//   ....[201]....
        /*28e4*/ 	.word	0x00023eb0


	//   ....[202]....
        /*28e8*/ 	.word	0x00023f30


	//   ....[203]....
        /*28ec*/ 	.word	0x00023fc0


	//   ....[204]....
        /*28f0*/ 	.word	0x00023ff0


	//   ....[205]....
        /*28f4*/ 	.word	0x00024070


	//   ....[206]....
        /*28f8*/ 	.word	0x000240e0


	//   ....[207]....
        /*28fc*/ 	.word	0x00024150


	//   ....[208]....
        /*2900*/ 	.word	0x000241c0


	//   ....[209]....
        /*2904*/ 	.word	0x00024200


	//   ....[210]....
        /*2908*/ 	.word	0x00024270


	//   ....[211]....
        /*290c*/ 	.word	0x000242f0


	//   ....[212]....
        /*2910*/ 	.word	0x00024320


	//   ....[213]....
        /*2914*/ 	.word	0x00024370


	//   ....[214]....
        /*2918*/ 	.word	0x000243c0


	//   ....[215]....
        /*291c*/ 	.word	0x00024410


	//   ....[216]....
        /*2920*/ 	.word	0x00024460


	//   ....[217]....
        /*2924*/ 	.word	0x000244f0


	//   ....[218]....
        /*2928*/ 	.word	0x000245a0


	//   ....[219]....
        /*292c*/ 	.word	0x00024610


	//   ....[220]....
        /*2930*/ 	.word	0x00024640


	//   ....[221]....
        /*2934*/ 	.word	0x00024690


	//   ....[222]....
        /*2938*/ 	.word	0x000246e0


	//   ....[223]....
        /*293c*/ 	.word	0x00024730


	//   ....[224]....
        /*2940*/ 	.word	0x00024780


	//   ....[225]....
        /*2944*/ 	.word	0x00024800


	//   ....[226]....
        /*2948*/ 	.word	0x000248a0


	//   ....[227]....
        /*294c*/ 	.word	0x00024910


	//   ....[228]....
        /*2950*/ 	.word	0x00024940


	//   ....[229]....
        /*2954*/ 	.word	0x00024990


	//   ....[230]....
        /*2958*/ 	.word	0x000249e0


	//   ....[231]....
        /*295c*/ 	.word	0x00024a30


	//   ....[232]....
        /*2960*/ 	.word	0x00024a80


	//   ....[233]....
        /*2964*/ 	.word	0x00024b00


	//   ....[234]....
        /*2968*/ 	.word	0x00024ba0


	//   ....[235]....
        /*296c*/ 	.word	0x00024c10


	//   ....[236]....
        /*2970*/ 	.word	0x00024c40


	//   ....[237]....
        /*2974*/ 	.word	0x00024c90


	//   ....[238]....
        /*2978*/ 	.word	0x00024ce0


	//   ....[239]....
        /*297c*/ 	.word	0x00024d30


	//   ....[240]....
        /*2980*/ 	.word	0x00024d80


	//   ....[241]....
        /*2984*/ 	.word	0x00024e00


	//   ....[242]....
        /*2988*/ 	.word	0x00024e80


	//   ....[243]....
        /*298c*/ 	.word	0x00024f00


	//   ....[244]....
        /*2990*/ 	.word	0x00024fa0


	//   ....[245]....
        /*2994*/ 	.word	0x00025040


	//   ....[246]....
        /*2998*/ 	.word	0x00025110


	//   ....[247]....
        /*299c*/ 	.word	0x000251e0


	//   ....[248]....
        /*29a0*/ 	.word	0x00025230


	//   ....[249]....
        /*29a4*/ 	.word	0x00025290


	//   ....[250]....
        /*29a8*/ 	.word	0x000252f0


	//   ....[251]....
        /*29ac*/ 	.word	0x000253a0


	//   ....[252]....
        /*29b0*/ 	.word	0x000254b0


	//   ....[253]....
        /*29b4*/ 	.word	0x00025580


	//   ....[254]....
        /*29b8*/ 	.word	0x00025620


	//   ....[255]....
        /*29bc*/ 	.word	0x00025690


	//   ....[0]....
        /*29c0*/ 	.word	0x00025700


	//   ....[1]....
        /*29c4*/ 	.word	0x00025940


	//   ....[2]....
        /*29c8*/ 	.word	0x00025990


	//   ....[3]....
        /*29cc*/ 	.word	0x000259e0


	//   ....[4]....
        /*29d0*/ 	.word	0x00025a40


	//   ....[5]....
        /*29d4*/ 	.word	0x00025a90


	//   ....[6]....
        /*29d8*/ 	.word	0x00025af0


	//   ....[7]....
        /*29dc*/ 	.word	0x00025bf0


	//   ....[8]....
        /*29e0*/ 	.word	0x00025c60


	//   ....[9]....
        /*29e4*/ 	.word	0x00025d70


	//   ....[10]....
        /*29e8*/ 	.word	0x00025f30


	//   ....[11]....
        /*29ec*/ 	.word	0x00025f80


	//   ....[12]....
        /*29f0*/ 	.word	0x000260c0


	//   ....[13]....
        /*29f4*/ 	.word	0x000261d0


	//   ....[14]....
        /*29f8*/ 	.word	0x00026290


	//   ....[15]....
        /*29fc*/ 	.word	0x00026320


	//   ....[16]....
        /*2a00*/ 	.word	0x00026470


	//   ....[17]....
        /*2a04*/ 	.word	0x00026770


	//   ....[18]....
        /*2a08*/ 	.word	0x00026860


	//   ....[19]....
        /*2a0c*/ 	.word	0x00026980


	//   ....[20]....
        /*2a10*/ 	.word	0x00026c10


	//   ....[21]....
        /*2a14*/ 	.word	0x00026e60


	//   ....[22]....
        /*2a18*/ 	.word	0x00026fb0


	//   ....[23]....
        /*2a1c*/ 	.word	0x00027220


	//   ....[24]....
        /*2a20*/ 	.word	0x00027320


	//   ....[25]....
        /*2a24*/ 	.word	0x00027710


	//   ....[26]....
        /*2a28*/ 	.word	0x000277e0


	//   ....[27]....
        /*2a2c*/ 	.word	0x00027ba0


	//   ....[28]....
        /*2a30*/ 	.word	0x00027c50


	//   ....[29]....
        /*2a34*/ 	.word	0x00028080


	//   ....[30]....
        /*2a38*/ 	.word	0x00028130


	//   ....[31]....
        /*2a3c*/ 	.word	0x00028400


	//   ....[32]....
        /*2a40*/ 	.word	0x00028500


	//   ....[33]....
        /*2a44*/ 	.word	0x00028730


	//   ....[34]....
        /*2a48*/ 	.word	0x00028910


	//   ....[35]....
        /*2a4c*/ 	.word	0x00028c20


	//   ....[36]....
        /*2a50*/ 	.word	0x00028cf0


	//   ....[37]....
        /*2a54*/ 	.word	0x00028fe0


	//   ....[38]....
        /*2a58*/ 	.word	0x00029090


	//   ....[39]....
        /*2a5c*/ 	.word	0x00029350


	//   ....[40]....
        /*2a60*/ 	.word	0x00029430


	//   ....[41]....
        /*2a64*/ 	.word	0x000296f0


	//   ....[42]....
        /*2a68*/ 	.word	0x000297a0


	//   ....[43]....
        /*2a6c*/ 	.word	0x00029a20


	//   ....[44]....
        /*2a70*/ 	.word	0x00029b10


	//   ....[45]....
        /*2a74*/ 	.word	0x00029df0


	//   ....[46]....
        /*2a78*/ 	.word	0x00029ea0


	//   ....[47]....
        /*2a7c*/ 	.word	0x0002a010


	//   ....[48]....
        /*2a80*/ 	.word	0x0002d3f0


	//   ....[49]....
        /*2a84*/ 	.word	0x0002d470


	//   ....[50]....
        /*2a88*/ 	.word	0x0002d610


	//   ....[51]....
        /*2a8c*/ 	.word	0x0002d720


	//   ....[52]....
        /*2a90*/ 	.word	0x0002d870


	//   ....[53]....
        /*2a94*/ 	.word	0x0002d930


	//   ....[54]....
        /*2a98*/ 	.word	0x0002da00


	//   ....[55]....
        /*2a9c*/ 	.word	0x0002dad0


	//   ....[56]....
        /*2aa0*/ 	.word	0x0002dba0


	//   ....[57]....
        /*2aa4*/ 	.word	0x0002dc70


	//   ....[58]....
        /*2aa8*/ 	.word	0x0002dd50


	//   ....[59]....
        /*2aac*/ 	.word	0x0002de10


	//   ....[60]....
        /*2ab0*/ 	.word	0x0002def0


	//   ....[61]....
        /*2ab4*/ 	.word	0x0002dfa0


	//   ....[62]....
        /*2ab8*/ 	.word	0x0002e090


	//   ....[63]....
        /*2abc*/ 	.word	0x0002e200


	//   ....[64]....
        /*2ac0*/ 	.word	0x0002e310


	//   ....[65]....
        /*2ac4*/ 	.word	0x0002e410


	//   ....[66]....
        /*2ac8*/ 	.word	0x0002e5d0


	//   ....[67]....
        /*2acc*/ 	.word	0x0002e6d0


	//   ....[68]....
        /*2ad0*/ 	.word	0x0002e9b0


	//   ....[69]....
        /*2ad4*/ 	.word	0x0002ead0


	//   ....[70]....
        /*2ad8*/ 	.word	0x0002ed30


	//   ....[71]....
        /*2adc*/ 	.word	0x0002ede0


	//   ....[72]....
        /*2ae0*/ 	.word	0x0002f050


	//   ....[73]....
        /*2ae4*/ 	.word	0x0002f100


	//   ....[74]....
        /*2ae8*/ 	.word	0x0002f3a0


	//   ....[75]....
        /*2aec*/ 	.word	0x0002f470


	//   ....[76]....
        /*2af0*/ 	.word	0x0002f6f0


	//   ....[77]....
        /*2af4*/ 	.word	0x0002f7c0


	//   ....[78]....
        /*2af8*/ 	.word	0x0002fac0


	//   ....[79]....
        /*2afc*/ 	.word	0x0002fb70


	//   ....[80]....
        /*2b00*/ 	.word	0x0002fc90


	//   ....[81]....
        /*2b04*/ 	.word	0x0002fe80


	//   ....[82]....
        /*2b08*/ 	.word	0x0002ffa0


	//   ....[83]....
        /*2b0c*/ 	.word	0x00031100


	//   ....[84]....
        /*2b10*/ 	.word	0x00031150


	//   ....[85]....
        /*2b14*/ 	.word	0x000311a0


	//   ....[86]....
        /*2b18*/ 	.word	0x00031270


	//   ....[87]....
        /*2b1c*/ 	.word	0x00031300


	//   ....[88]....
        /*2b20*/ 	.word	0x00031350


	//   ....[89]....
        /*2b24*/ 	.word	0x000313f0


	//   ....[90]....
        /*2b28*/ 	.word	0x00031480


	//   ....[91]....
        /*2b2c*/ 	.word	0x000314d0


	//   ....[92]....
        /*2b30*/ 	.word	0x00031570


	//   ....[93]....
        /*2b34*/ 	.word	0x00031600


	//   ....[94]....
        /*2b38*/ 	.word	0x00031650


	//   ....[95]....
        /*2b3c*/ 	.word	0x000316f0


	//   ....[96]....
        /*2b40*/ 	.word	0x00031780


	//   ....[97]....
        /*2b44*/ 	.word	0x000317d0


	//   ....[98]....
        /*2b48*/ 	.word	0x00031860


	//   ....[99]....
        /*2b4c*/ 	.word	0x000318f0


	//   ....[100]....
        /*2b50*/ 	.word	0x00031940


	//   ....[101]....
        /*2b54*/ 	.word	0x000319d0


	//   ....[102]....
        /*2b58*/ 	.word	0x00031a60


	//   ....[103]....
        /*2b5c*/ 	.word	0x00031ab0


	//   ....[104]....
        /*2b60*/ 	.word	0x00031b40


	//   ....[105]....
        /*2b64*/ 	.word	0x00031bd0


	//   ....[106]....
        /*2b68*/ 	.word	0x00031c20


	//----- nvinfo : EIATTR_VRC_CTA_INIT_COUNT
	.align		4
.L_301:
        /*2b6c*/ 	.byte	0x02, 0x4a
	.zero		1
	.zero		1


	//----- nvinfo : EIATTR_EXIT_INSTR_OFFSETS
	.align		4
        /*2b70*/ 	.byte	0x04, 0x1c
        /*2b72*/ 	.short	(.L_303 - .L_302)


	//   ....[0]....
.L_302:
        /*2b74*/ 	.word	0x00000120


	//   ....[1]....
        /*2b78*/ 	.word	0x0001e080


	//   ....[2]....
        /*2b7c*/ 	.word	0x0001e100


	//   ....[3]....
        /*2b80*/ 	.word	0x0001e180


	//   ....[4]....
        /*2b84*/ 	.word	0x0001e1c0


	//----- nvinfo : EIATTR_MAX_THREADS
	.align		4
.L_303:
        /*2b88*/ 	.byte	0x04, 0x05
        /*2b8a*/ 	.short	(.L_305 - .L_304)
.L_304:
        /*2b8c*/ 	.word	0x00000020
        /*2b90*/ 	.word	0x00000001
        /*2b94*/ 	.word	0x00000001


	//----- nvinfo : EIATTR_CRS_STACK_SIZE
	.align		4
.L_305:
        /*2b98*/ 	.byte	0x04, 0x1e
        /*2b9a*/ 	.short	(.L_307 - .L_306)
.L_306:
        /*2b9c*/ 	.word	0x00000000


	//----- nvinfo : EIATTR_CBANK_PARAM_SIZE
	.align		4
.L_307:
        /*2ba0*/ 	.byte	0x03, 0x19
        /*2ba2*/ 	.short	0x0040


	//----- nvinfo : EIATTR_PARAM_CBANK
	.align		4
        /*2ba4*/ 	.byte	0x04, 0x0a
        /*2ba6*/ 	.short	(.L_309 - .L_308)
	.align		4
.L_308:
        /*2ba8*/ 	.word	index@(.nv.constant0._Z4bm3dILb1ELb0ELb0EEvPfPKfiiifiiiiifff)
        /*2bac*/ 	.short	0x0380
        /*2bae*/ 	.short	0x0040


	//----- nvinfo : EIATTR_SW_WAR
	.align		4
.L_309:
        /*2bb0*/ 	.byte	0x04, 0x36
        /*2bb2*/ 	.short	(.L_311 - .L_310)
.L_310:
        /*2bb4*/ 	.word	0x00000008
.L_311:


//--------------------- .nv.info._Z4bm3dILb1ELb0ELb1EEvPfPKfiiifiiiiifff --------------------------
	.section	.nv.info._Z4bm3dILb1ELb0ELb1EEvPfPKfiiifiiiiifff,"",@"SHT_CUDA_INFO"
	.sectionflags	@""
	.align	4


	//----- nvinfo : EIATTR_CUDA_API_VERSION
	.align		4
        /*0000*/ 	.byte	0x04, 0x37
        /*0002*/ 	.short	(.L_313 - .L_312)
.L_312:
        /*0004*/ 	.word	0x00000082


	//----- nvinfo : EIATTR_KPARAM_INFO
	.align		4
.L_313:
        /*0008*/ 	.byte	0x04, 0x17
        /*000a*/ 	.short	(.L_315 - .L_314)
.L_314:
        /*000c*/ 	.word	0x00000000
        /*0010*/ 	.short	0x000d
        /*0012*/ 	.short	0x003c
        /*0014*/ 	.byte	0x00, 0xf0, 0x11, 0x00


	//----- nvinfo : EIATTR_KPARAM_INFO
	.align		4
.L_315:
        /*0018*/ 	.byte	0x04, 0x17
        /*001a*/ 	.short	(.L_317 - .L_316)
.L_316:
        /*001c*/ 	.word	0x00000000
        /*0020*/ 	.short	0x000c
        /*0022*/ 	.short	0x0038
        /*0024*/ 	.byte	0x00, 0xf0, 0x11, 0x00


	//----- nvinfo : EIATTR_KPARAM_INFO
	.align		4
.L_317:
        /*0028*/ 	.byte	0x04, 0x17
        /*002a*/ 	.short	(.L_319 - .L_318)
.L_318:
        /*002c*/ 	.word	0x00000000
        /*0030*/ 	.short	0x000b
        /*0032*/ 	.short	0x0034
        /*0034*/ 	.byte	0x00, 0xf0, 0x11, 0x00


	//----- nvinfo : EIATTR_KPARAM_INFO
	.align		4
.L_319:
        /*0038*/ 	.byte	0x04, 0x17
        /*003a*/ 	.short	(.L_321 - .L_320)
.L_320:
        /*003c*/ 	.word	0x00000000
        /*0040*/ 	.short	0x000a
        /*0042*/ 	.short	0x0030
        /*0044*/ 	.byte	0x00, 0xf0, 0x11, 0x00


	//----- nvinfo : EIATTR_KPARAM_INFO
	.align		4
.L_321:
        /*0048*/ 	.byte	0x04, 0x17
        /*004a*/ 	.short	(.L_323 - .L_322)
.L_322:
        /*004c*/ 	.word	0x00000000
        /*0050*/ 	.short	0x0009
        /*0052*/ 	.short	0x002c
        /*0054*/ 	.byte	0x00, 0xf0, 0x11, 0x00


	//----- nvinfo : EIATTR_KPARAM_INFO
	.align		4
.L_323:
        /*0058*/ 	.byte	0x04, 0x17
        /*005a*/ 	.short	(.L_325 - .L_324)
.L_324:
        /*005c*/ 	.word	0x00000000
        /*0060*/ 	.short	0x0008
        /*0062*/ 	.short	0x0028
        /*0064*/ 	.byte	0x00, 0xf0, 0x11, 0x00


	//----- nvinfo : EIATTR_KPARAM_INFO
	.align		4
.L_325:
        /*0068*/ 	.byte	0x04, 0x17
        /*006a*/ 	.short	(.L_327 - .L_326)
.L_326:
        /*006c*/ 	.word	0x00000000
        /*0070*/ 	.short	0x0007
        /*0072*/ 	.short	0x0024
        /*0074*/ 	.byte	0x00, 0xf0, 0x11, 0x00


	//----- nvinfo : EIATTR_KPARAM_INFO
	.align		4
.L_327:
        /*0078*/ 	.byte	0x04, 0x17
        /*007a*/ 	.short	(.L_329 - .L_328)
.L_328:
        /*007c*/ 	.word	0x00000000
        /*0080*/ 	.short	0x0006
        /*0082*/ 	.short	0x0020
        /*0084*/ 	.byte	0x00, 0xf0, 0x11, 0x00


	//----- nvinfo : EIATTR_KPARAM_INFO
	.align		4
.L_329:
        /*0088*/ 	.byte	0x04, 0x17
        /*008a*/ 	.short	(.L_331 - .L_330)
.L_330:
        /*008c*/ 	.word	0x00000000
        /*0090*/ 	.short	0x0005
        /*0092*/ 	.short	0x001c
        /*0094*/ 	.byte	0x00, 0xf0, 0x11, 0x00


	//----- nvinfo : EIATTR_KPARAM_INFO
	.align		4
.L_331:
        /*0098*/ 	.byte	0x04, 0x17
        /*009a*/ 	.short	(.L_333 - .L_332)
.L_332:
        /*009c*/ 	.word	0x00000000
        /*00a0*/ 	.short	0x0004
        /*00a2*/ 	.short	0x0018
        /*00a4*/ 	.byte	0x00, 0xf0, 0x11, 0x00


	//----- nvinfo : EIATTR_KPARAM_INFO
	.align		4
.L_333:
        /*00a8*/ 	.byte	0x04, 0x17
        /*00aa*/ 	.short	(.L_335 - .L_334)
.L_334:
        /*00ac*/ 	.word	0x00000000
        /*00b0*/ 	.short	0x0003
        /*00b2*/ 	.short	0x0014
        /*00b4*/ 	.byte	0x00, 0xf0, 0x11, 0x00


	//----- nvinfo : EIATTR_KPARAM_INFO
	.align		4
.L_335:
        /*00b8*/ 	.byte	0x04, 0x17
        /*00ba*/ 	.short	(.L_337 - .L_336)
.L_336:
        /*00bc*/ 	.word	0x00000000
        /*00c0*/ 	.short	0x0002
        /*00c2*/ 	.short	0x0010
        /*00c4*/ 	.byte	0x00, 0xf0, 0x11, 0x00


	//----- nvinfo : EIATTR_KPARAM_INFO
	.align		4
.L_337:
        /*00c8*/ 	.byte	0x04, 0x17
        /*00ca*/ 	.short	(.L_339 - .L_338)
.L_338:
        /*00cc*/ 	.word	0x00000000
        /*00d0*/ 	.short	0x0001
        /*00d2*/ 	.short	0x0008
        /*00d4*/ 	.byte	0x00, 0xf5, 0x21, 0x00


	//----- nvinfo : EIATTR_KPARAM_INFO
	.align		4
.L_339:
        /*00d8*/ 	.byte	0x04, 0x17
        /*00da*/ 	.short	(.L_341 - .L_340)
.L_340:
        /*00dc*/ 	.word	0x00000000
        /*00e0*/ 	.short	0x0000
        /*00e2*/ 	.short	0x0000
        /*00e4*/ 	.byte	0x00, 0xf5, 0x21, 0x00


	//----- nvinfo : EIATTR_SPARSE_MMA_MASK
	.align		4
.L_341:
        /*00e8*/ 	.byte	0x03, 0x50
        /*00ea*/ 	.short	0x0000


	//----- nvinfo : EIATTR_MAXREG_COUNT
	.align		4
        /*00ec*/ 	.byte	0x03, 0x1b
        /*00ee*/ 	.short	0x0040


	//----- nvinfo : EIATTR_ANNOTATIONS
	.align		4
        /*00f0*/ 	.byte	0x04, 0x55
        /*00f2*/ 	.short	(.L_343 - .L_342)


	//   ....[0]....
.L_342:
        /* <DEDUP_REMOVED lines=751> */


	//----- nvinfo : EIATTR_MERCURY_ISA_VERSION
	.align		4
.L_343:
        /*2fd4*/ 	.byte	0x03, 0x5f
        /*2fd6*/ 	.short	0x0101


	//----- nvinfo : EIATTR_INT_WARP_WIDE_INSTR_OFFSETS
	.align		4
        /*2fd8*/ 	.byte	0x04, 0x31
        /*2fda*/ 	.short	(.L_345 - .L_344)


	//   ....[0]....
.L_344:
        /*2fdc*/ 	.word	0x000005e0


	//   ....[1]....
        /*2fe0*/ 	.word	0x000005f0


	//   ....[2]....
        /*2fe4*/ 	.word	0x00000600


	//   ....[3]....
        /*2fe8*/ 	.word	0x000009d0


	//   ....[4]....
        /*2fec*/ 	.word	0x000009e0


	//   ....[5]....
        /*2ff0*/ 	.word	0x000009f0


	//   ....[6]....
        /*2ff4*/ 	.word	0x000015c0


	//   ....[7]....
        /*2ff8*/ 	.word	0x000015d0


	//   ....[8]....
        /*2ffc*/ 	.word	0x000015e0


	//   ....[9]....
        /*3000*/ 	.word	0x000019b0


	//   ....[10]....
        /*3004*/ 	.word	0x000019c0


	//   ....[11]....
        /*3008*/ 	.word	0x000019d0


	//   ....[12]....
        /*300c*/ 	.word	0x00002fb0


	//   ....[13]....
        /*3010*/ 	.word	0x00002fc0


	//   ....[14]....
        /*3014*/ 	.word	0x00002fd0


	//   ....[15]....
        /*3018*/ 	.word	0x000033d0


	//   ....[16]....
        /*301c*/ 	.word	0x000033e0


	//   ....[17]....
        /*3020*/ 	.word	0x000033f0


	//----- nvinfo : EIATTR_COOP_GROUP_MASK_REGIDS
	.align		4
.L_345:
        /*3024*/ 	.byte	0x04, 0x29
        /*3026*/ 	.short	(.L_347 - .L_346)


	//   ....[0]....
.L_346:
        /*3028*/ 	.word	0x05000020


	//   ....[1]....
        /*302c*/ 	.word	0x05000020


	//   ....[2]....
        /*3030*/ 	.word	0x05000020


	//   ....[3]....
        /*3034*/ 	.word	0x05000020


	//   ....[4]....
        /*3038*/ 	.word	0x05000020


	//   ....[5]....
        /*303c*/ 	.word	0x05000020


	//   ....[6]....
        /*3040*/ 	.word	0x05000020


	//   ....[7]....
        /*3044*/ 	.word	0x05000020


	//   ....[8]....
        /*3048*/ 	.word	0x05000020


	//   ....[9]....
        /*304c*/ 	.word	0x05000020


	//   ....[10]....
        /*3050*/ 	.word	0x05000020


	//   ....[11]....
        /*3054*/ 	.word	0x05000020


	//   ....[12]....
        /*3058*/ 	.word	0x05000020


	//   ....[13]....
        /*305c*/ 	.word	0x05000020


	//   ....[14]....
        /*3060*/ 	.word	0x05000020


	//   ....[15]....
        /*3064*/ 	.word	0x05000020


	//   ....[16]....
        /*3068*/ 	.word	0x05000020


	//   ....[17]....
        /*306c*/ 	.word	0x05000020


	//   ....[18]....
        /*3070*/ 	.word	0x05000020


	//   ....[19]....
        /*3074*/ 	.word	0x05000020


	//   ....[20]....
        /*3078*/ 	.word	0x05000020


	//   ....[21]....
        /*307c*/ 	.word	0x05000020


	//   ....[22]....
        /*3080*/ 	.word	0x05000020


	//   ....[23]....
        /*3084*/ 	.word	0x05000020


	//   ....[24]....
        /*3088*/ 	.word	0xffffffff


	//   ....[25]....
        /*308c*/ 	.word	0xffffffff


	//   ....[26]....
        /*3090*/ 	.word	0x0500000d


	//   ....[27]....
        /*3094*/ 	.word	0x0500000d


	//   ....[28]....
        /*3098*/ 	.word	0x0500000d


	//   ....[29]....
        /*309c*/ 	.word	0x0500000d


	//   ....[30]....
        /*30a0*/ 	.word	0x0500000d


	//   ....[31]....
        /*30a4*/ 	.word	0x0500000d


	//   ....[32]....
        /*30a8*/ 	.word	0x0500000d


	//   ....[33]....
        /*30ac*/ 	.word	0x0500000d


	//   ....[34]....
        /*30b0*/ 	.word	0x0500000d


	//   ....[35]....
        /*30b4*/ 	.word	0x0500000d


	//   ....[36]....
        /*30b8*/ 	.word	0x0500000d


	//   ....[37]....
        /*30bc*/ 	.word	0x0500000d


	//   ....[38]....
        /*30c0*/ 	.word	0x0500000d


	//   ....[39]....
        /*30c4*/ 	.word	0x0500000d


	//   ....[40]....
        /*30c8*/ 	.word	0x0500000d


	//   ....[41]....
        /*30cc*/ 	.word	0x0500000d


	//   ....[42]....
        /*30d0*/ 	.word	0x0500000d


	//   ....[43]....
        /*30d4*/ 	.word	0x0500000d


	//   ....[44]....
        /*30d8*/ 	.word	0x0500000d


	//   ....[45]....
        /*30dc*/ 	.word	0x0500000d


	//   ....[46]....
        /*30e0*/ 	.word	0x0500000d


	//   ....[47]....
        /*30e4*/ 	.word	0x0500000d


	//   ....[48]....
        /*30e8*/ 	.word	0x0500000d


	//   ....[49]....
        /*30ec*/ 	.word	0x0500000d


	//   ....[50]....
        /*30f0*/ 	.word	0xffffffff


	//   ....[51]....
        /*30f4*/ 	.word	0xffffffff


	//   ....[52]....
        /*30f8*/ 	.word	0xffffffff


	//   ....[53]....
        /*30fc*/ 	.word	0xffffffff


	//   ....[54]....
        /*3100*/ 	.word	0xffffffff


	//   ....[55]....
        /*3104*/ 	.word	0xffffffff


	//   ....[56]....
        /*3108*/ 	.word	0xffffffff


	//   ....[57]....
        /*310c*/ 	.word	0xffffffff


	//   ....[58]....
        /*3110*/ 	.word	0xffffffff


	//   ....[59]....
        /*3114*/ 	.word	0xffffffff


	//   ....[60]....
        /*3118*/ 	.word	0xffffffff


	//   ....[61]....
        /*311c*/ 	.word	0xffffffff


	//   ....[62]....
        /*3120*/ 	.word	0xffffffff


	//   ....[63]....
        /*3124*/ 	.word	0xffffffff


	//   ....[64]....
        /*3128*/ 	.word	0xffffffff


	//   ....[65]....
        /*312c*/ 	.word	0xffffffff


	//   ....[66]....
        /*3130*/ 	.word	0xffffffff


	//   ....[67]....
        /*3134*/ 	.word	0xffffffff


	//   ....[68]....
        /*3138*/ 	.word	0xffffffff


	//   ....[69]....
        /*313c*/ 	.word	0xffffffff


	//   ....[70]....
        /*3140*/ 	.word	0xffffffff


	//   ....[71]....
        /*3144*/ 	.word	0xffffffff


	//   ....[72]....
        /*3148*/ 	.word	0xffffffff


	//   ....[73]....
        /*314c*/ 	.word	0xffffffff


	//   ....[74]....
        /*3150*/ 	.word	0xffffffff


	//   ....[75]....
        /*3154*/ 	.word	0xffffffff


	//   ....[76]....
        /*3158*/ 	.word	0xffffffff


	//   ....[77]....
        /*315c*/ 	.word	0xffffffff


	//   ....[78]....
        /*3160*/ 	.word	0xffffffff


	//   ....[79]....
        /*3164*/ 	.word	0xffffffff


	//   ....[80]....
        /*3168*/ 	.word	0xffffffff


	//   ....[81]....
        /*316c*/ 	.word	0xffffffff


	//   ....[82]....
        /*3170*/ 	.word	0xffffffff


	//   ....[83]....
        /*3174*/ 	.word	0xffffffff


	//   ....[84]....
        /*3178*/ 	.word	0xffffffff


	//   ....[85]....
        /*317c*/ 	.word	0xffffffff


	//   ....[86]....
        /*3180*/ 	.word	0xffffffff


	//   ....[87]....
        /*3184*/ 	.word	0xffffffff


	//   ....[88]....
        /*3188*/ 	.word	0xffffffff


	//   ....[89]....
        /*318c*/ 	.word	0xffffffff


	//   ....[90]....
        /*3190*/ 	.word	0xffffffff


	//   ....[91]....
        /*3194*/ 	.word	0xffffffff


	//   ....[92]....
        /*3198*/ 	.word	0xffffffff


	//   ....[93]....
        /*319c*/ 	.word	0xffffffff


	//   ....[94]....
        /*31a0*/ 	.word	0xffffffff


	//   ....[95]....
        /*31a4*/ 	.word	0xffffffff


	//   ....[96]....
        /*31a8*/ 	.word	0xffffffff


	//   ....[97]....
        /*31ac*/ 	.word	0xffffffff


	//   ....[98]....
        /*31b0*/ 	.word	0xffffffff


	//   ....[99]....
        /*31b4*/ 	.word	0xffffffff


	//   ....[100]....
        /*31b8*/ 	.word	0xffffffff


	//   ....[101]....
        /*31bc*/ 	.word	0xffffffff


	//   ....[102]....
        /*31c0*/ 	.word	0xffffffff


	//   ....[103]....
        /*31c4*/ 	.word	0xffffffff


	//   ....[104]....
        /*31c8*/ 	.word	0xffffffff


	//   ....[105]....
        /*31cc*/ 	.word	0xffffffff


	//   ....[106]....
        /*31d0*/ 	.word	0xffffffff


	//   ....[107]....
        /*31d4*/ 	.word	0xffffffff


	//   ....[108]....
        /*31d8*/ 	.word	0x0500000d


	//   ....[109]....
        /*31dc*/ 	.word	0x0500000d


	//   ....[110]....
        /*31e0*/ 	.word	0x0500000d


	//   ....[111]....
        /*31e4*/ 	.word	0x0500000d


	//   ....[112]....
        /*31e8*/ 	.word	0x0500000d


	//   ....[113]....
        /*31ec*/ 	.word	0x0500000d


	//   ....[114]....
        /*31f0*/ 	.word	0x0500000d


	//   ....[115]....
        /*31f4*/ 	.word	0x0500000d


	//   ....[116]....
        /*31f8*/ 	.word	0x0500000d


	//   ....[117]....
        /*31fc*/ 	.word	0x0500000d


	//   ....[118]....
        /*3200*/ 	.word	0x0500000d


	//   ....[119]....
        /*3204*/ 	.word	0x0500000d


	//   ....[120]....
        /*3208*/ 	.word	0x0500000d


	//   ....[121]....
        /*320c*/ 	.word	0x0500000d


	//   ....[122]....
        /*3210*/ 	.word	0x0500000d


	//   ....[123]....
        /*3214*/ 	.word	0x0500000d


	//   ....[124]....
        /*3218*/ 	.word	0x0500000d


	//   ....[125]....
        /*321c*/ 	.word	0x0500000d


	//   ....[126]....
        /*3220*/ 	.word	0x0500000d


	//   ....[127]....
        /*3224*/ 	.word	0x0500000d


	//   ....[128]....
        /*3228*/ 	.word	0x0500000d


	//   ....[129]....
        /*322c*/ 	.word	0x0500000d


	//   ....[130]....
        /*3230*/ 	.word	0x0500000d


	//   ....[131]....
        /*3234*/ 	.word	0x0500000d


	//   ....[132]....
        /*3238*/ 	.word	0xffffffff


	//   ....[133]....
        /*323c*/ 	.word	0xffffffff


	//   ....[134]....
        /*3240*/ 	.word	0xffffffff


	//   ....[135]....
        /*3244*/ 	.word	0xffffffff


	//   ....[136]....
        /*3248*/ 	.word	0xffffffff


	//   ....[137]....
        /*324c*/ 	.word	0xffffffff


	//   ....[138]....
        /*3250*/ 	.word	0xffffffff


	//   ....[139]....
        /*3254*/ 	.word	0xffffffff


	//   ....[140]....
        /*3258*/ 	.word	0xffffffff


	//   ....[141]....
        /*325c*/ 	.word	0xffffffff


	//   ....[142]....
        /*3260*/ 	.word	0xffffffff


	//   ....[143]....
        /*3264*/ 	.word	0xffffffff


	//   ....[144]....
        /*3268*/ 	.word	0xffffffff


	//   ....[145]....
        /*326c*/ 	.word	0xffffffff


	//   ....[146]....
        /*3270*/ 	.word	0xffffffff


	//   ....[147]....
        /*3274*/ 	.word	0xffffffff


	//   ....[148]....
        /*3278*/ 	.word	0xffffffff


	//   ....[149]....
        /*327c*/ 	.word	0xffffffff


	//   ....[150]....
        /*3280*/ 	.word	0xffffffff


	//   ....[151]....
        /*3284*/ 	.word	0xffffffff


	//   ....[152]....
        /*3288*/ 	.word	0xffffffff


	//   ....[153]....
        /*328c*/ 	.word	0xffffffff


	//   ....[154]....
        /*3290*/ 	.word	0xffffffff


	//   ....[155]....
        /*3294*/ 	.word	0xffffffff


	//   ....[156]....
        /*3298*/ 	.word	0xffffffff


	//   ....[157]....
        /*329c*/ 	.word	0xffffffff


	//   ....[158]....
        /*32a0*/ 	.word	0xffffffff


	//   ....[159]....
        /*32a4*/ 	.word	0xffffffff


	//   ....[160]....
        /*32a8*/ 	.word	0xffffffff


	//   ....[161]....
        /*32ac*/ 	.word	0xffffffff


	//   ....[162]....
        /*32b0*/ 	.word	0xffffffff


	//   ....[163]....
        /*32b4*/ 	.word	0xffffffff


	//   ....[164]....
        /*32b8*/ 	.word	0xffffffff


	//   ....[165]....
        /*32bc*/ 	.word	0xffffffff


	//   ....[166]....
        /*32c0*/ 	.word	0xffffffff


	//   ....[167]....
        /*32c4*/ 	.word	0xffffffff


	//   ....[168]....
        /*32c8*/ 	.word	0xffffffff


	//   ....[169]....
        /*32cc*/ 	.word	0xffffffff


	//   ....[170]....
        /*32d0*/ 	.word	0xffffffff


	//   ....[171]....
        /*32d4*/ 	.word	0xffffffff


	//   ....[172]....
        /*32d8*/ 	.word	0xffffffff


	//   ....[173]....
        /*32dc*/ 	.word	0xffffffff


	//   ....[174]....
        /*32e0*/ 	.word	0xffffffff


	//   ....[175]....
        /*32e4*/ 	.word	0xffffffff


	//   ....[176]....
        /*32e8*/ 	.word	0xffffffff


	//   ....[177]....
        /*32ec*/ 	.word	0xffffffff


	//   ....[178]....
        /*32f0*/ 	.word	0xffffffff


	//   ....[179]....
        /*32f4*/ 	.word	0xffffffff


	//   ....[180]....
        /*32f8*/ 	.word	0xffffffff


	//   ....[181]....
        /*32fc*/ 	.word	0xffffffff


	//   ....[182]....
        /*3300*/ 	.word	0xffffffff


	//   ....[183]....
        /*3304*/ 	.word	0xffffffff


	//   ....[184]....
        /*3308*/ 	.word	0xffffffff


	//   ....[185]....
        /*330c*/ 	.word	0xffffffff


	//   ....[186]....
        /*3310*/ 	.word	0xffffffff


	//   ....[187]....
        /*3314*/ 	.word	0xffffffff


	//   ....[188]....
        /*3318*/ 	.word	0xffffffff


	//   ....[189]....
        /*331c*/ 	.word	0xffffffff


	//   ....[190]....
        /*3320*/ 	.word	0xffffffff


	//   ....[191]....
        /*3324*/ 	.word	0xffffffff


	//   ....[192]....
        /*3328*/ 	.word	0xffffffff


	//   ....[193]....
        /*332c*/ 	.word	0xffffffff


	//   ....[194]....
        /*3330*/ 	.word	0xffffffff


	//   ....[195]....
        /*3334*/ 	.word	0xffffffff


	//   ....[196]....
        /*3338*/ 	.word	0xffffffff


	//   ....[197]....
        /*333c*/ 	.word	0xffffffff


	//   ....[198]....
        /*3340*/ 	.word	0xffffffff


	//   ....[199]....
        /*3344*/ 	.word	0xffffffff


	//   ....[200]....
        /*3348*/ 	.word	0xffffffff


	//   ....[201]....
        /*334c*/ 	.word	0xffffffff


	//   ....[202]....
        /*3350*/ 	.word	0xffffffff


	//   ....[203]....
        /*3354*/ 	.word	0xffffffff


	//   ....[204]....
        /*3358*/ 	.word	0xffffffff


	//   ....[205]....
        /*335c*/ 	.word	0xffffffff


	//   ....[206]....
        /*3360*/ 	.word	0xffffffff


	//   ....[207]....
        /*3364*/ 	.word	0xffffffff


	//   ....[208]....
        /*3368*/ 	.word	0xffffffff


	//   ....[209]....
        /*336c*/ 	.word	0xffffffff


	//   ....[210]....
        /*3370*/ 	.word	0xffffffff


	//   ....[211]....
        /*3374*/ 	.word	0xffffffff


	//   ....[212]....
        /*3378*/ 	.word	0xffffffff


	//   ....[213]....
        /*337c*/ 	.word	0xffffffff


	//   ....[214]....
        /*3380*/ 	.word	0xffffffff


	//   ....[215]....
        /*3384*/ 	.word	0xffffffff


	//   ....[216]....
        /*3388*/ 	.word	0xffffffff


	//   ....[217]....
        /*338c*/ 	.word	0xffffffff


	//   ....[218]....
        /*3390*/ 	.word	0xffffffff


	//   ....[219]....
        /*3394*/ 	.word	0xffffffff


	//   ....[220]....
        /*3398*/ 	.word	0xffffffff


	//   ....[221]....
        /*339c*/ 	.word	0xffffffff


	//   ....[222]....
        /*33a0*/ 	.word	0xffffffff


	//   ....[223]....
        /*33a4*/ 	.word	0xffffffff


	//   ....[224]....
        /*33a8*/ 	.word	0xffffffff


	//   ....[225]....
        /*33ac*/ 	.word	0xffffffff


	//   ....[226]....
        /*33b0*/ 	.word	0xffffffff


	//   ....[227]....
        /*33b4*/ 	.word	0xffffffff


	//   ....[228]....
        /*33b8*/ 	.word	0xffffffff


	//   ....[229]....
        /*33bc*/ 	.word	0xffffffff


	//   ....[230]....
        /*33c0*/ 	.word	0xffffffff


	//   ....[231]....
        /*33c4*/ 	.word	0xffffffff


	//   ....[232]....
        /*33c8*/ 	.word	0xffffffff


	//   ....[233]....
        /*33cc*/ 	.word	0xffffffff


	//   ....[234]....
        /*33d0*/ 	.word	0xffffffff


	//   ....[235]....
        /*33d4*/ 	.word	0xffffffff


	//   ....[236]....
        /*33d8*/ 	.word	0xffffffff


	//   ....[237]....
        /*33dc*/ 	.word	0xffffffff


	//   ....[238]....
        /*33e0*/ 	.word	0xffffffff


	//   ....[239]....
        /*33e4*/ 	.word	0xffffffff


	//   ....[240]....
        /*33e8*/ 	.word	0xffffffff


	//   ....[241]....
        /*33ec*/ 	.word	0xffffffff


	//   ....[242]....
        /*33f0*/ 	.word	0xffffffff


	//   ....[243]....
        /*33f4*/ 	.word	0xffffffff


	//   ....[244]....
        /*33f8*/ 	.word	0xffffffff


	//   ....[245]....
        /*33fc*/ 	.word	0xffffffff


	//   ....[246]....
        /*3400*/ 	.word	0xffffffff


	//   ....[247]....
        /*3404*/ 	.word	0xffffffff


	//   ....[248]....
        /*3408*/ 	.word	0xffffffff


	//   ....[249]....
        /*340c*/ 	.word	0xffffffff


	//   ....[250]....
        /*3410*/ 	.word	0xffffffff


	//   ....[251]....
        /*3414*/ 	.word	0xffffffff


	//   ....[252]....
        /*3418*/ 	.word	0xffffffff


	//   ....[253]....
        /*341c*/ 	.word	0xffffffff


	//   ....[254]....
        /*3420*/ 	.word	0xffffffff


	//   ....[255]....
        /*3424*/ 	.word	0xffffffff


	//   ....[0]....
        /*3428*/ 	.word	0xffffffff


	//   ....[1]....
        /*342c*/ 	.word	0xffffffff


	//   ....[2]....
        /*3430*/ 	.word	0xffffffff


	//   ....[3]....
        /*3434*/ 	.word	0xffffffff


	//   ....[4]....
        /*3438*/ 	.word	0xffffffff


	//   ....[5]....
        /*343c*/ 	.word	0xffffffff


	//   ....[6]....
        /*3440*/ 	.word	0xffffffff


	//   ....[7]....
        /*3444*/ 	.word	0xffffffff


	//   ....[8]....
        /*3448*/ 	.word	0xffffffff


	//   ....[9]....
        /*344c*/ 	.word	0xffffffff


	//   ....[10]....
        /*3450*/ 	.word	0xffffffff


	//   ....[11]....
        /*3454*/ 	.word	0xffffffff


	//   ....[12]....
        /*3458*/ 	.word	0xffffffff


	//   ....[13]....
        /*345c*/ 	.word	0xffffffff


	//   ....[14]....
        /*3460*/ 	.word	0xffffffff


	//   ....[15]....
        /*3464*/ 	.word	0xffffffff


	//   ....[16]....
        /*3468*/ 	.word	0xffffffff


	//   ....[17]....
        /*346c*/ 	.word	0xffffffff


	//   ....[18]....
        /*3470*/ 	.word	0xffffffff


	//   ....[19]....
        /*3474*/ 	.word	0xffffffff


	//   ....[20]....
        /*3478*/ 	.word	0xffffffff


	//   ....[21]....
        /*347c*/ 	.word	0xffffffff


	//   ....[22]....
        /*3480*/ 	.word	0xffffffff


	//   ....[23]....
        /*3484*/ 	.word	0xffffffff


	//   ....[24]....
        /*3488*/ 	.word	0xffffffff


	//   ....[25]....
        /*348c*/ 	.word	0xffffffff


	//   ....[26]....
        /*3490*/ 	.word	0xffffffff


	//   ....[27]....
        /*3494*/ 	.word	0xffffffff


	//   ....[28]....
        /*3498*/ 	.word	0xffffffff


	//   ....[29]....
        /*349c*/ 	.word	0xffffffff


	//   ....[30]....
        /*34a0*/ 	.word	0xffffffff


	//   ....[31]....
        /*34a4*/ 	.word	0xffffffff


	//   ....[32]....
        /*34a8*/ 	.word	0xffffffff


	//   ....[33]....
        /*34ac*/ 	.word	0xffffffff


	//   ....[34]....
        /*34b0*/ 	.word	0xffffffff


	//   ....[35]....
        /*34b4*/ 	.word	0xffffffff


	//   ....[36]....
        /*34b8*/ 	.word	0xffffffff


	//   ....[37]....
        /*34bc*/ 	.word	0xffffffff


	//   ....[38]....
        /*34c0*/ 	.word	0xffffffff


	//   ....[39]....
        /*34c4*/ 	.word	0xffffffff


	//   ....[40]....
        /*34c8*/ 	.word	0xffffffff


	//   ....[41]....
        /*34cc*/ 	.word	0xffffffff


	//   ....[42]....
        /*34d0*/ 	.word	0xffffffff


	//   ....[43]....
        /*34d4*/ 	.word	0xffffffff


	//   ....[44]....
        /*34d8*/ 	.word	0xffffffff


	//   ....[45]....
        /*34dc*/ 	.word	0xffffffff


	//   ....[46]....
        /*34e0*/ 	.word	0xffffffff


	//   ....[47]....
        /*34e4*/ 	.word	0xffffffff


	//   ....[48]....
        /*34e8*/ 	.word	0xffffffff


	//   ....[49]....
        /*34ec*/ 	.word	0xffffffff


	//   ....[50]....
        /*34f0*/ 	.word	0xffffffff


	//   ....[51]....
        /*34f4*/ 	.word	0xffffffff


	//   ....[52]....
        /*34f8*/ 	.word	0xffffffff


	//   ....[53]....
        /*34fc*/ 	.word	0xffffffff


	//   ....[54]....
        /*3500*/ 	.word	0xffffffff


	//   ....[55]....
        /*3504*/ 	.word	0xffffffff


	//   ....[56]....
        /*3508*/ 	.word	0xffffffff


	//   ....[57]....
        /*350c*/ 	.word	0xffffffff


	//   ....[58]....
        /*3510*/ 	.word	0xffffffff


	//   ....[59]....
        /*3514*/ 	.word	0xffffffff


	//   ....[60]....
        /*3518*/ 	.word	0xffffffff


	//   ....[61]....
        /*351c*/ 	.word	0xffffffff


	//   ....[62]....
        /*3520*/ 	.word	0xffffffff


	//   ....[63]....
        /*3524*/ 	.word	0xffffffff


	//   ....[64]....
        /*3528*/ 	.word	0xffffffff


	//   ....[65]....
        /*352c*/ 	.word	0xffffffff


	//   ....[66]....
        /*3530*/ 	.word	0xffffffff


	//   ....[67]....
        /*3534*/ 	.word	0xffffffff


	//   ....[68]....
        /*3538*/ 	.word	0xffffffff


	//   ....[69]....
        /*353c*/ 	.word	0xffffffff


	//   ....[70]....
        /*3540*/ 	.word	0xffffffff


	//   ....[71]....
        /*3544*/ 	.word	0xffffffff


	//   ....[72]....
        /*3548*/ 	.word	0xffffffff


	//   ....[73]....
        /*354c*/ 	.word	0xffffffff


	//   ....[74]....
        /*3550*/ 	.word	0xffffffff


	//   ....[75]....
        /*3554*/ 	.word	0xffffffff


	//   ....[76]....
        /*3558*/ 	.word	0xffffffff


	//   ....[77]....
        /*355c*/ 	.word	0xffffffff


	//   ....[78]....
        /*3560*/ 	.word	0xffffffff


	//   ....[79]....
        /*3564*/ 	.word	0xffffffff


	//   ....[80]....
        /*3568*/ 	.word	0xffffffff


	//   ....[81]....
        /*356c*/ 	.word	0xffffffff


	//   ....[82]....
        /*3570*/ 	.word	0xffffffff


	//   ....[83]....
        /*3574*/ 	.word	0xffffffff


	//   ....[84]....
        /*3578*/ 	.word	0xffffffff


	//   ....[85]....
        /*357c*/ 	.word	0x05000020


	//   ....[86]....
        /*3580*/ 	.word	0x05000020


	//   ....[87]....
        /*3584*/ 	.word	0x05000020


	//   ....[88]....
        /*3588*/ 	.word	0x05000020


	//   ....[89]....
        /*358c*/ 	.word	0x05000020


	//   ....[90]....
        /*3590*/ 	.word	0x05000020


	//   ....[91]....
        /*3594*/ 	.word	0x05000020


	//   ....[92]....
        /*3598*/ 	.word	0x05000020


	//   ....[93]....
        /*359c*/ 	.word	0x05000020


	//   ....[94]....
        /*35a0*/ 	.word	0x05000020


	//   ....[95]....
        /*35a4*/ 	.word	0x05000020


	//   ....[96]....
        /*35a8*/ 	.word	0x05000020


	//   ....[97]....
        /*35ac*/ 	.word	0x05000020


	//   ....[98]....
        /*35b0*/ 	.word	0x05000020


	//   ....[99]....
        /*35b4*/ 	.word	0x05000020


	//   ....[100]....
        /*35b8*/ 	.word	0x05000020


	//   ....[101]....
        /*35bc*/ 	.word	0x05000020


	//   ....[102]....
        /*35c0*/ 	.word	0x05000020


	//   ....[103]....
        /*35c4*/ 	.word	0x05000020


	//   ....[104]....
        /*35c8*/ 	.word	0x05000020


	//   ....[105]....
        /*35cc*/ 	.word	0x05000020


	//   ....[106]....
        /*35d0*/ 	.word	0x05000020


	//   ....[107]....
        /*35d4*/ 	.word	0x05000020


	//   ....[108]....
        /*35d8*/ 	.word	0x05000020


	//   ....[109]....
        /*35dc*/ 	.word	0x05000020


	//   ....[110]....
        /*35e0*/ 	.word	0x05000020


	//   ....[111]....
        /*35e4*/ 	.word	0x05000020


	//   ....[112]....
        /*35e8*/ 	.word	0x05000020


	//   ....[113]....
        /*35ec*/ 	.word	0x05000020


	//   ....[114]....
        /*35f0*/ 	.word	0x05000020


	//   ....[115]....
        /*35f4*/ 	.word	0x05000020


	//   ....[116]....
        /*35f8*/ 	.word	0x05000020


	//   ....[117]....
        /*35fc*/ 	.word	0x05000020


	//   ....[118]....
        /*3600*/ 	.word	0x05000020


	//   ....[119]....
        /*3604*/ 	.word	0x05000020


	//   ....[120]....
        /*3608*/ 	.word	0x05000020


	//   ....[121]....
        /*360c*/ 	.word	0x05000020


	//   ....[122]....
        /*3610*/ 	.word	0x05000020


	//   ....[123]....
        /*3614*/ 	.word	0x05000020


	//   ....[124]....
        /*3618*/ 	.word	0x05000020


	//   ....[125]....
        /*361c*/ 	.word	0x05000020


	//   ....[126]....
        /*3620*/ 	.word	0x05000020


	//   ....[127]....
        /*3624*/ 	.word	0x05000020


	//   ....[128]....
        /*3628*/ 	.word	0x05000020


	//   ....[129]....
        /*362c*/ 	.word	0x05000020


	//   ....[130]....
        /*3630*/ 	.word	0x05000020


	//   ....[131]....
        /*3634*/ 	.word	0x05000020


	//   ....[132]....
        /*3638*/ 	.word	0x05000020


	//   ....[133]....
        /*363c*/ 	.word	0x05000020


	//   ....[134]....
        /*3640*/ 	.word	0x05000020


	//   ....[135]....
        /*3644*/ 	.word	0x05000020


	//   ....[136]....
        /*3648*/ 	.word	0x05000020


	//   ....[137]....
        /*364c*/ 	.word	0x05000020


	//   ....[138]....
        /*3650*/ 	.word	0x05000020


	//   ....[139]....
        /*3654*/ 	.word	0x05000020


	//   ....[140]....
        /*3658*/ 	.word	0x05000020


	//   ....[141]....
        /*365c*/ 	.word	0x05000020


	//   ....[142]....
        /*3660*/ 	.word	0x05000020


	//   ....[143]....
        /*3664*/ 	.word	0x05000020


	//   ....[144]....
        /*3668*/ 	.word	0x05000020


	//   ....[145]....
        /*366c*/ 	.word	0x05000020


	//   ....[146]....
        /*3670*/ 	.word	0x05000020


	//   ....[147]....
        /*3674*/ 	.word	0x05000020


	//   ....[148]....
        /*3678*/ 	.word	0x05000020


	//   ....[149]....
        /*367c*/ 	.word	0x05000020


	//   ....[150]....
        /*3680*/ 	.word	0x05000020


	//   ....[151]....
        /*3684*/ 	.word	0x05000020


	//   ....[152]....
        /*3688*/ 	.word	0x05000020


	//   ....[153]....
        /*368c*/ 	.word	0x05000020


	//   ....[154]....
        /*3690*/ 	.word	0x05000020


	//   ....[155]....
        /*3694*/ 	.word	0x05000020


	//   ....[156]....
        /*3698*/ 	.word	0x05000020


	//   ....[157]....
        /*369c*/ 	.word	0x05000020


	//   ....[158]....
        /*36a0*/ 	.word	0x05000020


	//   ....[159]....
        /*36a4*/ 	.word	0x05000020


	//   ....[160]....
        /*36a8*/ 	.word	0x05000020


	//   ....[161]....
        /*36ac*/ 	.word	0x05000020


	//   ....[162]....
        /*36b0*/ 	.word	0x05000020


	//   ....[163]....
        /*36b4*/ 	.word	0x05000020


	//   ....[164]....
        /*36b8*/ 	.word	0x05000020


	//   ....[165]....
        /*36bc*/ 	.word	0x05000020


	//   ....[166]....
        /*36c0*/ 	.word	0x05000020


	//   ....[167]....
        /*36c4*/ 	.word	0x05000020


	//   ....[168]....
        /*36c8*/ 	.word	0x05000020


	//   ....[169]....
        /*36cc*/ 	.word	0x05000020


	//   ....[170]....
        /*36d0*/ 	.word	0x05000020


	//   ....[171]....
        /*36d4*/ 	.word	0x05000020


	//   ....[172]....
        /*36d8*/ 	.word	0x05000020


	//   ....[173]....
        /*36dc*/ 	.word	0x05000020


	//   ....[174]....
        /*36e0*/ 	.word	0x05000020


	//   ....[175]....
        /*36e4*/ 	.word	0x05000020


	//   ....[176]....
        /*36e8*/ 	.word	0x05000020


	//   ....[177]....
        /*36ec*/ 	.word	0x05000020


	//   ....[178]....
        /*36f0*/ 	.word	0x05000020


	//   ....[179]....
        /*36f4*/ 	.word	0x05000020


	//   ....[180]....
        /*36f8*/ 	.word	0x05000020


	//   ....[181]....
        /*36fc*/ 	.word	0x05000020


	//   ....[182]....
        /*3700*/ 	.word	0x05000020


	//   ....[183]....
        /*3704*/ 	.word	0x05000020


	//   ....[184]....
        /*3708*/ 	.word	0x05000020


	//   ....[185]....
        /*370c*/ 	.word	0x05000020


	//   ....[186]....
        /*3710*/ 	.word	0x05000020


	//   ....[187]....
        /*3714*/ 	.word	0x05000020


	//   ....[188]....
        /*3718*/ 	.word	0x05000020


	//   ....[189]....
        /*371c*/ 	.word	0x05000020


	//   ....[190]....
        /*3720*/ 	.word	0x05000020


	//   ....[191]....
        /*3724*/ 	.word	0x05000020


	//   ....[192]....
        /*3728*/ 	.word	0x05000020


	//   ....[193]....
        /*372c*/ 	.word	0x05000020


	//   ....[194]....
        /*3730*/ 	.word	0x05000020


	//   ....[195]....
        /*3734*/ 	.word	0x05000020


	//   ....[196]....
        /*3738*/ 	.word	0x05000020


	//   ....[197]....
        /*373c*/ 	.word	0x05000020


	//   ....[198]....
        /*3740*/ 	.word	0x05000020


	//   ....[199]....
        /*3744*/ 	.word	0x05000020


	//   ....[200]....
        /*3748*/ 	.word	0x05000020


	//   ....[201]....
        /*374c*/ 	.word	0x05000020


	//   ....[202]....
        /*3750*/ 	.word	0x05000020


	//   ....[203]....
        /*3754*/ 	.word	0x05000020


	//   ....[204]....
        /*3758*/ 	.word	0x05000020


	//   ....[205]....
        /*375c*/ 	.word	0x05000020


	//   ....[206]....
        /*3760*/ 	.word	0x05000020


	//   ....[207]....
        /*3764*/ 	.word	0x05000020


	//   ....[208]....
        /*3768*/ 	.word	0x05000020


	//   ....[209]....
        /*376c*/ 	.word	0x05000020


	//   ....[210]....
        /*3770*/ 	.word	0x05000020


	//   ....[211]....
        /*3774*/ 	.word	0x05000020


	//   ....[212]....
        /*3778*/ 	.word	0x05000020


	//   ....[213]....
        /*377c*/ 	.word	0x05000020


	//   ....[214]....
        /*3780*/ 	.word	0x05000020


	//   ....[215]....
        /*3784*/ 	.word	0x05000020


	//   ....[216]....
        /*3788*/ 	.word	0x05000020


	//   ....[217]....
        /*378c*/ 	.word	0x05000020


	//   ....[218]....
        /*3790*/ 	.word	0x05000020


	//   ....[219]....
        /*3794*/ 	.word	0x05000020


	//   ....[220]....
        /*3798*/ 	.word	0x05000020


	//   ....[221]....
        /*379c*/ 	.word	0x05000020


	//   ....[222]....
        /*37a0*/ 	.word	0x05000020


	//   ....[223]....
        /*37a4*/ 	.word	0x05000020


	//   ....[224]....
        /*37a8*/ 	.word	0x05000020


	//   ....[225]....
        /*37ac*/ 	.word	0x05000020


	//   ....[226]....
        /*37b0*/ 	.word	0x05000020


	//   ....[227]....
        /*37b4*/ 	.word	0x05000020


	//   ....[228]....
        /*37b8*/ 	.word	0x05000020


	//   ....[229]....
        /*37bc*/ 	.word	0x05000020


	//   ....[230]....
        /*37c0*/ 	.word	0x05000020


	//   ....[231]....
        /*37c4*/ 	.word	0x05000020


	//   ....[232]....
        /*37c8*/ 	.word	0x05000020


	//   ....[233]....
        /*37cc*/ 	.word	0x05000020


	//   ....[234]....
        /*37d0*/ 	.word	0x05000020


	//   ....[235]....
        /*37d4*/ 	.word	0x05000020


	//   ....[236]....
        /*37d8*/ 	.word	0x05000020


	//   ....[237]....
        /*37dc*/ 	.word	0x05000020


	//   ....[238]....
        /*37e0*/ 	.word	0x05000020


	//   ....[239]....
        /*37e4*/ 	.word	0x05000020


	//   ....[240]....
        /*37e8*/ 	.word	0x05000020


	//   ....[241]....
        /*37ec*/ 	.word	0x05000020


	//   ....[242]....
        /*37f0*/ 	.word	0x05000020


	//   ....[243]....
        /*37f4*/ 	.word	0x05000020


	//   ....[244]....
        /*37f8*/ 	.word	0x05000020


	//   ....[245]....
        /*37fc*/ 	.word	0x05000020


	//   ....[246]....
        /*3800*/ 	.word	0x05000020


	//   ....[247]....
        /*3804*/ 	.word	0x05000020


	//   ....[248]....
        /*3808*/ 	.word	0x05000020


	//   ....[249]....
        /*380c*/ 	.word	0x05000020


	//   ....[250]....
        /*3810*/ 	.word	0x05000020


	//   ....[251]....
        /*3814*/ 	.word	0x05000020


	//   ....[252]....
        /*3818*/ 	.word	0x05000020


	//   ....[253]....
        /*381c*/ 	.word	0x05000020


	//   ....[254]....
        /*3820*/ 	.word	0x05000020


	//   ....[255]....
        /*3824*/ 	.word	0x05000020


	//   ....[0]....
        /*3828*/ 	.word	0x05000020


	//   ....[1]....
        /*382c*/ 	.word	0x05000020


	//   ....[2]....
        /*3830*/ 	.word	0x05000020


	//   ....[3]....
        /*3834*/ 	.word	0x05000020


	//   ....[4]....
        /*3838*/ 	.word	0x05000020


	//   ....[5]....
        /*383c*/ 	.word	0x05000020


	//   ....[6]....
        /*3840*/ 	.word	0x05000020


	//   ....[7]....
        /*3844*/ 	.word	0x05000020


	//   ....[8]....
        /*3848*/ 	.word	0x05000020


	//   ....[9]....
        /*384c*/ 	.word	0x05000020


	//   ....[10]....
        /*3850*/ 	.word	0x05000020


	//   ....[11]....
        /*3854*/ 	.word	0x05000020


	//   ....[12]....
        /*3858*/ 	.word	0x05000020


	//   ....[13]....
        /*385c*/ 	.word	0x05000020


	//   ....[14]....
        /*3860*/ 	.word	0x05000020


	//   ....[15]....
        /*3864*/ 	.word	0x05000020


	//   ....[16]....
        /*3868*/ 	.word	0x05000020


	//   ....[17]....
        /*386c*/ 	.word	0x05000020


	//   ....[18]....
        /*3870*/ 	.word	0x05000020


	//   ....[19]....
        /*3874*/ 	.word	0x05000020


	//   ....[20]....
        /*3878*/ 	.word	0x05000020


	//   ....[21]....
        /*387c*/ 	.word	0x05000020


	//   ....[22]....
        /*3880*/ 	.word	0x05000020


	//   ....[23]....
        /*3884*/ 	.word	0x05000020


	//   ....[24]....
        /*3888*/ 	.word	0x05000020


	//   ....[25]....
        /*388c*/ 	.word	0x05000020


	//   ....[26]....
        /*3890*/ 	.word	0x05000020


	//   ....[27]....
        /*3894*/ 	.word	0x05000020


	//   ....[28]....
        /*3898*/ 	.word	0x05000020


	//   ....[29]....
        /*389c*/ 	.word	0x05000020


	//   ....[30]....
        /*38a0*/ 	.word	0x05000020


	//   ....[31]....
        /*38a4*/ 	.word	0x05000020


	//   ....[32]....
        /*38a8*/ 	.word	0x05000020


	//   ....[33]....
        /*38ac*/ 	.word	0x05000020


	//   ....[34]....
        /*38b0*/ 	.word	0x05000020


	//   ....[35]....
        /*38b4*/ 	.word	0x05000020


	//   ....[36]....
        /*38b8*/ 	.word	0x05000020


	//   ....[37]....
        /*38bc*/ 	.word	0x05000020


	//   ....[38]....
        /*38c0*/ 	.word	0x05000020


	//   ....[39]....
        /*38c4*/ 	.word	0x05000020


	//   ....[40]....
        /*38c8*/ 	.word	0x05000020


	//   ....[41]....
        /*38cc*/ 	.word	0x05000020


	//   ....[42]....
        /*38d0*/ 	.word	0x05000020


	//   ....[43]....
        /*38d4*/ 	.word	0x05000020


	//   ....[44]....
        /*38d8*/ 	.word	0x05000020


	//   ....[45]....
        /*38dc*/ 	.word	0x05000020


	//   ....[46]....
        /*38e0*/ 	.word	0x05000020


	//   ....[47]....
        /*38e4*/ 	.word	0x05000020


	//   ....[48]....
        /*38e8*/ 	.word	0x05000020


	//   ....[49]....
        /*38ec*/ 	.word	0x05000020


	//   ....[50]....
        /*38f0*/ 	.word	0x05000020


	//   ....[51]....
        /*38f4*/ 	.word	0x05000020


	//   ....[52]....
        /*38f8*/ 	.word	0x05000020


	//   ....[53]....
        /*38fc*/ 	.word	0x05000020


	//   ....[54]....
        /*3900*/ 	.word	0x05000020


	//   ....[55]....
        /*3904*/ 	.word	0x05000020


	//   ....[56]....
        /*3908*/ 	.word	0x05000020


	//   ....[57]....
        /*390c*/ 	.word	0x05000020


	//   ....[58]....
        /*3910*/ 	.word	0x05000020


	//   ....[59]....
        /*3914*/ 	.word	0x05000020


	//   ....[60]....
        /*3918*/ 	.word	0x05000020


	//   ....[61]....
        /*391c*/ 	.word	0x05000020


	//   ....[62]....
        /*3920*/ 	.word	0x05000020


	//   ....[63]....
        /*3924*/ 	.word	0x05000020


	//   ....[64]....
        /*3928*/ 	.word	0x05000020


	//   ....[65]....
        /*392c*/ 	.word	0x05000020


	//   ....[66]....
        /*3930*/ 	.word	0x05000020


	//   ....[67]....
        /*3934*/ 	.word	0x05000020


	//   ....[68]....
        /*3938*/ 	.word	0x05000020


	//   ....[69]....
        /*393c*/ 	.word	0x05000020


	//   ....[70]....
        /*3940*/ 	.word	0x05000020


	//   ....[71]....
        /*3944*/ 	.word	0x05000020


	//   ....[72]....
        /*3948*/ 	.word	0x05000020


	//   ....[73]....
        /*394c*/ 	.word	0x05000020


	//   ....[74]....
        /*3950*/ 	.word	0x05000020


	//   ....[75]....
        /*3954*/ 	.word	0x05000020


	//   ....[76]....
        /*3958*/ 	.word	0x05000020


	//   ....[77]....
        /*395c*/ 	.word	0x05000020


	//   ....[78]....
        /*3960*/ 	.word	0x05000020


	//   ....[79]....
        /*3964*/ 	.word	0x05000020


	//   ....[80]....
        /*3968*/ 	.word	0x05000020


	//   ....[81]....
        /*396c*/ 	.word	0x05000020


	//   ....[82]....
        /*3970*/ 	.word	0x05000020


	//   ....[83]....
        /*3974*/ 	.word	0x05000020


	//   ....[84]....
        /*3978*/ 	.word	0x05000020


	//   ....[85]....
        /*397c*/ 	.word	0x05000020


	//   ....[86]....
        /*3980*/ 	.word	0x05000020


	//   ....[87]....
        /*3984*/ 	.word	0x05000020


	//   ....[88]....
        /*3988*/ 	.word	0x05000020


	//   ....[89]....
        /*398c*/ 	.word	0x05000020


	//   ....[90]....
        /*3990*/ 	.word	0x05000020


	//   ....[91]....
        /*3994*/ 	.word	0x05000020


	//   ....[92]....
        /*3998*/ 	.word	0x05000020


	//   ....[93]....
        /*399c*/ 	.word	0x05000020


	//   ....[94]....
        /*39a0*/ 	.word	0x05000020


	//   ....[95]....
        /*39a4*/ 	.word	0x05000020


	//   ....[96]....
        /*39a8*/ 	.word	0x05000020


	//   ....[97]....
        /*39ac*/ 	.word	0x05000020


	//   ....[98]....
        /*39b0*/ 	.word	0x05000020


	//   ....[99]....
        /*39b4*/ 	.word	0x05000020


	//   ....[100]....
        /*39b8*/ 	.word	0x05000020


	//   ....[101]....
        /*39bc*/ 	.word	0x05000020


	//   ....[102]....
        /*39c0*/ 	.word	0x05000020


	//   ....[103]....
        /*39c4*/ 	.word	0x05000020


	//   ....[104]....
        /*39c8*/ 	.word	0x05000020


	//   ....[105]....
        /*39cc*/ 	.word	0x05000020


	//   ....[106]....
        /*39d0*/ 	.word	0x05000020


	//   ....[107]....
        /*39d4*/ 	.word	0x05000020


	//   ....[108]....
        /*39d8*/ 	.word	0x05000020


	//   ....[109]....
        /*39dc*/ 	.word	0x05000020


	//   ....[110]....
        /*39e0*/ 	.word	0x05000020


	//   ....[111]....
        /*39e4*/ 	.word	0x05000020


	//   ....[112]....
        /*39e8*/ 	.word	0x05000020


	//   ....[113]....
        /*39ec*/ 	.word	0x05000020


	//   ....[114]....
        /*39f0*/ 	.word	0x05000020


	//   ....[115]....
        /*39f4*/ 	.word	0x05000020


	//   ....[116]....
        /*39f8*/ 	.word	0x05000020


	//   ....[117]....
        /*39fc*/ 	.word	0x05000020


	//   ....[118]....
        /*3a00*/ 	.word	0x05000020


	//   ....[119]....
        /*3a04*/ 	.word	0x05000020


	//   ....[120]....
        /*3a08*/ 	.word	0x05000020


	//   ....[121]....
        /*3a0c*/ 	.word	0x05000020


	//   ....[122]....
        /*3a10*/ 	.word	0x05000020


	//   ....[123]....
        /*3a14*/ 	.word	0x05000020


	//   ....[124]....
        /*3a18*/ 	.word	0x05000020


	//   ....[125]....
        /*3a1c*/ 	.word	0x05000020


	//   ....[126]....
        /*3a20*/ 	.word	0x05000020


	//   ....[127]....
        /*3a24*/ 	.word	0x05000020


	//   ....[128]....
        /*3a28*/ 	.word	0x05000020


	//   ....[129]....
        /*3a2c*/ 	.word	0x05000020


	//   ....[130]....
        /*3a30*/ 	.word	0x05000020


	//   ....[131]....
        /*3a34*/ 	.word	0x05000020


	//   ....[132]....
        /*3a38*/ 	.word	0x05000020


	//   ....[133]....
        /*3a3c*/ 	.word	0x05000020


	//   ....[134]....
        /*3a40*/ 	.word	0x05000020


	//   ....[135]....
        /*3a44*/ 	.word	0x05000020


	//   ....[136]....
        /*3a48*/ 	.word	0x05000020


	//   ....[137]....
        /*3a4c*/ 	.word	0x05000020


	//   ....[138]....
        /*3a50*/ 	.word	0x05000020


	//   ....[139]....
        /*3a54*/ 	.word	0x05000020


	//   ....[140]....
        /*3a58*/ 	.word	0x05000020


	//   ....[141]....
        /*3a5c*/ 	.word	0x05000020


	//   ....[142]....
        /*3a60*/ 	.word	0x05000020


	//   ....[143]....
        /*3a64*/ 	.word	0x05000020


	//   ....[144]....
        /*3a68*/ 	.word	0x05000020


	//   ....[145]....
        /*3a6c*/ 	.word	0x05000020


	//   ....[146]....
        /*3a70*/ 	.word	0x05000020


	//   ....[147]....
        /*3a74*/ 	.word	0x05000020


	//   ....[148]....
        /*3a78*/ 	.word	0x05000020


	//   ....[149]....
        /*3a7c*/ 	.word	0x05000020


	//   ....[150]....
        /*3a80*/ 	.word	0x05000020


	//   ....[151]....
        /*3a84*/ 	.word	0x05000020


	//   ....[152]....
        /*3a88*/ 	.word	0x05000020


	//   ....[153]....
        /*3a8c*/ 	.word	0x05000020


	//   ....[154]....
        /*3a90*/ 	.word	0x05000020


	//   ....[155]....
        /*3a94*/ 	.word	0x05000020


	//   ....[156]....
        /*3a98*/ 	.word	0x05000020


	//   ....[157]....
        /*3a9c*/ 	.word	0x05000020


	//   ....[158]....
        /*3aa0*/ 	.word	0x05000020


	//   ....[159]....
        /*3aa4*/ 	.word	0x05000020


	//   ....[160]....
        /*3aa8*/ 	.word	0x05000020


	//   ....[161]....
        /*3aac*/ 	.word	0x05000020


	//   ....[162]....
        /*3ab0*/ 	.word	0x05000020


	//   ....[163]....
        /*3ab4*/ 	.word	0x05000020


	//   ....[164]....
        /*3ab8*/ 	.word	0x05000020


	//   ....[165]....
        /*3abc*/ 	.word	0x05000020


	//   ....[166]....
        /*3ac0*/ 	.word	0x05000020


	//   ....[167]....
        /*3ac4*/ 	.word	0x05000020


	//   ....[168]....
        /*3ac8*/ 	.word	0x05000020


	//   ....[169]....
        /*3acc*/ 	.word	0x05000020


	//   ....[170]....
        /*3ad0*/ 	.word	0x05000020


	//----- nvinfo : EIATTR_COOP_GROUP_INSTR_OFFSETS
	.align		4
.L_347:
        /*3ad4*/ 	.byte	0x04, 0x28
        /*3ad6*/ 	.short	(.L_349 - .L_348)


	//   ....[0]....
.L_348:
        /*3ad8*/ 	.word	0x00000730


	//   ....[1]....
        /*3adc*/ 	.word	0x00000740


	//   ....[2]....
        /*3ae0*/ 	.word	0x00000860


	//   ....[3]....
        /*3ae4*/ 	.word	0x00000880


	//   ....[4]....
        /*3ae8*/ 	.word	0x000008a0


	//   ....[5]....
        /*3aec*/ 	.word	0x000008b0


	//   ....[6]....
        /*3af0*/ 	.word	0x000008c0


	//   ....[7]....
        /*3af4*/ 	.word	0x00000900


	//   ....[8]....
        /*3af8*/ 	.word	0x00000c20


	//   ....[9]....
        /*3afc*/ 	.word	0x00000c30


	//   ....[10]....
        /*3b00*/ 	.word	0x00000d50


	//   ....[11]....
        /*3b04*/ 	.word	0x00000e00


	//   ....[12]....
        /*3b08*/ 	.word	0x00000e90


	//   ....[13]....
        /*3b0c*/ 	.word	0x00000eb0


	//   ....[14]....
        /*3b10*/ 	.word	0x00000ed0


	//   ....[15]....
        /*3b14*/ 	.word	0x00000f10


	//   ....[16]....
        /*3b18*/ 	.word	0x00000f20


	//   ....[17]....
        /*3b1c*/ 	.word	0x00000f40


	//   ....[18]....
        /*3b20*/ 	.word	0x00000f50


	//   ....[19]....
        /*3b24*/ 	.word	0x00000f60


	//   ....[20]....
        /*3b28*/ 	.word	0x00001020


	//   ....[21]....
        /*3b2c*/ 	.word	0x00001030


	//   ....[22]....
        /*3b30*/ 	.word	0x00001040


	//   ....[23]....
        /*3b34*/ 	.word	0x00001050


	//   ....[24]....
        /*3b38*/ 	.word	0x000013a0


	//   ....[25]....
        /*3b3c*/ 	.word	0x000013b0


	//   ....[26]....
        /*3b40*/ 	.word	0x00001710


	//   ....[27]....
        /*3b44*/ 	.word	0x00001720


	//   ....[28]....
        /*3b48*/ 	.word	0x00001840


	//   ....[29]....
        /*3b4c*/ 	.word	0x00001860


	//   ....[30]....
        /*3b50*/ 	.word	0x00001880


	//   ....[31]....
        /*3b54*/ 	.word	0x00001890


	//   ....[32]....
        /*3b58*/ 	.word	0x000018a0


	//   ....[33]....
        /*3b5c*/ 	.word	0x000018e0


	//   ....[34]....
        /*3b60*/ 	.word	0x00001c00


	//   ....[35]....
        /*3b64*/ 	.word	0x00001d20


	//   ....[36]....
        /*3b68*/ 	.word	0x00001de0


	//   ....[37]....
        /*3b6c*/ 	.word	0x00001e60


	//   ....[38]....
        /*3b70*/ 	.word	0x00001e80


	//   ....[39]....
        /*3b74*/ 	.word	0x00001ea0


	//   ....[40]....
        /*3b78*/ 	.word	0x00001ee0


	//   ....[41]....
        /*3b7c*/ 	.word	0x00001ef0


	//   ....[42]....
        /*3b80*/ 	.word	0x00001f10


	//   ....[43]....
        /*3b84*/ 	.word	0x00001f20


	//   ....[44]....
        /*3b88*/ 	.word	0x00001fe0


	//   ....[45]....
        /*3b8c*/ 	.word	0x00001ff0


	//   ....[46]....
        /*3b90*/ 	.word	0x00002000


	//   ....[47]....
        /*3b94*/ 	.word	0x00002010


	//   ....[48]....
        /*3b98*/ 	.word	0x00002020


	//   ....[49]....
        /*3b9c*/ 	.word	0x00002030


	//   ....[50]....
        /*3ba0*/ 	.word	0x000022a0


	//   ....[51]....
        /*3ba4*/ 	.word	0x000022d0


	//   ....[52]....
        /*3ba8*/ 	.word	0x000022e0


	//   ....[53]....
        /*3bac*/ 	.word	0x000022f0


	//   ....[54]....
        /*3bb0*/ 	.word	0x00002300


	//   ....[55]....
        /*3bb4*/ 	.word	0x00002310


	//   ....[56]....
        /*3bb8*/ 	.word	0x00002330


	//   ....[57]....
        /*3bbc*/ 	.word	0x00002350


	//   ....[58]....
        /*3bc0*/ 	.word	0x00002360


	//   ....[59]....
        /*3bc4*/ 	.word	0x00002380


	//   ....[60]....
        /*3bc8*/ 	.word	0x000023d0


	//   ....[61]....
        /*3bcc*/ 	.word	0x00002400


	//   ....[62]....
        /*3bd0*/ 	.word	0x00002430


	//   ....[63]....
        /*3bd4*/ 	.word	0x00002460


	//   ....[64]....
        /*3bd8*/ 	.word	0x00002480


	//   ....[65]....
        /*3bdc*/ 	.word	0x00002490


	//   ....[66]....
        /*3be0*/ 	.word	0x000024a0


	//   ....[67]....
        /*3be4*/ 	.word	0x000024b0


	//   ....[68]....
        /*3be8*/ 	.word	0x000024d0


	//   ....[69]....
        /*3bec*/ 	.word	0x00002540


	//   ....[70]....
        /*3bf0*/ 	.word	0x00002590


	//   ....[71]....
        /*3bf4*/ 	.word	0x000025c0


	//   ....[72]....
        /*3bf8*/ 	.word	0x000025d0


	//   ....[73]....
        /*3bfc*/ 	.word	0x000025e0


	//   ....[74]....
        /*3c00*/ 	.word	0x000025f0


	//   ....[75]....
        /*3c04*/ 	.word	0x00002600


	//   ....[76]....
        /*3c08*/ 	.word	0x00002680


	//   ....[77]....
        /*3c0c*/ 	.word	0x000026c0


	//   ....[78]....
        /*3c10*/ 	.word	0x000026f0


	//   ....[79]....
        /*3c14*/ 	.word	0x00002700


	//   ....[80]....
        /*3c18*/ 	.word	0x00002710


	//   ....[81]....
        /*3c1c*/ 	.word	0x00002720


	//   ....[82]....
        /*3c20*/ 	.word	0x00002830


	//   ....[83]....
        /*3c24*/ 	.word	0x00002840


	//   ....[84]....
        /*3c28*/ 	.word	0x00002850


	//   ....[85]....
        /*3c2c*/ 	.word	0x00002860


	//   ....[86]....
        /*3c30*/ 	.word	0x00002870


	//   ....[87]....
        /*3c34*/ 	.word	0x00002880


	//   ....[88]....
        /*3c38*/ 	.word	0x000028a0


	//   ....[89]....
        /*3c3c*/ 	.word	0x000028c0


	//   ....[90]....
        /*3c40*/ 	.word	0x00002980


	//   ....[91]....
        /*3c44*/ 	.word	0x00002990


	//   ....[92]....
        /*3c48*/ 	.word	0x000029a0


	//   ....[93]....
        /*3c4c*/ 	.word	0x000029b0


	//   ....[94]....
        /*3c50*/ 	.word	0x000029c0


	//   ....[95]....
        /*3c54*/ 	.word	0x000029d0


	//   ....[96]....
        /*3c58*/ 	.word	0x000029f0


	//   ....[97]....
        /*3c5c*/ 	.word	0x00002a10


	//   ....[98]....
        /*3c60*/ 	.word	0x00002ad0


	//   ....[99]....
        /*3c64*/ 	.word	0x00002ae0


	//   ....[100]....
        /*3c68*/ 	.word	0x00002af0


	//   ....[101]....
        /*3c6c*/ 	.word	0x00002b00


	//   ....[102]....
        /*3c70*/ 	.word	0x00002b10


	//   ....[103]....
        /*3c74*/ 	.word	0x00002b20


	//   ....[104]....
        /*3c78*/ 	.word	0x00002b40


	//   ....[105]....
        /*3c7c*/ 	.word	0x00002b60


	//   ....[106]....
        /*3c80*/ 	.word	0x00002d30


	//   ....[107]....
        /*3c84*/ 	.word	0x00002d40


	//   ....[108]....
        /*3c88*/ 	.word	0x00003100


	//   ....[109]....
        /*3c8c*/ 	.word	0x00003110


	//   ....[110]....
        /*3c90*/ 	.word	0x00003230


	//   ....[111]....
        /*3c94*/ 	.word	0x00003250


	//   ....[112]....
        /*3c98*/ 	.word	0x00003270


	//   ....[113]....
        /*3c9c*/ 	.word	0x00003280


	//   ....[114]....
        /*3ca0*/ 	.word	0x00003290


	//   ....[115]....
        /*3ca4*/ 	.word	0x000032d0


	//   ....[116]....
        /*3ca8*/ 	.word	0x000035e0


	//   ....[117]....
        /*3cac*/ 	.word	0x000035f0


	//   ....[118]....
        /*3cb0*/ 	.word	0x00003710


	//   ....[119]....
        /*3cb4*/ 	.word	0x000037c0


	//   ....[120]....
        /*3cb8*/ 	.word	0x00003850


	//   ....[121]....
        /*3cbc*/ 	.word	0x00003870


	//   ....[122]....
        /*3cc0*/ 	.word	0x000038a0


	//   ....[123]....
        /*3cc4*/ 	.word	0x000038d0


	//   ....[124]....
        /*3cc8*/ 	.word	0x000038e0


	//   ....[125]....
        /*3ccc*/ 	.word	0x00003900


	//   ....[126]....
        /*3cd0*/ 	.word	0x00003910


	//   ....[127]....
        /*3cd4*/ 	.word	0x00003920


	//   ....[128]....
        /*3cd8*/ 	.word	0x000039f0


	//   ....[129]....
        /*3cdc*/ 	.word	0x00003a00


	//   ....[130]....
        /*3ce0*/ 	.word	0x00003a10


	//   ....[131]....
        /*3ce4*/ 	.word	0x00003a20


	//   ....[132]....
        /*3ce8*/ 	.word	0x00003c10


	//   ....[133]....
        /*3cec*/ 	.word	0x00003c40


	//   ....[134]....
        /*3cf0*/ 	.word	0x00003c50


	//   ....[135]....
        /*3cf4*/ 	.word	0x00003c60


	//   ....[136]....
        /*3cf8*/ 	.word	0x00003c70


	//   ....[137]....
        /*3cfc*/ 	.word	0x00003c80


	//   ....[138]....
        /*3d00*/ 	.word	0x00003ca0


	//   ....[139]....
        /*3d04*/ 	.word	0x00003cc0


	//   ....[140]....
        /*3d08*/ 	.word	0x00003cd0


	//   ....[141]....
        /*3d0c*/ 	.word	0x00003cf0


	//   ....[142]....
        /*3d10*/ 	.word	0x00003d30


	//   ....[143]....
        /*3d14*/ 	.word	0x00003d60


	//   ....[144]....
        /*3d18*/ 	.word	0x00003d90


	//   ....[145]....
        /*3d1c*/ 	.word	0x00003dc0


	//   ....[146]....
        /*3d20*/ 	.word	0x00003df0


	//   ....[147]....
        /*3d24*/ 	.word	0x00003e00


	//   ....[148]....
        /*3d28*/ 	.word	0x00003e10


	//   ....[149]....
        /*3d2c*/ 	.word	0x00003e20


	//   ....[150]....
        /*3d30*/ 	.word	0x00003e30


	//   ....[151]....
        /*3d34*/ 	.word	0x00003ee0


	//   ....[152]....
        /*3d38*/ 	.word	0x00003f10


	//   ....[153]....
        /*3d3c*/ 	.word	0x00003f30


	//   ....[154]....
        /*3d40*/ 	.word	0x00003f40


	//   ....[155]....
        /*3d44*/ 	.word	0x00003f50


	//   ....[156]....
        /*3d48*/ 	.word	0x00003f60


	//   ....[157]....
        /*3d4c*/ 	.word	0x00003f70


	//   ....[158]....
        /*3d50*/ 	.word	0x00003fe0


	//   ....[159]....
        /*3d54*/ 	.word	0x00004010


	//   ....[160]....
        /*3d58*/ 	.word	0x00004050


	//   ....[161]....
        /*3d5c*/ 	.word	0x00004070


	//   ....[162]....
        /*3d60*/ 	.word	0x00004080


	//   ....[163]....
        /*3d64*/ 	.word	0x00004090


	//   ....[164]....
        /*3d68*/ 	.word	0x00004190


	//   ....[165]....
        /*3d6c*/ 	.word	0x000041a0


	//   ....[166]....
        /*3d70*/ 	.word	0x000041b0


	//   ....[167]....
        /*3d74*/ 	.word	0x000041c0


	//   ....[168]....
        /*3d78*/ 	.word	0x000041d0


	//   ....[169]....
        /*3d7c*/ 	.word	0x000041e0


	//   ....[170]....
        /*3d80*/ 	.word	0x00004200


	//   ....[171]....
        /*3d84*/ 	.word	0x00004220


	//   ....[172]....
        /*3d88*/ 	.word	0x000042e0


	//   ....[173]....
        /*3d8c*/ 	.word	0x000042f0


	//   ....[174]....
        /*3d90*/ 	.word	0x00004300


	//   ....[175]....
        /*3d94*/ 	.word	0x00004310


	//   ....[176]....
        /*3d98*/ 	.word	0x00004320


	//   ....[177]....
        /*3d9c*/ 	.word	0x00004330


	//   ....[178]....
        /*3da0*/ 	.word	0x00004350


	//   ....[179]....
        /*3da4*/ 	.word	0x00004370


	//   ....[180]....
        /*3da8*/ 	.word	0x00004430


	//   ....[181]....
        /*3dac*/ 	.word	0x00004440


	//   ....[182]....
        /*3db0*/ 	.word	0x00004450


	//   ....[183]....
        /*3db4*/ 	.word	0x00004460


	//   ....[184]....
        /*3db8*/ 	.word	0x00004470


	//   ....[185]....
        /*3dbc*/ 	.word	0x00004480


	//   ....[186]....
        /*3dc0*/ 	.word	0x000044a0


	//   ....[187]....
        /*3dc4*/ 	.word	0x000044c0


	//   ....[188]....
        /*3dc8*/ 	.word	0x00004630


	//   ....[189]....
        /*3dcc*/ 	.word	0x00004650


	//   ....[190]....
        /*3dd0*/ 	.word	0x00004670


	//   ....[191]....
        /*3dd4*/ 	.word	0x00004700


	//   ....[192]....
        /*3dd8*/ 	.word	0x00004720


	//   ....[193]....
        /*3ddc*/ 	.word	0x00004770


	//   ....[194]....
        /*3de0*/ 	.word	0x00004790


	//   ....[195]....
        /*3de4*/ 	.word	0x000047b0


	//   ....[196]....
        /*3de8*/ 	.word	0x000047c0


	//   ....[197]....
        /*3dec*/ 	.word	0x000047d0


	//   ....[198]....
        /*3df0*/ 	.word	0x000047f0


	//   ....[199]....
        /*3df4*/ 	.word	0x00004820


	//   ....[200]....
        /*3df8*/ 	.word	0x00004860


	//   ....[201]....
        /*3dfc*/ 	.word	0x00004ad0


	//   ....[202]....
        /*3e00*/ 	.word	0x00004af0


	//   ....[203]....
        /*3e04*/ 	.word	0x00004b00


	//   ....[204]....
        /*3e08*/ 	.word	0x00004ba0


	//   ....[205]....
        /*3e0c*/ 	.word	0x00004de0


	//   ....[206]....
        /*3e10*/ 	.word	0x00004e10


	//   ....[207]....
        /*3e14*/ 	.word	0x00004e30


	//   ....[208]....
        /*3e18*/ 	.word	0x00004e50


	//   ....[209]....
        /*3e1c*/ 	.word	0x00004e60


	//   ....[210]....
        /*3e20*/ 	.word	0x00004e70


	//   ....[211]....
        /*3e24*/ 	.word	0x00004ef0


	//   ....[212]....
        /*3e28*/ 	.word	0x00004f00


	//   ....[213]....
        /*3e2c*/ 	.word	0x00004f20


	//   ....[214]....
        /*3e30*/ 	.word	0x00004f30


	//   ....[215]....
        /*3e34*/ 	.word	0x00004f40


	//   ....[216]....
        /*3e38*/ 	.word	0x00004f50


	//   ....[217]....
        /*3e3c*/ 	.word	0x00004f60


	//   ....[218]....
        /*3e40*/ 	.word	0x00004ff0


	//   ....[219]....
        /*3e44*/ 	.word	0x00006600


	//   ....[220]....
        /*3e48*/ 	.word	0x00006780


	//   ....[221]....
        /*3e4c*/ 	.word	0x000068c0


	//   ....[222]....
        /*3e50*/ 	.word	0x00006b00


	//   ....[223]....
        /*3e54*/ 	.word	0x00006d90


	//   ....[224]....
        /*3e58*/ 	.word	0x00006e90


	//   ....[225]....
        /*3e5c*/ 	.word	0x000070e0


	//   ....[226]....
        /*3e60*/ 	.word	0x00007220


	//   ....[227]....
        /*3e64*/ 	.word	0x000074f0


	//   ....[228]....
        /*3e68*/ 	.word	0x000075a0


	//   ....[229]....
        /*3e6c*/ 	.word	0x000078d0


	//   ....[230]....
        /*3e70*/ 	.word	0x000079c0


	//   ....[231]....
        /*3e74*/ 	.word	0x00007c40


	//   ....[232]....
        /*3e78*/ 	.word	0x00007dd0


	//   ....[233]....
        /*3e7c*/ 	.word	0x000080c0


	//   ....[234]....
        /*3e80*/ 	.word	0x00008150


	//   ....[235]....
        /*3e84*/ 	.word	0x00008400


	//   ....[236]....
        /*3e88*/ 	.word	0x00008540


	//   ....[237]....
        /*3e8c*/ 	.word	0x000086a0


	//   ....[238]....
        /*3e90*/ 	.word	0x000089e0


	//   ....[239]....
        /*3e94*/ 	.word	0x00008a90


	//   ....[240]....
        /*3e98*/ 	.word	0x00008c80


	//   ....[241]....
        /*3e9c*/ 	.word	0x00008f10


	//   ....[242]....
        /*3ea0*/ 	.word	0x00009110


	//   ....[243]....
        /*3ea4*/ 	.word	0x000091b0


	//   ....[244]....
        /*3ea8*/ 	.word	0x000094d0


	//   ....[245]....
        /*3eac*/ 	.word	0x00009560


	//   ....[246]....
        /*3eb0*/ 	.word	0x00009850


	//   ....[247]....
        /*3eb4*/ 	.word	0x000099c0


	//   ....[248]....
        /*3eb8*/ 	.word	0x00009bd0


	//   ....[249]....
        /*3ebc*/ 	.word	0x00009f20


	//   ....[250]....
        /*3ec0*/ 	.word	0x0000a0a0


	//   ....[251]....
        /*3ec4*/ 	.word	0x0000a3f0


	//   ....[252]....
        /*3ec8*/ 	.word	0x0000a4a0


	//   ....[253]....
        /*3ecc*/ 	.word	0x0000a7c0


	//   ....[254]....
        /*3ed0*/ 	.word	0x0000a870


	//   ....[255]....
        /*3ed4*/ 	.word	0x0000aa40


	//   ....[0]....
        /*3ed8*/ 	.word	0x0000ac00


	//   ....[1]....
        /*3edc*/ 	.word	0x0000ae20


	//   ....[2]....
        /*3ee0*/ 	.word	0x0000b010


	//   ....[3]....
        /*3ee4*/ 	.word	0x0000b360


	//   ....[4]....
        /*3ee8*/ 	.word	0x0000b3f0


	//   ....[5]....
        /*3eec*/ 	.word	0x0000b510


	//   ....[6]....
        /*3ef0*/ 	.word	0x0000b750


	//   ....[7]....
        /*3ef4*/ 	.word	0x0000ba40


	//   ....[8]....
        /*3ef8*/ 	.word	0x0000bad0


	//   ....[9]....
        /*3efc*/ 	.word	0x0000bdb0


	//   ....[10]....
        /*3f00*/ 	.word	0x0000be50


	//   ....[11]....
        /*3f04*/ 	.word	0x0000c140


	//   ....[12]....
        /*3f08*/ 	.word	0x0000c270


	//   ....[13]....
        /*3f0c*/ 	.word	0x0000c4f0


	//   ....[14]....
        /*3f10*/ 	.word	0x0000c650


	//   ....[15]....
        /*3f14*/ 	.word	0x0000c720


	//   ....[16]....
        /*3f18*/ 	.word	0x0000ca50


	//   ....[17]....
        /*3f1c*/ 	.word	0x0000cae0


	//   ....[18]....
        /*3f20*/ 	.word	0x0000ce10


	//   ....[19]....
        /*3f24*/ 	.word	0x0000cea0


	//   ....[20]....
        /*3f28*/ 	.word	0x0000d1d0


	//   ....[21]....
        /*3f2c*/ 	.word	0x0000d260


	//   ....[22]....
        /*3f30*/ 	.word	0x0000d510


	//   ....[23]....
        /*3f34*/ 	.word	0x0000d7a0


	//   ....[24]....
        /*3f38*/ 	.word	0x0000d980


	//   ....[25]....
        /*3f3c*/ 	.word	0x0000e160


	//   ....[26]....
        /*3f40*/ 	.word	0x00015b80


	//   ....[27]....
        /*3f44*/ 	.word	0x00015ba0


	//   ....[28]....
        /*3f48*/ 	.word	0x00015bc0


	//   ....[29]....
        /*3f4c*/ 	.word	0x00016ef0


	//   ....[30]....
        /*3f50*/ 	.word	0x00016f90


	//   ....[31]....
        /*3f54*/ 	.word	0x00017020


	//   ....[32]....
        /*3f58*/ 	.word	0x000171f0


	//   ....[33]....
        /*3f5c*/ 	.word	0x000172b0


	//   ....[34]....
        /*3f60*/ 	.word	0x00017340


	//   ....[35]....
        /*3f64*/ 	.word	0x000173d0


	//   ....[36]....
        /*3f68*/ 	.word	0x00017510


	//   ....[37]....
        /*3f6c*/ 	.word	0x00017600


	//   ....[38]....
        /*3f70*/ 	.word	0x00017a90


	//   ....[39]....
        /*3f74*/ 	.word	0x00017b40


	//   ....[40]....
        /*3f78*/ 	.word	0x00017c30


	//   ....[41]....
        /*3f7c*/ 	.word	0x00017e00


	//   ....[42]....
        /*3f80*/ 	.word	0x00018000


	//   ....[43]....
        /*3f84*/ 	.word	0x000181e0


	//   ....[44]....
        /*3f88*/ 	.word	0x00018450


	//   ....[45]....
        /*3f8c*/ 	.word	0x00018540


	//   ....[46]....
        /*3f90*/ 	.word	0x000185d0


	//   ....[47]....
        /*3f94*/ 	.word	0x000186a0


	//   ....[48]....
        /*3f98*/ 	.word	0x00018740


	//   ....[49]....
        /*3f9c*/ 	.word	0x000187d0


	//   ....[50]....
        /*3fa0*/ 	.word	0x00018860


	//   ....[51]....
        /*3fa4*/ 	.word	0x000188f0


	//   ....[52]....
        /*3fa8*/ 	.word	0x000189b0


	//   ....[53]....
        /*3fac*/ 	.word	0x00018a50


	//   ....[54]....
        /*3fb0*/ 	.word	0x00018ae0


	//   ....[55]....
        /*3fb4*/ 	.word	0x00018f80


	//   ....[56]....
        /*3fb8*/ 	.word	0x00019010


	//   ....[57]....
        /*3fbc*/ 	.word	0x000190f0


	//   ....[58]....
        /*3fc0*/ 	.word	0x00019180


	//   ....[59]....
        /*3fc4*/ 	.word	0x00019560


	//   ....[60]....
        /*3fc8*/ 	.word	0x00019720


	//   ....[61]....
        /*3fcc*/ 	.word	0x0001a2e0


	//   ....[62]....
        /*3fd0*/ 	.word	0x0001a320


	//   ....[63]....
        /*3fd4*/ 	.word	0x0001a330


	//   ....[64]....
        /*3fd8*/ 	.word	0x0001bdf0


	//   ....[65]....
        /*3fdc*/ 	.word	0x0001be00


	//   ....[66]....
        /*3fe0*/ 	.word	0x0001be10


	//   ....[67]....
        /*3fe4*/ 	.word	0x0001d810


	//   ....[68]....
        /*3fe8*/ 	.word	0x0001d820


	//   ....[69]....
        /*3fec*/ 	.word	0x0001d830


	//   ....[70]....
        /*3ff0*/ 	.word	0x0001f250


	//   ....[71]....
        /*3ff4*/ 	.word	0x0001f260


	//   ....[72]....
        /*3ff8*/ 	.word	0x0001f270


	//   ....[73]....
        /*3ffc*/ 	.word	0x00020c90


	//   ....[74]....
        /*4000*/ 	.word	0x00020ca0


	//   ....[75]....
        /*4004*/ 	.word	0x00020cb0


	//   ....[76]....
        /*4008*/ 	.word	0x000226f0


	//   ....[77]....
        /*400c*/ 	.word	0x00022700


	//   ....[78]....
        /*4010*/ 	.word	0x00022710


	//   ....[79]....
        /*4014*/ 	.word	0x00024150


	//   ....[80]....
        /*4018*/ 	.word	0x00024160


	//   ....[81]....
        /*401c*/ 	.word	0x00024170


	//   ....[82]....
        /*4020*/ 	.word	0x00025bb0


	//   ....[83]....
        /*4024*/ 	.word	0x00025bc0


	//   ....[84]....
        /*4028*/ 	.word	0x00025bd0


	//   ....[85]....
        /*402c*/ 	.word	0x000277f0


	//   ....[86]....
        /*4030*/ 	.word	0x00027860


	//   ....[87]....
        /*4034*/ 	.word	0x000278f0


	//   ....[88]....
        /*4038*/ 	.word	0x00027980


	//   ....[89]....
        /*403c*/ 	.word	0x00027a30


	//   ....[90]....
        /*4040*/ 	.word	0x00027ac0


	//   ....[91]....
        /*4044*/ 	.word	0x00027b50


	//   ....[92]....
        /*4048*/ 	.word	0x00027be0


	//   ....[93]....
        /*404c*/ 	.word	0x00027f30


	//   ....[94]....
        /*4050*/ 	.word	0x00027fb0


	//   ....[95]....
        /*4054*/ 	.word	0x00028030


	//   ....[96]....
        /*4058*/ 	.word	0x000280c0


	//   ....[97]....
        /*405c*/ 	.word	0x00028270


	//   ....[98]....
        /*4060*/ 	.word	0x00028310


	//   ....[99]....
        /*4064*/ 	.word	0x000283a0


	//   ....[100]....
        /*4068*/ 	.word	0x00028430


	//   ....[101]....
        /*406c*/ 	.word	0x00028480


	//   ....[102]....
        /*4070*/ 	.word	0x00028500


	//   ....[103]....
        /*4074*/ 	.word	0x00028590


	//   ....[104]....
        /*4078*/ 	.word	0x00028630


	//   ....[105]....
        /*407c*/ 	.word	0x00028760


	//   ....[106]....
        /*4080*/ 	.word	0x000287f0


	//   ....[107]....
        /*4084*/ 	.word	0x00028880


	//   ....[108]....
        /*4088*/ 	.word	0x00028910


	//   ....[109]....
        /*408c*/ 	.word	0x000289b0


	//   ....[110]....
        /*4090*/ 	.word	0x00028a40


	//   ....[111]....
        /*4094*/ 	.word	0x00028cb0


	//   ....[112]....
        /*4098*/ 	.word	0x00028d30


	//   ....[113]....
        /*409c*/ 	.word	0x00028dd0


	//   ....[114]....
        /*40a0*/ 	.word	0x00028e70


	//   ....[115]....
        /*40a4*/ 	.word	0x00028f30


	//   ....[116]....
        /*40a8*/ 	.word	0x00028fd0


	//   ....[117]....
        /*40ac*/ 	.word	0x00029070


	//   ....[118]....
        /*40b0*/ 	.word	0x00029110


	//   ....[119]....
        /*40b4*/ 	.word	0x000293c0


	//   ....[120]....
        /*40b8*/ 	.word	0x00029440


	//   ....[121]....
        /*40bc*/ 	.word	0x000294e0


	//   ....[122]....
        /*40c0*/ 	.word	0x00029570


	//   ....[123]....
        /*40c4*/ 	.word	0x00029640


	//   ....[124]....
        /*40c8*/ 	.word	0x000296e0


	//   ....[125]....
        /*40cc*/ 	.word	0x00029780


	//   ....[126]....
        /*40d0*/ 	.word	0x00029820


	//   ....[127]....
        /*40d4*/ 	.word	0x00029a70


	//   ....[128]....
        /*40d8*/ 	.word	0x00029b00


	//   ....[129]....
        /*40dc*/ 	.word	0x00029bb0


	//   ....[130]....
        /*40e0*/ 	.word	0x00029c60


	//   ....[131]....
        /*40e4*/ 	.word	0x00029d60


	//   ....[132]....
        /*40e8*/ 	.word	0x00029e00


	//   ....[133]....
        /*40ec*/ 	.word	0x00029ea0


	//   ....[134]....
        /*40f0*/ 	.word	0x00029f40


	//   ....[135]....
        /*40f4*/ 	.word	0x00029fe0


	//   ....[136]....
        /*40f8*/ 	.word	0x0002a090


	//   ....[137]....
        /*40fc*/ 	.word	0x0002a110


	//   ....[138]....
        /*4100*/ 	.word	0x0002a140


	//   ....[139]....
        /*4104*/ 	.word	0x0002a1c0


	//   ....[140]....
        /*4108*/ 	.word	0x0002a230


	//   ....[141]....
        /*410c*/ 	.word	0x0002a2a0


	//   ....[142]....
        /*4110*/ 	.word	0x0002a310


	//   ....[143]....
        /*4114*/ 	.word	0x0002a350


	//   ....[144]....
        /*4118*/ 	.word	0x0002a3c0


	//   ....[145]....
        /*411c*/ 	.word	0x0002a450


	//   ....[146]....
        /*4120*/ 	.word	0x0002a480


	//   ....[147]....
        /*4124*/ 	.word	0x0002a500


	//   ....[148]....
        /*4128*/ 	.word	0x0002a570


	//   ....[149]....
        /*412c*/ 	.word	0x0002a5e0


	//   ....[150]....
        /*4130*/ 	.word	0x0002a650


	//   ....[151]....
        /*4134*/ 	.word	0x0002a690


	//   ....[152]....
        /*4138*/ 	.word	0x0002a710


	//   ....[153]....
        /*413c*/ 	.word	0x0002a7a0


	//   ....[154]....
        /*4140*/ 	.word	0x0002a7d0


	//   ....[155]....
        /*4144*/ 	.word	0x0002a850


	//   ....[156]....
        /*4148*/ 	.word	0x0002a8c0


	//   ....[157]....
        /*414c*/ 	.word	0x0002a930


	//   ....[158]....
        /*4150*/ 	.word	0x0002a9a0


	//   ....[159]....
        /*4154*/ 	.word	0x0002a9e0


	//   ....[160]....
        /*4158*/ 	.word	0x0002aa50


	//   ....[161]....
        /*415c*/ 	.word	0x0002aad0


	//   ....[162]....
        /*4160*/ 	.word	0x0002ab00


	//   ....[163]....
        /*4164*/ 	.word	0x0002ab50


	//   ....[164]....
        /*4168*/ 	.word	0x0002aba0


	//   ....[165]....
        /*416c*/ 	.word	0x0002abf0


	//   ....[166]....
        /*4170*/ 	.word	0x0002ac40


	//   ....[167]....
        /*4174*/ 	.word	0x0002acd0


	//   ....[168]....
        /*4178*/ 	.word	0x0002ad80


	//   ....[169]....
        /*417c*/ 	.word	0x0002adf0


	//   ....[170]....
        /*4180*/ 	.word	0x0002ae20


	//   ....[171]....
        /*4184*/ 	.word	0x0002ae70


	//   ....[172]....
        /*4188*/ 	.word	0x0002aec0


	//   ....[173]....
        /*418c*/ 	.word	0x0002af10


	//   ....[174]....
        /*4190*/ 	.word	0x0002af60


	//   ....[175]....
        /*4194*/ 	.word	0x0002afe0


	//   ....[176]....
        /*4198*/ 	.word	0x0002b080


	//   ....[177]....
        /*419c*/ 	.word	0x0002b0f0


	//   ....[178]....
        /*41a0*/ 	.word	0x0002b120


	//   ....[179]....
        /*41a4*/ 	.word	0x0002b170


	//   ....[180]....
        /*41a8*/ 	.word	0x0002b1c0


	//   ....[181]....
        /*41ac*/ 	.word	0x0002b210


	//   ....[182]....
        /*41b0*/ 	.word	0x0002b260


	//   ....[183]....
        /*41b4*/ 	.word	0x0002b2e0


	//   ....[184]....
        /*41b8*/ 	.word	0x0002b380


	//   ....[185]....
        /*41bc*/ 	.word	0x0002b3f0


	//   ....[186]....
        /*41c0*/ 	.word	0x0002b420


	//   ....[187]....
        /*41c4*/ 	.word	0x0002b470


	//   ....[188]....
        /*41c8*/ 	.word	0x0002b4c0


	//   ....[189]....
        /*41cc*/ 	.word	0x0002b510


	//   ....[190]....
        /*41d0*/ 	.word	0x0002b560


	//   ....[191]....
        /*41d4*/ 	.word	0x0002b5f0


	//   ....[192]....
        /*41d8*/ 	.word	0x0002b680


	//   ....[193]....
        /*41dc*/ 	.word	0x0002b8f0


	//   ....[194]....
        /*41e0*/ 	.word	0x0002b970


	//   ....[195]....
        /*41e4*/ 	.word	0x0002ba10


	//   ....[196]....
        /*41e8*/ 	.word	0x0002bab0


	//   ....[197]....
        /*41ec*/ 	.word	0x0002bb70


	//   ....[198]....
        /*41f0*/ 	.word	0x0002bc10


	//   ....[199]....
        /*41f4*/ 	.word	0x0002bcb0


	//   ....[200]....
        /*41f8*/ 	.word	0x0002bd50


	//   ....[201]....
        /*41fc*/ 	.word	0x0002c090


	//   ....[202]....
        /*4200*/ 	.word	0x0002c120


	//   ....[203]....
        /*4204*/ 	.word	0x0002c1c0


	//   ....[204]....
        /*4208*/ 	.word	0x0002c260


	//   ....[205]....
        /*420c*/ 	.word	0x0002c3f0


	//   ....[206]....
        /*4210*/ 	.word	0x0002c490


	//   ....[207]....
        /*4214*/ 	.word	0x0002c530


	//   ....[208]....
        /*4218*/ 	.word	0x0002c5d0


	//   ....[209]....
        /*421c*/ 	.word	0x0002c630


	//   ....[210]....
        /*4220*/ 	.word	0x0002c6c0


	//   ....[211]....
        /*4224*/ 	.word	0x0002c770


	//   ....[212]....
        /*4228*/ 	.word	0x0002c810


	//   ....[213]....
        /*422c*/ 	.word	0x0002c970


	//   ....[214]....
        /*4230*/ 	.word	0x0002ca10


	//   ....[215]....
        /*4234*/ 	.word	0x0002cab0


	//   ....[216]....
        /*4238*/ 	.word	0x0002cb50


	//   ....[217]....
        /*423c*/ 	.word	0x0002cc10


	//   ....[218]....
        /*4240*/ 	.word	0x0002ccc0


	//   ....[219]....
        /*4244*/ 	.word	0x0002cd40


	//   ....[220]....
        /*4248*/ 	.word	0x0002cd70


	//   ....[221]....
        /*424c*/ 	.word	0x0002cdf0


	//   ....[222]....
        /*4250*/ 	.word	0x0002ce60


	//   ....[223]....
        /*4254*/ 	.word	0x0002ced0


	//   ....[224]....
        /*4258*/ 	.word	0x0002cf40


	//   ....[225]....
        /*425c*/ 	.word	0x0002cf80


	//   ....[226]....
        /*4260*/ 	.word	0x0002cff0


	//   ....[227]....
        /*4264*/ 	.word	0x0002d080


	//   ....[228]....
        /*4268*/ 	.word	0x0002d0b0


	//   ....[229]....
        /*426c*/ 	.word	0x0002d130


	//   ....[230]....
        /*4270*/ 	.word	0x0002d1a0


	//   ....[231]....
        /*4274*/ 	.word	0x0002d210


	//   ....[232]....
        /*4278*/ 	.word	0x0002d280


	//   ....[233]....
        /*427c*/ 	.word	0x0002d2c0


	//   ....[234]....
        /*4280*/ 	.word	0x0002d340


	//   ....[235]....
        /*4284*/ 	.word	0x0002d3d0


	//   ....[236]....
        /*4288*/ 	.word	0x0002d400


	//   ....[237]....
        /*428c*/ 	.word	0x0002d480


	//   ....[238]....
        /*4290*/ 	.word	0x0002d4f0


	//   ....[239]....
        /*4294*/ 	.word	0x0002d560


	//   ....[240]....
        /*4298*/ 	.word	0x0002d5d0


	//   ....[241]....
        /*429c*/ 	.word	0x0002d610


	//   ....[242]....
        /*42a0*/ 	.word	0x0002d680


	//   ....[243]....
        /*42a4*/ 	.word	0x0002d700


	//   ....[244]....
        /*42a8*/ 	.word	0x0002d730


	//   ....[245]....
        /*42ac*/ 	.word	0x0002d780


	//   ....[246]....
        /*42b0*/ 	.word	0x0002d7d0


	//   ....[247]....
        /*42b4*/ 	.word	0x0002d820


	//   ....[248]....
        /*42b8*/ 	.word	0x0002d870


	//   ....[249]....
        /*42bc*/ 	.word	0x0002d900


	//   ....[250]....
        /*42c0*/ 	.word	0x0002d9b0


	//   ....[251]....
        /*42c4*/ 	.word	0x0002da20


	//   ....[252]....
        /*42c8*/ 	.word	0x0002da50


	//   ....[253]....
        /*42cc*/ 	.word	0x0002daa0


	//   ....[254]....
        /*42d0*/ 	.word	0x0002daf0


	//   ....[255]....
        /*42d4*/ 	.word	0x0002db40


	//   ....[0]....
        /*42d8*/ 	.word	0x0002db90


	//   ....[1]....
        /*42dc*/ 	.word	0x0002dc10


	//   ....[2]....
        /*42e0*/ 	.word	0x0002dcb0


	//   ....[3]....
        /*42e4*/ 	.word	0x0002dd20


	//   ....[4]....
        /*42e8*/ 	.word	0x0002dd50


	//   ....[5]....
        /*42ec*/ 	.word	0x0002dda0


	//   ....[6]....
        /*42f0*/ 	.word	0x0002ddf0


	//   ....[7]....
        /*42f4*/ 	.word	0x0002de40


	//   ....[8]....
        /*42f8*/ 	.word	0x0002de90


	//   ....[9]....
        /*42fc*/ 	.word	0x0002df10


	//   ....[10]....
        /*4300*/ 	.word	0x0002dfb0


	//   ....[11]....
        /*4304*/ 	.word	0x0002e020


	//   ....[12]....
        /*4308*/ 	.word	0x0002e050


	//   ....[13]....
        /*430c*/ 	.word	0x0002e0a0


	//   ....[14]....
        /*4310*/ 	.word	0x0002e0f0


	//   ....[15]....
        /*4314*/ 	.word	0x0002e140


	//   ....[16]....
        /*4318*/ 	.word	0x0002e190


	//   ....[17]....
        /*431c*/ 	.word	0x0002e210


	//   ....[18]....
        /*4320*/ 	.word	0x0002e290


	//   ....[19]....
        /*4324*/ 	.word	0x0002e310


	//   ....[20]....
        /*4328*/ 	.word	0x0002e3b0


	//   ....[21]....
        /*432c*/ 	.word	0x0002e450


	//   ....[22]....
        /*4330*/ 	.word	0x0002e510


	//   ....[23]....
        /*4334*/ 	.word	0x0002e5c0


	//   ....[24]....
        /*4338*/ 	.word	0x0002e620


	//   ....[25]....
        /*433c*/ 	.word	0x0002e6b0


	//   ....[26]....
        /*4340*/ 	.word	0x0002e710


	//   ....[27]....
        /*4344*/ 	.word	0x0002e840


	//   ....[28]....
        /*4348*/ 	.word	0x0002e990


	//   ....[29]....
        /*434c*/ 	.word	0x0002e9f0


	//   ....[30]....
        /*4350*/ 	.word	0x0002eaa0


	//   ....[31]....
        /*4354*/ 	.word	0x0002eb00


	//   ....[32]....
        /*4358*/ 	.word	0x0002ebb0


	//   ....[33]....
        /*435c*/ 	.word	0x0002ee00


	//   ....[34]....
        /*4360*/ 	.word	0x0002ee60


	//   ....[35]....
        /*4364*/ 	.word	0x0002eeb0


	//   ....[36]....
        /*4368*/ 	.word	0x0002ef30


	//   ....[37]....
        /*436c*/ 	.word	0x0002ef80


	//   ....[38]....
        /*4370*/ 	.word	0x0002efd0


	//   ....[39]....
        /*4374*/ 	.word	0x0002f030


	//   ....[40]....
        /*4378*/ 	.word	0x0002f0f0


	//   ....[41]....
        /*437c*/ 	.word	0x0002f140


	//   ....[42]....
        /*4380*/ 	.word	0x0002f1a0


	//   ....[43]....
        /*4384*/ 	.word	0x0002f260


	//   ....[44]....
        /*4388*/ 	.word	0x0002fed0


	//   ....[45]....
        /*438c*/ 	.word	0x00030170


	//   ....[46]....
        /*4390*/ 	.word	0x000301c0


	//   ....[47]....
        /*4394*/ 	.word	0x000302a0


	//   ....[48]....
        /*4398*/ 	.word	0x00030500


	//   ....[49]....
        /*439c*/ 	.word	0x00030790


	//   ....[50]....
        /*43a0*/ 	.word	0x00030910


	//   ....[51]....
        /*43a4*/ 	.word	0x00030b20


	//   ....[52]....
        /*43a8*/ 	.word	0x00030ce0


	//   ....[53]....
        /*43ac*/ 	.word	0x00030e10


	//   ....[54]....
        /*43b0*/ 	.word	0x00031070


	//   ....[55]....
        /*43b4*/ 	.word	0x00031370


	//   ....[56]....
        /*43b8*/ 	.word	0x00031430


	//   ....[57]....
        /*43bc*/ 	.word	0x00031720


	//   ....[58]....
        /*43c0*/ 	.word	0x000317e0


	//   ....[59]....
        /*43c4*/ 	.word	0x00031d20


	//   ....[60]....
        /*43c8*/ 	.word	0x00031dd0


	//   ....[61]....
        /*43cc*/ 	.word	0x00032300


	//   ....[62]....
        /*43d0*/ 	.word	0x000323b0


	//   ....[63]....
        /*43d4*/ 	.word	0x000326b0


	//   ....[64]....
        /*43d8*/ 	.word	0x00032770


	//   ....[65]....
        /*43dc*/ 	.word	0x00032ab0


	//   ....[66]....
        /*43e0*/ 	.word	0x00032c20


	//   ....[67]....
        /*43e4*/ 	.word	0x00032ec0


	//   ....[68]....
        /*43e8*/ 	.word	0x00033040


	//   ....[69]....
        /*43ec*/ 	.word	0x00033110


	//   ....[70]....
        /*43f0*/ 	.word	0x000333b0


	//   ....[71]....
        /*43f4*/ 	.word	0x00033630


	//   ....[72]....
        /*43f8*/ 	.word	0x000337e0


	//   ....[73]....
        /*43fc*/ 	.word	0x00033a80


	//   ....[74]....
        /*4400*/ 	.word	0x00033be0


	//   ....[75]....
        /*4404*/ 	.word	0x00033dd0


	//   ....[76]....
        /*4408*/ 	.word	0x00033fe0


	//   ....[77]....
        /*440c*/ 	.word	0x000342c0


	//   ....[78]....
        /*4410*/ 	.word	0x00034440


	//   ....[79]....
        /*4414*/ 	.word	0x000346a0


	//   ....[80]....
        /*4418*/ 	.word	0x00034900


	//   ....[81]....
        /*441c*/ 	.word	0x00034b20


	//   ....[82]....
        /*4420*/ 	.word	0x00034d40


	//   ....[83]....
        /*4424*/ 	.word	0x00034f20


	//   ....[84]....
        /*4428*/ 	.word	0x00035130


	//   ....[85]....
        /*442c*/ 	.word	0x00035360


	//   ....[86]....
        /*4430*/ 	.word	0x000355b0


	//   ....[87]....
        /*4434*/ 	.word	0x00035670


	//   ....[88]....
        /*4438*/ 	.word	0x00035960


	//   ....[89]....
        /*443c*/ 	.word	0x00035aa0


	//   ....[90]....
        /*4440*/ 	.word	0x00035d80


	//   ....[91]....
        /*4444*/ 	.word	0x00035f10


	//   ....[92]....
        /*4448*/ 	.word	0x00036150


	//   ....[93]....
        /*444c*/ 	.word	0x00036420


	//   ....[94]....
        /*4450*/ 	.word	0x000364d0


	//   ....[95]....
        /*4454*/ 	.word	0x00036780


	//   ....[96]....
        /*4458*/ 	.word	0x00036880


	//   ....[97]....
        /*445c*/ 	.word	0x00036b90


	//   ....[98]....
        /*4460*/ 	.word	0x00036cb0


	//   ....[99]....
        /*4464*/ 	.word	0x00036fb0


	//   ....[100]....
        /*4468*/ 	.word	0x000370e0


	//   ....[101]....
        /*446c*/ 	.word	0x000373a0


	//   ....[102]....
        /*4470*/ 	.word	0x000374f0


	//   ....[103]....
        /*4474*/ 	.word	0x000377e0


	//   ....[104]....
        /*4478*/ 	.word	0x00037920


	//   ....[105]....
        /*447c*/ 	.word	0x00037bc0


	//   ....[106]....
        /*4480*/ 	.word	0x00037d30


	//   ....[107]....
        /*4484*/ 	.word	0x00037f70


	//   ....[108]....
        /*4488*/ 	.word	0x000380f0


	//   ....[109]....
        /*448c*/ 	.word	0x000383c0


	//   ....[110]....
        /*4490*/ 	.word	0x00038560


	//   ....[111]....
        /*4494*/ 	.word	0x0003a0d0


	//   ....[112]....
        /*4498*/ 	.word	0x0003a160


	//   ....[113]....
        /*449c*/ 	.word	0x0003a1f0


	//   ....[114]....
        /*44a0*/ 	.word	0x0003a260


	//   ....[115]....
        /*44a4*/ 	.word	0x0003a2d0


	//   ....[116]....
        /*44a8*/ 	.word	0x0003a3a0


	//   ....[117]....
        /*44ac*/ 	.word	0x0003a520


	//   ....[118]....
        /*44b0*/ 	.word	0x0003a5d0


	//   ....[119]....
        /*44b4*/ 	.word	0x0003a680


	//   ....[120]....
        /*44b8*/ 	.word	0x0003a730


	//   ....[121]....
        /*44bc*/ 	.word	0x0003a7e0


	//   ....[122]....
        /*44c0*/ 	.word	0x0003a890


	//   ....[123]....
        /*44c4*/ 	.word	0x0003a940


	//   ....[124]....
        /*44c8*/ 	.word	0x0003a9f0


	//   ....[125]....
        /*44cc*/ 	.word	0x0003aaa0


	//   ....[126]....
        /*44d0*/ 	.word	0x0003ab50


	//   ....[127]....
        /*44d4*/ 	.word	0x0003acf0


	//   ....[128]....
        /*44d8*/ 	.word	0x0003add0


	//   ....[129]....
        /*44dc*/ 	.word	0x0003ae90


	//   ....[130]....
        /*44e0*/ 	.word	0x0003b040


	//   ....[131]....
        /*44e4*/ 	.word	0x0003b1b0


	//   ....[132]....
        /*44e8*/ 	.word	0x0003b4c0


	//   ....[133]....
        /*44ec*/ 	.word	0x0003b600


	//   ....[134]....
        /*44f0*/ 	.word	0x0003b840


	//   ....[135]....
        /*44f4*/ 	.word	0x0003b8f0


	//   ....[136]....
        /*44f8*/ 	.word	0x0003bb50


	//   ....[137]....
        /*44fc*/ 	.word	0x0003bc00


	//   ....[138]....
        /*4500*/ 	.word	0x0003bd40


	//   ....[139]....
        /*4504*/ 	.word	0x0003bf10


	//   ....[140]....
        /*4508*/ 	.word	0x0003c1e0


	//   ....[141]....
        /*450c*/ 	.word	0x0003c290


	//   ....[142]....
        /*4510*/ 	.word	0x0003c390


	//   ....[143]....
        /*4514*/ 	.word	0x0003c5a0


	//   ....[144]....
        /*4518*/ 	.word	0x0003c770


	//   ....[145]....
        /*451c*/ 	.word	0x0003c940


	//   ....[146]....
        /*4520*/ 	.word	0x0003ca40


	//   ....[147]....
        /*4524*/ 	.word	0x0003db30


	//   ....[148]....
        /*4528*/ 	.word	0x0003db80


	//   ....[149]....
        /*452c*/ 	.word	0x0003dbd0


	//   ....[150]....
        /*4530*/ 	.word	0x0003dcb0


	//   ....[151]....
        /*4534*/ 	.word	0x0003dd40


	//   ....[152]....
        /*4538*/ 	.word	0x0003dd90


	//   ....[153]....
        /*453c*/ 	.word	0x0003de30


	//   ....[154]....
        /*4540*/ 	.word	0x0003dec0


	//   ....[155]....
        /*4544*/ 	.word	0x0003df10


	//   ....[156]....
        /*4548*/ 	.word	0x0003dfb0


	//   ....[157]....
        /*454c*/ 	.word	0x0003e040


	//   ....[158]....
        /*4550*/ 	.word	0x0003e090


	//   ....[159]....
        /*4554*/ 	.word	0x0003e130


	//   ....[160]....
        /*4558*/ 	.word	0x0003e1c0


	//   ....[161]....
        /*455c*/ 	.word	0x0003e210


	//   ....[162]....
        /*4560*/ 	.word	0x0003e2a0


	//   ....[163]....
        /*4564*/ 	.word	0x0003e330


	//   ....[164]....
        /*4568*/ 	.word	0x0003e380


	//   ....[165]....
        /*456c*/ 	.word	0x0003e410


	//   ....[166]....
        /*4570*/ 	.word	0x0003e4a0


	//   ....[167]....
        /*4574*/ 	.word	0x0003e4f0


	//   ....[168]....
        /*4578*/ 	.word	0x0003e580


	//   ....[169]....
        /*457c*/ 	.word	0x0003e610


	//   ....[170]....
        /*4580*/ 	.word	0x0003e660


	//----- nvinfo : EIATTR_VRC_CTA_INIT_COUNT
	.align		4
.L_349:
        /*4584*/ 	.byte	0x02, 0x4a
	.zero		1
	.zero		1


	//----- nvinfo : EIATTR_EXIT_INSTR_OFFSETS
	.align		4
        /*4588*/ 	.byte	0x04, 0x1c
        /*458a*/ 	.short	(.L_351 - .L_350)


	//   ....[0]....
.L_350:
        /*458c*/ 	.word	0x00000120


	//   ....[1]....
        /*4590*/ 	.word	0x00027490


	//   ....[2]....
        /*4594*/ 	.word	0x00027510


	//   ....[3]....
        /*4598*/ 	.word	0x00027590


	//   ....[4]....
        /*459c*/ 	.word	0x000275d0


	//----- nvinfo : EIATTR_MAX_THREADS
	.align		4
.L_351:
        /*45a0*/ 	.byte	0x04, 0x05
        /*45a2*/ 	.short	(.L_353 - .L_352)
.L_352:
        /*45a4*/ 	.word	0x00000020
        /*45a8*/ 	.word	0x00000001
        /*45ac*/ 	.word	0x00000001


	//----- nvinfo : EIATTR_CRS_STACK_SIZE
	.align		4
.L_353:
        /*45b0*/ 	.byte	0x04, 0x1e
        /*45b2*/ 	.short	(.L_355 - .L_354)
.L_354:
        /*45b4*/ 	.word	0x00000000


	//----- nvinfo : EIATTR_CBANK_PARAM_SIZE
	.align		4
.L_355:
        /*45b8*/ 	.byte	0x03, 0x19
        /*45ba*/ 	.short	0x0040


	//----- nvinfo : EIATTR_PARAM_CBANK
	.align		4
        /*45bc*/ 	.byte	0x04, 0x0a
        /*45be*/ 	.short	(.L_357 - .L_356)
	.align		4
.L_356:
        /*45c0*/ 	.word	index@(.nv.constant0._Z4bm3dILb1ELb0ELb1EEvPfPKfiiifiiiiifff)
        /*45c4*/ 	.short	0x0380
        /*45c6*/ 	.short	0x0040


	//----- nvinfo : EIATTR_SW_WAR
	.align		4
.L_357:
        /*45c8*/ 	.byte	0x04, 0x36
        /*45ca*/ 	.short	(.L_359 - .L_358)
.L_358:
        /*45cc*/ 	.word	0x00000008
.L_359:


//--------------------- .nv.info._Z4bm3dILb1ELb1ELb0EEvPfPKfiiifiiiiifff --------------------------
	.section	.nv.info._Z4bm3dILb1ELb1ELb0EEvPfPKfiiifiiiiifff,"",@"SHT_CUDA_INFO"
	.sectionflags	@""
	.align	4


	//----- nvinfo : EIATTR_CUDA_API_VERSION
	.align		4
        /*0000*/ 	.byte	0x04, 0x37
        /*0002*/ 	.short	(.L_361 - .L_360)
.L_360:
        /*0004*/ 	.word	0x00000082


	//----- nvinfo : EIATTR_KPARAM_INFO
	.align		4
.L_361:
        /*0008*/ 	.byte	0x04, 0x17
        /*000a*/ 	.short	(.L_363 - .L_362)
.L_362:
        /*000c*/ 	.word	0x00000000
        /*0010*/ 	.short	0x000d
        /*0012*/ 	.short	0x003c
        /*0014*/ 	.byte	0x00, 0xf0, 0x11, 0x00


	//----- nvinfo : EIATTR_KPARAM_INFO
	.align		4
.L_363:
        /*0018*/ 	.byte	0x04, 0x17
        /*001a*/ 	.short	(.L_365 - .L_364)
.L_364:
        /*001c*/ 	.word	0x00000000
        /*0020*/ 	.short	0x000c
        /*0022*/ 	.short	0x0038
        /*0024*/ 	.byte	0x00, 0xf0, 0x11, 0x00


	//----- nvinfo : EIATTR_KPARAM_INFO
	.align		4
.L_365:
        /*0028*/ 	.byte	0x04, 0x17
        /*002a*/ 	.short	(.L_367 - .L_366)
.L_366:
        /*002c*/ 	.word	0x00000000
        /*0030*/ 	.short	0x000b
        /*0032*/ 	.short	0x0034
        /*0034*/ 	.byte	0x00, 0xf0, 0x11, 0x00


	//----- nvinfo : EIATTR_KPARAM_INFO
	.align		4
.L_367:
        /*0038*/ 	.byte	0x04, 0x17
        /*003a*/ 	.short	(.L_369 - .L_368)
.L_368:
        /*003c*/ 	.word	0x00000000
        /*0040*/ 	.short	0x000a
        /*0042*/ 	.short	0x0030
        /*0044*/ 	.byte	0x00, 0xf0, 0x11, 0x00


	//----- nvinfo : EIATTR_KPARAM_INFO
	.align		4
.L_369:
        /*0048*/ 	.byte	0x04, 0x17
        /*004a*/ 	.short	(.L_371 - .L_370)
.L_370:
        /*004c*/ 	.word	0x00000000
        /*0050*/ 	.short	0x0009
        /*0052*/ 	.short	0x002c
        /*0054*/ 	.byte	0x00, 0xf0, 0x11, 0x00


	//----- nvinfo : EIATTR_KPARAM_INFO
	.align		4
.L_371:
        /*0058*/ 	.byte	0x04, 0x17
        /*005a*/ 	.short	(.L_373 - .L_372)
.L_372:
        /*005c*/ 	.word	0x00000000
        /*0060*/ 	.short	0x0008
        /*0062*/ 	.short	0x0028
        /*0064*/ 	.byte	0x00, 0xf0, 0x11, 0x00


	//----- nvinfo : EIATTR_KPARAM_INFO
	.align		4
.L_373:
        /*0068*/ 	.byte	0x04, 0x17
        /*006a*/ 	.short	(.L_375 - .L_374)
.L_374:
        /*006c*/ 	.word	0x00000000
        /*0070*/ 	.short	0x0007
        /*0072*/ 	.short	0x0024
        /*0074*/ 	.byte	0x00, 0xf0, 0x11, 0x00


	//----- nvinfo : EIATTR_KPARAM_INFO
	.align		4
.L_375:
        /*0078*/ 	.byte	0x04, 0x17
        /*007a*/ 	.short	(.L_377 - .L_376)
.L_376:
        /*007c*/ 	.word	0x00000000
        /*0080*/ 	.short	0x0006
        /*0082*/ 	.short	0x0020
        /*0084*/ 	.byte	0x00, 0xf0, 0x11, 0x00


	//----- nvinfo : EIATTR_KPARAM_INFO
	.align		4
.L_377:
        /*0088*/ 	.byte	0x04, 0x17
        /*008a*/ 	.short	(.L_379 - .L_378)
.L_378:
        /*008c*/ 	.word	0x00000000
        /*0090*/ 	.short	0x0005
        /*0092*/ 	.short	0x001c
        /*0094*/ 	.byte	0x00, 0xf0, 0x11, 0x00


	//----- nvinfo : EIATTR_KPARAM_INFO
	.align		4
.L_379:
        /*0098*/ 	.byte	0x04, 0x17
        /*009a*/ 	.short	(.L_381 - .L_380)
.L_380:
        /*009c*/ 	.word	0x00000000
        /*00a0*/ 	.short	0x0004
        /*00a2*/ 	.short	0x0018
        /*00a4*/ 	.byte	0x00, 0xf0, 0x11, 0x00


	//----- nvinfo : EIATTR_KPARAM_INFO
	.align		4
.L_381:
        /*00a8*/ 	.byte	0x04, 0x17
        /*00aa*/ 	.short	(.L_383 - .L_382)
.L_382:
        /*00ac*/ 	.word	0x00000000
        /*00b0*/ 	.short	0x0003
        /*00b2*/ 	.short	0x0014
        /*00b4*/ 	.byte	0x00, 0xf0, 0x11, 0x00


	//----- nvinfo : EIATTR_KPARAM_INFO
	.align		4
.L_383:
        /*00b8*/ 	.byte	0x04, 0x17
        /*00ba*/ 	.short	(.L_385 - .L_384)
.L_384:
        /*00bc*/ 	.word	0x00000000
        /*00c0*/ 	.short	0x0002
        /*00c2*/ 	.short	0x0010
        /*00c4*/ 	.byte	0x00, 0xf0, 0x11, 0x00


	//----- nvinfo : EIATTR_KPARAM_INFO
	.align		4
.L_385:
        /*00c8*/ 	.byte	0x04, 0x17
        /*00ca*/ 	.short	(.L_387 - .L_386)
.L_386:
        /*00cc*/ 	.word	0x00000000
        /*00d0*/ 	.short	0x0001
        /*00d2*/ 	.short	0x0008
        /*00d4*/ 	.byte	0x00, 0xf5, 0x21, 0x00


	//----- nvinfo : EIATTR_KPARAM_INFO
	.align		4
.L_387:
        /*00d8*/ 	.byte	0x04, 0x17
        /*00da*/ 	.short	(.L_389 - .L_388)
.L_388:
        /*00dc*/ 	.word	0x00000000
        /*00e0*/ 	.short	0x0000
        /*00e2*/ 	.short	0x0000
        /*00e4*/ 	.byte	0x00, 0xf5, 0x21, 0x00


	//----- nvinfo : EIATTR_SPARSE_MMA_MASK
	.align		4
.L_389:
        /*00e8*/ 	.byte	0x03, 0x50
        /*00ea*/ 	.short	0x0000


	//----- nvinfo : EIATTR_MAXREG_COUNT
	.align		4
        /*00ec*/ 	.byte	0x03, 0x1b
        /*00ee*/ 	.short	0x0040


	//----- nvinfo : EIATTR_ANNOTATIONS
	.align		4
        /*00f0*/ 	.byte	0x04, 0x55
        /*00f2*/ 	.short	(.L_391 - .L_390)


	//   ....[0]....
.L_390:
        /* <DEDUP_REMOVED lines=1047> */


	//----- nvinfo : EIATTR_MERCURY_ISA_VERSION
	.align		4
.L_391:
        /*424c*/ 	.byte	0x03, 0x5f
        /*424e*/ 	.short	0x0101


	//----- nvinfo : EIATTR_INT_WARP_WIDE_INSTR_OFFSETS
	.align		4
        /*4250*/ 	.byte	0x04, 0x31
        /*4252*/ 	.short	(.L_393 - .L_392)


	//   ....[0]....
.L_392:
        /*4254*/ 	.word	0x000005e0


	//   ....[1]....
        /*4258*/ 	.word	0x000005f0


	//   ....[2]....
        /*425c*/ 	.word	0x00000600


	//   ....[3]....
        /*4260*/ 	.word	0x000009b0


	//   ....[4]....
        /*4264*/ 	.word	0x000009c0


	//   ....[5]....
        /*4268*/ 	.word	0x000009d0


	//   ....[6]....
        /*426c*/ 	.word	0x000015b0


	//   ....[7]....
        /*4270*/ 	.word	0x000015c0


	//   ....[8]....
        /*4274*/ 	.word	0x000015d0


	//   ....[9]....
        /*4278*/ 	.word	0x000019a0


	//   ....[10]....
        /*427c*/ 	.word	0x000019b0


	//   ....[11]....
        /*4280*/ 	.word	0x000019c0


	//   ....[12]....
        /*4284*/ 	.word	0x00002fa0


	//   ....[13]....
        /*4288*/ 	.word	0x00002fb0


	//   ....[14]....
        /*428c*/ 	.word	0x00002fc0


	//   ....[15]....
        /*4290*/ 	.word	0x000033c0


	//   ....[16]....
        /*4294*/ 	.word	0x000033d0


	//   ....[17]....
        /*4298*/ 	.word	0x000033e0


	//----- nvinfo : EIATTR_COOP_GROUP_MASK_REGIDS
	.align		4
.L_393:
        /*429c*/ 	.byte	0x04, 0x29
        /*429e*/ 	.short	(.L_395 - .L_394)


	//   ....[0]....
.L_394:
        /*42a0*/ 	.word	0x05000020


	//   ....[1]....
        /*42a4*/ 	.word	0x05000020


	//   ....[2]....
        /*42a8*/ 	.word	0x05000020


	//   ....[3]....
        /*42ac*/ 	.word	0x05000020


	//   ....[4]....
        /*42b0*/ 	.word	0x05000020


	//   ....[5]....
        /*42b4*/ 	.word	0x05000020


	//   ....[6]....
        /*42b8*/ 	.word	0x05000020


	//   ....[7]....
        /*42bc*/ 	.word	0x05000020


	//   ....[8]....
        /*42c0*/ 	.word	0x05000020


	//   ....[9]....
        /*42c4*/ 	.word	0x05000020


	//   ....[10]....
        /*42c8*/ 	.word	0x05000020


	//   ....[11]....
        /*42cc*/ 	.word	0x05000020


	//   ....[12]....
        /*42d0*/ 	.word	0x05000020


	//   ....[13]....
        /*42d4*/ 	.word	0x05000020


	//   ....[14]....
        /*42d8*/ 	.word	0x05000020


	//   ....[15]....
        /*42dc*/ 	.word	0x05000020


	//   ....[16]....
        /*42e0*/ 	.word	0x05000020


	//   ....[17]....
        /*42e4*/ 	.word	0x05000020


	//   ....[18]....
        /*42e8*/ 	.word	0x05000020


	//   ....[19]....
        /*42ec*/ 	.word	0x05000020


	//   ....[20]....
        /*42f0*/ 	.word	0x05000020


	//   ....[21]....
        /*42f4*/ 	.word	0x05000020


	//   ....[22]....
        /*42f8*/ 	.word	0x05000020


	//   ....[23]....
        /*42fc*/ 	.word	0x05000020


	//   ....[24]....
        /*4300*/ 	.word	0xffffffff


	//   ....[25]....
        /*4304*/ 	.word	0xffffffff


	//   ....[26]....
        /*4308*/ 	.word	0x0500000d


	//   ....[27]....
        /*430c*/ 	.word	0x0500000d


	//   ....[28]....
        /*4310*/ 	.word	0x0500000d


	//   ....[29]....
        /*4314*/ 	.word	0x0500000d


	//   ....[30]....
        /*4318*/ 	.word	0x0500000d


	//   ....[31]....
        /*431c*/ 	.word	0x0500000d


	//   ....[32]....
        /*4320*/ 	.word	0x0500000d


	//   ....[33]....
        /*4324*/ 	.word	0x0500000d


	//   ....[34]....
        /*4328*/ 	.word	0x0500000d


	//   ....[35]....
        /*432c*/ 	.word	0x0500000d


	//   ....[36]....
        /*4330*/ 	.word	0x0500000d


	//   ....[37]....
        /*4334*/ 	.word	0x0500000d


	//   ....[38]....
        /*4338*/ 	.word	0x0500000d


	//   ....[39]....
        /*433c*/ 	.word	0x0500000d


	//   ....[40]....
        /*4340*/ 	.word	0x0500000d


	//   ....[41]....
        /*4344*/ 	.word	0x0500000d


	//   ....[42]....
        /*4348*/ 	.word	0x0500000d


	//   ....[43]....
        /*434c*/ 	.word	0x0500000d


	//   ....[44]....
        /*4350*/ 	.word	0x0500000d


	//   ....[45]....
        /*4354*/ 	.word	0x0500000d


	//   ....[46]....
        /*4358*/ 	.word	0x0500000d


	//   ....[47]....
        /*435c*/ 	.word	0x0500000d


	//   ....[48]....
        /*4360*/ 	.word	0x0500000d


	//   ....[49]....
        /*4364*/ 	.word	0x0500000d


	//   ....[50]....
        /*4368*/ 	.word	0xffffffff


	//   ....[51]....
        /*436c*/ 	.word	0xffffffff


	//   ....[52]....
        /*4370*/ 	.word	0xffffffff


	//   ....[53]....
        /*4374*/ 	.word	0xffffffff


	//   ....[54]....
        /*4378*/ 	.word	0xffffffff


	//   ....[55]....
        /*437c*/ 	.word	0xffffffff


	//   ....[56]....
        /*4380*/ 	.word	0xffffffff


	//   ....[57]....
        /*4384*/ 	.word	0xffffffff


	//   ....[58]....
        /*4388*/ 	.word	0xffffffff


	//   ....[59]....
        /*438c*/ 	.word	0xffffffff


	//   ....[60]....
        /*4390*/ 	.word	0xffffffff


	//   ....[61]....
        /*4394*/ 	.word	0xffffffff


	//   ....[62]....
        /*4398*/ 	.word	0xffffffff


	//   ....[63]....
        /*439c*/ 	.word	0xffffffff


	//   ....[64]....
        /*43a0*/ 	.word	0xffffffff


	//   ....[65]....
        /*43a4*/ 	.word	0xffffffff


	//   ....[66]....
        /*43a8*/ 	.word	0xffffffff


	//   ....[67]....
        /*43ac*/ 	.word	0xffffffff


	//   ....[68]....
        /*43b0*/ 	.word	0xffffffff


	//   ....[69]....
        /*43b4*/ 	.word	0xffffffff


	//   ....[70]....
        /*43b8*/ 	.word	0xffffffff


	//   ....[71]....
        /*43bc*/ 	.word	0xffffffff


	//   ....[72]....
        /*43c0*/ 	.word	0xffffffff


	//   ....[73]....
        /*43c4*/ 	.word	0xffffffff


	//   ....[74]....
        /*43c8*/ 	.word	0xffffffff


	//   ....[75]....
        /*43cc*/ 	.word	0xffffffff


	//   ....[76]....
        /*43d0*/ 	.word	0xffffffff


	//   ....[77]....
        /*43d4*/ 	.word	0xffffffff


	//   ....[78]....
        /*43d8*/ 	.word	0xffffffff


	//   ....[79]....
        /*43dc*/ 	.word	0xffffffff


	//   ....[80]....
        /*43e0*/ 	.word	0xffffffff


	//   ....[81]....
        /*43e4*/ 	.word	0xffffffff


	//   ....[82]....
        /*43e8*/ 	.word	0xffffffff


	//   ....[83]....
        /*43ec*/ 	.word	0xffffffff


	//   ....[84]....
        /*43f0*/ 	.word	0xffffffff


	//   ....[85]....
        /*43f4*/ 	.word	0xffffffff


	//   ....[86]....
        /*43f8*/ 	.word	0xffffffff


	//   ....[87]....
        /*43fc*/ 	.word	0xffffffff


	//   ....[88]....
        /*4400*/ 	.word	0xffffffff


	//   ....[89]....
        /*4404*/ 	.word	0xffffffff


	//   ....[90]....
        /*4408*/ 	.word	0xffffffff


	//   ....[91]....
        /*440c*/ 	.word	0xffffffff


	//   ....[92]....
        /*4410*/ 	.word	0xffffffff


	//   ....[93]....
        /*4414*/ 	.word	0xffffffff


	//   ....[94]....
        /*4418*/ 	.word	0xffffffff


	//   ....[95]....
        /*441c*/ 	.word	0xffffffff


	//   ....[96]....
        /*4420*/ 	.word	0xffffffff


	//   ....[97]....
        /*4424*/ 	.word	0xffffffff


	//   ....[98]....
        /*4428*/ 	.word	0xffffffff


	//   ....[99]....
        /*442c*/ 	.word	0xffffffff


	//   ....[100]....
        /*4430*/ 	.word	0xffffffff


	//   ....[101]....
        /*4434*/ 	.word	0xffffffff


	//   ....[102]....
        /*4438*/ 	.word	0xffffffff


	//   ....[103]....
        /*443c*/ 	.word	0xffffffff


	//   ....[104]....
        /*4440*/ 	.word	0xffffffff


	//   ....[105]....
        /*4444*/ 	.word	0xffffffff


	//   ....[106]....
        /*4448*/ 	.word	0xffffffff


	//   ....[107]....
        /*444c*/ 	.word	0xffffffff


	//   ....[108]....
        /*4450*/ 	.word	0x0500000d


	//   ....[109]....
        /*4454*/ 	.word	0x0500000d


	//   ....[110]....
        /*4458*/ 	.word	0x0500000d


	//   ....[111]....
        /*445c*/ 	.word	0x0500000d


	//   ....[112]....
        /*4460*/ 	.word	0x0500000d


	//   ....[113]....
        /*4464*/ 	.word	0x0500000d


	//   ....[114]....
        /*4468*/ 	.word	0x0500000d


	//   ....[115]....
        /*446c*/ 	.word	0x0500000d


	//   ....[116]....
        /*4470*/ 	.word	0x0500000d


	//   ....[117]....
        /*4474*/ 	.word	0x0500000d


	//   ....[118]....
        /*4478*/ 	.word	0x0500000d


	//   ....[119]....
        /*447c*/ 	.word	0x0500000d


	//   ....[120]....
        /*4480*/ 	.word	0x0500000d


	//   ....[121]....
        /*4484*/ 	.word	0x0500000d


	//   ....[122]....
        /*4488*/ 	.word	0x0500000d


	//   ....[123]....
        /*448c*/ 	.word	0x0500000d


	//   ....[124]....
        /*4490*/ 	.word	0x0500000d


	//   ....[125]....
        /*4494*/ 	.word	0x0500000d


	//   ....[126]....
        /*4498*/ 	.word	0x0500000d


	//   ....[127]....
        /*449c*/ 	.word	0x0500000d


	//   ....[128]....
        /*44a0*/ 	.word	0x0500000d


	//   ....[129]....
        /*44a4*/ 	.word	0x0500000d


	//   ....[130]....
        /*44a8*/ 	.word	0x0500000d


	//   ....[131]....
        /*44ac*/ 	.word	0x0500000d


	//   ....[132]....
        /*44b0*/ 	.word	0xffffffff


	//   ....[133]....
        /*44b4*/ 	.word	0xffffffff


	//   ....[134]....
        /*44b8*/ 	.word	0xffffffff


	//   ....[135]....
        /*44bc*/ 	.word	0xffffffff


	//   ....[136]....
        /*44c0*/ 	.word	0xffffffff


	//   ....[137]....
        /*44c4*/ 	.word	0xffffffff


	//   ....[138]....
        /*44c8*/ 	.word	0xffffffff


	//   ....[139]....
        /*44cc*/ 	.word	0xffffffff


	//   ....[140]....
        /*44d0*/ 	.word	0xffffffff


	//   ....[141]....
        /*44d4*/ 	.word	0xffffffff


	//   ....[142]....
        /*44d8*/ 	.word	0xffffffff


	//   ....[143]....
        /*44dc*/ 	.word	0xffffffff


	//   ....[144]....
        /*44e0*/ 	.word	0xffffffff


	//   ....[145]....
        /*44e4*/ 	.word	0xffffffff


	//   ....[146]....
        /*44e8*/ 	.word	0xffffffff


	//   ....[147]....
        /*44ec*/ 	.word	0xffffffff


	//   ....[148]....
        /*44f0*/ 	.word	0xffffffff


	//   ....[149]....
        /*44f4*/ 	.word	0xffffffff


	//   ....[150]....
        /*44f8*/ 	.word	0xffffffff


	//   ....[151]....
        /*44fc*/ 	.word	0xffffffff


	//   ....[152]....
        /*4500*/ 	.word	0xffffffff


	//   ....[153]....
        /*4504*/ 	.word	0xffffffff


	//   ....[154]....
        /*4508*/ 	.word	0xffffffff


	//   ....[155]....
        /*450c*/ 	.word	0xffffffff


	//   ....[156]....
        /*4510*/ 	.word	0xffffffff


	//   ....[157]....
        /*4514*/ 	.word	0xffffffff


	//   ....[158]....
        /*4518*/ 	.word	0xffffffff


	//   ....[159]....
        /*451c*/ 	.word	0xffffffff


	//   ....[160]....
        /*4520*/ 	.word	0xffffffff


	//   ....[161]....
        /*4524*/ 	.word	0xffffffff


	//   ....[162]....
        /*4528*/ 	.word	0xffffffff


	//   ....[163]....
        /*452c*/ 	.word	0xffffffff


	//   ....[164]....
        /*4530*/ 	.word	0xffffffff


	//   ....[165]....
        /*4534*/ 	.word	0xffffffff


	//   ....[166]....
        /*4538*/ 	.word	0xffffffff


	//   ....[167]....
        /*453c*/ 	.word	0xffffffff


	//   ....[168]....
        /*4540*/ 	.word	0xffffffff


	//   ....[169]....
        /*4544*/ 	.word	0xffffffff


	//   ....[170]....
        /*4548*/ 	.word	0xffffffff


	//   ....[171]....
        /*454c*/ 	.word	0xffffffff


	//   ....[172]....
        /*4550*/ 	.word	0xffffffff


	//   ....[173]....
        /*4554*/ 	.word	0xffffffff


	//   ....[174]....
        /*4558*/ 	.word	0xffffffff


	//   ....[175]....
        /*455c*/ 	.word	0xffffffff


	//   ....[176]....
        /*4560*/ 	.word	0xffffffff


	//   ....[177]....
        /*4564*/ 	.word	0xffffffff


	//   ....[178]....
        /*4568*/ 	.word	0xffffffff


	//   ....[179]....
        /*456c*/ 	.word	0xffffffff


	//   ....[180]....
        /*4570*/ 	.word	0xffffffff


	//   ....[181]....
        /*4574*/ 	.word	0xffffffff


	//   ....[182]....
        /*4578*/ 	.word	0xffffffff


	//   ....[183]....
        /*457c*/ 	.word	0xffffffff


	//   ....[184]....
        /*4580*/ 	.word	0xffffffff


	//   ....[185]....
        /*4584*/ 	.word	0xffffffff


	//   ....[186]....
        /*4588*/ 	.word	0xffffffff


	//   ....[187]....
        /*458c*/ 	.word	0xffffffff


	//   ....[188]....
        /*4590*/ 	.word	0xffffffff


	//   ....[189]....
        /*4594*/ 	.word	0xffffffff


	//   ....[190]....
        /*4598*/ 	.word	0xffffffff


	//   ....[191]....
        /*459c*/ 	.word	0xffffffff


	//   ....[192]....
        /*45a0*/ 	.word	0xffffffff


	//   ....[193]....
        /*45a4*/ 	.word	0xffffffff


	//   ....[194]....
        /*45a8*/ 	.word	0xffffffff


	//   ....[195]....
        /*45ac*/ 	.word	0xffffffff


	//   ....[196]....
        /*45b0*/ 	.word	0xffffffff


	//   ....[197]....
        /*45b4*/ 	.word	0xffffffff


	//   ....[198]....
        /*45b8*/ 	.word	0xffffffff


	//   ....[199]....
        /*45bc*/ 	.word	0xffffffff


	//   ....[200]....
        /*45c0*/ 	.word	0xffffffff


	//   ....[201]....
        /*45c4*/ 	.word	0xffffffff


	//   ....[202]....
        /*45c8*/ 	.word	0xffffffff


	//   ....[203]....
        /*45cc*/ 	.word	0xffffffff


	//   ....[204]....
        /*45d0*/ 	.word	0xffffffff


	//   ....[205]....
        /*45d4*/ 	.word	0xffffffff


	//   ....[206]....
        /*45d8*/ 	.word	0xffffffff


	//   ....[207]....
        /*45dc*/ 	.word	0xffffffff


	//   ....[208]....
        /*45e0*/ 	.word	0xffffffff


	//   ....[209]....
        /*45e4*/ 	.word	0xffffffff


	//   ....[210]....
        /*45e8*/ 	.word	0xffffffff


	//   ....[211]....
        /*45ec*/ 	.word	0xffffffff


	//   ....[212]....
        /*45f0*/ 	.word	0xffffffff


	//   ....[213]....
        /*45f4*/ 	.word	0xffffffff


	//   ....[214]....
        /*45f8*/ 	.word	0xffffffff


	//   ....[215]....
        /*45fc*/ 	.word	0xffffffff


	//   ....[216]....
        /*4600*/ 	.word	0xffffffff


	//   ....[217]....
        /*4604*/ 	.word	0xffffffff


	//   ....[218]....
        /*4608*/ 	.word	0xffffffff


	//   ....[219]....
        /*460c*/ 	.word	0xffffffff


	//   ....[220]....
        /*4610*/ 	.word	0xffffffff


	//   ....[221]....
        /*4614*/ 	.word	0xffffffff


	//   ....[222]....
        /*4618*/ 	.word	0xffffffff


	//   ....[223]....
        /*461c*/ 	.word	0xffffffff


	//   ....[224]....
        /*4620*/ 	.word	0xffffffff


	//   ....[225]....
        /*4624*/ 	.word	0xffffffff


	//   ....[226]....
        /*4628*/ 	.word	0xffffffff


	//   ....[227]....
        /*462c*/ 	.word	0xffffffff


	//   ....[228]....
        /*4630*/ 	.word	0xffffffff


	//   ....[229]....
        /*4634*/ 	.word	0xffffffff


	//   ....[230]....
        /*4638*/ 	.word	0xffffffff


	//   ....[231]....
        /*463c*/ 	.word	0xffffffff


	//   ....[232]....
        /*4640*/ 	.word	0xffffffff


	//   ....[233]....
        /*4644*/ 	.word	0xffffffff


	//   ....[234]....
        /*4648*/ 	.word	0xffffffff


	//   ....[235]....
        /*464c*/ 	.word	0xffffffff


	//   ....[236]....
        /*4650*/ 	.word	0xffffffff


	//   ....[237]....
        /*4654*/ 	.word	0xffffffff


	//   ....[238]....
        /*4658*/ 	.word	0xffffffff


	//   ....[239]....
        /*465c*/ 	.word	0xffffffff


	//   ....[240]....
        /*4660*/ 	.word	0xffffffff


	//   ....[241]....
        /*4664*/ 	.word	0xffffffff


	//   ....[242]....
        /*4668*/ 	.word	0xffffffff


	//   ....[243]....
        /*466c*/ 	.word	0xffffffff


	//   ....[244]....
        /*4670*/ 	.word	0xffffffff


	//   ....[245]....
        /*4674*/ 	.word	0xffffffff


	//   ....[246]....
        /*4678*/ 	.word	0xffffffff


	//   ....[247]....
        /*467c*/ 	.word	0xffffffff


	//   ....[248]....
        /*4680*/ 	.word	0xffffffff


	//   ....[249]....
        /*4684*/ 	.word	0xffffffff


	//   ....[250]....
        /*4688*/ 	.word	0xffffffff


	//   ....[251]....
        /*468c*/ 	.word	0xffffffff


	//   ....[252]....
        /*4690*/ 	.word	0xffffffff


	//   ....[253]....
        /*4694*/ 	.word	0xffffffff


	//   ....[254]....
        /*4698*/ 	.word	0xffffffff


	//   ....[255]....
        /*469c*/ 	.word	0xffffffff


	//   ....[0]....
        /*46a0*/ 	.word	0xffffffff


	//   ....[1]....
        /*46a4*/ 	.word	0xffffffff


	//   ....[2]....
        /*46a8*/ 	.word	0xffffffff


	//   ....[3]....
        /*46ac*/ 	.word	0xffffffff


	//   ....[4]....
        /*46b0*/ 	.word	0xffffffff


	//   ....[5]....
        /*46b4*/ 	.word	0xffffffff


	//   ....[6]....
        /*46b8*/ 	.word	0xffffffff


	//   ....[7]....
        /*46bc*/ 	.word	0xffffffff


	//   ....[8]....
        /*46c0*/ 	.word	0xffffffff


	//   ....[9]....
        /*46c4*/ 	.word	0xffffffff


	//   ....[10]....
        /*46c8*/ 	.word	0xffffffff


	//   ....[11]....
        /*46cc*/ 	.word	0xffffffff


	//   ....[12]....
        /*46d0*/ 	.word	0xffffffff


	//   ....[13]....
        /*46d4*/ 	.word	0xffffffff


	//   ....[14]....
        /*46d8*/ 	.word	0xffffffff


	//   ....[15]....
        /*46dc*/ 	.word	0xffffffff


	//   ....[16]....
        /*46e0*/ 	.word	0xffffffff


	//   ....[17]....
        /*46e4*/ 	.word	0xffffffff


	//   ....[18]....
        /*46e8*/ 	.word	0xffffffff


	//   ....[19]....
        /*46ec*/ 	.word	0xffffffff


	//   ....[20]....
        /*46f0*/ 	.word	0xffffffff


	//   ....[21]....
        /*46f4*/ 	.word	0xffffffff


	//   ....[22]....
        /*46f8*/ 	.word	0xffffffff


	//   ....[23]....
        /*46fc*/ 	.word	0xffffffff


	//   ....[24]....
        /*4700*/ 	.word	0xffffffff


	//   ....[25]....
        /*4704*/ 	.word	0xffffffff


	//   ....[26]....
        /*4708*/ 	.word	0xffffffff


	//   ....[27]....
        /*470c*/ 	.word	0xffffffff


	//   ....[28]....
        /*4710*/ 	.word	0xffffffff


	//   ....[29]....
        /*4714*/ 	.word	0xffffffff


	//   ....[30]....
        /*4718*/ 	.word	0xffffffff


	//   ....[31]....
        /*471c*/ 	.word	0xffffffff


	//   ....[32]....
        /*4720*/ 	.word	0xffffffff


	//   ....[33]....
        /*4724*/ 	.word	0xffffffff


	//   ....[34]....
        /*4728*/ 	.word	0xffffffff


	//   ....[35]....
        /*472c*/ 	.word	0xffffffff


	//   ....[36]....
        /*4730*/ 	.word	0xffffffff


	//   ....[37]....
        /*4734*/ 	.word	0xffffffff


	//   ....[38]....
        /*4738*/ 	.word	0xffffffff


	//   ....[39]....
        /*473c*/ 	.word	0xffffffff


	//   ....[40]....
        /*4740*/ 	.word	0xffffffff


	//   ....[41]....
        /*4744*/ 	.word	0xffffffff


	//   ....[42]....
        /*4748*/ 	.word	0xffffffff


	//   ....[43]....
        /*474c*/ 	.word	0xffffffff


	//   ....[44]....
        /*4750*/ 	.word	0xffffffff


	//   ....[45]....
        /*4754*/ 	.word	0xffffffff


	//   ....[46]....
        /*4758*/ 	.word	0xffffffff


	//   ....[47]....
        /*475c*/ 	.word	0xffffffff


	//   ....[48]....
        /*4760*/ 	.word	0xffffffff


	//   ....[49]....
        /*4764*/ 	.word	0xffffffff


	//   ....[50]....
        /*4768*/ 	.word	0xffffffff


	//   ....[51]....
        /*476c*/ 	.word	0xffffffff


	//   ....[52]....
        /*4770*/ 	.word	0xffffffff


	//   ....[53]....
        /*4774*/ 	.word	0xffffffff


	//   ....[54]....
        /*4778*/ 	.word	0xffffffff


	//   ....[55]....
        /*477c*/ 	.word	0xffffffff


	//   ....[56]....
        /*4780*/ 	.word	0xffffffff


	//   ....[57]....
        /*4784*/ 	.word	0xffffffff


	//   ....[58]....
        /*4788*/ 	.word	0xffffffff


	//   ....[59]....
        /*478c*/ 	.word	0xffffffff


	//   ....[60]....
        /*4790*/ 	.word	0xffffffff


	//   ....[61]....
        /*4794*/ 	.word	0xffffffff


	//   ....[62]....
        /*4798*/ 	.word	0xffffffff


	//   ....[63]....
        /*479c*/ 	.word	0xffffffff


	//   ....[64]....
        /*47a0*/ 	.word	0xffffffff


	//   ....[65]....
        /*47a4*/ 	.word	0xffffffff


	//   ....[66]....
        /*47a8*/ 	.word	0xffffffff


	//   ....[67]....
        /*47ac*/ 	.word	0xffffffff


	//   ....[68]....
        /*47b0*/ 	.word	0xffffffff


	//   ....[69]....
        /*47b4*/ 	.word	0xffffffff


	//   ....[70]....
        /*47b8*/ 	.word	0xffffffff


	//   ....[71]....
        /*47bc*/ 	.word	0xffffffff


	//   ....[72]....
        /*47c0*/ 	.word	0xffffffff


	//   ....[73]....
        /*47c4*/ 	.word	0xffffffff


	//   ....[74]....
        /*47c8*/ 	.word	0xffffffff


	//   ....[75]....
        /*47cc*/ 	.word	0xffffffff


	//   ....[76]....
        /*47d0*/ 	.word	0xffffffff


	//   ....[77]....
        /*47d4*/ 	.word	0xffffffff


	//   ....[78]....
        /*47d8*/ 	.word	0xffffffff


	//   ....[79]....
        /*47dc*/ 	.word	0xffffffff


	//   ....[80]....
        /*47e0*/ 	.word	0xffffffff


	//   ....[81]....
        /*47e4*/ 	.word	0xffffffff


	//   ....[82]....
        /*47e8*/ 	.word	0xffffffff


	//   ....[83]....
        /*47ec*/ 	.word	0xffffffff


	//   ....[84]....
        /*47f0*/ 	.word	0xffffffff


	//   ....[85]....
        /*47f4*/ 	.word	0xffffffff


	//   ....[86]....
        /*47f8*/ 	.word	0xffffffff


	//   ....[87]....
        /*47fc*/ 	.word	0xffffffff


	//   ....[88]....
        /*4800*/ 	.word	0xffffffff


	//   ....[89]....
        /*4804*/ 	.word	0xffffffff


	//   ....[90]....
        /*4808*/ 	.word	0xffffffff


	//   ....[91]....
        /*480c*/ 	.word	0xffffffff


	//   ....[92]....
        /*4810*/ 	.word	0xffffffff


	//   ....[93]....
        /*4814*/ 	.word	0xffffffff


	//   ....[94]....
        /*4818*/ 	.word	0xffffffff


	//   ....[95]....
        /*481c*/ 	.word	0xffffffff


	//   ....[96]....
        /*4820*/ 	.word	0xffffffff


	//   ....[97]....
        /*4824*/ 	.word	0xffffffff


	//   ....[98]....
        /*4828*/ 	.word	0xffffffff


	//   ....[99]....
        /*482c*/ 	.word	0xffffffff


	//   ....[100]....
        /*4830*/ 	.word	0xffffffff


	//   ....[101]....
        /*4834*/ 	.word	0xffffffff


	//   ....[102]....
        /*4838*/ 	.word	0xffffffff


	//   ....[103]....
        /*483c*/ 	.word	0xffffffff


	//   ....[104]....
        /*4840*/ 	.word	0xffffffff


	//   ....[105]....
        /*4844*/ 	.word	0xffffffff


	//   ....[106]....
        /*4848*/ 	.word	0xffffffff


	//   ....[107]....
        /*484c*/ 	.word	0xffffffff


	//   ....[108]....
        /*4850*/ 	.word	0xffffffff


	//   ....[109]....
        /*4854*/ 	.word	0xffffffff


	//   ....[110]....
        /*4858*/ 	.word	0xffffffff


	//   ....[111]....
        /*485c*/ 	.word	0xffffffff


	//   ....[112]....
        /*4860*/ 	.word	0xffffffff


	//   ....[113]....
        /*4864*/ 	.word	0xffffffff


	//   ....[114]....
        /*4868*/ 	.word	0xffffffff


	//   ....[115]....
        /*486c*/ 	.word	0xffffffff


	//   ....[116]....
        /*4870*/ 	.word	0xffffffff


	//   ....[117]....
        /*4874*/ 	.word	0xffffffff


	//   ....[118]....
        /*4878*/ 	.word	0xffffffff


	//   ....[119]....
        /*487c*/ 	.word	0xffffffff


	//   ....[120]....
        /*4880*/ 	.word	0xffffffff


	//   ....[121]....
        /*4884*/ 	.word	0xffffffff


	//   ....[122]....
        /*4888*/ 	.word	0xffffffff


	//   ....[123]....
        /*488c*/ 	.word	0xffffffff


	//   ....[124]....
        /*4890*/ 	.word	0xffffffff


	//   ....[125]....
        /*4894*/ 	.word	0xffffffff


	//   ....[126]....
        /*4898*/ 	.word	0xffffffff


	//   ....[127]....
        /*489c*/ 	.word	0xffffffff


	//   ....[128]....
        /*48a0*/ 	.word	0xffffffff


	//   ....[129]....
        /*48a4*/ 	.word	0xffffffff


	//   ....[130]....
        /*48a8*/ 	.word	0xffffffff


	//   ....[131]....
        /*48ac*/ 	.word	0xffffffff


	//   ....[132]....
        /*48b0*/ 	.word	0xffffffff


	//   ....[133]....
        /*48b4*/ 	.word	0xffffffff


	//   ....[134]....
        /*48b8*/ 	.word	0xffffffff


	//   ....[135]....
        /*48bc*/ 	.word	0xffffffff


	//   ....[136]....
        /*48c0*/ 	.word	0xffffffff


	//   ....[137]....
        /*48c4*/ 	.word	0xffffffff


	//   ....[138]....
        /*48c8*/ 	.word	0xffffffff


	//   ....[139]....
        /*48cc*/ 	.word	0xffffffff


	//   ....[140]....
        /*48d0*/ 	.word	0xffffffff


	//   ....[141]....
        /*48d4*/ 	.word	0xffffffff


	//   ....[142]....
        /*48d8*/ 	.word	0xffffffff


	//   ....[143]....
        /*48dc*/ 	.word	0xffffffff


	//   ....[144]....
        /*48e0*/ 	.word	0xffffffff


	//   ....[145]....
        /*48e4*/ 	.word	0xffffffff


	//   ....[146]....
        /*48e8*/ 	.word	0xffffffff


	//   ....[147]....
        /*48ec*/ 	.word	0xffffffff


	//   ....[148]....
        /*48f0*/ 	.word	0xffffffff


	//   ....[149]....
        /*48f4*/ 	.word	0xffffffff


	//   ....[150]....
        /*48f8*/ 	.word	0xffffffff


	//   ....[151]....
        /*48fc*/ 	.word	0xffffffff


	//   ....[152]....
        /*4900*/ 	.word	0xffffffff


	//   ....[153]....
        /*4904*/ 	.word	0xffffffff


	//   ....[154]....
        /*4908*/ 	.word	0xffffffff


	//   ....[155]....
        /*490c*/ 	.word	0xffffffff


	//   ....[156]....
        /*4910*/ 	.word	0xffffffff


	//   ....[157]....
        /*4914*/ 	.word	0xffffffff


	//   ....[158]....
        /*4918*/ 	.word	0xffffffff


	//   ....[159]....
        /*491c*/ 	.word	0xffffffff


	//   ....[160]....
        /*4920*/ 	.word	0xffffffff


	//   ....[161]....
        /*4924*/ 	.word	0xffffffff


	//   ....[162]....
        /*4928*/ 	.word	0xffffffff


	//   ....[163]....
        /*492c*/ 	.word	0xffffffff


	//   ....[164]....
        /*4930*/ 	.word	0xffffffff


	//   ....[165]....
        /*4934*/ 	.word	0xffffffff


	//   ....[166]....
        /*4938*/ 	.word	0xffffffff


	//   ....[167]....
        /*493c*/ 	.word	0xffffffff


	//   ....[168]....
        /*4940*/ 	.word	0xffffffff


	//   ....[169]....
        /*4944*/ 	.word	0xffffffff


	//   ....[170]....
        /*4948*/ 	.word	0xffffffff


	//   ....[171]....
        /*494c*/ 	.word	0xffffffff


	//   ....[172]....
        /*4950*/ 	.word	0xffffffff


	//   ....[173]....
        /*4954*/ 	.word	0xffffffff


	//   ....[174]....
        /*4958*/ 	.word	0xffffffff


	//   ....[175]....
        /*495c*/ 	.word	0xffffffff


	//   ....[176]....
        /*4960*/ 	.word	0xffffffff


	//   ....[177]....
        /*4964*/ 	.word	0xffffffff


	//   ....[178]....
        /*4968*/ 	.word	0xffffffff


	//   ....[179]....
        /*496c*/ 	.word	0xffffffff


	//   ....[180]....
        /*4970*/ 	.word	0xffffffff


	//   ....[181]....
        /*4974*/ 	.word	0xffffffff


	//   ....[182]....
        /*4978*/ 	.word	0xffffffff


	//   ....[183]....
        /*497c*/ 	.word	0xffffffff


	//   ....[184]....
        /*4980*/ 	.word	0xffffffff


	//   ....[185]....
        /*4984*/ 	.word	0xffffffff


	//   ....[186]....
        /*4988*/ 	.word	0xffffffff


	//   ....[187]....
        /*498c*/ 	.word	0xffffffff


	//   ....[188]....
        /*4990*/ 	.word	0xffffffff


	//   ....[189]....
        /*4994*/ 	.word	0xffffffff


	//   ....[190]....
        /*4998*/ 	.word	0xffffffff


	//   ....[191]....
        /*499c*/ 	.word	0xffffffff


	//   ....[192]....
        /*49a0*/ 	.word	0xffffffff


	//   ....[193]....
        /*49a4*/ 	.word	0xffffffff


	//   ....[194]....
        /*49a8*/ 	.word	0xffffffff


	//   ....[195]....
        /*49ac*/ 	.word	0xffffffff


	//   ....[196]....
        /*49b0*/ 	.word	0xffffffff


	//   ....[197]....
        /*49b4*/ 	.word	0xffffffff


	//   ....[198]....
        /*49b8*/ 	.word	0xffffffff


	//   ....[199]....
        /*49bc*/ 	.word	0xffffffff


	//   ....[200]....
        /*49c0*/ 	.word	0xffffffff


	//   ....[201]....
        /*49c4*/ 	.word	0xffffffff


	//   ....[202]....
        /*49c8*/ 	.word	0xffffffff


	//   ....[203]....
        /*49cc*/ 	.word	0xffffffff


	//   ....[204]....
        /*49d0*/ 	.word	0xffffffff


	//   ....[205]....
        /*49d4*/ 	.word	0xffffffff


	//   ....[206]....
        /*49d8*/ 	.word	0xffffffff


	//   ....[207]....
        /*49dc*/ 	.word	0xffffffff


	//   ....[208]....
        /*49e0*/ 	.word	0xffffffff


	//   ....[209]....
        /*49e4*/ 	.word	0xffffffff


	//   ....[210]....
        /*49e8*/ 	.word	0xffffffff


	//   ....[211]....
        /*49ec*/ 	.word	0xffffffff


	//   ....[212]....
        /*49f0*/ 	.word	0xffffffff


	//   ....[213]....
        /*49f4*/ 	.word	0xffffffff


	//   ....[214]....
        /*49f8*/ 	.word	0xffffffff


	//   ....[215]....
        /*49fc*/ 	.word	0xffffffff


	//   ....[216]....
        /*4a00*/ 	.word	0xffffffff


	//   ....[217]....
        /*4a04*/ 	.word	0xffffffff


	//   ....[218]....
        /*4a08*/ 	.word	0xffffffff


	//   ....[219]....
        /*4a0c*/ 	.word	0xffffffff


	//   ....[220]....
        /*4a10*/ 	.word	0xffffffff


	//   ....[221]....
        /*4a14*/ 	.word	0xffffffff


	//   ....[222]....
        /*4a18*/ 	.word	0xffffffff


	//   ....[223]....
        /*4a1c*/ 	.word	0xffffffff


	//   ....[224]....
        /*4a20*/ 	.word	0xffffffff


	//   ....[225]....
        /*4a24*/ 	.word	0xffffffff


	//   ....[226]....
        /*4a28*/ 	.word	0xffffffff


	//   ....[227]....
        /*4a2c*/ 	.word	0xffffffff


	//   ....[228]....
        /*4a30*/ 	.word	0xffffffff


	//   ....[229]....
        /*4a34*/ 	.word	0xffffffff


	//   ....[230]....
        /*4a38*/ 	.word	0xffffffff


	//   ....[231]....
        /*4a3c*/ 	.word	0xffffffff


	//   ....[232]....
        /*4a40*/ 	.word	0xffffffff


	//   ....[233]....
        /*4a44*/ 	.word	0xffffffff


	//   ....[234]....
        /*4a48*/ 	.word	0xffffffff


	//   ....[235]....
        /*4a4c*/ 	.word	0xffffffff


	//   ....[236]....
        /*4a50*/ 	.word	0xffffffff


	//   ....[237]....
        /*4a54*/ 	.word	0xffffffff


	//   ....[238]....
        /*4a58*/ 	.word	0xffffffff


	//   ....[239]....
        /*4a5c*/ 	.word	0xffffffff


	//   ....[240]....
        /*4a60*/ 	.word	0xffffffff


	//   ....[241]....
        /*4a64*/ 	.word	0xffffffff


	//   ....[242]....
        /*4a68*/ 	.word	0xffffffff


	//   ....[243]....
        /*4a6c*/ 	.word	0xffffffff


	//   ....[244]....
        /*4a70*/ 	.word	0xffffffff


	//   ....[245]....
        /*4a74*/ 	.word	0xffffffff


	//   ....[246]....
        /*4a78*/ 	.word	0xffffffff


	//   ....[247]....
        /*4a7c*/ 	.word	0xffffffff


	//   ....[248]....
        /*4a80*/ 	.word	0xffffffff


	//   ....[249]....
        /*4a84*/ 	.word	0xffffffff


	//   ....[250]....
        /*4a88*/ 	.word	0xffffffff


	//   ....[251]....
        /*4a8c*/ 	.word	0xffffffff


	//   ....[252]....
        /*4a90*/ 	.word	0xffffffff


	//   ....[253]....
        /*4a94*/ 	.word	0xffffffff


	//   ....[254]....
        /*4a98*/ 	.word	0xffffffff


	//   ....[255]....
        /*4a9c*/ 	.word	0xffffffff


	//   ....[0]....
        /*4aa0*/ 	.word	0xffffffff


	//   ....[1]....
        /*4aa4*/ 	.word	0xffffffff


	//   ....[2]....
        /*4aa8*/ 	.word	0xffffffff


	//   ....[3]....
        /*4aac*/ 	.word	0xffffffff


	//   ....[4]....
        /*4ab0*/ 	.word	0xffffffff


	//   ....[5]....
        /*4ab4*/ 	.word	0xffffffff


	//   ....[6]....
        /*4ab8*/ 	.word	0xffffffff


	//   ....[7]....
        /*4abc*/ 	.word	0xffffffff


	//   ....[8]....
        /*4ac0*/ 	.word	0xffffffff


	//   ....[9]....
        /*4ac4*/ 	.word	0xffffffff


	//   ....[10]....
        /*4ac8*/ 	.word	0xffffffff


	//   ....[11]....
        /*4acc*/ 	.word	0xffffffff


	//   ....[12]....
        /*4ad0*/ 	.word	0xffffffff


	//   ....[13]....
        /*4ad4*/ 	.word	0xffffffff


	//   ....[14]....
        /*4ad8*/ 	.word	0xffffffff


	//   ....[15]....
        /*4adc*/ 	.word	0xffffffff


	//   ....[16]....
        /*4ae0*/ 	.word	0xffffffff


	//   ....[17]....
        /*4ae4*/ 	.word	0xffffffff


	//   ....[18]....
        /*4ae8*/ 	.word	0xffffffff


	//   ....[19]....
        /*4aec*/ 	.word	0xffffffff


	//   ....[20]....
        /*4af0*/ 	.word	0xffffffff


	//   ....[21]....
        /*4af4*/ 	.word	0xffffffff


	//   ....[22]....
        /*4af8*/ 	.word	0xffffffff


	//   ....[23]....
        /*4afc*/ 	.word	0xffffffff


	//   ....[24]....
        /*4b00*/ 	.word	0xffffffff


	//   ....[25]....
        /*4b04*/ 	.word	0xffffffff


	//   ....[26]....
        /*4b08*/ 	.word	0xffffffff


	//   ....[27]....
        /*4b0c*/ 	.word	0x05000020


	//   ....[28]....
        /*4b10*/ 	.word	0x05000020


	//   ....[29]....
        /*4b14*/ 	.word	0x05000020


	//   ....[30]....
        /*4b18*/ 	.word	0x05000020


	//   ....[31]....
        /*4b1c*/ 	.word	0x05000020


	//   ....[32]....
        /*4b20*/ 	.word	0x05000020


	//   ....[33]....
        /*4b24*/ 	.word	0x05000020


	//   ....[34]....
        /*4b28*/ 	.word	0x05000020


	//   ....[35]....
        /*4b2c*/ 	.word	0x05000020


	//   ....[36]....
        /*4b30*/ 	.word	0x05000020


	//   ....[37]....
        /*4b34*/ 	.word	0x05000020


	//   ....[38]....
        /*4b38*/ 	.word	0x05000020


	//   ....[39]....
        /*4b3c*/ 	.word	0x05000020


	//   ....[40]....
        /*4b40*/ 	.word	0x05000020


	//   ....[41]....
        /*4b44*/ 	.word	0x05000020


	//   ....[42]....
        /*4b48*/ 	.word	0x05000020


	//   ....[43]....
        /*4b4c*/ 	.word	0x05000020


	//   ....[44]....
        /*4b50*/ 	.word	0x05000020


	//   ....[45]....
        /*4b54*/ 	.word	0x05000020


	//   ....[46]....
        /*4b58*/ 	.word	0x05000020


	//   ....[47]....
        /*4b5c*/ 	.word	0x05000020


	//   ....[48]....
        /*4b60*/ 	.word	0x05000020


	//   ....[49]....
        /*4b64*/ 	.word	0x05000020


	//   ....[50]....
        /*4b68*/ 	.word	0x05000020


	//   ....[51]....
        /*4b6c*/ 	.word	0x05000020


	//   ....[52]....
        /*4b70*/ 	.word	0x05000020


	//   ....[53]....
        /*4b74*/ 	.word	0x05000020


	//   ....[54]....
        /*4b78*/ 	.word	0x05000020


	//   ....[55]....
        /*4b7c*/ 	.word	0x05000020


	//   ....[56]....
        /*4b80*/ 	.word	0x05000020


	//   ....[57]....
        /*4b84*/ 	.word	0x05000020


	//   ....[58]....
        /*4b88*/ 	.word	0x05000020


	//   ....[59]....
        /*4b8c*/ 	.word	0x05000020


	//   ....[60]....
        /*4b90*/ 	.word	0x05000020


	//   ....[61]....
        /*4b94*/ 	.word	0x05000020


	//   ....[62]....
        /*4b98*/ 	.word	0x05000020


	//   ....[63]....
        /*4b9c*/ 	.word	0x05000020


	//   ....[64]....
        /*4ba0*/ 	.word	0x05000020


	//   ....[65]....
        /*4ba4*/ 	.word	0x05000020


	//   ....[66]....
        /*4ba8*/ 	.word	0x05000020


	//   ....[67]....
        /*4bac*/ 	.word	0x05000020


	//   ....[68]....
        /*4bb0*/ 	.word	0x05000020


	//   ....[69]....
        /*4bb4*/ 	.word	0x05000020


	//   ....[70]....
        /*4bb8*/ 	.word	0x05000020


	//   ....[71]....
        /*4bbc*/ 	.word	0x05000020


	//   ....[72]....
        /*4bc0*/ 	.word	0x05000020


	//   ....[73]....
        /*4bc4*/ 	.word	0x05000020


	//   ....[74]....
        /*4bc8*/ 	.word	0x05000020


	//   ....[75]....
        /*4bcc*/ 	.word	0x05000020


	//   ....[76]....
        /*4bd0*/ 	.word	0x05000020


	//   ....[77]....
        /*4bd4*/ 	.word	0x05000020


	//   ....[78]....
        /*4bd8*/ 	.word	0x05000020


	//   ....[79]....
        /*4bdc*/ 	.word	0x05000020


	//   ....[80]....
        /*4be0*/ 	.word	0x05000020


	//   ....[81]....
        /*4be4*/ 	.word	0x05000020


	//   ....[82]....
        /*4be8*/ 	.word	0x05000020


	//   ....[83]....
        /*4bec*/ 	.word	0x05000020


	//   ....[84]....
        /*4bf0*/ 	.word	0x05000020


	//   ....[85]....
        /*4bf4*/ 	.word	0x05000020


	//   ....[86]....
        /*4bf8*/ 	.word	0x05000020


	//   ....[87]....
        /*4bfc*/ 	.word	0x05000020


	//   ....[88]....
        /*4c00*/ 	.word	0x05000020


	//   ....[89]....
        /*4c04*/ 	.word	0x05000020


	//   ....[90]....
        /*4c08*/ 	.word	0x05000020


	//   ....[91]....
        /*4c0c*/ 	.word	0x05000020


	//   ....[92]....
        /*4c10*/ 	.word	0x05000020


	//   ....[93]....
        /*4c14*/ 	.word	0x05000020


	//   ....[94]....
        /*4c18*/ 	.word	0x05000020


	//   ....[95]....
        /*4c1c*/ 	.word	0x05000020


	//   ....[96]....
        /*4c20*/ 	.word	0x05000020


	//   ....[97]....
        /*4c24*/ 	.word	0x05000020


	//   ....[98]....
        /*4c28*/ 	.word	0x05000020


	//   ....[99]....
        /*4c2c*/ 	.word	0x05000020


	//   ....[100]....
        /*4c30*/ 	.word	0x05000020


	//   ....[101]....
        /*4c34*/ 	.word	0x05000020


	//   ....[102]....
        /*4c38*/ 	.word	0x05000020


	//   ....[103]....
        /*4c3c*/ 	.word	0x05000020


	//   ....[104]....
        /*4c40*/ 	.word	0x05000020


	//   ....[105]....
        /*4c44*/ 	.word	0x05000020


	//   ....[106]....
        /*4c48*/ 	.word	0x05000020


	//   ....[107]....
        /*4c4c*/ 	.word	0x05000020


	//   ....[108]....
        /*4c50*/ 	.word	0x05000020


	//   ....[109]....
        /*4c54*/ 	.word	0x05000020


	//   ....[110]....
        /*4c58*/ 	.word	0x05000020


	//   ....[111]....
        /*4c5c*/ 	.word	0x05000020


	//   ....[112]....
        /*4c60*/ 	.word	0x05000020


	//   ....[113]....
        /*4c64*/ 	.word	0x05000020


	//   ....[114]....
        /*4c68*/ 	.word	0x05000020


	//   ....[115]....
        /*4c6c*/ 	.word	0x05000020


	//   ....[116]....
        /*4c70*/ 	.word	0x05000020


	//   ....[117]....
        /*4c74*/ 	.word	0x05000020


	//   ....[118]....
        /*4c78*/ 	.word	0x05000020


	//   ....[119]....
        /*4c7c*/ 	.word	0x05000020


	//   ....[120]....
        /*4c80*/ 	.word	0x05000020


	//   ....[121]....
        /*4c84*/ 	.word	0x05000020


	//   ....[122]....
        /*4c88*/ 	.word	0x05000020


	//   ....[123]....
        /*4c8c*/ 	.word	0x05000020


	//   ....[124]....
        /*4c90*/ 	.word	0x05000020


	//   ....[125]....
        /*4c94*/ 	.word	0x05000020


	//   ....[126]....
        /*4c98*/ 	.word	0x05000020


	//   ....[127]....
        /*4c9c*/ 	.word	0x05000020


	//   ....[128]....
        /*4ca0*/ 	.word	0x05000020


	//   ....[129]....
        /*4ca4*/ 	.word	0x05000020


	//   ....[130]....
        /*4ca8*/ 	.word	0x05000020


	//   ....[131]....
        /*4cac*/ 	.word	0x05000020


	//   ....[132]....
        /*4cb0*/ 	.word	0x05000020


	//   ....[133]....
        /*4cb4*/ 	.word	0x05000020


	//   ....[134]....
        /*4cb8*/ 	.word	0x05000020


	//   ....[135]....
        /*4cbc*/ 	.word	0x05000020


	//   ....[136]....
        /*4cc0*/ 	.word	0x05000020


	//   ....[137]....
        /*4cc4*/ 	.word	0x05000020


	//   ....[138]....
        /*4cc8*/ 	.word	0x05000020


	//   ....[139]....
        /*4ccc*/ 	.word	0x05000020


	//   ....[140]....
        /*4cd0*/ 	.word	0x05000020


	//   ....[141]....
        /*4cd4*/ 	.word	0x05000020


	//   ....[142]....
        /*4cd8*/ 	.word	0x05000020


	//   ....[143]....
        /*4cdc*/ 	.word	0x05000020


	//   ....[144]....
        /*4ce0*/ 	.word	0x05000020


	//   ....[145]....
        /*4ce4*/ 	.word	0x05000020


	//   ....[146]....
        /*4ce8*/ 	.word	0x05000020


	//   ....[147]....
        /*4cec*/ 	.word	0x05000020


	//   ....[148]....
        /*4cf0*/ 	.word	0x05000020


	//   ....[149]....
        /*4cf4*/ 	.word	0x05000020


	//   ....[150]....
        /*4cf8*/ 	.word	0x05000020


	//   ....[151]....
        /*4cfc*/ 	.word	0x05000020


	//   ....[152]....
        /*4d00*/ 	.word	0x05000020


	//   ....[153]....
        /*4d04*/ 	.word	0x05000020


	//   ....[154]....
        /*4d08*/ 	.word	0x05000020


	//   ....[155]....
        /*4d0c*/ 	.word	0x05000020


	//   ....[156]....
        /*4d10*/ 	.word	0x05000020


	//   ....[157]....
        /*4d14*/ 	.word	0x05000020


	//   ....[158]....
        /*4d18*/ 	.word	0x05000020


	//   ....[159]....
        /*4d1c*/ 	.word	0x05000020


	//   ....[160]....
        /*4d20*/ 	.word	0x05000020


	//   ....[161]....
        /*4d24*/ 	.word	0x05000020


	//   ....[162]....
        /*4d28*/ 	.word	0x05000020


	//   ....[163]....
        /*4d2c*/ 	.word	0x05000020


	//   ....[164]....
        /*4d30*/ 	.word	0x05000020


	//   ....[165]....
        /*4d34*/ 	.word	0x05000020


	//   ....[166]....
        /*4d38*/ 	.word	0x05000020


	//   ....[167]....
        /*4d3c*/ 	.word	0x05000020


	//   ....[168]....
        /*4d40*/ 	.word	0x05000020


	//   ....[169]....
        /*4d44*/ 	.word	0x05000020


	//   ....[170]....
        /*4d48*/ 	.word	0x05000020


	//   ....[171]....
        /*4d4c*/ 	.word	0x05000020


	//   ....[172]....
        /*4d50*/ 	.word	0x05000020


	//   ....[173]....
        /*4d54*/ 	.word	0x05000020


	//   ....[174]....
        /*4d58*/ 	.word	0x05000020


	//   ....[175]....
        /*4d5c*/ 	.word	0x05000020


	//   ....[176]....
        /*4d60*/ 	.word	0x05000020


	//   ....[177]....
        /*4d64*/ 	.word	0x05000020


	//   ....[178]....
        /*4d68*/ 	.word	0x05000020


	//   ....[179]....
        /*4d6c*/ 	.word	0x05000020


	//   ....[180]....
        /*4d70*/ 	.word	0x05000020


	//   ....[181]....
        /*4d74*/ 	.word	0x05000020


	//   ....[182]....
        /*4d78*/ 	.word	0x05000020


	//   ....[183]....
        /*4d7c*/ 	.word	0x05000020


	//   ....[184]....
        /*4d80*/ 	.word	0x05000020


	//   ....[185]....
        /*4d84*/ 	.word	0x05000020


	//   ....[186]....
        /*4d88*/ 	.word	0x05000020


	//   ....[187]....
        /*4d8c*/ 	.word	0x05000020


	//   ....[188]....
        /*4d90*/ 	.word	0x05000020


	//   ....[189]....
        /*4d94*/ 	.word	0x05000020


	//   ....[190]....
        /*4d98*/ 	.word	0x05000020


	//   ....[191]....
        /*4d9c*/ 	.word	0x05000020


	//   ....[192]....
        /*4da0*/ 	.word	0x05000020


	//   ....[193]....
        /*4da4*/ 	.word	0x05000020


	//   ....[194]....
        /*4da8*/ 	.word	0x05000020


	//   ....[195]....
        /*4dac*/ 	.word	0x05000020


	//   ....[196]....
        /*4db0*/ 	.word	0x05000020


	//   ....[197]....
        /*4db4*/ 	.word	0x05000020


	//   ....[198]....
        /*4db8*/ 	.word	0x05000020


	//   ....[199]....
        /*4dbc*/ 	.word	0x05000020


	//   ....[200]....
        /*4dc0*/ 	.word	0x05000020


	//   ....[201]....
        /*4dc4*/ 	.word	0x05000020


	//   ....[202]....
        /*4dc8*/ 	.word	0x05000020


	//   ....[203]....
        /*4dcc*/ 	.word	0x05000020


	//   ....[204]....
        /*4dd0*/ 	.word	0x05000020


	//   ....[205]....
        /*4dd4*/ 	.word	0x05000020


	//   ....[206]....
        /*4dd8*/ 	.word	0x05000020


	//   ....[207]....
        /*4ddc*/ 	.word	0x05000020


	//   ....[208]....
        /*4de0*/ 	.word	0x05000020


	//   ....[209]....
        /*4de4*/ 	.word	0x05000020


	//   ....[210]....
        /*4de8*/ 	.word	0x05000020


	//   ....[211]....
        /*4dec*/ 	.word	0x05000020


	//   ....[212]....
        /*4df0*/ 	.word	0x05000020


	//   ....[213]....
        /*4df4*/ 	.word	0x05000020


	//   ....[214]....
        /*4df8*/ 	.word	0x05000020


	//   ....[215]....
        /*4dfc*/ 	.word	0x05000020


	//   ....[216]....
        /*4e00*/ 	.word	0x05000020


	//   ....[217]....
        /*4e04*/ 	.word	0x05000020


	//   ....[218]....
        /*4e08*/ 	.word	0x05000020


	//   ....[219]....
        /*4e0c*/ 	.word	0x05000020


	//   ....[220]....
        /*4e10*/ 	.word	0x05000020


	//   ....[221]....
        /*4e14*/ 	.word	0x05000020


	//   ....[222]....
        /*4e18*/ 	.word	0x05000020


	//   ....[223]....
        /*4e1c*/ 	.word	0x05000020


	//   ....[224]....
        /*4e20*/ 	.word	0x05000020


	//   ....[225]....
        /*4e24*/ 	.word	0x05000020


	//   ....[226]....
        /*4e28*/ 	.word	0x05000020


	//   ....[227]....
        /*4e2c*/ 	.word	0x05000020


	//   ....[228]....
        /*4e30*/ 	.word	0x05000020


	//   ....[229]....
        /*4e34*/ 	.word	0x05000020


	//   ....[230]....
        /*4e38*/ 	.word	0x05000020


	//   ....[231]....
        /*4e3c*/ 	.word	0x05000020


	//   ....[232]....
        /*4e40*/ 	.word	0x05000020


	//   ....[233]....
        /*4e44*/ 	.word	0x05000020


	//   ....[234]....
        /*4e48*/ 	.word	0x05000020


	//   ....[235]....
        /*4e4c*/ 	.word	0x05000020


	//   ....[236]....
        /*4e50*/ 	.word	0x05000020


	//   ....[237]....
        /*4e54*/ 	.word	0x05000020


	//   ....[238]....
        /*4e58*/ 	.word	0x05000020


	//   ....[239]....
        /*4e5c*/ 	.word	0x05000020


	//   ....[240]....
        /*4e60*/ 	.word	0x05000020


	//   ....[241]....
        /*4e64*/ 	.word	0x05000020


	//   ....[242]....
        /*4e68*/ 	.word	0x05000020


	//   ....[243]....
        /*4e6c*/ 	.word	0x05000020


	//   ....[244]....
        /*4e70*/ 	.word	0x05000020


	//   ....[245]....
        /*4e74*/ 	.word	0x05000020


	//   ....[246]....
        /*4e78*/ 	.word	0x05000020


	//   ....[247]....
        /*4e7c*/ 	.word	0x05000020


	//   ....[248]....
        /*4e80*/ 	.word	0x05000020


	//   ....[249]....
        /*4e84*/ 	.word	0x05000020


	//   ....[250]....
        /*4e88*/ 	.word	0x05000020


	//   ....[251]....
        /*4e8c*/ 	.word	0x05000020


	//   ....[252]....
        /*4e90*/ 	.word	0x05000020


	//   ....[253]....
        /*4e94*/ 	.word	0x05000020


	//   ....[254]....
        /*4e98*/ 	.word	0x05000020


	//   ....[255]....
        /*4e9c*/ 	.word	0x05000020


	//   ....[0]....
        /*4ea0*/ 	.word	0x05000020


	//   ....[1]....
        /*4ea4*/ 	.word	0x05000020


	//   ....[2]....
        /*4ea8*/ 	.word	0x05000020


	//   ....[3]....
        /*4eac*/ 	.word	0x05000020


	//   ....[4]....
        /*4eb0*/ 	.word	0x05000020


	//   ....[5]....
        /*4eb4*/ 	.word	0x05000020


	//   ....[6]....
        /*4eb8*/ 	.word	0x05000020


	//   ....[7]....
        /*4ebc*/ 	.word	0x05000020


	//   ....[8]....
        /*4ec0*/ 	.word	0x05000020


	//   ....[9]....
        /*4ec4*/ 	.word	0x05000020


	//   ....[10]....
        /*4ec8*/ 	.word	0x05000020


	//   ....[11]....
        /*4ecc*/ 	.word	0x05000020


	//   ....[12]....
        /*4ed0*/ 	.word	0x05000020


	//   ....[13]....
        /*4ed4*/ 	.word	0x05000020


	//   ....[14]....
        /*4ed8*/ 	.word	0x05000020


	//   ....[15]....
        /*4edc*/ 	.word	0x05000020


	//   ....[16]....
        /*4ee0*/ 	.word	0x05000020


	//   ....[17]....
        /*4ee4*/ 	.word	0x05000020


	//   ....[18]....
        /*4ee8*/ 	.word	0x05000020


	//   ....[19]....
        /*4eec*/ 	.word	0x05000020


	//   ....[20]....
        /*4ef0*/ 	.word	0x05000020


	//   ....[21]....
        /*4ef4*/ 	.word	0x05000020


	//   ....[22]....
        /*4ef8*/ 	.word	0x05000020


	//   ....[23]....
        /*4efc*/ 	.word	0x05000020


	//   ....[24]....
        /*4f00*/ 	.word	0x05000020


	//   ....[25]....
        /*4f04*/ 	.word	0x05000020


	//   ....[26]....
        /*4f08*/ 	.word	0x05000020


	//   ....[27]....
        /*4f0c*/ 	.word	0x05000020


	//   ....[28]....
        /*4f10*/ 	.word	0x05000020


	//   ....[29]....
        /*4f14*/ 	.word	0x05000020


	//   ....[30]....
        /*4f18*/ 	.word	0x05000020


	//   ....[31]....
        /*4f1c*/ 	.word	0x05000020


	//   ....[32]....
        /*4f20*/ 	.word	0x05000020


	//   ....[33]....
        /*4f24*/ 	.word	0x05000020


	//   ....[34]....
        /*4f28*/ 	.word	0x05000020


	//   ....[35]....
        /*4f2c*/ 	.word	0x05000020


	//   ....[36]....
        /*4f30*/ 	.word	0x05000020


	//   ....[37]....
        /*4f34*/ 	.word	0x05000020


	//   ....[38]....
        /*4f38*/ 	.word	0x05000020


	//   ....[39]....
        /*4f3c*/ 	.word	0x05000020


	//   ....[40]....
        /*4f40*/ 	.word	0x05000020


	//   ....[41]....
        /*4f44*/ 	.word	0x05000020


	//   ....[42]....
        /*4f48*/ 	.word	0x05000020


	//   ....[43]....
        /*4f4c*/ 	.word	0x05000020


	//   ....[44]....
        /*4f50*/ 	.word	0x05000020


	//   ....[45]....
        /*4f54*/ 	.word	0x05000020


	//   ....[46]....
        /*4f58*/ 	.word	0x05000020


	//   ....[47]....
        /*4f5c*/ 	.word	0x05000020


	//   ....[48]....
        /*4f60*/ 	.word	0x05000020


	//   ....[49]....
        /*4f64*/ 	.word	0x05000020


	//   ....[50]....
        /*4f68*/ 	.word	0x05000020


	//   ....[51]....
        /*4f6c*/ 	.word	0x05000020


	//   ....[52]....
        /*4f70*/ 	.word	0x05000020


	//   ....[53]....
        /*4f74*/ 	.word	0x05000020


	//   ....[54]....
        /*4f78*/ 	.word	0x05000020


	//   ....[55]....
        /*4f7c*/ 	.word	0x05000020


	//   ....[56]....
        /*4f80*/ 	.word	0x05000020


	//   ....[57]....
        /*4f84*/ 	.word	0x05000020


	//   ....[58]....
        /*4f88*/ 	.word	0x05000020


	//   ....[59]....
        /*4f8c*/ 	.word	0x05000020


	//   ....[60]....
        /*4f90*/ 	.word	0x05000020


	//   ....[61]....
        /*4f94*/ 	.word	0x05000020


	//   ....[62]....
        /*4f98*/ 	.word	0x05000020


	//   ....[63]....
        /*4f9c*/ 	.word	0x05000020


	//   ....[64]....
        /*4fa0*/ 	.word	0x05000020


	//   ....[65]....
        /*4fa4*/ 	.word	0x05000020


	//   ....[66]....
        /*4fa8*/ 	.word	0x05000020


	//   ....[67]....
        /*4fac*/ 	.word	0x05000020


	//   ....[68]....
        /*4fb0*/ 	.word	0x05000020


	//   ....[69]....
        /*4fb4*/ 	.word	0x05000020


	//   ....[70]....
        /*4fb8*/ 	.word	0x05000020


	//   ....[71]....
        /*4fbc*/ 	.word	0x05000020


	//   ....[72]....
        /*4fc0*/ 	.word	0x05000020


	//   ....[73]....
        /*4fc4*/ 	.word	0x05000020


	//   ....[74]....
        /*4fc8*/ 	.word	0x05000020


	//   ....[75]....
        /*4fcc*/ 	.word	0x05000020


	//   ....[76]....
        /*4fd0*/ 	.word	0x05000020


	//   ....[77]....
        /*4fd4*/ 	.word	0x05000020


	//   ....[78]....
        /*4fd8*/ 	.word	0x05000020


	//   ....[79]....
        /*4fdc*/ 	.word	0x05000020


	//   ....[80]....
        /*4fe0*/ 	.word	0x05000020


	//   ....[81]....
        /*4fe4*/ 	.word	0x05000020


	//   ....[82]....
        /*4fe8*/ 	.word	0x05000020


	//   ....[83]....
        /*4fec*/ 	.word	0x05000020


	//   ....[84]....
        /*4ff0*/ 	.word	0x05000020


	//   ....[85]....
        /*4ff4*/ 	.word	0x05000020


	//   ....[86]....
        /*4ff8*/ 	.word	0x05000020


	//   ....[87]....
        /*4ffc*/ 	.word	0x05000020


	//   ....[88]....
        /*5000*/ 	.word	0x05000020


	//   ....[89]....
        /*5004*/ 	.word	0x05000020


	//   ....[90]....
        /*5008*/ 	.word	0x05000020


	//   ....[91]....
        /*500c*/ 	.word	0x05000020


	//   ....[92]....
        /*5010*/ 	.word	0x05000020


	//   ....[93]....
        /*5014*/ 	.word	0x05000020


	//   ....[94]....
        /*5018*/ 	.word	0x05000020


	//   ....[95]....
        /*501c*/ 	.word	0x05000020


	//   ....[96]....
        /*5020*/ 	.word	0x05000020


	//   ....[97]....
        /*5024*/ 	.word	0x05000020


	//   ....[98]....
        /*5028*/ 	.word	0x05000020


	//   ....[99]....
        /*502c*/ 	.word	0x05000020


	//   ....[100]....
        /*5030*/ 	.word	0x05000020


	//   ....[101]....
        /*5034*/ 	.word	0x05000020


	//   ....[102]....
        /*5038*/ 	.word	0x05000020


	//   ....[103]....
        /*503c*/ 	.word	0x05000020


	//   ....[104]....
        /*5040*/ 	.word	0x05000020


	//   ....[105]....
        /*5044*/ 	.word	0x05000020


	//   ....[106]....
        /*5048*/ 	.word	0x05000020


	//   ....[107]....
        /*504c*/ 	.word	0x05000020


	//   ....[108]....
        /*5050*/ 	.word	0x05000020


	//   ....[109]....
        /*5054*/ 	.word	0x05000020


	//   ....[110]....
        /*5058*/ 	.word	0x05000020


	//   ....[111]....
        /*505c*/ 	.word	0x05000020


	//   ....[112]....
        /*5060*/ 	.word	0x05000020


	//   ....[113]....
        /*5064*/ 	.word	0x05000020


	//   ....[114]....
        /*5068*/ 	.word	0x05000020


	//   ....[115]....
        /*506c*/ 	.word	0x05000020


	//   ....[116]....
        /*5070*/ 	.word	0x05000020


	//   ....[117]....
        /*5074*/ 	.word	0x05000020


	//   ....[118]....
        /*5078*/ 	.word	0x05000020


	//   ....[119]....
        /*507c*/ 	.word	0x05000020


	//   ....[120]....
        /*5080*/ 	.word	0x05000020


	//   ....[121]....
        /*5084*/ 	.word	0x05000020


	//   ....[122]....
        /*5088*/ 	.word	0x05000020


	//   ....[123]....
        /*508c*/ 	.word	0x05000020


	//   ....[124]....
        /*5090*/ 	.word	0x05000020


	//   ....[125]....
        /*5094*/ 	.word	0x05000020


	//   ....[126]....
        /*5098*/ 	.word	0x05000020


	//   ....[127]....
        /*509c*/ 	.word	0x05000020


	//   ....[128]....
        /*50a0*/ 	.word	0x05000020


	//   ....[129]....
        /*50a4*/ 	.word	0x05000020


	//   ....[130]....
        /*50a8*/ 	.word	0x05000020


	//   ....[131]....
        /*50ac*/ 	.word	0x05000020


	//   ....[132]....
        /*50b0*/ 	.word	0x05000020


	//   ....[133]....
        /*50b4*/ 	.word	0x05000020


	//   ....[134]....
        /*50b8*/ 	.word	0x05000020


	//   ....[135]....
        /*50bc*/ 	.word	0x05000020


	//   ....[136]....
        /*50c0*/ 	.word	0x05000020


	//   ....[137]....
        /*50c4*/ 	.word	0x05000020


	//   ....[138]....
        /*50c8*/ 	.word	0x05000020


	//   ....[139]....
        /*50cc*/ 	.word	0x05000020


	//   ....[140]....
        /*50d0*/ 	.word	0x05000020


	//   ....[141]....
        /*50d4*/ 	.word	0x05000020


	//   ....[142]....
        /*50d8*/ 	.word	0x05000020


	//   ....[143]....
        /*50dc*/ 	.word	0x05000020


	//   ....[144]....
        /*50e0*/ 	.word	0x05000020


	//   ....[145]....
        /*50e4*/ 	.word	0x05000020


	//   ....[146]....
        /*50e8*/ 	.word	0x05000020


	//   ....[147]....
        /*50ec*/ 	.word	0x05000020


	//   ....[148]....
        /*50f0*/ 	.word	0x05000020


	//   ....[149]....
        /*50f4*/ 	.word	0x05000020


	//   ....[150]....
        /*50f8*/ 	.word	0x05000020


	//   ....[151]....
        /*50fc*/ 	.word	0x05000020


	//   ....[152]....
        /*5100*/ 	.word	0x05000020


	//   ....[153]....
        /*5104*/ 	.word	0x05000020


	//   ....[154]....
        /*5108*/ 	.word	0x05000020


	//   ....[155]....
        /*510c*/ 	.word	0x05000020


	//   ....[156]....
        /*5110*/ 	.word	0x05000020


	//   ....[157]....
        /*5114*/ 	.word	0x05000020


	//   ....[158]....
        /*5118*/ 	.word	0x05000020


	//   ....[159]....
        /*511c*/ 	.word	0x05000020


	//   ....[160]....
        /*5120*/ 	.word	0x05000020


	//   ....[161]....
        /*5124*/ 	.word	0x05000020


	//   ....[162]....
        /*5128*/ 	.word	0x05000020


	//   ....[163]....
        /*512c*/ 	.word	0x05000020


	//   ....[164]....
        /*5130*/ 	.word	0x05000020


	//   ....[165]....
        /*5134*/ 	.word	0x05000020


	//   ....[166]....
        /*5138*/ 	.word	0x05000020


	//   ....[167]....
        /*513c*/ 	.word	0x05000020


	//   ....[168]....
        /*5140*/ 	.word	0x05000020


	//   ....[169]....
        /*5144*/ 	.word	0x05000020


	//   ....[170]....
        /*5148*/ 	.word	0x05000020


	//   ....[171]....
        /*514c*/ 	.word	0x05000020


	//   ....[172]....
        /*5150*/ 	.word	0x05000020


	//   ....[173]....
        /*5154*/ 	.word	0x05000020


	//   ....[174]....
        /*5158*/ 	.word	0x05000020


	//   ....[175]....
        /*515c*/ 	.word	0x05000020


	//   ....[176]....
        /*5160*/ 	.word	0x05000020


	//   ....[177]....
        /*5164*/ 	.word	0x05000020


	//   ....[178]....
        /*5168*/ 	.word	0x05000020


	//   ....[179]....
        /*516c*/ 	.word	0x05000020


	//   ....[180]....
        /*5170*/ 	.word	0x05000020


	//   ....[181]....
        /*5174*/ 	.word	0x05000020


	//   ....[182]....
        /*5178*/ 	.word	0x05000020


	//   ....[183]....
        /*517c*/ 	.word	0x05000020


	//   ....[184]....
        /*5180*/ 	.word	0x05000020


	//   ....[185]....
        /*5184*/ 	.word	0x05000020


	//   ....[186]....
        /*5188*/ 	.word	0x05000020


	//   ....[187]....
        /*518c*/ 	.word	0x05000020


	//   ....[188]....
        /*5190*/ 	.word	0x05000020


	//   ....[189]....
        /*5194*/ 	.word	0x05000020


	//   ....[190]....
        /*5198*/ 	.word	0x05000020


	//   ....[191]....
        /*519c*/ 	.word	0x05000020


	//   ....[192]....
        /*51a0*/ 	.word	0x05000020


	//   ....[193]....
        /*51a4*/ 	.word	0x05000020


	//   ....[194]....
        /*51a8*/ 	.word	0x05000020


	//   ....[195]....
        /*51ac*/ 	.word	0x05000020


	//   ....[196]....
        /*51b0*/ 	.word	0x05000020


	//   ....[197]....
        /*51b4*/ 	.word	0x05000020


	//   ....[198]....
        /*51b8*/ 	.word	0x05000020


	//   ....[199]....
        /*51bc*/ 	.word	0x05000020


	//   ....[200]....
        /*51c0*/ 	.word	0x05000020


	//   ....[201]....
        /*51c4*/ 	.word	0x05000020


	//   ....[202]....
        /*51c8*/ 	.word	0x05000020


	//   ....[203]....
        /*51cc*/ 	.word	0x05000020


	//   ....[204]....
        /*51d0*/ 	.word	0x05000020


	//   ....[205]....
        /*51d4*/ 	.word	0x05000020


	//   ....[206]....
        /*51d8*/ 	.word	0x05000020


	//   ....[207]....
        /*51dc*/ 	.word	0x05000020


	//   ....[208]....
        /*51e0*/ 	.word	0x05000020


	//   ....[209]....
        /*51e4*/ 	.word	0x05000020


	//   ....[210]....
        /*51e8*/ 	.word	0x05000020


	//   ....[211]....
        /*51ec*/ 	.word	0x05000020


	//   ....[212]....
        /*51f0*/ 	.word	0x05000020


	//   ....[213]....
        /*51f4*/ 	.word	0x05000020


	//   ....[214]....
        /*51f8*/ 	.word	0x05000020


	//   ....[215]....
        /*51fc*/ 	.word	0x05000020


	//   ....[216]....
        /*5200*/ 	.word	0x05000020


	//   ....[217]....
        /*5204*/ 	.word	0x05000020


	//   ....[218]....
        /*5208*/ 	.word	0x05000020


	//   ....[219]....
        /*520c*/ 	.word	0x05000020


	//   ....[220]....
        /*5210*/ 	.word	0x05000020


	//   ....[221]....
        /*5214*/ 	.word	0x05000020


	//   ....[222]....
        /*5218*/ 	.word	0x05000020


	//   ....[223]....
        /*521c*/ 	.word	0x05000020


	//   ....[224]....
        /*5220*/ 	.word	0x05000020


	//   ....[225]....
        /*5224*/ 	.word	0x05000020


	//   ....[226]....
        /*5228*/ 	.word	0x05000020


	//   ....[227]....
        /*522c*/ 	.word	0x05000020


	//   ....[228]....
        /*5230*/ 	.word	0x05000020


	//   ....[229]....
        /*5234*/ 	.word	0x05000020


	//   ....[230]....
        /*5238*/ 	.word	0x05000020


	//   ....[231]....
        /*523c*/ 	.word	0x05000020


	//   ....[232]....
        /*5240*/ 	.word	0x05000020


	//   ....[233]....
        /*5244*/ 	.word	0x05000020


	//   ....[234]....
        /*5248*/ 	.word	0x05000020


	//   ....[235]....
        /*524c*/ 	.word	0x05000020


	//   ....[236]....
        /*5250*/ 	.word	0x05000020


	//   ....[237]....
        /*5254*/ 	.word	0x05000020


	//   ....[238]....
        /*5258*/ 	.word	0x05000020


	//   ....[239]....
        /*525c*/ 	.word	0x05000020


	//   ....[240]....
        /*5260*/ 	.word	0x05000020


	//   ....[241]....
        /*5264*/ 	.word	0x05000020


	//   ....[242]....
        /*5268*/ 	.word	0x05000020


	//   ....[243]....
        /*526c*/ 	.word	0x05000020


	//   ....[244]....
        /*5270*/ 	.word	0x05000020


	//   ....[245]....
        /*5274*/ 	.word	0x05000020


	//   ....[246]....
        /*5278*/ 	.word	0x05000020


	//   ....[247]....
        /*527c*/ 	.word	0x05000020


	//   ....[248]....
        /*5280*/ 	.word	0x05000020


	//   ....[249]....
        /*5284*/ 	.word	0x05000020


	//   ....[250]....
        /*5288*/ 	.word	0x05000020


	//   ....[251]....
        /*528c*/ 	.word	0x05000020


	//   ....[252]....
        /*5290*/ 	.word	0x05000020


	//   ....[253]....
        /*5294*/ 	.word	0x05000020


	//   ....[254]....
        /*5298*/ 	.word	0x05000020


	//   ....[255]....
        /*529c*/ 	.word	0x05000020


	//   ....[0]....
        /*52a0*/ 	.word	0x05000020


	//   ....[1]....
        /*52a4*/ 	.word	0x05000020


	//   ....[2]....
        /*52a8*/ 	.word	0x05000020


	//   ....[3]....
        /*52ac*/ 	.word	0x05000020


	//   ....[4]....
        /*52b0*/ 	.word	0x05000020


	//   ....[5]....
        /*52b4*/ 	.word	0x05000020


	//   ....[6]....
        /*52b8*/ 	.word	0x05000020


	//   ....[7]....
        /*52bc*/ 	.word	0x05000020


	//   ....[8]....
        /*52c0*/ 	.word	0x05000020


	//   ....[9]....
        /*52c4*/ 	.word	0x05000020


	//   ....[10]....
        /*52c8*/ 	.word	0x05000020


	//   ....[11]....
        /*52cc*/ 	.word	0x05000020


	//   ....[12]....
        /*52d0*/ 	.word	0x05000020


	//   ....[13]....
        /*52d4*/ 	.word	0x05000020


	//   ....[14]....
        /*52d8*/ 	.word	0x05000020


	//   ....[15]....
        /*52dc*/ 	.word	0x05000020


	//   ....[16]....
        /*52e0*/ 	.word	0x05000020


	//   ....[17]....
        /*52e4*/ 	.word	0x05000020


	//   ....[18]....
        /*52e8*/ 	.word	0x05000020


	//   ....[19]....
        /*52ec*/ 	.word	0x05000020


	//   ....[20]....
        /*52f0*/ 	.word	0x05000020


	//   ....[21]....
        /*52f4*/ 	.word	0x05000020


	//   ....[22]....
        /*52f8*/ 	.word	0x05000020


	//   ....[23]....
        /*52fc*/ 	.word	0x05000020


	//   ....[24]....
        /*5300*/ 	.word	0x05000020


	//   ....[25]....
        /*5304*/ 	.word	0x05000020


	//   ....[26]....
        /*5308*/ 	.word	0x05000020


	//   ....[27]....
        /*530c*/ 	.word	0x05000020


	//   ....[28]....
        /*5310*/ 	.word	0x05000020


	//   ....[29]....
        /*5314*/ 	.word	0x05000020


	//   ....[30]....
        /*5318*/ 	.word	0x05000020


	//   ....[31]....
        /*531c*/ 	.word	0x05000020


	//   ....[32]....
        /*5320*/ 	.word	0x05000020


	//   ....[33]....
        /*5324*/ 	.word	0x05000020


	//   ....[34]....
        /*5328*/ 	.word	0x05000020


	//   ....[35]....
        /*532c*/ 	.word	0x05000020


	//   ....[36]....
        /*5330*/ 	.word	0x05000020


	//   ....[37]....
        /*5334*/ 	.word	0x05000020


	//   ....[38]....
        /*5338*/ 	.word	0x05000020


	//   ....[39]....
        /*533c*/ 	.word	0x05000020


	//   ....[40]....
        /*5340*/ 	.word	0x05000020


	//   ....[41]....
        /*5344*/ 	.word	0x05000020


	//   ....[42]....
        /*5348*/ 	.word	0x05000020


	//   ....[43]....
        /*534c*/ 	.word	0x05000020


	//   ....[44]....
        /*5350*/ 	.word	0x05000020


	//   ....[45]....
        /*5354*/ 	.word	0x05000020


	//   ....[46]....
        /*5358*/ 	.word	0x05000020


	//   ....[47]....
        /*535c*/ 	.word	0x05000020


	//   ....[48]....
        /*5360*/ 	.word	0x05000020


	//   ....[49]....
        /*5364*/ 	.word	0x05000020


	//   ....[50]....
        /*5368*/ 	.word	0x05000020


	//   ....[51]....
        /*536c*/ 	.word	0x05000020


	//   ....[52]....
        /*5370*/ 	.word	0x05000020


	//   ....[53]....
        /*5374*/ 	.word	0x05000020


	//   ....[54]....
        /*5378*/ 	.word	0x05000020


	//----- nvinfo : EIATTR_COOP_GROUP_INSTR_OFFSETS
	.align		4
.L_395:
        /*537c*/ 	.byte	0x04, 0x28
        /*537e*/ 	.short	(.L_397 - .L_396)


	//   ....[0]....
.L_396:
        /*5380*/ 	.word	0x00000710


	//   ....[1]....
        /*5384*/ 	.word	0x00000830


	//   ....[2]....
        /*5388*/ 	.word	0x00000850


	//   ....[3]....
        /*538c*/ 	.word	0x00000870


	//   ....[4]....
        /*5390*/ 	.word	0x00000880


	//   ....[5]....
        /*5394*/ 	.word	0x00000890


	//   ....[6]....
        /*5398*/ 	.word	0x000008d0


	//   ....[7]....
        /*539c*/ 	.word	0x000008e0


	//   ....[8]....
        /*53a0*/ 	.word	0x00000c00


	//   ....[9]....
        /*53a4*/ 	.word	0x00000c10


	//   ....[10]....
        /*53a8*/ 	.word	0x00000d30


	//   ....[11]....
        /*53ac*/ 	.word	0x00000de0


	//   ....[12]....
        /*53b0*/ 	.word	0x00000e70


	//   ....[13]....
        /*53b4*/ 	.word	0x00000e90


	//   ....[14]....
        /*53b8*/ 	.word	0x00000eb0


	//   ....[15]....
        /*53bc*/ 	.word	0x00000ef0


	//   ....[16]....
        /*53c0*/ 	.word	0x00000f00


	//   ....[17]....
        /*53c4*/ 	.word	0x00000f20


	//   ....[18]....
        /*53c8*/ 	.word	0x00000f30


	//   ....[19]....
        /*53cc*/ 	.word	0x00000f40


	//   ....[20]....
        /*53d0*/ 	.word	0x00001000


	//   ....[21]....
        /*53d4*/ 	.word	0x00001010


	//   ....[22]....
        /*53d8*/ 	.word	0x00001020


	//   ....[23]....
        /*53dc*/ 	.word	0x00001030


	//   ....[24]....
        /*53e0*/ 	.word	0x00001380


	//   ....[25]....
        /*53e4*/ 	.word	0x00001390


	//   ....[26]....
        /*53e8*/ 	.word	0x00001700


	//   ....[27]....
        /*53ec*/ 	.word	0x00001710


	//   ....[28]....
        /*53f0*/ 	.word	0x00001830


	//   ....[29]....
        /*53f4*/ 	.word	0x00001850


	//   ....[30]....
        /*53f8*/ 	.word	0x00001870


	//   ....[31]....
        /*53fc*/ 	.word	0x00001880


	//   ....[32]....
        /*5400*/ 	.word	0x00001890


	//   ....[33]....
        /*5404*/ 	.word	0x000018d0


	//   ....[34]....
        /*5408*/ 	.word	0x00001bf0


	//   ....[35]....
        /*540c*/ 	.word	0x00001d10


	//   ....[36]....
        /*5410*/ 	.word	0x00001dd0


	//   ....[37]....
        /*5414*/ 	.word	0x00001e50


	//   ....[38]....
        /*5418*/ 	.word	0x00001e70


	//   ....[39]....
        /*541c*/ 	.word	0x00001e90


	//   ....[40]....
        /*5420*/ 	.word	0x00001ed0


	//   ....[41]....
        /*5424*/ 	.word	0x00001ee0


	//   ....[42]....
        /*5428*/ 	.word	0x00001f00


	//   ....[43]....
        /*542c*/ 	.word	0x00001f10


	//   ....[44]....
        /*5430*/ 	.word	0x00001fd0


	//   ....[45]....
        /*5434*/ 	.word	0x00001fe0


	//   ....[46]....
        /*5438*/ 	.word	0x00001ff0


	//   ....[47]....
        /*543c*/ 	.word	0x00002000


	//   ....[48]....
        /*5440*/ 	.word	0x00002010


	//   ....[49]....
        /*5444*/ 	.word	0x00002020


	//   ....[50]....
        /*5448*/ 	.word	0x00002290


	//   ....[51]....
        /*544c*/ 	.word	0x000022c0


	//   ....[52]....
        /*5450*/ 	.word	0x000022d0


	//   ....[53]....
        /*5454*/ 	.word	0x000022e0


	//   ....[54]....
        /*5458*/ 	.word	0x000022f0


	//   ....[55]....
        /*545c*/ 	.word	0x00002300


	//   ....[56]....
        /*5460*/ 	.word	0x00002320


	//   ....[57]....
        /*5464*/ 	.word	0x00002340


	//   ....[58]....
        /*5468*/ 	.word	0x00002350


	//   ....[59]....
        /*546c*/ 	.word	0x00002370


	//   ....[60]....
        /*5470*/ 	.word	0x000023c0


	//   ....[61]....
        /*5474*/ 	.word	0x000023f0


	//   ....[62]....
        /*5478*/ 	.word	0x00002420


	//   ....[63]....
        /*547c*/ 	.word	0x00002450


	//   ....[64]....
        /*5480*/ 	.word	0x00002470


	//   ....[65]....
        /*5484*/ 	.word	0x00002480


	//   ....[66]....
        /*5488*/ 	.word	0x00002490


	//   ....[67]....
        /*548c*/ 	.word	0x000024a0


	//   ....[68]....
        /*5490*/ 	.word	0x000024c0


	//   ....[69]....
        /*5494*/ 	.word	0x00002530


	//   ....[70]....
        /*5498*/ 	.word	0x00002580


	//   ....[71]....
        /*549c*/ 	.word	0x000025b0


	//   ....[72]....
        /*54a0*/ 	.word	0x000025c0


	//   ....[73]....
        /*54a4*/ 	.word	0x000025d0


	//   ....[74]....
        /*54a8*/ 	.word	0x000025e0


	//   ....[75]....
        /*54ac*/ 	.word	0x000025f0


	//   ....[76]....
        /*54b0*/ 	.word	0x00002670


	//   ....[77]....
        /*54b4*/ 	.word	0x000026b0


	//   ....[78]....
        /*54b8*/ 	.word	0x000026e0


	//   ....[79]....
        /*54bc*/ 	.word	0x000026f0


	//   ....[80]....
        /*54c0*/ 	.word	0x00002700


	//   ....[81]....
        /*54c4*/ 	.word	0x00002710


	//   ....[82]....
        /*54c8*/ 	.word	0x00002820


	//   ....[83]....
        /*54cc*/ 	.word	0x00002830


	//   ....[84]....
        /*54d0*/ 	.word	0x00002840


	//   ....[85]....
        /*54d4*/ 	.word	0x00002850


	//   ....[86]....
        /*54d8*/ 	.word	0x00002860


	//   ....[87]....
        /*54dc*/ 	.word	0x00002870


	//   ....[88]....
        /*54e0*/ 	.word	0x00002890


	//   ....[89]....
        /*54e4*/ 	.word	0x000028b0


	//   ....[90]....
        /*54e8*/ 	.word	0x00002970


	//   ....[91]....
        /*54ec*/ 	.word	0x00002980


	//   ....[92]....
        /*54f0*/ 	.word	0x00002990


	//   ....[93]....
        /*54f4*/ 	.word	0x000029a0


	//   ....[94]....
        /*54f8*/ 	.word	0x000029b0


	//   ....[95]....
        /*54fc*/ 	.word	0x000029c0


	//   ....[96]....
        /*5500*/ 	.word	0x000029e0


	//   ....[97]....
        /*5504*/ 	.word	0x00002a00


	//   ....[98]....
        /*5508*/ 	.word	0x00002ac0


	//   ....[99]....
        /*550c*/ 	.word	0x00002ad0


	//   ....[100]....
        /*5510*/ 	.word	0x00002ae0


	//   ....[101]....
        /*5514*/ 	.word	0x00002af0


	//   ....[102]....
        /*5518*/ 	.word	0x00002b00


	//   ....[103]....
        /*551c*/ 	.word	0x00002b10


	//   ....[104]....
        /*5520*/ 	.word	0x00002b30


	//   ....[105]....
        /*5524*/ 	.word	0x00002b50


	//   ....[106]....
        /*5528*/ 	.word	0x00002d20


	//   ....[107]....
        /*552c*/ 	.word	0x00002d30


	//   ....[108]....
        /*5530*/ 	.word	0x000030f0


	//   ....[109]....
        /*5534*/ 	.word	0x00003100


	//   ....[110]....
        /*5538*/ 	.word	0x00003220


	//   ....[111]....
        /*553c*/ 	.word	0x00003240


	//   ....[112]....
        /*5540*/ 	.word	0x00003260


	//   ....[113]....
        /*5544*/ 	.word	0x00003270


	//   ....[114]....
        /*5548*/ 	.word	0x00003280


	//   ....[115]....
        /*554c*/ 	.word	0x000032c0


	//   ....[116]....
        /*5550*/ 	.word	0x000035d0


	//   ....[117]....
        /*5554*/ 	.word	0x000035e0


	//   ....[118]....
        /*5558*/ 	.word	0x00003700


	//   ....[119]....
        /*555c*/ 	.word	0x000037b0


	//   ....[120]....
        /*5560*/ 	.word	0x00003840


	//   ....[121]....
        /*5564*/ 	.word	0x00003860


	//   ....[122]....
        /*5568*/ 	.word	0x00003890


	//   ....[123]....
        /*556c*/ 	.word	0x000038c0


	//   ....[124]....
        /*5570*/ 	.word	0x000038d0


	//   ....[125]....
        /*5574*/ 	.word	0x000038f0


	//   ....[126]....
        /*5578*/ 	.word	0x00003900


	//   ....[127]....
        /*557c*/ 	.word	0x00003910


	//   ....[128]....
        /*5580*/ 	.word	0x000039e0


	//   ....[129]....
        /*5584*/ 	.word	0x000039f0


	//   ....[130]....
        /*5588*/ 	.word	0x00003a00


	//   ....[131]....
        /*558c*/ 	.word	0x00003a10


	//   ....[132]....
        /*5590*/ 	.word	0x00003c00


	//   ....[133]....
        /*5594*/ 	.word	0x00003c30


	//   ....[134]....
        /*5598*/ 	.word	0x00003c40


	//   ....[135]....
        /*559c*/ 	.word	0x00003c50


	//   ....[136]....
        /*55a0*/ 	.word	0x00003c60


	//   ....[137]....
        /*55a4*/ 	.word	0x00003c70


	//   ....[138]....
        /*55a8*/ 	.word	0x00003c90


	//   ....[139]....
        /*55ac*/ 	.word	0x00003cb0


	//   ....[140]....
        /*55b0*/ 	.word	0x00003cc0


	//   ....[141]....
        /*55b4*/ 	.word	0x00003ce0


	//   ....[142]....
        /*55b8*/ 	.word	0x00003d20


	//   ....[143]....
        /*55bc*/ 	.word	0x00003d50


	//   ....[144]....
        /*55c0*/ 	.word	0x00003d80


	//   ....[145]....
        /*55c4*/ 	.word	0x00003db0


	//   ....[146]....
        /*55c8*/ 	.word	0x00003de0


	//   ....[147]....
        /*55cc*/ 	.word	0x00003df0


	//   ....[148]....
        /*55d0*/ 	.word	0x00003e00


	//   ....[149]....
        /*55d4*/ 	.word	0x00003e10


	//   ....[150]....
        /*55d8*/ 	.word	0x00003e20


	//   ....[151]....
        /*55dc*/ 	.word	0x00003ed0


	//   ....[152]....
        /*55e0*/ 	.word	0x00003f00


	//   ....[153]....
        /*55e4*/ 	.word	0x00003f20


	//   ....[154]....
        /*55e8*/ 	.word	0x00003f30


	//   ....[155]....
        /*55ec*/ 	.word	0x00003f40


	//   ....[156]....
        /*55f0*/ 	.word	0x00003f50


	//   ....[157]....
        /*55f4*/ 	.word	0x00003f60


	//   ....[158]....
        /*55f8*/ 	.word	0x00003fd0


	//   ....[159]....
        /*55fc*/ 	.word	0x00004000


	//   ....[160]....
        /*5600*/ 	.word	0x00004040


	//   ....[161]....
        /*5604*/ 	.word	0x00004060


	//   ....[162]....
        /*5608*/ 	.word	0x00004070


	//   ....[163]....
        /*560c*/ 	.word	0x00004080


	//   ....[164]....
        /*5610*/ 	.word	0x00004180


	//   ....[165]....
        /*5614*/ 	.word	0x00004190


	//   ....[166]....
        /*5618*/ 	.word	0x000041a0


	//   ....[167]....
        /*561c*/ 	.word	0x000041b0


	//   ....[168]....
        /*5620*/ 	.word	0x000041c0


	//   ....[169]....
        /*5624*/ 	.word	0x000041d0


	//   ....[170]....
        /*5628*/ 	.word	0x000041f0


	//   ....[171]....
        /*562c*/ 	.word	0x00004210


	//   ....[172]....
        /*5630*/ 	.word	0x000042d0


	//   ....[173]....
        /*5634*/ 	.word	0x000042e0


	//   ....[174]....
        /*5638*/ 	.word	0x000042f0


	//   ....[175]....
        /*563c*/ 	.word	0x00004300


	//   ....[176]....
        /*5640*/ 	.word	0x00004310


	//   ....[177]....
        /*5644*/ 	.word	0x00004320


	//   ....[178]....
        /*5648*/ 	.word	0x00004340


	//   ....[179]....
        /*564c*/ 	.word	0x00004360


	//   ....[180]....
        /*5650*/ 	.word	0x00004420


	//   ....[181]....
        /*5654*/ 	.word	0x00004430


	//   ....[182]....
        /*5658*/ 	.word	0x00004440


	//   ....[183]....
        /*565c*/ 	.word	0x00004450


	//   ....[184]....
        /*5660*/ 	.word	0x00004460


	//   ....[185]....
        /*5664*/ 	.word	0x00004470


	//   ....[186]....
        /*5668*/ 	.word	0x00004490


	//   ....[187]....
        /*566c*/ 	.word	0x000044b0


	//   ....[188]....
        /*5670*/ 	.word	0x00004650


	//   ....[189]....
        /*5674*/ 	.word	0x00004670


	//   ....[190]....
        /*5678*/ 	.word	0x00004690


	//   ....[191]....
        /*567c*/ 	.word	0x000046e0


	//   ....[192]....
        /*5680*/ 	.word	0x000046f0


	//   ....[193]....
        /*5684*/ 	.word	0x00004700


	//   ....[194]....
        /*5688*/ 	.word	0x00004830


	//   ....[195]....
        /*568c*/ 	.word	0x00004c90


	//   ....[196]....
        /*5690*/ 	.word	0x00004ca0


	//   ....[197]....
        /*5694*/ 	.word	0x00004d10


	//   ....[198]....
        /*5698*/ 	.word	0x00004d30


	//   ....[199]....
        /*569c*/ 	.word	0x00004db0


	//   ....[200]....
        /*56a0*/ 	.word	0x00004de0


	//   ....[201]....
        /*56a4*/ 	.word	0x00004e40


	//   ....[202]....
        /*56a8*/ 	.word	0x00004ee0


	//   ....[203]....
        /*56ac*/ 	.word	0x00004ef0


	//   ....[204]....
        /*56b0*/ 	.word	0x00004fb0


	//   ....[205]....
        /*56b4*/ 	.word	0x000050a0


	//   ....[206]....
        /*56b8*/ 	.word	0x000050b0


	//   ....[207]....
        /*56bc*/ 	.word	0x00005180


	//   ....[208]....
        /*56c0*/ 	.word	0x000051a0


	//   ....[209]....
        /*56c4*/ 	.word	0x00005260


	//   ....[210]....
        /*56c8*/ 	.word	0x00005290


	//   ....[211]....
        /*56cc*/ 	.word	0x000052a0


	//   ....[212]....
        /*56d0*/ 	.word	0x000052b0


	//   ....[213]....
        /*56d4*/ 	.word	0x000052c0


	//   ....[214]....
        /*56d8*/ 	.word	0x000052d0


	//   ....[215]....
        /*56dc*/ 	.word	0x000052e0


	//   ....[216]....
        /*56e0*/ 	.word	0x00005350


	//   ....[217]....
        /*56e4*/ 	.word	0x00005370


	//   ....[218]....
        /*56e8*/ 	.word	0x000053c0


	//   ....[219]....
        /*56ec*/ 	.word	0x00005c80


	//   ....[220]....
        /*56f0*/ 	.word	0x00005e10


	//   ....[221]....
        /*56f4*/ 	.word	0x00005ec0


	//   ....[222]....
        /*56f8*/ 	.word	0x000061b0


	//   ....[223]....
        /*56fc*/ 	.word	0x00006240


	//   ....[224]....
        /*5700*/ 	.word	0x000064f0


	//   ....[225]....
        /*5704*/ 	.word	0x000066b0


	//   ....[226]....
        /*5708*/ 	.word	0x00006830


	//   ....[227]....
        /*570c*/ 	.word	0x00006ad0


	//   ....[228]....
        /*5710*/ 	.word	0x00006b90


	//   ....[229]....
        /*5714*/ 	.word	0x00006d70


	//   ....[230]....
        /*5718*/ 	.word	0x00006ea0


	//   ....[231]....
        /*571c*/ 	.word	0x00007100


	//   ....[232]....
        /*5720*/ 	.word	0x00007340


	//   ....[233]....
        /*5724*/ 	.word	0x000075f0


	//   ....[234]....
        /*5728*/ 	.word	0x000076d0


	//   ....[235]....
        /*572c*/ 	.word	0x000077f0


	//   ....[236]....
        /*5730*/ 	.word	0x00007a80


	//   ....[237]....
        /*5734*/ 	.word	0x00007bc0


	//   ....[238]....
        /*5738*/ 	.word	0x00007e10


	//   ....[239]....
        /*573c*/ 	.word	0x00007f70


	//   ....[240]....
        /*5740*/ 	.word	0x00008160


	//   ....[241]....
        /*5744*/ 	.word	0x00008410


	//   ....[242]....
        /*5748*/ 	.word	0x000084a0


	//   ....[243]....
        /*574c*/ 	.word	0x00008740


	//   ....[244]....
        /*5750*/ 	.word	0x000087d0


	//   ....[245]....
        /*5754*/ 	.word	0x00008a80


	//   ....[246]....
        /*5758*/ 	.word	0x00008b40


	//   ....[247]....
        /*575c*/ 	.word	0x00008db0


	//   ....[248]....
        /*5760*/ 	.word	0x00008e80


	//   ....[249]....
        /*5764*/ 	.word	0x00008f70


	//   ....[250]....
        /*5768*/ 	.word	0x0000afa0


	//   ....[251]....
        /*576c*/ 	.word	0x0000afd0


	//   ....[252]....
        /*5770*/ 	.word	0x0000be60


	//   ....[253]....
        /*5774*/ 	.word	0x0000d790


	//   ....[254]....
        /*5778*/ 	.word	0x0000d880


	//   ....[255]....
        /*577c*/ 	.word	0x0000d920


	//   ....[0]....
        /*5780*/ 	.word	0x0000d9b0


	//   ....[1]....
        /*5784*/ 	.word	0x0000da40


	//   ....[2]....
        /*5788*/ 	.word	0x0000db40


	//   ....[3]....
        /*578c*/ 	.word	0x0000dbd0


	//   ....[4]....
        /*5790*/ 	.word	0x0000dc80


	//   ....[5]....
        /*5794*/ 	.word	0x0000dd30


	//   ....[6]....
        /*5798*/ 	.word	0x0000de10


	//   ....[7]....
        /*579c*/ 	.word	0x0000dea0


	//   ....[8]....
        /*57a0*/ 	.word	0x0000df50


	//   ....[9]....
        /*57a4*/ 	.word	0x0000dfe0


	//   ....[10]....
        /*57a8*/ 	.word	0x0000e090


	//   ....[11]....
        /*57ac*/ 	.word	0x0000e160


	//   ....[12]....
        /*57b0*/ 	.word	0x0000e320


	//   ....[13]....
        /*57b4*/ 	.word	0x0000e3d0


	//   ....[14]....
        /*57b8*/ 	.word	0x0000e550


	//   ....[15]....
        /*57bc*/ 	.word	0x0000e650


	//   ....[16]....
        /*57c0*/ 	.word	0x0000ea00


	//   ....[17]....
        /*57c4*/ 	.word	0x0000ea90


	//   ....[18]....
        /*57c8*/ 	.word	0x0000ec20


	//   ....[19]....
        /*57cc*/ 	.word	0x0000edb0


	//   ....[20]....
        /*57d0*/ 	.word	0x0000f0d0


	//   ....[21]....
        /*57d4*/ 	.word	0x0000f1c0


	//   ....[22]....
        /*57d8*/ 	.word	0x0000f2e0


	//   ....[23]....
        /*57dc*/ 	.word	0x0000f370


	//   ....[24]....
        /*57e0*/ 	.word	0x0000f5f0


	//   ....[25]....
        /*57e4*/ 	.word	0x0000f680


	//   ....[26]....
        /*57e8*/ 	.word	0x0000f740


	//   ....[27]....
        /*57ec*/ 	.word	0x0000f940


	//   ....[28]....
        /*57f0*/ 	.word	0x0000fdf0


	//   ....[29]....
        /*57f4*/ 	.word	0x00010ad0


	//   ....[30]....
        /*57f8*/ 	.word	0x00010b80


	//   ....[31]....
        /*57fc*/ 	.word	0x00010b90


	//   ....[32]....
        /*5800*/ 	.word	0x00012650


	//   ....[33]....
        /*5804*/ 	.word	0x00012660


	//   ....[34]....
        /*5808*/ 	.word	0x00012670


	//   ....[35]....
        /*580c*/ 	.word	0x000140a0


	//   ....[36]....
        /*5810*/ 	.word	0x000140b0


	//   ....[37]....
        /*5814*/ 	.word	0x000140c0


	//   ....[38]....
        /*5818*/ 	.word	0x00015b00


	//   ....[39]....
        /*581c*/ 	.word	0x00015b10


	//   ....[40]....
        /*5820*/ 	.word	0x00015b20


	//   ....[41]....
        /*5824*/ 	.word	0x00017570


	//   ....[42]....
        /*5828*/ 	.word	0x00017580


	//   ....[43]....
        /*582c*/ 	.word	0x00017590


	//   ....[44]....
        /*5830*/ 	.word	0x00019000


	//   ....[45]....
        /*5834*/ 	.word	0x00019010


	//   ....[46]....
        /*5838*/ 	.word	0x00019020


	//   ....[47]....
        /*583c*/ 	.word	0x0001aaa0


	//   ....[48]....
        /*5840*/ 	.word	0x0001aab0


	//   ....[49]....
        /*5844*/ 	.word	0x0001aac0


	//   ....[50]....
        /*5848*/ 	.word	0x0001c530


	//   ....[51]....
        /*584c*/ 	.word	0x0001c540


	//   ....[52]....
        /*5850*/ 	.word	0x0001c550


	//   ....[53]....
        /*5854*/ 	.word	0x0001e030


	//   ....[54]....
        /*5858*/ 	.word	0x0001e080


	//   ....[55]....
        /*585c*/ 	.word	0x0001e0a0


	//   ....[56]....
        /*5860*/ 	.word	0x0001e0e0


	//   ....[57]....
        /*5864*/ 	.word	0x0001e510


	//   ....[58]....
        /*5868*/ 	.word	0x0001e520


	//   ....[59]....
        /*586c*/ 	.word	0x0001e550


	//   ....[60]....
        /*5870*/ 	.word	0x0001e640


	//   ....[61]....
        /*5874*/ 	.word	0x0001e660


	//   ....[62]....
        /*5878*/ 	.word	0x0001e720


	//   ....[63]....
        /*587c*/ 	.word	0x0001e730


	//   ....[64]....
        /*5880*/ 	.word	0x0001e870


	//   ....[65]....
        /*5884*/ 	.word	0x0001e8e0


	//   ....[66]....
        /*5888*/ 	.word	0x0001e930


	//   ....[67]....
        /*588c*/ 	.word	0x0001e9d0


	//   ....[68]....
        /*5890*/ 	.word	0x0001ea30


	//   ....[69]....
        /*5894*/ 	.word	0x0001ea70


	//   ....[70]....
        /*5898*/ 	.word	0x0001eab0


	//   ....[71]....
        /*589c*/ 	.word	0x0001eac0


	//   ....[72]....
        /*58a0*/ 	.word	0x0001eae0


	//   ....[73]....
        /*58a4*/ 	.word	0x0001eaf0


	//   ....[74]....
        /*58a8*/ 	.word	0x0001eb10


	//   ....[75]....
        /*58ac*/ 	.word	0x0001eb40


	//   ....[76]....
        /*58b0*/ 	.word	0x0001eb50


	//   ....[77]....
        /*58b4*/ 	.word	0x0001ebc0


	//   ....[78]....
        /*58b8*/ 	.word	0x0001f4e0


	//   ....[79]....
        /*58bc*/ 	.word	0x0001f670


	//   ....[80]....
        /*58c0*/ 	.word	0x0001f740


	//   ....[81]....
        /*58c4*/ 	.word	0x0001fa00


	//   ....[82]....
        /*58c8*/ 	.word	0x0001fc10


	//   ....[83]....
        /*58cc*/ 	.word	0x0001fd50


	//   ....[84]....
        /*58d0*/ 	.word	0x0001ff30


	//   ....[85]....
        /*58d4*/ 	.word	0x00020030


	//   ....[86]....
        /*58d8*/ 	.word	0x00020340


	//   ....[87]....
        /*58dc*/ 	.word	0x000203e0


	//   ....[88]....
        /*58e0*/ 	.word	0x00020690


	//   ....[89]....
        /*58e4*/ 	.word	0x00020730


	//   ....[90]....
        /*58e8*/ 	.word	0x00020960


	//   ....[91]....
        /*58ec*/ 	.word	0x00020bb0


	//   ....[92]....
        /*58f0*/ 	.word	0x00020e90


	//   ....[93]....
        /*58f4*/ 	.word	0x00020f70


	//   ....[94]....
        /*58f8*/ 	.word	0x00021240


	//   ....[95]....
        /*58fc*/ 	.word	0x00021300


	//   ....[96]....
        /*5900*/ 	.word	0x000215a0


	//   ....[97]....
        /*5904*/ 	.word	0x000216a0


	//   ....[98]....
        /*5908*/ 	.word	0x00021890


	//   ....[99]....
        /*590c*/ 	.word	0x00021b10


	//   ....[100]....
        /*5910*/ 	.word	0x00021cf0


	//   ....[101]....
        /*5914*/ 	.word	0x00021da0


	//   ....[102]....
        /*5918*/ 	.word	0x00021fe0


	//   ....[103]....
        /*591c*/ 	.word	0x00022090


	//   ....[104]....
        /*5920*/ 	.word	0x00022310


	//   ....[105]....
        /*5924*/ 	.word	0x000223d0


	//   ....[106]....
        /*5928*/ 	.word	0x00022650


	//   ....[107]....
        /*592c*/ 	.word	0x00022700


	//   ....[108]....
        /*5930*/ 	.word	0x000228b0


	//   ....[109]....
        /*5934*/ 	.word	0x00024850


	//   ....[110]....
        /*5938*/ 	.word	0x00024880


	//   ....[111]....
        /*593c*/ 	.word	0x00025710


	//   ....[112]....
        /*5940*/ 	.word	0x00027040


	//   ....[113]....
        /*5944*/ 	.word	0x00027130


	//   ....[114]....
        /*5948*/ 	.word	0x000271d0


	//   ....[115]....
        /*594c*/ 	.word	0x00027260


	//   ....[116]....
        /*5950*/ 	.word	0x000272f0


	//   ....[117]....
        /*5954*/ 	.word	0x000273f0


	//   ....[118]....
        /*5958*/ 	.word	0x00027480


	//   ....[119]....
        /*595c*/ 	.word	0x00027530


	//   ....[120]....
        /*5960*/ 	.word	0x000275e0


	//   ....[121]....
        /*5964*/ 	.word	0x000276c0


	//   ....[122]....
        /*5968*/ 	.word	0x00027750


	//   ....[123]....
        /*596c*/ 	.word	0x00027800


	//   ....[124]....
        /*5970*/ 	.word	0x00027890


	//   ....[125]....
        /*5974*/ 	.word	0x00027940


	//   ....[126]....
        /*5978*/ 	.word	0x00027a10


	//   ....[127]....
        /*597c*/ 	.word	0x00027bd0


	//   ....[128]....
        /*5980*/ 	.word	0x00027c80


	//   ....[129]....
        /*5984*/ 	.word	0x00027e00


	//   ....[130]....
        /*5988*/ 	.word	0x00027f00


	//   ....[131]....
        /*598c*/ 	.word	0x000282b0


	//   ....[132]....
        /*5990*/ 	.word	0x00028340


	//   ....[133]....
        /*5994*/ 	.word	0x000284d0


	//   ....[134]....
        /*5998*/ 	.word	0x00028660


	//   ....[135]....
        /*599c*/ 	.word	0x00028980


	//   ....[136]....
        /*59a0*/ 	.word	0x00028a70


	//   ....[137]....
        /*59a4*/ 	.word	0x00028b90


	//   ....[138]....
        /*59a8*/ 	.word	0x00028c20


	//   ....[139]....
        /*59ac*/ 	.word	0x00028ea0


	//   ....[140]....
        /*59b0*/ 	.word	0x00028f30


	//   ....[141]....
        /*59b4*/ 	.word	0x00028ff0


	//   ....[142]....
        /*59b8*/ 	.word	0x000291f0


	//   ....[143]....
        /*59bc*/ 	.word	0x000296a0


	//   ....[144]....
        /*59c0*/ 	.word	0x0002a380


	//   ....[145]....
        /*59c4*/ 	.word	0x0002a430


	//   ....[146]....
        /*59c8*/ 	.word	0x0002a440


	//   ....[147]....
        /*59cc*/ 	.word	0x0002bf30


	//   ....[148]....
        /*59d0*/ 	.word	0x0002bf40


	//   ....[149]....
        /*59d4*/ 	.word	0x0002bf50


	//   ....[150]....
        /*59d8*/ 	.word	0x0002d980


	//   ....[151]....
        /*59dc*/ 	.word	0x0002d990


	//   ....[152]....
        /*59e0*/ 	.word	0x0002d9a0


	//   ....[153]....
        /*59e4*/ 	.word	0x0002f3e0


	//   ....[154]....
        /*59e8*/ 	.word	0x0002f3f0


	//   ....[155]....
        /*59ec*/ 	.word	0x0002f400


	//   ....[156]....
        /*59f0*/ 	.word	0x00030e50


	//   ....[157]....
        /*59f4*/ 	.word	0x00030e60


	//   ....[158]....
        /*59f8*/ 	.word	0x00030e70


	//   ....[159]....
        /*59fc*/ 	.word	0x000328e0


	//   ....[160]....
        /*5a00*/ 	.word	0x000328f0


	//   ....[161]....
        /*5a04*/ 	.word	0x00032900


	//   ....[162]....
        /*5a08*/ 	.word	0x00034380


	//   ....[163]....
        /*5a0c*/ 	.word	0x00034390


	//   ....[164]....
        /*5a10*/ 	.word	0x000343a0


	//   ....[165]....
        /*5a14*/ 	.word	0x00035e10


	//   ....[166]....
        /*5a18*/ 	.word	0x00035e20


	//   ....[167]....
        /*5a1c*/ 	.word	0x00035e30


	//   ....[168]....
        /*5a20*/ 	.word	0x00037900


	//   ....[169]....
        /*5a24*/ 	.word	0x00037950


	//   ....[170]....
        /*5a28*/ 	.word	0x00037970


	//   ....[171]....
        /*5a2c*/ 	.word	0x000379b0


	//   ....[172]....
        /*5a30*/ 	.word	0x00037e00


	//   ....[173]....
        /*5a34*/ 	.word	0x00037e10


	//   ....[174]....
        /*5a38*/ 	.word	0x00037e60


	//   ....[175]....
        /*5a3c*/ 	.word	0x00037f20


	//   ....[176]....
        /*5a40*/ 	.word	0x00037f40


	//   ....[177]....
        /*5a44*/ 	.word	0x00038000


	//   ....[178]....
        /*5a48*/ 	.word	0x00038010


	//   ....[179]....
        /*5a4c*/ 	.word	0x00038150


	//   ....[180]....
        /*5a50*/ 	.word	0x000381f0


	//   ....[181]....
        /*5a54*/ 	.word	0x00038210


	//   ....[182]....
        /*5a58*/ 	.word	0x00038280


	//   ....[183]....
        /*5a5c*/ 	.word	0x000382d0


	//   ....[184]....
        /*5a60*/ 	.word	0x000382e0


	//   ....[185]....
        /*5a64*/ 	.word	0x00038360


	//   ....[186]....
        /*5a68*/ 	.word	0x000383c0


	//   ....[187]....
        /*5a6c*/ 	.word	0x000383e0


	//   ....[188]....
        /*5a70*/ 	.word	0x00038400


	//   ....[189]....
        /*5a74*/ 	.word	0x00038430


	//   ....[190]....
        /*5a78*/ 	.word	0x00038460


	//   ....[191]....
        /*5a7c*/ 	.word	0x00038490


	//   ....[192]....
        /*5a80*/ 	.word	0x000384e0


	//   ....[193]....
        /*5a84*/ 	.word	0x00038de0


	//   ....[194]....
        /*5a88*/ 	.word	0x00038f70


	//   ....[195]....
        /*5a8c*/ 	.word	0x00039070


	//   ....[196]....
        /*5a90*/ 	.word	0x00039310


	//   ....[197]....
        /*5a94*/ 	.word	0x000394e0


	//   ....[198]....
        /*5a98*/ 	.word	0x00039620


	//   ....[199]....
        /*5a9c*/ 	.word	0x00039820


	//   ....[200]....
        /*5aa0*/ 	.word	0x00039930


	//   ....[201]....
        /*5aa4*/ 	.word	0x00039c40


	//   ....[202]....
        /*5aa8*/ 	.word	0x00039ce0


	//   ....[203]....
        /*5aac*/ 	.word	0x00039f80


	//   ....[204]....
        /*5ab0*/ 	.word	0x0003a020


	//   ....[205]....
        /*5ab4*/ 	.word	0x0003a290


	//   ....[206]....
        /*5ab8*/ 	.word	0x0003a520


	//   ....[207]....
        /*5abc*/ 	.word	0x0003a7c0


	//   ....[208]....
        /*5ac0*/ 	.word	0x0003a8c0


	//   ....[209]....
        /*5ac4*/ 	.word	0x0003ab50


	//   ....[210]....
        /*5ac8*/ 	.word	0x0003ac40


	//   ....[211]....
        /*5acc*/ 	.word	0x0003af50


	//   ....[212]....
        /*5ad0*/ 	.word	0x0003aff0


	//   ....[213]....
        /*5ad4*/ 	.word	0x0003b1e0


	//   ....[214]....
        /*5ad8*/ 	.word	0x0003b470


	//   ....[215]....
        /*5adc*/ 	.word	0x0003b630


	//   ....[216]....
        /*5ae0*/ 	.word	0x0003b6f0


	//   ....[217]....
        /*5ae4*/ 	.word	0x0003b9b0


	//   ....[218]....
        /*5ae8*/ 	.word	0x0003ba60


	//   ....[219]....
        /*5aec*/ 	.word	0x0003bc30


	//   ....[220]....
        /*5af0*/ 	.word	0x0003bcd0


	//   ....[221]....
        /*5af4*/ 	.word	0x0003bfc0


	//   ....[222]....
        /*5af8*/ 	.word	0x0003c060


	//   ....[223]....
        /*5afc*/ 	.word	0x0003c230


	//   ....[224]....
        /*5b00*/ 	.word	0x0003e230


	//   ....[225]....
        /*5b04*/ 	.word	0x0003e280


	//   ....[226]....
        /*5b08*/ 	.word	0x0003eea0


	//   ....[227]....
        /*5b0c*/ 	.word	0x000409b0


	//   ....[228]....
        /*5b10*/ 	.word	0x00040a90


	//   ....[229]....
        /*5b14*/ 	.word	0x00040b20


	//   ....[230]....
        /*5b18*/ 	.word	0x00040bb0


	//   ....[231]....
        /*5b1c*/ 	.word	0x00040c40


	//   ....[232]....
        /*5b20*/ 	.word	0x00040d30


	//   ....[233]....
        /*5b24*/ 	.word	0x00040dc0


	//   ....[234]....
        /*5b28*/ 	.word	0x00040e50


	//   ....[235]....
        /*5b2c*/ 	.word	0x00040ee0


	//   ....[236]....
        /*5b30*/ 	.word	0x00040f70


	//   ....[237]....
        /*5b34*/ 	.word	0x000410a0


	//   ....[238]....
        /*5b38*/ 	.word	0x00041160


	//   ....[239]....
        /*5b3c*/ 	.word	0x000411f0


	//   ....[240]....
        /*5b40*/ 	.word	0x00041280


	//   ....[241]....
        /*5b44*/ 	.word	0x000413c0


	//   ....[242]....
        /*5b48*/ 	.word	0x00041520


	//   ....[243]....
        /*5b4c*/ 	.word	0x000415d0


	//   ....[244]....
        /*5b50*/ 	.word	0x00041740


	//   ....[245]....
        /*5b54*/ 	.word	0x00041880


	//   ....[246]....
        /*5b58*/ 	.word	0x00041ab0


	//   ....[247]....
        /*5b5c*/ 	.word	0x00041c70


	//   ....[248]....
        /*5b60*/ 	.word	0x00041e00


	//   ....[249]....
        /*5b64*/ 	.word	0x00041fa0


	//   ....[250]....
        /*5b68*/ 	.word	0x00042120


	//   ....[251]....
        /*5b6c*/ 	.word	0x000423b0


	//   ....[252]....
        /*5b70*/ 	.word	0x000424e0


	//   ....[253]....
        /*5b74*/ 	.word	0x00042570


	//   ....[254]....
        /*5b78*/ 	.word	0x00042810


	//   ....[255]....
        /*5b7c*/ 	.word	0x000428a0


	//   ....[0]....
        /*5b80*/ 	.word	0x00042960


	//   ....[1]....
        /*5b84*/ 	.word	0x00042be0


	//   ....[2]....
        /*5b88*/ 	.word	0x00042ec0


	//   ....[3]....
        /*5b8c*/ 	.word	0x00043c30


	//   ....[4]....
        /*5b90*/ 	.word	0x00043d70


	//   ....[5]....
        /*5b94*/ 	.word	0x00043d80


	//   ....[6]....
        /*5b98*/ 	.word	0x00045870


	//   ....[7]....
        /*5b9c*/ 	.word	0x00045880


	//   ....[8]....
        /*5ba0*/ 	.word	0x00045890


	//   ....[9]....
        /*5ba4*/ 	.word	0x000472c0


	//   ....[10]....
        /*5ba8*/ 	.word	0x000472d0


	//   ....[11]....
        /*5bac*/ 	.word	0x000472e0


	//   ....[12]....
        /*5bb0*/ 	.word	0x00048d20


	//   ....[13]....
        /*5bb4*/ 	.word	0x00048d30


	//   ....[14]....
        /*5bb8*/ 	.word	0x00048d40


	//   ....[15]....
        /*5bbc*/ 	.word	0x0004a7a0


	//   ....[16]....
        /*5bc0*/ 	.word	0x0004a7b0


	//   ....[17]....
        /*5bc4*/ 	.word	0x0004a7c0


	//   ....[18]....
        /*5bc8*/ 	.word	0x0004c230


	//   ....[19]....
        /*5bcc*/ 	.word	0x0004c240


	//   ....[20]....
        /*5bd0*/ 	.word	0x0004c250


	//   ....[21]....
        /*5bd4*/ 	.word	0x0004dcc0


	//   ....[22]....
        /*5bd8*/ 	.word	0x0004dcd0


	//   ....[23]....
        /*5bdc*/ 	.word	0x0004dce0


	//   ....[24]....
        /*5be0*/ 	.word	0x0004f750


	//   ....[25]....
        /*5be4*/ 	.word	0x0004f760


	//   ....[26]....
        /*5be8*/ 	.word	0x0004f770


	//   ....[27]....
        /*5bec*/ 	.word	0x000513b0


	//   ....[28]....
        /*5bf0*/ 	.word	0x00051420


	//   ....[29]....
        /*5bf4*/ 	.word	0x000514b0


	//   ....[30]....
        /*5bf8*/ 	.word	0x00051540


	//   ....[31]....
        /*5bfc*/ 	.word	0x000515f0


	//   ....[32]....
        /*5c00*/ 	.word	0x00051680


	//   ....[33]....
        /*5c04*/ 	.word	0x00051710


	//   ....[34]....
        /*5c08*/ 	.word	0x000517a0


	//   ....[35]....
        /*5c0c*/ 	.word	0x00051af0


	//   ....[36]....
        /*5c10*/ 	.word	0x00051b70


	//   ....[37]....
        /*5c14*/ 	.word	0x00051bf0


	//   ....[38]....
        /*5c18*/ 	.word	0x00051c80


	//   ....[39]....
        /*5c1c*/ 	.word	0x00051e30


	//   ....[40]....
        /*5c20*/ 	.word	0x00051ed0


	//   ....[41]....
        /*5c24*/ 	.word	0x00051f60


	//   ....[42]....
        /*5c28*/ 	.word	0x00051ff0


	//   ....[43]....
        /*5c2c*/ 	.word	0x00052040


	//   ....[44]....
        /*5c30*/ 	.word	0x000520c0


	//   ....[45]....
        /*5c34*/ 	.word	0x00052150


	//   ....[46]....
        /*5c38*/ 	.word	0x000521f0


	//   ....[47]....
        /*5c3c*/ 	.word	0x00052320


	//   ....[48]....
        /*5c40*/ 	.word	0x000523b0


	//   ....[49]....
        /*5c44*/ 	.word	0x00052440


	//   ....[50]....
        /*5c48*/ 	.word	0x000524d0


	//   ....[51]....
        /*5c4c*/ 	.word	0x00052570


	//   ....[52]....
        /*5c50*/ 	.word	0x00052600


	//   ....[53]....
        /*5c54*/ 	.word	0x00052870


	//   ....[54]....
        /*5c58*/ 	.word	0x000528f0


	//   ....[55]....
        /*5c5c*/ 	.word	0x00052990


	//   ....[56]....
        /*5c60*/ 	.word	0x00052a30


	//   ....[57]....
        /*5c64*/ 	.word	0x00052af0


	//   ....[58]....
        /*5c68*/ 	.word	0x00052b90


	//   ....[59]....
        /*5c6c*/ 	.word	0x00052c30


	//   ....[60]....
        /*5c70*/ 	.word	0x00052cd0


	//   ....[61]....
        /*5c74*/ 	.word	0x00052f80


	//   ....[62]....
        /*5c78*/ 	.word	0x00053000


	//   ....[63]....
        /*5c7c*/ 	.word	0x000530a0


	//   ....[64]....
        /*5c80*/ 	.word	0x00053130


	//   ....[65]....
        /*5c84*/ 	.word	0x00053200


	//   ....[66]....
        /*5c88*/ 	.word	0x000532a0


	//   ....[67]....
        /*5c8c*/ 	.word	0x00053340


	//   ....[68]....
        /*5c90*/ 	.word	0x000533e0


	//   ....[69]....
        /*5c94*/ 	.word	0x00053630


	//   ....[70]....
        /*5c98*/ 	.word	0x000536c0


	//   ....[71]....
        /*5c9c*/ 	.word	0x00053770


	//   ....[72]....
        /*5ca0*/ 	.word	0x00053820


	//   ....[73]....
        /*5ca4*/ 	.word	0x00053920


	//   ....[74]....
        /*5ca8*/ 	.word	0x000539c0


	//   ....[75]....
        /*5cac*/ 	.word	0x00053a60


	//   ....[76]....
        /*5cb0*/ 	.word	0x00053b00


	//   ....[77]....
        /*5cb4*/ 	.word	0x00053ba0


	//   ....[78]....
        /*5cb8*/ 	.word	0x00053c50


	//   ....[79]....
        /*5cbc*/ 	.word	0x00053cd0


	//   ....[80]....
        /*5cc0*/ 	.word	0x00053d00


	//   ....[81]....
        /*5cc4*/ 	.word	0x00053d80


	//   ....[82]....
        /*5cc8*/ 	.word	0x00053df0


	//   ....[83]....
        /*5ccc*/ 	.word	0x00053e60


	//   ....[84]....
        /*5cd0*/ 	.word	0x00053ed0


	//   ....[85]....
        /*5cd4*/ 	.word	0x00053f10


	//   ....[86]....
        /*5cd8*/ 	.word	0x00053f80


	//   ....[87]....
        /*5cdc*/ 	.word	0x00054010


	//   ....[88]....
        /*5ce0*/ 	.word	0x00054040


	//   ....[89]....
        /*5ce4*/ 	.word	0x000540c0


	//   ....[90]....
        /*5ce8*/ 	.word	0x00054130


	//   ....[91]....
        /*5cec*/ 	.word	0x000541a0


	//   ....[92]....
        /*5cf0*/ 	.word	0x00054210


	//   ....[93]....
        /*5cf4*/ 	.word	0x00054250


	//   ....[94]....
        /*5cf8*/ 	.word	0x000542d0


	//   ....[95]....
        /*5cfc*/ 	.word	0x00054360


	//   ....[96]....
        /*5d00*/ 	.word	0x00054390


	//   ....[97]....
        /*5d04*/ 	.word	0x00054410


	//   ....[98]....
        /*5d08*/ 	.word	0x00054480


	//   ....[99]....
        /*5d0c*/ 	.word	0x000544f0


	//   ....[100]....
        /*5d10*/ 	.word	0x00054560


	//   ....[101]....
        /*5d14*/ 	.word	0x000545a0


	//   ....[102]....
        /*5d18*/ 	.word	0x00054610


	//   ....[103]....
        /*5d1c*/ 	.word	0x00054690


	//   ....[104]....
        /*5d20*/ 	.word	0x000546c0


	//   ....[105]....
        /*5d24*/ 	.word	0x00054710


	//   ....[106]....
        /*5d28*/ 	.word	0x00054760


	//   ....[107]....
        /*5d2c*/ 	.word	0x000547b0


	//   ....[108]....
        /*5d30*/ 	.word	0x00054800


	//   ....[109]....
        /*5d34*/ 	.word	0x00054890


	//   ....[110]....
        /*5d38*/ 	.word	0x00054940


	//   ....[111]....
        /*5d3c*/ 	.word	0x000549b0


	//   ....[112]....
        /*5d40*/ 	.word	0x000549e0


	//   ....[113]....
        /*5d44*/ 	.word	0x00054a30


	//   ....[114]....
        /*5d48*/ 	.word	0x00054a80


	//   ....[115]....
        /*5d4c*/ 	.word	0x00054ad0


	//   ....[116]....
        /*5d50*/ 	.word	0x00054b20


	//   ....[117]....
        /*5d54*/ 	.word	0x00054ba0


	//   ....[118]....
        /*5d58*/ 	.word	0x00054c40


	//   ....[119]....
        /*5d5c*/ 	.word	0x00054cb0


	//   ....[120]....
        /*5d60*/ 	.word	0x00054ce0


	//   ....[121]....
        /*5d64*/ 	.word	0x00054d30


	//   ....[122]....
        /*5d68*/ 	.word	0x00054d80


	//   ....[123]....
        /*5d6c*/ 	.word	0x00054dd0


	//   ....[124]....
        /*5d70*/ 	.word	0x00054e20


	//   ....[125]....
        /*5d74*/ 	.word	0x00054ea0


	//   ....[126]....
        /*5d78*/ 	.word	0x00054f40


	//   ....[127]....
        /*5d7c*/ 	.word	0x00054fb0


	//   ....[128]....
        /*5d80*/ 	.word	0x00054fe0


	//   ....[129]....
        /*5d84*/ 	.word	0x00055030


	//   ....[130]....
        /*5d88*/ 	.word	0x00055080


	//   ....[131]....
        /*5d8c*/ 	.word	0x000550d0


	//   ....[132]....
        /*5d90*/ 	.word	0x00055120


	//   ....[133]....
        /*5d94*/ 	.word	0x000551b0


	//   ....[134]....
        /*5d98*/ 	.word	0x00055240


	//   ....[135]....
        /*5d9c*/ 	.word	0x000554b0


	//   ....[136]....
        /*5da0*/ 	.word	0x00055530


	//   ....[137]....
        /*5da4*/ 	.word	0x000555d0


	//   ....[138]....
        /*5da8*/ 	.word	0x00055670


	//   ....[139]....
        /*5dac*/ 	.word	0x00055730


	//   ....[140]....
        /*5db0*/ 	.word	0x000557d0


	//   ....[141]....
        /*5db4*/ 	.word	0x00055870


	//   ....[142]....
        /*5db8*/ 	.word	0x00055910


	//   ....[143]....
        /*5dbc*/ 	.word	0x00055c50


	//   ....[144]....
        /*5dc0*/ 	.word	0x00055ce0


	//   ....[145]....
        /*5dc4*/ 	.word	0x00055d80


	//   ....[146]....
        /*5dc8*/ 	.word	0x00055e20


	//   ....[147]....
        /*5dcc*/ 	.word	0x00055fb0


	//   ....[148]....
        /*5dd0*/ 	.word	0x00056050


	//   ....[149]....
        /*5dd4*/ 	.word	0x000560f0


	//   ....[150]....
        /*5dd8*/ 	.word	0x00056190


	//   ....[151]....
        /*5ddc*/ 	.word	0x000561f0


	//   ....[152]....
        /*5de0*/ 	.word	0x00056280


	//   ....[153]....
        /*5de4*/ 	.word	0x00056330


	//   ....[154]....
        /*5de8*/ 	.word	0x000563d0


	//   ....[155]....
        /*5dec*/ 	.word	0x00056530


	//   ....[156]....
        /*5df0*/ 	.word	0x000565d0


	//   ....[157]....
        /*5df4*/ 	.word	0x00056670


	//   ....[158]....
        /*5df8*/ 	.word	0x00056710


	//   ....[159]....
        /*5dfc*/ 	.word	0x000567d0


	//   ....[160]....
        /*5e00*/ 	.word	0x00056880


	//   ....[161]....
        /*5e04*/ 	.word	0x00056900


	//   ....[162]....
        /*5e08*/ 	.word	0x00056930


	//   ....[163]....
        /*5e0c*/ 	.word	0x000569b0


	//   ....[164]....
        /*5e10*/ 	.word	0x00056a20


	//   ....[165]....
        /*5e14*/ 	.word	0x00056a90


	//   ....[166]....
        /*5e18*/ 	.word	0x00056b00


	//   ....[167]....
        /*5e1c*/ 	.word	0x00056b40


	//   ....[168]....
        /*5e20*/ 	.word	0x00056bb0


	//   ....[169]....
        /*5e24*/ 	.word	0x00056c40


	//   ....[170]....
        /*5e28*/ 	.word	0x00056c70


	//   ....[171]....
        /*5e2c*/ 	.word	0x00056cf0


	//   ....[172]....
        /*5e30*/ 	.word	0x00056d60


	//   ....[173]....
        /*5e34*/ 	.word	0x00056dd0


	//   ....[174]....
        /*5e38*/ 	.word	0x00056e40


	//   ....[175]....
        /*5e3c*/ 	.word	0x00056e80


	//   ....[176]....
        /*5e40*/ 	.word	0x00056f00


	//   ....[177]....
        /*5e44*/ 	.word	0x00056f90


	//   ....[178]....
        /*5e48*/ 	.word	0x00056fc0


	//   ....[179]....
        /*5e4c*/ 	.word	0x00057040


	//   ....[180]....
        /*5e50*/ 	.word	0x000570b0


	//   ....[181]....
        /*5e54*/ 	.word	0x00057120


	//   ....[182]....
        /*5e58*/ 	.word	0x00057190


	//   ....[183]....
        /*5e5c*/ 	.word	0x000571d0


	//   ....[184]....
        /*5e60*/ 	.word	0x00057240


	//   ....[185]....
        /*5e64*/ 	.word	0x000572c0


	//   ....[186]....
        /*5e68*/ 	.word	0x000572f0


	//   ....[187]....
        /*5e6c*/ 	.word	0x00057340


	//   ....[188]....
        /*5e70*/ 	.word	0x00057390


	//   ....[189]....
        /*5e74*/ 	.word	0x000573e0


	//   ....[190]....
        /*5e78*/ 	.word	0x00057430


	//   ....[191]....
        /*5e7c*/ 	.word	0x000574c0


	//   ....[192]....
        /*5e80*/ 	.word	0x00057570


	//   ....[193]....
        /*5e84*/ 	.word	0x000575e0


	//   ....[194]....
        /*5e88*/ 	.word	0x00057610


	//   ....[195]....
        /*5e8c*/ 	.word	0x00057660


	//   ....[196]....
        /*5e90*/ 	.word	0x000576b0


	//   ....[197]....
        /*5e94*/ 	.word	0x00057700


	//   ....[198]....
        /*5e98*/ 	.word	0x00057750


	//   ....[199]....
        /*5e9c*/ 	.word	0x000577d0


	//   ....[200]....
        /*5ea0*/ 	.word	0x00057870


	//   ....[201]....
        /*5ea4*/ 	.word	0x000578e0


	//   ....[202]....
        /*5ea8*/ 	.word	0x00057910


	//   ....[203]....
        /*5eac*/ 	.word	0x00057960


	//   ....[204]....
        /*5eb0*/ 	.word	0x000579b0


	//   ....[205]....
        /*5eb4*/ 	.word	0x00057a00


	//   ....[206]....
        /*5eb8*/ 	.word	0x00057a50


	//   ....[207]....
        /*5ebc*/ 	.word	0x00057ad0


	//   ....[208]....
        /*5ec0*/ 	.word	0x00057b70


	//   ....[209]....
        /*5ec4*/ 	.word	0x00057be0


	//   ....[210]....
        /*5ec8*/ 	.word	0x00057c10


	//   ....[211]....
        /*5ecc*/ 	.word	0x00057c60


	//   ....[212]....
        /*5ed0*/ 	.word	0x00057cb0


	//   ....[213]....
        /*5ed4*/ 	.word	0x00057d00


	//   ....[214]....
        /*5ed8*/ 	.word	0x00057d50


	//   ....[215]....
        /*5edc*/ 	.word	0x00057dd0


	//   ....[216]....
        /*5ee0*/ 	.word	0x00057e50


	//   ....[217]....
        /*5ee4*/ 	.word	0x00057ed0


	//   ....[218]....
        /*5ee8*/ 	.word	0x00057f70


	//   ....[219]....
        /*5eec*/ 	.word	0x00058010


	//   ....[220]....
        /*5ef0*/ 	.word	0x000580a0


	//   ....[221]....
        /*5ef4*/ 	.word	0x000580f0


	//   ....[222]....
        /*5ef8*/ 	.word	0x00058180


	//   ....[223]....
        /*5efc*/ 	.word	0x00058230


	//   ....[224]....
        /*5f00*/ 	.word	0x000582e0


	//   ....[225]....
        /*5f04*/ 	.word	0x00058380


	//   ....[226]....
        /*5f08*/ 	.word	0x00058490


	//   ....[227]....
        /*5f0c*/ 	.word	0x00058560


	//   ....[228]....
        /*5f10*/ 	.word	0x00058620


	//   ....[229]....
        /*5f14*/ 	.word	0x000586b0


	//   ....[230]....
        /*5f18*/ 	.word	0x000587d0


	//   ....[231]....
        /*5f1c*/ 	.word	0x000588b0


	//   ....[232]....
        /*5f20*/ 	.word	0x00058900


	//   ....[233]....
        /*5f24*/ 	.word	0x00058950


	//   ....[234]....
        /*5f28*/ 	.word	0x000589b0


	//   ....[235]....
        /*5f2c*/ 	.word	0x00058a00


	//   ....[236]....
        /*5f30*/ 	.word	0x00058aa0


	//   ....[237]....
        /*5f34*/ 	.word	0x00058bf0


	//   ....[238]....
        /*5f38*/ 	.word	0x00058c60


	//   ....[239]....
        /*5f3c*/ 	.word	0x00058d70


	//   ....[240]....
        /*5f40*/ 	.word	0x00058f30


	//   ....[241]....
        /*5f44*/ 	.word	0x00058f80


	//   ....[242]....
        /*5f48*/ 	.word	0x000590c0


	//   ....[243]....
        /*5f4c*/ 	.word	0x000592a0


	//   ....[244]....
        /*5f50*/ 	.word	0x00059330


	//   ....[245]....
        /*5f54*/ 	.word	0x000593b0


	//   ....[246]....
        /*5f58*/ 	.word	0x00059490


	//   ....[247]....
        /*5f5c*/ 	.word	0x00059700


	//   ....[248]....
        /*5f60*/ 	.word	0x000598a0


	//   ....[249]....
        /*5f64*/ 	.word	0x00059970


	//   ....[250]....
        /*5f68*/ 	.word	0x00059cd0


	//   ....[251]....
        /*5f6c*/ 	.word	0x00059de0


	//   ....[252]....
        /*5f70*/ 	.word	0x00059fe0


	//   ....[253]....
        /*5f74*/ 	.word	0x0005a180


	//   ....[254]....
        /*5f78*/ 	.word	0x0005a330


	//   ....[255]....
        /*5f7c*/ 	.word	0x0005a700


	//   ....[0]....
        /*5f80*/ 	.word	0x0005a7b0


	//   ....[1]....
        /*5f84*/ 	.word	0x0005abf0


	//   ....[2]....
        /*5f88*/ 	.word	0x0005acb0


	//   ....[3]....
        /*5f8c*/ 	.word	0x0005b090


	//   ....[4]....
        /*5f90*/ 	.word	0x0005b140


	//   ....[5]....
        /*5f94*/ 	.word	0x0005b460


	//   ....[6]....
        /*5f98*/ 	.word	0x0005b560


	//   ....[7]....
        /*5f9c*/ 	.word	0x0005b820


	//   ....[8]....
        /*5fa0*/ 	.word	0x0005b950


	//   ....[9]....
        /*5fa4*/ 	.word	0x0005bc60


	//   ....[10]....
        /*5fa8*/ 	.word	0x0005bd40


	//   ....[11]....
        /*5fac*/ 	.word	0x0005c020


	//   ....[12]....
        /*5fb0*/ 	.word	0x0005c0d0


	//   ....[13]....
        /*5fb4*/ 	.word	0x0005c3c0


	//   ....[14]....
        /*5fb8*/ 	.word	0x0005c490


	//   ....[15]....
        /*5fbc*/ 	.word	0x0005c720


	//   ....[16]....
        /*5fc0*/ 	.word	0x0005c7e0


	//   ....[17]....
        /*5fc4*/ 	.word	0x0005ca80


	//   ....[18]....
        /*5fc8*/ 	.word	0x0005cb50


	//   ....[19]....
        /*5fcc*/ 	.word	0x0005ce30


	//   ....[20]....
        /*5fd0*/ 	.word	0x0005cee0


	//   ....[21]....
        /*5fd4*/ 	.word	0x0005d050


	//   ....[22]....
        /*5fd8*/ 	.word	0x00060360


	//   ....[23]....
        /*5fdc*/ 	.word	0x000603e0


	//   ....[24]....
        /*5fe0*/ 	.word	0x00060460


	//   ....[25]....
        /*5fe4*/ 	.word	0x000606c0


	//   ....[26]....
        /*5fe8*/ 	.word	0x00060880


	//   ....[27]....
        /*5fec*/ 	.word	0x00060940


	//   ....[28]....
        /*5ff0*/ 	.word	0x00060a90


	//   ....[29]....
        /*5ff4*/ 	.word	0x00060b40


	//   ....[30]....
        /*5ff8*/ 	.word	0x00060c00


	//   ....[31]....
        /*5ffc*/ 	.word	0x00060cb0


	//   ....[32]....
        /*6000*/ 	.word	0x00060d60


	//   ....[33]....
        /*6004*/ 	.word	0x00060e10


	//   ....[34]....
        /*6008*/ 	.word	0x00060f10


	//   ....[35]....
        /*600c*/ 	.word	0x00060fe0


	//   ....[36]....
        /*6010*/ 	.word	0x000610b0


	//   ....[37]....
        /*6014*/ 	.word	0x00061190


	//   ....[38]....
        /*6018*/ 	.word	0x00061280


	//   ....[39]....
        /*601c*/ 	.word	0x00061350


	//   ....[40]....
        /*6020*/ 	.word	0x00061560


	//   ....[41]....
        /*6024*/ 	.word	0x00061670


	//   ....[42]....
        /*6028*/ 	.word	0x00061940


	//   ....[43]....
        /*602c*/ 	.word	0x00061aa0


	//   ....[44]....
        /*6030*/ 	.word	0x00061d10


	//   ....[45]....
        /*6034*/ 	.word	0x00061dc0


	//   ....[46]....
        /*6038*/ 	.word	0x00062030


	//   ....[47]....
        /*603c*/ 	.word	0x000620e0


	//   ....[48]....
        /*6040*/ 	.word	0x00062350


	//   ....[49]....
        /*6044*/ 	.word	0x00062400


	//   ....[50]....
        /*6048*/ 	.word	0x00062680


	//   ....[51]....
        /*604c*/ 	.word	0x00062730


	//   ....[52]....
        /*6050*/ 	.word	0x000629b0


	//   ....[53]....
        /*6054*/ 	.word	0x00062aa0


	//   ....[54]....
        /*6058*/ 	.word	0x00062d50


	//   ....[55]....
        /*605c*/ 	.word	0x00062e00


	//   ....[56]....
        /*6060*/ 	.word	0x00062f90


	//   ....[57]....
        /*6064*/ 	.word	0x00064030


	//   ....[58]....
        /*6068*/ 	.word	0x00064080


	//   ....[59]....
        /*606c*/ 	.word	0x000640f0


	//   ....[60]....
        /*6070*/ 	.word	0x00064190


	//   ....[61]....
        /*6074*/ 	.word	0x00064220


	//   ....[62]....
        /*6078*/ 	.word	0x00064270


	//   ....[63]....
        /*607c*/ 	.word	0x00064310


	//   ....[64]....
        /*6080*/ 	.word	0x000643a0


	//   ....[65]....
        /*6084*/ 	.word	0x000643f0


	//   ....[66]....
        /*6088*/ 	.word	0x00064490


	//   ....[67]....
        /*608c*/ 	.word	0x00064520


	//   ....[68]....
        /*6090*/ 	.word	0x00064570


	//   ....[69]....
        /*6094*/ 	.word	0x00064610


	//   ....[70]....
        /*6098*/ 	.word	0x000646a0


	//   ....[71]....
        /*609c*/ 	.word	0x000646f0


	//   ....[72]....
        /*60a0*/ 	.word	0x00064780


	//   ....[73]....
        /*60a4*/ 	.word	0x00064810


	//   ....[74]....
        /*60a8*/ 	.word	0x00064860


	//   ....[75]....
        /*60ac*/ 	.word	0x000648f0


	//   ....[76]....
        /*60b0*/ 	.word	0x00064980


	//   ....[77]....
        /*60b4*/ 	.word	0x000649d0


	//   ....[78]....
        /*60b8*/ 	.word	0x00064a60


	//   ....[79]....
        /*60bc*/ 	.word	0x00064af0


	//   ....[80]....
        /*60c0*/ 	.word	0x00064b40


	//   ....[81]....
        /*60c4*/ 	.word	0x00064bf0


	//   ....[82]....
        /*60c8*/ 	.word	0x00064cc0


	//   ....[83]....
        /*60cc*/ 	.word	0x00064d50


	//   ....[84]....
        /*60d0*/ 	.word	0x00064f00


	//   ....[85]....
        /*60d4*/ 	.word	0x00064f50


	//   ....[86]....
        /*60d8*/ 	.word	0x00064fa0


	//   ....[87]....
        /*60dc*/ 	.word	0x00065000


	//   ....[88]....
        /*60e0*/ 	.word	0x000650a0


	//   ....[89]....
        /*60e4*/ 	.word	0x00065160


	//   ....[90]....
        /*60e8*/ 	.word	0x00065320


	//   ....[91]....
        /*60ec*/ 	.word	0x00065370


	//   ....[92]....
        /*60f0*/ 	.word	0x000653c0


	//   ....[93]....
        /*60f4*/ 	.word	0x00065420


	//   ....[94]....
        /*60f8*/ 	.word	0x00065470


	//   ....[95]....
        /*60fc*/ 	.word	0x000654c0


	//   ....[96]....
        /*6100*/ 	.word	0x00065520


	//   ....[97]....
        /*6104*/ 	.word	0x00065570


	//   ....[98]....
        /*6108*/ 	.word	0x000655c0


	//   ....[99]....
        /*610c*/ 	.word	0x00065620


	//   ....[100]....
        /*6110*/ 	.word	0x000656d0


	//   ....[101]....
        /*6114*/ 	.word	0x00065740


	//   ....[102]....
        /*6118*/ 	.word	0x000657a0


	//   ....[103]....
        /*611c*/ 	.word	0x00065840


	//   ....[104]....
        /*6120*/ 	.word	0x00065bf0


	//   ....[105]....
        /*6124*/ 	.word	0x00065e80


	//   ....[106]....
        /*6128*/ 	.word	0x00066160


	//   ....[107]....
        /*612c*/ 	.word	0x00066280


	//   ....[108]....
        /*6130*/ 	.word	0x00066470


	//   ....[109]....
        /*6134*/ 	.word	0x000666e0


	//   ....[110]....
        /*6138*/ 	.word	0x00066870


	//   ....[111]....
        /*613c*/ 	.word	0x00066a30


	//   ....[112]....
        /*6140*/ 	.word	0x00066c20


	//   ....[113]....
        /*6144*/ 	.word	0x00066d90


	//   ....[114]....
        /*6148*/ 	.word	0x000670a0


	//   ....[115]....
        /*614c*/ 	.word	0x00067230


	//   ....[116]....
        /*6150*/ 	.word	0x000676b0


	//   ....[117]....
        /*6154*/ 	.word	0x00067760


	//   ....[118]....
        /*6158*/ 	.word	0x00067b50


	//   ....[119]....
        /*615c*/ 	.word	0x00067c00


	//   ....[120]....
        /*6160*/ 	.word	0x00067ee0


	//   ....[121]....
        /*6164*/ 	.word	0x00068040


	//   ....[122]....
        /*6168*/ 	.word	0x000682e0


	//   ....[123]....
        /*616c*/ 	.word	0x00068400


	//   ....[124]....
        /*6170*/ 	.word	0x00068720


	//   ....[125]....
        /*6174*/ 	.word	0x000687f0


	//   ....[126]....
        /*6178*/ 	.word	0x00068ad0


	//   ....[127]....
        /*617c*/ 	.word	0x00068b80


	//   ....[128]....
        /*6180*/ 	.word	0x00068e40


	//   ....[129]....
        /*6184*/ 	.word	0x00068f10


	//   ....[130]....
        /*6188*/ 	.word	0x000691d0


	//   ....[131]....
        /*618c*/ 	.word	0x000692a0


	//   ....[132]....
        /*6190*/ 	.word	0x00069550


	//   ....[133]....
        /*6194*/ 	.word	0x00069620


	//   ....[134]....
        /*6198*/ 	.word	0x00069900


	//   ....[135]....
        /*619c*/ 	.word	0x000699b0


	//   ....[136]....
        /*61a0*/ 	.word	0x00069b20


	//   ....[137]....
        /*61a4*/ 	.word	0x0006ce40


	//   ....[138]....
        /*61a8*/ 	.word	0x0006cec0


	//   ....[139]....
        /*61ac*/ 	.word	0x0006cf40


	//   ....[140]....
        /*61b0*/ 	.word	0x0006d1a0


	//   ....[141]....
        /*61b4*/ 	.word	0x0006d360


	//   ....[142]....
        /*61b8*/ 	.word	0x0006d420


	//   ....[143]....
        /*61bc*/ 	.word	0x0006d570


	//   ....[144]....
        /*61c0*/ 	.word	0x0006d620


	//   ....[145]....
        /*61c4*/ 	.word	0x0006d6e0


	//   ....[146]....
        /*61c8*/ 	.word	0x0006d790


	//   ....[147]....
        /*61cc*/ 	.word	0x0006d840


	//   ....[148]....
        /*61d0*/ 	.word	0x0006d8f0


	//   ....[149]....
        /*61d4*/ 	.word	0x0006d9f0


	//   ....[150]....
        /*61d8*/ 	.word	0x0006dac0


	//   ....[151]....
        /*61dc*/ 	.word	0x0006db90


	//   ....[152]....
        /*61e0*/ 	.word	0x0006dc70


	//   ....[153]....
        /*61e4*/ 	.word	0x0006dd60


	//   ....[154]....
        /*61e8*/ 	.word	0x0006de30


	//   ....[155]....
        /*61ec*/ 	.word	0x0006e040


	//   ....[156]....
        /*61f0*/ 	.word	0x0006e150


	//   ....[157]....
        /*61f4*/ 	.word	0x0006e420


	//   ....[158]....
        /*61f8*/ 	.word	0x0006e580


	//   ....[159]....
        /*61fc*/ 	.word	0x0006e7f0


	//   ....[160]....
        /*6200*/ 	.word	0x0006e8a0


	//   ....[161]....
        /*6204*/ 	.word	0x0006eb10


	//   ....[162]....
        /*6208*/ 	.word	0x0006ebc0


	//   ....[163]....
        /*620c*/ 	.word	0x0006ee30


	//   ....[164]....
        /*6210*/ 	.word	0x0006eee0


	//   ....[165]....
        /*6214*/ 	.word	0x0006f160


	//   ....[166]....
        /*6218*/ 	.word	0x0006f210


	//   ....[167]....
        /*621c*/ 	.word	0x0006f490


	//   ....[168]....
        /*6220*/ 	.word	0x0006f580


	//   ....[169]....
        /*6224*/ 	.word	0x0006f830


	//   ....[170]....
        /*6228*/ 	.word	0x0006f8e0


	//   ....[171]....
        /*622c*/ 	.word	0x0006fa70


	//   ....[172]....
        /*6230*/ 	.word	0x00070b10


	//   ....[173]....
        /*6234*/ 	.word	0x00070b60


	//   ....[174]....
        /*6238*/ 	.word	0x00070bd0


	//   ....[175]....
        /*623c*/ 	.word	0x00070c70


	//   ....[176]....
        /*6240*/ 	.word	0x00070d00


	//   ....[177]....
        /*6244*/ 	.word	0x00070d50


	//   ....[178]....
        /*6248*/ 	.word	0x00070df0


	//   ....[179]....
        /*624c*/ 	.word	0x00070e80


	//   ....[180]....
        /*6250*/ 	.word	0x00070ed0


	//   ....[181]....
        /*6254*/ 	.word	0x00070f70


	//   ....[182]....
        /*6258*/ 	.word	0x00071000


	//   ....[183]....
        /*625c*/ 	.word	0x00071050


	//   ....[184]....
        /*6260*/ 	.word	0x000710f0


	//   ....[185]....
        /*6264*/ 	.word	0x00071180


	//   ....[186]....
        /*6268*/ 	.word	0x000711d0


	//   ....[187]....
        /*626c*/ 	.word	0x00071260


	//   ....[188]....
        /*6270*/ 	.word	0x000712f0


	//   ....[189]....
        /*6274*/ 	.word	0x00071340


	//   ....[190]....
        /*6278*/ 	.word	0x000713d0


	//   ....[191]....
        /*627c*/ 	.word	0x00071460


	//   ....[192]....
        /*6280*/ 	.word	0x000714b0


	//   ....[193]....
        /*6284*/ 	.word	0x00071540


	//   ....[194]....
        /*6288*/ 	.word	0x000715d0


	//   ....[195]....
        /*628c*/ 	.word	0x00071620


	//   ....[196]....
        /*6290*/ 	.word	0x000716d0


	//   ....[197]....
        /*6294*/ 	.word	0x00071790


	//   ....[198]....
        /*6298*/ 	.word	0x00071820


	//   ....[199]....
        /*629c*/ 	.word	0x000719f0


	//   ....[200]....
        /*62a0*/ 	.word	0x00071a40


	//   ....[201]....
        /*62a4*/ 	.word	0x00071a90


	//   ....[202]....
        /*62a8*/ 	.word	0x00071af0


	//   ....[203]....
        /*62ac*/ 	.word	0x00071b90


	//   ....[204]....
        /*62b0*/ 	.word	0x00071c50


	//   ....[205]....
        /*62b4*/ 	.word	0x00071e10


	//   ....[206]....
        /*62b8*/ 	.word	0x00071e60


	//   ....[207]....
        /*62bc*/ 	.word	0x00071eb0


	//   ....[208]....
        /*62c0*/ 	.word	0x00071f10


	//   ....[209]....
        /*62c4*/ 	.word	0x00071f60


	//   ....[210]....
        /*62c8*/ 	.word	0x00071fb0


	//   ....[211]....
        /*62cc*/ 	.word	0x00072010


	//   ....[212]....
        /*62d0*/ 	.word	0x00072060


	//   ....[213]....
        /*62d4*/ 	.word	0x000720d0


	//   ....[214]....
        /*62d8*/ 	.word	0x00072190


	//   ....[215]....
        /*62dc*/ 	.word	0x000721e0


	//   ....[216]....
        /*62e0*/ 	.word	0x00072230


	//   ....[217]....
        /*62e4*/ 	.word	0x00072290


	//   ....[218]....
        /*62e8*/ 	.word	0x000722f0


	//   ....[219]....
        /*62ec*/ 	.word	0x000726d0


	//   ....[220]....
        /*62f0*/ 	.word	0x00072960


	//   ....[221]....
        /*62f4*/ 	.word	0x00072c60


	//   ....[222]....
        /*62f8*/ 	.word	0x00072d60


	//   ....[223]....
        /*62fc*/ 	.word	0x00072f50


	//   ....[224]....
        /*6300*/ 	.word	0x00073130


	//   ....[225]....
        /*6304*/ 	.word	0x00073370


	//   ....[226]....
        /*6308*/ 	.word	0x00073550


	//   ....[227]....
        /*630c*/ 	.word	0x00073610


	//   ....[228]....
        /*6310*/ 	.word	0x00073860


	//   ....[229]....
        /*6314*/ 	.word	0x00073b80


	//   ....[230]....
        /*6318*/ 	.word	0x00073d10


	//   ....[231]....
        /*631c*/ 	.word	0x00074190


	//   ....[232]....
        /*6320*/ 	.word	0x00074240


	//   ....[233]....
        /*6324*/ 	.word	0x00074640


	//   ....[234]....
        /*6328*/ 	.word	0x000746f0


	//   ....[235]....
        /*632c*/ 	.word	0x000749c0


	//   ....[236]....
        /*6330*/ 	.word	0x00074b10


	//   ....[237]....
        /*6334*/ 	.word	0x00074dd0


	//   ....[238]....
        /*6338*/ 	.word	0x00074ee0


	//   ....[239]....
        /*633c*/ 	.word	0x00075200


	//   ....[240]....
        /*6340*/ 	.word	0x000752d0


	//   ....[241]....
        /*6344*/ 	.word	0x000755b0


	//   ....[242]....
        /*6348*/ 	.word	0x00075660


	//   ....[243]....
        /*634c*/ 	.word	0x00075920


	//   ....[244]....
        /*6350*/ 	.word	0x000759f0


	//   ....[245]....
        /*6354*/ 	.word	0x00075cb0


	//   ....[246]....
        /*6358*/ 	.word	0x00075d80


	//   ....[247]....
        /*635c*/ 	.word	0x00076030


	//   ....[248]....
        /*6360*/ 	.word	0x00076100


	//   ....[249]....
        /*6364*/ 	.word	0x000763e0


	//   ....[250]....
        /*6368*/ 	.word	0x00076490


	//   ....[251]....
        /*636c*/ 	.word	0x00076600


	//   ....[252]....
        /*6370*/ 	.word	0x00079930


	//   ....[253]....
        /*6374*/ 	.word	0x000799b0


	//   ....[254]....
        /*6378*/ 	.word	0x00079a30


	//   ....[255]....
        /*637c*/ 	.word	0x00079c70


	//   ....[0]....
        /*6380*/ 	.word	0x00079e10


	//   ....[1]....
        /*6384*/ 	.word	0x00079ec0


	//   ....[2]....
        /*6388*/ 	.word	0x0007a000


	//   ....[3]....
        /*638c*/ 	.word	0x0007a0b0


	//   ....[4]....
        /*6390*/ 	.word	0x0007a160


	//   ....[5]....
        /*6394*/ 	.word	0x0007a210


	//   ....[6]....
        /*6398*/ 	.word	0x0007a2c0


	//   ....[7]....
        /*639c*/ 	.word	0x0007a370


	//   ....[8]....
        /*63a0*/ 	.word	0x0007a420


	//   ....[9]....
        /*63a4*/ 	.word	0x0007a4d0


	//   ....[10]....
        /*63a8*/ 	.word	0x0007a630


	//   ....[11]....
        /*63ac*/ 	.word	0x0007a710


	//   ....[12]....
        /*63b0*/ 	.word	0x0007a800


	//   ....[13]....
        /*63b4*/ 	.word	0x0007a8d0


	//   ....[14]....
        /*63b8*/ 	.word	0x0007aad0


	//   ....[15]....
        /*63bc*/ 	.word	0x0007abe0


	//   ....[16]....
        /*63c0*/ 	.word	0x0007aeb0


	//   ....[17]....
        /*63c4*/ 	.word	0x0007b020


	//   ....[18]....
        /*63c8*/ 	.word	0x0007b290


	//   ....[19]....
        /*63cc*/ 	.word	0x0007b340


	//   ....[20]....
        /*63d0*/ 	.word	0x0007b5b0


	//   ....[21]....
        /*63d4*/ 	.word	0x0007b660


	//   ....[22]....
        /*63d8*/ 	.word	0x0007b8d0


	//   ....[23]....
        /*63dc*/ 	.word	0x0007b980


	//   ....[24]....
        /*63e0*/ 	.word	0x0007bbc0


	//   ....[25]....
        /*63e4*/ 	.word	0x0007bcd0


	//   ....[26]....
        /*63e8*/ 	.word	0x0007bf70


	//   ....[27]....
        /*63ec*/ 	.word	0x0007c050


	//   ....[28]....
        /*63f0*/ 	.word	0x0007c2e0


	//   ....[29]....
        /*63f4*/ 	.word	0x0007c390


	//   ....[30]....
        /*63f8*/ 	.word	0x0007c560


	//   ....[31]....
        /*63fc*/ 	.word	0x0007d560


	//   ....[32]....
        /*6400*/ 	.word	0x0007d5b0


	//   ....[33]....
        /*6404*/ 	.word	0x0007d660


	//   ....[34]....
        /*6408*/ 	.word	0x0007d700


	//   ....[35]....
        /*640c*/ 	.word	0x0007d790


	//   ....[36]....
        /*6410*/ 	.word	0x0007d7e0


	//   ....[37]....
        /*6414*/ 	.word	0x0007d880


	//   ....[38]....
        /*6418*/ 	.word	0x0007d910


	//   ....[39]....
        /*641c*/ 	.word	0x0007d960


	//   ....[40]....
        /*6420*/ 	.word	0x0007da00


	//   ....[41]....
        /*6424*/ 	.word	0x0007da90


	//   ....[42]....
        /*6428*/ 	.word	0x0007dae0


	//   ....[43]....
        /*642c*/ 	.word	0x0007db80


	//   ....[44]....
        /*6430*/ 	.word	0x0007dc10


	//   ....[45]....
        /*6434*/ 	.word	0x0007dc60


	//   ....[46]....
        /*6438*/ 	.word	0x0007dcf0


	//   ....[47]....
        /*643c*/ 	.word	0x0007dd80


	//   ....[48]....
        /*6440*/ 	.word	0x0007ddd0


	//   ....[49]....
        /*6444*/ 	.word	0x0007de60


	//   ....[50]....
        /*6448*/ 	.word	0x0007def0


	//   ....[51]....
        /*644c*/ 	.word	0x0007df40


	//   ....[52]....
        /*6450*/ 	.word	0x0007dfd0


	//   ....[53]....
        /*6454*/ 	.word	0x0007e060


	//   ....[54]....
        /*6458*/ 	.word	0x0007e0b0


	//----- nvinfo : EIATTR_VRC_CTA_INIT_COUNT
	.align		4
.L_397:
        /*645c*/ 	.byte	0x02, 0x4a
	.zero		1
	.zero		1


	//----- nvinfo : EIATTR_EXIT_INSTR_OFFSETS
	.align		4
        /*6460*/ 	.byte	0x04, 0x1c
        /*6462*/ 	.short	(.L_399 - .L_398)


	//   ....[0]....
.L_398:
        /*6464*/ 	.word	0x00000120


	//   ....[1]....
        /*6468*/ 	.word	0x00037880


	//   ....[2]....
        /*646c*/ 	.word	0x00051050


	//   ....[3]....
        /*6470*/ 	.word	0x000510d0


	//   ....[4]....
        /*6474*/ 	.word	0x00051150


	//   ....[5]....
        /*6478*/ 	.word	0x00051190


	//----- nvinfo : EIATTR_MAX_THREADS
	.align		4
.L_399:
        /*647c*/ 	.byte	0x04, 0x05
        /*647e*/ 	.short	(.L_401 - .L_400)
.L_400:
        /*6480*/ 	.word	0x00000020
        /*6484*/ 	.word	0x00000001
        /*6488*/ 	.word	0x00000001


	//----- nvinfo : EIATTR_CRS_STACK_SIZE
	.align		4
.L_401:
        /*648c*/ 	.byte	0x04, 0x1e
        /*648e*/ 	.short	(.L_403 - .L_402)
.L_402:
        /*6490*/ 	.word	0x00000000


	//----- nvinfo : EIATTR_CBANK_PARAM_SIZE
	.align		4
.L_403:
        /*6494*/ 	.byte	0x03, 0x19
        /*6496*/ 	.short	0x0040


	//----- nvinfo : EIATTR_PARAM_CBANK
	.align		4
        /*6498*/ 	.byte	0x04, 0x0a
        /*649a*/ 	.short	(.L_405 - .L_404)
	.align		4
.L_404:
        /*649c*/ 	.word	index@(.nv.constant0._Z4bm3dILb1ELb1ELb0EEvPfPKfiiifiiiiifff)
        /*64a0*/ 	.short	0x0380
        /*64a2*/ 	.short	0x0040


	//----- nvinfo : EIATTR_SW_WAR
	.align		4
.L_405:
        /*64a4*/ 	.byte	0x04, 0x36
        /*64a6*/ 	.short	(.L_407 - .L_406)
.L_406:
        /*64a8*/ 	.word	0x00000008
.L_407:


//--------------------- .nv.info._Z4bm3dILb1ELb1ELb1EEvPfPKfiiifiiiiifff --------------------------
	.section	.nv.info._Z4bm3dILb1ELb1ELb1EEvPfPKfiiifiiiiifff,"",@"SHT_CUDA_INFO"
	.sectionflags	@""
	.align	4


	//----- nvinfo : EIATTR_CUDA_API_VERSION
	.align		4
        /*0000*/ 	.byte	0x04, 0x37
        /*0002*/ 	.short	(.L_409 - .L_408)
.L_408:
        /*0004*/ 	.word	0x00000082


	//----- nvinfo : EIATTR_KPARAM_INFO
	.align		4
.L_409:
        /*0008*/ 	.byte	0x04, 0x17
        /*000a*/ 	.short	(.L_411 - .L_410)
.L_410:
        /*000c*/ 	.word	0x00000000
        /*0010*/ 	.short	0x000d
        /*0012*/ 	.short	0x003c
        /*0014*/ 	.byte	0x00, 0xf0, 0x11, 0x00


	//----- nvinfo : EIATTR_KPARAM_INFO
	.align		4
.L_411:
        /*0018*/ 	.byte	0x04, 0x17
        /*001a*/ 	.short	(.L_413 - .L_412)
.L_412:
        /*001c*/ 	.word	0x00000000
        /*0020*/ 	.short	0x000c
        /*0022*/ 	.short	0x0038
        /*0024*/ 	.byte	0x00, 0xf0, 0x11, 0x00


	//----- nvinfo : EIATTR_KPARAM_INFO
	.align		4
.L_413:
        /*0028*/ 	.byte	0x04, 0x17
        /*002a*/ 	.short	(.L_415 - .L_414)
.L_414:
        /*002c*/ 	.word	0x00000000
        /*0030*/ 	.short	0x000b
        /*0032*/ 	.short	0x0034
        /*0034*/ 	.byte	0x00, 0xf0, 0x11, 0x00


	//----- nvinfo : EIATTR_KPARAM_INFO
	.align		4
.L_415:
        /*0038*/ 	.byte	0x04, 0x17
        /*003a*/ 	.short	(.L_417 - .L_416)
.L_416:
        /*003c*/ 	.word	0x00000000
        /*0040*/ 	.short	0x000a
        /*0042*/ 	.short	0x0030
        /*0044*/ 	.byte	0x00, 0xf0, 0x11, 0x00


	//----- nvinfo : EIATTR_KPARAM_INFO
	.align		4
.L_417:
        /*0048*/ 	.byte	0x04, 0x17
        /*004a*/ 	.short	(.L_419 - .L_418)
.L_418:
        /*004c*/ 	.word	0x00000000
        /*0050*/ 	.short	0x0009
        /*0052*/ 	.short	0x002c
        /*0054*/ 	.byte	0x00, 0xf0, 0x11, 0x00


	//----- nvinfo : EIATTR_KPARAM_INFO
	.align		4
.L_419:
        /*0058*/ 	.byte	0x04, 0x17
        /*005a*/ 	.short	(.L_421 - .L_420)
.L_420:
        /*005c*/ 	.word	0x00000000
        /*0060*/ 	.short	0x0008
        /*0062*/ 	.short	0x0028
        /*0064*/ 	.byte	0x00, 0xf0, 0x11, 0x00


	//----- nvinfo : EIATTR_KPARAM_INFO
	.align		4
.L_421:
        /*0068*/ 	.byte	0x04, 0x17
        /*006a*/ 	.short	(.L_423 - .L_422)
.L_422:
        /*006c*/ 	.word	0x00000000
        /*0070*/ 	.short	0x0007
        /*0072*/ 	.short	0x0024
        /*0074*/ 	.byte	0x00, 0xf0, 0x11, 0x00


	//----- nvinfo : EIATTR_KPARAM_INFO
	.align		4
.L_423:
        /*0078*/ 	.byte	0x04, 0x17
        /*007a*/ 	.short	(.L_425 - .L_424)
.L_424:
        /*007c*/ 	.word	0x00000000
        /*0080*/ 	.short	0x0006
        /*0082*/ 	.short	0x0020
        /*0084*/ 	.byte	0x00, 0xf0, 0x11, 0x00


	//----- nvinfo : EIATTR_KPARAM_INFO
	.align		4
.L_425:
        /*0088*/ 	.byte	0x04, 0x17
        /*008a*/ 	.short	(.L_427 - .L_426)
.L_426:
        /*008c*/ 	.word	0x00000000
        /*0090*/ 	.short	0x0005
        /*0092*/ 	.short	0x001c
        /*0094*/ 	.byte	0x00, 0xf0, 0x11, 0x00


	//----- nvinfo : EIATTR_KPARAM_INFO
	.align		4
.L_427:
        /*0098*/ 	.byte	0x04, 0x17
        /*009a*/ 	.short	(.L_429 - .L_428)
.L_428:
        /*009c*/ 	.word	0x00000000
        /*00a0*/ 	.short	0x0004
        /*00a2*/ 	.short	0x0018
        /*00a4*/ 	.byte	0x00, 0xf0, 0x11, 0x00


	//----- nvinfo : EIATTR_KPARAM_INFO
	.align		4
.L_429:
        /*00a8*/ 	.byte	0x04, 0x17
        /*00aa*/ 	.short	(.L_431 - .L_430)
.L_430:
        /*00ac*/ 	.word	0x00000000
        /*00b0*/ 	.short	0x0003
        /*00b2*/ 	.short	0x0014
        /*00b4*/ 	.byte	0x00, 0xf0, 0x11, 0x00


	//----- nvinfo : EIATTR_KPARAM_INFO
	.align		4
.L_431:
        /*00b8*/ 	.byte	0x04, 0x17
        /*00ba*/ 	.short	(.L_433 - .L_432)
.L_432:
        /*00bc*/ 	.word	0x00000000
        /*00c0*/ 	.short	0x0002
        /*00c2*/ 	.short	0x0010
        /*00c4*/ 	.byte	0x00, 0xf0, 0x11, 0x00


	//----- nvinfo : EIATTR_KPARAM_INFO
	.align		4
.L_433:
        /*00c8*/ 	.byte	0x04, 0x17
        /*00ca*/ 	.short	(.L_435 - .L_434)
.L_434:
        /*00cc*/ 	.word	0x00000000
        /*00d0*/ 	.short	0x0001
        /*00d2*/ 	.short	0x0008
        /*00d4*/ 	.byte	0x00, 0xf5, 0x21, 0x00


	//----- nvinfo : EIATTR_KPARAM_INFO
	.align		4
.L_435:
        /*00d8*/ 	.byte	0x04, 0x17
        /*00da*/ 	.short	(.L_437 - .L_436)
.L_436:
        /*00dc*/ 	.word	0x00000000
        /*00e0*/ 	.short	0x0000
        /*00e2*/ 	.short	0x0000
        /*00e4*/ 	.byte	0x00, 0xf5, 0x21, 0x00


	//----- nvinfo : EIATTR_SPARSE_MMA_MASK
	.align		4
.L_437:
        /*00e8*/ 	.byte	0x03, 0x50
        /*00ea*/ 	.short	0x0000


	//----- nvinfo : EIATTR_MAXREG_COUNT
	.align		4
        /*00ec*/ 	.byte	0x03, 0x1b
        /*00ee*/ 	.short	0x0040


	//----- nvinfo : EIATTR_ANNOTATIONS
	.align		4
        /*00f0*/ 	.byte	0x04, 0x55
        /*00f2*/ 	.short	(.L_439 - .L_438)


	//   ....[0]....
.L_438:
        /* <DEDUP_REMOVED lines=2210> */


	//----- nvinfo : EIATTR_MERCURY_ISA_VERSION
	.align		4
.L_439:
        /*8afc*/ 	.byte	0x03, 0x5f
        /*8afe*/ 	.short	0x0101


	//----- nvinfo : EIATTR_INT_WARP_WIDE_INSTR_OFFSETS
	.align		4
        /*8b00*/ 	.byte	0x04, 0x31
        /*8b02*/ 	.short	(.L_441 - .L_440)


	//   ....[0]....
.L_440:
        /*8b04*/ 	.word	0x000005e0


	//   ....[1]....
        /*8b08*/ 	.word	0x000005f0


	//   ....[2]....
        /*8b0c*/ 	.word	0x00000600


	//   ....[3]....
        /*8b10*/ 	.word	0x000009b0


	//   ....[4]....
        /*8b14*/ 	.word	0x000009c0


	//   ....[5]....
        /*8b18*/ 	.word	0x000009d0


	//   ....[6]....
        /*8b1c*/ 	.word	0x000015b0


	//   ....[7]....
        /*8b20*/ 	.word	0x000015c0


	//   ....[8]....
        /*8b24*/ 	.word	0x000015d0


	//   ....[9]....
        /*8b28*/ 	.word	0x000019a0


	//   ....[10]....
        /*8b2c*/ 	.word	0x000019b0


	//   ....[11]....
        /*8b30*/ 	.word	0x000019c0


	//   ....[12]....
        /*8b34*/ 	.word	0x00002fa0


	//   ....[13]....
        /*8b38*/ 	.word	0x00002fb0


	//   ....[14]....
        /*8b3c*/ 	.word	0x00002fc0


	//   ....[15]....
        /*8b40*/ 	.word	0x000033c0


	//   ....[16]....
        /*8b44*/ 	.word	0x000033d0


	//   ....[17]....
        /*8b48*/ 	.word	0x000033e0


	//----- nvinfo : EIATTR_COOP_GROUP_MASK_REGIDS
	.align		4
.L_441:
        /*8b4c*/ 	.byte	0x04, 0x29
        /*8b4e*/ 	.short	(.L_443 - .L_442)


	//   ....[0]....
.L_442:
        /*8b50*/ 	.word	0x05000020


	//   ....[1]....
        /*8b54*/ 	.word	0x05000020


	//   ....[2]....
        /*8b58*/ 	.word	0x05000020


	//   ....[3]....
        /*8b5c*/ 	.word	0x05000020


	//   ....[4]....
        /*8b60*/ 	.word	0x05000020


	//   ....[5]....
        /*8b64*/ 	.word	0x05000020


	//   ....[6]....
        /*8b68*/ 	.word	0x05000020


	//   ....[7]....
        /*8b6c*/ 	.word	0x05000020


	//   ....[8]....
        /*8b70*/ 	.word	0x05000020


	//   ....[9]....
        /*8b74*/ 	.word	0x05000020


	//   ....[10]....
        /*8b78*/ 	.word	0x05000020


	//   ....[11]....
        /*8b7c*/ 	.word	0x05000020


	//   ....[12]....
        /*8b80*/ 	.word	0x05000020


	//   ....[13]....
        /*8b84*/ 	.word	0x05000020


	//   ....[14]....
        /*8b88*/ 	.word	0x05000020


	//   ....[15]....
        /*8b8c*/ 	.word	0x05000020


	//   ....[16]....
        /*8b90*/ 	.word	0x05000020


	//   ....[17]....
        /*8b94*/ 	.word	0x05000020


	//   ....[18]....
        /*8b98*/ 	.word	0x05000020


	//   ....[19]....
        /*8b9c*/ 	.word	0x05000020


	//   ....[20]....
        /*8ba0*/ 	.word	0x05000020


	//   ....[21]....
        /*8ba4*/ 	.word	0x05000020


	//   ....[22]....
        /*8ba8*/ 	.word	0x05000020


	//   ....[23]....
        /*8bac*/ 	.word	0x05000020


	//   ....[24]....
        /*8bb0*/ 	.word	0xffffffff


	//   ....[25]....
        /*8bb4*/ 	.word	0xffffffff


	//   ....[26]....
        /*8bb8*/ 	.word	0x0500000d


	//   ....[27]....
        /*8bbc*/ 	.word	0x0500000d


	//   ....[28]....
        /*8bc0*/ 	.word	0x0500000d


	//   ....[29]....
        /*8bc4*/ 	.word	0x0500000d


	//   ....[30]....
        /*8bc8*/ 	.word	0x0500000d


	//   ....[31]....
        /*8bcc*/ 	.word	0x0500000d


	//   ....[32]....
        /*8bd0*/ 	.word	0x0500000d


	//   ....[33]....
        /*8bd4*/ 	.word	0x0500000d


	//   ....[34]....
        /*8bd8*/ 	.word	0x0500000d


	//   ....[35]....
        /*8bdc*/ 	.word	0x0500000d


	//   ....[36]....
        /*8be0*/ 	.word	0x0500000d


	//   ....[37]....
        /*8be4*/ 	.word	0x0500000d


	//   ....[38]....
        /*8be8*/ 	.word	0x0500000d


	//   ....[39]....
        /*8bec*/ 	.word	0x0500000d


	//   ....[40]....
        /*8bf0*/ 	.word	0x0500000d


	//   ....[41]....
        /*8bf4*/ 	.word	0x0500000d


	//   ....[42]....
        /*8bf8*/ 	.word	0x0500000d


	//   ....[43]....
        /*8bfc*/ 	.word	0x0500000d


	//   ....[44]....
        /*8c00*/ 	.word	0x0500000d


	//   ....[45]....
        /*8c04*/ 	.word	0x0500000d


	//   ....[46]....
        /*8c08*/ 	.word	0x0500000d


	//   ....[47]....
        /*8c0c*/ 	.word	0x0500000d


	//   ....[48]....
        /*8c10*/ 	.word	0x0500000d


	//   ....[49]....
        /*8c14*/ 	.word	0x0500000d


	//   ....[50]....
        /*8c18*/ 	.word	0xffffffff


	//   ....[51]....
        /*8c1c*/ 	.word	0xffffffff


	//   ....[52]....
        /*8c20*/ 	.word	0xffffffff


	//   ....[53]....
        /*8c24*/ 	.word	0xffffffff


	//   ....[54]....
        /*8c28*/ 	.word	0xffffffff


	//   ....[55]....
        /*8c2c*/ 	.word	0xffffffff


	//   ....[56]....
        /*8c30*/ 	.word	0xffffffff


	//   ....[57]....
        /*8c34*/ 	.word	0xffffffff


	//   ....[58]....
        /*8c38*/ 	.word	0xffffffff


	//   ....[59]....
        /*8c3c*/ 	.word	0xffffffff


	//   ....[60]....
        /*8c40*/ 	.word	0xffffffff


	//   ....[61]....
        /*8c44*/ 	.word	0xffffffff


	//   ....[62]....
        /*8c48*/ 	.word	0xffffffff


	//   ....[63]....
        /*8c4c*/ 	.word	0xffffffff


	//   ....[64]....
        /*8c50*/ 	.word	0xffffffff


	//   ....[65]....
        /*8c54*/ 	.word	0xffffffff


	//   ....[66]....
        /*8c58*/ 	.word	0xffffffff


	//   ....[67]....
        /*8c5c*/ 	.word	0xffffffff


	//   ....[68]....
        /*8c60*/ 	.word	0xffffffff


	//   ....[69]....
        /*8c64*/ 	.word	0xffffffff


	//   ....[70]....
        /*8c68*/ 	.word	0xffffffff


	//   ....[71]....
        /*8c6c*/ 	.word	0xffffffff


	//   ....[72]....
        /*8c70*/ 	.word	0xffffffff


	//   ....[73]....
        /*8c74*/ 	.word	0xffffffff


	//   ....[74]....
        /*8c78*/ 	.word	0xffffffff


	//   ....[75]....
        /*8c7c*/ 	.word	0xffffffff


	//   ....[76]....
        /*8c80*/ 	.word	0xffffffff


	//   ....[77]....
        /*8c84*/ 	.word	0xffffffff


	//   ....[78]....
        /*8c88*/ 	.word	0xffffffff


	//   ....[79]....
        /*8c8c*/ 	.word	0xffffffff


	//   ....[80]....
        /*8c90*/ 	.word	0xffffffff


	//   ....[81]....
        /*8c94*/ 	.word	0xffffffff


	//   ....[82]....
        /*8c98*/ 	.word	0xffffffff


	//   ....[83]....
        /*8c9c*/ 	.word	0xffffffff


	//   ....[84]....
        /*8ca0*/ 	.word	0xffffffff


	//   ....[85]....
        /*8ca4*/ 	.word	0xffffffff


	//   ....[86]....
        /*8ca8*/ 	.word	0xffffffff


	//   ....[87]....
        /*8cac*/ 	.word	0xffffffff


	//   ....[88]....
        /*8cb0*/ 	.word	0xffffffff


	//   ....[89]....
        /*8cb4*/ 	.word	0xffffffff


	//   ....[90]....
        /*8cb8*/ 	.word	0xffffffff


	//   ....[91]....
        /*8cbc*/ 	.word	0xffffffff


	//   ....[92]....
        /*8cc0*/ 	.word	0xffffffff


	//   ....[93]....
        /*8cc4*/ 	.word	0xffffffff


	//   ....[94]....
        /*8cc8*/ 	.word	0xffffffff


	//   ....[95]....
        /*8ccc*/ 	.word	0xffffffff


	//   ....[96]....
        /*8cd0*/ 	.word	0xffffffff


	//   ....[97]....
        /*8cd4*/ 	.word	0xffffffff


	//   ....[98]....
        /*8cd8*/ 	.word	0xffffffff


	//   ....[99]....
        /*8cdc*/ 	.word	0xffffffff


	//   ....[100]....
        /*8ce0*/ 	.word	0xffffffff


	//   ....[101]....
        /*8ce4*/ 	.word	0xffffffff


	//   ....[102]....
        /*8ce8*/ 	.word	0xffffffff


	//   ....[103]....
        /*8cec*/ 	.word	0xffffffff


	//   ....[104]....
        /*8cf0*/ 	.word	0xffffffff


	//   ....[105]....
        /*8cf4*/ 	.word	0xffffffff


	//   ....[106]....
        /*8cf8*/ 	.word	0xffffffff


	//   ....[107]....
        /*8cfc*/ 	.word	0xffffffff


	//   ....[108]....
        /*8d00*/ 	.word	0x0500000d


	//   ....[109]....
        /*8d04*/ 	.word	0x0500000d


	//   ....[110]....
        /*8d08*/ 	.word	0x0500000d


	//   ....[111]....
        /*8d0c*/ 	.word	0x0500000d


	//   ....[112]....
        /*8d10*/ 	.word	0x0500000d


	//   ....[113]....
        /*8d14*/ 	.word	0x0500000d


	//   ....[114]....
        /*8d18*/ 	.word	0x0500000d


	//   ....[115]....
        /*8d1c*/ 	.word	0x0500000d


	//   ....[116]....
        /*8d20*/ 	.word	0x0500000d


	//   ....[117]....
        /*8d24*/ 	.word	0x0500000d


	//   ....[118]....
        /*8d28*/ 	.word	0x0500000d


	//   ....[119]....
        /*8d2c*/ 	.word	0x0500000d


	//   ....[120]....
        /*8d30*/ 	.word	0x0500000d


	//   ....[121]....
        /*8d34*/ 	.word	0x0500000d


	//   ....[122]....
        /*8d38*/ 	.word	0x0500000d


	//   ....[123]....
        /*8d3c*/ 	.word	0x0500000d


	//   ....[124]....
        /*8d40*/ 	.word	0x0500000d


	//   ....[125]....
        /*8d44*/ 	.word	0x0500000d


	//   ....[126]....
        /*8d48*/ 	.word	0x0500000d


	//   ....[127]....
        /*8d4c*/ 	.word	0x0500000d


	//   ....[128]....
        /*8d50*/ 	.word	0x0500000d


	//   ....[129]....
        /*8d54*/ 	.word	0x0500000d


	//   ....[130]....
        /*8d58*/ 	.word	0x0500000d


	//   ....[131]....
        /*8d5c*/ 	.word	0x0500000d


	//   ....[132]....
        /*8d60*/ 	.word	0xffffffff


	//   ....[133]....
        /*8d64*/ 	.word	0xffffffff


	//   ....[134]....
        /*8d68*/ 	.word	0xffffffff


	//   ....[135]....
        /*8d6c*/ 	.word	0xffffffff


	//   ....[136]....
        /*8d70*/ 	.word	0xffffffff


	//   ....[137]....
        /*8d74*/ 	.word	0xffffffff


	//   ....[138]....
        /*8d78*/ 	.word	0xffffffff


	//   ....[139]....
        /*8d7c*/ 	.word	0xffffffff


	//   ....[140]....
        /*8d80*/ 	.word	0xffffffff


	//   ....[141]....
        /*8d84*/ 	.word	0xffffffff


	//   ....[142]....
        /*8d88*/ 	.word	0xffffffff


	//   ....[143]....
        /*8d8c*/ 	.word	0xffffffff


	//   ....[144]....
        /*8d90*/ 	.word	0xffffffff


	//   ....[145]....
        /*8d94*/ 	.word	0xffffffff


	//   ....[146]....
        /*8d98*/ 	.word	0xffffffff


	//   ....[147]....
        /*8d9c*/ 	.word	0xffffffff


	//   ....[148]....
        /*8da0*/ 	.word	0xffffffff


	//   ....[149]....
        /*8da4*/ 	.word	0xffffffff


	//   ....[150]....
        /*8da8*/ 	.word	0xffffffff


	//   ....[151]....
        /*8dac*/ 	.word	0xffffffff


	//   ....[152]....
        /*8db0*/ 	.word	0xffffffff


	//   ....[153]....
        /*8db4*/ 	.word	0xffffffff


	//   ....[154]....
        /*8db8*/ 	.word	0xffffffff


	//   ....[155]....
        /*8dbc*/ 	.word	0xffffffff


	//   ....[156]....
        /*8dc0*/ 	.word	0xffffffff


	//   ....[157]....
        /*8dc4*/ 	.word	0xffffffff


	//   ....[158]....
        /*8dc8*/ 	.word	0xffffffff


	//   ....[159]....
        /*8dcc*/ 	.word	0xffffffff


	//   ....[160]....
        /*8dd0*/ 	.word	0xffffffff


	//   ....[161]....
        /*8dd4*/ 	.word	0xffffffff


	//   ....[162]....
        /*8dd8*/ 	.word	0xffffffff


	//   ....[163]....
        /*8ddc*/ 	.word	0xffffffff


	//   ....[164]....
        /*8de0*/ 	.word	0xffffffff


	//   ....[165]....
        /*8de4*/ 	.word	0xffffffff


	//   ....[166]....
        /*8de8*/ 	.word	0xffffffff


	//   ....[167]....
        /*8dec*/ 	.word	0xffffffff


	//   ....[168]....
        /*8df0*/ 	.word	0xffffffff


	//   ....[169]....
        /*8df4*/ 	.word	0xffffffff


	//   ....[170]....
        /*8df8*/ 	.word	0xffffffff


	//   ....[171]....
        /*8dfc*/ 	.word	0xffffffff


	//   ....[172]....
        /*8e00*/ 	.word	0xffffffff


	//   ....[173]....
        /*8e04*/ 	.word	0xffffffff


	//   ....[174]....
        /*8e08*/ 	.word	0xffffffff


	//   ....[175]....
        /*8e0c*/ 	.word	0xffffffff


	//   ....[176]....
        /*8e10*/ 	.word	0xffffffff


	//   ....[177]....
        /*8e14*/ 	.word	0xffffffff


	//   ....[178]....
        /*8e18*/ 	.word	0xffffffff


	//   ....[179]....
        /*8e1c*/ 	.word	0xffffffff


	//   ....[180]....
        /*8e20*/ 	.word	0xffffffff


	//   ....[181]....
        /*8e24*/ 	.word	0xffffffff


	//   ....[182]....
        /*8e28*/ 	.word	0xffffffff


	//   ....[183]....
        /*8e2c*/ 	.word	0xffffffff


	//   ....[184]....
        /*8e30*/ 	.word	0xffffffff


	//   ....[185]....
        /*8e34*/ 	.word	0xffffffff


	//   ....[186]....
        /*8e38*/ 	.word	0xffffffff


	//   ....[187]....
        /*8e3c*/ 	.word	0xffffffff


	//   ....[188]....
        /*8e40*/ 	.word	0xffffffff


	//   ....[189]....
        /*8e44*/ 	.word	0xffffffff


	//   ....[190]....
        /*8e48*/ 	.word	0xffffffff


	//   ....[191]....
        /*8e4c*/ 	.word	0xffffffff


	//   ....[192]....
        /*8e50*/ 	.word	0xffffffff


	//   ....[193]....
        /*8e54*/ 	.word	0xffffffff


	//   ....[194]....
        /*8e58*/ 	.word	0xffffffff


	//   ....[195]....
        /*8e5c*/ 	.word	0xffffffff


	//   ....[196]....
        /*8e60*/ 	.word	0xffffffff


	//   ....[197]....
        /*8e64*/ 	.word	0xffffffff


	//   ....[198]....
        /*8e68*/ 	.word	0xffffffff


	//   ....[199]....
        /*8e6c*/ 	.word	0xffffffff


	//   ....[200]....
        /*8e70*/ 	.word	0xffffffff


	//   ....[201]....
        /*8e74*/ 	.word	0xffffffff


	//   ....[202]....
        /*8e78*/ 	.word	0xffffffff


	//   ....[203]....
        /*8e7c*/ 	.word	0xffffffff


	//   ....[204]....
        /*8e80*/ 	.word	0xffffffff


	//   ....[205]....
        /*8e84*/ 	.word	0xffffffff


	//   ....[206]....
        /*8e88*/ 	.word	0xffffffff


	//   ....[207]....
        /*8e8c*/ 	.word	0xffffffff


	//   ....[208]....
        /*8e90*/ 	.word	0xffffffff


	//   ....[209]....
        /*8e94*/ 	.word	0xffffffff


	//   ....[210]....
        /*8e98*/ 	.word	0xffffffff


	//   ....[211]....
        /*8e9c*/ 	.word	0xffffffff


	//   ....[212]....
        /*8ea0*/ 	.word	0xffffffff


	//   ....[213]....
        /*8ea4*/ 	.word	0xffffffff


	//   ....[214]....
        /*8ea8*/ 	.word	0xffffffff


	//   ....[215]....
        /*8eac*/ 	.word	0xffffffff


	//   ....[216]....
        /*8eb0*/ 	.word	0xffffffff


	//   ....[217]....
        /*8eb4*/ 	.word	0xffffffff


	//   ....[218]....
        /*8eb8*/ 	.word	0xffffffff


	//   ....[219]....
        /*8ebc*/ 	.word	0xffffffff


	//   ....[220]....
        /*8ec0*/ 	.word	0xffffffff


	//   ....[221]....
        /*8ec4*/ 	.word	0xffffffff


	//   ....[222]....
        /*8ec8*/ 	.word	0xffffffff


	//   ....[223]....
        /*8ecc*/ 	.word	0xffffffff


	//   ....[224]....
        /*8ed0*/ 	.word	0xffffffff


	//   ....[225]....
        /*8ed4*/ 	.word	0xffffffff


	//   ....[226]....
        /*8ed8*/ 	.word	0xffffffff


	//   ....[227]....
        /*8edc*/ 	.word	0xffffffff


	//   ....[228]....
        /*8ee0*/ 	.word	0xffffffff


	//   ....[229]....
        /*8ee4*/ 	.word	0xffffffff


	//   ....[230]....
        /*8ee8*/ 	.word	0xffffffff


	//   ....[231]....
        /*8eec*/ 	.word	0xffffffff


	//   ....[232]....
        /*8ef0*/ 	.word	0xffffffff


	//   ....[233]....
        /*8ef4*/ 	.word	0xffffffff


	//   ....[234]....
        /*8ef8*/ 	.word	0xffffffff


	//   ....[235]....
        /*8efc*/ 	.word	0xffffffff


	//   ....[236]....
        /*8f00*/ 	.word	0xffffffff


	//   ....[237]....
        /*8f04*/ 	.word	0xffffffff


	//   ....[238]....
        /*8f08*/ 	.word	0xffffffff


	//   ....[239]....
        /*8f0c*/ 	.word	0xffffffff


	//   ....[240]....
        /*8f10*/ 	.word	0xffffffff


	//   ....[241]....
        /*8f14*/ 	.word	0xffffffff


	//   ....[242]....
        /*8f18*/ 	.word	0xffffffff


	//   ....[243]....
        /*8f1c*/ 	.word	0xffffffff


	//   ....[244]....
        /*8f20*/ 	.word	0xffffffff


	//   ....[245]....
        /*8f24*/ 	.word	0xffffffff


	//   ....[246]....
        /*8f28*/ 	.word	0xffffffff


	//   ....[247]....
        /*8f2c*/ 	.word	0xffffffff


	//   ....[248]....
        /*8f30*/ 	.word	0xffffffff


	//   ....[249]....
        /*8f34*/ 	.word	0xffffffff


	//   ....[250]....
        /*8f38*/ 	.word	0xffffffff


	//   ....[251]....
        /*8f3c*/ 	.word	0xffffffff


	//   ....[252]....
        /*8f40*/ 	.word	0xffffffff


	//   ....[253]....
        /*8f44*/ 	.word	0xffffffff


	//   ....[254]....
        /*8f48*/ 	.word	0xffffffff


	//   ....[255]....
        /*8f4c*/ 	.word	0xffffffff


	//   ....[0]....
        /*8f50*/ 	.word	0xffffffff


	//   ....[1]....
        /*8f54*/ 	.word	0xffffffff


	//   ....[2]....
        /*8f58*/ 	.word	0xffffffff


	//   ....[3]....
        /*8f5c*/ 	.word	0xffffffff


	//   ....[4]....
        /*8f60*/ 	.word	0xffffffff


	//   ....[5]....
        /*8f64*/ 	.word	0xffffffff


	//   ....[6]....
        /*8f68*/ 	.word	0xffffffff


	//   ....[7]....
        /*8f6c*/ 	.word	0xffffffff


	//   ....[8]....
        /*8f70*/ 	.word	0xffffffff


	//   ....[9]....
        /*8f74*/ 	.word	0xffffffff


	//   ....[10]....
        /*8f78*/ 	.word	0xffffffff


	//   ....[11]....
        /*8f7c*/ 	.word	0xffffffff


	//   ....[12]....
        /*8f80*/ 	.word	0xffffffff


	//   ....[13]....
        /*8f84*/ 	.word	0xffffffff


	//   ....[14]....
        /*8f88*/ 	.word	0xffffffff


	//   ....[15]....
        /*8f8c*/ 	.word	0xffffffff


	//   ....[16]....
        /*8f90*/ 	.word	0xffffffff


	//   ....[17]....
        /*8f94*/ 	.word	0xffffffff


	//   ....[18]....
        /*8f98*/ 	.word	0xffffffff


	//   ....[19]....
        /*8f9c*/ 	.word	0xffffffff


	//   ....[20]....
        /*8fa0*/ 	.word	0xffffffff


	//   ....[21]....
        /*8fa4*/ 	.word	0xffffffff


	//   ....[22]....
        /*8fa8*/ 	.word	0xffffffff


	//   ....[23]....
        /*8fac*/ 	.word	0xffffffff


	//   ....[24]....
        /*8fb0*/ 	.word	0xffffffff


	//   ....[25]....
        /*8fb4*/ 	.word	0xffffffff


	//   ....[26]....
        /*8fb8*/ 	.word	0xffffffff


	//   ....[27]....
        /*8fbc*/ 	.word	0xffffffff


	//   ....[28]....
        /*8fc0*/ 	.word	0xffffffff


	//   ....[29]....
        /*8fc4*/ 	.word	0xffffffff


	//   ....[30]....
        /*8fc8*/ 	.word	0xffffffff


	//   ....[31]....
        /*8fcc*/ 	.word	0xffffffff


	//   ....[32]....
        /*8fd0*/ 	.word	0xffffffff


	//   ....[33]....
        /*8fd4*/ 	.word	0xffffffff


	//   ....[34]....
        /*8fd8*/ 	.word	0xffffffff


	//   ....[35]....
        /*8fdc*/ 	.word	0xffffffff


	//   ....[36]....
        /*8fe0*/ 	.word	0xffffffff


	//   ....[37]....
        /*8fe4*/ 	.word	0xffffffff


	//   ....[38]....
        /*8fe8*/ 	.word	0xffffffff


	//   ....[39]....
        /*8fec*/ 	.word	0xffffffff


	//   ....[40]....
        /*8ff0*/ 	.word	0xffffffff


	//   ....[41]....
        /*8ff4*/ 	.word	0xffffffff


	//   ....[42]....
        /*8ff8*/ 	.word	0xffffffff


	//   ....[43]....
        /*8ffc*/ 	.word	0xffffffff


	//   ....[44]....
        /*9000*/ 	.word	0xffffffff


	//   ....[45]....
        /*9004*/ 	.word	0xffffffff


	//   ....[46]....
        /*9008*/ 	.word	0xffffffff


	//   ....[47]....
        /*900c*/ 	.word	0xffffffff


	//   ....[48]....
        /*9010*/ 	.word	0xffffffff


	//   ....[49]....
        /*9014*/ 	.word	0xffffffff


	//   ....[50]....
        /*9018*/ 	.word	0xffffffff


	//   ....[51]....
        /*901c*/ 	.word	0xffffffff


	//   ....[52]....
        /*9020*/ 	.word	0xffffffff


	//   ....[53]....
        /*9024*/ 	.word	0xffffffff


	//   ....[54]....
        /*9028*/ 	.word	0xffffffff


	//   ....[55]....
        /*902c*/ 	.word	0xffffffff


	//   ....[56]....
        /*9030*/ 	.word	0xffffffff


	//   ....[57]....
        /*9034*/ 	.word	0xffffffff


	//   ....[58]....
        /*9038*/ 	.word	0xffffffff


	//   ....[59]....
        /*903c*/ 	.word	0xffffffff


	//   ....[60]....
        /*9040*/ 	.word	0xffffffff


	//   ....[61]....
        /*9044*/ 	.word	0xffffffff


	//   ....[62]....
        /*9048*/ 	.word	0xffffffff


	//   ....[63]....
        /*904c*/ 	.word	0xffffffff


	//   ....[64]....
        /*9050*/ 	.word	0xffffffff


	//   ....[65]....
        /*9054*/ 	.word	0xffffffff


	//   ....[66]....
        /*9058*/ 	.word	0xffffffff


	//   ....[67]....
        /*905c*/ 	.word	0xffffffff


	//   ....[68]....
        /*9060*/ 	.word	0xffffffff


	//   ....[69]....
        /*9064*/ 	.word	0xffffffff


	//   ....[70]....
        /*9068*/ 	.word	0xffffffff


	//   ....[71]....
        /*906c*/ 	.word	0xffffffff


	//   ....[72]....
        /*9070*/ 	.word	0xffffffff


	//   ....[73]....
        /*9074*/ 	.word	0xffffffff


	//   ....[74]....
        /*9078*/ 	.word	0xffffffff


	//   ....[75]....
        /*907c*/ 	.word	0xffffffff


	//   ....[76]....
        /*9080*/ 	.word	0xffffffff


	//   ....[77]....
        /*9084*/ 	.word	0xffffffff


	//   ....[78]....
        /*9088*/ 	.word	0xffffffff


	//   ....[79]....
        /*908c*/ 	.word	0xffffffff


	//   ....[80]....
        /*9090*/ 	.word	0xffffffff


	//   ....[81]....
        /*9094*/ 	.word	0xffffffff


	//   ....[82]....
        /*9098*/ 	.word	0xffffffff


	//   ....[83]....
        /*909c*/ 	.word	0xffffffff


	//   ....[84]....
        /*90a0*/ 	.word	0xffffffff


	//   ....[85]....
        /*90a4*/ 	.word	0xffffffff


	//   ....[86]....
        /*90a8*/ 	.word	0xffffffff


	//   ....[87]....
        /*90ac*/ 	.word	0xffffffff


	//   ....[88]....
        /*90b0*/ 	.word	0xffffffff


	//   ....[89]....
        /*90b4*/ 	.word	0xffffffff


	//   ....[90]....
        /*90b8*/ 	.word	0xffffffff


	//   ....[91]....
        /*90bc*/ 	.word	0xffffffff


	//   ....[92]....
        /*90c0*/ 	.word	0xffffffff


	//   ....[93]....
        /*90c4*/ 	.word	0xffffffff


	//   ....[94]....
        /*90c8*/ 	.word	0xffffffff


	//   ....[95]....
        /*90cc*/ 	.word	0xffffffff


	//   ....[96]....
        /*90d0*/ 	.word	0xffffffff


	//   ....[97]....
        /*90d4*/ 	.word	0xffffffff


	//   ....[98]....
        /*90d8*/ 	.word	0xffffffff


	//   ....[99]....
        /*90dc*/ 	.word	0xffffffff


	//   ....[100]....
        /*90e0*/ 	.word	0xffffffff


	//   ....[101]....
        /*90e4*/ 	.word	0xffffffff


	//   ....[102]....
        /*90e8*/ 	.word	0xffffffff


	//   ....[103]....
        /*90ec*/ 	.word	0xffffffff


	//   ....[104]....
        /*90f0*/ 	.word	0xffffffff


	//   ....[105]....
        /*90f4*/ 	.word	0xffffffff


	//   ....[106]....
        /*90f8*/ 	.word	0xffffffff


	//   ....[107]....
        /*90fc*/ 	.word	0xffffffff


	//   ....[108]....
        /*9100*/ 	.word	0xffffffff


	//   ....[109]....
        /*9104*/ 	.word	0xffffffff


	//   ....[110]....
        /*9108*/ 	.word	0xffffffff


	//   ....[111]....
        /*910c*/ 	.word	0xffffffff


	//   ....[112]....
        /*9110*/ 	.word	0xffffffff


	//   ....[113]....
        /*9114*/ 	.word	0xffffffff


	//   ....[114]....
        /*9118*/ 	.word	0xffffffff


	//   ....[115]....
        /*911c*/ 	.word	0xffffffff


	//   ....[116]....
        /*9120*/ 	.word	0xffffffff


	//   ....[117]....
        /*9124*/ 	.word	0xffffffff


	//   ....[118]....
        /*9128*/ 	.word	0xffffffff


	//   ....[119]....
        /*912c*/ 	.word	0xffffffff


	//   ....[120]....
        /*9130*/ 	.word	0xffffffff


	//   ....[121]....
        /*9134*/ 	.word	0xffffffff


	//   ....[122]....
        /*9138*/ 	.word	0xffffffff


	//   ....[123]....
        /*913c*/ 	.word	0xffffffff


	//   ....[124]....
        /*9140*/ 	.word	0xffffffff


	//   ....[125]....
        /*9144*/ 	.word	0xffffffff


	//   ....[126]....
        /*9148*/ 	.word	0xffffffff


	//   ....[127]....
        /*914c*/ 	.word	0xffffffff


	//   ....[128]....
        /*9150*/ 	.word	0xffffffff


	//   ....[129]....
        /*9154*/ 	.word	0xffffffff


	//   ....[130]....
        /*9158*/ 	.word	0xffffffff


	//   ....[131]....
        /*915c*/ 	.word	0xffffffff


	//   ....[132]....
        /*9160*/ 	.word	0xffffffff


	//   ....[133]....
        /*9164*/ 	.word	0xffffffff


	//   ....[134]....
        /*9168*/ 	.word	0xffffffff


	//   ....[135]....
        /*916c*/ 	.word	0xffffffff


	//   ....[136]....
        /*9170*/ 	.word	0xffffffff


	//   ....[137]....
        /*9174*/ 	.word	0xffffffff


	//   ....[138]....
        /*9178*/ 	.word	0xffffffff


	//   ....[139]....
        /*917c*/ 	.word	0xffffffff


	//   ....[140]....
        /*9180*/ 	.word	0xffffffff


	//   ....[141]....
        /*9184*/ 	.word	0xffffffff


	//   ....[142]....
        /*9188*/ 	.word	0xffffffff


	//   ....[143]....
        /*918c*/ 	.word	0xffffffff


	//   ....[144]....
        /*9190*/ 	.word	0xffffffff


	//   ....[145]....
        /*9194*/ 	.word	0xffffffff


	//   ....[146]....
        /*9198*/ 	.word	0xffffffff


	//   ....[147]....
        /*919c*/ 	.word	0xffffffff


	//   ....[148]....
        /*91a0*/ 	.word	0xffffffff


	//   ....[149]....
        /*91a4*/ 	.word	0xffffffff


	//   ....[150]....
        /*91a8*/ 	.word	0xffffffff


	//   ....[151]....
        /*91ac*/ 	.word	0xffffffff


	//   ....[152]....
        /*91b0*/ 	.word	0xffffffff


	//   ....[153]....
        /*91b4*/ 	.word	0xffffffff


	//   ....[154]....
        /*91b8*/ 	.word	0xffffffff


	//   ....[155]....
        /*91bc*/ 	.word	0xffffffff


	//   ....[156]....
        /*91c0*/ 	.word	0xffffffff


	//   ....[157]....
        /*91c4*/ 	.word	0xffffffff


	//   ....[158]....
        /*91c8*/ 	.word	0xffffffff


	//   ....[159]....
        /*91cc*/ 	.word	0xffffffff


	//   ....[160]....
        /*91d0*/ 	.word	0xffffffff


	//   ....[161]....
        /*91d4*/ 	.word	0xffffffff


	//   ....[162]....
        /*91d8*/ 	.word	0xffffffff


	//   ....[163]....
        /*91dc*/ 	.word	0xffffffff


	//   ....[164]....
        /*91e0*/ 	.word	0xffffffff


	//   ....[165]....
        /*91e4*/ 	.word	0xffffffff


	//   ....[166]....
        /*91e8*/ 	.word	0xffffffff


	//   ....[167]....
        /*91ec*/ 	.word	0xffffffff


	//   ....[168]....
        /*91f0*/ 	.word	0xffffffff


	//   ....[169]....
        /*91f4*/ 	.word	0xffffffff


	//   ....[170]....
        /*91f8*/ 	.word	0xffffffff


	//   ....[171]....
        /*91fc*/ 	.word	0xffffffff


	//   ....[172]....
        /*9200*/ 	.word	0xffffffff


	//   ....[173]....
        /*9204*/ 	.word	0xffffffff


	//   ....[174]....
        /*9208*/ 	.word	0xffffffff


	//   ....[175]....
        /*920c*/ 	.word	0xffffffff


	//   ....[176]....
        /*9210*/ 	.word	0xffffffff


	//   ....[177]....
        /*9214*/ 	.word	0xffffffff


	//   ....[178]....
        /*9218*/ 	.word	0xffffffff


	//   ....[179]....
        /*921c*/ 	.word	0xffffffff


	//   ....[180]....
        /*9220*/ 	.word	0xffffffff


	//   ....[181]....
        /*9224*/ 	.word	0xffffffff


	//   ....[182]....
        /*9228*/ 	.word	0xffffffff


	//   ....[183]....
        /*922c*/ 	.word	0xffffffff


	//   ....[184]....
        /*9230*/ 	.word	0xffffffff


	//   ....[185]....
        /*9234*/ 	.word	0xffffffff


	//   ....[186]....
        /*9238*/ 	.word	0xffffffff


	//   ....[187]....
        /*923c*/ 	.word	0xffffffff


	//   ....[188]....
        /*9240*/ 	.word	0xffffffff


	//   ....[189]....
        /*9244*/ 	.word	0xffffffff


	//   ....[190]....
        /*9248*/ 	.word	0xffffffff


	//   ....[191]....
        /*924c*/ 	.word	0xffffffff


	//   ....[192]....
        /*9250*/ 	.word	0xffffffff


	//   ....[193]....
        /*9254*/ 	.word	0xffffffff


	//   ....[194]....
        /*9258*/ 	.word	0xffffffff


	//   ....[195]....
        /*925c*/ 	.word	0xffffffff


	//   ....[196]....
        /*9260*/ 	.word	0xffffffff


	//   ....[197]....
        /*9264*/ 	.word	0xffffffff


	//   ....[198]....
        /*9268*/ 	.word	0xffffffff


	//   ....[199]....
        /*926c*/ 	.word	0xffffffff


	//   ....[200]....
        /*9270*/ 	.word	0xffffffff


	//   ....[201]....
        /*9274*/ 	.word	0xffffffff


	//   ....[202]....
        /*9278*/ 	.word	0xffffffff


	//   ....[203]....
        /*927c*/ 	.word	0xffffffff


	//   ....[204]....
        /*9280*/ 	.word	0xffffffff


	//   ....[205]....
        /*9284*/ 	.word	0xffffffff


	//   ....[206]....
        /*9288*/ 	.word	0xffffffff


	//   ....[207]....
        /*928c*/ 	.word	0xffffffff


	//   ....[208]....
        /*9290*/ 	.word	0xffffffff


	//   ....[209]....
        /*9294*/ 	.word	0xffffffff


	//   ....[210]....
        /*9298*/ 	.word	0xffffffff


	//   ....[211]....
        /*929c*/ 	.word	0xffffffff


	//   ....[212]....
        /*92a0*/ 	.word	0xffffffff


	//   ....[213]....
        /*92a4*/ 	.word	0xffffffff


	//   ....[214]....
        /*92a8*/ 	.word	0xffffffff


	//   ....[215]....
        /*92ac*/ 	.word	0xffffffff


	//   ....[216]....
        /*92b0*/ 	.word	0xffffffff


	//   ....[217]....
        /*92b4*/ 	.word	0xffffffff


	//   ....[218]....
        /*92b8*/ 	.word	0xffffffff


	//   ....[219]....
        /*92bc*/ 	.word	0xffffffff


	//   ....[220]....
        /*92c0*/ 	.word	0xffffffff


	//   ....[221]....
        /*92c4*/ 	.word	0xffffffff


	//   ....[222]....
        /*92c8*/ 	.word	0xffffffff


	//   ....[223]....
        /*92cc*/ 	.word	0xffffffff


	//   ....[224]....
        /*92d0*/ 	.word	0xffffffff


	//   ....[225]....
        /*92d4*/ 	.word	0xffffffff


	//   ....[226]....
        /*92d8*/ 	.word	0xffffffff


	//   ....[227]....
        /*92dc*/ 	.word	0xffffffff


	//   ....[228]....
        /*92e0*/ 	.word	0xffffffff


	//   ....[229]....
        /*92e4*/ 	.word	0xffffffff


	//   ....[230]....
        /*92e8*/ 	.word	0xffffffff


	//   ....[231]....
        /*92ec*/ 	.word	0xffffffff


	//   ....[232]....
        /*92f0*/ 	.word	0xffffffff


	//   ....[233]....
        /*92f4*/ 	.word	0xffffffff


	//   ....[234]....
        /*92f8*/ 	.word	0xffffffff


	//   ....[235]....
        /*92fc*/ 	.word	0xffffffff


	//   ....[236]....
        /*9300*/ 	.word	0xffffffff


	//   ....[237]....
        /*9304*/ 	.word	0xffffffff


	//   ....[238]....
        /*9308*/ 	.word	0xffffffff


	//   ....[239]....
        /*930c*/ 	.word	0xffffffff


	//   ....[240]....
        /*9310*/ 	.word	0xffffffff


	//   ....[241]....
        /*9314*/ 	.word	0xffffffff


	//   ....[242]....
        /*9318*/ 	.word	0xffffffff


	//   ....[243]....
        /*931c*/ 	.word	0xffffffff


	//   ....[244]....
        /*9320*/ 	.word	0xffffffff


	//   ....[245]....
        /*9324*/ 	.word	0xffffffff


	//   ....[246]....
        /*9328*/ 	.word	0xffffffff


	//   ....[247]....
        /*932c*/ 	.word	0xffffffff


	//   ....[248]....
        /*9330*/ 	.word	0xffffffff


	//   ....[249]....
        /*9334*/ 	.word	0xffffffff


	//   ....[250]....
        /*9338*/ 	.word	0xffffffff


	//   ....[251]....
        /*933c*/ 	.word	0xffffffff


	//   ....[252]....
        /*9340*/ 	.word	0xffffffff


	//   ....[253]....
        /*9344*/ 	.word	0xffffffff


	//   ....[254]....
        /*9348*/ 	.word	0xffffffff


	//   ....[255]....
        /*934c*/ 	.word	0xffffffff


	//   ....[0]....
        /*9350*/ 	.word	0xffffffff


	//   ....[1]....
        /*9354*/ 	.word	0xffffffff


	//   ....[2]....
        /*9358*/ 	.word	0xffffffff


	//   ....[3]....
        /*935c*/ 	.word	0xffffffff


	//   ....[4]....
        /*9360*/ 	.word	0xffffffff


	//   ....[5]....
        /*9364*/ 	.word	0xffffffff


	//   ....[6]....
        /*9368*/ 	.word	0xffffffff


	//   ....[7]....
        /*936c*/ 	.word	0xffffffff


	//   ....[8]....
        /*9370*/ 	.word	0xffffffff


	//   ....[9]....
        /*9374*/ 	.word	0xffffffff


	//   ....[10]....
        /*9378*/ 	.word	0xffffffff


	//   ....[11]....
        /*937c*/ 	.word	0xffffffff


	//   ....[12]....
        /*9380*/ 	.word	0xffffffff


	//   ....[13]....
        /*9384*/ 	.word	0xffffffff


	//   ....[14]....
        /*9388*/ 	.word	0xffffffff


	//   ....[15]....
        /*938c*/ 	.word	0xffffffff


	//   ....[16]....
        /*9390*/ 	.word	0xffffffff


	//   ....[17]....
        /*9394*/ 	.word	0xffffffff


	//   ....[18]....
        /*9398*/ 	.word	0xffffffff


	//   ....[19]....
        /*939c*/ 	.word	0xffffffff


	//   ....[20]....
        /*93a0*/ 	.word	0xffffffff


	//   ....[21]....
        /*93a4*/ 	.word	0xffffffff


	//   ....[22]....
        /*93a8*/ 	.word	0xffffffff


	//   ....[23]....
        /*93ac*/ 	.word	0xffffffff


	//   ....[24]....
        /*93b0*/ 	.word	0xffffffff


	//   ....[25]....
        /*93b4*/ 	.word	0xffffffff


	//   ....[26]....
        /*93b8*/ 	.word	0xffffffff


	//   ....[27]....
        /*93bc*/ 	.word	0xffffffff


	//   ....[28]....
        /*93c0*/ 	.word	0xffffffff


	//   ....[29]....
        /*93c4*/ 	.word	0xffffffff


	//   ....[30]....
        /*93c8*/ 	.word	0xffffffff


	//   ....[31]....
        /*93cc*/ 	.word	0xffffffff


	//   ....[32]....
        /*93d0*/ 	.word	0xffffffff


	//   ....[33]....
        /*93d4*/ 	.word	0xffffffff


	//   ....[34]....
        /*93d8*/ 	.word	0xffffffff


	//   ....[35]....
        /*93dc*/ 	.word	0xffffffff


	//   ....[36]....
        /*93e0*/ 	.word	0xffffffff


	//   ....[37]....
        /*93e4*/ 	.word	0xffffffff


	//   ....[38]....
        /*93e8*/ 	.word	0xffffffff


	//   ....[39]....
        /*93ec*/ 	.word	0xffffffff


	//   ....[40]....
        /*93f0*/ 	.word	0xffffffff


	//   ....[41]....
        /*93f4*/ 	.word	0xffffffff


	//   ....[42]....
        /*93f8*/ 	.word	0xffffffff


	//   ....[43]....
        /*93fc*/ 	.word	0xffffffff


	//   ....[44]....
        /*9400*/ 	.word	0xffffffff


	//   ....[45]....
        /*9404*/ 	.word	0xffffffff


	//   ....[46]....
        /*9408*/ 	.word	0xffffffff


	//   ....[47]....
        /*940c*/ 	.word	0xffffffff


	//   ....[48]....
        /*9410*/ 	.word	0xffffffff


	//   ....[49]....
        /*9414*/ 	.word	0xffffffff


	//   ....[50]....
        /*9418*/ 	.word	0xffffffff


	//   ....[51]....
        /*941c*/ 	.word	0xffffffff


	//   ....[52]....
        /*9420*/ 	.word	0xffffffff


	//   ....[53]....
        /*9424*/ 	.word	0xffffffff


	//   ....[54]....
        /*9428*/ 	.word	0xffffffff


	//   ....[55]....
        /*942c*/ 	.word	0xffffffff


	//   ....[56]....
        /*9430*/ 	.word	0xffffffff


	//   ....[57]....
        /*9434*/ 	.word	0xffffffff


	//   ....[58]....
        /*9438*/ 	.word	0xffffffff


	//   ....[59]....
        /*943c*/ 	.word	0xffffffff


	//   ....[60]....
        /*9440*/ 	.word	0xffffffff


	//   ....[61]....
        /*9444*/ 	.word	0xffffffff


	//   ....[62]....
        /*9448*/ 	.word	0xffffffff


	//   ....[63]....
        /*944c*/ 	.word	0xffffffff


	//   ....[64]....
        /*9450*/ 	.word	0xffffffff


	//   ....[65]....
        /*9454*/ 	.word	0xffffffff


	//   ....[66]....
        /*9458*/ 	.word	0xffffffff


	//   ....[67]....
        /*945c*/ 	.word	0xffffffff


	//   ....[68]....
        /*9460*/ 	.word	0xffffffff


	//   ....[69]....
        /*9464*/ 	.word	0xffffffff


	//   ....[70]....
        /*9468*/ 	.word	0xffffffff


	//   ....[71]....
        /*946c*/ 	.word	0xffffffff


	//   ....[72]....
        /*9470*/ 	.word	0xffffffff


	//   ....[73]....
        /*9474*/ 	.word	0xffffffff


	//   ....[74]....
        /*9478*/ 	.word	0xffffffff


	//   ....[75]....
        /*947c*/ 	.word	0xffffffff


	//   ....[76]....
        /*9480*/ 	.word	0xffffffff


	//   ....[77]....
        /*9484*/ 	.word	0xffffffff


	//   ....[78]....
        /*9488*/ 	.word	0xffffffff


	//   ....[79]....
        /*948c*/ 	.word	0xffffffff


	//   ....[80]....
        /*9490*/ 	.word	0xffffffff


	//   ....[81]....
        /*9494*/ 	.word	0xffffffff


	//   ....[82]....
        /*9498*/ 	.word	0xffffffff


	//   ....[83]....
        /*949c*/ 	.word	0xffffffff


	//   ....[84]....
        /*94a0*/ 	.word	0xffffffff


	//   ....[85]....
        /*94a4*/ 	.word	0xffffffff


	//   ....[86]....
        /*94a8*/ 	.word	0xffffffff


	//   ....[87]....
        /*94ac*/ 	.word	0xffffffff


	//   ....[88]....
        /*94b0*/ 	.word	0xffffffff


	//   ....[89]....
        /*94b4*/ 	.word	0xffffffff


	//   ....[90]....
        /*94b8*/ 	.word	0xffffffff


	//   ....[91]....
        /*94bc*/ 	.word	0xffffffff


	//   ....[92]....
        /*94c0*/ 	.word	0xffffffff


	//   ....[93]....
        /*94c4*/ 	.word	0xffffffff


	//   ....[94]....
        /*94c8*/ 	.word	0xffffffff


	//   ....[95]....
        /*94cc*/ 	.word	0xffffffff


	//   ....[96]....
        /*94d0*/ 	.word	0xffffffff


	//   ....[97]....
        /*94d4*/ 	.word	0xffffffff


	//   ....[98]....
        /*94d8*/ 	.word	0xffffffff


	//   ....[99]....
        /*94dc*/ 	.word	0xffffffff


	//   ....[100]....
        /*94e0*/ 	.word	0xffffffff


	//   ....[101]....
        /*94e4*/ 	.word	0xffffffff


	//   ....[102]....
        /*94e8*/ 	.word	0xffffffff


	//   ....[103]....
        /*94ec*/ 	.word	0xffffffff


	//   ....[104]....
        /*94f0*/ 	.word	0xffffffff


	//   ....[105]....
        /*94f4*/ 	.word	0xffffffff


	//   ....[106]....
        /*94f8*/ 	.word	0xffffffff


	//   ....[107]....
        /*94fc*/ 	.word	0xffffffff


	//   ....[108]....
        /*9500*/ 	.word	0xffffffff


	//   ....[109]....
        /*9504*/ 	.word	0xffffffff


	//   ....[110]....
        /*9508*/ 	.word	0xffffffff


	//   ....[111]....
        /*950c*/ 	.word	0xffffffff


	//   ....[112]....
        /*9510*/ 	.word	0xffffffff


	//   ....[113]....
        /*9514*/ 	.word	0xffffffff


	//   ....[114]....
        /*9518*/ 	.word	0xffffffff


	//   ....[115]....
        /*951c*/ 	.word	0xffffffff


	//   ....[116]....
        /*9520*/ 	.word	0xffffffff


	//   ....[117]....
        /*9524*/ 	.word	0xffffffff


	//   ....[118]....
        /*9528*/ 	.word	0xffffffff


	//   ....[119]....
        /*952c*/ 	.word	0xffffffff


	//   ....[120]....
        /*9530*/ 	.word	0xffffffff


	//   ....[121]....
        /*9534*/ 	.word	0xffffffff


	//   ....[122]....
        /*9538*/ 	.word	0xffffffff


	//   ....[123]....
        /*953c*/ 	.word	0x05000020


	//   ....[124]....
        /*9540*/ 	.word	0x05000020


	//   ....[125]....
        /*9544*/ 	.word	0x05000020


	//   ....[126]....
        /*9548*/ 	.word	0x05000020


	//   ....[127]....
        /*954c*/ 	.word	0x05000020


	//   ....[128]....
        /*9550*/ 	.word	0x05000020


	//   ....[129]....
        /*9554*/ 	.word	0x05000020


	//   ....[130]....
        /*9558*/ 	.word	0x05000020


	//   ....[131]....
        /*955c*/ 	.word	0x05000020


	//   ....[132]....
        /*9560*/ 	.word	0x05000020


	//   ....[133]....
        /*9564*/ 	.word	0x05000020


	//   ....[134]....
        /*9568*/ 	.word	0x05000020


	//   ....[135]....
        /*956c*/ 	.word	0x05000020


	//   ....[136]....
        /*9570*/ 	.word	0x05000020


	//   ....[137]....
        /*9574*/ 	.word	0x05000020


	//   ....[138]....
        /*9578*/ 	.word	0x05000020


	//   ....[139]....
        /*957c*/ 	.word	0x05000020


	//   ....[140]....
        /*9580*/ 	.word	0x05000020


	//   ....[141]....
        /*9584*/ 	.word	0x05000020


	//   ....[142]....
        /*9588*/ 	.word	0x05000020


	//   ....[143]....
        /*958c*/ 	.word	0x05000020


	//   ....[144]....
        /*9590*/ 	.word	0x05000020


	//   ....[145]....
        /*9594*/ 	.word	0x05000020


	//   ....[146]....
        /*9598*/ 	.word	0x05000020


	//   ....[147]....
        /*959c*/ 	.word	0x05000020


	//   ....[148]....
        /*95a0*/ 	.word	0x05000020


	//   ....[149]....
        /*95a4*/ 	.word	0x05000020


	//   ....[150]....
        /*95a8*/ 	.word	0x05000020


	//   ....[151]....
        /*95ac*/ 	.word	0x05000020


	//   ....[152]....
        /*95b0*/ 	.word	0x05000020


	//   ....[153]....
        /*95b4*/ 	.word	0x05000020


	//   ....[154]....
        /*95b8*/ 	.word	0x05000020


	//   ....[155]....
        /*95bc*/ 	.word	0x05000020


	//   ....[156]....
        /*95c0*/ 	.word	0x05000020


	//   ....[157]....
        /*95c4*/ 	.word	0x05000020


	//   ....[158]....
        /*95c8*/ 	.word	0x05000020


	//   ....[159]....
        /*95cc*/ 	.word	0x05000020


	//   ....[160]....
        /*95d0*/ 	.word	0x05000020


	//   ....[161]....
        /*95d4*/ 	.word	0x05000020


	//   ....[162]....
        /*95d8*/ 	.word	0x05000020


	//   ....[163]....
        /*95dc*/ 	.word	0x05000020


	//   ....[164]....
        /*95e0*/ 	.word	0x05000020


	//   ....[165]....
        /*95e4*/ 	.word	0x05000020


	//   ....[166]....
        /*95e8*/ 	.word	0x05000020


	//   ....[167]....
        /*95ec*/ 	.word	0x05000020


	//   ....[168]....
        /*95f0*/ 	.word	0x05000020


	//   ....[169]....
        /*95f4*/ 	.word	0x05000020


	//   ....[170]....
        /*95f8*/ 	.word	0x05000020


	//   ....[171]....
        /*95fc*/ 	.word	0x05000020


	//   ....[172]....
        /*9600*/ 	.word	0x05000020


	//   ....[173]....
        /*9604*/ 	.word	0x05000020


	//   ....[174]....
        /*9608*/ 	.word	0x05000020


	//   ....[175]....
        /*960c*/ 	.word	0x05000020


	//   ....[176]....
        /*9610*/ 	.word	0x05000020


	//   ....[177]....
        /*9614*/ 	.word	0x05000020


	//   ....[178]....
        /*9618*/ 	.word	0x05000020


	//   ....[179]....
        /*961c*/ 	.word	0x05000020


	//   ....[180]....
        /*9620*/ 	.word	0x05000020


	//   ....[181]....
        /*9624*/ 	.word	0x05000020


	//   ....[182]....
        /*9628*/ 	.word	0x05000020


	//   ....[183]....
        /*962c*/ 	.word	0x05000020


	//   ....[184]....
        /*9630*/ 	.word	0x05000020


	//   ....[185]....
        /*9634*/ 	.word	0x05000020


	//   ....[186]....
        /*9638*/ 	.word	0x05000020


	//   ....[187]....
        /*963c*/ 	.word	0x05000020


	//   ....[188]....
        /*9640*/ 	.word	0x05000020


	//   ....[189]....
        /*9644*/ 	.word	0x05000020


	//   ....[190]....
        /*9648*/ 	.word	0x05000020


	//   ....[191]....
        /*964c*/ 	.word	0x05000020


	//   ....[192]....
        /*9650*/ 	.word	0x05000020


	//   ....[193]....
        /*9654*/ 	.word	0x05000020


	//   ....[194]....
        /*9658*/ 	.word	0x05000020


	//   ....[195]....
        /*965c*/ 	.word	0x05000020


	//   ....[196]....
        /*9660*/ 	.word	0x05000020


	//   ....[197]....
        /*9664*/ 	.word	0x05000020


	//   ....[198]....
        /*9668*/ 	.word	0x05000020


	//   ....[199]....
        /*966c*/ 	.word	0x05000020


	//   ....[200]....
        /*9670*/ 	.word	0x05000020


	//   ....[201]....
        /*9674*/ 	.word	0x05000020


	//   ....[202]....
        /*9678*/ 	.word	0x05000020


	//   ....[203]....
        /*967c*/ 	.word	0x05000020


	//   ....[204]....
        /*9680*/ 	.word	0x05000020


	//   ....[205]....
        /*9684*/ 	.word	0x05000020


	//   ....[206]....
        /*9688*/ 	.word	0x05000020


	//   ....[207]....
        /*968c*/ 	.word	0x05000020


	//   ....[208]....
        /*9690*/ 	.word	0x05000020


	//   ....[209]....
        /*9694*/ 	.word	0x05000020


	//   ....[210]....
        /*9698*/ 	.word	0x05000020


	//   ....[211]....
        /*969c*/ 	.word	0x05000020


	//   ....[212]....
        /*96a0*/ 	.word	0x05000020


	//   ....[213]....
        /*96a4*/ 	.word	0x05000020


	//   ....[214]....
        /*96a8*/ 	.word	0x05000020


	//   ....[215]....
        /*96ac*/ 	.word	0x05000020


	//   ....[216]....
        /*96b0*/ 	.word	0x05000020


	//   ....[217]....
        /*96b4*/ 	.word	0x05000020


	//   ....[218]....
        /*96b8*/ 	.word	0x05000020


	//   ....[219]....
        /*96bc*/ 	.word	0x05000020


	//   ....[220]....
        /*96c0*/ 	.word	0x05000020


	//   ....[221]....
        /*96c4*/ 	.word	0x05000020


	//   ....[222]....
        /*96c8*/ 	.word	0x05000020


	//   ....[223]....
        /*96cc*/ 	.word	0x05000020


	//   ....[224]....
        /*96d0*/ 	.word	0x05000020


	//   ....[225]....
        /*96d4*/ 	.word	0x05000020


	//   ....[226]....
        /*96d8*/ 	.word	0x05000020


	//   ....[227]....
        /*96dc*/ 	.word	0x05000020


	//   ....[228]....
        /*96e0*/ 	.word	0x05000020


	//   ....[229]....
        /*96e4*/ 	.word	0x05000020


	//   ....[230]....
        /*96e8*/ 	.word	0x05000020


	//   ....[231]....
        /*96ec*/ 	.word	0x05000020


	//   ....[232]....
        /*96f0*/ 	.word	0x05000020


	//   ....[233]....
        /*96f4*/ 	.word	0x05000020


	//   ....[234]....
        /*96f8*/ 	.word	0x05000020


	//   ....[235]....
        /*96fc*/ 	.word	0x05000020


	//   ....[236]....
        /*9700*/ 	.word	0x05000020


	//   ....[237]....
        /*9704*/ 	.word	0x05000020


	//   ....[238]....
        /*9708*/ 	.word	0x05000020


	//   ....[239]....
        /*970c*/ 	.word	0x05000020


	//   ....[240]....
        /*9710*/ 	.word	0x05000020


	//   ....[241]....
        /*9714*/ 	.word	0x05000020


	//   ....[242]....
        /*9718*/ 	.word	0x05000020


	//   ....[243]....
        /*971c*/ 	.word	0x05000020


	//   ....[244]....
        /*9720*/ 	.word	0x05000020


	//   ....[245]....
        /*9724*/ 	.word	0x05000020


	//   ....[246]....
        /*9728*/ 	.word	0x05000020


	//   ....[247]....
        /*972c*/ 	.word	0x05000020


	//   ....[248]....
        /*9730*/ 	.word	0x05000020


	//   ....[249]....
        /*9734*/ 	.word	0x05000020


	//   ....[250]....
        /*9738*/ 	.word	0x05000020


	//   ....[251]....
        /*973c*/ 	.word	0x05000020


	//   ....[252]....
        /*9740*/ 	.word	0x05000020


	//   ....[253]....
        /*9744*/ 	.word	0x05000020


	//   ....[254]....
        /*9748*/ 	.word	0x05000020


	//   ....[255]....
        /*974c*/ 	.word	0x05000020


	//   ....[0]....
        /*9750*/ 	.word	0x05000020


	//   ....[1]....
        /*9754*/ 	.word	0x05000020


	//   ....[2]....
        /*9758*/ 	.word	0x05000020


	//   ....[3]....
        /*975c*/ 	.word	0x05000020


	//   ....[4]....
        /*9760*/ 	.word	0x05000020


	//   ....[5]....
        /*9764*/ 	.word	0x05000020


	//   ....[6]....
        /*9768*/ 	.word	0x05000020


	//   ....[7]....
        /*976c*/ 	.word	0x05000020


	//   ....[8]....
        /*9770*/ 	.word	0x05000020


	//   ....[9]....
        /*9774*/ 	.word	0x05000020


	//   ....[10]....
        /*9778*/ 	.word	0x05000020


	//   ....[11]....
        /*977c*/ 	.word	0x05000020


	//   ....[12]....
        /*9780*/ 	.word	0x05000020


	//   ....[13]....
        /*9784*/ 	.word	0x05000020


	//   ....[14]....
        /*9788*/ 	.word	0x05000020


	//   ....[15]....
        /*978c*/ 	.word	0x05000020


	//   ....[16]....
        /*9790*/ 	.word	0x05000020


	//   ....[17]....
        /*9794*/ 	.word	0x05000020


	//   ....[18]....
        /*9798*/ 	.word	0x05000020


	//   ....[19]....
        /*979c*/ 	.word	0x05000020


	//   ....[20]....
        /*97a0*/ 	.word	0x05000020


	//   ....[21]....
        /*97a4*/ 	.word	0x05000020


	//   ....[22]....
        /*97a8*/ 	.word	0x05000020


	//   ....[23]....
        /*97ac*/ 	.word	0x05000020


	//   ....[24]....
        /*97b0*/ 	.word	0x05000020


	//   ....[25]....
        /*97b4*/ 	.word	0x05000020


	//   ....[26]....
        /*97b8*/ 	.word	0x05000020


	//   ....[27]....
        /*97bc*/ 	.word	0x05000020


	//   ....[28]....
        /*97c0*/ 	.word	0x05000020


	//   ....[29]....
        /*97c4*/ 	.word	0x05000020


	//   ....[30]....
        /*97c8*/ 	.word	0x05000020


	//   ....[31]....
        /*97cc*/ 	.word	0x05000020


	//   ....[32]....
        /*97d0*/ 	.word	0x05000020


	//   ....[33]....
        /*97d4*/ 	.word	0x05000020


	//   ....[34]....
        /*97d8*/ 	.word	0x05000020


	//   ....[35]....
        /*97dc*/ 	.word	0x05000020


	//   ....[36]....
        /*97e0*/ 	.word	0x05000020


	//   ....[37]....
        /*97e4*/ 	.word	0x05000020


	//   ....[38]....
        /*97e8*/ 	.word	0x05000020


	//   ....[39]....
        /*97ec*/ 	.word	0x05000020


	//   ....[40]....
        /*97f0*/ 	.word	0x05000020


	//   ....[41]....
        /*97f4*/ 	.word	0x05000020


	//   ....[42]....
        /*97f8*/ 	.word	0x05000020


	//   ....[43]....
        /*97fc*/ 	.word	0x05000020


	//   ....[44]....
        /*9800*/ 	.word	0x05000020


	//   ....[45]....
        /*9804*/ 	.word	0x05000020


	//   ....[46]....
        /*9808*/ 	.word	0x05000020


	//   ....[47]....
        /*980c*/ 	.word	0x05000020


	//   ....[48]....
        /*9810*/ 	.word	0x05000020


	//   ....[49]....
        /*9814*/ 	.word	0x05000020


	//   ....[50]....
        /*9818*/ 	.word	0x05000020


	//   ....[51]....
        /*981c*/ 	.word	0x05000020


	//   ....[52]....
        /*9820*/ 	.word	0x05000020


	//   ....[53]....
        /*9824*/ 	.word	0x05000020


	//   ....[54]....
        /*9828*/ 	.word	0x05000020


	//   ....[55]....
        /*982c*/ 	.word	0x05000020


	//   ....[56]....
        /*9830*/ 	.word	0x05000020


	//   ....[57]....
        /*9834*/ 	.word	0x05000020


	//   ....[58]....
        /*9838*/ 	.word	0x05000020


	//   ....[59]....
        /*983c*/ 	.word	0x05000020


	//   ....[60]....
        /*9840*/ 	.word	0x05000020


	//   ....[61]....
        /*9844*/ 	.word	0x05000020


	//   ....[62]....
        /*9848*/ 	.word	0x05000020


	//   ....[63]....
        /*984c*/ 	.word	0x05000020


	//   ....[64]....
        /*9850*/ 	.word	0x05000020


	//   ....[65]....
        /*9854*/ 	.word	0x05000020


	//   ....[66]....
        /*9858*/ 	.word	0x05000020


	//   ....[67]....
        /*985c*/ 	.word	0x05000020


	//   ....[68]....
        /*9860*/ 	.word	0x05000020


	//   ....[69]....
        /*9864*/ 	.word	0x05000020


	//   ....[70]....
        /*9868*/ 	.word	0x05000020


	//   ....[71]....
        /*986c*/ 	.word	0x05000020


	//   ....[72]....
        /*9870*/ 	.word	0x05000020


	//   ....[73]....
        /*9874*/ 	.word	0x05000020


	//   ....[74]....
        /*9878*/ 	.word	0x05000020


	//   ....[75]....
        /*987c*/ 	.word	0x05000020


	//   ....[76]....
        /*9880*/ 	.word	0x05000020


	//   ....[77]....
        /*9884*/ 	.word	0x05000020


	//   ....[78]....
        /*9888*/ 	.word	0x05000020


	//   ....[79]....
        /*988c*/ 	.word	0x05000020


	//   ....[80]....
        /*9890*/ 	.word	0x05000020


	//   ....[81]....
        /*9894*/ 	.word	0x05000020


	//   ....[82]....
        /*9898*/ 	.word	0x05000020


	//   ....[83]....
        /*989c*/ 	.word	0x05000020


	//   ....[84]....
        /*98a0*/ 	.word	0x05000020


	//   ....[85]....
        /*98a4*/ 	.word	0x05000020


	//   ....[86]....
        /*98a8*/ 	.word	0x05000020


	//   ....[87]....
        /*98ac*/ 	.word	0x05000020


	//   ....[88]....
        /*98b0*/ 	.word	0x05000020


	//   ....[89]....
        /*98b4*/ 	.word	0x05000020


	//   ....[90]....
        /*98b8*/ 	.word	0x05000020


	//   ....[91]....
        /*98bc*/ 	.word	0x05000020


	//   ....[92]....
        /*98c0*/ 	.word	0x05000020


	//   ....[93]....
        /*98c4*/ 	.word	0x05000020


	//   ....[94]....
        /*98c8*/ 	.word	0x05000020


	//   ....[95]....
        /*98cc*/ 	.word	0x05000020


	//   ....[96]....
        /*98d0*/ 	.word	0x05000020


	//   ....[97]....
        /*98d4*/ 	.word	0x05000020


	//   ....[98]....
        /*98d8*/ 	.word	0x05000020


	//   ....[99]....
        /*98dc*/ 	.word	0x05000020


	//   ....[100]....
        /*98e0*/ 	.word	0x05000020


	//   ....[101]....
        /*98e4*/ 	.word	0x05000020


	//   ....[102]....
        /*98e8*/ 	.word	0x05000020


	//   ....[103]....
        /*98ec*/ 	.word	0x05000020


	//   ....[104]....
        /*98f0*/ 	.word	0x05000020


	//   ....[105]....
        /*98f4*/ 	.word	0x05000020


	//   ....[106]....
        /*98f8*/ 	.word	0x05000020


	//   ....[107]....
        /*98fc*/ 	.word	0x05000020


	//   ....[108]....
        /*9900*/ 	.word	0x05000020


	//   ....[109]....
        /*9904*/ 	.word	0x05000020


	//   ....[110]....
        /*9908*/ 	.word	0x05000020


	//   ....[111]....
        /*990c*/ 	.word	0x05000020


	//   ....[112]....
        /*9910*/ 	.word	0x05000020


	//   ....[113]....
        /*9914*/ 	.word	0x05000020


	//   ....[114]....
        /*9918*/ 	.word	0x05000020


	//   ....[115]....
        /*991c*/ 	.word	0x05000020


	//   ....[116]....
        /*9920*/ 	.word	0x05000020


	//   ....[117]....
        /*9924*/ 	.word	0x05000020


	//   ....[118]....
        /*9928*/ 	.word	0x05000020


	//   ....[119]....
        /*992c*/ 	.word	0x05000020


	//   ....[120]....
        /*9930*/ 	.word	0x05000020


	//   ....[121]....
        /*9934*/ 	.word	0x05000020


	//   ....[122]....
        /*9938*/ 	.word	0x05000020


	//   ....[123]....
        /*993c*/ 	.word	0x05000020


	//   ....[124]....
        /*9940*/ 	.word	0x05000020


	//   ....[125]....
        /*9944*/ 	.word	0x05000020


	//   ....[126]....
        /*9948*/ 	.word	0x05000020


	//   ....[127]....
        /*994c*/ 	.word	0x05000020


	//   ....[128]....
        /*9950*/ 	.word	0x05000020


	//   ....[129]....
        /*9954*/ 	.word	0x05000020


	//   ....[130]....
        /*9958*/ 	.word	0x05000020


	//   ....[131]....
        /*995c*/ 	.word	0x05000020


	//   ....[132]....
        /*9960*/ 	.word	0x05000020


	//   ....[133]....
        /*9964*/ 	.word	0x05000020


	//   ....[134]....
        /*9968*/ 	.word	0x05000020


	//   ....[135]....
        /*996c*/ 	.word	0x05000020


	//   ....[136]....
        /*9970*/ 	.word	0x05000020


	//   ....[137]....
        /*9974*/ 	.word	0x05000020


	//   ....[138]....
        /*9978*/ 	.word	0x05000020


	//   ....[139]....
        /*997c*/ 	.word	0x05000020


	//   ....[140]....
        /*9980*/ 	.word	0x05000020


	//   ....[141]....
        /*9984*/ 	.word	0x05000020


	//   ....[142]....
        /*9988*/ 	.word	0x05000020


	//   ....[143]....
        /*998c*/ 	.word	0x05000020


	//   ....[144]....
        /*9990*/ 	.word	0x05000020


	//   ....[145]....
        /*9994*/ 	.word	0x05000020


	//   ....[146]....
        /*9998*/ 	.word	0x05000020


	//   ....[147]....
        /*999c*/ 	.word	0x05000020


	//   ....[148]....
        /*99a0*/ 	.word	0x05000020


	//   ....[149]....
        /*99a4*/ 	.word	0x05000020


	//   ....[150]....
        /*99a8*/ 	.word	0x05000020


	//   ....[151]....
        /*99ac*/ 	.word	0x05000020


	//   ....[152]....
        /*99b0*/ 	.word	0x05000020


	//   ....[153]....
        /*99b4*/ 	.word	0x05000020


	//   ....[154]....
        /*99b8*/ 	.word	0x05000020


	//   ....[155]....
        /*99bc*/ 	.word	0x05000020


	//   ....[156]....
        /*99c0*/ 	.word	0x05000020


	//   ....[157]....
        /*99c4*/ 	.word	0x05000020


	//   ....[158]....
        /*99c8*/ 	.word	0x05000020


	//   ....[159]....
        /*99cc*/ 	.word	0x05000020


	//   ....[160]....
        /*99d0*/ 	.word	0x05000020


	//   ....[161]....
        /*99d4*/ 	.word	0x05000020


	//   ....[162]....
        /*99d8*/ 	.word	0x05000020


	//   ....[163]....
        /*99dc*/ 	.word	0x05000020


	//   ....[164]....
        /*99e0*/ 	.word	0x05000020


	//   ....[165]....
        /*99e4*/ 	.word	0x05000020


	//   ....[166]....
        /*99e8*/ 	.word	0x05000020


	//   ....[167]....
        /*99ec*/ 	.word	0x05000020


	//   ....[168]....
        /*99f0*/ 	.word	0x05000020


	//   ....[169]....
        /*99f4*/ 	.word	0x05000020


	//   ....[170]....
        /*99f8*/ 	.word	0x05000020


	//   ....[171]....
        /*99fc*/ 	.word	0x05000020


	//   ....[172]....
        /*9a00*/ 	.word	0x05000020


	//   ....[173]....
        /*9a04*/ 	.word	0x05000020


	//   ....[174]....
        /*9a08*/ 	.word	0x05000020


	//   ....[175]....
        /*9a0c*/ 	.word	0x05000020


	//   ....[176]....
        /*9a10*/ 	.word	0x05000020


	//   ....[177]....
        /*9a14*/ 	.word	0x05000020


	//   ....[178]....
        /*9a18*/ 	.word	0x05000020


	//   ....[179]....
        /*9a1c*/ 	.word	0x05000020


	//   ....[180]....
        /*9a20*/ 	.word	0x05000020


	//   ....[181]....
        /*9a24*/ 	.word	0x05000020


	//   ....[182]....
        /*9a28*/ 	.word	0x05000020


	//   ....[183]....
        /*9a2c*/ 	.word	0x05000020


	//   ....[184]....
        /*9a30*/ 	.word	0x05000020


	//   ....[185]....
        /*9a34*/ 	.word	0x05000020


	//   ....[186]....
        /*9a38*/ 	.word	0x05000020


	//   ....[187]....
        /*9a3c*/ 	.word	0x05000020


	//   ....[188]....
        /*9a40*/ 	.word	0x05000020


	//   ....[189]....
        /*9a44*/ 	.word	0x05000020


	//   ....[190]....
        /*9a48*/ 	.word	0x05000020


	//   ....[191]....
        /*9a4c*/ 	.word	0x05000020


	//   ....[192]....
        /*9a50*/ 	.word	0x05000020


	//   ....[193]....
        /*9a54*/ 	.word	0x05000020


	//   ....[194]....
        /*9a58*/ 	.word	0x05000020


	//   ....[195]....
        /*9a5c*/ 	.word	0x05000020


	//   ....[196]....
        /*9a60*/ 	.word	0x05000020


	//   ....[197]....
        /*9a64*/ 	.word	0x05000020


	//   ....[198]....
        /*9a68*/ 	.word	0x05000020


	//   ....[199]....
        /*9a6c*/ 	.word	0x05000020


	//   ....[200]....
        /*9a70*/ 	.word	0x05000020


	//   ....[201]....
        /*9a74*/ 	.word	0x05000020


	//   ....[202]....
        /*9a78*/ 	.word	0x05000020


	//   ....[203]....
        /*9a7c*/ 	.word	0x05000020


	//   ....[204]....
        /*9a80*/ 	.word	0x05000020


	//   ....[205]....
        /*9a84*/ 	.word	0x05000020


	//   ....[206]....
        /*9a88*/ 	.word	0x05000020


	//   ....[207]....
        /*9a8c*/ 	.word	0x05000020


	//   ....[208]....
        /*9a90*/ 	.word	0x05000020


	//   ....[209]....
        /*9a94*/ 	.word	0x05000020


	//   ....[210]....
        /*9a98*/ 	.word	0x05000020


	//   ....[211]....
        /*9a9c*/ 	.word	0x05000020


	//   ....[212]....
        /*9aa0*/ 	.word	0x05000020


	//   ....[213]....
        /*9aa4*/ 	.word	0x05000020


	//   ....[214]....
        /*9aa8*/ 	.word	0x05000020


	//   ....[215]....
        /*9aac*/ 	.word	0x05000020


	//   ....[216]....
        /*9ab0*/ 	.word	0x05000020


	//   ....[217]....
        /*9ab4*/ 	.word	0x05000020


	//   ....[218]....
        /*9ab8*/ 	.word	0x05000020


	//   ....[219]....
        /*9abc*/ 	.word	0x05000020


	//   ....[220]....
        /*9ac0*/ 	.word	0x05000020


	//   ....[221]....
        /*9ac4*/ 	.word	0x05000020


	//   ....[222]....
        /*9ac8*/ 	.word	0x05000020


	//   ....[223]....
        /*9acc*/ 	.word	0x05000020


	//   ....[224]....
        /*9ad0*/ 	.word	0x05000020


	//   ....[225]....
        /*9ad4*/ 	.word	0x05000020


	//   ....[226]....
        /*9ad8*/ 	.word	0x05000020


	//   ....[227]....
        /*9adc*/ 	.word	0x05000020


	//   ....[228]....
        /*9ae0*/ 	.word	0x05000020


	//   ....[229]....
        /*9ae4*/ 	.word	0x05000020


	//   ....[230]....
        /*9ae8*/ 	.word	0x05000020


	//   ....[231]....
        /*9aec*/ 	.word	0x05000020


	//   ....[232]....
        /*9af0*/ 	.word	0x05000020


	//   ....[233]....
        /*9af4*/ 	.word	0x05000020


	//   ....[234]....
        /*9af8*/ 	.word	0x05000020


	//   ....[235]....
        /*9afc*/ 	.word	0x05000020


	//   ....[236]....
        /*9b00*/ 	.word	0x05000020


	//   ....[237]....
        /*9b04*/ 	.word	0x05000020


	//   ....[238]....
        /*9b08*/ 	.word	0x05000020


	//   ....[239]....
        /*9b0c*/ 	.word	0x05000020


	//   ....[240]....
        /*9b10*/ 	.word	0x05000020


	//   ....[241]....
        /*9b14*/ 	.word	0x05000020


	//   ....[242]....
        /*9b18*/ 	.word	0x05000020


	//   ....[243]....
        /*9b1c*/ 	.word	0x05000020


	//   ....[244]....
        /*9b20*/ 	.word	0x05000020


	//   ....[245]....
        /*9b24*/ 	.word	0x05000020


	//   ....[246]....
        /*9b28*/ 	.word	0x05000020


	//   ....[247]....
        /*9b2c*/ 	.word	0x05000020


	//   ....[248]....
        /*9b30*/ 	.word	0x05000020


	//   ....[249]....
        /*9b34*/ 	.word	0x05000020


	//   ....[250]....
        /*9b38*/ 	.word	0x05000020


	//   ....[251]....
        /*9b3c*/ 	.word	0x05000020


	//   ....[252]....
        /*9b40*/ 	.word	0x05000020


	//   ....[253]....
        /*9b44*/ 	.word	0x05000020


	//   ....[254]....
        /*9b48*/ 	.word	0x05000020


	//   ....[255]....
        /*9b4c*/ 	.word	0x05000020


	//   ....[0]....
        /*9b50*/ 	.word	0x05000020


	//   ....[1]....
        /*9b54*/ 	.word	0x05000020


	//   ....[2]....
        /*9b58*/ 	.word	0x05000020


	//   ....[3]....
        /*9b5c*/ 	.word	0x05000020


	//   ....[4]....
        /*9b60*/ 	.word	0x05000020


	//   ....[5]....
        /*9b64*/ 	.word	0x05000020


	//   ....[6]....
        /*9b68*/ 	.word	0x05000020


	//   ....[7]....
        /*9b6c*/ 	.word	0x05000020


	//   ....[8]....
        /*9b70*/ 	.word	0x05000020


	//   ....[9]....
        /*9b74*/ 	.word	0x05000020


	//   ....[10]....
        /*9b78*/ 	.word	0x05000020


	//   ....[11]....
        /*9b7c*/ 	.word	0x05000020


	//   ....[12]....
        /*9b80*/ 	.word	0x05000020


	//   ....[13]....
        /*9b84*/ 	.word	0x05000020


	//   ....[14]....
        /*9b88*/ 	.word	0x05000020


	//   ....[15]....
        /*9b8c*/ 	.word	0x05000020


	//   ....[16]....
        /*9b90*/ 	.word	0x05000020


	//   ....[17]....
        /*9b94*/ 	.word	0x05000020


	//   ....[18]....
        /*9b98*/ 	.word	0x05000020


	//   ....[19]....
        /*9b9c*/ 	.word	0x05000020


	//   ....[20]....
        /*9ba0*/ 	.word	0x05000020


	//   ....[21]....
        /*9ba4*/ 	.word	0x05000020


	//   ....[22]....
        /*9ba8*/ 	.word	0x05000020


	//   ....[23]....
        /*9bac*/ 	.word	0x05000020


	//   ....[24]....
        /*9bb0*/ 	.word	0x05000020


	//   ....[25]....
        /*9bb4*/ 	.word	0x05000020


	//   ....[26]....
        /*9bb8*/ 	.word	0x05000020


	//   ....[27]....
        /*9bbc*/ 	.word	0x05000020


	//   ....[28]....
        /*9bc0*/ 	.word	0x05000020


	//   ....[29]....
        /*9bc4*/ 	.word	0x05000020


	//   ....[30]....
        /*9bc8*/ 	.word	0x05000020


	//   ....[31]....
        /*9bcc*/ 	.word	0x05000020


	//   ....[32]....
        /*9bd0*/ 	.word	0x05000020


	//   ....[33]....
        /*9bd4*/ 	.word	0x05000020


	//   ....[34]....
        /*9bd8*/ 	.word	0x05000020


	//   ....[35]....
        /*9bdc*/ 	.word	0x05000020


	//   ....[36]....
        /*9be0*/ 	.word	0x05000020


	//   ....[37]....
        /*9be4*/ 	.word	0x05000020


	//   ....[38]....
        /*9be8*/ 	.word	0x05000020


	//   ....[39]....
        /*9bec*/ 	.word	0x05000020


	//   ....[40]....
        /*9bf0*/ 	.word	0x05000020


	//   ....[41]....
        /*9bf4*/ 	.word	0x05000020


	//   ....[42]....
        /*9bf8*/ 	.word	0x05000020


	//   ....[43]....
        /*9bfc*/ 	.word	0x05000020


	//   ....[44]....
        /*9c00*/ 	.word	0x05000020


	//   ....[45]....
        /*9c04*/ 	.word	0x05000020


	//   ....[46]....
        /*9c08*/ 	.word	0x05000020


	//   ....[47]....
        /*9c0c*/ 	.word	0x05000020


	//   ....[48]....
        /*9c10*/ 	.word	0x05000020


	//   ....[49]....
        /*9c14*/ 	.word	0x05000020


	//   ....[50]....
        /*9c18*/ 	.word	0x05000020


	//   ....[51]....
        /*9c1c*/ 	.word	0x05000020


	//   ....[52]....
        /*9c20*/ 	.word	0x05000020


	//   ....[53]....
        /*9c24*/ 	.word	0x05000020


	//   ....[54]....
        /*9c28*/ 	.word	0x05000020


	//   ....[55]....
        /*9c2c*/ 	.word	0x05000020


	//   ....[56]....
        /*9c30*/ 	.word	0x05000020


	//   ....[57]....
        /*9c34*/ 	.word	0x05000020


	//   ....[58]....
        /*9c38*/ 	.word	0x05000020


	//   ....[59]....
        /*9c3c*/ 	.word	0x05000020


	//   ....[60]....
        /*9c40*/ 	.word	0x05000020


	//   ....[61]....
        /*9c44*/ 	.word	0x05000020


	//   ....[62]....
        /*9c48*/ 	.word	0x05000020


	//   ....[63]....
        /*9c4c*/ 	.word	0x05000020


	//   ....[64]....
        /*9c50*/ 	.word	0x05000020


	//   ....[65]....
        /*9c54*/ 	.word	0x05000020


	//   ....[66]....
        /*9c58*/ 	.word	0x05000020


	//   ....[67]....
        /*9c5c*/ 	.word	0x05000020


	//   ....[68]....
        /*9c60*/ 	.word	0x05000020


	//   ....[69]....
        /*9c64*/ 	.word	0x05000020


	//   ....[70]....
        /*9c68*/ 	.word	0x05000020


	//   ....[71]....
        /*9c6c*/ 	.word	0x05000020


	//   ....[72]....
        /*9c70*/ 	.word	0x05000020


	//   ....[73]....
        /*9c74*/ 	.word	0x05000020


	//   ....[74]....
        /*9c78*/ 	.word	0x05000020


	//   ....[75]....
        /*9c7c*/ 	.word	0x05000020


	//   ....[76]....
        /*9c80*/ 	.word	0x05000020


	//   ....[77]....
        /*9c84*/ 	.word	0x05000020


	//   ....[78]....
        /*9c88*/ 	.word	0x05000020


	//   ....[79]....
        /*9c8c*/ 	.word	0x05000020


	//   ....[80]....
        /*9c90*/ 	.word	0x05000020


	//   ....[81]....
        /*9c94*/ 	.word	0x05000020


	//   ....[82]....
        /*9c98*/ 	.word	0x05000020


	//   ....[83]....
        /*9c9c*/ 	.word	0x05000020


	//   ....[84]....
        /*9ca0*/ 	.word	0x05000020


	//   ....[85]....
        /*9ca4*/ 	.word	0x05000020


	//   ....[86]....
        /*9ca8*/ 	.word	0x05000020


	//   ....[87]....
        /*9cac*/ 	.word	0x05000020


	//   ....[88]....
        /*9cb0*/ 	.word	0x05000020


	//   ....[89]....
        /*9cb4*/ 	.word	0x05000020


	//   ....[90]....
        /*9cb8*/ 	.word	0x05000020


	//   ....[91]....
        /*9cbc*/ 	.word	0x05000020


	//   ....[92]....
        /*9cc0*/ 	.word	0x05000020


	//   ....[93]....
        /*9cc4*/ 	.word	0x05000020


	//   ....[94]....
        /*9cc8*/ 	.word	0x05000020


	//   ....[95]....
        /*9ccc*/ 	.word	0x05000020


	//   ....[96]....
        /*9cd0*/ 	.word	0x05000020


	//   ....[97]....
        /*9cd4*/ 	.word	0x05000020


	//   ....[98]....
        /*9cd8*/ 	.word	0x05000020


	//   ....[99]....
        /*9cdc*/ 	.word	0x05000020


	//   ....[100]....
        /*9ce0*/ 	.word	0x05000020


	//   ....[101]....
        /*9ce4*/ 	.word	0x05000020


	//   ....[102]....
        /*9ce8*/ 	.word	0x05000020


	//   ....[103]....
        /*9cec*/ 	.word	0x05000020


	//   ....[104]....
        /*9cf0*/ 	.word	0x05000020


	//   ....[105]....
        /*9cf4*/ 	.word	0x05000020


	//   ....[106]....
        /*9cf8*/ 	.word	0x05000020


	//   ....[107]....
        /*9cfc*/ 	.word	0x05000020


	//   ....[108]....
        /*9d00*/ 	.word	0x05000020


	//   ....[109]....
        /*9d04*/ 	.word	0x05000020


	//   ....[110]....
        /*9d08*/ 	.word	0x05000020


	//   ....[111]....
        /*9d0c*/ 	.word	0x05000020


	//   ....[112]....
        /*9d10*/ 	.word	0x05000020


	//   ....[113]....
        /*9d14*/ 	.word	0x05000020


	//   ....[114]....
        /*9d18*/ 	.word	0x05000020


	//   ....[115]....
        /*9d1c*/ 	.word	0x05000020


	//   ....[116]....
        /*9d20*/ 	.word	0x05000020


	//   ....[117]....
        /*9d24*/ 	.word	0x05000020


	//   ....[118]....
        /*9d28*/ 	.word	0x05000020


	//   ....[119]....
        /*9d2c*/ 	.word	0x05000020


	//   ....[120]....
        /*9d30*/ 	.word	0x05000020


	//   ....[121]....
        /*9d34*/ 	.word	0x05000020


	//   ....[122]....
        /*9d38*/ 	.word	0x05000020


	//   ....[123]....
        /*9d3c*/ 	.word	0x05000020


	//   ....[124]....
        /*9d40*/ 	.word	0x05000020


	//   ....[125]....
        /*9d44*/ 	.word	0x05000020


	//   ....[126]....
        /*9d48*/ 	.word	0x05000020


	//   ....[127]....
        /*9d4c*/ 	.word	0x05000020


	//   ....[128]....
        /*9d50*/ 	.word	0x05000020


	//   ....[129]....
        /*9d54*/ 	.word	0x05000020


	//   ....[130]....
        /*9d58*/ 	.word	0x05000020


	//   ....[131]....
        /*9d5c*/ 	.word	0x05000020


	//   ....[132]....
        /*9d60*/ 	.word	0x05000020


	//   ....[133]....
        /*9d64*/ 	.word	0x05000020


	//   ....[134]....
        /*9d68*/ 	.word	0x05000020


	//   ....[135]....
        /*9d6c*/ 	.word	0x05000020


	//   ....[136]....
        /*9d70*/ 	.word	0x05000020


	//   ....[137]....
        /*9d74*/ 	.word	0x05000020


	//   ....[138]....
        /*9d78*/ 	.word	0x05000020


	//   ....[139]....
        /*9d7c*/ 	.word	0x05000020


	//   ....[140]....
        /*9d80*/ 	.word	0x05000020


	//   ....[141]....
        /*9d84*/ 	.word	0x05000020


	//   ....[142]....
        /*9d88*/ 	.word	0x05000020


	//   ....[143]....
        /*9d8c*/ 	.word	0x05000020


	//   ....[144]....
        /*9d90*/ 	.word	0x05000020


	//   ....[145]....
        /*9d94*/ 	.word	0x05000020


	//   ....[146]....
        /*9d98*/ 	.word	0x05000020


	//   ....[147]....
        /*9d9c*/ 	.word	0x05000020


	//   ....[148]....
        /*9da0*/ 	.word	0x05000020


	//   ....[149]....
        /*9da4*/ 	.word	0x05000020


	//   ....[150]....
        /*9da8*/ 	.word	0x05000020


	//   ....[151]....
        /*9dac*/ 	.word	0x05000020


	//   ....[152]....
        /*9db0*/ 	.word	0x05000020


	//   ....[153]....
        /*9db4*/ 	.word	0x05000020


	//   ....[154]....
        /*9db8*/ 	.word	0x05000020


	//   ....[155]....
        /*9dbc*/ 	.word	0x05000020


	//   ....[156]....
        /*9dc0*/ 	.word	0x05000020


	//   ....[157]....
        /*9dc4*/ 	.word	0x05000020


	//   ....[158]....
        /*9dc8*/ 	.word	0x05000020


	//   ....[159]....
        /*9dcc*/ 	.word	0x05000020


	//   ....[160]....
        /*9dd0*/ 	.word	0x05000020


	//   ....[161]....
        /*9dd4*/ 	.word	0x05000020


	//   ....[162]....
        /*9dd8*/ 	.word	0x05000020


	//   ....[163]....
        /*9ddc*/ 	.word	0x05000020


	//   ....[164]....
        /*9de0*/ 	.word	0x05000020


	//   ....[165]....
        /*9de4*/ 	.word	0x05000020


	//   ....[166]....
        /*9de8*/ 	.word	0x05000020


	//   ....[167]....
        /*9dec*/ 	.word	0x05000020


	//   ....[168]....
        /*9df0*/ 	.word	0x05000020


	//   ....[169]....
        /*9df4*/ 	.word	0x05000020


	//   ....[170]....
        /*9df8*/ 	.word	0x05000020


	//   ....[171]....
        /*9dfc*/ 	.word	0x05000020


	//   ....[172]....
        /*9e00*/ 	.word	0x05000020


	//   ....[173]....
        /*9e04*/ 	.word	0x05000020


	//   ....[174]....
        /*9e08*/ 	.word	0x05000020


	//   ....[175]....
        /*9e0c*/ 	.word	0x05000020


	//   ....[176]....
        /*9e10*/ 	.word	0x05000020


	//   ....[177]....
        /*9e14*/ 	.word	0x05000020


	//   ....[178]....
        /*9e18*/ 	.word	0x05000020


	//   ....[179]....
        /*9e1c*/ 	.word	0x05000020


	//   ....[180]....
        /*9e20*/ 	.word	0x05000020


	//   ....[181]....
        /*9e24*/ 	.word	0x05000020


	//   ....[182]....
        /*9e28*/ 	.word	0x05000020


	//   ....[183]....
        /*9e2c*/ 	.word	0x05000020


	//   ....[184]....
        /*9e30*/ 	.word	0x05000020


	//   ....[185]....
        /*9e34*/ 	.word	0x05000020


	//   ....[186]....
        /*9e38*/ 	.word	0x05000020


	//   ....[187]....
        /*9e3c*/ 	.word	0x05000020


	//   ....[188]....
        /*9e40*/ 	.word	0x05000020


	//   ....[189]....
        /*9e44*/ 	.word	0x05000020


	//   ....[190]....
        /*9e48*/ 	.word	0x05000020


	//   ....[191]....
        /*9e4c*/ 	.word	0x05000020


	//   ....[192]....
        /*9e50*/ 	.word	0x05000020


	//   ....[193]....
        /*9e54*/ 	.word	0x05000020


	//   ....[194]....
        /*9e58*/ 	.word	0x05000020


	//   ....[195]....
        /*9e5c*/ 	.word	0x05000020


	//   ....[196]....
        /*9e60*/ 	.word	0x05000020


	//   ....[197]....
        /*9e64*/ 	.word	0x05000020


	//   ....[198]....
        /*9e68*/ 	.word	0x05000020


	//   ....[199]....
        /*9e6c*/ 	.word	0x05000020


	//   ....[200]....
        /*9e70*/ 	.word	0x05000020


	//   ....[201]....
        /*9e74*/ 	.word	0x05000020


	//   ....[202]....
        /*9e78*/ 	.word	0x05000020


	//   ....[203]....
        /*9e7c*/ 	.word	0x05000020


	//   ....[204]....
        /*9e80*/ 	.word	0x05000020


	//   ....[205]....
        /*9e84*/ 	.word	0x05000020


	//   ....[206]....
        /*9e88*/ 	.word	0x05000020


	//   ....[207]....
        /*9e8c*/ 	.word	0x05000020


	//   ....[208]....
        /*9e90*/ 	.word	0x05000020


	//   ....[209]....
        /*9e94*/ 	.word	0x05000020


	//   ....[210]....
        /*9e98*/ 	.word	0x05000020


	//   ....[211]....
        /*9e9c*/ 	.word	0x05000020


	//   ....[212]....
        /*9ea0*/ 	.word	0x05000020


	//   ....[213]....
        /*9ea4*/ 	.word	0x05000020


	//   ....[214]....
        /*9ea8*/ 	.word	0x05000020


	//   ....[215]....
        /*9eac*/ 	.word	0x05000020


	//   ....[216]....
        /*9eb0*/ 	.word	0x05000020


	//   ....[217]....
        /*9eb4*/ 	.word	0x05000020


	//   ....[218]....
        /*9eb8*/ 	.word	0x05000020


	//   ....[219]....
        /*9ebc*/ 	.word	0x05000020


	//   ....[220]....
        /*9ec0*/ 	.word	0x05000020


	//   ....[221]....
        /*9ec4*/ 	.word	0x05000020


	//   ....[222]....
        /*9ec8*/ 	.word	0x05000020


	//   ....[223]....
        /*9ecc*/ 	.word	0x05000020


	//   ....[224]....
        /*9ed0*/ 	.word	0x05000020


	//   ....[225]....
        /*9ed4*/ 	.word	0x05000020


	//   ....[226]....
        /*9ed8*/ 	.word	0x05000020


	//   ....[227]....
        /*9edc*/ 	.word	0x05000020


	//   ....[228]....
        /*9ee0*/ 	.word	0x05000020


	//   ....[229]....
        /*9ee4*/ 	.word	0x05000020


	//   ....[230]....
        /*9ee8*/ 	.word	0x05000020


	//   ....[231]....
        /*9eec*/ 	.word	0x05000020


	//   ....[232]....
        /*9ef0*/ 	.word	0x05000020


	//   ....[233]....
        /*9ef4*/ 	.word	0x05000020


	//   ....[234]....
        /*9ef8*/ 	.word	0x05000020


	//   ....[235]....
        /*9efc*/ 	.word	0x05000020


	//   ....[236]....
        /*9f00*/ 	.word	0x05000020


	//   ....[237]....
        /*9f04*/ 	.word	0x05000020


	//   ....[238]....
        /*9f08*/ 	.word	0x05000020


	//   ....[239]....
        /*9f0c*/ 	.word	0x05000020


	//   ....[240]....
        /*9f10*/ 	.word	0x05000020


	//   ....[241]....
        /*9f14*/ 	.word	0x05000020


	//   ....[242]....
        /*9f18*/ 	.word	0x05000020


	//   ....[243]....
        /*9f1c*/ 	.word	0x05000020


	//   ....[244]....
        /*9f20*/ 	.word	0x05000020


	//   ....[245]....
        /*9f24*/ 	.word	0x05000020


	//   ....[246]....
        /*9f28*/ 	.word	0x05000020


	//----- nvinfo : EIATTR_COOP_GROUP_INSTR_OFFSETS
	.align		4
.L_443:
        /*9f2c*/ 	.byte	0x04, 0x28
        /*9f2e*/ 	.short	(.L_445 - .L_444)


	//   ....[0]....
.L_444:
        /*9f30*/ 	.word	0x00000710


	//   ....[1]....
        /*9f34*/ 	.word	0x00000830


	//   ....[2]....
        /*9f38*/ 	.word	0x00000850


	//   ....[3]....
        /*9f3c*/ 	.word	0x00000870


	//   ....[4]....
        /*9f40*/ 	.word	0x00000880


	//   ....[5]....
        /*9f44*/ 	.word	0x00000890


	//   ....[6]....
        /*9f48*/ 	.word	0x000008d0


	//   ....[7]....
        /*9f4c*/ 	.word	0x000008e0


	//   ....[8]....
        /*9f50*/ 	.word	0x00000c00


	//   ....[9]....
        /*9f54*/ 	.word	0x00000c10


	//   ....[10]....
        /*9f58*/ 	.word	0x00000d30


	//   ....[11]....
        /*9f5c*/ 	.word	0x00000de0


	//   ....[12]....
        /*9f60*/ 	.word	0x00000e70


	//   ....[13]....
        /*9f64*/ 	.word	0x00000e90


	//   ....[14]....
        /*9f68*/ 	.word	0x00000eb0


	//   ....[15]....
        /*9f6c*/ 	.word	0x00000ef0


	//   ....[16]....
        /*9f70*/ 	.word	0x00000f00


	//   ....[17]....
        /*9f74*/ 	.word	0x00000f20


	//   ....[18]....
        /*9f78*/ 	.word	0x00000f30


	//   ....[19]....
        /*9f7c*/ 	.word	0x00000f40


	//   ....[20]....
        /*9f80*/ 	.word	0x00001000


	//   ....[21]....
        /*9f84*/ 	.word	0x00001010


	//   ....[22]....
        /*9f88*/ 	.word	0x00001020


	//   ....[23]....
        /*9f8c*/ 	.word	0x00001030


	//   ....[24]....
        /*9f90*/ 	.word	0x00001380


	//   ....[25]....
        /*9f94*/ 	.word	0x00001390


	//   ....[26]....
        /*9f98*/ 	.word	0x00001700


	//   ....[27]....
        /*9f9c*/ 	.word	0x00001710


	//   ....[28]....
        /*9fa0*/ 	.word	0x00001830


	//   ....[29]....
        /*9fa4*/ 	.word	0x00001850


	//   ....[30]....
        /*9fa8*/ 	.word	0x00001870


	//   ....[31]....
        /*9fac*/ 	.word	0x00001880


	//   ....[32]....
        /*9fb0*/ 	.word	0x00001890


	//   ....[33]....
        /*9fb4*/ 	.word	0x000018d0


	//   ....[34]....
        /*9fb8*/ 	.word	0x00001bf0


	//   ....[35]....
        /*9fbc*/ 	.word	0x00001d10


	//   ....[36]....
        /*9fc0*/ 	.word	0x00001dd0


	//   ....[37]....
        /*9fc4*/ 	.word	0x00001e50


	//   ....[38]....
        /*9fc8*/ 	.word	0x00001e70


	//   ....[39]....
        /*9fcc*/ 	.word	0x00001e90


	//   ....[40]....
        /*9fd0*/ 	.word	0x00001ed0


	//   ....[41]....
        /*9fd4*/ 	.word	0x00001ee0


	//   ....[42]....
        /*9fd8*/ 	.word	0x00001f00


	//   ....[43]....
        /*9fdc*/ 	.word	0x00001f10


	//   ....[44]....
        /*9fe0*/ 	.word	0x00001fd0


	//   ....[45]....
        /*9fe4*/ 	.word	0x00001fe0


	//   ....[46]....
        /*9fe8*/ 	.word	0x00001ff0


	//   ....[47]....
        /*9fec*/ 	.word	0x00002000


	//   ....[48]....
        /*9ff0*/ 	.word	0x00002010


	//   ....[49]....
        /*9ff4*/ 	.word	0x00002020


	//   ....[50]....
        /*9ff8*/ 	.word	0x00002290


	//   ....[51]....
        /*9ffc*/ 	.word	0x000022c0


	//   ....[52]....
        /*a000*/ 	.word	0x000022d0


	//   ....[53]....
        /*a004*/ 	.word	0x000022e0


	//   ....[54]....
        /*a008*/ 	.word	0x000022f0


	//   ....[55]....
        /*a00c*/ 	.word	0x00002300


	//   ....[56]....
        /*a010*/ 	.word	0x00002320


	//   ....[57]....
        /*a014*/ 	.word	0x00002340


	//   ....[58]....
        /*a018*/ 	.word	0x00002350


	//   ....[59]....
        /*a01c*/ 	.word	0x00002370


	//   ....[60]....
        /*a020*/ 	.word	0x000023a0


	//   ....[61]....
        /*a024*/ 	.word	0x000023e0


	//   ....[62]....
        /*a028*/ 	.word	0x00002410


	//   ....[63]....
        /*a02c*/ 	.word	0x00002440


	//   ....[64]....
        /*a030*/ 	.word	0x00002470


	//   ....[65]....
        /*a034*/ 	.word	0x00002480


	//   ....[66]....
        /*a038*/ 	.word	0x00002490


	//   ....[67]....
        /*a03c*/ 	.word	0x000024a0


	//   ....[68]....
        /*a040*/ 	.word	0x000024b0


	//   ....[69]....
        /*a044*/ 	.word	0x00002560


	//   ....[70]....
        /*a048*/ 	.word	0x00002590


	//   ....[71]....
        /*a04c*/ 	.word	0x000025b0


	//   ....[72]....
        /*a050*/ 	.word	0x000025c0


	//   ....[73]....
        /*a054*/ 	.word	0x000025d0


	//   ....[74]....
        /*a058*/ 	.word	0x000025e0


	//   ....[75]....
        /*a05c*/ 	.word	0x000025f0


	//   ....[76]....
        /*a060*/ 	.word	0x00002660


	//   ....[77]....
        /*a064*/ 	.word	0x00002690


	//   ....[78]....
        /*a068*/ 	.word	0x000026d0


	//   ....[79]....
        /*a06c*/ 	.word	0x000026f0


	//   ....[80]....
        /*a070*/ 	.word	0x00002700


	//   ....[81]....
        /*a074*/ 	.word	0x00002710


	//   ....[82]....
        /*a078*/ 	.word	0x00002820


	//   ....[83]....
        /*a07c*/ 	.word	0x00002830


	//   ....[84]....
        /*a080*/ 	.word	0x00002840


	//   ....[85]....
        /*a084*/ 	.word	0x00002850


	//   ....[86]....
        /*a088*/ 	.word	0x00002860


	//   ....[87]....
        /*a08c*/ 	.word	0x00002870


	//   ....[88]....
        /*a090*/ 	.word	0x00002890


	//   ....[89]....
        /*a094*/ 	.word	0x000028b0


	//   ....[90]....
        /*a098*/ 	.word	0x00002970


	//   ....[91]....
        /*a09c*/ 	.word	0x00002980


	//   ....[92]....
        /*a0a0*/ 	.word	0x00002990


	//   ....[93]....
        /*a0a4*/ 	.word	0x000029a0


	//   ....[94]....
        /*a0a8*/ 	.word	0x000029b0


	//   ....[95]....
        /*a0ac*/ 	.word	0x000029c0


	//   ....[96]....
        /*a0b0*/ 	.word	0x000029e0


	//   ....[97]....
        /*a0b4*/ 	.word	0x00002a00


	//   ....[98]....
        /*a0b8*/ 	.word	0x00002ac0


	//   ....[99]....
        /*a0bc*/ 	.word	0x00002ad0


	//   ....[100]....
        /*a0c0*/ 	.word	0x00002ae0


	//   ....[101]....
        /*a0c4*/ 	.word	0x00002af0


	//   ....[102]....
        /*a0c8*/ 	.word	0x00002b00


	//   ....[103]....
        /*a0cc*/ 	.word	0x00002b10


	//   ....[104]....
        /*a0d0*/ 	.word	0x00002b30


	//   ....[105]....
        /*a0d4*/ 	.word	0x00002b50


	//   ....[106]....
        /*a0d8*/ 	.word	0x00002d20


	//   ....[107]....
        /*a0dc*/ 	.word	0x00002d30


	//   ....[108]....
        /*a0e0*/ 	.word	0x000030f0


	//   ....[109]....
        /*a0e4*/ 	.word	0x00003100


	//   ....[110]....
        /*a0e8*/ 	.word	0x00003220


	//   ....[111]....
        /*a0ec*/ 	.word	0x00003240


	//   ....[112]....
        /*a0f0*/ 	.word	0x00003260


	//   ....[113]....
        /*a0f4*/ 	.word	0x00003270


	//   ....[114]....
        /*a0f8*/ 	.word	0x00003280


	//   ....[115]....
        /*a0fc*/ 	.word	0x000032c0


	//   ....[116]....
        /*a100*/ 	.word	0x000035d0


	//   ....[117]....
        /*a104*/ 	.word	0x000035e0


	//   ....[118]....
        /*a108*/ 	.word	0x00003700


	//   ....[119]....
        /*a10c*/ 	.word	0x000037b0


	//   ....[120]....
        /*a110*/ 	.word	0x00003840


	//   ....[121]....
        /*a114*/ 	.word	0x00003860


	//   ....[122]....
        /*a118*/ 	.word	0x00003890


	//   ....[123]....
        /*a11c*/ 	.word	0x000038c0


	//   ....[124]....
        /*a120*/ 	.word	0x000038d0


	//   ....[125]....
        /*a124*/ 	.word	0x000038f0


	//   ....[126]....
        /*a128*/ 	.word	0x00003900


	//   ....[127]....
        /*a12c*/ 	.word	0x00003910


	//   ....[128]....
        /*a130*/ 	.word	0x000039e0


	//   ....[129]....
        /*a134*/ 	.word	0x000039f0


	//   ....[130]....
        /*a138*/ 	.word	0x00003a00


	//   ....[131]....
        /*a13c*/ 	.word	0x00003a10


	//   ....[132]....
        /*a140*/ 	.word	0x00003c00


	//   ....[133]....
        /*a144*/ 	.word	0x00003c30


	//   ....[134]....
        /*a148*/ 	.word	0x00003c40


	//   ....[135]....
        /*a14c*/ 	.word	0x00003c50


	//   ....[136]....
        /*a150*/ 	.word	0x00003c60


	//   ....[137]....
        /*a154*/ 	.word	0x00003c70


	//   ....[138]....
        /*a158*/ 	.word	0x00003c90


	//   ....[139]....
        /*a15c*/ 	.word	0x00003cb0


	//   ....[140]....
        /*a160*/ 	.word	0x00003cc0


	//   ....[141]....
        /*a164*/ 	.word	0x00003ce0


	//   ....[142]....
        /*a168*/ 	.word	0x00003d20


	//   ....[143]....
        /*a16c*/ 	.word	0x00003d50


	//   ....[144]....
        /*a170*/ 	.word	0x00003d80


	//   ....[145]....
        /*a174*/ 	.word	0x00003db0


	//   ....[146]....
        /*a178*/ 	.word	0x00003de0


	//   ....[147]....
        /*a17c*/ 	.word	0x00003df0


	//   ....[148]....
        /*a180*/ 	.word	0x00003e00


	//   ....[149]....
        /*a184*/ 	.word	0x00003e10


	//   ....[150]....
        /*a188*/ 	.word	0x00003e20


	//   ....[151]....
        /*a18c*/ 	.word	0x00003ed0


	//   ....[152]....
        /*a190*/ 	.word	0x00003f00


	//   ....[153]....
        /*a194*/ 	.word	0x00003f20


	//   ....[154]....
        /*a198*/ 	.word	0x00003f30


	//   ....[155]....
        /*a19c*/ 	.word	0x00003f40


	//   ....[156]....
        /*a1a0*/ 	.word	0x00003f50


	//   ....[157]....
        /*a1a4*/ 	.word	0x00003f60


	//   ....[158]....
        /*a1a8*/ 	.word	0x00003f80


	//   ....[159]....
        /*a1ac*/ 	.word	0x00003ff0


	//   ....[160]....
        /*a1b0*/ 	.word	0x00004040


	//   ....[161]....
        /*a1b4*/ 	.word	0x00004060


	//   ....[162]....
        /*a1b8*/ 	.word	0x00004070


	//   ....[163]....
        /*a1bc*/ 	.word	0x00004080


	//   ....[164]....
        /*a1c0*/ 	.word	0x00004180


	//   ....[165]....
        /*a1c4*/ 	.word	0x00004190


	//   ....[166]....
        /*a1c8*/ 	.word	0x000041a0


	//   ....[167]....
        /*a1cc*/ 	.word	0x000041b0


	//   ....[168]....
        /*a1d0*/ 	.word	0x000041c0


	//   ....[169]....
        /*a1d4*/ 	.word	0x000041d0


	//   ....[170]....
        /*a1d8*/ 	.word	0x000041f0


	//   ....[171]....
        /*a1dc*/ 	.word	0x00004210


	//   ....[172]....
        /*a1e0*/ 	.word	0x000042d0


	//   ....[173]....
        /*a1e4*/ 	.word	0x000042e0


	//   ....[174]....
        /*a1e8*/ 	.word	0x000042f0


	//   ....[175]....
        /*a1ec*/ 	.word	0x00004300


	//   ....[176]....
        /*a1f0*/ 	.word	0x00004310


	//   ....[177]....
        /*a1f4*/ 	.word	0x00004320


	//   ....[178]....
        /*a1f8*/ 	.word	0x00004340


	//   ....[179]....
        /*a1fc*/ 	.word	0x00004360


	//   ....[180]....
        /*a200*/ 	.word	0x00004420


	//   ....[181]....
        /*a204*/ 	.word	0x00004430


	//   ....[182]....
        /*a208*/ 	.word	0x00004440


	//   ....[183]....
        /*a20c*/ 	.word	0x00004450


	//   ....[184]....
        /*a210*/ 	.word	0x00004460


	//   ....[185]....
        /*a214*/ 	.word	0x00004470


	//   ....[186]....
        /*a218*/ 	.word	0x00004490


	//   ....[187]....
        /*a21c*/ 	.word	0x000044b0


	//   ....[188]....
        /*a220*/ 	.word	0x00004680


	//   ....[189]....
        /*a224*/ 	.word	0x000046a0


	//   ....[190]....
        /*a228*/ 	.word	0x000046c0


	//   ....[191]....
        /*a22c*/ 	.word	0x00004710


	//   ....[192]....
        /*a230*/ 	.word	0x00004720


	//   ....[193]....
        /*a234*/ 	.word	0x00004730


	//   ....[194]....
        /*a238*/ 	.word	0x00004910


	//   ....[195]....
        /*a23c*/ 	.word	0x00004920


	//   ....[196]....
        /*a240*/ 	.word	0x00004930


	//   ....[197]....
        /*a244*/ 	.word	0x00004940


	//   ....[198]....
        /*a248*/ 	.word	0x00004950


	//   ....[199]....
        /*a24c*/ 	.word	0x00004960


	//   ....[200]....
        /*a250*/ 	.word	0x000049a0


	//   ....[201]....
        /*a254*/ 	.word	0x00004bb0


	//   ....[202]....
        /*a258*/ 	.word	0x00004be0


	//   ....[203]....
        /*a25c*/ 	.word	0x00004de0


	//   ....[204]....
        /*a260*/ 	.word	0x00004df0


	//   ....[205]....
        /*a264*/ 	.word	0x00004e10


	//   ....[206]....
        /*a268*/ 	.word	0x00004fd0


	//   ....[207]....
        /*a26c*/ 	.word	0x000050c0


	//   ....[208]....
        /*a270*/ 	.word	0x00005140


	//   ....[209]....
        /*a274*/ 	.word	0x00005150


	//   ....[210]....
        /*a278*/ 	.word	0x00005170


	//   ....[211]....
        /*a27c*/ 	.word	0x00005190


	//   ....[212]....
        /*a280*/ 	.word	0x00005210


	//   ....[213]....
        /*a284*/ 	.word	0x00005220


	//   ....[214]....
        /*a288*/ 	.word	0x00005230


	//   ....[215]....
        /*a28c*/ 	.word	0x00005250


	//   ....[216]....
        /*a290*/ 	.word	0x00005260


	//   ....[217]....
        /*a294*/ 	.word	0x00005270


	//   ....[218]....
        /*a298*/ 	.word	0x00005280


	//   ....[219]....
        /*a29c*/ 	.word	0x00006770


	//   ....[220]....
        /*a2a0*/ 	.word	0x000068b0


	//   ....[221]....
        /*a2a4*/ 	.word	0x00006970


	//   ....[222]....
        /*a2a8*/ 	.word	0x00006bd0


	//   ....[223]....
        /*a2ac*/ 	.word	0x00006d80


	//   ....[224]....
        /*a2b0*/ 	.word	0x00006fa0


	//   ....[225]....
        /*a2b4*/ 	.word	0x000071d0


	//   ....[226]....
        /*a2b8*/ 	.word	0x00007340


	//   ....[227]....
        /*a2bc*/ 	.word	0x00007520


	//   ....[228]....
        /*a2c0*/ 	.word	0x000076d0


	//   ....[229]....
        /*a2c4*/ 	.word	0x00007a20


	//   ....[230]....
        /*a2c8*/ 	.word	0x00007b00


	//   ....[231]....
        /*a2cc*/ 	.word	0x00007ce0


	//   ....[232]....
        /*a2d0*/ 	.word	0x00007ef0


	//   ....[233]....
        /*a2d4*/ 	.word	0x000081c0


	//   ....[234]....
        /*a2d8*/ 	.word	0x00008260


	//   ....[235]....
        /*a2dc*/ 	.word	0x00008500


	//   ....[236]....
        /*a2e0*/ 	.word	0x00008650


	//   ....[237]....
        /*a2e4*/ 	.word	0x000087a0


	//   ....[238]....
        /*a2e8*/ 	.word	0x00008980


	//   ....[239]....
        /*a2ec*/ 	.word	0x00008ce0


	//   ....[240]....
        /*a2f0*/ 	.word	0x00008e40


	//   ....[241]....
        /*a2f4*/ 	.word	0x00008ee0


	//   ....[242]....
        /*a2f8*/ 	.word	0x00009200


	//   ....[243]....
        /*a2fc*/ 	.word	0x000092a0


	//   ....[244]....
        /*a300*/ 	.word	0x000094e0


	//   ....[245]....
        /*a304*/ 	.word	0x00009650


	//   ....[246]....
        /*a308*/ 	.word	0x00009940


	//   ....[247]....
        /*a30c*/ 	.word	0x00009ac0


	//   ....[248]....
        /*a310*/ 	.word	0x00009d30


	//   ....[249]....
        /*a314*/ 	.word	0x00009f80


	//   ....[250]....
        /*a318*/ 	.word	0x0000a1b0


	//   ....[251]....
        /*a31c*/ 	.word	0x0000a500


	//   ....[252]....
        /*a320*/ 	.word	0x0000a5b0


	//   ....[253]....
        /*a324*/ 	.word	0x0000a780


	//   ....[254]....
        /*a328*/ 	.word	0x0000a950


	//   ....[255]....
        /*a32c*/ 	.word	0x0000ab60


	//   ....[0]....
        /*a330*/ 	.word	0x0000ad30


	//   ....[1]....
        /*a334*/ 	.word	0x0000b0a0


	//   ....[2]....
        /*a338*/ 	.word	0x0000b130


	//   ....[3]....
        /*a33c*/ 	.word	0x0000b460


	//   ....[4]....
        /*a340*/ 	.word	0x0000b4f0


	//   ....[5]....
        /*a344*/ 	.word	0x0000b5f0


	//   ....[6]....
        /*a348*/ 	.word	0x0000b860


	//   ....[7]....
        /*a34c*/ 	.word	0x0000bb40


	//   ....[8]....
        /*a350*/ 	.word	0x0000bbd0


	//   ....[9]....
        /*a354*/ 	.word	0x0000be90


	//   ....[10]....
        /*a358*/ 	.word	0x0000bf80


	//   ....[11]....
        /*a35c*/ 	.word	0x0000c250


	//   ....[12]....
        /*a360*/ 	.word	0x0000c340


	//   ....[13]....
        /*a364*/ 	.word	0x0000c5f0


	//   ....[14]....
        /*a368*/ 	.word	0x0000c710


	//   ....[15]....
        /*a36c*/ 	.word	0x0000c9c0


	//   ....[16]....
        /*a370*/ 	.word	0x0000cb50


	//   ....[17]....
        /*a374*/ 	.word	0x0000cbe0


	//   ....[18]....
        /*a378*/ 	.word	0x0000cf10


	//   ....[19]....
        /*a37c*/ 	.word	0x0000cfa0


	//   ....[20]....
        /*a380*/ 	.word	0x0000d310


	//   ....[21]....
        /*a384*/ 	.word	0x0000d3a0


	//   ....[22]....
        /*a388*/ 	.word	0x0000d630


	//   ....[23]....
        /*a38c*/ 	.word	0x0000d910


	//   ....[24]....
        /*a390*/ 	.word	0x0000da90


	//   ....[25]....
        /*a394*/ 	.word	0x0000e5c0


	//   ....[26]....
        /*a398*/ 	.word	0x00015e10


	//   ....[27]....
        /*a39c*/ 	.word	0x00015e30


	//   ....[28]....
        /*a3a0*/ 	.word	0x00015e50


	//   ....[29]....
        /*a3a4*/ 	.word	0x00017130


	//   ....[30]....
        /*a3a8*/ 	.word	0x000171e0


	//   ....[31]....
        /*a3ac*/ 	.word	0x00017270


	//   ....[32]....
        /*a3b0*/ 	.word	0x00017300


	//   ....[33]....
        /*a3b4*/ 	.word	0x00017390


	//   ....[34]....
        /*a3b8*/ 	.word	0x00017420


	//   ....[35]....
        /*a3bc*/ 	.word	0x000174d0


	//   ....[36]....
        /*a3c0*/ 	.word	0x000175d0


	//   ....[37]....
        /*a3c4*/ 	.word	0x00017660


	//   ....[38]....
        /*a3c8*/ 	.word	0x00017740


	//   ....[39]....
        /*a3cc*/ 	.word	0x000177d0


	//   ....[40]....
        /*a3d0*/ 	.word	0x00017880


	//   ....[41]....
        /*a3d4*/ 	.word	0x00017910


	//   ....[42]....
        /*a3d8*/ 	.word	0x00017a00


	//   ....[43]....
        /*a3dc*/ 	.word	0x00017aa0


	//   ....[44]....
        /*a3e0*/ 	.word	0x00017c60


	//   ....[45]....
        /*a3e4*/ 	.word	0x00017d20


	//   ....[46]....
        /*a3e8*/ 	.word	0x00017f90


	//   ....[47]....
        /*a3ec*/ 	.word	0x00018090


	//   ....[48]....
        /*a3f0*/ 	.word	0x000181e0


	//   ....[49]....
        /*a3f4*/ 	.word	0x000183c0


	//   ....[50]....
        /*a3f8*/ 	.word	0x000185c0


	//   ....[51]....
        /*a3fc*/ 	.word	0x00018700


	//   ....[52]....
        /*a400*/ 	.word	0x000188c0


	//   ....[53]....
        /*a404*/ 	.word	0x00018b10


	//   ....[54]....
        /*a408*/ 	.word	0x00018c80


	//   ....[55]....
        /*a40c*/ 	.word	0x00018d10


	//   ....[56]....
        /*a410*/ 	.word	0x00018fb0


	//   ....[57]....
        /*a414*/ 	.word	0x00019060


	//   ....[58]....
        /*a418*/ 	.word	0x00019140


	//   ....[59]....
        /*a41c*/ 	.word	0x00019340


	//   ....[60]....
        /*a420*/ 	.word	0x00019560


	//   ....[61]....
        /*a424*/ 	.word	0x0001a350


	//   ....[62]....
        /*a428*/ 	.word	0x0001a360


	//   ....[63]....
        /*a42c*/ 	.word	0x0001a370


	//   ....[64]....
        /*a430*/ 	.word	0x0001bfd0


	//   ....[65]....
        /*a434*/ 	.word	0x0001bfe0


	//   ....[66]....
        /*a438*/ 	.word	0x0001bff0


	//   ....[67]....
        /*a43c*/ 	.word	0x0001da00


	//   ....[68]....
        /*a440*/ 	.word	0x0001da10


	//   ....[69]....
        /*a444*/ 	.word	0x0001da20


	//   ....[70]....
        /*a448*/ 	.word	0x0001f450


	//   ....[71]....
        /*a44c*/ 	.word	0x0001f460


	//   ....[72]....
        /*a450*/ 	.word	0x0001f470


	//   ....[73]....
        /*a454*/ 	.word	0x00020ec0


	//   ....[74]....
        /*a458*/ 	.word	0x00020ed0


	//   ....[75]....
        /*a45c*/ 	.word	0x00020ee0


	//   ....[76]....
        /*a460*/ 	.word	0x00022940


	//   ....[77]....
        /*a464*/ 	.word	0x00022950


	//   ....[78]....
        /*a468*/ 	.word	0x00022960


	//   ....[79]....
        /*a46c*/ 	.word	0x000243c0


	//   ....[80]....
        /*a470*/ 	.word	0x000243d0


	//   ....[81]....
        /*a474*/ 	.word	0x000243e0


	//   ....[82]....
        /*a478*/ 	.word	0x00025e30


	//   ....[83]....
        /*a47c*/ 	.word	0x00025e40


	//   ....[84]....
        /*a480*/ 	.word	0x00025e50


	//   ....[85]....
        /*a484*/ 	.word	0x000279e0


	//   ....[86]....
        /*a488*/ 	.word	0x000279f0


	//   ....[87]....
        /*a48c*/ 	.word	0x00027a00


	//   ....[88]....
        /*a490*/ 	.word	0x00027a10


	//   ....[89]....
        /*a494*/ 	.word	0x00027a60


	//   ....[90]....
        /*a498*/ 	.word	0x00027a70


	//   ....[91]....
        /*a49c*/ 	.word	0x00027b50


	//   ....[92]....
        /*a4a0*/ 	.word	0x00027d00


	//   ....[93]....
        /*a4a4*/ 	.word	0x00027d10


	//   ....[94]....
        /*a4a8*/ 	.word	0x00027d30


	//   ....[95]....
        /*a4ac*/ 	.word	0x00027f60


	//   ....[96]....
        /*a4b0*/ 	.word	0x00028010


	//   ....[97]....
        /*a4b4*/ 	.word	0x00028040


	//   ....[98]....
        /*a4b8*/ 	.word	0x00028060


	//   ....[99]....
        /*a4bc*/ 	.word	0x00028070


	//   ....[100]....
        /*a4c0*/ 	.word	0x000280b0


	//   ....[101]....
        /*a4c4*/ 	.word	0x000280c0


	//   ....[102]....
        /*a4c8*/ 	.word	0x000280d0


	//   ....[103]....
        /*a4cc*/ 	.word	0x000280f0


	//   ....[104]....
        /*a4d0*/ 	.word	0x00028100


	//   ....[105]....
        /*a4d4*/ 	.word	0x00028120


	//   ....[106]....
        /*a4d8*/ 	.word	0x00028230


	//   ....[107]....
        /*a4dc*/ 	.word	0x000282d0


	//   ....[108]....
        /*a4e0*/ 	.word	0x00028430


	//   ....[109]....
        /*a4e4*/ 	.word	0x00028440


	//   ....[110]....
        /*a4e8*/ 	.word	0x000296b0


	//   ....[111]....
        /*a4ec*/ 	.word	0x00029990


	//   ....[112]....
        /*a4f0*/ 	.word	0x00029aa0


	//   ....[113]....
        /*a4f4*/ 	.word	0x00029cd0


	//   ....[114]....
        /*a4f8*/ 	.word	0x00029e80


	//   ....[115]....
        /*a4fc*/ 	.word	0x0002a090


	//   ....[116]....
        /*a500*/ 	.word	0x0002a3a0


	//   ....[117]....
        /*a504*/ 	.word	0x0002a430


	//   ....[118]....
        /*a508*/ 	.word	0x0002a610


	//   ....[119]....
        /*a50c*/ 	.word	0x0002a7d0


	//   ....[120]....
        /*a510*/ 	.word	0x0002ab20


	//   ....[121]....
        /*a514*/ 	.word	0x0002abe0


	//   ....[122]....
        /*a518*/ 	.word	0x0002ae00


	//   ....[123]....
        /*a51c*/ 	.word	0x0002aff0


	//   ....[124]....
        /*a520*/ 	.word	0x0002b2d0


	//   ....[125]....
        /*a524*/ 	.word	0x0002b370


	//   ....[126]....
        /*a528*/ 	.word	0x0002b660


	//   ....[127]....
        /*a52c*/ 	.word	0x0002b7d0


	//   ....[128]....
        /*a530*/ 	.word	0x0002b860


	//   ....[129]....
        /*a534*/ 	.word	0x0002bb80


	//   ....[130]....
        /*a538*/ 	.word	0x0002bc20


	//   ....[131]....
        /*a53c*/ 	.word	0x0002bf50


	//   ....[132]....
        /*a540*/ 	.word	0x0002bff0


	//   ....[133]....
        /*a544*/ 	.word	0x0002c1d0


	//   ....[134]....
        /*a548*/ 	.word	0x0002c3b0


	//   ....[135]....
        /*a54c*/ 	.word	0x0002c580


	//   ....[136]....
        /*a550*/ 	.word	0x0002c760


	//   ....[137]....
        /*a554*/ 	.word	0x0002ca30


	//   ....[138]....
        /*a558*/ 	.word	0x0002cd00


	//   ....[139]....
        /*a55c*/ 	.word	0x0002ce30


	//   ....[140]....
        /*a560*/ 	.word	0x0002d080


	//   ....[141]....
        /*a564*/ 	.word	0x0002d2b0


	//   ....[142]....
        /*a568*/ 	.word	0x0002d600


	//   ....[143]....
        /*a56c*/ 	.word	0x0002d6a0


	//   ....[144]....
        /*a570*/ 	.word	0x0002d860


	//   ....[145]....
        /*a574*/ 	.word	0x0002da50


	//   ....[146]....
        /*a578*/ 	.word	0x0002dc50


	//   ....[147]....
        /*a57c*/ 	.word	0x0002de00


	//   ....[148]....
        /*a580*/ 	.word	0x0002e1a0


	//   ....[149]....
        /*a584*/ 	.word	0x0002e230


	//   ....[150]....
        /*a588*/ 	.word	0x0002e560


	//   ....[151]....
        /*a58c*/ 	.word	0x0002e5f0


	//   ....[152]....
        /*a590*/ 	.word	0x0002e6f0


	//   ....[153]....
        /*a594*/ 	.word	0x0002e950


	//   ....[154]....
        /*a598*/ 	.word	0x0002ec40


	//   ....[155]....
        /*a59c*/ 	.word	0x0002ecd0


	//   ....[156]....
        /*a5a0*/ 	.word	0x0002ef80


	//   ....[157]....
        /*a5a4*/ 	.word	0x0002f080


	//   ....[158]....
        /*a5a8*/ 	.word	0x0002f360


	//   ....[159]....
        /*a5ac*/ 	.word	0x0002f460


	//   ....[160]....
        /*a5b0*/ 	.word	0x0002f700


	//   ....[161]....
        /*a5b4*/ 	.word	0x0002f850


	//   ....[162]....
        /*a5b8*/ 	.word	0x0002f930


	//   ....[163]....
        /*a5bc*/ 	.word	0x0002fc60


	//   ....[164]....
        /*a5c0*/ 	.word	0x0002fcf0


	//   ....[165]....
        /*a5c4*/ 	.word	0x00030020


	//   ....[166]....
        /*a5c8*/ 	.word	0x000300b0


	//   ....[167]....
        /*a5cc*/ 	.word	0x00030400


	//   ....[168]....
        /*a5d0*/ 	.word	0x00030490


	//   ....[169]....
        /*a5d4*/ 	.word	0x00030730


	//   ....[170]....
        /*a5d8*/ 	.word	0x00030a10


	//   ....[171]....
        /*a5dc*/ 	.word	0x00030ba0


	//   ....[172]....
        /*a5e0*/ 	.word	0x000314d0


	//   ....[173]....
        /*a5e4*/ 	.word	0x00038f40


	//   ....[174]....
        /*a5e8*/ 	.word	0x00038f60


	//   ....[175]....
        /*a5ec*/ 	.word	0x00038f80


	//   ....[176]....
        /*a5f0*/ 	.word	0x0003a270


	//   ....[177]....
        /*a5f4*/ 	.word	0x0003a330


	//   ....[178]....
        /*a5f8*/ 	.word	0x0003a3c0


	//   ....[179]....
        /*a5fc*/ 	.word	0x0003a450


	//   ....[180]....
        /*a600*/ 	.word	0x0003a4e0


	//   ....[181]....
        /*a604*/ 	.word	0x0003a570


	//   ....[182]....
        /*a608*/ 	.word	0x0003a600


	//   ....[183]....
        /*a60c*/ 	.word	0x0003a690


	//   ....[184]....
        /*a610*/ 	.word	0x0003a720


	//   ....[185]....
        /*a614*/ 	.word	0x0003a7b0


	//   ....[186]....
        /*a618*/ 	.word	0x0003a900


	//   ....[187]....
        /*a61c*/ 	.word	0x0003a9c0


	//   ....[188]....
        /*a620*/ 	.word	0x0003aa50


	//   ....[189]....
        /*a624*/ 	.word	0x0003aae0


	//   ....[190]....
        /*a628*/ 	.word	0x0003abd0


	//   ....[191]....
        /*a62c*/ 	.word	0x0003ad80


	//   ....[192]....
        /*a630*/ 	.word	0x0003ae40


	//   ....[193]....
        /*a634*/ 	.word	0x0003b110


	//   ....[194]....
        /*a638*/ 	.word	0x0003b1b0


	//   ....[195]....
        /*a63c*/ 	.word	0x0003b290


	//   ....[196]....
        /*a640*/ 	.word	0x0003b630


	//   ....[197]....
        /*a644*/ 	.word	0x0003b6e0


	//   ....[198]....
        /*a648*/ 	.word	0x0003b7b0


	//   ....[199]....
        /*a64c*/ 	.word	0x0003b870


	//   ....[200]....
        /*a650*/ 	.word	0x0003bae0


	//   ....[201]....
        /*a654*/ 	.word	0x0003bba0


	//   ....[202]....
        /*a658*/ 	.word	0x0003be00


	//   ....[203]....
        /*a65c*/ 	.word	0x0003c0b0


	//   ....[204]....
        /*a660*/ 	.word	0x0003c150


	//   ....[205]....
        /*a664*/ 	.word	0x0003c220


	//   ....[206]....
        /*a668*/ 	.word	0x0003c430


	//   ....[207]....
        /*a66c*/ 	.word	0x0003c590


	//   ....[208]....
        /*a670*/ 	.word	0x0003d560


	//   ....[209]....
        /*a674*/ 	.word	0x0003d570


	//   ....[210]....
        /*a678*/ 	.word	0x0003d580


	//   ....[211]....
        /*a67c*/ 	.word	0x0003f0f0


	//   ....[212]....
        /*a680*/ 	.word	0x0003f100


	//   ....[213]....
        /*a684*/ 	.word	0x0003f110


	//   ....[214]....
        /*a688*/ 	.word	0x00040b20


	//   ....[215]....
        /*a68c*/ 	.word	0x00040b30


	//   ....[216]....
        /*a690*/ 	.word	0x00040b40


	//   ....[217]....
        /*a694*/ 	.word	0x00042570


	//   ....[218]....
        /*a698*/ 	.word	0x00042580


	//   ....[219]....
        /*a69c*/ 	.word	0x00042590


	//   ....[220]....
        /*a6a0*/ 	.word	0x00043fe0


	//   ....[221]....
        /*a6a4*/ 	.word	0x00043ff0


	//   ....[222]....
        /*a6a8*/ 	.word	0x00044000


	//   ....[223]....
        /*a6ac*/ 	.word	0x00045a60


	//   ....[224]....
        /*a6b0*/ 	.word	0x00045a70


	//   ....[225]....
        /*a6b4*/ 	.word	0x00045a80


	//   ....[226]....
        /*a6b8*/ 	.word	0x000474e0


	//   ....[227]....
        /*a6bc*/ 	.word	0x000474f0


	//   ....[228]....
        /*a6c0*/ 	.word	0x00047500


	//   ....[229]....
        /*a6c4*/ 	.word	0x00048f50


	//   ....[230]....
        /*a6c8*/ 	.word	0x00048f60


	//   ....[231]....
        /*a6cc*/ 	.word	0x00048f70


	//   ....[232]....
        /*a6d0*/ 	.word	0x0004ab00


	//   ....[233]....
        /*a6d4*/ 	.word	0x0004ab10


	//   ....[234]....
        /*a6d8*/ 	.word	0x0004ab20


	//   ....[235]....
        /*a6dc*/ 	.word	0x0004ab30


	//   ....[236]....
        /*a6e0*/ 	.word	0x0004ab80


	//   ....[237]....
        /*a6e4*/ 	.word	0x0004ab90


	//   ....[238]....
        /*a6e8*/ 	.word	0x0004ac70


	//   ....[239]....
        /*a6ec*/ 	.word	0x0004ae20


	//   ....[240]....
        /*a6f0*/ 	.word	0x0004ae30


	//   ....[241]....
        /*a6f4*/ 	.word	0x0004ae50


	//   ....[242]....
        /*a6f8*/ 	.word	0x0004b080


	//   ....[243]....
        /*a6fc*/ 	.word	0x0004b130


	//   ....[244]....
        /*a700*/ 	.word	0x0004b160


	//   ....[245]....
        /*a704*/ 	.word	0x0004b180


	//   ....[246]....
        /*a708*/ 	.word	0x0004b190


	//   ....[247]....
        /*a70c*/ 	.word	0x0004b1d0


	//   ....[248]....
        /*a710*/ 	.word	0x0004b1e0


	//   ....[249]....
        /*a714*/ 	.word	0x0004b1f0


	//   ....[250]....
        /*a718*/ 	.word	0x0004b210


	//   ....[251]....
        /*a71c*/ 	.word	0x0004b220


	//   ....[252]....
        /*a720*/ 	.word	0x0004b240


	//   ....[253]....
        /*a724*/ 	.word	0x0004b350


	//   ....[254]....
        /*a728*/ 	.word	0x0004b3f0


	//   ....[255]....
        /*a72c*/ 	.word	0x0004b550


	//   ....[0]....
        /*a730*/ 	.word	0x0004b560


	//   ....[1]....
        /*a734*/ 	.word	0x0004c7d0


	//   ....[2]....
        /*a738*/ 	.word	0x0004cab0


	//   ....[3]....
        /*a73c*/ 	.word	0x0004cbc0


	//   ....[4]....
        /*a740*/ 	.word	0x0004cdf0


	//   ....[5]....
        /*a744*/ 	.word	0x0004cfa0


	//   ....[6]....
        /*a748*/ 	.word	0x0004d1b0


	//   ....[7]....
        /*a74c*/ 	.word	0x0004d4c0


	//   ....[8]....
        /*a750*/ 	.word	0x0004d550


	//   ....[9]....
        /*a754*/ 	.word	0x0004d730


	//   ....[10]....
        /*a758*/ 	.word	0x0004d8f0


	//   ....[11]....
        /*a75c*/ 	.word	0x0004dc40


	//   ....[12]....
        /*a760*/ 	.word	0x0004dd00


	//   ....[13]....
        /*a764*/ 	.word	0x0004df20


	//   ....[14]....
        /*a768*/ 	.word	0x0004e110


	//   ....[15]....
        /*a76c*/ 	.word	0x0004e3f0


	//   ....[16]....
        /*a770*/ 	.word	0x0004e490


	//   ....[17]....
        /*a774*/ 	.word	0x0004e780


	//   ....[18]....
        /*a778*/ 	.word	0x0004e8f0


	//   ....[19]....
        /*a77c*/ 	.word	0x0004e980


	//   ....[20]....
        /*a780*/ 	.word	0x0004eca0


	//   ....[21]....
        /*a784*/ 	.word	0x0004ed40


	//   ....[22]....
        /*a788*/ 	.word	0x0004f070


	//   ....[23]....
        /*a78c*/ 	.word	0x0004f110


	//   ....[24]....
        /*a790*/ 	.word	0x0004f2f0


	//   ....[25]....
        /*a794*/ 	.word	0x0004f4d0


	//   ....[26]....
        /*a798*/ 	.word	0x0004f6a0


	//   ....[27]....
        /*a79c*/ 	.word	0x0004f880


	//   ....[28]....
        /*a7a0*/ 	.word	0x0004fb50


	//   ....[29]....
        /*a7a4*/ 	.word	0x0004fe20


	//   ....[30]....
        /*a7a8*/ 	.word	0x0004ff50


	//   ....[31]....
        /*a7ac*/ 	.word	0x000501a0


	//   ....[32]....
        /*a7b0*/ 	.word	0x000503d0


	//   ....[33]....
        /*a7b4*/ 	.word	0x00050720


	//   ....[34]....
        /*a7b8*/ 	.word	0x000507c0


	//   ....[35]....
        /*a7bc*/ 	.word	0x00050980


	//   ....[36]....
        /*a7c0*/ 	.word	0x00050b70


	//   ....[37]....
        /*a7c4*/ 	.word	0x00050d70


	//   ....[38]....
        /*a7c8*/ 	.word	0x00050f20


	//   ....[39]....
        /*a7cc*/ 	.word	0x000512c0


	//   ....[40]....
        /*a7d0*/ 	.word	0x00051350


	//   ....[41]....
        /*a7d4*/ 	.word	0x00051680


	//   ....[42]....
        /*a7d8*/ 	.word	0x00051710


	//   ....[43]....
        /*a7dc*/ 	.word	0x00051810


	//   ....[44]....
        /*a7e0*/ 	.word	0x00051a70


	//   ....[45]....
        /*a7e4*/ 	.word	0x00051d60


	//   ....[46]....
        /*a7e8*/ 	.word	0x00051df0


	//   ....[47]....
        /*a7ec*/ 	.word	0x000520a0


	//   ....[48]....
        /*a7f0*/ 	.word	0x000521a0


	//   ....[49]....
        /*a7f4*/ 	.word	0x00052480


	//   ....[50]....
        /*a7f8*/ 	.word	0x00052580


	//   ....[51]....
        /*a7fc*/ 	.word	0x00052820


	//   ....[52]....
        /*a800*/ 	.word	0x00052970


	//   ....[53]....
        /*a804*/ 	.word	0x00052a50


	//   ....[54]....
        /*a808*/ 	.word	0x00052d80


	//   ....[55]....
        /*a80c*/ 	.word	0x00052e10


	//   ....[56]....
        /*a810*/ 	.word	0x00053140


	//   ....[57]....
        /*a814*/ 	.word	0x000531d0


	//   ....[58]....
        /*a818*/ 	.word	0x00053520


	//   ....[59]....
        /*a81c*/ 	.word	0x000535b0


	//   ....[60]....
        /*a820*/ 	.word	0x00053850


	//   ....[61]....
        /*a824*/ 	.word	0x00053b30


	//   ....[62]....
        /*a828*/ 	.word	0x00053cc0


	//   ....[63]....
        /*a82c*/ 	.word	0x000545f0


	//   ....[64]....
        /*a830*/ 	.word	0x0005c060


	//   ....[65]....
        /*a834*/ 	.word	0x0005c080


	//   ....[66]....
        /*a838*/ 	.word	0x0005c0a0


	//   ....[67]....
        /*a83c*/ 	.word	0x0005d390


	//   ....[68]....
        /*a840*/ 	.word	0x0005d450


	//   ....[69]....
        /*a844*/ 	.word	0x0005d4e0


	//   ....[70]....
        /*a848*/ 	.word	0x0005d570


	//   ....[71]....
        /*a84c*/ 	.word	0x0005d600


	//   ....[72]....
        /*a850*/ 	.word	0x0005d690


	//   ....[73]....
        /*a854*/ 	.word	0x0005d720


	//   ....[74]....
        /*a858*/ 	.word	0x0005d7b0


	//   ....[75]....
        /*a85c*/ 	.word	0x0005d840


	//   ....[76]....
        /*a860*/ 	.word	0x0005d8d0


	//   ....[77]....
        /*a864*/ 	.word	0x0005da20


	//   ....[78]....
        /*a868*/ 	.word	0x0005dae0


	//   ....[79]....
        /*a86c*/ 	.word	0x0005db70


	//   ....[80]....
        /*a870*/ 	.word	0x0005dc00


	//   ....[81]....
        /*a874*/ 	.word	0x0005dcf0


	//   ....[82]....
        /*a878*/ 	.word	0x0005dea0


	//   ....[83]....
        /*a87c*/ 	.word	0x0005df60


	//   ....[84]....
        /*a880*/ 	.word	0x0005e230


	//   ....[85]....
        /*a884*/ 	.word	0x0005e2d0


	//   ....[86]....
        /*a888*/ 	.word	0x0005e3b0


	//   ....[87]....
        /*a88c*/ 	.word	0x0005e750


	//   ....[88]....
        /*a890*/ 	.word	0x0005e800


	//   ....[89]....
        /*a894*/ 	.word	0x0005e8d0


	//   ....[90]....
        /*a898*/ 	.word	0x0005e990


	//   ....[91]....
        /*a89c*/ 	.word	0x0005ec00


	//   ....[92]....
        /*a8a0*/ 	.word	0x0005ecc0


	//   ....[93]....
        /*a8a4*/ 	.word	0x0005ef20


	//   ....[94]....
        /*a8a8*/ 	.word	0x0005f1d0


	//   ....[95]....
        /*a8ac*/ 	.word	0x0005f270


	//   ....[96]....
        /*a8b0*/ 	.word	0x0005f340


	//   ....[97]....
        /*a8b4*/ 	.word	0x0005f550


	//   ....[98]....
        /*a8b8*/ 	.word	0x0005f6b0


	//   ....[99]....
        /*a8bc*/ 	.word	0x00060680


	//   ....[100]....
        /*a8c0*/ 	.word	0x00060690


	//   ....[101]....
        /*a8c4*/ 	.word	0x000606a0


	//   ....[102]....
        /*a8c8*/ 	.word	0x00062220


	//   ....[103]....
        /*a8cc*/ 	.word	0x00062230


	//   ....[104]....
        /*a8d0*/ 	.word	0x00062240


	//   ....[105]....
        /*a8d4*/ 	.word	0x00063c50


	//   ....[106]....
        /*a8d8*/ 	.word	0x00063c60


	//   ....[107]....
        /*a8dc*/ 	.word	0x00063c70


	//   ....[108]....
        /*a8e0*/ 	.word	0x000656a0


	//   ....[109]....
        /*a8e4*/ 	.word	0x000656b0


	//   ....[110]....
        /*a8e8*/ 	.word	0x000656c0


	//   ....[111]....
        /*a8ec*/ 	.word	0x00067110


	//   ....[112]....
        /*a8f0*/ 	.word	0x00067120


	//   ....[113]....
        /*a8f4*/ 	.word	0x00067130


	//   ....[114]....
        /*a8f8*/ 	.word	0x00068b90


	//   ....[115]....
        /*a8fc*/ 	.word	0x00068ba0


	//   ....[116]....
        /*a900*/ 	.word	0x00068bb0


	//   ....[117]....
        /*a904*/ 	.word	0x0006a610


	//   ....[118]....
        /*a908*/ 	.word	0x0006a620


	//   ....[119]....
        /*a90c*/ 	.word	0x0006a630


	//   ....[120]....
        /*a910*/ 	.word	0x0006c080


	//   ....[121]....
        /*a914*/ 	.word	0x0006c090


	//   ....[122]....
        /*a918*/ 	.word	0x0006c0a0


	//   ....[123]....
        /*a91c*/ 	.word	0x0006dcb0


	//   ....[124]....
        /*a920*/ 	.word	0x0006dd20


	//   ....[125]....
        /*a924*/ 	.word	0x0006ddb0


	//   ....[126]....
        /*a928*/ 	.word	0x0006de40


	//   ....[127]....
        /*a92c*/ 	.word	0x0006def0


	//   ....[128]....
        /*a930*/ 	.word	0x0006df80


	//   ....[129]....
        /*a934*/ 	.word	0x0006e010


	//   ....[130]....
        /*a938*/ 	.word	0x0006e0a0


	//   ....[131]....
        /*a93c*/ 	.word	0x0006e3f0


	//   ....[132]....
        /*a940*/ 	.word	0x0006e470


	//   ....[133]....
        /*a944*/ 	.word	0x0006e4f0


	//   ....[134]....
        /*a948*/ 	.word	0x0006e580


	//   ....[135]....
        /*a94c*/ 	.word	0x0006e730


	//   ....[136]....
        /*a950*/ 	.word	0x0006e7d0


	//   ....[137]....
        /*a954*/ 	.word	0x0006e860


	//   ....[138]....
        /*a958*/ 	.word	0x0006e8f0


	//   ....[139]....
        /*a95c*/ 	.word	0x0006e940


	//   ....[140]....
        /*a960*/ 	.word	0x0006e9c0


	//   ....[141]....
        /*a964*/ 	.word	0x0006ea50


	//   ....[142]....
        /*a968*/ 	.word	0x0006eaf0


	//   ....[143]....
        /*a96c*/ 	.word	0x0006ec20


	//   ....[144]....
        /*a970*/ 	.word	0x0006ecb0


	//   ....[145]....
        /*a974*/ 	.word	0x0006ed40


	//   ....[146]....
        /*a978*/ 	.word	0x0006edd0


	//   ....[147]....
        /*a97c*/ 	.word	0x0006ee70


	//   ....[148]....
        /*a980*/ 	.word	0x0006ef00


	//   ....[149]....
        /*a984*/ 	.word	0x0006f170


	//   ....[150]....
        /*a988*/ 	.word	0x0006f1f0


	//   ....[151]....
        /*a98c*/ 	.word	0x0006f290


	//   ....[152]....
        /*a990*/ 	.word	0x0006f330


	//   ....[153]....
        /*a994*/ 	.word	0x0006f3f0


	//   ....[154]....
        /*a998*/ 	.word	0x0006f490


	//   ....[155]....
        /*a99c*/ 	.word	0x0006f530


	//   ....[156]....
        /*a9a0*/ 	.word	0x0006f5d0


	//   ....[157]....
        /*a9a4*/ 	.word	0x0006f880


	//   ....[158]....
        /*a9a8*/ 	.word	0x0006f900


	//   ....[159]....
        /*a9ac*/ 	.word	0x0006f9a0


	//   ....[160]....
        /*a9b0*/ 	.word	0x0006fa30


	//   ....[161]....
        /*a9b4*/ 	.word	0x0006fb00


	//   ....[162]....
        /*a9b8*/ 	.word	0x0006fba0


	//   ....[163]....
        /*a9bc*/ 	.word	0x0006fc40


	//   ....[164]....
        /*a9c0*/ 	.word	0x0006fce0


	//   ....[165]....
        /*a9c4*/ 	.word	0x0006ff30


	//   ....[166]....
        /*a9c8*/ 	.word	0x0006ffc0


	//   ....[167]....
        /*a9cc*/ 	.word	0x00070070


	//   ....[168]....
        /*a9d0*/ 	.word	0x00070120


	//   ....[169]....
        /*a9d4*/ 	.word	0x00070220


	//   ....[170]....
        /*a9d8*/ 	.word	0x000702c0


	//   ....[171]....
        /*a9dc*/ 	.word	0x00070360


	//   ....[172]....
        /*a9e0*/ 	.word	0x00070400


	//   ....[173]....
        /*a9e4*/ 	.word	0x000704a0


	//   ....[174]....
        /*a9e8*/ 	.word	0x00070550


	//   ....[175]....
        /*a9ec*/ 	.word	0x000705d0


	//   ....[176]....
        /*a9f0*/ 	.word	0x00070600


	//   ....[177]....
        /*a9f4*/ 	.word	0x00070680


	//   ....[178]....
        /*a9f8*/ 	.word	0x000706f0


	//   ....[179]....
        /*a9fc*/ 	.word	0x00070760


	//   ....[180]....
        /*aa00*/ 	.word	0x000707d0


	//   ....[181]....
        /*aa04*/ 	.word	0x00070810


	//   ....[182]....
        /*aa08*/ 	.word	0x00070880


	//   ....[183]....
        /*aa0c*/ 	.word	0x00070910


	//   ....[184]....
        /*aa10*/ 	.word	0x00070940


	//   ....[185]....
        /*aa14*/ 	.word	0x000709c0


	//   ....[186]....
        /*aa18*/ 	.word	0x00070a30


	//   ....[187]....
        /*aa1c*/ 	.word	0x00070aa0


	//   ....[188]....
        /*aa20*/ 	.word	0x00070b10


	//   ....[189]....
        /*aa24*/ 	.word	0x00070b50


	//   ....[190]....
        /*aa28*/ 	.word	0x00070bd0


	//   ....[191]....
        /*aa2c*/ 	.word	0x00070c60


	//   ....[192]....
        /*aa30*/ 	.word	0x00070c90


	//   ....[193]....
        /*aa34*/ 	.word	0x00070d10


	//   ....[194]....
        /*aa38*/ 	.word	0x00070d80


	//   ....[195]....
        /*aa3c*/ 	.word	0x00070df0


	//   ....[196]....
        /*aa40*/ 	.word	0x00070e60


	//   ....[197]....
        /*aa44*/ 	.word	0x00070ea0


	//   ....[198]....
        /*aa48*/ 	.word	0x00070f10


	//   ....[199]....
        /*aa4c*/ 	.word	0x00070f90


	//   ....[200]....
        /*aa50*/ 	.word	0x00070fc0


	//   ....[201]....
        /*aa54*/ 	.word	0x00071010


	//   ....[202]....
        /*aa58*/ 	.word	0x00071060


	//   ....[203]....
        /*aa5c*/ 	.word	0x000710b0


	//   ....[204]....
        /*aa60*/ 	.word	0x00071100


	//   ....[205]....
        /*aa64*/ 	.word	0x00071190


	//   ....[206]....
        /*aa68*/ 	.word	0x00071240


	//   ....[207]....
        /*aa6c*/ 	.word	0x000712b0


	//   ....[208]....
        /*aa70*/ 	.word	0x000712e0


	//   ....[209]....
        /*aa74*/ 	.word	0x00071330


	//   ....[210]....
        /*aa78*/ 	.word	0x00071380


	//   ....[211]....
        /*aa7c*/ 	.word	0x000713d0


	//   ....[212]....
        /*aa80*/ 	.word	0x00071420


	//   ....[213]....
        /*aa84*/ 	.word	0x000714a0


	//   ....[214]....
        /*aa88*/ 	.word	0x00071540


	//   ....[215]....
        /*aa8c*/ 	.word	0x000715b0


	//   ....[216]....
        /*aa90*/ 	.word	0x000715e0


	//   ....[217]....
        /*aa94*/ 	.word	0x00071630


	//   ....[218]....
        /*aa98*/ 	.word	0x00071680


	//   ....[219]....
        /*aa9c*/ 	.word	0x000716d0


	//   ....[220]....
        /*aaa0*/ 	.word	0x00071720


	//   ....[221]....
        /*aaa4*/ 	.word	0x000717a0


	//   ....[222]....
        /*aaa8*/ 	.word	0x00071840


	//   ....[223]....
        /*aaac*/ 	.word	0x000718b0


	//   ....[224]....
        /*aab0*/ 	.word	0x000718e0


	//   ....[225]....
        /*aab4*/ 	.word	0x00071930


	//   ....[226]....
        /*aab8*/ 	.word	0x00071980


	//   ....[227]....
        /*aabc*/ 	.word	0x000719d0


	//   ....[228]....
        /*aac0*/ 	.word	0x00071a20


	//   ....[229]....
        /*aac4*/ 	.word	0x00071ab0


	//   ....[230]....
        /*aac8*/ 	.word	0x00071b40


	//   ....[231]....
        /*aacc*/ 	.word	0x00071db0


	//   ....[232]....
        /*aad0*/ 	.word	0x00071e30


	//   ....[233]....
        /*aad4*/ 	.word	0x00071ed0


	//   ....[234]....
        /*aad8*/ 	.word	0x00071f70


	//   ....[235]....
        /*aadc*/ 	.word	0x00072030


	//   ....[236]....
        /*aae0*/ 	.word	0x000720d0


	//   ....[237]....
        /*aae4*/ 	.word	0x00072170


	//   ....[238]....
        /*aae8*/ 	.word	0x00072210


	//   ....[239]....
        /*aaec*/ 	.word	0x00072550


	//   ....[240]....
        /*aaf0*/ 	.word	0x000725e0


	//   ....[241]....
        /*aaf4*/ 	.word	0x00072680


	//   ....[242]....
        /*aaf8*/ 	.word	0x00072720


	//   ....[243]....
        /*aafc*/ 	.word	0x000728b0


	//   ....[244]....
        /*ab00*/ 	.word	0x00072950


	//   ....[245]....
        /*ab04*/ 	.word	0x000729f0


	//   ....[246]....
        /*ab08*/ 	.word	0x00072a90


	//   ....[247]....
        /*ab0c*/ 	.word	0x00072af0


	//   ....[248]....
        /*ab10*/ 	.word	0x00072b80


	//   ....[249]....
        /*ab14*/ 	.word	0x00072c30


	//   ....[250]....
        /*ab18*/ 	.word	0x00072cd0


	//   ....[251]....
        /*ab1c*/ 	.word	0x00072e30


	//   ....[252]....
        /*ab20*/ 	.word	0x00072ed0


	//   ....[253]....
        /*ab24*/ 	.word	0x00072f70


	//   ....[254]....
        /*ab28*/ 	.word	0x00073010


	//   ....[255]....
        /*ab2c*/ 	.word	0x000730d0


	//   ....[0]....
        /*ab30*/ 	.word	0x00073180


	//   ....[1]....
        /*ab34*/ 	.word	0x00073200


	//   ....[2]....
        /*ab38*/ 	.word	0x00073230


	//   ....[3]....
        /*ab3c*/ 	.word	0x000732b0


	//   ....[4]....
        /*ab40*/ 	.word	0x00073320


	//   ....[5]....
        /*ab44*/ 	.word	0x00073390


	//   ....[6]....
        /*ab48*/ 	.word	0x00073400


	//   ....[7]....
        /*ab4c*/ 	.word	0x00073440


	//   ....[8]....
        /*ab50*/ 	.word	0x000734b0


	//   ....[9]....
        /*ab54*/ 	.word	0x00073540


	//   ....[10]....
        /*ab58*/ 	.word	0x00073570


	//   ....[11]....
        /*ab5c*/ 	.word	0x000735f0


	//   ....[12]....
        /*ab60*/ 	.word	0x00073660


	//   ....[13]....
        /*ab64*/ 	.word	0x000736e0


	//   ....[14]....
        /*ab68*/ 	.word	0x00073750


	//   ....[15]....
        /*ab6c*/ 	.word	0x00073790


	//   ....[16]....
        /*ab70*/ 	.word	0x00073800


	//   ....[17]....
        /*ab74*/ 	.word	0x00073890


	//   ....[18]....
        /*ab78*/ 	.word	0x000738c0


	//   ....[19]....
        /*ab7c*/ 	.word	0x00073940


	//   ....[20]....
        /*ab80*/ 	.word	0x000739b0


	//   ....[21]....
        /*ab84*/ 	.word	0x00073a20


	//   ....[22]....
        /*ab88*/ 	.word	0x00073a90


	//   ....[23]....
        /*ab8c*/ 	.word	0x00073ad0


	//   ....[24]....
        /*ab90*/ 	.word	0x00073b40


	//   ....[25]....
        /*ab94*/ 	.word	0x00073bc0


	//   ....[26]....
        /*ab98*/ 	.word	0x00073bf0


	//   ....[27]....
        /*ab9c*/ 	.word	0x00073c40


	//   ....[28]....
        /*aba0*/ 	.word	0x00073c90


	//   ....[29]....
        /*aba4*/ 	.word	0x00073ce0


	//   ....[30]....
        /*aba8*/ 	.word	0x00073d30


	//   ....[31]....
        /*abac*/ 	.word	0x00073dc0


	//   ....[32]....
        /*abb0*/ 	.word	0x00073e70


	//   ....[33]....
        /*abb4*/ 	.word	0x00073ee0


	//   ....[34]....
        /*abb8*/ 	.word	0x00073f10


	//   ....[35]....
        /*abbc*/ 	.word	0x00073f60


	//   ....[36]....
        /*abc0*/ 	.word	0x00073fb0


	//   ....[37]....
        /*abc4*/ 	.word	0x00074000


	//   ....[38]....
        /*abc8*/ 	.word	0x00074050


	//   ....[39]....
        /*abcc*/ 	.word	0x000740d0


	//   ....[40]....
        /*abd0*/ 	.word	0x00074170


	//   ....[41]....
        /*abd4*/ 	.word	0x000741e0


	//   ....[42]....
        /*abd8*/ 	.word	0x00074210


	//   ....[43]....
        /*abdc*/ 	.word	0x00074260


	//   ....[44]....
        /*abe0*/ 	.word	0x000742b0


	//   ....[45]....
        /*abe4*/ 	.word	0x00074300


	//   ....[46]....
        /*abe8*/ 	.word	0x00074350


	//   ....[47]....
        /*abec*/ 	.word	0x000743d0


	//   ....[48]....
        /*abf0*/ 	.word	0x00074470


	//   ....[49]....
        /*abf4*/ 	.word	0x000744e0


	//   ....[50]....
        /*abf8*/ 	.word	0x00074510


	//   ....[51]....
        /*abfc*/ 	.word	0x00074560


	//   ....[52]....
        /*ac00*/ 	.word	0x000745b0


	//   ....[53]....
        /*ac04*/ 	.word	0x00074600


	//   ....[54]....
        /*ac08*/ 	.word	0x00074650


	//   ....[55]....
        /*ac0c*/ 	.word	0x000746d0


	//   ....[56]....
        /*ac10*/ 	.word	0x00074750


	//   ....[57]....
        /*ac14*/ 	.word	0x000747d0


	//   ....[58]....
        /*ac18*/ 	.word	0x00074870


	//   ....[59]....
        /*ac1c*/ 	.word	0x00074910


	//   ....[60]....
        /*ac20*/ 	.word	0x000749a0


	//   ....[61]....
        /*ac24*/ 	.word	0x000749f0


	//   ....[62]....
        /*ac28*/ 	.word	0x00074a80


	//   ....[63]....
        /*ac2c*/ 	.word	0x00074b20


	//   ....[64]....
        /*ac30*/ 	.word	0x00074b80


	//   ....[65]....
        /*ac34*/ 	.word	0x00074d40


	//   ....[66]....
        /*ac38*/ 	.word	0x00074e10


	//   ....[67]....
        /*ac3c*/ 	.word	0x00074e70


	//   ....[68]....
        /*ac40*/ 	.word	0x00074ef0


	//   ....[69]....
        /*ac44*/ 	.word	0x00074f70


	//   ....[70]....
        /*ac48*/ 	.word	0x00074fc0


	//   ....[71]....
        /*ac4c*/ 	.word	0x00075220


	//   ....[72]....
        /*ac50*/ 	.word	0x00075280


	//   ....[73]....
        /*ac54*/ 	.word	0x000752e0


	//   ....[74]....
        /*ac58*/ 	.word	0x00075340


	//   ....[75]....
        /*ac5c*/ 	.word	0x00075390


	//   ....[76]....
        /*ac60*/ 	.word	0x00075470


	//   ....[77]....
        /*ac64*/ 	.word	0x000754d0


	//   ....[78]....
        /*ac68*/ 	.word	0x00075520


	//   ....[79]....
        /*ac6c*/ 	.word	0x00075570


	//   ....[80]....
        /*ac70*/ 	.word	0x000755d0


	//   ....[81]....
        /*ac74*/ 	.word	0x00075650


	//   ....[82]....
        /*ac78*/ 	.word	0x00076350


	//   ....[83]....
        /*ac7c*/ 	.word	0x00076510


	//   ....[84]....
        /*ac80*/ 	.word	0x000766b0


	//   ....[85]....
        /*ac84*/ 	.word	0x00076750


	//   ....[86]....
        /*ac88*/ 	.word	0x00076910


	//   ....[87]....
        /*ac8c*/ 	.word	0x00076c10


	//   ....[88]....
        /*ac90*/ 	.word	0x00076dc0


	//   ....[89]....
        /*ac94*/ 	.word	0x00076f60


	//   ....[90]....
        /*ac98*/ 	.word	0x00077110


	//   ....[91]....
        /*ac9c*/ 	.word	0x000773a0


	//   ....[92]....
        /*aca0*/ 	.word	0x00077500


	//   ....[93]....
        /*aca4*/ 	.word	0x00077730


	//   ....[94]....
        /*aca8*/ 	.word	0x000778f0


	//   ....[95]....
        /*acac*/ 	.word	0x00077ba0


	//   ....[96]....
        /*acb0*/ 	.word	0x00077c50


	//   ....[97]....
        /*acb4*/ 	.word	0x00078180


	//   ....[98]....
        /*acb8*/ 	.word	0x00078230


	//   ....[99]....
        /*acbc*/ 	.word	0x00078740


	//   ....[100]....
        /*acc0*/ 	.word	0x00078800


	//   ....[101]....
        /*acc4*/ 	.word	0x00078ad0


	//   ....[102]....
        /*acc8*/ 	.word	0x00078ba0


	//   ....[103]....
        /*accc*/ 	.word	0x00078ef0


	//   ....[104]....
        /*acd0*/ 	.word	0x00079040


	//   ....[105]....
        /*acd4*/ 	.word	0x00079310


	//   ....[106]....
        /*acd8*/ 	.word	0x00079420


	//   ....[107]....
        /*acdc*/ 	.word	0x00079570


	//   ....[108]....
        /*ace0*/ 	.word	0x00079890


	//   ....[109]....
        /*ace4*/ 	.word	0x00079aa0


	//   ....[110]....
        /*ace8*/ 	.word	0x00079c40


	//   ....[111]....
        /*acec*/ 	.word	0x00079e20


	//   ....[112]....
        /*acf0*/ 	.word	0x00079ff0


	//   ....[113]....
        /*acf4*/ 	.word	0x0007a2b0


	//   ....[114]....
        /*acf8*/ 	.word	0x0007a3e0


	//   ....[115]....
        /*acfc*/ 	.word	0x0007a620


	//   ....[116]....
        /*ad00*/ 	.word	0x0007a8d0


	//   ....[117]....
        /*ad04*/ 	.word	0x0007aa20


	//   ....[118]....
        /*ad08*/ 	.word	0x0007ad30


	//   ....[119]....
        /*ad0c*/ 	.word	0x0007af70


	//   ....[120]....
        /*ad10*/ 	.word	0x0007b190


	//   ....[121]....
        /*ad14*/ 	.word	0x0007b380


	//   ....[122]....
        /*ad18*/ 	.word	0x0007b590


	//   ....[123]....
        /*ad1c*/ 	.word	0x0007b7c0


	//   ....[124]....
        /*ad20*/ 	.word	0x0007b9f0


	//   ....[125]....
        /*ad24*/ 	.word	0x0007bca0


	//   ....[126]....
        /*ad28*/ 	.word	0x0007bdc0


	//   ....[127]....
        /*ad2c*/ 	.word	0x0007bf10


	//   ....[128]....
        /*ad30*/ 	.word	0x0007c1d0


	//   ....[129]....
        /*ad34*/ 	.word	0x0007c350


	//   ....[130]....
        /*ad38*/ 	.word	0x0007c5b0


	//   ....[131]....
        /*ad3c*/ 	.word	0x0007c860


	//   ....[132]....
        /*ad40*/ 	.word	0x0007c910


	//   ....[133]....
        /*ad44*/ 	.word	0x0007cbe0


	//   ....[134]....
        /*ad48*/ 	.word	0x0007cd00


	//   ....[135]....
        /*ad4c*/ 	.word	0x0007cff0


	//   ....[136]....
        /*ad50*/ 	.word	0x0007d120


	//   ....[137]....
        /*ad54*/ 	.word	0x0007d410


	//   ....[138]....
        /*ad58*/ 	.word	0x0007d550


	//   ....[139]....
        /*ad5c*/ 	.word	0x0007d850


	//   ....[140]....
        /*ad60*/ 	.word	0x0007d950


	//   ....[141]....
        /*ad64*/ 	.word	0x0007dc40


	//   ....[142]....
        /*ad68*/ 	.word	0x0007dd70


	//   ....[143]....
        /*ad6c*/ 	.word	0x0007dfd0


	//   ....[144]....
        /*ad70*/ 	.word	0x0007e190


	//   ....[145]....
        /*ad74*/ 	.word	0x0007e3f0


	//   ....[146]....
        /*ad78*/ 	.word	0x0007e560


	//   ....[147]....
        /*ad7c*/ 	.word	0x0007e800


	//   ....[148]....
        /*ad80*/ 	.word	0x0007e9f0


	//   ....[149]....
        /*ad84*/ 	.word	0x000804f0


	//   ....[150]....
        /*ad88*/ 	.word	0x00080580


	//   ....[151]....
        /*ad8c*/ 	.word	0x00080610


	//   ....[152]....
        /*ad90*/ 	.word	0x00080680


	//   ....[153]....
        /*ad94*/ 	.word	0x000806f0


	//   ....[154]....
        /*ad98*/ 	.word	0x000807c0


	//   ....[155]....
        /*ad9c*/ 	.word	0x00080870


	//   ....[156]....
        /*ada0*/ 	.word	0x00080940


	//   ....[157]....
        /*ada4*/ 	.word	0x00080a10


	//   ....[158]....
        /*ada8*/ 	.word	0x00080ae0


	//   ....[159]....
        /*adac*/ 	.word	0x00080bb0


	//   ....[160]....
        /*adb0*/ 	.word	0x00080c90


	//   ....[161]....
        /*adb4*/ 	.word	0x00080d40


	//   ....[162]....
        /*adb8*/ 	.word	0x00080df0


	//   ....[163]....
        /*adbc*/ 	.word	0x00080ea0


	//   ....[164]....
        /*adc0*/ 	.word	0x00080fc0


	//   ....[165]....
        /*adc4*/ 	.word	0x00081090


	//   ....[166]....
        /*adc8*/ 	.word	0x000811c0


	//   ....[167]....
        /*adcc*/ 	.word	0x00081280


	//   ....[168]....
        /*add0*/ 	.word	0x00081450


	//   ....[169]....
        /*add4*/ 	.word	0x000815b0


	//   ....[170]....
        /*add8*/ 	.word	0x00081840


	//   ....[171]....
        /*addc*/ 	.word	0x000819e0


	//   ....[172]....
        /*ade0*/ 	.word	0x00081c50


	//   ....[173]....
        /*ade4*/ 	.word	0x00081d00


	//   ....[174]....
        /*ade8*/ 	.word	0x00081f70


	//   ....[175]....
        /*adec*/ 	.word	0x00082020


	//   ....[176]....
        /*adf0*/ 	.word	0x00082290


	//   ....[177]....
        /*adf4*/ 	.word	0x00082340


	//   ....[178]....
        /*adf8*/ 	.word	0x00082530


	//   ....[179]....
        /*adfc*/ 	.word	0x00082670


	//   ....[180]....
        /*ae00*/ 	.word	0x00082950


	//   ....[181]....
        /*ae04*/ 	.word	0x00082a30


	//   ....[182]....
        /*ae08*/ 	.word	0x00082ca0


	//   ....[183]....
        /*ae0c*/ 	.word	0x00082d50


	//   ....[184]....
        /*ae10*/ 	.word	0x00082ed0


	//   ....[185]....
        /*ae14*/ 	.word	0x00083eb0


	//   ....[186]....
        /*ae18*/ 	.word	0x00083f10


	//   ....[187]....
        /*ae1c*/ 	.word	0x00083fa0


	//   ....[188]....
        /*ae20*/ 	.word	0x00084040


	//   ....[189]....
        /*ae24*/ 	.word	0x000840d0


	//   ....[190]....
        /*ae28*/ 	.word	0x00084120


	//   ....[191]....
        /*ae2c*/ 	.word	0x000841c0


	//   ....[192]....
        /*ae30*/ 	.word	0x00084250


	//   ....[193]....
        /*ae34*/ 	.word	0x000842a0


	//   ....[194]....
        /*ae38*/ 	.word	0x00084340


	//   ....[195]....
        /*ae3c*/ 	.word	0x000843d0


	//   ....[196]....
        /*ae40*/ 	.word	0x00084420


	//   ....[197]....
        /*ae44*/ 	.word	0x000844c0


	//   ....[198]....
        /*ae48*/ 	.word	0x00084550


	//   ....[199]....
        /*ae4c*/ 	.word	0x000845a0


	//   ....[200]....
        /*ae50*/ 	.word	0x00084630


	//   ....[201]....
        /*ae54*/ 	.word	0x000846c0


	//   ....[202]....
        /*ae58*/ 	.word	0x00084710


	//   ....[203]....
        /*ae5c*/ 	.word	0x000847a0


	//   ....[204]....
        /*ae60*/ 	.word	0x00084830


	//   ....[205]....
        /*ae64*/ 	.word	0x00084880


	//   ....[206]....
        /*ae68*/ 	.word	0x00084910


	//   ....[207]....
        /*ae6c*/ 	.word	0x000849a0


	//   ....[208]....
        /*ae70*/ 	.word	0x000849f0


	//   ....[209]....
        /*ae74*/ 	.word	0x00084a90


	//   ....[210]....
        /*ae78*/ 	.word	0x00084b80


	//   ....[211]....
        /*ae7c*/ 	.word	0x00084bd0


	//   ....[212]....
        /*ae80*/ 	.word	0x00084d80


	//   ....[213]....
        /*ae84*/ 	.word	0x00084dd0


	//   ....[214]....
        /*ae88*/ 	.word	0x00084ee0


	//   ....[215]....
        /*ae8c*/ 	.word	0x00084f60


	//   ....[216]....
        /*ae90*/ 	.word	0x00084fc0


	//   ....[217]....
        /*ae94*/ 	.word	0x00085050


	//   ....[218]....
        /*ae98*/ 	.word	0x00085280


	//   ....[219]....
        /*ae9c*/ 	.word	0x000852d0


	//   ....[220]....
        /*aea0*/ 	.word	0x00085340


	//   ....[221]....
        /*aea4*/ 	.word	0x000853c0


	//   ....[222]....
        /*aea8*/ 	.word	0x00085410


	//   ....[223]....
        /*aeac*/ 	.word	0x00085490


	//   ....[224]....
        /*aeb0*/ 	.word	0x000854f0


	//   ....[225]....
        /*aeb4*/ 	.word	0x00085540


	//   ....[226]....
        /*aeb8*/ 	.word	0x000855a0


	//   ....[227]....
        /*aebc*/ 	.word	0x00085600


	//   ....[228]....
        /*aec0*/ 	.word	0x00085690


	//   ....[229]....
        /*aec4*/ 	.word	0x00086430


	//   ....[230]....
        /*aec8*/ 	.word	0x000865e0


	//   ....[231]....
        /*aecc*/ 	.word	0x000866f0


	//   ....[232]....
        /*aed0*/ 	.word	0x000867a0


	//   ....[233]....
        /*aed4*/ 	.word	0x000869c0


	//   ....[234]....
        /*aed8*/ 	.word	0x00086d50


	//   ....[235]....
        /*aedc*/ 	.word	0x00086e00


	//   ....[236]....
        /*aee0*/ 	.word	0x00086f30


	//   ....[237]....
        /*aee4*/ 	.word	0x00087190


	//   ....[238]....
        /*aee8*/ 	.word	0x00087440


	//   ....[239]....
        /*aeec*/ 	.word	0x000875b0


	//   ....[240]....
        /*aef0*/ 	.word	0x00087880


	//   ....[241]....
        /*aef4*/ 	.word	0x00087930


	//   ....[242]....
        /*aef8*/ 	.word	0x00087c50


	//   ....[243]....
        /*aefc*/ 	.word	0x00087d00


	//   ....[244]....
        /*af00*/ 	.word	0x00088210


	//   ....[245]....
        /*af04*/ 	.word	0x000882d0


	//   ....[246]....
        /*af08*/ 	.word	0x000887e0


	//   ....[247]....
        /*af0c*/ 	.word	0x00088890


	//   ....[248]....
        /*af10*/ 	.word	0x00088b70


	//   ....[249]....
        /*af14*/ 	.word	0x00088c40


	//   ....[250]....
        /*af18*/ 	.word	0x00088f90


	//   ....[251]....
        /*af1c*/ 	.word	0x00089110


	//   ....[252]....
        /*af20*/ 	.word	0x00089380


	//   ....[253]....
        /*af24*/ 	.word	0x00089540


	//   ....[254]....
        /*af28*/ 	.word	0x00089610


	//   ....[255]....
        /*af2c*/ 	.word	0x00089930


	//   ....[0]....
        /*af30*/ 	.word	0x00089a00


	//   ....[1]....
        /*af34*/ 	.word	0x00089d30


	//   ....[2]....
        /*af38*/ 	.word	0x00089e00


	//   ....[3]....
        /*af3c*/ 	.word	0x0008a130


	//   ....[4]....
        /*af40*/ 	.word	0x0008a200


	//   ....[5]....
        /*af44*/ 	.word	0x0008a530


	//   ....[6]....
        /*af48*/ 	.word	0x0008a600


	//   ....[7]....
        /*af4c*/ 	.word	0x0008a8f0


	//   ....[8]....
        /*af50*/ 	.word	0x0008ab90


	//   ....[9]....
        /*af54*/ 	.word	0x0008add0


	//   ....[10]....
        /*af58*/ 	.word	0x0008b010


	//   ....[11]....
        /*af5c*/ 	.word	0x0008b240


	//   ....[12]....
        /*af60*/ 	.word	0x0008b410


	//   ....[13]....
        /*af64*/ 	.word	0x0008b630


	//   ....[14]....
        /*af68*/ 	.word	0x0008b860


	//   ....[15]....
        /*af6c*/ 	.word	0x0008ba90


	//   ....[16]....
        /*af70*/ 	.word	0x0008bd50


	//   ....[17]....
        /*af74*/ 	.word	0x0008be80


	//   ....[18]....
        /*af78*/ 	.word	0x0008bfb0


	//   ....[19]....
        /*af7c*/ 	.word	0x0008c270


	//   ....[20]....
        /*af80*/ 	.word	0x0008c400


	//   ....[21]....
        /*af84*/ 	.word	0x0008c640


	//   ....[22]....
        /*af88*/ 	.word	0x0008c910


	//   ....[23]....
        /*af8c*/ 	.word	0x0008c9c0


	//   ....[24]....
        /*af90*/ 	.word	0x0008cc80


	//   ....[25]....
        /*af94*/ 	.word	0x0008cda0


	//   ....[26]....
        /*af98*/ 	.word	0x0008d0b0


	//   ....[27]....
        /*af9c*/ 	.word	0x0008d1e0


	//   ....[28]....
        /*afa0*/ 	.word	0x0008d4c0


	//   ....[29]....
        /*afa4*/ 	.word	0x0008d5f0


	//   ....[30]....
        /*afa8*/ 	.word	0x0008d8e0


	//   ....[31]....
        /*afac*/ 	.word	0x0008da00


	//   ....[32]....
        /*afb0*/ 	.word	0x0008dcf0


	//   ....[33]....
        /*afb4*/ 	.word	0x0008de20


	//   ....[34]....
        /*afb8*/ 	.word	0x0008e080


	//   ....[35]....
        /*afbc*/ 	.word	0x0008e240


	//   ....[36]....
        /*afc0*/ 	.word	0x0008e4a0


	//   ....[37]....
        /*afc4*/ 	.word	0x0008e610


	//   ....[38]....
        /*afc8*/ 	.word	0x0008e8a0


	//   ....[39]....
        /*afcc*/ 	.word	0x0008ea90


	//   ....[40]....
        /*afd0*/ 	.word	0x000905b0


	//   ....[41]....
        /*afd4*/ 	.word	0x00090640


	//   ....[42]....
        /*afd8*/ 	.word	0x000906d0


	//   ....[43]....
        /*afdc*/ 	.word	0x00090740


	//   ....[44]....
        /*afe0*/ 	.word	0x000907b0


	//   ....[45]....
        /*afe4*/ 	.word	0x00090880


	//   ....[46]....
        /*afe8*/ 	.word	0x00090980


	//   ....[47]....
        /*afec*/ 	.word	0x00090a80


	//   ....[48]....
        /*aff0*/ 	.word	0x00090b30


	//   ....[49]....
        /*aff4*/ 	.word	0x00090be0


	//   ....[50]....
        /*aff8*/ 	.word	0x00090c90


	//   ....[51]....
        /*affc*/ 	.word	0x00090d40


	//   ....[52]....
        /*b000*/ 	.word	0x00090df0


	//   ....[53]....
        /*b004*/ 	.word	0x00090ea0


	//   ....[54]....
        /*b008*/ 	.word	0x00090f50


	//   ....[55]....
        /*b00c*/ 	.word	0x00091000


	//   ....[56]....
        /*b010*/ 	.word	0x000911a0


	//   ....[57]....
        /*b014*/ 	.word	0x00091280


	//   ....[58]....
        /*b018*/ 	.word	0x00091340


	//   ....[59]....
        /*b01c*/ 	.word	0x00091500


	//   ....[60]....
        /*b020*/ 	.word	0x00091660


	//   ....[61]....
        /*b024*/ 	.word	0x000918f0


	//   ....[62]....
        /*b028*/ 	.word	0x00091a50


	//   ....[63]....
        /*b02c*/ 	.word	0x00091cc0


	//   ....[64]....
        /*b030*/ 	.word	0x00091d80


	//   ....[65]....
        /*b034*/ 	.word	0x00091fd0


	//   ....[66]....
        /*b038*/ 	.word	0x000920a0


	//   ....[67]....
        /*b03c*/ 	.word	0x00092340


	//   ....[68]....
        /*b040*/ 	.word	0x000923f0


	//   ....[69]....
        /*b044*/ 	.word	0x000925d0


	//   ....[70]....
        /*b048*/ 	.word	0x00092740


	//   ....[71]....
        /*b04c*/ 	.word	0x00092a30


	//   ....[72]....
        /*b050*/ 	.word	0x00092ae0


	//   ....[73]....
        /*b054*/ 	.word	0x00092d50


	//   ....[74]....
        /*b058*/ 	.word	0x00092e00


	//   ....[75]....
        /*b05c*/ 	.word	0x00092f80


	//   ....[76]....
        /*b060*/ 	.word	0x00093fc0


	//   ....[77]....
        /*b064*/ 	.word	0x00094010


	//   ....[78]....
        /*b068*/ 	.word	0x00094060


	//   ....[79]....
        /*b06c*/ 	.word	0x00094100


	//   ....[80]....
        /*b070*/ 	.word	0x00094190


	//   ....[81]....
        /*b074*/ 	.word	0x000941e0


	//   ....[82]....
        /*b078*/ 	.word	0x00094280


	//   ....[83]....
        /*b07c*/ 	.word	0x00094310


	//   ....[84]....
        /*b080*/ 	.word	0x00094360


	//   ....[85]....
        /*b084*/ 	.word	0x00094400


	//   ....[86]....
        /*b088*/ 	.word	0x00094490


	//   ....[87]....
        /*b08c*/ 	.word	0x000944e0


	//   ....[88]....
        /*b090*/ 	.word	0x00094580


	//   ....[89]....
        /*b094*/ 	.word	0x00094610


	//   ....[90]....
        /*b098*/ 	.word	0x00094660


	//   ....[91]....
        /*b09c*/ 	.word	0x000946f0


	//   ....[92]....
        /*b0a0*/ 	.word	0x00094780


	//   ....[93]....
        /*b0a4*/ 	.word	0x000947d0


	//   ....[94]....
        /*b0a8*/ 	.word	0x00094860


	//   ....[95]....
        /*b0ac*/ 	.word	0x000948f0


	//   ....[96]....
        /*b0b0*/ 	.word	0x00094940


	//   ....[97]....
        /*b0b4*/ 	.word	0x000949d0


	//   ....[98]....
        /*b0b8*/ 	.word	0x00094a60


	//   ....[99]....
        /*b0bc*/ 	.word	0x00094ab0


	//   ....[100]....
        /*b0c0*/ 	.word	0x00094b50


	//   ....[101]....
        /*b0c4*/ 	.word	0x00094c50


	//   ....[102]....
        /*b0c8*/ 	.word	0x00094ca0


	//   ....[103]....
        /*b0cc*/ 	.word	0x00094e50


	//   ....[104]....
        /*b0d0*/ 	.word	0x00094ea0


	//   ....[105]....
        /*b0d4*/ 	.word	0x00094fb0


	//   ....[106]....
        /*b0d8*/ 	.word	0x00095030


	//   ....[107]....
        /*b0dc*/ 	.word	0x00095090


	//   ....[108]....
        /*b0e0*/ 	.word	0x00095120


	//   ....[109]....
        /*b0e4*/ 	.word	0x00095350


	//   ....[110]....
        /*b0e8*/ 	.word	0x000953a0


	//   ....[111]....
        /*b0ec*/ 	.word	0x00095410


	//   ....[112]....
        /*b0f0*/ 	.word	0x00095490


	//   ....[113]....
        /*b0f4*/ 	.word	0x000954e0


	//   ....[114]....
        /*b0f8*/ 	.word	0x00095560


	//   ....[115]....
        /*b0fc*/ 	.word	0x000955c0


	//   ....[116]....
        /*b100*/ 	.word	0x00095610


	//   ....[117]....
        /*b104*/ 	.word	0x00095670


	//   ....[118]....
        /*b108*/ 	.word	0x000956d0


	//   ....[119]....
        /*b10c*/ 	.word	0x00095760


	//   ....[120]....
        /*b110*/ 	.word	0x00096500


	//   ....[121]....
        /*b114*/ 	.word	0x000966b0


	//   ....[122]....
        /*b118*/ 	.word	0x000967c0


	//   ....[123]....
        /*b11c*/ 	.word	0x00096870


	//   ....[124]....
        /*b120*/ 	.word	0x00096a90


	//   ....[125]....
        /*b124*/ 	.word	0x00096e20


	//   ....[126]....
        /*b128*/ 	.word	0x00096ed0


	//   ....[127]....
        /*b12c*/ 	.word	0x00097000


	//   ....[128]....
        /*b130*/ 	.word	0x00097260


	//   ....[129]....
        /*b134*/ 	.word	0x00097510


	//   ....[130]....
        /*b138*/ 	.word	0x00097680


	//   ....[131]....
        /*b13c*/ 	.word	0x00097950


	//   ....[132]....
        /*b140*/ 	.word	0x00097a00


	//   ....[133]....
        /*b144*/ 	.word	0x00097d20


	//   ....[134]....
        /*b148*/ 	.word	0x00097dd0


	//   ....[135]....
        /*b14c*/ 	.word	0x000982e0


	//   ....[136]....
        /*b150*/ 	.word	0x000983a0


	//   ....[137]....
        /*b154*/ 	.word	0x000988b0


	//   ....[138]....
        /*b158*/ 	.word	0x00098960


	//   ....[139]....
        /*b15c*/ 	.word	0x00098c40


	//   ....[140]....
        /*b160*/ 	.word	0x00098d10


	//   ....[141]....
        /*b164*/ 	.word	0x00099060


	//   ....[142]....
        /*b168*/ 	.word	0x000991e0


	//   ....[143]....
        /*b16c*/ 	.word	0x00099450


	//   ....[144]....
        /*b170*/ 	.word	0x00099610


	//   ....[145]....
        /*b174*/ 	.word	0x000996e0


	//   ....[146]....
        /*b178*/ 	.word	0x00099a00


	//   ....[147]....
        /*b17c*/ 	.word	0x00099ad0


	//   ....[148]....
        /*b180*/ 	.word	0x00099e00


	//   ....[149]....
        /*b184*/ 	.word	0x00099ed0


	//   ....[150]....
        /*b188*/ 	.word	0x0009a200


	//   ....[151]....
        /*b18c*/ 	.word	0x0009a2d0


	//   ....[152]....
        /*b190*/ 	.word	0x0009a600


	//   ....[153]....
        /*b194*/ 	.word	0x0009a6d0


	//   ....[154]....
        /*b198*/ 	.word	0x0009a9c0


	//   ....[155]....
        /*b19c*/ 	.word	0x0009ac60


	//   ....[156]....
        /*b1a0*/ 	.word	0x0009aea0


	//   ....[157]....
        /*b1a4*/ 	.word	0x0009b0e0


	//   ....[158]....
        /*b1a8*/ 	.word	0x0009b310


	//   ....[159]....
        /*b1ac*/ 	.word	0x0009b4e0


	//   ....[160]....
        /*b1b0*/ 	.word	0x0009b700


	//   ....[161]....
        /*b1b4*/ 	.word	0x0009b930


	//   ....[162]....
        /*b1b8*/ 	.word	0x0009bb60


	//   ....[163]....
        /*b1bc*/ 	.word	0x0009be20


	//   ....[164]....
        /*b1c0*/ 	.word	0x0009bf50


	//   ....[165]....
        /*b1c4*/ 	.word	0x0009c080


	//   ....[166]....
        /*b1c8*/ 	.word	0x0009c340


	//   ....[167]....
        /*b1cc*/ 	.word	0x0009c4d0


	//   ....[168]....
        /*b1d0*/ 	.word	0x0009c710


	//   ....[169]....
        /*b1d4*/ 	.word	0x0009c9e0


	//   ....[170]....
        /*b1d8*/ 	.word	0x0009ca90


	//   ....[171]....
        /*b1dc*/ 	.word	0x0009cd50


	//   ....[172]....
        /*b1e0*/ 	.word	0x0009ce70


	//   ....[173]....
        /*b1e4*/ 	.word	0x0009d180


	//   ....[174]....
        /*b1e8*/ 	.word	0x0009d2b0


	//   ....[175]....
        /*b1ec*/ 	.word	0x0009d590


	//   ....[176]....
        /*b1f0*/ 	.word	0x0009d6c0


	//   ....[177]....
        /*b1f4*/ 	.word	0x0009d9b0


	//   ....[178]....
        /*b1f8*/ 	.word	0x0009dad0


	//   ....[179]....
        /*b1fc*/ 	.word	0x0009ddc0


	//   ....[180]....
        /*b200*/ 	.word	0x0009def0


	//   ....[181]....
        /*b204*/ 	.word	0x0009e150


	//   ....[182]....
        /*b208*/ 	.word	0x0009e310


	//   ....[183]....
        /*b20c*/ 	.word	0x0009e570


	//   ....[184]....
        /*b210*/ 	.word	0x0009e6e0


	//   ....[185]....
        /*b214*/ 	.word	0x0009e970


	//   ....[186]....
        /*b218*/ 	.word	0x0009eb60


	//   ....[187]....
        /*b21c*/ 	.word	0x000a0680


	//   ....[188]....
        /*b220*/ 	.word	0x000a0710


	//   ....[189]....
        /*b224*/ 	.word	0x000a07a0


	//   ....[190]....
        /*b228*/ 	.word	0x000a0810


	//   ....[191]....
        /*b22c*/ 	.word	0x000a0880


	//   ....[192]....
        /*b230*/ 	.word	0x000a0950


	//   ....[193]....
        /*b234*/ 	.word	0x000a0a50


	//   ....[194]....
        /*b238*/ 	.word	0x000a0b50


	//   ....[195]....
        /*b23c*/ 	.word	0x000a0c00


	//   ....[196]....
        /*b240*/ 	.word	0x000a0cb0


	//   ....[197]....
        /*b244*/ 	.word	0x000a0d60


	//   ....[198]....
        /*b248*/ 	.word	0x000a0e10


	//   ....[199]....
        /*b24c*/ 	.word	0x000a0ec0


	//   ....[200]....
        /*b250*/ 	.word	0x000a0f70


	//   ....[201]....
        /*b254*/ 	.word	0x000a1020


	//   ....[202]....
        /*b258*/ 	.word	0x000a10d0


	//   ....[203]....
        /*b25c*/ 	.word	0x000a1270


	//   ....[204]....
        /*b260*/ 	.word	0x000a1350


	//   ....[205]....
        /*b264*/ 	.word	0x000a1410


	//   ....[206]....
        /*b268*/ 	.word	0x000a15d0


	//   ....[207]....
        /*b26c*/ 	.word	0x000a1730


	//   ....[208]....
        /*b270*/ 	.word	0x000a19c0


	//   ....[209]....
        /*b274*/ 	.word	0x000a1b20


	//   ....[210]....
        /*b278*/ 	.word	0x000a1d90


	//   ....[211]....
        /*b27c*/ 	.word	0x000a1e50


	//   ....[212]....
        /*b280*/ 	.word	0x000a20a0


	//   ....[213]....
        /*b284*/ 	.word	0x000a2170


	//   ....[214]....
        /*b288*/ 	.word	0x000a2410


	//   ....[215]....
        /*b28c*/ 	.word	0x000a24c0


	//   ....[216]....
        /*b290*/ 	.word	0x000a26a0


	//   ....[217]....
        /*b294*/ 	.word	0x000a2810


	//   ....[218]....
        /*b298*/ 	.word	0x000a2b00


	//   ....[219]....
        /*b29c*/ 	.word	0x000a2bb0


	//   ....[220]....
        /*b2a0*/ 	.word	0x000a2e20


	//   ....[221]....
        /*b2a4*/ 	.word	0x000a2ed0


	//   ....[222]....
        /*b2a8*/ 	.word	0x000a3050


	//   ....[223]....
        /*b2ac*/ 	.word	0x000a4090


	//   ....[224]....
        /*b2b0*/ 	.word	0x000a40e0


	//   ....[225]....
        /*b2b4*/ 	.word	0x000a4130


	//   ....[226]....
        /*b2b8*/ 	.word	0x000a41d0


	//   ....[227]....
        /*b2bc*/ 	.word	0x000a4260


	//   ....[228]....
        /*b2c0*/ 	.word	0x000a42b0


	//   ....[229]....
        /*b2c4*/ 	.word	0x000a4350


	//   ....[230]....
        /*b2c8*/ 	.word	0x000a43e0


	//   ....[231]....
        /*b2cc*/ 	.word	0x000a4430


	//   ....[232]....
        /*b2d0*/ 	.word	0x000a44d0


	//   ....[233]....
        /*b2d4*/ 	.word	0x000a4560


	//   ....[234]....
        /*b2d8*/ 	.word	0x000a45b0


	//   ....[235]....
        /*b2dc*/ 	.word	0x000a4650


	//   ....[236]....
        /*b2e0*/ 	.word	0x000a46e0


	//   ....[237]....
        /*b2e4*/ 	.word	0x000a4730


	//   ....[238]....
        /*b2e8*/ 	.word	0x000a47c0


	//   ....[239]....
        /*b2ec*/ 	.word	0x000a4850


	//   ....[240]....
        /*b2f0*/ 	.word	0x000a48a0


	//   ....[241]....
        /*b2f4*/ 	.word	0x000a4930


	//   ....[242]....
        /*b2f8*/ 	.word	0x000a49c0


	//   ....[243]....
        /*b2fc*/ 	.word	0x000a4a10


	//   ....[244]....
        /*b300*/ 	.word	0x000a4aa0


	//   ....[245]....
        /*b304*/ 	.word	0x000a4b30


	//   ....[246]....
        /*b308*/ 	.word	0x000a4b80


	//----- nvinfo : EIATTR_VRC_CTA_INIT_COUNT
	.align		4
.L_445:
        /*b30c*/ 	.byte	0x02, 0x4a
	.zero		1
	.zero		1


	//----- nvinfo : EIATTR_EXIT_INSTR_OFFSETS
	.align		4
        /*b310*/ 	.byte	0x04, 0x1c
        /*b312*/ 	.short	(.L_447 - .L_446)


	//   ....[0]....
.L_446:
        /*b314*/ 	.word	0x00000120


	//   ....[1]....
        /*b318*/ 	.word	0x0004a990


	//   ....[2]....
        /*b31c*/ 	.word	0x0006d950


	//   ....[3]....
        /*b320*/ 	.word	0x0006d9d0


	//   ....[4]....
        /*b324*/ 	.word	0x0006da50


	//   ....[5]....
        /*b328*/ 	.word	0x0006da90


	//----- nvinfo : EIATTR_MAX_THREADS
	.align		4
.L_447:
        /*b32c*/ 	.byte	0x04, 0x05
        /*b32e*/ 	.short	(.L_449 - .L_448)
.L_448:
        /*b330*/ 	.word	0x00000020
        /*b334*/ 	.word	0x00000001
        /*b338*/ 	.word	0x00000001


	//----- nvinfo : EIATTR_CRS_STACK_SIZE
	.align		4
.L_449:
        /*b33c*/ 	.byte	0x04, 0x1e
        /*b33e*/ 	.short	(.L_451 - .L_450)
.L_450:
        /*b340*/ 	.word	0x00000000


	//----- nvinfo : EIATTR_CBANK_PARAM_SIZE
	.align		4
.L_451:
        /*b344*/ 	.byte	0x03, 0x19
        /*b346*/ 	.short	0x0040


	//----- nvinfo : EIATTR_PARAM_CBANK
	.align		4
        /*b348*/ 	.byte	0x04, 0x0a
        /*b34a*/ 	.short	(.L_453 - .L_452)
	.align		4
.L_452:
        /*b34c*/ 	.word	index@(.nv.constant0._Z4bm3dILb1ELb1ELb1EEvPfPKfiiifiiiiifff)
        /*b350*/ 	.short	0x0380
        /*b352*/ 	.short	0x0040


	//----- nvinfo : EIATTR_SW_WAR
	.align		4
.L_453:
        /*b354*/ 	.byte	0x04, 0x36
        /*b356*/ 	.short	(.L_455 - .L_454)
.L_454:
        /*b358*/ 	.word	0x00000008
.L_455:


//--------------------- .nv.callgraph             --------------------------
	.section	.nv.callgraph,"",@"SHT_CUDA_CALLGRAPH"
	.align	4
	.sectionentsize	8
	.align		4
        /*0000*/ 	.word	0x00000000
	.align		4
        /*0004*/ 	.word	0xffffffff
	.align		4
        /*0008*/ 	.word	0x00000000
	.align		4
        /*000c*/ 	.word	0xfffffffe
	.align		4
        /*0010*/ 	.word	0x00000000
	.align		4
        /*0014*/ 	.word	0xfffffffd
	.align		4
        /*0018*/ 	.word	0x00000000
	.align		4
        /*001c*/ 	.word	0xfffffffc


//--------------------- .text._Z4bm3dILb0ELb0ELb0EEvPfPKfiiifiiiiifff --------------------------
	.section	.text._Z4bm3dILb0ELb0ELb0EEvPfPKfiiifiiiiifff,"ax",@progbits
	.align	128
.text._Z4bm3dILb0ELb0ELb0EEvPfPKfiiifiiiiifff:
        .type           _Z4bm3dILb0ELb0ELb0EEvPfPKfiiifiiiiifff,@function
        .size           _Z4bm3dILb0ELb0ELb0EEvPfPKfiiifiiiiifff,(.L_x_17580 - _Z4bm3dILb0ELb0ELb0EEvPfPKfiiifiiiiifff)
        .other          _Z4bm3dILb0ELb0ELb0EEvPfPKfiiifiiiiifff,@"STO_CUDA_ENTRY STV_DEFAULT"
_Z4bm3dILb0ELb0ELb0EEvPfPKfiiifiiiiifff:
[----:B------:R-:W0:Y:S01]  /*0000*/  LDC R1, c[0x0][0x37c] ;  /* 0x0000df00ff017b82 */ /* 0x000e220000000800 */
[----:B------:R-:W1:Y:S07]  /*0010*/  S2R R36, SR_LANEID ;  /* 0x0000000000247919 */ /* 0x000e6e0000000000 */
[----:B------:R-:W2:Y:S01]  /*0020*/  S2UR UR4, SR_CTAID.X ;  /* 0x00000000000479c3 */ /* 0x000ea20000002500 */
[----:B------:R-:W3:Y:S01]  /*0030*/  LDCU UR6, c[0x0][0x3a0] ;  /* 0x00007400ff0677ac */ /* 0x000ee20008000800 */
[----:B0-----:R-:W-:-:S06]  /*0040*/  IADD3 R1, PT, PT, R1, -0x108, RZ ;  /* 0xfffffef801017810 */ /* 0x001fcc0007ffe0ff */
[----:B------:R-:W0:Y:S08]  /*0050*/  LDC.64 R34, c[0x0][0x390] ;  /* 0x0000e400ff227b82 */ /* 0x000e300000000a00 */
[----:B------:R-:W4:Y:S01]  /*0060*/  S2UR UR5, SR_CTAID.Y ;  /* 0x00000000000579c3 */ /* 0x000f220000002600 */
[----:B--2---:R-:W-:Y:S01]  /*0070*/  USHF.L.U32 UR4, UR4, 0x2, URZ ;  /* 0x0000000204047899 */ /* 0x004fe200080006ff */
[----:B-1----:R-:W-:-:S02]  /*0080*/  LEA.HI R0, RZ, R36, RZ, 0x3 ;  /* 0x00000024ff007211 */ /* 0x002fc400078f18ff */
[----:B0-----:R-:W-:-:S03]  /*0090*/  IADD3 R24, PT, PT, R35, -0x8, RZ ;  /* 0xfffffff823187810 */ /* 0x001fc60007ffe0ff */
[----:B------:R-:W-:Y:S02]  /*00a0*/  LEA.HI.SX32 R2, R0, UR4, 0x1d ;  /* 0x0000000400027c11 */ /* 0x000fe4000f8feaff */
[----:B------:R-:W-:Y:S02]  /*00b0*/  IADD3 R34, PT, PT, R34, -0x8, RZ ;  /* 0xfffffff822227810 */ /* 0x000fe40007ffe0ff */
[----:B---3--:R-:W-:Y:S01]  /*00c0*/  IADD3 R4, PT, PT, R24, UR6, RZ ;  /* 0x0000000618047c10 */ /* 0x008fe2000fffe0ff */
[----:B----4-:R-:W-:Y:S02]  /*00d0*/  UIMAD UR5, UR5, UR6, URZ ;  /* 0x00000006050572a4 */ /* 0x010fe4000f8e02ff */
[----:B------:R-:W-:Y:S01]  /*00e0*/  IMAD R2, R2, UR6, RZ ;  /* 0x0000000602027c24 */ /* 0x000fe2000f8e02ff */
[----:B------:R-:W-:-:S03]  /*00f0*/  IADD3 R3, PT, PT, R34, UR6, RZ ;  /* 0x0000000622037c10 */ /* 0x000fc6000fffe0ff */
[----:B------:R-:W-:-:S04]  /*0100*/  ISETP.LE.AND P0, PT, R4, UR5, PT ;  /* 0x0000000504007c0c */ /* 0x000fc8000bf03270 */
[----:B------:R-:W-:-:S13]  /*0110*/  ISETP.GE.OR P0, PT, R2, R3, P0 ;  /* 0x000000030200720c */ /* 0x000fda0000706670 */
[----:B------:R-:W-:Y:S05]  /*0120*/  @P0 EXIT ;  /* 0x000000000000094d */ /* 0x000fea0003800000 */
[----:B------:R-:W0:Y:S01]  /*0130*/  LDC.64 R4, c[0x0][0x388] ;  /* 0x0000e200ff047b82 */ /* 0x000e220000000a00 */
[----:B------:R-:W1:Y:S01]  /*0140*/  LDCU UR7, c[0x0][0x398] ;  /* 0x00007300ff0777ac */ /* 0x000e620008000800 */
[----:B------:R-:W-:Y:S02]  /*0150*/  LOP3.LUT R7, R0, 0xfffffff8, RZ, 0xc0, !PT ;  /* 0xfffffff800077812 */ /* 0x000fe400078ec0ff */
[----:B------:R-:W-:Y:S01]  /*0160*/  VIMNMX R9, PT, PT, R2, R34, PT ;  /* 0x0000002202097248 */ /* 0x000fe20003fe0100 */
[----:B------:R-:W2:Y:S01]  /*0170*/  LDCU.64 UR8, c[0x0][0x358] ;  /* 0x00006b00ff0877ac */ /* 0x000ea20008000a00 */
[----:B------:R-:W-:Y:S02]  /*0180*/  IADD3 R7, PT, PT, -R7, R36, RZ ;  /* 0x0000002407077210 */ /* 0x000fe40007ffe1ff */
[----:B------:R-:W-:Y:S01]  /*0190*/  VIMNMX R3, PT, PT, R24, UR5, PT ;  /* 0x0000000518037c48 */ /* 0x000fe2000bfe0100 */
[----:B------:R-:W3:Y:S01]  /*01a0*/  LDCU UR5, c[0x0][0x3a4] ;  /* 0x00007480ff0577ac */ /* 0x000ee20008000800 */
[----:B-1----:R-:W-:Y:S01]  /*01b0*/  MOV R8, UR7 ;  /* 0x0000000700087c02 */ /* 0x002fe20008000f00 */
[----:B0-----:R-:W-:-:S03]  /*01c0*/  IMAD.WIDE R4, R7, 0x4, R4 ;  /* 0x0000000407047825 */ /* 0x001fc600078e0204 */
[CC--:B------:R-:W-:Y:S02]  /*01d0*/  LEA R33, R8.reuse, -R8.reuse, 0x3 ;  /* 0x8000000808217211 */ /* 0x0c0fe400078e18ff */
[C---:B------:R-:W-:Y:S01]  /*01e0*/  SHF.L.U32 R15, R8.reuse, 0x1, RZ ;  /* 0x00000001080f7819 */ /* 0x040fe200000006ff */
[-C--:B------:R-:W-:Y:S01]  /*01f0*/  IMAD R11, R3, R8.reuse, R9 ;  /* 0x00000008030b7224 */ /* 0x080fe200078e0209 */
[CC--:B------:R-:W-:Y:S01]  /*0200*/  LEA R17, R8.reuse, R8.reuse, 0x1 ;  /* 0x0000000808117211 */ /* 0x0c0fe200078e08ff */
[C---:B------:R-:W-:Y:S01]  /*0210*/  IMAD R23, R8.reuse, 0x6, RZ ;  /* 0x0000000608177824 */ /* 0x040fe200078e02ff */
[C---:B------:R-:W-:Y:S01]  /*0220*/  SHF.L.U32 R19, R8.reuse, 0x2, RZ ;  /* 0x0000000208137819 */ /* 0x040fe200000006ff */
[----:B------:R-:W-:Y:S01]  /*0230*/  IMAD.WIDE R10, R11, 0x4, R4 ;  /* 0x000000040b0a7825 */ /* 0x000fe200078e0204 */
[----:B------:R-:W-:-:S04]  /*0240*/  LEA R21, R8, R8, 0x2 ;  /* 0x0000000808157211 */ /* 0x000fc800078e10ff */
[----:B--2---:R0:W5:Y:S01]  /*0250*/  LDG.E.CONSTANT R26, desc[UR8][R10.64] ;  /* 0x000000080a1a7981 */ /* 0x004162000c1e9900 */
[----:B------:R-:W-:-:S04]  /*0260*/  IMAD.WIDE R32, R33, 0x4, R10 ;  /* 0x0000000421207825 */ /* 0x000fc800078e020a */
[--C-:B------:R-:W-:Y:S02]  /*0270*/  IMAD.WIDE R14, R15, 0x4, R10.reuse ;  /* 0x000000040f0e7825 */ /* 0x100fe400078e020a */
[----:B------:R0:W5:Y:S02]  /*0280*/  LDG.E.CONSTANT R32, desc[UR8][R32.64] ;  /* 0x0000000820207981 */ /* 0x000164000c1e9900 */
[--C-:B------:R-:W-:Y:S02]  /*0290*/  IMAD.WIDE R16, R17, 0x4, R10.reuse ;  /* 0x0000000411107825 */ /* 0x100fe400078e020a */
[----:B------:R0:W5:Y:S02]  /*02a0*/  LDG.E.CONSTANT R6, desc[UR8][R14.64] ;  /* 0x000000080e067981 */ /* 0x000164000c1e9900 */
[--C-:B------:R-:W-:Y:S02]  /*02b0*/  IMAD.WIDE R18, R19, 0x4, R10.reuse ;  /* 0x0000000413127825 */ /* 0x100fe400078e020a */
[----:B------:R0:W5:Y:S02]  /*02c0*/  LDG.E.CONSTANT R27, desc[UR8][R16.64] ;  /* 0x00000008101b7981 */ /* 0x000164000c1e9900 */
[----:B------:R-:W-:-:S02]  /*02d0*/  IMAD.WIDE R20, R21, 0x4, R10 ;  /* 0x0000000415147825 */ /* 0x000fc400078e020a */
[----:B------:R0:W5:Y:S02]  /*02e0*/  LDG.E.CONSTANT R28, desc[UR8][R18.64] ;  /* 0x00000008121c7981 */ /* 0x000164000c1e9900 */
[--C-:B------:R-:W-:Y:S02]  /*02f0*/  IMAD.WIDE R22, R23, 0x4, R10.reuse ;  /* 0x0000000417167825 */ /* 0x100fe400078e020a */
[----:B------:R0:W5:Y:S02]  /*0300*/  LDG.E.CONSTANT R29, desc[UR8][R20.64] ;  /* 0x00000008141d7981 */ /* 0x000164000c1e9900 */
[----:B------:R-:W-:Y:S02]  /*0310*/  IMAD.WIDE R12, R8, 0x4, R10 ;  /* 0x00000004080c7825 */ /* 0x000fe400078e020a */
[----:B------:R0:W5:Y:S04]  /*0320*/  LDG.E.CONSTANT R30, desc[UR8][R22.64] ;  /* 0x00000008161e7981 */ /* 0x000168000c1e9900 */
[----:B------:R0:W5:Y:S01]  /*0330*/  LDG.E.CONSTANT R31, desc[UR8][R12.64] ;  /* 0x000000080c1f7981 */ /* 0x000162000c1e9900 */
[----:B------:R-:W-:-:S04]  /*0340*/  UIMAD UR4, UR4, UR6, URZ ;  /* 0x00000006040472a4 */ /* 0x000fc8000f8e02ff */
[----:B---3--:R-:W-:-:S09]  /*0350*/  UISETP.GE.U32.AND UP0, UPT, UR4, UR5, UPT ;  /* 0x000000050400728c */ /* 0x008fd2000bf06070 */
[----:B0-----:R-:W-:Y:S05]  /*0360*/  BRA.U !UP0, `(.L_x_0) ;  /* 0x0000000108147547 */ /* 0x001fea000b800000 */
[----:B------:R-:W-:Y:S01]  /*0370*/  UIMAD UR4, UR6, 0x3, UR4 ;  /* 0x00000003060478a4 */ /* 0x000fe2000f8e0204 */
[----:B------:R-:W-:Y:S02]  /*0380*/  IADD3 R0, PT, PT, R34, -UR5, RZ ;  /* 0x8000000522007c10 */ /* 0x000fe4000fffe0ff */
[----:B------:R-:W-:-:S03]  /*0390*/  MOV R43, 0xffffffff ;  /* 0xffffffff002b7802 */ /* 0x000fc60000000f00 */
[----:B------:R-:W-:-:S13]  /*03a0*/  ISETP.LT.U32.AND P0, PT, R0, UR4, PT ;  /* 0x0000000400007c0c */ /* 0x000fda000bf01070 */
[----:B------:R-:W-:Y:S05]  /*03b0*/  @!P0 BRA `(.L_x_1) ;  /* 0x00000000000c8947 */ /* 0x000fea0003800000 */
.L_x_0:
[----:B------:R-:W-:Y:S01]  /*03c0*/  HFMA2 R0, -RZ, RZ, 0, 1.5199184417724609375e-05 ;  /* 0x000000ffff007431 */ /* 0x000fe200000001ff */
[----:B------:R-:W-:-:S04]  /*03d0*/  LOP3.LUT R43, R36, 0xfffffff8, RZ, 0xc0, !PT ;  /* 0xfffffff8242b7812 */ /* 0x000fc800078ec0ff */
[----:B------:R-:W-:-:S07]  /*03e0*/  SHF.L.U32 R43, R0, R43, RZ ;  /* 0x0000002b002b7219 */ /* 0x000fce00000006ff */
.L_x_1:
[C---:B------:R-:W-:Y:S02]  /*03f0*/  VIADDMNMX R33, R3.reuse, UR5, R24, PT ;  /* 0x0000000503217c46 */ /* 0x040fe4000b800118 */
[----:B------:R-:W-:Y:S02]  /*0400*/  VIADDMNMX R40, R3, -UR5, RZ, !PT ;  /* 0x8000000503287c46 */ /* 0x000fe4000f8001ff */
[C---:B------:R-:W-:Y:S02]  /*0410*/  VIADDMNMX R34, R9.reuse, UR5, R34, PT ;  /* 0x0000000509227c46 */ /* 0x040fe4000b800122 */
[----:B------:R-:W-:Y:S02]  /*0420*/  ISETP.GT.AND P0, PT, R40, R33, PT ;  /* 0x000000212800720c */ /* 0x000fe40003f04270 */
[----:B------:R-:W-:Y:S02]  /*0430*/  VIADDMNMX R35, R9, -UR5, RZ, !PT ;  /* 0x8000000509237c46 */ /* 0x000fe4000f8001ff */
[----:B------:R-:W-:-:S02]  /*0440*/  MOV R39, 0x7f7fffff ;  /* 0x7f7fffff00277802 */ /* 0x000fc40000000f00 */
[----:B------:R-:W-:Y:S02]  /*0450*/  MOV R37, RZ ;  /* 0x000000ff00257202 */ /* 0x000fe40000000f00 */
[----:B------:R-:W-:-:S05]  /*0460*/  MOV R38, RZ ;  /* 0x000000ff00267202 */ /* 0x000fca0000000f00 */
[----:B------:R-:W-:Y:S05]  /*0470*/  @P0 BRA `(.L_x_2) ;  /* 0x0000000c001c0947 */ /* 0x000fea0003800000 */
[----:B------:R-:W-:Y:S02]  /*0480*/  IMAD R11, R40, R8, R35 ;  /* 0x00000008280b7224 */ /* 0x000fe400078e0223 */
[----:B------:R-:W-:Y:S01]  /*0490*/  HFMA2 R37, -RZ, RZ, 0, 0 ;  /* 0x00000000ff257431 */ /* 0x000fe200000001ff */
[----:B------:R-:W-:Y:S01]  /*04a0*/  BSSY B2, `(.L_x_2) ;  /* 0x00000c4000027945 */ /* 0x000fe20003800000 */
[----:B------:R-:W-:Y:S01]  /*04b0*/  MOV R38, RZ ;  /* 0x000000ff00267202 */ /* 0x000fe20000000f00 */
[----:B------:R-:W-:Y:S01]  /*04c0*/  IMAD.WIDE R4, R11, 0x4, R4 ;  /* 0x000000040b047825 */ /* 0x000fe200078e0204 */
[----:B------:R-:W-:-:S07]  /*04d0*/  MOV R39, 0x7f7fffff ;  /* 0x7f7fffff00277802 */ /* 0x000fce0000000f00 */
.L_x_10:
[----:B------:R-:W0:Y:S01]  /*04e0*/  LDCU UR4, c[0x0][0x398] ;  /* 0x00007300ff0477ac */ /* 0x000e220008000800 */
[----:B------:R-:W-:Y:S01]  /*04f0*/  ISETP.GT.AND P0, PT, R35, R34, PT ;  /* 0x000000222300720c */ /* 0x000fe20003f04270 */
[----:B------:R-:W-:Y:S01]  /*0500*/  BSSY B1, `(.L_x_3) ;  /* 0x00000ba000017945 */ /* 0x000fe20003800000 */
[----:B------:R-:W-:Y:S02]  /*0510*/  MOV R10, R4 ;  /* 0x00000004000a7202 */ /* 0x000fe40000000f00 */
[----:B------:R-:W-:Y:S02]  /*0520*/  MOV R11, R5 ;  /* 0x00000005000b7202 */ /* 0x000fe40000000f00 */
[----:B0-----:R-:W-:-:S05]  /*0530*/  MOV R8, UR4 ;  /* 0x0000000400087c02 */ /* 0x001fca0008000f00 */
[----:B------:R-:W-:Y:S02]  /*0540*/  IMAD.WIDE R4, R8, 0x4, R4 ;  /* 0x0000000408047825 */ /* 0x000fe400078e0204 */
[----:B------:R-:W-:Y:S05]  /*0550*/  @P0 BRA `(.L_x_4) ;  /* 0x0000000800d00947 */ /* 0x000fea0003800000 */
[----:B------:R-:W-:Y:S01]  /*0560*/  IADD3 R0, PT, PT, -R35, R34, RZ ;  /* 0x0000002223007210 */ /* 0x000fe20007ffe1ff */
[----:B------:R-:W-:Y:S01]  /*0570*/  BSSY B0, `(.L_x_5) ;  /* 0x000003e000007945 */ /* 0x000fe20003800000 */
[----:B------:R-:W-:Y:S02]  /*0580*/  MOV R13, R35 ;  /* 0x00000023000d7202 */ /* 0x000fe40000000f00 */
[----:B------:R-:W-:-:S04]  /*0590*/  LOP3.LUT R0, R0, 0x1, RZ, 0xc0, !PT ;  /* 0x0000000100007812 */ /* 0x000fc800078ec0ff */
[----:B------:R-:W-:-:S13]  /*05a0*/  ISETP.NE.U32.AND P0, PT, R0, 0x1, PT ;  /* 0x000000010000780c */ /* 0x000fda0003f05070 */
[----:B------:R-:W-:Y:S05]  /*05b0*/  @!P0 BRA `(.L_x_6) ;  /* 0x0000000000e48947 */ /* 0x000fea0003800000 */
[----:B------:R-:W0:Y:S08]  /*05c0*/  MATCH.ANY R0, R43 ;  /* 0x000000002b0073a1 */ /* 0x000e3000000e8000 */
[----:B------:R-:W1:Y:S01]  /*05d0*/  REDUX.OR UR4, R43 ;  /* 0x000000002b0473c4 */ /* 0x000e620000004000 */
[----:B------:R-:W-:Y:S02]  /*05e0*/  VOTEU.ANY UR5, UPT, PT ;  /* 0x0000000000057886 */ /* 0x000fe400038e0100 */
[----:B0-----:R-:W-:-:S13]  /*05f0*/  LOP3.LUT P0, RZ, R43, UR5, R0, 0x40, !PT ;  /* 0x000000052bff7c12 */ /* 0x001fda000f804000 */
[----:B-1----:R-:W-:Y:S05]  /*0600*/  @!P0 BRA.DIV UR4, `(.L_x_7) ;  /* 0x000001a204e48947 */ /* 0x002fea000b800000 */
[C---:B------:R-:W-:Y:S01]  /*0610*/  IMAD.WIDE R22, R8.reuse, 0x4, R4 ;  /* 0x0000000408167825 */ /* 0x040fe200078e0204 */
[----:B------:R-:W2:Y:S04]  /*0620*/  LDG.E.CONSTANT R2, desc[UR8][R4.64] ;  /* 0x0000000804027981 */ /* 0x000ea8000c1e9900 */
[----:B------:R-:W3:Y:S01]  /*0630*/  LDG.E.CONSTANT R25, desc[UR8][R10.64] ;  /* 0x000000080a197981 */ /* 0x000ee2000c1e9900 */
[----:B------:R-:W-:-:S03]  /*0640*/  IMAD.WIDE R16, R8, 0x4, R22 ;  /* 0x0000000408107825 */ /* 0x000fc600078e0216 */
[----:B------:R-:W4:Y:S01]  /*0650*/  LDG.E.CONSTANT R23, desc[UR8][R22.64] ;  /* 0x0000000816177981 */ /* 0x000f22000c1e9900 */
[----:B------:R-:W-:-:S03]  /*0660*/  IMAD.WIDE R12, R8, 0x4, R16 ;  /* 0x00000004080c7825 */ /* 0x000fc600078e0210 */
[----:B------:R-:W4:Y:S01]  /*0670*/  LDG.E.CONSTANT R16, desc[UR8][R16.64] ;  /* 0x0000000810107981 */ /* 0x000f22000c1e9900 */
[----:B------:R-:W-:-:S03]  /*0680*/  IMAD.WIDE R14, R8, 0x4, R12 ;  /* 0x00000004080e7825 */ /* 0x000fc600078e020c */
[----:B------:R0:W4:Y:S01]  /*0690*/  LDG.E.CONSTANT R13, desc[UR8][R12.64] ;  /* 0x000000080c0d7981 */ /* 0x000122000c1e9900 */
[----:B------:R-:W-:-:S03]  /*06a0*/  IMAD.WIDE R18, R8, 0x4, R14 ;  /* 0x0000000408127825 */ /* 0x000fc600078e020e */
[----:B------:R-:W4:Y:S01]  /*06b0*/  LDG.E.CONSTANT R14, desc[UR8][R14.64] ;  /* 0x000000080e0e7981 */ /* 0x000f22000c1e9900 */
[----:B------:R-:W-:-:S03]  /*06c0*/  IMAD.WIDE R20, R8, 0x4, R18 ;  /* 0x0000000408147825 */ /* 0x000fc600078e0212 */
[----:B------:R-:W4:Y:S04]  /*06d0*/  LDG.E.CONSTANT R19, desc[UR8][R18.64] ;  /* 0x0000000812137981 */ /* 0x000f28000c1e9900 */
[----:B------:R-:W4:Y:S04]  /*06e0*/  LDG.E.CONSTANT R21, desc[UR8][R20.64] ;  /* 0x0000000814157981 */ /* 0x000f28000c1e9900 */
[----:B0-----:R-:W-:Y:S01]  /*06f0*/  SHFL.UP PT, R12, R39, 0x1, 0x1800 ;  /* 0x04380000270c7f89 */ /* 0x001fe200000e0000 */
[----:B------:R-:W-:Y:S01]  /*0700*/  NOP ;  /* 0x0000000000007918 */ /* 0x000fe20000000000 */
[----:B--2--5:R-:W-:Y:S01]  /*0710*/  FADD R2, R31, -R2 ;  /* 0x800000021f027221 */ /* 0x024fe20000000000 */
[----:B---3--:R-:W-:-:S03]  /*0720*/  FADD R0, R26, -R25 ;  /* 0x800000191a007221 */ /* 0x008fc60000000000 */
[----:B------:R-:W-:Y:S01]  /*0730*/  FFMA R2, R2, R2, RZ ;  /* 0x0000000202027223 */ /* 0x000fe200000000ff */
[----:B----4-:R-:W-:Y:S01]  /*0740*/  FADD R25, R6, -R23 ;  /* 0x8000001706197221 */ /* 0x010fe20000000000 */
[----:B------:R-:W-:Y:S01]  /*0750*/  FFMA R0, R0, R0, RZ ;  /* 0x0000000000007223 */ /* 0x000fe200000000ff */
[----:B------:R-:W-:-:S03]  /*0760*/  FADD R17, R27, -R16 ;  /* 0x800000101b117221 */ /* 0x000fc60000000000 */
[----:B------:R-:W-:Y:S01]  /*0770*/  FFMA R0, R25, R25, R0 ;  /* 0x0000001919007223 */ /* 0x000fe20000000000 */
[----:B------:R-:W-:Y:S01]  /*0780*/  FFMA R2, R17, R17, R2 ;  /* 0x0000001111027223 */ /* 0x000fe20000000002 */
[----:B------:R-:W-:Y:S01]  /*0790*/  FADD R13, R28, -R13 ;  /* 0x8000000d1c0d7221 */ /* 0x000fe20000000000 */
[----:B------:R-:W-:-:S03]  /*07a0*/  FADD R15, R29, -R14 ;  /* 0x8000000e1d0f7221 */ /* 0x000fc60000000000 */
[----:B------:R-:W-:Y:S01]  /*07b0*/  FFMA R0, R13, R13, R0 ;  /* 0x0000000d0d007223 */ /* 0x000fe20000000000 */
[----:B------:R-:W-:Y:S01]  /*07c0*/  FFMA R2, R15, R15, R2 ;  /* 0x0000000f0f027223 */ /* 0x000fe20000000002 */
[----:B------:R-:W-:Y:S01]  /*07d0*/  FADD R19, R30, -R19 ;  /* 0x800000131e137221 */ /* 0x000fe20000000000 */
[----:B------:R-:W-:-:S03]  /*07e0*/  FADD R21, R32, -R21 ;  /* 0x8000001520157221 */ /* 0x000fc60000000000 */
[----:B------:R-:W-:Y:S01]  /*07f0*/  FFMA R0, R19, R19, R0 ;  /* 0x0000001313007223 */ /* 0x000fe20000000000 */
[----:B------:R-:W-:-:S04]  /*0800*/  FFMA R21, R21, R21, R2 ;  /* 0x0000001515157223 */ /* 0x000fc80000000002 */
[----:B------:R-:W-:-:S05]  /*0810*/  FADD R36, R0, R21 ;  /* 0x0000001500247221 */ /* 0x000fca0000000000 */
[----:B------:R-:W0:Y:S02]  /*0820*/  SHFL.BFLY PT, R18, R36, 0x1, 0x181f ;  /* 0x0c381f0024127f89 */ /* 0x000e2400000e0000 */
[----:B0-----:R-:W-:-:S05]  /*0830*/  FADD R0, R36, R18 ;  /* 0x0000001224007221 */ /* 0x001fca0000000000 */
[----:B------:R-:W0:Y:S02]  /*0840*/  SHFL.BFLY PT, R18, R0, 0x2, 0x181f ;  /* 0x0c581f0000127f89 */ /* 0x000e2400000e0000 */
[----:B0-----:R-:W-:-:S05]  /*0850*/  FADD R2, R0, R18 ;  /* 0x0000001200027221 */ /* 0x001fca0000000000 */
[----:B------:R-:W0:Y:S04]  /*0860*/  SHFL.BFLY PT, R18, R2, 0x4, 0x181f ;  /* 0x0c981f0002127f89 */ /* 0x000e2800000e0000 */
[----:B------:R1:W2:Y:S04]  /*0870*/  SHFL.UP PT, R14, R38, 0x1, 0x1800 ;  /* 0x04380000260e7f89 */ /* 0x0002a800000e0000 */
[----:B------:R1:W3:Y:S01]  /*0880*/  SHFL.UP PT, R13, R37, 0x1, 0x1800 ;  /* 0x04380000250d7f89 */ /* 0x0002e200000e0000 */
[----:B0-----:R-:W-:-:S05]  /*0890*/  FADD R18, R2, R18 ;  /* 0x0000001202127221 */ /* 0x001fca0000000000 */
[----:B------:R-:W-:-:S04]  /*08a0*/  FSETP.GEU.AND P1, PT, R18, R39, PT ;  /* 0x000000271200720b */ /* 0x000fc80003f2e000 */
[----:B------:R-:W-:-:S06]  /*08b0*/  SEL R16, RZ, 0x1, P1 ;  /* 0x00000001ff107807 */ /* 0x000fcc0000800000 */
[----:B-123--:R-:W0:Y:S03]  /*08c0*/  SHFL.UP PT, R16, R16, 0x1, 0x1800 ;  /* 0x0438000010107f89 */ /* 0x00ee2600000e0000 */
.L_x_807:
[----:B0-----:R-:W-:Y:S02]  /*08d0*/  @!P1 ISETP.NE.AND P0, PT, R16, RZ, PT ;  /* 0x000000ff1000920c */ /* 0x001fe40003f05270 */
[----:B------:R-:W-:Y:S02]  /*08e0*/  IADD3 R10, P2, PT, R10, 0x4, RZ ;  /* 0x000000040a0a7810 */ /* 0x000fe40007f5e0ff */
[----:B------:R-:W-:Y:S02]  /*08f0*/  @!P1 ISETP.EQ.OR P0, PT, R7, RZ, !P0 ;  /* 0x000000ff0700920c */ /* 0x000fe40004702670 */
[----:B------:R-:W-:Y:S02]  /*0900*/  IADD3.X R11, PT, PT, RZ, R11, RZ, P2, !PT ;  /* 0x0000000bff0b7210 */ /* 0x000fe400017fe4ff */
[----:B------:R-:W-:Y:S02]  /*0910*/  @!P1 SEL R37, R40, R13, P0 ;  /* 0x0000000d28259207 */ /* 0x000fe40000000000 */
[----:B------:R-:W-:-:S02]  /*0920*/  @!P1 FSEL R39, R18, R12, P0 ;  /* 0x0000000c12279208 */ /* 0x000fc40000000000 */
[C---:B------:R-:W-:Y:S02]  /*0930*/  @!P1 SEL R38, R35.reuse, R14, P0 ;  /* 0x0000000e23269207 */ /* 0x040fe40000000000 */
[----:B------:R-:W-:-:S07]  /*0940*/  IADD3 R13, PT, PT, R35, 0x1, RZ ;  /* 0x00000001230d7810 */ /* 0x000fce0007ffe0ff */
.L_x_6:
[----:B------:R-:W-:Y:S05]  /*0950*/  BSYNC B0 ;  /* 0x0000000000007941 */ /* 0x000fea0003800000 */
.L_x_5:
[----:B------:R-:W-:-:S13]  /*0960*/  ISETP.NE.AND P0, PT, R34, R35, PT ;  /* 0x000000232200720c */ /* 0x000fda0003f05270 */
[----:B------:R-:W-:Y:S05]  /*0970*/  @!P0 BRA `(.L_x_4) ;  /* 0x0000000400c88947 */ /* 0x000fea0003800000 */
[----:B------:R-:W0:Y:S01]  /*0980*/  LDC R8, c[0x0][0x398] ;  /* 0x0000e600ff087b82 */ /* 0x000e220000000800 */
[----:B------:R-:W-:Y:S02]  /*0990*/  IADD3 R10, P0, PT, R10, 0x4, RZ ;  /* 0x000000040a0a7810 */ /* 0x000fe40007f1e0ff */
[----:B------:R-:W-:Y:S02]  /*09a0*/  IADD3 R41, PT, PT, -R34, R13, RZ ;  /* 0x0000000d22297210 */ /* 0x000fe40007ffe1ff */
[----:B------:R-:W-:Y:S02]  /*09b0*/  IADD3 R42, PT, PT, R13, -0x1, RZ ;  /* 0xffffffff0d2a7810 */ /* 0x000fe40007ffe0ff */
[----:B------:R-:W-:-:S07]  /*09c0*/  IADD3.X R11, PT, PT, RZ, R11, RZ, P0, !PT ;  /* 0x0000000bff0b7210 */ /* 0x000fce00007fe4ff */
.L_x_9:
[----:B------:R-:W1:Y:S08]  /*09d0*/  MATCH.ANY R0, R43 ;  /* 0x000000002b0073a1 */ /* 0x000e7000000e8000 */
[----:B------:R-:W2:Y:S01]  /*09e0*/  REDUX.OR UR4, R43 ;  /* 0x000000002b0473c4 */ /* 0x000ea20000004000 */
[----:B------:R-:W-:Y:S01]  /*09f0*/  VOTEU.ANY UR5, UPT, PT ;  /* 0x0000000000057886 */ /* 0x000fe200038e0100 */
[----:B------:R-:W-:-:S02]  /*0a00*/  IADD3 R42, PT, PT, R42, 0x2, RZ ;  /* 0x000000022a2a7810 */ /* 0x000fc40007ffe0ff */
[----:B-1----:R-:W-:-:S13]  /*0a10*/  LOP3.LUT P0, RZ, R43, UR5, R0, 0x40, !PT ;  /* 0x000000052bff7c12 */ /* 0x002fda000f804000 */
[----:B--2---:R-:W-:Y:S05]  /*0a20*/  @!P0 BRA.DIV UR4, `(.L_x_8) ;  /* 0x000001a604708947 */ /* 0x004fea000b800000 */
[C---:B0-----:R-:W-:Y:S01]  /*0a30*/  IMAD.WIDE R12, R8.reuse, 0x4, R10 ;  /* 0x00000004080c7825 */ /* 0x041fe200078e020a */
[----:B------:R-:W2:Y:S04]  /*0a40*/  LDG.E.CONSTANT R0, desc[UR8][R10.64+-0x4] ;  /* 0xfffffc080a007981 */ /* 0x000ea8000c1e9900 */
[----:B------:R-:W3:Y:S01]  /*0a50*/  LDG.E.CONSTANT R2, desc[UR8][R12.64+-0x4] ;  /* 0xfffffc080c027981 */ /* 0x000ee2000c1e9900 */
[----:B------:R-:W-:-:S03]  /*0a60*/  IMAD.WIDE R14, R8, 0x4, R12 ;  /* 0x00000004080e7825 */ /* 0x000fc600078e020c */
[----:B------:R-:W4:Y:S01]  /*0a70*/  LDG.E.CONSTANT R45, desc[UR8][R10.64] ;  /* 0x000000080a2d7981 */ /* 0x000f22000c1e9900 */
[----:B------:R-:W-:-:S03]  /*0a80*/  IMAD.WIDE R16, R8, 0x4, R14 ;  /* 0x0000000408107825 */ /* 0x000fc600078e020e */
[----:B------:R-:W4:Y:S04]  /*0a90*/  LDG.E.CONSTANT R53, desc[UR8][R14.64+-0x4] ;  /* 0xfffffc080e357981 */ /* 0x000f28000c1e9900 */
[----:B------:R-:W4:Y:S01]  /*0aa0*/  LDG.E.CONSTANT R48, desc[UR8][R16.64+-0x4] ;  /* 0xfffffc0810307981 */ /* 0x000f22000c1e9900 */
[----:B------:R-:W-:-:S03]  /*0ab0*/  IMAD.WIDE R18, R8, 0x4, R16 ;  /* 0x0000000408127825 */ /* 0x000fc600078e0210 */
[----:B------:R0:W4:Y:S01]  /*0ac0*/  LDG.E.CONSTANT R12, desc[UR8][R12.64] ;  /* 0x000000080c0c7981 */ /* 0x000122000c1e9900 */
[----:B------:R-:W-:-:S03]  /*0ad0*/  IMAD.WIDE R20, R8, 0x4, R18 ;  /* 0x0000000408147825 */ /* 0x000fc600078e0212 */
[----:B------:R-:W4:Y:S04]  /*0ae0*/  LDG.E.CONSTANT R51, desc[UR8][R18.64+-0x4] ;  /* 0xfffffc0812337981 */ /* 0x000f28000c1e9900 */
[----:B------:R-:W4:Y:S01]  /*0af0*/  LDG.E.CONSTANT R36, desc[UR8][R20.64+-0x4] ;  /* 0xfffffc0814247981 */ /* 0x000f22000c1e9900 */
[----:B------:R-:W-:-:S03]  /*0b00*/  IMAD.WIDE R22, R8, 0x4, R20 ;  /* 0x0000000408167825 */ /* 0x000fc600078e0214 */
[----:B------:R-:W4:Y:S01]  /*0b10*/  LDG.E.CONSTANT R44, desc[UR8][R16.64] ;  /* 0x00000008102c7981 */ /* 0x000f22000c1e9900 */
[----:B------:R-:W-:-:S03]  /*0b20*/  IMAD.WIDE R24, R8, 0x4, R22 ;  /* 0x0000000408187825 */ /* 0x000fc600078e0216 */
[----:B------:R-:W4:Y:S04]  /*0b30*/  LDG.E.CONSTANT R47, desc[UR8][R22.64+-0x4] ;  /* 0xfffffc08162f7981 */ /* 0x000f28000c1e9900 */
[----:B------:R-:W4:Y:S04]  /*0b40*/  LDG.E.CONSTANT R49, desc[UR8][R24.64+-0x4] ;  /* 0xfffffc0818317981 */ /* 0x000f28000c1e9900 */
[----:B------:R1:W4:Y:S04]  /*0b50*/  LDG.E.CONSTANT R55, desc[UR8][R14.64] ;  /* 0x000000080e377981 */ /* 0x000328000c1e9900 */
[----:B------:R1:W4:Y:S04]  /*0b60*/  LDG.E.CONSTANT R57, desc[UR8][R18.64] ;  /* 0x0000000812397981 */ /* 0x000328000c1e9900 */
[----:B------:R-:W4:Y:S04]  /*0b70*/  LDG.E.CONSTANT R46, desc[UR8][R20.64] ;  /* 0x00000008142e7981 */ /* 0x000f28000c1e9900 */
[----:B------:R-:W4:Y:S04]  /*0b80*/  LDG.E.CONSTANT R59, desc[UR8][R22.64] ;  /* 0x00000008163b7981 */ /* 0x000f28000c1e9900 */
[----:B------:R-:W4:Y:S01]  /*0b90*/  LDG.E.CONSTANT R61, desc[UR8][R24.64] ;  /* 0x00000008183d7981 */ /* 0x000f22000c1e9900 */
[----:B------:R-:W-:-:S02]  /*0ba0*/  PLOP3.LUT P2, PT, PT, PT, PT, 0x8, 0x80 ;  /* 0x000000000080781c */ /* 0x000fc40003f4e170 */
[----:B------:R-:W-:-:S04]  /*0bb0*/  IADD3 R41, PT, PT, R41, 0x2, RZ ;  /* 0x0000000229297810 */ /* 0x000fc80007ffe0ff */
[----:B------:R-:W-:Y:S01]  /*0bc0*/  ISETP.NE.AND P3, PT, R41, 0x1, PT ;  /* 0x000000012900780c */ /* 0x000fe20003f65270 */
[----:B------:R-:W-:Y:S01]  /*0bd0*/  NOP ;  /* 0x0000000000007918 */ /* 0x000fe20000000000 */
[----:B------:R-:W-:Y:S01]  /*0be0*/  NOP ;  /* 0x0000000000007918 */ /* 0x000fe20000000000 */
[----:B--2--5:R-:W-:Y:S01]  /*0bf0*/  FADD R0, R26, -R0 ;  /* 0x800000001a007221 */ /* 0x024fe20000000000 */
[----:B---3--:R-:W-:-:S03]  /*0c00*/  FADD R2, R31, -R2 ;  /* 0x800000021f027221 */ /* 0x008fc60000000000 */
[----:B------:R-:W-:Y:S01]  /*0c10*/  FFMA R0, R0, R0, RZ ;  /* 0x0000000000007223 */ /* 0x000fe200000000ff */
[----:B------:R-:W-:Y:S01]  /*0c20*/  FFMA R2, R2, R2, RZ ;  /* 0x0000000202027223 */ /* 0x000fe200000000ff */
[----:B----4-:R-:W-:Y:S01]  /*0c30*/  FADD R53, R6, -R53 ;  /* 0x8000003506357221 */ /* 0x010fe20000000000 */
[----:B0-----:R-:W-:-:S03]  /*0c40*/  FADD R13, R27, -R48 ;  /* 0x800000301b0d7221 */ /* 0x001fc60000000000 */
        /* <DEDUP_REMOVED lines=10> */
[----:B-1----:R-:W-:-:S05]  /*0cf0*/  FADD R14, R0, R49 ;  /* 0x00000031000e7221 */ /* 0x002fca0000000000 */
[----:B------:R-:W0:Y:S01]  /*0d00*/  SHFL.BFLY PT, R18, R14, 0x1, 0x181f ;  /* 0x0c381f000e127f89 */ /* 0x000e2200000e0000 */
[----:B------:R-:W-:Y:S01]  /*0d10*/  FADD R2, R31, -R12 ;  /* 0x8000000c1f027221 */ /* 0x000fe20000000000 */
[----:B------:R-:W-:Y:S01]  /*0d20*/  FADD R0, R26, -R45 ;  /* 0x8000002d1a007221 */ /* 0x000fe20000000000 */
[----:B------:R-:W-:Y:S01]  /*0d30*/  FADD R13, R27, -R44 ;  /* 0x8000002c1b0d7221 */ /* 0x000fe20000000000 */
[----:B------:R-:W-:Y:S01]  /*0d40*/  FADD R55, R6, -R55 ;  /* 0x8000003706377221 */ /* 0x000fe20000000000 */
[----:B------:R-:W-:Y:S01]  /*0d50*/  FFMA R2, R2, R2, RZ ;  /* 0x0000000202027223 */ /* 0x000fe200000000ff */
[----:B------:R-:W-:Y:S01]  /*0d60*/  FFMA R0, R0, R0, RZ ;  /* 0x0000000000007223 */ /* 0x000fe200000000ff */
[----:B------:R-:W-:Y:S02]  /*0d70*/  FADD R57, R28, -R57 ;  /* 0x800000391c397221 */ /* 0x000fe40000000000 */
[----:B------:R-:W-:Y:S01]  /*0d80*/  FFMA R2, R13, R13, R2 ;  /* 0x0000000d0d027223 */ /* 0x000fe20000000002 */
[----:B0-----:R-:W-:-:S05]  /*0d90*/  FADD R36, R14, R18 ;  /* 0x000000120e247221 */ /* 0x001fca0000000000 */
[----:B------:R-:W0:Y:S01]  /*0da0*/  SHFL.BFLY PT, R18, R36, 0x2, 0x181f ;  /* 0x0c581f0024127f89 */ /* 0x000e2200000e0000 */
[----:B------:R-:W-:Y:S01]  /*0db0*/  FFMA R0, R55, R55, R0 ;  /* 0x0000003737007223 */ /* 0x000fe20000000000 */
[----:B------:R-:W-:Y:S01]  /*0dc0*/  FADD R13, R29, -R46 ;  /* 0x8000002e1d0d7221 */ /* 0x000fe20000000000 */
[----:B------:R-:W-:Y:S01]  /*0dd0*/  FADD R59, R30, -R59 ;  /* 0x8000003b1e3b7221 */ /* 0x000fe20000000000 */
[----:B------:R-:W-:Y:S01]  /*0de0*/  FADD R61, R32, -R61 ;  /* 0x8000003d203d7221 */ /* 0x000fe20000000000 */
[----:B------:R-:W-:Y:S01]  /*0df0*/  FFMA R0, R57, R57, R0 ;  /* 0x0000003939007223 */ /* 0x000fe20000000000 */
[----:B------:R-:W-:-:S03]  /*0e00*/  FFMA R2, R13, R13, R2 ;  /* 0x0000000d0d027223 */ /* 0x000fc60000000002 */
[----:B------:R-:W-:Y:S01]  /*0e10*/  FFMA R0, R59, R59, R0 ;  /* 0x0000003b3b007223 */ /* 0x000fe20000000000 */
[----:B------:R-:W-:-:S04]  /*0e20*/  FFMA R61, R61, R61, R2 ;  /* 0x0000003d3d3d7223 */ /* 0x000fc80000000002 */
[----:B------:R-:W-:-:S05]  /*0e30*/  FADD R14, R0, R61 ;  /* 0x0000003d000e7221 */ /* 0x000fca0000000000 */
[----:B------:R-:W1:Y:S01]  /*0e40*/  SHFL.BFLY PT, R15, R14, 0x1, 0x181f ;  /* 0x0c381f000e0f7f89 */ /* 0x000e6200000e0000 */
[----:B0-----:R-:W-:-:S05]  /*0e50*/  FADD R36, R36, R18 ;  /* 0x0000001224247221 */ /* 0x001fca0000000000 */
[----:B------:R-:W0:Y:S01]  /*0e60*/  SHFL.BFLY PT, R18, R36, 0x4, 0x181f ;  /* 0x0c981f0024127f89 */ /* 0x000e2200000e0000 */
[----:B-1----:R-:W-:Y:S01]  /*0e70*/  FADD R16, R14, R15 ;  /* 0x0000000f0e107221 */ /* 0x002fe20000000000 */
[----:B0-----:R-:W-:-:S04]  /*0e80*/  FADD R17, R36, R18 ;  /* 0x0000001224117221 */ /* 0x001fc80000000000 */
[----:B------:R-:W0:Y:S01]  /*0e90*/  SHFL.BFLY PT, R18, R16, 0x2, 0x181f ;  /* 0x0c581f0010127f89 */ /* 0x000e2200000e0000 */
[----:B------:R-:W-:-:S04]  /*0ea0*/  FSETP.GEU.AND P1, PT, R17, R39, PT ;  /* 0x000000271100720b */ /* 0x000fc80003f2e000 */
[----:B------:R-:W-:-:S06]  /*0eb0*/  SEL R12, RZ, 0x1, P1 ;  /* 0x00000001ff0c7807 */ /* 0x000fcc0000800000 */
[----:B------:R-:W1:Y:S04]  /*0ec0*/  SHFL.UP PT, R12, R12, 0x1, 0x1800 ;  /* 0x043800000c0c7f89 */ /* 0x000e6800000e0000 */
[----:B------:R-:W2:Y:S01]  /*0ed0*/  SHFL.UP PT, R0, R39, 0x1, 0x1800 ;  /* 0x0438000027007f89 */ /* 0x000ea200000e0000 */
[----:B0-----:R-:W-:-:S03]  /*0ee0*/  FADD R20, R16, R18 ;  /* 0x0000001210147221 */ /* 0x001fc60000000000 */
[----:B------:R-:W-:Y:S04]  /*0ef0*/  SHFL.UP PT, R2, R38, 0x1, 0x1800 ;  /* 0x0438000026027f89 */ /* 0x000fe800000e0000 */
[----:B------:R-:W0:Y:S04]  /*0f00*/  SHFL.BFLY PT, R18, R20, 0x4, 0x181f ;  /* 0x0c981f0014127f89 */ /* 0x000e2800000e0000 */
[----:B------:R-:W3:Y:S01]  /*0f10*/  SHFL.UP PT, R13, R37, 0x1, 0x1800 ;  /* 0x04380000250d7f89 */ /* 0x000ee200000e0000 */
[----:B-1----:R-:W-:-:S04]  /*0f20*/  @!P1 ISETP.NE.AND P0, PT, R12, RZ, PT ;  /* 0x000000ff0c00920c */ /* 0x002fc80003f05270 */
[----:B------:R-:W-:-:S04]  /*0f30*/  @!P1 ISETP.EQ.OR P0, PT, R7, RZ, !P0 ;  /* 0x000000ff0700920c */ /* 0x000fc80004702670 */
[----:B------:R-:W-:Y:S02]  /*0f40*/  @!P1 PLOP3.LUT P2, PT, P0, PT, PT, 0x80, 0x8 ;  /* 0x000000000008981c */ /* 0x000fe4000074f070 */
[----:B--2---:R-:W-:-:S04]  /*0f50*/  @!P1 FSEL R0, R17, R0, P0 ;  /* 0x0000000011009208 */ /* 0x004fc80000000000 */
[----:B------:R-:W-:Y:S01]  /*0f60*/  @!P1 MOV R39, R0 ;  /* 0x0000000000279202 */ /* 0x000fe20000000f00 */
[----:B0-----:R-:W-:-:S06]  /*0f70*/  FADD R18, R20, R18 ;  /* 0x0000001214127221 */ /* 0x001fcc0000000000 */
[----:B------:R-:W-:Y:S02]  /*0f80*/  @P2 IADD3 R2, PT, PT, R42, -0x1, RZ ;  /* 0xffffffff2a022810 */ /* 0x000fe40007ffe0ff */
[----:B------:R-:W-:Y:S02]  /*0f90*/  FSETP.GEU.AND P2, PT, R18, R39, PT ;  /* 0x000000271200720b */ /* 0x000fe40003f4e000 */
[----:B---3--:R-:W-:Y:S02]  /*0fa0*/  @!P1 SEL R13, R40, R13, P0 ;  /* 0x0000000d280d9207 */ /* 0x008fe40000000000 */
[----:B------:R-:W-:Y:S02]  /*0fb0*/  @!P1 MOV R38, R2 ;  /* 0x0000000200269202 */ /* 0x000fe40000000f00 */
[----:B------:R-:W-:Y:S02]  /*0fc0*/  SEL R2, RZ, 0x1, P2 ;  /* 0x00000001ff027807 */ /* 0x000fe40001000000 */
[----:B------:R-:W-:Y:S01]  /*0fd0*/  @!P1 MOV R37, R13 ;  /* 0x0000000d00259202 */ /* 0x000fe20000000f00 */
[----:B------:R0:W1:Y:S04]  /*0fe0*/  SHFL.UP PT, R0, R39, 0x1, 0x1800 ;  /* 0x0438000027007f89 */ /* 0x00006800000e0000 */
[----:B------:R0:W2:Y:S04]  /*0ff0*/  SHFL.UP PT, R15, R37, 0x1, 0x1800 ;  /* 0x04380000250f7f89 */ /* 0x0000a800000e0000 */
[----:B------:R0:W3:Y:S04]  /*1000*/  SHFL.UP PT, R13, R38, 0x1, 0x1800 ;  /* 0x04380000260d7f89 */ /* 0x0000e800000e0000 */
[----:B------:R-:W4:Y:S02]  /*1010*/  SHFL.UP PT, R2, R2, 0x1, 0x1800 ;  /* 0x0438000002027f89 */ /* 0x000f2400000e0000 */
.L_x_840:
[----:B----4-:R-:W-:Y:S02]  /*1020*/  @!P2 ISETP.NE.AND P0, PT, R2, RZ, PT ;  /* 0x000000ff0200a20c */ /* 0x010fe40003f05270 */
[----:B------:R-:W-:Y:S02]  /*1030*/  IADD3 R10, P1, PT, R10, 0x8, RZ ;  /* 0x000000080a0a7810 */ /* 0x000fe40007f3e0ff */
[----:B------:R-:W-:Y:S02]  /*1040*/  @!P2 ISETP.EQ.OR P0, PT, R7, RZ, !P0 ;  /* 0x000000ff0700a20c */ /* 0x000fe40004702670 */
[----:B------:R-:W-:Y:S02]  /*1050*/  IADD3.X R11, PT, PT, RZ, R11, RZ, P1, !PT ;  /* 0x0000000bff0b7210 */ /* 0x000fe40000ffe4ff */
[----:B01----:R-:W-:Y:S02]  /*1060*/  @!P2 FSEL R39, R18, R0, P0 ;  /* 0x000000001227a208 */ /* 0x003fe40000000000 */
[----:B---3--:R-:W-:-:S02]  /*1070*/  @!P2 SEL R38, R42, R13, P0 ;  /* 0x0000000d2a26a207 */ /* 0x008fc40000000000 */
[----:B--2---:R-:W-:Y:S01]  /*1080*/  @!P2 SEL R37, R40, R15, P0 ;  /* 0x0000000f2825a207 */ /* 0x004fe20000000000 */
[----:B------:R-:W-:Y:S06]  /*1090*/  @P3 BRA `(.L_x_9) ;  /* 0xfffffff8004c3947 */ /* 0x000fec000383ffff */
.L_x_4:
[----:B------:R-:W-:Y:S05]  /*10a0*/  BSYNC B1 ;  /* 0x0000000000017941 */ /* 0x000fea0003800000 */
.L_x_3:
[C---:B------:R-:W-:Y:S02]  /*10b0*/  ISETP.NE.AND P0, PT, R40.reuse, R33, PT ;  /* 0x000000212800720c */ /* 0x040fe40003f05270 */
[----:B------:R-:W-:-:S11]  /*10c0*/  IADD3 R40, PT, PT, R40, 0x1, RZ ;  /* 0x0000000128287810 */ /* 0x000fd60007ffe0ff */
[----:B------:R-:W-:Y:S05]  /*10d0*/  @P0 BRA `(.L_x_10) ;  /* 0xfffffff400000947 */ /* 0x000fea000383ffff */
[----:B------:R-:W-:Y:S05]  /*10e0*/  BSYNC B2 ;  /* 0x0000000000027941 */ /* 0x000fea0003800000 */
.L_x_2:
[----:B------:R-:W-:Y:S01]  /*10f0*/  MOV R0, R38 ;  /* 0x0000002600007202 */ /* 0x000fe20000000f00 */
[----:B------:R-:W-:Y:S01]  /*1100*/  UMOV UR4, 0xffffffff ;  /* 0xffffffff00047882 */ /* 0x000fe20000000000 */
[----:B-----5:R-:W-:Y:S02]  /*1110*/  MOV R6, R37 ;  /* 0x0000002500067202 */ /* 0x020fe40000000f00 */
[----:B------:R-:W-:Y:S01]  /*1120*/  MOV R47, R0 ;  /* 0x00000000002f7202 */ /* 0x000fe20000000f00 */
[----:B------:R0:W-:Y:S01]  /*1130*/  STL [R1+0xbc], R0 ;  /* 0x0000bc0001007387 */ /* 0x0001e20000100800 */
[----:B------:R-:W-:-:S04]  /*1140*/  ISETP.NE.AND P0, PT, R6, R3, PT ;  /* 0x000000030600720c */ /* 0x000fc80003f05270 */
[----:B------:R-:W-:-:S04]  /*1150*/  ISETP.EQ.AND P0, PT, R47, R9, !P0 ;  /* 0x000000092f00720c */ /* 0x000fc80004702270 */
[----:B------:R-:W-:Y:S01]  /*1160*/  SEL R36, RZ, 0x1, !P0 ;  /* 0x00000001ff247807 */ /* 0x000fe20004000000 */
[----:B0-----:R-:W-:Y:S08]  /*1170*/  BRA.DIV UR4, `(.L_x_11) ;  /* 0x000001aa04e07947 */ /* 0x001ff0000b800000 */
[----:B------:R-:W0:Y:S02]  /*1180*/  SHFL.BFLY PT, R18, R36, 0x1, 0x181f ;  /* 0x0c381f0024127f89 */ /* 0x000e2400000e0000 */
[----:B0-----:R-:W-:-:S05]  /*1190*/  IADD3 R36, PT, PT, R36, R18, RZ ;  /* 0x0000001224247210 */ /* 0x001fca0007ffe0ff */
[----:B------:R-:W0:Y:S02]  /*11a0*/  SHFL.BFLY PT, R5, R36, 0x2, 0x181f ;  /* 0x0c581f0024057f89 */ /* 0x000e2400000e0000 */
[----:B0-----:R-:W-:-:S05]  /*11b0*/  IADD3 R5, PT, PT, R36, R5, RZ ;  /* 0x0000000524057210 */ /* 0x001fca0007ffe0ff */
[----:B------:R0:W1:Y:S02]  /*11c0*/  SHFL.BFLY PT, R0, R5, 0x4, 0x181f ;  /* 0x0c981f0005007f89 */ /* 0x00006400000e0000 */
.L_x_845:
[----:B------:R-:W-:-:S03]  /*11d0*/  UMOV UR4, 0xffffffff ;  /* 0xffffffff00047882 */ /* 0x000fc60000000000 */
[----:B------:R-:W-:Y:S05]  /*11e0*/  BRA.DIV UR4, `(.L_x_12) ;  /* 0x000001ae04287947 */ /* 0x000fea000b800000 */
.L_x_848:
[----:B------:R-:W-:-:S03]  /*11f0*/  UMOV UR4, 0xffffffff ;  /* 0xffffffff00047882 */ /* 0x000fc60000000000 */
[----:B------:R-:W-:Y:S05]  /*1200*/  BRA.DIV UR4, `(.L_x_13) ;  /* 0x000001ae04487947 */ /* 0x000fea000b800000 */
[----:B------:R-:W2:Y:S01]  /*1210*/  LDL R43, [R1+0xbc] ;  /* 0x0000bc00012b7983 */ /* 0x000ea20000100800 */
[----:B-1----:R-:W-:Y:S01]  /*1220*/  IADD3 R0, PT, PT, -R0, RZ, RZ ;  /* 0x000000ff00007210 */ /* 0x002fe20007ffe1ff */
[----:B------:R-:W1:Y:S01]  /*1230*/  LDC.64 R54, c[0x0][0x388] ;  /* 0x0000e200ff367b82 */ /* 0x000e620000000a00 */
[----:B------:R-:W-:Y:S01]  /*1240*/  ISETP.NE.AND P1, PT, R7, RZ, PT ;  /* 0x000000ff0700720c */ /* 0x000fe20003f25270 */
[----:B------:R-:W3:Y:S01]  /*1250*/  SHFL.UP PT, R4, R6, 0x1, 0x1800 ;  /* 0x0438000006047f89 */ /* 0x000ee200000e0000 */
[----:B------:R-:W-:Y:S01]  /*1260*/  ISETP.NE.AND P0, PT, R5, R0, PT ;  /* 0x000000000500720c */ /* 0x000fe20003f05270 */
[----:B------:R-:W4:Y:S01]  /*1270*/  LDCU UR4, c[0x0][0x39c] ;  /* 0x00007380ff0477ac */ /* 0x000f220008000800 */
[C---:B0-----:R-:W-:Y:S02]  /*1280*/  SHF.L.U32 R5, R8.reuse, 0x1, RZ ;  /* 0x0000000108057819 */ /* 0x041fe400000006ff */
[----:B------:R-:W-:Y:S01]  /*1290*/  LEA R45, R8, -R8, 0x3 ;  /* 0x80000008082d7211 */ /* 0x000fe200078e18ff */
[----:B------:R-:W0:Y:S01]  /*12a0*/  LDCU UR7, c[0x0][0x39c] ;  /* 0x00007380ff0777ac */ /* 0x000e220008000800 */
[----:B------:R-:W0:Y:S01]  /*12b0*/  LDCU UR13, c[0x0][0x39c] ;  /* 0x00007380ff0d77ac */ /* 0x000e220008000800 */
[----:B------:R-:W0:Y:S01]  /*12c0*/  LDCU UR21, c[0x0][0x39c] ;  /* 0x00007380ff1577ac */ /* 0x000e220008000800 */
[----:B------:R-:W0:Y:S01]  /*12d0*/  LDCU UR29, c[0x0][0x39c] ;  /* 0x00007380ff1d77ac */ /* 0x000e220008000800 */
[----:B------:R-:W0:Y:S04]  /*12e0*/  LDCU UR5, c[0x0][0x39c] ;  /* 0x00007380ff0577ac */ /* 0x000e280008000800 */
[----:B---3--:R-:W-:-:S02]  /*12f0*/  @!P0 SEL R6, R3, R4, !P1 ;  /* 0x0000000403068207 */ /* 0x008fc40004800000 */
[----:B------:R-:W-:Y:S01]  /*1300*/  LEA R4, R8, R8, 0x2 ;  /* 0x0000000808047211 */ /* 0x000fe200078e10ff */
[----:B------:R-:W3:Y:S02]  /*1310*/  LDCU UR6, c[0x0][0x39c] ;  /* 0x00007380ff0677ac */ /* 0x000ee40008000800 */
[----:B------:R-:W-:Y:S01]  /*1320*/  SHFL.IDX PT, R46, R6, RZ, 0x181f ;  /* 0x00181fff062e7589 */ /* 0x000fe200000e0000 */
[----:B------:R-:W3:Y:S01]  /*1330*/  LDCU UR10, c[0x0][0x39c] ;  /* 0x00007380ff0a77ac */ /* 0x000ee20008000800 */
        /* <DEDUP_REMOVED lines=55> */
[----:B--2---:R-:W2:Y:S02]  /*16b0*/  SHFL.UP PT, R2, R43, 0x1, 0x1800 ;  /* 0x043800002b027f89 */ /* 0x004ea400000e0000 */
[----:B--2---:R-:W-:-:S02]  /*16c0*/  @!P0 SEL R43, R9, R2, !P1 ;  /* 0x00000002092b8207 */ /* 0x004fc40004800000 */
[----:B------:R-:W-:-:S03]  /*16d0*/  LEA R2, R8, R8, 0x1 ;  /* 0x0000000808027211 */ /* 0x000fc600078e08ff */
[----:B------:R-:W2:Y:S04]  /*16e0*/  SHFL.IDX PT, R0, R43, RZ, 0x181f ;  /* 0x00181fff2b007589 */ /* 0x000ea800000e0000 */
[----:B------:R-:W4:Y:S04]  /*16f0*/  SHFL.IDX PT, R34, R43, 0x1, 0x181f ;  /* 0x00381f002b227f89 */ /* 0x000f2800000e0000 */
[----:B------:R-:W-:Y:S04]  /*1700*/  SHFL.IDX PT, R42, R43, 0x2, 0x181f ;  /* 0x00581f002b2a7f89 */ /* 0x000fe800000e0000 */
[----:B------:R-:W-:Y:S01]  /*1710*/  @!P0 STL [R1+0xbc], R43 ;  /* 0x0000bc2b01008387 */ /* 0x000fe20000100800 */
[----:B--2---:R-:W-:-:S02]  /*1720*/  IADD3 R3, PT, PT, R7, R0, RZ ;  /* 0x0000000007037210 */ /* 0x004fc40007ffe0ff */
[----:B------:R-:W-:-:S03]  /*1730*/  SHF.L.U32 R0, R8, 0x2, RZ ;  /* 0x0000000208007819 */ /* 0x000fc600000006ff */
[----:B------:R-:W-:Y:S02]  /*1740*/  IMAD R3, R46, R8, R3 ;  /* 0x000000082e037224 */ /* 0x000fe400078e0203 */
[----:B------:R-:W2:Y:S01]  /*1750*/  SHFL.IDX PT, R46, R6, 0x1, 0x181f ;  /* 0x00381f00062e7f89 */ /* 0x000ea200000e0000 */
[----:B----4-:R-:W-:Y:S01]  /*1760*/  IADD3 R9, PT, PT, R7, R34, RZ ;  /* 0x0000002207097210 */ /* 0x010fe20007ffe0ff */
[----:B-1----:R-:W-:-:S04]  /*1770*/  IMAD.WIDE R12, R3, 0x4, R54 ;  /* 0x00000004030c7825 */ /* 0x002fc800078e0236 */
[----:B------:R-:W-:Y:S01]  /*1780*/  IMAD R3, R8, 0x6, RZ ;  /* 0x0000000608037824 */ /* 0x000fe200078e02ff */
[----:B------:R-:W4:Y:S01]  /*1790*/  LDG.E.CONSTANT R22, desc[UR8][R12.64] ;  /* 0x000000080c167981 */ /* 0x000f22000c1e9900 */
[----:B------:R-:W-:-:S04]  /*17a0*/  IMAD.WIDE R10, R2, 0x4, R12 ;  /* 0x00000004020a7825 */ /* 0x000fc800078e020c */
[----:B--2---:R-:W-:Y:S01]  /*17b0*/  IMAD R9, R46, R8, R9 ;  /* 0x000000082e097224 */ /* 0x004fe200078e0209 */
[----:B------:R1:W2:Y:S01]  /*17c0*/  LDG.E.CONSTANT R24, desc[UR8][R10.64] ;  /* 0x000000080a187981 */ /* 0x0002a2000c1e9900 */
[----:B------:R-:W-:-:S03]  /*17d0*/  IMAD.WIDE R18, R4, 0x4, R12 ;  /* 0x0000000404127825 */ /* 0x000fc600078e020c */
[----:B------:R-:W0:Y:S01]  /*17e0*/  SHFL.IDX PT, R46, R6, 0x2, 0x181f ;  /* 0x00581f00062e7f89 */ /* 0x000e2200000e0000 */
[----:B------:R-:W-:-:S03]  /*17f0*/  IMAD.WIDE R30, R3, 0x4, R12 ;  /* 0x00000004031e7825 */ /* 0x000fc600078e020c */
[----:B------:R-:W3:Y:S01]  /*1800*/  LDG.E.CONSTANT R27, desc[UR8][R18.64] ;  /* 0x00000008121b7981 */ /* 0x000ee2000c1e9900 */
[----:B------:R-:W-:-:S03]  /*1810*/  IMAD.WIDE R16, R0, 0x4, R12 ;  /* 0x0000000400107825 */ /* 0x000fc600078e020c */
[----:B------:R0:W4:Y:S01]  /*1820*/  LDG.E.CONSTANT R25, desc[UR8][R30.64] ;  /* 0x000000081e197981 */ /* 0x000122000c1e9900 */
[----:B-1----:R-:W-:Y:S01]  /*1830*/  IMAD.WIDE R10, R9, 0x4, R54 ;  /* 0x00000004090a7825 */ /* 0x002fe200078e0236 */
[----:B------:R-:W-:Y:S02]  /*1840*/  IADD3 R9, PT, PT, R7, R42, RZ ;  /* 0x0000002a07097210 */ /* 0x000fe40007ffe0ff */
[----:B------:R-:W2:Y:S01]  /*1850*/  LDG.E.CONSTANT R23, desc[UR8][R16.64] ;  /* 0x0000000810177981 */ /* 0x000ea2000c1e9900 */
[----:B------:R-:W-:-:S03]  /*1860*/  IMAD.WIDE R28, R5, 0x4, R12 ;  /* 0x00000004051c7825 */ /* 0x000fc600078e020c */
[----:B------:R-:W3:Y:S01]  /*1870*/  LDG.E.CONSTANT R48, desc[UR8][R10.64] ;  /* 0x000000080a307981 */ /* 0x000ee2000c1e9900 */
[----:B0-----:R-:W-:-:S03]  /*1880*/  IMAD.WIDE R30, R8, 0x4, R10 ;  /* 0x00000004081e7825 */ /* 0x001fc600078e020a */
[----:B------:R-:W4:Y:S01]  /*1890*/  LDG.E.CONSTANT R28, desc[UR8][R28.64] ;  /* 0x000000081c1c7981 */ /* 0x000f22000c1e9900 */
[----:B------:R-:W-:-:S03]  /*18a0*/  IMAD R9, R46, R8, R9 ;  /* 0x000000082e097224 */ /* 0x000fc600078e0209 */
[----:B------:R0:W4:Y:S01]  /*18b0*/  LDG.E.CONSTANT R18, desc[UR8][R30.64] ;  /* 0x000000081e127981 */ /* 0x000122000c1e9900 */
[----:B------:R-:W-:-:S05]  /*18c0*/  IMAD.WIDE R38, R3, 0x4, R10 ;  /* 0x0000000403267825 */ /* 0x000fca00078e020a */
[----:B------:R1:W4:Y:S01]  /*18d0*/  LDG.E.CONSTANT R17, desc[UR8][R38.64] ;  /* 0x0000000826117981 */ /* 0x000322000c1e9900 */
[----:B0-----:R-:W-:-:S04]  /*18e0*/  IMAD.WIDE R30, R9, 0x4, R54 ;  /* 0x00000004091e7825 */ /* 0x001fc800078e0236 */
[----:B-1----:R-:W-:-:S04]  /*18f0*/  IMAD.WIDE R38, R5, 0x4, R30 ;  /* 0x0000000405267825 */ /* 0x002fc800078e021e */
[--C-:B------:R-:W-:Y:S01]  /*1900*/  IMAD.WIDE R14, R8, 0x4, R12.reuse ;  /* 0x00000004080e7825 */ /* 0x100fe200078e020c */
[----:B------:R0:W2:Y:S03]  /*1910*/  LDG.E.CONSTANT R42, desc[UR8][R38.64] ;  /* 0x00000008262a7981 */ /* 0x0000a6000c1e9900 */
[----:B------:R-:W-:Y:S01]  /*1920*/  IMAD.WIDE R32, R45, 0x4, R12 ;  /* 0x000000042d207825 */ /* 0x000fe200078e020c */
[----:B------:R-:W4:Y:S03]  /*1930*/  LDG.E.CONSTANT R26, desc[UR8][R14.64] ;  /* 0x000000080e1a7981 */ /* 0x000f26000c1e9900 */
[--C-:B------:R-:W-:Y:S01]  /*1940*/  IMAD.WIDE R12, R0, 0x4, R10.reuse ;  /* 0x00000004000c7825 */ /* 0x100fe200078e020a */
[----:B------:R-:W-:Y:S04]  /*1950*/  SHFL.IDX PT, R46, R6, 0x3, 0x181f ;  /* 0x00781f00062e7f89 */ /* 0x000fe800000e0000 */
[----:B0-----:R-:W0:Y:S01]  /*1960*/  SHFL.IDX PT, R38, R43, 0x3, 0x181f ;  /* 0x00781f002b267f89 */ /* 0x001e2200000e0000 */
[----:B------:R-:W-:-:S03]  /*1970*/  IMAD.WIDE R34, R5, 0x4, R10 ;  /* 0x0000000405227825 */ /* 0x000fc600078e020a */
[----:B------:R1:W4:Y:S04]  /*1980*/  LDG.E.CONSTANT R15, desc[UR8][R12.64] ;  /* 0x000000080c0f7981 */ /* 0x000328000c1e9900 */
[----:B------:R1:W4:Y:S04]  /*1990*/  LDG.E.CONSTANT R20, desc[UR8][R34.64] ;  /* 0x0000000822147981 */ /* 0x000328000c1e9900 */
[----:B------:R0:W4:Y:S01]  /*19a0*/  LDG.E.CONSTANT R21, desc[UR8][R32.64] ;  /* 0x0000000820157981 */ /* 0x000122000c1e9900 */
[----:B-1----:R-:W-:-:S04]  /*19b0*/  IMAD.WIDE R12, R4, 0x4, R30 ;  /* 0x00000004040c7825 */ /* 0x002fc800078e021e */
[----:B------:R-:W-:Y:S01]  /*19c0*/  IMAD.WIDE R34, R8, 0x4, R30 ;  /* 0x0000000408227825 */ /* 0x000fe200078e021e */
[----:B------:R-:W4:Y:S04]  /*19d0*/  LDG.E.CONSTANT R47, desc[UR8][R12.64] ;  /* 0x000000080c2f7981 */ /* 0x000f28000c1e9900 */
[----:B------:R-:W4:Y:S01]  /*19e0*/  LDG.E.CONSTANT R44, desc[UR8][R34.64] ;  /* 0x00000008222c7981 */ /* 0x000f22000c1e9900 */
[----:B0-----:R-:W-:Y:S01]  /*19f0*/  IMAD.WIDE R32, R2, 0x4, R10 ;  /* 0x0000000402207825 */ /* 0x001fe200078e020a */
[----:B------:R-:W-:-:S03]  /*1a00*/  IADD3 R29, PT, PT, R7, R38, RZ ;  /* 0x00000026071d7210 */ /* 0x000fc60007ffe0ff */
[--C-:B------:R-:W-:Y:S01]  /*1a10*/  IMAD.WIDE R36, R4, 0x4, R10.reuse ;  /* 0x0000000404247825 */ /* 0x100fe200078e020a */
[----:B------:R0:W4:Y:S03]  /*1a20*/  LDG.E.CONSTANT R16, desc[UR8][R32.64] ;  /* 0x0000000820107981 */ /* 0x000126000c1e9900 */
[----:B------:R-:W-:Y:S01]  /*1a30*/  IMAD.WIDE R40, R45, 0x4, R10 ;  /* 0x000000042d287825 */ /* 0x000fe200078e020a */
[----:B------:R1:W4:Y:S03]  /*1a40*/  LDG.E.CONSTANT R19, desc[UR8][R36.64] ;  /* 0x0000000824137981 */ /* 0x000326000c1e9900 */
[--C-:B------:R-:W-:Y:S01]  /*1a50*/  IMAD.WIDE R10, R0, 0x4, R30.reuse ;  /* 0x00000004000a7825 */ /* 0x100fe200078e021e */
[----:B------:R-:W1:Y:S03]  /*1a60*/  SHFL.IDX PT, R52, R43, 0x4, 0x181f ;  /* 0x00981f002b347f89 */ /* 0x000e6600000e0000 */
[----:B0-----:R-:W-:Y:S01]  /*1a70*/  IMAD.WIDE R32, R2, 0x4, R30 ;  /* 0x0000000402207825 */ /* 0x001fe200078e021e */
[----:B------:R-:W-:Y:S03]  /*1a80*/  STL [R1+0x74], R45 ;  /* 0x0000742d01007387 */ /* 0x000fe60000100800 */
[----:B------:R-:W-:Y:S01]  /*1a90*/  IMAD R29, R46, R8, R29 ;  /* 0x000000082e1d7224 */ /* 0x000fe200078e021d */
[----:B------:R0:W4:Y:S01]  /*1aa0*/  LDG.E.CONSTANT R12, desc[UR8][R32.64] ;  /* 0x00000008200c7981 */ /* 0x000122000c1e9900 */
[----:B-1----:R-:W-:-:S03]  /*1ab0*/  IMAD.WIDE R36, R3, 0x4, R30 ;  /* 0x0000000403247825 */ /* 0x002fc600078e021e */
[----:B------:R-:W4:Y:S04]  /*1ac0*/  LDG.E.CONSTANT R11, desc[UR8][R10.64] ;  /* 0x000000080a0b7981 */ /* 0x000f28000c1e9900 */
[----:B------:R-:W1:Y:S01]  /*1ad0*/  SHFL.IDX PT, R49, R43, 0x6, 0x181f ;  /* 0x00d81f002b317f89 */ /* 0x000e6200000e0000 */
[----:B0-----:R-:W-:-:S03]  /*1ae0*/  IMAD.WIDE R32, R45, 0x4, R30 ;  /* 0x000000042d207825 */ /* 0x001fc600078e021e */
[----:B------:R-:W-:Y:S04]  /*1af0*/  SHFL.IDX PT, R51, R6, 0x4, 0x181f ;  /* 0x00981f0006337f89 */ /* 0x000fe800000e0000 */
[----:B------:R0:W4:Y:S04]  /*1b00*/  LDG.E.CONSTANT R10, desc[UR8][R30.64] ;  /* 0x000000081e0a7981 */ /* 0x000128000c1e9900 */
[----:B------:R1:W4:Y:S04]  /*1b10*/  LDG.E.CONSTANT R9, desc[UR8][R32.64] ;  /* 0x0000000820097981 */ /* 0x000328000c1e9900 */
[----:B------:R-:W-:Y:S01]  /*1b20*/  SHFL.IDX PT, R46, R6, 0x7, 0x181f ;  /* 0x00f81f00062e7f89 */ /* 0x000fe200000e0000 */
[----:B0-----:R-:W-:-:S03]  /*1b30*/  IMAD.WIDE R30, R29, 0x4, R54 ;  /* 0x000000041d1e7825 */ /* 0x001fc600078e0236 */
[----:B------:R-:W4:Y:S01]  /*1b40*/  LDG.E.CONSTANT R13, desc[UR8][R36.64] ;  /* 0x00000008240d7981 */ /* 0x000f22000c1e9900 */
[----:B-1----:R-:W-:-:S03]  /*1b50*/  IMAD.WIDE R32, R5, 0x4, R30 ;  /* 0x0000000405207825 */ /* 0x002fc600078e021e */
[----:B------:R-:W4:Y:S04]  /*1b60*/  LDG.E.CONSTANT R14, desc[UR8][R40.64] ;  /* 0x00000008280e7981 */ /* 0x000f28000c1e9900 */
[----:B------:R0:W4:Y:S02]  /*1b70*/  LDG.E.CONSTANT R53, desc[UR8][R32.64] ;  /* 0x0000000820357981 */ /* 0x000124000c1e9900 */
[----:B0-----:R-:W-:-:S05]  /*1b80*/  IMAD.WIDE R32, R4, 0x4, R30 ;  /* 0x0000000404207825 */ /* 0x001fca00078e021e */
[----:B------:R-:W4:Y:S01]  /*1b90*/  LDG.E.CONSTANT R50, desc[UR8][R32.64] ;  /* 0x0000000820327981 */ /* 0x000f22000c1e9900 */
[--C-:B------:R-:W-:Y:S01]  /*1ba0*/  IMAD.WIDE R36, R3, 0x4, R30.reuse ;  /* 0x0000000403247825 */ /* 0x100fe200078e021e */
[C---:B------:R-:W-:Y:S02]  /*1bb0*/  IADD3 R52, PT, PT, R7.reuse, R52, RZ ;  /* 0x0000003407347210 */ /* 0x040fe40007ffe0ff */
[----:B------:R-:W-:Y:S01]  /*1bc0*/  IADD3 R49, PT, PT, R7, R49, RZ ;  /* 0x0000003107317210 */ /* 0x000fe20007ffe0ff */
[----:B------:R-:W-:-:S04]  /*1bd0*/  IMAD.WIDE R34, R8, 0x4, R30 ;  /* 0x0000000408227825 */ /* 0x000fc800078e021e */
[--C-:B------:R-:W-:Y:S01]  /*1be0*/  IMAD.WIDE R38, R2, 0x4, R30.reuse ;  /* 0x0000000402267825 */ /* 0x100fe200078e021e */
[----:B------:R0:W4:Y:S03]  /*1bf0*/  LDG.E.CONSTANT R33, desc[UR8][R36.64] ;  /* 0x0000000824217981 */ /* 0x000126000c1e9900 */
[--C-:B------:R-:W-:Y:S01]  /*1c00*/  IMAD.WIDE R40, R0, 0x4, R30.reuse ;  /* 0x0000000400287825 */ /* 0x100fe200078e021e */
[----:B------:R-:W4:Y:S04]  /*1c10*/  LDG.E.CONSTANT R32, desc[UR8][R38.64] ;  /* 0x0000000826207981 */ /* 0x000f28000c1e9900 */
[----:B------:R-:W4:Y:S01]  /*1c20*/  LDG.E.CONSTANT R29, desc[UR8][R40.64] ;  /* 0x00000008281d7981 */ /* 0x000f22000c1e9900 */
[----:B0-----:R-:W-:-:S03]  /*1c30*/  IMAD.WIDE R36, R45, 0x4, R30 ;  /* 0x000000042d247825 */ /* 0x001fc600078e021e */
[----:B------:R-:W4:Y:S04]  /*1c40*/  LDG.E.CONSTANT R34, desc[UR8][R34.64] ;  /* 0x0000000822227981 */ /* 0x000f28000c1e9900 */
[----:B------:R-:W4:Y:S04]  /*1c50*/  LDG.E.CONSTANT R41, desc[UR8][R36.64] ;  /* 0x0000000824297981 */ /* 0x000f28000c1e9900 */
[----:B---3--:R-:W-:Y:S04]  /*1c60*/  STL [R1+0x8], R48 ;  /* 0x0000083001007387 */ /* 0x008fe80000100800 */
[----:B------:R-:W0:Y:S04]  /*1c70*/  SHFL.IDX PT, R48, R43, 0x5, 0x181f ;  /* 0x00b81f002b307f89 */ /* 0x000e2800000e0000 */
[----:B--2---:R1:W-:Y:S01]  /*1c80*/  STL [R1+0x18], R42 ;  /* 0x0000182a01007387 */ /* 0x0043e20000100800 */
[----:B0-----:R-:W-:-:S03]  /*1c90*/  IADD3 R48, PT, PT, R7, R48, RZ ;  /* 0x0000003007307210 */ /* 0x001fc60007ffe0ff */
[----:B-1----:R0:W2:Y:S04]  /*1ca0*/  LDG.E.CONSTANT R42, desc[UR8][R30.64] ;  /* 0x000000081e2a7981 */ /* 0x0020a8000c1e9900 */
[----:B----4-:R-:W-:Y:S04]  /*1cb0*/  STL [R1+0x14], R47 ;  /* 0x0000142f01007387 */ /* 0x010fe80000100800 */
[----:B------:R-:W0:Y:S04]  /*1cc0*/  SHFL.IDX PT, R47, R43, 0x7, 0x181f ;  /* 0x00f81f002b2f7f89 */ /* 0x000e2800000e0000 */
[----:B------:R-:W-:Y:S04]  /*1cd0*/  STL [R1+0xc], R44 ;  /* 0x00000c2c01007387 */ /* 0x000fe80000100800 */
[----:B------:R-:W1:Y:S04]  /*1ce0*/  SHFL.IDX PT, R44, R6, 0x6, 0x181f ;  /* 0x00d81f00062c7f89 */ /* 0x000e6800000e0000 */
[----:B------:R-:W3:Y:S04]  /*1cf0*/  SHFL.IDX PT, R43, R6, 0x5, 0x181f ;  /* 0x00b81f00062b7f89 */ /* 0x000ee800000e0000 */
[----:B------:R4:W-:Y:S01]  /*1d00*/  STL [R1+0xc4], R6 ;  /* 0x0000c40601007387 */ /* 0x0009e20000100800 */
[----:B0-----:R-:W-:-:S02]  /*1d10*/  IADD3 R31, PT, PT, R7, R47, RZ ;  /* 0x0000002f071f7210 */ /* 0x001fc40007ffe0ff */
[----:B----4-:R-:W-:Y:S01]  /*1d20*/  MOV R6, R45 ;  /* 0x0000002d00067202 */ /* 0x010fe20000000f00 */
[-C--:B------:R-:W-:Y:S02]  /*1d30*/  IMAD R45, R51, R8.reuse, R52 ;  /* 0x00000008332d7224 */ /* 0x080fe400078e0234 */
[-C--:B------:R-:W-:Y:S02]  /*1d40*/  IMAD R31, R46, R8.reuse, R31 ;  /* 0x000000082e1f7224 */ /* 0x080fe400078e021f */
[-C--:B-1----:R-:W-:Y:S02]  /*1d50*/  IMAD R49, R44, R8.reuse, R49 ;  /* 0x000000082c317224 */ /* 0x082fe400078e0231 */
[----:B------:R-:W-:Y:S01]  /*1d60*/  IMAD.WIDE R44, R45, 0x4, R54 ;  /* 0x000000042d2c7825 */ /* 0x000fe200078e0236 */
[----:B------:R-:W-:Y:S03]  /*1d70*/  STL [R1+0xc8], R7 ;  /* 0x0000c80701007387 */ /* 0x000fe60000100800 */
[----:B---3--:R-:W-:-:S02]  /*1d80*/  IMAD R47, R43, R8, R48 ;  /* 0x000000082b2f7224 */ /* 0x008fc400078e0230 */
[----:B------:R-:W-:-:S04]  /*1d90*/  IMAD.WIDE R38, R31, 0x4, R54 ;  /* 0x000000041f267825 */ /* 0x000fc800078e0236 */
[----:B------:R-:W-:-:S04]  /*1da0*/  IMAD.WIDE R60, R49, 0x4, R54 ;  /* 0x00000004313c7825 */ /* 0x000fc800078e0236 */
[----:B------:R-:W-:-:S04]  /*1db0*/  IMAD.WIDE R36, R5, 0x4, R44 ;  /* 0x0000000405247825 */ /* 0x000fc800078e022c */
[----:B------:R-:W-:-:S04]  /*1dc0*/  IMAD.WIDE R30, R8, 0x4, R44 ;  /* 0x00000004081e7825 */ /* 0x000fc800078e022c */
[----:B------:R-:W-:Y:S01]  /*1dd0*/  IMAD.WIDE R48, R2, 0x4, R44 ;  /* 0x0000000402307825 */ /* 0x000fe200078e022c */
[----:B------:R-:W3:Y:S03]  /*1de0*/  LDG.E.CONSTANT R40, desc[UR8][R30.64] ;  /* 0x000000081e287981 */ /* 0x000ee6000c1e9900 */
[----:B------:R-:W-:Y:S01]  /*1df0*/  IMAD.WIDE R46, R47, 0x4, R54 ;  /* 0x000000042f2e7825 */ /* 0x000fe200078e0236 */
[----:B------:R0:W-:Y:S04]  /*1e00*/  STL [R1+0x44], R53 ;  /* 0x0000443501007387 */ /* 0x0001e80000100800 */
[----:B------:R-:W4:Y:S01]  /*1e10*/  LDG.E.CONSTANT R31, desc[UR8][R44.64] ;  /* 0x000000082c1f7981 */ /* 0x000f22000c1e9900 */
[----:B0-----:R-:W-:-:S03]  /*1e20*/  IMAD.WIDE R52, R3, 0x4, R44 ;  /* 0x0000000403347825 */ /* 0x001fc600078e022c */
[----:B------:R0:W-:Y:S04]  /*1e30*/  STL [R1+0x10], R50 ;  /* 0x0000103201007387 */ /* 0x0001e80000100800 */
[----:B------:R1:W-:Y:S01]  /*1e40*/  STL.64 [R1+0x68], R38 ;  /* 0x0000682601007387 */ /* 0x0003e20000100a00 */
[----:B0-----:R-:W-:-:S03]  /*1e50*/  IMAD.WIDE R50, R4, 0x4, R44 ;  /* 0x0000000404327825 */ /* 0x001fc600078e022c */
[----:B-1----:R-:W3:Y:S01]  /*1e60*/  LDG.E.CONSTANT R39, desc[UR8][R36.64] ;  /* 0x0000000824277981 */ /* 0x002ee2000c1e9900 */
[----:B------:R-:W-:-:S03]  /*1e70*/  IMAD.WIDE R54, R2, 0x4, R46 ;  /* 0x0000000402367825 */ /* 0x000fc600078e022e */
[----:B------:R0:W3:Y:S04]  /*1e80*/  LDG.E.CONSTANT R38, desc[UR8][R50.64] ;  /* 0x0000000832267981 */ /* 0x0000e8000c1e9900 */
[----:B------:R1:W4:Y:S04]  /*1e90*/  LDG.E.CONSTANT R36, desc[UR8][R48.64] ;  /* 0x0000000830247981 */ /* 0x000328000c1e9900 */
[----:B------:R1:W4:Y:S01]  /*1ea0*/  LDG.E.CONSTANT R37, desc[UR8][R52.64] ;  /* 0x0000000834257981 */ /* 0x000322000c1e9900 */
[----:B0-----:R-:W-:-:S04]  /*1eb0*/  IMAD.WIDE R50, R8, 0x4, R46 ;  /* 0x0000000408327825 */ /* 0x001fc800078e022e */
[--C-:B-1----:R-:W-:Y:S01]  /*1ec0*/  IMAD.WIDE R48, R0, 0x4, R44.reuse ;  /* 0x0000000400307825 */ /* 0x102fe200078e022c */
[----:B------:R0:W4:Y:S03]  /*1ed0*/  LDG.E.CONSTANT R43, desc[UR8][R50.64] ;  /* 0x00000008322b7981 */ /* 0x000126000c1e9900 */
[----:B------:R-:W-:Y:S01]  /*1ee0*/  IMAD.WIDE R44, R6, 0x4, R44 ;  /* 0x00000004062c7825 */ /* 0x000fe200078e022c */
[----:B------:R-:W4:Y:S03]  /*1ef0*/  LDG.E.CONSTANT R35, desc[UR8][R48.64] ;  /* 0x0000000830237981 */ /* 0x000f26000c1e9900 */
[--C-:B------:R-:W-:Y:S01]  /*1f00*/  IMAD.WIDE R52, R5, 0x4, R46.reuse ;  /* 0x0000000405347825 */ /* 0x100fe200078e022e */
[----:B------:R-:W4:Y:S03]  /*1f10*/  LDG.E.CONSTANT R30, desc[UR8][R44.64] ;  /* 0x000000082c1e7981 */ /* 0x000f26000c1e9900 */
[--C-:B0-----:R-:W-:Y:S01]  /*1f20*/  IMAD.WIDE R50, R0, 0x4, R46.reuse ;  /* 0x0000000400327825 */ /* 0x101fe200078e022e */
[----:B------:R-:W4:Y:S04]  /*1f30*/  LDG.E.CONSTANT R49, desc[UR8][R46.64] ;  /* 0x000000082e317981 */ /* 0x000f28000c1e9900 */
[----:B------:R0:W4:Y:S01]  /*1f40*/  LDG.E.CONSTANT R44, desc[UR8][R52.64] ;  /* 0x00000008342c7981 */ /* 0x000122000c1e9900 */
[----:B------:R-:W-:-:S03]  /*1f50*/  IMAD.WIDE R56, R3, 0x4, R46 ;  /* 0x0000000403387825 */ /* 0x000fc600078e022e */
[----:B------:R1:W4:Y:S04]  /*1f60*/  LDG.E.CONSTANT R45, desc[UR8][R54.64] ;  /* 0x00000008362d7981 */ /* 0x000328000c1e9900 */
[----:B------:R-:W4:Y:S01]  /*1f70*/  LDG.E.CONSTANT R48, desc[UR8][R56.64] ;  /* 0x0000000838307981 */ /* 0x000f22000c1e9900 */
[----:B0-----:R-:W-:-:S04]  /*1f80*/  IMAD.WIDE R52, R4, 0x4, R46 ;  /* 0x0000000404347825 */ /* 0x001fc800078e022e */
[----:B-1----:R-:W-:Y:S02]  /*1f90*/  IMAD.WIDE R54, R6, 0x4, R46 ;  /* 0x0000000406367825 */ /* 0x002fe400078e022e */
[----:B------:R0:W4:Y:S04]  /*1fa0*/  LDG.E.CONSTANT R47, desc[UR8][R52.64] ;  /* 0x00000008342f7981 */ /* 0x000128000c1e9900 */
[----:B------:R-:W4:Y:S01]  /*1fb0*/  LDG.E.CONSTANT R46, desc[UR8][R50.64] ;  /* 0x00000008322e7981 */ /* 0x000f22000c1e9900 */
[----:B0-----:R-:W-:-:S03]  /*1fc0*/  IMAD.WIDE R52, R5, 0x4, R60 ;  /* 0x0000000405347825 */ /* 0x001fc600078e023c */
[----:B------:R0:W4:Y:S01]  /*1fd0*/  LDG.E.CONSTANT R50, desc[UR8][R54.64] ;  /* 0x0000000836327981 */ /* 0x000122000c1e9900 */
[----:B------:R-:W-:-:S03]  /*1fe0*/  IMAD.WIDE R56, R0, 0x4, R60 ;  /* 0x0000000400387825 */ /* 0x000fc600078e023c */
[----:B------:R-:W4:Y:S01]  /*1ff0*/  LDG.E.CONSTANT R52, desc[UR8][R52.64] ;  /* 0x0000000834347981 */ /* 0x000f22000c1e9900 */
[----:B0-----:R-:W-:-:S05]  /*2000*/  IMAD.WIDE R54, R2, 0x4, R60 ;  /* 0x0000000402367825 */ /* 0x001fca00078e023c */
[----:B------:R0:W4:Y:S02]  /*2010*/  LDG.E.CONSTANT R53, desc[UR8][R54.64] ;  /* 0x0000000836357981 */ /* 0x000124000c1e9900 */
[----:B0-----:R-:W-:Y:S01]  /*2020*/  MOV R55, R6 ;  /* 0x0000000600377202 */ /* 0x001fe20000000f00 */
[--C-:B------:R-:W-:Y:S01]  /*2030*/  IMAD.WIDE R6, R3, 0x4, R60.reuse ;  /* 0x0000000403067825 */ /* 0x100fe200078e023c */
[----:B------:R-:W4:Y:S04]  /*2040*/  LDG.E.CONSTANT R54, desc[UR8][R56.64] ;  /* 0x0000000838367981 */ /* 0x000f28000c1e9900 */
[----:B------:R-:W4:Y:S01]  /*2050*/  LDG.E.CONSTANT R56, desc[UR8][R6.64] ;  /* 0x0000000806387981 */ /* 0x000f22000c1e9900 */
[----:B------:R-:W-:-:S03]  /*2060*/  IMAD.WIDE R58, R8, 0x4, R60 ;  /* 0x00000004083a7825 */ /* 0x000fc600078e023c */
[----:B------:R-:W4:Y:S04]  /*2070*/  LDG.E.CONSTANT R57, desc[UR8][R60.64] ;  /* 0x000000083c397981 */ /* 0x000f28000c1e9900 */
[----:B------:R0:W4:Y:S04]  /*2080*/  LDG.E.CONSTANT R51, desc[UR8][R58.64] ;  /* 0x000000083a337981 */ /* 0x000128000c1e9900 */
[----:B------:R-:W2:Y:S01]  /*2090*/  LDL.LU R7, [R1+0x8] ;  /* 0x0000080001077983 */ /* 0x000ea20000300800 */
[----:B0-----:R-:W-:-:S04]  /*20a0*/  IMAD.WIDE R58, R4, 0x4, R60 ;  /* 0x00000004043a7825 */ /* 0x001fc800078e023c */
[----:B------:R-:W-:Y:S02]  /*20b0*/  IMAD.WIDE R60, R55, 0x4, R60 ;  /* 0x00000004373c7825 */ /* 0x000fe400078e023c */
[----:B------:R0:W4:Y:S04]  /*20c0*/  LDG.E.CONSTANT R55, desc[UR8][R58.64] ;  /* 0x000000083a377981 */ /* 0x000128000c1e9900 */
[----:B------:R1:W4:Y:S01]  /*20d0*/  LDG.E.CONSTANT R58, desc[UR8][R60.64] ;  /* 0x000000083c3a7981 */ /* 0x000322000c1e9900 */
[C-C-:B0-----:R-:W-:Y:S01]  /*20e0*/  FADD R59, -R24.reuse, R23.reuse ;  /* 0x00000017183b7221 */ /* 0x141fe20000000100 */
[----:B------:R-:W-:Y:S01]  /*20f0*/  FADD R24, R24, R23 ;  /* 0x0000001718187221 */ /* 0x000fe20000000000 */
[----:B-1----:R-:W0:Y:S01]  /*2100*/  S2R R61, SR_LANEID ;  /* 0x00000000003d7919 */ /* 0x002e220000000000 */
[C-C-:B------:R-:W-:Y:S01]  /*2110*/  FADD R23, R28.reuse, -R27.reuse ;  /* 0x8000001b1c177221 */ /* 0x140fe20000000000 */
[----:B------:R-:W1:Y:S01]  /*2120*/  S2R R6, SR_CgaCtaId ;  /* 0x0000000000067919 */ /* 0x000e620000008800 */
[----:B------:R-:W-:Y:S01]  /*2130*/  FADD R27, R28, R27 ;  /* 0x0000001b1c1b7221 */ /* 0x000fe20000000000 */
[C-C-:B------:R-:W-:Y:S01]  /*2140*/  FADD R28, R26.reuse, -R25.reuse ;  /* 0x800000191a1c7221 */ /* 0x140fe20000000000 */
[----:B------:R-:W-:-:S03]  /*2150*/  FADD R25, R26, R25 ;  /* 0x000000191a197221 */ /* 0x000fc60000000000 */
[C-C-:B------:R-:W-:Y:S01]  /*2160*/  FADD R26, R23.reuse, R28.reuse ;  /* 0x0000001c171a7221 */ /* 0x140fe20000000000 */
[----:B------:R-:W-:Y:S01]  /*2170*/  FADD R28, R23, -R28 ;  /* 0x8000001c171c7221 */ /* 0x000fe20000000000 */
[C-C-:B------:R-:W-:Y:S01]  /*2180*/  FADD R23, R25.reuse, R27.reuse ;  /* 0x0000001b19177221 */ /* 0x140fe20000000000 */
[----:B------:R-:W-:Y:S01]  /*2190*/  FADD R27, -R25, R27 ;  /* 0x0000001b191b7221 */ /* 0x000fe20000000100 */
[C-C-:B------:R-:W-:Y:S01]  /*21a0*/  FADD R25, R22.reuse, R21.reuse ;  /* 0x0000001516197221 */ /* 0x140fe20000000000 */
[----:B------:R-:W-:Y:S01]  /*21b0*/  FADD R22, R22, -R21 ;  /* 0x8000001516167221 */ /* 0x000fe20000000000 */
[C-C-:B------:R-:W-:Y:S01]  /*21c0*/  FFMA R21, R28.reuse, -0.70710676908493041992, R59.reuse ;  /* 0xbf3504f31c157823 */ /* 0x140fe2000000003b */
[----:B------:R-:W-:Y:S01]  /*21d0*/  FFMA R28, R28, 0.70710676908493041992, R59 ;  /* 0x3f3504f31c1c7823 */ /* 0x000fe2000000003b */
[C-C-:B------:R-:W-:Y:S01]  /*21e0*/  FADD R59, R25.reuse, R24.reuse ;  /* 0x00000018193b7221 */ /* 0x140fe20000000000 */
[----:B------:R-:W-:Y:S01]  /*21f0*/  FADD R24, R25, -R24 ;  /* 0x8000001819187221 */ /* 0x000fe20000000000 */
[C-C-:B------:R-:W-:Y:S01]  /*2200*/  FFMA R25, R26.reuse, -0.70710676908493041992, R22.reuse ;  /* 0xbf3504f31a197823 */ /* 0x140fe20000000016 */
[----:B------:R-:W-:Y:S01]  /*2210*/  FFMA R26, R26, 0.70710676908493041992, R22 ;  /* 0x3f3504f31a1a7823 */ /* 0x000fe20000000016 */
[C-C-:B------:R-:W-:Y:S01]  /*2220*/  FADD R22, R59.reuse, -R23.reuse ;  /* 0x800000173b167221 */ /* 0x140fe20000000000 */
[----:B------:R-:W-:Y:S01]  /*2230*/  FADD R23, R59, R23 ;  /* 0x000000173b177221 */ /* 0x000fe20000000000 */
[----:B------:R-:W-:Y:S01]  /*2240*/  FFMA R59, R27, -0.41421356797218322754, R24 ;  /* 0xbed413cd1b3b7823 */ /* 0x000fe20000000018 */
[----:B------:R-:W-:Y:S01]  /*2250*/  FFMA R27, R24, 0.41421356797218322754, R27 ;  /* 0x3ed413cd181b7823 */ /* 0x000fe2000000001b */
[----:B------:R-:W-:Y:S01]  /*2260*/  FFMA R24, R21, 0.66817861795425415039, R25 ;  /* 0x3f2b0dc115187823 */ /* 0x000fe20000000019 */
[----:B------:R-:W-:Y:S01]  /*2270*/  FFMA R60, R25, -0.66817861795425415039, R21 ;  /* 0xbf2b0dc1193c7823 */ /* 0x000fe20000000015 */
[----:B------:R-:W-:Y:S01]  /*2280*/  FFMA R25, R28, -0.19891236722469329834, R26 ;  /* 0xbe4bafaf1c197823 */ /* 0x000fe2000000001a */
[----:B------:R-:W-:Y:S01]  /*2290*/  FFMA R26, R26, 0.19891236722469329834, R28 ;  /* 0x3e4bafaf1a1a7823 */ /* 0x000fe2000000001c */
[----:B0-----:R-:W-:-:S02]  /*22a0*/  LEA.HI R21, RZ, R61, RZ, 0x3 ;  /* 0x0000003dff157211 */ /* 0x001fc400078f18ff */
[----:B------:R-:W-:Y:S02]  /*22b0*/  MOV R28, 0x400 ;  /* 0x00000400001c7802 */ /* 0x000fe40000000f00 */
[----:B------:R-:W-:Y:S02]  /*22c0*/  LOP3.LUT R21, R21, 0x3ffffff8, RZ, 0xc0, !PT ;  /* 0x3ffffff815157812 */ /* 0x000fe400078ec0ff */
[----:B-1----:R-:W-:Y:S02]  /*22d0*/  LEA R6, R6, R28, 0x18 ;  /* 0x0000001c06067211 */ /* 0x002fe400078ec0ff */
[----:B------:R-:W-:Y:S02]  /*22e0*/  IADD3 R21, PT, PT, -R21, R61, RZ ;  /* 0x0000003d15157210 */ /* 0x000fe40007ffe1ff */
[----:B------:R-:W-:Y:S01]  /*22f0*/  LOP3.LUT R28, R61, 0x3ffffff8, RZ, 0xc0, !PT ;  /* 0x3ffffff83d1c7812 */ /* 0x000fe200078ec0ff */
[----:B------:R-:W-:-:S04]  /*2300*/  FMUL R22, R22, 1.4142135381698608398 ;  /* 0x3fb504f316167820 */ /* 0x000fc80000400000 */
[----:B------:R-:W-:Y:S01]  /*2310*/  IMAD R28, R21, 0x21, R28 ;  /* 0x00000021151c7824 */ /* 0x000fe200078e021c */
[----:B------:R-:W-:Y:S01]  /*2320*/  LEA R21, R61, R6, 0x2 ;  /* 0x000000063d157211 */ /* 0x000fe200078e10ff */
[----:B------:R-:W-:-:S04]  /*2330*/  NOP ;  /* 0x0000000000007918 */ /* 0x000fc80000000000 */
[----:B------:R0:W-:Y:S01]  /*2340*/  STS [R21+0x210], R22 ;  /* 0x0002101615007388 */ /* 0x0001e20000000800 */
[----:B------:R-:W-:Y:S01]  /*2350*/  FMUL R59, R59, 1.8477590084075927734 ;  /* 0x3fec835e3b3b7820 */ /* 0x000fe20000400000 */
[C-C-:B0-----:R-:W-:Y:S01]  /*2360*/  FADD R22, R20.reuse, -R19.reuse ;  /* 0x8000001314167221 */ /* 0x141fe20000000000 */
[----:B------:R-:W-:Y:S01]  /*2370*/  FADD R19, R20, R19 ;  /* 0x0000001314137221 */ /* 0x000fe20000000000 */
[C-C-:B------:R-:W-:Y:S01]  /*2380*/  FADD R20, R18.reuse, -R17.reuse ;  /* 0x8000001112147221 */ /* 0x140fe20000000000 */
[----:B------:R-:W-:Y:S01]  /*2390*/  FADD R18, R18, R17 ;  /* 0x0000001112127221 */ /* 0x000fe20000000000 */
[----:B------:R-:W-:Y:S01]  /*23a0*/  STL [R1+0xc0], R6 ;  /* 0x0000c00601007387 */ /* 0x000fe20000100800 */
[----:B------:R-:W-:Y:S02]  /*23b0*/  LOP3.LUT P0, RZ, R61, 0x7, RZ, 0xc0, !PT ;  /* 0x000000073dff7812 */ /* 0x000fe4000780c0ff */
[C-C-:B------:R-:W-:Y:S01]  /*23c0*/  FADD R17, R18.reuse, R19.reuse ;  /* 0x0000001312117221 */ /* 0x140fe20000000000 */
[----:B------:R0:W-:Y:S01]  /*23d0*/  STS [R21+0x108], R59 ;  /* 0x0001083b15007388 */ /* 0x0001e20000000800 */
[----:B------:R-:W-:-:S03]  /*23e0*/  FADD R19, -R18, R19 ;  /* 0x0000001312137221 */ /* 0x000fc60000000100 */
[----:B0-----:R-:W3:Y:S04]  /*23f0*/  LDL.LU R59, [R1+0x14] ;  /* 0x00001400013b7983 */ /* 0x001ee80000300800 */
[----:B------:R-:W3:Y:S01]  /*2400*/  LDL.LU R61, [R1+0x18] ;  /* 0x00001800013d7983 */ /* 0x000ee20000300800 */
[----:B------:R-:W-:-:S05]  /*2410*/  FMUL R23, R23, 1.4142135381698608398 ;  /* 0x3fb504f317177820 */ /* 0x000fca0000400000 */
[----:B------:R0:W-:Y:S01]  /*2420*/  STS [R21], R23 ;  /* 0x0000001715007388 */ /* 0x0001e20000000800 */
[----:B------:R-:W-:Y:S01]  /*2430*/  FMUL R24, R24, 1.6629391908645629883 ;  /* 0x3fd4db3118187820 */ /* 0x000fe20000400000 */
[C-C-:B0-----:R-:W-:Y:S01]  /*2440*/  FADD R23, -R16.reuse, R15.reuse ;  /* 0x0000000f10177221 */ /* 0x141fe20000000100 */
[----:B------:R-:W-:Y:S01]  /*2450*/  FADD R15, R16, R15 ;  /* 0x0000000f100f7221 */ /* 0x000fe20000000000 */
[C-C-:B------:R-:W-:Y:S01]  /*2460*/  FADD R16, R22.reuse, R20.reuse ;  /* 0x0000001416107221 */ /* 0x140fe20000000000 */
[----:B------:R-:W-:Y:S01]  /*2470*/  FADD R20, R22, -R20 ;  /* 0x8000001416147221 */ /* 0x000fe20000000000 */
[C-C-:B--2---:R-:W-:Y:S01]  /*2480*/  FADD R18, R7.reuse, R14.reuse ;  /* 0x0000000e07127221 */ /* 0x144fe20000000000 */
[----:B------:R-:W-:Y:S02]  /*2490*/  FADD R14, R7, -R14 ;  /* 0x8000000e070e7221 */ /* 0x000fe40000000000 */
[----:B------:R-:W2:Y:S01]  /*24a0*/  LDL.LU R7, [R1+0xc] ;  /* 0x00000c0001077983 */ /* 0x000ea20000300800 */
[C-C-:B------:R-:W-:Y:S01]  /*24b0*/  FFMA R22, R20.reuse, -0.70710676908493041992, R23.reuse ;  /* 0xbf3504f314167823 */ /* 0x140fe20000000017 */
[----:B------:R-:W-:Y:S01]  /*24c0*/  FFMA R23, R20, 0.70710676908493041992, R23 ;  /* 0x3f3504f314177823 */ /* 0x000fe20000000017 */
[--C-:B------:R-:W-:Y:S01]  /*24d0*/  FADD R20, R18, R15.reuse ;  /* 0x0000000f12147221 */ /* 0x100fe20000000000 */
[----:B------:R0:W-:Y:S01]  /*24e0*/  STS [R21+0x18c], R24 ;  /* 0x00018c1815007388 */ /* 0x0001e20000000800 */
[----:B------:R-:W-:Y:S01]  /*24f0*/  FMUL R27, R27, 1.8477590084075927734 ;  /* 0x3fec835e1b1b7820 */ /* 0x000fe20000400000 */
[----:B------:R-:W-:Y:S01]  /*2500*/  FMUL R60, R60, -1.6629391908645629883 ;  /* 0xbfd4db313c3c7820 */ /* 0x000fe20000400000 */
[----:B------:R-:W-:Y:S01]  /*2510*/  FMUL R25, R25, 1.9615705013275146484 ;  /* 0x3ffb14be19197820 */ /* 0x000fe20000400000 */
[----:B0-----:R-:W-:Y:S01]  /*2520*/  FADD R24, R18, -R15 ;  /* 0x8000000f12187221 */ /* 0x001fe20000000000 */
[C-C-:B------:R-:W-:Y:S01]  /*2530*/  FFMA R15, R16.reuse, -0.70710676908493041992, R14.reuse ;  /* 0xbf3504f3100f7823 */ /* 0x140fe2000000000e */
[----:B------:R-:W-:Y:S01]  /*2540*/  FFMA R14, R16, 0.70710676908493041992, R14 ;  /* 0x3f3504f3100e7823 */ /* 0x000fe2000000000e */
[C-C-:B------:R-:W-:Y:S01]  /*2550*/  FADD R18, R20.reuse, -R17.reuse ;  /* 0x8000001114127221 */ /* 0x140fe20000000000 */
[----:B------:R-:W-:Y:S01]  /*2560*/  FADD R17, R20, R17 ;  /* 0x0000001114117221 */ /* 0x000fe20000000000 */
[----:B------:R-:W-:Y:S01]  /*2570*/  FFMA R20, R22, 0.66817861795425415039, R15 ;  /* 0x3f2b0dc116147823 */ /* 0x000fe2000000000f */
[----:B------:R-:W-:Y:S01]  /*2580*/  FFMA R22, R15, -0.66817861795425415039, R22 ;  /* 0xbf2b0dc10f167823 */ /* 0x000fe20000000016 */
[----:B------:R-:W-:Y:S01]  /*2590*/  FMUL R26, R26, 1.9615705013275146484 ;  /* 0x3ffb14be1a1a7820 */ /* 0x000fe20000400000 */
[----:B------:R-:W-:Y:S01]  /*25a0*/  FFMA R15, R23, -0.19891236722469329834, R14 ;  /* 0xbe4bafaf170f7823 */ /* 0x000fe2000000000e */
[----:B------:R-:W-:Y:S01]  /*25b0*/  FFMA R23, R14, 0.19891236722469329834, R23 ;  /* 0x3e4bafaf0e177823 */ /* 0x000fe20000000017 */
[----:B------:R-:W-:Y:S01]  /*25c0*/  LEA R14, R28, R6, 0x2 ;  /* 0x000000061c0e7211 */ /* 0x000fe200078e10ff */
[----:B------:R-:W-:Y:S01]  /*25d0*/  STS [R21+0x318], R27 ;  /* 0x0003181b15007388 */ /* 0x000fe20000000800 */
[----:B------:R-:W-:Y:S01]  /*25e0*/  FFMA R16, R19, -0.41421356797218322754, R24 ;  /* 0xbed413cd13107823 */ /* 0x000fe20000000018 */
[----:B------:R-:W-:-:S02]  /*25f0*/  FFMA R19, R24, 0.41421356797218322754, R19 ;  /* 0x3ed413cd18137823 */ /* 0x000fc40000000013 */
[----:B------:R-:W-:Y:S04]  /*2600*/  STS [R21+0x294], R60 ;  /* 0x0002943c15007388 */ /* 0x000fe80000000800 */
[----:B------:R-:W-:Y:S04]  /*2610*/  STS [R21+0x84], R25 ;  /* 0x0000841915007388 */ /* 0x000fe80000000800 */
[----:B------:R-:W-:Y:S01]  /*2620*/  STS [R21+0x39c], R26 ;  /* 0x00039c1a15007388 */ /* 0x000fe20000000800 */
[----:B------:R-:W-:-:S03]  /*2630*/  NOP ;  /* 0x0000000000007918 */ /* 0x000fc60000000000 */
[----:B------:R-:W0:Y:S04]  /*2640*/  LDS R24, [R14] ;  /* 0x000000000e187984 */ /* 0x000e280000000800 */
[----:B------:R-:W1:Y:S04]  /*2650*/  LDS R26, [R14+0x8] ;  /* 0x000008000e1a7984 */ /* 0x000e680000000800 */
[----:B------:R-:W4:Y:S01]  /*2660*/  LDS R25, [R14+0xc] ;  /* 0x00000c000e197984 */ /* 0x000f220000000800 */
[----:B------:R-:W-:Y:S01]  /*2670*/  FMUL R16, R16, 1.8477590084075927734 ;  /* 0x3fec835e10107820 */ /* 0x000fe20000400000 */
[----:B------:R-:W-:Y:S01]  /*2680*/  FMUL R15, R15, 1.9615705013275146484 ;  /* 0x3ffb14be0f0f7820 */ /* 0x000fe20000400000 */
[----:B------:R-:W-:Y:S01]  /*2690*/  FMUL R17, R17, 1.4142135381698608398 ;  /* 0x3fb504f311117820 */ /* 0x000fe20000400000 */
[----:B------:R-:W-:Y:S01]  /*26a0*/  FMUL R18, R18, 1.4142135381698608398 ;  /* 0x3fb504f312127820 */ /* 0x000fe20000400000 */
[----:B------:R-:W-:Y:S04]  /*26b0*/  LDS R6, [R14+0x4] ;  /* 0x000004000e067984 */ /* 0x000fe80000000800 */
[----:B0-----:R-:W-:Y:S04]  /*26c0*/  STL [R1+0x3c], R24 ;  /* 0x00003c1801007387 */ /* 0x001fe80000100800 */
[----:B------:R-:W0:Y:S04]  /*26d0*/  LDS R24, [R14+0x10] ;  /* 0x000010000e187984 */ /* 0x000e280000000800 */
[----:B-1----:R-:W-:Y:S04]  /*26e0*/  STL [R1+0x38], R26 ;  /* 0x0000381a01007387 */ /* 0x002fe80000100800 */
[----:B------:R-:W1:Y:S04]  /*26f0*/  LDS R26, [R14+0x14] ;  /* 0x000014000e1a7984 */ /* 0x000e680000000800 */
[----:B----4-:R-:W-:Y:S04]  /*2700*/  STL [R1+0x34], R25 ;  /* 0x0000341901007387 */ /* 0x010fe80000100800 */
[----:B------:R-:W4:Y:S04]  /*2710*/  LDS R25, [R14+0x18] ;  /* 0x000018000e197984 */ /* 0x000f280000000800 */
[----:B0-----:R-:W-:Y:S04]  /*2720*/  STL [R1+0x30], R24 ;  /* 0x0000301801007387 */ /* 0x001fe80000100800 */
[----:B------:R-:W0:Y:S01]  /*2730*/  LDS R24, [R14+0x1c] ;  /* 0x00001c000e187984 */ /* 0x000e220000000800 */
[----:B------:R-:W-:-:S03]  /*2740*/  NOP ;  /* 0x0000000000007918 */ /* 0x000fc60000000000 */
[----:B-1----:R-:W-:Y:S04]  /*2750*/  STL [R1+0x2c], R26 ;  /* 0x00002c1a01007387 */ /* 0x002fe80000100800 */
[----:B------:R3:W-:Y:S04]  /*2760*/  STS [R21+0x84], R15 ;  /* 0x0000840f15007388 */ /* 0x0007e80000000800 */
[----:B----4-:R-:W-:Y:S04]  /*2770*/  STL [R1+0x28], R25 ;  /* 0x0000281901007387 */ /* 0x010fe80000100800 */
[----:B------:R1:W-:Y:S01]  /*2780*/  STS [R21+0x108], R16 ;  /* 0x0001081015007388 */ /* 0x0003e20000000800 */
[----:B---3--:R-:W-:-:S03]  /*2790*/  FADD R15, R61, R59 ;  /* 0x0000003b3d0f7221 */ /* 0x008fc60000000000 */
[----:B------:R2:W-:Y:S04]  /*27a0*/  STS [R21], R17 ;  /* 0x0000001115007388 */ /* 0x0005e80000000800 */
[----:B------:R3:W-:Y:S01]  /*27b0*/  STS [R21+0x210], R18 ;  /* 0x0002101215007388 */ /* 0x0007e20000000800 */
[----:B-1----:R-:W-:-:S03]  /*27c0*/  FADD R16, R61, -R59 ;  /* 0x8000003b3d107221 */ /* 0x002fc60000000000 */
[----:B0-----:R-:W-:Y:S04]  /*27d0*/  STL [R1+0x24], R24 ;  /* 0x0000241801007387 */ /* 0x001fe80000100800 */
[----:B------:R-:W4:Y:S01]  /*27e0*/  LDL.LU R61, [R1+0x10] ;  /* 0x00001000013d7983 */ /* 0x000f220000300800 */
[C-C-:B--2---:R-:W-:Y:S01]  /*27f0*/  FADD R17, R7.reuse, -R13.reuse ;  /* 0x8000000d07117221 */ /* 0x144fe20000000000 */
[----:B---3--:R-:W-:Y:S02]  /*2800*/  FADD R18, R7, R13 ;  /* 0x0000000d07127221 */ /* 0x008fe40000000000 */
[----:B------:R-:W4:Y:S01]  /*2810*/  LDL.LU R7, [R1+0x44] ;  /* 0x0000440001077983 */ /* 0x000f220000300800 */
[C-C-:B------:R-:W-:Y:S01]  /*2820*/  FADD R13, -R12.reuse, R11.reuse ;  /* 0x0000000b0c0d7221 */ /* 0x140fe20000000100 */
[----:B------:R-:W-:Y:S01]  /*2830*/  FADD R12, R12, R11 ;  /* 0x0000000b0c0c7221 */ /* 0x000fe20000000000 */
[C-C-:B------:R-:W-:Y:S01]  /*2840*/  FADD R11, R16.reuse, R17.reuse ;  /* 0x00000011100b7221 */ /* 0x140fe20000000000 */
[----:B------:R-:W-:Y:S01]  /*2850*/  FADD R17, R16, -R17 ;  /* 0x8000001110117221 */ /* 0x000fe20000000000 */
[C-C-:B------:R-:W-:Y:S01]  /*2860*/  FADD R16, R18.reuse, R15.reuse ;  /* 0x0000000f12107221 */ /* 0x140fe20000000000 */
[----:B------:R-:W-:Y:S01]  /*2870*/  FMUL R19, R19, 1.8477590084075927734 ;  /* 0x3fec835e13137820 */ /* 0x000fe20000400000 */
[----:B------:R-:W-:Y:S01]  /*2880*/  FADD R15, -R18, R15 ;  /* 0x0000000f120f7221 */ /* 0x000fe20000000100 */
[C-C-:B------:R-:W-:Y:S01]  /*2890*/  FADD R18, R10.reuse, R9.reuse ;  /* 0x000000090a127221 */ /* 0x140fe20000000000 */
[----:B------:R-:W-:Y:S01]  /*28a0*/  FADD R10, R10, -R9 ;  /* 0x800000090a0a7221 */ /* 0x000fe20000000000 */
[----:B------:R-:W-:Y:S01]  /*28b0*/  FMUL R20, R20, 1.6629391908645629883 ;  /* 0x3fd4db3114147820 */ /* 0x000fe20000400000 */
[C-C-:B------:R-:W-:Y:S01]  /*28c0*/  FFMA R9, R17.reuse, -0.70710676908493041992, R13.reuse ;  /* 0xbf3504f311097823 */ /* 0x140fe2000000000d */
[----:B------:R-:W-:Y:S01]  /*28d0*/  FFMA R17, R17, 0.70710676908493041992, R13 ;  /* 0x3f3504f311117823 */ /* 0x000fe2000000000d */
[----:B------:R0:W-:Y:S01]  /*28e0*/  STS [R21+0x318], R19 ;  /* 0x0003181315007388 */ /* 0x0001e20000000800 */
[----:B------:R-:W-:Y:S01]  /*28f0*/  FADD R13, R18, R12 ;  /* 0x0000000c120d7221 */ /* 0x000fe20000000000 */
[----:B------:R-:W-:-:S02]  /*2900*/  FMUL R22, R22, -1.6629391908645629883 ;  /* 0xbfd4db3116167820 */ /* 0x000fc40000400000 */
[----:B------:R1:W-:Y:S01]  /*2910*/  STS [R21+0x18c], R20 ;  /* 0x00018c1415007388 */ /* 0x0003e20000000800 */
[----:B------:R-:W-:Y:S01]  /*2920*/  FMUL R23, R23, 1.9615705013275146484 ;  /* 0x3ffb14be17177820 */ /* 0x000fe20000400000 */
[----:B0-----:R-:W-:Y:S01]  /*2930*/  FADD R19, R18, -R12 ;  /* 0x8000000c12137221 */ /* 0x001fe20000000000 */
[C-C-:B------:R-:W-:Y:S01]  /*2940*/  FFMA R18, R11.reuse, -0.70710676908493041992, R10.reuse ;  /* 0xbf3504f30b127823 */ /* 0x140fe2000000000a */
[----:B------:R-:W-:Y:S01]  /*2950*/  FFMA R11, R11, 0.70710676908493041992, R10 ;  /* 0x3f3504f30b0b7823 */ /* 0x000fe2000000000a */
[C-C-:B------:R-:W-:Y:S01]  /*2960*/  FADD R12, R13.reuse, -R16.reuse ;  /* 0x800000100d0c7221 */ /* 0x140fe20000000000 */
[----:B-1----:R-:W-:Y:S01]  /*2970*/  FADD R20, R13, R16 ;  /* 0x000000100d147221 */ /* 0x002fe20000000000 */
[----:B------:R-:W-:Y:S01]  /*2980*/  FFMA R10, R15, -0.41421356797218322754, R19 ;  /* 0xbed413cd0f0a7823 */ /* 0x000fe20000000013 */
[----:B------:R-:W-:Y:S01]  /*2990*/  FFMA R13, R19, 0.41421356797218322754, R15 ;  /* 0x3ed413cd130d7823 */ /* 0x000fe2000000000f */
[----:B------:R-:W-:Y:S01]  /*29a0*/  FFMA R15, R9, 0.66817861795425415039, R18 ;  /* 0x3f2b0dc1090f7823 */ /* 0x000fe20000000012 */
[----:B------:R-:W-:Y:S01]  /*29b0*/  FFMA R16, R18, -0.66817861795425415039, R9 ;  /* 0xbf2b0dc112107823 */ /* 0x000fe20000000009 */
[----:B------:R-:W-:Y:S01]  /*29c0*/  FFMA R18, R17, -0.19891236722469329834, R11 ;  /* 0xbe4bafaf11127823 */ /* 0x000fe2000000000b */
[----:B------:R-:W-:Y:S01]  /*29d0*/  STS [R21+0x294], R22 ;  /* 0x0002941615007388 */ /* 0x000fe20000000800 */
[----:B------:R-:W-:-:S03]  /*29e0*/  FFMA R17, R11, 0.19891236722469329834, R17 ;  /* 0x3e4bafaf0b117823 */ /* 0x000fc60000000011 */
[----:B------:R-:W-:Y:S01]  /*29f0*/  STS [R21+0x39c], R23 ;  /* 0x00039c1715007388 */ /* 0x000fe20000000800 */
[----:B------:R-:W-:Y:S01]  /*2a00*/  NOP ;  /* 0x0000000000007918 */ /* 0x000fe20000000000 */
[----:B------:R-:W-:Y:S02]  /*2a10*/  FMUL R11, R18, 1.9615705013275146484 ;  /* 0x3ffb14be120b7820 */ /* 0x000fe40000400000 */
[----:B------:R-:W0:Y:S04]  /*2a20*/  LDS R19, [R14] ;  /* 0x000000000e137984 */ /* 0x000e280000000800 */
[----:B------:R-:W1:Y:S01]  /*2a30*/  LDS R18, [R14+0x4] ;  /* 0x000004000e127984 */ /* 0x000e620000000800 */
[----:B------:R-:W-:-:S03]  /*2a40*/  FMUL R9, R20, 1.4142135381698608398 ;  /* 0x3fb504f314097820 */ /* 0x000fc60000400000 */
[----:B------:R-:W2:Y:S04]  /*2a50*/  LDS R20, [R14+0x8] ;  /* 0x000008000e147984 */ /* 0x000ea80000000800 */
[----:B0-----:R-:W-:Y:S04]  /*2a60*/  STL [R1+0x48], R19 ;  /* 0x0000481301007387 */ /* 0x001fe80000100800 */
[----:B------:R-:W0:Y:S04]  /*2a70*/  LDS R19, [R14+0xc] ;  /* 0x00000c000e137984 */ /* 0x000e280000000800 */
[----:B-1----:R-:W-:Y:S04]  /*2a80*/  STL [R1+0x54], R18 ;  /* 0x0000541201007387 */ /* 0x002fe80000100800 */
[----:B------:R-:W1:Y:S04]  /*2a90*/  LDS R18, [R14+0x10] ;  /* 0x000010000e127984 */ /* 0x000e680000000800 */
[----:B--2---:R-:W-:Y:S04]  /*2aa0*/  STL [R1+0x4c], R20 ;  /* 0x00004c1401007387 */ /* 0x004fe80000100800 */
[----:B------:R-:W2:Y:S04]  /*2ab0*/  LDS R20, [R14+0x14] ;  /* 0x000014000e147984 */ /* 0x000ea80000000800 */
[----:B0-----:R-:W-:Y:S04]  /*2ac0*/  STL [R1+0x20], R19 ;  /* 0x0000201301007387 */ /* 0x001fe80000100800 */
[----:B------:R-:W0:Y:S04]  /*2ad0*/  LDS R19, [R14+0x18] ;  /* 0x000018000e137984 */ /* 0x000e280000000800 */
[----:B-1----:R-:W-:Y:S04]  /*2ae0*/  STL [R1+0x1c], R18 ;  /* 0x00001c1201007387 */ /* 0x002fe80000100800 */
[----:B------:R-:W1:Y:S01]  /*2af0*/  LDS R18, [R14+0x1c] ;  /* 0x00001c000e127984 */ /* 0x000e620000000800 */
[----:B------:R-:W-:Y:S01]  /*2b00*/  FMUL R10, R10, 1.8477590084075927734 ;  /* 0x3fec835e0a0a7820 */ /* 0x000fe20000400000 */
[----:B------:R-:W-:Y:S01]  /*2b10*/  FMUL R15, R15, 1.6629391908645629883 ;  /* 0x3fd4db310f0f7820 */ /* 0x000fe20000400000 */
[----:B------:R-:W-:Y:S01]  /*2b20*/  FMUL R12, R12, 1.4142135381698608398 ;  /* 0x3fb504f30c0c7820 */ /* 0x000fe20000400000 */
[----:B------:R-:W-:Y:S01]  /*2b30*/  FMUL R16, R16, -1.6629391908645629883 ;  /* 0xbfd4db3110107820 */ /* 0x000fe20000400000 */
[----:B------:R-:W-:Y:S01]  /*2b40*/  FMUL R13, R13, 1.8477590084075927734 ;  /* 0x3fec835e0d0d7820 */ /* 0x000fe20000400000 */
[----:B------:R-:W-:Y:S01]  /*2b50*/  FMUL R17, R17, 1.9615705013275146484 ;  /* 0x3ffb14be11117820 */ /* 0x000fe20000400000 */
[----:B------:R-:W-:Y:S01]  /*2b60*/  NOP ;  /* 0x0000000000007918 */ /* 0x000fe20000000000 */
[----:B------:R-:W-:Y:S04]  /*2b70*/  STS [R21], R9 ;  /* 0x0000000915007388 */ /* 0x000fe80000000800 */
[----:B------:R3:W-:Y:S04]  /*2b80*/  STS [R21+0x84], R11 ;  /* 0x0000840b15007388 */ /* 0x0007e80000000800 */
[----:B------:R-:W-:Y:S04]  /*2b90*/  STS [R21+0x108], R10 ;  /* 0x0001080a15007388 */ /* 0x000fe80000000800 */
[----:B------:R-:W-:Y:S04]  /*2ba0*/  STS [R21+0x18c], R15 ;  /* 0x00018c0f15007388 */ /* 0x000fe80000000800 */
[----:B------:R2:W-:Y:S04]  /*2bb0*/  STS [R21+0x210], R12 ;  /* 0x0002100c15007388 */ /* 0x0005e80000000800 */
[----:B------:R-:W-:Y:S04]  /*2bc0*/  STS [R21+0x294], R16 ;  /* 0x0002941015007388 */ /* 0x000fe80000000800 */
[----:B------:R-:W-:Y:S04]  /*2bd0*/  STS [R21+0x318], R13 ;  /* 0x0003180d15007388 */ /* 0x000fe80000000800 */
[----:B------:R-:W-:Y:S01]  /*2be0*/  STS [R21+0x39c], R17 ;  /* 0x00039c1115007388 */ /* 0x000fe20000000800 */
[----:B---3--:R-:W-:Y:S01]  /*2bf0*/  FADD R11, R34, -R33 ;  /* 0x80000021220b7221 */ /* 0x008fe20000000000 */
[----:B--2---:R-:W-:Y:S01]  /*2c00*/  FADD R12, -R32, R29 ;  /* 0x0000001d200c7221 */ /* 0x004fe20000000100 */
[----:B------:R-:W-:Y:S01]  /*2c10*/  FADD R33, R34, R33 ;  /* 0x0000002122217221 */ /* 0x000fe20000000000 */
[----:B------:R-:W-:Y:S01]  /*2c20*/  NOP ;  /* 0x0000000000007918 */ /* 0x000fe20000000000 */
[----:B------:R-:W-:Y:S01]  /*2c30*/  FADD R29, R32, R29 ;  /* 0x0000001d201d7221 */ /* 0x000fe20000000000 */
[C---:B------:R-:W-:Y:S01]  /*2c40*/  FADD R15, R42.reuse, R41 ;  /* 0x000000292a0f7221 */ /* 0x040fe20000000000 */
[----:B------:R-:W-:Y:S04]  /*2c50*/  STL [R1+0x18], R20 ;  /* 0x0000181401007387 */ /* 0x000fe80000100800 */
[----:B0-----:R0:W-:Y:S04]  /*2c60*/  STL [R1+0x50], R19 ;  /* 0x0000501301007387 */ /* 0x0011e80000100800 */
[----:B-1----:R1:W-:Y:S04]  /*2c70*/  STL [R1+0x14], R18 ;  /* 0x0000141201007387 */ /* 0x0023e80000100800 */
[----:B------:R-:W-:Y:S01]  /*2c80*/  LDS R34, [R14+0x1c] ;  /* 0x00001c000e227984 */ /* 0x000fe20000000800 */
[C-C-:B0-----:R-:W-:Y:S01]  /*2c90*/  FADD R19, R15.reuse, R29.reuse ;  /* 0x0000001d0f137221 */ /* 0x141fe20000000000 */
[----:B------:R-:W-:Y:S01]  /*2ca0*/  FADD R15, R15, -R29 ;  /* 0x8000001d0f0f7221 */ /* 0x000fe20000000000 */
[----:B-1----:R-:W-:Y:S01]  /*2cb0*/  FADD R18, R42, -R41 ;  /* 0x800000292a127221 */ /* 0x002fe20000000000 */
[C-C-:B----4-:R-:W-:Y:S01]  /*2cc0*/  FADD R9, R7.reuse, -R61.reuse ;  /* 0x8000003d07097221 */ /* 0x150fe20000000000 */
[----:B------:R-:W-:-:S02]  /*2cd0*/  FADD R10, R7, R61 ;  /* 0x0000003d070a7221 */ /* 0x000fc40000000000 */
[----:B------:R-:W0:Y:S01]  /*2ce0*/  LDS R7, [R14] ;  /* 0x000000000e077984 */ /* 0x000e220000000800 */
[C-C-:B------:R-:W-:Y:S01]  /*2cf0*/  FADD R13, R9.reuse, R11.reuse ;  /* 0x0000000b090d7221 */ /* 0x140fe20000000000 */
[----:B------:R-:W-:Y:S01]  /*2d00*/  FADD R11, R9, -R11 ;  /* 0x8000000b090b7221 */ /* 0x000fe20000000000 */
[C-C-:B------:R-:W-:Y:S01]  /*2d10*/  FADD R9, R33.reuse, R10.reuse ;  /* 0x0000000a21097221 */ /* 0x140fe20000000000 */
[----:B------:R-:W-:Y:S02]  /*2d20*/  FADD R10, -R33, R10 ;  /* 0x0000000a210a7221 */ /* 0x000fe40000000100 */
[C-C-:B------:R-:W-:Y:S01]  /*2d30*/  FFMA R16, R11.reuse, -0.70710676908493041992, R12.reuse ;  /* 0xbf3504f30b107823 */ /* 0x140fe2000000000c */
[----:B------:R-:W-:Y:S01]  /*2d40*/  FFMA R17, R11, 0.70710676908493041992, R12 ;  /* 0x3f3504f30b117823 */ /* 0x000fe2000000000c */
[--C-:B------:R-:W-:Y:S01]  /*2d50*/  FFMA R11, R13, -0.70710676908493041992, R18.reuse ;  /* 0xbf3504f30d0b7823 */ /* 0x100fe20000000012 */
[C-C-:B------:R-:W-:Y:S01]  /*2d60*/  FADD R12, R19.reuse, -R9.reuse ;  /* 0x80000009130c7221 */ /* 0x140fe20000000000 */
[----:B------:R-:W-:Y:S01]  /*2d70*/  FADD R19, R19, R9 ;  /* 0x0000000913137221 */ /* 0x000fe20000000000 */
[----:B------:R-:W-:Y:S01]  /*2d80*/  FFMA R18, R13, 0.70710676908493041992, R18 ;  /* 0x3f3504f30d127823 */ /* 0x000fe20000000012 */
[----:B------:R-:W-:Y:S01]  /*2d90*/  FFMA R9, R10, -0.41421356797218322754, R15 ;  /* 0xbed413cd0a097823 */ /* 0x000fe2000000000f */
[----:B------:R-:W-:Y:S01]  /*2da0*/  FFMA R13, R15, 0.41421356797218322754, R10 ;  /* 0x3ed413cd0f0d7823 */ /* 0x000fe2000000000a */
[----:B------:R-:W-:Y:S01]  /*2db0*/  FFMA R15, R16, 0.66817861795425415039, R11 ;  /* 0x3f2b0dc1100f7823 */ /* 0x000fe2000000000b */
[----:B------:R-:W-:Y:S01]  /*2dc0*/  FFMA R16, R11, -0.66817861795425415039, R16 ;  /* 0xbf2b0dc10b107823 */ /* 0x000fe20000000010 */
[----:B------:R-:W-:Y:S01]  /*2dd0*/  FFMA R20, R17, -0.19891236722469329834, R18 ;  /* 0xbe4bafaf11147823 */ /* 0x000fe20000000012 */
[----:B------:R-:W-:Y:S01]  /*2de0*/  FMUL R11, R19, 1.4142135381698608398 ;  /* 0x3fb504f3130b7820 */ /* 0x000fe20000400000 */
[----:B------:R-:W-:Y:S01]  /*2df0*/  FFMA R17, R18, 0.19891236722469329834, R17 ;  /* 0x3e4bafaf12117823 */ /* 0x000fe20000000011 */
[----:B------:R-:W1:Y:S04]  /*2e00*/  LDS R19, [R14+0x4] ;  /* 0x000004000e137984 */ /* 0x000e680000000800 */
[----:B------:R-:W2:Y:S04]  /*2e10*/  LDS R18, [R14+0x8] ;  /* 0x000008000e127984 */ /* 0x000ea80000000800 */
[----:B0-----:R-:W-:Y:S04]  /*2e20*/  STL [R1+0x10], R7 ;  /* 0x0000100701007387 */ /* 0x001fe80000100800 */
[----:B------:R-:W0:Y:S04]  /*2e30*/  LDS R7, [R14+0xc] ;  /* 0x00000c000e077984 */ /* 0x000e280000000800 */
[----:B-1----:R-:W-:Y:S04]  /*2e40*/  STL [R1+0x5c], R19 ;  /* 0x00005c1301007387 */ /* 0x002fe80000100800 */
[----:B------:R-:W1:Y:S04]  /*2e50*/  LDS R19, [R14+0x10] ;  /* 0x000010000e137984 */ /* 0x000e680000000800 */
[----:B--2---:R-:W-:Y:S04]  /*2e60*/  STL [R1+0xc], R18 ;  /* 0x00000c1201007387 */ /* 0x004fe80000100800 */
[----:B------:R-:W2:Y:S01]  /*2e70*/  LDS R18, [R14+0x14] ;  /* 0x000014000e127984 */ /* 0x000ea20000000800 */
[----:B------:R-:W-:Y:S01]  /*2e80*/  FMUL R10, R9, 1.8477590084075927734 ;  /* 0x3fec835e090a7820 */ /* 0x000fe20000400000 */
[----:B------:R-:W-:Y:S01]  /*2e90*/  FMUL R9, R20, 1.9615705013275146484 ;  /* 0x3ffb14be14097820 */ /* 0x000fe20000400000 */
[----:B------:R-:W-:Y:S01]  /*2ea0*/  FMUL R12, R12, 1.4142135381698608398 ;  /* 0x3fb504f30c0c7820 */ /* 0x000fe20000400000 */
[----:B------:R-:W-:Y:S01]  /*2eb0*/  FMUL R13, R13, 1.8477590084075927734 ;  /* 0x3fec835e0d0d7820 */ /* 0x000fe20000400000 */
[----:B------:R-:W-:Y:S01]  /*2ec0*/  FMUL R16, R16, -1.6629391908645629883 ;  /* 0xbfd4db3110107820 */ /* 0x000fe20000400000 */
[----:B0-----:R-:W-:Y:S04]  /*2ed0*/  STL [R1+0x8], R7 ;  /* 0x0000080701007387 */ /* 0x001fe80000100800 */
[----:B------:R-:W0:Y:S01]  /*2ee0*/  LDS R7, [R14+0x18] ;  /* 0x000018000e077984 */ /* 0x000e220000000800 */
[----:B------:R-:W-:-:S03]  /*2ef0*/  NOP ;  /* 0x0000000000007918 */ /* 0x000fc60000000000 */
[----:B------:R3:W-:Y:S04]  /*2f00*/  STS [R21+0x84], R9 ;  /* 0x0000840915007388 */ /* 0x0007e80000000800 */
[----:B------:R4:W-:Y:S01]  /*2f10*/  STS [R21+0x108], R10 ;  /* 0x0001080a15007388 */ /* 0x0009e20000000800 */
[----:B---3--:R-:W-:-:S03]  /*2f20*/  FADD R9, R39, -R38 ;  /* 0x8000002627097221 */ /* 0x008fc60000000000 */
[----:B------:R3:W-:Y:S01]  /*2f30*/  STS [R21+0x210], R12 ;  /* 0x0002100c15007388 */ /* 0x0007e20000000800 */
[----:B----4-:R-:W-:-:S03]  /*2f40*/  FADD R10, R40, -R37 ;  /* 0x80000025280a7221 */ /* 0x010fc60000000000 */
[----:B------:R4:W-:Y:S01]  /*2f50*/  STS [R21], R11 ;  /* 0x0000000b15007388 */ /* 0x0009e20000000800 */
[----:B------:R-:W-:Y:S01]  /*2f60*/  FADD R38, R39, R38 ;  /* 0x0000002627267221 */ /* 0x000fe20000000000 */
[----:B------:R-:W-:Y:S02]  /*2f70*/  FADD R37, R40, R37 ;  /* 0x0000002528257221 */ /* 0x000fe40000000000 */
[----:B------:R1:W-:Y:S01]  /*2f80*/  STS [R21+0x318], R13 ;  /* 0x0003180d15007388 */ /* 0x0003e20000000800 */
[C-C-:B---3--:R-:W-:Y:S01]  /*2f90*/  FADD R12, R9.reuse, R10.reuse ;  /* 0x0000000a090c7221 */ /* 0x148fe20000000000 */
[----:B------:R-:W-:Y:S01]  /*2fa0*/  FADD R10, R9, -R10 ;  /* 0x8000000a090a7221 */ /* 0x000fe20000000000 */
[C-C-:B----4-:R-:W-:Y:S01]  /*2fb0*/  FADD R11, -R36.reuse, R35.reuse ;  /* 0x00000023240b7221 */ /* 0x150fe20000000100 */
[----:B------:R-:W-:Y:S01]  /*2fc0*/  FADD R35, R36, R35 ;  /* 0x0000002324237221 */ /* 0x000fe20000000000 */
[----:B------:R-:W-:Y:S01]  /*2fd0*/  FMUL R17, R17, 1.9615705013275146484 ;  /* 0x3ffb14be11117820 */ /* 0x000fe20000400000 */
[C-C-:B-1----:R-:W-:Y:S01]  /*2fe0*/  FADD R13, R31.reuse, R30.reuse ;  /* 0x0000001e1f0d7221 */ /* 0x142fe20000000000 */
[----:B------:R-:W-:Y:S01]  /*2ff0*/  FADD R30, R31, -R30 ;  /* 0x8000001e1f1e7221 */ /* 0x000fe20000000000 */
[----:B------:R1:W-:Y:S01]  /*3000*/  STS [R21+0x294], R16 ;  /* 0x0002941015007388 */ /* 0x0003e20000000800 */
[C-C-:B------:R-:W-:Y:S01]  /*3010*/  FFMA R20, R10.reuse, -0.70710676908493041992, R11.reuse ;  /* 0xbf3504f30a147823 */ /* 0x140fe2000000000b */
[----:B------:R-:W-:Y:S01]  /*3020*/  FADD R9, R37, R38 ;  /* 0x0000002625097221 */ /* 0x000fe20000000000 */
[----:B------:R-:W-:Y:S01]  /*3030*/  FFMA R11, R10, 0.70710676908493041992, R11 ;  /* 0x3f3504f30a0b7823 */ /* 0x000fe2000000000b */
[C-C-:B------:R-:W-:Y:S01]  /*3040*/  FFMA R10, R12.reuse, -0.70710676908493041992, R30.reuse ;  /* 0xbf3504f30c0a7823 */ /* 0x140fe2000000001e */
[----:B------:R-:W-:Y:S01]  /*3050*/  FFMA R12, R12, 0.70710676908493041992, R30 ;  /* 0x3f3504f30c0c7823 */ /* 0x000fe2000000001e */
[----:B------:R3:W-:Y:S01]  /*3060*/  STS [R21+0x39c], R17 ;  /* 0x00039c1115007388 */ /* 0x0007e20000000800 */
[----:B-1----:R-:W-:Y:S01]  /*3070*/  FADD R16, R13, R35 ;  /* 0x000000230d107221 */ /* 0x002fe20000000000 */
[----:B------:R-:W-:-:S02]  /*3080*/  FMUL R15, R15, 1.6629391908645629883 ;  /* 0x3fd4db310f0f7820 */ /* 0x000fc40000400000 */
[----:B------:R-:W-:Y:S01]  /*3090*/  STL [R1+0x4], R19 ;  /* 0x0000041301007387 */ /* 0x000fe20000100800 */
[C-C-:B---3--:R-:W-:Y:S01]  /*30a0*/  FADD R17, R16.reuse, -R9.reuse ;  /* 0x8000000910117221 */ /* 0x148fe20000000000 */
[----:B------:R-:W-:Y:S01]  /*30b0*/  FADD R16, R16, R9 ;  /* 0x0000000910107221 */ /* 0x000fe20000000000 */
[----:B------:R-:W-:Y:S01]  /*30c0*/  FFMA R9, R11, -0.19891236722469329834, R12 ;  /* 0xbe4bafaf0b097823 */ /* 0x000fe2000000000c */
[----:B--2---:R1:W-:Y:S04]  /*30d0*/  STL [R1], R18 ;  /* 0x0000001201007387 */ /* 0x0043e80000100800 */
[----:B------:R2:W-:Y:S01]  /*30e0*/  STS [R21+0x18c], R15 ;  /* 0x00018c0f15007388 */ /* 0x0005e20000000800 */
[----:B------:R-:W-:Y:S01]  /*30f0*/  NOP ;  /* 0x0000000000007918 */ /* 0x000fe20000000000 */
[----:B-1----:R-:W-:Y:S01]  /*3100*/  FFMA R18, R12, 0.19891236722469329834, R11 ;  /* 0x3e4bafaf0c127823 */ /* 0x002fe2000000000b */
[----:B------:R-:W-:Y:S01]  /*3110*/  FMUL R12, R9, 1.9615705013275146484 ;  /* 0x3ffb14be090c7820 */ /* 0x000fe20000400000 */
[----:B------:R-:W-:Y:S01]  /*3120*/  FADD R35, R13, -R35 ;  /* 0x800000230d237221 */ /* 0x000fe20000000000 */
[----:B------:R-:W1:Y:S01]  /*3130*/  LDS R9, [R14] ;  /* 0x000000000e097984 */ /* 0x000e620000000800 */
[----:B--2---:R-:W-:Y:S01]  /*3140*/  FADD R15, -R37, R38 ;  /* 0x00000026250f7221 */ /* 0x004fe20000000100 */
[----:B------:R-:W-:Y:S01]  /*3150*/  FMUL R16, R16, 1.4142135381698608398 ;  /* 0x3fb504f310107820 */ /* 0x000fe20000400000 */
[----:B------:R-:W-:Y:S01]  /*3160*/  FFMA R19, R20, 0.66817861795425415039, R10 ;  /* 0x3f2b0dc114137823 */ /* 0x000fe2000000000a */
[----:B0-----:R-:W-:Y:S01]  /*3170*/  STL [R1+0x58], R7 ;  /* 0x0000580701007387 */ /* 0x001fe20000100800 */
[----:B------:R-:W-:Y:S01]  /*3180*/  FFMA R13, R15, -0.41421356797218322754, R35 ;  /* 0xbed413cd0f0d7823 */ /* 0x000fe20000000023 */
[----:B------:R-:W-:Y:S01]  /*3190*/  FFMA R20, R10, -0.66817861795425415039, R20 ;  /* 0xbf2b0dc10a147823 */ /* 0x000fe20000000014 */
[----:B------:R-:W-:Y:S01]  /*31a0*/  FFMA R15, R35, 0.41421356797218322754, R15 ;  /* 0x3ed413cd230f7823 */ /* 0x000fe2000000000f */
[----:B------:R-:W-:Y:S01]  /*31b0*/  LDS R7, [R14+0x4] ;  /* 0x000004000e077984 */ /* 0x000fe20000000800 */
[----:B------:R-:W-:-:S03]  /*31c0*/  FMUL R13, R13, 1.8477590084075927734 ;  /* 0x3fec835e0d0d7820 */ /* 0x000fc60000400000 */
[----:B------:R-:W-:Y:S04]  /*31d0*/  LDS R61, [R14+0x8] ;  /* 0x000008000e3d7984 */ /* 0x000fe80000000800 */
[----:B------:R-:W-:Y:S04]  /*31e0*/  LDS R60, [R14+0xc] ;  /* 0x00000c000e3c7984 */ /* 0x000fe80000000800 */
[----:B------:R-:W-:Y:S04]  /*31f0*/  LDS R59, [R14+0x10] ;  /* 0x000010000e3b7984 */ /* 0x000fe80000000800 */
[----:B------:R-:W-:Y:S04]  /*3200*/  LDS R11, [R14+0x14] ;  /* 0x000014000e0b7984 */ /* 0x000fe80000000800 */
[----:B------:R-:W-:Y:S01]  /*3210*/  LDS R10, [R14+0x18] ;  /* 0x000018000e0a7984 */ /* 0x000fe20000000800 */
[----:B------:R-:W-:Y:S01]  /*3220*/  FMUL R15, R15, 1.8477590084075927734 ;  /* 0x3fec835e0f0f7820 */ /* 0x000fe20000400000 */
[----:B------:R-:W-:-:S02]  /*3230*/  FMUL R17, R17, 1.4142135381698608398 ;  /* 0x3fb504f311117820 */ /* 0x000fc40000400000 */
[----:B-1----:R-:W-:Y:S04]  /*3240*/  STL [R1+0x44], R9 ;  /* 0x0000440901007387 */ /* 0x002fe80000100800 */
[----:B------:R-:W-:Y:S01]  /*3250*/  LDS R9, [R14+0x1c] ;  /* 0x00001c000e097984 */ /* 0x000fe20000000800 */
[----:B------:R-:W-:-:S03]  /*3260*/  NOP ;  /* 0x0000000000007918 */ /* 0x000fc60000000000 */
[----:B------:R0:W-:Y:S04]  /*3270*/  STS [R21], R16 ;  /* 0x0000001015007388 */ /* 0x0001e80000000800 */
[----:B------:R1:W-:Y:S04]  /*3280*/  STS [R21+0x84], R12 ;  /* 0x0000840c15007388 */ /* 0x0003e80000000800 */
[----:B------:R2:W-:Y:S01]  /*3290*/  STS [R21+0x108], R13 ;  /* 0x0001080d15007388 */ /* 0x0005e20000000800 */
[----:B0-----:R-:W-:Y:S01]  /*32a0*/  FMUL R16, R20, -1.6629391908645629883 ;  /* 0xbfd4db3114107820 */ /* 0x001fe20000400000 */
[----:B-1----:R-:W-:-:S04]  /*32b0*/  FADD R12, R44, -R47 ;  /* 0x8000002f2c0c7221 */ /* 0x002fc80000000000 */
[----:B------:R0:W-:Y:S01]  /*32c0*/  STS [R21+0x294], R16 ;  /* 0x0002941015007388 */ /* 0x0001e20000000800 */
[----:B--2---:R-:W-:-:S03]  /*32d0*/  FADD R13, R43, -R48 ;  /* 0x800000302b0d7221 */ /* 0x004fc60000000000 */
[----:B------:R1:W-:Y:S04]  /*32e0*/  STS [R21+0x318], R15 ;  /* 0x0003180f15007388 */ /* 0x0003e80000000800 */
[----:B------:R2:W-:Y:S01]  /*32f0*/  STS [R21+0x210], R17 ;  /* 0x0002101115007388 */ /* 0x0005e20000000800 */
[C-C-:B0-----:R-:W-:Y:S01]  /*3300*/  FADD R16, R12.reuse, R13.reuse ;  /* 0x0000000d0c107221 */ /* 0x141fe20000000000 */
[----:B------:R-:W-:Y:S01]  /*3310*/  FADD R13, R12, -R13 ;  /* 0x8000000d0c0d7221 */ /* 0x000fe20000000000 */
[----:B-1----:R-:W-:Y:S01]  /*3320*/  FADD R15, -R45, R46 ;  /* 0x0000002e2d0f7221 */ /* 0x002fe20000000100 */
[C-C-:B--2---:R-:W-:Y:S01]  /*3330*/  FADD R17, R49.reuse, R50.reuse ;  /* 0x0000003231117221 */ /* 0x144fe20000000000 */
[----:B------:R-:W-:Y:S02]  /*3340*/  FADD R49, R49, -R50 ;  /* 0x8000003231317221 */ /* 0x000fe40000000000 */
[C-C-:B------:R-:W-:Y:S01]  /*3350*/  FFMA R28, R13.reuse, -0.70710676908493041992, R15.reuse ;  /* 0xbf3504f30d1c7823 */ /* 0x140fe2000000000f */
[----:B------:R-:W-:Y:S01]  /*3360*/  FFMA R15, R13, 0.70710676908493041992, R15 ;  /* 0x3f3504f30d0f7823 */ /* 0x000fe2000000000f */
[----:B------:R-:W-:Y:S01]  /*3370*/  FADD R44, R44, R47 ;  /* 0x0000002f2c2c7221 */ /* 0x000fe20000000000 */
[C-C-:B------:R-:W-:Y:S01]  /*3380*/  FFMA R13, R16.reuse, -0.70710676908493041992, R49.reuse ;  /* 0xbf3504f3100d7823 */ /* 0x140fe20000000031 */
[----:B------:R-:W2:Y:S01]  /*3390*/  LDL R47, [R1+0x74] ;  /* 0x00007400012f7983 */ /* 0x000ea20000100800 */
[----:B------:R-:W-:Y:S01]  /*33a0*/  FADD R43, R43, R48 ;  /* 0x000000302b2b7221 */ /* 0x000fe20000000000 */
[----:B------:R-:W-:-:S02]  /*33b0*/  FFMA R16, R16, 0.70710676908493041992, R49 ;  /* 0x3f3504f310107823 */ /* 0x000fc40000000031 */
[----:B------:R-:W3:Y:S01]  /*33c0*/  LDL.LU.64 R48, [R1+0x68] ;  /* 0x0000680001307983 */ /* 0x000ee20000300a00 */
[----:B------:R-:W-:Y:S01]  /*33d0*/  FMUL R18, R18, 1.9615705013275146484 ;  /* 0x3ffb14be12127820 */ /* 0x000fe20000400000 */
[----:B------:R-:W-:Y:S01]  /*33e0*/  FADD R45, R45, R46 ;  /* 0x0000002e2d2d7221 */ /* 0x000fe20000000000 */
[----:B------:R-:W-:-:S03]  /*33f0*/  FADD R12, R43, R44 ;  /* 0x0000002c2b0c7221 */ /* 0x000fc60000000000 */
[----:B------:R0:W-:Y:S01]  /*3400*/  STS [R21+0x39c], R18 ;  /* 0x00039c1215007388 */ /* 0x0001e20000000800 */
[----:B------:R-:W-:Y:S01]  /*3410*/  FMUL R19, R19, 1.6629391908645629883 ;  /* 0x3fd4db3113137820 */ /* 0x000fe20000400000 */
[----:B------:R-:W-:Y:S01]  /*3420*/  FADD R26, -R43, R44 ;  /* 0x0000002c2b1a7221 */ /* 0x000fe20000000100 */
[----:B------:R-:W-:Y:S01]  /*3430*/  FFMA R22, R15, -0.19891236722469329834, R16 ;  /* 0xbe4bafaf0f167823 */ /* 0x000fe20000000010 */
[C-C-:B0-----:R-:W-:Y:S01]  /*3440*/  FADD R18, R17.reuse, R45.reuse ;  /* 0x0000002d11127221 */ /* 0x141fe20000000000 */
[----:B------:R-:W-:-:S03]  /*3450*/  FADD R17, R17, -R45 ;  /* 0x8000002d11117221 */ /* 0x000fc60000000000 */
[C-C-:B------:R-:W-:Y:S01]  /*3460*/  FADD R25, R18.reuse, -R12.reuse ;  /* 0x8000000c12197221 */ /* 0x140fe20000000000 */
[----:B------:R-:W-:Y:S01]  /*3470*/  FADD R12, R18, R12 ;  /* 0x0000000c120c7221 */ /* 0x000fe20000000000 */
[----:B------:R-:W-:Y:S01]  /*3480*/  FFMA R24, R26, -0.41421356797218322754, R17 ;  /* 0xbed413cd1a187823 */ /* 0x000fe20000000011 */
[----:B------:R-:W-:Y:S01]  /*3490*/  FMUL R22, R22, 1.9615705013275146484 ;  /* 0x3ffb14be16167820 */ /* 0x000fe20000400000 */
[----:B------:R-:W-:Y:S01]  /*34a0*/  STS [R21+0x18c], R19 ;  /* 0x00018c1315007388 */ /* 0x000fe20000000800 */
[----:B------:R-:W-:Y:S01]  /*34b0*/  FMUL R23, R12, 1.4142135381698608398 ;  /* 0x3fb504f30c177820 */ /* 0x000fe20000400000 */
[----:B------:R-:W-:Y:S01]  /*34c0*/  FFMA R27, R28, 0.66817861795425415039, R13 ;  /* 0x3f2b0dc11c1b7823 */ /* 0x000fe2000000000d */
[----:B------:R-:W-:Y:S01]  /*34d0*/  FFMA R26, R17, 0.41421356797218322754, R26 ;  /* 0x3ed413cd111a7823 */ /* 0x000fe2000000001a */
[----:B------:R-:W-:Y:S01]  /*34e0*/  FFMA R28, R13, -0.66817861795425415039, R28 ;  /* 0xbf2b0dc10d1c7823 */ /* 0x000fe2000000001c */
[----:B------:R-:W-:Y:S01]  /*34f0*/  FFMA R29, R16, 0.19891236722469329834, R15 ;  /* 0x3e4bafaf101d7823 */ /* 0x000fe2000000000f */
[----:B------:R-:W-:Y:S01]  /*3500*/  NOP ;  /* 0x0000000000007918 */ /* 0x000fe20000000000 */
[----:B------:R-:W-:Y:S01]  /*3510*/  LDS R20, [R14] ;  /* 0x000000000e147984 */ /* 0x000fe20000000800 */
[----:B------:R-:W-:-:S03]  /*3520*/  FMUL R24, R24, 1.8477590084075927734 ;  /* 0x3fec835e18187820 */ /* 0x000fc60000400000 */
[----:B------:R-:W-:Y:S04]  /*3530*/  LDS R19, [R14+0x4] ;  /* 0x000004000e137984 */ /* 0x000fe80000000800 */
[----:B------:R-:W-:Y:S04]  /*3540*/  LDS R18, [R14+0x8] ;  /* 0x000008000e127984 */ /* 0x000fe80000000800 */
[----:B------:R-:W-:Y:S04]  /*3550*/  LDS R17, [R14+0xc] ;  /* 0x00000c000e117984 */ /* 0x000fe80000000800 */
[----:B------:R-:W-:Y:S04]  /*3560*/  LDS R16, [R14+0x10] ;  /* 0x000010000e107984 */ /* 0x000fe80000000800 */
[----:B------:R-:W-:Y:S04]  /*3570*/  LDS R15, [R14+0x14] ;  /* 0x000014000e0f7984 */ /* 0x000fe80000000800 */
[----:B------:R-:W-:Y:S04]  /*3580*/  LDS R13, [R14+0x18] ;  /* 0x000018000e0d7984 */ /* 0x000fe80000000800 */
[----:B------:R-:W-:Y:S01]  /*3590*/  LDS R12, [R14+0x1c] ;  /* 0x00001c000e0c7984 */ /* 0x000fe20000000800 */
[----:B------:R-:W-:-:S03]  /*35a0*/  NOP ;  /* 0x0000000000007918 */ /* 0x000fc60000000000 */
[----:B------:R0:W-:Y:S04]  /*35b0*/  STS [R21], R23 ;  /* 0x0000001715007388 */ /* 0x0001e80000000800 */
[----:B------:R1:W-:Y:S01]  /*35c0*/  STS [R21+0x84], R22 ;  /* 0x0000841615007388 */ /* 0x0003e20000000800 */
[----:B------:R-:W-:Y:S01]  /*35d0*/  FMUL R25, R25, 1.4142135381698608398 ;  /* 0x3fb504f319197820 */ /* 0x000fe20000400000 */
[----:B0-----:R-:W-:Y:S02]  /*35e0*/  FADD R23, R51, -R56 ;  /* 0x8000003833177221 */ /* 0x001fe40000000000 */
[----:B------:R0:W-:Y:S01]  /*35f0*/  STS [R21+0x108], R24 ;  /* 0x0001081815007388 */ /* 0x0001e20000000800 */
[C-C-:B-1----:R-:W-:Y:S01]  /*3600*/  FADD R22, R52.reuse, -R55.reuse ;  /* 0x8000003734167221 */ /* 0x142fe20000000000 */
[----:B------:R-:W-:Y:S01]  /*3610*/  FADD R36, -R53, R54 ;  /* 0x0000003635247221 */ /* 0x000fe20000000100 */
[----:B------:R-:W-:Y:S01]  /*3620*/  FADD R35, R52, R55 ;  /* 0x0000003734237221 */ /* 0x000fe20000000000 */
[----:B------:R-:W-:Y:S01]  /*3630*/  FADD R51, R51, R56 ;  /* 0x0000003833337221 */ /* 0x000fe20000000000 */
[----:B------:R-:W-:Y:S01]  /*3640*/  FADD R53, R53, R54 ;  /* 0x0000003635357221 */ /* 0x000fe20000000000 */
[C-C-:B0-----:R-:W-:Y:S01]  /*3650*/  FADD R24, R22.reuse, R23.reuse ;  /* 0x0000001716187221 */ /* 0x141fe20000000000 */
[----:B------:R-:W-:Y:S01]  /*3660*/  FADD R22, R22, -R23 ;  /* 0x8000001716167221 */ /* 0x000fe20000000000 */
[--C-:B------:R-:W-:Y:S01]  /*3670*/  FADD R23, R57, R58.reuse ;  /* 0x0000003a39177221 */ /* 0x100fe20000000000 */
[----:B------:R0:W-:Y:S01]  /*3680*/  STS [R21+0x210], R25 ;  /* 0x0002101915007388 */ /* 0x0001e20000000800 */
[----:B------:R-:W-:Y:S01]  /*3690*/  FADD R31, R51, R35 ;  /* 0x00000023331f7221 */ /* 0x000fe20000000000 */
[----:B------:R-:W-:Y:S01]  /*36a0*/  FADD R57, R57, -R58 ;  /* 0x8000003a39397221 */ /* 0x000fe20000000000 */
[--C-:B------:R-:W-:Y:S01]  /*36b0*/  FFMA R42, R22, -0.70710676908493041992, R36.reuse ;  /* 0xbf3504f3162a7823 */ /* 0x100fe20000000024 */
[----:B------:R-:W-:Y:S01]  /*36c0*/  FMUL R27, R27, 1.6629391908645629883 ;  /* 0x3fd4db311b1b7820 */ /* 0x000fe20000400000 */
[----:B------:R-:W-:Y:S01]  /*36d0*/  FMUL R28, R28, -1.6629391908645629883 ;  /* 0xbfd4db311c1c7820 */ /* 0x000fe20000400000 */
[----:B0-----:R-:W-:Y:S01]  /*36e0*/  FADD R25, R23, R53 ;  /* 0x0000003517197221 */ /* 0x001fe20000000000 */
[----:B------:R-:W-:Y:S01]  /*36f0*/  FMUL R26, R26, 1.8477590084075927734 ;  /* 0x3fec835e1a1a7820 */ /* 0x000fe20000400000 */
[----:B------:R-:W-:Y:S01]  /*3700*/  FMUL R29, R29, 1.9615705013275146484 ;  /* 0x3ffb14be1d1d7820 */ /* 0x000fe20000400000 */
[----:B------:R-:W-:Y:S01]  /*3710*/  FFMA R36, R22, 0.70710676908493041992, R36 ;  /* 0x3f3504f316247823 */ /* 0x000fe20000000024 */
[----:B------:R-:W-:Y:S01]  /*3720*/  FADD R37, R25, -R31 ;  /* 0x8000001f19257221 */ /* 0x000fe20000000000 */
[----:B------:R-:W-:Y:S01]  /*3730*/  FADD R53, R23, -R53 ;  /* 0x8000003517357221 */ /* 0x000fe20000000000 */
[----:B------:R-:W-:Y:S01]  /*3740*/  FADD R31, R25, R31 ;  /* 0x0000001f191f7221 */ /* 0x000fe20000000000 */
[C-C-:B------:R-:W-:Y:S01]  /*3750*/  FFMA R23, R24.reuse, -0.70710676908493041992, R57.reuse ;  /* 0xbf3504f318177823 */ /* 0x140fe20000000039 */
[----:B------:R-:W-:Y:S01]  /*3760*/  FFMA R22, R24, 0.70710676908493041992, R57 ;  /* 0x3f3504f318167823 */ /* 0x000fe20000000039 */
[----:B------:R-:W-:Y:S01]  /*3770*/  STS [R21+0x18c], R27 ;  /* 0x00018c1b15007388 */ /* 0x000fe20000000800 */
[----:B------:R-:W-:Y:S01]  /*3780*/  FMUL R31, R31, 1.4142135381698608398 ;  /* 0x3fb504f31f1f7820 */ /* 0x000fe20000400000 */
[----:B------:R-:W-:Y:S01]  /*3790*/  FFMA R33, R42, 0.66817861795425415039, R23 ;  /* 0x3f2b0dc12a217823 */ /* 0x000fe20000000017 */
[----:B------:R-:W-:Y:S01]  /*37a0*/  FFMA R30, R36, -0.19891236722469329834, R22 ;  /* 0xbe4bafaf241e7823 */ /* 0x000fe20000000016 */
[----:B------:R-:W-:Y:S01]  /*37b0*/  STS [R21+0x294], R28 ;  /* 0x0002941c15007388 */ /* 0x000fe20000000800 */
[----:B------:R-:W-:Y:S01]  /*37c0*/  FADD R35, -R51, R35 ;  /* 0x0000002333237221 */ /* 0x000fe20000000100 */
[----:B------:R-:W-:Y:S01]  /*37d0*/  FFMA R42, R23, -0.66817861795425415039, R42 ;  /* 0xbf2b0dc1172a7823 */ /* 0x000fe2000000002a */
[----:B------:R-:W-:Y:S01]  /*37e0*/  FFMA R36, R22, 0.19891236722469329834, R36 ;  /* 0x3e4bafaf16247823 */ /* 0x000fe20000000024 */
[----:B------:R-:W-:Y:S04]  /*37f0*/  STS [R21+0x318], R26 ;  /* 0x0003181a15007388 */ /* 0x000fe80000000800 */
[----:B------:R-:W-:Y:S01]  /*3800*/  STS [R21+0x39c], R29 ;  /* 0x00039c1d15007388 */ /* 0x000fe20000000800 */
[----:B------:R-:W-:-:S03]  /*3810*/  NOP ;  /* 0x0000000000007918 */ /* 0x000fc60000000000 */
[----:B------:R-:W-:Y:S01]  /*3820*/  LDS R29, [R14] ;  /* 0x000000000e1d7984 */ /* 0x000fe20000000800 */
[----:B------:R-:W-:-:S03]  /*3830*/  FFMA R32, R35, -0.41421356797218322754, R53 ;  /* 0xbed413cd23207823 */ /* 0x000fc60000000035 */
[----:B------:R-:W-:Y:S01]  /*3840*/  LDS R28, [R14+0x4] ;  /* 0x000004000e1c7984 */ /* 0x000fe20000000800 */
[----:B------:R-:W-:-:S03]  /*3850*/  FMUL R30, R30, 1.9615705013275146484 ;  /* 0x3ffb14be1e1e7820 */ /* 0x000fc60000400000 */
[----:B------:R-:W-:Y:S04]  /*3860*/  LDS R27, [R14+0x8] ;  /* 0x000008000e1b7984 */ /* 0x000fe80000000800 */
[----:B------:R-:W-:Y:S04]  /*3870*/  LDS R26, [R14+0xc] ;  /* 0x00000c000e1a7984 */ /* 0x000fe80000000800 */
[----:B------:R-:W-:Y:S04]  /*3880*/  LDS R25, [R14+0x10] ;  /* 0x000010000e197984 */ /* 0x000fe80000000800 */
[----:B------:R-:W-:Y:S04]  /*3890*/  LDS R24, [R14+0x14] ;  /* 0x000014000e187984 */ /* 0x000fe80000000800 */
[----:B------:R-:W-:Y:S04]  /*38a0*/  LDS R23, [R14+0x18] ;  /* 0x000018000e177984 */ /* 0x000fe80000000800 */
[----:B------:R-:W-:Y:S01]  /*38b0*/  LDS R22, [R14+0x1c] ;  /* 0x00001c000e167984 */ /* 0x000fe20000000800 */
[----:B------:R-:W-:-:S03]  /*38c0*/  NOP ;  /* 0x0000000000007918 */ /* 0x000fc60000000000 */
[----:B------:R0:W-:Y:S01]  /*38d0*/  STS [R21], R31 ;  /* 0x0000001f15007388 */ /* 0x0001e20000000800 */
[----:B------:R-:W-:-:S03]  /*38e0*/  FMUL R32, R32, 1.8477590084075927734 ;  /* 0x3fec835e20207820 */ /* 0x000fc60000400000 */
[----:B------:R-:W-:Y:S01]  /*38f0*/  STS [R21+0x84], R30 ;  /* 0x0000841e15007388 */ /* 0x000fe20000000800 */
[----:B0-----:R-:W-:-:S03]  /*3900*/  FMUL R31, R33, 1.6629391908645629883 ;  /* 0x3fd4db31211f7820 */ /* 0x001fc60000400000 */
[----:B------:R-:W-:Y:S04]  /*3910*/  STS [R21+0x108], R32 ;  /* 0x0001082015007388 */ /* 0x000fe80000000800 */
[----:B------:R3:W-:Y:S04]  /*3920*/  STS [R21+0x18c], R31 ;  /* 0x00018c1f15007388 */ /* 0x0007e80000000800 */
[----:B------:R-:W-:Y:S04]  /*3930*/  STL [R1+0x104], R8 ;  /* 0x0001040801007387 */ /* 0x000fe80000100800 */
[----:B------:R-:W-:Y:S01]  /*3940*/  STL [R1+0xcc], R5 ;  /* 0x0000cc0501007387 */ /* 0x000fe20000100800 */
[----:B------:R-:W-:-:S03]  /*3950*/  FFMA R35, R53, 0.41421356797218322754, R35 ;  /* 0x3ed413cd35237823 */ /* 0x000fc60000000023 */
[----:B------:R-:W-:Y:S04]  /*3960*/  STL [R1+0xd0], R2 ;  /* 0x0000d00201007387 */ /* 0x000fe80000100800 */
[----:B------:R-:W-:Y:S04]  /*3970*/  STL [R1+0xd4], R0 ;  /* 0x0000d40001007387 */ /* 0x000fe80000100800 */
[----:B------:R-:W-:Y:S04]  /*3980*/  STL [R1+0xd8], R4 ;  /* 0x0000d80401007387 */ /* 0x000fe80000100800 */
[----:B------:R0:W-:Y:S04]  /*3990*/  STL [R1+0xf0], R3 ;  /* 0x0000f00301007387 */ /* 0x0001e80000100800 */
[----:B------:R-:W4:Y:S04]  /*39a0*/  LDL.LU R53, [R1+0x24] ;  /* 0x0000240001357983 */ /* 0x000f280000300800 */
[----:B------:R-:W4:Y:S04]  /*39b0*/  LDL.LU R57, [R1+0x3c] ;  /* 0x00003c0001397983 */ /* 0x000f280000300800 */
[----:B------:R-:W4:Y:S04]  /*39c0*/  LDL.LU R58, [R1+0x30] ;  /* 0x00003000013a7983 */ /* 0x000f280000300800 */
[----:B------:R-:W4:Y:S04]  /*39d0*/  LDL.LU R54, [R1+0x34] ;  /* 0x0000340001367983 */ /* 0x000f280000300800 */
[----:B------:R-:W4:Y:S04]  /*39e0*/  LDL.LU R56, [R1+0x2c] ;  /* 0x00002c0001387983 */ /* 0x000f280000300800 */
[----:B------:R-:W4:Y:S01]  /*39f0*/  LDL.LU R55, [R1+0x38] ;  /* 0x0000380001377983 */ /* 0x000f220000300800 */
[----:B---3--:R-:W-:-:S03]  /*3a00*/  IMAD.WIDE R30, R8, 0x4, R48 ;  /* 0x00000004081e7825 */ /* 0x008fc600078e0230 */
[----:B------:R-:W3:Y:S01]  /*3a10*/  LDG.E.CONSTANT R41, desc[UR8][R48.64] ;  /* 0x0000000830297981 */ /* 0x000ee2000c1e9900 */
[----:B------:R-:W-:-:S03]  /*3a20*/  IMAD.WIDE R32, R5, 0x4, R48 ;  /* 0x0000000405207825 */ /* 0x000fc600078e0230 */
[----:B------:R1:W4:Y:S04]  /*3a30*/  LDG.E.CONSTANT R45, desc[UR8][R30.64] ;  /* 0x000000081e2d7981 */ /* 0x000328000c1e9900 */
[----:B------:R-:W3:Y:S01]  /*3a40*/  LDG.E.CONSTANT R32, desc[UR8][R32.64] ;  /* 0x0000000820207981 */ /* 0x000ee2000c1e9900 */
[----:B-1----:R-:W-:-:S05]  /*3a50*/  IMAD.WIDE R30, R2, 0x4, R48 ;  /* 0x00000004021e7825 */ /* 0x002fca00078e0230 */
[----:B------:R1:W4:Y:S02]  /*3a60*/  LDG.E.CONSTANT R33, desc[UR8][R30.64] ;  /* 0x000000081e217981 */ /* 0x000324000c1e9900 */
[----:B-1----:R-:W-:-:S05]  /*3a70*/  IMAD.WIDE R30, R0, 0x4, R48 ;  /* 0x00000004001e7825 */ /* 0x002fca00078e0230 */
[----:B------:R1:W4:Y:S02]  /*3a80*/  LDG.E.CONSTANT R38, desc[UR8][R30.64] ;  /* 0x000000081e267981 */ /* 0x000324000c1e9900 */
[----:B-1----:R-:W-:-:S05]  /*3a90*/  IMAD.WIDE R30, R4, 0x4, R48 ;  /* 0x00000004041e7825 */ /* 0x002fca00078e0230 */
[----:B------:R1:W3:Y:S02]  /*3aa0*/  LDG.E.CONSTANT R39, desc[UR8][R30.64] ;  /* 0x000000081e277981 */ /* 0x0002e4000c1e9900 */
[----:B-1----:R-:W-:-:S05]  /*3ab0*/  IMAD.WIDE R30, R3, 0x4, R48 ;  /* 0x00000004031e7825 */ /* 0x002fca00078e0230 */
[----:B------:R2:W3:Y:S02]  /*3ac0*/  LDG.E.CONSTANT R40, desc[UR8][R30.64] ;  /* 0x000000081e287981 */ /* 0x0004e4000c1e9900 */
[----:B--2---:R-:W-:Y:S02]  /*3ad0*/  IMAD.WIDE R30, R47, 0x4, R48 ;  /* 0x000000042f1e7825 */ /* 0x004fe400078e0230 */
[----:B------:R-:W2:Y:S04]  /*3ae0*/  LDL.LU R49, [R1+0x28] ;  /* 0x0000280001317983 */ /* 0x000ea80000300800 */
[----:B------:R1:W2:Y:S01]  /*3af0*/  LDG.E.CONSTANT R43, desc[UR8][R30.64] ;  /* 0x000000081e2b7981 */ /* 0x0002a2000c1e9900 */
[----:B------:R-:W-:Y:S01]  /*3b00*/  FMUL R44, R35, 1.8477590084075927734 ;  /* 0x3fec835e232c7820 */ /* 0x000fe20000400000 */
[----:B------:R-:W-:Y:S01]  /*3b10*/  FMUL R42, R42, -1.6629391908645629883 ;  /* 0xbfd4db312a2a7820 */ /* 0x000fe20000400000 */
[----:B------:R-:W-:Y:S01]  /*3b20*/  FMUL R46, R36, 1.9615705013275146484 ;  /* 0x3ffb14be242e7820 */ /* 0x000fe20000400000 */
[----:B0-----:R-:W2:Y:S01]  /*3b30*/  LDL.LU R3, [R1+0x14] ;  /* 0x0000140001037983 */ /* 0x001ea20000300800 */
[----:B-1----:R-:W-:-:S05]  /*3b40*/  FMUL R30, R37, 1.4142135381698608398 ;  /* 0x3fb504f3251e7820 */ /* 0x002fca0000400000 */
[----:B------:R3:W-:Y:S04]  /*3b50*/  STS [R21+0x210], R30 ;  /* 0x0002101e15007388 */ /* 0x0007e80000000800 */
[----:B------:R-:W-:Y:S04]  /*3b60*/  STS [R21+0x294], R42 ;  /* 0x0002942a15007388 */ /* 0x000fe80000000800 */
[----:B------:R-:W-:Y:S04]  /*3b70*/  STS [R21+0x318], R44 ;  /* 0x0003182c15007388 */ /* 0x000fe80000000800 */
[----:B------:R-:W-:Y:S01]  /*3b80*/  STS [R21+0x39c], R46 ;  /* 0x00039c2e15007388 */ /* 0x000fe20000000800 */
[----:B------:R-:W-:-:S03]  /*3b90*/  NOP ;  /* 0x0000000000007918 */ /* 0x000fc60000000000 */
[----:B------:R-:W-:Y:S04]  /*3ba0*/  LDS R47, [R14] ;  /* 0x000000000e2f7984 */ /* 0x000fe80000000800 */
[----:B------:R-:W-:Y:S04]  /*3bb0*/  LDS R46, [R14+0x4] ;  /* 0x000004000e2e7984 */ /* 0x000fe80000000800 */
[----:B------:R-:W-:Y:S04]  /*3bc0*/  LDS R44, [R14+0xc] ;  /* 0x00000c000e2c7984 */ /* 0x000fe80000000800 */
[----:B------:R-:W-:Y:S01]  /*3bd0*/  LDS R42, [R14+0x10] ;  /* 0x000010000e2a7984 */ /* 0x000fe20000000800 */
[C-C-:B----4-:R-:W-:Y:S01]  /*3be0*/  FADD R52, -R33.reuse, R38.reuse ;  /* 0x0000002621347221 */ /* 0x150fe20000000100 */
[----:B------:R-:W-:Y:S01]  /*3bf0*/  FADD R35, R33, R38 ;  /* 0x0000002621237221 */ /* 0x000fe20000000000 */
[C-C-:B---3--:R-:W-:Y:S01]  /*3c00*/  FADD R30, R32.reuse, -R39.reuse ;  /* 0x80000027201e7221 */ /* 0x148fe20000000000 */
[----:B------:R-:W-:Y:S01]  /*3c10*/  FADD R39, R32, R39 ;  /* 0x0000002720277221 */ /* 0x000fe20000000000 */
[C-C-:B------:R-:W-:Y:S01]  /*3c20*/  FADD R31, R45.reuse, -R40.reuse ;  /* 0x800000282d1f7221 */ /* 0x140fe20000000000 */
[----:B------:R-:W-:-:S02]  /*3c30*/  FADD R40, R45, R40 ;  /* 0x000000282d287221 */ /* 0x000fc40000000000 */
[----:B------:R-:W-:Y:S01]  /*3c40*/  LDS R45, [R14+0x8] ;  /* 0x000008000e2d7984 */ /* 0x000fe20000000800 */
[C-C-:B------:R-:W-:Y:S01]  /*3c50*/  FADD R33, R30.reuse, -R31.reuse ;  /* 0x8000001f1e217221 */ /* 0x140fe20000000000 */
[----:B------:R-:W-:Y:S01]  /*3c60*/  FADD R32, R30, R31 ;  /* 0x0000001f1e207221 */ /* 0x000fe20000000000 */
[C-C-:B------:R-:W-:Y:S02]  /*3c70*/  FADD R31, R40.reuse, R39.reuse ;  /* 0x00000027281f7221 */ /* 0x140fe40000000000 */
[C-C-:B------:R-:W-:Y:S01]  /*3c80*/  FFMA R50, R33.reuse, -0.70710676908493041992, R52.reuse ;  /* 0xbf3504f321327823 */ /* 0x140fe20000000034 */
[----:B------:R-:W-:Y:S01]  /*3c90*/  FFMA R52, R33, 0.70710676908493041992, R52 ;  /* 0x3f3504f321347823 */ /* 0x000fe20000000034 */
[----:B------:R-:W-:Y:S02]  /*3ca0*/  FADD R51, -R40, R39 ;  /* 0x0000002728337221 */ /* 0x000fe40000000100 */
[----:B------:R-:W-:Y:S01]  /*3cb0*/  LDS R40, [R14+0x18] ;  /* 0x000018000e287984 */ /* 0x000fe20000000800 */
[C-C-:B--2---:R-:W-:Y:S01]  /*3cc0*/  FADD R30, R41.reuse, R43.reuse ;  /* 0x0000002b291e7221 */ /* 0x144fe20000000000 */
[----:B------:R-:W-:-:S02]  /*3cd0*/  FADD R41, R41, -R43 ;  /* 0x8000002b29297221 */ /* 0x000fc40000000000 */
[----:B------:R-:W-:Y:S01]  /*3ce0*/  LDS R39, [R14+0x1c] ;  /* 0x00001c000e277984 */ /* 0x000fe20000000800 */
[C-C-:B------:R-:W-:Y:S01]  /*3cf0*/  FADD R33, R30.reuse, R35.reuse ;  /* 0x000000231e217221 */ /* 0x140fe20000000000 */
[----:B------:R-:W-:Y:S01]  /*3d00*/  FADD R35, R30, -R35 ;  /* 0x800000231e237221 */ /* 0x000fe20000000000 */
[C---:B------:R-:W-:Y:S02]  /*3d10*/  FFMA R30, R32.reuse, -0.70710676908493041992, R41 ;  /* 0xbf3504f3201e7823 */ /* 0x040fe40000000029 */
        /* <DEDUP_REMOVED lines=8> */
[----:B------:R-:W-:Y:S03]  /*3da0*/  LDS R41, [R14+0x14] ;  /* 0x000014000e297984 */ /* 0x000fe60000000800 */
[----:B------:R-:W-:Y:S01]  /*3db0*/  FMUL R30, R30, 1.9615705013275146484 ;  /* 0x3ffb14be1e1e7820 */ /* 0x000fe20000400000 */
[----:B------:R-:W-:Y:S01]  /*3dc0*/  FMUL R31, R31, 1.4142135381698608398 ;  /* 0x3fb504f31f1f7820 */ /* 0x000fe20000400000 */
[----:B------:R-:W-:-:S03]  /*3dd0*/  NOP ;  /* 0x0000000000007918 */ /* 0x000fc60000000000 */
[----:B------:R0:W-:Y:S01]  /*3de0*/  STS [R21+0x84], R30 ;  /* 0x0000841e15007388 */ /* 0x0001e20000000800 */
[C-C-:B------:R-:W-:Y:S01]  /*3df0*/  FADD R43, R57.reuse, R53.reuse ;  /* 0x00000035392b7221 */ /* 0x140fe20000000000 */
[----:B------:R-:W-:Y:S01]  /*3e00*/  FFMA R52, R32, 0.19891236722469329834, R52 ;  /* 0x3e4bafaf20347823 */ /* 0x000fe20000000034 */
[----:B------:R-:W-:Y:S01]  /*3e10*/  FADD R32, R54, R58 ;  /* 0x0000003a36207221 */ /* 0x000fe20000000000 */
[----:B------:R1:W-:Y:S01]  /*3e20*/  STS [R21], R31 ;  /* 0x0000001f15007388 */ /* 0x0003e20000000800 */
[----:B0-----:R-:W-:-:S03]  /*3e30*/  FADD R30, R57, -R53 ;  /* 0x80000035391e7221 */ /* 0x001fc60000000000 */
[----:B------:R-:W2:Y:S01]  /*3e40*/  LDL.LU R53, [R1+0x48] ;  /* 0x0000480001357983 */ /* 0x000ea20000300800 */
[----:B-1----:R-:W-:-:S03]  /*3e50*/  FADD R31, -R54, R58 ;  /* 0x0000003a361f7221 */ /* 0x002fc60000000100 */
[----:B------:R-:W3:Y:S04]  /*3e60*/  LDL.LU R0, [R1+0x1c] ;  /* 0x00001c0001007983 */ /* 0x000ee80000300800 */
[----:B------:R-:W3:Y:S04]  /*3e70*/  LDL.LU R8, [R1+0x20] ;  /* 0x0000200001087983 */ /* 0x000ee80000300800 */
[----:B------:R-:W4:Y:S04]  /*3e80*/  LDL.LU R57, [R1+0x18] ;  /* 0x0000180001397983 */ /* 0x000f280000300800 */
[----:B------:R-:W4:Y:S01]  /*3e90*/  LDL.LU R58, [R1+0x4c] ;  /* 0x00004c00013a7983 */ /* 0x000f220000300800 */
[----:B------:R-:W-:Y:S01]  /*3ea0*/  FADD R36, R55, -R56 ;  /* 0x8000003837247221 */ /* 0x000fe20000000000 */
[----:B------:R-:W-:Y:S01]  /*3eb0*/  FADD R37, R6, -R49 ;  /* 0x8000003106257221 */ /* 0x000fe20000000000 */
[----:B------:R-:W-:-:S03]  /*3ec0*/  FMUL R33, R33, 1.8477590084075927734 ;  /* 0x3fec835e21217820 */ /* 0x000fc60000400000 */
[C-C-:B------:R-:W-:Y:S01]  /*3ed0*/  FADD R38, R36.reuse, R37.reuse ;  /* 0x0000002524267221 */ /* 0x140fe20000000000 */
[----:B------:R-:W-:Y:S01]  /*3ee0*/  FADD R36, R36, -R37 ;  /* 0x8000002524247221 */ /* 0x000fe20000000000 */
[----:B------:R-:W-:Y:S02]  /*3ef0*/  FMUL R35, R35, 1.6629391908645629883 ;  /* 0x3fd4db3123237820 */ /* 0x000fe40000400000 */
[--C-:B------:R-:W-:Y:S01]  /*3f00*/  FFMA R54, R38, -0.70710676908493041992, R30.reuse ;  /* 0xbf3504f326367823 */ /* 0x100fe2000000001e */
[C-C-:B------:R-:W-:Y:S01]  /*3f10*/  FFMA R37, R36.reuse, -0.70710676908493041992, R31.reuse ;  /* 0xbf3504f324257823 */ /* 0x140fe2000000001f */
[----:B------:R0:W-:Y:S01]  /*3f20*/  STS [R21+0x108], R33 ;  /* 0x0001082115007388 */ /* 0x0001e20000000800 */
[----:B------:R-:W-:Y:S01]  /*3f30*/  FFMA R36, R36, 0.70710676908493041992, R31 ;  /* 0x3f3504f324247823 */ /* 0x000fe2000000001f */
[----:B------:R-:W-:Y:S01]  /*3f40*/  FFMA R30, R38, 0.70710676908493041992, R30 ;  /* 0x3f3504f3261e7823 */ /* 0x000fe2000000001e */
[----:B------:R-:W-:Y:S01]  /*3f50*/  FFMA R31, R37, 0.66817861795425415039, R54 ;  /* 0x3f2b0dc1251f7823 */ /* 0x000fe20000000036 */
[----:B------:R1:W-:Y:S01]  /*3f60*/  STS [R21+0x18c], R35 ;  /* 0x00018c2315007388 */ /* 0x0003e20000000800 */
[----:B------:R-:W-:Y:S01]  /*3f70*/  FFMA R54, R54, -0.66817861795425415039, R37 ;  /* 0xbf2b0dc136367823 */ /* 0x000fe20000000025 */
[C-C-:B------:R-:W-:Y:S01]  /*3f80*/  FADD R37, R43.reuse, R32.reuse ;  /* 0x000000202b257221 */ /* 0x140fe20000000000 */
[----:B------:R-:W-:Y:S01]  /*3f90*/  FADD R43, R43, -R32 ;  /* 0x800000202b2b7221 */ /* 0x000fe20000000000 */
[----:B0-----:R-:W-:-:S02]  /*3fa0*/  FADD R33, R55, R56 ;  /* 0x0000003837217221 */ /* 0x001fc40000000000 */
[----:B------:R-:W4:Y:S01]  /*3fb0*/  LDL.LU R56, [R1+0x50] ;  /* 0x0000500001387983 */ /* 0x000f220000300800 */
[----:B-1----:R-:W-:Y:S01]  /*3fc0*/  FADD R35, R6, R49 ;  /* 0x0000003106237221 */ /* 0x002fe20000000000 */
[----:B------:R-:W-:Y:S01]  /*3fd0*/  FFMA R49, R36, -0.19891236722469329834, R30 ;  /* 0xbe4bafaf24317823 */ /* 0x000fe2000000001e */
[----:B------:R-:W-:Y:S01]  /*3fe0*/  FFMA R30, R30, 0.19891236722469329834, R36 ;  /* 0x3e4bafaf1e1e7823 */ /* 0x000fe20000000024 */
[----:B------:R-:W4:Y:S01]  /*3ff0*/  LDL.LU R55, [R1+0x54] ;  /* 0x0000540001377983 */ /* 0x000f220000300800 */
[C-C-:B------:R-:W-:Y:S01]  /*4000*/  FADD R32, -R35.reuse, R33.reuse ;  /* 0x0000002123207221 */ /* 0x140fe20000000100 */
[----:B------:R-:W-:Y:S01]  /*4010*/  FADD R38, R35, R33 ;  /* 0x0000002123267221 */ /* 0x000fe20000000000 */
[----:B------:R-:W-:Y:S02]  /*4020*/  FMUL R36, R48, 1.4142135381698608398 ;  /* 0x3fb504f330247820 */ /* 0x000fe40000400000 */
[----:B------:R-:W-:Y:S01]  /*4030*/  FFMA R48, R32, -0.41421356797218322754, R43 ;  /* 0xbed413cd20307823 */ /* 0x000fe2000000002b */
[C-C-:B------:R-:W-:Y:S01]  /*4040*/  FADD R33, R37.reuse, -R38.reuse ;  /* 0x8000002625217221 */ /* 0x140fe20000000000 */
[----:B------:R-:W-:Y:S01]  /*4050*/  FADD R35, R37, R38 ;  /* 0x0000002625237221 */ /* 0x000fe20000000000 */
[----:B------:R-:W-:Y:S01]  /*4060*/  FFMA R43, R43, 0.41421356797218322754, R32 ;  /* 0x3ed413cd2b2b7823 */ /* 0x000fe20000000020 */
[----:B------:R-:W-:Y:S01]  /*4070*/  FMUL R38, R50, -1.6629391908645629883 ;  /* 0xbfd4db3132267820 */ /* 0x000fe20000400000 */
[----:B------:R-:W-:Y:S01]  /*4080*/  FMUL R32, R51, 1.8477590084075927734 ;  /* 0x3fec835e33207820 */ /* 0x000fe20000400000 */
[----:B------:R-:W-:Y:S01]  /*4090*/  FMUL R37, R52, 1.9615705013275146484 ;  /* 0x3ffb14be34257820 */ /* 0x000fe20000400000 */
[----:B------:R-:W-:Y:S04]  /*40a0*/  STS [R21+0x210], R36 ;  /* 0x0002102415007388 */ /* 0x000fe80000000800 */
[----:B------:R-:W-:Y:S04]  /*40b0*/  STS [R21+0x294], R38 ;  /* 0x0002942615007388 */ /* 0x000fe80000000800 */
[----:B------:R-:W-:Y:S04]  /*40c0*/  STS [R21+0x318], R32 ;  /* 0x0003182015007388 */ /* 0x000fe80000000800 */
[----:B------:R0:W-:Y:S01]  /*40d0*/  STS [R21+0x39c], R37 ;  /* 0x00039c2515007388 */ /* 0x0001e20000000800 */
[----:B------:R-:W-:-:S03]  /*40e0*/  NOP ;  /* 0x0000000000007918 */ /* 0x000fc60000000000 */
[----:B------:R-:W1:Y:S04]  /*40f0*/  LDS R4, [R14] ;  /* 0x000000000e047984 */ /* 0x000e680000000800 */
[----:B------:R-:W-:Y:S01]  /*4100*/  LDS R32, [R14+0x10] ;  /* 0x000010000e207984 */ /* 0x000fe20000000800 */
[----:B------:R-:W-:Y:S01]  /*4110*/  FMUL R35, R35, 1.4142135381698608398 ;  /* 0x3fb504f323237820 */ /* 0x000fe20000400000 */
[----:B0-----:R-:W-:Y:S02]  /*4120*/  FMUL R37, R48, 1.8477590084075927734 ;  /* 0x3fec835e30257820 */ /* 0x001fe40000400000 */
[----:B------:R-:W-:Y:S04]  /*4130*/  LDS R2, [R14+0x4] ;  /* 0x000004000e027984 */ /* 0x000fe80000000800 */
[----:B------:R-:W-:Y:S04]  /*4140*/  LDS R5, [R14+0x8] ;  /* 0x000008000e057984 */ /* 0x000fe80000000800 */
[----:B------:R-:W-:Y:S04]  /*4150*/  LDS R6, [R14+0x14] ;  /* 0x000014000e067984 */ /* 0x000fe80000000800 */
[----:B-1----:R-:W-:Y:S04]  /*4160*/  STL [R1+0x34], R4 ;  /* 0x0000340401007387 */ /* 0x002fe80000100800 */
[----:B------:R-:W0:Y:S04]  /*4170*/  LDS R4, [R14+0xc] ;  /* 0x00000c000e047984 */ /* 0x000e280000000800 */
[----:B0-----:R-:W-:Y:S04]  /*4180*/  STL [R1+0x3c], R4 ;  /* 0x00003c0401007387 */ /* 0x001fe80000100800 */
[----:B------:R-:W-:Y:S04]  /*4190*/  STL [R1+0x38], R32 ;  /* 0x0000382001007387 */ /* 0x000fe80000100800 */
[----:B------:R-:W0:Y:S04]  /*41a0*/  LDS R32, [R14+0x1c] ;  /* 0x00001c000e207984 */ /* 0x000e280000000800 */
[----:B------:R-:W-:Y:S01]  /*41b0*/  LDS R4, [R14+0x18] ;  /* 0x000018000e047984 */ /* 0x000fe20000000800 */
[----:B------:R-:W-:-:S03]  /*41c0*/  NOP ;  /* 0x0000000000007918 */ /* 0x000fc60000000000 */
[----:B------:R1:W-:Y:S04]  /*41d0*/  STS [R21], R35 ;  /* 0x0000002315007388 */ /* 0x0003e80000000800 */
[----:B------:R3:W-:Y:S01]  /*41e0*/  STS [R21+0x108], R37 ;  /* 0x0001082515007388 */ /* 0x0007e20000000800 */
[----:B-1----:R-:W-:-:S05]  /*41f0*/  FMUL R35, R31, 1.6629391908645629883 ;  /* 0x3fd4db311f237820 */ /* 0x002fca0000400000 */
[----:B------:R4:W-:Y:S04]  /*4200*/  STS [R21+0x18c], R35 ;  /* 0x00018c2315007388 */ /* 0x0009e80000000800 */
[----:B0-----:R0:W-:Y:S01]  /*4210*/  STL [R1+0x30], R32 ;  /* 0x0000302001007387 */ /* 0x0011e20000100800 */
[C-C-:B--2---:R-:W-:Y:S01]  /*4220*/  FADD R51, R53.reuse, -R3.reuse ;  /* 0x8000000335337221 */ /* 0x144fe20000000000 */
[----:B------:R-:W-:Y:S02]  /*4230*/  FADD R53, R53, R3 ;  /* 0x0000000335357221 */ /* 0x000fe40000000000 */
[----:B------:R-:W2:Y:S01]  /*4240*/  LDL.LU R3, [R1+0x10] ;  /* 0x0000100001037983 */ /* 0x000ea20000300800 */
[C-C-:B---3--:R-:W-:Y:S01]  /*4250*/  FADD R31, -R8.reuse, R0.reuse ;  /* 0x00000000081f7221 */ /* 0x148fe20000000100 */
[----:B------:R-:W-:-:S02]  /*4260*/  FADD R37, R8, R0 ;  /* 0x0000000008257221 */ /* 0x000fc40000000000 */
[----:B------:R-:W3:Y:S04]  /*4270*/  LDL.LU R0, [R1+0x4] ;  /* 0x0000040001007983 */ /* 0x000ee80000300800 */
[----:B------:R-:W3:Y:S01]  /*4280*/  LDL.LU R8, [R1+0x8] ;  /* 0x0000080001087983 */ /* 0x000ee20000300800 */
[C-C-:B----4-:R-:W-:Y:S01]  /*4290*/  FADD R35, R58.reuse, -R57.reuse ;  /* 0x800000393a237221 */ /* 0x150fe20000000000 */
[----:B0-----:R-:W-:Y:S02]  /*42a0*/  FADD R32, R58, R57 ;  /* 0x000000393a207221 */ /* 0x001fe40000000000 */
[----:B------:R-:W4:Y:S04]  /*42b0*/  LDL.LU R57, [R1] ;  /* 0x0000000001397983 */ /* 0x000f280000300800 */
[----:B------:R-:W4:Y:S01]  /*42c0*/  LDL.LU R58, [R1+0xc] ;  /* 0x00000c00013a7983 */ /* 0x000f220000300800 */
[----:B------:R-:W-:-:S05]  /*42d0*/  FMUL R36, R49, 1.9615705013275146484 ;  /* 0x3ffb14be31247820 */ /* 0x000fca0000400000 */
[----:B------:R0:W-:Y:S01]  /*42e0*/  STS [R21+0x84], R36 ;  /* 0x0000842415007388 */ /* 0x0001e20000000800 */
[----:B------:R-:W-:-:S04]  /*42f0*/  FADD R48, R55, -R56 ;  /* 0x8000003837307221 */ /* 0x000fc80000000000 */
[C-C-:B0-----:R-:W-:Y:S01]  /*4300*/  FADD R36, R35.reuse, R48.reuse ;  /* 0x0000003023247221 */ /* 0x141fe20000000000 */
[----:B------:R-:W-:-:S03]  /*4310*/  FADD R35, R35, -R48 ;  /* 0x8000003023237221 */ /* 0x000fc60000000000 */
[C-C-:B------:R-:W-:Y:S01]  /*4320*/  FFMA R50, R36.reuse, -0.70710676908493041992, R51.reuse ;  /* 0xbf3504f324327823 */ /* 0x140fe20000000033 */
[----:B------:R-:W-:Y:S01]  /*4330*/  FFMA R51, R36, 0.70710676908493041992, R51 ;  /* 0x3f3504f324337823 */ /* 0x000fe20000000033 */
[C-C-:B------:R-:W-:Y:S01]  /*4340*/  FFMA R36, R35.reuse, -0.70710676908493041992, R31.reuse ;  /* 0xbf3504f323247823 */ /* 0x140fe2000000001f */
[----:B------:R-:W-:Y:S01]  /*4350*/  FFMA R31, R35, 0.70710676908493041992, R31 ;  /* 0x3f3504f3231f7823 */ /* 0x000fe2000000001f */
[----:B------:R-:W-:Y:S02]  /*4360*/  FADD R38, R55, R56 ;  /* 0x0000003837267221 */ /* 0x000fe40000000000 */
[----:B------:R-:W-:Y:S01]  /*4370*/  FFMA R35, R36, 0.66817861795425415039, R50 ;  /* 0x3f2b0dc124237823 */ /* 0x000fe20000000032 */
[----:B------:R-:W-:Y:S01]  /*4380*/  FFMA R50, R50, -0.66817861795425415039, R36 ;  /* 0xbf2b0dc132327823 */ /* 0x000fe20000000024 */
[C-C-:B------:R-:W-:Y:S01]  /*4390*/  FADD R36, R53.reuse, R37.reuse ;  /* 0x0000002535247221 */ /* 0x140fe20000000000 */
[----:B------:R-:W-:Y:S01]  /*43a0*/  FADD R53, R53, -R37 ;  /* 0x8000002535357221 */ /* 0x000fe20000000000 */
[C-C-:B------:R-:W-:Y:S01]  /*43b0*/  FADD R37, R38.reuse, R32.reuse ;  /* 0x0000002026257221 */ /* 0x140fe20000000000 */
[----:B------:R-:W-:Y:S01]  /*43c0*/  FADD R32, -R38, R32 ;  /* 0x0000002026207221 */ /* 0x000fe20000000100 */
[----:B------:R-:W-:Y:S01]  /*43d0*/  FFMA R48, R31, -0.19891236722469329834, R51 ;  /* 0xbe4bafaf1f307823 */ /* 0x000fe20000000033 */
[----:B------:R-:W-:Y:S01]  /*43e0*/  FFMA R51, R51, 0.19891236722469329834, R31 ;  /* 0x3e4bafaf33337823 */ /* 0x000fe2000000001f */
[----:B------:R-:W-:Y:S01]  /*43f0*/  FMUL R31, R33, 1.4142135381698608398 ;  /* 0x3fb504f3211f7820 */ /* 0x000fe20000400000 */
[----:B------:R-:W-:Y:S01]  /*4400*/  FFMA R52, R32, -0.41421356797218322754, R53 ;  /* 0xbed413cd20347823 */ /* 0x000fe20000000035 */
[----:B------:R-:W-:Y:S01]  /*4410*/  FFMA R53, R53, 0.41421356797218322754, R32 ;  /* 0x3ed413cd35357823 */ /* 0x000fe20000000020 */
[----:B------:R-:W-:Y:S01]  /*4420*/  FMUL R32, R54, -1.6629391908645629883 ;  /* 0xbfd4db3136207820 */ /* 0x000fe20000400000 */
[----:B------:R-:W-:Y:S01]  /*4430*/  FMUL R33, R43, 1.8477590084075927734 ;  /* 0x3fec835e2b217820 */ /* 0x000fe20000400000 */
[----:B------:R-:W-:Y:S01]  /*4440*/  FMUL R30, R30, 1.9615705013275146484 ;  /* 0x3ffb14be1e1e7820 */ /* 0x000fe20000400000 */
[----:B------:R-:W-:Y:S04]  /*4450*/  STS [R21+0x210], R31 ;  /* 0x0002101f15007388 */ /* 0x000fe80000000800 */
[----:B------:R-:W-:Y:S04]  /*4460*/  STS [R21+0x294], R32 ;  /* 0x0002942015007388 */ /* 0x000fe80000000800 */
[----:B------:R-:W-:Y:S04]  /*4470*/  STS [R21+0x318], R33 ;  /* 0x0003182115007388 */ /* 0x000fe80000000800 */
[----:B------:R-:W-:Y:S01]  /*4480*/  STS [R21+0x39c], R30 ;  /* 0x00039c1e15007388 */ /* 0x000fe20000000800 */
[----:B------:R-:W-:-:S03]  /*4490*/  NOP ;  /* 0x0000000000007918 */ /* 0x000fc60000000000 */
[----:B------:R-:W0:Y:S04]  /*44a0*/  LDS R32, [R14+0xc] ;  /* 0x00000c000e207984 */ /* 0x000e280000000800 */
[----:B------:R-:W1:Y:S04]  /*44b0*/  LDS R31, [R14+0x10] ;  /* 0x000010000e1f7984 */ /* 0x000e680000000800 */
[----:B------:R-:W3:Y:S04]  /*44c0*/  LDL.LU R56, [R1+0x58] ;  /* 0x0000580001387983 */ /* 0x000ee80000300800 */
[----:B------:R-:W3:Y:S04]  /*44d0*/  LDL.LU R55, [R1+0x5c] ;  /* 0x00005c0001377983 */ /* 0x000ee80000300800 */
[----:B------:R-:W1:Y:S01]  /*44e0*/  LDS R33, [R14+0x14] ;  /* 0x000014000e217984 */ /* 0x000e620000000800 */
[----:B------:R-:W-:Y:S01]  /*44f0*/  FADD R49, R36, -R37 ;  /* 0x8000002524317221 */ /* 0x000fe20000000000 */
[----:B------:R-:W-:Y:S01]  /*4500*/  FMUL R48, R48, 1.9615705013275146484 ;  /* 0x3ffb14be30307820 */ /* 0x000fe20000400000 */
[----:B------:R-:W-:Y:S01]  /*4510*/  FMUL R52, R52, 1.8477590084075927734 ;  /* 0x3fec835e34347820 */ /* 0x000fe20000400000 */
[----:B------:R-:W-:Y:S04]  /*4520*/  LDS R38, [R14] ;  /* 0x000000000e267984 */ /* 0x000fe80000000800 */
[----:B0-----:R-:W-:Y:S04]  /*4530*/  STL [R1+0x18], R32 ;  /* 0x0000182001007387 */ /* 0x001fe80000100800 */
[----:B------:R-:W0:Y:S04]  /*4540*/  LDS R32, [R14+0x18] ;  /* 0x000018000e207984 */ /* 0x000e280000000800 */
[----:B-1----:R-:W-:Y:S04]  /*4550*/  STL [R1+0x2c], R31 ;  /* 0x00002c1f01007387 */ /* 0x002fe80000100800 */
[----:B------:R-:W1:Y:S04]  /*4560*/  LDS R31, [R14+0x1c] ;  /* 0x00001c000e1f7984 */ /* 0x000e680000000800 */
[----:B------:R-:W-:Y:S04]  /*4570*/  STL [R1+0x48], R33 ;  /* 0x0000482101007387 */ /* 0x000fe80000100800 */
[----:B0-----:R0:W-:Y:S04]  /*4580*/  STL [R1+0x4c], R32 ;  /* 0x00004c2001007387 */ /* 0x0011e80000100800 */
[----:B-1----:R4:W-:Y:S01]  /*4590*/  STL [R1+0x50], R31 ;  /* 0x0000501f01007387 */ /* 0x0029e20000100800 */
[C-C-:B--2---:R-:W-:Y:S01]  /*45a0*/  FADD R43, R3.reuse, -R34.reuse ;  /* 0x80000022032b7221 */ /* 0x144fe20000000000 */
[----:B0-----:R-:W-:Y:S01]  /*45b0*/  FADD R32, R3, R34 ;  /* 0x0000002203207221 */ /* 0x001fe20000000000 */
[C-C-:B----4-:R-:W-:Y:S01]  /*45c0*/  FADD R31, R58.reuse, -R57.reuse ;  /* 0x800000393a1f7221 */ /* 0x150fe20000000000 */
[----:B------:R-:W-:-:S02]  /*45d0*/  FADD R34, R58, R57 ;  /* 0x000000393a227221 */ /* 0x000fc40000000000 */
[----:B------:R-:W2:Y:S01]  /*45e0*/  LDL.LU R58, [R1+0x44] ;  /* 0x00004400013a7983 */ /* 0x000ea20000300800 */
[----:B------:R-:W-:-:S03]  /*45f0*/  FADD R36, R36, R37 ;  /* 0x0000002524247221 */ /* 0x000fc60000000000 */
[----:B------:R-:W-:Y:S01]  /*4600*/  LDS R37, [R14+0x4] ;  /* 0x000004000e257984 */ /* 0x000fe20000000800 */
[----:B------:R-:W-:-:S03]  /*4610*/  FMUL R30, R36, 1.4142135381698608398 ;  /* 0x3fb504f3241e7820 */ /* 0x000fc60000400000 */
[----:B------:R-:W-:Y:S01]  /*4620*/  LDS R36, [R14+0x8] ;  /* 0x000008000e247984 */ /* 0x000fe20000000800 */
[----:B------:R-:W-:-:S03]  /*4630*/  NOP ;  /* 0x0000000000007918 */ /* 0x000fc60000000000 */
[----:B------:R-:W-:Y:S01]  /*4640*/  STS [R21+0x84], R48 ;  /* 0x0000843015007388 */ /* 0x000fe20000000800 */
[----:B------:R-:W-:-:S03]  /*4650*/  FMUL R35, R35, 1.6629391908645629883 ;  /* 0x3fd4db3123237820 */ /* 0x000fc60000400000 */
[----:B------:R-:W-:Y:S04]  /*4660*/  STS [R21+0x108], R52 ;  /* 0x0001083415007388 */ /* 0x000fe80000000800 */
[----:B------:R0:W-:Y:S01]  /*4670*/  STS [R21], R30 ;  /* 0x0000001e15007388 */ /* 0x0001e20000000800 */
[----:B---3--:R-:W-:-:S03]  /*4680*/  FADD R33, R8, R0 ;  /* 0x0000000008217221 */ /* 0x008fc60000000000 */
[----:B------:R1:W-:Y:S01]  /*4690*/  STS [R21+0x18c], R35 ;  /* 0x00018c2315007388 */ /* 0x0003e20000000800 */
[----:B0-----:R-:W-:Y:S01]  /*46a0*/  FADD R30, -R8, R0 ;  /* 0x00000000081e7221 */ /* 0x001fe20000000100 */
[----:B------:R-:W-:Y:S01]  /*46b0*/  FMUL R51, R51, 1.9615705013275146484 ;  /* 0x3ffb14be33337820 */ /* 0x000fe20000400000 */
[----:B------:R-:W-:-:S04]  /*46c0*/  FMUL R50, R50, -1.6629391908645629883 ;  /* 0xbfd4db3132327820 */ /* 0x000fc80000400000 */
[----:B------:R0:W-:Y:S04]  /*46d0*/  STS [R21+0x39c], R51 ;  /* 0x00039c3315007388 */ /* 0x0001e80000000800 */
[----:B------:R3:W-:Y:S01]  /*46e0*/  STS [R21+0x294], R50 ;  /* 0x0002943215007388 */ /* 0x0007e20000000800 */
[----:B------:R-:W-:-:S04]  /*46f0*/  FADD R48, R55, -R56 ;  /* 0x8000003837307221 */ /* 0x000fc80000000000 */
[C-C-:B------:R-:W-:Y:S01]  /*4700*/  FADD R52, R31.reuse, R48.reuse ;  /* 0x000000301f347221 */ /* 0x140fe20000000000 */
[----:B------:R-:W-:Y:S01]  /*4710*/  FADD R31, R31, -R48 ;  /* 0x800000301f1f7221 */ /* 0x000fe20000000000 */
[----:B-1----:R-:W-:Y:S02]  /*4720*/  FADD R35, R55, R56 ;  /* 0x0000003837237221 */ /* 0x002fe40000000000 */
[C-C-:B------:R-:W-:Y:S01]  /*4730*/  FFMA R48, R52.reuse, -0.70710676908493041992, R43.reuse ;  /* 0xbf3504f334307823 */ /* 0x140fe2000000002b */
[C-C-:B------:R-:W-:Y:S01]  /*4740*/  FFMA R54, R31.reuse, -0.70710676908493041992, R30.reuse ;  /* 0xbf3504f31f367823 */ /* 0x140fe2000000001e */
[----:B------:R-:W-:Y:S01]  /*4750*/  FFMA R43, R52, 0.70710676908493041992, R43 ;  /* 0x3f3504f3342b7823 */ /* 0x000fe2000000002b */
[----:B------:R-:W-:Y:S02]  /*4760*/  FFMA R30, R31, 0.70710676908493041992, R30 ;  /* 0x3f3504f31f1e7823 */ /* 0x000fe4000000001e */
[----:B------:R-:W-:Y:S01]  /*4770*/  FFMA R52, R54, 0.66817861795425415039, R48 ;  /* 0x3f2b0dc136347823 */ /* 0x000fe20000000030 */
[----:B------:R-:W-:Y:S01]  /*4780*/  FFMA R48, R48, -0.66817861795425415039, R54 ;  /* 0xbf2b0dc130307823 */ /* 0x000fe20000000036 */
[----:B------:R-:W-:Y:S01]  /*4790*/  FADD R31, R32, R33 ;  /* 0x00000021201f7221 */ /* 0x000fe20000000000 */
[----:B------:R-:W-:-:S04]  /*47a0*/  FADD R54, R35, R34 ;  /* 0x0000002223367221 */ /* 0x000fc80000000000 */
[C-C-:B------:R-:W-:Y:S01]  /*47b0*/  FADD R55, R31.reuse, -R54.reuse ;  /* 0x800000361f377221 */ /* 0x140fe20000000000 */
[----:B------:R-:W-:Y:S01]  /*47c0*/  FADD R31, R31, R54 ;  /* 0x000000361f1f7221 */ /* 0x000fe20000000000 */
[----:B------:R-:W-:Y:S01]  /*47d0*/  FFMA R54, R30, -0.19891236722469329834, R43 ;  /* 0xbe4bafaf1e367823 */ /* 0x000fe2000000002b */
[----:B------:R-:W-:Y:S01]  /*47e0*/  FFMA R43, R43, 0.19891236722469329834, R30 ;  /* 0x3e4bafaf2b2b7823 */ /* 0x000fe2000000001e */
[----:B------:R-:W-:Y:S01]  /*47f0*/  FMUL R30, R49, 1.4142135381698608398 ;  /* 0x3fb504f3311e7820 */ /* 0x000fe20000400000 */
[----:B------:R-:W-:Y:S01]  /*4800*/  FADD R32, R32, -R33 ;  /* 0x8000002120207221 */ /* 0x000fe20000000000 */
[----:B------:R-:W-:-:S03]  /*4810*/  FADD R33, -R35, R34 ;  /* 0x0000002223217221 */ /* 0x000fc60000000100 */
[----:B------:R1:W-:Y:S01]  /*4820*/  STS [R21+0x210], R30 ;  /* 0x0002101e15007388 */ /* 0x0003e20000000800 */
[----:B------:R-:W-:Y:S01]  /*4830*/  FMUL R52, R52, 1.6629391908645629883 ;  /* 0x3fd4db3134347820 */ /* 0x000fe20000400000 */
[--C-:B0-----:R-:W-:Y:S01]  /*4840*/  FADD R51, R61, -R11.reuse ;  /* 0x8000000b3d337221 */ /* 0x101fe20000000000 */
[----:B---3--:R-:W-:Y:S01]  /*4850*/  FMUL R50, R31, 1.4142135381698608398 ;  /* 0x3fb504f31f327820 */ /* 0x008fe20000400000 */
[----:B------:R-:W-:Y:S01]  /*4860*/  FADD R61, R61, R11 ;  /* 0x0000000b3d3d7221 */ /* 0x000fe20000000000 */
[----:B-1----:R-:W-:Y:S01]  /*4870*/  FMUL R30, R53, 1.8477590084075927734 ;  /* 0x3fec835e351e7820 */ /* 0x002fe20000400000 */
[----:B------:R-:W-:Y:S01]  /*4880*/  FFMA R56, R33, -0.41421356797218322754, R32 ;  /* 0xbed413cd21387823 */ /* 0x000fe20000000020 */
[----:B------:R-:W-:Y:S01]  /*4890*/  FFMA R49, R32, 0.41421356797218322754, R33 ;  /* 0x3ed413cd20317823 */ /* 0x000fe20000000021 */
[----:B------:R-:W-:Y:S01]  /*48a0*/  FMUL R54, R54, 1.9615705013275146484 ;  /* 0x3ffb14be36367820 */ /* 0x000fe20000400000 */
[----:B------:R-:W-:Y:S01]  /*48b0*/  FADD R11, R7, -R10 ;  /* 0x8000000a070b7221 */ /* 0x000fe20000000000 */
[----:B------:R-:W-:Y:S01]  /*48c0*/  STS [R21+0x318], R30 ;  /* 0x0003181e15007388 */ /* 0x000fe20000000800 */
[----:B------:R-:W-:-:S03]  /*48d0*/  NOP ;  /* 0x0000000000007918 */ /* 0x000fc60000000000 */
[----:B------:R-:W-:Y:S04]  /*48e0*/  LDS R35, [R14] ;  /* 0x000000000e237984 */ /* 0x000fe80000000800 */
        /* <DEDUP_REMOVED lines=8> */
[----:B------:R0:W-:Y:S04]  /*4970*/  STS [R21+0x18c], R52 ;  /* 0x00018c3415007388 */ /* 0x0001e80000000800 */
[----:B------:R1:W-:Y:S04]  /*4980*/  STS [R21], R50 ;  /* 0x0000003215007388 */ /* 0x0003e80000000800 */
[----:B------:R2:W-:Y:S01]  /*4990*/  STS [R21+0x84], R54 ;  /* 0x0000843615007388 */ /* 0x0005e20000000800 */
[C-C-:B0-----:R-:W-:Y:S01]  /*49a0*/  FADD R52, R51.reuse, R11.reuse ;  /* 0x0000000b33347221 */ /* 0x141fe20000000000 */
[----:B------:R-:W-:Y:S01]  /*49b0*/  FADD R11, R51, -R11 ;  /* 0x8000000b330b7221 */ /* 0x000fe20000000000 */
[C-C-:B-1----:R-:W-:Y:S01]  /*49c0*/  FADD R50, -R60.reuse, R59.reuse ;  /* 0x0000003b3c327221 */ /* 0x142fe20000000100 */
[----:B------:R-:W-:Y:S01]  /*49d0*/  FADD R59, R60, R59 ;  /* 0x0000003b3c3b7221 */ /* 0x000fe20000000000 */
[----:B------:R-:W-:-:S02]  /*49e0*/  FADD R10, R7, R10 ;  /* 0x0000000a070a7221 */ /* 0x000fc40000000000 */
[C-C-:B------:R-:W-:Y:S01]  /*49f0*/  FFMA R51, R11.reuse, -0.70710676908493041992, R50.reuse ;  /* 0xbf3504f30b337823 */ /* 0x140fe20000000032 */
[----:B------:R-:W-:Y:S01]  /*4a00*/  FFMA R11, R11, 0.70710676908493041992, R50 ;  /* 0x3f3504f30b0b7823 */ /* 0x000fe20000000032 */
[----:B------:R-:W-:Y:S01]  /*4a10*/  FMUL R43, R43, 1.9615705013275146484 ;  /* 0x3ffb14be2b2b7820 */ /* 0x000fe20000400000 */
[----:B------:R-:W-:Y:S01]  /*4a20*/  FMUL R56, R56, 1.8477590084075927734 ;  /* 0x3fec835e38387820 */ /* 0x000fe20000400000 */
[----:B------:R-:W-:Y:S01]  /*4a30*/  FMUL R55, R55, 1.4142135381698608398 ;  /* 0x3fb504f337377820 */ /* 0x000fe20000400000 */
[----:B------:R-:W-:Y:S01]  /*4a40*/  FMUL R48, R48, -1.6629391908645629883 ;  /* 0xbfd4db3130307820 */ /* 0x000fe20000400000 */
[----:B------:R-:W-:Y:S01]  /*4a50*/  FMUL R49, R49, 1.8477590084075927734 ;  /* 0x3fec835e31317820 */ /* 0x000fe20000400000 */
[----:B------:R-:W-:Y:S04]  /*4a60*/  STS [R21+0x39c], R43 ;  /* 0x00039c2b15007388 */ /* 0x000fe80000000800 */
[----:B------:R0:W-:Y:S04]  /*4a70*/  STS [R21+0x108], R56 ;  /* 0x0001083815007388 */ /* 0x0001e80000000800 */
[----:B------:R1:W-:Y:S04]  /*4a80*/  STS [R21+0x210], R55 ;  /* 0x0002103715007388 */ /* 0x0003e80000000800 */
[----:B------:R-:W-:Y:S04]  /*4a90*/  STS [R21+0x294], R48 ;  /* 0x0002943015007388 */ /* 0x000fe80000000800 */
[----:B------:R-:W-:Y:S01]  /*4aa0*/  STS [R21+0x318], R49 ;  /* 0x0003183115007388 */ /* 0x000fe20000000800 */
[----:B------:R-:W-:-:S03]  /*4ab0*/  NOP ;  /* 0x0000000000007918 */ /* 0x000fc60000000000 */
[----:B------:R-:W-:Y:S04]  /*4ac0*/  LDS R49, [R14+0x8] ;  /* 0x000008000e317984 */ /* 0x000fe80000000800 */
[----:B------:R-:W-:Y:S04]  /*4ad0*/  LDS R48, [R14+0xc] ;  /* 0x00000c000e307984 */ /* 0x000fe80000000800 */
[----:B------:R-:W3:Y:S01]  /*4ae0*/  LDS R0, [R14+0x1c] ;  /* 0x00001c000e007984 */ /* 0x000ee20000000800 */
[C-C-:B--2---:R-:W-:Y:S01]  /*4af0*/  FADD R54, R58.reuse, -R9.reuse ;  /* 0x800000093a367221 */ /* 0x144fe20000000000 */
[----:B------:R-:W-:-:S04]  /*4b00*/  FADD R9, R58, R9 ;  /* 0x000000093a097221 */ /* 0x000fc80000000000 */
[C-C-:B------:R-:W-:Y:S01]  /*4b10*/  FADD R50, R9.reuse, R59.reuse ;  /* 0x0000003b09327221 */ /* 0x140fe20000000000 */
[----:B------:R-:W-:Y:S01]  /*4b20*/  FADD R59, R9, -R59 ;  /* 0x8000003b093b7221 */ /* 0x000fe20000000000 */
[--C-:B------:R-:W-:Y:S01]  /*4b30*/  FFMA R60, R52, -0.70710676908493041992, R54.reuse ;  /* 0xbf3504f3343c7823 */ /* 0x100fe20000000036 */
[--C-:B------:R-:W-:Y:S01]  /*4b40*/  FADD R9, R10, R61.reuse ;  /* 0x0000003d0a097221 */ /* 0x100fe20000000000 */
[----:B------:R-:W-:Y:S01]  /*4b50*/  FFMA R54, R52, 0.70710676908493041992, R54 ;  /* 0x3f3504f334367823 */ /* 0x000fe20000000036 */
[----:B------:R-:W-:Y:S01]  /*4b60*/  FADD R10, -R10, R61 ;  /* 0x0000003d0a0a7221 */ /* 0x000fe20000000100 */
[----:B------:R-:W-:Y:S01]  /*4b70*/  FFMA R53, R51, 0.66817861795425415039, R60 ;  /* 0x3f2b0dc133357823 */ /* 0x000fe2000000003c */
[C-C-:B------:R-:W-:Y:S01]  /*4b80*/  FADD R52, R50.reuse, -R9.reuse ;  /* 0x8000000932347221 */ /* 0x140fe20000000000 */
[----:B------:R-:W-:Y:S01]  /*4b90*/  FADD R9, R50, R9 ;  /* 0x0000000932097221 */ /* 0x000fe20000000000 */
[----:B0-----:R-:W-:Y:S01]  /*4ba0*/  FFMA R56, R11, -0.19891236722469329834, R54 ;  /* 0xbe4bafaf0b387823 */ /* 0x001fe20000000036 */
[----:B------:R-:W-:Y:S01]  /*4bb0*/  FMUL R43, R53, 1.6629391908645629883 ;  /* 0x3fd4db31352b7820 */ /* 0x000fe20000400000 */
[----:B------:R-:W-:Y:S01]  /*4bc0*/  FFMA R57, R10, -0.41421356797218322754, R59 ;  /* 0xbed413cd0a397823 */ /* 0x000fe2000000003b */
[----:B------:R-:W-:Y:S01]  /*4bd0*/  FFMA R60, R60, -0.66817861795425415039, R51 ;  /* 0xbf2b0dc13c3c7823 */ /* 0x000fe20000000033 */
[----:B------:R-:W-:Y:S01]  /*4be0*/  FFMA R54, R54, 0.19891236722469329834, R11 ;  /* 0x3e4bafaf36367823 */ /* 0x000fe2000000000b */
[----:B------:R-:W-:Y:S01]  /*4bf0*/  FFMA R59, R59, 0.41421356797218322754, R10 ;  /* 0x3ed413cd3b3b7823 */ /* 0x000fe2000000000a */
[----:B-1----:R-:W-:Y:S01]  /*4c00*/  FMUL R55, R9, 1.4142135381698608398 ;  /* 0x3fb504f309377820 */ /* 0x002fe20000400000 */
[----:B------:R-:W-:Y:S04]  /*4c10*/  LDS R51, [R14] ;  /* 0x000000000e337984 */ /* 0x000fe80000000800 */
[----:B------:R-:W-:Y:S04]  /*4c20*/  LDS R50, [R14+0x4] ;  /* 0x000004000e327984 */ /* 0x000fe80000000800 */
[----:B------:R-:W-:Y:S04]  /*4c30*/  LDS R11, [R14+0x10] ;  /* 0x000010000e0b7984 */ /* 0x000fe80000000800 */
[----:B------:R-:W-:Y:S04]  /*4c40*/  LDS R10, [R14+0x14] ;  /* 0x000014000e0a7984 */ /* 0x000fe80000000800 */
[----:B------:R-:W-:Y:S01]  /*4c50*/  LDS R9, [R14+0x18] ;  /* 0x000018000e097984 */ /* 0x000fe20000000800 */
[----:B------:R-:W-:-:S03]  /*4c60*/  NOP ;  /* 0x0000000000007918 */ /* 0x000fc60000000000 */
[----:B------:R0:W-:Y:S02]  /*4c70*/  STS [R21+0x18c], R43 ;  /* 0x00018c2b15007388 */ /* 0x0001e40000000800 */
[C-C-:B0-----:R-:W-:Y:S01]  /*4c80*/  FADD R43, R20.reuse, -R12.reuse ;  /* 0x8000000c142b7221 */ /* 0x141fe20000000000 */
[----:B------:R-:W-:Y:S01]  /*4c90*/  FADD R12, R20, R12 ;  /* 0x0000000c140c7221 */ /* 0x000fe20000000000 */
[C-C-:B------:R-:W-:Y:S01]  /*4ca0*/  FADD R20, -R17.reuse, R16.reuse ;  /* 0x0000001011147221 */ /* 0x140fe20000000100 */
[----:B------:R-:W-:Y:S01]  /*4cb0*/  FADD R16, R17, R16 ;  /* 0x0000001011107221 */ /* 0x000fe20000000000 */
[C-C-:B------:R-:W-:Y:S01]  /*4cc0*/  FADD R17, R18.reuse, -R15.reuse ;  /* 0x8000000f12117221 */ /* 0x140fe20000000000 */
[----:B------:R-:W-:Y:S01]  /*4cd0*/  FADD R15, R18, R15 ;  /* 0x0000000f120f7221 */ /* 0x000fe20000000000 */
[----:B------:R-:W-:-:S04]  /*4ce0*/  FADD R18, R19, -R13 ;  /* 0x8000000d13127221 */ /* 0x000fc80000000000 */
[C-C-:B------:R-:W-:Y:S01]  /*4cf0*/  FADD R53, R17.reuse, R18.reuse ;  /* 0x0000001211357221 */ /* 0x140fe20000000000 */
[----:B------:R-:W-:Y:S01]  /*4d00*/  FADD R17, R17, -R18 ;  /* 0x8000001211117221 */ /* 0x000fe20000000000 */
[----:B------:R-:W-:Y:S01]  /*4d10*/  FADD R13, R19, R13 ;  /* 0x0000000d130d7221 */ /* 0x000fe20000000000 */
[----:B------:R-:W-:Y:S02]  /*4d20*/  FMUL R52, R52, 1.4142135381698608398 ;  /* 0x3fb504f334347820 */ /* 0x000fe40000400000 */
[C-C-:B------:R-:W-:Y:S01]  /*4d30*/  FFMA R18, R17.reuse, -0.70710676908493041992, R20.reuse ;  /* 0xbf3504f311127823 */ /* 0x140fe20000000014 */
[----:B------:R-:W-:Y:S01]  /*4d40*/  FFMA R20, R17, 0.70710676908493041992, R20 ;  /* 0x3f3504f311147823 */ /* 0x000fe20000000014 */
[C-C-:B------:R-:W-:Y:S01]  /*4d50*/  FADD R17, R12.reuse, R16.reuse ;  /* 0x000000100c117221 */ /* 0x140fe20000000000 */
[----:B------:R-:W-:Y:S01]  /*4d60*/  FADD R16, R12, -R16 ;  /* 0x800000100c107221 */ /* 0x000fe20000000000 */
[----:B------:R-:W-:Y:S01]  /*4d70*/  FADD R12, R13, R15 ;  /* 0x0000000f0d0c7221 */ /* 0x000fe20000000000 */
[C-C-:B------:R-:W-:Y:S01]  /*4d80*/  FFMA R61, R53.reuse, -0.70710676908493041992, R43.reuse ;  /* 0xbf3504f3353d7823 */ /* 0x140fe2000000002b */
[----:B------:R0:W-:Y:S01]  /*4d90*/  STS [R21+0x210], R52 ;  /* 0x0002103415007388 */ /* 0x0001e20000000800 */
[----:B------:R-:W-:Y:S01]  /*4da0*/  FFMA R53, R53, 0.70710676908493041992, R43 ;  /* 0x3f3504f335357823 */ /* 0x000fe2000000002b */
[----:B------:R-:W-:Y:S01]  /*4db0*/  FMUL R56, R56, 1.9615705013275146484 ;  /* 0x3ffb14be38387820 */ /* 0x000fe20000400000 */
[--C-:B------:R-:W-:Y:S01]  /*4dc0*/  FADD R43, R17, -R12.reuse ;  /* 0x8000000c112b7221 */ /* 0x100fe20000000000 */
[----:B------:R-:W-:Y:S01]  /*4dd0*/  FMUL R57, R57, 1.8477590084075927734 ;  /* 0x3fec835e39397820 */ /* 0x000fe20000400000 */
[----:B------:R-:W-:Y:S01]  /*4de0*/  FADD R12, R17, R12 ;  /* 0x0000000c110c7221 */ /* 0x000fe20000000000 */
[----:B------:R-:W-:Y:S01]  /*4df0*/  FMUL R59, R59, 1.8477590084075927734 ;  /* 0x3fec835e3b3b7820 */ /* 0x000fe20000400000 */
[----:B------:R-:W-:Y:S01]  /*4e00*/  FMUL R54, R54, 1.9615705013275146484 ;  /* 0x3ffb14be36367820 */ /* 0x000fe20000400000 */
[----:B0-----:R-:W-:Y:S01]  /*4e10*/  FMUL R52, R60, -1.6629391908645629883 ;  /* 0xbfd4db313c347820 */ /* 0x001fe20000400000 */
[----:B------:R-:W-:Y:S01]  /*4e20*/  FADD R15, -R13, R15 ;  /* 0x0000000f0d0f7221 */ /* 0x000fe20000000100 */
[----:B------:R0:W-:Y:S04]  /*4e30*/  STS [R21], R55 ;  /* 0x0000003715007388 */ /* 0x0001e80000000800 */
[----:B------:R1:W-:Y:S01]  /*4e40*/  STS [R21+0x294], R52 ;  /* 0x0002943415007388 */ /* 0x0003e20000000800 */
[----:B------:R-:W-:-:S03]  /*4e50*/  FFMA R58, R15, -0.41421356797218322754, R16 ;  /* 0xbed413cd0f3a7823 */ /* 0x000fc60000000010 */
[----:B------:R2:W-:Y:S01]  /*4e60*/  STS [R21+0x84], R56 ;  /* 0x0000843815007388 */ /* 0x0005e20000000800 */
[----:B0-----:R-:W-:Y:S01]  /*4e70*/  FFMA R55, R18, 0.66817861795425415039, R61 ;  /* 0x3f2b0dc112377823 */ /* 0x001fe2000000003d */
[----:B------:R-:W-:Y:S02]  /*4e80*/  FFMA R61, R61, -0.66817861795425415039, R18 ;  /* 0xbf2b0dc13d3d7823 */ /* 0x000fe40000000012 */
[----:B------:R0:W-:Y:S01]  /*4e90*/  STS [R21+0x108], R57 ;  /* 0x0001083915007388 */ /* 0x0001e20000000800 */
[----:B-1----:R-:W-:-:S03]  /*4ea0*/  FMUL R52, R12, 1.4142135381698608398 ;  /* 0x3fb504f30c347820 */ /* 0x002fc60000400000 */
[----:B------:R-:W-:Y:S01]  /*4eb0*/  STS [R21+0x318], R59 ;  /* 0x0003183b15007388 */ /* 0x000fe20000000800 */
[----:B--2---:R-:W-:Y:S01]  /*4ec0*/  FFMA R56, R20, -0.19891236722469329834, R53 ;  /* 0xbe4bafaf14387823 */ /* 0x004fe20000000035 */
[----:B------:R-:W-:Y:S02]  /*4ed0*/  FFMA R53, R53, 0.19891236722469329834, R20 ;  /* 0x3e4bafaf35357823 */ /* 0x000fe40000000014 */
[----:B------:R-:W-:Y:S01]  /*4ee0*/  STS [R21+0x39c], R54 ;  /* 0x00039c3615007388 */ /* 0x000fe20000000800 */
[----:B------:R-:W-:Y:S01]  /*4ef0*/  NOP ;  /* 0x0000000000007918 */ /* 0x000fe20000000000 */
[----:B0-----:R-:W-:Y:S02]  /*4f00*/  FFMA R57, R16, 0.41421356797218322754, R15 ;  /* 0x3ed413cd10397823 */ /* 0x001fe4000000000f */
        /* <DEDUP_REMOVED lines=10> */
[----:B------:R-:W-:Y:S01]  /*4fb0*/  FMUL R55, R55, 1.6629391908645629883 ;  /* 0x3fd4db3137377820 */ /* 0x000fe20000400000 */
[C-C-:B0-----:R-:W-:Y:S01]  /*4fc0*/  FADD R52, R29.reuse, -R22.reuse ;  /* 0x800000161d347221 */ /* 0x141fe20000000000 */
[----:B------:R-:W-:Y:S01]  /*4fd0*/  FADD R22, R29, R22 ;  /* 0x000000161d167221 */ /* 0x000fe20000000000 */
[C-C-:B------:R-:W-:Y:S01]  /*4fe0*/  FADD R29, -R26.reuse, R25.reuse ;  /* 0x000000191a1d7221 */ /* 0x140fe20000000100 */
[----:B------:R-:W-:Y:S01]  /*4ff0*/  FADD R25, R26, R25 ;  /* 0x000000191a197221 */ /* 0x000fe20000000000 */
[C-C-:B------:R-:W-:Y:S01]  /*5000*/  FADD R26, R27.reuse, -R24.reuse ;  /* 0x800000181b1a7221 */ /* 0x140fe20000000000 */
[----:B------:R-:W-:Y:S01]  /*5010*/  FADD R24, R27, R24 ;  /* 0x000000181b187221 */ /* 0x000fe20000000000 */
[----:B------:R-:W-:Y:S01]  /*5020*/  FADD R27, R28, -R23 ;  /* 0x800000171c1b7221 */ /* 0x000fe20000000000 */
[----:B------:R0:W-:Y:S01]  /*5030*/  STS [R21+0x18c], R55 ;  /* 0x00018c3715007388 */ /* 0x0001e20000000800 */
[----:B------:R-:W-:-:S02]  /*5040*/  FMUL R58, R58, 1.8477590084075927734 ;  /* 0x3fec835e3a3a7820 */ /* 0x000fc40000400000 */
[C-C-:B0-----:R-:W-:Y:S01]  /*5050*/  FADD R55, R26.reuse, R27.reuse ;  /* 0x0000001b1a377221 */ /* 0x141fe20000000000 */
[----:B------:R-:W-:-:S03]  /*5060*/  FADD R27, R26, -R27 ;  /* 0x8000001b1a1b7221 */ /* 0x000fc60000000000 */
[C-C-:B------:R-:W-:Y:S01]  /*5070*/  FFMA R26, R55.reuse, -0.70710676908493041992, R52.reuse ;  /* 0xbf3504f3371a7823 */ /* 0x140fe20000000034 */
[----:B------:R-:W-:Y:S01]  /*5080*/  FFMA R55, R55, 0.70710676908493041992, R52 ;  /* 0x3f3504f337377823 */ /* 0x000fe20000000034 */
[----:B------:R-:W-:Y:S01]  /*5090*/  FFMA R52, R27, -0.70710676908493041992, R29 ;  /* 0xbf3504f31b347823 */ /* 0x000fe2000000001d */
[----:B------:R0:W-:Y:S01]  /*50a0*/  STS [R21+0x108], R58 ;  /* 0x0001083a15007388 */ /* 0x0001e20000000800 */
[----:B------:R-:W-:Y:S01]  /*50b0*/  FADD R23, R28, R23 ;  /* 0x000000171c177221 */ /* 0x000fe20000000000 */
[----:B------:R-:W-:Y:S01]  /*50c0*/  FMUL R43, R43, 1.4142135381698608398 ;  /* 0x3fb504f32b2b7820 */ /* 0x000fe20000400000 */
[----:B------:R-:W-:Y:S01]  /*50d0*/  FMUL R56, R56, 1.9615705013275146484 ;  /* 0x3ffb14be38387820 */ /* 0x000fe20000400000 */
[----:B------:R-:W-:Y:S01]  /*50e0*/  FFMA R29, R27, 0.70710676908493041992, R29 ;  /* 0x3f3504f31b1d7823 */ /* 0x000fe2000000001d */
[----:B0-----:R-:W-:Y:S01]  /*50f0*/  FFMA R58, R52, 0.66817861795425415039, R26 ;  /* 0x3f2b0dc1343a7823 */ /* 0x001fe2000000001a */
[----:B------:R-:W-:Y:S01]  /*5100*/  FFMA R52, R26, -0.66817861795425415039, R52 ;  /* 0xbf2b0dc11a347823 */ /* 0x000fe20000000034 */
[C-C-:B------:R-:W-:Y:S01]  /*5110*/  FADD R26, R22.reuse, R25.reuse ;  /* 0x00000019161a7221 */ /* 0x140fe20000000000 */
[----:B------:R-:W-:Y:S01]  /*5120*/  FADD R25, R22, -R25 ;  /* 0x8000001916197221 */ /* 0x000fe20000000000 */
[C-C-:B------:R-:W-:Y:S01]  /*5130*/  FADD R22, R23.reuse, R24.reuse ;  /* 0x0000001817167221 */ /* 0x140fe20000000000 */
[----:B------:R-:W-:Y:S01]  /*5140*/  FADD R24, -R23, R24 ;  /* 0x0000001817187221 */ /* 0x000fe20000000100 */
[----:B------:R0:W-:Y:S01]  /*5150*/  STS [R21+0x210], R43 ;  /* 0x0002102b15007388 */ /* 0x0001e20000000800 */
[----:B------:R-:W-:Y:S01]  /*5160*/  FMUL R61, R61, -1.6629391908645629883 ;  /* 0xbfd4db313d3d7820 */ /* 0x000fe20000400000 */
[--C-:B------:R-:W-:Y:S01]  /*5170*/  FADD R54, R26, -R22.reuse ;  /* 0x800000161a367221 */ /* 0x100fe20000000000 */
[----:B------:R-:W-:Y:S01]  /*5180*/  FFMA R60, R24, -0.41421356797218322754, R25 ;  /* 0xbed413cd183c7823 */ /* 0x000fe20000000019 */
[----:B------:R1:W-:Y:S01]  /*5190*/  STS [R21+0x84], R56 ;  /* 0x0000843815007388 */ /* 0x0003e20000000800 */
[----:B------:R-:W-:Y:S01]  /*51a0*/  FMUL R57, R57, 1.8477590084075927734 ;  /* 0x3fec835e39397820 */ /* 0x000fe20000400000 */
[----:B------:R-:W-:Y:S01]  /*51b0*/  FADD R22, R26, R22 ;  /* 0x000000161a167221 */ /* 0x000fe20000000000 */
[----:B------:R-:W-:Y:S01]  /*51c0*/  FFMA R59, R29, -0.19891236722469329834, R55 ;  /* 0xbe4bafaf1d3b7823 */ /* 0x000fe20000000037 */
[----:B------:R-:W-:Y:S01]  /*51d0*/  FFMA R55, R55, 0.19891236722469329834, R29 ;  /* 0x3e4bafaf37377823 */ /* 0x000fe2000000001d */
[----:B0-----:R-:W-:Y:S01]  /*51e0*/  FMUL R43, R53, 1.9615705013275146484 ;  /* 0x3ffb14be352b7820 */ /* 0x001fe20000400000 */
[----:B------:R-:W-:Y:S01]  /*51f0*/  FMUL R60, R60, 1.8477590084075927734 ;  /* 0x3fec835e3c3c7820 */ /* 0x000fe20000400000 */
[----:B-1----:R-:W-:Y:S01]  /*5200*/  FFMA R56, R25, 0.41421356797218322754, R24 ;  /* 0x3ed413cd19387823 */ /* 0x002fe20000000018 */
[----:B------:R-:W-:Y:S01]  /*5210*/  STS [R21+0x294], R61 ;  /* 0x0002943d15007388 */ /* 0x000fe20000000800 */
[----:B------:R-:W-:-:S02]  /*5220*/  FMUL R55, R55, 1.9615705013275146484 ;  /* 0x3ffb14be37377820 */ /* 0x000fc40000400000 */
[----:B------:R-:W-:Y:S01]  /*5230*/  FMUL R56, R56, 1.8477590084075927734 ;  /* 0x3fec835e38387820 */ /* 0x000fe20000400000 */
[----:B------:R0:W-:Y:S04]  /*5240*/  STS [R21+0x318], R57 ;  /* 0x0003183915007388 */ /* 0x0001e80000000800 */
[----:B------:R-:W-:Y:S01]  /*5250*/  STS [R21+0x39c], R43 ;  /* 0x00039c2b15007388 */ /* 0x000fe20000000800 */
[----:B------:R-:W-:Y:S01]  /*5260*/  NOP ;  /* 0x0000000000007918 */ /* 0x000fe20000000000 */
[----:B0-----:R-:W-:Y:S02]  /*5270*/  FMUL R57, R22, 1.4142135381698608398 ;  /* 0x3fb504f316397820 */ /* 0x001fe40000400000 */
[----:B------:R-:W0:Y:S04]  /*5280*/  LDS R29, [R14] ;  /* 0x000000000e1d7984 */ /* 0x000e280000000800 */
[----:B------:R-:W1:Y:S04]  /*5290*/  LDS R28, [R14+0x4] ;  /* 0x000004000e1c7984 */ /* 0x000e680000000800 */
[----:B------:R-:W-:Y:S04]  /*52a0*/  LDS R27, [R14+0x8] ;  /* 0x000008000e1b7984 */ /* 0x000fe80000000800 */
[----:B------:R-:W-:Y:S04]  /*52b0*/  LDS R26, [R14+0xc] ;  /* 0x00000c000e1a7984 */ /* 0x000fe80000000800 */
[----:B------:R-:W-:Y:S04]  /*52c0*/  LDS R25, [R14+0x10] ;  /* 0x000010000e197984 */ /* 0x000fe80000000800 */
[----:B------:R-:W-:Y:S04]  /*52d0*/  LDS R24, [R14+0x14] ;  /* 0x000014000e187984 */ /* 0x000fe80000000800 */
[----:B------:R-:W-:Y:S04]  /*52e0*/  LDS R23, [R14+0x18] ;  /* 0x000018000e177984 */ /* 0x000fe80000000800 */
[----:B------:R-:W-:Y:S01]  /*52f0*/  LDS R22, [R14+0x1c] ;  /* 0x00001c000e167984 */ /* 0x000fe20000000800 */
[----:B------:R-:W-:-:S03]  /*5300*/  NOP ;  /* 0x0000000000007918 */ /* 0x000fc60000000000 */
[----:B---3--:R-:W-:Y:S04]  /*5310*/  STL [R1+0x20], R0 ;  /* 0x0000200001007387 */ /* 0x008fe80000100800 */
[----:B------:R-:W2:Y:S04]  /*5320*/  LDL.LU R61, [R1+0x3c] ;  /* 0x00003c00013d7983 */ /* 0x000ea80000300800 */
[----:B------:R3:W-:Y:S04]  /*5330*/  STS [R21+0x108], R60 ;  /* 0x0001083c15007388 */ /* 0x0007e80000000800 */
[----:B------:R4:W-:Y:S04]  /*5340*/  STS [R21+0x318], R56 ;  /* 0x0003183815007388 */ /* 0x0009e80000000800 */
[----:B------:R0:W-:Y:S04]  /*5350*/  STS [R21+0x39c], R55 ;  /* 0x00039c3715007388 */ /* 0x0001e80000000800 */
[----:B---3--:R-:W2:Y:S04]  /*5360*/  LDL.LU R60, [R1+0x38] ;  /* 0x00003800013c7983 */ /* 0x008ea80000300800 */
[----:B----4-:R-:W3:Y:S04]  /*5370*/  LDL.LU R56, [R1+0x34] ;  /* 0x0000340001387983 */ /* 0x010ee80000300800 */
[----:B0-----:R-:W3:Y:S01]  /*5380*/  LDL.LU R55, [R1+0x30] ;  /* 0x0000300001377983 */ /* 0x001ee20000300800 */
[C-C-:B------:R-:W-:Y:S01]  /*5390*/  FADD R43, R47.reuse, -R39.reuse ;  /* 0x800000272f2b7221 */ /* 0x140fe20000000000 */
[----:B------:R-:W-:Y:S01]  /*53a0*/  FADD R39, R47, R39 ;  /* 0x000000272f277221 */ /* 0x000fe20000000000 */
[C-C-:B------:R-:W-:Y:S01]  /*53b0*/  FADD R47, -R44.reuse, R42.reuse ;  /* 0x0000002a2c2f7221 */ /* 0x140fe20000000100 */
[----:B------:R-:W-:Y:S01]  /*53c0*/  FADD R44, R44, R42 ;  /* 0x0000002a2c2c7221 */ /* 0x000fe20000000000 */
[C-C-:B------:R-:W-:Y:S01]  /*53d0*/  FADD R42, R45.reuse, -R41.reuse ;  /* 0x800000292d2a7221 */ /* 0x140fe20000000000 */
[----:B------:R-:W-:Y:S01]  /*53e0*/  FADD R45, R45, R41 ;  /* 0x000000292d2d7221 */ /* 0x000fe20000000000 */
[C-C-:B------:R-:W-:Y:S01]  /*53f0*/  FADD R41, R46.reuse, -R40.reuse ;  /* 0x800000282e297221 */ /* 0x140fe20000000000 */
[----:B------:R-:W-:-:S03]  /*5400*/  FADD R40, R46, R40 ;  /* 0x000000282e287221 */ /* 0x000fc60000000000 */
[C-C-:B------:R-:W-:Y:S01]  /*5410*/  FADD R46, R42.reuse, R41.reuse ;  /* 0x000000292a2e7221 */ /* 0x140fe20000000000 */
[----:B------:R-:W-:Y:S01]  /*5420*/  FADD R42, R42, -R41 ;  /* 0x800000292a2a7221 */ /* 0x000fe20000000000 */
[----:B------:R-:W-:Y:S02]  /*5430*/  FMUL R58, R58, 1.6629391908645629883 ;  /* 0x3fd4db313a3a7820 */ /* 0x000fe40000400000 */
[C-C-:B------:R-:W-:Y:S01]  /*5440*/  FFMA R53, R46.reuse, -0.70710676908493041992, R43.reuse ;  /* 0xbf3504f32e357823 */ /* 0x140fe2000000002b */
[----:B------:R-:W-:Y:S01]  /*5450*/  FFMA R41, R46, 0.70710676908493041992, R43 ;  /* 0x3f3504f32e297823 */ /* 0x000fe2000000002b */
[----:B------:R-:W-:Y:S01]  /*5460*/  FFMA R43, R42, -0.70710676908493041992, R47 ;  /* 0xbf3504f32a2b7823 */ /* 0x000fe2000000002f */
[--C-:B------:R-:W-:Y:S01]  /*5470*/  FADD R46, R39, R44.reuse ;  /* 0x0000002c272e7221 */ /* 0x100fe20000000000 */
[----:B------:R-:W-:Y:S01]  /*5480*/  FMUL R59, R59, 1.9615705013275146484 ;  /* 0x3ffb14be3b3b7820 */ /* 0x000fe20000400000 */
[----:B------:R-:W-:Y:S01]  /*5490*/  FADD R39, R39, -R44 ;  /* 0x8000002c27277221 */ /* 0x000fe20000000000 */
[----:B------:R0:W-:Y:S01]  /*54a0*/  STS [R21], R57 ;  /* 0x0000003915007388 */ /* 0x0001e20000000800 */
[----:B------:R-:W-:Y:S01]  /*54b0*/  FADD R44, R40, R45 ;  /* 0x0000002d282c7221 */ /* 0x000fe20000000000 */
[----:B------:R-:W-:Y:S01]  /*54c0*/  FFMA R42, R42, 0.70710676908493041992, R47 ;  /* 0x3f3504f32a2a7823 */ /* 0x000fe2000000002f */
[----:B------:R-:W-:Y:S01]  /*54d0*/  FMUL R54, R54, 1.4142135381698608398 ;  /* 0x3fb504f336367820 */ /* 0x000fe20000400000 */
[----:B------:R4:W-:Y:S01]  /*54e0*/  STS [R21+0x18c], R58 ;  /* 0x00018c3a15007388 */ /* 0x0009e20000000800 */
[----:B------:R-:W-:Y:S01]  /*54f0*/  FMUL R52, R52, -1.6629391908645629883 ;  /* 0xbfd4db3134347820 */ /* 0x000fe20000400000 */
[----:B0-----:R-:W-:Y:S01]  /*5500*/  FFMA R57, R43, 0.66817861795425415039, R53 ;  /* 0x3f2b0dc12b397823 */ /* 0x001fe20000000035 */
[----:B------:R-:W-:Y:S01]  /*5510*/  FFMA R53, R53, -0.66817861795425415039, R43 ;  /* 0xbf2b0dc135357823 */ /* 0x000fe2000000002b */
[----:B------:R-:W-:Y:S01]  /*5520*/  FADD R43, -R40, R45 ;  /* 0x0000002d282b7221 */ /* 0x000fe20000000100 */
[----:B------:R0:W-:Y:S01]  /*5530*/  STS [R21+0x84], R59 ;  /* 0x0000843b15007388 */ /* 0x0001e20000000800 */
[C-C-:B----4-:R-:W-:Y:S01]  /*5540*/  FADD R58, R46.reuse, -R44.reuse ;  /* 0x8000002c2e3a7221 */ /* 0x150fe20000000000 */
[----:B------:R-:W-:-:S02]  /*5550*/  FADD R40, R46, R44 ;  /* 0x0000002c2e287221 */ /* 0x000fc40000000000 */
[----:B------:R4:W-:Y:S01]  /*5560*/  STS [R21+0x210], R54 ;  /* 0x0002103615007388 */ /* 0x0009e20000000800 */
[----:B------:R-:W-:Y:S01]  /*5570*/  FMUL R58, R58, 1.4142135381698608398 ;  /* 0x3fb504f33a3a7820 */ /* 0x000fe20000400000 */
[----:B0-----:R-:W-:Y:S02]  /*5580*/  FFMA R59, R42, -0.19891236722469329834, R41 ;  /* 0xbe4bafaf2a3b7823 */ /* 0x001fe40000000029 */
[----:B------:R-:W-:Y:S01]  /*5590*/  STS [R21+0x294], R52 ;  /* 0x0002943415007388 */ /* 0x000fe20000000800 */
[----:B------:R-:W-:Y:S01]  /*55a0*/  FFMA R0, R41, 0.19891236722469329834, R42 ;  /* 0x3e4bafaf29007823 */ /* 0x000fe2000000002a */
[----:B------:R-:W-:Y:S01]  /*55b0*/  NOP ;  /* 0x0000000000007918 */ /* 0x000fe20000000000 */
[----:B----4-:R-:W-:Y:S01]  /*55c0*/  FMUL R54, R40, 1.4142135381698608398 ;  /* 0x3fb504f328367820 */ /* 0x010fe20000400000 */
[----:B------:R-:W-:Y:S01]  /*55d0*/  FMUL R59, R59, 1.9615705013275146484 ;  /* 0x3ffb14be3b3b7820 */ /* 0x000fe20000400000 */
        /* <DEDUP_REMOVED lines=9> */
[----:B------:R-:W-:Y:S04]  /*5670*/  STS [R21], R54 ;  /* 0x0000003615007388 */ /* 0x000fe80000000800 */
[----:B------:R-:W-:Y:S04]  /*5680*/  STS [R21+0x210], R58 ;  /* 0x0002103a15007388 */ /* 0x000fe80000000800 */
[----:B------:R-:W-:Y:S01]  /*5690*/  STS [R21+0x84], R59 ;  /* 0x0000843b15007388 */ /* 0x000fe20000000800 */
[----:B------:R-:W-:Y:S01]  /*56a0*/  FMUL R57, R57, 1.6629391908645629883 ;  /* 0x3fd4db3139397820 */ /* 0x000fe20000400000 */
[----:B------:R-:W-:Y:S01]  /*56b0*/  FFMA R7, R43, -0.41421356797218322754, R39 ;  /* 0xbed413cd2b077823 */ /* 0x000fe20000000027 */
[----:B------:R-:W-:Y:S01]  /*56c0*/  FFMA R39, R39, 0.41421356797218322754, R43 ;  /* 0x3ed413cd27277823 */ /* 0x000fe2000000002b */
[----:B------:R-:W-:-:S02]  /*56d0*/  FADD R43, R5, R6 ;  /* 0x00000006052b7221 */ /* 0x000fc40000000000 */
[----:B------:R0:W-:Y:S02]  /*56e0*/  STS [R21+0x18c], R57 ;  /* 0x00018c3915007388 */ /* 0x0001e40000000800 */
[----:B0-----:R-:W-:Y:S01]  /*56f0*/  FADD R57, R2, R4 ;  /* 0x0000000402397221 */ /* 0x001fe20000000000 */
[----:B------:R-:W-:-:S05]  /*5700*/  FMUL R39, R39, 1.8477590084075927734 ;  /* 0x3fec835e27277820 */ /* 0x000fca0000400000 */
[----:B------:R0:W-:Y:S01]  /*5710*/  STS [R21+0x318], R39 ;  /* 0x0003182715007388 */ /* 0x0001e20000000800 */
[C-C-:B--2---:R-:W-:Y:S01]  /*5720*/  FADD R59, R61.reuse, R60.reuse ;  /* 0x0000003c3d3b7221 */ /* 0x144fe20000000000 */
[C-C-:B---3--:R-:W-:Y:S01]  /*5730*/  FADD R54, R56.reuse, -R55.reuse ;  /* 0x8000003738367221 */ /* 0x148fe20000000000 */
[----:B------:R-:W-:Y:S01]  /*5740*/  FADD R58, R56, R55 ;  /* 0x00000037383a7221 */ /* 0x000fe20000000000 */
[----:B------:R-:W-:Y:S01]  /*5750*/  FADD R55, -R61, R60 ;  /* 0x0000003c3d377221 */ /* 0x000fe20000000100 */
[----:B------:R-:W-:Y:S01]  /*5760*/  FADD R61, R5, -R6 ;  /* 0x80000006053d7221 */ /* 0x000fe20000000000 */
[----:B------:R-:W-:-:S04]  /*5770*/  FADD R56, R2, -R4 ;  /* 0x8000000402387221 */ /* 0x000fc80000000000 */
[C-C-:B------:R-:W-:Y:S01]  /*5780*/  FADD R60, R61.reuse, R56.reuse ;  /* 0x000000383d3c7221 */ /* 0x140fe20000000000 */
[----:B------:R-:W-:-:S03]  /*5790*/  FADD R61, R61, -R56 ;  /* 0x800000383d3d7221 */ /* 0x000fc60000000000 */
[C-C-:B------:R-:W-:Y:S01]  /*57a0*/  FFMA R56, R60.reuse, -0.70710676908493041992, R54.reuse ;  /* 0xbf3504f33c387823 */ /* 0x140fe20000000036 */
[----:B------:R-:W-:Y:S01]  /*57b0*/  FFMA R54, R60, 0.70710676908493041992, R54 ;  /* 0x3f3504f33c367823 */ /* 0x000fe20000000036 */
[C-C-:B------:R-:W-:Y:S01]  /*57c0*/  FFMA R60, R61.reuse, -0.70710676908493041992, R55.reuse ;  /* 0xbf3504f33d3c7823 */ /* 0x140fe20000000037 */
[----:B------:R-:W-:Y:S01]  /*57d0*/  FFMA R55, R61, 0.70710676908493041992, R55 ;  /* 0x3f3504f33d377823 */ /* 0x000fe20000000037 */
[----:B------:R-:W-:Y:S01]  /*57e0*/  MOV R61, R0 ;  /* 0x00000000003d7202 */ /* 0x000fe20000000f00 */
[--C-:B------:R-:W-:Y:S01]  /*57f0*/  FADD R4, R58, -R59.reuse ;  /* 0x8000003b3a047221 */ /* 0x100fe20000000000 */
[----:B------:R-:W-:Y:S01]  /*5800*/  FFMA R5, R60, 0.66817861795425415039, R56 ;  /* 0x3f2b0dc13c057823 */ /* 0x000fe20000000038 */
[----:B------:R-:W-:Y:S01]  /*5810*/  FFMA R0, R56, -0.66817861795425415039, R60 ;  /* 0xbf2b0dc138007823 */ /* 0x000fe2000000003c */
[----:B------:R-:W-:Y:S01]  /*5820*/  FADD R56, R58, R59 ;  /* 0x0000003b3a387221 */ /* 0x000fe20000000000 */
[----:B------:R-:W-:Y:S01]  /*5830*/  FADD R58, R57, R43 ;  /* 0x0000002b393a7221 */ /* 0x000fe20000000000 */
[----:B------:R-:W-:-:S03]  /*5840*/  FFMA R2, R54, 0.19891236722469329834, R55 ;  /* 0x3e4bafaf36027823 */ /* 0x000fc60000000037 */
[C-C-:B------:R-:W-:Y:S01]  /*5850*/  FADD R6, R56.reuse, -R58.reuse ;  /* 0x8000003a38067221 */ /* 0x140fe20000000000 */
[----:B------:R-:W-:Y:S01]  /*5860*/  FADD R58, R56, R58 ;  /* 0x0000003a383a7221 */ /* 0x000fe20000000000 */
[----:B------:R-:W-:Y:S01]  /*5870*/  FMUL R56, R53, -1.6629391908645629883 ;  /* 0xbfd4db3135387820 */ /* 0x000fe20000400000 */
[----:B------:R-:W-:Y:S01]  /*5880*/  FFMA R53, R55, -0.19891236722469329834, R54 ;  /* 0xbe4bafaf37357823 */ /* 0x000fe20000000036 */
[----:B------:R-:W-:Y:S01]  /*5890*/  FMUL R54, R61, 1.9615705013275146484 ;  /* 0x3ffb14be3d367820 */ /* 0x000fe20000400000 */
[----:B------:R-:W-:Y:S02]  /*58a0*/  FMUL R55, R7, 1.8477590084075927734 ;  /* 0x3fec835e07377820 */ /* 0x000fe40000400000 */
[----:B------:R-:W-:Y:S04]  /*58b0*/  STS [R21+0x294], R56 ;  /* 0x0002943815007388 */ /* 0x000fe80000000800 */
[----:B------:R-:W-:Y:S04]  /*58c0*/  STS [R21+0x39c], R54 ;  /* 0x00039c3615007388 */ /* 0x000fe80000000800 */
[----:B------:R-:W-:Y:S01]  /*58d0*/  STS [R21+0x108], R55 ;  /* 0x0001083715007388 */ /* 0x000fe20000000800 */
[----:B------:R-:W-:-:S03]  /*58e0*/  NOP ;  /* 0x0000000000007918 */ /* 0x000fc60000000000 */
[----:B------:R-:W-:Y:S04]  /*58f0*/  LDS R54, [R14] ;  /* 0x000000000e367984 */ /* 0x000fe80000000800 */
[----:B------:R-:W-:Y:S01]  /*5900*/  LDS R55, [R14+0x4] ;  /* 0x000004000e377984 */ /* 0x000fe20000000800 */
[----:B0-----:R-:W-:Y:S01]  /*5910*/  FMUL R39, R58, 1.4142135381698608398 ;  /* 0x3fb504f33a277820 */ /* 0x001fe20000400000 */
[----:B------:R-:W-:Y:S02]  /*5920*/  FADD R43, -R57, R43 ;  /* 0x0000002b392b7221 */ /* 0x000fe40000000100 */
[----:B------:R-:W-:Y:S01]  /*5930*/  LDS R56, [R14+0x8] ;  /* 0x000008000e387984 */ /* 0x000fe20000000800 */
[----:B------:R-:W-:-:S03]  /*5940*/  FMUL R53, R53, 1.9615705013275146484 ;  /* 0x3ffb14be35357820 */ /* 0x000fc60000400000 */
[----:B------:R-:W0:Y:S04]  /*5950*/  LDS R57, [R14+0xc] ;  /* 0x00000c000e397984 */ /* 0x000e280000000800 */
[----:B------:R-:W-:Y:S04]  /*5960*/  LDS R58, [R14+0x10] ;  /* 0x000010000e3a7984 */ /* 0x000fe80000000800 */
[----:B------:R-:W-:Y:S04]  /*5970*/  LDS R59, [R14+0x14] ;  /* 0x000014000e3b7984 */ /* 0x000fe80000000800 */
[----:B------:R-:W-:Y:S04]  /*5980*/  LDS R60, [R14+0x18] ;  /* 0x000018000e3c7984 */ /* 0x000fe80000000800 */
[----:B------:R-:W-:Y:S01]  /*5990*/  LDS R61, [R14+0x1c] ;  /* 0x00001c000e3d7984 */ /* 0x000fe20000000800 */
[----:B------:R-:W-:-:S03]  /*59a0*/  NOP ;  /* 0x0000000000007918 */ /* 0x000fc60000000000 */
[----:B------:R2:W-:Y:S04]  /*59b0*/  STS [R21], R39 ;  /* 0x0000002715007388 */ /* 0x0005e80000000800 */
[----:B------:R3:W-:Y:S01]  /*59c0*/  STS [R21+0x84], R53 ;  /* 0x0000843515007388 */ /* 0x0007e20000000800 */
[----:B--2---:R-:W-:Y:S01]  /*59d0*/  FMUL R39, R6, 1.4142135381698608398 ;  /* 0x3fb504f306277820 */ /* 0x004fe20000400000 */
[----:B---3--:R-:W-:-:S04]  /*59e0*/  FMUL R53, R0, -1.6629391908645629883 ;  /* 0xbfd4db3100357820 */ /* 0x008fc80000400000 */
[----:B------:R2:W-:Y:S01]  /*59f0*/  STS [R21+0x210], R39 ;  /* 0x0002102715007388 */ /* 0x0005e20000000800 */
[----:B------:R-:W-:Y:S01]  /*5a00*/  FFMA R0, R43, -0.41421356797218322754, R4 ;  /* 0xbed413cd2b007823 */ /* 0x000fe20000000004 */
[----:B------:R-:W-:Y:S02]  /*5a10*/  FMUL R5, R5, 1.6629391908645629883 ;  /* 0x3fd4db3105057820 */ /* 0x000fe40000400000 */
[----:B------:R3:W-:Y:S01]  /*5a20*/  STS [R21+0x294], R53 ;  /* 0x0002943515007388 */ /* 0x0007e20000000800 */
[----:B--2---:R-:W-:Y:S01]  /*5a30*/  FFMA R39, R4, 0.41421356797218322754, R43 ;  /* 0x3ed413cd04277823 */ /* 0x004fe2000000002b */
[----:B------:R-:W-:Y:S01]  /*5a40*/  FMUL R43, R2, 1.9615705013275146484 ;  /* 0x3ffb14be022b7820 */ /* 0x000fe20000400000 */
[----:B---3--:R-:W-:Y:S02]  /*5a50*/  FMUL R53, R0, 1.8477590084075927734 ;  /* 0x3fec835e00357820 */ /* 0x008fe40000400000 */
[----:B------:R-:W-:Y:S01]  /*5a60*/  FMUL R39, R39, 1.8477590084075927734 ;  /* 0x3fec835e27277820 */ /* 0x000fe20000400000 */
[----:B------:R-:W-:Y:S01]  /*5a70*/  STS [R21+0x18c], R5 ;  /* 0x00018c0515007388 */ /* 0x000fe20000000800 */
[----:B------:R-:W-:Y:S01]  /*5a80*/  FADD R0, R20, R29 ;  /* 0x0000001d14007221 */ /* 0x000fe20000000000 */
[----:B-1----:R-:W-:-:S02]  /*5a90*/  FADD R4, R19, R28 ;  /* 0x0000001c13047221 */ /* 0x002fc40000000000 */
[----:B------:R-:W-:Y:S04]  /*5aa0*/  STS [R21+0x39c], R43 ;  /* 0x00039c2b15007388 */ /* 0x000fe80000000800 */
[----:B------:R0:W-:Y:S04]  /*5ab0*/  STS [R21+0x108], R53 ;  /* 0x0001083515007388 */ /* 0x0001e80000000800 */
[----:B------:R1:W-:Y:S01]  /*5ac0*/  STS [R21+0x318], R39 ;  /* 0x0003182715007388 */ /* 0x0003e20000000800 */
[----:B------:R-:W-:Y:S01]  /*5ad0*/  NOP ;  /* 0x0000000000007918 */ /* 0x000fe20000000000 */
[----:B0-----:R-:W-:Y:S01]  /*5ae0*/  FADD R53, R32, -R57 ;  /* 0x8000003920357221 */ /* 0x001fe20000000000 */
[----:B-1----:R-:W-:Y:S01]  /*5af0*/  FADD R21, -R20, R29 ;  /* 0x0000001d14157221 */ /* 0x002fe20000000100 */
[----:B------:R-:W-:Y:S01]  /*5b00*/  FADD R20, -R19, R28 ;  /* 0x0000001c13147221 */ /* 0x000fe20000000100 */
[C-C-:B------:R-:W-:Y:S01]  /*5b10*/  FADD R19, -R18.reuse, R27.reuse ;  /* 0x0000001b12137221 */ /* 0x140fe20000000100 */
[----:B------:R-:W-:Y:S01]  /*5b20*/  FADD R27, R18, R27 ;  /* 0x0000001b121b7221 */ /* 0x000fe20000000000 */
[C-C-:B------:R-:W-:Y:S01]  /*5b30*/  FADD R18, -R17.reuse, R26.reuse ;  /* 0x0000001a11127221 */ /* 0x140fe20000000100 */
[----:B------:R-:W-:Y:S01]  /*5b40*/  FADD R26, R17, R26 ;  /* 0x0000001a111a7221 */ /* 0x000fe20000000000 */
[----:B------:R-:W-:Y:S01]  /*5b50*/  FADD R17, R51, -R52 ;  /* 0x8000003433117221 */ /* 0x000fe20000000000 */
[C-C-:B------:R-:W-:Y:S01]  /*5b60*/  FADD R39, R35.reuse, -R54.reuse ;  /* 0x8000003623277221 */ /* 0x140fe20000000000 */
[----:B------:R-:W-:Y:S01]  /*5b70*/  FADD R54, R35, R54 ;  /* 0x0000003623367221 */ /* 0x000fe20000000000 */
[C-C-:B------:R-:W-:Y:S01]  /*5b80*/  FADD R35, R48.reuse, -R45.reuse ;  /* 0x8000002d30237221 */ /* 0x140fe20000000000 */
[----:B------:R-:W-:Y:S01]  /*5b90*/  FADD R48, R48, R45 ;  /* 0x0000002d30307221 */ /* 0x000fe20000000000 */
[--C-:B------:R-:W-:Y:S01]  /*5ba0*/  FADD R45, R17, R39.reuse ;  /* 0x00000027112d7221 */ /* 0x100fe20000000000 */
[--C-:B------:R-:W-:Y:S01]  /*5bb0*/  FADD R29, R49, -R46.reuse ;  /* 0x8000002e311d7221 */ /* 0x100fe20000000000 */
[----:B------:R-:W-:Y:S01]  /*5bc0*/  FADD R39, R17, -R39 ;  /* 0x8000002711277221 */ /* 0x000fe20000000000 */
[----:B------:R-:W-:Y:S01]  /*5bd0*/  FADD R46, R49, R46 ;  /* 0x0000002e312e7221 */ /* 0x000fe20000000000 */
[----:B------:R-:W-:Y:S01]  /*5be0*/  FADD R28, R50, -R47 ;  /* 0x8000002f321c7221 */ /* 0x000fe20000000000 */
[C-C-:B------:R-:W-:Y:S01]  /*5bf0*/  FADD R49, R34.reuse, -R55.reuse ;  /* 0x8000003722317221 */ /* 0x140fe20000000000 */
[----:B------:R-:W-:Y:S01]  /*5c00*/  FADD R55, R34, R55 ;  /* 0x0000003722377221 */ /* 0x000fe20000000000 */
[C-C-:B------:R-:W-:Y:S01]  /*5c10*/  FFMA R34, R39.reuse, -0.70710676908493041992, R21.reuse ;  /* 0xbf3504f327227823 */ /* 0x140fe20000000015 */
[----:B------:R-:W-:Y:S01]  /*5c20*/  FFMA R39, R39, 0.70710676908493041992, R21 ;  /* 0x3f3504f327277823 */ /* 0x000fe20000000015 */
[C-C-:B------:R-:W-:Y:S01]  /*5c30*/  FADD R21, R28.reuse, R49.reuse ;  /* 0x000000311c157221 */ /* 0x140fe20000000000 */
[----:B------:R-:W-:Y:S01]  /*5c40*/  FADD R49, R28, -R49 ;  /* 0x800000311c317221 */ /* 0x000fe20000000000 */
[----:B------:R-:W-:Y:S01]  /*5c50*/  FADD R47, R50, R47 ;  /* 0x0000002f322f7221 */ /* 0x000fe20000000000 */
[C-C-:B------:R-:W-:Y:S01]  /*5c60*/  FADD R50, R33.reuse, -R56.reuse ;  /* 0x8000003821327221 */ /* 0x140fe20000000000 */
[----:B------:R-:W-:Y:S01]  /*5c70*/  FADD R56, R33, R56 ;  /* 0x0000003821387221 */ /* 0x000fe20000000000 */
[C-C-:B------:R-:W-:Y:S01]  /*5c80*/  FFMA R33, R49.reuse, -0.70710676908493041992, R20.reuse ;  /* 0xbf3504f331217823 */ /* 0x140fe20000000014 */
[----:B------:R-:W-:Y:S01]  /*5c90*/  FFMA R20, R49, 0.70710676908493041992, R20 ;  /* 0x3f3504f331147823 */ /* 0x000fe20000000014 */
[C-C-:B------:R-:W-:Y:S01]  /*5ca0*/  FADD R49, R29.reuse, R50.reuse ;  /* 0x000000321d317221 */ /* 0x140fe20000000000 */
[----:B------:R-:W-:Y:S01]  /*5cb0*/  FADD R50, R29, -R50 ;  /* 0x800000321d327221 */ /* 0x000fe20000000000 */
[----:B------:R-:W-:Y:S01]  /*5cc0*/  FADD R57, R32, R57 ;  /* 0x0000003920397221 */ /* 0x000fe20000000000 */
[----:B------:R-:W0:Y:S02]  /*5cd0*/  LDS R43, [R14] ;  /* 0x000000000e2b7984 */ /* 0x000e240000000800 */
[C-C-:B------:R-:W-:Y:S01]  /*5ce0*/  FFMA R32, R50.reuse, -0.70710676908493041992, R19.reuse ;  /* 0xbf3504f332207823 */ /* 0x140fe20000000013 */
[----:B------:R-:W-:Y:S01]  /*5cf0*/  FFMA R19, R50, 0.70710676908493041992, R19 ;  /* 0x3f3504f332137823 */ /* 0x000fe20000000013 */
[C-C-:B------:R-:W-:Y:S01]  /*5d00*/  FADD R50, R35.reuse, R53.reuse ;  /* 0x0000003523327221 */ /* 0x140fe20000000000 */
[----:B------:R-:W-:Y:S01]  /*5d10*/  FADD R53, R35, -R53 ;  /* 0x8000003523357221 */ /* 0x000fe20000000000 */
[C-C-:B------:R-:W-:Y:S01]  /*5d20*/  FADD R35, R57.reuse, R48.reuse ;  /* 0x0000003039237221 */ /* 0x140fe20000000000 */
[----:B------:R-:W-:-:S02]  /*5d30*/  FADD R48, -R57, R48 ;  /* 0x0000003039307221 */ /* 0x000fc40000000100 */
[----:B------:R-:W2:Y:S01]  /*5d40*/  LDL.LU R57, [R1+0x18] ;  /* 0x0000180001397983 */ /* 0x000ea20000300800 */
[----:B------:R-:W-:-:S03]  /*5d50*/  FADD R51, R51, R52 ;  /* 0x0000003433337221 */ /* 0x000fc60000000000 */
[----:B------:R-:W1:Y:S01]  /*5d60*/  LDS R52, [R14+0x4] ;  /* 0x000004000e347984 */ /* 0x000e620000000800 */
[C-C-:B------:R-:W-:Y:S01]  /*5d70*/  FADD R28, R55.reuse, R47.reuse ;  /* 0x0000002f371c7221 */ /* 0x140fe20000000000 */
[----:B------:R-:W-:Y:S01]  /*5d80*/  FADD R47, -R55, R47 ;  /* 0x0000002f372f7221 */ /* 0x000fe20000000100 */
[C-C-:B------:R-:W-:Y:S01]  /*5d90*/  FADD R17, R54.reuse, R51.reuse ;  /* 0x0000003336117221 */ /* 0x140fe20000000000 */
[----:B------:R-:W-:Y:S02]  /*5da0*/  FADD R51, -R54, R51 ;  /* 0x0000003336337221 */ /* 0x000fe40000000100 */
[----:B------:R-:W3:Y:S01]  /*5db0*/  LDS R54, [R14+0x8] ;  /* 0x000008000e367984 */ /* 0x000ee20000000800 */
[C-C-:B------:R-:W-:Y:S01]  /*5dc0*/  FADD R29, R56.reuse, R46.reuse ;  /* 0x0000002e381d7221 */ /* 0x140fe20000000000 */
[----:B------:R-:W-:Y:S01]  /*5dd0*/  FADD R46, -R56, R46 ;  /* 0x0000002e382e7221 */ /* 0x000fe20000000100 */
[C-C-:B0-----:R-:W-:Y:S01]  /*5de0*/  FADD R55, R38.reuse, -R43.reuse ;  /* 0x8000002b26377221 */ /* 0x141fe20000000000 */
[----:B------:R-:W-:Y:S01]  /*5df0*/  FADD R43, R38, R43 ;  /* 0x0000002b262b7221 */ /* 0x000fe20000000000 */
[C-C-:B------:R-:W-:Y:S01]  /*5e00*/  FFMA R38, R53.reuse, -0.70710676908493041992, R18.reuse ;  /* 0xbf3504f335267823 */ /* 0x140fe20000000012 */
[----:B------:R-:W-:Y:S01]  /*5e10*/  FFMA R18, R53, 0.70710676908493041992, R18 ;  /* 0x3f3504f335127823 */ /* 0x000fe20000000012 */
[C-C-:B------:R-:W-:Y:S01]  /*5e20*/  FFMA R53, R45.reuse, -0.70710676908493041992, R55.reuse ;  /* 0xbf3504f32d357823 */ /* 0x140fe20000000037 */
[----:B------:R-:W-:Y:S01]  /*5e30*/  FFMA R45, R45, 0.70710676908493041992, R55 ;  /* 0x3f3504f32d2d7823 */ /* 0x000fe20000000037 */
[C-C-:B------:R-:W-:Y:S01]  /*5e40*/  FADD R55, R43.reuse, R0.reuse ;  /* 0x000000002b377221 */ /* 0x140fe20000000000 */
[----:B------:R-:W-:Y:S01]  /*5e50*/  FADD R43, R43, -R0 ;  /* 0x800000002b2b7221 */ /* 0x000fe20000000000 */
[----:B------:R-:W-:Y:S01]  /*5e60*/  FFMA R2, R53, -0.66817861795425415039, R34 ;  /* 0xbf2b0dc135027823 */ /* 0x000fe20000000022 */
[----:B------:R-:W-:-:S02]  /*5e70*/  FFMA R7, R45, 0.19891236722469329834, R39 ;  /* 0x3e4bafaf2d077823 */ /* 0x000fc40000000027 */
[----:B------:R-:W-:Y:S02]  /*5e80*/  FFMA R5, R43, 0.41421356797218322754, R51 ;  /* 0x3ed413cd2b057823 */ /* 0x000fe40000000033 */
[----:B------:R0:W-:Y:S04]  /*5e90*/  STL [R1+0x100], R2 ;  /* 0x0001000201007387 */ /* 0x0001e80000100800 */
[----:B------:R-:W-:Y:S04]  /*5ea0*/  STL [R1+0xf4], R7 ;  /* 0x0000f40701007387 */ /* 0x000fe80000100800 */
[----:B------:R-:W-:Y:S04]  /*5eb0*/  STL [R1+0xfc], R5 ;  /* 0x0000fc0501007387 */ /* 0x000fe80000100800 */
[----:B------:R-:W4:Y:S01]  /*5ec0*/  LDL.LU R56, [R1+0x2c] ;  /* 0x00002c0001387983 */ /* 0x000f220000300800 */
[----:B------:R-:W-:Y:S01]  /*5ed0*/  FFMA R6, R34, 0.66817861795425415039, R53 ;  /* 0x3f2b0dc122067823 */ /* 0x000fe20000000035 */
[C-C-:B------:R-:W-:Y:S01]  /*5ee0*/  FADD R0, R55.reuse, -R17.reuse ;  /* 0x8000001137007221 */ /* 0x140fe20000000000 */
[----:B------:R-:W-:Y:S01]  /*5ef0*/  FADD R34, R55, R17 ;  /* 0x0000001137227221 */ /* 0x000fe20000000000 */
[C-C-:B-1----:R-:W-:Y:S01]  /*5f00*/  FADD R17, R37.reuse, -R52.reuse ;  /* 0x8000003425117221 */ /* 0x142fe20000000000 */
[----:B------:R-:W-:Y:S01]  /*5f10*/  FADD R37, R37, R52 ;  /* 0x0000003425257221 */ /* 0x000fe20000000000 */
[----:B------:R-:W2:Y:S01]  /*5f20*/  LDS R53, [R14+0xc] ;  /* 0x00000c000e357984 */ /* 0x000ea20000000800 */
[----:B------:R-:W-:Y:S01]  /*5f30*/  FFMA R52, R51, -0.41421356797218322754, R43 ;  /* 0xbed413cd33347823 */ /* 0x000fe2000000002b */
[----:B------:R-:W-:Y:S01]  /*5f40*/  FFMA R43, R21, -0.70710676908493041992, R17 ;  /* 0xbf3504f3152b7823 */ /* 0x000fe20000000011 */
[----:B------:R-:W-:Y:S01]  /*5f50*/  FFMA R55, R39, -0.19891236722469329834, R45 ;  /* 0xbe4bafaf27377823 */ /* 0x000fe2000000002d */
[----:B------:R-:W-:Y:S01]  /*5f60*/  FFMA R39, R21, 0.70710676908493041992, R17 ;  /* 0x3f3504f315277823 */ /* 0x000fe20000000011 */
[C-C-:B------:R-:W-:Y:S01]  /*5f70*/  FADD R17, R37.reuse, R4.reuse ;  /* 0x0000000425117221 */ /* 0x140fe20000000000 */
[----:B------:R-:W-:Y:S01]  /*5f80*/  FADD R37, R37, -R4 ;  /* 0x8000000425257221 */ /* 0x000fe20000000000 */
[----:B0-----:R-:W-:Y:S01]  /*5f90*/  FFMA R2, R33, 0.66817861795425415039, R43 ;  /* 0x3f2b0dc121027823 */ /* 0x001fe2000000002b */
[----:B------:R-:W-:Y:S01]  /*5fa0*/  FFMA R4, R43, -0.66817861795425415039, R33 ;  /* 0xbf2b0dc12b047823 */ /* 0x000fe20000000021 */
[----:B------:R-:W4:Y:S04]  /*5fb0*/  LDS R21, [R14+0x10] ;  /* 0x000010000e157984 */ /* 0x000f280000000800 */
[----:B------:R0:W-:Y:S04]  /*5fc0*/  STL [R1], R2 ;  /* 0x0000000201007387 */ /* 0x0001e80000100800 */
[----:B------:R1:W-:Y:S01]  /*5fd0*/  STL [R1+0x54], R4 ;  /* 0x0000540401007387 */ /* 0x0003e20000100800 */
[C-C-:B0-----:R-:W-:Y:S01]  /*5fe0*/  FADD R2, R17.reuse, -R28.reuse ;  /* 0x8000001c11027221 */ /* 0x141fe20000000000 */
[----:B------:R-:W-:Y:S01]  /*5ff0*/  FADD R28, R17, R28 ;  /* 0x0000001c111c7221 */ /* 0x000fe20000000000 */
[----:B-1----:R-:W-:Y:S01]  /*6000*/  FFMA R4, R39, 0.19891236722469329834, R20 ;  /* 0x3e4bafaf27047823 */ /* 0x002fe20000000014 */
[----:B------:R-:W-:Y:S01]  /*6010*/  FFMA R17, R20, -0.19891236722469329834, R39 ;  /* 0xbe4bafaf14117823 */ /* 0x000fe20000000027 */
[----:B---3--:R-:W-:-:S03]  /*6020*/  FADD R20, R36, -R54 ;  /* 0x8000003624147221 */ /* 0x008fc60000000000 */
[----:B------:R0:W-:Y:S01]  /*6030*/  STL [R1+0xf8], R4 ;  /* 0x0000f80401007387 */ /* 0x0001e20000100800 */
[C-C-:B------:R-:W-:Y:S01]  /*6040*/  FFMA R33, R49.reuse, -0.70710676908493041992, R20.reuse ;  /* 0xbf3504f331217823 */ /* 0x140fe20000000014 */
[----:B------:R-:W-:Y:S01]  /*6050*/  FFMA R49, R49, 0.70710676908493041992, R20 ;  /* 0x3f3504f331317823 */ /* 0x000fe20000000014 */
[----:B0-----:R-:W-:-:S05]  /*6060*/  FFMA R4, R37, 0.41421356797218322754, R47 ;  /* 0x3ed413cd25047823 */ /* 0x001fca000000002f */
[----:B------:R0:W-:Y:S01]  /*6070*/  STL [R1+0x64], R4 ;  /* 0x0000640401007387 */ /* 0x0001e20000100800 */
[----:B------:R-:W-:Y:S01]  /*6080*/  FADD R54, R36, R54 ;  /* 0x0000003624367221 */ /* 0x000fe20000000000 */
[----:B------:R-:W-:Y:S01]  /*6090*/  FFMA R36, R47, -0.41421356797218322754, R37 ;  /* 0xbed413cd2f247823 */ /* 0x000fe20000000025 */
[----:B0-----:R-:W-:Y:S02]  /*60a0*/  FFMA R4, R33, -0.66817861795425415039, R32 ;  /* 0xbf2b0dc121047823 */ /* 0x001fe40000000020 */
[----:B------:R-:W-:-:S03]  /*60b0*/  FADD R37, R54, -R27 ;  /* 0x8000001b36257221 */ /* 0x000fc60000000000 */
[----:B------:R0:W-:Y:S01]  /*60c0*/  STL [R1+0x3c], R4 ;  /* 0x00003c0401007387 */ /* 0x0001e20000100800 */
[----:B------:R-:W-:Y:S01]  /*60d0*/  FADD R20, R54, R27 ;  /* 0x0000001b36147221 */ /* 0x000fe20000000000 */
[----:B0-----:R-:W-:-:S03]  /*60e0*/  FFMA R4, R49, 0.19891236722469329834, R19 ;  /* 0x3e4bafaf31047823 */ /* 0x001fc60000000013 */
[C-C-:B------:R-:W-:Y:S01]  /*60f0*/  FADD R54, R20.reuse, -R29.reuse ;  /* 0x8000001d14367221 */ /* 0x140fe20000000000 */
[----:B------:R-:W-:Y:S01]  /*6100*/  FADD R29, R20, R29 ;  /* 0x0000001d141d7221 */ /* 0x000fe20000000000 */
[----:B------:R0:W-:Y:S01]  /*6110*/  STL [R1+0x70], R4 ;  /* 0x0000700401007387 */ /* 0x0001e20000100800 */
[----:B------:R-:W-:Y:S01]  /*6120*/  FFMA R20, R19, -0.19891236722469329834, R49 ;  /* 0xbe4bafaf13147823 */ /* 0x000fe20000000031 */
[----:B0-----:R-:W-:-:S05]  /*6130*/  FFMA R4, R37, 0.41421356797218322754, R46 ;  /* 0x3ed413cd25047823 */ /* 0x001fca000000002e */
[----:B------:R0:W-:Y:S01]  /*6140*/  STL [R1+0x58], R4 ;  /* 0x0000580401007387 */ /* 0x0001e20000100800 */
[C-C-:B--2---:R-:W-:Y:S01]  /*6150*/  FADD R19, R57.reuse, -R53.reuse ;  /* 0x8000003539137221 */ /* 0x144fe20000000000 */
[----:B------:R-:W-:Y:S02]  /*6160*/  FADD R53, R57, R53 ;  /* 0x0000003539357221 */ /* 0x000fe40000000000 */
[----:B------:R-:W2:Y:S01]  /*6170*/  LDL.LU R57, [R1+0x48] ;  /* 0x0000480001397983 */ /* 0x000ea20000300800 */
[----:B------:R-:W-:Y:S01]  /*6180*/  FFMA R51, R32, 0.66817861795425415039, R33 ;  /* 0x3f2b0dc120337823 */ /* 0x000fe20000000021 */
[C-C-:B------:R-:W-:Y:S01]  /*6190*/  FFMA R33, R50.reuse, -0.70710676908493041992, R19.reuse ;  /* 0xbf3504f332217823 */ /* 0x140fe20000000013 */
[----:B------:R-:W-:Y:S01]  /*61a0*/  FADD R43, R53, R26 ;  /* 0x0000001a352b7221 */ /* 0x000fe20000000000 */
[----:B------:R-:W-:Y:S02]  /*61b0*/  FFMA R50, R50, 0.70710676908493041992, R19 ;  /* 0x3f3504f332327823 */ /* 0x000fe40000000013 */
[----:B------:R-:W-:Y:S01]  /*61c0*/  FFMA R32, R38, 0.66817861795425415039, R33 ;  /* 0x3f2b0dc126207823 */ /* 0x000fe20000000021 */
[----:B------:R-:W-:Y:S01]  /*61d0*/  FFMA R5, R33, -0.66817861795425415039, R38 ;  /* 0xbf2b0dc121057823 */ /* 0x000fe20000000026 */
[C---:B------:R-:W-:Y:S01]  /*61e0*/  FADD R49, R43.reuse, -R35 ;  /* 0x800000232b317221 */ /* 0x040fe20000000000 */
[C---:B------:R-:W-:Y:S01]  /*61f0*/  FADD R33, -R16.reuse, R25 ;  /* 0x0000001910217221 */ /* 0x040fe20000000100 */
[----:B------:R-:W-:Y:S01]  /*6200*/  FADD R43, R43, R35 ;  /* 0x000000232b2b7221 */ /* 0x000fe20000000000 */
[----:B------:R-:W-:Y:S01]  /*6210*/  FADD R16, R16, R25 ;  /* 0x0000001910107221 */ /* 0x000fe20000000000 */
[----:B------:R-:W-:Y:S01]  /*6220*/  FADD R25, R11, -R44 ;  /* 0x8000002c0b197221 */ /* 0x000fe20000000000 */
[C---:B------:R-:W-:Y:S01]  /*6230*/  FADD R35, R31.reuse, -R58 ;  /* 0x8000003a1f237221 */ /* 0x040fe20000000000 */
[----:B------:R-:W-:Y:S01]  /*6240*/  FFMA R19, R18, -0.19891236722469329834, R50 ;  /* 0xbe4bafaf12137823 */ /* 0x000fe20000000032 */
[----:B0-----:R-:W-:Y:S01]  /*6250*/  FFMA R4, R50, 0.19891236722469329834, R18 ;  /* 0x3e4bafaf32047823 */ /* 0x001fe20000000012 */
[----:B------:R-:W-:Y:S01]  /*6260*/  FADD R58, R31, R58 ;  /* 0x0000003a1f3a7221 */ /* 0x000fe20000000000 */
[C-C-:B------:R-:W-:Y:S01]  /*6270*/  FADD R31, R25.reuse, R35.reuse ;  /* 0x00000023191f7221 */ /* 0x140fe20000000000 */
[----:B------:R-:W-:Y:S01]  /*6280*/  FADD R35, R25, -R35 ;  /* 0x8000002319237221 */ /* 0x000fe20000000000 */
[----:B------:R-:W-:Y:S01]  /*6290*/  FADD R11, R11, R44 ;  /* 0x0000002c0b0b7221 */ /* 0x000fe20000000000 */
[----:B------:R-:W-:Y:S01]  /*62a0*/  STL [R1+0x68], R4 ;  /* 0x0000680401007387 */ /* 0x000fe20000100800 */
[C-C-:B----4-:R-:W-:Y:S01]  /*62b0*/  FADD R18, R56.reuse, -R21.reuse ;  /* 0x8000001538127221 */ /* 0x150fe20000000000 */
[----:B------:R-:W-:-:S02]  /*62c0*/  FADD R21, R56, R21 ;  /* 0x0000001538157221 */ /* 0x000fc40000000000 */
[----:B------:R-:W3:Y:S01]  /*62d0*/  LDL.LU R56, [R1+0x4c] ;  /* 0x00004c0001387983 */ /* 0x000ee20000300800 */
[C-C-:B------:R-:W-:Y:S01]  /*62e0*/  FFMA R45, R31.reuse, -0.70710676908493041992, R18.reuse ;  /* 0xbf3504f31f2d7823 */ /* 0x140fe20000000012 */
[----:B------:R-:W-:Y:S01]  /*62f0*/  FFMA R25, R31, 0.70710676908493041992, R18 ;  /* 0x3f3504f31f197823 */ /* 0x000fe20000000012 */
[C-C-:B------:R-:W-:Y:S01]  /*6300*/  FFMA R18, R35.reuse, -0.70710676908493041992, R33.reuse ;  /* 0xbf3504f323127823 */ /* 0x140fe20000000021 */
[----:B------:R-:W-:-:S03]  /*6310*/  FFMA R33, R35, 0.70710676908493041992, R33 ;  /* 0x3f3504f323217823 */ /* 0x000fc60000000021 */
[----:B------:R-:W-:Y:S01]  /*6320*/  FFMA R31, R18, 0.66817861795425415039, R45 ;  /* 0x3f2b0dc1121f7823 */ /* 0x000fe2000000002d */
[----:B------:R-:W-:Y:S01]  /*6330*/  FFMA R45, R45, -0.66817861795425415039, R18 ;  /* 0xbf2b0dc12d2d7823 */ /* 0x000fe20000000012 */
[C-C-:B------:R-:W-:Y:S01]  /*6340*/  FADD R18, R21.reuse, R16.reuse ;  /* 0x0000001015127221 */ /* 0x140fe20000000000 */
[----:B------:R-:W-:Y:S01]  /*6350*/  FADD R21, R21, -R16 ;  /* 0x8000001015157221 */ /* 0x000fe20000000000 */
[C---:B------:R-:W-:Y:S01]  /*6360*/  FADD R16, R58.reuse, R11 ;  /* 0x0000000b3a107221 */ /* 0x040fe20000000000 */
[----:B------:R-:W-:Y:S01]  /*6370*/  FFMA R7, R25, 0.19891236722469329834, R33 ;  /* 0x3e4bafaf19077823 */ /* 0x000fe20000000021 */
[----:B------:R-:W-:Y:S02]  /*6380*/  FADD R11, -R58, R11 ;  /* 0x0000000b3a0b7221 */ /* 0x000fe40000000100 */
[C-C-:B------:R-:W-:Y:S01]  /*6390*/  FADD R38, R18.reuse, -R16.reuse ;  /* 0x8000001012267221 */ /* 0x140fe20000000000 */
[----:B------:R-:W-:Y:S01]  /*63a0*/  FADD R16, R18, R16 ;  /* 0x0000001012107221 */ /* 0x000fe20000000000 */
[----:B------:R-:W-:Y:S01]  /*63b0*/  FFMA R18, R33, -0.19891236722469329834, R25 ;  /* 0xbe4bafaf21127823 */ /* 0x000fe20000000019 */
[----:B------:R0:W-:Y:S01]  /*63c0*/  STL [R1+0x44], R7 ;  /* 0x0000440701007387 */ /* 0x0001e20000100800 */
[----:B------:R-:W-:-:S03]  /*63d0*/  FFMA R25, R11, -0.41421356797218322754, R21 ;  /* 0xbed413cd0b197823 */ /* 0x000fc60000000015 */
[----:B------:R-:W4:Y:S01]  /*63e0*/  LDL.LU R50, [R1+0x50] ;  /* 0x0000500001327983 */ /* 0x000f220000300800 */
[----:B0-----:R-:W-:-:S03]  /*63f0*/  FFMA R7, R21, 0.41421356797218322754, R11 ;  /* 0x3ed413cd15077823 */ /* 0x001fc6000000000b */
[----:B------:R-:W2:Y:S02]  /*6400*/  LDS R11, [R14+0x14] ;  /* 0x000014000e0b7984 */ /* 0x000ea40000000800 */
[C-C-:B--2---:R-:W-:Y:S01]  /*6410*/  FADD R21, R57.reuse, -R11.reuse ;  /* 0x8000000b39157221 */ /* 0x144fe20000000000 */
[----:B------:R-:W-:Y:S02]  /*6420*/  FADD R11, R57, R11 ;  /* 0x0000000b390b7221 */ /* 0x000fe40000000000 */
[----:B------:R-:W2:Y:S01]  /*6430*/  LDL.LU R57, [R1+0x20] ;  /* 0x0000200001397983 */ /* 0x000ea20000300800 */
[C-C-:B------:R-:W-:Y:S01]  /*6440*/  FADD R33, -R15.reuse, R24.reuse ;  /* 0x000000180f217221 */ /* 0x140fe20000000100 */
[----:B------:R-:W-:Y:S01]  /*6450*/  FADD R15, R15, R24 ;  /* 0x000000180f0f7221 */ /* 0x000fe20000000000 */
[----:B------:R-:W-:Y:S01]  /*6460*/  FADD R24, R10, -R42 ;  /* 0x8000002a0a187221 */ /* 0x000fe20000000000 */
[C-C-:B------:R-:W-:Y:S01]  /*6470*/  FADD R35, R30.reuse, -R59.reuse ;  /* 0x8000003b1e237221 */ /* 0x140fe20000000000 */
[----:B------:R-:W-:-:S03]  /*6480*/  FADD R59, R30, R59 ;  /* 0x0000003b1e3b7221 */ /* 0x000fc60000000000 */
[C-C-:B------:R-:W-:Y:S01]  /*6490*/  FADD R30, R24.reuse, R35.reuse ;  /* 0x00000023181e7221 */ /* 0x140fe20000000000 */
[----:B------:R-:W-:Y:S01]  /*64a0*/  FADD R35, R24, -R35 ;  /* 0x8000002318237221 */ /* 0x000fe20000000000 */
[----:B------:R-:W-:Y:S02]  /*64b0*/  FFMA R27, R46, -0.41421356797218322754, R37 ;  /* 0xbed413cd2e1b7823 */ /* 0x000fe40000000025 */
        /* <DEDUP_REMOVED lines=10> */
[----:B------:R-:W-:-:S03]  /*6560*/  FADD R10, -R59, R10 ;  /* 0x0000000a3b0a7221 */ /* 0x000fc60000000100 */
[C-C-:B------:R-:W-:Y:S01]  /*6570*/  FADD R39, R21.reuse, -R15.reuse ;  /* 0x8000000f15277221 */ /* 0x140fe20000000000 */
[----:B------:R-:W-:Y:S01]  /*6580*/  FADD R15, R21, R15 ;  /* 0x0000000f150f7221 */ /* 0x000fe20000000000 */
[----:B------:R-:W-:Y:S01]  /*6590*/  FFMA R21, R30, -0.19891236722469329834, R24 ;  /* 0xbe4bafaf1e157823 */ /* 0x000fe20000000018 */
[----:B------:R-:W-:Y:S01]  /*65a0*/  FFMA R24, R24, 0.19891236722469329834, R30 ;  /* 0x3e4bafaf18187823 */ /* 0x000fe2000000001e */
[----:B------:R-:W-:Y:S01]  /*65b0*/  FFMA R30, R10, -0.41421356797218322754, R11 ;  /* 0xbed413cd0a1e7823 */ /* 0x000fe2000000000b */
[----:B------:R-:W-:Y:S02]  /*65c0*/  FFMA R58, R11, 0.41421356797218322754, R10 ;  /* 0x3ed413cd0b3a7823 */ /* 0x000fe4000000000a */
[----:B------:R-:W3:Y:S04]  /*65d0*/  LDS R10, [R14+0x18] ;  /* 0x000018000e0a7984 */ /* 0x000ee80000000800 */
[----:B------:R-:W4:Y:S01]  /*65e0*/  LDS R14, [R14+0x1c] ;  /* 0x00001c000e0e7984 */ /* 0x000f220000000800 */
[C-C-:B------:R-:W-:Y:S01]  /*65f0*/  FADD R11, -R13.reuse, R23.reuse ;  /* 0x000000170d0b7221 */ /* 0x140fe20000000100 */
[----:B------:R-:W-:Y:S01]  /*6600*/  FADD R13, R13, R23 ;  /* 0x000000170d0d7221 */ /* 0x000fe20000000000 */
[----:B------:R-:W-:Y:S01]  /*6610*/  FADD R23, R9, -R41 ;  /* 0x8000002909177221 */ /* 0x000fe20000000000 */
[--C-:B------:R-:W-:Y:S01]  /*6620*/  FADD R35, R3, -R60.reuse ;  /* 0x8000003c03237221 */ /* 0x100fe20000000000 */
[----:B------:R3:W-:Y:S03]  /*6630*/  STL [R1+0x34], R24 ;  /* 0x0000341801007387 */ /* 0x0007e60000100800 */
[C-C-:B------:R-:W-:Y:S01]  /*6640*/  FADD R37, R23.reuse, R35.reuse ;  /* 0x0000002317257221 */ /* 0x140fe20000000000 */
[----:B------:R-:W-:Y:S01]  /*6650*/  FADD R23, R23, -R35 ;  /* 0x8000002317177221 */ /* 0x000fe20000000000 */
[----:B------:R-:W-:Y:S01]  /*6660*/  FADD R9, R9, R41 ;  /* 0x0000002909097221 */ /* 0x000fe20000000000 */
[----:B------:R-:W-:Y:S01]  /*6670*/  FADD R60, R3, R60 ;  /* 0x0000003c033c7221 */ /* 0x000fe20000000000 */
[----:B------:R-:W-:Y:S01]  /*6680*/  FADD R53, R53, -R26 ;  /* 0x8000001a35357221 */ /* 0x000fe20000000000 */
[C-C-:B---3--:R-:W-:Y:S01]  /*6690*/  FADD R24, R56.reuse, -R10.reuse ;  /* 0x8000000a38187221 */ /* 0x148fe20000000000 */
[----:B------:R-:W-:-:S03]  /*66a0*/  FADD R10, R56, R10 ;  /* 0x0000000a380a7221 */ /* 0x000fc60000000000 */
[C-C-:B------:R-:W-:Y:S01]  /*66b0*/  FFMA R47, R37.reuse, -0.70710676908493041992, R24.reuse ;  /* 0xbf3504f3252f7823 */ /* 0x140fe20000000018 */
[----:B------:R-:W-:Y:S01]  /*66c0*/  FFMA R24, R37, 0.70710676908493041992, R24 ;  /* 0x3f3504f325187823 */ /* 0x000fe20000000018 */
[C-C-:B------:R-:W-:Y:S01]  /*66d0*/  FFMA R37, R23.reuse, -0.70710676908493041992, R11.reuse ;  /* 0xbf3504f317257823 */ /* 0x140fe2000000000b */
[----:B------:R-:W-:Y:S01]  /*66e0*/  FFMA R11, R23, 0.70710676908493041992, R11 ;  /* 0x3f3504f3170b7823 */ /* 0x000fe2000000000b */
[C-C-:B------:R-:W-:Y:S01]  /*66f0*/  FADD R23, R10.reuse, R13.reuse ;  /* 0x0000000d0a177221 */ /* 0x140fe20000000000 */
[----:B------:R-:W-:Y:S01]  /*6700*/  FADD R10, R10, -R13 ;  /* 0x8000000d0a0a7221 */ /* 0x000fe20000000000 */
[C-C-:B------:R-:W-:Y:S01]  /*6710*/  FADD R13, R60.reuse, R9.reuse ;  /* 0x000000093c0d7221 */ /* 0x140fe20000000000 */
[----:B------:R-:W-:Y:S01]  /*6720*/  FADD R9, -R60, R9 ;  /* 0x000000093c097221 */ /* 0x000fe20000000100 */
[----:B------:R-:W-:Y:S02]  /*6730*/  FFMA R3, R24, 0.19891236722469329834, R11 ;  /* 0x3e4bafaf18037823 */ /* 0x000fe4000000000b */
[----:B------:R-:W-:Y:S01]  /*6740*/  FADD R41, R23, -R13 ;  /* 0x8000000d17297221 */ /* 0x000fe20000000000 */
[----:B------:R-:W-:Y:S01]  /*6750*/  FFMA R44, R9, -0.41421356797218322754, R10 ;  /* 0xbed413cd092c7823 */ /* 0x000fe2000000000a */
[----:B------:R-:W-:Y:S01]  /*6760*/  FFMA R56, R10, 0.41421356797218322754, R9 ;  /* 0x3ed413cd0a387823 */ /* 0x000fe20000000009 */
[----:B------:R-:W-:Y:S01]  /*6770*/  FADD R13, R23, R13 ;  /* 0x0000000d170d7221 */ /* 0x000fe20000000000 */
[C---:B------:R-:W-:Y:S01]  /*6780*/  FADD R10, -R12.reuse, R22 ;  /* 0x000000160c0a7221 */ /* 0x040fe20000000100 */
[----:B------:R-:W-:Y:S01]  /*6790*/  FFMA R23, R11, -0.19891236722469329834, R24 ;  /* 0xbe4bafaf0b177823 */ /* 0x000fe20000000018 */
[----:B------:R-:W-:Y:S01]  /*67a0*/  FADD R12, R12, R22 ;  /* 0x000000160c0c7221 */ /* 0x000fe20000000000 */
[----:B------:R-:W-:Y:S01]  /*67b0*/  FADD R22, R8, -R61 ;  /* 0x8000003d08167221 */ /* 0x000fe20000000000 */
[----:B----4-:R-:W-:Y:S01]  /*67c0*/  FADD R9, R50, -R14 ;  /* 0x8000000e32097221 */ /* 0x010fe20000000000 */
[----:B------:R-:W-:Y:S01]  /*67d0*/  FFMA R26, R48, -0.41421356797218322754, R53 ;  /* 0xbed413cd301a7823 */ /* 0x000fe20000000035 */
[----:B------:R-:W-:Y:S01]  /*67e0*/  FFMA R4, R53, 0.41421356797218322754, R48 ;  /* 0x3ed413cd35047823 */ /* 0x000fe20000000030 */
[----:B------:R-:W-:Y:S01]  /*67f0*/  FFMA R35, R37, 0.66817861795425415039, R47 ;  /* 0x3f2b0dc125237823 */ /* 0x000fe2000000002f */
[----:B------:R-:W-:Y:S01]  /*6800*/  FFMA R47, R47, -0.66817861795425415039, R37 ;  /* 0xbf2b0dc12f2f7823 */ /* 0x000fe20000000025 */
[----:B------:R-:W-:Y:S01]  /*6810*/  FADD R14, R50, R14 ;  /* 0x0000000e320e7221 */ /* 0x000fe20000000000 */
[----:B------:R-:W-:-:S02]  /*6820*/  FADD R61, R8, R61 ;  /* 0x0000003d083d7221 */ /* 0x000fc40000000000 */
[----:B------:R-:W3:Y:S01]  /*6830*/  LDL.LU R8, [R1+0x104] ;  /* 0x0001040001087983 */ /* 0x000ee20000300800 */
[----:B------:R-:W-:Y:S01]  /*6840*/  MOV R50, R6 ;  /* 0x0000000600327202 */ /* 0x000fe20000000f00 */
[----:B------:R-:W-:Y:S01]  /*6850*/  FMUL R6, R16, 1.4142135381698608398 ;  /* 0x3fb504f310067820 */ /* 0x000fe20000400000 */
[----:B------:R-:W-:Y:S01]  /*6860*/  FMUL R13, R13, 1.4142135381698608398 ;  /* 0x3fb504f30d0d7820 */ /* 0x000fe20000400000 */
[----:B--2---:R-:W-:-:S04]  /*6870*/  FADD R11, R57, -R40 ;  /* 0x80000028390b7221 */ /* 0x004fc80000000000 */
[C-C-:B------:R-:W-:Y:S01]  /*6880*/  FADD R24, R11.reuse, R22.reuse ;  /* 0x000000160b187221 */ /* 0x140fe20000000000 */
[----:B------:R-:W-:-:S03]  /*6890*/  FADD R11, R11, -R22 ;  /* 0x800000160b0b7221 */ /* 0x000fc60000000000 */
[C-C-:B------:R-:W-:Y:S01]  /*68a0*/  FFMA R48, R24.reuse, -0.70710676908493041992, R9.reuse ;  /* 0xbf3504f318307823 */ /* 0x140fe20000000009 */
[C-C-:B------:R-:W-:Y:S01]  /*68b0*/  FFMA R22, R11.reuse, -0.70710676908493041992, R10.reuse ;  /* 0xbf3504f30b167823 */ /* 0x140fe2000000000a */
[----:B------:R-:W-:Y:S01]  /*68c0*/  FFMA R9, R24, 0.70710676908493041992, R9 ;  /* 0x3f3504f318097823 */ /* 0x000fe20000000009 */
[----:B------:R-:W-:Y:S02]  /*68d0*/  FFMA R10, R11, 0.70710676908493041992, R10 ;  /* 0x3f3504f30b0a7823 */ /* 0x000fe4000000000a */
[----:B------:R-:W-:Y:S01]  /*68e0*/  FFMA R37, R22, 0.66817861795425415039, R48 ;  /* 0x3f2b0dc116257823 */ /* 0x000fe20000000030 */
[----:B------:R-:W-:Y:S01]  /*68f0*/  FFMA R48, R48, -0.66817861795425415039, R22 ;  /* 0xbf2b0dc130307823 */ /* 0x000fe20000000016 */
[----:B------:R-:W-:Y:S01]  /*6900*/  FFMA R22, R10, -0.19891236722469329834, R9 ;  /* 0xbe4bafaf0a167823 */ /* 0x000fe20000000009 */
[----:B------:R-:W-:Y:S02]  /*6910*/  FFMA R9, R9, 0.19891236722469329834, R10 ;  /* 0x3e4bafaf09097823 */ /* 0x000fe4000000000a */
[----:B------:R-:W0:Y:S01]  /*6920*/  LDC R10, c[0x0][0x39c] ;  /* 0x0000e700ff0a7b82 */ /* 0x000e220000000800 */
[----:B------:R-:W-:Y:S01]  /*6930*/  FADD R40, R57, R40 ;  /* 0x0000002839287221 */ /* 0x000fe20000000000 */
[C-C-:B------:R-:W-:Y:S01]  /*6940*/  FADD R11, R14.reuse, R12.reuse ;  /* 0x0000000c0e0b7221 */ /* 0x140fe20000000000 */
[----:B------:R-:W-:-:S02]  /*6950*/  FADD R12, R14, -R12 ;  /* 0x8000000c0e0c7221 */ /* 0x000fc40000000000 */
[----:B------:R-:W-:Y:S01]  /*6960*/  FADD R14, R61, R40 ;  /* 0x000000283d0e7221 */ /* 0x000fe20000000000 */
[----:B------:R1:W-:Y:S03]  /*6970*/  STL [R1+0x30], R9 ;  /* 0x0000300901007387 */ /* 0x0003e60000100800 */
[C-C-:B------:R-:W-:Y:S01]  /*6980*/  FADD R42, R11.reuse, -R14.reuse ;  /* 0x8000000e0b2a7221 */ /* 0x140fe20000000000 */
[----:B------:R-:W-:Y:S01]  /*6990*/  FADD R14, R11, R14 ;  /* 0x0000000e0b0e7221 */ /* 0x000fe20000000000 */
[----:B------:R-:W-:Y:S01]  /*69a0*/  FMUL R11, R34, 1.4142135381698608398 ;  /* 0x3fb504f3220b7820 */ /* 0x000fe20000400000 */
[----:B-1----:R-:W-:-:S04]  /*69b0*/  FMUL R9, R28, 1.4142135381698608398 ;  /* 0x3fb504f31c097820 */ /* 0x002fc80000400000 */
[----:B------:R1:W-:Y:S01]  /*69c0*/  STL [R1+0xc], R11 ;  /* 0x00000c0b01007387 */ /* 0x0003e20000100800 */
[----:B0-----:R-:W-:-:S04]  /*69d0*/  FSEL R10, R10, RZ, P0 ;  /* 0x000000ff0a0a7208 */ /* 0x001fc80000000000 */
[CC--:B------:R-:W-:Y:S02]  /*69e0*/  FSETP.GE.AND P0, PT, |R11|.reuse, R10.reuse, PT ;  /* 0x0000000a0b00720b */ /* 0x0c0fe40003f06200 */
[----:B-1----:R-:W-:Y:S02]  /*69f0*/  FSET.BF.GE.AND R11, |R11|, R10, PT ;  /* 0x0000000a0b0b720a */ /* 0x002fe40003806200 */
[----:B------:R-:W-:Y:S01]  /*6a00*/  FSET.BF.GE.AND R10, |R9|, UR4, PT ;  /* 0x00000004090a7c0a */ /* 0x000fe2000b806200 */
[----:B------:R-:W0:Y:S01]  /*6a10*/  LDCU UR4, c[0x0][0x39c] ;  /* 0x00007380ff0477ac */ /* 0x000e220008000800 */
[----:B------:R-:W-:-:S03]  /*6a20*/  FADD R57, -R61, R40 ;  /* 0x000000283d397221 */ /* 0x000fc60000000100 */
[----:B------:R-:W-:Y:S01]  /*6a30*/  FADD R11, R11, R10 ;  /* 0x0000000a0b0b7221 */ /* 0x000fe20000000000 */
[----:B------:R-:W-:Y:S01]  /*6a40*/  FMUL R10, R29, 1.4142135381698608398 ;  /* 0x3fb504f31d0a7820 */ /* 0x000fe20000400000 */
[----:B------:R-:W-:Y:S01]  /*6a50*/  FFMA R40, R57, -0.41421356797218322754, R12 ;  /* 0xbed413cd39287823 */ /* 0x000fe2000000000c */
[----:B------:R-:W-:-:S03]  /*6a60*/  FFMA R57, R12, 0.41421356797218322754, R57 ;  /* 0x3ed413cd0c397823 */ /* 0x000fc60000000039 */
[----:B0-----:R-:W-:Y:S01]  /*6a70*/  FSET.BF.GE.AND R12, |R10|, UR4, PT ;  /* 0x000000040a0c7c0a */ /* 0x001fe2000b806200 */
[----:B------:R-:W0:Y:S04]  /*6a80*/  LDCU UR4, c[0x0][0x39c] ;  /* 0x00007380ff0477ac */ /* 0x000e280008000800 */
[----:B------:R-:W-:Y:S01]  /*6a90*/  FADD R12, R11, R12 ;  /* 0x0000000c0b0c7221 */ /* 0x000fe20000000000 */
[----:B------:R-:W-:-:S05]  /*6aa0*/  FMUL R11, R43, 1.4142135381698608398 ;  /* 0x3fb504f32b0b7820 */ /* 0x000fca0000400000 */
[----:B0-----:R-:W-:Y:S01]  /*6ab0*/  FSET.BF.GE.AND R24, |R11|, UR4, PT ;  /* 0x000000040b187c0a */ /* 0x001fe2000b806200 */
[----:B------:R-:W0:Y:S04]  /*6ac0*/  LDCU UR4, c[0x0][0x39c] ;  /* 0x00007380ff0477ac */ /* 0x000e280008000800 */
[----:B------:R-:W-:Y:S01]  /*6ad0*/  FADD R12, R12, R24 ;  /* 0x000000180c0c7221 */ /* 0x000fe20000000000 */
        /* <DEDUP_REMOVED lines=8> */
[----:B------:R-:W0:Y:S01]  /*6b60*/  LDCU UR4, c[0x0][0x39c] ;  /* 0x00007380ff0477ac */ /* 0x000e220008000800 */
[----:B------:R-:W-:-:S03]  /*6b70*/  FMUL R14, R14, 1.4142135381698608398 ;  /* 0x3fb504f30e0e7820 */ /* 0x000fc60000400000 */
[----:B------:R-:W-:Y:S02]  /*6b80*/  FADD R16, R16, R15 ;  /* 0x0000000f10107221 */ /* 0x000fe40000000000 */
[----:B0-----:R-:W-:Y:S01]  /*6b90*/  FSET.BF.GE.AND R15, |R14|, UR4, PT ;  /* 0x000000040e0f7c0a */ /* 0x001fe2000b806200 */
[----:B------:R-:W0:Y:S01]  /*6ba0*/  LDCU UR4, c[0x0][0x39c] ;  /* 0x00007380ff0477ac */ /* 0x000e220008000800 */
[----:B------:R-:W-:-:S03]  /*6bb0*/  FMUL R28, R55, 1.9615705013275146484 ;  /* 0x3ffb14be371c7820 */ /* 0x000fc60000400000 */
[----:B------:R-:W-:Y:S01]  /*6bc0*/  FADD R16, R16, R15 ;  /* 0x0000000f10107221 */ /* 0x000fe20000000000 */
[----:B------:R-:W-:Y:S01]  /*6bd0*/  FMUL R24, R52, 1.8477590084075927734 ;  /* 0x3fec835e34187820 */ /* 0x000fe20000400000 */
[----:B0-----:R-:W-:Y:S01]  /*6be0*/  FSET.BF.GE.AND R15, |R28|, UR4, PT ;  /* 0x000000041c0f7c0a */ /* 0x001fe2000b806200 */
[----:B------:R-:W0:Y:S01]  /*6bf0*/  LDCU UR4, c[0x0][0x39c] ;  /* 0x00007380ff0477ac */ /* 0x000e220008000800 */
[----:B------:R-:W-:Y:S03]  /*6c00*/  STL [R1+0x8], R28 ;  /* 0x0000081c01007387 */ /* 0x000fe60000100800 */
[----:B------:R-:W-:Y:S01]  /*6c10*/  FADD R16, R16, R15 ;  /* 0x0000000f10107221 */ /* 0x000fe20000000000 */
[----:B------:R-:W-:Y:S01]  /*6c20*/  FMUL R15, R17, 1.9615705013275146484 ;  /* 0x3ffb14be110f7820 */ /* 0x000fe20000400000 */
[----:B------:R1:W-:Y:S01]  /*6c30*/  STL [R1+0x4], R24 ;  /* 0x0000041801007387 */ /* 0x0003e20000100800 */
[----:B------:R-:W-:-:S03]  /*6c40*/  MOV R53, R50 ;  /* 0x0000003200357202 */ /* 0x000fc60000000f00 */
[----:B------:R-:W2:Y:S01]  /*6c50*/  LDL.LU R50, [R1] ;  /* 0x0000000001327983 */ /* 0x000ea20000300800 */
[----:B0-----:R-:W-:Y:S01]  /*6c60*/  FSET.BF.GE.AND R17, |R15|, UR4, PT ;  /* 0x000000040f117c0a */ /* 0x001fe2000b806200 */
[----:B------:R-:W0:Y:S04]  /*6c70*/  LDCU UR4, c[0x0][0x39c] ;  /* 0x00007380ff0477ac */ /* 0x000e280008000800 */
[----:B------:R-:W-:Y:S01]  /*6c80*/  FADD R17, R16, R17 ;  /* 0x0000001110117221 */ /* 0x000fe20000000000 */
[----:B------:R-:W-:-:S05]  /*6c90*/  FMUL R16, R20, 1.9615705013275146484 ;  /* 0x3ffb14be14107820 */ /* 0x000fca0000400000 */
[----:B0-----:R-:W-:Y:S01]  /*6ca0*/  FSET.BF.GE.AND R20, |R16|, UR4, PT ;  /* 0x0000000410147c0a */ /* 0x001fe2000b806200 */
[----:B------:R-:W0:Y:S04]  /*6cb0*/  LDCU UR4, c[0x0][0x39c] ;  /* 0x00007380ff0477ac */ /* 0x000e280008000800 */
[----:B------:R-:W-:Y:S01]  /*6cc0*/  FADD R20, R17, R20 ;  /* 0x0000001411147221 */ /* 0x000fe20000000000 */
[----:B------:R-:W-:-:S05]  /*6cd0*/  FMUL R17, R19, 1.9615705013275146484 ;  /* 0x3ffb14be13117820 */ /* 0x000fca0000400000 */
[----:B0-----:R-:W-:Y:S01]  /*6ce0*/  FSET.BF.GE.AND R19, |R17|, UR4, PT ;  /* 0x0000000411137c0a */ /* 0x001fe2000b806200 */
[----:B------:R-:W0:Y:S01]  /*6cf0*/  LDCU UR4, c[0x0][0x39c] ;  /* 0x00007380ff0477ac */ /* 0x000e220008000800 */
[----:B------:R-:W-:-:S03]  /*6d00*/  FMUL R18, R18, 1.9615705013275146484 ;  /* 0x3ffb14be12127820 */ /* 0x000fc60000400000 */
[----:B------:R-:W-:Y:S02]  /*6d10*/  FADD R20, R20, R19 ;  /* 0x0000001314147221 */ /* 0x000fe40000000000 */
        /* <DEDUP_REMOVED lines=15> */
[----:B0-----:R-:W-:Y:S01]  /*6e10*/  FSET.BF.GE.AND R22, |R24|, UR4, PT ;  /* 0x0000000418167c0a */ /* 0x001fe2000b806200 */
[----:B------:R-:W1:Y:S04]  /*6e20*/  LDCU UR4, c[0x0][0x39c] ;  /* 0x00007380ff0477ac */ /* 0x000e680008000800 */
[----:B------:R-:W-:Y:S01]  /*6e30*/  FADD R23, R23, R22 ;  /* 0x0000001617177221 */ /* 0x000fe20000000000 */
[----:B------:R-:W-:-:S05]  /*6e40*/  FMUL R22, R36, 1.8477590084075927734 ;  /* 0x3fec835e24167820 */ /* 0x000fca0000400000 */
[----:B-1----:R-:W-:Y:S01]  /*6e50*/  FSET.BF.GE.AND R24, |R22|, UR4, PT ;  /* 0x0000000416187c0a */ /* 0x002fe2000b806200 */
[----:B------:R-:W0:Y:S04]  /*6e60*/  LDCU UR4, c[0x0][0x39c] ;  /* 0x00007380ff0477ac */ /* 0x000e280008000800 */
[----:B------:R-:W-:Y:S01]  /*6e70*/  FADD R24, R23, R24 ;  /* 0x0000001817187221 */ /* 0x000fe20000000000 */
[----:B------:R-:W-:-:S05]  /*6e80*/  FMUL R23, R27, 1.8477590084075927734 ;  /* 0x3fec835e1b177820 */ /* 0x000fca0000400000 */
[----:B0-----:R-:W-:Y:S01]  /*6e90*/  FSET.BF.GE.AND R27, |R23|, UR4, PT ;  /* 0x00000004171b7c0a */ /* 0x001fe2000b806200 */
[----:B------:R-:W0:Y:S04]  /*6ea0*/  LDCU UR4, c[0x0][0x39c] ;  /* 0x00007380ff0477ac */ /* 0x000e280008000800 */
[----:B------:R-:W-:Y:S01]  /*6eb0*/  FADD R27, R24, R27 ;  /* 0x0000001b181b7221 */ /* 0x000fe20000000000 */
[----:B------:R-:W-:-:S05]  /*6ec0*/  FMUL R24, R26, 1.8477590084075927734 ;  /* 0x3fec835e1a187820 */ /* 0x000fca0000400000 */
[----:B0-----:R-:W-:Y:S01]  /*6ed0*/  FSET.BF.GE.AND R26, |R24|, UR4, PT ;  /* 0x00000004181a7c0a */ /* 0x001fe2000b806200 */
[----:B------:R-:W0:Y:S01]  /*6ee0*/  LDCU UR4, c[0x0][0x39c] ;  /* 0x00007380ff0477ac */ /* 0x000e220008000800 */
[----:B------:R-:W-:-:S03]  /*6ef0*/  FMUL R25, R25, 1.8477590084075927734 ;  /* 0x3fec835e19197820 */ /* 0x000fc60000400000 */
[----:B------:R-:W-:Y:S02]  /*6f00*/  FADD R27, R27, R26 ;  /* 0x0000001a1b1b7221 */ /* 0x000fe40000000000 */
[----:B0-----:R-:W-:Y:S01]  /*6f10*/  FSET.BF.GE.AND R26, |R25|, UR4, PT ;  /* 0x00000004191a7c0a */ /* 0x001fe2000b806200 */
        /* <DEDUP_REMOVED lines=13> */
[----:B------:R-:W-:-:S03]  /*6ff0*/  FMUL R34, R53, 1.6629391908645629883 ;  /* 0x3fd4db3135227820 */ /* 0x000fc60000400000 */
[----:B------:R-:W-:Y:S02]  /*7000*/  FADD R29, R29, R30 ;  /* 0x0000001e1d1d7221 */ /* 0x000fe40000000000 */
[----:B0-----:R-:W-:Y:S01]  /*7010*/  FSET.BF.GE.AND R30, |R34|, UR4, PT ;  /* 0x00000004221e7c0a */ /* 0x001fe2000b806200 */
[----:B------:R-:W0:Y:S01]  /*7020*/  LDCU UR4, c[0x0][0x39c] ;  /* 0x00007380ff0477ac */ /* 0x000e220008000800 */
[----:B------:R2:W-:Y:S03]  /*7030*/  STL [R1+0x10], R34 ;  /* 0x0000102201007387 */ /* 0x0005e60000100800 */
[----:B------:R-:W-:Y:S01]  /*7040*/  FADD R29, R29, R30 ;  /* 0x0000001e1d1d7221 */ /* 0x000fe20000000000 */
[----:B--2---:R-:W-:-:S05]  /*7050*/  FMUL R34, R50, 1.6629391908645629883 ;  /* 0x3fd4db3132227820 */ /* 0x004fca0000400000 */
[----:B0-----:R-:W-:Y:S01]  /*7060*/  FSET.BF.GE.AND R30, |R34|, UR4, PT ;  /* 0x00000004221e7c0a */ /* 0x001fe2000b806200 */
[----:B------:R-:W0:Y:S04]  /*7070*/  LDCU UR4, c[0x0][0x39c] ;  /* 0x00007380ff0477ac */ /* 0x000e280008000800 */
[----:B------:R-:W-:Y:S01]  /*7080*/  FADD R30, R29, R30 ;  /* 0x0000001e1d1e7221 */ /* 0x000fe20000000000 */
[----:B------:R-:W-:Y:S01]  /*7090*/  FMUL R29, R51, 1.6629391908645629883 ;  /* 0x3fd4db31331d7820 */ /* 0x000fe20000400000 */
[----:B------:R0:W-:Y:S04]  /*70a0*/  STL [R1], R34 ;  /* 0x0000002201007387 */ /* 0x0001e80000100800 */
[----:B0-----:R-:W-:Y:S01]  /*70b0*/  FSET.BF.GE.AND R34, |R29|, UR4, PT ;  /* 0x000000041d227c0a */ /* 0x001fe2000b806200 */
[----:B------:R-:W0:Y:S04]  /*70c0*/  LDCU UR4, c[0x0][0x39c] ;  /* 0x00007380ff0477ac */ /* 0x000e280008000800 */
[----:B------:R-:W-:Y:S01]  /*70d0*/  FADD R34, R30, R34 ;  /* 0x000000221e227221 */ /* 0x000fe20000000000 */
[----:B------:R-:W-:-:S05]  /*70e0*/  FMUL R30, R32, 1.6629391908645629883 ;  /* 0x3fd4db31201e7820 */ /* 0x000fca0000400000 */
[----:B0-----:R-:W-:Y:S01]  /*70f0*/  FSET.BF.GE.AND R32, |R30|, UR4, PT ;  /* 0x000000041e207c0a */ /* 0x001fe2000b806200 */
[----:B------:R-:W0:Y:S01]  /*7100*/  LDCU UR4, c[0x0][0x39c] ;  /* 0x00007380ff0477ac */ /* 0x000e220008000800 */
[----:B------:R-:W-:-:S03]  /*7110*/  FMUL R31, R31, 1.6629391908645629883 ;  /* 0x3fd4db311f1f7820 */ /* 0x000fc60000400000 */
[----:B------:R-:W-:Y:S02]  /*7120*/  FADD R34, R34, R32 ;  /* 0x0000002022227221 */ /* 0x000fe40000000000 */
[----:B0-----:R-:W-:Y:S01]  /*7130*/  FSET.BF.GE.AND R32, |R31|, UR4, PT ;  /* 0x000000041f207c0a */ /* 0x001fe2000b806200 */
[----:B------:R-:W0:Y:S04]  /*7140*/  LDCU UR4, c[0x0][0x39c] ;  /* 0x00007380ff0477ac */ /* 0x000e280008000800 */
[----:B------:R-:W-:Y:S01]  /*7150*/  FADD R34, R34, R32 ;  /* 0x0000002022227221 */ /* 0x000fe20000000000 */
[----:B------:R-:W-:-:S05]  /*7160*/  FMUL R32, R33, 1.6629391908645629883 ;  /* 0x3fd4db3121207820 */ /* 0x000fca0000400000 */
        /* <DEDUP_REMOVED lines=9> */
[----:B------:R-:W0:Y:S01]  /*7200*/  LDCU UR4, c[0x0][0x39c] ;  /* 0x00007380ff0477ac */ /* 0x000e220008000800 */
[----:B------:R-:W-:-:S03]  /*7210*/  FMUL R0, R0, 1.4142135381698608398 ;  /* 0x3fb504f300007820 */ /* 0x000fc60000400000 */
[----:B------:R-:W-:Y:S02]  /*7220*/  FADD R36, R36, R35 ;  /* 0x0000002324247221 */ /* 0x000fe40000000000 */
[----:B0-----:R-:W-:Y:S01]  /*7230*/  FSET.BF.GE.AND R35, |R0|, UR4, PT ;  /* 0x0000000400237c0a */ /* 0x001fe2000b806200 */
[----:B------:R-:W0:Y:S04]  /*7240*/  LDCU UR4, c[0x0][0x39c] ;  /* 0x00007380ff0477ac */ /* 0x000e280008000800 */
[----:B------:R-:W-:Y:S01]  /*7250*/  FADD R36, R36, R35 ;  /* 0x0000002324247221 */ /* 0x000fe20000000000 */
[----:B------:R-:W-:Y:S02]  /*7260*/  FMUL R35, R2, 1.4142135381698608398 ;  /* 0x3fb504f302237820 */ /* 0x000fe40000400000 */
[----:B------:R-:W2:Y:S04]  /*7270*/  LDL.LU R2, [R1+0x100] ;  /* 0x0001000001027983 */ /* 0x000ea80000300800 */
[----:B------:R-:W4:Y:S04]  /*7280*/  LDL.LU R53, [R1+0x54] ;  /* 0x0000540001357983 */ /* 0x000f280000300800 */
[----:B------:R-:W3:Y:S01]  /*7290*/  LDL.LU R50, [R1+0x3c] ;  /* 0x00003c0001327983 */ /* 0x000ee20000300800 */
[----:B0-----:R-:W-:Y:S01]  /*72a0*/  FSET.BF.GE.AND R37, |R35|, UR4, PT ;  /* 0x0000000423257c0a */ /* 0x001fe2000b806200 */
[----:B------:R-:W0:Y:S01]  /*72b0*/  LDCU UR4, c[0x0][0x39c] ;  /* 0x00007380ff0477ac */ /* 0x000e220008000800 */
[----:B------:R-:W-:Y:S01]  /*72c0*/  FMUL R38, R38, 1.4142135381698608398 ;  /* 0x3fb504f326267820 */ /* 0x000fe20000400000 */
[----:B------:R-:W-:Y:S01]  /*72d0*/  FMUL R39, R39, 1.4142135381698608398 ;  /* 0x3fb504f327277820 */ /* 0x000fe20000400000 */
[----:B------:R-:W3:Y:S01]  /*72e0*/  LDL.LU R60, [R1+0x64] ;  /* 0x00006400013c7983 */ /* 0x000ee20000300800 */
[----:B------:R-:W-:Y:S01]  /*72f0*/  FADD R37, R36, R37 ;  /* 0x0000002524257221 */ /* 0x000fe20000000000 */
[----:B------:R-:W-:-:S02]  /*7300*/  FMUL R36, R54, 1.4142135381698608398 ;  /* 0x3fb504f336247820 */ /* 0x000fc40000400000 */
[----:B------:R-:W3:Y:S03]  /*7310*/  LDL.LU R59, [R1+0x58] ;  /* 0x00005800013b7983 */ /* 0x000ee60000300800 */
        /* <DEDUP_REMOVED lines=17> */
[----:B------:R-:W-:-:S05]  /*7430*/  FMUL R41, R42, 1.4142135381698608398 ;  /* 0x3fb504f32a297820 */ /* 0x000fca0000400000 */
[----:B0-----:R-:W-:Y:S01]  /*7440*/  FSET.BF.GE.AND R49, |R41|, UR4, PT ;  /* 0x0000000429317c0a */ /* 0x001fe2000b806200 */
[----:B------:R-:W0:Y:S04]  /*7450*/  LDCU UR4, c[0x0][0x39c] ;  /* 0x00007380ff0477ac */ /* 0x000e280008000800 */
[----:B------:R-:W-:Y:S01]  /*7460*/  FADD R49, R43, R49 ;  /* 0x000000312b317221 */ /* 0x000fe20000000000 */
[----:B--2---:R-:W-:-:S05]  /*7470*/  FMUL R2, R2, -1.6629391908645629883 ;  /* 0xbfd4db3102027820 */ /* 0x004fca0000400000 */
[----:B0-----:R-:W-:Y:S01]  /*7480*/  FSET.BF.GE.AND R42, |R2|, UR4, PT ;  /* 0x00000004022a7c0a */ /* 0x001fe2000b806200 */
[----:B------:R-:W0:Y:S04]  /*7490*/  LDCU UR4, c[0x0][0x39c] ;  /* 0x00007380ff0477ac */ /* 0x000e280008000800 */
[----:B------:R-:W-:Y:S01]  /*74a0*/  FADD R49, R49, R42 ;  /* 0x0000002a31317221 */ /* 0x000fe20000000000 */
[----:B----4-:R-:W-:-:S05]  /*74b0*/  FMUL R42, R53, -1.6629391908645629883 ;  /* 0xbfd4db31352a7820 */ /* 0x010fca0000400000 */
[----:B0-----:R-:W-:Y:S01]  /*74c0*/  FSET.BF.GE.AND R43, |R42|, UR4, PT ;  /* 0x000000042a2b7c0a */ /* 0x001fe2000b806200 */
[----:B------:R-:W0:Y:S04]  /*74d0*/  LDCU UR4, c[0x0][0x39c] ;  /* 0x00007380ff0477ac */ /* 0x000e280008000800 */
[----:B------:R-:W-:Y:S01]  /*74e0*/  FADD R49, R49, R43 ;  /* 0x0000002b31317221 */ /* 0x000fe20000000000 */
[----:B---3--:R-:W-:-:S05]  /*74f0*/  FMUL R43, R50, -1.6629391908645629883 ;  /* 0xbfd4db31322b7820 */ /* 0x008fca0000400000 */
[----:B0-----:R-:W-:Y:S01]  /*7500*/  FSET.BF.GE.AND R44, |R43|, UR4, PT ;  /* 0x000000042b2c7c0a */ /* 0x001fe2000b806200 */
[----:B------:R-:W0:Y:S04]  /*7510*/  LDCU UR4, c[0x0][0x39c] ;  /* 0x00007380ff0477ac */ /* 0x000e280008000800 */
[----:B------:R-:W-:Y:S01]  /*7520*/  FADD R49, R49, R44 ;  /* 0x0000002c31317221 */ /* 0x000fe20000000000 */
[----:B------:R-:W-:Y:S02]  /*7530*/  FMUL R44, R5, -1.6629391908645629883 ;  /* 0xbfd4db31052c7820 */ /* 0x000fe40000400000 */
[----:B------:R-:W2:Y:S03]  /*7540*/  LDL.LU R5, [R1+0xfc] ;  /* 0x0000fc0001057983 */ /* 0x000ea60000300800 */
[----:B0-----:R-:W-:Y:S01]  /*7550*/  FSET.BF.GE.AND R50, |R44|, UR4, PT ;  /* 0x000000042c327c0a */ /* 0x001fe2000b806200 */
[----:B------:R-:W0:Y:S01]  /*7560*/  LDCU UR4, c[0x0][0x39c] ;  /* 0x00007380ff0477ac */ /* 0x000e220008000800 */
[----:B------:R-:W-:-:S03]  /*7570*/  FMUL R45, R45, -1.6629391908645629883 ;  /* 0xbfd4db312d2d7820 */ /* 0x000fc60000400000 */
[----:B------:R-:W-:Y:S02]  /*7580*/  FADD R49, R49, R50 ;  /* 0x0000003231317221 */ /* 0x000fe40000000000 */
        /* <DEDUP_REMOVED lines=13> */
[----:B------:R-:W0:Y:S04]  /*7660*/  LDCU UR4, c[0x0][0x39c] ;  /* 0x00007380ff0477ac */ /* 0x000e280008000800 */
[----:B------:R-:W-:Y:S01]  /*7670*/  FADD R53, R49, R53 ;  /* 0x0000003531357221 */ /* 0x000fe20000000000 */
[----:B------:R-:W-:-:S05]  /*7680*/  FMUL R50, R60, 1.8477590084075927734 ;  /* 0x3fec835e3c327820 */ /* 0x000fca0000400000 */
[----:B------:R1:W-:Y:S01]  /*7690*/  STL [R1+0x14], R50 ;  /* 0x0000143201007387 */ /* 0x0003e20000100800 */
[----:B--2---:R-:W-:-:S05]  /*76a0*/  FMUL R5, R5, 1.8477590084075927734 ;  /* 0x3fec835e05057820 */ /* 0x004fca0000400000 */
        /* <DEDUP_REMOVED lines=10> */
[----:B------:R-:W-:Y:S02]  /*7750*/  FMUL R50, R4, 1.8477590084075927734 ;  /* 0x3fec835e04327820 */ /* 0x000fe40000400000 */
[----:B------:R-:W2:Y:S04]  /*7760*/  LDL.LU R4, [R1+0xf8] ;  /* 0x0000f80001047983 */ /* 0x000ea80000300800 */
[----:B------:R-:W3:Y:S01]  /*7770*/  LDL.LU R59, [R1+0x68] ;  /* 0x00006800013b7983 */ /* 0x000ee20000300800 */
[----:B0-----:R-:W-:Y:S01]  /*7780*/  FSET.BF.GE.AND R51, |R50|, UR4, PT ;  /* 0x0000000432337c0a */ /* 0x001fe2000b806200 */
[----:B------:R-:W0:Y:S04]  /*7790*/  LDCU UR4, c[0x0][0x39c] ;  /* 0x00007380ff0477ac */ /* 0x000e280008000800 */
[----:B------:R-:W-:Y:S01]  /*77a0*/  FADD R53, R53, R51 ;  /* 0x0000003335357221 */ /* 0x000fe20000000000 */
[----:B------:R-:W-:-:S02]  /*77b0*/  FMUL R51, R7, 1.8477590084075927734 ;  /* 0x3fec835e07337820 */ /* 0x000fc40000400000 */
[----:B------:R-:W4:Y:S04]  /*77c0*/  LDL.LU R7, [R1+0xf4] ;  /* 0x0000f40001077983 */ /* 0x000f280000300800 */
[----:B------:R-:W3:Y:S04]  /*77d0*/  LDL.LU R60, [R1+0x44] ;  /* 0x00004400013c7983 */ /* 0x000ee80000300800 */
[----:B------:R-:W3:Y:S01]  /*77e0*/  LDL.LU R61, [R1+0x34] ;  /* 0x00003400013d7983 */ /* 0x000ee20000300800 */
[----:B0-----:R-:W-:Y:S01]  /*77f0*/  FSET.BF.GE.AND R52, |R51|, UR4, PT ;  /* 0x0000000433347c0a */ /* 0x001fe2000b806200 */
[----:B------:R-:W0:Y:S04]  /*7800*/  LDCU UR4, c[0x0][0x39c] ;  /* 0x00007380ff0477ac */ /* 0x000e280008000800 */
[----:B------:R-:W-:Y:S01]  /*7810*/  FADD R54, R53, R52 ;  /* 0x0000003435367221 */ /* 0x000fe20000000000 */
[----:B------:R-:W-:-:S02]  /*7820*/  FMUL R52, R58, 1.8477590084075927734 ;  /* 0x3fec835e3a347820 */ /* 0x000fc40000400000 */
[----:B------:R-:W3:Y:S03]  /*7830*/  LDL.LU R58, [R1+0x70] ;  /* 0x00007000013a7983 */ /* 0x000ee60000300800 */
        /* <DEDUP_REMOVED lines=11> */
[----:B--2---:R-:W-:Y:S01]  /*78f0*/  FMUL R4, R4, 1.9615705013275146484 ;  /* 0x3ffb14be04047820 */ /* 0x004fe20000400000 */
[----:B----4-:R-:W-:-:S05]  /*7900*/  FMUL R7, R7, 1.9615705013275146484 ;  /* 0x3ffb14be07077820 */ /* 0x010fca0000400000 */
[----:B0-----:R-:W-:Y:S01]  /*7910*/  FSET.BF.GE.AND R55, |R7|, UR4, PT ;  /* 0x0000000407377c0a */ /* 0x001fe2000b806200 */
[----:B------:R-:W0:Y:S04]  /*7920*/  LDCU UR4, c[0x0][0x39c] ;  /* 0x00007380ff0477ac */ /* 0x000e280008000800 */
[----:B------:R-:W-:Y:S01]  /*7930*/  FADD R56, R56, R55 ;  /* 0x0000003738387221 */ /* 0x000fe20000000000 */
[----:B0-----:R-:W-:Y:S01]  /*7940*/  FSET.BF.GE.AND R55, |R4|, UR4, PT ;  /* 0x0000000404377c0a */ /* 0x001fe2000b806200 */
[----:B------:R-:W0:Y:S04]  /*7950*/  LDCU UR4, c[0x0][0x39c] ;  /* 0x00007380ff0477ac */ /* 0x000e280008000800 */
[----:B------:R-:W-:Y:S01]  /*7960*/  FADD R57, R56, R55 ;  /* 0x0000003738397221 */ /* 0x000fe20000000000 */
[----:B---3--:R-:W-:-:S05]  /*7970*/  FMUL R55, R58, 1.9615705013275146484 ;  /* 0x3ffb14be3a377820 */ /* 0x008fca0000400000 */
        /* <DEDUP_REMOVED lines=18> */
[----:B------:R-:W-:Y:S02]  /*7aa0*/  FADD R3, R61, R60 ;  /* 0x0000003c3d037221 */ /* 0x000fe40000000000 */
[----:B------:R-:W2:Y:S02]  /*7ab0*/  LDL.LU R60, [R1+0x30] ;  /* 0x00003000013c7983 */ /* 0x000ea40000300800 */
[----:B--2---:R-:W-:-:S05]  /*7ac0*/  FMUL R60, R60, 1.9615705013275146484 ;  /* 0x3ffb14be3c3c7820 */ /* 0x004fca0000400000 */
[----:B------:R-:W-:Y:S01]  /*7ad0*/  FSET.BF.GE.AND R61, |R60|, UR7, PT ;  /* 0x000000073c3d7c0a */ /* 0x000fe2000b806200 */
[----:B------:R-:W1:Y:S04]  /*7ae0*/  LDCU UR7, c[0x0][0x39c] ;  /* 0x00007380ff0777ac */ /* 0x000e680008000800 */
[----:B------:R-:W-:Y:S02]  /*7af0*/  FADD R61, R3, R61 ;  /* 0x0000003d033d7221 */ /* 0x000fe40000000000 */
[----:B------:R-:W2:Y:S04]  /*7b00*/  LDL.LU R3, [R1+0xf0] ;  /* 0x0000f00001037983 */ /* 0x000ea80000300800 */
[----:B------:R3:W-:Y:S04]  /*7b10*/  STL [R1+0xec], R38 ;  /* 0x0000ec2601007387 */ /* 0x0007e80000100800 */
[----:B------:R-:W-:Y:S04]  /*7b20*/  STL [R1+0x2c], R61 ;  /* 0x00002c3d01007387 */ /* 0x000fe80000100800 */
[----:B---3--:R-:W3:Y:S04]  /*7b30*/  LDL.LU R38, [R1+0x2c] ;  /* 0x00002c0001267983 */ /* 0x008ee80000300800 */
[----:B------:R4:W-:Y:S04]  /*7b40*/  STL [R1+0xe8], R45 ;  /* 0x0000e82d01007387 */ /* 0x0009e80000100800 */
[----:B------:R0:W-:Y:S04]  /*7b50*/  STL [R1+0xe4], R51 ;  /* 0x0000e43301007387 */ /* 0x0001e80000100800 */
[----:B------:R1:W-:Y:S04]  /*7b60*/  STL [R1+0xe0], R57 ;  /* 0x0000e03901007387 */ /* 0x0003e80000100800 */
[----:B--2---:R2:W-:Y:S04]  /*7b70*/  STL [R1+0xdc], R3 ;  /* 0x0000dc0301007387 */ /* 0x0045e80000100800 */
[----:B----4-:R-:W4:Y:S04]  /*7b80*/  LDL.LU R45, [R1+0xc] ;  /* 0x00000c00012d7983 */ /* 0x010f280000300800 */
[----:B0-----:R-:W4:Y:S04]  /*7b90*/  LDL.LU R51, [R1+0x8] ;  /* 0x0000080001337983 */ /* 0x001f280000300800 */
[----:B-1----:R-:W4:Y:S04]  /*7ba0*/  LDL.LU R57, [R1+0x4] ;  /* 0x0000040001397983 */ /* 0x002f280000300800 */
[----:B--2---:R-:W2:Y:S04]  /*7bb0*/  LDL.LU R3, [R1+0x10] ;  /* 0x0000100001037983 */ /* 0x004ea80000300800 */
[----:B---3--:R-:W0:Y:S01]  /*7bc0*/  SHFL.BFLY PT, R61, R38, 0x4, 0x181f ;  /* 0x0c981f00263d7f89 */ /* 0x008e2200000e0000 */
[----:B------:R-:W-:-:S04]  /*7bd0*/  LOP3.LUT R8, R8, 0xfffff7ff, RZ, 0xc0, !PT ;  /* 0xfffff7ff08087812 */ /* 0x000fc800078ec0ff */
[----:B------:R-:W-:-:S04]  /*7be0*/  @P0 LOP3.LUT R8, R8, 0x800, RZ, 0xfc, !PT ;  /* 0x0000080008080812 */ /* 0x000fc800078efcff */
[----:B------:R-:W-:Y:S01]  /*7bf0*/  LOP3.LUT R8, R8, 0xfffffdff, RZ, 0xc0, !PT ;  /* 0xfffffdff08087812 */ /* 0x000fe200078ec0ff */
[----:B0-----:R-:W-:-:S05]  /*7c00*/  FADD R61, R38, R61 ;  /* 0x0000003d263d7221 */ /* 0x001fca0000000000 */
[----:B------:R-:W0:Y:S01]  /*7c10*/  SHFL.BFLY PT, R38, R61, 0x2, 0x181f ;  /* 0x0c581f003d267f89 */ /* 0x000e2200000e0000 */
[C---:B------:R-:W-:Y:S01]  /*7c20*/  FSETP.GE.AND P2, PT, |R11|.reuse, UR6, PT ;  /* 0x000000060b007c0b */ /* 0x040fe2000bf46200 */
[----:B------:R-:W-:Y:S01]  /*7c30*/  FMUL R11, R11, 0.000244140625 ;  /* 0x398000000b0b7820 */ /* 0x000fe20000400000 */
[----:B0-----:R-:W-:Y:S02]  /*7c40*/  FADD R61, R61, R38 ;  /* 0x000000263d3d7221 */ /* 0x001fe40000000000 */
[----:B------:R-:W3:Y:S01]  /*7c50*/  LDL.LU R38, [R1+0xec] ;  /* 0x0000ec0001267983 */ /* 0x000ee20000300800 */
[----:B----4-:R-:W-:Y:S02]  /*7c60*/  FSETP.GE.AND P1, PT, |R51|, UR13, PT ;  /* 0x0000000d33007c0b */ /* 0x010fe4000bf26200 */
[----:B------:R-:W-:-:S11]  /*7c70*/  FSETP.GE.AND P0, PT, |R57|, UR21, PT ;  /* 0x0000001539007c0b */ /* 0x000fd6000bf06200 */
[----:B------:R-:W-:Y:S02]  /*7c80*/  @P1 LOP3.LUT R8, R8, 0x200, RZ, 0xfc, !PT ;  /* 0x0000020008081812 */ /* 0x000fe400078efcff */
[----:B--2---:R-:W-:Y:S02]  /*7c90*/  FSETP.GE.AND P1, PT, |R3|, UR29, PT ;  /* 0x0000001d03007c0b */ /* 0x004fe4000bf26200 */
[----:B------:R-:W-:-:S04]  /*7ca0*/  LOP3.LUT R8, R8, 0xffffff7f, RZ, 0xc0, !PT ;  /* 0xffffff7f08087812 */ /* 0x000fc800078ec0ff */
[----:B------:R-:W-:Y:S01]  /*7cb0*/  @P0 LOP3.LUT R8, R8, 0x80, RZ, 0xfc, !PT ;  /* 0x0000008008080812 */ /* 0x000fe200078efcff */
[----:B------:R-:W-:-:S03]  /*7cc0*/  FMUL R45, R45, 0.000244140625 ;  /* 0x398000002d2d7820 */ /* 0x000fc60000400000 */
[----:B------:R-:W-:Y:S01]  /*7cd0*/  LOP3.LUT R8, R8, 0xffffffdf, RZ, 0xc0, !PT ;  /* 0xffffffdf08087812 */ /* 0x000fe200078ec0ff */
[----:B------:R-:W-:Y:S01]  /*7ce0*/  FMUL R51, R51, 0.000244140625 ;  /* 0x3980000033337820 */ /* 0x000fe20000400000 */
[C---:B------:R-:W-:Y:S01]  /*7cf0*/  FSETP.GE.AND P0, PT, |R9|.reuse, UR4, PT ;  /* 0x0000000409007c0b */ /* 0x040fe2000bf06200 */
[----:B------:R-:W-:Y:S01]  /*7d00*/  FMUL R9, R9, 0.000244140625 ;  /* 0x3980000009097820 */ /* 0x000fe20000400000 */
[----:B------:R-:W-:Y:S01]  /*7d10*/  @P1 LOP3.LUT R8, R8, 0x20, RZ, 0xfc, !PT ;  /* 0x0000002008081812 */ /* 0x000fe200078efcff */
[----:B------:R-:W-:Y:S01]  /*7d20*/  FMUL R57, R57, 0.000244140625 ;  /* 0x3980000039397820 */ /* 0x000fe20000400000 */
[C---:B------:R-:W-:Y:S01]  /*7d30*/  FSETP.GE.AND P1, PT, |R10|.reuse, UR5, PT ;  /* 0x000000050a007c0b */ /* 0x040fe2000bf26200 */
[----:B------:R0:W-:Y:S01]  /*7d40*/  STL [R1+0x70], R45 ;  /* 0x0000702d01007387 */ /* 0x0001e20000100800 */
[----:B------:R-:W-:Y:S01]  /*7d50*/  FMUL R10, R10, 0.000244140625 ;  /* 0x398000000a0a7820 */ /* 0x000fe20000400000 */
[----:B------:R-:W-:Y:S01]  /*7d60*/  FMUL R3, R3, 0.000244140625 ;  /* 0x3980000003037820 */ /* 0x000fe20000400000 */
[----:B------:R-:W-:-:S02]  /*7d70*/  FSEL R9, R9, RZ, P0 ;  /* 0x000000ff09097208 */ /* 0x000fc40000000000 */
[----:B------:R-:W-:Y:S01]  /*7d80*/  FSETP.GE.AND P0, PT, |R12|, UR10, PT ;  /* 0x0000000a0c007c0b */ /* 0x000fe2000bf06200 */
[----:B0-----:R-:W2:Y:S01]  /*7d90*/  LDL.LU R45, [R1+0xe8] ;  /* 0x0000e800012d7983 */ /* 0x001ea20000300800 */
[----:B------:R-:W-:-:S03]  /*7da0*/  FSEL R10, R10, RZ, P1 ;  /* 0x000000ff0a0a7208 */ /* 0x000fc60000800000 */
[----:B------:R0:W-:Y:S01]  /*7db0*/  STL [R1+0x6c], R51 ;  /* 0x00006c3301007387 */ /* 0x0001e20000100800 */
[----:B------:R-:W-:-:S03]  /*7dc0*/  FMUL R12, R12, 0.000244140625 ;  /* 0x398000000c0c7820 */ /* 0x000fc60000400000 */
[----:B0-----:R-:W4:Y:S04]  /*7dd0*/  LDL.LU R51, [R1+0xe4] ;  /* 0x0000e40001337983 */ /* 0x001f280000300800 */
[----:B------:R0:W-:Y:S04]  /*7de0*/  STL [R1+0x2c], R57 ;  /* 0x00002c3901007387 */ /* 0x0001e80000100800 */
[----:B0-----:R-:W2:Y:S04]  /*7df0*/  LDL.LU R57, [R1+0xe0] ;  /* 0x0000e00001397983 */ /* 0x001ea80000300800 */
[----:B------:R0:W-:Y:S04]  /*7e00*/  STL [R1+0xc], R3 ;  /* 0x00000c0301007387 */ /* 0x0001e80000100800 */
[----:B0-----:R0:W5:Y:S04]  /*7e10*/  LDL.LU R3, [R1+0xdc] ;  /* 0x0000dc0001037983 */ /* 0x0011680000300800 */
[----:B------:R1:W-:Y:S04]  /*7e20*/  STL [R1+0x9c], R9 ;  /* 0x00009c0901007387 */ /* 0x0003e80000100800 */
[----:B------:R3:W-:Y:S01]  /*7e30*/  STL [R1+0x94], R10 ;  /* 0x0000940a01007387 */ /* 0x0007e20000100800 */
[----:B-1----:R-:W-:-:S02]  /*7e40*/  FSEL R9, R11, RZ, P2 ;  /* 0x000000ff0b097208 */ /* 0x002fc40001000000 */
[C---:B------:R-:W-:Y:S01]  /*7e50*/  FSETP.GE.AND P2, PT, |R13|.reuse, UR11, PT ;  /* 0x0000000b0d007c0b */ /* 0x040fe2000bf46200 */
[----:B------:R-:W-:Y:S01]  /*7e60*/  FMUL R13, R13, 0.000244140625 ;  /* 0x398000000d0d7820 */ /* 0x000fe20000400000 */
[----:B---3--:R-:W-:Y:S01]  /*7e70*/  FSEL R10, R12, RZ, P0 ;  /* 0x000000ff0c0a7208 */ /* 0x008fe20000000000 */
[----:B------:R1:W-:Y:S01]  /*7e80*/  STL [R1+0x90], R9 ;  /* 0x0000900901007387 */ /* 0x0003e20000100800 */
[C---:B------:R-:W-:Y:S01]  /*7e90*/  FSETP.GE.AND P0, PT, |R14|.reuse, UR12, PT ;  /* 0x0000000c0e007c0b */ /* 0x040fe2000bf06200 */
[----:B------:R-:W-:Y:S02]  /*7ea0*/  FMUL R14, R14, 0.000244140625 ;  /* 0x398000000e0e7820 */ /* 0x000fe40000400000 */
[----:B-1----:R-:W3:Y:S04]  /*7eb0*/  LDL.LU R9, [R1] ;  /* 0x0000000001097983 */ /* 0x002ee80000300800 */
[----:B------:R1:W-:Y:S01]  /*7ec0*/  STL [R1+0x8c], R10 ;  /* 0x00008c0a01007387 */ /* 0x0003e20000100800 */
[C---:B------:R-:W-:Y:S01]  /*7ed0*/  FSETP.GE.AND P1, PT, |R15|.reuse, UR14, PT ;  /* 0x0000000e0f007c0b */ /* 0x040fe2000bf26200 */
[----:B------:R-:W-:Y:S01]  /*7ee0*/  FMUL R15, R15, 0.000244140625 ;  /* 0x398000000f0f7820 */ /* 0x000fe20000400000 */
[----:B-1----:R-:W-:-:S05]  /*7ef0*/  FSEL R10, R13, RZ, P2 ;  /* 0x000000ff0d0a7208 */ /* 0x002fca0001000000 */
[----:B------:R1:W-:Y:S01]  /*7f00*/  STL [R1+0x88], R10 ;  /* 0x0000880a01007387 */ /* 0x0003e20000100800 */
[C---:B------:R-:W-:Y:S01]  /*7f10*/  FSETP.GE.AND P2, PT, |R16|.reuse, UR15, PT ;  /* 0x0000000f10007c0b */ /* 0x040fe2000bf46200 */
[----:B------:R-:W-:Y:S01]  /*7f20*/  FMUL R16, R16, 0.000244140625 ;  /* 0x3980000010107820 */ /* 0x000fe20000400000 */
[----:B-1----:R-:W-:Y:S02]  /*7f30*/  FSEL R10, R14, RZ, P0 ;  /* 0x000000ff0e0a7208 */ /* 0x002fe40000000000 */
[C---:B------:R-:W-:Y:S01]  /*7f40*/  FSETP.GE.AND P0, PT, |R17|.reuse, UR16, PT ;  /* 0x0000001011007c0b */ /* 0x040fe2000bf06200 */
[----:B------:R-:W-:Y:S02]  /*7f50*/  FMUL R17, R17, 0.000244140625 ;  /* 0x3980000011117820 */ /* 0x000fe40000400000 */
[----:B------:R1:W-:Y:S01]  /*7f60*/  STL [R1+0x84], R10 ;  /* 0x0000840a01007387 */ /* 0x0003e20000100800 */
[----:B------:R-:W-:Y:S02]  /*7f70*/  FSEL R11, R16, RZ, P2 ;  /* 0x000000ff100b7208 */ /* 0x000fe40001000000 */
[----:B-1----:R-:W-:-:S02]  /*7f80*/  FSEL R10, R15, RZ, P1 ;  /* 0x000000ff0f0a7208 */ /* 0x002fc40000800000 */
[C---:B------:R-:W-:Y:S01]  /*7f90*/  FSETP.GE.AND P1, PT, |R19|.reuse, UR18, PT ;  /* 0x0000001213007c0b */ /* 0x040fe2000bf26200 */
[----:B------:R-:W-:Y:S02]  /*7fa0*/  FMUL R19, R19, 0.000244140625 ;  /* 0x3980000013137820 */ /* 0x000fe40000400000 */
[----:B------:R1:W-:Y:S04]  /*7fb0*/  STL [R1+0x98], R10 ;  /* 0x0000980a01007387 */ /* 0x0003e80000100800 */
[----:B------:R-:W-:Y:S01]  /*7fc0*/  STL [R1+0x80], R11 ;  /* 0x0000800b01007387 */ /* 0x000fe20000100800 */
[----:B-1----:R-:W-:Y:S02]  /*7fd0*/  FSEL R10, R17, RZ, P0 ;  /* 0x000000ff110a7208 */ /* 0x002fe40000000000 */
[C---:B------:R-:W-:Y:S01]  /*7fe0*/  FSETP.GE.AND P0, PT, |R20|.reuse, UR19, PT ;  /* 0x0000001314007c0b */ /* 0x040fe2000bf06200 */
[----:B------:R-:W-:-:S02]  /*7ff0*/  FMUL R20, R20, 0.000244140625 ;  /* 0x3980000014147820 */ /* 0x000fc40000400000 */
[----:B------:R1:W-:Y:S02]  /*8000*/  STL [R1+0x7c], R10 ;  /* 0x00007c0a01007387 */ /* 0x0003e40000100800 */
[----:B-1----:R-:W-:Y:S02]  /*8010*/  FSEL R10, R19, RZ, P1 ;  /* 0x000000ff130a7208 */ /* 0x002fe40000800000 */
[C---:B------:R-:W-:Y:S01]  /*8020*/  FSETP.GE.AND P1, PT, |R21|.reuse, UR20, PT ;  /* 0x0000001415007c0b */ /* 0x040fe2000bf26200 */
[----:B------:R-:W-:Y:S02]  /*8030*/  FMUL R21, R21, 0.000244140625 ;  /* 0x3980000015157820 */ /* 0x000fe40000400000 */
        /* <DEDUP_REMOVED lines=24> */
[----:B------:R1:W-:Y:S02]  /*81c0*/  STL [R1+0x50], R10 ;  /* 0x0000500a01007387 */ /* 0x0003e40000100800 */
[----:B-1----:R-:W-:-:S05]  /*81d0*/  FSEL R10, R27, RZ, P1 ;  /* 0x000000ff1b0a7208 */ /* 0x002fca0000800000 */
[----:B------:R1:W-:Y:S02]  /*81e0*/  STL [R1+0x44], R10 ;  /* 0x0000440a01007387 */ /* 0x0003e40000100800 */
[----:B-1----:R-:W-:-:S05]  /*81f0*/  FSEL R10, R28, RZ, P2 ;  /* 0x000000ff1c0a7208 */ /* 0x002fca0001000000 */
[----:B------:R1:W-:Y:S04]  /*8200*/  STL [R1+0x40], R10 ;  /* 0x0000400a01007387 */ /* 0x0003e80000100800 */
[----:B-1----:R-:W2:Y:S01]  /*8210*/  LDL.LU R10, [R1+0x14] ;  /* 0x00001400010a7983 */ /* 0x002ea20000300800 */
[C---:B------:R-:W-:Y:S01]  /*8220*/  FSETP.GE.AND P1, PT, |R29|.reuse, UR31, PT ;  /* 0x0000001f1d007c0b */ /* 0x040fe2000bf26200 */
[----:B------:R-:W-:Y:S01]  /*8230*/  FMUL R29, R29, 0.000244140625 ;  /* 0x398000001d1d7820 */ /* 0x000fe20000400000 */
[C---:B------:R-:W-:Y:S01]  /*8240*/  FSETP.GE.AND P2, PT, |R30|.reuse, UR32, PT ;  /* 0x000000201e007c0b */ /* 0x040fe2000bf46200 */
[----:B------:R-:W-:Y:S01]  /*8250*/  FMUL R30, R30, 0.000244140625 ;  /* 0x398000001e1e7820 */ /* 0x000fe20000400000 */
[----:B------:R-:W-:Y:S01]  /*8260*/  FMUL R28, R33, 0.000244140625 ;  /* 0x39800000211c7820 */ /* 0x000fe20000400000 */
[----:B------:R-:W-:-:S03]  /*8270*/  FMUL R27, R34, 0.000244140625 ;  /* 0x39800000221b7820 */ /* 0x000fc60000400000 */
[----:B------:R-:W-:Y:S02]  /*8280*/  FSEL R30, R30, RZ, P2 ;  /* 0x000000ff1e1e7208 */ /* 0x000fe40001000000 */
[----:B------:R-:W-:-:S04]  /*8290*/  FSETP.GE.AND P2, PT, |R33|, UR35, PT ;  /* 0x0000002321007c0b */ /* 0x000fc8000bf46200 */
[----:B------:R-:W-:Y:S02]  /*82a0*/  FSEL R28, R28, RZ, P2 ;  /* 0x000000ff1c1c7208 */ /* 0x000fe40001000000 */
[C---:B------:R-:W-:Y:S01]  /*82b0*/  FSETP.GE.AND P2, PT, |R36|.reuse, UR39, PT ;  /* 0x0000002724007c0b */ /* 0x040fe2000bf46200 */
[----:B------:R-:W-:-:S05]  /*82c0*/  FMUL R36, R36, 0.000244140625 ;  /* 0x3980000024247820 */ /* 0x000fca0000400000 */
[----:B------:R-:W-:Y:S02]  /*82d0*/  FSEL R11, R36, RZ, P2 ;  /* 0x000000ff240b7208 */ /* 0x000fe40001000000 */
[C---:B------:R-:W-:Y:S01]  /*82e0*/  FSETP.GE.AND P2, PT, |R42|.reuse, UR46, PT ;  /* 0x0000002e2a007c0b */ /* 0x040fe2000bf46200 */
[----:B------:R-:W-:Y:S01]  /*82f0*/  FMUL R42, R42, 0.000244140625 ;  /* 0x398000002a2a7820 */ /* 0x000fe20000400000 */
        /* <DEDUP_REMOVED lines=9> */
[C---:B---3--:R-:W-:Y:S01]  /*8390*/  FSETP.GE.AND P0, PT, |R9|.reuse, UR30, PT ;  /* 0x0000001e09007c0b */ /* 0x048fe2000bf06200 */
[----:B------:R-:W-:-:S05]  /*83a0*/  FMUL R9, R9, 0.000244140625 ;  /* 0x3980000009097820 */ /* 0x000fca0000400000 */
[----:B------:R-:W-:Y:S02]  /*83b0*/  FSEL R9, R9, RZ, P0 ;  /* 0x000000ff09097208 */ /* 0x000fe40000000000 */
[----:B------:R-:W-:-:S03]  /*83c0*/  FSETP.GE.AND P0, PT, |R32|, UR34, PT ;  /* 0x0000002220007c0b */ /* 0x000fc6000bf06200 */
[----:B------:R1:W-:Y:S02]  /*83d0*/  STL [R1+0x48], R9 ;  /* 0x0000480901007387 */ /* 0x0003e40000100800 */
[----:B-1----:R-:W-:Y:S01]  /*83e0*/  FMUL R9, R32, 0.000244140625 ;  /* 0x3980000020097820 */ /* 0x002fe20000400000 */
[----:B------:R-:W-:Y:S02]  /*83f0*/  FSEL R32, R29, RZ, P1 ;  /* 0x000000ff1d207208 */ /* 0x000fe40000800000 */
[C---:B------:R-:W-:Y:S01]  /*8400*/  FSETP.GE.AND P1, PT, |R35|.reuse, UR38, PT ;  /* 0x0000002623007c0b */ /* 0x040fe2000bf26200 */
[----:B------:R-:W-:Y:S01]  /*8410*/  FMUL R35, R35, 0.000244140625 ;  /* 0x3980000023237820 */ /* 0x000fe20000400000 */
[----:B------:R-:W-:Y:S02]  /*8420*/  FSEL R29, R9, RZ, P0 ;  /* 0x000000ff091d7208 */ /* 0x000fe40000000000 */
[----:B------:R-:W-:Y:S02]  /*8430*/  FSETP.GE.AND P0, PT, |R34|, UR36, PT ;  /* 0x0000002422007c0b */ /* 0x000fe4000bf06200 */
[----:B------:R-:W-:-:S02]  /*8440*/  FSEL R9, R35, RZ, P1 ;  /* 0x000000ff23097208 */ /* 0x000fc40000800000 */
[----:B------:R-:W-:Y:S02]  /*8450*/  FSEL R27, R27, RZ, P0 ;  /* 0x000000ff1b1b7208 */ /* 0x000fe40000000000 */
[C---:B------:R-:W-:Y:S01]  /*8460*/  FSETP.GE.AND P0, PT, |R37|.reuse, UR40, PT ;  /* 0x0000002825007c0b */ /* 0x040fe2000bf06200 */
[----:B------:R-:W-:Y:S01]  /*8470*/  FMUL R37, R37, 0.000244140625 ;  /* 0x3980000025257820 */ /* 0x000fe20000400000 */
[----:B------:R1:W-:Y:S01]  /*8480*/  STL [R1+0x3c], R9 ;  /* 0x00003c0901007387 */ /* 0x0003e20000100800 */
[C---:B------:R-:W-:Y:S01]  /*8490*/  FSETP.GE.AND P1, PT, |R39|.reuse, UR42, PT ;  /* 0x0000002a27007c0b */ /* 0x040fe2000bf26200 */
[----:B------:R-:W-:Y:S02]  /*84a0*/  FMUL R39, R39, 0.000244140625 ;  /* 0x3980000027277820 */ /* 0x000fe40000400000 */
[----:B------:R-:W-:Y:S01]  /*84b0*/  STL [R1+0x38], R11 ;  /* 0x0000380b01007387 */ /* 0x000fe20000100800 */
[----:B-1----:R-:W-:-:S05]  /*84c0*/  FSEL R9, R37, RZ, P0 ;  /* 0x000000ff25097208 */ /* 0x002fca0000000000 */
[----:B------:R1:W-:Y:S01]  /*84d0*/  STL [R1+0x34], R9 ;  /* 0x0000340901007387 */ /* 0x0003e20000100800 */
[----:B------:R-:W-:Y:S02]  /*84e0*/  FSETP.GE.AND P0, PT, |R40|, UR43, PT ;  /* 0x0000002b28007c0b */ /* 0x000fe4000bf06200 */
[----:B-1----:R-:W-:Y:S02]  /*84f0*/  FSEL R9, R39, RZ, P1 ;  /* 0x000000ff27097208 */ /* 0x002fe40000800000 */
[----:B------:R-:W-:-:S03]  /*8500*/  FSEL R14, R14, RZ, P0 ;  /* 0x000000ff0e0e7208 */ /* 0x000fc60000000000 */
[----:B------:R1:W-:Y:S01]  /*8510*/  STL [R1+0x30], R9 ;  /* 0x0000300901007387 */ /* 0x0003e20000100800 */
[----:B------:R-:W-:Y:S02]  /*8520*/  FSETP.GE.AND P1, PT, |R41|, UR44, PT ;  /* 0x0000002c29007c0b */ /* 0x000fe4000bf26200 */
[----:B------:R-:W-:Y:S02]  /*8530*/  FSETP.GE.AND P0, PT, |R43|, UR47, PT ;  /* 0x0000002f2b007c0b */ /* 0x000fe4000bf06200 */
[----:B-1----:R-:W-:Y:S02]  /*8540*/  FSEL R9, R42, RZ, P2 ;  /* 0x000000ff2a097208 */ /* 0x002fe40001000000 */
[----:B------:R-:W-:Y:S02]  /*8550*/  FSETP.GE.AND P2, PT, |R46|, UR50, PT ;  /* 0x000000322e007c0b */ /* 0x000fe4000bf46200 */
[----:B------:R-:W-:Y:S01]  /*8560*/  FSEL R15, R15, RZ, P1 ;  /* 0x000000ff0f0f7208 */ /* 0x000fe20000800000 */
[----:B------:R2:W-:Y:S01]  /*8570*/  STL [R1+0xa8], R9 ;  /* 0x0000a80901007387 */ /* 0x0005e20000100800 */
[----:B------:R-:W-:-:S02]  /*8580*/  FSEL R19, R19, RZ, P2 ;  /* 0x000000ff13137208 */ /* 0x000fc40001000000 */
[----:B------:R-:W-:Y:S02]  /*8590*/  FSEL R17, R17, RZ, P0 ;  /* 0x000000ff11117208 */ /* 0x000fe40000000000 */
[----:B------:R-:W-:Y:S02]  /*85a0*/  FSETP.GE.AND P2, PT, |R48|, UR52, PT ;  /* 0x0000003430007c0b */ /* 0x000fe4000bf46200 */
[----:B------:R-:W-:Y:S02]  /*85b0*/  FSETP.GE.AND P1, PT, |R44|, UR48, PT ;  /* 0x000000302c007c0b */ /* 0x000fe4000bf26200 */
[----:B------:R-:W-:Y:S02]  /*85c0*/  FSEL R21, R21, RZ, P2 ;  /* 0x000000ff15157208 */ /* 0x000fe40001000000 */
[----:B------:R-:W-:Y:S02]  /*85d0*/  FSEL R16, R16, RZ, P1 ;  /* 0x000000ff10107208 */ /* 0x000fe40000800000 */
[C---:B------:R-:W-:Y:S01]  /*85e0*/  FSETP.GE.AND P2, PT, |R50|.reuse, UR56, PT ;  /* 0x0000003832007c0b */ /* 0x040fe2000bf46200 */
[----:B------:R-:W-:Y:S01]  /*85f0*/  FMUL R50, R50, 0.000244140625 ;  /* 0x3980000032327820 */ /* 0x000fe20000400000 */
[----:B------:R-:W-:-:S04]  /*8600*/  FSETP.GE.AND P1, PT, |R47|, UR51, PT ;  /* 0x000000332f007c0b */ /* 0x000fc8000bf26200 */
[----:B------:R-:W-:Y:S02]  /*8610*/  FSEL R20, R20, RZ, P1 ;  /* 0x000000ff14147208 */ /* 0x000fe40000800000 */
[C---:B------:R-:W-:Y:S01]  /*8620*/  FSETP.GE.AND P1, PT, |R49|.reuse, UR55, PT ;  /* 0x0000003731007c0b */ /* 0x040fe2000bf26200 */
[----:B------:R-:W-:Y:S01]  /*8630*/  FMUL R49, R49, 0.000244140625 ;  /* 0x3980000031317820 */ /* 0x000fe20000400000 */
[----:B------:R-:W-:Y:S01]  /*8640*/  FMUL R24, R54, 0.000244140625 ;  /* 0x3980000036187820 */ /* 0x000fe20000400000 */
[----:B------:R-:W-:Y:S02]  /*8650*/  FSETP.GE.AND P4, PT, |R6|, UR7, PT ;  /* 0x0000000706007c0b */ /* 0x000fe4000bf86200 */
[----:B------:R-:W-:Y:S01]  /*8660*/  LOP3.LUT R8, R8, 0xfffffff7, RZ, 0xc0, !PT ;  /* 0xfffffff708087812 */ /* 0x000fe200078ec0ff */
[----:B------:R-:W-:Y:S01]  /*8670*/  FMUL R26, R59, 0.000244140625 ;  /* 0x398000003b1a7820 */ /* 0x000fe20000400000 */
[----:B------:R-:W-:Y:S01]  /*8680*/  FSETP.GE.AND P3, PT, |R18|, UR17, PT ;  /* 0x0000001112007c0b */ /* 0x000fe2000bf66200 */
[----:B------:R-:W-:Y:S01]  /*8690*/  FMUL R33, R0, 0.000244140625 ;  /* 0x3980000000217820 */ /* 0x000fe20000400000 */
[----:B------:R-:W-:Y:S01]  /*86a0*/  FMUL R39, R2, 0.000244140625 ;  /* 0x3980000002277820 */ /* 0x000fe20000400000 */
[----:B----4-:R-:W-:Y:S01]  /*86b0*/  FMUL R12, R51, 0.000244140625 ;  /* 0x39800000330c7820 */ /* 0x010fe20000400000 */
[----:B------:R-:W-:Y:S01]  /*86c0*/  FMUL R35, R6, 0.000244140625 ;  /* 0x3980000006237820 */ /* 0x000fe20000400000 */
[----:B------:R-:W1:Y:S01]  /*86d0*/  SHFL.BFLY PT, R34, R61, 0x1, 0x181f ;  /* 0x0c381f003d227f89 */ /* 0x000e6200000e0000 */
[----:B------:R-:W-:Y:S01]  /*86e0*/  FMUL R36, R18, 0.000244140625 ;  /* 0x3980000012247820 */ /* 0x000fe20000400000 */
[----:B------:R-:W-:Y:S01]  /*86f0*/  FMUL R11, R38, 0.000244140625 ;  /* 0x39800000260b7820 */ /* 0x000fe20000400000 */
[C---:B--2---:R-:W-:Y:S01]  /*8700*/  FMUL R9, R10.reuse, 0.000244140625 ;  /* 0x398000000a097820 */ /* 0x044fe20000400000 */
[----:B------:R-:W-:-:S04]  /*8710*/  FSETP.GE.AND P0, PT, |R10|, UR54, PT ;  /* 0x000000360a007c0b */ /* 0x000fc8000bf06200 */
[----:B------:R-:W-:-:S05]  /*8720*/  FSEL R9, R9, RZ, P0 ;  /* 0x000000ff09097208 */ /* 0x000fca0000000000 */
[----:B------:R2:W-:Y:S01]  /*8730*/  STL [R1+0xb4], R9 ;  /* 0x0000b40901007387 */ /* 0x0005e20000100800 */
[----:B------:R-:W-:Y:S02]  /*8740*/  FSEL R10, R49, RZ, P1 ;  /* 0x000000ff310a7208 */ /* 0x000fe40000800000 */
[----:B--2---:R-:W-:Y:S02]  /*8750*/  FSEL R9, R50, RZ, P2 ;  /* 0x000000ff32097208 */ /* 0x004fe40001000000 */
[----:B------:R-:W-:-:S04]  /*8760*/  FSETP.GE.AND P2, PT, |R53|, UR59, PT ;  /* 0x0000003b35007c0b */ /* 0x000fc8000bf46200 */
[----:B------:R-:W-:Y:S02]  /*8770*/  FSEL R23, R23, RZ, P2 ;  /* 0x000000ff17177208 */ /* 0x000fe40001000000 */
[C---:B------:R-:W-:Y:S01]  /*8780*/  FSETP.GE.AND P2, PT, |R55|.reuse, UR63, PT ;  /* 0x0000003f37007c0b */ /* 0x040fe2000bf46200 */
[----:B------:R-:W-:Y:S01]  /*8790*/  FMUL R55, R55, 0.000244140625 ;  /* 0x3980000037377820 */ /* 0x000fe20000400000 */
[----:B------:R2:W-:Y:S01]  /*87a0*/  STL [R1+0xa4], R10 ;  /* 0x0000a40a01007387 */ /* 0x0005e20000100800 */
[----:B------:R-:W-:-:S03]  /*87b0*/  FSETP.GE.AND P0, PT, |R52|, UR58, PT ;  /* 0x0000003a34007c0b */ /* 0x000fc6000bf06200 */
[----:B------:R3:W-:Y:S01]  /*87c0*/  STL [R1+0xa0], R9 ;  /* 0x0000a00901007387 */ /* 0x0007e20000100800 */
[----:B------:R-:W-:Y:S02]  /*87d0*/  FSEL R22, R22, RZ, P0 ;  /* 0x000000ff16167208 */ /* 0x000fe40000000000 */
[----:B--2---:R-:W-:Y:S02]  /*87e0*/  FSEL R10, R55, RZ, P2 ;  /* 0x000000ff370a7208 */ /* 0x004fe40001000000 */
[----:B------:R-:W-:Y:S02]  /*87f0*/  FSETP.GE.AND P2, PT, |R0|, UR37, PT ;  /* 0x0000002500007c0b */ /* 0x000fe4000bf46200 */
[----:B------:R-:W-:Y:S01]  /*8800*/  FSETP.GE.AND P0, PT, |R54|, UR60, PT ;  /* 0x0000003c36007c0b */ /* 0x000fe2000bf06200 */
[C---:B---3--:R-:W-:Y:S01]  /*8810*/  FMUL R9, R4.reuse, 0.000244140625 ;  /* 0x3980000004097820 */ /* 0x048fe20000400000 */
[----:B------:R-:W-:Y:S02]  /*8820*/  FSETP.GE.AND P1, PT, |R4|, UR62, PT ;  /* 0x0000003e04007c0b */ /* 0x000fe4000bf26200 */
[----:B------:R-:W-:Y:S01]  /*8830*/  FSEL R24, R24, RZ, P0 ;  /* 0x000000ff18187208 */ /* 0x000fe20000000000 */
[----:B------:R0:W5:Y:S01]  /*8840*/  LDL.LU R4, [R1+0xd8] ;  /* 0x0000d80001047983 */ /* 0x0001620000300800 */
[C---:B------:R-:W-:Y:S01]  /*8850*/  FSETP.GE.AND P0, PT, |R56|.reuse, UR64, PT ;  /* 0x0000004038007c0b */ /* 0x040fe2000bf06200 */
[----:B------:R-:W-:Y:S01]  /*8860*/  FMUL R56, R56, 0.000244140625 ;  /* 0x3980000038387820 */ /* 0x000fe20000400000 */
[----:B------:R-:W-:-:S02]  /*8870*/  FSEL R9, R9, RZ, P1 ;  /* 0x000000ff09097208 */ /* 0x000fc40000800000 */
[C---:B------:R-:W-:Y:S01]  /*8880*/  FSETP.GE.AND P1, PT, |R58|.reuse, UR66, PT ;  /* 0x000000423a007c0b */ /* 0x040fe2000bf26200 */
[----:B------:R-:W-:Y:S01]  /*8890*/  FMUL R58, R58, 0.000244140625 ;  /* 0x398000003a3a7820 */ /* 0x000fe20000400000 */
[----:B------:R-:W-:Y:S01]  /*88a0*/  @P2 LOP3.LUT R8, R8, 0x8, RZ, 0xfc, !PT ;  /* 0x0000000808082812 */ /* 0x000fe200078efcff */
[----:B------:R2:W-:Y:S03]  /*88b0*/  STL [R1+0xb8], R9 ;  /* 0x0000b80901007387 */ /* 0x0005e60000100800 */
[----:B------:R-:W-:Y:S01]  /*88c0*/  LOP3.LUT R8, R8, 0xfffffbff, RZ, 0xc0, !PT ;  /* 0xfffffbff08087812 */ /* 0x000fe200078ec0ff */
[----:B------:R-:W-:Y:S01]  /*88d0*/  STL [R1+0xb0], R10 ;  /* 0x0000b00a01007387 */ /* 0x000fe20000100800 */
[----:B--2---:R-:W-:Y:S02]  /*88e0*/  FSEL R9, R56, RZ, P0 ;  /* 0x000000ff38097208 */ /* 0x004fe40000000000 */
[----:B------:R-:W-:-:S02]  /*88f0*/  FSETP.GE.AND P0, PT, |R59|, UR67, PT ;  /* 0x000000433b007c0b */ /* 0x000fc4000bf06200 */
[----:B------:R-:W-:Y:S02]  /*8900*/  FSEL R59, R58, RZ, P1 ;  /* 0x000000ff3a3b7208 */ /* 0x000fe40000800000 */
[C---:B------:R-:W-:Y:S01]  /*8910*/  FSETP.GE.AND P1, PT, |R60|.reuse, UR68, PT ;  /* 0x000000443c007c0b */ /* 0x040fe2000bf26200 */
[----:B------:R-:W-:Y:S01]  /*8920*/  FMUL R60, R60, 0.000244140625 ;  /* 0x398000003c3c7820 */ /* 0x000fe20000400000 */
[----:B------:R-:W-:Y:S01]  /*8930*/  @P4 LOP3.LUT R8, R8, 0x400, RZ, 0xfc, !PT ;  /* 0x0000040008084812 */ /* 0x000fe200078efcff */
[----:B------:R2:W-:Y:S01]  /*8940*/  STL [R1+0xac], R9 ;  /* 0x0000ac0901007387 */ /* 0x0005e20000100800 */
[----:B------:R-:W-:Y:S01]  /*8950*/  FSEL R26, R26, RZ, P0 ;  /* 0x000000ff1a1a7208 */ /* 0x000fe20000000000 */
[----:B------:R-:W-:Y:S01]  /*8960*/  FMUL R49, R5, 0.000244140625 ;  /* 0x3980000005317820 */ /* 0x000fe20000400000 */
[----:B------:R-:W-:Y:S01]  /*8970*/  FSETP.GE.AND P0, PT, |R2|, UR45, PT ;  /* 0x0000002d02007c0b */ /* 0x000fe2000bf06200 */
[----:B------:R0:W5:Y:S01]  /*8980*/  LDL.LU R0, [R1+0xd4] ;  /* 0x0000d40001007983 */ /* 0x0001620000300800 */
[----:B------:R-:W-:-:S02]  /*8990*/  FSEL R60, R60, RZ, P1 ;  /* 0x000000ff3c3c7208 */ /* 0x000fc40000800000 */
[----:B------:R-:W-:Y:S01]  /*89a0*/  FSETP.GE.AND P4, PT, |R25|, UR25, PT ;  /* 0x0000001919007c0b */ /* 0x000fe2000bf86200 */
[----:B------:R0:W5:Y:S01]  /*89b0*/  LDL.LU R2, [R1+0xd0] ;  /* 0x0000d00001027983 */ /* 0x0001620000300800 */
[----:B--2---:R-:W-:Y:S01]  /*89c0*/  FMUL R9, R7, 0.000244140625 ;  /* 0x3980000007097820 */ /* 0x004fe20000400000 */
[----:B------:R-:W-:Y:S02]  /*89d0*/  FSETP.GE.AND P1, PT, |R5|, UR53, PT ;  /* 0x0000003505007c0b */ /* 0x000fe4000bf26200 */
[----:B------:R-:W-:Y:S01]  /*89e0*/  LOP3.LUT R8, R8, 0xfffffeff, RZ, 0xc0, !PT ;  /* 0xfffffeff08087812 */ /* 0x000fe200078ec0ff */
[----:B------:R0:W5:Y:S01]  /*89f0*/  LDL.LU R5, [R1+0xcc] ;  /* 0x0000cc0001057983 */ /* 0x0001620000300800 */
[----:B------:R-:W-:-:S03]  /*8a00*/  FSETP.GE.AND P2, PT, |R7|, UR61, PT ;  /* 0x0000003d07007c0b */ /* 0x000fc6000bf46200 */
[----:B------:R0:W5:Y:S01]  /*8a10*/  LDL.LU R7, [R1+0xc8] ;  /* 0x0000c80001077983 */ /* 0x0001620000300800 */
[----:B------:R-:W-:-:S03]  /*8a20*/  @P3 LOP3.LUT R8, R8, 0x100, RZ, 0xfc, !PT ;  /* 0x0000010008083812 */ /* 0x000fc600078efcff */
[----:B------:R2:W-:Y:S01]  /*8a30*/  STL [R1+0x18], R9 ;  /* 0x0000180901007387 */ /* 0x0005e20000100800 */
[----:B------:R-:W-:Y:S02]  /*8a40*/  FSETP.GE.AND P3, PT, |R31|, UR33, PT ;  /* 0x000000211f007c0b */ /* 0x000fe4000bf66200 */
[----:B------:R-:W-:Y:S01]  /*8a50*/  LOP3.LUT R8, R8, 0xffffffbf, RZ, 0xc0, !PT ;  /* 0xffffffbf08087812 */ /* 0x000fe200078ec0ff */
[----:B------:R0:W5:Y:S01]  /*8a60*/  LDL.LU R6, [R1+0xc4] ;  /* 0x0000c40001067983 */ /* 0x0001620000300800 */
[----:B--2---:R-:W-:-:S03]  /*8a70*/  FMUL R9, R57, 0.000244140625 ;  /* 0x3980000039097820 */ /* 0x004fc60000400000 */
[----:B------:R0:W-:Y:S01]  /*8a80*/  STL [R1+0x10], R12 ;  /* 0x0000100c01007387 */ /* 0x0001e20000100800 */
[----:B------:R-:W-:-:S03]  /*8a90*/  @P4 LOP3.LUT R8, R8, 0x40, RZ, 0xfc, !PT ;  /* 0x0000004008084812 */ /* 0x000fc600078efcff */
[----:B------:R0:W-:Y:S01]  /*8aa0*/  STL [R1+0x14], R9 ;  /* 0x0000140901007387 */ /* 0x0001e20000100800 */
[----:B------:R-:W-:Y:S02]  /*8ab0*/  FSETP.GE.AND P4, PT, |R38|, UR41, PT ;  /* 0x0000002926007c0b */ /* 0x000fe4000bf86200 */
[----:B------:R-:W-:-:S04]  /*8ac0*/  LOP3.LUT R8, R8, 0xffffffef, RZ, 0xc0, !PT ;  /* 0xffffffef08087812 */ /* 0x000fc800078ec0ff */
[----:B------:R-:W-:-:S04]  /*8ad0*/  @P3 LOP3.LUT R8, R8, 0x10, RZ, 0xfc, !PT ;  /* 0x0000001008083812 */ /* 0x000fc800078efcff */
[----:B------:R-:W-:Y:S01]  /*8ae0*/  LOP3.LUT R8, R8, 0xfffffffb, RZ, 0xc0, !PT ;  /* 0xfffffffb08087812 */ /* 0x000fe200078ec0ff */
[----:B------:R-:W-:Y:S01]  /*8af0*/  FMUL R10, R25, 0.000244140625 ;  /* 0x39800000190a7820 */ /* 0x000fe20000400000 */
[----:B------:R-:W-:Y:S01]  /*8b00*/  FMUL R31, R31, 0.000244140625 ;  /* 0x398000001f1f7820 */ /* 0x000fe20000400000 */
[C---:B------:R-:W-:Y:S01]  /*8b10*/  FSETP.GE.AND P3, PT, |R45|.reuse, UR49, PT ;  /* 0x000000312d007c0b */ /* 0x040fe2000bf66200 */
[----:B------:R-:W-:Y:S01]  /*8b20*/  FMUL R18, R45, 0.000244140625 ;  /* 0x398000002d127820 */ /* 0x000fe20000400000 */
[----:B------:R-:W-:Y:S02]  /*8b30*/  @P4 LOP3.LUT R8, R8, 0x4, RZ, 0xfc, !PT ;  /* 0x0000000408084812 */ /* 0x000fe400078efcff */
[----:B------:R-:W-:Y:S02]  /*8b40*/  FSETP.GE.AND P4, PT, |R51|, UR57, PT ;  /* 0x0000003933007c0b */ /* 0x000fe4000bf86200 */
[----:B01----:R-:W-:-:S13]  /*8b50*/  FSETP.GE.AND P5, PT, |R57|, UR65, PT ;  /* 0x0000004139007c0b */ /* 0x003fda000bfa6200 */
.L_x_903:
[----:B------:R-:W-:Y:S01]  /*8b60*/  FADD R34, R61, R34 ;  /* 0x000000223d227221 */ /* 0x000fe20000000000 */
[----:B------:R-:W-:Y:S04]  /*8b70*/  BSSY.RECONVERGENT B0, `(.L_x_14) ;  /* 0x000000c000007945 */ /* 0x000fe80003800200 */
[----:B0-----:R-:W-:-:S04]  /*8b80*/  IADD3 R9, PT, PT, R34, 0x1800000, RZ ;  /* 0x0180000022097810 */ /* 0x001fc80007ffe0ff */
[----:B------:R-:W-:-:S04]  /*8b90*/  LOP3.LUT R9, R9, 0x7f800000, RZ, 0xc0, !PT ;  /* 0x7f80000009097812 */ /* 0x000fc800078ec0ff */
[----:B------:R-:W-:-:S13]  /*8ba0*/  ISETP.GT.U32.AND P6, PT, R9, 0x1ffffff, PT ;  /* 0x01ffffff0900780c */ /* 0x000fda0003fc4070 */
[----:B------:R-:W-:Y:S05]  /*8bb0*/  @P6 BRA `(.L_x_15) ;  /* 0x00000000000c6947 */ /* 0x000fea0003800000 */
[----:B------:R-:W-:-:S07]  /*8bc0*/  MOV R38, 0x8be0 ;  /* 0x00008be000267802 */ /* 0x000fce0000000f00 */
[----:B-----5:R-:W-:Y:S05]  /*8bd0*/  CALL.REL.NOINC `($__internal_0_$__cuda_sm20_rcp_rn_f32_slowpath) ;  /* 0x000001f800787944 */ /* 0x020fea0003c00000 */
[----:B------:R-:W-:Y:S05]  /*8be0*/  BRA `(.L_x_16) ;  /* 0x0000000000107947 */ /* 0x000fea0003800000 */
.L_x_15:
[----:B------:R-:W0:Y:S02]  /*8bf0*/  MUFU.RCP R9, R34 ;  /* 0x0000002200097308 */ /* 0x000e240000001000 */
[----:B0-----:R-:W-:-:S04]  /*8c00*/  FFMA R34, R34, R9, -1 ;  /* 0xbf80000022227423 */ /* 0x001fc80000000009 */
[----:B------:R-:W-:-:S04]  /*8c10*/  FADD.FTZ R34, -R34, -RZ ;  /* 0x800000ff22227221 */ /* 0x000fc80000010100 */
[----:B------:R-:W-:-:S07]  /*8c20*/  FFMA R9, R9, R34, R9 ;  /* 0x0000002209097223 */ /* 0x000fce0000000009 */
.L_x_16:
[----:B------:R-:W-:Y:S05]  /*8c30*/  BSYNC.RECONVERGENT B0 ;  /* 0x0000000000007941 */ /* 0x000fea0003800200 */
.L_x_14:
[----:B------:R-:W2:Y:S04]  /*8c40*/  LDL.LU R34, [R1+0x70] ;  /* 0x0000700001227983 */ /* 0x000ea80000300800 */
[----:B------:R-:W3:Y:S04]  /*8c50*/  LDL.LU R25, [R1+0x6c] ;  /* 0x00006c0001197983 */ /* 0x000ee80000300800 */
[----:B------:R-:W4:Y:S04]  /*8c60*/  LDL.LU R13, [R1+0x2c] ;  /* 0x00002c00010d7983 */ /* 0x000f280000300800 */
[----:B------:R-:W4:Y:S01]  /*8c70*/  LDL.LU R12, [R1+0xc] ;  /* 0x00000c00010c7983 */ /* 0x000f220000300800 */
[----:B------:R-:W-:-:S03]  /*8c80*/  LOP3.LUT R8, R8, 0xfffdffff, RZ, 0xc0, !PT ;  /* 0xfffdffff08087812 */ /* 0x000fc600078ec0ff */
[----:B------:R-:W4:Y:S01]  /*8c90*/  LDL.LU R45, [R1+0x88] ;  /* 0x00008800012d7983 */ /* 0x000f220000300800 */
[----:B------:R-:W-:-:S03]  /*8ca0*/  @P0 LOP3.LUT R8, R8, 0x20000, RZ, 0xfc, !PT ;  /* 0x0002000008080812 */ /* 0x000fc600078efcff */
[----:B------:R-:W4:Y:S01]  /*8cb0*/  LDL.LU R44, [R1+0x94] ;  /* 0x00009400012c7983 */ /* 0x000f220000300800 */
[C---:B------:R-:W-:Y:S02]  /*8cc0*/  LOP3.LUT P0, RZ, R8.reuse, 0x200, RZ, 0xc0, !PT ;  /* 0x0000020008ff7812 */ /* 0x040fe4000780c0ff */
[----:B------:R-:W-:Y:S01]  /*8cd0*/  LOP3.LUT R8, R8, 0xfffbffff, RZ, 0xc0, !PT ;  /* 0xfffbffff08087812 */ /* 0x000fe200078ec0ff */
[----:B------:R-:W4:Y:S04]  /*8ce0*/  LDL.LU R43, [R1+0x8c] ;  /* 0x00008c00012b7983 */ /* 0x000f280000300800 */
[----:B------:R-:W4:Y:S04]  /*8cf0*/  LDL.LU R41, [R1+0x90] ;  /* 0x0000900001297983 */ /* 0x000f280000300800 */
[----:B------:R-:W4:Y:S02]  /*8d00*/  LDL.LU R40, [R1+0x9c] ;  /* 0x00009c0001287983 */ /* 0x000f240000300800 */
[----:B------:R-:W-:-:S02]  /*8d10*/  @P0 LOP3.LUT R8, R8, 0x40000, RZ, 0xfc, !PT ;  /* 0x0004000008080812 */ /* 0x000fc400078efcff */
[----:B------:R-:W4:Y:S02]  /*8d20*/  LDL.LU R42, [R1+0x84] ;  /* 0x00008400012a7983 */ /* 0x000f240000300800 */
[C---:B------:R-:W-:Y:S02]  /*8d30*/  LOP3.LUT P0, RZ, R8.reuse, 0x400, RZ, 0xc0, !PT ;  /* 0x0000040008ff7812 */ /* 0x040fe4000780c0ff */
[----:B------:R-:W4:Y:S01]  /*8d40*/  LDL.LU R53, [R1+0x68] ;  /* 0x0000680001357983 */ /* 0x000f220000300800 */
[----:B------:R-:W-:-:S03]  /*8d50*/  LOP3.LUT R8, R8, 0xfff7ffff, RZ, 0xc0, !PT ;  /* 0xfff7ffff08087812 */ /* 0x000fc600078ec0ff */
[----:B------:R-:W4:Y:S04]  /*8d60*/  LDL.LU R52, [R1+0x80] ;  /* 0x0000800001347983 */ /* 0x000f280000300800 */
[----:B------:R-:W4:Y:S03]  /*8d70*/  LDL.LU R51, [R1+0x78] ;  /* 0x0000780001337983 */ /* 0x000f260000300800 */
[----:B------:R-:W-:Y:S01]  /*8d80*/  @P0 LOP3.LUT R8, R8, 0x80000, RZ, 0xfc, !PT ;  /* 0x0008000008080812 */ /* 0x000fe200078efcff */
[----:B------:R-:W4:Y:S03]  /*8d90*/  LDL.LU R50, [R1+0x7c] ;  /* 0x00007c0001327983 */ /* 0x000f260000300800 */
[C---:B------:R-:W-:Y:S01]  /*8da0*/  LOP3.LUT P0, RZ, R8.reuse, 0x800, RZ, 0xc0, !PT ;  /* 0x0000080008ff7812 */ /* 0x040fe2000780c0ff */
[----:B------:R-:W4:Y:S01]  /*8db0*/  LDL.LU R48, [R1+0x98] ;  /* 0x0000980001307983 */ /* 0x000f220000300800 */
[----:B------:R-:W-:-:S03]  /*8dc0*/  LOP3.LUT R8, R8, 0xfffeffff, RZ, 0xc0, !PT ;  /* 0xfffeffff08087812 */ /* 0x000fc600078ec0ff */
[----:B------:R-:W4:Y:S01]  /*8dd0*/  LDL.LU R47, [R1+0x4c] ;  /* 0x00004c00012f7983 */ /* 0x000f220000300800 */
[----:B------:R-:W-:-:S04]  /*8de0*/  @P3 LOP3.LUT R8, R8, 0x10000, RZ, 0xfc, !PT ;  /* 0x0001000008083812 */ /* 0x000fc800078efcff */
[C---:B------:R-:W-:Y:S02]  /*8df0*/  LOP3.LUT P3, RZ, R8.reuse, 0x100, RZ, 0xc0, !PT ;  /* 0x0000010008ff7812 */ /* 0x040fe4000786c0ff */
[----:B------:R-:W-:-:S04]  /*8e00*/  LOP3.LUT R8, R8, 0xffff7fff, RZ, 0xc0, !PT ;  /* 0xffff7fff08087812 */ /* 0x000fc800078ec0ff */
        /* <DEDUP_REMOVED lines=8> */
[----:B------:R-:W-:Y:S01]  /*8e90*/  LOP3.LUT R8, R8, 0xffffefff, RZ, 0xc0, !PT ;  /* 0xffffefff08087812 */ /* 0x000fe200078ec0ff */
[----:B------:R-:W-:-:S03]  /*8ea0*/  FMUL R35, R35, 1.4142135381698608398 ;  /* 0x3fb504f323237820 */ /* 0x000fc60000400000 */
[----:B------:R-:W-:Y:S01]  /*8eb0*/  @P5 LOP3.LUT R8, R8, 0x1000, RZ, 0xfc, !PT ;  /* 0x0000100008085812 */ /* 0x000fe200078efcff */
[----:B------:R-:W-:Y:S01]  /*8ec0*/  FMUL R10, R10, 1.4142135381698608398 ;  /* 0x3fb504f30a0a7820 */ /* 0x000fe20000400000 */
[----:B------:R-:W-:Y:S02]  /*8ed0*/  FMUL R36, R36, 1.4142135381698608398 ;  /* 0x3fb504f324247820 */ /* 0x000fe40000400000 */
[C---:B------:R-:W-:Y:S02]  /*8ee0*/  LOP3.LUT P5, RZ, R8.reuse, 0x10, RZ, 0xc0, !PT ;  /* 0x0000001008ff7812 */ /* 0x040fe400078ac0ff */
[----:B------:R-:W-:Y:S02]  /*8ef0*/  LOP3.LUT P6, RZ, R8, 0x8, RZ, 0xc0, !PT ;  /* 0x0000000808ff7812 */ /* 0x000fe400078cc0ff */
[----:B------:R-:W-:Y:S02]  /*8f00*/  FSEL R36, R36, RZ, P3 ;  /* 0x000000ff24247208 */ /* 0x000fe40001800000 */
[----:B------:R-:W-:Y:S01]  /*8f10*/  LOP3.LUT P3, RZ, R8, 0x10000, RZ, 0xc0, !PT ;  /* 0x0001000008ff7812 */ /* 0x000fe2000786c0ff */
[----:B--2---:R-:W-:-:S05]  /*8f20*/  FMUL R37, R34, 1.4142135381698608398 ;  /* 0x3fb504f322257820 */ /* 0x004fca0000400000 */
[----:B------:R-:W-:Y:S02]  /*8f30*/  FSEL R37, R37, RZ, P0 ;  /* 0x000000ff25257208 */ /* 0x000fe40000000000 */
[----:B------:R-:W-:Y:S02]  /*8f40*/  LOP3.LUT P0, RZ, R8, 0x80000, RZ, 0xc0, !PT ;  /* 0x0008000008ff7812 */ /* 0x000fe4000780c0ff */
[----:B------:R-:W-:Y:S02]  /*8f50*/  FSEL R34, R10, RZ, P4 ;  /* 0x000000ff0a227208 */ /* 0x000fe40002000000 */
[----:B------:R-:W-:Y:S01]  /*8f60*/  FSEL R38, R35, RZ, P0 ;  /* 0x000000ff23267208 */ /* 0x000fe20000000000 */
[----:B---3--:R-:W-:Y:S01]  /*8f70*/  FMUL R35, R25, 1.4142135381698608398 ;  /* 0x3fb504f319237820 */ /* 0x008fe20000400000 */
[----:B----4-:R-:W-:Y:S01]  /*8f80*/  FMUL R25, R13, 1.4142135381698608398 ;  /* 0x3fb504f30d197820 */ /* 0x010fe20000400000 */
[----:B------:R-:W-:Y:S01]  /*8f90*/  FMUL R12, R12, 1.4142135381698608398 ;  /* 0x3fb504f30c0c7820 */ /* 0x000fe20000400000 */
[----:B------:R-:W-:Y:S01]  /*8fa0*/  FMUL R13, R31, 1.4142135381698608398 ;  /* 0x3fb504f31f0d7820 */ /* 0x000fe20000400000 */
[----:B------:R-:W-:Y:S01]  /*8fb0*/  FMUL R10, R33, 1.4142135381698608398 ;  /* 0x3fb504f3210a7820 */ /* 0x000fe20000400000 */
[----:B------:R-:W-:-:S02]  /*8fc0*/  LOP3.LUT P0, RZ, R8, 0x40000, RZ, 0xc0, !PT ;  /* 0x0004000008ff7812 */ /* 0x000fc4000780c0ff */
[----:B------:R-:W-:Y:S02]  /*8fd0*/  FSEL R25, R25, RZ, P1 ;  /* 0x000000ff19197208 */ /* 0x000fe40000800000 */
[----:B------:R-:W-:Y:S02]  /*8fe0*/  FSEL R35, R35, RZ, P0 ;  /* 0x000000ff23237208 */ /* 0x000fe40000000000 */
[----:B------:R-:W-:Y:S02]  /*8ff0*/  FSEL R12, R12, RZ, P2 ;  /* 0x000000ff0c0c7208 */ /* 0x000fe40001000000 */
[----:B------:R-:W-:Y:S02]  /*9000*/  FSEL R13, R13, RZ, P5 ;  /* 0x000000ff0d0d7208 */ /* 0x000fe40002800000 */
[----:B------:R-:W-:Y:S02]  /*9010*/  FSEL R10, R10, RZ, P6 ;  /* 0x000000ff0a0a7208 */ /* 0x000fe40003000000 */
[----:B------:R-:W-:-:S02]  /*9020*/  LOP3.LUT P0, RZ, R8, 0x20000, RZ, 0xc0, !PT ;  /* 0x0002000008ff7812 */ /* 0x000fc4000780c0ff */
[C---:B------:R-:W-:Y:S02]  /*9030*/  LOP3.LUT P1, RZ, R8.reuse, 0x8000, RZ, 0xc0, !PT ;  /* 0x0000800008ff7812 */ /* 0x040fe4000782c0ff */
[C---:B------:R-:W-:Y:S02]  /*9040*/  LOP3.LUT P4, RZ, R8.reuse, 0x4000, RZ, 0xc0, !PT ;  /* 0x0000400008ff7812 */ /* 0x040fe4000788c0ff */
[C---:B------:R-:W-:Y:S02]  /*9050*/  LOP3.LUT P2, RZ, R8.reuse, 0x2000, RZ, 0xc0, !PT ;  /* 0x0000200008ff7812 */ /* 0x040fe4000784c0ff */
[C---:B------:R-:W-:Y:S02]  /*9060*/  LOP3.LUT P5, RZ, R8.reuse, 0x1000, RZ, 0xc0, !PT ;  /* 0x0000100008ff7812 */ /* 0x040fe400078ac0ff */
[----:B------:R-:W-:Y:S01]  /*9070*/  LOP3.LUT P6, RZ, R8, 0x4, RZ, 0xc0, !PT ;  /* 0x0000000408ff7812 */ /* 0x000fe200078cc0ff */
[C-C-:B------:R-:W-:Y:S01]  /*9080*/  FADD R8, R37.reuse, R38.reuse ;  /* 0x0000002625087221 */ /* 0x140fe20000000000 */
[----:B------:R-:W-:Y:S01]  /*9090*/  FADD R37, R37, -R38 ;  /* 0x8000002625257221 */ /* 0x000fe20000000000 */
[C-C-:B------:R-:W-:Y:S01]  /*90a0*/  FADD R38, R41.reuse, R43.reuse ;  /* 0x0000002b29267221 */ /* 0x140fe20000000000 */
[----:B------:R-:W-:Y:S01]  /*90b0*/  FADD R43, R41, -R43 ;  /* 0x8000002b292b7221 */ /* 0x000fe20000000000 */
[----:B------:R-:W-:-:S02]  /*90c0*/  FFMA R31, R45, 0.41421356797218322754, R44 ;  /* 0x3ed413cd2d1f7823 */ /* 0x000fc4000000002c */
[C-C-:B------:R-:W-:Y:S01]  /*90d0*/  FFMA R41, R38.reuse, 0.70710676908493041992, R40.reuse ;  /* 0x3f3504f326297823 */ /* 0x140fe20000000028 */
[----:B------:R-:W-:Y:S01]  /*90e0*/  FFMA R38, R38, -0.70710676908493041992, R40 ;  /* 0xbf3504f326267823 */ /* 0x000fe20000000028 */
[C-C-:B------:R-:W-:Y:S01]  /*90f0*/  FFMA R40, R43.reuse, -0.70710676908493041992, R42.reuse ;  /* 0xbf3504f32b287823 */ /* 0x140fe2000000002a */
[----:B------:R-:W-:Y:S01]  /*9100*/  FFMA R43, R43, 0.70710676908493041992, R42 ;  /* 0x3f3504f32b2b7823 */ /* 0x000fe2000000002a */
[C-C-:B------:R-:W-:Y:S01]  /*9110*/  FFMA R42, R31.reuse, 1.8477590084075927734, R8.reuse ;  /* 0x3fec835e1f2a7823 */ /* 0x140fe20000000008 */
[----:B------:R-:W-:Y:S02]  /*9120*/  FFMA R8, R31, -1.8477590084075927734, R8 ;  /* 0xbfec835e1f087823 */ /* 0x000fe40000000008 */
[----:B------:R-:W-:Y:S01]  /*9130*/  FFMA R31, R43, 0.19891236722469329834, R41 ;  /* 0x3e4bafaf2b1f7823 */ /* 0x000fe20000000029 */
[----:B------:R-:W-:-:S03]  /*9140*/  FFMA R41, R41, -0.19891236722469329834, R43 ;  /* 0xbe4bafaf29297823 */ /* 0x000fc6000000002b */
[C-C-:B------:R-:W-:Y:S01]  /*9150*/  FFMA R43, R31.reuse, -1.9615705013275146484, R42.reuse ;  /* 0xbffb14be1f2b7823 */ /* 0x140fe2000000002a */
[----:B------:R-:W-:Y:S01]  /*9160*/  FFMA R31, R31, 1.9615705013275146484, R42 ;  /* 0x3ffb14be1f1f7823 */ /* 0x000fe2000000002a */
[----:B------:R-:W-:-:S03]  /*9170*/  FFMA R33, R44, 0.41421356797218322754, -R45 ;  /* 0x3ed413cd2c217823 */ /* 0x000fc6000000082d */
[----:B------:R-:W-:Y:S01]  /*9180*/  STL [R1+0x60], R43 ;  /* 0x0000602b01007387 */ /* 0x000fe20000100800 */
[C-C-:B------:R-:W-:Y:S01]  /*9190*/  FFMA R46, R33.reuse, -1.8477590084075927734, R37.reuse ;  /* 0xbfec835e212e7823 */ /* 0x140fe20000000025 */
[----:B------:R-:W-:Y:S02]  /*91a0*/  FFMA R33, R33, 1.8477590084075927734, R37 ;  /* 0x3fec835e21217823 */ /* 0x000fe40000000025 */
[----:B------:R0:W-:Y:S01]  /*91b0*/  STL [R1+0x5c], R31 ;  /* 0x00005c1f01007387 */ /* 0x0001e20000100800 */
[C-C-:B------:R-:W-:Y:S01]  /*91c0*/  FFMA R45, R41.reuse, -1.9615705013275146484, R8.reuse ;  /* 0xbffb14be292d7823 */ /* 0x140fe20000000008 */
[----:B------:R-:W-:Y:S02]  /*91d0*/  FFMA R44, R41, 1.9615705013275146484, R8 ;  /* 0x3ffb14be292c7823 */ /* 0x000fe40000000008 */
[----:B------:R-:W2:Y:S04]  /*91e0*/  LDL.LU R61, [R1+0x58] ;  /* 0x00005800013d7983 */ /* 0x000ea80000300800 */
[----:B------:R-:W3:Y:S01]  /*91f0*/  LDL.LU R58, [R1+0x50] ;  /* 0x00005000013a7983 */ /* 0x000ee20000300800 */
[----:B0-----:R-:W-:Y:S01]  /*9200*/  FFMA R31, R38, 0.66817861795425415039, R40 ;  /* 0x3f2b0dc1261f7823 */ /* 0x001fe20000000028 */
[----:B------:R-:W-:-:S04]  /*9210*/  FFMA R38, R40, -0.66817861795425415039, R38 ;  /* 0xbf2b0dc128267823 */ /* 0x000fc80000000026 */
[C-C-:B------:R-:W-:Y:S01]  /*9220*/  FFMA R42, R38.reuse, -1.6629391908645629883, R33.reuse ;  /* 0xbfd4db31262a7823 */ /* 0x140fe20000000021 */
[----:B------:R-:W-:Y:S01]  /*9230*/  FFMA R41, R38, 1.6629391908645629883, R33 ;  /* 0x3fd4db3126297823 */ /* 0x000fe20000000021 */
[----:B------:R-:W-:-:S04]  /*9240*/  FADD R33, R50, R51 ;  /* 0x0000003332217221 */ /* 0x000fc80000000000 */
[C-C-:B------:R-:W-:Y:S01]  /*9250*/  FFMA R54, R33.reuse, 0.70710676908493041992, R48.reuse ;  /* 0x3f3504f321367823 */ /* 0x140fe20000000030 */
[----:B------:R-:W-:Y:S02]  /*9260*/  FFMA R33, R33, -0.70710676908493041992, R48 ;  /* 0xbf3504f321217823 */ /* 0x000fe40000000030 */
[----:B------:R-:W3:Y:S01]  /*9270*/  LDL.LU R48, [R1+0x54] ;  /* 0x0000540001307983 */ /* 0x000ee20000300800 */
[----:B------:R-:W-:Y:S01]  /*9280*/  FADD R38, R50, -R51 ;  /* 0x8000003332267221 */ /* 0x000fe20000000000 */
[C-C-:B------:R-:W-:Y:S01]  /*9290*/  FADD R8, R35.reuse, R36.reuse ;  /* 0x0000002423087221 */ /* 0x140fe20000000000 */
[----:B------:R-:W-:Y:S01]  /*92a0*/  FADD R35, R35, -R36 ;  /* 0x8000002423237221 */ /* 0x000fe20000000000 */
[----:B------:R-:W-:Y:S01]  /*92b0*/  FFMA R37, R53, 0.41421356797218322754, R52 ;  /* 0x3ed413cd35257823 */ /* 0x000fe20000000034 */
[C-C-:B------:R-:W-:Y:S01]  /*92c0*/  FFMA R36, R38.reuse, -0.70710676908493041992, R47.reuse ;  /* 0xbf3504f326247823 */ /* 0x140fe2000000002f */
[----:B------:R-:W-:Y:S02]  /*92d0*/  FFMA R38, R38, 0.70710676908493041992, R47 ;  /* 0x3f3504f326267823 */ /* 0x000fe4000000002f */
[C-C-:B------:R-:W-:Y:S01]  /*92e0*/  FFMA R50, R37.reuse, 1.8477590084075927734, R8.reuse ;  /* 0x3fec835e25327823 */ /* 0x140fe20000000008 */
[----:B------:R-:W-:Y:S01]  /*92f0*/  FFMA R8, R37, -1.8477590084075927734, R8 ;  /* 0xbfec835e25087823 */ /* 0x000fe20000000008 */
[----:B------:R-:W4:Y:S01]  /*9300*/  LDL.LU R47, [R1+0x64] ;  /* 0x00006400012f7983 */ /* 0x000f220000300800 */
[----:B------:R-:W-:Y:S01]  /*9310*/  FFMA R37, R38, 0.19891236722469329834, R54 ;  /* 0x3e4bafaf26257823 */ /* 0x000fe20000000036 */
[----:B------:R-:W-:-:S02]  /*9320*/  FFMA R54, R54, -0.19891236722469329834, R38 ;  /* 0xbe4bafaf36367823 */ /* 0x000fc40000000026 */
[----:B------:R-:W2:Y:S04]  /*9330*/  LDL.LU R43, [R1+0x40] ;  /* 0x00004000012b7983 */ /* 0x000ea80000300800 */
[----:B------:R-:W2:Y:S01]  /*9340*/  LDL.LU R38, [R1+0x44] ;  /* 0x0000440001267983 */ /* 0x000ea20000300800 */
[C-C-:B------:R-:W-:Y:S01]  /*9350*/  FFMA R57, R31.reuse, -1.6629391908645629883, R46.reuse ;  /* 0xbfd4db311f397823 */ /* 0x140fe2000000002e */
[----:B------:R-:W-:Y:S01]  /*9360*/  FFMA R46, R31, 1.6629391908645629883, R46 ;  /* 0x3fd4db311f2e7823 */ /* 0x000fe2000000002e */
[----:B------:R-:W-:-:S04]  /*9370*/  FFMA R31, R52, 0.41421356797218322754, -R53 ;  /* 0x3ed413cd341f7823 */ /* 0x000fc80000000835 */
[C-C-:B------:R-:W-:Y:S01]  /*9380*/  FFMA R52, R31.reuse, -1.8477590084075927734, R35.reuse ;  /* 0xbfec835e1f347823 */ /* 0x140fe20000000023 */
[----:B------:R-:W-:Y:S01]  /*9390*/  FFMA R35, R31, 1.8477590084075927734, R35 ;  /* 0x3fec835e1f237823 */ /* 0x000fe20000000023 */
[----:B------:R-:W-:Y:S01]  /*93a0*/  FFMA R31, R33, 0.66817861795425415039, R36 ;  /* 0x3f2b0dc1211f7823 */ /* 0x000fe20000000024 */
[----:B------:R-:W-:Y:S01]  /*93b0*/  FFMA R33, R36, -0.66817861795425415039, R33 ;  /* 0xbf2b0dc124217823 */ /* 0x000fe20000000021 */
[C-C-:B------:R-:W-:Y:S01]  /*93c0*/  FFMA R40, R37.reuse, -1.9615705013275146484, R50.reuse ;  /* 0xbffb14be25287823 */ /* 0x140fe20000000032 */
[----:B------:R-:W-:Y:S02]  /*93d0*/  FFMA R50, R37, 1.9615705013275146484, R50 ;  /* 0x3ffb14be25327823 */ /* 0x000fe40000000032 */
[C-C-:B------:R-:W-:Y:S01]  /*93e0*/  FFMA R55, R33.reuse, -1.6629391908645629883, R35.reuse ;  /* 0xbfd4db3121377823 */ /* 0x140fe20000000023 */
[----:B------:R-:W-:Y:S01]  /*93f0*/  FFMA R56, R33, 1.6629391908645629883, R35 ;  /* 0x3fd4db3121387823 */ /* 0x000fe20000000023 */
[C---:B------:R-:W-:Y:S01]  /*9400*/  FFMA R53, R54.reuse, -1.9615705013275146484, R8 ;  /* 0xbffb14be36357823 */ /* 0x040fe20000000008 */
[C---:B------:R-:W-:Y:S01]  /*9410*/  FFMA R51, R31.reuse, -1.6629391908645629883, R52 ;  /* 0xbfd4db311f337823 */ /* 0x040fe20000000034 */
[----:B------:R-:W-:Y:S01]  /*9420*/  FFMA R54, R54, 1.9615705013275146484, R8 ;  /* 0x3ffb14be36367823 */ /* 0x000fe20000000008 */
[----:B------:R-:W-:Y:S01]  /*9430*/  FFMA R52, R31, 1.6629391908645629883, R52 ;  /* 0x3fd4db311f347823 */ /* 0x000fe20000000034 */
[C-C-:B------:R-:W-:Y:S01]  /*9440*/  FADD R8, R25.reuse, R34.reuse ;  /* 0x0000002219087221 */ /* 0x140fe20000000000 */
[----:B------:R-:W-:Y:S01]  /*9450*/  FADD R25, R25, -R34 ;  /* 0x8000002219197221 */ /* 0x000fe20000000000 */
[C-C-:B---3--:R-:W-:Y:S01]  /*9460*/  FADD R33, R48.reuse, R58.reuse ;  /* 0x0000003a30217221 */ /* 0x148fe20000000000 */
[----:B------:R-:W-:-:S02]  /*9470*/  FADD R37, R48, -R58 ;  /* 0x8000003a30257221 */ /* 0x000fc40000000000 */
[----:B------:R-:W3:Y:S01]  /*9480*/  LDL.LU R48, [R1+0x48] ;  /* 0x0000480001307983 */ /* 0x000ee20000300800 */
[----:B----4-:R-:W-:Y:S01]  /*9490*/  FFMA R36, R33, 0.70710676908493041992, R47 ;  /* 0x3f3504f321247823 */ /* 0x010fe2000000002f */
[----:B--2---:R-:W-:Y:S01]  /*94a0*/  FFMA R34, R37, -0.70710676908493041992, R43 ;  /* 0xbf3504f325227823 */ /* 0x004fe2000000002b */
[----:B------:R-:W-:Y:S01]  /*94b0*/  FFMA R35, R38, 0.41421356797218322754, R61 ;  /* 0x3ed413cd26237823 */ /* 0x000fe2000000003d */
[----:B------:R-:W-:Y:S01]  /*94c0*/  FFMA R31, R61, 0.41421356797218322754, -R38 ;  /* 0x3ed413cd3d1f7823 */ /* 0x000fe20000000826 */
[----:B------:R-:W-:Y:S02]  /*94d0*/  FFMA R38, R37, 0.70710676908493041992, R43 ;  /* 0x3f3504f325267823 */ /* 0x000fe4000000002b */
[C-C-:B------:R-:W-:Y:S01]  /*94e0*/  FFMA R37, R35.reuse, 1.8477590084075927734, R8.reuse ;  /* 0x3fec835e23257823 */ /* 0x140fe20000000008 */
[----:B------:R-:W-:Y:S01]  /*94f0*/  FFMA R8, R35, -1.8477590084075927734, R8 ;  /* 0xbfec835e23087823 */ /* 0x000fe20000000008 */
[----:B------:R-:W-:Y:S01]  /*9500*/  FFMA R35, R38, 0.19891236722469329834, R36 ;  /* 0x3e4bafaf26237823 */ /* 0x000fe20000000024 */
[----:B------:R-:W-:-:S03]  /*9510*/  FFMA R36, R36, -0.19891236722469329834, R38 ;  /* 0xbe4bafaf24247823 */ /* 0x000fc60000000026 */
[C-C-:B------:R-:W-:Y:S01]  /*9520*/  FFMA R38, R35.reuse, -1.9615705013275146484, R37.reuse ;  /* 0xbffb14be23267823 */ /* 0x140fe20000000025 */
[----:B------:R-:W-:-:S04]  /*9530*/  FFMA R37, R35, 1.9615705013275146484, R37 ;  /* 0x3ffb14be23257823 */ /* 0x000fc80000000025 */
[----:B------:R-:W-:Y:S04]  /*9540*/  STL [R1+0x50], R38 ;  /* 0x0000502601007387 */ /* 0x000fe80000100800 */
[----:B------:R0:W-:Y:S04]  /*9550*/  STL [R1+0x4c], R37 ;  /* 0x00004c2501007387 */ /* 0x0001e80000100800 */
[----:B------:R-:W2:Y:S01]  /*9560*/  LDL.LU R58, [R1+0x38] ;  /* 0x00003800013a7983 */ /* 0x000ea20000300800 */
[----:B------:R-:W-:Y:S01]  /*9570*/  FFMA R33, R33, -0.70710676908493041992, R47 ;  /* 0xbf3504f321217823 */ /* 0x000fe2000000002f */
[C-C-:B------:R-:W-:Y:S01]  /*9580*/  FFMA R35, R31.reuse, -1.8477590084075927734, R25.reuse ;  /* 0xbfec835e1f237823 */ /* 0x140fe20000000019 */
[----:B------:R-:W-:Y:S01]  /*9590*/  FFMA R25, R31, 1.8477590084075927734, R25 ;  /* 0x3fec835e1f197823 */ /* 0x000fe20000000019 */
[----:B------:R-:W4:Y:S01]  /*95a0*/  LDL.LU R47, [R1+0x30] ;  /* 0x00003000012f7983 */ /* 0x000f220000300800 */
[----:B------:R-:W-:Y:S01]  /*95b0*/  FFMA R31, R33, 0.66817861795425415039, R34 ;  /* 0x3f2b0dc1211f7823 */ /* 0x000fe20000000022 */
[----:B------:R-:W-:-:S03]  /*95c0*/  FFMA R33, R34, -0.66817861795425415039, R33 ;  /* 0xbf2b0dc122217823 */ /* 0x000fc60000000021 */
[----:B------:R-:W-:Y:S01]  /*95d0*/  FFMA R34, R31, -1.6629391908645629883, R35 ;  /* 0xbfd4db311f227823 */ /* 0x000fe20000000023 */
[C-C-:B0-----:R-:W-:Y:S01]  /*95e0*/  FFMA R37, R33.reuse, -1.6629391908645629883, R25.reuse ;  /* 0xbfd4db3121257823 */ /* 0x141fe20000000019 */
[----:B------:R-:W-:Y:S01]  /*95f0*/  FFMA R38, R33, 1.6629391908645629883, R25 ;  /* 0x3fd4db3121267823 */ /* 0x000fe20000000019 */
[C---:B------:R-:W-:Y:S02]  /*9600*/  FADD R25, R30.reuse, R29 ;  /* 0x0000001d1e197221 */ /* 0x040fe40000000000 */
[----:B------:R0:W-:Y:S04]  /*9610*/  STL [R1+0x2c], R34 ;  /* 0x00002c2201007387 */ /* 0x0001e80000100800 */
[----:B------:R-:W4:Y:S01]  /*9620*/  LDL.LU R43, [R1+0x34] ;  /* 0x00003400012b7983 */ /* 0x000f220000300800 */
[----:B0-----:R-:W-:Y:S01]  /*9630*/  FFMA R34, R31, 1.6629391908645629883, R35 ;  /* 0x3fd4db311f227823 */ /* 0x001fe20000000023 */
[----:B------:R-:W-:Y:S01]  /*9640*/  FADD R31, R30, -R29 ;  /* 0x8000001d1e1f7221 */ /* 0x000fe20000000000 */
[C-C-:B------:R-:W-:Y:S01]  /*9650*/  FFMA R35, R36.reuse, -1.9615705013275146484, R8.reuse ;  /* 0xbffb14be24237823 */ /* 0x140fe20000000008 */
[----:B------:R-:W-:Y:S01]  /*9660*/  FFMA R36, R36, 1.9615705013275146484, R8 ;  /* 0x3ffb14be24247823 */ /* 0x000fe20000000008 */
[C-C-:B------:R-:W-:Y:S01]  /*9670*/  FADD R8, R12.reuse, R13.reuse ;  /* 0x0000000d0c087221 */ /* 0x140fe20000000000 */
[----:B------:R-:W-:Y:S01]  /*9680*/  FADD R12, R12, -R13 ;  /* 0x8000000d0c0c7221 */ /* 0x000fe20000000000 */
[----:B------:R-:W-:Y:S01]  /*9690*/  FFMA R13, R28, 0.41421356797218322754, R32 ;  /* 0x3ed413cd1c0d7823 */ /* 0x000fe20000000020 */
[----:B------:R-:W-:Y:S01]  /*96a0*/  FFMA R28, R32, 0.41421356797218322754, -R28 ;  /* 0x3ed413cd201c7823 */ /* 0x000fe2000000081c */
[----:B------:R-:W-:-:S02]  /*96b0*/  FMUL R11, R11, 1.4142135381698608398 ;  /* 0x3fb504f30b0b7820 */ /* 0x000fc40000400000 */
[C-C-:B------:R-:W-:Y:S01]  /*96c0*/  FFMA R32, R13.reuse, 1.8477590084075927734, R8.reuse ;  /* 0x3fec835e0d207823 */ /* 0x140fe20000000008 */
[----:B------:R-:W-:Y:S01]  /*96d0*/  FFMA R8, R13, -1.8477590084075927734, R8 ;  /* 0xbfec835e0d087823 */ /* 0x000fe20000000008 */
[C-C-:B---3--:R-:W-:Y:S01]  /*96e0*/  FFMA R30, R25.reuse, 0.70710676908493041992, R48.reuse ;  /* 0x3f3504f3191e7823 */ /* 0x148fe20000000030 */
[----:B------:R-:W-:Y:S02]  /*96f0*/  FFMA R29, R25, -0.70710676908493041992, R48 ;  /* 0xbf3504f3191d7823 */ /* 0x000fe40000000030 */
[----:B------:R-:W3:Y:S01]  /*9700*/  LDL.LU R48, [R1+0x3c] ;  /* 0x00003c0001307983 */ /* 0x000ee20000300800 */
[C-C-:B------:R-:W-:Y:S01]  /*9710*/  FFMA R25, R31.reuse, -0.70710676908493041992, R27.reuse ;  /* 0xbf3504f31f197823 */ /* 0x140fe2000000001b */
[----:B------:R-:W-:-:S04]  /*9720*/  FFMA R27, R31, 0.70710676908493041992, R27 ;  /* 0x3f3504f31f1b7823 */ /* 0x000fc8000000001b */
[----:B------:R-:W-:Y:S01]  /*9730*/  FFMA R13, R30, -0.19891236722469329834, R27 ;  /* 0xbe4bafaf1e0d7823 */ /* 0x000fe2000000001b */
[----:B------:R-:W-:Y:S01]  /*9740*/  FFMA R31, R27, 0.19891236722469329834, R30 ;  /* 0x3e4bafaf1b1f7823 */ /* 0x000fe2000000001e */
[C-C-:B------:R-:W-:Y:S01]  /*9750*/  FFMA R30, R28.reuse, -1.8477590084075927734, R12.reuse ;  /* 0xbfec835e1c1e7823 */ /* 0x140fe2000000000c */
[----:B------:R-:W-:Y:S01]  /*9760*/  FFMA R27, R29, 0.66817861795425415039, R25 ;  /* 0x3f2b0dc11d1b7823 */ /* 0x000fe20000000019 */
[----:B------:R-:W-:Y:S01]  /*9770*/  FFMA R12, R28, 1.8477590084075927734, R12 ;  /* 0x3fec835e1c0c7823 */ /* 0x000fe2000000000c */
[----:B------:R-:W-:Y:S01]  /*9780*/  FFMA R25, R25, -0.66817861795425415039, R29 ;  /* 0xbf2b0dc119197823 */ /* 0x000fe2000000001d */
[C-C-:B------:R-:W-:Y:S01]  /*9790*/  FFMA R29, R13.reuse, -1.9615705013275146484, R8.reuse ;  /* 0xbffb14be0d1d7823 */ /* 0x140fe20000000008 */
[----:B------:R-:W-:Y:S01]  /*97a0*/  FFMA R28, R13, 1.9615705013275146484, R8 ;  /* 0x3ffb14be0d1c7823 */ /* 0x000fe20000000008 */
[----:B------:R-:W-:-:S05]  /*97b0*/  FSEL R8, R11, RZ, P6 ;  /* 0x000000ff0b087208 */ /* 0x000fca0003000000 */
[C-C-:B------:R-:W-:Y:S01]  /*97c0*/  FADD R11, R10.reuse, R8.reuse ;  /* 0x000000080a0b7221 */ /* 0x140fe20000000000 */
[----:B------:R-:W-:Y:S01]  /*97d0*/  FADD R8, R10, -R8 ;  /* 0x800000080a087221 */ /* 0x000fe20000000000 */
[----:B--2---:R-:W-:Y:S01]  /*97e0*/  FFMA R10, R14, 0.41421356797218322754, R58 ;  /* 0x3ed413cd0e0a7823 */ /* 0x004fe2000000003a */
[----:B------:R-:W-:Y:S02]  /*97f0*/  FFMA R14, R58, 0.41421356797218322754, -R14 ;  /* 0x3ed413cd3a0e7823 */ /* 0x000fe4000000080e */
[----:B------:R-:W2:Y:S01]  /*9800*/  LDL.LU R58, [R1+0xa8] ;  /* 0x0000a800013a7983 */ /* 0x000ea20000300800 */
[C-C-:B------:R-:W-:Y:S01]  /*9810*/  FFMA R33, R31.reuse, -1.9615705013275146484, R32.reuse ;  /* 0xbffb14be1f217823 */ /* 0x140fe20000000020 */
[----:B------:R-:W-:Y:S01]  /*9820*/  FFMA R32, R31, 1.9615705013275146484, R32 ;  /* 0x3ffb14be1f207823 */ /* 0x000fe20000000020 */
[C-C-:B------:R-:W-:Y:S01]  /*9830*/  FFMA R31, R27.reuse, -1.6629391908645629883, R30.reuse ;  /* 0xbfd4db311b1f7823 */ /* 0x140fe2000000001e */
[----:B------:R-:W-:Y:S01]  /*9840*/  FFMA R30, R27, 1.6629391908645629883, R30 ;  /* 0x3fd4db311b1e7823 */ /* 0x000fe2000000001e */
[C-C-:B------:R-:W-:Y:S01]  /*9850*/  FFMA R27, R25.reuse, -1.6629391908645629883, R12.reuse ;  /* 0xbfd4db31191b7823 */ /* 0x140fe2000000000c */
[----:B------:R-:W-:Y:S01]  /*9860*/  FFMA R25, R25, 1.6629391908645629883, R12 ;  /* 0x3fd4db3119197823 */ /* 0x000fe2000000000c */
[C-C-:B----4-:R-:W-:Y:S01]  /*9870*/  FADD R13, R43.reuse, R47.reuse ;  /* 0x0000002f2b0d7221 */ /* 0x150fe20000000000 */
[----:B------:R-:W-:-:S04]  /*9880*/  FADD R47, R43, -R47 ;  /* 0x8000002f2b2f7221 */ /* 0x000fc80000000000 */
[----:B------:R-:W-:Y:S01]  /*9890*/  FFMA R12, R47, -0.70710676908493041992, R15 ;  /* 0xbf3504f32f0c7823 */ /* 0x000fe2000000000f */
[----:B------:R-:W-:Y:S01]  /*98a0*/  FMUL R39, R39, 1.4142135381698608398 ;  /* 0x3fb504f327277820 */ /* 0x000fe20000400000 */
[----:B------:R-:W-:-:S04]  /*98b0*/  FMUL R18, R18, 1.4142135381698608398 ;  /* 0x3fb504f312127820 */ /* 0x000fc80000400000 */
[----:B------:R-:W-:Y:S01]  /*98c0*/  FSEL R39, R39, RZ, P0 ;  /* 0x000000ff27277208 */ /* 0x000fe20000000000 */
[C-C-:B---3--:R-:W-:Y:S01]  /*98d0*/  FFMA R43, R13.reuse, 0.70710676908493041992, R48.reuse ;  /* 0x3f3504f30d2b7823 */ /* 0x148fe20000000030 */
[----:B------:R-:W-:Y:S01]  /*98e0*/  FFMA R13, R13, -0.70710676908493041992, R48 ;  /* 0xbf3504f30d0d7823 */ /* 0x000fe20000000030 */
[----:B------:R-:W-:Y:S01]  /*98f0*/  FFMA R48, R47, 0.70710676908493041992, R15 ;  /* 0x3f3504f32f307823 */ /* 0x000fe2000000000f */
[C-C-:B------:R-:W-:Y:S01]  /*9900*/  FFMA R47, R10.reuse, 1.8477590084075927734, R11.reuse ;  /* 0x3fec835e0a2f7823 */ /* 0x140fe2000000000b */
[----:B------:R-:W-:Y:S02]  /*9910*/  FFMA R15, R10, -1.8477590084075927734, R11 ;  /* 0xbfec835e0a0f7823 */ /* 0x000fe4000000000b */
[----:B------:R-:W-:-:S04]  /*9920*/  FFMA R10, R48, 0.19891236722469329834, R43 ;  /* 0x3e4bafaf300a7823 */ /* 0x000fc8000000002b */
[C-C-:B------:R-:W-:Y:S01]  /*9930*/  FFMA R11, R10.reuse, -1.9615705013275146484, R47.reuse ;  /* 0xbffb14be0a0b7823 */ /* 0x140fe2000000002f */
[----:B------:R-:W-:Y:S01]  /*9940*/  FFMA R10, R10, 1.9615705013275146484, R47 ;  /* 0x3ffb14be0a0a7823 */ /* 0x000fe2000000002f */
[C-C-:B------:R-:W-:Y:S01]  /*9950*/  FFMA R47, R14.reuse, -1.8477590084075927734, R8.reuse ;  /* 0xbfec835e0e2f7823 */ /* 0x140fe20000000008 */
[----:B------:R-:W-:Y:S01]  /*9960*/  FFMA R8, R14, 1.8477590084075927734, R8 ;  /* 0x3fec835e0e087823 */ /* 0x000fe20000000008 */
[----:B------:R-:W-:Y:S01]  /*9970*/  FFMA R14, R13, 0.66817861795425415039, R12 ;  /* 0x3f2b0dc10d0e7823 */ /* 0x000fe2000000000c */
[----:B------:R-:W-:Y:S01]  /*9980*/  FFMA R43, R43, -0.19891236722469329834, R48 ;  /* 0xbe4bafaf2b2b7823 */ /* 0x000fe20000000030 */
[----:B------:R0:W-:Y:S01]  /*9990*/  STL [R1+0x8], R11 ;  /* 0x0000080b01007387 */ /* 0x0001e20000100800 */
[----:B------:R-:W-:Y:S01]  /*99a0*/  FFMA R48, R12, -0.66817861795425415039, R13 ;  /* 0xbf2b0dc10c307823 */ /* 0x000fe2000000000d */
[C---:B------:R-:W-:Y:S01]  /*99b0*/  FFMA R12, R14.reuse, 1.6629391908645629883, R47 ;  /* 0x3fd4db310e0c7823 */ /* 0x040fe2000000002f */
[C---:B------:R-:W-:Y:S01]  /*99c0*/  FFMA R13, R43.reuse, -1.9615705013275146484, R15 ;  /* 0xbffb14be2b0d7823 */ /* 0x040fe2000000000f */
[----:B0-----:R-:W-:Y:S01]  /*99d0*/  FFMA R11, R14, -1.6629391908645629883, R47 ;  /* 0xbfd4db310e0b7823 */ /* 0x001fe2000000002f */
[----:B------:R-:W-:Y:S01]  /*99e0*/  FFMA R14, R43, 1.9615705013275146484, R15 ;  /* 0x3ffb14be2b0e7823 */ /* 0x000fe2000000000f */
[----:B------:R-:W-:Y:S01]  /*99f0*/  FSEL R43, R18, RZ, P3 ;  /* 0x000000ff122b7208 */ /* 0x000fe20001800000 */
[C-C-:B------:R-:W-:Y:S01]  /*9a00*/  FFMA R15, R48.reuse, -1.6629391908645629883, R8.reuse ;  /* 0xbfd4db31300f7823 */ /* 0x140fe20000000008 */
[----:B------:R-:W-:Y:S01]  /*9a10*/  FFMA R18, R48, 1.6629391908645629883, R8 ;  /* 0x3fd4db3130127823 */ /* 0x000fe20000000008 */
[----:B------:R-:W-:-:S02]  /*9a20*/  FADD R48, R16, -R19 ;  /* 0x8000001310307221 */ /* 0x000fc40000000000 */
[C-C-:B------:R-:W-:Y:S01]  /*9a30*/  FADD R47, R39.reuse, R43.reuse ;  /* 0x0000002b272f7221 */ /* 0x140fe20000000000 */
[----:B------:R-:W-:Y:S01]  /*9a40*/  FADD R8, R39, -R43 ;  /* 0x8000002b27087221 */ /* 0x000fe20000000000 */
[----:B------:R-:W-:Y:S01]  /*9a50*/  FFMA R43, R20, 0.41421356797218322754, R17 ;  /* 0x3ed413cd142b7823 */ /* 0x000fe20000000011 */
[----:B------:R-:W-:Y:S01]  /*9a60*/  FFMA R20, R17, 0.41421356797218322754, -R20 ;  /* 0x3ed413cd11147823 */ /* 0x000fe20000000814 */
[----:B------:R-:W-:Y:S01]  /*9a70*/  FADD R17, R16, R19 ;  /* 0x0000001310117221 */ /* 0x000fe20000000000 */
[C-C-:B------:R-:W-:Y:S01]  /*9a80*/  FFMA R39, R48.reuse, -0.70710676908493041992, R21.reuse ;  /* 0xbf3504f330277823 */ /* 0x140fe20000000015 */
[----:B------:R-:W-:Y:S02]  /*9a90*/  FFMA R48, R48, 0.70710676908493041992, R21 ;  /* 0x3f3504f330307823 */ /* 0x000fe40000000015 */
[C-C-:B--2---:R-:W-:Y:S01]  /*9aa0*/  FFMA R16, R17.reuse, 0.70710676908493041992, R58.reuse ;  /* 0x3f3504f311107823 */ /* 0x144fe2000000003a */
[----:B------:R-:W-:Y:S01]  /*9ab0*/  FFMA R19, R17, -0.70710676908493041992, R58 ;  /* 0xbf3504f311137823 */ /* 0x000fe2000000003a */
[C-C-:B------:R-:W-:Y:S01]  /*9ac0*/  FFMA R21, R43.reuse, 1.8477590084075927734, R47.reuse ;  /* 0x3fec835e2b157823 */ /* 0x140fe2000000002f */
[----:B------:R-:W-:Y:S01]  /*9ad0*/  FFMA R17, R43, -1.8477590084075927734, R47 ;  /* 0xbfec835e2b117823 */ /* 0x000fe2000000002f */
[----:B------:R-:W-:-:S04]  /*9ae0*/  FFMA R43, R48, 0.19891236722469329834, R16 ;  /* 0x3e4bafaf302b7823 */ /* 0x000fc80000000010 */
[C-C-:B------:R-:W-:Y:S01]  /*9af0*/  FFMA R47, R43.reuse, -1.9615705013275146484, R21.reuse ;  /* 0xbffb14be2b2f7823 */ /* 0x140fe20000000015 */
[----:B------:R-:W-:Y:S02]  /*9b00*/  FFMA R21, R43, 1.9615705013275146484, R21 ;  /* 0x3ffb14be2b157823 */ /* 0x000fe40000000015 */
[----:B------:R-:W2:Y:S01]  /*9b10*/  LDL.LU R43, [R1+0xa4] ;  /* 0x0000a400012b7983 */ /* 0x000ea20000300800 */
[----:B------:R-:W-:Y:S01]  /*9b20*/  FFMA R58, R20, -1.8477590084075927734, R8 ;  /* 0xbfec835e143a7823 */ /* 0x000fe20000000008 */
[----:B------:R-:W-:Y:S02]  /*9b30*/  FFMA R16, R16, -0.19891236722469329834, R48 ;  /* 0xbe4bafaf10107823 */ /* 0x000fe40000000030 */
[----:B------:R0:W-:Y:S01]  /*9b40*/  STL [R1+0x4], R47 ;  /* 0x0000042f01007387 */ /* 0x0001e20000100800 */
[----:B------:R-:W-:Y:S01]  /*9b50*/  FFMA R8, R20, 1.8477590084075927734, R8 ;  /* 0x3fec835e14087823 */ /* 0x000fe20000000008 */
[----:B------:R-:W-:Y:S02]  /*9b60*/  FFMA R20, R39, -0.66817861795425415039, R19 ;  /* 0xbf2b0dc127147823 */ /* 0x000fe40000000013 */
[----:B0-----:R-:W3:Y:S04]  /*9b70*/  LDL.LU R47, [R1+0xa0] ;  /* 0x0000a000012f7983 */ /* 0x001ee80000300800 */
[----:B------:R0:W-:Y:S04]  /*9b80*/  STL [R1], R21 ;  /* 0x0000001501007387 */ /* 0x0001e80000100800 */
[----:B------:R-:W4:Y:S01]  /*9b90*/  LDL.LU R48, [R1+0xb4] ;  /* 0x0000b40001307983 */ /* 0x000f220000300800 */
[----:B0-----:R-:W-:-:S03]  /*9ba0*/  FFMA R21, R19, 0.66817861795425415039, R39 ;  /* 0x3f2b0dc113157823 */ /* 0x001fc60000000027 */
[----:B------:R-:W3:Y:S01]  /*9bb0*/  LDL.LU R19, [R1+0x10] ;  /* 0x0000100001137983 */ /* 0x000ee20000300800 */
[C-C-:B------:R-:W-:Y:S01]  /*9bc0*/  FFMA R61, R21.reuse, -1.6629391908645629883, R58.reuse ;  /* 0xbfd4db31153d7823 */ /* 0x140fe2000000003a */
[----:B------:R-:W-:Y:S01]  /*9bd0*/  FFMA R58, R21, 1.6629391908645629883, R58 ;  /* 0x3fd4db31153a7823 */ /* 0x000fe2000000003a */
[----:B------:R-:W-:-:S05]  /*9be0*/  FMUL R49, R49, 1.4142135381698608398 ;  /* 0x3fb504f331317820 */ /* 0x000fca0000400000 */
[----:B------:R-:W-:Y:S01]  /*9bf0*/  FSEL R49, R49, RZ, P1 ;  /* 0x000000ff31317208 */ /* 0x000fe20000800000 */
[----:B--2---:R-:W-:Y:S01]  /*9c00*/  FFMA R39, R23, 0.41421356797218322754, R43 ;  /* 0x3ed413cd17277823 */ /* 0x004fe2000000002b */
[----:B---3--:R-:W-:Y:S01]  /*9c10*/  FMUL R21, R19, 1.4142135381698608398 ;  /* 0x3fb504f313157820 */ /* 0x008fe20000400000 */
[C-C-:B------:R-:W-:Y:S01]  /*9c20*/  FFMA R19, R16.reuse, -1.9615705013275146484, R17.reuse ;  /* 0xbffb14be10137823 */ /* 0x140fe20000000011 */
[----:B------:R-:W-:-:S03]  /*9c30*/  FFMA R17, R16, 1.9615705013275146484, R17 ;  /* 0x3ffb14be10117823 */ /* 0x000fc60000000011 */
[----:B------:R-:W-:Y:S01]  /*9c40*/  FSEL R21, R21, RZ, P4 ;  /* 0x000000ff15157208 */ /* 0x000fe20002000000 */
[C-C-:B------:R-:W-:Y:S01]  /*9c50*/  FFMA R16, R20.reuse, -1.6629391908645629883, R8.reuse ;  /* 0xbfd4db3114107823 */ /* 0x140fe20000000008 */
[----:B------:R-:W-:-:S03]  /*9c60*/  FFMA R8, R20, 1.6629391908645629883, R8 ;  /* 0x3fd4db3114087823 */ /* 0x000fc60000000008 */
[C-C-:B------:R-:W-:Y:S01]  /*9c70*/  FADD R20, R49.reuse, R21.reuse ;  /* 0x0000001531147221 */ /* 0x140fe20000000000 */
[----:B------:R-:W-:Y:S01]  /*9c80*/  FADD R49, R49, -R21 ;  /* 0x8000001531317221 */ /* 0x000fe20000000000 */
[----:B------:R-:W-:Y:S01]  /*9c90*/  FFMA R21, R43, 0.41421356797218322754, -R23 ;  /* 0x3ed413cd2b157823 */ /* 0x000fe20000000817 */
[C-C-:B------:R-:W-:Y:S01]  /*9ca0*/  FADD R23, R47.reuse, R22.reuse ;  /* 0x000000162f177221 */ /* 0x140fe20000000000 */
[----:B------:R-:W-:-:S03]  /*9cb0*/  FADD R22, R47, -R22 ;  /* 0x800000162f167221 */ /* 0x000fc60000000000 */
[C-C-:B----4-:R-:W-:Y:S01]  /*9cc0*/  FFMA R47, R23.reuse, 0.70710676908493041992, R48.reuse ;  /* 0x3f3504f3172f7823 */ /* 0x150fe20000000030 */
[----:B------:R-:W-:Y:S01]  /*9cd0*/  FFMA R23, R23, -0.70710676908493041992, R48 ;  /* 0xbf3504f317177823 */ /* 0x000fe20000000030 */
[C-C-:B------:R-:W-:Y:S01]  /*9ce0*/  FFMA R48, R22.reuse, 0.70710676908493041992, R24.reuse ;  /* 0x3f3504f316307823 */ /* 0x140fe20000000018 */
[----:B------:R-:W-:Y:S01]  /*9cf0*/  FFMA R43, R22, -0.70710676908493041992, R24 ;  /* 0xbf3504f3162b7823 */ /* 0x000fe20000000018 */
[C-C-:B------:R-:W-:Y:S01]  /*9d00*/  FFMA R22, R39.reuse, 1.8477590084075927734, R20.reuse ;  /* 0x3fec835e27167823 */ /* 0x140fe20000000014 */
[----:B------:R-:W-:Y:S01]  /*9d10*/  FFMA R24, R39, -1.8477590084075927734, R20 ;  /* 0xbfec835e27187823 */ /* 0x000fe20000000014 */
[----:B------:R-:W-:Y:S01]  /*9d20*/  FFMA R20, R48, 0.19891236722469329834, R47 ;  /* 0x3e4bafaf30147823 */ /* 0x000fe2000000002f */
[----:B------:R-:W-:Y:S02]  /*9d30*/  FFMA R39, R47, -0.19891236722469329834, R48 ;  /* 0xbe4bafaf2f277823 */ /* 0x000fe40000000030 */
[----:B------:R-:W2:Y:S01]  /*9d40*/  LDL.LU R47, [R1+0x14] ;  /* 0x00001400012f7983 */ /* 0x000ea20000300800 */
[----:B------:R-:W-:-:S05]  /*9d50*/  FFMA R48, R20, -1.9615705013275146484, R22 ;  /* 0xbffb14be14307823 */ /* 0x000fca0000000016 */
[----:B------:R0:W-:Y:S02]  /*9d60*/  STL [R1+0x34], R48 ;  /* 0x0000343001007387 */ /* 0x0001e40000100800 */
[----:B0-----:R-:W-:Y:S01]  /*9d70*/  FFMA R48, R20, 1.9615705013275146484, R22 ;  /* 0x3ffb14be14307823 */ /* 0x001fe20000000016 */
[C-C-:B------:R-:W-:Y:S01]  /*9d80*/  FFMA R20, R21.reuse, -1.8477590084075927734, R49.reuse ;  /* 0xbfec835e15147823 */ /* 0x140fe20000000031 */
[----:B------:R-:W-:Y:S01]  /*9d90*/  FFMA R22, R21, 1.8477590084075927734, R49 ;  /* 0x3fec835e15167823 */ /* 0x000fe20000000031 */
[----:B------:R-:W-:Y:S01]  /*9da0*/  FFMA R21, R23, 0.66817861795425415039, R43 ;  /* 0x3f2b0dc117157823 */ /* 0x000fe2000000002b */
[----:B------:R-:W-:Y:S01]  /*9db0*/  FFMA R23, R43, -0.66817861795425415039, R23 ;  /* 0xbf2b0dc12b177823 */ /* 0x000fe20000000017 */
[----:B------:R0:W-:Y:S04]  /*9dc0*/  STL [R1+0x28], R48 ;  /* 0x0000283001007387 */ /* 0x0001e80000100800 */
[----:B------:R-:W3:Y:S04]  /*9dd0*/  LDL.LU R49, [R1+0xac] ;  /* 0x0000ac0001317983 */ /* 0x000ee80000300800 */
[----:B------:R-:W4:Y:S01]  /*9de0*/  LDL.LU R43, [R1+0x18] ;  /* 0x00001800012b7983 */ /* 0x000f220000300800 */
[C-C-:B0-----:R-:W-:Y:S01]  /*9df0*/  FFMA R48, R21.reuse, -1.6629391908645629883, R20.reuse ;  /* 0xbfd4db3115307823 */ /* 0x141fe20000000014 */
[----:B------:R-:W-:-:S04]  /*9e00*/  FFMA R21, R21, 1.6629391908645629883, R20 ;  /* 0x3fd4db3115157823 */ /* 0x000fc80000000014 */
[----:B------:R0:W-:Y:S04]  /*9e10*/  STL [R1+0x20], R48 ;  /* 0x0000203001007387 */ /* 0x0001e80000100800 */
[----:B0-----:R-:W3:Y:S04]  /*9e20*/  LDL.LU R48, [R1+0xb8] ;  /* 0x0000b80001307983 */ /* 0x001ee80000300800 */
[----:B------:R2:W-:Y:S01]  /*9e30*/  STL [R1+0x1c], R21 ;  /* 0x00001c1501007387 */ /* 0x0005e20000100800 */
[----:B----4-:R-:W-:Y:S01]  /*9e40*/  FMUL R20, R43, 1.4142135381698608398 ;  /* 0x3fb504f32b147820 */ /* 0x010fe20000400000 */
[C-C-:B------:R-:W-:Y:S01]  /*9e50*/  FFMA R43, R39.reuse, -1.9615705013275146484, R24.reuse ;  /* 0xbffb14be272b7823 */ /* 0x140fe20000000018 */
[----:B------:R-:W-:-:S02]  /*9e60*/  FFMA R39, R39, 1.9615705013275146484, R24 ;  /* 0x3ffb14be27277823 */ /* 0x000fc40000000018 */
[----:B------:R-:W4:Y:S01]  /*9e70*/  LDL.LU R24, [R1+0xb0] ;  /* 0x0000b00001187983 */ /* 0x000f220000300800 */
[----:B--2---:R-:W-:-:S03]  /*9e80*/  FMUL R21, R47, 1.4142135381698608398 ;  /* 0x3fb504f32f157820 */ /* 0x004fc60000400000 */
[----:B------:R-:W-:Y:S04]  /*9e90*/  STL [R1+0x18], R43 ;  /* 0x0000182b01007387 */ /* 0x000fe80000100800 */
[----:B------:R0:W-:Y:S01]  /*9ea0*/  STL [R1+0x14], R39 ;  /* 0x0000142701007387 */ /* 0x0001e20000100800 */
[----:B------:R-:W-:Y:S02]  /*9eb0*/  FSEL R20, R20, RZ, P2 ;  /* 0x000000ff14147208 */ /* 0x000fe40001000000 */
[----:B------:R-:W-:Y:S01]  /*9ec0*/  FSEL R21, R21, RZ, P5 ;  /* 0x000000ff15157208 */ /* 0x000fe20002800000 */
[C-C-:B0-----:R-:W-:Y:S01]  /*9ed0*/  FFMA R39, R23.reuse, -1.6629391908645629883, R22.reuse ;  /* 0xbfd4db3117277823 */ /* 0x141fe20000000016 */
[----:B------:R-:W-:-:S03]  /*9ee0*/  FFMA R22, R23, 1.6629391908645629883, R22 ;  /* 0x3fd4db3117167823 */ /* 0x000fc60000000016 */
[C-C-:B------:R-:W-:Y:S01]  /*9ef0*/  FADD R43, R20.reuse, R21.reuse ;  /* 0x00000015142b7221 */ /* 0x140fe20000000000 */
[----:B------:R-:W-:Y:S01]  /*9f00*/  STL [R1+0x10], R39 ;  /* 0x0000102701007387 */ /* 0x000fe20000100800 */
[----:B------:R-:W-:-:S03]  /*9f10*/  FADD R47, R20, -R21 ;  /* 0x80000015142f7221 */ /* 0x000fc60000000000 */
[----:B------:R3:W-:Y:S02]  /*9f20*/  STL [R1+0xc], R22 ;  /* 0x00000c1601007387 */ /* 0x0007e40000100800 */
[C-C-:B---3--:R-:W-:Y:S01]  /*9f30*/  FADD R22, R49.reuse, R59.reuse ;  /* 0x0000003b31167221 */ /* 0x148fe20000000000 */
[----:B------:R-:W-:Y:S02]  /*9f40*/  FADD R39, R49, -R59 ;  /* 0x8000003b31277221 */ /* 0x000fe40000000000 */
[----:B------:R-:W0:Y:S02]  /*9f50*/  S2R R59, SR_LANEID ;  /* 0x00000000003b7919 */ /* 0x000e240000000000 */
[C-C-:B------:R-:W-:Y:S01]  /*9f60*/  FFMA R23, R39.reuse, -0.70710676908493041992, R60.reuse ;  /* 0xbf3504f327177823 */ /* 0x140fe2000000003c */
[----:B------:R-:W-:Y:S01]  /*9f70*/  FFMA R39, R39, 0.70710676908493041992, R60 ;  /* 0x3f3504f327277823 */ /* 0x000fe2000000003c */
[----:B----4-:R-:W-:Y:S01]  /*9f80*/  FFMA R20, R26, 0.41421356797218322754, R24 ;  /* 0x3ed413cd1a147823 */ /* 0x010fe20000000018 */
[----:B------:R-:W-:Y:S01]  /*9f90*/  FFMA R26, R24, 0.41421356797218322754, -R26 ;  /* 0x3ed413cd181a7823 */ /* 0x000fe2000000081a */
[C-C-:B------:R-:W-:Y:S01]  /*9fa0*/  FFMA R24, R22.reuse, 0.70710676908493041992, R48.reuse ;  /* 0x3f3504f316187823 */ /* 0x140fe20000000030 */
[----:B------:R-:W-:-:S02]  /*9fb0*/  FFMA R22, R22, -0.70710676908493041992, R48 ;  /* 0xbf3504f316167823 */ /* 0x000fc40000000030 */
[----:B------:R-:W2:Y:S01]  /*9fc0*/  LDL R48, [R1+0xc0] ;  /* 0x0000c00001307983 */ /* 0x000ea20000100800 */
[C-C-:B------:R-:W-:Y:S01]  /*9fd0*/  FFMA R21, R20.reuse, 1.8477590084075927734, R43.reuse ;  /* 0x3fec835e14157823 */ /* 0x140fe2000000002b */
[----:B------:R-:W-:Y:S01]  /*9fe0*/  FFMA R20, R20, -1.8477590084075927734, R43 ;  /* 0xbfec835e14147823 */ /* 0x000fe2000000002b */
[----:B------:R-:W-:Y:S01]  /*9ff0*/  FFMA R43, R39, 0.19891236722469329834, R24 ;  /* 0x3e4bafaf272b7823 */ /* 0x000fe20000000018 */
[----:B------:R-:W-:-:S03]  /*a000*/  FFMA R24, R24, -0.19891236722469329834, R39 ;  /* 0xbe4bafaf18187823 */ /* 0x000fc60000000027 */
[C-C-:B------:R-:W-:Y:S01]  /*a010*/  FFMA R49, R43.reuse, -1.9615705013275146484, R21.reuse ;  /* 0xbffb14be2b317823 */ /* 0x140fe20000000015 */
[----:B------:R-:W-:Y:S01]  /*a020*/  FFMA R39, R43, 1.9615705013275146484, R21 ;  /* 0x3ffb14be2b277823 */ /* 0x000fe20000000015 */
[----:B------:R-:W-:-:S03]  /*a030*/  FFMA R21, R26, -1.8477590084075927734, R47 ;  /* 0xbfec835e1a157823 */ /* 0x000fc6000000002f */
[----:B------:R-:W-:Y:S04]  /*a040*/  STL [R1+0x54], R49 ;  /* 0x0000543101007387 */ /* 0x000fe80000100800 */
[----:B------:R1:W-:Y:S01]  /*a050*/  STL [R1+0x24], R39 ;  /* 0x0000242701007387 */ /* 0x0003e20000100800 */
[----:B------:R-:W-:Y:S01]  /*a060*/  FFMA R26, R26, 1.8477590084075927734, R47 ;  /* 0x3fec835e1a1a7823 */ /* 0x000fe2000000002f */
[----:B-1----:R-:W-:Y:S01]  /*a070*/  FFMA R39, R22, 0.66817861795425415039, R23 ;  /* 0x3f2b0dc116277823 */ /* 0x002fe20000000017 */
[----:B------:R-:W-:-:S03]  /*a080*/  FFMA R22, R23, -0.66817861795425415039, R22 ;  /* 0xbf2b0dc117167823 */ /* 0x000fc60000000016 */
[C-C-:B------:R-:W-:Y:S01]  /*a090*/  FFMA R23, R39.reuse, -1.6629391908645629883, R21.reuse ;  /* 0xbfd4db3127177823 */ /* 0x140fe20000000015 */
[----:B------:R-:W-:Y:S01]  /*a0a0*/  FFMA R39, R39, 1.6629391908645629883, R21 ;  /* 0x3fd4db3127277823 */ /* 0x000fe20000000015 */
[----:B------:R-:W-:-:S03]  /*a0b0*/  FFMA R21, R24, -1.9615705013275146484, R20 ;  /* 0xbffb14be18157823 */ /* 0x000fc60000000014 */
[----:B------:R1:W-:Y:S04]  /*a0c0*/  STL [R1+0x48], R23 ;  /* 0x0000481701007387 */ /* 0x0003e80000100800 */
[----:B------:R-:W-:Y:S01]  /*a0d0*/  STL [R1+0x44], R39 ;  /* 0x0000442701007387 */ /* 0x000fe20000100800 */
[----:B-1----:R-:W-:Y:S01]  /*a0e0*/  FFMA R23, R24, 1.9615705013275146484, R20 ;  /* 0x3ffb14be18177823 */ /* 0x002fe20000000014 */
[C-C-:B------:R-:W-:Y:S02]  /*a0f0*/  FFMA R20, R22.reuse, -1.6629391908645629883, R26.reuse ;  /* 0xbfd4db3116147823 */ /* 0x140fe4000000001a */
[----:B------:R1:W-:Y:S04]  /*a100*/  STL [R1+0x40], R21 ;  /* 0x0000401501007387 */ /* 0x0003e80000100800 */
[----:B------:R-:W-:Y:S04]  /*a110*/  STL [R1+0x3c], R23 ;  /* 0x00003c1701007387 */ /* 0x000fe80000100800 */
[----:B------:R0:W-:Y:S01]  /*a120*/  STL [R1+0x38], R20 ;  /* 0x0000381401007387 */ /* 0x0001e20000100800 */
[----:B-1----:R-:W-:Y:S01]  /*a130*/  FFMA R21, R22, 1.6629391908645629883, R26 ;  /* 0x3fd4db3116157823 */ /* 0x002fe2000000001a */
[----:B0-----:R-:W-:-:S04]  /*a140*/  LEA.HI R20, RZ, R59, RZ, 0x3 ;  /* 0x0000003bff147211 */ /* 0x001fc800078f18ff */
[----:B------:R0:W-:Y:S01]  /*a150*/  STL [R1+0x30], R21 ;  /* 0x0000301501007387 */ /* 0x0001e20000100800 */
[----:B------:R-:W-:-:S04]  /*a160*/  LOP3.LUT R20, R20, 0x3ffffff8, RZ, 0xc0, !PT ;  /* 0x3ffffff814147812 */ /* 0x000fc800078ec0ff */
[----:B------:R-:W-:Y:S02]  /*a170*/  IADD3 R20, PT, PT, -R20, R59, RZ ;  /* 0x0000003b14147210 */ /* 0x000fe40007ffe1ff */
[----:B0-----:R-:W-:Y:S01]  /*a180*/  LOP3.LUT R21, R59, 0x3ffffff8, RZ, 0xc0, !PT ;  /* 0x3ffffff83b157812 */ /* 0x001fe200078ec0ff */
[----:B------:R-:W-:-:S04]  /*a190*/  UMOV UR4, 0xffffffff ;  /* 0xffffffff00047882 */ /* 0x000fc80000000000 */
[----:B------:R-:W-:-:S05]  /*a1a0*/  IMAD R20, R20, 0x21, R21 ;  /* 0x0000002114147824 */ /* 0x000fca00078e0215 */
[----:B--2---:R-:W-:Y:S01]  /*a1b0*/  LEA R60, R20, R48, 0x2 ;  /* 0x00000030143c7211 */ /* 0x004fe200078e10ff */
[----:B------:R-:W-:Y:S06]  /*a1c0*/  BRA.DIV UR4, `(.L_x_17) ;  /* 0x000001a204607947 */ /* 0x000fec000b800000 */
[----:B------:R-:W2:Y:S01]  /*a1d0*/  LDL.LU R47, [R1+0xc0] ;  /* 0x0000c000012f7983 */ /* 0x000ea20000300800 */
[----:B------:R-:W0:Y:S03]  /*a1e0*/  LDCU UR5, c[0x0][0x398] ;  /* 0x00007300ff0577ac */ /* 0x000e260008000800 */
[----:B------:R-:W3:Y:S01]  /*a1f0*/  LDL.LU R43, [R1+0x5c] ;  /* 0x00005c00012b7983 */ /* 0x000ee20000300800 */
[----:B------:R-:W1:Y:S03]  /*a200*/  LDCU UR4, c[0x0][0x3bc] ;  /* 0x00007780ff0477ac */ /* 0x000e660008000800 */
[----:B------:R-:W4:Y:S01]  /*a210*/  LDL.LU R26, [R1+0x60] ;  /* 0x00006000011a7983 */ /* 0x000f220000300800 */
[----:B------:R-:W0:Y:S03]  /*a220*/  LDCU UR6, c[0x0][0x3bc] ;  /* 0x00007780ff0677ac */ /* 0x000e260008000800 */
[----:B-----5:R-:W-:Y:S04]  /*a230*/  STL [R1+0xe0], R6 ;  /* 0x0000e00601007387 */ /* 0x020fe80000100800 */
[----:B------:R-:W-:Y:S04]  /*a240*/  STL [R1+0xdc], R7 ;  /* 0x0000dc0701007387 */ /* 0x000fe80000100800 */
[----:B------:R-:W-:Y:S04]  /*a250*/  STL [R1+0xd8], R9 ;  /* 0x0000d80901007387 */ /* 0x000fe80000100800 */
[----:B------:R-:W-:Y:S04]  /*a260*/  STL [R1+0xd4], R5 ;  /* 0x0000d40501007387 */ /* 0x000fe80000100800 */
[----:B------:R-:W-:Y:S04]  /*a270*/  STL [R1+0xd0], R4 ;  /* 0x0000d00401007387 */ /* 0x000fe80000100800 */
[----:B------:R-:W-:Y:S04]  /*a280*/  STL [R1+0xcc], R3 ;  /* 0x0000cc0301007387 */ /* 0x000fe80000100800 */
[----:B------:R-:W-:Y:S01]  /*a290*/  STL [R1+0xc8], R2 ;  /* 0x0000c80201007387 */ /* 0x000fe20000100800 */
[----:B------:R-:W-:-:S03]  /*a2a0*/  NOP ;  /* 0x0000000000007918 */ /* 0x000fc60000000000 */
[----:B------:R-:W-:Y:S04]  /*a2b0*/  STL [R1+0xc4], R0 ;  /* 0x0000c40001007387 */ /* 0x000fe80000100800 */
[----:B------:R-:W4:Y:S01]  /*a2c0*/  LDL.LU R20, [R1+0x4c] ;  /* 0x00004c0001147983 */ /* 0x000f220000300800 */
[----:B--2---:R-:W-:-:S05]  /*a2d0*/  LEA R59, R59, R47, 0x2 ;  /* 0x0000002f3b3b7211 */ /* 0x004fca00078e10ff */
[----:B---3--:R2:W-:Y:S04]  /*a2e0*/  STS [R59], R43 ;  /* 0x0000002b3b007388 */ /* 0x0085e80000000800 */
[----:B----4-:R3:W-:Y:S04]  /*a2f0*/  STS [R59+0x39c], R26 ;  /* 0x00039c1a3b007388 */ /* 0x0107e80000000800 */
[----:B------:R-:W-:Y:S04]  /*a300*/  STS [R59+0x84], R41 ;  /* 0x000084293b007388 */ /* 0x000fe80000000800 */
[----:B--2---:R-:W2:Y:S04]  /*a310*/  LDL.LU R43, [R1+0x2c] ;  /* 0x00002c00012b7983 */ /* 0x004ea80000300800 */
[----:B---3--:R-:W3:Y:S04]  /*a320*/  LDL.LU R26, [R1+0x50] ;  /* 0x00005000011a7983 */ /* 0x008ee80000300800 */
[----:B------:R-:W-:Y:S04]  /*a330*/  STS [R59+0x108], R46 ;  /* 0x0001082e3b007388 */ /* 0x000fe80000000800 */
[----:B------:R-:W-:Y:S04]  /*a340*/  STS [R59+0x18c], R45 ;  /* 0x00018c2d3b007388 */ /* 0x000fe80000000800 */
[----:B------:R-:W-:Y:S04]  /*a350*/  STS [R59+0x210], R44 ;  /* 0x0002102c3b007388 */ /* 0x000fe80000000800 */
[----:B------:R-:W-:Y:S04]  /*a360*/  STS [R59+0x294], R57 ;  /* 0x000294393b007388 */ /* 0x000fe80000000800 */
        /* <DEDUP_REMOVED lines=13> */
[----:B------:R-:W-:Y:S04]  /*a440*/  STS [R59+0x108], R52 ;  /* 0x000108343b007388 */ /* 0x000fe80000000800 */
        /* <DEDUP_REMOVED lines=21> */
[----:B--2---:R-:W-:Y:S04]  /*a5a0*/  STS [R59+0x294], R43 ;  /* 0x0002942b3b007388 */ /* 0x004fe80000000800 */
[----:B---3--:R2:W-:Y:S01]  /*a5b0*/  STS [R59+0x39c], R26 ;  /* 0x00039c1a3b007388 */ /* 0x0085e20000000800 */
[----:B------:R-:W-:-:S03]  /*a5c0*/  NOP ;  /* 0x0000000000007918 */ /* 0x000fc60000000000 */
[----:B------:R-:W-:Y:S04]  /*a5d0*/  LDS R34, [R60] ;  /* 0x000000003c227984 */ /* 0x000fe80000000800 */
[----:B------:R-:W-:Y:S04]  /*a5e0*/  LDS R35, [R60+0x4] ;  /* 0x000004003c237984 */ /* 0x000fe80000000800 */
[----:B------:R-:W-:Y:S04]  /*a5f0*/  LDS R36, [R60+0x8] ;  /* 0x000008003c247984 */ /* 0x000fe80000000800 */
[----:B------:R-:W-:Y:S04]  /*a600*/  LDS R37, [R60+0xc] ;  /* 0x00000c003c257984 */ /* 0x000fe80000000800 */
[----:B------:R-:W3:Y:S04]  /*a610*/  LDS R0, [R60+0x10] ;  /* 0x000010003c007984 */ /* 0x000ee80000000800 */
        /* <DEDUP_REMOVED lines=13> */
[----:B------:R-:W4:Y:S04]  /*a6f0*/  LDS R2, [R60+0x10] ;  /* 0x000010003c027984 */ /* 0x000f280000000800 */
[----:B--2---:R-:W2:Y:S04]  /*a700*/  LDL.LU R26, [R1+0x8] ;  /* 0x00000800011a7983 */ /* 0x004ea80000300800 */
[----:B---3--:R3:W-:Y:S04]  /*a710*/  STL [R1+0x2c], R0 ;  /* 0x00002c0001007387 */ /* 0x0087e80000100800 */
[----:B------:R-:W-:Y:S04]  /*a720*/  LDS R27, [R60] ;  /* 0x000000003c1b7984 */ /* 0x000fe80000000800 */
[----:B------:R-:W-:Y:S04]  /*a730*/  LDS R28, [R60+0x4] ;  /* 0x000004003c1c7984 */ /* 0x000fe80000000800 */
[----:B------:R-:W-:Y:S04]  /*a740*/  LDS R29, [R60+0x8] ;  /* 0x000008003c1d7984 */ /* 0x000fe80000000800 */
[----:B------:R-:W-:Y:S04]  /*a750*/  LDS R30, [R60+0xc] ;  /* 0x00000c003c1e7984 */ /* 0x000fe80000000800 */
[----:B------:R-:W-:Y:S04]  /*a760*/  LDS R31, [R60+0x14] ;  /* 0x000014003c1f7984 */ /* 0x000fe80000000800 */
[----:B------:R-:W-:Y:S04]  /*a770*/  LDS R32, [R60+0x18] ;  /* 0x000018003c207984 */ /* 0x000fe80000000800 */
[----:B------:R-:W-:Y:S01]  /*a780*/  LDS R33, [R60+0x1c] ;  /* 0x00001c003c217984 */ /* 0x000fe20000000800 */
[----:B------:R-:W-:-:S03]  /*a790*/  NOP ;  /* 0x0000000000007918 */ /* 0x000fc60000000000 */
[----:B---3--:R-:W3:Y:S04]  /*a7a0*/  LDL.LU R0, [R1+0x4] ;  /* 0x0000040001007983 */ /* 0x008ee80000300800 */
[----:B----4-:R-:W-:Y:S04]  /*a7b0*/  STL [R1+0x4c], R2 ;  /* 0x00004c0201007387 */ /* 0x010fe80000100800 */
[----:B------:R4:W-:Y:S04]  /*a7c0*/  STS [R59+0x84], R18 ;  /* 0x000084123b007388 */ /* 0x0009e80000000800 */
[----:B------:R1:W-:Y:S04]  /*a7d0*/  STS [R59], R10 ;  /* 0x0000000a3b007388 */ /* 0x0003e80000000800 */
[----:B----4-:R-:W4:Y:S04]  /*a7e0*/  LDL.LU R18, [R1] ;  /* 0x0000000001127983 */ /* 0x010f280000300800 */
[----:B-1----:R-:W3:Y:S04]  /*a7f0*/  LDL.LU R10, [R1+0x28] ;  /* 0x00002800010a7983 */ /* 0x002ee80000300800 */
[----:B------:R-:W3:Y:S04]  /*a800*/  LDL.LU R3, [R1+0xc] ;  /* 0x00000c0001037983 */ /* 0x000ee80000300800 */
[----:B------:R-:W3:Y:S04]  /*a810*/  LDL.LU R4, [R1+0x1c] ;  /* 0x00001c0001047983 */ /* 0x000ee80000300800 */
[----:B------:R-:W3:Y:S04]  /*a820*/  LDL.LU R5, [R1+0x18] ;  /* 0x0000180001057983 */ /* 0x000ee80000300800 */
[----:B------:R-:W3:Y:S04]  /*a830*/  LDL.LU R9, [R1+0x14] ;  /* 0x0000140001097983 */ /* 0x000ee80000300800 */
[----:B------:R-:W3:Y:S04]  /*a840*/  LDL.LU R7, [R1+0x20] ;  /* 0x0000200001077983 */ /* 0x000ee80000300800 */
[----:B------:R-:W3:Y:S04]  /*a850*/  LDL.LU R6, [R1+0x10] ;  /* 0x0000100001067983 */ /* 0x000ee80000300800 */
[----:B------:R-:W3:Y:S04]  /*a860*/  LDL.LU R43, [R1+0x34] ;  /* 0x00003400012b7983 */ /* 0x000ee80000300800 */
[----:B------:R-:W-:Y:S04]  /*a870*/  STS [R59+0x108], R12 ;  /* 0x0001080c3b007388 */ /* 0x000fe80000000800 */
[----:B------:R-:W-:Y:S04]  /*a880*/  STS [R59+0x18c], R13 ;  /* 0x00018c0d3b007388 */ /* 0x000fe80000000800 */
[----:B------:R-:W-:Y:S04]  /*a890*/  STS [R59+0x210], R14 ;  /* 0x0002100e3b007388 */ /* 0x000fe80000000800 */
[----:B------:R-:W-:Y:S04]  /*a8a0*/  STS [R59+0x294], R11 ;  /* 0x0002940b3b007388 */ /* 0x000fe80000000800 */
[----:B------:R-:W-:Y:S04]  /*a8b0*/  STS [R59+0x318], R15 ;  /* 0x0003180f3b007388 */ /* 0x000fe80000000800 */
[----:B--2---:R-:W-:Y:S01]  /*a8c0*/  STS [R59+0x39c], R26 ;  /* 0x00039c1a3b007388 */ /* 0x004fe20000000800 */
        /* <DEDUP_REMOVED lines=10> */
[----:B------:R-:W-:Y:S04]  /*a970*/  STS [R59+0x84], R8 ;  /* 0x000084083b007388 */ /* 0x000fe80000000800 */
[----:B------:R-:W-:Y:S04]  /*a980*/  STS [R59+0x108], R58 ;  /* 0x0001083a3b007388 */ /* 0x000fe80000000800 */
[----:B------:R-:W-:Y:S04]  /*a990*/  STS [R59+0x18c], R19 ;  /* 0x00018c133b007388 */ /* 0x000fe80000000800 */
[----:B------:R-:W-:Y:S04]  /*a9a0*/  STS [R59+0x210], R17 ;  /* 0x000210113b007388 */ /* 0x000fe80000000800 */
[----:B----4-:R-:W-:Y:S04]  /*a9b0*/  STS [R59], R18 ;  /* 0x000000123b007388 */ /* 0x010fe80000000800 */
[----:B------:R-:W-:Y:S04]  /*a9c0*/  STS [R59+0x294], R61 ;  /* 0x0002943d3b007388 */ /* 0x000fe80000000800 */
[----:B------:R-:W-:Y:S04]  /*a9d0*/  STS [R59+0x318], R16 ;  /* 0x000318103b007388 */ /* 0x000fe80000000800 */
[----:B---3--:R-:W-:Y:S01]  /*a9e0*/  STS [R59+0x39c], R0 ;  /* 0x00039c003b007388 */ /* 0x008fe20000000800 */
        /* <DEDUP_REMOVED lines=17> */
[----:B------:R1:W-:Y:S01]  /*ab00*/  STS [R59+0x39c], R43 ;  /* 0x00039c2b3b007388 */ /* 0x0003e20000000800 */
[----:B------:R-:W-:-:S03]  /*ab10*/  NOP ;  /* 0x0000000000007918 */ /* 0x000fc60000000000 */
[----:B------:R-:W2:Y:S04]  /*ab20*/  LDS R3, [R60] ;  /* 0x000000003c037984 */ /* 0x000ea80000000800 */
[----:B------:R-:W3:Y:S01]  /*ab30*/  LDS R4, [R60+0x4] ;  /* 0x000004003c047984 */ /* 0x000ee20000000800 */
[----:B-1----:R-:W-:-:S03]  /*ab40*/  FMUL R43, R46, 1.4142135381698608398 ;  /* 0x3fb504f32e2b7820 */ /* 0x002fc60000400000 */
[----:B------:R-:W4:Y:S04]  /*ab50*/  LDL.LU R46, [R1+0x24] ;  /* 0x00002400012e7983 */ /* 0x000f280000300800 */
[----:B------:R-:W4:Y:S04]  /*ab60*/  LDL.LU R58, [R1+0x30] ;  /* 0x00003000013a7983 */ /* 0x000f280000300800 */
[----:B------:R-:W1:Y:S04]  /*ab70*/  LDS R12, [R60+0x10] ;  /* 0x000010003c0c7984 */ /* 0x000e680000000800 */
[----:B------:R-:W-:Y:S04]  /*ab80*/  LDS R61, [R60+0x8] ;  /* 0x000008003c3d7984 */ /* 0x000fe80000000800 */
[----:B------:R-:W-:Y:S04]  /*ab90*/  LDS R8, [R60+0xc] ;  /* 0x00000c003c087984 */ /* 0x000fe80000000800 */
[----:B------:R-:W-:Y:S04]  /*aba0*/  LDS R10, [R60+0x14] ;  /* 0x000014003c0a7984 */ /* 0x000fe80000000800 */
[----:B------:R-:W-:Y:S04]  /*abb0*/  LDS R11, [R60+0x18] ;  /* 0x000018003c0b7984 */ /* 0x000fe80000000800 */
[----:B--2---:R2:W-:Y:S04]  /*abc0*/  STL [R1+0x4], R3 ;  /* 0x0000040301007387 */ /* 0x0045e80000100800 */
[----:B--2---:R-:W2:Y:S04]  /*abd0*/  LDL.LU R3, [R1+0x44] ;  /* 0x0000440001037983 */ /* 0x004ea80000300800 */
[----:B---3--:R3:W-:Y:S04]  /*abe0*/  STL [R1], R4 ;  /* 0x0000000401007387 */ /* 0x0087e80000100800 */
[----:B---3--:R-:W3:Y:S04]  /*abf0*/  LDL.LU R4, [R1+0x40] ;  /* 0x0000400001047983 */ /* 0x008ee80000300800 */
[----:B------:R-:W3:Y:S04]  /*ac00*/  LDL.LU R5, [R1+0x3c] ;  /* 0x00003c0001057983 */ /* 0x000ee80000300800 */
[----:B------:R-:W3:Y:S04]  /*ac10*/  LDL.LU R9, [R1+0x48] ;  /* 0x0000480001097983 */ /* 0x000ee80000300800 */
[----:B------:R-:W3:Y:S04]  /*ac20*/  LDL.LU R7, [R1+0x38] ;  /* 0x0000380001077983 */ /* 0x000ee80000300800 */
[----:B------:R-:W3:Y:S04]  /*ac30*/  LDL.LU R6, [R1+0x54] ;  /* 0x0000540001067983 */ /* 0x000ee80000300800 */
[----:B-1----:R-:W-:Y:S04]  /*ac40*/  STL [R1+0x5c], R12 ;  /* 0x00005c0c01007387 */ /* 0x002fe80000100800 */
[----:B------:R-:W-:Y:S01]  /*ac50*/  LDS R12, [R60+0x1c] ;  /* 0x00001c003c0c7984 */ /* 0x000fe20000000800 */
[----:B------:R-:W-:-:S03]  /*ac60*/  NOP ;  /* 0x0000000000007918 */ /* 0x000fc60000000000 */
[----:B----4-:R1:W-:Y:S04]  /*ac70*/  STS [R59], R46 ;  /* 0x0000002e3b007388 */ /* 0x0103e80000000800 */
[----:B------:R4:W-:Y:S01]  /*ac80*/  STS [R59+0x84], R58 ;  /* 0x0000843a3b007388 */ /* 0x0009e20000000800 */
[C-C-:B-1----:R-:W-:Y:S01]  /*ac90*/  FFMA R46, R41.reuse, 1.4142135381698608398, R43.reuse ;  /* 0x3fb504f3292e7823 */ /* 0x142fe2000000002b */
[----:B------:R-:W-:Y:S01]  /*aca0*/  FFMA R43, R41, 1.4142135381698608398, -R43 ;  /* 0x3fb504f3292b7823 */ /* 0x000fe2000000082b */
[----:B------:R-:W-:Y:S01]  /*acb0*/  FFMA R41, R48, 0.41421356797218322754, R44 ;  /* 0x3ed413cd30297823 */ /* 0x000fe2000000002c */
[----:B------:R-:W-:Y:S01]  /*acc0*/  FFMA R44, R44, 0.41421356797218322754, -R48 ;  /* 0x3ed413cd2c2c7823 */ /* 0x000fe20000000830 */
[----:B------:R-:W-:Y:S01]  /*acd0*/  FADD R48, R45, R47 ;  /* 0x0000002f2d307221 */ /* 0x000fe20000000000 */
[----:B--2---:R-:W-:Y:S04]  /*ace0*/  STS [R59+0x108], R3 ;  /* 0x000108033b007388 */ /* 0x004fe80000000800 */
[----:B---3--:R-:W-:Y:S04]  /*acf0*/  STS [R59+0x18c], R4 ;  /* 0x00018c043b007388 */ /* 0x008fe80000000800 */
[----:B------:R-:W-:Y:S04]  /*ad00*/  STS [R59+0x210], R5 ;  /* 0x000210053b007388 */ /* 0x000fe80000000800 */
[----:B------:R-:W-:Y:S04]  /*ad10*/  STS [R59+0x294], R9 ;  /* 0x000294093b007388 */ /* 0x000fe80000000800 */
[----:B------:R-:W-:Y:S04]  /*ad20*/  STS [R59+0x318], R7 ;  /* 0x000318073b007388 */ /* 0x000fe80000000800 */
[----:B------:R-:W-:Y:S01]  /*ad30*/  STS [R59+0x39c], R6 ;  /* 0x00039c063b007388 */ /* 0x000fe20000000800 */
[----:B------:R-:W-:-:S03]  /*ad40*/  NOP ;  /* 0x0000000000007918 */ /* 0x000fc60000000000 */
[----:B------:R-:W1:Y:S04]  /*ad50*/  LDS R4, [R60+0x10] ;  /* 0x000010003c047984 */ /* 0x000e680000000800 */
[----:B------:R-:W2:Y:S01]  /*ad60*/  LDS R3, [R60] ;  /* 0x000000003c037984 */ /* 0x000ea20000000800 */
[----:B------:R-:W-:Y:S01]  /*ad70*/  FADD R47, R45, -R47 ;  /* 0x8000002f2d2f7221 */ /* 0x000fe20000000000 */
[C-C-:B------:R-:W-:Y:S01]  /*ad80*/  FFMA R45, R48.reuse, 0.70710676908493041992, R42.reuse ;  /* 0x3f3504f3302d7823 */ /* 0x140fe2000000002a */
[----:B------:R-:W-:Y:S01]  /*ad90*/  FFMA R48, R48, -0.70710676908493041992, R42 ;  /* 0xbf3504f330307823 */ /* 0x000fe2000000002a */
[----:B------:R-:W-:Y:S01]  /*ada0*/  LDS R7, [R60+0x4] ;  /* 0x000004003c077984 */ /* 0x000fe20000000800 */
[C-C-:B------:R-:W-:Y:S01]  /*adb0*/  FFMA R42, R47.reuse, -0.70710676908493041992, R49.reuse ;  /* 0xbf3504f32f2a7823 */ /* 0x140fe20000000031 */
[----:B------:R-:W-:Y:S01]  /*adc0*/  FFMA R49, R47, 0.70710676908493041992, R49 ;  /* 0x3f3504f32f317823 */ /* 0x000fe20000000031 */
[C-C-:B------:R-:W-:Y:S01]  /*add0*/  FFMA R47, R44.reuse, -1.8477590084075927734, R43.reuse ;  /* 0xbfec835e2c2f7823 */ /* 0x140fe2000000002b */
[----:B------:R-:W-:Y:S01]  /*ade0*/  FFMA R44, R44, 1.8477590084075927734, R43 ;  /* 0x3fec835e2c2c7823 */ /* 0x000fe2000000002b */
[----:B------:R-:W-:Y:S01]  /*adf0*/  FFMA R43, R42, -0.66817861795425415039, R48 ;  /* 0xbf2b0dc12a2b7823 */ /* 0x000fe20000000030 */
[----:B------:R-:W-:Y:S01]  /*ae00*/  FFMA R48, R48, 0.66817861795425415039, R42 ;  /* 0x3f2b0dc130307823 */ /* 0x000fe2000000002a */
[----:B------:R-:W-:Y:S02]  /*ae10*/  LDS R5, [R60+0x8] ;  /* 0x000008003c057984 */ /* 0x000fe40000000800 */
[C-C-:B------:R-:W-:Y:S01]  /*ae20*/  FFMA R42, R43.reuse, -1.6629391908645629883, R44.reuse ;  /* 0xbfd4db312b2a7823 */ /* 0x140fe2000000002c */
[----:B------:R-:W-:Y:S01]  /*ae30*/  FFMA R44, R43, 1.6629391908645629883, R44 ;  /* 0x3fd4db312b2c7823 */ /* 0x000fe2000000002c */
[----:B------:R-:W-:Y:S01]  /*ae40*/  LDS R9, [R60+0xc] ;  /* 0x00000c003c097984 */ /* 0x000fe20000000800 */
[----:B------:R-:W-:-:S03]  /*ae50*/  FFMA R43, R48, 1.6629391908645629883, R47 ;  /* 0x3fd4db31302b7823 */ /* 0x000fc6000000002f */
[----:B------:R-:W-:Y:S01]  /*ae60*/  LDS R6, [R60+0x18] ;  /* 0x000018003c067984 */ /* 0x000fe20000000800 */
[----:B----4-:R-:W-:-:S03]  /*ae70*/  FFMA R58, R45, -0.19891236722469329834, R49 ;  /* 0xbe4bafaf2d3a7823 */ /* 0x010fc60000000031 */
[----:B-1----:R-:W-:Y:S04]  /*ae80*/  STL [R1+0x60], R4 ;  /* 0x0000600401007387 */ /* 0x002fe80000100800 */
[----:B--2---:R-:W-:Y:S04]  /*ae90*/  STL [R1+0xc], R3 ;  /* 0x00000c0301007387 */ /* 0x004fe80000100800 */
[----:B------:R-:W1:Y:S04]  /*aea0*/  LDS R4, [R60+0x14] ;  /* 0x000014003c047984 */ /* 0x000e680000000800 */
[----:B------:R-:W-:Y:S01]  /*aeb0*/  LDS R3, [R60+0x1c] ;  /* 0x00001c003c037984 */ /* 0x000fe20000000800 */
[----:B------:R-:W-:-:S03]  /*aec0*/  NOP ;  /* 0x0000000000007918 */ /* 0x000fc60000000000 */
[----:B------:R2:W-:Y:S02]  /*aed0*/  STS [R59+0x84], R44 ;  /* 0x0000842c3b007388 */ /* 0x0005e40000000800 */
[----:B--2---:R-:W-:Y:S01]  /*aee0*/  FFMA R44, R48, -1.6629391908645629883, R47 ;  /* 0xbfd4db31302c7823 */ /* 0x004fe2000000002f */
[C-C-:B------:R-:W-:Y:S01]  /*aef0*/  FFMA R48, R41.reuse, 1.8477590084075927734, R46.reuse ;  /* 0x3fec835e29307823 */ /* 0x140fe2000000002e */
[----:B------:R-:W-:Y:S01]  /*af00*/  FFMA R46, R41, -1.8477590084075927734, R46 ;  /* 0xbfec835e292e7823 */ /* 0x000fe2000000002e */
[----:B------:R-:W-:-:S03]  /*af10*/  FFMA R41, R49, 0.19891236722469329834, R45 ;  /* 0x3e4bafaf31297823 */ /* 0x000fc6000000002d */
[C---:B------:R-:W-:Y:S01]  /*af20*/  FFMA R47, R58.reuse, -1.9615705013275146484, R46 ;  /* 0xbffb14be3a2f7823 */ /* 0x040fe2000000002e */
[C---:B------:R-:W-:Y:S01]  /*af30*/  FFMA R45, R41.reuse, -1.9615705013275146484, R48 ;  /* 0xbffb14be292d7823 */ /* 0x040fe20000000030 */
[----:B------:R-:W-:Y:S01]  /*af40*/  FFMA R46, R58, 1.9615705013275146484, R46 ;  /* 0x3ffb14be3a2e7823 */ /* 0x000fe2000000002e */
[----:B------:R-:W-:Y:S01]  /*af50*/  FFMA R41, R41, 1.9615705013275146484, R48 ;  /* 0x3ffb14be29297823 */ /* 0x000fe20000000030 */
[----:B------:R2:W-:Y:S04]  /*af60*/  STS [R59+0x108], R43 ;  /* 0x0001082b3b007388 */ /* 0x0005e80000000800 */
[----:B------:R-:W-:Y:S04]  /*af70*/  STS [R59+0x18c], R47 ;  /* 0x00018c2f3b007388 */ /* 0x000fe80000000800 */
[----:B------:R-:W-:Y:S04]  /*af80*/  STS [R59+0x210], R46 ;  /* 0x0002102e3b007388 */ /* 0x000fe80000000800 */
[----:B------:R-:W-:Y:S04]  /*af90*/  STS [R59+0x294], R44 ;  /* 0x0002942c3b007388 */ /* 0x000fe80000000800 */
[----:B------:R-:W-:Y:S04]  /*afa0*/  STS [R59+0x318], R42 ;  /* 0x0003182a3b007388 */ /* 0x000fe80000000800 */
[----:B------:R-:W-:Y:S04]  /*afb0*/  STS [R59], R41 ;  /* 0x000000293b007388 */ /* 0x000fe80000000800 */
[----:B------:R-:W-:Y:S01]  /*afc0*/  STS [R59+0x39c], R45 ;  /* 0x00039c2d3b007388 */ /* 0x000fe20000000800 */
[----:B------:R-:W-:-:S03]  /*afd0*/  NOP ;  /* 0x0000000000007918 */ /* 0x000fc60000000000 */
[----:B------:R-:W3:Y:S04]  /*afe0*/  LDS R41, [R60+0x10] ;  /* 0x000010003c297984 */ /* 0x000ee80000000800 */
[----:B-1----:R-:W-:Y:S04]  /*aff0*/  STL [R1+0x20], R4 ;  /* 0x0000200401007387 */ /* 0x002fe80000100800 */
[----:B--2---:R-:W2:Y:S04]  /*b000*/  LDL.LU R43, [R1+0x2c] ;  /* 0x00002c00012b7983 */ /* 0x004ea80000300800 */
[----:B------:R-:W1:Y:S04]  /*b010*/  LDS R44, [R60+0x14] ;  /* 0x000014003c2c7984 */ /* 0x000e680000000800 */
[----:B------:R-:W4:Y:S01]  /*b020*/  LDS R42, [R60+0x18] ;  /* 0x000018003c2a7984 */ /* 0x000f220000000800 */
[----:B------:R-:W-:Y:S01]  /*b030*/  FMUL R54, R54, 1.4142135381698608398 ;  /* 0x3fb504f336367820 */ /* 0x000fe20000400000 */
[----:B------:R-:W-:-:S02]  /*b040*/  FFMA R49, R56, 0.41421356797218322754, R52 ;  /* 0x3ed413cd38317823 */ /* 0x000fc40000000034 */
[----:B------:R-:W-:Y:S04]  /*b050*/  LDS R58, [R60] ;  /* 0x000000003c3a7984 */ /* 0x000fe80000000800 */
[----:B------:R-:W-:Y:S04]  /*b060*/  LDS R4, [R60+0x4] ;  /* 0x000004003c047984 */ /* 0x000fe80000000800 */
[----:B---3--:R-:W-:Y:S04]  /*b070*/  STL [R1+0x44], R41 ;  /* 0x0000442901007387 */ /* 0x008fe80000100800 */
[----:B------:R-:W3:Y:S04]  /*b080*/  LDS R41, [R60+0x1c] ;  /* 0x00001c003c297984 */ /* 0x000ee80000000800 */
[----:B-1----:R-:W-:Y:S04]  /*b090*/  STL [R1+0x48], R44 ;  /* 0x0000482c01007387 */ /* 0x002fe80000100800 */
[----:B----4-:R-:W-:Y:S04]  /*b0a0*/  STL [R1+0x50], R42 ;  /* 0x0000502a01007387 */ /* 0x010fe80000100800 */
[----:B---3--:R1:W-:Y:S04]  /*b0b0*/  STL [R1+0x54], R41 ;  /* 0x0000542901007387 */ /* 0x0083e80000100800 */
[----:B------:R-:W3:Y:S01]  /*b0c0*/  LDL.LU R47, [R1+0x4c] ;  /* 0x00004c00012f7983 */ /* 0x000ee20000300800 */
[C-C-:B------:R-:W-:Y:S01]  /*b0d0*/  FFMA R48, R50.reuse, 1.4142135381698608398, R54.reuse ;  /* 0x3fb504f332307823 */ /* 0x140fe20000000036 */
[----:B------:R-:W-:Y:S01]  /*b0e0*/  FFMA R50, R50, 1.4142135381698608398, -R54 ;  /* 0x3fb504f332327823 */ /* 0x000fe20000000836 */
[C-C-:B------:R-:W-:Y:S01]  /*b0f0*/  FADD R54, R53.reuse, R55.reuse ;  /* 0x0000003735367221 */ /* 0x140fe20000000000 */
[----:B------:R-:W-:Y:S01]  /*b100*/  FADD R55, R53, -R55 ;  /* 0x8000003735377221 */ /* 0x000fe20000000000 */
[----:B------:R-:W-:-:S02]  /*b110*/  FFMA R52, R52, 0.41421356797218322754, -R56 ;  /* 0x3ed413cd34347823 */ /* 0x000fc40000000838 */
[C---:B------:R-:W-:Y:S01]  /*b120*/  FFMA R53, R54.reuse, 0.70710676908493041992, R51 ;  /* 0x3f3504f336357823 */ /* 0x040fe20000000033 */
[C---:B------:R-:W-:Y:S01]  /*b130*/  FFMA R56, R55.reuse, 0.70710676908493041992, R57 ;  /* 0x3f3504f337387823 */ /* 0x040fe20000000039 */
[----:B------:R-:W-:Y:S01]  /*b140*/  FFMA R51, R54, -0.70710676908493041992, R51 ;  /* 0xbf3504f336337823 */ /* 0x000fe20000000033 */
[----:B------:R-:W-:Y:S01]  /*b150*/  FFMA R57, R55, -0.70710676908493041992, R57 ;  /* 0xbf3504f337397823 */ /* 0x000fe20000000039 */
[C-C-:B------:R-:W-:Y:S01]  /*b160*/  FFMA R54, R49.reuse, 1.8477590084075927734, R48.reuse ;  /* 0x3fec835e31367823 */ /* 0x140fe20000000030 */
[----:B------:R-:W-:Y:S01]  /*b170*/  FFMA R55, R56, 0.19891236722469329834, R53 ;  /* 0x3e4bafaf38377823 */ /* 0x000fe20000000035 */
[----:B------:R-:W-:Y:S01]  /*b180*/  FFMA R49, R49, -1.8477590084075927734, R48 ;  /* 0xbfec835e31317823 */ /* 0x000fe20000000030 */
[----:B------:R-:W-:Y:S01]  /*b190*/  FFMA R53, R53, -0.19891236722469329834, R56 ;  /* 0xbe4bafaf35357823 */ /* 0x000fe20000000038 */
[C-C-:B------:R-:W-:Y:S01]  /*b1a0*/  FFMA R48, R52.reuse, -1.8477590084075927734, R50.reuse ;  /* 0xbfec835e34307823 */ /* 0x140fe20000000032 */
[----:B------:R-:W-:Y:S01]  /*b1b0*/  FFMA R56, R52, 1.8477590084075927734, R50 ;  /* 0x3fec835e34387823 */ /* 0x000fe20000000032 */
[----:B------:R-:W-:Y:S01]  /*b1c0*/  FFMA R50, R51, 0.66817861795425415039, R57 ;  /* 0x3f2b0dc133327823 */ /* 0x000fe20000000039 */
[----:B------:R-:W-:Y:S01]  /*b1d0*/  FFMA R57, R57, -0.66817861795425415039, R51 ;  /* 0xbf2b0dc139397823 */ /* 0x000fe20000000033 */
[----:B-1----:R-:W-:-:S02]  /*b1e0*/  FFMA R41, R55, -1.9615705013275146484, R54 ;  /* 0xbffb14be37297823 */ /* 0x002fc40000000036 */
[C-C-:B------:R-:W-:Y:S01]  /*b1f0*/  FFMA R52, R50.reuse, -1.6629391908645629883, R48.reuse ;  /* 0xbfd4db3132347823 */ /* 0x140fe20000000030 */
[----:B------:R-:W-:Y:S01]  /*b200*/  FFMA R51, R50, 1.6629391908645629883, R48 ;  /* 0x3fd4db3132337823 */ /* 0x000fe20000000030 */
[C-C-:B------:R-:W-:Y:S01]  /*b210*/  FFMA R50, R53.reuse, -1.9615705013275146484, R49.reuse ;  /* 0xbffb14be35327823 */ /* 0x140fe20000000031 */
[----:B------:R-:W-:Y:S01]  /*b220*/  FFMA R49, R53, 1.9615705013275146484, R49 ;  /* 0x3ffb14be35317823 */ /* 0x000fe20000000031 */
[C-C-:B------:R-:W-:Y:S01]  /*b230*/  FFMA R48, R57.reuse, -1.6629391908645629883, R56.reuse ;  /* 0xbfd4db3139307823 */ /* 0x140fe20000000038 */
[----:B------:R-:W-:Y:S01]  /*b240*/  FFMA R53, R57, 1.6629391908645629883, R56 ;  /* 0x3fd4db3139357823 */ /* 0x000fe20000000038 */
[----:B------:R-:W-:Y:S01]  /*b250*/  FFMA R54, R55, 1.9615705013275146484, R54 ;  /* 0x3ffb14be37367823 */ /* 0x000fe20000000036 */
[----:B------:R-:W-:Y:S04]  /*b260*/  LDS R57, [R60+0x8] ;  /* 0x000008003c397984 */ /* 0x000fe80000000800 */
[----:B------:R-:W-:Y:S01]  /*b270*/  LDS R56, [R60+0xc] ;  /* 0x00000c003c387984 */ /* 0x000fe20000000800 */
[----:B------:R-:W-:-:S03]  /*b280*/  NOP ;  /* 0x0000000000007918 */ /* 0x000fc60000000000 */
[----:B------:R-:W-:Y:S04]  /*b290*/  STS [R59+0x84], R53 ;  /* 0x000084353b007388 */ /* 0x000fe80000000800 */
[----:B------:R-:W-:Y:S04]  /*b2a0*/  STS [R59+0x108], R51 ;  /* 0x000108333b007388 */ /* 0x000fe80000000800 */
[----:B------:R-:W-:Y:S04]  /*b2b0*/  STS [R59+0x18c], R50 ;  /* 0x00018c323b007388 */ /* 0x000fe80000000800 */
[----:B------:R-:W-:Y:S04]  /*b2c0*/  STS [R59+0x210], R49 ;  /* 0x000210313b007388 */ /* 0x000fe80000000800 */
[----:B------:R-:W-:Y:S04]  /*b2d0*/  STS [R59+0x294], R52 ;  /* 0x000294343b007388 */ /* 0x000fe80000000800 */
[----:B------:R-:W-:Y:S04]  /*b2e0*/  STS [R59+0x318], R48 ;  /* 0x000318303b007388 */ /* 0x000fe80000000800 */
[----:B------:R-:W-:Y:S04]  /*b2f0*/  STS [R59], R54 ;  /* 0x000000363b007388 */ /* 0x000fe80000000800 */
[----:B------:R-:W-:Y:S01]  /*b300*/  STS [R59+0x39c], R41 ;  /* 0x00039c293b007388 */ /* 0x000fe20000000800 */
[----:B------:R-:W-:-:S03]  /*b310*/  NOP ;  /* 0x0000000000007918 */ /* 0x000fc60000000000 */
[----:B------:R-:W1:Y:S04]  /*b320*/  LDS R41, [R60+0x1c] ;  /* 0x00001c003c297984 */ /* 0x000e680000000800 */
[----:B------:R-:W-:Y:S04]  /*b330*/  LDS R55, [R60] ;  /* 0x000000003c377984 */ /* 0x000fe80000000800 */
[----:B------:R-:W-:Y:S04]  /*b340*/  LDS R54, [R60+0x4] ;  /* 0x000004003c367984 */ /* 0x000fe80000000800 */
[----:B------:R-:W-:Y:S04]  /*b350*/  LDS R53, [R60+0x8] ;  /* 0x000008003c357984 */ /* 0x000fe80000000800 */
[----:B------:R-:W-:Y:S04]  /*b360*/  LDS R52, [R60+0xc] ;  /* 0x00000c003c347984 */ /* 0x000fe80000000800 */
[----:B------:R-:W-:Y:S04]  /*b370*/  LDS R51, [R60+0x10] ;  /* 0x000010003c337984 */ /* 0x000fe80000000800 */
[----:B------:R-:W-:Y:S04]  /*b380*/  LDS R50, [R60+0x14] ;  /* 0x000014003c327984 */ /* 0x000fe80000000800 */
[----:B------:R-:W-:Y:S04]  /*b390*/  LDS R49, [R60+0x18] ;  /* 0x000018003c317984 */ /* 0x000fe80000000800 */
[----:B-1----:R-:W-:Y:S01]  /*b3a0*/  STL [R1+0x1c], R41 ;  /* 0x00001c2901007387 */ /* 0x002fe20000100800 */
[----:B--2---:R-:W-:-:S04]  /*b3b0*/  FMUL R43, R43, 1.4142135381698608398 ;  /* 0x3fb504f32b2b7820 */ /* 0x004fc80000400000 */
[C-C-:B------:R-:W-:Y:S01]  /*b3c0*/  FFMA R42, R34.reuse, 1.4142135381698608398, R43.reuse ;  /* 0x3fb504f3222a7823 */ /* 0x140fe2000000002b */
[----:B------:R-:W-:Y:S01]  /*b3d0*/  FFMA R34, R34, 1.4142135381698608398, -R43 ;  /* 0x3fb504f322227823 */ /* 0x000fe2000000082b */
[----:B------:R-:W-:Y:S01]  /*b3e0*/  FFMA R43, R39, 0.41421356797218322754, R36 ;  /* 0x3ed413cd272b7823 */ /* 0x000fe20000000024 */
[----:B------:R-:W-:Y:S01]  /*b3f0*/  FFMA R36, R36, 0.41421356797218322754, -R39 ;  /* 0x3ed413cd24247823 */ /* 0x000fe20000000827 */
[C-C-:B------:R-:W-:Y:S01]  /*b400*/  FADD R39, R37.reuse, R38.reuse ;  /* 0x0000002625277221 */ /* 0x140fe20000000000 */
[----:B------:R-:W-:-:S03]  /*b410*/  FADD R38, R37, -R38 ;  /* 0x8000002625267221 */ /* 0x000fc60000000000 */
[C-C-:B------:R-:W-:Y:S01]  /*b420*/  FFMA R37, R39.reuse, 0.70710676908493041992, R35.reuse ;  /* 0x3f3504f327257823 */ /* 0x140fe20000000023 */
[----:B------:R-:W-:Y:S01]  /*b430*/  FFMA R35, R39, -0.70710676908493041992, R35 ;  /* 0xbf3504f327237823 */ /* 0x000fe20000000023 */
[C-C-:B------:R-:W-:Y:S01]  /*b440*/  FFMA R39, R38.reuse, 0.70710676908493041992, R40.reuse ;  /* 0x3f3504f326277823 */ /* 0x140fe20000000028 */
[----:B------:R-:W-:Y:S01]  /*b450*/  FFMA R38, R38, -0.70710676908493041992, R40 ;  /* 0xbf3504f326267823 */ /* 0x000fe20000000028 */
[C-C-:B------:R-:W-:Y:S01]  /*b460*/  FFMA R40, R43.reuse, 1.8477590084075927734, R42.reuse ;  /* 0x3fec835e2b287823 */ /* 0x140fe2000000002a */
[----:B------:R-:W-:Y:S01]  /*b470*/  FFMA R43, R43, -1.8477590084075927734, R42 ;  /* 0xbfec835e2b2b7823 */ /* 0x000fe2000000002a */
[----:B------:R-:W-:Y:S01]  /*b480*/  FFMA R42, R39, 0.19891236722469329834, R37 ;  /* 0x3e4bafaf272a7823 */ /* 0x000fe20000000025 */
[----:B------:R-:W-:Y:S01]  /*b490*/  FFMA R37, R37, -0.19891236722469329834, R39 ;  /* 0xbe4bafaf25257823 */ /* 0x000fe20000000027 */
[--C-:B------:R-:W-:Y:S01]  /*b4a0*/  FFMA R39, R36, 1.8477590084075927734, R34.reuse ;  /* 0x3fec835e24277823 */ /* 0x100fe20000000022 */
[----:B------:R-:W-:Y:S01]  /*b4b0*/  FFMA R45, R38, -0.66817861795425415039, R35 ;  /* 0xbf2b0dc1262d7823 */ /* 0x000fe20000000023 */
[----:B------:R-:W-:Y:S01]  /*b4c0*/  FFMA R44, R36, -1.8477590084075927734, R34 ;  /* 0xbfec835e242c7823 */ /* 0x000fe20000000022 */
[----:B------:R-:W-:-:S02]  /*b4d0*/  FFMA R36, R35, 0.66817861795425415039, R38 ;  /* 0x3f2b0dc123247823 */ /* 0x000fc40000000026 */
[C-C-:B------:R-:W-:Y:S01]  /*b4e0*/  FFMA R38, R45.reuse, -1.6629391908645629883, R39.reuse ;  /* 0xbfd4db312d267823 */ /* 0x140fe20000000027 */
[----:B------:R-:W-:Y:S01]  /*b4f0*/  FFMA R39, R45, 1.6629391908645629883, R39 ;  /* 0x3fd4db312d277823 */ /* 0x000fe20000000027 */
[----:B------:R-:W-:-:S04]  /*b500*/  NOP ;  /* 0x0000000000007918 */ /* 0x000fc80000000000 */
[----:B------:R1:W-:Y:S02]  /*b510*/  STS [R59+0x84], R39 ;  /* 0x000084273b007388 */ /* 0x0003e40000000800 */
[C-C-:B-1----:R-:W-:Y:S01]  /*b520*/  FFMA R39, R42.reuse, -1.9615705013275146484, R40.reuse ;  /* 0xbffb14be2a277823 */ /* 0x142fe20000000028 */
[----:B------:R-:W-:Y:S01]  /*b530*/  FFMA R42, R42, 1.9615705013275146484, R40 ;  /* 0x3ffb14be2a2a7823 */ /* 0x000fe20000000028 */
[C-C-:B------:R-:W-:Y:S01]  /*b540*/  FFMA R34, R36.reuse, -1.6629391908645629883, R44.reuse ;  /* 0xbfd4db3124227823 */ /* 0x140fe2000000002c */
[----:B------:R-:W-:Y:S01]  /*b550*/  FFMA R35, R36, 1.6629391908645629883, R44 ;  /* 0x3fd4db3124237823 */ /* 0x000fe2000000002c */
[C-C-:B------:R-:W-:Y:S01]  /*b560*/  FFMA R36, R37.reuse, -1.9615705013275146484, R43.reuse ;  /* 0xbffb14be25247823 */ /* 0x140fe2000000002b */
[----:B------:R-:W-:Y:S01]  /*b570*/  FFMA R37, R37, 1.9615705013275146484, R43 ;  /* 0x3ffb14be25257823 */ /* 0x000fe2000000002b */
[----:B------:R-:W-:Y:S04]  /*b580*/  STS [R59+0x318], R38 ;  /* 0x000318263b007388 */ /* 0x000fe80000000800 */
[----:B------:R1:W-:Y:S04]  /*b590*/  STS [R59+0x108], R35 ;  /* 0x000108233b007388 */ /* 0x0003e80000000800 */
[----:B------:R-:W-:Y:S01]  /*b5a0*/  STS [R59+0x18c], R36 ;  /* 0x00018c243b007388 */ /* 0x000fe20000000800 */
[----:B---3--:R-:W-:-:S04]  /*b5b0*/  FMUL R41, R47, 1.4142135381698608398 ;  /* 0x3fb504f32f297820 */ /* 0x008fc80000400000 */
        /* <DEDUP_REMOVED lines=17> */
[----:B------:R-:W-:Y:S01]  /*b6d0*/  STS [R59+0x210], R37 ;  /* 0x000210253b007388 */ /* 0x000fe20000000800 */
[----:B------:R-:W-:Y:S01]  /*b6e0*/  FFMA R29, R28, 0.66817861795425415039, R31 ;  /* 0x3f2b0dc11c1d7823 */ /* 0x000fe2000000001f */
[----:B------:R-:W-:-:S02]  /*b6f0*/  FFMA R31, R44, -1.6629391908645629883, R32 ;  /* 0xbfd4db312c1f7823 */ /* 0x000fc40000000020 */
[----:B------:R-:W-:Y:S01]  /*b700*/  STS [R59+0x294], R34 ;  /* 0x000294223b007388 */ /* 0x000fe20000000800 */
[----:B------:R-:W-:-:S03]  /*b710*/  FFMA R32, R44, 1.6629391908645629883, R32 ;  /* 0x3fd4db312c207823 */ /* 0x000fc60000000020 */
[----:B------:R-:W-:Y:S04]  /*b720*/  STS [R59], R42 ;  /* 0x0000002a3b007388 */ /* 0x000fe80000000800 */
[----:B------:R-:W-:Y:S01]  /*b730*/  STS [R59+0x39c], R39 ;  /* 0x00039c273b007388 */ /* 0x000fe20000000800 */
[----:B------:R-:W-:-:S03]  /*b740*/  NOP ;  /* 0x0000000000007918 */ /* 0x000fc60000000000 */
[----:B------:R-:W2:Y:S04]  /*b750*/  LDS R46, [R60+0x8] ;  /* 0x000008003c2e7984 */ /* 0x000ea80000000800 */
[----:B------:R-:W3:Y:S04]  /*b760*/  LDS R45, [R60+0xc] ;  /* 0x00000c003c2d7984 */ /* 0x000ee80000000800 */
[----:B------:R-:W4:Y:S04]  /*b770*/  LDS R44, [R60+0x10] ;  /* 0x000010003c2c7984 */ /* 0x000f280000000800 */
[----:B------:R-:W0:Y:S01]  /*b780*/  LDS R34, [R60+0x1c] ;  /* 0x00001c003c227984 */ /* 0x000e220000000800 */
[----:B-1----:R-:W-:Y:S01]  /*b790*/  FMUL R35, R2, 1.4142135381698608398 ;  /* 0x3fb504f302237820 */ /* 0x002fe20000400000 */
[C-C-:B------:R-:W-:Y:S01]  /*b7a0*/  FFMA R27, R29.reuse, -1.6629391908645629883, R43.reuse ;  /* 0xbfd4db311d1b7823 */ /* 0x140fe2000000002b */
[----:B------:R-:W-:Y:S01]  /*b7b0*/  FFMA R28, R29, 1.6629391908645629883, R43 ;  /* 0x3fd4db311d1c7823 */ /* 0x000fe2000000002b */
[C-C-:B------:R-:W-:Y:S01]  /*b7c0*/  FFMA R29, R30.reuse, -1.9615705013275146484, R41.reuse ;  /* 0xbffb14be1e1d7823 */ /* 0x140fe20000000029 */
[----:B------:R-:W-:Y:S01]  /*b7d0*/  FFMA R30, R30, 1.9615705013275146484, R41 ;  /* 0x3ffb14be1e1e7823 */ /* 0x000fe20000000029 */
[----:B------:R-:W-:Y:S04]  /*b7e0*/  LDS R48, [R60] ;  /* 0x000000003c307984 */ /* 0x000fe80000000800 */
[----:B------:R-:W-:Y:S04]  /*b7f0*/  LDS R47, [R60+0x4] ;  /* 0x000004003c2f7984 */ /* 0x000fe80000000800 */
[----:B------:R-:W-:Y:S04]  /*b800*/  LDS R42, [R60+0x14] ;  /* 0x000014003c2a7984 */ /* 0x000fe80000000800 */
[----:B------:R-:W-:Y:S01]  /*b810*/  LDS R41, [R60+0x18] ;  /* 0x000018003c297984 */ /* 0x000fe20000000800 */
[----:B------:R-:W-:-:S03]  /*b820*/  NOP ;  /* 0x0000000000007918 */ /* 0x000fc60000000000 */
[----:B--2---:R-:W-:Y:S04]  /*b830*/  STL [R1+0xe4], R46 ;  /* 0x0000e42e01007387 */ /* 0x004fe80000100800 */
[----:B---3--:R-:W-:Y:S04]  /*b840*/  STL [R1+0xe8], R45 ;  /* 0x0000e82d01007387 */ /* 0x008fe80000100800 */
[----:B----4-:R-:W-:Y:S04]  /*b850*/  STL [R1+0xec], R44 ;  /* 0x0000ec2c01007387 */ /* 0x010fe80000100800 */
[----:B0-----:R0:W-:Y:S04]  /*b860*/  STL [R1+0x40], R34 ;  /* 0x0000402201007387 */ /* 0x0011e80000100800 */
[----:B------:R1:W-:Y:S04]  /*b870*/  STS [R59+0x84], R32 ;  /* 0x000084203b007388 */ /* 0x0003e80000000800 */
[----:B------:R-:W-:Y:S01]  /*b880*/  STS [R59+0x108], R28 ;  /* 0x0001081c3b007388 */ /* 0x000fe20000000800 */
[C-C-:B0-----:R-:W-:Y:S01]  /*b890*/  FFMA R34, R20.reuse, 1.4142135381698608398, R35.reuse ;  /* 0x3fb504f314227823 */ /* 0x141fe20000000023 */
[----:B------:R-:W-:Y:S01]  /*b8a0*/  FFMA R20, R20, 1.4142135381698608398, -R35 ;  /* 0x3fb504f314147823 */ /* 0x000fe20000000823 */
[----:B------:R-:W-:Y:S01]  /*b8b0*/  FFMA R35, R25, 0.41421356797218322754, R22 ;  /* 0x3ed413cd19237823 */ /* 0x000fe20000000016 */
[----:B------:R-:W-:Y:S01]  /*b8c0*/  FFMA R22, R22, 0.41421356797218322754, -R25 ;  /* 0x3ed413cd16167823 */ /* 0x000fe20000000819 */
[C-C-:B------:R-:W-:Y:S01]  /*b8d0*/  FADD R25, R23.reuse, R24.reuse ;  /* 0x0000001817197221 */ /* 0x140fe20000000000 */
[----:B------:R-:W-:Y:S01]  /*b8e0*/  FADD R24, R23, -R24 ;  /* 0x8000001817187221 */ /* 0x000fe20000000000 */
[----:B------:R-:W-:Y:S02]  /*b8f0*/  STS [R59+0x18c], R29 ;  /* 0x00018c1d3b007388 */ /* 0x000fe40000000800 */
        /* <DEDUP_REMOVED lines=8> */
[--C-:B-1----:R-:W-:Y:S01]  /*b980*/  FFMA R32, R40, -1.9615705013275146484, R33.reuse ;  /* 0xbffb14be28207823 */ /* 0x102fe20000000021 */
[C-C-:B------:R-:W-:Y:S01]  /*b990*/  FFMA R23, R22.reuse, -1.8477590084075927734, R20.reuse ;  /* 0xbfec835e16177823 */ /* 0x140fe20000000014 */
[----:B------:R-:W-:Y:S01]  /*b9a0*/  FFMA R35, R22, 1.8477590084075927734, R20 ;  /* 0x3fec835e16237823 */ /* 0x000fe20000000014 */
[----:B------:R-:W-:Y:S01]  /*b9b0*/  FFMA R33, R40, 1.9615705013275146484, R33 ;  /* 0x3ffb14be28217823 */ /* 0x000fe20000000021 */
[----:B------:R-:W-:Y:S01]  /*b9c0*/  FFMA R20, R21, 0.66817861795425415039, R24 ;  /* 0x3f2b0dc115147823 */ /* 0x000fe20000000018 */
[----:B------:R-:W-:Y:S01]  /*b9d0*/  FFMA R36, R24, -0.66817861795425415039, R21 ;  /* 0xbf2b0dc118247823 */ /* 0x000fe20000000015 */
[C-C-:B------:R-:W-:Y:S01]  /*b9e0*/  FFMA R22, R25.reuse, -1.9615705013275146484, R34.reuse ;  /* 0xbffb14be19167823 */ /* 0x140fe20000000022 */
[----:B------:R-:W-:Y:S01]  /*b9f0*/  FFMA R21, R25, 1.9615705013275146484, R34 ;  /* 0x3ffb14be19157823 */ /* 0x000fe20000000022 */
[----:B------:R-:W-:Y:S01]  /*ba00*/  FFMA R24, R20, -1.6629391908645629883, R23 ;  /* 0xbfd4db3114187823 */ /* 0x000fe20000000017 */
[----:B------:R-:W-:Y:S01]  /*ba10*/  FFMA R25, R36, 1.6629391908645629883, R35 ;  /* 0x3fd4db3124197823 */ /* 0x000fe20000000023 */
[----:B------:R-:W-:Y:S01]  /*ba20*/  FFMA R23, R20, 1.6629391908645629883, R23 ;  /* 0x3fd4db3114177823 */ /* 0x000fe20000000017 */
[----:B------:R-:W-:Y:S01]  /*ba30*/  STS [R59+0x210], R30 ;  /* 0x0002101e3b007388 */ /* 0x000fe20000000800 */
[----:B------:R-:W-:-:S03]  /*ba40*/  FFMA R20, R36, -1.6629391908645629883, R35 ;  /* 0xbfd4db3124147823 */ /* 0x000fc60000000023 */
[----:B------:R-:W-:Y:S04]  /*ba50*/  STS [R59+0x294], R27 ;  /* 0x0002941b3b007388 */ /* 0x000fe80000000800 */
[----:B------:R-:W-:Y:S04]  /*ba60*/  STS [R59+0x318], R31 ;  /* 0x0003181f3b007388 */ /* 0x000fe80000000800 */
[----:B------:R-:W-:Y:S04]  /*ba70*/  STS [R59], R33 ;  /* 0x000000213b007388 */ /* 0x000fe80000000800 */
        /* <DEDUP_REMOVED lines=12> */
[----:B------:R-:W2:Y:S04]  /*bb40*/  LDL.LU R45, [R1+0x4] ;  /* 0x00000400012d7983 */ /* 0x000ea80000300800 */
[----:B------:R-:W3:Y:S01]  /*bb50*/  LDL.LU R46, [R1] ;  /* 0x00000000012e7983 */ /* 0x000ee20000300800 */
[C-C-:B0-----:R-:W-:Y:S01]  /*bb60*/  FFMA R25, R43.reuse, -1.9615705013275146484, R26.reuse ;  /* 0xbffb14be2b197823 */ /* 0x141fe2000000001a */
[----:B------:R-:W-:-:S02]  /*bb70*/  FFMA R26, R43, 1.9615705013275146484, R26 ;  /* 0x3ffb14be2b1a7823 */ /* 0x000fc4000000001a */
[----:B------:R-:W4:Y:S01]  /*bb80*/  LDL.LU R43, [R1+0x5c] ;  /* 0x00005c00012b7983 */ /* 0x000f220000300800 */
[----:B------:R-:W-:-:S04]  /*bb90*/  FMUL R28, R0, 1.4142135381698608398 ;  /* 0x3fb504f3001c7820 */ /* 0x000fc80000400000 */
        /* <DEDUP_REMOVED lines=20> */
[C-C-:B------:R-:W-:Y:S01]  /*bce0*/  FFMA R15, R13.reuse, -1.6629391908645629883, R29.reuse ;  /* 0xbfd4db310d0f7823 */ /* 0x140fe2000000001d */
[C-C-:B------:R-:W-:Y:S01]  /*bcf0*/  FFMA R17, R16.reuse, -1.9615705013275146484, R28.reuse ;  /* 0xbffb14be10117823 */ /* 0x140fe2000000001c */
[----:B------:R-:W-:Y:S01]  /*bd00*/  STS [R59+0x108], R23 ;  /* 0x000108173b007388 */ /* 0x000fe20000000800 */
[----:B------:R-:W-:Y:S01]  /*bd10*/  FFMA R13, R13, 1.6629391908645629883, R29 ;  /* 0x3fd4db310d0d7823 */ /* 0x000fe2000000001d */
[----:B------:R-:W-:Y:S02]  /*bd20*/  FFMA R16, R16, 1.9615705013275146484, R28 ;  /* 0x3ffb14be10107823 */ /* 0x000fe4000000001c */
[----:B------:R0:W-:Y:S04]  /*bd30*/  STS [R59+0x18c], R22 ;  /* 0x00018c163b007388 */ /* 0x0001e80000000800 */
[----:B------:R-:W-:Y:S04]  /*bd40*/  STS [R59+0x210], R21 ;  /* 0x000210153b007388 */ /* 0x000fe80000000800 */
[----:B------:R-:W-:Y:S01]  /*bd50*/  STS [R59+0x294], R24 ;  /* 0x000294183b007388 */ /* 0x000fe20000000800 */
[----:B0-----:R-:W-:-:S03]  /*bd60*/  FADD R22, R8, R10 ;  /* 0x0000000a08167221 */ /* 0x001fc60000000000 */
[----:B------:R0:W-:Y:S04]  /*bd70*/  STS [R59+0x318], R20 ;  /* 0x000318143b007388 */ /* 0x0001e80000000800 */
[----:B------:R-:W-:Y:S04]  /*bd80*/  STS [R59], R26 ;  /* 0x0000001a3b007388 */ /* 0x000fe80000000800 */
[----:B------:R-:W-:Y:S01]  /*bd90*/  STS [R59+0x39c], R25 ;  /* 0x00039c193b007388 */ /* 0x000fe20000000800 */
[----:B------:R-:W-:-:S03]  /*bda0*/  NOP ;  /* 0x0000000000007918 */ /* 0x000fc60000000000 */
[----:B------:R-:W1:Y:S01]  /*bdb0*/  LDS R32, [R60] ;  /* 0x000000003c207984 */ /* 0x000e620000000800 */
[C-C-:B0-----:R-:W-:Y:S01]  /*bdc0*/  FFMA R20, R27.reuse, -1.9615705013275146484, R19.reuse ;  /* 0xbffb14be1b147823 */ /* 0x141fe20000000013 */
[----:B------:R-:W-:Y:S02]  /*bdd0*/  FFMA R27, R27, 1.9615705013275146484, R19 ;  /* 0x3ffb14be1b1b7823 */ /* 0x000fe40000000013 */
[----:B------:R-:W-:Y:S01]  /*bde0*/  LDS R31, [R60+0x4] ;  /* 0x000004003c1f7984 */ /* 0x000fe20000000800 */
[----:B------:R-:W-:-:S03]  /*bdf0*/  FADD R23, R8, -R10 ;  /* 0x8000000a08177221 */ /* 0x000fc60000000000 */
[----:B------:R-:W0:Y:S04]  /*be00*/  LDS R30, [R60+0x8] ;  /* 0x000008003c1e7984 */ /* 0x000e280000000800 */
[----:B------:R-:W-:Y:S04]  /*be10*/  LDS R29, [R60+0xc] ;  /* 0x00000c003c1d7984 */ /* 0x000fe80000000800 */
[----:B------:R-:W-:Y:S04]  /*be20*/  LDS R28, [R60+0x10] ;  /* 0x000010003c1c7984 */ /* 0x000fe80000000800 */
[----:B------:R-:W-:Y:S04]  /*be30*/  LDS R0, [R60+0x14] ;  /* 0x000014003c007984 */ /* 0x000fe80000000800 */
[----:B------:R-:W-:Y:S04]  /*be40*/  LDS R2, [R60+0x18] ;  /* 0x000018003c027984 */ /* 0x000fe80000000800 */
[----:B------:R-:W-:Y:S01]  /*be50*/  LDS R44, [R60+0x1c] ;  /* 0x00001c003c2c7984 */ /* 0x000fe20000000800 */
[----:B------:R-:W-:-:S03]  /*be60*/  NOP ;  /* 0x0000000000007918 */ /* 0x000fc60000000000 */
[----:B------:R2:W-:Y:S04]  /*be70*/  STS [R59+0x84], R18 ;  /* 0x000084123b007388 */ /* 0x0005e80000000800 */
[----:B------:R1:W-:Y:S01]  /*be80*/  STS [R59+0x108], R13 ;  /* 0x0001080d3b007388 */ /* 0x0003e20000000800 */
[C-C-:B---3--:R-:W-:Y:S01]  /*be90*/  FFMA R8, R22.reuse, 0.70710676908493041992, R46.reuse ;  /* 0x3f3504f316087823 */ /* 0x148fe2000000002e */
[----:B----4-:R-:W-:Y:S01]  /*bea0*/  FMUL R21, R43, 1.4142135381698608398 ;  /* 0x3fb504f32b157820 */ /* 0x010fe20000400000 */
[----:B------:R-:W-:-:S03]  /*beb0*/  FFMA R10, R22, -0.70710676908493041992, R46 ;  /* 0xbf3504f3160a7823 */ /* 0x000fc6000000002e */
[C-C-:B--2---:R-:W-:Y:S01]  /*bec0*/  FFMA R18, R45.reuse, 1.4142135381698608398, R21.reuse ;  /* 0x3fb504f32d127823 */ /* 0x144fe20000000015 */
[----:B------:R-:W-:Y:S02]  /*bed0*/  FFMA R19, R45, 1.4142135381698608398, -R21 ;  /* 0x3fb504f32d137823 */ /* 0x000fe40000000815 */
[----:B------:R-:W2:Y:S04]  /*bee0*/  LDL.LU R45, [R1+0xc] ;  /* 0x00000c00012d7983 */ /* 0x000ea80000300800 */
[----:B------:R-:W3:Y:S04]  /*bef0*/  LDL.LU R46, [R1+0x20] ;  /* 0x00002000012e7983 */ /* 0x000ee80000300800 */
[----:B-1----:R-:W4:Y:S01]  /*bf00*/  LDL.LU R13, [R1+0x60] ;  /* 0x00006000010d7983 */ /* 0x002f220000300800 */
[----:B------:R-:W-:Y:S01]  /*bf10*/  FFMA R21, R11, 0.41421356797218322754, R61 ;  /* 0x3ed413cd0b157823 */ /* 0x000fe2000000003d */
[--C-:B------:R-:W-:Y:S01]  /*bf20*/  FFMA R22, R23, 0.70710676908493041992, R12.reuse ;  /* 0x3f3504f317167823 */ /* 0x100fe2000000000c */
[----:B------:R-:W-:Y:S01]  /*bf30*/  FFMA R11, R61, 0.41421356797218322754, -R11 ;  /* 0x3ed413cd3d0b7823 */ /* 0x000fe2000000080b */
[----:B------:R-:W-:Y:S01]  /*bf40*/  FFMA R12, R23, -0.70710676908493041992, R12 ;  /* 0xbf3504f3170c7823 */ /* 0x000fe2000000000c */
[C---:B------:R-:W-:Y:S01]  /*bf50*/  FFMA R43, R21.reuse, 1.8477590084075927734, R18 ;  /* 0x3fec835e152b7823 */ /* 0x040fe20000000012 */
[----:B------:R-:W-:Y:S01]  /*bf60*/  FFMA R61, R22, 0.19891236722469329834, R8 ;  /* 0x3e4bafaf163d7823 */ /* 0x000fe20000000008 */
[----:B------:R-:W-:Y:S01]  /*bf70*/  FFMA R21, R21, -1.8477590084075927734, R18 ;  /* 0xbfec835e15157823 */ /* 0x000fe20000000012 */
[----:B------:R-:W-:Y:S01]  /*bf80*/  FFMA R8, R8, -0.19891236722469329834, R22 ;  /* 0xbe4bafaf08087823 */ /* 0x000fe20000000016 */
[C-C-:B------:R-:W-:Y:S01]  /*bf90*/  FFMA R18, R11.reuse, -1.8477590084075927734, R19.reuse ;  /* 0xbfec835e0b127823 */ /* 0x140fe20000000013 */
[----:B------:R-:W-:Y:S01]  /*bfa0*/  FFMA R22, R11, 1.8477590084075927734, R19 ;  /* 0x3fec835e0b167823 */ /* 0x000fe20000000013 */
[----:B------:R-:W-:Y:S01]  /*bfb0*/  FFMA R11, R10, 0.66817861795425415039, R12 ;  /* 0x3f2b0dc10a0b7823 */ /* 0x000fe2000000000c */
[----:B------:R-:W-:Y:S01]  /*bfc0*/  FFMA R23, R12, -0.66817861795425415039, R10 ;  /* 0xbf2b0dc10c177823 */ /* 0x000fe2000000000a */
[----:B------:R1:W-:Y:S02]  /*bfd0*/  STS [R59+0x318], R14 ;  /* 0x0003180e3b007388 */ /* 0x0003e40000000800 */
[C-C-:B------:R-:W-:Y:S01]  /*bfe0*/  FFMA R19, R11.reuse, -1.6629391908645629883, R18.reuse ;  /* 0xbfd4db310b137823 */ /* 0x140fe20000000012 */
[----:B------:R-:W-:Y:S01]  /*bff0*/  FFMA R18, R11, 1.6629391908645629883, R18 ;  /* 0x3fd4db310b127823 */ /* 0x000fe20000000012 */
[C-C-:B------:R-:W-:Y:S01]  /*c000*/  FFMA R12, R8.reuse, -1.9615705013275146484, R21.reuse ;  /* 0xbffb14be080c7823 */ /* 0x140fe20000000015 */
[----:B------:R-:W-:Y:S01]  /*c010*/  FFMA R11, R8, 1.9615705013275146484, R21 ;  /* 0x3ffb14be080b7823 */ /* 0x000fe20000000015 */
[C-C-:B------:R-:W-:Y:S01]  /*c020*/  FFMA R10, R23.reuse, -1.6629391908645629883, R22.reuse ;  /* 0xbfd4db31170a7823 */ /* 0x140fe20000000016 */
[----:B------:R-:W-:Y:S01]  /*c030*/  FFMA R8, R23, 1.6629391908645629883, R22 ;  /* 0x3fd4db3117087823 */ /* 0x000fe20000000016 */
[----:B------:R-:W-:Y:S01]  /*c040*/  STS [R59+0x18c], R17 ;  /* 0x00018c113b007388 */ /* 0x000fe20000000800 */
[C-C-:B-1----:R-:W-:Y:S01]  /*c050*/  FFMA R14, R61.reuse, -1.9615705013275146484, R43.reuse ;  /* 0xbffb14be3d0e7823 */ /* 0x142fe2000000002b */
[----:B------:R-:W-:-:S02]  /*c060*/  FFMA R43, R61, 1.9615705013275146484, R43 ;  /* 0x3ffb14be3d2b7823 */ /* 0x000fc4000000002b */
[----:B------:R-:W-:Y:S04]  /*c070*/  STS [R59+0x210], R16 ;  /* 0x000210103b007388 */ /* 0x000fe80000000800 */
[----:B------:R-:W-:Y:S04]  /*c080*/  STS [R59+0x294], R15 ;  /* 0x0002940f3b007388 */ /* 0x000fe80000000800 */
[----:B------:R-:W-:Y:S04]  /*c090*/  STS [R59], R27 ;  /* 0x0000001b3b007388 */ /* 0x000fe80000000800 */
[----:B------:R-:W-:Y:S01]  /*c0a0*/  STS [R59+0x39c], R20 ;  /* 0x00039c143b007388 */ /* 0x000fe20000000800 */
[----:B------:R-:W-:-:S03]  /*c0b0*/  NOP ;  /* 0x0000000000007918 */ /* 0x000fc60000000000 */
[----:B------:R-:W1:Y:S04]  /*c0c0*/  LDS R27, [R60] ;  /* 0x000000003c1b7984 */ /* 0x000e680000000800 */
        /* <DEDUP_REMOVED lines=9> */
[----:B------:R0:W-:Y:S04]  /*c160*/  STS [R59+0x108], R18 ;  /* 0x000108123b007388 */ /* 0x0001e80000000800 */
[----:B------:R-:W-:Y:S04]  /*c170*/  STS [R59+0x18c], R12 ;  /* 0x00018c0c3b007388 */ /* 0x000fe80000000800 */
[----:B------:R-:W-:Y:S04]  /*c180*/  STS [R59+0x210], R11 ;  /* 0x0002100b3b007388 */ /* 0x000fe80000000800 */
[----:B------:R-:W-:Y:S04]  /*c190*/  STS [R59+0x294], R19 ;  /* 0x000294133b007388 */ /* 0x000fe80000000800 */
[----:B------:R-:W-:Y:S04]  /*c1a0*/  STS [R59+0x318], R10 ;  /* 0x0003180a3b007388 */ /* 0x000fe80000000800 */
[----:B------:R-:W-:Y:S04]  /*c1b0*/  STS [R59], R43 ;  /* 0x0000002b3b007388 */ /* 0x000fe80000000800 */
[----:B------:R1:W-:Y:S01]  /*c1c0*/  STS [R59+0x39c], R14 ;  /* 0x00039c0e3b007388 */ /* 0x0003e20000000800 */
[----:B------:R-:W-:-:S03]  /*c1d0*/  NOP ;  /* 0x0000000000007918 */ /* 0x000fc60000000000 */
[----:B------:R-:W2:Y:S01]  /*c1e0*/  LDS R16, [R60] ;  /* 0x000000003c107984 */ /* 0x000ea20000000800 */
[----:B0-----:R-:W-:Y:S01]  /*c1f0*/  FFMA R18, R6, 0.41421356797218322754, R5 ;  /* 0x3ed413cd06127823 */ /* 0x001fe20000000005 */
[----:B-1----:R-:W-:Y:S01]  /*c200*/  FFMA R14, R5, 0.41421356797218322754, -R6 ;  /* 0x3ed413cd050e7823 */ /* 0x002fe20000000806 */
[----:B------:R-:W-:Y:S01]  /*c210*/  FMUL R32, R32, 1.4142135381698608398 ;  /* 0x3fb504f320207820 */ /* 0x000fe20000400000 */
[----:B------:R-:W-:Y:S01]  /*c220*/  FMUL R30, R30, 1.4142135381698608398 ;  /* 0x3fb504f31e1e7820 */ /* 0x000fe20000400000 */
[----:B---3--:R-:W-:Y:S01]  /*c230*/  FADD R15, R9, R46 ;  /* 0x0000002e090f7221 */ /* 0x008fe20000000000 */
[----:B----4-:R-:W-:-:S03]  /*c240*/  FMUL R8, R13, 1.4142135381698608398 ;  /* 0x3fb504f30d087820 */ /* 0x010fc60000400000 */
[C-C-:B------:R-:W-:Y:S01]  /*c250*/  FFMA R10, R15.reuse, 0.70710676908493041992, R7.reuse ;  /* 0x3f3504f30f0a7823 */ /* 0x140fe20000000007 */
[----:B------:R-:W-:Y:S02]  /*c260*/  FFMA R12, R15, -0.70710676908493041992, R7 ;  /* 0xbf3504f30f0c7823 */ /* 0x000fe40000000007 */
[----:B------:R-:W0:Y:S01]  /*c270*/  LDS R15, [R60+0x4] ;  /* 0x000004003c0f7984 */ /* 0x000e220000000800 */
[C-C-:B--2---:R-:W-:Y:S01]  /*c280*/  FFMA R13, R45.reuse, 1.4142135381698608398, R8.reuse ;  /* 0x3fb504f32d0d7823 */ /* 0x144fe20000000008 */
[----:B------:R-:W-:Y:S01]  /*c290*/  FFMA R61, R45, 1.4142135381698608398, -R8 ;  /* 0x3fb504f32d3d7823 */ /* 0x000fe20000000808 */
[----:B------:R-:W-:Y:S02]  /*c2a0*/  FADD R8, R9, -R46 ;  /* 0x8000002e09087221 */ /* 0x000fe40000000000 */
[C-C-:B------:R-:W-:Y:S01]  /*c2b0*/  FFMA R5, R18.reuse, 1.8477590084075927734, R13.reuse ;  /* 0x3fec835e12057823 */ /* 0x140fe2000000000d */
[----:B------:R-:W-:Y:S01]  /*c2c0*/  FFMA R18, R18, -1.8477590084075927734, R13 ;  /* 0xbfec835e12127823 */ /* 0x000fe2000000000d */
[C-C-:B------:R-:W-:Y:S01]  /*c2d0*/  FFMA R13, R8.reuse, -0.70710676908493041992, R3.reuse ;  /* 0xbf3504f3080d7823 */ /* 0x140fe20000000003 */
[----:B------:R-:W-:Y:S01]  /*c2e0*/  FFMA R8, R8, 0.70710676908493041992, R3 ;  /* 0x3f3504f308087823 */ /* 0x000fe20000000003 */
[C-C-:B------:R-:W-:Y:S01]  /*c2f0*/  FFMA R11, R14.reuse, -1.8477590084075927734, R61.reuse ;  /* 0xbfec835e0e0b7823 */ /* 0x140fe2000000003d */
[----:B------:R-:W-:-:S02]  /*c300*/  FFMA R61, R14, 1.8477590084075927734, R61 ;  /* 0x3fec835e0e3d7823 */ /* 0x000fc4000000003d */
[----:B------:R-:W-:Y:S01]  /*c310*/  FFMA R3, R8, 0.19891236722469329834, R10 ;  /* 0x3e4bafaf08037823 */ /* 0x000fe2000000000a */
[----:B------:R-:W-:Y:S01]  /*c320*/  FFMA R10, R10, -0.19891236722469329834, R8 ;  /* 0xbe4bafaf0a0a7823 */ /* 0x000fe20000000008 */
[----:B------:R-:W-:Y:S01]  /*c330*/  FFMA R8, R13, -0.66817861795425415039, R12 ;  /* 0xbf2b0dc10d087823 */ /* 0x000fe2000000000c */
[----:B------:R-:W-:Y:S02]  /*c340*/  FFMA R14, R12, 0.66817861795425415039, R13 ;  /* 0x3f2b0dc10c0e7823 */ /* 0x000fe4000000000d */
[--C-:B------:R-:W-:Y:S01]  /*c350*/  FFMA R19, R10, -1.9615705013275146484, R18.reuse ;  /* 0xbffb14be0a137823 */ /* 0x100fe20000000012 */
[C-C-:B------:R-:W-:Y:S01]  /*c360*/  FFMA R17, R8.reuse, -1.6629391908645629883, R61.reuse ;  /* 0xbfd4db3108117823 */ /* 0x140fe2000000003d */
[----:B------:R-:W-:Y:S01]  /*c370*/  FFMA R61, R8, 1.6629391908645629883, R61 ;  /* 0x3fd4db31083d7823 */ /* 0x000fe2000000003d */
[C-C-:B------:R-:W-:Y:S01]  /*c380*/  FFMA R46, R14.reuse, -1.6629391908645629883, R11.reuse ;  /* 0xbfd4db310e2e7823 */ /* 0x140fe2000000000b */
[----:B------:R-:W-:Y:S01]  /*c390*/  FFMA R45, R14, 1.6629391908645629883, R11 ;  /* 0x3fd4db310e2d7823 */ /* 0x000fe2000000000b */
[----:B------:R-:W-:Y:S01]  /*c3a0*/  FFMA R18, R10, 1.9615705013275146484, R18 ;  /* 0x3ffb14be0a127823 */ /* 0x000fe20000000012 */
[----:B------:R-:W1:Y:S01]  /*c3b0*/  LDS R14, [R60+0x8] ;  /* 0x000008003c0e7984 */ /* 0x000e620000000800 */
[----:B------:R-:W-:-:S03]  /*c3c0*/  FFMA R43, R3, -1.9615705013275146484, R5 ;  /* 0xbffb14be032b7823 */ /* 0x000fc60000000005 */
[----:B------:R-:W2:Y:S04]  /*c3d0*/  LDS R13, [R60+0xc] ;  /* 0x00000c003c0d7984 */ /* 0x000ea80000000800 */
[----:B------:R-:W3:Y:S04]  /*c3e0*/  LDS R12, [R60+0x10] ;  /* 0x000010003c0c7984 */ /* 0x000ee80000000800 */
[----:B------:R-:W4:Y:S04]  /*c3f0*/  LDS R11, [R60+0x14] ;  /* 0x000014003c0b7984 */ /* 0x000f280000000800 */
[----:B------:R-:W4:Y:S04]  /*c400*/  LDS R10, [R60+0x18] ;  /* 0x000018003c0a7984 */ /* 0x000f280000000800 */
[----:B------:R-:W4:Y:S01]  /*c410*/  LDS R8, [R60+0x1c] ;  /* 0x00001c003c087984 */ /* 0x000f220000000800 */
[----:B------:R-:W-:-:S03]  /*c420*/  NOP ;  /* 0x0000000000007918 */ /* 0x000fc60000000000 */
[----:B------:R0:W-:Y:S01]  /*c430*/  STS [R59+0x84], R61 ;  /* 0x0000843d3b007388 */ /* 0x0001e20000000800 */
[----:B------:R-:W-:Y:S01]  /*c440*/  FADD R7, R40, -R27 ;  /* 0x8000001b28077221 */ /* 0x000fe20000000000 */
[----:B0-----:R-:W-:Y:S01]  /*c450*/  FFMA R61, R3, 1.9615705013275146484, R5 ;  /* 0x3ffb14be033d7823 */ /* 0x001fe20000000005 */
[C-C-:B------:R-:W-:Y:S01]  /*c460*/  FFMA R5, R58.reuse, 1.4142135381698608398, R32.reuse ;  /* 0x3fb504f33a057823 */ /* 0x140fe20000000020 */
[----:B------:R-:W-:Y:S01]  /*c470*/  FFMA R3, R58, 1.4142135381698608398, -R32 ;  /* 0x3fb504f33a037823 */ /* 0x000fe20000000820 */
[----:B------:R-:W-:Y:S01]  /*c480*/  FADD R32, R40, R27 ;  /* 0x0000001b28207221 */ /* 0x000fe20000000000 */
[----:B------:R-:W-:Y:S01]  /*c490*/  FFMA R58, R16, 0.41421356797218322754, R48 ;  /* 0x3ed413cd103a7823 */ /* 0x000fe20000000030 */
[----:B------:R-:W-:Y:S02]  /*c4a0*/  FFMA R16, R48, 0.41421356797218322754, -R16 ;  /* 0x3ed413cd30107823 */ /* 0x000fe40000000810 */
[C-C-:B------:R-:W-:Y:S01]  /*c4b0*/  FFMA R9, R32.reuse, 0.70710676908493041992, R55.reuse ;  /* 0x3f3504f320097823 */ /* 0x140fe20000000037 */
[----:B------:R-:W-:Y:S01]  /*c4c0*/  FMUL R27, R31, 1.4142135381698608398 ;  /* 0x3fb504f31f1b7820 */ /* 0x000fe20000400000 */
[----:B------:R0:W-:Y:S01]  /*c4d0*/  STL [R1+0x20], R7 ;  /* 0x0000200701007387 */ /* 0x0001e20000100800 */
[----:B------:R-:W-:Y:S01]  /*c4e0*/  FFMA R6, R32, -0.70710676908493041992, R55 ;  /* 0xbf3504f320067823 */ /* 0x000fe20000000037 */
[C-C-:B------:R-:W-:Y:S01]  /*c4f0*/  FADD R31, R39.reuse, R26.reuse ;  /* 0x0000001a271f7221 */ /* 0x140fe20000000000 */
[C-C-:B------:R-:W-:Y:S01]  /*c500*/  FFMA R55, R4.reuse, 1.4142135381698608398, R27.reuse ;  /* 0x3fb504f304377823 */ /* 0x140fe2000000001b */
[----:B------:R1:W-:Y:S01]  /*c510*/  STL [R1+0x30], R9 ;  /* 0x0000300901007387 */ /* 0x0003e20000100800 */
[----:B------:R-:W-:Y:S01]  /*c520*/  FFMA R27, R4, 1.4142135381698608398, -R27 ;  /* 0x3fb504f3041b7823 */ /* 0x000fe2000000081b */
[----:B------:R-:W-:Y:S01]  /*c530*/  FADD R4, R39, -R26 ;  /* 0x8000001a27047221 */ /* 0x000fe20000000000 */
[--C-:B------:R-:W-:Y:S01]  /*c540*/  FFMA R26, R57, 1.4142135381698608398, R30.reuse ;  /* 0x3fb504f3391a7823 */ /* 0x100fe2000000001e */
[----:B------:R-:W2:Y:S01]  /*c550*/  LDL.LU R40, [R1+0x48] ;  /* 0x0000480001287983 */ /* 0x000ea20000300800 */
[----:B------:R-:W-:Y:S01]  /*c560*/  MOV R39, R0 ;  /* 0x0000000000277202 */ /* 0x000fe20000000f00 */
[----:B0-----:R-:W-:Y:S01]  /*c570*/  FFMA R7, R58, 1.8477590084075927734, R5 ;  /* 0x3fec835e3a077823 */ /* 0x001fe20000000005 */
[C-C-:B-1----:R-:W-:Y:S01]  /*c580*/  FFMA R9, R16.reuse, -1.8477590084075927734, R3.reuse ;  /* 0xbfec835e10097823 */ /* 0x142fe20000000003 */
[----:B------:R-:W-:Y:S01]  /*c590*/  FFMA R3, R16, 1.8477590084075927734, R3 ;  /* 0x3fec835e10037823 */ /* 0x000fe20000000003 */
[----:B------:R-:W-:Y:S01]  /*c5a0*/  FFMA R16, R15, 0.41421356797218322754, R47 ;  /* 0x3ed413cd0f107823 */ /* 0x000fe2000000002f */
[----:B------:R-:W-:Y:S01]  /*c5b0*/  FFMA R15, R47, 0.41421356797218322754, -R15 ;  /* 0x3ed413cd2f0f7823 */ /* 0x000fe2000000080f */
[----:B------:R-:W-:Y:S01]  /*c5c0*/  FFMA R5, R58, -1.8477590084075927734, R5 ;  /* 0xbfec835e3a057823 */ /* 0x000fe20000000005 */
[----:B------:R-:W3:Y:S01]  /*c5d0*/  LDL.LU R48, [R1+0x50] ;  /* 0x0000500001307983 */ /* 0x000ee20000300800 */
[----:B------:R-:W-:Y:S01]  /*c5e0*/  MOV R47, R2 ;  /* 0x00000002002f7202 */ /* 0x000fe20000000f00 */
[----:B------:R-:W-:Y:S01]  /*c5f0*/  FFMA R57, R57, 1.4142135381698608398, -R30 ;  /* 0x3fb504f339397823 */ /* 0x000fe2000000081e */
[C-C-:B------:R-:W-:Y:S01]  /*c600*/  FFMA R2, R31.reuse, 0.70710676908493041992, R54.reuse ;  /* 0x3f3504f31f027823 */ /* 0x140fe20000000036 */
[----:B------:R-:W4:Y:S01]  /*c610*/  LDL.LU R58, [R1+0x1c] ;  /* 0x00001c00013a7983 */ /* 0x000f220000300800 */
[----:B------:R-:W-:Y:S01]  /*c620*/  FFMA R0, R31, -0.70710676908493041992, R54 ;  /* 0xbf3504f31f007823 */ /* 0x000fe20000000036 */
[C-C-:B------:R-:W-:Y:S01]  /*c630*/  FADD R30, R38.reuse, R25.reuse ;  /* 0x00000019261e7221 */ /* 0x140fe20000000000 */
[----:B------:R-:W-:Y:S01]  /*c640*/  FADD R25, R38, -R25 ;  /* 0x8000001926197221 */ /* 0x000fe20000000000 */
[----:B------:R-:W4:Y:S04]  /*c650*/  LDL.LU R54, [R1+0x54] ;  /* 0x0000540001367983 */ /* 0x000f280000300800 */
[----:B------:R-:W2:Y:S01]  /*c660*/  LDL.LU R38, [R1+0x44] ;  /* 0x0000440001267983 */ /* 0x000ea20000300800 */
[----:B------:R-:W-:Y:S01]  /*c670*/  FMUL R31, R29, 1.4142135381698608398 ;  /* 0x3fb504f31d1f7820 */ /* 0x000fe20000400000 */
[C-C-:B------:R-:W-:Y:S01]  /*c680*/  FFMA R29, R30.reuse, 0.70710676908493041992, R53.reuse ;  /* 0x3f3504f31e1d7823 */ /* 0x140fe20000000035 */
[----:B------:R-:W-:-:S02]  /*c690*/  FFMA R53, R30, -0.70710676908493041992, R53 ;  /* 0xbf3504f31e357823 */ /* 0x000fc40000000035 */
[C-C-:B------:R-:W-:Y:S01]  /*c6a0*/  FFMA R30, R56.reuse, 1.4142135381698608398, R31.reuse ;  /* 0x3fb504f3381e7823 */ /* 0x140fe2000000001f */
[----:B------:R-:W-:Y:S01]  /*c6b0*/  FFMA R56, R56, 1.4142135381698608398, -R31 ;  /* 0x3fb504f338387823 */ /* 0x000fe2000000081f */
[C-C-:B------:R-:W-:Y:S01]  /*c6c0*/  FADD R31, R37.reuse, R24.reuse ;  /* 0x00000018251f7221 */ /* 0x140fe20000000000 */
[----:B------:R-:W-:Y:S01]  /*c6d0*/  FMUL R32, R28, 1.4142135381698608398 ;  /* 0x3fb504f31c207820 */ /* 0x000fe20000400000 */
[----:B------:R-:W-:Y:S02]  /*c6e0*/  FADD R24, R37, -R24 ;  /* 0x8000001825187221 */ /* 0x000fe40000000000 */
[C-C-:B------:R-:W-:Y:S01]  /*c6f0*/  FFMA R28, R31.reuse, 0.70710676908493041992, R52.reuse ;  /* 0x3f3504f31f1c7823 */ /* 0x140fe20000000034 */
[----:B------:R-:W-:Y:S01]  /*c700*/  FFMA R52, R31, -0.70710676908493041992, R52 ;  /* 0xbf3504f31f347823 */ /* 0x000fe20000000034 */
[C-C-:B------:R-:W-:Y:S01]  /*c710*/  FADD R37, R36.reuse, R23.reuse ;  /* 0x0000001724257221 */ /* 0x140fe20000000000 */
[----:B------:R-:W-:-:S03]  /*c720*/  FADD R23, R36, -R23 ;  /* 0x8000001724177221 */ /* 0x000fc60000000000 */
[C-C-:B------:R-:W-:Y:S01]  /*c730*/  FFMA R36, R37.reuse, 0.70710676908493041992, R51.reuse ;  /* 0x3f3504f325247823 */ /* 0x140fe20000000033 */
[----:B------:R-:W-:Y:S01]  /*c740*/  FFMA R51, R37, -0.70710676908493041992, R51 ;  /* 0xbf3504f325337823 */ /* 0x000fe20000000033 */
[----:B------:R-:W-:Y:S01]  /*c750*/  FMUL R47, R47, 1.4142135381698608398 ;  /* 0x3fb504f32f2f7820 */ /* 0x000fe20000400000 */
[----:B------:R0:W-:Y:S04]  /*c760*/  STS [R59+0x108], R45 ;  /* 0x0001082d3b007388 */ /* 0x0001e80000000800 */
[----:B------:R1:W-:Y:S01]  /*c770*/  STS [R59+0x294], R46 ;  /* 0x0002942e3b007388 */ /* 0x0003e20000000800 */
[C-C-:B--2---:R-:W-:Y:S01]  /*c780*/  FFMA R31, R38.reuse, 1.4142135381698608398, R32.reuse ;  /* 0x3fb504f3261f7823 */ /* 0x144fe20000000020 */
[----:B------:R-:W-:Y:S01]  /*c790*/  FFMA R32, R38, 1.4142135381698608398, -R32 ;  /* 0x3fb504f326207823 */ /* 0x000fe20000000820 */
[----:B------:R-:W-:-:S04]  /*c7a0*/  FMUL R38, R39, 1.4142135381698608398 ;  /* 0x3fb504f327267820 */ /* 0x000fc80000400000 */
[C-C-:B------:R-:W-:Y:S01]  /*c7b0*/  FFMA R37, R40.reuse, 1.4142135381698608398, R38.reuse ;  /* 0x3fb504f328257823 */ /* 0x140fe20000000026 */
[----:B------:R-:W-:Y:S01]  /*c7c0*/  FFMA R38, R40, 1.4142135381698608398, -R38 ;  /* 0x3fb504f328267823 */ /* 0x000fe20000000826 */
[C-C-:B------:R-:W-:Y:S01]  /*c7d0*/  FADD R40, R35.reuse, R22.reuse ;  /* 0x0000001623287221 */ /* 0x140fe20000000000 */
[----:B------:R-:W-:-:S03]  /*c7e0*/  FADD R22, R35, -R22 ;  /* 0x8000001623167221 */ /* 0x000fc60000000000 */
[C-C-:B------:R-:W-:Y:S01]  /*c7f0*/  FFMA R39, R40.reuse, 0.70710676908493041992, R50.reuse ;  /* 0x3f3504f328277823 */ /* 0x140fe20000000032 */
[----:B------:R-:W-:Y:S01]  /*c800*/  FFMA R50, R40, -0.70710676908493041992, R50 ;  /* 0xbf3504f328327823 */ /* 0x000fe20000000032 */
[C-C-:B---3--:R-:W-:Y:S01]  /*c810*/  FFMA R40, R48.reuse, 1.4142135381698608398, R47.reuse ;  /* 0x3fb504f330287823 */ /* 0x148fe2000000002f */
[----:B------:R-:W-:Y:S01]  /*c820*/  FFMA R47, R48, 1.4142135381698608398, -R47 ;  /* 0x3fb504f3302f7823 */ /* 0x000fe2000000082f */
[C-C-:B------:R-:W-:Y:S01]  /*c830*/  FADD R48, R34.reuse, R21.reuse ;  /* 0x0000001522307221 */ /* 0x140fe20000000000 */
[----:B------:R-:W-:Y:S01]  /*c840*/  FADD R35, R34, -R21 ;  /* 0x8000001522237221 */ /* 0x000fe20000000000 */
[----:B------:R-:W-:Y:S02]  /*c850*/  FMUL R21, R44, 1.4142135381698608398 ;  /* 0x3fb504f32c157820 */ /* 0x000fe40000400000 */
[----:B------:R-:W2:Y:S04]  /*c860*/  LDL.LU R44, [R1+0xec] ;  /* 0x0000ec00012c7983 */ /* 0x000ea80000300800 */
[----:B0-----:R-:W3:Y:S04]  /*c870*/  LDL.LU R45, [R1+0xe8] ;  /* 0x0000e800012d7983 */ /* 0x001ee80000300800 */
[----:B-1----:R-:W2:Y:S04]  /*c880*/  LDL.LU R46, [R1+0xe4] ;  /* 0x0000e400012e7983 */ /* 0x002ea80000300800 */
[----:B------:R-:W-:Y:S04]  /*c890*/  STS [R59+0x18c], R19 ;  /* 0x00018c133b007388 */ /* 0x000fe80000000800 */
[----:B------:R0:W-:Y:S02]  /*c8a0*/  STS [R59+0x318], R17 ;  /* 0x000318113b007388 */ /* 0x0001e40000000800 */
[C-C-:B0-----:R-:W-:Y:S01]  /*c8b0*/  FFMA R17, R16.reuse, 1.8477590084075927734, R55.reuse ;  /* 0x3fec835e10117823 */ /* 0x141fe20000000037 */
[----:B------:R-:W-:Y:S01]  /*c8c0*/  FFMA R55, R16, -1.8477590084075927734, R55 ;  /* 0xbfec835e10377823 */ /* 0x000fe20000000037 */
[C-C-:B------:R-:W-:Y:S01]  /*c8d0*/  FFMA R16, R15.reuse, -1.8477590084075927734, R27.reuse ;  /* 0xbfec835e0f107823 */ /* 0x140fe2000000001b */
[----:B------:R-:W-:Y:S01]  /*c8e0*/  FFMA R15, R15, 1.8477590084075927734, R27 ;  /* 0x3fec835e0f0f7823 */ /* 0x000fe2000000001b */
[C-C-:B------:R-:W-:Y:S01]  /*c8f0*/  FFMA R34, R48.reuse, 0.70710676908493041992, R49.reuse ;  /* 0x3f3504f330227823 */ /* 0x140fe20000000031 */
[----:B------:R-:W-:Y:S01]  /*c900*/  FFMA R49, R48, -0.70710676908493041992, R49 ;  /* 0xbf3504f330317823 */ /* 0x000fe20000000031 */
[C-C-:B----4-:R-:W-:Y:S01]  /*c910*/  FFMA R48, R54.reuse, 1.4142135381698608398, R21.reuse ;  /* 0x3fb504f336307823 */ /* 0x150fe20000000015 */
[----:B------:R-:W-:Y:S01]  /*c920*/  FFMA R21, R54, 1.4142135381698608398, -R21 ;  /* 0x3fb504f336157823 */ /* 0x000fe20000000815 */
[C-C-:B------:R-:W-:Y:S01]  /*c930*/  FADD R54, R33.reuse, R20.reuse ;  /* 0x0000001421367221 */ /* 0x140fe20000000000 */
[----:B------:R-:W-:Y:S01]  /*c940*/  FADD R20, R33, -R20 ;  /* 0x8000001421147221 */ /* 0x000fe20000000000 */
[----:B------:R0:W-:Y:S02]  /*c950*/  STS [R59], R61 ;  /* 0x0000003d3b007388 */ /* 0x0001e40000000800 */
[C-C-:B------:R-:W-:Y:S01]  /*c960*/  FFMA R33, R54.reuse, 0.70710676908493041992, R58.reuse ;  /* 0x3f3504f336217823 */ /* 0x140fe2000000003a */
[----:B------:R-:W-:Y:S01]  /*c970*/  FFMA R54, R54, -0.70710676908493041992, R58 ;  /* 0xbf3504f336367823 */ /* 0x000fe2000000003a */
[----:B------:R-:W-:Y:S04]  /*c980*/  STS [R59+0x210], R18 ;  /* 0x000210123b007388 */ /* 0x000fe80000000800 */
[----:B------:R-:W4:Y:S04]  /*c990*/  LDL R58, [R1+0x40] ;  /* 0x00004000013a7983 */ /* 0x000f280000100800 */
[----:B0-----:R-:W4:Y:S04]  /*c9a0*/  LDL.LU R61, [R1+0x30] ;  /* 0x00003000013d7983 */ /* 0x001f280000300800 */
[----:B------:R0:W-:Y:S01]  /*c9b0*/  STS [R59+0x39c], R43 ;  /* 0x00039c2b3b007388 */ /* 0x0001e20000000800 */
[----:B------:R-:W-:-:S03]  /*c9c0*/  NOP ;  /* 0x0000000000007918 */ /* 0x000fc60000000000 */
[----:B------:R-:W1:Y:S04]  /*c9d0*/  LDS R18, [R60] ;  /* 0x000000003c127984 */ /* 0x000e680000000800 */
[----:B0-----:R-:W1:Y:S04]  /*c9e0*/  LDL.LU R59, [R1+0x20] ;  /* 0x00002000013b7983 */ /* 0x001e680000300800 */
[----:B------:R-:W0:Y:S01]  /*c9f0*/  LDS R43, [R60+0x4] ;  /* 0x000004003c2b7984 */ /* 0x000e220000000800 */
[----:B--2---:R-:W-:Y:S01]  /*ca00*/  FFMA R19, R14, 0.41421356797218322754, R46 ;  /* 0x3ed413cd0e137823 */ /* 0x004fe2000000002e */
[----:B------:R-:W-:Y:S01]  /*ca10*/  FFMA R46, R46, 0.41421356797218322754, -R14 ;  /* 0x3ed413cd2e2e7823 */ /* 0x000fe2000000080e */
[----:B---3--:R-:W-:-:S02]  /*ca20*/  FFMA R27, R13, 0.41421356797218322754, R45 ;  /* 0x3ed413cd0d1b7823 */ /* 0x008fc4000000002d */
[C-C-:B------:R-:W-:Y:S01]  /*ca30*/  FFMA R14, R19.reuse, 1.8477590084075927734, R26.reuse ;  /* 0x3fec835e130e7823 */ /* 0x140fe2000000001a */
[----:B------:R-:W-:Y:S01]  /*ca40*/  FFMA R26, R19, -1.8477590084075927734, R26 ;  /* 0xbfec835e131a7823 */ /* 0x000fe2000000001a */
[C-C-:B------:R-:W-:Y:S01]  /*ca50*/  FFMA R19, R46.reuse, -1.8477590084075927734, R57.reuse ;  /* 0xbfec835e2e137823 */ /* 0x140fe20000000039 */
[----:B------:R-:W-:Y:S01]  /*ca60*/  FFMA R57, R46, 1.8477590084075927734, R57 ;  /* 0x3fec835e2e397823 */ /* 0x000fe20000000039 */
[----:B------:R-:W-:Y:S01]  /*ca70*/  FFMA R46, R45, 0.41421356797218322754, -R13 ;  /* 0x3ed413cd2d2e7823 */ /* 0x000fe2000000080d */
[C-C-:B------:R-:W-:Y:S01]  /*ca80*/  FFMA R13, R27.reuse, 1.8477590084075927734, R30.reuse ;  /* 0x3fec835e1b0d7823 */ /* 0x140fe2000000001e */
[----:B------:R-:W-:Y:S01]  /*ca90*/  FFMA R30, R27, -1.8477590084075927734, R30 ;  /* 0xbfec835e1b1e7823 */ /* 0x000fe2000000001e */
[----:B------:R-:W-:Y:S01]  /*caa0*/  FFMA R45, R12, 0.41421356797218322754, R44 ;  /* 0x3ed413cd0c2d7823 */ /* 0x000fe2000000002c */
[C-C-:B------:R-:W-:Y:S01]  /*cab0*/  FFMA R27, R46.reuse, -1.8477590084075927734, R56.reuse ;  /* 0xbfec835e2e1b7823 */ /* 0x140fe20000000038 */
[----:B------:R-:W-:Y:S01]  /*cac0*/  FFMA R56, R46, 1.8477590084075927734, R56 ;  /* 0x3fec835e2e387823 */ /* 0x000fe20000000038 */
[----:B------:R-:W-:Y:S01]  /*cad0*/  FFMA R46, R44, 0.41421356797218322754, -R12 ;  /* 0x3ed413cd2c2e7823 */ /* 0x000fe2000000080c */
[C-C-:B------:R-:W-:Y:S01]  /*cae0*/  FFMA R12, R45.reuse, 1.8477590084075927734, R31.reuse ;  /* 0x3fec835e2d0c7823 */ /* 0x140fe2000000001f */
[----:B------:R-:W-:-:S02]  /*caf0*/  FFMA R44, R45, -1.8477590084075927734, R31 ;  /* 0xbfec835e2d2c7823 */ /* 0x000fc4000000001f */
[C-C-:B------:R-:W-:Y:S01]  /*cb00*/  FFMA R31, R46.reuse, -1.8477590084075927734, R32.reuse ;  /* 0xbfec835e2e1f7823 */ /* 0x140fe20000000020 */
[----:B------:R-:W-:Y:S01]  /*cb10*/  FFMA R32, R46, 1.8477590084075927734, R32 ;  /* 0x3fec835e2e207823 */ /* 0x000fe20000000020 */
[----:B------:R-:W-:Y:S01]  /*cb20*/  FFMA R45, R11, 0.41421356797218322754, R42 ;  /* 0x3ed413cd0b2d7823 */ /* 0x000fe2000000002a */
[----:B------:R-:W-:Y:S01]  /*cb30*/  FFMA R46, R42, 0.41421356797218322754, -R11 ;  /* 0x3ed413cd2a2e7823 */ /* 0x000fe2000000080b */
[----:B------:R-:W-:Y:S01]  /*cb40*/  FFMA R11, R10, 0.41421356797218322754, R41 ;  /* 0x3ed413cd0a0b7823 */ /* 0x000fe20000000029 */
[----:B------:R-:W-:-:S03]  /*cb50*/  FFMA R41, R41, 0.41421356797218322754, -R10 ;  /* 0x3ed413cd29297823 */ /* 0x000fc6000000080a */
[C-C-:B------:R-:W-:Y:S01]  /*cb60*/  FFMA R10, R11.reuse, 1.8477590084075927734, R40.reuse ;  /* 0x3fec835e0b0a7823 */ /* 0x140fe20000000028 */
[----:B------:R-:W-:Y:S01]  /*cb70*/  FFMA R40, R11, -1.8477590084075927734, R40 ;  /* 0xbfec835e0b287823 */ /* 0x000fe20000000028 */
[C-C-:B------:R-:W-:Y:S01]  /*cb80*/  FFMA R11, R41.reuse, -1.8477590084075927734, R47.reuse ;  /* 0xbfec835e290b7823 */ /* 0x140fe2000000002f */
[----:B------:R-:W-:Y:S02]  /*cb90*/  FFMA R47, R41, 1.8477590084075927734, R47 ;  /* 0x3fec835e292f7823 */ /* 0x000fe4000000002f */
[----:B------:R-:W2:Y:S01]  /*cba0*/  LDL.LU R41, [R1+0x40] ;  /* 0x0000400001297983 */ /* 0x000ea20000300800 */
[----:B----4-:R-:W-:Y:S01]  /*cbb0*/  FFMA R58, R8, 0.41421356797218322754, R58 ;  /* 0x3ed413cd083a7823 */ /* 0x010fe2000000003a */
[C-C-:B------:R-:W-:Y:S01]  /*cbc0*/  FFMA R42, R45.reuse, 1.8477590084075927734, R37.reuse ;  /* 0x3fec835e2d2a7823 */ /* 0x140fe20000000025 */
[----:B------:R-:W-:Y:S01]  /*cbd0*/  FFMA R45, R45, -1.8477590084075927734, R37 ;  /* 0xbfec835e2d2d7823 */ /* 0x000fe20000000025 */
[C-C-:B------:R-:W-:Y:S01]  /*cbe0*/  FFMA R37, R46.reuse, -1.8477590084075927734, R38.reuse ;  /* 0xbfec835e2e257823 */ /* 0x140fe20000000026 */
[----:B------:R-:W-:-:S02]  /*cbf0*/  FFMA R46, R46, 1.8477590084075927734, R38 ;  /* 0x3fec835e2e2e7823 */ /* 0x000fc40000000026 */
[----:B------:R-:W3:Y:S01]  /*cc00*/  LDS R38, [R60+0x8] ;  /* 0x000008003c267984 */ /* 0x000ee20000000800 */
[----:B--2---:R-:W-:Y:S01]  /*cc10*/  FFMA R8, R41, 0.41421356797218322754, -R8 ;  /* 0x3ed413cd29087823 */ /* 0x004fe20000000808 */
[C-C-:B------:R-:W-:Y:S01]  /*cc20*/  FFMA R41, R58.reuse, 1.8477590084075927734, R48.reuse ;  /* 0x3fec835e3a297823 */ /* 0x140fe20000000030 */
[----:B------:R-:W-:Y:S01]  /*cc30*/  FFMA R48, R58, -1.8477590084075927734, R48 ;  /* 0xbfec835e3a307823 */ /* 0x000fe20000000030 */
[C-C-:B-1----:R-:W-:Y:S01]  /*cc40*/  FFMA R58, R59.reuse, 0.70710676908493041992, R18.reuse ;  /* 0x3f3504f33b3a7823 */ /* 0x142fe20000000012 */
[----:B------:R-:W-:Y:S01]  /*cc50*/  FFMA R59, R59, -0.70710676908493041992, R18 ;  /* 0xbf3504f33b3b7823 */ /* 0x000fe20000000012 */
[C-C-:B------:R-:W-:Y:S01]  /*cc60*/  FFMA R18, R8.reuse, -1.8477590084075927734, R21.reuse ;  /* 0xbfec835e08127823 */ /* 0x140fe20000000015 */
[----:B------:R-:W-:Y:S01]  /*cc70*/  FFMA R8, R8, 1.8477590084075927734, R21 ;  /* 0x3fec835e08087823 */ /* 0x000fe20000000015 */
[----:B------:R-:W-:Y:S01]  /*cc80*/  FFMA R21, R58, 0.19891236722469329834, R61 ;  /* 0x3e4bafaf3a157823 */ /* 0x000fe2000000003d */
[----:B------:R-:W-:Y:S01]  /*cc90*/  FFMA R61, R61, -0.19891236722469329834, R58 ;  /* 0xbe4bafaf3d3d7823 */ /* 0x000fe2000000003a */
[----:B------:R-:W-:Y:S01]  /*cca0*/  FFMA R58, R6, 0.66817861795425415039, R59 ;  /* 0x3f2b0dc1063a7823 */ /* 0x000fe2000000003b */
[----:B------:R-:W-:Y:S01]  /*ccb0*/  FFMA R59, R59, -0.66817861795425415039, R6 ;  /* 0xbf2b0dc13b3b7823 */ /* 0x000fe20000000006 */
[C-C-:B------:R-:W-:Y:S01]  /*ccc0*/  FFMA R6, R21.reuse, -1.9615705013275146484, R7.reuse ;  /* 0xbffb14be15067823 */ /* 0x140fe20000000007 */
[----:B------:R-:W-:-:S04]  /*ccd0*/  FFMA R21, R21, 1.9615705013275146484, R7 ;  /* 0x3ffb14be15157823 */ /* 0x000fc80000000007 */
[----:B------:R1:W-:Y:S04]  /*cce0*/  STL [R1+0xac], R6 ;  /* 0x0000ac0601007387 */ /* 0x0003e80000100800 */
[----:B-1----:R-:W2:Y:S04]  /*ccf0*/  LDL.LU R6, [R1+0xe0] ;  /* 0x0000e00001067983 */ /* 0x002ea80000300800 */
[----:B------:R-:W4:Y:S04]  /*cd00*/  LDL.LU R7, [R1+0xdc] ;  /* 0x0000dc0001077983 */ /* 0x000f280000300800 */
[----:B------:R1:W-:Y:S02]  /*cd10*/  STL [R1], R21 ;  /* 0x0000001501007387 */ /* 0x0003e40000100800 */
[C-C-:B-1----:R-:W-:Y:S01]  /*cd20*/  FFMA R21, R58.reuse, -1.6629391908645629883, R9.reuse ;  /* 0xbfd4db313a157823 */ /* 0x142fe20000000009 */
[----:B------:R-:W-:-:S02]  /*cd30*/  FFMA R58, R58, 1.6629391908645629883, R9 ;  /* 0x3fd4db313a3a7823 */ /* 0x000fc40000000009 */
[----:B------:R-:W4:Y:S04]  /*cd40*/  LDL.LU R9, [R1+0xd8] ;  /* 0x0000d80001097983 */ /* 0x000f280000300800 */
[----:B------:R-:W-:Y:S04]  /*cd50*/  STL [R1+0x94], R21 ;  /* 0x0000941501007387 */ /* 0x000fe80000100800 */
[----:B------:R1:W-:Y:S04]  /*cd60*/  STL [R1+0x20], R58 ;  /* 0x0000203a01007387 */ /* 0x0003e80000100800 */
[----:B------:R-:W3:Y:S01]  /*cd70*/  LDS R21, [R60+0xc] ;  /* 0x00000c003c157984 */ /* 0x000ee20000000800 */
[C-C-:B-1----:R-:W-:Y:S01]  /*cd80*/  FFMA R58, R61.reuse, -1.9615705013275146484, R5.reuse ;  /* 0xbffb14be3d3a7823 */ /* 0x142fe20000000005 */
[----:B------:R-:W-:-:S02]  /*cd90*/  FFMA R61, R61, 1.9615705013275146484, R5 ;  /* 0x3ffb14be3d3d7823 */ /* 0x000fc40000000005 */
[----:B------:R1:W5:Y:S04]  /*cda0*/  LDL.LU R5, [R1+0xd4] ;  /* 0x0000d40001057983 */ /* 0x0003680000300800 */
[----:B------:R0:W-:Y:S04]  /*cdb0*/  STL [R1+0x58], R58 ;  /* 0x0000583a01007387 */ /* 0x0001e80000100800 */
[----:B------:R1:W-:Y:S01]  /*cdc0*/  STL [R1+0x7c], R61 ;  /* 0x00007c3d01007387 */ /* 0x0003e20000100800 */
[C-C-:B0-----:R-:W-:Y:S01]  /*cdd0*/  FFMA R58, R4.reuse, 0.70710676908493041992, R43.reuse ;  /* 0x3f3504f3043a7823 */ /* 0x141fe2000000002b */
[----:B------:R-:W-:-:S02]  /*cde0*/  FFMA R43, R4, -0.70710676908493041992, R43 ;  /* 0xbf3504f3042b7823 */ /* 0x000fc4000000002b */
[----:B------:R0:W5:Y:S01]  /*cdf0*/  LDL.LU R4, [R1+0xd0] ;  /* 0x0000d00001047983 */ /* 0x0001620000300800 */
[----:B-1----:R-:W-:-:S05]  /*ce00*/  FFMA R61, R59, -1.6629391908645629883, R3 ;  /* 0xbfd4db313b3d7823 */ /* 0x002fca0000000003 */
[----:B------:R1:W-:Y:S02]  /*ce10*/  STL [R1+0xa4], R61 ;  /* 0x0000a43d01007387 */ /* 0x0003e40000100800 */
[----:B-1----:R-:W-:Y:S01]  /*ce20*/  FFMA R61, R59, 1.6629391908645629883, R3 ;  /* 0x3fd4db313b3d7823 */ /* 0x002fe20000000003 */
[----:B------:R-:W-:Y:S01]  /*ce30*/  FFMA R59, R58, 0.19891236722469329834, R2 ;  /* 0x3e4bafaf3a3b7823 */ /* 0x000fe20000000002 */
[----:B------:R0:W5:Y:S04]  /*ce40*/  LDL.LU R3, [R1+0xcc] ;  /* 0x0000cc0001037983 */ /* 0x0001680000300800 */
[----:B------:R1:W-:Y:S02]  /*ce50*/  STL [R1+0x4], R61 ;  /* 0x0000043d01007387 */ /* 0x0003e40000100800 */
[----:B-1----:R-:W-:Y:S01]  /*ce60*/  FFMA R61, R2, -0.19891236722469329834, R58 ;  /* 0xbe4bafaf023d7823 */ /* 0x002fe2000000003a */
[----:B------:R-:W-:Y:S01]  /*ce70*/  FFMA R58, R0, 0.66817861795425415039, R43 ;  /* 0x3f2b0dc1003a7823 */ /* 0x000fe2000000002b */
[----:B------:R-:W-:Y:S01]  /*ce80*/  FFMA R43, R43, -0.66817861795425415039, R0 ;  /* 0xbf2b0dc12b2b7823 */ /* 0x000fe20000000000 */
[C-C-:B------:R-:W-:Y:S01]  /*ce90*/  FFMA R0, R59.reuse, -1.9615705013275146484, R17.reuse ;  /* 0xbffb14be3b007823 */ /* 0x140fe20000000011 */
[----:B------:R-:W-:Y:S01]  /*cea0*/  FFMA R59, R59, 1.9615705013275146484, R17 ;  /* 0x3ffb14be3b3b7823 */ /* 0x000fe20000000011 */
[C-C-:B------:R-:W-:Y:S01]  /*ceb0*/  FFMA R17, R58.reuse, -1.6629391908645629883, R16.reuse ;  /* 0xbfd4db313a117823 */ /* 0x140fe20000000010 */
[----:B------:R0:W5:Y:S04]  /*cec0*/  LDL.LU R2, [R1+0xc8] ;  /* 0x0000c80001027983 */ /* 0x0001680000300800 */
[----:B------:R1:W-:Y:S04]  /*ced0*/  STL [R1+0xa8], R0 ;  /* 0x0000a80001007387 */ /* 0x0003e80000100800 */
[----:B-1----:R0:W5:Y:S04]  /*cee0*/  LDL.LU R0, [R1+0xc4] ;  /* 0x0000c40001007983 */ /* 0x0021680000300800 */
[----:B------:R1:W-:Y:S02]  /*cef0*/  STL [R1+0x90], R17 ;  /* 0x0000901101007387 */ /* 0x0003e40000100800 */
[----:B-1----:R-:W-:Y:S01]  /*cf00*/  FFMA R17, R58, 1.6629391908645629883, R16 ;  /* 0x3fd4db313a117823 */ /* 0x002fe20000000010 */
[C-C-:B------:R-:W-:Y:S01]  /*cf10*/  FFMA R58, R61.reuse, -1.9615705013275146484, R55.reuse ;  /* 0xbffb14be3d3a7823 */ /* 0x140fe20000000037 */
[----:B------:R-:W-:-:S03]  /*cf20*/  FFMA R16, R61, 1.9615705013275146484, R55 ;  /* 0x3ffb14be3d107823 */ /* 0x000fc60000000037 */
[----:B------:R3:W-:Y:S04]  /*cf30*/  STL [R1+0x10], R17 ;  /* 0x0000101101007387 */ /* 0x0007e80000100800 */
[----:B------:R1:W-:Y:S04]  /*cf40*/  STL [R1+0x4c], R58 ;  /* 0x00004c3a01007387 */ /* 0x0003e80000100800 */
[----:B------:R-:W-:Y:S01]  /*cf50*/  STL [R1+0x70], R16 ;  /* 0x0000701001007387 */ /* 0x000fe20000100800 */
[C-C-:B---3--:R-:W-:Y:S01]  /*cf60*/  FFMA R17, R25.reuse, -0.70710676908493041992, R38.reuse ;  /* 0xbf3504f319117823 */ /* 0x148fe20000000026 */
[----:B------:R-:W-:-:S02]  /*cf70*/  FFMA R25, R25, 0.70710676908493041992, R38 ;  /* 0x3f3504f319197823 */ /* 0x000fc40000000026 */
[----:B------:R-:W3:Y:S01]  /*cf80*/  LDS R16, [R60+0x10] ;  /* 0x000010003c107984 */ /* 0x000ee20000000800 */
[C-C-:B------:R-:W-:Y:S01]  /*cf90*/  FFMA R55, R43.reuse, 1.6629391908645629883, R15.reuse ;  /* 0x3fd4db312b377823 */ /* 0x140fe2000000000f */
[----:B-1----:R-:W-:Y:S01]  /*cfa0*/  FFMA R58, R43, -1.6629391908645629883, R15 ;  /* 0xbfd4db312b3a7823 */ /* 0x002fe2000000000f */
[----:B------:R-:W-:Y:S01]  /*cfb0*/  FFMA R38, R25, 0.19891236722469329834, R29 ;  /* 0x3e4bafaf19267823 */ /* 0x000fe2000000001d */
[----:B------:R-:W-:Y:S01]  /*cfc0*/  FFMA R15, R53, 0.66817861795425415039, R17 ;  /* 0x3f2b0dc1350f7823 */ /* 0x000fe20000000011 */
[----:B------:R-:W-:Y:S02]  /*cfd0*/  FFMA R25, R29, -0.19891236722469329834, R25 ;  /* 0xbe4bafaf1d197823 */ /* 0x000fe40000000019 */
[C-C-:B------:R-:W-:Y:S01]  /*cfe0*/  FFMA R43, R38.reuse, -1.9615705013275146484, R14.reuse ;  /* 0xbffb14be262b7823 */ /* 0x140fe2000000000e */
[C-C-:B------:R-:W-:Y:S01]  /*cff0*/  FFMA R29, R15.reuse, -1.6629391908645629883, R19.reuse ;  /* 0xbfd4db310f1d7823 */ /* 0x140fe20000000013 */
[----:B------:R-:W-:Y:S01]  /*d000*/  STL [R1+0xa0], R58 ;  /* 0x0000a03a01007387 */ /* 0x000fe20000100800 */
[----:B------:R-:W-:Y:S01]  /*d010*/  FFMA R15, R15, 1.6629391908645629883, R19 ;  /* 0x3fd4db310f0f7823 */ /* 0x000fe20000000013 */
[----:B------:R-:W-:-:S02]  /*d020*/  FFMA R38, R38, 1.9615705013275146484, R14 ;  /* 0x3ffb14be26267823 */ /* 0x000fc4000000000e */
[----:B------:R-:W-:Y:S01]  /*d030*/  STL [R1+0x9c], R43 ;  /* 0x00009c2b01007387 */ /* 0x000fe20000100800 */
[----:B------:R-:W-:-:S03]  /*d040*/  FFMA R19, R25, 1.9615705013275146484, R26 ;  /* 0x3ffb14be19137823 */ /* 0x000fc6000000001a */
[----:B------:R1:W-:Y:S01]  /*d050*/  STL [R1+0x88], R29 ;  /* 0x0000881d01007387 */ /* 0x0003e20000100800 */
[----:B------:R-:W-:-:S03]  /*d060*/  FFMA R17, R17, -0.66817861795425415039, R53 ;  /* 0xbf2b0dc111117823 */ /* 0x000fc60000000035 */
[----:B------:R-:W0:Y:S01]  /*d070*/  LDS R14, [R60+0x14] ;  /* 0x000014003c0e7984 */ /* 0x000e220000000800 */
[----:B-1----:R-:W-:-:S03]  /*d080*/  FFMA R29, R25, -1.9615705013275146484, R26 ;  /* 0xbffb14be191d7823 */ /* 0x002fc6000000001a */
[----:B------:R1:W-:Y:S04]  /*d090*/  STL [R1+0x8], R15 ;  /* 0x0000080f01007387 */ /* 0x0003e80000100800 */
[----:B------:R-:W-:Y:S04]  /*d0a0*/  STL [R1+0x34], R29 ;  /* 0x0000341d01007387 */ /* 0x000fe80000100800 */
[----:B------:R3:W-:Y:S01]  /*d0b0*/  STL [R1+0x68], R19 ;  /* 0x0000681301007387 */ /* 0x0007e20000100800 */
[C-C-:B-1----:R-:W-:Y:S01]  /*d0c0*/  FFMA R15, R24.reuse, 0.70710676908493041992, R21.reuse ;  /* 0x3f3504f3180f7823 */ /* 0x142fe20000000015 */
[----:B------:R-:W-:-:S04]  /*d0d0*/  FFMA R21, R24, -0.70710676908493041992, R21 ;  /* 0xbf3504f318157823 */ /* 0x000fc80000000015 */
[----:B------:R-:W-:Y:S01]  /*d0e0*/  FFMA R58, R52, 0.66817861795425415039, R21 ;  /* 0x3f2b0dc1343a7823 */ /* 0x000fe20000000015 */
[C-C-:B---3--:R-:W-:Y:S01]  /*d0f0*/  FFMA R19, R17.reuse, -1.6629391908645629883, R57.reuse ;  /* 0xbfd4db3111137823 */ /* 0x148fe20000000039 */
[----:B------:R-:W-:Y:S01]  /*d100*/  FFMA R57, R17, 1.6629391908645629883, R57 ;  /* 0x3fd4db3111397823 */ /* 0x000fe20000000039 */
[----:B------:R-:W-:Y:S01]  /*d110*/  FFMA R17, R15, 0.19891236722469329834, R28 ;  /* 0x3e4bafaf0f117823 */ /* 0x000fe2000000001c */
[----:B------:R-:W-:Y:S02]  /*d120*/  FFMA R21, R21, -0.66817861795425415039, R52 ;  /* 0xbf2b0dc115157823 */ /* 0x000fe40000000034 */
[----:B------:R1:W-:Y:S01]  /*d130*/  STL [R1+0x98], R19 ;  /* 0x0000981301007387 */ /* 0x0003e20000100800 */
[C---:B------:R-:W-:Y:S01]  /*d140*/  FFMA R52, R17.reuse, 1.9615705013275146484, R13 ;  /* 0x3ffb14be11347823 */ /* 0x040fe2000000000d */
[----:B------:R-:W-:Y:S02]  /*d150*/  FFMA R28, R28, -0.19891236722469329834, R15 ;  /* 0xbe4bafaf1c1c7823 */ /* 0x000fe4000000000f */
[----:B------:R-:W3:Y:S04]  /*d160*/  LDS R15, [R60+0x1c] ;  /* 0x00001c003c0f7984 */ /* 0x000ee80000000800 */
[----:B------:R-:W3:Y:S01]  /*d170*/  LDS R60, [R60+0x18] ;  /* 0x000018003c3c7984 */ /* 0x000ee20000000800 */
[----:B-1----:R-:W-:Y:S01]  /*d180*/  FFMA R19, R17, -1.9615705013275146484, R13 ;  /* 0xbffb14be11137823 */ /* 0x002fe2000000000d */
[----:B------:R-:W-:-:S04]  /*d190*/  FFMA R13, R58, -1.6629391908645629883, R27 ;  /* 0xbfd4db313a0d7823 */ /* 0x000fc8000000001b */
[----:B------:R1:W-:Y:S04]  /*d1a0*/  STL [R1+0x8c], R19 ;  /* 0x00008c1301007387 */ /* 0x0003e80000100800 */
[----:B------:R0:W-:Y:S01]  /*d1b0*/  STL [R1+0x80], R13 ;  /* 0x0000800d01007387 */ /* 0x0001e20000100800 */
[----:B------:R-:W-:Y:S01]  /*d1c0*/  FFMA R17, R21, -1.6629391908645629883, R56 ;  /* 0xbfd4db3115117823 */ /* 0x000fe20000000038 */
[C-C-:B-1----:R-:W-:Y:S01]  /*d1d0*/  FFMA R19, R28.reuse, -1.9615705013275146484, R30.reuse ;  /* 0xbffb14be1c137823 */ /* 0x142fe2000000001e */
[----:B0-----:R-:W-:-:S04]  /*d1e0*/  FFMA R13, R28, 1.9615705013275146484, R30 ;  /* 0x3ffb14be1c0d7823 */ /* 0x001fc8000000001e */
[----:B------:R-:W-:Y:S04]  /*d1f0*/  STL [R1+0x2c], R19 ;  /* 0x00002c1301007387 */ /* 0x000fe80000100800 */
[----:B------:R0:W-:Y:S04]  /*d200*/  STL [R1+0x60], R13 ;  /* 0x0000600d01007387 */ /* 0x0001e80000100800 */
[----:B------:R1:W-:Y:S01]  /*d210*/  STL [R1+0x84], R17 ;  /* 0x0000841101007387 */ /* 0x0003e20000100800 */
[C-C-:B0-----:R-:W-:Y:S01]  /*d220*/  FFMA R13, R23.reuse, 0.70710676908493041992, R16.reuse ;  /* 0x3f3504f3170d7823 */ /* 0x141fe20000000010 */
[----:B------:R-:W-:-:S03]  /*d230*/  FFMA R16, R23, -0.70710676908493041992, R16 ;  /* 0xbf3504f317107823 */ /* 0x000fc60000000010 */
[----:B-1----:R-:W-:Y:S01]  /*d240*/  FFMA R17, R13, 0.19891236722469329834, R36 ;  /* 0x3e4bafaf0d117823 */ /* 0x002fe20000000024 */
[----:B------:R-:W-:Y:S01]  /*d250*/  FFMA R61, R51, 0.66817861795425415039, R16 ;  /* 0x3f2b0dc1333d7823 */ /* 0x000fe20000000010 */
[----:B------:R-:W-:Y:S01]  /*d260*/  FFMA R16, R16, -0.66817861795425415039, R51 ;  /* 0xbf2b0dc110107823 */ /* 0x000fe20000000033 */
[----:B------:R-:W-:Y:S01]  /*d270*/  FFMA R13, R36, -0.19891236722469329834, R13 ;  /* 0xbe4bafaf240d7823 */ /* 0x000fe2000000000d */
[C-C-:B------:R-:W-:Y:S01]  /*d280*/  FFMA R19, R17.reuse, -1.9615705013275146484, R12.reuse ;  /* 0xbffb14be11137823 */ /* 0x140fe2000000000c */
[----:B------:R-:W-:Y:S01]  /*d290*/  FFMA R51, R17, 1.9615705013275146484, R12 ;  /* 0x3ffb14be11337823 */ /* 0x000fe2000000000c */
[----:B------:R-:W-:Y:S01]  /*d2a0*/  FFMA R12, R61, -1.6629391908645629883, R31 ;  /* 0xbfd4db313d0c7823 */ /* 0x000fe2000000001f */
[C-C-:B------:R-:W-:Y:S01]  /*d2b0*/  FFMA R17, R13.reuse, -1.9615705013275146484, R44.reuse ;  /* 0xbffb14be0d117823 */ /* 0x140fe2000000002c */
[----:B------:R-:W-:Y:S01]  /*d2c0*/  FFMA R13, R13, 1.9615705013275146484, R44 ;  /* 0x3ffb14be0d0d7823 */ /* 0x000fe2000000002c */
[----:B------:R-:W-:Y:S04]  /*d2d0*/  STL [R1+0x78], R19 ;  /* 0x0000781301007387 */ /* 0x000fe80000100800 */
[----:B------:R0:W-:Y:S04]  /*d2e0*/  STL [R1+0x6c], R12 ;  /* 0x00006c0c01007387 */ /* 0x0001e80000100800 */
[----:B------:R1:W-:Y:S01]  /*d2f0*/  STL [R1+0x28], R17 ;  /* 0x0000281101007387 */ /* 0x0003e20000100800 */
[C-C-:B0-----:R-:W-:Y:S01]  /*d300*/  FFMA R12, R22.reuse, 0.70710676908493041992, R14.reuse ;  /* 0x3f3504f3160c7823 */ /* 0x141fe2000000000e */
[----:B------:R-:W-:-:S02]  /*d310*/  FFMA R14, R22, -0.70710676908493041992, R14 ;  /* 0xbf3504f3160e7823 */ /* 0x000fc4000000000e */
[----:B------:R0:W-:Y:S01]  /*d320*/  STL [R1+0x5c], R13 ;  /* 0x00005c0d01007387 */ /* 0x0001e20000100800 */
[C-C-:B------:R-:W-:Y:S01]  /*d330*/  FFMA R53, R16.reuse, 1.6629391908645629883, R32.reuse ;  /* 0x3fd4db3110357823 */ /* 0x140fe20000000020 */
[----:B-1----:R-:W-:Y:S01]  /*d340*/  FFMA R17, R16, -1.6629391908645629883, R32 ;  /* 0xbfd4db3110117823 */ /* 0x002fe20000000020 */
[----:B------:R-:W-:Y:S01]  /*d350*/  FFMA R16, R50, 0.66817861795425415039, R14 ;  /* 0x3f2b0dc132107823 */ /* 0x000fe2000000000e */
[----:B0-----:R-:W-:Y:S01]  /*d360*/  FFMA R13, R12, 0.19891236722469329834, R39 ;  /* 0x3e4bafaf0c0d7823 */ /* 0x001fe20000000027 */
[----:B------:R-:W-:Y:S01]  /*d370*/  FFMA R12, R39, -0.19891236722469329834, R12 ;  /* 0xbe4bafaf270c7823 */ /* 0x000fe2000000000c */
[----:B------:R-:W-:Y:S02]  /*d380*/  FFMA R39, R14, -0.66817861795425415039, R50 ;  /* 0xbf2b0dc10e277823 */ /* 0x000fe40000000032 */
[C-C-:B------:R-:W-:Y:S01]  /*d390*/  FFMA R14, R13.reuse, -1.9615705013275146484, R42.reuse ;  /* 0xbffb14be0d0e7823 */ /* 0x140fe2000000002a */
[----:B------:R0:W-:Y:S01]  /*d3a0*/  STL [R1+0x64], R17 ;  /* 0x0000641101007387 */ /* 0x0001e20000100800 */
[----:B------:R-:W-:Y:S01]  /*d3b0*/  FFMA R42, R13, 1.9615705013275146484, R42 ;  /* 0x3ffb14be0d2a7823 */ /* 0x000fe2000000002a */
[----:B------:R-:W-:-:S02]  /*d3c0*/  FFMA R13, R12, -1.9615705013275146484, R45 ;  /* 0xbffb14be0c0d7823 */ /* 0x000fc4000000002d */
[----:B------:R1:W-:Y:S01]  /*d3d0*/  STL [R1+0x44], R14 ;  /* 0x0000440e01007387 */ /* 0x0003e20000100800 */
[----:B------:R-:W-:Y:S01]  /*d3e0*/  FFMA R12, R12, 1.9615705013275146484, R45 ;  /* 0x3ffb14be0c0c7823 */ /* 0x000fe2000000002d */
[C-C-:B0-----:R-:W-:Y:S01]  /*d3f0*/  FFMA R17, R16.reuse, -1.6629391908645629883, R37.reuse ;  /* 0xbfd4db3110117823 */ /* 0x141fe20000000025 */
[----:B-1----:R-:W-:-:S04]  /*d400*/  FFMA R14, R16, 1.6629391908645629883, R37 ;  /* 0x3fd4db31100e7823 */ /* 0x002fc80000000025 */
[----:B------:R-:W-:Y:S04]  /*d410*/  STL [R1+0x38], R17 ;  /* 0x0000381101007387 */ /* 0x000fe80000100800 */
[----:B------:R-:W-:Y:S04]  /*d420*/  STL [R1+0xc], R14 ;  /* 0x00000c0e01007387 */ /* 0x000fe80000100800 */
[----:B------:R0:W-:Y:S04]  /*d430*/  STL [R1+0x24], R13 ;  /* 0x0000240d01007387 */ /* 0x0001e80000100800 */
[----:B------:R1:W-:Y:S04]  /*d440*/  STL [R1+0x30], R12 ;  /* 0x0000300c01007387 */ /* 0x0003e80000100800 */
[----:B------:R-:W4:Y:S01]  /*d450*/  LDL R43, [R1+0xbc] ;  /* 0x0000bc00012b7983 */ /* 0x000f220000100800 */
[----:B------:R-:W-:Y:S01]  /*d460*/  FFMA R56, R21, 1.6629391908645629883, R56 ;  /* 0x3fd4db3115387823 */ /* 0x000fe20000000038 */
[C-C-:B---3--:R-:W-:Y:S01]  /*d470*/  FFMA R21, R20.reuse, 0.70710676908493041992, R15.reuse ;  /* 0x3f3504f314157823 */ /* 0x148fe2000000000f */
[----:B------:R-:W-:Y:S01]  /*d480*/  FFMA R15, R20, -0.70710676908493041992, R15 ;  /* 0xbf3504f3140f7823 */ /* 0x000fe2000000000f */
[----:B0-----:R-:W-:-:S03]  /*d490*/  FFMA R13, R35, 0.70710676908493041992, R60 ;  /* 0x3f3504f3230d7823 */ /* 0x001fc6000000003c */
[----:B------:R-:W-:Y:S01]  /*d4a0*/  FFMA R23, R54, 0.66817861795425415039, R15 ;  /* 0x3f2b0dc136177823 */ /* 0x000fe2000000000f */
[----:B------:R-:W-:Y:S01]  /*d4b0*/  FFMA R19, R15, -0.66817861795425415039, R54 ;  /* 0xbf2b0dc10f137823 */ /* 0x000fe20000000036 */
[----:B------:R-:W-:Y:S01]  /*d4c0*/  FFMA R25, R21, 0.19891236722469329834, R33 ;  /* 0x3e4bafaf15197823 */ /* 0x000fe20000000021 */
[----:B------:R-:W-:Y:S01]  /*d4d0*/  FFMA R15, R35, -0.70710676908493041992, R60 ;  /* 0xbf3504f3230f7823 */ /* 0x000fe2000000003c */
[C-C-:B------:R-:W-:Y:S01]  /*d4e0*/  FFMA R24, R23.reuse, -1.6629391908645629883, R18.reuse ;  /* 0xbfd4db3117187823 */ /* 0x140fe20000000012 */
[----:B------:R-:W-:Y:S01]  /*d4f0*/  FFMA R23, R23, 1.6629391908645629883, R18 ;  /* 0x3fd4db3117177823 */ /* 0x000fe20000000012 */
[----:B------:R-:W-:Y:S01]  /*d500*/  FFMA R20, R19, -1.6629391908645629883, R8 ;  /* 0xbfd4db3113147823 */ /* 0x000fe20000000008 */
[----:B------:R-:W0:Y:S01]  /*d510*/  LDC R18, c[0x0][0x394] ;  /* 0x0000e500ff127b82 */ /* 0x000e220000000800 */
[----:B------:R-:W-:Y:S01]  /*d520*/  FFMA R36, R13, 0.19891236722469329834, R34 ;  /* 0x3e4bafaf0d247823 */ /* 0x000fe20000000022 */
[----:B------:R-:W-:Y:S01]  /*d530*/  FFMA R19, R19, 1.6629391908645629883, R8 ;  /* 0x3fd4db3113137823 */ /* 0x000fe20000000008 */
[----:B------:R-:W-:Y:S01]  /*d540*/  FFMA R37, R25, -1.9615705013275146484, R41 ;  /* 0xbffb14be19257823 */ /* 0x000fe20000000029 */
[----:B------:R-:W-:Y:S01]  /*d550*/  FFMA R8, R49, 0.66817861795425415039, R15 ;  /* 0x3f2b0dc131087823 */ /* 0x000fe2000000000f */
[----:B------:R-:W-:Y:S01]  /*d560*/  FFMA R25, R25, 1.9615705013275146484, R41 ;  /* 0x3ffb14be19197823 */ /* 0x000fe20000000029 */
[C-C-:B------:R-:W-:Y:S01]  /*d570*/  FFMA R41, R36.reuse, -1.9615705013275146484, R10.reuse ;  /* 0xbffb14be24297823 */ /* 0x140fe2000000000a */
[----:B------:R-:W-:Y:S01]  /*d580*/  FFMA R36, R36, 1.9615705013275146484, R10 ;  /* 0x3ffb14be24247823 */ /* 0x000fe2000000000a */
[C-C-:B------:R-:W-:Y:S01]  /*d590*/  FFMA R10, R8.reuse, -1.6629391908645629883, R11.reuse ;  /* 0xbfd4db31080a7823 */ /* 0x140fe2000000000b */
[----:B------:R-:W-:-:S02]  /*d5a0*/  FFMA R11, R8, 1.6629391908645629883, R11 ;  /* 0x3fd4db31080b7823 */ /* 0x000fc4000000000b */
[----:B--2---:R-:W2:Y:S01]  /*d5b0*/  SHFL.IDX PT, R8, R6, RZ, 0x181f ;  /* 0x00181fff06087589 */ /* 0x004ea200000e0000 */
[----:B-1----:R-:W-:Y:S01]  /*d5c0*/  FFMA R12, R39, -1.6629391908645629883, R46 ;  /* 0xbfd4db31270c7823 */ /* 0x002fe2000000002e */
[----:B------:R-:W-:Y:S01]  /*d5d0*/  FFMA R21, R33, -0.19891236722469329834, R21 ;  /* 0xbe4bafaf21157823 */ /* 0x000fe20000000015 */
[----:B------:R-:W-:Y:S01]  /*d5e0*/  FFMA R13, R34, -0.19891236722469329834, R13 ;  /* 0xbe4bafaf220d7823 */ /* 0x000fe2000000000d */
[----:B------:R-:W-:Y:S01]  /*d5f0*/  FFMA R15, R15, -0.66817861795425415039, R49 ;  /* 0xbf2b0dc10f0f7823 */ /* 0x000fe20000000031 */
[----:B----4-:R-:W-:Y:S01]  /*d600*/  FADD R17, R9, UR4 ;  /* 0x0000000409117e21 */ /* 0x010fe20008000000 */
[----:B------:R1:W-:Y:S01]  /*d610*/  STL [R1+0x14], R12 ;  /* 0x0000140c01007387 */ /* 0x0003e20000100800 */
[----:B------:R-:W-:Y:S01]  /*d620*/  FFMA R22, R21, -1.9615705013275146484, R48 ;  /* 0xbffb14be15167823 */ /* 0x000fe20000000030 */
[----:B------:R-:W-:Y:S01]  /*d630*/  FFMA R14, R15, -1.6629391908645629883, R47 ;  /* 0xbfd4db310f0e7823 */ /* 0x000fe2000000002f */
[----:B0-----:R-:W-:Y:S02]  /*d640*/  IMAD R18, R18, UR5, R7 ;  /* 0x0000000512127c24 */ /* 0x001fe4000f8e0207 */
[----:B------:R-:W-:Y:S01]  /*d650*/  FFMA R58, R58, 1.6629391908645629883, R27 ;  /* 0x3fd4db313a3a7823 */ /* 0x000fe2000000001b */
[----:B------:R-:W-:Y:S01]  /*d660*/  FFMA R61, R61, 1.6629391908645629883, R31 ;  /* 0x3fd4db313d3d7823 */ /* 0x000fe2000000001f */
[----:B-1----:R-:W-:Y:S01]  /*d670*/  FFMA R12, R13, -1.9615705013275146484, R40 ;  /* 0xbffb14be0d0c7823 */ /* 0x002fe20000000028 */
[----:B------:R-:W-:Y:S01]  /*d680*/  FFMA R39, R39, 1.6629391908645629883, R46 ;  /* 0x3fd4db3127277823 */ /* 0x000fe2000000002e */
[----:B------:R-:W-:Y:S01]  /*d690*/  FFMA R21, R21, 1.9615705013275146484, R48 ;  /* 0x3ffb14be15157823 */ /* 0x000fe20000000030 */
[----:B------:R-:W-:Y:S01]  /*d6a0*/  FFMA R13, R13, 1.9615705013275146484, R40 ;  /* 0x3ffb14be0d0d7823 */ /* 0x000fe20000000028 */
[----:B------:R-:W-:Y:S01]  /*d6b0*/  FFMA R15, R15, 1.6629391908645629883, R47 ;  /* 0x3fd4db310f0f7823 */ /* 0x000fe2000000002f */
[----:B------:R-:W-:Y:S01]  /*d6c0*/  FADD R17, R17, -UR6 ;  /* 0x8000000611117e21 */ /* 0x000fe20008000000 */
[----:B------:R-:W-:Y:S01]  /*d6d0*/  SHF.R.S32.HI R16, RZ, 0x1f, R18 ;  /* 0x0000001fff107819 */ /* 0x000fe20000011412 */
[----:B--2---:R0:W1:Y:S06]  /*d6e0*/  SHFL.IDX PT, R32, R43, RZ, 0x181f ;  /* 0x00181fff2b207589 */ /* 0x00406c00000e0000 */
.L_x_939:
[----:B------:R-:W2:Y:S01]  /*d6f0*/  LDL.LU R34, [R1] ;  /* 0x0000000001227983 */ /* 0x000ea20000300800 */
[----:B------:R-:W1:Y:S01]  /*d700*/  LDC R48, c[0x0][0x398] ;  /* 0x0000e600ff307b82 */ /* 0x000e620000000800 */
[----:B------:R-:W-:Y:S01]  /*d710*/  SHF.R.S32.HI R47, RZ, 0x1f, R7 ;  /* 0x0000001fff2f7819 */ /* 0x000fe20000011407 */
[----:B------:R-:W2:Y:S06]  /*d720*/  LDCU UR4, c[0x0][0x3bc] ;  /* 0x00007780ff0477ac */ /* 0x000eac0008000800 */
[----:B------:R-:W3:Y:S01]  /*d730*/  LDC.64 R26, c[0x0][0x380] ;  /* 0x0000e000ff1a7b82 */ /* 0x000ee20000000a00 */
[----:B-1----:R-:W-:-:S05]  /*d740*/  IMAD R32, R8, R48, R32 ;  /* 0x0000003008207224 */ /* 0x002fca00078e0220 */
[----:B------:R-:W-:Y:S02]  /*d750*/  SHF.R.S32.HI R33, RZ, 0x1f, R32 ;  /* 0x0000001fff217819 */ /* 0x000fe40000011420 */
[----:B------:R-:W-:-:S04]  /*d760*/  IADD3 R8, P0, PT, R7, R32, RZ ;  /* 0x0000002007087210 */ /* 0x000fc80007f1e0ff */
[----:B------:R-:W-:Y:S02]  /*d770*/  IADD3.X R28, PT, PT, R33, R47, RZ, P0, !PT ;  /* 0x0000002f211c7210 */ /* 0x000fe400007fe4ff */
[----:B---3--:R-:W-:-:S04]  /*d780*/  LEA R30, P0, R8, R26, 0x2 ;  /* 0x0000001a081e7211 */ /* 0x008fc800078010ff */
[----:B------:R-:W-:Y:S02]  /*d790*/  LEA.HI.X R31, R8, R27, R28, 0x2, P0 ;  /* 0x0000001b081f7211 */ /* 0x000fe400000f141c */
[----:B------:R-:W1:Y:S01]  /*d7a0*/  LDC R8, c[0x0][0x3bc] ;  /* 0x0000ef00ff087b82 */ /* 0x000e620000000800 */
[----:B--2---:R-:W-:-:S04]  /*d7b0*/  FFMA R34, R34, R9, UR4 ;  /* 0x0000000422227e23 */ /* 0x004fc80008000009 */
[----:B-1----:R-:W-:-:S05]  /*d7c0*/  FADD R34, R34, -R8 ;  /* 0x8000000822227221 */ /* 0x002fca0000000000 */
[----:B------:R1:W-:Y:S01]  /*d7d0*/  ATOM.E.ADD.F32.FTZ.RN.STRONG.GPU P0, RZ, desc[UR8][R30.64], R34 ;  /* 0x800000221eff79a2 */ /* 0x0003e2000c10f308 */
[----:B------:R-:W-:Y:S01]  /*d7e0*/  IADD3 R32, P1, PT, R18, R32, RZ ;  /* 0x0000002012207210 */ /* 0x000fe20007f3e0ff */
[----:B------:R-:W-:Y:S03]  /*d7f0*/  BSSY.RECONVERGENT B0, `(.L_x_18) ;  /* 0x0000017000007945 */ /* 0x000fe60003800200 */
[----:B------:R-:W-:Y:S01]  /*d800*/  IADD3.X R33, PT, PT, R16, R33, RZ, P1, !PT ;  /* 0x0000002110217210 */ /* 0x000fe20000ffe4ff */
[----:B-1----:R-:W-:Y:S08]  /*d810*/  @P0 BRA `(.L_x_19) ;  /* 0x0000000000500947 */ /* 0x002ff00003800000 */
[----:B------:R-:W1:Y:S02]  /*d820*/  QSPC.E.S P0, RZ, [R30] ;  /* 0x000000001eff73aa */ /* 0x000e640000000500 */
[----:B-1----:R-:W-:Y:S05]  /*d830*/  @!P0 BRA `(.L_x_20) ;  /* 0x00000000001c8947 */ /* 0x002fea0003800000 */
[----:B------:R-:W-:-:S04]  /*d840*/  MOV R28, R30 ;  /* 0x0000001e001c7202 */ /* 0x000fc80000000f00 */
[----:B------:R-:W-:-:S07]  /*d850*/  MOV R35, R28 ;  /* 0x0000001c00237202 */ /* 0x000fce0000000f00 */
.L_x_21:
[----:B------:R-:W1:Y:S02]  /*d860*/  LDS R28, [R35] ;  /* 0x00000000231c7984 */ /* 0x000e640000000800 */
[----:B-1----:R-:W-:-:S05]  /*d870*/  FADD R29, R34, R28 ;  /* 0x0000001c221d7221 */ /* 0x002fca0000000000 */
[----:B------:R-:W1:Y:S02]  /*d880*/  ATOMS.CAST.SPIN P0, [R35], R28, R29 ;  /* 0x0000001c2300758d */ /* 0x000e64000180001d */
[----:B-1----:R-:W-:Y:S05]  /*d890*/  @!P0 BRA `(.L_x_21) ;  /* 0xfffffffc00f08947 */ /* 0x002fea000383ffff */
[----:B------:R-:W-:Y:S05]  /*d8a0*/  BRA `(.L_x_19) ;  /* 0x00000000002c7947 */ /* 0x000fea0003800000 */
.L_x_20:
[----:B------:R-:W1:Y:S02]  /*d8b0*/  QSPC.E.D P0, RZ, [R30] ;  /* 0x000000001eff73aa */ /* 0x000e640000000700 */
[----:B-1----:R-:W-:Y:S05]  /*d8c0*/  @!P0 BRA `(.L_x_22) ;  /* 0x0000000000188947 */ /* 0x002fea0003800000 */
.L_x_23:
[----:B------:R-:W2:Y:S02]  /*d8d0*/  LD.E R28, [R30] ;  /* 0x000000001e1c7980 */ /* 0x000ea40000100900 */
[----:B--2---:R-:W-:-:S06]  /*d8e0*/  FADD R29, R34, R28 ;  /* 0x0000001c221d7221 */ /* 0x004fcc0000000000 */
[----:B------:R-:W2:Y:S02]  /*d8f0*/  ATOM.E.CAST.SPIN PT, R29, [R30], R28, R29 ;  /* 0x0000001c1e1d738b */ /* 0x000ea400019e011d */
[----:B--2---:R-:W-:-:S13]  /*d900*/  ISETP.EQ.U32.AND P0, PT, R29, 0x1, PT ;  /* 0x000000011d00780c */ /* 0x004fda0003f02070 */
[----:B------:R-:W-:Y:S05]  /*d910*/  @!P0 BRA `(.L_x_23) ;  /* 0xfffffffc00ec8947 */ /* 0x000fea000383ffff */
[----:B------:R-:W-:Y:S05]  /*d920*/  BRA `(.L_x_19) ;  /* 0x00000000000c7947 */ /* 0x000fea0003800000 */
.L_x_22:
[----:B------:R-:W2:Y:S02]  /*d930*/  LD.E R28, desc[UR8][R30.64] ;  /* 0x000000081e1c7980 */ /* 0x000ea4000c101900 */
[----:B--2---:R-:W-:-:S05]  /*d940*/  FADD R28, R34, R28 ;  /* 0x0000001c221c7221 */ /* 0x004fca0000000000 */
[----:B------:R1:W-:Y:S02]  /*d950*/  ST.E desc[UR8][R30.64], R28 ;  /* 0x0000001c1e007985 */ /* 0x0003e4000c101908 */
.L_x_19:
[----:B------:R-:W-:Y:S05]  /*d960*/  BSYNC.RECONVERGENT B0 ;  /* 0x0000000000007941 */ /* 0x000fea0003800200 */
.L_x_18:
[----:B-1----:R-:W-:-:S04]  /*d970*/  LEA R28, P0, R32, R26, 0x2 ;  /* 0x0000001a201c7211 */ /* 0x002fc800078010ff */
[----:B------:R-:W-:-:S08]  /*d980*/  LEA.HI.X R29, R32, R27, R33, 0x2, P0 ;  /* 0x0000001b201d7211 */ /* 0x000fd000000f1421 */
[----:B------:R1:W-:Y:S01]  /*d990*/  ATOM.E.ADD.F32.FTZ.RN.STRONG.GPU P0, RZ, desc[UR8][R28.64], R17 ;  /* 0x800000111cff79a2 */ /* 0x0003e2000c10f308 */
[----:B------:R-:W-:Y:S04]  /*d9a0*/  BSSY.RECONVERGENT B0, `(.L_x_24) ;  /* 0x0000016000007945 */ /* 0x000fe80003800200 */
[----:B-1----:R-:W-:Y:S05]  /*d9b0*/  @P0 BRA `(.L_x_25) ;  /* 0x0000000000500947 */ /* 0x002fea0003800000 */
[----:B------:R-:W1:Y:S02]  /*d9c0*/  QSPC.E.S P0, RZ, [R28] ;  /* 0x000000001cff73aa */ /* 0x000e640000000500 */
[----:B-1----:R-:W-:Y:S05]  /*d9d0*/  @!P0 BRA `(.L_x_26) ;  /* 0x00000000001c8947 */ /* 0x002fea0003800000 */
[----:B------:R-:W-:-:S04]  /*d9e0*/  MOV R32, R28 ;  /* 0x0000001c00207202 */ /* 0x000fc80000000f00 */
[----:B------:R-:W-:-:S07]  /*d9f0*/  MOV R34, R32 ;  /* 0x0000002000227202 */ /* 0x000fce0000000f00 */
.L_x_27:
[----:B------:R-:W1:Y:S02]  /*da00*/  LDS R32, [R34] ;  /* 0x0000000022207984 */ /* 0x000e640000000800 */
[----:B-1----:R-:W-:-:S05]  /*da10*/  FADD R33, R17, R32 ;  /* 0x0000002011217221 */ /* 0x002fca0000000000 */
[----:B------:R-:W1:Y:S02]  /*da20*/  ATOMS.CAST.SPIN P0, [R34], R32, R33 ;  /* 0x000000202200758d */ /* 0x000e640001800021 */
[----:B-1----:R-:W-:Y:S05]  /*da30*/  @!P0 BRA `(.L_x_27) ;  /* 0xfffffffc00f08947 */ /* 0x002fea000383ffff */
[----:B------:R-:W-:Y:S05]  /*da40*/  BRA `(.L_x_25) ;  /* 0x00000000002c7947 */ /* 0x000fea0003800000 */
.L_x_26:
[----:B------:R-:W1:Y:S02]  /*da50*/  QSPC.E.D P0, RZ, [R28] ;  /* 0x000000001cff73aa */ /* 0x000e640000000700 */
[----:B-1----:R-:W-:Y:S05]  /*da60*/  @!P0 BRA `(.L_x_28) ;  /* 0x0000000000188947 */ /* 0x002fea0003800000 */
.L_x_29:
[----:B------:R-:W2:Y:S02]  /*da70*/  LD.E R32, [R28] ;  /* 0x000000001c207980 */ /* 0x000ea40000100900 */
[----:B--2---:R-:W-:-:S06]  /*da80*/  FADD R33, R17, R32 ;  /* 0x0000002011217221 */ /* 0x004fcc0000000000 */
[----:B------:R-:W2:Y:S02]  /*da90*/  ATOM.E.CAST.SPIN PT, R33, [R28], R32, R33 ;  /* 0x000000201c21738b */ /* 0x000ea400019e0121 */
[----:B--2---:R-:W-:-:S13]  /*daa0*/  ISETP.EQ.U32.AND P0, PT, R33, 0x1, PT ;  /* 0x000000012100780c */ /* 0x004fda0003f02070 */
[----:B------:R-:W-:Y:S05]  /*dab0*/  @!P0 BRA `(.L_x_29) ;  /* 0xfffffffc00ec8947 */ /* 0x000fea000383ffff */
[----:B------:R-:W-:Y:S05]  /*dac0*/  BRA `(.L_x_25) ;  /* 0x00000000000c7947 */ /* 0x000fea0003800000 */
.L_x_28:
[----:B------:R-:W2:Y:S02]  /*dad0*/  LD.E R32, desc[UR8][R28.64] ;  /* 0x000000081c207980 */ /* 0x000ea4000c101900 */
[----:B--2---:R-:W-:-:S05]  /*dae0*/  FADD R32, R17, R32 ;  /* 0x0000002011207221 */ /* 0x004fca0000000000 */
[----:B------:R1:W-:Y:S02]  /*daf0*/  ST.E desc[UR8][R28.64], R32 ;  /* 0x000000201c007985 */ /* 0x0003e4000c101908 */
.L_x_25:
[----:B------:R-:W-:Y:S05]  /*db00*/  BSYNC.RECONVERGENT B0 ;  /* 0x0000000000007941 */ /* 0x000fea0003800200 */
.L_x_24:
[----:B------:R-:W-:Y:S01]  /*db10*/  FFMA R40, R59, R9, R8 ;  /* 0x000000093b287223 */ /* 0x000fe20000000008 */
[----:B-1----:R-:W-:-:S04]  /*db20*/  IMAD.WIDE R32, R48, 0x4, R30 ;  /* 0x0000000430207825 */ /* 0x002fc800078e021e */
[----:B------:R-:W-:-:S05]  /*db30*/  FADD R40, R40, -R8 ;  /* 0x8000000828287221 */ /* 0x000fca0000000000 */
[----:B------:R1:W-:Y:S01]  /*db40*/  ATOM.E.ADD.F32.FTZ.RN.STRONG.GPU P0, RZ, desc[UR8][R32.64], R40 ;  /* 0x8000002820ff79a2 */ /* 0x0003e2000c10f308 */
[----:B------:R-:W-:Y:S04]  /*db50*/  BSSY.RECONVERGENT B0, `(.L_x_30) ;  /* 0x0000015000007945 */ /* 0x000fe80003800200 */
[----:B-1----:R-:W-:Y:S05]  /*db60*/  @P0 BRA `(.L_x_31) ;  /* 0x00000000004c0947 */ /* 0x002fea0003800000 */
[----:B------:R-:W1:Y:S02]  /*db70*/  QSPC.E.S P0, RZ, [R32] ;  /* 0x0000000020ff73aa */ /* 0x000e640000000500 */
[----:B-1----:R-:W-:Y:S05]  /*db80*/  @!P0 BRA `(.L_x_32) ;  /* 0x0000000000188947 */ /* 0x002fea0003800000 */
[----:B------:R-:W-:-:S07]  /*db90*/  MOV R34, R32 ;  /* 0x0000002000227202 */ /* 0x000fce0000000f00 */
.L_x_33:
[----:B------:R-:W1:Y:S02]  /*dba0*/  LDS R32, [R34] ;  /* 0x0000000022207984 */ /* 0x000e640000000800 */
[----:B-1----:R-:W-:-:S05]  /*dbb0*/  FADD R33, R40, R32 ;  /* 0x0000002028217221 */ /* 0x002fca0000000000 */
[----:B------:R-:W1:Y:S02]  /*dbc0*/  ATOMS.CAST.SPIN P0, [R34], R32, R33 ;  /* 0x000000202200758d */ /* 0x000e640001800021 */
[----:B-1----:R-:W-:Y:S05]  /*dbd0*/  @!P0 BRA `(.L_x_33) ;  /* 0xfffffffc00f08947 */ /* 0x002fea000383ffff */
[----:B------:R-:W-:Y:S05]  /*dbe0*/  BRA `(.L_x_31) ;  /* 0x00000000002c7947 */ /* 0x000fea0003800000 */
.L_x_32:
[----:B------:R-:W1:Y:S02]  /*dbf0*/  QSPC.E.D P0, RZ, [R32] ;  /* 0x0000000020ff73aa */ /* 0x000e640000000700 */
[----:B-1----:R-:W-:Y:S05]  /*dc00*/  @!P0 BRA `(.L_x_34) ;  /* 0x0000000000188947 */ /* 0x002fea0003800000 */
.L_x_35:
[----:B------:R-:W2:Y:S02]  /*dc10*/  LD.E R34, [R32] ;  /* 0x0000000020227980 */ /* 0x000ea40000100900 */
[----:B--2---:R-:W-:-:S06]  /*dc20*/  FADD R35, R40, R34 ;  /* 0x0000002228237221 */ /* 0x004fcc0000000000 */
[----:B------:R-:W2:Y:S02]  /*dc30*/  ATOM.E.CAST.SPIN PT, R35, [R32], R34, R35 ;  /* 0x000000222023738b */ /* 0x000ea400019e0123 */
[----:B--2---:R-:W-:-:S13]  /*dc40*/  ISETP.EQ.U32.AND P0, PT, R35, 0x1, PT ;  /* 0x000000012300780c */ /* 0x004fda0003f02070 */
[----:B------:R-:W-:Y:S05]  /*dc50*/  @!P0 BRA `(.L_x_35) ;  /* 0xfffffffc00ec8947 */ /* 0x000fea000383ffff */
[----:B------:R-:W-:Y:S05]  /*dc60*/  BRA `(.L_x_31) ;  /* 0x00000000000c7947 */ /* 0x000fea0003800000 */
.L_x_34:
[----:B------:R-:W2:Y:S02]  /*dc70*/  LD.E R34, desc[UR8][R32.64] ;  /* 0x0000000820227980 */ /* 0x000ea4000c101900 */
[----:B--2---:R-:W-:-:S05]  /*dc80*/  FADD R34, R40, R34 ;  /* 0x0000002228227221 */ /* 0x004fca0000000000 */
[----:B------:R1:W-:Y:S02]  /*dc90*/  ST.E desc[UR8][R32.64], R34 ;  /* 0x0000002220007985 */ /* 0x0003e4000c101908 */
.L_x_31:
[----:B------:R-:W-:Y:S05]  /*dca0*/  BSYNC.RECONVERGENT B0 ;  /* 0x0000000000007941 */ /* 0x000fea0003800200 */
.L_x_30:
[----:B-1----:R-:W-:-:S05]  /*dcb0*/  IMAD.WIDE R32, R48, 0x4, R28 ;  /* 0x0000000430207825 */ /* 0x002fca00078e021c */
[----:B------:R1:W-:Y:S01]  /*dcc0*/  ATOM.E.ADD.F32.FTZ.RN.STRONG.GPU P0, RZ, desc[UR8][R32.64], R17 ;  /* 0x8000001120ff79a2 */ /* 0x0003e2000c10f308 */
[----:B------:R-:W-:Y:S04]  /*dcd0*/  BSSY.RECONVERGENT B0, `(.L_x_36) ;  /* 0x0000015000007945 */ /* 0x000fe80003800200 */
[----:B-1----:R-:W-:Y:S05]  /*dce0*/  @P0 BRA `(.L_x_37) ;  /* 0x00000000004c0947 */ /* 0x002fea0003800000 */
[----:B------:R-:W1:Y:S02]  /*dcf0*/  QSPC.E.S P0, RZ, [R32] ;  /* 0x0000000020ff73aa */ /* 0x000e640000000500 */
[----:B-1----:R-:W-:Y:S05]  /*dd00*/  @!P0 BRA `(.L_x_38) ;  /* 0x0000000000188947 */ /* 0x002fea0003800000 */
[----:B------:R-:W-:-:S07]  /*dd10*/  MOV R34, R32 ;  /* 0x0000002000227202 */ /* 0x000fce0000000f00 */
.L_x_39:
[----:B------:R-:W1:Y:S02]  /*dd20*/  LDS R32, [R34] ;  /* 0x0000000022207984 */ /* 0x000e640000000800 */
[----:B-1----:R-:W-:-:S05]  /*dd30*/  FADD R33, R17, R32 ;  /* 0x0000002011217221 */ /* 0x002fca0000000000 */
[----:B------:R-:W1:Y:S02]  /*dd40*/  ATOMS.CAST.SPIN P0, [R34], R32, R33 ;  /* 0x000000202200758d */ /* 0x000e640001800021 */
[----:B-1----:R-:W-:Y:S05]  /*dd50*/  @!P0 BRA `(.L_x_39) ;  /* 0xfffffffc00f08947 */ /* 0x002fea000383ffff */
[----:B------:R-:W-:Y:S05]  /*dd60*/  BRA `(.L_x_37) ;  /* 0x00000000002c7947 */ /* 0x000fea0003800000 */
.L_x_38:
[----:B------:R-:W1:Y:S02]  /*dd70*/  QSPC.E.D P0, RZ, [R32] ;  /* 0x0000000020ff73aa */ /* 0x000e640000000700 */
[----:B-1----:R-:W-:Y:S05]  /*dd80*/  @!P0 BRA `(.L_x_40) ;  /* 0x0000000000188947 */ /* 0x002fea0003800000 */
.L_x_41:
[----:B------:R-:W2:Y:S02]  /*dd90*/  LD.E R34, [R32] ;  /* 0x0000000020227980 */ /* 0x000ea40000100900 */
[----:B--2---:R-:W-:-:S06]  /*dda0*/  FADD R35, R17, R34 ;  /* 0x0000002211237221 */ /* 0x004fcc0000000000 */
[----:B------:R-:W2:Y:S02]  /*ddb0*/  ATOM.E.CAST.SPIN PT, R35, [R32], R34, R35 ;  /* 0x000000222023738b */ /* 0x000ea400019e0123 */
[----:B--2---:R-:W-:-:S13]  /*ddc0*/  ISETP.EQ.U32.AND P0, PT, R35, 0x1, PT ;  /* 0x000000012300780c */ /* 0x004fda0003f02070 */
[----:B------:R-:W-:Y:S05]  /*ddd0*/  @!P0 BRA `(.L_x_41) ;  /* 0xfffffffc00ec8947 */ /* 0x000fea000383ffff */
[----:B------:R-:W-:Y:S05]  /*dde0*/  BRA `(.L_x_37) ;  /* 0x00000000000c7947 */ /* 0x000fea0003800000 */
.L_x_40:
[----:B------:R-:W2:Y:S02]  /*ddf0*/  LD.E R34, desc[UR8][R32.64] ;  /* 0x0000000820227980 */ /* 0x000ea4000c101900 */
[----:B--2---:R-:W-:-:S05]  /*de00*/  FADD R34, R17, R34 ;  /* 0x0000002211227221 */ /* 0x004fca0000000000 */
[----:B------:R1:W-:Y:S02]  /*de10*/  ST.E desc[UR8][R32.64], R34 ;  /* 0x0000002220007985 */ /* 0x0003e4000c101908 */
.L_x_37:
[----:B------:R-:W-:Y:S05]  /*de20*/  BSYNC.RECONVERGENT B0 ;  /* 0x0000000000007941 */ /* 0x000fea0003800200 */
.L_x_36:
[----:B------:R-:W-:Y:S01]  /*de30*/  FFMA R38, R38, R9, R8 ;  /* 0x0000000926267223 */ /* 0x000fe20000000008 */
[----:B-1---5:R-:W-:-:S04]  /*de40*/  IMAD.WIDE R32, R5, 0x4, R30 ;  /* 0x0000000405207825 */ /* 0x022fc800078e021e */
[----:B------:R-:W-:-:S05]  /*de50*/  FADD R38, R38, -R8 ;  /* 0x8000000826267221 */ /* 0x000fca0000000000 */
[----:B------:R1:W-:Y:S01]  /*de60*/  ATOM.E.ADD.F32.FTZ.RN.STRONG.GPU P0, RZ, desc[UR8][R32.64], R38 ;  /* 0x8000002620ff79a2 */ /* 0x0003e2000c10f308 */
[----:B------:R-:W-:Y:S04]  /*de70*/  BSSY.RECONVERGENT B0, `(.L_x_42) ;  /* 0x0000015000007945 */ /* 0x000fe80003800200 */
[----:B-1----:R-:W-:Y:S05]  /*de80*/  @P0 BRA `(.L_x_43) ;  /* 0x00000000004c0947 */ /* 0x002fea0003800000 */
[----:B------:R-:W1:Y:S02]  /*de90*/  QSPC.E.S P0, RZ, [R32] ;  /* 0x0000000020ff73aa */ /* 0x000e640000000500 */
[----:B-1----:R-:W-:Y:S05]  /*dea0*/  @!P0 BRA `(.L_x_44) ;  /* 0x0000000000188947 */ /* 0x002fea0003800000 */
[----:B------:R-:W-:-:S07]  /*deb0*/  MOV R34, R32 ;  /* 0x0000002000227202 */ /* 0x000fce0000000f00 */
.L_x_45:
[----:B------:R-:W1:Y:S02]  /*dec0*/  LDS R32, [R34] ;  /* 0x0000000022207984 */ /* 0x000e640000000800 */
[----:B-1----:R-:W-:-:S05]  /*ded0*/  FADD R33, R38, R32 ;  /* 0x0000002026217221 */ /* 0x002fca0000000000 */
[----:B------:R-:W1:Y:S02]  /*dee0*/  ATOMS.CAST.SPIN P0, [R34], R32, R33 ;  /* 0x000000202200758d */ /* 0x000e640001800021 */
[----:B-1----:R-:W-:Y:S05]  /*def0*/  @!P0 BRA `(.L_x_45) ;  /* 0xfffffffc00f08947 */ /* 0x002fea000383ffff */
[----:B------:R-:W-:Y:S05]  /*df00*/  BRA `(.L_x_43) ;  /* 0x00000000002c7947 */ /* 0x000fea0003800000 */
.L_x_44:
[----:B------:R-:W1:Y:S02]  /*df10*/  QSPC.E.D P0, RZ, [R32] ;  /* 0x0000000020ff73aa */ /* 0x000e640000000700 */
[----:B-1----:R-:W-:Y:S05]  /*df20*/  @!P0 BRA `(.L_x_46) ;  /* 0x0000000000188947 */ /* 0x002fea0003800000 */
.L_x_47:
[----:B------:R-:W2:Y:S02]  /*df30*/  LD.E R34, [R32] ;  /* 0x0000000020227980 */ /* 0x000ea40000100900 */
[----:B--2---:R-:W-:-:S06]  /*df40*/  FADD R35, R38, R34 ;  /* 0x0000002226237221 */ /* 0x004fcc0000000000 */
[----:B------:R-:W2:Y:S02]  /*df50*/  ATOM.E.CAST.SPIN PT, R35, [R32], R34, R35 ;  /* 0x000000222023738b */ /* 0x000ea400019e0123 */
[----:B--2---:R-:W-:-:S13]  /*df60*/  ISETP.EQ.U32.AND P0, PT, R35, 0x1, PT ;  /* 0x000000012300780c */ /* 0x004fda0003f02070 */
[----:B------:R-:W-:Y:S05]  /*df70*/  @!P0 BRA `(.L_x_47) ;  /* 0xfffffffc00ec8947 */ /* 0x000fea000383ffff */
[----:B------:R-:W-:Y:S05]  /*df80*/  BRA `(.L_x_43) ;  /* 0x00000000000c7947 */ /* 0x000fea0003800000 */
.L_x_46:
[----:B------:R-:W2:Y:S02]  /*df90*/  LD.E R34, desc[UR8][R32.64] ;  /* 0x0000000820227980 */ /* 0x000ea4000c101900 */
[----:B--2---:R-:W-:-:S05]  /*dfa0*/  FADD R34, R38, R34 ;  /* 0x0000002226227221 */ /* 0x004fca0000000000 */
[----:B------:R1:W-:Y:S02]  /*dfb0*/  ST.E desc[UR8][R32.64], R34 ;  /* 0x0000002220007985 */ /* 0x0003e4000c101908 */
.L_x_43:
[----:B------:R-:W-:Y:S05]  /*dfc0*/  BSYNC.RECONVERGENT B0 ;  /* 0x0000000000007941 */ /* 0x000fea0003800200 */
.L_x_42:
[----:B-1----:R-:W-:-:S05]  /*dfd0*/  IMAD.WIDE R32, R5, 0x4, R28 ;  /* 0x0000000405207825 */ /* 0x002fca00078e021c */
[----:B------:R1:W-:Y:S01]  /*dfe0*/  ATOM.E.ADD.F32.FTZ.RN.STRONG.GPU P0, RZ, desc[UR8][R32.64], R17 ;  /* 0x8000001120ff79a2 */ /* 0x0003e2000c10f308 */
[----:B------:R-:W-:Y:S04]  /*dff0*/  BSSY.RECONVERGENT B0, `(.L_x_48) ;  /* 0x0000015000007945 */ /* 0x000fe80003800200 */
[----:B-1----:R-:W-:Y:S05]  /*e000*/  @P0 BRA `(.L_x_49) ;  /* 0x00000000004c0947 */ /* 0x002fea0003800000 */
[----:B------:R-:W1:Y:S02]  /*e010*/  QSPC.E.S P0, RZ, [R32] ;  /* 0x0000000020ff73aa */ /* 0x000e640000000500 */
[----:B-1----:R-:W-:Y:S05]  /*e020*/  @!P0 BRA `(.L_x_50) ;  /* 0x0000000000188947 */ /* 0x002fea0003800000 */
[----:B------:R-:W-:-:S07]  /*e030*/  MOV R34, R32 ;  /* 0x0000002000227202 */ /* 0x000fce0000000f00 */
.L_x_51:
[----:B------:R-:W1:Y:S02]  /*e040*/  LDS R32, [R34] ;  /* 0x0000000022207984 */ /* 0x000e640000000800 */
[----:B-1----:R-:W-:-:S05]  /*e050*/  FADD R33, R17, R32 ;  /* 0x0000002011217221 */ /* 0x002fca0000000000 */
[----:B------:R-:W1:Y:S02]  /*e060*/  ATOMS.CAST.SPIN P0, [R34], R32, R33 ;  /* 0x000000202200758d */ /* 0x000e640001800021 */
[----:B-1----:R-:W-:Y:S05]  /*e070*/  @!P0 BRA `(.L_x_51) ;  /* 0xfffffffc00f08947 */ /* 0x002fea000383ffff */
[----:B------:R-:W-:Y:S05]  /*e080*/  BRA `(.L_x_49) ;  /* 0x00000000002c7947 */ /* 0x000fea0003800000 */
.L_x_50:
[----:B------:R-:W1:Y:S02]  /*e090*/  QSPC.E.D P0, RZ, [R32] ;  /* 0x0000000020ff73aa */ /* 0x000e640000000700 */
[----:B-1----:R-:W-:Y:S05]  /*e0a0*/  @!P0 BRA `(.L_x_52) ;  /* 0x0000000000188947 */ /* 0x002fea0003800000 */
.L_x_53:
[----:B------:R-:W2:Y:S02]  /*e0b0*/  LD.E R34, [R32] ;  /* 0x0000000020227980 */ /* 0x000ea40000100900 */
[----:B--2---:R-:W-:-:S06]  /*e0c0*/  FADD R35, R17, R34 ;  /* 0x0000002211237221 */ /* 0x004fcc0000000000 */
[----:B------:R-:W2:Y:S02]  /*e0d0*/  ATOM.E.CAST.SPIN PT, R35, [R32], R34, R35 ;  /* 0x000000222023738b */ /* 0x000ea400019e0123 */
[----:B--2---:R-:W-:-:S13]  /*e0e0*/  ISETP.EQ.U32.AND P0, PT, R35, 0x1, PT ;  /* 0x000000012300780c */ /* 0x004fda0003f02070 */
[----:B------:R-:W-:Y:S05]  /*e0f0*/  @!P0 BRA `(.L_x_53) ;  /* 0xfffffffc00ec8947 */ /* 0x000fea000383ffff */
[----:B------:R-:W-:Y:S05]  /*e100*/  BRA `(.L_x_49) ;  /* 0x00000000000c7947 */ /* 0x000fea0003800000 */
.L_x_52:
[----:B------:R-:W2:Y:S02]  /*e110*/  LD.E R34, desc[UR8][R32.64] ;  /* 0x0000000820227980 */ /* 0x000ea4000c101900 */
[----:B--2---:R-:W-:-:S05]  /*e120*/  FADD R34, R17, R34 ;  /* 0x0000002211227221 */ /* 0x004fca0000000000 */
[----:B------:R1:W-:Y:S02]  /*e130*/  ST.E desc[UR8][R32.64], R34 ;  /* 0x0000002220007985 */ /* 0x0003e4000c101908 */
.L_x_49:
[----:B------:R-:W-:Y:S05]  /*e140*/  BSYNC.RECONVERGENT B0 ;  /* 0x0000000000007941 */ /* 0x000fea0003800200 */
.L_x_48:
        /* <DEDUP_REMOVED lines=9> */
.L_x_57:
[----:B------:R-:W1:Y:S02]  /*e1e0*/  LDS R32, [R34] ;  /* 0x0000000022207984 */ /* 0x000e640000000800 */
[----:B-1----:R-:W-:-:S05]  /*e1f0*/  FADD R33, R38, R32 ;  /* 0x0000002026217221 */ /* 0x002fca0000000000 */
[----:B------:R-:W1:Y:S02]  /*e200*/  ATOMS.CAST.SPIN P0, [R34], R32, R33 ;  /* 0x000000202200758d */ /* 0x000e640001800021 */
[----:B-1----:R-:W-:Y:S05]  /*e210*/  @!P0 BRA `(.L_x_57) ;  /* 0xfffffffc00f08947 */ /* 0x002fea000383ffff */
[----:B------:R-:W-:Y:S05]  /*e220*/  BRA `(.L_x_55) ;  /* 0x00000000002c7947 */ /* 0x000fea0003800000 */
.L_x_56:
[----:B------:R-:W1:Y:S02]  /*e230*/  QSPC.E.D P0, RZ, [R32] ;  /* 0x0000000020ff73aa */ /* 0x000e640000000700 */
[----:B-1----:R-:W-:Y:S05]  /*e240*/  @!P0 BRA `(.L_x_58) ;  /* 0x0000000000188947 */ /* 0x002fea0003800000 */
.L_x_59:
[----:B------:R-:W2:Y:S02]  /*e250*/  LD.E R34, [R32] ;  /* 0x0000000020227980 */ /* 0x000ea40000100900 */
[----:B--2---:R-:W-:-:S06]  /*e260*/  FADD R35, R38, R34 ;  /* 0x0000002226237221 */ /* 0x004fcc0000000000 */
[----:B------:R-:W2:Y:S02]  /*e270*/  ATOM.E.CAST.SPIN PT, R35, [R32], R34, R35 ;  /* 0x000000222023738b */ /* 0x000ea400019e0123 */
[----:B--2---:R-:W-:-:S13]  /*e280*/  ISETP.EQ.U32.AND P0, PT, R35, 0x1, PT ;  /* 0x000000012300780c */ /* 0x004fda0003f02070 */
[----:B------:R-:W-:Y:S05]  /*e290*/  @!P0 BRA `(.L_x_59) ;  /* 0xfffffffc00ec8947 */ /* 0x000fea000383ffff */
[----:B------:R-:W-:Y:S05]  /*e2a0*/  BRA `(.L_x_55) ;  /* 0x00000000000c7947 */ /* 0x000fea0003800000 */
.L_x_58:
[----:B------:R-:W2:Y:S02]  /*e2b0*/  LD.E R34, desc[UR8][R32.64] ;  /* 0x0000000820227980 */ /* 0x000ea4000c101900 */
[----:B--2---:R-:W-:-:S05]  /*e2c0*/  FADD R34, R38, R34 ;  /* 0x0000002226227221 */ /* 0x004fca0000000000 */
[----:B------:R1:W-:Y:S02]  /*e2d0*/  ST.E desc[UR8][R32.64], R34 ;  /* 0x0000002220007985 */ /* 0x0003e4000c101908 */
.L_x_55:
[----:B------:R-:W-:Y:S05]  /*e2e0*/  BSYNC.RECONVERGENT B0 ;  /* 0x0000000000007941 */ /* 0x000fea0003800200 */
.L_x_54:
[----:B-1----:R-:W-:-:S05]  /*e2f0*/  IMAD.WIDE R32, R2, 0x4, R28 ;  /* 0x0000000402207825 */ /* 0x002fca00078e021c */
[----:B------:R1:W-:Y:S01]  /*e300*/  ATOM.E.ADD.F32.FTZ.RN.STRONG.GPU P0, RZ, desc[UR8][R32.64], R17 ;  /* 0x8000001120ff79a2 */ /* 0x0003e2000c10f308 */
[----:B------:R-:W-:Y:S04]  /*e310*/  BSSY.RECONVERGENT B0, `(.L_x_60) ;  /* 0x0000015000007945 */ /* 0x000fe80003800200 */
[----:B-1----:R-:W-:Y:S05]  /*e320*/  @P0 BRA `(.L_x_61) ;  /* 0x00000000004c0947 */ /* 0x002fea0003800000 */
[----:B------:R-:W1:Y:S02]  /*e330*/  QSPC.E.S P0, RZ, [R32] ;  /* 0x0000000020ff73aa */ /* 0x000e640000000500 */
[----:B-1----:R-:W-:Y:S05]  /*e340*/  @!P0 BRA `(.L_x_62) ;  /* 0x0000000000188947 */ /* 0x002fea0003800000 */
[----:B------:R-:W-:-:S07]  /*e350*/  MOV R34, R32 ;  /* 0x0000002000227202 */ /* 0x000fce0000000f00 */
.L_x_63:
[----:B------:R-:W1:Y:S02]  /*e360*/  LDS R32, [R34] ;  /* 0x0000000022207984 */ /* 0x000e640000000800 */
[----:B-1----:R-:W-:-:S05]  /*e370*/  FADD R33, R17, R32 ;  /* 0x0000002011217221 */ /* 0x002fca0000000000 */
[----:B------:R-:W1:Y:S02]  /*e380*/  ATOMS.CAST.SPIN P0, [R34], R32, R33 ;  /* 0x000000202200758d */ /* 0x000e640001800021 */
[----:B-1----:R-:W-:Y:S05]  /*e390*/  @!P0 BRA `(.L_x_63) ;  /* 0xfffffffc00f08947 */ /* 0x002fea000383ffff */
[----:B------:R-:W-:Y:S05]  /*e3a0*/  BRA `(.L_x_61) ;  /* 0x00000000002c7947 */ /* 0x000fea0003800000 */
.L_x_62:
[----:B------:R-:W1:Y:S02]  /*e3b0*/  QSPC.E.D P0, RZ, [R32] ;  /* 0x0000000020ff73aa */ /* 0x000e640000000700 */
[----:B-1----:R-:W-:Y:S05]  /*e3c0*/  @!P0 BRA `(.L_x_64) ;  /* 0x0000000000188947 */ /* 0x002fea0003800000 */
.L_x_65:
[----:B------:R-:W2:Y:S02]  /*e3d0*/  LD.E R34, [R32] ;  /* 0x0000000020227980 */ /* 0x000ea40000100900 */
[----:B--2---:R-:W-:-:S06]  /*e3e0*/  FADD R35, R17, R34 ;  /* 0x0000002211237221 */ /* 0x004fcc0000000000 */
[----:B------:R-:W2:Y:S02]  /*e3f0*/  ATOM.E.CAST.SPIN PT, R35, [R32], R34, R35 ;  /* 0x000000222023738b */ /* 0x000ea400019e0123 */
[----:B--2---:R-:W-:-:S13]  /*e400*/  ISETP.EQ.U32.AND P0, PT, R35, 0x1, PT ;  /* 0x000000012300780c */ /* 0x004fda0003f02070 */
[----:B------:R-:W-:Y:S05]  /*e410*/  @!P0 BRA `(.L_x_65) ;  /* 0xfffffffc00ec8947 */ /* 0x000fea000383ffff */
[----:B------:R-:W-:Y:S05]  /*e420*/  BRA `(.L_x_61) ;  /* 0x00000000000c7947 */ /* 0x000fea0003800000 */
.L_x_64:
[----:B------:R-:W2:Y:S02]  /*e430*/  LD.E R34, desc[UR8][R32.64] ;  /* 0x0000000820227980 */ /* 0x000ea4000c101900 */
[----:B--2---:R-:W-:-:S05]  /*e440*/  FADD R34, R17, R34 ;  /* 0x0000002211227221 */ /* 0x004fca0000000000 */
[----:B------:R1:W-:Y:S02]  /*e450*/  ST.E desc[UR8][R32.64], R34 ;  /* 0x0000002220007985 */ /* 0x0003e4000c101908 */
.L_x_61:
[----:B------:R-:W-:Y:S05]  /*e460*/  BSYNC.RECONVERGENT B0 ;  /* 0x0000000000007941 */ /* 0x000fea0003800200 */
.L_x_60:
        /* <DEDUP_REMOVED lines=9> */
.L_x_69:
[----:B------:R-:W1:Y:S02]  /*e500*/  LDS R32, [R34] ;  /* 0x0000000022207984 */ /* 0x000e640000000800 */
[----:B-1----:R-:W-:-:S05]  /*e510*/  FADD R33, R38, R32 ;  /* 0x0000002026217221 */ /* 0x002fca0000000000 */
[----:B------:R-:W1:Y:S02]  /*e520*/  ATOMS.CAST.SPIN P0, [R34], R32, R33 ;  /* 0x000000202200758d */ /* 0x000e640001800021 */
[----:B-1----:R-:W-:Y:S05]  /*e530*/  @!P0 BRA `(.L_x_69) ;  /* 0xfffffffc00f08947 */ /* 0x002fea000383ffff */
[----:B------:R-:W-:Y:S05]  /*e540*/  BRA `(.L_x_67) ;  /* 0x00000000002c7947 */ /* 0x000fea0003800000 */
.L_x_68:
[----:B------:R-:W1:Y:S02]  /*e550*/  QSPC.E.D P0, RZ, [R32] ;  /* 0x0000000020ff73aa */ /* 0x000e640000000700 */
[----:B-1----:R-:W-:Y:S05]  /*e560*/  @!P0 BRA `(.L_x_70) ;  /* 0x0000000000188947 */ /* 0x002fea0003800000 */
.L_x_71:
[----:B------:R-:W2:Y:S02]  /*e570*/  LD.E R34, [R32] ;  /* 0x0000000020227980 */ /* 0x000ea40000100900 */
[----:B--2---:R-:W-:-:S06]  /*e580*/  FADD R35, R38, R34 ;  /* 0x0000002226237221 */ /* 0x004fcc0000000000 */
[----:B------:R-:W2:Y:S02]  /*e590*/  ATOM.E.CAST.SPIN PT, R35, [R32], R34, R35 ;  /* 0x000000222023738b */ /* 0x000ea400019e0123 */
[----:B--2---:R-:W-:-:S13]  /*e5a0*/  ISETP.EQ.U32.AND P0, PT, R35, 0x1, PT ;  /* 0x000000012300780c */ /* 0x004fda0003f02070 */
[----:B------:R-:W-:Y:S05]  /*e5b0*/  @!P0 BRA `(.L_x_71) ;  /* 0xfffffffc00ec8947 */ /* 0x000fea000383ffff */
[----:B------:R-:W-:Y:S05]  /*e5c0*/  BRA `(.L_x_67) ;  /* 0x00000000000c7947 */ /* 0x000fea0003800000 */
.L_x_70:
[----:B------:R-:W2:Y:S02]  /*e5d0*/  LD.E R34, desc[UR8][R32.64] ;  /* 0x0000000820227980 */ /* 0x000ea4000c101900 */
[----:B--2---:R-:W-:-:S05]  /*e5e0*/  FADD R34, R38, R34 ;  /* 0x0000002226227221 */ /* 0x004fca0000000000 */
[----:B------:R1:W-:Y:S02]  /*e5f0*/  ST.E desc[UR8][R32.64], R34 ;  /* 0x0000002220007985 */ /* 0x0003e4000c101908 */
.L_x_67:
[----:B------:R-:W-:Y:S05]  /*e600*/  BSYNC.RECONVERGENT B0 ;  /* 0x0000000000007941 */ /* 0x000fea0003800200 */
.L_x_66:
[----:B-1----:R-:W-:-:S05]  /*e610*/  IMAD.WIDE R32, R0, 0x4, R28 ;  /* 0x0000000400207825 */ /* 0x002fca00078e021c */
[----:B------:R1:W-:Y:S01]  /*e620*/  ATOM.E.ADD.F32.FTZ.RN.STRONG.GPU P0, RZ, desc[UR8][R32.64], R17 ;  /* 0x8000001120ff79a2 */ /* 0x0003e2000c10f308 */
[----:B------:R-:W-:Y:S04]  /*e630*/  BSSY.RECONVERGENT B0, `(.L_x_72) ;  /* 0x0000015000007945 */ /* 0x000fe80003800200 */
[----:B-1----:R-:W-:Y:S05]  /*e640*/  @P0 BRA `(.L_x_73) ;  /* 0x00000000004c0947 */ /* 0x002fea0003800000 */
[----:B------:R-:W1:Y:S02]  /*e650*/  QSPC.E.S P0, RZ, [R32] ;  /* 0x0000000020ff73aa */ /* 0x000e640000000500 */
[----:B-1----:R-:W-:Y:S05]  /*e660*/  @!P0 BRA `(.L_x_74) ;  /* 0x0000000000188947 */ /* 0x002fea0003800000 */
[----:B------:R-:W-:-:S07]  /*e670*/  MOV R34, R32 ;  /* 0x0000002000227202 */ /* 0x000fce0000000f00 */
.L_x_75:
[----:B------:R-:W1:Y:S02]  /*e680*/  LDS R32, [R34] ;  /* 0x0000000022207984 */ /* 0x000e640000000800 */
[----:B-1----:R-:W-:-:S05]  /*e690*/  FADD R33, R17, R32 ;  /* 0x0000002011217221 */ /* 0x002fca0000000000 */
[----:B------:R-:W1:Y:S02]  /*e6a0*/  ATOMS.CAST.SPIN P0, [R34], R32, R33 ;  /* 0x000000202200758d */ /* 0x000e640001800021 */
[----:B-1----:R-:W-:Y:S05]  /*e6b0*/  @!P0 BRA `(.L_x_75) ;  /* 0xfffffffc00f08947 */ /* 0x002fea000383ffff */
[----:B------:R-:W-:Y:S05]  /*e6c0*/  BRA `(.L_x_73) ;  /* 0x00000000002c7947 */ /* 0x000fea0003800000 */
.L_x_74:
[----:B------:R-:W1:Y:S02]  /*e6d0*/  QSPC.E.D P0, RZ, [R32] ;  /* 0x0000000020ff73aa */ /* 0x000e640000000700 */
[----:B-1----:R-:W-:Y:S05]  /*e6e0*/  @!P0 BRA `(.L_x_76) ;  /* 0x0000000000188947 */ /* 0x002fea0003800000 */
.L_x_77:
[----:B------:R-:W2:Y:S02]  /*e6f0*/  LD.E R34, [R32] ;  /* 0x0000000020227980 */ /* 0x000ea40000100900 */
[----:B--2---:R-:W-:-:S06]  /*e700*/  FADD R35, R17, R34 ;  /* 0x0000002211237221 */ /* 0x004fcc0000000000 */
[----:B------:R-:W2:Y:S02]  /*e710*/  ATOM.E.CAST.SPIN PT, R35, [R32], R34, R35 ;  /* 0x000000222023738b */ /* 0x000ea400019e0123 */
[----:B--2---:R-:W-:-:S13]  /*e720*/  ISETP.EQ.U32.AND P0, PT, R35, 0x1, PT ;  /* 0x000000012300780c */ /* 0x004fda0003f02070 */
[----:B------:R-:W-:Y:S05]  /*e730*/  @!P0 BRA `(.L_x_77) ;  /* 0xfffffffc00ec8947 */ /* 0x000fea000383ffff */
[----:B------:R-:W-:Y:S05]  /*e740*/  BRA `(.L_x_73) ;  /* 0x00000000000c7947 */ /* 0x000fea0003800000 */
.L_x_76:
[----:B------:R-:W2:Y:S02]  /*e750*/  LD.E R34, desc[UR8][R32.64] ;  /* 0x0000000820227980 */ /* 0x000ea4000c101900 */
[----:B--2---:R-:W-:-:S05]  /*e760*/  FADD R34, R17, R34 ;  /* 0x0000002211227221 */ /* 0x004fca0000000000 */
[----:B------:R1:W-:Y:S02]  /*e770*/  ST.E desc[UR8][R32.64], R34 ;  /* 0x0000002220007985 */ /* 0x0003e4000c101908 */
.L_x_73:
[----:B------:R-:W-:Y:S05]  /*e780*/  BSYNC.RECONVERGENT B0 ;  /* 0x0000000000007941 */ /* 0x000fea0003800200 */
.L_x_72:
        /* <DEDUP_REMOVED lines=9> */
.L_x_81:
[----:B------:R-:W1:Y:S02]  /*e820*/  LDS R32, [R34] ;  /* 0x0000000022207984 */ /* 0x000e640000000800 */
[----:B-1----:R-:W-:-:S05]  /*e830*/  FADD R33, R38, R32 ;  /* 0x0000002026217221 */ /* 0x002fca0000000000 */
[----:B------:R-:W1:Y:S02]  /*e840*/  ATOMS.CAST.SPIN P0, [R34], R32, R33 ;  /* 0x000000202200758d */ /* 0x000e640001800021 */
[----:B-1----:R-:W-:Y:S05]  /*e850*/  @!P0 BRA `(.L_x_81) ;  /* 0xfffffffc00f08947 */ /* 0x002fea000383ffff */
[----:B------:R-:W-:Y:S05]  /*e860*/  BRA `(.L_x_79) ;  /* 0x00000000002c7947 */ /* 0x000fea0003800000 */
.L_x_80:
[----:B------:R-:W1:Y:S02]  /*e870*/  QSPC.E.D P0, RZ, [R32] ;  /* 0x0000000020ff73aa */ /* 0x000e640000000700 */
[----:B-1----:R-:W-:Y:S05]  /*e880*/  @!P0 BRA `(.L_x_82) ;  /* 0x0000000000188947 */ /* 0x002fea0003800000 */
.L_x_83:
[----:B------:R-:W2:Y:S02]  /*e890*/  LD.E R34, [R32] ;  /* 0x0000000020227980 */ /* 0x000ea40000100900 */
[----:B--2---:R-:W-:-:S06]  /*e8a0*/  FADD R35, R38, R34 ;  /* 0x0000002226237221 */ /* 0x004fcc0000000000 */
[----:B------:R-:W2:Y:S02]  /*e8b0*/  ATOM.E.CAST.SPIN PT, R35, [R32], R34, R35 ;  /* 0x000000222023738b */ /* 0x000ea400019e0123 */
[----:B--2---:R-:W-:-:S13]  /*e8c0*/  ISETP.EQ.U32.AND P0, PT, R35, 0x1, PT ;  /* 0x000000012300780c */ /* 0x004fda0003f02070 */
[----:B------:R-:W-:Y:S05]  /*e8d0*/  @!P0 BRA `(.L_x_83) ;  /* 0xfffffffc00ec8947 */ /* 0x000fea000383ffff */
[----:B------:R-:W-:Y:S05]  /*e8e0*/  BRA `(.L_x_79) ;  /* 0x00000000000c7947 */ /* 0x000fea0003800000 */
.L_x_82:
[----:B------:R-:W2:Y:S02]  /*e8f0*/  LD.E R34, desc[UR8][R32.64] ;  /* 0x0000000820227980 */ /* 0x000ea4000c101900 */
[----:B--2---:R-:W-:-:S05]  /*e900*/  FADD R34, R38, R34 ;  /* 0x0000002226227221 */ /* 0x004fca0000000000 */
[----:B------:R1:W-:Y:S02]  /*e910*/  ST.E desc[UR8][R32.64], R34 ;  /* 0x0000002220007985 */ /* 0x0003e4000c101908 */
.L_x_79:
[----:B------:R-:W-:Y:S05]  /*e920*/  BSYNC.RECONVERGENT B0 ;  /* 0x0000000000007941 */ /* 0x000fea0003800200 */
.L_x_78:
[----:B-1----:R-:W-:-:S05]  /*e930*/  IMAD.WIDE R32, R4, 0x4, R28 ;  /* 0x0000000404207825 */ /* 0x002fca00078e021c */
[----:B------:R1:W-:Y:S01]  /*e940*/  ATOM.E.ADD.F32.FTZ.RN.STRONG.GPU P0, RZ, desc[UR8][R32.64], R17 ;  /* 0x8000001120ff79a2 */ /* 0x0003e2000c10f308 */
[----:B------:R-:W-:Y:S04]  /*e950*/  BSSY.RECONVERGENT B0, `(.L_x_84) ;  /* 0x0000015000007945 */ /* 0x000fe80003800200 */
[----:B-1----:R-:W-:Y:S05]  /*e960*/  @P0 BRA `(.L_x_85) ;  /* 0x00000000004c0947 */ /* 0x002fea0003800000 */
[----:B------:R-:W1:Y:S02]  /*e970*/  QSPC.E.S P0, RZ, [R32] ;  /* 0x0000000020ff73aa */ /* 0x000e640000000500 */
[----:B-1----:R-:W-:Y:S05]  /*e980*/  @!P0 BRA `(.L_x_86) ;  /* 0x0000000000188947 */ /* 0x002fea0003800000 */
[----:B------:R-:W-:-:S07]  /*e990*/  MOV R34, R32 ;  /* 0x0000002000227202 */ /* 0x000fce0000000f00 */
.L_x_87:
[----:B------:R-:W1:Y:S02]  /*e9a0*/  LDS R32, [R34] ;  /* 0x0000000022207984 */ /* 0x000e640000000800 */
[----:B-1----:R-:W-:-:S05]  /*e9b0*/  FADD R33, R17, R32 ;  /* 0x0000002011217221 */ /* 0x002fca0000000000 */
[----:B------:R-:W1:Y:S02]  /*e9c0*/  ATOMS.CAST.SPIN P0, [R34], R32, R33 ;  /* 0x000000202200758d */ /* 0x000e640001800021 */
[----:B-1----:R-:W-:Y:S05]  /*e9d0*/  @!P0 BRA `(.L_x_87) ;  /* 0xfffffffc00f08947 */ /* 0x002fea000383ffff */
[----:B------:R-:W-:Y:S05]  /*e9e0*/  BRA `(.L_x_85) ;  /* 0x00000000002c7947 */ /* 0x000fea0003800000 */
.L_x_86:
[----:B------:R-:W1:Y:S02]  /*e9f0*/  QSPC.E.D P0, RZ, [R32] ;  /* 0x0000000020ff73aa */ /* 0x000e640000000700 */
[----:B-1----:R-:W-:Y:S05]  /*ea00*/  @!P0 BRA `(.L_x_88) ;  /* 0x0000000000188947 */ /* 0x002fea0003800000 */
.L_x_89:
[----:B------:R-:W2:Y:S02]  /*ea10*/  LD.E R34, [R32] ;  /* 0x0000000020227980 */ /* 0x000ea40000100900 */
[----:B--2---:R-:W-:-:S06]  /*ea20*/  FADD R35, R17, R34 ;  /* 0x0000002211237221 */ /* 0x004fcc0000000000 */
[----:B------:R-:W2:Y:S02]  /*ea30*/  ATOM.E.CAST.SPIN PT, R35, [R32], R34, R35 ;  /* 0x000000222023738b */ /* 0x000ea400019e0123 */
[----:B--2---:R-:W-:-:S13]  /*ea40*/  ISETP.EQ.U32.AND P0, PT, R35, 0x1, PT ;  /* 0x000000012300780c */ /* 0x004fda0003f02070 */
[----:B------:R-:W-:Y:S05]  /*ea50*/  @!P0 BRA `(.L_x_89) ;  /* 0xfffffffc00ec8947 */ /* 0x000fea000383ffff */
[----:B------:R-:W-:Y:S05]  /*ea60*/  BRA `(.L_x_85) ;  /* 0x00000000000c7947 */ /* 0x000fea0003800000 */
.L_x_88:
[----:B------:R-:W2:Y:S02]  /*ea70*/  LD.E R34, desc[UR8][R32.64] ;  /* 0x0000000820227980 */ /* 0x000ea4000c101900 */
[----:B--2---:R-:W-:-:S05]  /*ea80*/  FADD R34, R17, R34 ;  /* 0x0000002211227221 */ /* 0x004fca0000000000 */
[----:B------:R1:W-:Y:S02]  /*ea90*/  ST.E desc[UR8][R32.64], R34 ;  /* 0x0000002220007985 */ /* 0x0003e4000c101908 */
.L_x_85:
[----:B------:R-:W-:Y:S05]  /*eaa0*/  BSYNC.RECONVERGENT B0 ;  /* 0x0000000000007941 */ /* 0x000fea0003800200 */
.L_x_84:
        /* <DEDUP_REMOVED lines=9> */
.L_x_93:
[----:B------:R-:W1:Y:S02]  /*eb40*/  LDS R32, [R34] ;  /* 0x0000000022207984 */ /* 0x000e640000000800 */
[----:B-1----:R-:W-:-:S05]  /*eb50*/  FADD R33, R36, R32 ;  /* 0x0000002024217221 */ /* 0x002fca0000000000 */
[----:B------:R-:W1:Y:S02]  /*eb60*/  ATOMS.CAST.SPIN P0, [R34], R32, R33 ;  /* 0x000000202200758d */ /* 0x000e640001800021 */
[----:B-1----:R-:W-:Y:S05]  /*eb70*/  @!P0 BRA `(.L_x_93) ;  /* 0xfffffffc00f08947 */ /* 0x002fea000383ffff */
[----:B------:R-:W-:Y:S05]  /*eb80*/  BRA `(.L_x_91) ;  /* 0x00000000002c7947 */ /* 0x000fea0003800000 */
.L_x_92:
[----:B------:R-:W1:Y:S02]  /*eb90*/  QSPC.E.D P0, RZ, [R32] ;  /* 0x0000000020ff73aa */ /* 0x000e640000000700 */
[----:B-1----:R-:W-:Y:S05]  /*eba0*/  @!P0 BRA `(.L_x_94) ;  /* 0x0000000000188947 */ /* 0x002fea0003800000 */
.L_x_95:
[----:B------:R-:W2:Y:S02]  /*ebb0*/  LD.E R34, [R32] ;  /* 0x0000000020227980 */ /* 0x000ea40000100900 */
[----:B--2---:R-:W-:-:S06]  /*ebc0*/  FADD R35, R36, R34 ;  /* 0x0000002224237221 */ /* 0x004fcc0000000000 */
[----:B------:R-:W2:Y:S02]  /*ebd0*/  ATOM.E.CAST.SPIN PT, R35, [R32], R34, R35 ;  /* 0x000000222023738b */ /* 0x000ea400019e0123 */
[----:B--2---:R-:W-:-:S13]  /*ebe0*/  ISETP.EQ.U32.AND P0, PT, R35, 0x1, PT ;  /* 0x000000012300780c */ /* 0x004fda0003f02070 */
[----:B------:R-:W-:Y:S05]  /*ebf0*/  @!P0 BRA `(.L_x_95) ;  /* 0xfffffffc00ec8947 */ /* 0x000fea000383ffff */
[----:B------:R-:W-:Y:S05]  /*ec00*/  BRA `(.L_x_91) ;  /* 0x00000000000c7947 */ /* 0x000fea0003800000 */
.L_x_94:
[----:B------:R-:W2:Y:S02]  /*ec10*/  LD.E R34, desc[UR8][R32.64] ;  /* 0x0000000820227980 */ /* 0x000ea4000c101900 */
[----:B--2---:R-:W-:-:S05]  /*ec20*/  FADD R34, R36, R34 ;  /* 0x0000002224227221 */ /* 0x004fca0000000000 */
[----:B------:R1:W-:Y:S02]  /*ec30*/  ST.E desc[UR8][R32.64], R34 ;  /* 0x0000002220007985 */ /* 0x0003e4000c101908 */
.L_x_91:
[----:B------:R-:W-:Y:S05]  /*ec40*/  BSYNC.RECONVERGENT B0 ;  /* 0x0000000000007941 */ /* 0x000fea0003800200 */
.L_x_90:
[----:B-1----:R-:W-:-:S05]  /*ec50*/  IMAD.WIDE R32, R3, 0x4, R28 ;  /* 0x0000000403207825 */ /* 0x002fca00078e021c */
[----:B------:R1:W-:Y:S01]  /*ec60*/  ATOM.E.ADD.F32.FTZ.RN.STRONG.GPU P0, RZ, desc[UR8][R32.64], R17 ;  /* 0x8000001120ff79a2 */ /* 0x0003e2000c10f308 */
[----:B------:R-:W-:Y:S04]  /*ec70*/  BSSY.RECONVERGENT B0, `(.L_x_96) ;  /* 0x0000015000007945 */ /* 0x000fe80003800200 */
[----:B-1----:R-:W-:Y:S05]  /*ec80*/  @P0 BRA `(.L_x_97) ;  /* 0x00000000004c0947 */ /* 0x002fea0003800000 */
[----:B------:R-:W1:Y:S02]  /*ec90*/  QSPC.E.S P0, RZ, [R32] ;  /* 0x0000000020ff73aa */ /* 0x000e640000000500 */
[----:B-1----:R-:W-:Y:S05]  /*eca0*/  @!P0 BRA `(.L_x_98) ;  /* 0x0000000000188947 */ /* 0x002fea0003800000 */
[----:B------:R-:W-:-:S07]  /*ecb0*/  MOV R34, R32 ;  /* 0x0000002000227202 */ /* 0x000fce0000000f00 */
.L_x_99:
[----:B------:R-:W1:Y:S02]  /*ecc0*/  LDS R32, [R34] ;  /* 0x0000000022207984 */ /* 0x000e640000000800 */
[----:B-1----:R-:W-:-:S05]  /*ecd0*/  FADD R33, R17, R32 ;  /* 0x0000002011217221 */ /* 0x002fca0000000000 */
[----:B------:R-:W1:Y:S02]  /*ece0*/  ATOMS.CAST.SPIN P0, [R34], R32, R33 ;  /* 0x000000202200758d */ /* 0x000e640001800021 */
[----:B-1----:R-:W-:Y:S05]  /*ecf0*/  @!P0 BRA `(.L_x_99) ;  /* 0xfffffffc00f08947 */ /* 0x002fea000383ffff */
[----:B------:R-:W-:Y:S05]  /*ed00*/  BRA `(.L_x_97) ;  /* 0x00000000002c7947 */ /* 0x000fea0003800000 */
.L_x_98:
[----:B------:R-:W1:Y:S02]  /*ed10*/  QSPC.E.D P0, RZ, [R32] ;  /* 0x0000000020ff73aa */ /* 0x000e640000000700 */
[----:B-1----:R-:W-:Y:S05]  /*ed20*/  @!P0 BRA `(.L_x_100) ;  /* 0x0000000000188947 */ /* 0x002fea0003800000 */
.L_x_101:
[----:B------:R-:W2:Y:S02]  /*ed30*/  LD.E R34, [R32] ;  /* 0x0000000020227980 */ /* 0x000ea40000100900 */
[----:B--2---:R-:W-:-:S06]  /*ed40*/  FADD R35, R17, R34 ;  /* 0x0000002211237221 */ /* 0x004fcc0000000000 */
[----:B------:R-:W2:Y:S02]  /*ed50*/  ATOM.E.CAST.SPIN PT, R35, [R32], R34, R35 ;  /* 0x000000222023738b */ /* 0x000ea400019e0123 */
[----:B--2---:R-:W-:-:S13]  /*ed60*/  ISETP.EQ.U32.AND P0, PT, R35, 0x1, PT ;  /* 0x000000012300780c */ /* 0x004fda0003f02070 */
[----:B------:R-:W-:Y:S05]  /*ed70*/  @!P0 BRA `(.L_x_101) ;  /* 0xfffffffc00ec8947 */ /* 0x000fea000383ffff */
[----:B------:R-:W-:Y:S05]  /*ed80*/  BRA `(.L_x_97) ;  /* 0x00000000000c7947 */ /* 0x000fea0003800000 */
.L_x_100:
[----:B------:R-:W2:Y:S02]  /*ed90*/  LD.E R34, desc[UR8][R32.64] ;  /* 0x0000000820227980 */ /* 0x000ea4000c101900 */
[----:B--2---:R-:W-:-:S05]  /*eda0*/  FADD R34, R17, R34 ;  /* 0x0000002211227221 */ /* 0x004fca0000000000 */
[----:B------:R1:W-:Y:S02]  /*edb0*/  ST.E desc[UR8][R32.64], R34 ;  /* 0x0000002220007985 */ /* 0x0003e4000c101908 */
.L_x_97:
[----:B------:R-:W-:Y:S05]  /*edc0*/  BSYNC.RECONVERGENT B0 ;  /* 0x0000000000007941 */ /* 0x000fea0003800200 */
.L_x_96:
[----:B-1----:R-:W2:Y:S01]  /*edd0*/  LDL R32, [R1+0x74] ;  /* 0x0000740001207983 */ /* 0x002ea20000100800 */
[----:B------:R-:W-:-:S04]  /*ede0*/  FFMA R25, R25, R9, R8 ;  /* 0x0000000919197223 */ /* 0x000fc80000000008 */
[----:B------:R-:W-:Y:S01]  /*edf0*/  FADD R25, R25, -R8 ;  /* 0x8000000819197221 */ /* 0x000fe20000000000 */
[----:B--2---:R-:W-:-:S05]  /*ee00*/  IMAD.WIDE R30, R32, 0x4, R30 ;  /* 0x00000004201e7825 */ /* 0x004fca00078e021e */
[----:B------:R1:W-:Y:S01]  /*ee10*/  ATOM.E.ADD.F32.FTZ.RN.STRONG.GPU P0, RZ, desc[UR8][R30.64], R25 ;  /* 0x800000191eff79a2 */ /* 0x0003e2000c10f308 */
[----:B------:R-:W-:Y:S04]  /*ee20*/  BSSY.RECONVERGENT B0, `(.L_x_102) ;  /* 0x0000015000007945 */ /* 0x000fe80003800200 */
[----:B-1----:R-:W-:Y:S05]  /*ee30*/  @P0 BRA `(.L_x_103) ;  /* 0x00000000004c0947 */ /* 0x002fea0003800000 */
[----:B------:R-:W1:Y:S02]  /*ee40*/  QSPC.E.S P0, RZ, [R30] ;  /* 0x000000001eff73aa */ /* 0x000e640000000500 */
[----:B-1----:R-:W-:Y:S05]  /*ee50*/  @!P0 BRA `(.L_x_104) ;  /* 0x0000000000188947 */ /* 0x002fea0003800000 */
[----:B------:R-:W-:-:S07]  /*ee60*/  MOV R32, R30 ;  /* 0x0000001e00207202 */ /* 0x000fce0000000f00 */
.L_x_105:
[----:B------:R-:W1:Y:S02]  /*ee70*/  LDS R30, [R32] ;  /* 0x00000000201e7984 */ /* 0x000e640000000800 */
[----:B-1----:R-:W-:-:S05]  /*ee80*/  FADD R31, R25, R30 ;  /* 0x0000001e191f7221 */ /* 0x002fca0000000000 */
[----:B------:R-:W1:Y:S02]  /*ee90*/  ATOMS.CAST.SPIN P0, [R32], R30, R31 ;  /* 0x0000001e2000758d */ /* 0x000e64000180001f */
[----:B-1----:R-:W-:Y:S05]  /*eea0*/  @!P0 BRA `(.L_x_105) ;  /* 0xfffffffc00f08947 */ /* 0x002fea000383ffff */
[----:B------:R-:W-:Y:S05]  /*eeb0*/  BRA `(.L_x_103) ;  /* 0x00000000002c7947 */ /* 0x000fea0003800000 */
.L_x_104:
[----:B------:R-:W1:Y:S02]  /*eec0*/  QSPC.E.D P0, RZ, [R30] ;  /* 0x000000001eff73aa */ /* 0x000e640000000700 */
[----:B-1----:R-:W-:Y:S05]  /*eed0*/  @!P0 BRA `(.L_x_106) ;  /* 0x0000000000188947 */ /* 0x002fea0003800000 */
.L_x_107:
[----:B------:R-:W2:Y:S02]  /*eee0*/  LD.E R32, [R30] ;  /* 0x000000001e207980 */ /* 0x000ea40000100900 */
[----:B--2---:R-:W-:-:S06]  /*eef0*/  FADD R33, R25, R32 ;  /* 0x0000002019217221 */ /* 0x004fcc0000000000 */
[----:B------:R-:W2:Y:S02]  /*ef00*/  ATOM.E.CAST.SPIN PT, R33, [R30], R32, R33 ;  /* 0x000000201e21738b */ /* 0x000ea400019e0121 */
[----:B--2---:R-:W-:-:S13]  /*ef10*/  ISETP.EQ.U32.AND P0, PT, R33, 0x1, PT ;  /* 0x000000012100780c */ /* 0x004fda0003f02070 */
[----:B------:R-:W-:Y:S05]  /*ef20*/  @!P0 BRA `(.L_x_107) ;  /* 0xfffffffc00ec8947 */ /* 0x000fea000383ffff */
[----:B------:R-:W-:Y:S05]  /*ef30*/  BRA `(.L_x_103) ;  /* 0x00000000000c7947 */ /* 0x000fea0003800000 */
.L_x_106:
[----:B------:R-:W2:Y:S02]  /*ef40*/  LD.E R32, desc[UR8][R30.64] ;  /* 0x000000081e207980 */ /* 0x000ea4000c101900 */
[----:B--2---:R-:W-:-:S05]  /*ef50*/  FADD R32, R25, R32 ;  /* 0x0000002019207221 */ /* 0x004fca0000000000 */
[----:B------:R1:W-:Y:S02]  /*ef60*/  ST.E desc[UR8][R30.64], R32 ;  /* 0x000000201e007985 */ /* 0x0003e4000c101908 */
.L_x_103:
[----:B------:R-:W-:Y:S05]  /*ef70*/  BSYNC.RECONVERGENT B0 ;  /* 0x0000000000007941 */ /* 0x000fea0003800200 */
.L_x_102:
[----:B------:R-:W2:Y:S02]  /*ef80*/  LDL R25, [R1+0x74] ;  /* 0x0000740001197983 */ /* 0x000ea40000100800 */
[----:B--2---:R-:W-:-:S05]  /*ef90*/  IMAD.WIDE R28, R25, 0x4, R28 ;  /* 0x00000004191c7825 */ /* 0x004fca00078e021c */
[----:B------:R2:W-:Y:S01]  /*efa0*/  ATOM.E.ADD.F32.FTZ.RN.STRONG.GPU P0, RZ, desc[UR8][R28.64], R17 ;  /* 0x800000111cff79a2 */ /* 0x0005e2000c10f308 */
[----:B------:R-:W-:Y:S04]  /*efb0*/  BSSY.RECONVERGENT B0, `(.L_x_108) ;  /* 0x0000015000007945 */ /* 0x000fe80003800200 */
[----:B--2---:R-:W-:Y:S05]  /*efc0*/  @P0 BRA `(.L_x_109) ;  /* 0x00000000004c0947 */ /* 0x004fea0003800000 */
[----:B------:R-:W2:Y:S02]  /*efd0*/  QSPC.E.S P0, RZ, [R28] ;  /* 0x000000001cff73aa */ /* 0x000ea40000000500 */
[----:B--2---:R-:W-:Y:S05]  /*efe0*/  @!P0 BRA `(.L_x_110) ;  /* 0x0000000000188947 */ /* 0x004fea0003800000 */
[----:B------:R-:W-:-:S07]  /*eff0*/  MOV R25, R28 ;  /* 0x0000001c00197202 */ /* 0x000fce0000000f00 */
.L_x_111:
[----:B------:R-:W2:Y:S02]  /*f000*/  LDS R28, [R25] ;  /* 0x00000000191c7984 */ /* 0x000ea40000000800 */
[----:B--2---:R-:W-:-:S05]  /*f010*/  FADD R29, R17, R28 ;  /* 0x0000001c111d7221 */ /* 0x004fca0000000000 */
[----:B------:R-:W2:Y:S02]  /*f020*/  ATOMS.CAST.SPIN P0, [R25], R28, R29 ;  /* 0x0000001c1900758d */ /* 0x000ea4000180001d */
[----:B--2---:R-:W-:Y:S05]  /*f030*/  @!P0 BRA `(.L_x_111) ;  /* 0xfffffffc00f08947 */ /* 0x004fea000383ffff */
[----:B------:R-:W-:Y:S05]  /*f040*/  BRA `(.L_x_109) ;  /* 0x00000000002c7947 */ /* 0x000fea0003800000 */
.L_x_110:
[----:B------:R-:W2:Y:S02]  /*f050*/  QSPC.E.D P0, RZ, [R28] ;  /* 0x000000001cff73aa */ /* 0x000ea40000000700 */
[----:B--2---:R-:W-:Y:S05]  /*f060*/  @!P0 BRA `(.L_x_112) ;  /* 0x0000000000188947 */ /* 0x004fea0003800000 */
.L_x_113:
[----:B-1----:R-:W2:Y:S02]  /*f070*/  LD.E R30, [R28] ;  /* 0x000000001c1e7980 */ /* 0x002ea40000100900 */
[----:B--2---:R-:W-:-:S06]  /*f080*/  FADD R31, R17, R30 ;  /* 0x0000001e111f7221 */ /* 0x004fcc0000000000 */
[----:B------:R-:W2:Y:S02]  /*f090*/  ATOM.E.CAST.SPIN PT, R31, [R28], R30, R31 ;  /* 0x0000001e1c1f738b */ /* 0x000ea400019e011f */
[----:B--2---:R-:W-:-:S13]  /*f0a0*/  ISETP.EQ.U32.AND P0, PT, R31, 0x1, PT ;  /* 0x000000011f00780c */ /* 0x004fda0003f02070 */
[----:B------:R-:W-:Y:S05]  /*f0b0*/  @!P0 BRA `(.L_x_113) ;  /* 0xfffffffc00ec8947 */ /* 0x000fea000383ffff */
[----:B------:R-:W-:Y:S05]  /*f0c0*/  BRA `(.L_x_109) ;  /* 0x00000000000c7947 */ /* 0x000fea0003800000 */
.L_x_112:
[----:B------:R-:W2:Y:S02]  /*f0d0*/  LD.E R25, desc[UR8][R28.64] ;  /* 0x000000081c197980 */ /* 0x000ea4000c101900 */
[----:B--2---:R-:W-:-:S05]  /*f0e0*/  FADD R25, R17, R25 ;  /* 0x0000001911197221 */ /* 0x004fca0000000000 */
[----:B------:R2:W-:Y:S02]  /*f0f0*/  ST.E desc[UR8][R28.64], R25 ;  /* 0x000000191c007985 */ /* 0x0005e4000c101908 */
.L_x_109:
[----:B------:R-:W-:Y:S05]  /*f100*/  BSYNC.RECONVERGENT B0 ;  /* 0x0000000000007941 */ /* 0x000fea0003800200 */
.L_x_108:
[----:B------:R-:W-:-:S03]  /*f110*/  UMOV UR4, 0xffffffff ;  /* 0xffffffff00047882 */ /* 0x000fc60000000000 */
[----:B------:R-:W-:Y:S05]  /*f120*/  BRA.DIV UR4, `(.L_x_114) ;  /* 0x0000018e04247947 */ /* 0x000fea000b800000 */
[----:B--2---:R-:W2:Y:S04]  /*f130*/  LDL R29, [R1+0xbc] ;  /* 0x0000bc00011d7983 */ /* 0x004ea80000100800 */
[----:B------:R3:W4:Y:S04]  /*f140*/  SHFL.IDX PT, R28, R6, 0x1, 0x181f ;  /* 0x00381f00061c7f89 */ /* 0x00072800000e0000 */
[----:B--2-4-:R3:W2:Y:S02]  /*f150*/  SHFL.IDX PT, R25, R29, 0x1, 0x181f ;  /* 0x00381f001d197f89 */ /* 0x0146a400000e0000 */
.L_x_943:
[----:B---3--:R-:W3:Y:S01]  /*f160*/  LDL.LU R29, [R1+0x4] ;  /* 0x00000400011d7983 */ /* 0x008ee20000300800 */
[----:B--2---:R-:W-:-:S05]  /*f170*/  IMAD R25, R28, R48, R25 ;  /* 0x000000301c197224 */ /* 0x004fca00078e0219 */
[----:B-1----:R-:W-:Y:S02]  /*f180*/  SHF.R.S32.HI R32, RZ, 0x1f, R25 ;  /* 0x0000001fff207819 */ /* 0x002fe40000011419 */
[----:B------:R-:W-:Y:S01]  /*f190*/  IADD3 R28, P0, PT, R7, R25, RZ ;  /* 0x00000019071c7210 */ /* 0x000fe20007f1e0ff */
[----:B---3--:R-:W-:-:S03]  /*f1a0*/  FFMA R33, R29, R9, R8 ;  /* 0x000000091d217223 */ /* 0x008fc60000000008 */
[----:B------:R-:W-:Y:S02]  /*f1b0*/  IADD3.X R29, PT, PT, R47, R32, RZ, P0, !PT ;  /* 0x000000202f1d7210 */ /* 0x000fe400007fe4ff */
[----:B------:R-:W-:Y:S01]  /*f1c0*/  LEA R30, P0, R28, R26, 0x2 ;  /* 0x0000001a1c1e7211 */ /* 0x000fe200078010ff */
[----:B------:R-:W-:-:S03]  /*f1d0*/  FADD R33, R33, -R8 ;  /* 0x8000000821217221 */ /* 0x000fc60000000000 */
[----:B------:R-:W-:-:S08]  /*f1e0*/  LEA.HI.X R31, R28, R27, R29, 0x2, P0 ;  /* 0x0000001b1c1f7211 */ /* 0x000fd000000f141d */
        /* <DEDUP_REMOVED lines=9> */
.L_x_118:
[----:B------:R-:W1:Y:S02]  /*f280*/  LDS R28, [R34] ;  /* 0x00000000221c7984 */ /* 0x000e640000000800 */
[----:B-1----:R-:W-:-:S05]  /*f290*/  FADD R29, R33, R28 ;  /* 0x0000001c211d7221 */ /* 0x002fca0000000000 */
[----:B------:R-:W1:Y:S02]  /*f2a0*/  ATOMS.CAST.SPIN P0, [R34], R28, R29 ;  /* 0x0000001c2200758d */ /* 0x000e64000180001d */
[----:B-1----:R-:W-:Y:S05]  /*f2b0*/  @!P0 BRA `(.L_x_118) ;  /* 0xfffffffc00f08947 */ /* 0x002fea000383ffff */
[----:B------:R-:W-:Y:S05]  /*f2c0*/  BRA `(.L_x_116) ;  /* 0x00000000002c7947 */ /* 0x000fea0003800000 */
.L_x_117:
[----:B------:R-:W1:Y:S02]  /*f2d0*/  QSPC.E.D P0, RZ, [R30] ;  /* 0x000000001eff73aa */ /* 0x000e640000000700 */
[----:B-1----:R-:W-:Y:S05]  /*f2e0*/  @!P0 BRA `(.L_x_119) ;  /* 0x0000000000188947 */ /* 0x002fea0003800000 */
.L_x_120:
[----:B------:R-:W2:Y:S02]  /*f2f0*/  LD.E R28, [R30] ;  /* 0x000000001e1c7980 */ /* 0x000ea40000100900 */
[----:B--2---:R-:W-:-:S06]  /*f300*/  FADD R29, R33, R28 ;  /* 0x0000001c211d7221 */ /* 0x004fcc0000000000 */
[----:B------:R-:W2:Y:S02]  /*f310*/  ATOM.E.CAST.SPIN PT, R29, [R30], R28, R29 ;  /* 0x0000001c1e1d738b */ /* 0x000ea400019e011d */
[----:B--2---:R-:W-:-:S13]  /*f320*/  ISETP.EQ.U32.AND P0, PT, R29, 0x1, PT ;  /* 0x000000011d00780c */ /* 0x004fda0003f02070 */
[----:B------:R-:W-:Y:S05]  /*f330*/  @!P0 BRA `(.L_x_120) ;  /* 0xfffffffc00ec8947 */ /* 0x000fea000383ffff */
[----:B------:R-:W-:Y:S05]  /*f340*/  BRA `(.L_x_116) ;  /* 0x00000000000c7947 */ /* 0x000fea0003800000 */
.L_x_119:
[----:B------:R-:W2:Y:S02]  /*f350*/  LD.E R28, desc[UR8][R30.64] ;  /* 0x000000081e1c7980 */ /* 0x000ea4000c101900 */
[----:B--2---:R-:W-:-:S05]  /*f360*/  FADD R28, R33, R28 ;  /* 0x0000001c211c7221 */ /* 0x004fca0000000000 */
[----:B------:R1:W-:Y:S02]  /*f370*/  ST.E desc[UR8][R30.64], R28 ;  /* 0x0000001c1e007985 */ /* 0x0003e4000c101908 */
.L_x_116:
[----:B------:R-:W-:Y:S05]  /*f380*/  BSYNC.RECONVERGENT B0 ;  /* 0x0000000000007941 */ /* 0x000fea0003800200 */
.L_x_115:
        /* <DEDUP_REMOVED lines=9> */
.L_x_124:
[----:B------:R-:W1:Y:S02]  /*f420*/  LDS R32, [R25] ;  /* 0x0000000019207984 */ /* 0x000e640000000800 */
[----:B-1----:R-:W-:-:S05]  /*f430*/  FADD R33, R17, R32 ;  /* 0x0000002011217221 */ /* 0x002fca0000000000 */
[----:B------:R-:W1:Y:S02]  /*f440*/  ATOMS.CAST.SPIN P0, [R25], R32, R33 ;  /* 0x000000201900758d */ /* 0x000e640001800021 */
[----:B-1----:R-:W-:Y:S05]  /*f450*/  @!P0 BRA `(.L_x_124) ;  /* 0xfffffffc00f08947 */ /* 0x002fea000383ffff */
[----:B------:R-:W-:Y:S05]  /*f460*/  BRA `(.L_x_122) ;  /* 0x00000000002c7947 */ /* 0x000fea0003800000 */
.L_x_123:
[----:B------:R-:W1:Y:S02]  /*f470*/  QSPC.E.D P0, RZ, [R28] ;  /* 0x000000001cff73aa */ /* 0x000e640000000700 */
[----:B-1----:R-:W-:Y:S05]  /*f480*/  @!P0 BRA `(.L_x_125) ;  /* 0x0000000000188947 */ /* 0x002fea0003800000 */
.L_x_126:
[----:B------:R-:W2:Y:S02]  /*f490*/  LD.E R32, [R28] ;  /* 0x000000001c207980 */ /* 0x000ea40000100900 */
[----:B--2---:R-:W-:-:S06]  /*f4a0*/  FADD R33, R17, R32 ;  /* 0x0000002011217221 */ /* 0x004fcc0000000000 */
[----:B------:R-:W2:Y:S02]  /*f4b0*/  ATOM.E.CAST.SPIN PT, R33, [R28], R32, R33 ;  /* 0x000000201c21738b */ /* 0x000ea400019e0121 */
[----:B--2---:R-:W-:-:S13]  /*f4c0*/  ISETP.EQ.U32.AND P0, PT, R33, 0x1, PT ;  /* 0x000000012100780c */ /* 0x004fda0003f02070 */
[----:B------:R-:W-:Y:S05]  /*f4d0*/  @!P0 BRA `(.L_x_126) ;  /* 0xfffffffc00ec8947 */ /* 0x000fea000383ffff */
[----:B------:R-:W-:Y:S05]  /*f4e0*/  BRA `(.L_x_122) ;  /* 0x00000000000c7947 */ /* 0x000fea0003800000 */
.L_x_125:
[----:B------:R-:W2:Y:S02]  /*f4f0*/  LD.E R25, desc[UR8][R28.64] ;  /* 0x000000081c197980 */ /* 0x000ea4000c101900 */
[----:B--2---:R-:W-:-:S05]  /*f500*/  FADD R25, R17, R25 ;  /* 0x0000001911197221 */ /* 0x004fca0000000000 */
[----:B------:R1:W-:Y:S02]  /*f510*/  ST.E desc[UR8][R28.64], R25 ;  /* 0x000000191c007985 */ /* 0x0003e4000c101908 */
.L_x_122:
[----:B------:R-:W-:Y:S05]  /*f520*/  BSYNC.RECONVERGENT B0 ;  /* 0x0000000000007941 */ /* 0x000fea0003800200 */
.L_x_121:
[----:B-1----:R-:W-:Y:S01]  /*f530*/  FFMA R25, R55, R9, R8 ;  /* 0x0000000937197223 */ /* 0x002fe20000000008 */
[----:B------:R-:W-:-:S04]  /*f540*/  IMAD.WIDE R32, R48, 0x4, R30 ;  /* 0x0000000430207825 */ /* 0x000fc800078e021e */
[----:B------:R-:W-:-:S05]  /*f550*/  FADD R25, R25, -R8 ;  /* 0x8000000819197221 */ /* 0x000fca0000000000 */
[----:B------:R1:W-:Y:S01]  /*f560*/  ATOM.E.ADD.F32.FTZ.RN.STRONG.GPU P0, RZ, desc[UR8][R32.64], R25 ;  /* 0x8000001920ff79a2 */ /* 0x0003e2000c10f308 */
[----:B------:R-:W-:Y:S04]  /*f570*/  BSSY.RECONVERGENT B0, `(.L_x_127) ;  /* 0x0000015000007945 */ /* 0x000fe80003800200 */
[----:B-1----:R-:W-:Y:S05]  /*f580*/  @P0 BRA `(.L_x_128) ;  /* 0x00000000004c0947 */ /* 0x002fea0003800000 */
[----:B------:R-:W1:Y:S02]  /*f590*/  QSPC.E.S P0, RZ, [R32] ;  /* 0x0000000020ff73aa */ /* 0x000e640000000500 */
[----:B-1----:R-:W-:Y:S05]  /*f5a0*/  @!P0 BRA `(.L_x_129) ;  /* 0x0000000000188947 */ /* 0x002fea0003800000 */
[----:B------:R-:W-:-:S07]  /*f5b0*/  MOV R34, R32 ;  /* 0x0000002000227202 */ /* 0x000fce0000000f00 */
.L_x_130:
[----:B------:R-:W1:Y:S02]  /*f5c0*/  LDS R32, [R34] ;  /* 0x0000000022207984 */ /* 0x000e640000000800 */
[----:B-1----:R-:W-:-:S05]  /*f5d0*/  FADD R33, R25, R32 ;  /* 0x0000002019217221 */ /* 0x002fca0000000000 */
[----:B------:R-:W1:Y:S02]  /*f5e0*/  ATOMS.CAST.SPIN P0, [R34], R32, R33 ;  /* 0x000000202200758d */ /* 0x000e640001800021 */
[----:B-1----:R-:W-:Y:S05]  /*f5f0*/  @!P0 BRA `(.L_x_130) ;  /* 0xfffffffc00f08947 */ /* 0x002fea000383ffff */
[----:B------:R-:W-:Y:S05]  /*f600*/  BRA `(.L_x_128) ;  /* 0x00000000002c7947 */ /* 0x000fea0003800000 */
.L_x_129:
[----:B------:R-:W1:Y:S02]  /*f610*/  QSPC.E.D P0, RZ, [R32] ;  /* 0x0000000020ff73aa */ /* 0x000e640000000700 */
[----:B-1----:R-:W-:Y:S05]  /*f620*/  @!P0 BRA `(.L_x_131) ;  /* 0x0000000000188947 */ /* 0x002fea0003800000 */
.L_x_132:
[----:B------:R-:W2:Y:S02]  /*f630*/  LD.E R34, [R32] ;  /* 0x0000000020227980 */ /* 0x000ea40000100900 */
[----:B--2---:R-:W-:-:S06]  /*f640*/  FADD R35, R25, R34 ;  /* 0x0000002219237221 */ /* 0x004fcc0000000000 */
[----:B------:R-:W2:Y:S02]  /*f650*/  ATOM.E.CAST.SPIN PT, R35, [R32], R34, R35 ;  /* 0x000000222023738b */ /* 0x000ea400019e0123 */
[----:B--2---:R-:W-:-:S13]  /*f660*/  ISETP.EQ.U32.AND P0, PT, R35, 0x1, PT ;  /* 0x000000012300780c */ /* 0x004fda0003f02070 */
[----:B------:R-:W-:Y:S05]  /*f670*/  @!P0 BRA `(.L_x_132) ;  /* 0xfffffffc00ec8947 */ /* 0x000fea000383ffff */
[----:B------:R-:W-:Y:S05]  /*f680*/  BRA `(.L_x_128) ;  /* 0x00000000000c7947 */ /* 0x000fea0003800000 */
.L_x_131:
[----:B------:R-:W2:Y:S02]  /*f690*/  LD.E R34, desc[UR8][R32.64] ;  /* 0x0000000820227980 */ /* 0x000ea4000c101900 */
[----:B--2---:R-:W-:-:S05]  /*f6a0*/  FADD R34, R25, R34 ;  /* 0x0000002219227221 */ /* 0x004fca0000000000 */
[----:B------:R1:W-:Y:S02]  /*f6b0*/  ST.E desc[UR8][R32.64], R34 ;  /* 0x0000002220007985 */ /* 0x0003e4000c101908 */
.L_x_128:
[----:B------:R-:W-:Y:S05]  /*f6c0*/  BSYNC.RECONVERGENT B0 ;  /* 0x0000000000007941 */ /* 0x000fea0003800200 */
.L_x_127:
[----:B-1----:R-:W-:-:S05]  /*f6d0*/  IMAD.WIDE R32, R48, 0x4, R28 ;  /* 0x0000000430207825 */ /* 0x002fca00078e021c */
[----:B------:R1:W-:Y:S01]  /*f6e0*/  ATOM.E.ADD.F32.FTZ.RN.STRONG.GPU P0, RZ, desc[UR8][R32.64], R17 ;  /* 0x8000001120ff79a2 */ /* 0x0003e2000c10f308 */
[----:B------:R-:W-:Y:S04]  /*f6f0*/  BSSY.RECONVERGENT B0, `(.L_x_133) ;  /* 0x0000015000007945 */ /* 0x000fe80003800200 */
[----:B-1----:R-:W-:Y:S05]  /*f700*/  @P0 BRA `(.L_x_134) ;  /* 0x00000000004c0947 */ /* 0x002fea0003800000 */
[----:B------:R-:W1:Y:S02]  /*f710*/  QSPC.E.S P0, RZ, [R32] ;  /* 0x0000000020ff73aa */ /* 0x000e640000000500 */
[----:B-1----:R-:W-:Y:S05]  /*f720*/  @!P0 BRA `(.L_x_135) ;  /* 0x0000000000188947 */ /* 0x002fea0003800000 */
[----:B------:R-:W-:-:S07]  /*f730*/  MOV R25, R32 ;  /* 0x0000002000197202 */ /* 0x000fce0000000f00 */
.L_x_136:
[----:B------:R-:W1:Y:S02]  /*f740*/  LDS R32, [R25] ;  /* 0x0000000019207984 */ /* 0x000e640000000800 */
[----:B-1----:R-:W-:-:S05]  /*f750*/  FADD R33, R17, R32 ;  /* 0x0000002011217221 */ /* 0x002fca0000000000 */
[----:B------:R-:W1:Y:S02]  /*f760*/  ATOMS.CAST.SPIN P0, [R25], R32, R33 ;  /* 0x000000201900758d */ /* 0x000e640001800021 */
[----:B-1----:R-:W-:Y:S05]  /*f770*/  @!P0 BRA `(.L_x_136) ;  /* 0xfffffffc00f08947 */ /* 0x002fea000383ffff */
[----:B------:R-:W-:Y:S05]  /*f780*/  BRA `(.L_x_134) ;  /* 0x00000000002c7947 */ /* 0x000fea0003800000 */
.L_x_135:
[----:B------:R-:W1:Y:S02]  /*f790*/  QSPC.E.D P0, RZ, [R32] ;  /* 0x0000000020ff73aa */ /* 0x000e640000000700 */
[----:B-1----:R-:W-:Y:S05]  /*f7a0*/  @!P0 BRA `(.L_x_137) ;  /* 0x0000000000188947 */ /* 0x002fea0003800000 */
.L_x_138:
[----:B------:R-:W2:Y:S02]  /*f7b0*/  LD.E R34, [R32] ;  /* 0x0000000020227980 */ /* 0x000ea40000100900 */
[----:B--2---:R-:W-:-:S06]  /*f7c0*/  FADD R35, R17, R34 ;  /* 0x0000002211237221 */ /* 0x004fcc0000000000 */
[----:B------:R-:W2:Y:S02]  /*f7d0*/  ATOM.E.CAST.SPIN PT, R35, [R32], R34, R35 ;  /* 0x000000222023738b */ /* 0x000ea400019e0123 */
[----:B--2---:R-:W-:-:S13]  /*f7e0*/  ISETP.EQ.U32.AND P0, PT, R35, 0x1, PT ;  /* 0x000000012300780c */ /* 0x004fda0003f02070 */
[----:B------:R-:W-:Y:S05]  /*f7f0*/  @!P0 BRA `(.L_x_138) ;  /* 0xfffffffc00ec8947 */ /* 0x000fea000383ffff */
[----:B------:R-:W-:Y:S05]  /*f800*/  BRA `(.L_x_134) ;  /* 0x00000000000c7947 */ /* 0x000fea0003800000 */
.L_x_137:
[----:B------:R-:W2:Y:S02]  /*f810*/  LD.E R25, desc[UR8][R32.64] ;  /* 0x0000000820197980 */ /* 0x000ea4000c101900 */
[----:B--2---:R-:W-:-:S05]  /*f820*/  FADD R25, R17, R25 ;  /* 0x0000001911197221 */ /* 0x004fca0000000000 */
[----:B------:R1:W-:Y:S02]  /*f830*/  ST.E desc[UR8][R32.64], R25 ;  /* 0x0000001920007985 */ /* 0x0003e4000c101908 */
.L_x_134:
[----:B------:R-:W-:Y:S05]  /*f840*/  BSYNC.RECONVERGENT B0 ;  /* 0x0000000000007941 */ /* 0x000fea0003800200 */
.L_x_133:
        /* <DEDUP_REMOVED lines=9> */
.L_x_142:
[----:B------:R-:W1:Y:S02]  /*f8e0*/  LDS R32, [R34] ;  /* 0x0000000022207984 */ /* 0x000e640000000800 */
[----:B-1----:R-:W-:-:S05]  /*f8f0*/  FADD R33, R25, R32 ;  /* 0x0000002019217221 */ /* 0x002fca0000000000 */
[----:B------:R-:W1:Y:S02]  /*f900*/  ATOMS.CAST.SPIN P0, [R34], R32, R33 ;  /* 0x000000202200758d */ /* 0x000e640001800021 */
[----:B-1----:R-:W-:Y:S05]  /*f910*/  @!P0 BRA `(.L_x_142) ;  /* 0xfffffffc00f08947 */ /* 0x002fea000383ffff */
[----:B------:R-:W-:Y:S05]  /*f920*/  BRA `(.L_x_140) ;  /* 0x00000000002c7947 */ /* 0x000fea0003800000 */
.L_x_141:
[----:B------:R-:W1:Y:S02]  /*f930*/  QSPC.E.D P0, RZ, [R32] ;  /* 0x0000000020ff73aa */ /* 0x000e640000000700 */
[----:B-1----:R-:W-:Y:S05]  /*f940*/  @!P0 BRA `(.L_x_143) ;  /* 0x0000000000188947 */ /* 0x002fea0003800000 */
.L_x_144:
[----:B------:R-:W2:Y:S02]  /*f950*/  LD.E R34, [R32] ;  /* 0x0000000020227980 */ /* 0x000ea40000100900 */
[----:B--2---:R-:W-:-:S06]  /*f960*/  FADD R35, R25, R34 ;  /* 0x0000002219237221 */ /* 0x004fcc0000000000 */
[----:B------:R-:W2:Y:S02]  /*f970*/  ATOM.E.CAST.SPIN PT, R35, [R32], R34, R35 ;  /* 0x000000222023738b */ /* 0x000ea400019e0123 */
[----:B--2---:R-:W-:-:S13]  /*f980*/  ISETP.EQ.U32.AND P0, PT, R35, 0x1, PT ;  /* 0x000000012300780c */ /* 0x004fda0003f02070 */
[----:B------:R-:W-:Y:S05]  /*f990*/  @!P0 BRA `(.L_x_144) ;  /* 0xfffffffc00ec8947 */ /* 0x000fea000383ffff */
[----:B------:R-:W-:Y:S05]  /*f9a0*/  BRA `(.L_x_140) ;  /* 0x00000000000c7947 */ /* 0x000fea0003800000 */
.L_x_143:
[----:B------:R-:W2:Y:S02]  /*f9b0*/  LD.E R34, desc[UR8][R32.64] ;  /* 0x0000000820227980 */ /* 0x000ea4000c101900 */
[----:B--2---:R-:W-:-:S05]  /*f9c0*/  FADD R34, R25, R34 ;  /* 0x0000002219227221 */ /* 0x004fca0000000000 */
[----:B------:R1:W-:Y:S02]  /*f9d0*/  ST.E desc[UR8][R32.64], R34 ;  /* 0x0000002220007985 */ /* 0x0003e4000c101908 */
.L_x_140:
[----:B------:R-:W-:Y:S05]  /*f9e0*/  BSYNC.RECONVERGENT B0 ;  /* 0x0000000000007941 */ /* 0x000fea0003800200 */
.L_x_139:
[----:B-1----:R-:W-:-:S05]  /*f9f0*/  IMAD.WIDE R32, R5, 0x4, R28 ;  /* 0x0000000405207825 */ /* 0x002fca00078e021c */
[----:B------:R1:W-:Y:S01]  /*fa00*/  ATOM.E.ADD.F32.FTZ.RN.STRONG.GPU P0, RZ, desc[UR8][R32.64], R17 ;  /* 0x8000001120ff79a2 */ /* 0x0003e2000c10f308 */
[----:B------:R-:W-:Y:S04]  /*fa10*/  BSSY.RECONVERGENT B0, `(.L_x_145) ;  /* 0x0000015000007945 */ /* 0x000fe80003800200 */
[----:B-1----:R-:W-:Y:S05]  /*fa20*/  @P0 BRA `(.L_x_146) ;  /* 0x00000000004c0947 */ /* 0x002fea0003800000 */
[----:B------:R-:W1:Y:S02]  /*fa30*/  QSPC.E.S P0, RZ, [R32] ;  /* 0x0000000020ff73aa */ /* 0x000e640000000500 */
[----:B-1----:R-:W-:Y:S05]  /*fa40*/  @!P0 BRA `(.L_x_147) ;  /* 0x0000000000188947 */ /* 0x002fea0003800000 */
[----:B------:R-:W-:-:S07]  /*fa50*/  MOV R25, R32 ;  /* 0x0000002000197202 */ /* 0x000fce0000000f00 */
.L_x_148:
[----:B------:R-:W1:Y:S02]  /*fa60*/  LDS R32, [R25] ;  /* 0x0000000019207984 */ /* 0x000e640000000800 */
[----:B-1----:R-:W-:-:S05]  /*fa70*/  FADD R33, R17, R32 ;  /* 0x0000002011217221 */ /* 0x002fca0000000000 */
[----:B------:R-:W1:Y:S02]  /*fa80*/  ATOMS.CAST.SPIN P0, [R25], R32, R33 ;  /* 0x000000201900758d */ /* 0x000e640001800021 */
[----:B-1----:R-:W-:Y:S05]  /*fa90*/  @!P0 BRA `(.L_x_148) ;  /* 0xfffffffc00f08947 */ /* 0x002fea000383ffff */
[----:B------:R-:W-:Y:S05]  /*faa0*/  BRA `(.L_x_146) ;  /* 0x00000000002c7947 */ /* 0x000fea0003800000 */
.L_x_147:
[----:B------:R-:W1:Y:S02]  /*fab0*/  QSPC.E.D P0, RZ, [R32] ;  /* 0x0000000020ff73aa */ /* 0x000e640000000700 */
[----:B-1----:R-:W-:Y:S05]  /*fac0*/  @!P0 BRA `(.L_x_149) ;  /* 0x0000000000188947 */ /* 0x002fea0003800000 */
.L_x_150:
[----:B------:R-:W2:Y:S02]  /*fad0*/  LD.E R34, [R32] ;  /* 0x0000000020227980 */ /* 0x000ea40000100900 */
[----:B--2---:R-:W-:-:S06]  /*fae0*/  FADD R35, R17, R34 ;  /* 0x0000002211237221 */ /* 0x004fcc0000000000 */
[----:B------:R-:W2:Y:S02]  /*faf0*/  ATOM.E.CAST.SPIN PT, R35, [R32], R34, R35 ;  /* 0x000000222023738b */ /* 0x000ea400019e0123 */
[----:B--2---:R-:W-:-:S13]  /*fb00*/  ISETP.EQ.U32.AND P0, PT, R35, 0x1, PT ;  /* 0x000000012300780c */ /* 0x004fda0003f02070 */
[----:B------:R-:W-:Y:S05]  /*fb10*/  @!P0 BRA `(.L_x_150) ;  /* 0xfffffffc00ec8947 */ /* 0x000fea000383ffff */
[----:B------:R-:W-:Y:S05]  /*fb20*/  BRA `(.L_x_146) ;  /* 0x00000000000c7947 */ /* 0x000fea0003800000 */
.L_x_149:
[----:B------:R-:W2:Y:S02]  /*fb30*/  LD.E R25, desc[UR8][R32.64] ;  /* 0x0000000820197980 */ /* 0x000ea4000c101900 */
[----:B--2---:R-:W-:-:S05]  /*fb40*/  FADD R25, R17, R25 ;  /* 0x0000001911197221 */ /* 0x004fca0000000000 */
[----:B------:R1:W-:Y:S02]  /*fb50*/  ST.E desc[UR8][R32.64], R25 ;  /* 0x0000001920007985 */ /* 0x0003e4000c101908 */
.L_x_146:
[----:B------:R-:W-:Y:S05]  /*fb60*/  BSYNC.RECONVERGENT B0 ;  /* 0x0000000000007941 */ /* 0x000fea0003800200 */
.L_x_145:
        /* <DEDUP_REMOVED lines=9> */
.L_x_154:
[----:B------:R-:W1:Y:S02]  /*fc00*/  LDS R32, [R34] ;  /* 0x0000000022207984 */ /* 0x000e640000000800 */
[----:B-1----:R-:W-:-:S05]  /*fc10*/  FADD R33, R25, R32 ;  /* 0x0000002019217221 */ /* 0x002fca0000000000 */
[----:B------:R-:W1:Y:S02]  /*fc20*/  ATOMS.CAST.SPIN P0, [R34], R32, R33 ;  /* 0x000000202200758d */ /* 0x000e640001800021 */
[----:B-1----:R-:W-:Y:S05]  /*fc30*/  @!P0 BRA `(.L_x_154) ;  /* 0xfffffffc00f08947 */ /* 0x002fea000383ffff */
[----:B------:R-:W-:Y:S05]  /*fc40*/  BRA `(.L_x_152) ;  /* 0x00000000002c7947 */ /* 0x000fea0003800000 */
.L_x_153:
[----:B------:R-:W1:Y:S02]  /*fc50*/  QSPC.E.D P0, RZ, [R32] ;  /* 0x0000000020ff73aa */ /* 0x000e640000000700 */
[----:B-1----:R-:W-:Y:S05]  /*fc60*/  @!P0 BRA `(.L_x_155) ;  /* 0x0000000000188947 */ /* 0x002fea0003800000 */
.L_x_156:
[----:B------:R-:W2:Y:S02]  /*fc70*/  LD.E R34, [R32] ;  /* 0x0000000020227980 */ /* 0x000ea40000100900 */
[----:B--2---:R-:W-:-:S06]  /*fc80*/  FADD R35, R25, R34 ;  /* 0x0000002219237221 */ /* 0x004fcc0000000000 */
[----:B------:R-:W2:Y:S02]  /*fc90*/  ATOM.E.CAST.SPIN PT, R35, [R32], R34, R35 ;  /* 0x000000222023738b */ /* 0x000ea400019e0123 */
[----:B--2---:R-:W-:-:S13]  /*fca0*/  ISETP.EQ.U32.AND P0, PT, R35, 0x1, PT ;  /* 0x000000012300780c */ /* 0x004fda0003f02070 */
[----:B------:R-:W-:Y:S05]  /*fcb0*/  @!P0 BRA `(.L_x_156) ;  /* 0xfffffffc00ec8947 */ /* 0x000fea000383ffff */
[----:B------:R-:W-:Y:S05]  /*fcc0*/  BRA `(.L_x_152) ;  /* 0x00000000000c7947 */ /* 0x000fea0003800000 */
.L_x_155:
[----:B------:R-:W2:Y:S02]  /*fcd0*/  LD.E R34, desc[UR8][R32.64] ;  /* 0x0000000820227980 */ /* 0x000ea4000c101900 */
[----:B--2---:R-:W-:-:S05]  /*fce0*/  FADD R34, R25, R34 ;  /* 0x0000002219227221 */ /* 0x004fca0000000000 */
[----:B------:R1:W-:Y:S02]  /*fcf0*/  ST.E desc[UR8][R32.64], R34 ;  /* 0x0000002220007985 */ /* 0x0003e4000c101908 */
.L_x_152:
[----:B------:R-:W-:Y:S05]  /*fd00*/  BSYNC.RECONVERGENT B0 ;  /* 0x0000000000007941 */ /* 0x000fea0003800200 */
.L_x_151:
[----:B-1----:R-:W-:-:S05]  /*fd10*/  IMAD.WIDE R32, R2, 0x4, R28 ;  /* 0x0000000402207825 */ /* 0x002fca00078e021c */
[----:B------:R1:W-:Y:S01]  /*fd20*/  ATOM.E.ADD.F32.FTZ.RN.STRONG.GPU P0, RZ, desc[UR8][R32.64], R17 ;  /* 0x8000001120ff79a2 */ /* 0x0003e2000c10f308 */
[----:B------:R-:W-:Y:S04]  /*fd30*/  BSSY.RECONVERGENT B0, `(.L_x_157) ;  /* 0x0000015000007945 */ /* 0x000fe80003800200 */
[----:B-1----:R-:W-:Y:S05]  /*fd40*/  @P0 BRA `(.L_x_158) ;  /* 0x00000000004c0947 */ /* 0x002fea0003800000 */
[----:B------:R-:W1:Y:S02]  /*fd50*/  QSPC.E.S P0, RZ, [R32] ;  /* 0x0000000020ff73aa */ /* 0x000e640000000500 */
[----:B-1----:R-:W-:Y:S05]  /*fd60*/  @!P0 BRA `(.L_x_159) ;  /* 0x0000000000188947 */ /* 0x002fea0003800000 */
[----:B------:R-:W-:-:S07]  /*fd70*/  MOV R25, R32 ;  /* 0x0000002000197202 */ /* 0x000fce0000000f00 */
.L_x_160:
[----:B------:R-:W1:Y:S02]  /*fd80*/  LDS R32, [R25] ;  /* 0x0000000019207984 */ /* 0x000e640000000800 */
[----:B-1----:R-:W-:-:S05]  /*fd90*/  FADD R33, R17, R32 ;  /* 0x0000002011217221 */ /* 0x002fca0000000000 */
[----:B------:R-:W1:Y:S02]  /*fda0*/  ATOMS.CAST.SPIN P0, [R25], R32, R33 ;  /* 0x000000201900758d */ /* 0x000e640001800021 */
[----:B-1----:R-:W-:Y:S05]  /*fdb0*/  @!P0 BRA `(.L_x_160) ;  /* 0xfffffffc00f08947 */ /* 0x002fea000383ffff */
[----:B------:R-:W-:Y:S05]  /*fdc0*/  BRA `(.L_x_158) ;  /* 0x00000000002c7947 */ /* 0x000fea0003800000 */
.L_x_159:
[----:B------:R-:W1:Y:S02]  /*fdd0*/  QSPC.E.D P0, RZ, [R32] ;  /* 0x0000000020ff73aa */ /* 0x000e640000000700 */
[----:B-1----:R-:W-:Y:S05]  /*fde0*/  @!P0 BRA `(.L_x_161) ;  /* 0x0000000000188947 */ /* 0x002fea0003800000 */
.L_x_162:
[----:B------:R-:W2:Y:S02]  /*fdf0*/  LD.E R34, [R32] ;  /* 0x0000000020227980 */ /* 0x000ea40000100900 */
[----:B--2---:R-:W-:-:S06]  /*fe00*/  FADD R35, R17, R34 ;  /* 0x0000002211237221 */ /* 0x004fcc0000000000 */
[----:B------:R-:W2:Y:S02]  /*fe10*/  ATOM.E.CAST.SPIN PT, R35, [R32], R34, R35 ;  /* 0x000000222023738b */ /* 0x000ea400019e0123 */
[----:B--2---:R-:W-:-:S13]  /*fe20*/  ISETP.EQ.U32.AND P0, PT, R35, 0x1, PT ;  /* 0x000000012300780c */ /* 0x004fda0003f02070 */
[----:B------:R-:W-:Y:S05]  /*fe30*/  @!P0 BRA `(.L_x_162) ;  /* 0xfffffffc00ec8947 */ /* 0x000fea000383ffff */
[----:B------:R-:W-:Y:S05]  /*fe40*/  BRA `(.L_x_158) ;  /* 0x00000000000c7947 */ /* 0x000fea0003800000 */
.L_x_161:
[----:B------:R-:W2:Y:S02]  /*fe50*/  LD.E R25, desc[UR8][R32.64] ;  /* 0x0000000820197980 */ /* 0x000ea4000c101900 */
[----:B--2---:R-:W-:-:S05]  /*fe60*/  FADD R25, R17, R25 ;  /* 0x0000001911197221 */ /* 0x004fca0000000000 */
[----:B------:R1:W-:Y:S02]  /*fe70*/  ST.E desc[UR8][R32.64], R25 ;  /* 0x0000001920007985 */ /* 0x0003e4000c101908 */
.L_x_158:
[----:B------:R-:W-:Y:S05]  /*fe80*/  BSYNC.RECONVERGENT B0 ;  /* 0x0000000000007941 */ /* 0x000fea0003800200 */
.L_x_157:
        /* <DEDUP_REMOVED lines=9> */
.L_x_166:
[----:B------:R-:W1:Y:S02]  /*ff20*/  LDS R32, [R34] ;  /* 0x0000000022207984 */ /* 0x000e640000000800 */
[----:B-1----:R-:W-:-:S05]  /*ff30*/  FADD R33, R25, R32 ;  /* 0x0000002019217221 */ /* 0x002fca0000000000 */
[----:B------:R-:W1:Y:S02]  /*ff40*/  ATOMS.CAST.SPIN P0, [R34], R32, R33 ;  /* 0x000000202200758d */ /* 0x000e640001800021 */
[----:B-1----:R-:W-:Y:S05]  /*ff50*/  @!P0 BRA `(.L_x_166) ;  /* 0xfffffffc00f08947 */ /* 0x002fea000383ffff */
[----:B------:R-:W-:Y:S05]  /*ff60*/  BRA `(.L_x_164) ;  /* 0x00000000002c7947 */ /* 0x000fea0003800000 */
.L_x_165:
[----:B------:R-:W1:Y:S02]  /*ff70*/  QSPC.E.D P0, RZ, [R32] ;  /* 0x0000000020ff73aa */ /* 0x000e640000000700 */
[----:B-1----:R-:W-:Y:S05]  /*ff80*/  @!P0 BRA `(.L_x_167) ;  /* 0x0000000000188947 */ /* 0x002fea0003800000 */
.L_x_168:
[----:B------:R-:W2:Y:S02]  /*ff90*/  LD.E R34, [R32] ;  /* 0x0000000020227980 */ /* 0x000ea40000100900 */
[----:B--2---:R-:W-:-:S06]  /*ffa0*/  FADD R35, R25, R34 ;  /* 0x0000002219237221 */ /* 0x004fcc0000000000 */
[----:B------:R-:W2:Y:S02]  /*ffb0*/  ATOM.E.CAST.SPIN PT, R35, [R32], R34, R35 ;  /* 0x000000222023738b */ /* 0x000ea400019e0123 */
[----:B--2---:R-:W-:-:S13]  /*ffc0*/  ISETP.EQ.U32.AND P0, PT, R35, 0x1, PT ;  /* 0x000000012300780c */ /* 0x004fda0003f02070 */
[----:B------:R-:W-:Y:S05]  /*ffd0*/  @!P0 BRA `(.L_x_168) ;  /* 0xfffffffc00ec8947 */ /* 0x000fea000383ffff */
[----:B------:R-:W-:Y:S05]  /*ffe0*/  BRA `(.L_x_164) ;  /* 0x00000000000c7947 */ /* 0x000fea0003800000 */
.L_x_167:
[----:B------:R-:W2:Y:S02]  /*fff0*/  LD.E R34, desc[UR8][R32.64] ;  /* 0x0000000820227980 */ /* 0x000ea4000c101900 */
[----:B--2---:R-:W-:-:S05]  /*10000*/  FADD R34, R25, R34 ;  /* 0x0000002219227221 */ /* 0x004fca0000000000 */
[----:B------:R1:W-:Y:S02]  /*10010*/  ST.E desc[UR8][R32.64], R34 ;  /* 0x0000002220007985 */ /* 0x0003e4000c101908 */
.L_x_164:
[----:B------:R-:W-:Y:S05]  /*10020*/  BSYNC.RECONVERGENT B0 ;  /* 0x0000000000007941 */ /* 0x000fea0003800200 */
.L_x_163:
[----:B-1----:R-:W-:-:S05]  /*10030*/  IMAD.WIDE R32, R0, 0x4, R28 ;  /* 0x0000000400207825 */ /* 0x002fca00078e021c */
[----:B------:R1:W-:Y:S01]  /*10040*/  ATOM.E.ADD.F32.FTZ.RN.STRONG.GPU P0, RZ, desc[UR8][R32.64], R17 ;  /* 0x8000001120ff79a2 */ /* 0x0003e2000c10f308 */
[----:B------:R-:W-:Y:S04]  /*10050*/  BSSY.RECONVERGENT B0, `(.L_x_169) ;  /* 0x0000015000007945 */ /* 0x000fe80003800200 */
[----:B-1----:R-:W-:Y:S05]  /*10060*/  @P0 BRA `(.L_x_170) ;  /* 0x00000000004c0947 */ /* 0x002fea0003800000 */
[----:B------:R-:W1:Y:S02]  /*10070*/  QSPC.E.S P0, RZ, [R32] ;  /* 0x0000000020ff73aa */ /* 0x000e640000000500 */
[----:B-1----:R-:W-:Y:S05]  /*10080*/  @!P0 BRA `(.L_x_171) ;  /* 0x0000000000188947 */ /* 0x002fea0003800000 */
[----:B------:R-:W-:-:S07]  /*10090*/  MOV R25, R32 ;  /* 0x0000002000197202 */ /* 0x000fce0000000f00 */
.L_x_172:
[----:B------:R-:W1:Y:S02]  /*100a0*/  LDS R32, [R25] ;  /* 0x0000000019207984 */ /* 0x000e640000000800 */
[----:B-1----:R-:W-:-:S05]  /*100b0*/  FADD R33, R17, R32 ;  /* 0x0000002011217221 */ /* 0x002fca0000000000 */
[----:B------:R-:W1:Y:S02]  /*100c0*/  ATOMS.CAST.SPIN P0, [R25], R32, R33 ;  /* 0x000000201900758d */ /* 0x000e640001800021 */
[----:B-1----:R-:W-:Y:S05]  /*100d0*/  @!P0 BRA `(.L_x_172) ;  /* 0xfffffffc00f08947 */ /* 0x002fea000383ffff */
[----:B------:R-:W-:Y:S05]  /*100e0*/  BRA `(.L_x_170) ;  /* 0x00000000002c7947 */ /* 0x000fea0003800000 */
.L_x_171:
[----:B------:R-:W1:Y:S02]  /*100f0*/  QSPC.E.D P0, RZ, [R32] ;  /* 0x0000000020ff73aa */ /* 0x000e640000000700 */
[----:B-1----:R-:W-:Y:S05]  /*10100*/  @!P0 BRA `(.L_x_173) ;  /* 0x0000000000188947 */ /* 0x002fea0003800000 */
.L_x_174:
[----:B------:R-:W2:Y:S02]  /*10110*/  LD.E R34, [R32] ;  /* 0x0000000020227980 */ /* 0x000ea40000100900 */
[----:B--2---:R-:W-:-:S06]  /*10120*/  FADD R35, R17, R34 ;  /* 0x0000002211237221 */ /* 0x004fcc0000000000 */
[----:B------:R-:W2:Y:S02]  /*10130*/  ATOM.E.CAST.SPIN PT, R35, [R32], R34, R35 ;  /* 0x000000222023738b */ /* 0x000ea400019e0123 */
[----:B--2---:R-:W-:-:S13]  /*10140*/  ISETP.EQ.U32.AND P0, PT, R35, 0x1, PT ;  /* 0x000000012300780c */ /* 0x004fda0003f02070 */
[----:B------:R-:W-:Y:S05]  /*10150*/  @!P0 BRA `(.L_x_174) ;  /* 0xfffffffc00ec8947 */ /* 0x000fea000383ffff */
[----:B------:R-:W-:Y:S05]  /*10160*/  BRA `(.L_x_170) ;  /* 0x00000000000c7947 */ /* 0x000fea0003800000 */
.L_x_173:
[----:B------:R-:W2:Y:S02]  /*10170*/  LD.E R25, desc[UR8][R32.64] ;  /* 0x0000000820197980 */ /* 0x000ea4000c101900 */
[----:B--2---:R-:W-:-:S05]  /*10180*/  FADD R25, R17, R25 ;  /* 0x0000001911197221 */ /* 0x004fca0000000000 */
[----:B------:R1:W-:Y:S02]  /*10190*/  ST.E desc[UR8][R32.64], R25 ;  /* 0x0000001920007985 */ /* 0x0003e4000c101908 */
.L_x_170:
[----:B------:R-:W-:Y:S05]  /*101a0*/  BSYNC.RECONVERGENT B0 ;  /* 0x0000000000007941 */ /* 0x000fea0003800200 */
.L_x_169:
        /* <DEDUP_REMOVED lines=9> */
.L_x_178:
[----:B------:R-:W1:Y:S02]  /*10240*/  LDS R32, [R34] ;  /* 0x0000000022207984 */ /* 0x000e640000000800 */
[----:B-1----:R-:W-:-:S05]  /*10250*/  FADD R33, R25, R32 ;  /* 0x0000002019217221 */ /* 0x002fca0000000000 */
[----:B------:R-:W1:Y:S02]  /*10260*/  ATOMS.CAST.SPIN P0, [R34], R32, R33 ;  /* 0x000000202200758d */ /* 0x000e640001800021 */
[----:B-1----:R-:W-:Y:S05]  /*10270*/  @!P0 BRA `(.L_x_178) ;  /* 0xfffffffc00f08947 */ /* 0x002fea000383ffff */
[----:B------:R-:W-:Y:S05]  /*10280*/  BRA `(.L_x_176) ;  /* 0x00000000002c7947 */ /* 0x000fea0003800000 */
.L_x_177:
[----:B------:R-:W1:Y:S02]  /*10290*/  QSPC.E.D P0, RZ, [R32] ;  /* 0x0000000020ff73aa */ /* 0x000e640000000700 */
[----:B-1----:R-:W-:Y:S05]  /*102a0*/  @!P0 BRA `(.L_x_179) ;  /* 0x0000000000188947 */ /* 0x002fea0003800000 */
.L_x_180:
[----:B------:R-:W2:Y:S02]  /*102b0*/  LD.E R34, [R32] ;  /* 0x0000000020227980 */ /* 0x000ea40000100900 */
[----:B--2---:R-:W-:-:S06]  /*102c0*/  FADD R35, R25, R34 ;  /* 0x0000002219237221 */ /* 0x004fcc0000000000 */
[----:B------:R-:W2:Y:S02]  /*102d0*/  ATOM.E.CAST.SPIN PT, R35, [R32], R34, R35 ;  /* 0x000000222023738b */ /* 0x000ea400019e0123 */
[----:B--2---:R-:W-:-:S13]  /*102e0*/  ISETP.EQ.U32.AND P0, PT, R35, 0x1, PT ;  /* 0x000000012300780c */ /* 0x004fda0003f02070 */
[----:B------:R-:W-:Y:S05]  /*102f0*/  @!P0 BRA `(.L_x_180) ;  /* 0xfffffffc00ec8947 */ /* 0x000fea000383ffff */
[----:B------:R-:W-:Y:S05]  /*10300*/  BRA `(.L_x_176) ;  /* 0x00000000000c7947 */ /* 0x000fea0003800000 */
.L_x_179:
[----:B------:R-:W2:Y:S02]  /*10310*/  LD.E R34, desc[UR8][R32.64] ;  /* 0x0000000820227980 */ /* 0x000ea4000c101900 */
[----:B--2---:R-:W-:-:S05]  /*10320*/  FADD R34, R25, R34 ;  /* 0x0000002219227221 */ /* 0x004fca0000000000 */
[----:B------:R1:W-:Y:S02]  /*10330*/  ST.E desc[UR8][R32.64], R34 ;  /* 0x0000002220007985 */ /* 0x0003e4000c101908 */
.L_x_176:
[----:B------:R-:W-:Y:S05]  /*10340*/  BSYNC.RECONVERGENT B0 ;  /* 0x0000000000007941 */ /* 0x000fea0003800200 */
.L_x_175:
[----:B-1----:R-:W-:-:S05]  /*10350*/  IMAD.WIDE R32, R4, 0x4, R28 ;  /* 0x0000000404207825 */ /* 0x002fca00078e021c */
[----:B------:R1:W-:Y:S01]  /*10360*/  ATOM.E.ADD.F32.FTZ.RN.STRONG.GPU P0, RZ, desc[UR8][R32.64], R17 ;  /* 0x8000001120ff79a2 */ /* 0x0003e2000c10f308 */
[----:B------:R-:W-:Y:S04]  /*10370*/  BSSY.RECONVERGENT B0, `(.L_x_181) ;  /* 0x0000015000007945 */ /* 0x000fe80003800200 */
[----:B-1----:R-:W-:Y:S05]  /*10380*/  @P0 BRA `(.L_x_182) ;  /* 0x00000000004c0947 */ /* 0x002fea0003800000 */
[----:B------:R-:W1:Y:S02]  /*10390*/  QSPC.E.S P0, RZ, [R32] ;  /* 0x0000000020ff73aa */ /* 0x000e640000000500 */
[----:B-1----:R-:W-:Y:S05]  /*103a0*/  @!P0 BRA `(.L_x_183) ;  /* 0x0000000000188947 */ /* 0x002fea0003800000 */
[----:B------:R-:W-:-:S07]  /*103b0*/  MOV R25, R32 ;  /* 0x0000002000197202 */ /* 0x000fce0000000f00 */
.L_x_184:
[----:B------:R-:W1:Y:S02]  /*103c0*/  LDS R32, [R25] ;  /* 0x0000000019207984 */ /* 0x000e640000000800 */
[----:B-1----:R-:W-:-:S05]  /*103d0*/  FADD R33, R17, R32 ;  /* 0x0000002011217221 */ /* 0x002fca0000000000 */
[----:B------:R-:W1:Y:S02]  /*103e0*/  ATOMS.CAST.SPIN P0, [R25], R32, R33 ;  /* 0x000000201900758d */ /* 0x000e640001800021 */
[----:B-1----:R-:W-:Y:S05]  /*103f0*/  @!P0 BRA `(.L_x_184) ;  /* 0xfffffffc00f08947 */ /* 0x002fea000383ffff */
[----:B------:R-:W-:Y:S05]  /*10400*/  BRA `(.L_x_182) ;  /* 0x00000000002c7947 */ /* 0x000fea0003800000 */
.L_x_183:
[----:B------:R-:W1:Y:S02]  /*10410*/  QSPC.E.D P0, RZ, [R32] ;  /* 0x0000000020ff73aa */ /* 0x000e640000000700 */
[----:B-1----:R-:W-:Y:S05]  /*10420*/  @!P0 BRA `(.L_x_185) ;  /* 0x0000000000188947 */ /* 0x002fea0003800000 */
.L_x_186:
[----:B------:R-:W2:Y:S02]  /*10430*/  LD.E R34, [R32] ;  /* 0x0000000020227980 */ /* 0x000ea40000100900 */
[----:B--2---:R-:W-:-:S06]  /*10440*/  FADD R35, R17, R34 ;  /* 0x0000002211237221 */ /* 0x004fcc0000000000 */
[----:B------:R-:W2:Y:S02]  /*10450*/  ATOM.E.CAST.SPIN PT, R35, [R32], R34, R35 ;  /* 0x000000222023738b */ /* 0x000ea400019e0123 */
[----:B--2---:R-:W-:-:S13]  /*10460*/  ISETP.EQ.U32.AND P0, PT, R35, 0x1, PT ;  /* 0x000000012300780c */ /* 0x004fda0003f02070 */
[----:B------:R-:W-:Y:S05]  /*10470*/  @!P0 BRA `(.L_x_186) ;  /* 0xfffffffc00ec8947 */ /* 0x000fea000383ffff */
[----:B------:R-:W-:Y:S05]  /*10480*/  BRA `(.L_x_182) ;  /* 0x00000000000c7947 */ /* 0x000fea0003800000 */
.L_x_185:
[----:B------:R-:W2:Y:S02]  /*10490*/  LD.E R25, desc[UR8][R32.64] ;  /* 0x0000000820197980 */ /* 0x000ea4000c101900 */
[----:B--2---:R-:W-:-:S05]  /*104a0*/  FADD R25, R17, R25 ;  /* 0x0000001911197221 */ /* 0x004fca0000000000 */
[----:B------:R1:W-:Y:S02]  /*104b0*/  ST.E desc[UR8][R32.64], R25 ;  /* 0x0000001920007985 */ /* 0x0003e4000c101908 */
.L_x_182:
[----:B------:R-:W-:Y:S05]  /*104c0*/  BSYNC.RECONVERGENT B0 ;  /* 0x0000000000007941 */ /* 0x000fea0003800200 */
.L_x_181:
        /* <DEDUP_REMOVED lines=9> */
.L_x_190:
[----:B------:R-:W1:Y:S02]  /*10560*/  LDS R32, [R25] ;  /* 0x0000000019207984 */ /* 0x000e640000000800 */
[----:B-1----:R-:W-:-:S05]  /*10570*/  FADD R33, R15, R32 ;  /* 0x000000200f217221 */ /* 0x002fca0000000000 */
[----:B------:R-:W1:Y:S02]  /*10580*/  ATOMS.CAST.SPIN P0, [R25], R32, R33 ;  /* 0x000000201900758d */ /* 0x000e640001800021 */
[----:B-1----:R-:W-:Y:S05]  /*10590*/  @!P0 BRA `(.L_x_190) ;  /* 0xfffffffc00f08947 */ /* 0x002fea000383ffff */
[----:B------:R-:W-:Y:S05]  /*105a0*/  BRA `(.L_x_188) ;  /* 0x00000000002c7947 */ /* 0x000fea0003800000 */
.L_x_189:
[----:B------:R-:W1:Y:S02]  /*105b0*/  QSPC.E.D P0, RZ, [R32] ;  /* 0x0000000020ff73aa */ /* 0x000e640000000700 */
[----:B-1----:R-:W-:Y:S05]  /*105c0*/  @!P0 BRA `(.L_x_191) ;  /* 0x0000000000188947 */ /* 0x002fea0003800000 */
.L_x_192:
[----:B------:R-:W2:Y:S02]  /*105d0*/  LD.E R34, [R32] ;  /* 0x0000000020227980 */ /* 0x000ea40000100900 */
[----:B--2---:R-:W-:-:S06]  /*105e0*/  FADD R35, R15, R34 ;  /* 0x000000220f237221 */ /* 0x004fcc0000000000 */
[----:B------:R-:W2:Y:S02]  /*105f0*/  ATOM.E.CAST.SPIN PT, R35, [R32], R34, R35 ;  /* 0x000000222023738b */ /* 0x000ea400019e0123 */
[----:B--2---:R-:W-:-:S13]  /*10600*/  ISETP.EQ.U32.AND P0, PT, R35, 0x1, PT ;  /* 0x000000012300780c */ /* 0x004fda0003f02070 */
[----:B------:R-:W-:Y:S05]  /*10610*/  @!P0 BRA `(.L_x_192) ;  /* 0xfffffffc00ec8947 */ /* 0x000fea000383ffff */
[----:B------:R-:W-:Y:S05]  /*10620*/  BRA `(.L_x_188) ;  /* 0x00000000000c7947 */ /* 0x000fea0003800000 */
.L_x_191:
[----:B------:R-:W2:Y:S02]  /*10630*/  LD.E R25, desc[UR8][R32.64] ;  /* 0x0000000820197980 */ /* 0x000ea4000c101900 */
[----:B--2---:R-:W-:-:S05]  /*10640*/  FADD R25, R15, R25 ;  /* 0x000000190f197221 */ /* 0x004fca0000000000 */
[----:B------:R1:W-:Y:S02]  /*10650*/  ST.E desc[UR8][R32.64], R25 ;  /* 0x0000001920007985 */ /* 0x0003e4000c101908 */
.L_x_188:
[----:B------:R-:W-:Y:S05]  /*10660*/  BSYNC.RECONVERGENT B0 ;  /* 0x0000000000007941 */ /* 0x000fea0003800200 */
.L_x_187:
[----:B-1----:R-:W-:-:S05]  /*10670*/  IMAD.WIDE R32, R3, 0x4, R28 ;  /* 0x0000000403207825 */ /* 0x002fca00078e021c */
[----:B------:R1:W-:Y:S01]  /*10680*/  ATOM.E.ADD.F32.FTZ.RN.STRONG.GPU P0, RZ, desc[UR8][R32.64], R17 ;  /* 0x8000001120ff79a2 */ /* 0x0003e2000c10f308 */
[----:B------:R-:W-:Y:S04]  /*10690*/  BSSY.RECONVERGENT B0, `(.L_x_193) ;  /* 0x0000015000007945 */ /* 0x000fe80003800200 */
[----:B-1----:R-:W-:Y:S05]  /*106a0*/  @P0 BRA `(.L_x_194) ;  /* 0x00000000004c0947 */ /* 0x002fea0003800000 */
[----:B------:R-:W1:Y:S02]  /*106b0*/  QSPC.E.S P0, RZ, [R32] ;  /* 0x0000000020ff73aa */ /* 0x000e640000000500 */
[----:B-1----:R-:W-:Y:S05]  /*106c0*/  @!P0 BRA `(.L_x_195) ;  /* 0x0000000000188947 */ /* 0x002fea0003800000 */
[----:B------:R-:W-:-:S07]  /*106d0*/  MOV R15, R32 ;  /* 0x00000020000f7202 */ /* 0x000fce0000000f00 */
.L_x_196:
[----:B------:R-:W1:Y:S02]  /*106e0*/  LDS R32, [R15] ;  /* 0x000000000f207984 */ /* 0x000e640000000800 */
[----:B-1----:R-:W-:-:S05]  /*106f0*/  FADD R33, R17, R32 ;  /* 0x0000002011217221 */ /* 0x002fca0000000000 */
[----:B------:R-:W1:Y:S02]  /*10700*/  ATOMS.CAST.SPIN P0, [R15], R32, R33 ;  /* 0x000000200f00758d */ /* 0x000e640001800021 */
[----:B-1----:R-:W-:Y:S05]  /*10710*/  @!P0 BRA `(.L_x_196) ;  /* 0xfffffffc00f08947 */ /* 0x002fea000383ffff */
[----:B------:R-:W-:Y:S05]  /*10720*/  BRA `(.L_x_194) ;  /* 0x00000000002c7947 */ /* 0x000fea0003800000 */
.L_x_195:
[----:B------:R-:W1:Y:S02]  /*10730*/  QSPC.E.D P0, RZ, [R32] ;  /* 0x0000000020ff73aa */ /* 0x000e640000000700 */
[----:B-1----:R-:W-:Y:S05]  /*10740*/  @!P0 BRA `(.L_x_197) ;  /* 0x0000000000188947 */ /* 0x002fea0003800000 */
.L_x_198:
[----:B------:R-:W2:Y:S02]  /*10750*/  LD.E R34, [R32] ;  /* 0x0000000020227980 */ /* 0x000ea40000100900 */
[----:B--2---:R-:W-:-:S06]  /*10760*/  FADD R35, R17, R34 ;  /* 0x0000002211237221 */ /* 0x004fcc0000000000 */
[----:B------:R-:W2:Y:S02]  /*10770*/  ATOM.E.CAST.SPIN PT, R35, [R32], R34, R35 ;  /* 0x000000222023738b */ /* 0x000ea400019e0123 */
[----:B--2---:R-:W-:-:S13]  /*10780*/  ISETP.EQ.U32.AND P0, PT, R35, 0x1, PT ;  /* 0x000000012300780c */ /* 0x004fda0003f02070 */
[----:B------:R-:W-:Y:S05]  /*10790*/  @!P0 BRA `(.L_x_198) ;  /* 0xfffffffc00ec8947 */ /* 0x000fea000383ffff */
[----:B------:R-:W-:Y:S05]  /*107a0*/  BRA `(.L_x_194) ;  /* 0x00000000000c7947 */ /* 0x000fea0003800000 */
.L_x_197:
[----:B------:R-:W2:Y:S02]  /*107b0*/  LD.E R15, desc[UR8][R32.64] ;  /* 0x00000008200f7980 */ /* 0x000ea4000c101900 */
[----:B--2---:R-:W-:-:S05]  /*107c0*/  FADD R15, R17, R15 ;  /* 0x0000000f110f7221 */ /* 0x004fca0000000000 */
[----:B------:R1:W-:Y:S02]  /*107d0*/  ST.E desc[UR8][R32.64], R15 ;  /* 0x0000000f20007985 */ /* 0x0003e4000c101908 */
.L_x_194:
[----:B------:R-:W-:Y:S05]  /*107e0*/  BSYNC.RECONVERGENT B0 ;  /* 0x0000000000007941 */ /* 0x000fea0003800200 */
.L_x_193:
[----:B------:R-:W2:Y:S01]  /*107f0*/  LDL R25, [R1+0x74] ;  /* 0x0000740001197983 */ /* 0x000ea20000100800 */
[----:B-1----:R-:W-:-:S04]  /*10800*/  FFMA R15, R19, R9, R8 ;  /* 0x00000009130f7223 */ /* 0x002fc80000000008 */
        /* <DEDUP_REMOVED lines=8> */
.L_x_202:
[----:B------:R-:W1:Y:S02]  /*10890*/  LDS R30, [R19] ;  /* 0x00000000131e7984 */ /* 0x000e640000000800 */
[----:B-1----:R-:W-:-:S05]  /*108a0*/  FADD R31, R15, R30 ;  /* 0x0000001e0f1f7221 */ /* 0x002fca0000000000 */
[----:B------:R-:W1:Y:S02]  /*108b0*/  ATOMS.CAST.SPIN P0, [R19], R30, R31 ;  /* 0x0000001e1300758d */ /* 0x000e64000180001f */
[----:B-1----:R-:W-:Y:S05]  /*108c0*/  @!P0 BRA `(.L_x_202) ;  /* 0xfffffffc00f08947 */ /* 0x002fea000383ffff */
[----:B------:R-:W-:Y:S05]  /*108d0*/  BRA `(.L_x_200) ;  /* 0x00000000002c7947 */ /* 0x000fea0003800000 */
.L_x_201:
[----:B------:R-:W1:Y:S02]  /*108e0*/  QSPC.E.D P0, RZ, [R30] ;  /* 0x000000001eff73aa */ /* 0x000e640000000700 */
[----:B-1----:R-:W-:Y:S05]  /*108f0*/  @!P0 BRA `(.L_x_203) ;  /* 0x0000000000188947 */ /* 0x002fea0003800000 */
.L_x_204:
[----:B------:R-:W2:Y:S02]  /*10900*/  LD.E R32, [R30] ;  /* 0x000000001e207980 */ /* 0x000ea40000100900 */
[----:B--2---:R-:W-:-:S06]  /*10910*/  FADD R33, R15, R32 ;  /* 0x000000200f217221 */ /* 0x004fcc0000000000 */
[----:B------:R-:W2:Y:S02]  /*10920*/  ATOM.E.CAST.SPIN PT, R33, [R30], R32, R33 ;  /* 0x000000201e21738b */ /* 0x000ea400019e0121 */
[----:B--2---:R-:W-:-:S13]  /*10930*/  ISETP.EQ.U32.AND P0, PT, R33, 0x1, PT ;  /* 0x000000012100780c */ /* 0x004fda0003f02070 */
[----:B------:R-:W-:Y:S05]  /*10940*/  @!P0 BRA `(.L_x_204) ;  /* 0xfffffffc00ec8947 */ /* 0x000fea000383ffff */
[----:B------:R-:W-:Y:S05]  /*10950*/  BRA `(.L_x_200) ;  /* 0x00000000000c7947 */ /* 0x000fea0003800000 */
.L_x_203:
[----:B------:R-:W2:Y:S02]  /*10960*/  LD.E R19, desc[UR8][R30.64] ;  /* 0x000000081e137980 */ /* 0x000ea4000c101900 */
[----:B--2---:R-:W-:-:S05]  /*10970*/  FADD R19, R15, R19 ;  /* 0x000000130f137221 */ /* 0x004fca0000000000 */
[----:B------:R1:W-:Y:S02]  /*10980*/  ST.E desc[UR8][R30.64], R19 ;  /* 0x000000131e007985 */ /* 0x0003e4000c101908 */
.L_x_200:
[----:B------:R-:W-:Y:S05]  /*10990*/  BSYNC.RECONVERGENT B0 ;  /* 0x0000000000007941 */ /* 0x000fea0003800200 */
.L_x_199:
        /* <DEDUP_REMOVED lines=8> */
.L_x_208:
[----:B------:R-:W2:Y:S02]  /*10a20*/  LDS R28, [R15] ;  /* 0x000000000f1c7984 */ /* 0x000ea40000000800 */
[----:B--2---:R-:W-:-:S05]  /*10a30*/  FADD R29, R17, R28 ;  /* 0x0000001c111d7221 */ /* 0x004fca0000000000 */
[----:B------:R-:W2:Y:S02]  /*10a40*/  ATOMS.CAST.SPIN P0, [R15], R28, R29 ;  /* 0x0000001c0f00758d */ /* 0x000ea4000180001d */
[----:B--2---:R-:W-:Y:S05]  /*10a50*/  @!P0 BRA `(.L_x_208) ;  /* 0xfffffffc00f08947 */ /* 0x004fea000383ffff */
[----:B------:R-:W-:Y:S05]  /*10a60*/  BRA `(.L_x_206) ;  /* 0x00000000002c7947 */ /* 0x000fea0003800000 */
.L_x_207:
[----:B------:R-:W2:Y:S02]  /*10a70*/  QSPC.E.D P0, RZ, [R28] ;  /* 0x000000001cff73aa */ /* 0x000ea40000000700 */
[----:B--2---:R-:W-:Y:S05]  /*10a80*/  @!P0 BRA `(.L_x_209) ;  /* 0x0000000000188947 */ /* 0x004fea0003800000 */
.L_x_210:
[----:B-1----:R-:W2:Y:S02]  /*10a90*/  LD.E R30, [R28] ;  /* 0x000000001c1e7980 */ /* 0x002ea40000100900 */
[----:B--2---:R-:W-:-:S06]  /*10aa0*/  FADD R31, R17, R30 ;  /* 0x0000001e111f7221 */ /* 0x004fcc0000000000 */
[----:B------:R-:W2:Y:S02]  /*10ab0*/  ATOM.E.CAST.SPIN PT, R31, [R28], R30, R31 ;  /* 0x0000001e1c1f738b */ /* 0x000ea400019e011f */
[----:B--2---:R-:W-:-:S13]  /*10ac0*/  ISETP.EQ.U32.AND P0, PT, R31, 0x1, PT ;  /* 0x000000011f00780c */ /* 0x004fda0003f02070 */
[----:B------:R-:W-:Y:S05]  /*10ad0*/  @!P0 BRA `(.L_x_210) ;  /* 0xfffffffc00ec8947 */ /* 0x000fea000383ffff */
[----:B------:R-:W-:Y:S05]  /*10ae0*/  BRA `(.L_x_206) ;  /* 0x00000000000c7947 */ /* 0x000fea0003800000 */
.L_x_209:
[----:B------:R-:W2:Y:S02]  /*10af0*/  LD.E R15, desc[UR8][R28.64] ;  /* 0x000000081c0f7980 */ /* 0x000ea4000c101900 */
[----:B--2---:R-:W-:-:S05]  /*10b00*/  FADD R15, R17, R15 ;  /* 0x0000000f110f7221 */ /* 0x004fca0000000000 */
[----:B------:R2:W-:Y:S02]  /*10b10*/  ST.E desc[UR8][R28.64], R15 ;  /* 0x0000000f1c007985 */ /* 0x0005e4000c101908 */
.L_x_206:
[----:B------:R-:W-:Y:S05]  /*10b20*/  BSYNC.RECONVERGENT B0 ;  /* 0x0000000000007941 */ /* 0x000fea0003800200 */
.L_x_205:
[----:B------:R-:W-:-:S03]  /*10b30*/  UMOV UR4, 0xffffffff ;  /* 0xffffffff00047882 */ /* 0x000fc60000000000 */
[----:B------:R-:W-:Y:S05]  /*10b40*/  BRA.DIV UR4, `(.L_x_211) ;  /* 0x0000017204e87947 */ /* 0x000fea000b800000 */
[----:B------:R-:W2:Y:S04]  /*10b50*/  LDL R25, [R1+0xbc] ;  /* 0x0000bc0001197983 */ /* 0x000ea80000100800 */
[----:B-1----:R1:W3:Y:S04]  /*10b60*/  SHFL.IDX PT, R19, R6, 0x2, 0x181f ;  /* 0x00581f0006137f89 */ /* 0x0022e800000e0000 */
[----:B--23--:R1:W2:Y:S02]  /*10b70*/  SHFL.IDX PT, R15, R25, 0x2, 0x181f ;  /* 0x00581f00190f7f89 */ /* 0x00c2a400000e0000 */
.L_x_947:
[----:B------:R-:W3:Y:S01]  /*10b80*/  LDL.LU R28, [R1+0x20] ;  /* 0x00002000011c7983 */ /* 0x000ee20000300800 */
[----:B--2---:R-:W-:-:S05]  /*10b90*/  IMAD R15, R19, R48, R15 ;  /* 0x00000030130f7224 */ /* 0x004fca00078e020f */
[----:B------:R-:W-:Y:S02]  /*10ba0*/  SHF.R.S32.HI R19, RZ, 0x1f, R15 ;  /* 0x0000001fff137819 */ /* 0x000fe4000001140f */
[----:B-1----:R-:W-:-:S04]  /*10bb0*/  IADD3 R25, P0, PT, R7, R15, RZ ;  /* 0x0000000f07197210 */ /* 0x002fc80007f1e0ff */
[----:B------:R-:W-:Y:S02]  /*10bc0*/  IADD3.X R29, PT, PT, R47, R19, RZ, P0, !PT ;  /* 0x000000132f1d7210 */ /* 0x000fe400007fe4ff */
[----:B------:R-:W-:-:S04]  /*10bd0*/  LEA R30, P0, R25, R26, 0x2 ;  /* 0x0000001a191e7211 */ /* 0x000fc800078010ff */
[----:B------:R-:W-:Y:S01]  /*10be0*/  LEA.HI.X R31, R25, R27, R29, 0x2, P0 ;  /* 0x0000001b191f7211 */ /* 0x000fe200000f141d */
[----:B---3--:R-:W-:-:S04]  /*10bf0*/  FFMA R28, R28, R9, R8 ;  /* 0x000000091c1c7223 */ /* 0x008fc80000000008 */
[----:B------:R-:W-:-:S05]  /*10c00*/  FADD R25, R28, -R8 ;  /* 0x800000081c197221 */ /* 0x000fca0000000000 */
        /* <DEDUP_REMOVED lines=9> */
.L_x_215:
[----:B------:R-:W1:Y:S02]  /*10ca0*/  LDS R28, [R32] ;  /* 0x00000000201c7984 */ /* 0x000e640000000800 */
[----:B-1----:R-:W-:-:S05]  /*10cb0*/  FADD R29, R25, R28 ;  /* 0x0000001c191d7221 */ /* 0x002fca0000000000 */
[----:B------:R-:W1:Y:S02]  /*10cc0*/  ATOMS.CAST.SPIN P0, [R32], R28, R29 ;  /* 0x0000001c2000758d */ /* 0x000e64000180001d */
[----:B-1----:R-:W-:Y:S05]  /*10cd0*/  @!P0 BRA `(.L_x_215) ;  /* 0xfffffffc00f08947 */ /* 0x002fea000383ffff */
[----:B------:R-:W-:Y:S05]  /*10ce0*/  BRA `(.L_x_213) ;  /* 0x00000000002c7947 */ /* 0x000fea0003800000 */
.L_x_214:
[----:B------:R-:W1:Y:S02]  /*10cf0*/  QSPC.E.D P0, RZ, [R30] ;  /* 0x000000001eff73aa */ /* 0x000e640000000700 */
[----:B-1----:R-:W-:Y:S05]  /*10d00*/  @!P0 BRA `(.L_x_216) ;  /* 0x0000000000188947 */ /* 0x002fea0003800000 */
.L_x_217:
[----:B------:R-:W2:Y:S02]  /*10d10*/  LD.E R28, [R30] ;  /* 0x000000001e1c7980 */ /* 0x000ea40000100900 */
[----:B--2---:R-:W-:-:S06]  /*10d20*/  FADD R29, R25, R28 ;  /* 0x0000001c191d7221 */ /* 0x004fcc0000000000 */
[----:B------:R-:W2:Y:S02]  /*10d30*/  ATOM.E.CAST.SPIN PT, R29, [R30], R28, R29 ;  /* 0x0000001c1e1d738b */ /* 0x000ea400019e011d */
[----:B--2---:R-:W-:-:S13]  /*10d40*/  ISETP.EQ.U32.AND P0, PT, R29, 0x1, PT ;  /* 0x000000011d00780c */ /* 0x004fda0003f02070 */
[----:B------:R-:W-:Y:S05]  /*10d50*/  @!P0 BRA `(.L_x_217) ;  /* 0xfffffffc00ec8947 */ /* 0x000fea000383ffff */
[----:B------:R-:W-:Y:S05]  /*10d60*/  BRA `(.L_x_213) ;  /* 0x00000000000c7947 */ /* 0x000fea0003800000 */
.L_x_216:
[----:B------:R-:W2:Y:S02]  /*10d70*/  LD.E R28, desc[UR8][R30.64] ;  /* 0x000000081e1c7980 */ /* 0x000ea4000c101900 */
[----:B--2---:R-:W-:-:S05]  /*10d80*/  FADD R28, R25, R28 ;  /* 0x0000001c191c7221 */ /* 0x004fca0000000000 */
[----:B------:R1:W-:Y:S02]  /*10d90*/  ST.E desc[UR8][R30.64], R28 ;  /* 0x0000001c1e007985 */ /* 0x0003e4000c101908 */
.L_x_213:
[----:B------:R-:W-:Y:S05]  /*10da0*/  BSYNC.RECONVERGENT B0 ;  /* 0x0000000000007941 */ /* 0x000fea0003800200 */
.L_x_212:
        /* <DEDUP_REMOVED lines=9> */
.L_x_221:
[----:B------:R-:W1:Y:S02]  /*10e40*/  LDS R32, [R15] ;  /* 0x000000000f207984 */ /* 0x000e640000000800 */
[----:B-1----:R-:W-:-:S05]  /*10e50*/  FADD R33, R17, R32 ;  /* 0x0000002011217221 */ /* 0x002fca0000000000 */
[----:B------:R-:W1:Y:S02]  /*10e60*/  ATOMS.CAST.SPIN P0, [R15], R32, R33 ;  /* 0x000000200f00758d */ /* 0x000e640001800021 */
[----:B-1----:R-:W-:Y:S05]  /*10e70*/  @!P0 BRA `(.L_x_221) ;  /* 0xfffffffc00f08947 */ /* 0x002fea000383ffff */
[----:B------:R-:W-:Y:S05]  /*10e80*/  BRA `(.L_x_219) ;  /* 0x00000000002c7947 */ /* 0x000fea0003800000 */
.L_x_220:
[----:B------:R-:W1:Y:S02]  /*10e90*/  QSPC.E.D P0, RZ, [R28] ;  /* 0x000000001cff73aa */ /* 0x000e640000000700 */
[----:B-1----:R-:W-:Y:S05]  /*10ea0*/  @!P0 BRA `(.L_x_222) ;  /* 0x0000000000188947 */ /* 0x002fea0003800000 */
.L_x_223:
[----:B------:R-:W2:Y:S02]  /*10eb0*/  LD.E R32, [R28] ;  /* 0x000000001c207980 */ /* 0x000ea40000100900 */
[----:B--2---:R-:W-:-:S06]  /*10ec0*/  FADD R33, R17, R32 ;  /* 0x0000002011217221 */ /* 0x004fcc0000000000 */
[----:B------:R-:W2:Y:S02]  /*10ed0*/  ATOM.E.CAST.SPIN PT, R33, [R28], R32, R33 ;  /* 0x000000201c21738b */ /* 0x000ea400019e0121 */
[----:B--2---:R-:W-:-:S13]  /*10ee0*/  ISETP.EQ.U32.AND P0, PT, R33, 0x1, PT ;  /* 0x000000012100780c */ /* 0x004fda0003f02070 */
[----:B------:R-:W-:Y:S05]  /*10ef0*/  @!P0 BRA `(.L_x_223) ;  /* 0xfffffffc00ec8947 */ /* 0x000fea000383ffff */
[----:B------:R-:W-:Y:S05]  /*10f00*/  BRA `(.L_x_219) ;  /* 0x00000000000c7947 */ /* 0x000fea0003800000 */
.L_x_222:
[----:B------:R-:W2:Y:S02]  /*10f10*/  LD.E R15, desc[UR8][R28.64] ;  /* 0x000000081c0f7980 */ /* 0x000ea4000c101900 */
[----:B--2---:R-:W-:-:S05]  /*10f20*/  FADD R15, R17, R15 ;  /* 0x0000000f110f7221 */ /* 0x004fca0000000000 */
[----:B------:R1:W-:Y:S02]  /*10f30*/  ST.E desc[UR8][R28.64], R15 ;  /* 0x0000000f1c007985 */ /* 0x0003e4000c101908 */
.L_x_219:
[----:B------:R-:W-:Y:S05]  /*10f40*/  BSYNC.RECONVERGENT B0 ;  /* 0x0000000000007941 */ /* 0x000fea0003800200 */
.L_x_218:
[----:B-1----:R-:W2:Y:S01]  /*10f50*/  LDL.LU R15, [R1+0x10] ;  /* 0x00001000010f7983 */ /* 0x002ea20000300800 */
[----:B------:R-:W-:-:S04]  /*10f60*/  IMAD.WIDE R32, R48, 0x4, R30 ;  /* 0x0000000430207825 */ /* 0x000fc800078e021e */
[----:B--2---:R-:W-:-:S04]  /*10f70*/  FFMA R15, R15, R9, R8 ;  /* 0x000000090f0f7223 */ /* 0x004fc80000000008 */
[----:B------:R-:W-:-:S05]  /*10f80*/  FADD R15, R15, -R8 ;  /* 0x800000080f0f7221 */ /* 0x000fca0000000000 */
[----:B------:R1:W-:Y:S01]  /*10f90*/  ATOM.E.ADD.F32.FTZ.RN.STRONG.GPU P0, RZ, desc[UR8][R32.64], R15 ;  /* 0x8000000f20ff79a2 */ /* 0x0003e2000c10f308 */
[----:B------:R-:W-:Y:S04]  /*10fa0*/  BSSY.RECONVERGENT B0, `(.L_x_224) ;  /* 0x0000015000007945 */ /* 0x000fe80003800200 */
[----:B-1----:R-:W-:Y:S05]  /*10fb0*/  @P0 BRA `(.L_x_225) ;  /* 0x00000000004c0947 */ /* 0x002fea0003800000 */
[----:B------:R-:W1:Y:S02]  /*10fc0*/  QSPC.E.S P0, RZ, [R32] ;  /* 0x0000000020ff73aa */ /* 0x000e640000000500 */
[----:B-1----:R-:W-:Y:S05]  /*10fd0*/  @!P0 BRA `(.L_x_226) ;  /* 0x0000000000188947 */ /* 0x002fea0003800000 */
[----:B------:R-:W-:-:S07]  /*10fe0*/  MOV R19, R32 ;  /* 0x0000002000137202 */ /* 0x000fce0000000f00 */
.L_x_227:
[----:B------:R-:W1:Y:S02]  /*10ff0*/  LDS R32, [R19] ;  /* 0x0000000013207984 */ /* 0x000e640000000800 */
[----:B-1----:R-:W-:-:S05]  /*11000*/  FADD R33, R15, R32 ;  /* 0x000000200f217221 */ /* 0x002fca0000000000 */
[----:B------:R-:W1:Y:S02]  /*11010*/  ATOMS.CAST.SPIN P0, [R19], R32, R33 ;  /* 0x000000201300758d */ /* 0x000e640001800021 */
[----:B-1----:R-:W-:Y:S05]  /*11020*/  @!P0 BRA `(.L_x_227) ;  /* 0xfffffffc00f08947 */ /* 0x002fea000383ffff */
[----:B------:R-:W-:Y:S05]  /*11030*/  BRA `(.L_x_225) ;  /* 0x00000000002c7947 */ /* 0x000fea0003800000 */
.L_x_226:
[----:B------:R-:W1:Y:S02]  /*11040*/  QSPC.E.D P0, RZ, [R32] ;  /* 0x0000000020ff73aa */ /* 0x000e640000000700 */
[----:B-1----:R-:W-:Y:S05]  /*11050*/  @!P0 BRA `(.L_x_228) ;  /* 0x0000000000188947 */ /* 0x002fea0003800000 */
.L_x_229:
[----:B------:R-:W2:Y:S02]  /*11060*/  LD.E R34, [R32] ;  /* 0x0000000020227980 */ /* 0x000ea40000100900 */
[----:B--2---:R-:W-:-:S06]  /*11070*/  FADD R35, R15, R34 ;  /* 0x000000220f237221 */ /* 0x004fcc0000000000 */
[----:B------:R-:W2:Y:S02]  /*11080*/  ATOM.E.CAST.SPIN PT, R35, [R32], R34, R35 ;  /* 0x000000222023738b */ /* 0x000ea400019e0123 */
[----:B--2---:R-:W-:-:S13]  /*11090*/  ISETP.EQ.U32.AND P0, PT, R35, 0x1, PT ;  /* 0x000000012300780c */ /* 0x004fda0003f02070 */
[----:B------:R-:W-:Y:S05]  /*110a0*/  @!P0 BRA `(.L_x_229) ;  /* 0xfffffffc00ec8947 */ /* 0x000fea000383ffff */
[----:B------:R-:W-:Y:S05]  /*110b0*/  BRA `(.L_x_225) ;  /* 0x00000000000c7947 */ /* 0x000fea0003800000 */
.L_x_228:
[----:B------:R-:W2:Y:S02]  /*110c0*/  LD.E R19, desc[UR8][R32.64] ;  /* 0x0000000820137980 */ /* 0x000ea4000c101900 */
[----:B--2---:R-:W-:-:S05]  /*110d0*/  FADD R19, R15, R19 ;  /* 0x000000130f137221 */ /* 0x004fca0000000000 */
[----:B------:R1:W-:Y:S02]  /*110e0*/  ST.E desc[UR8][R32.64], R19 ;  /* 0x0000001320007985 */ /* 0x0003e4000c101908 */
.L_x_225:
[----:B------:R-:W-:Y:S05]  /*110f0*/  BSYNC.RECONVERGENT B0 ;  /* 0x0000000000007941 */ /* 0x000fea0003800200 */
.L_x_224:
[----:B-1----:R-:W-:-:S05]  /*11100*/  IMAD.WIDE R32, R48, 0x4, R28 ;  /* 0x0000000430207825 */ /* 0x002fca00078e021c */
[----:B------:R1:W-:Y:S01]  /*11110*/  ATOM.E.ADD.F32.FTZ.RN.STRONG.GPU P0, RZ, desc[UR8][R32.64], R17 ;  /* 0x8000001120ff79a2 */ /* 0x0003e2000c10f308 */
[----:B------:R-:W-:Y:S04]  /*11120*/  BSSY.RECONVERGENT B0, `(.L_x_230) ;  /* 0x0000015000007945 */ /* 0x000fe80003800200 */
[----:B-1----:R-:W-:Y:S05]  /*11130*/  @P0 BRA `(.L_x_231) ;  /* 0x00000000004c0947 */ /* 0x002fea0003800000 */
[----:B------:R-:W1:Y:S02]  /*11140*/  QSPC.E.S P0, RZ, [R32] ;  /* 0x0000000020ff73aa */ /* 0x000e640000000500 */
[----:B-1----:R-:W-:Y:S05]  /*11150*/  @!P0 BRA `(.L_x_232) ;  /* 0x0000000000188947 */ /* 0x002fea0003800000 */
[----:B------:R-:W-:-:S07]  /*11160*/  MOV R15, R32 ;  /* 0x00000020000f7202 */ /* 0x000fce0000000f00 */
.L_x_233:
[----:B------:R-:W1:Y:S02]  /*11170*/  LDS R32, [R15] ;  /* 0x000000000f207984 */ /* 0x000e640000000800 */
[----:B-1----:R-:W-:-:S05]  /*11180*/  FADD R33, R17, R32 ;  /* 0x0000002011217221 */ /* 0x002fca0000000000 */
[----:B------:R-:W1:Y:S02]  /*11190*/  ATOMS.CAST.SPIN P0, [R15], R32, R33 ;  /* 0x000000200f00758d */ /* 0x000e640001800021 */
[----:B-1----:R-:W-:Y:S05]  /*111a0*/  @!P0 BRA `(.L_x_233) ;  /* 0xfffffffc00f08947 */ /* 0x002fea000383ffff */
[----:B------:R-:W-:Y:S05]  /*111b0*/  BRA `(.L_x_231) ;  /* 0x00000000002c7947 */ /* 0x000fea0003800000 */
.L_x_232:
[----:B------:R-:W1:Y:S02]  /*111c0*/  QSPC.E.D P0, RZ, [R32] ;  /* 0x0000000020ff73aa */ /* 0x000e640000000700 */
[----:B-1----:R-:W-:Y:S05]  /*111d0*/  @!P0 BRA `(.L_x_234) ;  /* 0x0000000000188947 */ /* 0x002fea0003800000 */
.L_x_235:
[----:B------:R-:W2:Y:S02]  /*111e0*/  LD.E R34, [R32] ;  /* 0x0000000020227980 */ /* 0x000ea40000100900 */
[----:B--2---:R-:W-:-:S06]  /*111f0*/  FADD R35, R17, R34 ;  /* 0x0000002211237221 */ /* 0x004fcc0000000000 */
[----:B------:R-:W2:Y:S02]  /*11200*/  ATOM.E.CAST.SPIN PT, R35, [R32], R34, R35 ;  /* 0x000000222023738b */ /* 0x000ea400019e0123 */
[----:B--2---:R-:W-:-:S13]  /*11210*/  ISETP.EQ.U32.AND P0, PT, R35, 0x1, PT ;  /* 0x000000012300780c */ /* 0x004fda0003f02070 */
[----:B------:R-:W-:Y:S05]  /*11220*/  @!P0 BRA `(.L_x_235) ;  /* 0xfffffffc00ec8947 */ /* 0x000fea000383ffff */
[----:B------:R-:W-:Y:S05]  /*11230*/  BRA `(.L_x_231) ;  /* 0x00000000000c7947 */ /* 0x000fea0003800000 */
.L_x_234:
[----:B------:R-:W2:Y:S02]  /*11240*/  LD.E R15, desc[UR8][R32.64] ;  /* 0x00000008200f7980 */ /* 0x000ea4000c101900 */
[----:B--2---:R-:W-:-:S05]  /*11250*/  FADD R15, R17, R15 ;  /* 0x0000000f110f7221 */ /* 0x004fca0000000000 */
[----:B------:R1:W-:Y:S02]  /*11260*/  ST.E desc[UR8][R32.64], R15 ;  /* 0x0000000f20007985 */ /* 0x0003e4000c101908 */
.L_x_231:
[----:B------:R-:W-:Y:S05]  /*11270*/  BSYNC.RECONVERGENT B0 ;  /* 0x0000000000007941 */ /* 0x000fea0003800200 */
.L_x_230:
        /* <DEDUP_REMOVED lines=10> */
.L_x_239:
[----:B------:R-:W1:Y:S02]  /*11320*/  LDS R32, [R19] ;  /* 0x0000000013207984 */ /* 0x000e640000000800 */
[----:B-1----:R-:W-:-:S05]  /*11330*/  FADD R33, R15, R32 ;  /* 0x000000200f217221 */ /* 0x002fca0000000000 */
[----:B------:R-:W1:Y:S02]  /*11340*/  ATOMS.CAST.SPIN P0, [R19], R32, R33 ;  /* 0x000000201300758d */ /* 0x000e640001800021 */
[----:B-1----:R-:W-:Y:S05]  /*11350*/  @!P0 BRA `(.L_x_239) ;  /* 0xfffffffc00f08947 */ /* 0x002fea000383ffff */
[----:B------:R-:W-:Y:S05]  /*11360*/  BRA `(.L_x_237) ;  /* 0x00000000002c7947 */ /* 0x000fea0003800000 */
.L_x_238:
[----:B------:R-:W1:Y:S02]  /*11370*/  QSPC.E.D P0, RZ, [R32] ;  /* 0x0000000020ff73aa */ /* 0x000e640000000700 */
[----:B-1----:R-:W-:Y:S05]  /*11380*/  @!P0 BRA `(.L_x_240) ;  /* 0x0000000000188947 */ /* 0x002fea0003800000 */
.L_x_241:
[----:B------:R-:W2:Y:S02]  /*11390*/  LD.E R34, [R32] ;  /* 0x0000000020227980 */ /* 0x000ea40000100900 */
[----:B--2---:R-:W-:-:S06]  /*113a0*/  FADD R35, R15, R34 ;  /* 0x000000220f237221 */ /* 0x004fcc0000000000 */
[----:B------:R-:W2:Y:S02]  /*113b0*/  ATOM.E.CAST.SPIN PT, R35, [R32], R34, R35 ;  /* 0x000000222023738b */ /* 0x000ea400019e0123 */
[----:B--2---:R-:W-:-:S13]  /*113c0*/  ISETP.EQ.U32.AND P0, PT, R35, 0x1, PT ;  /* 0x000000012300780c */ /* 0x004fda0003f02070 */
[----:B------:R-:W-:Y:S05]  /*113d0*/  @!P0 BRA `(.L_x_241) ;  /* 0xfffffffc00ec8947 */ /* 0x000fea000383ffff */
[----:B------:R-:W-:Y:S05]  /*113e0*/  BRA `(.L_x_237) ;  /* 0x00000000000c7947 */ /* 0x000fea0003800000 */
.L_x_240:
[----:B------:R-:W2:Y:S02]  /*113f0*/  LD.E R19, desc[UR8][R32.64] ;  /* 0x0000000820137980 */ /* 0x000ea4000c101900 */
[----:B--2---:R-:W-:-:S05]  /*11400*/  FADD R19, R15, R19 ;  /* 0x000000130f137221 */ /* 0x004fca0000000000 */
[----:B------:R1:W-:Y:S02]  /*11410*/  ST.E desc[UR8][R32.64], R19 ;  /* 0x0000001320007985 */ /* 0x0003e4000c101908 */
.L_x_237:
[----:B------:R-:W-:Y:S05]  /*11420*/  BSYNC.RECONVERGENT B0 ;  /* 0x0000000000007941 */ /* 0x000fea0003800200 */
.L_x_236:
[----:B-1----:R-:W-:-:S05]  /*11430*/  IMAD.WIDE R32, R5, 0x4, R28 ;  /* 0x0000000405207825 */ /* 0x002fca00078e021c */
[----:B------:R1:W-:Y:S01]  /*11440*/  ATOM.E.ADD.F32.FTZ.RN.STRONG.GPU P0, RZ, desc[UR8][R32.64], R17 ;  /* 0x8000001120ff79a2 */ /* 0x0003e2000c10f308 */
[----:B------:R-:W-:Y:S04]  /*11450*/  BSSY.RECONVERGENT B0, `(.L_x_242) ;  /* 0x0000015000007945 */ /* 0x000fe80003800200 */
[----:B-1----:R-:W-:Y:S05]  /*11460*/  @P0 BRA `(.L_x_243) ;  /* 0x00000000004c0947 */ /* 0x002fea0003800000 */
[----:B------:R-:W1:Y:S02]  /*11470*/  QSPC.E.S P0, RZ, [R32] ;  /* 0x0000000020ff73aa */ /* 0x000e640000000500 */
[----:B-1----:R-:W-:Y:S05]  /*11480*/  @!P0 BRA `(.L_x_244) ;  /* 0x0000000000188947 */ /* 0x002fea0003800000 */
[----:B------:R-:W-:-:S07]  /*11490*/  MOV R15, R32 ;  /* 0x00000020000f7202 */ /* 0x000fce0000000f00 */
.L_x_245:
[----:B------:R-:W1:Y:S02]  /*114a0*/  LDS R32, [R15] ;  /* 0x000000000f207984 */ /* 0x000e640000000800 */
[----:B-1----:R-:W-:-:S05]  /*114b0*/  FADD R33, R17, R32 ;  /* 0x0000002011217221 */ /* 0x002fca0000000000 */
[----:B------:R-:W1:Y:S02]  /*114c0*/  ATOMS.CAST.SPIN P0, [R15], R32, R33 ;  /* 0x000000200f00758d */ /* 0x000e640001800021 */
[----:B-1----:R-:W-:Y:S05]  /*114d0*/  @!P0 BRA `(.L_x_245) ;  /* 0xfffffffc00f08947 */ /* 0x002fea000383ffff */
[----:B------:R-:W-:Y:S05]  /*114e0*/  BRA `(.L_x_243) ;  /* 0x00000000002c7947 */ /* 0x000fea0003800000 */
.L_x_244:
[----:B------:R-:W1:Y:S02]  /*114f0*/  QSPC.E.D P0, RZ, [R32] ;  /* 0x0000000020ff73aa */ /* 0x000e640000000700 */
[----:B-1----:R-:W-:Y:S05]  /*11500*/  @!P0 BRA `(.L_x_246) ;  /* 0x0000000000188947 */ /* 0x002fea0003800000 */
.L_x_247:
[----:B------:R-:W2:Y:S02]  /*11510*/  LD.E R34, [R32] ;  /* 0x0000000020227980 */ /* 0x000ea40000100900 */
[----:B--2---:R-:W-:-:S06]  /*11520*/  FADD R35, R17, R34 ;  /* 0x0000002211237221 */ /* 0x004fcc0000000000 */
[----:B------:R-:W2:Y:S02]  /*11530*/  ATOM.E.CAST.SPIN PT, R35, [R32], R34, R35 ;  /* 0x000000222023738b */ /* 0x000ea400019e0123 */
[----:B--2---:R-:W-:-:S13]  /*11540*/  ISETP.EQ.U32.AND P0, PT, R35, 0x1, PT ;  /* 0x000000012300780c */ /* 0x004fda0003f02070 */
[----:B------:R-:W-:Y:S05]  /*11550*/  @!P0 BRA `(.L_x_247) ;  /* 0xfffffffc00ec8947 */ /* 0x000fea000383ffff */
[----:B------:R-:W-:Y:S05]  /*11560*/  BRA `(.L_x_243) ;  /* 0x00000000000c7947 */ /* 0x000fea0003800000 */
.L_x_246:
[----:B------:R-:W2:Y:S02]  /*11570*/  LD.E R15, desc[UR8][R32.64] ;  /* 0x00000008200f7980 */ /* 0x000ea4000c101900 */
[----:B--2---:R-:W-:-:S05]  /*11580*/  FADD R15, R17, R15 ;  /* 0x0000000f110f7221 */ /* 0x004fca0000000000 */
[----:B------:R1:W-:Y:S02]  /*11590*/  ST.E desc[UR8][R32.64], R15 ;  /* 0x0000000f20007985 */ /* 0x0003e4000c101908 */
.L_x_243:
[----:B------:R-:W-:Y:S05]  /*115a0*/  BSYNC.RECONVERGENT B0 ;  /* 0x0000000000007941 */ /* 0x000fea0003800200 */
.L_x_242:
        /* <DEDUP_REMOVED lines=9> */
.L_x_251:
[----:B------:R-:W1:Y:S02]  /*11640*/  LDS R32, [R19] ;  /* 0x0000000013207984 */ /* 0x000e640000000800 */
[----:B-1----:R-:W-:-:S05]  /*11650*/  FADD R33, R15, R32 ;  /* 0x000000200f217221 */ /* 0x002fca0000000000 */
[----:B------:R-:W1:Y:S02]  /*11660*/  ATOMS.CAST.SPIN P0, [R19], R32, R33 ;  /* 0x000000201300758d */ /* 0x000e640001800021 */
[----:B-1----:R-:W-:Y:S05]  /*11670*/  @!P0 BRA `(.L_x_251) ;  /* 0xfffffffc00f08947 */ /* 0x002fea000383ffff */
[----:B------:R-:W-:Y:S05]  /*11680*/  BRA `(.L_x_249) ;  /* 0x00000000002c7947 */ /* 0x000fea0003800000 */
.L_x_250:
[----:B------:R-:W1:Y:S02]  /*11690*/  QSPC.E.D P0, RZ, [R32] ;  /* 0x0000000020ff73aa */ /* 0x000e640000000700 */
[----:B-1----:R-:W-:Y:S05]  /*116a0*/  @!P0 BRA `(.L_x_252) ;  /* 0x0000000000188947 */ /* 0x002fea0003800000 */
.L_x_253:
[----:B------:R-:W2:Y:S02]  /*116b0*/  LD.E R34, [R32] ;  /* 0x0000000020227980 */ /* 0x000ea40000100900 */
[----:B--2---:R-:W-:-:S06]  /*116c0*/  FADD R35, R15, R34 ;  /* 0x000000220f237221 */ /* 0x004fcc0000000000 */
[----:B------:R-:W2:Y:S02]  /*116d0*/  ATOM.E.CAST.SPIN PT, R35, [R32], R34, R35 ;  /* 0x000000222023738b */ /* 0x000ea400019e0123 */
[----:B--2---:R-:W-:-:S13]  /*116e0*/  ISETP.EQ.U32.AND P0, PT, R35, 0x1, PT ;  /* 0x000000012300780c */ /* 0x004fda0003f02070 */
[----:B------:R-:W-:Y:S05]  /*116f0*/  @!P0 BRA `(.L_x_253) ;  /* 0xfffffffc00ec8947 */ /* 0x000fea000383ffff */
[----:B------:R-:W-:Y:S05]  /*11700*/  BRA `(.L_x_249) ;  /* 0x00000000000c7947 */ /* 0x000fea0003800000 */
.L_x_252:
[----:B------:R-:W2:Y:S02]  /*11710*/  LD.E R19, desc[UR8][R32.64] ;  /* 0x0000000820137980 */ /* 0x000ea4000c101900 */
[----:B--2---:R-:W-:-:S05]  /*11720*/  FADD R19, R15, R19 ;  /* 0x000000130f137221 */ /* 0x004fca0000000000 */
[----:B------:R1:W-:Y:S02]  /*11730*/  ST.E desc[UR8][R32.64], R19 ;  /* 0x0000001320007985 */ /* 0x0003e4000c101908 */
.L_x_249:
[----:B------:R-:W-:Y:S05]  /*11740*/  BSYNC.RECONVERGENT B0 ;  /* 0x0000000000007941 */ /* 0x000fea0003800200 */
.L_x_248:
[----:B-1----:R-:W-:-:S05]  /*11750*/  IMAD.WIDE R32, R2, 0x4, R28 ;  /* 0x0000000402207825 */ /* 0x002fca00078e021c */
[----:B------:R1:W-:Y:S01]  /*11760*/  ATOM.E.ADD.F32.FTZ.RN.STRONG.GPU P0, RZ, desc[UR8][R32.64], R17 ;  /* 0x8000001120ff79a2 */ /* 0x0003e2000c10f308 */
[----:B------:R-:W-:Y:S04]  /*11770*/  BSSY.RECONVERGENT B0, `(.L_x_254) ;  /* 0x0000015000007945 */ /* 0x000fe80003800200 */
[----:B-1----:R-:W-:Y:S05]  /*11780*/  @P0 BRA `(.L_x_255) ;  /* 0x00000000004c0947 */ /* 0x002fea0003800000 */
[----:B------:R-:W1:Y:S02]  /*11790*/  QSPC.E.S P0, RZ, [R32] ;  /* 0x0000000020ff73aa */ /* 0x000e640000000500 */
[----:B-1----:R-:W-:Y:S05]  /*117a0*/  @!P0 BRA `(.L_x_256) ;  /* 0x0000000000188947 */ /* 0x002fea0003800000 */
[----:B------:R-:W-:-:S07]  /*117b0*/  MOV R15, R32 ;  /* 0x00000020000f7202 */ /* 0x000fce0000000f00 */
.L_x_257:
[----:B------:R-:W1:Y:S02]  /*117c0*/  LDS R32, [R15] ;  /* 0x000000000f207984 */ /* 0x000e640000000800 */
[----:B-1----:R-:W-:-:S05]  /*117d0*/  FADD R33, R17, R32 ;  /* 0x0000002011217221 */ /* 0x002fca0000000000 */
[----:B------:R-:W1:Y:S02]  /*117e0*/  ATOMS.CAST.SPIN P0, [R15], R32, R33 ;  /* 0x000000200f00758d */ /* 0x000e640001800021 */
[----:B-1----:R-:W-:Y:S05]  /*117f0*/  @!P0 BRA `(.L_x_257) ;  /* 0xfffffffc00f08947 */ /* 0x002fea000383ffff */
[----:B------:R-:W-:Y:S05]  /*11800*/  BRA `(.L_x_255) ;  /* 0x00000000002c7947 */ /* 0x000fea0003800000 */
.L_x_256:
[----:B------:R-:W1:Y:S02]  /*11810*/  QSPC.E.D P0, RZ, [R32] ;  /* 0x0000000020ff73aa */ /* 0x000e640000000700 */
[----:B-1----:R-:W-:Y:S05]  /*11820*/  @!P0 BRA `(.L_x_258) ;  /* 0x0000000000188947 */ /* 0x002fea0003800000 */
.L_x_259:
[----:B------:R-:W2:Y:S02]  /*11830*/  LD.E R34, [R32] ;  /* 0x0000000020227980 */ /* 0x000ea40000100900 */
[----:B--2---:R-:W-:-:S06]  /*11840*/  FADD R35, R17, R34 ;  /* 0x0000002211237221 */ /* 0x004fcc0000000000 */
[----:B------:R-:W2:Y:S02]  /*11850*/  ATOM.E.CAST.SPIN PT, R35, [R32], R34, R35 ;  /* 0x000000222023738b */ /* 0x000ea400019e0123 */
[----:B--2---:R-:W-:-:S13]  /*11860*/  ISETP.EQ.U32.AND P0, PT, R35, 0x1, PT ;  /* 0x000000012300780c */ /* 0x004fda0003f02070 */
[----:B------:R-:W-:Y:S05]  /*11870*/  @!P0 BRA `(.L_x_259) ;  /* 0xfffffffc00ec8947 */ /* 0x000fea000383ffff */
[----:B------:R-:W-:Y:S05]  /*11880*/  BRA `(.L_x_255) ;  /* 0x00000000000c7947 */ /* 0x000fea0003800000 */
.L_x_258:
[----:B------:R-:W2:Y:S02]  /*11890*/  LD.E R15, desc[UR8][R32.64] ;  /* 0x00000008200f7980 */ /* 0x000ea4000c101900 */
[----:B--2---:R-:W-:-:S05]  /*118a0*/  FADD R15, R17, R15 ;  /* 0x0000000f110f7221 */ /* 0x004fca0000000000 */
[----:B------:R1:W-:Y:S02]  /*118b0*/  ST.E desc[UR8][R32.64], R15 ;  /* 0x0000000f20007985 */ /* 0x0003e4000c101908 */
.L_x_255:
[----:B------:R-:W-:Y:S05]  /*118c0*/  BSYNC.RECONVERGENT B0 ;  /* 0x0000000000007941 */ /* 0x000fea0003800200 */
.L_x_254:
        /* <DEDUP_REMOVED lines=9> */
.L_x_263:
[----:B------:R-:W1:Y:S02]  /*11960*/  LDS R32, [R19] ;  /* 0x0000000013207984 */ /* 0x000e640000000800 */
[----:B-1----:R-:W-:-:S05]  /*11970*/  FADD R33, R15, R32 ;  /* 0x000000200f217221 */ /* 0x002fca0000000000 */
[----:B------:R-:W1:Y:S02]  /*11980*/  ATOMS.CAST.SPIN P0, [R19], R32, R33 ;  /* 0x000000201300758d */ /* 0x000e640001800021 */
[----:B-1----:R-:W-:Y:S05]  /*11990*/  @!P0 BRA `(.L_x_263) ;  /* 0xfffffffc00f08947 */ /* 0x002fea000383ffff */
[----:B------:R-:W-:Y:S05]  /*119a0*/  BRA `(.L_x_261) ;  /* 0x00000000002c7947 */ /* 0x000fea0003800000 */
.L_x_262:
[----:B------:R-:W1:Y:S02]  /*119b0*/  QSPC.E.D P0, RZ, [R32] ;  /* 0x0000000020ff73aa */ /* 0x000e640000000700 */
[----:B-1----:R-:W-:Y:S05]  /*119c0*/  @!P0 BRA `(.L_x_264) ;  /* 0x0000000000188947 */ /* 0x002fea0003800000 */
.L_x_265:
[----:B------:R-:W2:Y:S02]  /*119d0*/  LD.E R34, [R32] ;  /* 0x0000000020227980 */ /* 0x000ea40000100900 */
[----:B--2---:R-:W-:-:S06]  /*119e0*/  FADD R35, R15, R34 ;  /* 0x000000220f237221 */ /* 0x004fcc0000000000 */
[----:B------:R-:W2:Y:S02]  /*119f0*/  ATOM.E.CAST.SPIN PT, R35, [R32], R34, R35 ;  /* 0x000000222023738b */ /* 0x000ea400019e0123 */
[----:B--2---:R-:W-:-:S13]  /*11a00*/  ISETP.EQ.U32.AND P0, PT, R35, 0x1, PT ;  /* 0x000000012300780c */ /* 0x004fda0003f02070 */
[----:B------:R-:W-:Y:S05]  /*11a10*/  @!P0 BRA `(.L_x_265) ;  /* 0xfffffffc00ec8947 */ /* 0x000fea000383ffff */
[----:B------:R-:W-:Y:S05]  /*11a20*/  BRA `(.L_x_261) ;  /* 0x00000000000c7947 */ /* 0x000fea0003800000 */
.L_x_264:
[----:B------:R-:W2:Y:S02]  /*11a30*/  LD.E R19, desc[UR8][R32.64] ;  /* 0x0000000820137980 */ /* 0x000ea4000c101900 */
[----:B--2---:R-:W-:-:S05]  /*11a40*/  FADD R19, R15, R19 ;  /* 0x000000130f137221 */ /* 0x004fca0000000000 */
[----:B------:R1:W-:Y:S02]  /*11a50*/  ST.E desc[UR8][R32.64], R19 ;  /* 0x0000001320007985 */ /* 0x0003e4000c101908 */
.L_x_261:
[----:B------:R-:W-:Y:S05]  /*11a60*/  BSYNC.RECONVERGENT B0 ;  /* 0x0000000000007941 */ /* 0x000fea0003800200 */
.L_x_260:
[----:B-1----:R-:W-:-:S05]  /*11a70*/  IMAD.WIDE R32, R0, 0x4, R28 ;  /* 0x0000000400207825 */ /* 0x002fca00078e021c */
[----:B------:R1:W-:Y:S01]  /*11a80*/  ATOM.E.ADD.F32.FTZ.RN.STRONG.GPU P0, RZ, desc[UR8][R32.64], R17 ;  /* 0x8000001120ff79a2 */ /* 0x0003e2000c10f308 */
[----:B------:R-:W-:Y:S04]  /*11a90*/  BSSY.RECONVERGENT B0, `(.L_x_266) ;  /* 0x0000015000007945 */ /* 0x000fe80003800200 */
[----:B-1----:R-:W-:Y:S05]  /*11aa0*/  @P0 BRA `(.L_x_267) ;  /* 0x00000000004c0947 */ /* 0x002fea0003800000 */
[----:B------:R-:W1:Y:S02]  /*11ab0*/  QSPC.E.S P0, RZ, [R32] ;  /* 0x0000000020ff73aa */ /* 0x000e640000000500 */
[----:B-1----:R-:W-:Y:S05]  /*11ac0*/  @!P0 BRA `(.L_x_268) ;  /* 0x0000000000188947 */ /* 0x002fea0003800000 */
[----:B------:R-:W-:-:S07]  /*11ad0*/  MOV R15, R32 ;  /* 0x00000020000f7202 */ /* 0x000fce0000000f00 */
.L_x_269:
[----:B------:R-:W1:Y:S02]  /*11ae0*/  LDS R32, [R15] ;  /* 0x000000000f207984 */ /* 0x000e640000000800 */
[----:B-1----:R-:W-:-:S05]  /*11af0*/  FADD R33, R17, R32 ;  /* 0x0000002011217221 */ /* 0x002fca0000000000 */
[----:B------:R-:W1:Y:S02]  /*11b00*/  ATOMS.CAST.SPIN P0, [R15], R32, R33 ;  /* 0x000000200f00758d */ /* 0x000e640001800021 */
[----:B-1----:R-:W-:Y:S05]  /*11b10*/  @!P0 BRA `(.L_x_269) ;  /* 0xfffffffc00f08947 */ /* 0x002fea000383ffff */
[----:B------:R-:W-:Y:S05]  /*11b20*/  BRA `(.L_x_267) ;  /* 0x00000000002c7947 */ /* 0x000fea0003800000 */
.L_x_268:
[----:B------:R-:W1:Y:S02]  /*11b30*/  QSPC.E.D P0, RZ, [R32] ;  /* 0x0000000020ff73aa */ /* 0x000e640000000700 */
[----:B-1----:R-:W-:Y:S05]  /*11b40*/  @!P0 BRA `(.L_x_270) ;  /* 0x0000000000188947 */ /* 0x002fea0003800000 */
.L_x_271:
[----:B------:R-:W2:Y:S02]  /*11b50*/  LD.E R34, [R32] ;  /* 0x0000000020227980 */ /* 0x000ea40000100900 */
[----:B--2---:R-:W-:-:S06]  /*11b60*/  FADD R35, R17, R34 ;  /* 0x0000002211237221 */ /* 0x004fcc0000000000 */
[----:B------:R-:W2:Y:S02]  /*11b70*/  ATOM.E.CAST.SPIN PT, R35, [R32], R34, R35 ;  /* 0x000000222023738b */ /* 0x000ea400019e0123 */
[----:B--2---:R-:W-:-:S13]  /*11b80*/  ISETP.EQ.U32.AND P0, PT, R35, 0x1, PT ;  /* 0x000000012300780c */ /* 0x004fda0003f02070 */
[----:B------:R-:W-:Y:S05]  /*11b90*/  @!P0 BRA `(.L_x_271) ;  /* 0xfffffffc00ec8947 */ /* 0x000fea000383ffff */
[----:B------:R-:W-:Y:S05]  /*11ba0*/  BRA `(.L_x_267) ;  /* 0x00000000000c7947 */ /* 0x000fea0003800000 */
.L_x_270:
[----:B------:R-:W2:Y:S02]  /*11bb0*/  LD.E R15, desc[UR8][R32.64] ;  /* 0x00000008200f7980 */ /* 0x000ea4000c101900 */
[----:B--2---:R-:W-:-:S05]  /*11bc0*/  FADD R15, R17, R15 ;  /* 0x0000000f110f7221 */ /* 0x004fca0000000000 */
[----:B------:R1:W-:Y:S02]  /*11bd0*/  ST.E desc[UR8][R32.64], R15 ;  /* 0x0000000f20007985 */ /* 0x0003e4000c101908 */
.L_x_267:
[----:B------:R-:W-:Y:S05]  /*11be0*/  BSYNC.RECONVERGENT B0 ;  /* 0x0000000000007941 */ /* 0x000fea0003800200 */
.L_x_266:
        /* <DEDUP_REMOVED lines=10> */
.L_x_275:
[----:B------:R-:W1:Y:S02]  /*11c90*/  LDS R32, [R19] ;  /* 0x0000000013207984 */ /* 0x000e640000000800 */
[----:B-1----:R-:W-:-:S05]  /*11ca0*/  FADD R33, R15, R32 ;  /* 0x000000200f217221 */ /* 0x002fca0000000000 */
[----:B------:R-:W1:Y:S02]  /*11cb0*/  ATOMS.CAST.SPIN P0, [R19], R32, R33 ;  /* 0x000000201300758d */ /* 0x000e640001800021 */
[----:B-1----:R-:W-:Y:S05]  /*11cc0*/  @!P0 BRA `(.L_x_275) ;  /* 0xfffffffc00f08947 */ /* 0x002fea000383ffff */
[----:B------:R-:W-:Y:S05]  /*11cd0*/  BRA `(.L_x_273) ;  /* 0x00000000002c7947 */ /* 0x000fea0003800000 */
.L_x_274:
[----:B------:R-:W1:Y:S02]  /*11ce0*/  QSPC.E.D P0, RZ, [R32] ;  /* 0x0000000020ff73aa */ /* 0x000e640000000700 */
[----:B-1----:R-:W-:Y:S05]  /*11cf0*/  @!P0 BRA `(.L_x_276) ;  /* 0x0000000000188947 */ /* 0x002fea0003800000 */
.L_x_277:
[----:B------:R-:W2:Y:S02]  /*11d00*/  LD.E R34, [R32] ;  /* 0x0000000020227980 */ /* 0x000ea40000100900 */
[----:B--2---:R-:W-:-:S06]  /*11d10*/  FADD R35, R15, R34 ;  /* 0x000000220f237221 */ /* 0x004fcc0000000000 */
[----:B------:R-:W2:Y:S02]  /*11d20*/  ATOM.E.CAST.SPIN PT, R35, [R32], R34, R35 ;  /* 0x000000222023738b */ /* 0x000ea400019e0123 */
[----:B--2---:R-:W-:-:S13]  /*11d30*/  ISETP.EQ.U32.AND P0, PT, R35, 0x1, PT ;  /* 0x000000012300780c */ /* 0x004fda0003f02070 */
[----:B------:R-:W-:Y:S05]  /*11d40*/  @!P0 BRA `(.L_x_277) ;  /* 0xfffffffc00ec8947 */ /* 0x000fea000383ffff */
[----:B------:R-:W-:Y:S05]  /*11d50*/  BRA `(.L_x_273) ;  /* 0x00000000000c7947 */ /* 0x000fea0003800000 */
.L_x_276:
[----:B------:R-:W2:Y:S02]  /*11d60*/  LD.E R19, desc[UR8][R32.64] ;  /* 0x0000000820137980 */ /* 0x000ea4000c101900 */
[----:B--2---:R-:W-:-:S05]  /*11d70*/  FADD R19, R15, R19 ;  /* 0x000000130f137221 */ /* 0x004fca0000000000 */
[----:B------:R1:W-:Y:S02]  /*11d80*/  ST.E desc[UR8][R32.64], R19 ;  /* 0x0000001320007985 */ /* 0x0003e4000c101908 */
.L_x_273:
[----:B------:R-:W-:Y:S05]  /*11d90*/  BSYNC.RECONVERGENT B0 ;  /* 0x0000000000007941 */ /* 0x000fea0003800200 */
.L_x_272:
[----:B-1----:R-:W-:-:S05]  /*11da0*/  IMAD.WIDE R32, R4, 0x4, R28 ;  /* 0x0000000404207825 */ /* 0x002fca00078e021c */
[----:B------:R1:W-:Y:S01]  /*11db0*/  ATOM.E.ADD.F32.FTZ.RN.STRONG.GPU P0, RZ, desc[UR8][R32.64], R17 ;  /* 0x8000001120ff79a2 */ /* 0x0003e2000c10f308 */
[----:B------:R-:W-:Y:S04]  /*11dc0*/  BSSY.RECONVERGENT B0, `(.L_x_278) ;  /* 0x0000015000007945 */ /* 0x000fe80003800200 */
[----:B-1----:R-:W-:Y:S05]  /*11dd0*/  @P0 BRA `(.L_x_279) ;  /* 0x00000000004c0947 */ /* 0x002fea0003800000 */
[----:B------:R-:W1:Y:S02]  /*11de0*/  QSPC.E.S P0, RZ, [R32] ;  /* 0x0000000020ff73aa */ /* 0x000e640000000500 */
[----:B-1----:R-:W-:Y:S05]  /*11df0*/  @!P0 BRA `(.L_x_280) ;  /* 0x0000000000188947 */ /* 0x002fea0003800000 */
[----:B------:R-:W-:-:S07]  /*11e00*/  MOV R15, R32 ;  /* 0x00000020000f7202 */ /* 0x000fce0000000f00 */
.L_x_281:
[----:B------:R-:W1:Y:S02]  /*11e10*/  LDS R32, [R15] ;  /* 0x000000000f207984 */ /* 0x000e640000000800 */
[----:B-1----:R-:W-:-:S05]  /*11e20*/  FADD R33, R17, R32 ;  /* 0x0000002011217221 */ /* 0x002fca0000000000 */
[----:B------:R-:W1:Y:S02]  /*11e30*/  ATOMS.CAST.SPIN P0, [R15], R32, R33 ;  /* 0x000000200f00758d */ /* 0x000e640001800021 */
[----:B-1----:R-:W-:Y:S05]  /*11e40*/  @!P0 BRA `(.L_x_281) ;  /* 0xfffffffc00f08947 */ /* 0x002fea000383ffff */
[----:B------:R-:W-:Y:S05]  /*11e50*/  BRA `(.L_x_279) ;  /* 0x00000000002c7947 */ /* 0x000fea0003800000 */
.L_x_280:
[----:B------:R-:W1:Y:S02]  /*11e60*/  QSPC.E.D P0, RZ, [R32] ;  /* 0x0000000020ff73aa */ /* 0x000e640000000700 */
[----:B-1----:R-:W-:Y:S05]  /*11e70*/  @!P0 BRA `(.L_x_282) ;  /* 0x0000000000188947 */ /* 0x002fea0003800000 */
.L_x_283:
[----:B------:R-:W2:Y:S02]  /*11e80*/  LD.E R34, [R32] ;  /* 0x0000000020227980 */ /* 0x000ea40000100900 */
[----:B--2---:R-:W-:-:S06]  /*11e90*/  FADD R35, R17, R34 ;  /* 0x0000002211237221 */ /* 0x004fcc0000000000 */
[----:B------:R-:W2:Y:S02]  /*11ea0*/  ATOM.E.CAST.SPIN PT, R35, [R32], R34, R35 ;  /* 0x000000222023738b */ /* 0x000ea400019e0123 */
[----:B--2---:R-:W-:-:S13]  /*11eb0*/  ISETP.EQ.U32.AND P0, PT, R35, 0x1, PT ;  /* 0x000000012300780c */ /* 0x004fda0003f02070 */
[----:B------:R-:W-:Y:S05]  /*11ec0*/  @!P0 BRA `(.L_x_283) ;  /* 0xfffffffc00ec8947 */ /* 0x000fea000383ffff */
[----:B------:R-:W-:Y:S05]  /*11ed0*/  BRA `(.L_x_279) ;  /* 0x00000000000c7947 */ /* 0x000fea0003800000 */
.L_x_282:
[----:B------:R-:W2:Y:S02]  /*11ee0*/  LD.E R15, desc[UR8][R32.64] ;  /* 0x00000008200f7980 */ /* 0x000ea4000c101900 */
[----:B--2---:R-:W-:-:S05]  /*11ef0*/  FADD R15, R17, R15 ;  /* 0x0000000f110f7221 */ /* 0x004fca0000000000 */
[----:B------:R1:W-:Y:S02]  /*11f00*/  ST.E desc[UR8][R32.64], R15 ;  /* 0x0000000f20007985 */ /* 0x0003e4000c101908 */
.L_x_279:
[----:B------:R-:W-:Y:S05]  /*11f10*/  BSYNC.RECONVERGENT B0 ;  /* 0x0000000000007941 */ /* 0x000fea0003800200 */
.L_x_278:
        /* <DEDUP_REMOVED lines=9> */
.L_x_287:
[----:B------:R-:W1:Y:S02]  /*11fb0*/  LDS R32, [R15] ;  /* 0x000000000f207984 */ /* 0x000e640000000800 */
[----:B-1----:R-:W-:-:S05]  /*11fc0*/  FADD R33, R11, R32 ;  /* 0x000000200b217221 */ /* 0x002fca0000000000 */
[----:B------:R-:W1:Y:S02]  /*11fd0*/  ATOMS.CAST.SPIN P0, [R15], R32, R33 ;  /* 0x000000200f00758d */ /* 0x000e640001800021 */
[----:B-1----:R-:W-:Y:S05]  /*11fe0*/  @!P0 BRA `(.L_x_287) ;  /* 0xfffffffc00f08947 */ /* 0x002fea000383ffff */
[----:B------:R-:W-:Y:S05]  /*11ff0*/  BRA `(.L_x_285) ;  /* 0x00000000002c7947 */ /* 0x000fea0003800000 */
.L_x_286:
[----:B------:R-:W1:Y:S02]  /*12000*/  QSPC.E.D P0, RZ, [R32] ;  /* 0x0000000020ff73aa */ /* 0x000e640000000700 */
[----:B-1----:R-:W-:Y:S05]  /*12010*/  @!P0 BRA `(.L_x_288) ;  /* 0x0000000000188947 */ /* 0x002fea0003800000 */
.L_x_289:
[----:B------:R-:W2:Y:S02]  /*12020*/  LD.E R34, [R32] ;  /* 0x0000000020227980 */ /* 0x000ea40000100900 */
[----:B--2---:R-:W-:-:S06]  /*12030*/  FADD R35, R11, R34 ;  /* 0x000000220b237221 */ /* 0x004fcc0000000000 */
[----:B------:R-:W2:Y:S02]  /*12040*/  ATOM.E.CAST.SPIN PT, R35, [R32], R34, R35 ;  /* 0x000000222023738b */ /* 0x000ea400019e0123 */
[----:B--2---:R-:W-:-:S13]  /*12050*/  ISETP.EQ.U32.AND P0, PT, R35, 0x1, PT ;  /* 0x000000012300780c */ /* 0x004fda0003f02070 */
[----:B------:R-:W-:Y:S05]  /*12060*/  @!P0 BRA `(.L_x_289) ;  /* 0xfffffffc00ec8947 */ /* 0x000fea000383ffff */
[----:B------:R-:W-:Y:S05]  /*12070*/  BRA `(.L_x_285) ;  /* 0x00000000000c7947 */ /* 0x000fea0003800000 */
.L_x_288:
[----:B------:R-:W2:Y:S02]  /*12080*/  LD.E R15, desc[UR8][R32.64] ;  /* 0x00000008200f7980 */ /* 0x000ea4000c101900 */
[----:B--2---:R-:W-:-:S05]  /*12090*/  FADD R15, R11, R15 ;  /* 0x0000000f0b0f7221 */ /* 0x004fca0000000000 */
[----:B------:R1:W-:Y:S02]  /*120a0*/  ST.E desc[UR8][R32.64], R15 ;  /* 0x0000000f20007985 */ /* 0x0003e4000c101908 */
.L_x_285:
[----:B------:R-:W-:Y:S05]  /*120b0*/  BSYNC.RECONVERGENT B0 ;  /* 0x0000000000007941 */ /* 0x000fea0003800200 */
.L_x_284:
[----:B-1----:R-:W-:-:S05]  /*120c0*/  IMAD.WIDE R32, R3, 0x4, R28 ;  /* 0x0000000403207825 */ /* 0x002fca00078e021c */
[----:B------:R1:W-:Y:S01]  /*120d0*/  ATOM.E.ADD.F32.FTZ.RN.STRONG.GPU P0, RZ, desc[UR8][R32.64], R17 ;  /* 0x8000001120ff79a2 */ /* 0x0003e2000c10f308 */
[----:B------:R-:W-:Y:S04]  /*120e0*/  BSSY.RECONVERGENT B0, `(.L_x_290) ;  /* 0x0000015000007945 */ /* 0x000fe80003800200 */
[----:B-1----:R-:W-:Y:S05]  /*120f0*/  @P0 BRA `(.L_x_291) ;  /* 0x00000000004c0947 */ /* 0x002fea0003800000 */
[----:B------:R-:W1:Y:S02]  /*12100*/  QSPC.E.S P0, RZ, [R32] ;  /* 0x0000000020ff73aa */ /* 0x000e640000000500 */
[----:B-1----:R-:W-:Y:S05]  /*12110*/  @!P0 BRA `(.L_x_292) ;  /* 0x0000000000188947 */ /* 0x002fea0003800000 */
[----:B------:R-:W-:-:S07]  /*12120*/  MOV R11, R32 ;  /* 0x00000020000b7202 */ /* 0x000fce0000000f00 */
.L_x_293:
[----:B------:R-:W1:Y:S02]  /*12130*/  LDS R32, [R11] ;  /* 0x000000000b207984 */ /* 0x000e640000000800 */
[----:B-1----:R-:W-:-:S05]  /*12140*/  FADD R33, R17, R32 ;  /* 0x0000002011217221 */ /* 0x002fca0000000000 */
[----:B------:R-:W1:Y:S02]  /*12150*/  ATOMS.CAST.SPIN P0, [R11], R32, R33 ;  /* 0x000000200b00758d */ /* 0x000e640001800021 */
[----:B-1----:R-:W-:Y:S05]  /*12160*/  @!P0 BRA `(.L_x_293) ;  /* 0xfffffffc00f08947 */ /* 0x002fea000383ffff */
[----:B------:R-:W-:Y:S05]  /*12170*/  BRA `(.L_x_291) ;  /* 0x00000000002c7947 */ /* 0x000fea0003800000 */
.L_x_292:
[----:B------:R-:W1:Y:S02]  /*12180*/  QSPC.E.D P0, RZ, [R32] ;  /* 0x0000000020ff73aa */ /* 0x000e640000000700 */
[----:B-1----:R-:W-:Y:S05]  /*12190*/  @!P0 BRA `(.L_x_294) ;  /* 0x0000000000188947 */ /* 0x002fea0003800000 */
.L_x_295:
[----:B------:R-:W2:Y:S02]  /*121a0*/  LD.E R34, [R32] ;  /* 0x0000000020227980 */ /* 0x000ea40000100900 */
[----:B--2---:R-:W-:-:S06]  /*121b0*/  FADD R35, R17, R34 ;  /* 0x0000002211237221 */ /* 0x004fcc0000000000 */
[----:B------:R-:W2:Y:S02]  /*121c0*/  ATOM.E.CAST.SPIN PT, R35, [R32], R34, R35 ;  /* 0x000000222023738b */ /* 0x000ea400019e0123 */
[----:B--2---:R-:W-:-:S13]  /*121d0*/  ISETP.EQ.U32.AND P0, PT, R35, 0x1, PT ;  /* 0x000000012300780c */ /* 0x004fda0003f02070 */
[----:B------:R-:W-:Y:S05]  /*121e0*/  @!P0 BRA `(.L_x_295) ;  /* 0xfffffffc00ec8947 */ /* 0x000fea000383ffff */
[----:B------:R-:W-:Y:S05]  /*121f0*/  BRA `(.L_x_291) ;  /* 0x00000000000c7947 */ /* 0x000fea0003800000 */
.L_x_294:
[----:B------:R-:W2:Y:S02]  /*12200*/  LD.E R11, desc[UR8][R32.64] ;  /* 0x00000008200b7980 */ /* 0x000ea4000c101900 */
[----:B--2---:R-:W-:-:S05]  /*12210*/  FADD R11, R17, R11 ;  /* 0x0000000b110b7221 */ /* 0x004fca0000000000 */
[----:B------:R1:W-:Y:S02]  /*12220*/  ST.E desc[UR8][R32.64], R11 ;  /* 0x0000000b20007985 */ /* 0x0003e4000c101908 */
.L_x_291:
[----:B------:R-:W-:Y:S05]  /*12230*/  BSYNC.RECONVERGENT B0 ;  /* 0x0000000000007941 */ /* 0x000fea0003800200 */
.L_x_290:
        /* <DEDUP_REMOVED lines=10> */
.L_x_299:
[----:B------:R-:W1:Y:S02]  /*122e0*/  LDS R30, [R15] ;  /* 0x000000000f1e7984 */ /* 0x000e640000000800 */
[----:B-1----:R-:W-:-:S05]  /*122f0*/  FADD R31, R11, R30 ;  /* 0x0000001e0b1f7221 */ /* 0x002fca0000000000 */
[----:B------:R-:W1:Y:S02]  /*12300*/  ATOMS.CAST.SPIN P0, [R15], R30, R31 ;  /* 0x0000001e0f00758d */ /* 0x000e64000180001f */
[----:B-1----:R-:W-:Y:S05]  /*12310*/  @!P0 BRA `(.L_x_299) ;  /* 0xfffffffc00f08947 */ /* 0x002fea000383ffff */
[----:B------:R-:W-:Y:S05]  /*12320*/  BRA `(.L_x_297) ;  /* 0x00000000002c7947 */ /* 0x000fea0003800000 */
.L_x_298:
[----:B------:R-:W1:Y:S02]  /*12330*/  QSPC.E.D P0, RZ, [R30] ;  /* 0x000000001eff73aa */ /* 0x000e640000000700 */
[----:B-1----:R-:W-:Y:S05]  /*12340*/  @!P0 BRA `(.L_x_300) ;  /* 0x0000000000188947 */ /* 0x002fea0003800000 */
.L_x_301:
[----:B------:R-:W2:Y:S02]  /*12350*/  LD.E R32, [R30] ;  /* 0x000000001e207980 */ /* 0x000ea40000100900 */
[----:B--2---:R-:W-:-:S06]  /*12360*/  FADD R33, R11, R32 ;  /* 0x000000200b217221 */ /* 0x004fcc0000000000 */
[----:B------:R-:W2:Y:S02]  /*12370*/  ATOM.E.CAST.SPIN PT, R33, [R30], R32, R33 ;  /* 0x000000201e21738b */ /* 0x000ea400019e0121 */
[----:B--2---:R-:W-:-:S13]  /*12380*/  ISETP.EQ.U32.AND P0, PT, R33, 0x1, PT ;  /* 0x000000012100780c */ /* 0x004fda0003f02070 */
[----:B------:R-:W-:Y:S05]  /*12390*/  @!P0 BRA `(.L_x_301) ;  /* 0xfffffffc00ec8947 */ /* 0x000fea000383ffff */
[----:B------:R-:W-:Y:S05]  /*123a0*/  BRA `(.L_x_297) ;  /* 0x00000000000c7947 */ /* 0x000fea0003800000 */
.L_x_300:
[----:B------:R-:W2:Y:S02]  /*123b0*/  LD.E R15, desc[UR8][R30.64] ;  /* 0x000000081e0f7980 */ /* 0x000ea4000c101900 */
[----:B--2---:R-:W-:-:S05]  /*123c0*/  FADD R15, R11, R15 ;  /* 0x0000000f0b0f7221 */ /* 0x004fca0000000000 */
[----:B------:R1:W-:Y:S02]  /*123d0*/  ST.E desc[UR8][R30.64], R15 ;  /* 0x0000000f1e007985 */ /* 0x0003e4000c101908 */
.L_x_297:
[----:B------:R-:W-:Y:S05]  /*123e0*/  BSYNC.RECONVERGENT B0 ;  /* 0x0000000000007941 */ /* 0x000fea0003800200 */
.L_x_296:
        /* <DEDUP_REMOVED lines=8> */
.L_x_305:
[----:B------:R-:W2:Y:S02]  /*12470*/  LDS R28, [R11] ;  /* 0x000000000b1c7984 */ /* 0x000ea40000000800 */
[----:B--2---:R-:W-:-:S05]  /*12480*/  FADD R29, R17, R28 ;  /* 0x0000001c111d7221 */ /* 0x004fca0000000000 */
[----:B------:R-:W2:Y:S02]  /*12490*/  ATOMS.CAST.SPIN P0, [R11], R28, R29 ;  /* 0x0000001c0b00758d */ /* 0x000ea4000180001d */
[----:B--2---:R-:W-:Y:S05]  /*124a0*/  @!P0 BRA `(.L_x_305) ;  /* 0xfffffffc00f08947 */ /* 0x004fea000383ffff */
[----:B------:R-:W-:Y:S05]  /*124b0*/  BRA `(.L_x_303) ;  /* 0x00000000002c7947 */ /* 0x000fea0003800000 */
.L_x_304:
[----:B------:R-:W2:Y:S02]  /*124c0*/  QSPC.E.D P0, RZ, [R28] ;  /* 0x000000001cff73aa */ /* 0x000ea40000000700 */
[----:B--2---:R-:W-:Y:S05]  /*124d0*/  @!P0 BRA `(.L_x_306) ;  /* 0x0000000000188947 */ /* 0x004fea0003800000 */
.L_x_307:
[----:B-1----:R-:W2:Y:S02]  /*124e0*/  LD.E R30, [R28] ;  /* 0x000000001c1e7980 */ /* 0x002ea40000100900 */
[----:B--2---:R-:W-:-:S06]  /*124f0*/  FADD R31, R17, R30 ;  /* 0x0000001e111f7221 */ /* 0x004fcc0000000000 */
[----:B------:R-:W2:Y:S02]  /*12500*/  ATOM.E.CAST.SPIN PT, R31, [R28], R30, R31 ;  /* 0x0000001e1c1f738b */ /* 0x000ea400019e011f */
[----:B--2---:R-:W-:-:S13]  /*12510*/  ISETP.EQ.U32.AND P0, PT, R31, 0x1, PT ;  /* 0x000000011f00780c */ /* 0x004fda0003f02070 */
[----:B------:R-:W-:Y:S05]  /*12520*/  @!P0 BRA `(.L_x_307) ;  /* 0xfffffffc00ec8947 */ /* 0x000fea000383ffff */
[----:B------:R-:W-:Y:S05]  /*12530*/  BRA `(.L_x_303) ;  /* 0x00000000000c7947 */ /* 0x000fea0003800000 */
.L_x_306:
[----:B-1----:R-:W2:Y:S02]  /*12540*/  LD.E R30, desc[UR8][R28.64] ;  /* 0x000000081c1e7980 */ /* 0x002ea4000c101900 */
[----:B--2---:R-:W-:-:S05]  /*12550*/  FADD R11, R17, R30 ;  /* 0x0000001e110b7221 */ /* 0x004fca0000000000 */
[----:B------:R2:W-:Y:S02]  /*12560*/  ST.E desc[UR8][R28.64], R11 ;  /* 0x0000000b1c007985 */ /* 0x0005e4000c101908 */
.L_x_303:
[----:B------:R-:W-:Y:S05]  /*12570*/  BSYNC.RECONVERGENT B0 ;  /* 0x0000000000007941 */ /* 0x000fea0003800200 */
.L_x_302:
[----:B------:R-:W-:-:S03]  /*12580*/  UMOV UR4, 0xffffffff ;  /* 0xffffffff00047882 */ /* 0x000fc60000000000 */
[----:B------:R-:W-:Y:S05]  /*12590*/  BRA.DIV UR4, `(.L_x_308) ;  /* 0x0000015a04a07947 */ /* 0x000fea000b800000 */
[----:B-1----:R-:W2:Y:S04]  /*125a0*/  LDL R15, [R1+0xbc] ;  /* 0x0000bc00010f7983 */ /* 0x002ea80000100800 */
[----:B------:R1:W3:Y:S04]  /*125b0*/  SHFL.IDX PT, R46, R6, 0x3, 0x181f ;  /* 0x00781f00062e7f89 */ /* 0x0002e800000e0000 */
[----:B--23--:R1:W2:Y:S02]  /*125c0*/  SHFL.IDX PT, R11, R15, 0x3, 0x181f ;  /* 0x00781f000f0b7f89 */ /* 0x00c2a400000e0000 */
.L_x_951:
[----:B------:R-:W3:Y:S01]  /*125d0*/  LDL.LU R23, [R1+0x58] ;  /* 0x0000580001177983 */ /* 0x000ee20000300800 */
[----:B--2---:R-:W-:-:S05]  /*125e0*/  IMAD R11, R46, R48, R11 ;  /* 0x000000302e0b7224 */ /* 0x004fca00078e020b */
[----:B-1----:R-:W-:Y:S02]  /*125f0*/  SHF.R.S32.HI R15, RZ, 0x1f, R11 ;  /* 0x0000001fff0f7819 */ /* 0x002fe4000001140b */
[----:B------:R-:W-:-:S04]  /*12600*/  IADD3 R19, P0, PT, R7, R11, RZ ;  /* 0x0000000b07137210 */ /* 0x000fc80007f1e0ff */
        /* <DEDUP_REMOVED lines=14> */
.L_x_312:
[----:B------:R-:W1:Y:S02]  /*126f0*/  LDS R28, [R23] ;  /* 0x00000000171c7984 */ /* 0x000e640000000800 */
[----:B-1----:R-:W-:-:S05]  /*12700*/  FADD R29, R19, R28 ;  /* 0x0000001c131d7221 */ /* 0x002fca0000000000 */
[----:B------:R-:W1:Y:S02]  /*12710*/  ATOMS.CAST.SPIN P0, [R23], R28, R29 ;  /* 0x0000001c1700758d */ /* 0x000e64000180001d */
[----:B-1----:R-:W-:Y:S05]  /*12720*/  @!P0 BRA `(.L_x_312) ;  /* 0xfffffffc00f08947 */ /* 0x002fea000383ffff */
[----:B------:R-:W-:Y:S05]  /*12730*/  BRA `(.L_x_310) ;  /* 0x00000000002c7947 */ /* 0x000fea0003800000 */
.L_x_311:
[----:B------:R-:W1:Y:S02]  /*12740*/  QSPC.E.D P0, RZ, [R30] ;  /* 0x000000001eff73aa */ /* 0x000e640000000700 */
[----:B-1----:R-:W-:Y:S05]  /*12750*/  @!P0 BRA `(.L_x_313) ;  /* 0x0000000000188947 */ /* 0x002fea0003800000 */
.L_x_314:
[----:B------:R-:W2:Y:S02]  /*12760*/  LD.E R28, [R30] ;  /* 0x000000001e1c7980 */ /* 0x000ea40000100900 */
[----:B--2---:R-:W-:-:S06]  /*12770*/  FADD R29, R19, R28 ;  /* 0x0000001c131d7221 */ /* 0x004fcc0000000000 */
[----:B------:R-:W2:Y:S02]  /*12780*/  ATOM.E.CAST.SPIN PT, R29, [R30], R28, R29 ;  /* 0x0000001c1e1d738b */ /* 0x000ea400019e011d */
[----:B--2---:R-:W-:-:S13]  /*12790*/  ISETP.EQ.U32.AND P0, PT, R29, 0x1, PT ;  /* 0x000000011d00780c */ /* 0x004fda0003f02070 */
[----:B------:R-:W-:Y:S05]  /*127a0*/  @!P0 BRA `(.L_x_314) ;  /* 0xfffffffc00ec8947 */ /* 0x000fea000383ffff */
[----:B------:R-:W-:Y:S05]  /*127b0*/  BRA `(.L_x_310) ;  /* 0x00000000000c7947 */ /* 0x000fea0003800000 */
.L_x_313:
[----:B------:R-:W2:Y:S02]  /*127c0*/  LD.E R23, desc[UR8][R30.64] ;  /* 0x000000081e177980 */ /* 0x000ea4000c101900 */
[----:B--2---:R-:W-:-:S05]  /*127d0*/  FADD R23, R19, R23 ;  /* 0x0000001713177221 */ /* 0x004fca0000000000 */
[----:B------:R1:W-:Y:S02]  /*127e0*/  ST.E desc[UR8][R30.64], R23 ;  /* 0x000000171e007985 */ /* 0x0003e4000c101908 */
.L_x_310:
[----:B------:R-:W-:Y:S05]  /*127f0*/  BSYNC.RECONVERGENT B0 ;  /* 0x0000000000007941 */ /* 0x000fea0003800200 */
.L_x_309:
[----:B------:R-:W-:-:S04]  /*12800*/  LEA R28, P0, R11, R26, 0x2 ;  /* 0x0000001a0b1c7211 */ /* 0x000fc800078010ff */
[----:B------:R-:W-:-:S08]  /*12810*/  LEA.HI.X R29, R11, R27, R15, 0x2, P0 ;  /* 0x0000001b0b1d7211 */ /* 0x000fd000000f140f */
[----:B------:R2:W-:Y:S01]  /*12820*/  ATOM.E.ADD.F32.FTZ.RN.STRONG.GPU P0, RZ, desc[UR8][R28.64], R17 ;  /* 0x800000111cff79a2 */ /* 0x0005e2000c10f308 */
[----:B------:R-:W-:Y:S04]  /*12830*/  BSSY.RECONVERGENT B0, `(.L_x_315) ;  /* 0x0000016000007945 */ /* 0x000fe80003800200 */
[----:B--2---:R-:W-:Y:S05]  /*12840*/  @P0 BRA `(.L_x_316) ;  /* 0x0000000000500947 */ /* 0x004fea0003800000 */
[----:B------:R-:W2:Y:S02]  /*12850*/  QSPC.E.S P0, RZ, [R28] ;  /* 0x000000001cff73aa */ /* 0x000ea40000000500 */
[----:B--2---:R-:W-:Y:S05]  /*12860*/  @!P0 BRA `(.L_x_317) ;  /* 0x00000000001c8947 */ /* 0x004fea0003800000 */
[----:B------:R-:W-:-:S04]  /*12870*/  MOV R32, R28 ;  /* 0x0000001c00207202 */ /* 0x000fc80000000f00 */
[----:B------:R-:W-:-:S07]  /*12880*/  MOV R11, R32 ;  /* 0x00000020000b7202 */ /* 0x000fce0000000f00 */
.L_x_318:
[----:B------:R-:W2:Y:S02]  /*12890*/  LDS R32, [R11] ;  /* 0x000000000b207984 */ /* 0x000ea40000000800 */
[----:B--2---:R-:W-:-:S05]  /*128a0*/  FADD R33, R17, R32 ;  /* 0x0000002011217221 */ /* 0x004fca0000000000 */
[----:B------:R-:W2:Y:S02]  /*128b0*/  ATOMS.CAST.SPIN P0, [R11], R32, R33 ;  /* 0x000000200b00758d */ /* 0x000ea40001800021 */
[----:B--2---:R-:W-:Y:S05]  /*128c0*/  @!P0 BRA `(.L_x_318) ;  /* 0xfffffffc00f08947 */ /* 0x004fea000383ffff */
[----:B------:R-:W-:Y:S05]  /*128d0*/  BRA `(.L_x_316) ;  /* 0x00000000002c7947 */ /* 0x000fea0003800000 */
.L_x_317:
[----:B------:R-:W2:Y:S02]  /*128e0*/  QSPC.E.D P0, RZ, [R28] ;  /* 0x000000001cff73aa */ /* 0x000ea40000000700 */
[----:B--2---:R-:W-:Y:S05]  /*128f0*/  @!P0 BRA `(.L_x_319) ;  /* 0x0000000000188947 */ /* 0x004fea0003800000 */
.L_x_320:
[----:B------:R-:W2:Y:S02]  /*12900*/  LD.E R32, [R28] ;  /* 0x000000001c207980 */ /* 0x000ea40000100900 */
[----:B--2---:R-:W-:-:S06]  /*12910*/  FADD R33, R17, R32 ;  /* 0x0000002011217221 */ /* 0x004fcc0000000000 */
[----:B------:R-:W2:Y:S02]  /*12920*/  ATOM.E.CAST.SPIN PT, R33, [R28], R32, R33 ;  /* 0x000000201c21738b */ /* 0x000ea400019e0121 */
[----:B--2---:R-:W-:-:S13]  /*12930*/  ISETP.EQ.U32.AND P0, PT, R33, 0x1, PT ;  /* 0x000000012100780c */ /* 0x004fda0003f02070 */
[----:B------:R-:W-:Y:S05]  /*12940*/  @!P0 BRA `(.L_x_320) ;  /* 0xfffffffc00ec8947 */ /* 0x000fea000383ffff */
[----:B------:R-:W-:Y:S05]  /*12950*/  BRA `(.L_x_316) ;  /* 0x00000000000c7947 */ /* 0x000fea0003800000 */
.L_x_319:
[----:B------:R-:W2:Y:S02]  /*12960*/  LD.E R11, desc[UR8][R28.64] ;  /* 0x000000081c0b7980 */ /* 0x000ea4000c101900 */
[----:B--2---:R-:W-:-:S05]  /*12970*/  FADD R11, R17, R11 ;  /* 0x0000000b110b7221 */ /* 0x004fca0000000000 */
[----:B------:R2:W-:Y:S02]  /*12980*/  ST.E desc[UR8][R28.64], R11 ;  /* 0x0000000b1c007985 */ /* 0x0005e4000c101908 */
.L_x_316:
[----:B------:R-:W-:Y:S05]  /*12990*/  BSYNC.RECONVERGENT B0 ;  /* 0x0000000000007941 */ /* 0x000fea0003800200 */
.L_x_315:
[----:B--2---:R-:W2:Y:S01]  /*129a0*/  LDL.LU R11, [R1+0x4c] ;  /* 0x00004c00010b7983 */ /* 0x004ea20000300800 */
[----:B------:R-:W-:-:S04]  /*129b0*/  IMAD.WIDE R32, R48, 0x4, R30 ;  /* 0x0000000430207825 */ /* 0x000fc800078e021e */
[----:B--2---:R-:W-:-:S04]  /*129c0*/  FFMA R11, R11, R9, R8 ;  /* 0x000000090b0b7223 */ /* 0x004fc80000000008 */
[----:B------:R-:W-:-:S05]  /*129d0*/  FADD R11, R11, -R8 ;  /* 0x800000080b0b7221 */ /* 0x000fca0000000000 */
[----:B------:R2:W-:Y:S01]  /*129e0*/  ATOM.E.ADD.F32.FTZ.RN.STRONG.GPU P0, RZ, desc[UR8][R32.64], R11 ;  /* 0x8000000b20ff79a2 */ /* 0x0005e2000c10f308 */
[----:B------:R-:W-:Y:S04]  /*129f0*/  BSSY.RECONVERGENT B0, `(.L_x_321) ;  /* 0x0000015000007945 */ /* 0x000fe80003800200 */
[----:B--2---:R-:W-:Y:S05]  /*12a00*/  @P0 BRA `(.L_x_322) ;  /* 0x00000000004c0947 */ /* 0x004fea0003800000 */
[----:B------:R-:W2:Y:S02]  /*12a10*/  QSPC.E.S P0, RZ, [R32] ;  /* 0x0000000020ff73aa */ /* 0x000ea40000000500 */
[----:B--2---:R-:W-:Y:S05]  /*12a20*/  @!P0 BRA `(.L_x_323) ;  /* 0x0000000000188947 */ /* 0x004fea0003800000 */
[----:B------:R-:W-:-:S07]  /*12a30*/  MOV R15, R32 ;  /* 0x00000020000f7202 */ /* 0x000fce0000000f00 */
.L_x_324:
[----:B------:R-:W2:Y:S02]  /*12a40*/  LDS R32, [R15] ;  /* 0x000000000f207984 */ /* 0x000ea40000000800 */
[----:B--2---:R-:W-:-:S05]  /*12a50*/  FADD R33, R11, R32 ;  /* 0x000000200b217221 */ /* 0x004fca0000000000 */
[----:B------:R-:W2:Y:S02]  /*12a60*/  ATOMS.CAST.SPIN P0, [R15], R32, R33 ;  /* 0x000000200f00758d */ /* 0x000ea40001800021 */
[----:B--2---:R-:W-:Y:S05]  /*12a70*/  @!P0 BRA `(.L_x_324) ;  /* 0xfffffffc00f08947 */ /* 0x004fea000383ffff */
[----:B------:R-:W-:Y:S05]  /*12a80*/  BRA `(.L_x_322) ;  /* 0x00000000002c7947 */ /* 0x000fea0003800000 */
.L_x_323:
[----:B------:R-:W2:Y:S02]  /*12a90*/  QSPC.E.D P0, RZ, [R32] ;  /* 0x0000000020ff73aa */ /* 0x000ea40000000700 */
[----:B--2---:R-:W-:Y:S05]  /*12aa0*/  @!P0 BRA `(.L_x_325) ;  /* 0x0000000000188947 */ /* 0x004fea0003800000 */
.L_x_326:
[----:B------:R-:W2:Y:S02]  /*12ab0*/  LD.E R34, [R32] ;  /* 0x0000000020227980 */ /* 0x000ea40000100900 */
[----:B--2---:R-:W-:-:S06]  /*12ac0*/  FADD R35, R11, R34 ;  /* 0x000000220b237221 */ /* 0x004fcc0000000000 */
[----:B------:R-:W2:Y:S02]  /*12ad0*/  ATOM.E.CAST.SPIN PT, R35, [R32], R34, R35 ;  /* 0x000000222023738b */ /* 0x000ea400019e0123 */
[----:B--2---:R-:W-:-:S13]  /*12ae0*/  ISETP.EQ.U32.AND P0, PT, R35, 0x1, PT ;  /* 0x000000012300780c */ /* 0x004fda0003f02070 */
[----:B------:R-:W-:Y:S05]  /*12af0*/  @!P0 BRA `(.L_x_326) ;  /* 0xfffffffc00ec8947 */ /* 0x000fea000383ffff */
[----:B------:R-:W-:Y:S05]  /*12b00*/  BRA `(.L_x_322) ;  /* 0x00000000000c7947 */ /* 0x000fea0003800000 */
.L_x_325:
[----:B------:R-:W2:Y:S02]  /*12b10*/  LD.E R15, desc[UR8][R32.64] ;  /* 0x00000008200f7980 */ /* 0x000ea4000c101900 */
[----:B--2---:R-:W-:-:S05]  /*12b20*/  FADD R15, R11, R15 ;  /* 0x0000000f0b0f7221 */ /* 0x004fca0000000000 */
[----:B------:R2:W-:Y:S02]  /*12b30*/  ST.E desc[UR8][R32.64], R15 ;  /* 0x0000000f20007985 */ /* 0x0005e4000c101908 */
.L_x_322:
[----:B------:R-:W-:Y:S05]  /*12b40*/  BSYNC.RECONVERGENT B0 ;  /* 0x0000000000007941 */ /* 0x000fea0003800200 */
.L_x_321:
[----:B--2---:R-:W-:-:S05]  /*12b50*/  IMAD.WIDE R32, R48, 0x4, R28 ;  /* 0x0000000430207825 */ /* 0x004fca00078e021c */
[----:B------:R2:W-:Y:S01]  /*12b60*/  ATOM.E.ADD.F32.FTZ.RN.STRONG.GPU P0, RZ, desc[UR8][R32.64], R17 ;  /* 0x8000001120ff79a2 */ /* 0x0005e2000c10f308 */
[----:B------:R-:W-:Y:S04]  /*12b70*/  BSSY.RECONVERGENT B0, `(.L_x_327) ;  /* 0x0000015000007945 */ /* 0x000fe80003800200 */
[----:B--2---:R-:W-:Y:S05]  /*12b80*/  @P0 BRA `(.L_x_328) ;  /* 0x00000000004c0947 */ /* 0x004fea0003800000 */
[----:B------:R-:W2:Y:S02]  /*12b90*/  QSPC.E.S P0, RZ, [R32] ;  /* 0x0000000020ff73aa */ /* 0x000ea40000000500 */
[----:B--2---:R-:W-:Y:S05]  /*12ba0*/  @!P0 BRA `(.L_x_329) ;  /* 0x0000000000188947 */ /* 0x004fea0003800000 */
[----:B------:R-:W-:-:S07]  /*12bb0*/  MOV R11, R32 ;  /* 0x00000020000b7202 */ /* 0x000fce0000000f00 */
.L_x_330:
[----:B------:R-:W2:Y:S02]  /*12bc0*/  LDS R32, [R11] ;  /* 0x000000000b207984 */ /* 0x000ea40000000800 */
[----:B--2---:R-:W-:-:S05]  /*12bd0*/  FADD R33, R17, R32 ;  /* 0x0000002011217221 */ /* 0x004fca0000000000 */
[----:B------:R-:W2:Y:S02]  /*12be0*/  ATOMS.CAST.SPIN P0, [R11], R32, R33 ;  /* 0x000000200b00758d */ /* 0x000ea40001800021 */
[----:B--2---:R-:W-:Y:S05]  /*12bf0*/  @!P0 BRA `(.L_x_330) ;  /* 0xfffffffc00f08947 */ /* 0x004fea000383ffff */
[----:B------:R-:W-:Y:S05]  /*12c00*/  BRA `(.L_x_328) ;  /* 0x00000000002c7947 */ /* 0x000fea0003800000 */
.L_x_329:
[----:B------:R-:W2:Y:S02]  /*12c10*/  QSPC.E.D P0, RZ, [R32] ;  /* 0x0000000020ff73aa */ /* 0x000ea40000000700 */
[----:B--2---:R-:W-:Y:S05]  /*12c20*/  @!P0 BRA `(.L_x_331) ;  /* 0x0000000000188947 */ /* 0x004fea0003800000 */
.L_x_332:
[----:B------:R-:W2:Y:S02]  /*12c30*/  LD.E R34, [R32] ;  /* 0x0000000020227980 */ /* 0x000ea40000100900 */
[----:B--2---:R-:W-:-:S06]  /*12c40*/  FADD R35, R17, R34 ;  /* 0x0000002211237221 */ /* 0x004fcc0000000000 */
[----:B------:R-:W2:Y:S02]  /*12c50*/  ATOM.E.CAST.SPIN PT, R35, [R32], R34, R35 ;  /* 0x000000222023738b */ /* 0x000ea400019e0123 */
[----:B--2---:R-:W-:-:S13]  /*12c60*/  ISETP.EQ.U32.AND P0, PT, R35, 0x1, PT ;  /* 0x000000012300780c */ /* 0x004fda0003f02070 */
[----:B------:R-:W-:Y:S05]  /*12c70*/  @!P0 BRA `(.L_x_332) ;  /* 0xfffffffc00ec8947 */ /* 0x000fea000383ffff */
[----:B------:R-:W-:Y:S05]  /*12c80*/  BRA `(.L_x_328) ;  /* 0x00000000000c7947 */ /* 0x000fea0003800000 */
.L_x_331:
[----:B------:R-:W2:Y:S02]  /*12c90*/  LD.E R11, desc[UR8][R32.64] ;  /* 0x00000008200b7980 */ /* 0x000ea4000c101900 */
[----:B--2---:R-:W-:-:S05]  /*12ca0*/  FADD R11, R17, R11 ;  /* 0x0000000b110b7221 */ /* 0x004fca0000000000 */
[----:B------:R2:W-:Y:S02]  /*12cb0*/  ST.E desc[UR8][R32.64], R11 ;  /* 0x0000000b20007985 */ /* 0x0005e4000c101908 */
.L_x_328:
[----:B------:R-:W-:Y:S05]  /*12cc0*/  BSYNC.RECONVERGENT B0 ;  /* 0x0000000000007941 */ /* 0x000fea0003800200 */
.L_x_327:
        /* <DEDUP_REMOVED lines=10> */
.L_x_336:
[----:B------:R-:W2:Y:S02]  /*12d70*/  LDS R32, [R15] ;  /* 0x000000000f207984 */ /* 0x000ea40000000800 */
[----:B--2---:R-:W-:-:S05]  /*12d80*/  FADD R33, R11, R32 ;  /* 0x000000200b217221 */ /* 0x004fca0000000000 */
[----:B------:R-:W2:Y:S02]  /*12d90*/  ATOMS.CAST.SPIN P0, [R15], R32, R33 ;  /* 0x000000200f00758d */ /* 0x000ea40001800021 */
[----:B--2---:R-:W-:Y:S05]  /*12da0*/  @!P0 BRA `(.L_x_336) ;  /* 0xfffffffc00f08947 */ /* 0x004fea000383ffff */
[----:B------:R-:W-:Y:S05]  /*12db0*/  BRA `(.L_x_334) ;  /* 0x00000000002c7947 */ /* 0x000fea0003800000 */
.L_x_335:
[----:B------:R-:W2:Y:S02]  /*12dc0*/  QSPC.E.D P0, RZ, [R32] ;  /* 0x0000000020ff73aa */ /* 0x000ea40000000700 */
[----:B--2---:R-:W-:Y:S05]  /*12dd0*/  @!P0 BRA `(.L_x_337) ;  /* 0x0000000000188947 */ /* 0x004fea0003800000 */
.L_x_338:
[----:B------:R-:W2:Y:S02]  /*12de0*/  LD.E R34, [R32] ;  /* 0x0000000020227980 */ /* 0x000ea40000100900 */
[----:B--2---:R-:W-:-:S06]  /*12df0*/  FADD R35, R11, R34 ;  /* 0x000000220b237221 */ /* 0x004fcc0000000000 */
[----:B------:R-:W2:Y:S02]  /*12e00*/  ATOM.E.CAST.SPIN PT, R35, [R32], R34, R35 ;  /* 0x000000222023738b */ /* 0x000ea400019e0123 */
[----:B--2---:R-:W-:-:S13]  /*12e10*/  ISETP.EQ.U32.AND P0, PT, R35, 0x1, PT ;  /* 0x000000012300780c */ /* 0x004fda0003f02070 */
[----:B------:R-:W-:Y:S05]  /*12e20*/  @!P0 BRA `(.L_x_338) ;  /* 0xfffffffc00ec8947 */ /* 0x000fea000383ffff */
[----:B------:R-:W-:Y:S05]  /*12e30*/  BRA `(.L_x_334) ;  /* 0x00000000000c7947 */ /* 0x000fea0003800000 */
.L_x_337:
[----:B------:R-:W2:Y:S02]  /*12e40*/  LD.E R15, desc[UR8][R32.64] ;  /* 0x00000008200f7980 */ /* 0x000ea4000c101900 */
[----:B--2---:R-:W-:-:S05]  /*12e50*/  FADD R15, R11, R15 ;  /* 0x0000000f0b0f7221 */ /* 0x004fca0000000000 */
[----:B------:R2:W-:Y:S02]  /*12e60*/  ST.E desc[UR8][R32.64], R15 ;  /* 0x0000000f20007985 */ /* 0x0005e4000c101908 */
.L_x_334:
[----:B------:R-:W-:Y:S05]  /*12e70*/  BSYNC.RECONVERGENT B0 ;  /* 0x0000000000007941 */ /* 0x000fea0003800200 */
.L_x_333:
[----:B--2---:R-:W-:-:S05]  /*12e80*/  IMAD.WIDE R32, R5, 0x4, R28 ;  /* 0x0000000405207825 */ /* 0x004fca00078e021c */
[----:B------:R2:W-:Y:S01]  /*12e90*/  ATOM.E.ADD.F32.FTZ.RN.STRONG.GPU P0, RZ, desc[UR8][R32.64], R17 ;  /* 0x8000001120ff79a2 */ /* 0x0005e2000c10f308 */
[----:B------:R-:W-:Y:S04]  /*12ea0*/  BSSY.RECONVERGENT B0, `(.L_x_339) ;  /* 0x0000015000007945 */ /* 0x000fe80003800200 */
[----:B--2---:R-:W-:Y:S05]  /*12eb0*/  @P0 BRA `(.L_x_340) ;  /* 0x00000000004c0947 */ /* 0x004fea0003800000 */
[----:B------:R-:W2:Y:S02]  /*12ec0*/  QSPC.E.S P0, RZ, [R32] ;  /* 0x0000000020ff73aa */ /* 0x000ea40000000500 */
[----:B--2---:R-:W-:Y:S05]  /*12ed0*/  @!P0 BRA `(.L_x_341) ;  /* 0x0000000000188947 */ /* 0x004fea0003800000 */
[----:B------:R-:W-:-:S07]  /*12ee0*/  MOV R11, R32 ;  /* 0x00000020000b7202 */ /* 0x000fce0000000f00 */
.L_x_342:
[----:B------:R-:W2:Y:S02]  /*12ef0*/  LDS R32, [R11] ;  /* 0x000000000b207984 */ /* 0x000ea40000000800 */
[----:B--2---:R-:W-:-:S05]  /*12f00*/  FADD R33, R17, R32 ;  /* 0x0000002011217221 */ /* 0x004fca0000000000 */
[----:B------:R-:W2:Y:S02]  /*12f10*/  ATOMS.CAST.SPIN P0, [R11], R32, R33 ;  /* 0x000000200b00758d */ /* 0x000ea40001800021 */
[----:B--2---:R-:W-:Y:S05]  /*12f20*/  @!P0 BRA `(.L_x_342) ;  /* 0xfffffffc00f08947 */ /* 0x004fea000383ffff */
[----:B------:R-:W-:Y:S05]  /*12f30*/  BRA `(.L_x_340) ;  /* 0x00000000002c7947 */ /* 0x000fea0003800000 */
.L_x_341:
[----:B------:R-:W2:Y:S02]  /*12f40*/  QSPC.E.D P0, RZ, [R32] ;  /* 0x0000000020ff73aa */ /* 0x000ea40000000700 */
[----:B--2---:R-:W-:Y:S05]  /*12f50*/  @!P0 BRA `(.L_x_343) ;  /* 0x0000000000188947 */ /* 0x004fea0003800000 */
.L_x_344:
[----:B------:R-:W2:Y:S02]  /*12f60*/  LD.E R34, [R32] ;  /* 0x0000000020227980 */ /* 0x000ea40000100900 */
[----:B--2---:R-:W-:-:S06]  /*12f70*/  FADD R35, R17, R34 ;  /* 0x0000002211237221 */ /* 0x004fcc0000000000 */
[----:B------:R-:W2:Y:S02]  /*12f80*/  ATOM.E.CAST.SPIN PT, R35, [R32], R34, R35 ;  /* 0x000000222023738b */ /* 0x000ea400019e0123 */
[----:B--2---:R-:W-:-:S13]  /*12f90*/  ISETP.EQ.U32.AND P0, PT, R35, 0x1, PT ;  /* 0x000000012300780c */ /* 0x004fda0003f02070 */
[----:B------:R-:W-:Y:S05]  /*12fa0*/  @!P0 BRA `(.L_x_344) ;  /* 0xfffffffc00ec8947 */ /* 0x000fea000383ffff */
[----:B------:R-:W-:Y:S05]  /*12fb0*/  BRA `(.L_x_340) ;  /* 0x00000000000c7947 */ /* 0x000fea0003800000 */
.L_x_343:
[----:B------:R-:W2:Y:S02]  /*12fc0*/  LD.E R11, desc[UR8][R32.64] ;  /* 0x00000008200b7980 */ /* 0x000ea4000c101900 */
[----:B--2---:R-:W-:-:S05]  /*12fd0*/  FADD R11, R17, R11 ;  /* 0x0000000b110b7221 */ /* 0x004fca0000000000 */
[----:B------:R2:W-:Y:S02]  /*12fe0*/  ST.E desc[UR8][R32.64], R11 ;  /* 0x0000000b20007985 */ /* 0x0005e4000c101908 */
.L_x_340:
[----:B------:R-:W-:Y:S05]  /*12ff0*/  BSYNC.RECONVERGENT B0 ;  /* 0x0000000000007941 */ /* 0x000fea0003800200 */
.L_x_339:
        /* <DEDUP_REMOVED lines=10> */
.L_x_348:
[----:B------:R-:W2:Y:S02]  /*130a0*/  LDS R32, [R15] ;  /* 0x000000000f207984 */ /* 0x000ea40000000800 */
[----:B--2---:R-:W-:-:S05]  /*130b0*/  FADD R33, R11, R32 ;  /* 0x000000200b217221 */ /* 0x004fca0000000000 */
[----:B------:R-:W2:Y:S02]  /*130c0*/  ATOMS.CAST.SPIN P0, [R15], R32, R33 ;  /* 0x000000200f00758d */ /* 0x000ea40001800021 */
[----:B--2---:R-:W-:Y:S05]  /*130d0*/  @!P0 BRA `(.L_x_348) ;  /* 0xfffffffc00f08947 */ /* 0x004fea000383ffff */
[----:B------:R-:W-:Y:S05]  /*130e0*/  BRA `(.L_x_346) ;  /* 0x00000000002c7947 */ /* 0x000fea0003800000 */
.L_x_347:
[----:B------:R-:W2:Y:S02]  /*130f0*/  QSPC.E.D P0, RZ, [R32] ;  /* 0x0000000020ff73aa */ /* 0x000ea40000000700 */
[----:B--2---:R-:W-:Y:S05]  /*13100*/  @!P0 BRA `(.L_x_349) ;  /* 0x0000000000188947 */ /* 0x004fea0003800000 */
.L_x_350:
[----:B------:R-:W2:Y:S02]  /*13110*/  LD.E R34, [R32] ;  /* 0x0000000020227980 */ /* 0x000ea40000100900 */
[----:B--2---:R-:W-:-:S06]  /*13120*/  FADD R35, R11, R34 ;  /* 0x000000220b237221 */ /* 0x004fcc0000000000 */
[----:B------:R-:W2:Y:S02]  /*13130*/  ATOM.E.CAST.SPIN PT, R35, [R32], R34, R35 ;  /* 0x000000222023738b */ /* 0x000ea400019e0123 */
[----:B--2---:R-:W-:-:S13]  /*13140*/  ISETP.EQ.U32.AND P0, PT, R35, 0x1, PT ;  /* 0x000000012300780c */ /* 0x004fda0003f02070 */
[----:B------:R-:W-:Y:S05]  /*13150*/  @!P0 BRA `(.L_x_350) ;  /* 0xfffffffc00ec8947 */ /* 0x000fea000383ffff */
[----:B------:R-:W-:Y:S05]  /*13160*/  BRA `(.L_x_346) ;  /* 0x00000000000c7947 */ /* 0x000fea0003800000 */
.L_x_349:
[----:B------:R-:W2:Y:S02]  /*13170*/  LD.E R15, desc[UR8][R32.64] ;  /* 0x00000008200f7980 */ /* 0x000ea4000c101900 */
[----:B--2---:R-:W-:-:S05]  /*13180*/  FADD R15, R11, R15 ;  /* 0x0000000f0b0f7221 */ /* 0x004fca0000000000 */
[----:B------:R2:W-:Y:S02]  /*13190*/  ST.E desc[UR8][R32.64], R15 ;  /* 0x0000000f20007985 */ /* 0x0005e4000c101908 */
.L_x_346:
[----:B------:R-:W-:Y:S05]  /*131a0*/  BSYNC.RECONVERGENT B0 ;  /* 0x0000000000007941 */ /* 0x000fea0003800200 */
.L_x_345:
[----:B--2---:R-:W-:-:S05]  /*131b0*/  IMAD.WIDE R32, R2, 0x4, R28 ;  /* 0x0000000402207825 */ /* 0x004fca00078e021c */
[----:B------:R2:W-:Y:S01]  /*131c0*/  ATOM.E.ADD.F32.FTZ.RN.STRONG.GPU P0, RZ, desc[UR8][R32.64], R17 ;  /* 0x8000001120ff79a2 */ /* 0x0005e2000c10f308 */
[----:B------:R-:W-:Y:S04]  /*131d0*/  BSSY.RECONVERGENT B0, `(.L_x_351) ;  /* 0x0000015000007945 */ /* 0x000fe80003800200 */
[----:B--2---:R-:W-:Y:S05]  /*131e0*/  @P0 BRA `(.L_x_352) ;  /* 0x00000000004c0947 */ /* 0x004fea0003800000 */
[----:B------:R-:W2:Y:S02]  /*131f0*/  QSPC.E.S P0, RZ, [R32] ;  /* 0x0000000020ff73aa */ /* 0x000ea40000000500 */
[----:B--2---:R-:W-:Y:S05]  /*13200*/  @!P0 BRA `(.L_x_353) ;  /* 0x0000000000188947 */ /* 0x004fea0003800000 */
[----:B------:R-:W-:-:S07]  /*13210*/  MOV R11, R32 ;  /* 0x00000020000b7202 */ /* 0x000fce0000000f00 */
.L_x_354:
[----:B------:R-:W2:Y:S02]  /*13220*/  LDS R32, [R11] ;  /* 0x000000000b207984 */ /* 0x000ea40000000800 */
[----:B--2---:R-:W-:-:S05]  /*13230*/  FADD R33, R17, R32 ;  /* 0x0000002011217221 */ /* 0x004fca0000000000 */
[----:B------:R-:W2:Y:S02]  /*13240*/  ATOMS.CAST.SPIN P0, [R11], R32, R33 ;  /* 0x000000200b00758d */ /* 0x000ea40001800021 */
[----:B--2---:R-:W-:Y:S05]  /*13250*/  @!P0 BRA `(.L_x_354) ;  /* 0xfffffffc00f08947 */ /* 0x004fea000383ffff */
[----:B------:R-:W-:Y:S05]  /*13260*/  BRA `(.L_x_352) ;  /* 0x00000000002c7947 */ /* 0x000fea0003800000 */
.L_x_353:
[----:B------:R-:W2:Y:S02]  /*13270*/  QSPC.E.D P0, RZ, [R32] ;  /* 0x0000000020ff73aa */ /* 0x000ea40000000700 */
[----:B--2---:R-:W-:Y:S05]  /*13280*/  @!P0 BRA `(.L_x_355) ;  /* 0x0000000000188947 */ /* 0x004fea0003800000 */
.L_x_356:
[----:B------:R-:W2:Y:S02]  /*13290*/  LD.E R34, [R32] ;  /* 0x0000000020227980 */ /* 0x000ea40000100900 */
[----:B--2---:R-:W-:-:S06]  /*132a0*/  FADD R35, R17, R34 ;  /* 0x0000002211237221 */ /* 0x004fcc0000000000 */
[----:B------:R-:W2:Y:S02]  /*132b0*/  ATOM.E.CAST.SPIN PT, R35, [R32], R34, R35 ;  /* 0x000000222023738b */ /* 0x000ea400019e0123 */
[----:B--2---:R-:W-:-:S13]  /*132c0*/  ISETP.EQ.U32.AND P0, PT, R35, 0x1, PT ;  /* 0x000000012300780c */ /* 0x004fda0003f02070 */
[----:B------:R-:W-:Y:S05]  /*132d0*/  @!P0 BRA `(.L_x_356) ;  /* 0xfffffffc00ec8947 */ /* 0x000fea000383ffff */
[----:B------:R-:W-:Y:S05]  /*132e0*/  BRA `(.L_x_352) ;  /* 0x00000000000c7947 */ /* 0x000fea0003800000 */
.L_x_355:
[----:B------:R-:W2:Y:S02]  /*132f0*/  LD.E R34, desc[UR8][R32.64] ;  /* 0x0000000820227980 */ /* 0x000ea4000c101900 */
[----:B--2---:R-:W-:-:S05]  /*13300*/  FADD R11, R17, R34 ;  /* 0x00000022110b7221 */ /* 0x004fca0000000000 */
[----:B------:R2:W-:Y:S02]  /*13310*/  ST.E desc[UR8][R32.64], R11 ;  /* 0x0000000b20007985 */ /* 0x0005e4000c101908 */
.L_x_352:
[----:B------:R-:W-:Y:S05]  /*13320*/  BSYNC.RECONVERGENT B0 ;  /* 0x0000000000007941 */ /* 0x000fea0003800200 */
.L_x_351:
        /* <DEDUP_REMOVED lines=10> */
.L_x_360:
[----:B------:R-:W2:Y:S02]  /*133d0*/  LDS R32, [R15] ;  /* 0x000000000f207984 */ /* 0x000ea40000000800 */
[----:B--2---:R-:W-:-:S05]  /*133e0*/  FADD R33, R11, R32 ;  /* 0x000000200b217221 */ /* 0x004fca0000000000 */
[----:B------:R-:W2:Y:S02]  /*133f0*/  ATOMS.CAST.SPIN P0, [R15], R32, R33 ;  /* 0x000000200f00758d */ /* 0x000ea40001800021 */
[----:B--2---:R-:W-:Y:S05]  /*13400*/  @!P0 BRA `(.L_x_360) ;  /* 0xfffffffc00f08947 */ /* 0x004fea000383ffff */
[----:B------:R-:W-:Y:S05]  /*13410*/  BRA `(.L_x_358) ;  /* 0x00000000002c7947 */ /* 0x000fea0003800000 */
.L_x_359:
[----:B------:R-:W2:Y:S02]  /*13420*/  QSPC.E.D P0, RZ, [R32] ;  /* 0x0000000020ff73aa */ /* 0x000ea40000000700 */
[----:B--2---:R-:W-:Y:S05]  /*13430*/  @!P0 BRA `(.L_x_361) ;  /* 0x0000000000188947 */ /* 0x004fea0003800000 */
.L_x_362:
[----:B------:R-:W2:Y:S02]  /*13440*/  LD.E R34, [R32] ;  /* 0x0000000020227980 */ /* 0x000ea40000100900 */
[----:B--2---:R-:W-:-:S06]  /*13450*/  FADD R35, R11, R34 ;  /* 0x000000220b237221 */ /* 0x004fcc0000000000 */
[----:B------:R-:W2:Y:S02]  /*13460*/  ATOM.E.CAST.SPIN PT, R35, [R32], R34, R35 ;  /* 0x000000222023738b */ /* 0x000ea400019e0123 */
[----:B--2---:R-:W-:-:S13]  /*13470*/  ISETP.EQ.U32.AND P0, PT, R35, 0x1, PT ;  /* 0x000000012300780c */ /* 0x004fda0003f02070 */
[----:B------:R-:W-:Y:S05]  /*13480*/  @!P0 BRA `(.L_x_362) ;  /* 0xfffffffc00ec8947 */ /* 0x000fea000383ffff */
[----:B------:R-:W-:Y:S05]  /*13490*/  BRA `(.L_x_358) ;  /* 0x00000000000c7947 */ /* 0x000fea0003800000 */
.L_x_361:
[----:B------:R-:W2:Y:S02]  /*134a0*/  LD.E R34, desc[UR8][R32.64] ;  /* 0x0000000820227980 */ /* 0x000ea4000c101900 */
[----:B--2---:R-:W-:-:S05]  /*134b0*/  FADD R11, R11, R34 ;  /* 0x000000220b0b7221 */ /* 0x004fca0000000000 */
[----:B------:R2:W-:Y:S02]  /*134c0*/  ST.E desc[UR8][R32.64], R11 ;  /* 0x0000000b20007985 */ /* 0x0005e4000c101908 */
.L_x_358:
[----:B------:R-:W-:Y:S05]  /*134d0*/  BSYNC.RECONVERGENT B0 ;  /* 0x0000000000007941 */ /* 0x000fea0003800200 */
.L_x_357:
[----:B--2---:R-:W-:-:S05]  /*134e0*/  IMAD.WIDE R32, R0, 0x4, R28 ;  /* 0x0000000400207825 */ /* 0x004fca00078e021c */
[----:B------:R2:W-:Y:S01]  /*134f0*/  ATOM.E.ADD.F32.FTZ.RN.STRONG.GPU P0, RZ, desc[UR8][R32.64], R17 ;  /* 0x8000001120ff79a2 */ /* 0x0005e2000c10f308 */
[----:B------:R-:W-:Y:S04]  /*13500*/  BSSY.RECONVERGENT B0, `(.L_x_363) ;  /* 0x0000015000007945 */ /* 0x000fe80003800200 */
[----:B--2---:R-:W-:Y:S05]  /*13510*/  @P0 BRA `(.L_x_364) ;  /* 0x00000000004c0947 */ /* 0x004fea0003800000 */
[----:B------:R-:W2:Y:S02]  /*13520*/  QSPC.E.S P0, RZ, [R32] ;  /* 0x0000000020ff73aa */ /* 0x000ea40000000500 */
[----:B--2---:R-:W-:Y:S05]  /*13530*/  @!P0 BRA `(.L_x_365) ;  /* 0x0000000000188947 */ /* 0x004fea0003800000 */
[----:B------:R-:W-:-:S07]  /*13540*/  MOV R11, R32 ;  /* 0x00000020000b7202 */ /* 0x000fce0000000f00 */
.L_x_366:
[----:B------:R-:W2:Y:S02]  /*13550*/  LDS R32, [R11] ;  /* 0x000000000b207984 */ /* 0x000ea40000000800 */
[----:B--2---:R-:W-:-:S05]  /*13560*/  FADD R33, R17, R32 ;  /* 0x0000002011217221 */ /* 0x004fca0000000000 */
[----:B------:R-:W2:Y:S02]  /*13570*/  ATOMS.CAST.SPIN P0, [R11], R32, R33 ;  /* 0x000000200b00758d */ /* 0x000ea40001800021 */
[----:B--2---:R-:W-:Y:S05]  /*13580*/  @!P0 BRA `(.L_x_366) ;  /* 0xfffffffc00f08947 */ /* 0x004fea000383ffff */
[----:B------:R-:W-:Y:S05]  /*13590*/  BRA `(.L_x_364) ;  /* 0x00000000002c7947 */ /* 0x000fea0003800000 */
.L_x_365:
[----:B------:R-:W2:Y:S02]  /*135a0*/  QSPC.E.D P0, RZ, [R32] ;  /* 0x0000000020ff73aa */ /* 0x000ea40000000700 */
[----:B--2---:R-:W-:Y:S05]  /*135b0*/  @!P0 BRA `(.L_x_367) ;  /* 0x0000000000188947 */ /* 0x004fea0003800000 */
.L_x_368:
[----:B------:R-:W2:Y:S02]  /*135c0*/  LD.E R34, [R32] ;  /* 0x0000000020227980 */ /* 0x000ea40000100900 */
[----:B--2---:R-:W-:-:S06]  /*135d0*/  FADD R35, R17, R34 ;  /* 0x0000002211237221 */ /* 0x004fcc0000000000 */
[----:B------:R-:W2:Y:S02]  /*135e0*/  ATOM.E.CAST.SPIN PT, R35, [R32], R34, R35 ;  /* 0x000000222023738b */ /* 0x000ea400019e0123 */
[----:B--2---:R-:W-:-:S13]  /*135f0*/  ISETP.EQ.U32.AND P0, PT, R35, 0x1, PT ;  /* 0x000000012300780c */ /* 0x004fda0003f02070 */
[----:B------:R-:W-:Y:S05]  /*13600*/  @!P0 BRA `(.L_x_368) ;  /* 0xfffffffc00ec8947 */ /* 0x000fea000383ffff */
[----:B------:R-:W-:Y:S05]  /*13610*/  BRA `(.L_x_364) ;  /* 0x00000000000c7947 */ /* 0x000fea0003800000 */
.L_x_367:
[----:B------:R-:W2:Y:S02]  /*13620*/  LD.E R34, desc[UR8][R32.64] ;  /* 0x0000000820227980 */ /* 0x000ea4000c101900 */
[----:B--2---:R-:W-:-:S05]  /*13630*/  FADD R11, R17, R34 ;  /* 0x00000022110b7221 */ /* 0x004fca0000000000 */
[----:B------:R2:W-:Y:S02]  /*13640*/  ST.E desc[UR8][R32.64], R11 ;  /* 0x0000000b20007985 */ /* 0x0005e4000c101908 */
.L_x_364:
[----:B------:R-:W-:Y:S05]  /*13650*/  BSYNC.RECONVERGENT B0 ;  /* 0x0000000000007941 */ /* 0x000fea0003800200 */
.L_x_363:
        /* <DEDUP_REMOVED lines=10> */
.L_x_372:
[----:B------:R-:W2:Y:S02]  /*13700*/  LDS R32, [R15] ;  /* 0x000000000f207984 */ /* 0x000ea40000000800 */
[----:B--2---:R-:W-:-:S05]  /*13710*/  FADD R33, R11, R32 ;  /* 0x000000200b217221 */ /* 0x004fca0000000000 */
[----:B------:R-:W2:Y:S02]  /*13720*/  ATOMS.CAST.SPIN P0, [R15], R32, R33 ;  /* 0x000000200f00758d */ /* 0x000ea40001800021 */
[----:B--2---:R-:W-:Y:S05]  /*13730*/  @!P0 BRA `(.L_x_372) ;  /* 0xfffffffc00f08947 */ /* 0x004fea000383ffff */
[----:B------:R-:W-:Y:S05]  /*13740*/  BRA `(.L_x_370) ;  /* 0x00000000002c7947 */ /* 0x000fea0003800000 */
.L_x_371:
[----:B------:R-:W2:Y:S02]  /*13750*/  QSPC.E.D P0, RZ, [R32] ;  /* 0x0000000020ff73aa */ /* 0x000ea40000000700 */
[----:B--2---:R-:W-:Y:S05]  /*13760*/  @!P0 BRA `(.L_x_373) ;  /* 0x0000000000188947 */ /* 0x004fea0003800000 */
.L_x_374:
[----:B------:R-:W2:Y:S02]  /*13770*/  LD.E R34, [R32] ;  /* 0x0000000020227980 */ /* 0x000ea40000100900 */
[----:B--2---:R-:W-:-:S06]  /*13780*/  FADD R35, R11, R34 ;  /* 0x000000220b237221 */ /* 0x004fcc0000000000 */
[----:B------:R-:W2:Y:S02]  /*13790*/  ATOM.E.CAST.SPIN PT, R35, [R32], R34, R35 ;  /* 0x000000222023738b */ /* 0x000ea400019e0123 */
[----:B--2---:R-:W-:-:S13]  /*137a0*/  ISETP.EQ.U32.AND P0, PT, R35, 0x1, PT ;  /* 0x000000012300780c */ /* 0x004fda0003f02070 */
[----:B------:R-:W-:Y:S05]  /*137b0*/  @!P0 BRA `(.L_x_374) ;  /* 0xfffffffc00ec8947 */ /* 0x000fea000383ffff */
[----:B------:R-:W-:Y:S05]  /*137c0*/  BRA `(.L_x_370) ;  /* 0x00000000000c7947 */ /* 0x000fea0003800000 */
.L_x_373:
[----:B------:R-:W2:Y:S02]  /*137d0*/  LD.E R34, desc[UR8][R32.64] ;  /* 0x0000000820227980 */ /* 0x000ea4000c101900 */
[----:B--2---:R-:W-:-:S05]  /*137e0*/  FADD R11, R11, R34 ;  /* 0x000000220b0b7221 */ /* 0x004fca0000000000 */
[----:B------:R2:W-:Y:S02]  /*137f0*/  ST.E desc[UR8][R32.64], R11 ;  /* 0x0000000b20007985 */ /* 0x0005e4000c101908 */
.L_x_370:
[----:B------:R-:W-:Y:S05]  /*13800*/  BSYNC.RECONVERGENT B0 ;  /* 0x0000000000007941 */ /* 0x000fea0003800200 */
.L_x_369:
[----:B--2---:R-:W-:-:S05]  /*13810*/  IMAD.WIDE R32, R4, 0x4, R28 ;  /* 0x0000000404207825 */ /* 0x004fca00078e021c */
[----:B------:R2:W-:Y:S01]  /*13820*/  ATOM.E.ADD.F32.FTZ.RN.STRONG.GPU P0, RZ, desc[UR8][R32.64], R17 ;  /* 0x8000001120ff79a2 */ /* 0x0005e2000c10f308 */
[----:B------:R-:W-:Y:S04]  /*13830*/  BSSY.RECONVERGENT B0, `(.L_x_375) ;  /* 0x0000015000007945 */ /* 0x000fe80003800200 */
[----:B--2---:R-:W-:Y:S05]  /*13840*/  @P0 BRA `(.L_x_376) ;  /* 0x00000000004c0947 */ /* 0x004fea0003800000 */
[----:B------:R-:W2:Y:S02]  /*13850*/  QSPC.E.S P0, RZ, [R32] ;  /* 0x0000000020ff73aa */ /* 0x000ea40000000500 */
[----:B--2---:R-:W-:Y:S05]  /*13860*/  @!P0 BRA `(.L_x_377) ;  /* 0x0000000000188947 */ /* 0x004fea0003800000 */
[----:B------:R-:W-:-:S07]  /*13870*/  MOV R11, R32 ;  /* 0x00000020000b7202 */ /* 0x000fce0000000f00 */
.L_x_378:
[----:B------:R-:W2:Y:S02]  /*13880*/  LDS R32, [R11] ;  /* 0x000000000b207984 */ /* 0x000ea40000000800 */
[----:B--2---:R-:W-:-:S05]  /*13890*/  FADD R33, R17, R32 ;  /* 0x0000002011217221 */ /* 0x004fca0000000000 */
[----:B------:R-:W2:Y:S02]  /*138a0*/  ATOMS.CAST.SPIN P0, [R11], R32, R33 ;  /* 0x000000200b00758d */ /* 0x000ea40001800021 */
[----:B--2---:R-:W-:Y:S05]  /*138b0*/  @!P0 BRA `(.L_x_378) ;  /* 0xfffffffc00f08947 */ /* 0x004fea000383ffff */
[----:B------:R-:W-:Y:S05]  /*138c0*/  BRA `(.L_x_376) ;  /* 0x00000000002c7947 */ /* 0x000fea0003800000 */
.L_x_377:
[----:B------:R-:W2:Y:S02]  /*138d0*/  QSPC.E.D P0, RZ, [R32] ;  /* 0x0000000020ff73aa */ /* 0x000ea40000000700 */
[----:B--2---:R-:W-:Y:S05]  /*138e0*/  @!P0 BRA `(.L_x_379) ;  /* 0x0000000000188947 */ /* 0x004fea0003800000 */
.L_x_380:
[----:B------:R-:W2:Y:S02]  /*138f0*/  LD.E R34, [R32] ;  /* 0x0000000020227980 */ /* 0x000ea40000100900 */
[----:B--2---:R-:W-:-:S06]  /*13900*/  FADD R35, R17, R34 ;  /* 0x0000002211237221 */ /* 0x004fcc0000000000 */
[----:B------:R-:W2:Y:S02]  /*13910*/  ATOM.E.CAST.SPIN PT, R35, [R32], R34, R35 ;  /* 0x000000222023738b */ /* 0x000ea400019e0123 */
[----:B--2---:R-:W-:-:S13]  /*13920*/  ISETP.EQ.U32.AND P0, PT, R35, 0x1, PT ;  /* 0x000000012300780c */ /* 0x004fda0003f02070 */
[----:B------:R-:W-:Y:S05]  /*13930*/  @!P0 BRA `(.L_x_380) ;  /* 0xfffffffc00ec8947 */ /* 0x000fea000383ffff */
[----:B------:R-:W-:Y:S05]  /*13940*/  BRA `(.L_x_376) ;  /* 0x00000000000c7947 */ /* 0x000fea0003800000 */
.L_x_379:
[----:B------:R-:W2:Y:S02]  /*13950*/  LD.E R34, desc[UR8][R32.64] ;  /* 0x0000000820227980 */ /* 0x000ea4000c101900 */
[----:B--2---:R-:W-:-:S05]  /*13960*/  FADD R11, R17, R34 ;  /* 0x00000022110b7221 */ /* 0x004fca0000000000 */
[----:B------:R2:W-:Y:S02]  /*13970*/  ST.E desc[UR8][R32.64], R11 ;  /* 0x0000000b20007985 */ /* 0x0005e4000c101908 */
.L_x_376:
[----:B------:R-:W-:Y:S05]  /*13980*/  BSYNC.RECONVERGENT B0 ;  /* 0x0000000000007941 */ /* 0x000fea0003800200 */
.L_x_375:
[----:B--2---:R-:W-:Y:S01]  /*13990*/  FFMA R11, R12, R9, R8 ;  /* 0x000000090c0b7223 */ /* 0x004fe20000000008 */
[----:B------:R-:W-:-:S04]  /*139a0*/  IMAD.WIDE R32, R3, 0x4, R30 ;  /* 0x0000000403207825 */ /* 0x000fc800078e021e */
[----:B------:R-:W-:-:S05]  /*139b0*/  FADD R11, R11, -R8 ;  /* 0x800000080b0b7221 */ /* 0x000fca0000000000 */
[----:B------:R2:W-:Y:S01]  /*139c0*/  ATOM.E.ADD.F32.FTZ.RN.STRONG.GPU P0, RZ, desc[UR8][R32.64], R11 ;  /* 0x8000000b20ff79a2 */ /* 0x0005e2000c10f308 */
[----:B------:R-:W-:Y:S04]  /*139d0*/  BSSY.RECONVERGENT B0, `(.L_x_381) ;  /* 0x0000015000007945 */ /* 0x000fe80003800200 */
[----:B--2---:R-:W-:Y:S05]  /*139e0*/  @P0 BRA `(.L_x_382) ;  /* 0x00000000004c0947 */ /* 0x004fea0003800000 */
[----:B------:R-:W2:Y:S02]  /*139f0*/  QSPC.E.S P0, RZ, [R32] ;  /* 0x0000000020ff73aa */ /* 0x000ea40000000500 */
[----:B--2---:R-:W-:Y:S05]  /*13a00*/  @!P0 BRA `(.L_x_383) ;  /* 0x0000000000188947 */ /* 0x004fea0003800000 */
[----:B------:R-:W-:-:S07]  /*13a10*/  MOV R12, R32 ;  /* 0x00000020000c7202 */ /* 0x000fce0000000f00 */
.L_x_384:
[----:B------:R-:W2:Y:S02]  /*13a20*/  LDS R32, [R12] ;  /* 0x000000000c207984 */ /* 0x000ea40000000800 */
[----:B--2---:R-:W-:-:S05]  /*13a30*/  FADD R33, R11, R32 ;  /* 0x000000200b217221 */ /* 0x004fca0000000000 */
[----:B------:R-:W2:Y:S02]  /*13a40*/  ATOMS.CAST.SPIN P0, [R12], R32, R33 ;  /* 0x000000200c00758d */ /* 0x000ea40001800021 */
[----:B--2---:R-:W-:Y:S05]  /*13a50*/  @!P0 BRA `(.L_x_384) ;  /* 0xfffffffc00f08947 */ /* 0x004fea000383ffff */
[----:B------:R-:W-:Y:S05]  /*13a60*/  BRA `(.L_x_382) ;  /* 0x00000000002c7947 */ /* 0x000fea0003800000 */
.L_x_383:
[----:B------:R-:W2:Y:S02]  /*13a70*/  QSPC.E.D P0, RZ, [R32] ;  /* 0x0000000020ff73aa */ /* 0x000ea40000000700 */
[----:B--2---:R-:W-:Y:S05]  /*13a80*/  @!P0 BRA `(.L_x_385) ;  /* 0x0000000000188947 */ /* 0x004fea0003800000 */
.L_x_386:
[----:B------:R-:W2:Y:S02]  /*13a90*/  LD.E R34, [R32] ;  /* 0x0000000020227980 */ /* 0x000ea40000100900 */
[----:B--2---:R-:W-:-:S06]  /*13aa0*/  FADD R35, R11, R34 ;  /* 0x000000220b237221 */ /* 0x004fcc0000000000 */
[----:B------:R-:W2:Y:S02]  /*13ab0*/  ATOM.E.CAST.SPIN PT, R35, [R32], R34, R35 ;  /* 0x000000222023738b */ /* 0x000ea400019e0123 */
[----:B--2---:R-:W-:-:S13]  /*13ac0*/  ISETP.EQ.U32.AND P0, PT, R35, 0x1, PT ;  /* 0x000000012300780c */ /* 0x004fda0003f02070 */
[----:B------:R-:W-:Y:S05]  /*13ad0*/  @!P0 BRA `(.L_x_386) ;  /* 0xfffffffc00ec8947 */ /* 0x000fea000383ffff */
[----:B------:R-:W-:Y:S05]  /*13ae0*/  BRA `(.L_x_382) ;  /* 0x00000000000c7947 */ /* 0x000fea0003800000 */
.L_x_385:
[----:B------:R-:W2:Y:S02]  /*13af0*/  LD.E R12, desc[UR8][R32.64] ;  /* 0x00000008200c7980 */ /* 0x000ea4000c101900 */
[----:B--2---:R-:W-:-:S05]  /*13b00*/  FADD R11, R11, R12 ;  /* 0x0000000c0b0b7221 */ /* 0x004fca0000000000 */
[----:B------:R2:W-:Y:S02]  /*13b10*/  ST.E desc[UR8][R32.64], R11 ;  /* 0x0000000b20007985 */ /* 0x0005e4000c101908 */
.L_x_382:
[----:B------:R-:W-:Y:S05]  /*13b20*/  BSYNC.RECONVERGENT B0 ;  /* 0x0000000000007941 */ /* 0x000fea0003800200 */
.L_x_381:
[----:B--2---:R-:W-:-:S05]  /*13b30*/  IMAD.WIDE R32, R3, 0x4, R28 ;  /* 0x0000000403207825 */ /* 0x004fca00078e021c */
[----:B------:R2:W-:Y:S01]  /*13b40*/  ATOM.E.ADD.F32.FTZ.RN.STRONG.GPU P0, RZ, desc[UR8][R32.64], R17 ;  /* 0x8000001120ff79a2 */ /* 0x0005e2000c10f308 */
[----:B------:R-:W-:Y:S04]  /*13b50*/  BSSY.RECONVERGENT B0, `(.L_x_387) ;  /* 0x0000015000007945 */ /* 0x000fe80003800200 */
[----:B--2---:R-:W-:Y:S05]  /*13b60*/  @P0 BRA `(.L_x_388) ;  /* 0x00000000004c0947 */ /* 0x004fea0003800000 */
[----:B------:R-:W2:Y:S02]  /*13b70*/  QSPC.E.S P0, RZ, [R32] ;  /* 0x0000000020ff73aa */ /* 0x000ea40000000500 */
[----:B--2---:R-:W-:Y:S05]  /*13b80*/  @!P0 BRA `(.L_x_389) ;  /* 0x0000000000188947 */ /* 0x004fea0003800000 */
[----:B------:R-:W-:-:S07]  /*13b90*/  MOV R11, R32 ;  /* 0x00000020000b7202 */ /* 0x000fce0000000f00 */
.L_x_390:
[----:B------:R-:W2:Y:S02]  /*13ba0*/  LDS R32, [R11] ;  /* 0x000000000b207984 */ /* 0x000ea40000000800 */
[----:B--2---:R-:W-:-:S05]  /*13bb0*/  FADD R33, R17, R32 ;  /* 0x0000002011217221 */ /* 0x004fca0000000000 */
[----:B------:R-:W2:Y:S02]  /*13bc0*/  ATOMS.CAST.SPIN P0, [R11], R32, R33 ;  /* 0x000000200b00758d */ /* 0x000ea40001800021 */
[----:B--2---:R-:W-:Y:S05]  /*13bd0*/  @!P0 BRA `(.L_x_390) ;  /* 0xfffffffc00f08947 */ /* 0x004fea000383ffff */
[----:B------:R-:W-:Y:S05]  /*13be0*/  BRA `(.L_x_388) ;  /* 0x00000000002c7947 */ /* 0x000fea0003800000 */
.L_x_389:
[----:B------:R-:W2:Y:S02]  /*13bf0*/  QSPC.E.D P0, RZ, [R32] ;  /* 0x0000000020ff73aa */ /* 0x000ea40000000700 */
[----:B--2---:R-:W-:Y:S05]  /*13c00*/  @!P0 BRA `(.L_x_391) ;  /* 0x0000000000188947 */ /* 0x004fea0003800000 */
.L_x_392:
[----:B------:R-:W2:Y:S02]  /*13c10*/  LD.E R34, [R32] ;  /* 0x0000000020227980 */ /* 0x000ea40000100900 */
[----:B--2---:R-:W-:-:S06]  /*13c20*/  FADD R35, R17, R34 ;  /* 0x0000002211237221 */ /* 0x004fcc0000000000 */
[----:B------:R-:W2:Y:S02]  /*13c30*/  ATOM.E.CAST.SPIN PT, R35, [R32], R34, R35 ;  /* 0x000000222023738b */ /* 0x000ea400019e0123 */
[----:B--2---:R-:W-:-:S13]  /*13c40*/  ISETP.EQ.U32.AND P0, PT, R35, 0x1, PT ;  /* 0x000000012300780c */ /* 0x004fda0003f02070 */
[----:B------:R-:W-:Y:S05]  /*13c50*/  @!P0 BRA `(.L_x_392) ;  /* 0xfffffffc00ec8947 */ /* 0x000fea000383ffff */
[----:B------:R-:W-:Y:S05]  /*13c60*/  BRA `(.L_x_388) ;  /* 0x00000000000c7947 */ /* 0x000fea0003800000 */
.L_x_391:
[----:B------:R-:W2:Y:S02]  /*13c70*/  LD.E R12, desc[UR8][R32.64] ;  /* 0x00000008200c7980 */ /* 0x000ea4000c101900 */
[----:B--2---:R-:W-:-:S05]  /*13c80*/  FADD R11, R17, R12 ;  /* 0x0000000c110b7221 */ /* 0x004fca0000000000 */
[----:B------:R2:W-:Y:S02]  /*13c90*/  ST.E desc[UR8][R32.64], R11 ;  /* 0x0000000b20007985 */ /* 0x0005e4000c101908 */
.L_x_388:
[----:B------:R-:W-:Y:S05]  /*13ca0*/  BSYNC.RECONVERGENT B0 ;  /* 0x0000000000007941 */ /* 0x000fea0003800200 */
.L_x_387:
[----:B------:R-:W1:Y:S01]  /*13cb0*/  LDL R12, [R1+0x74] ;  /* 0x00007400010c7983 */ /* 0x000e620000100800 */
[----:B--2---:R-:W-:-:S04]  /*13cc0*/  FFMA R11, R22, R9, R8 ;  /* 0x00000009160b7223 */ /* 0x004fc80000000008 */
[----:B------:R-:W-:Y:S01]  /*13cd0*/  FADD R11, R11, -R8 ;  /* 0x800000080b0b7221 */ /* 0x000fe20000000000 */
[----:B-1----:R-:W-:-:S05]  /*13ce0*/  IMAD.WIDE R30, R12, 0x4, R30 ;  /* 0x000000040c1e7825 */ /* 0x002fca00078e021e */
[----:B------:R1:W-:Y:S01]  /*13cf0*/  ATOM.E.ADD.F32.FTZ.RN.STRONG.GPU P0, RZ, desc[UR8][R30.64], R11 ;  /* 0x8000000b1eff79a2 */ /* 0x0003e2000c10f308 */
[----:B------:R-:W-:Y:S04]  /*13d00*/  BSSY.RECONVERGENT B0, `(.L_x_393) ;  /* 0x0000015000007945 */ /* 0x000fe80003800200 */
[----:B-1----:R-:W-:Y:S05]  /*13d10*/  @P0 BRA `(.L_x_394) ;  /* 0x00000000004c0947 */ /* 0x002fea0003800000 */
[----:B------:R-:W1:Y:S02]  /*13d20*/  QSPC.E.S P0, RZ, [R30] ;  /* 0x000000001eff73aa */ /* 0x000e640000000500 */
[----:B-1----:R-:W-:Y:S05]  /*13d30*/  @!P0 BRA `(.L_x_395) ;  /* 0x0000000000188947 */ /* 0x002fea0003800000 */
[----:B------:R-:W-:-:S07]  /*13d40*/  MOV R30, R30 ;  /* 0x0000001e001e7202 */ /* 0x000fce0000000f00 */
.L_x_396:
[----:B------:R-:W1:Y:S02]  /*13d50*/  LDS R22, [R30] ;  /* 0x000000001e167984 */ /* 0x000e640000000800 */
[----:B-1----:R-:W-:-:S05]  /*13d60*/  FADD R23, R11, R22 ;  /* 0x000000160b177221 */ /* 0x002fca0000000000 */
[----:B------:R-:W1:Y:S02]  /*13d70*/  ATOMS.CAST.SPIN P0, [R30], R22, R23 ;  /* 0x000000161e00758d */ /* 0x000e640001800017 */
[----:B-1----:R-:W-:Y:S05]  /*13d80*/  @!P0 BRA `(.L_x_396) ;  /* 0xfffffffc00f08947 */ /* 0x002fea000383ffff */
[----:B------:R-:W-:Y:S05]  /*13d90*/  BRA `(.L_x_394) ;  /* 0x00000000002c7947 */ /* 0x000fea0003800000 */
.L_x_395:
[----:B------:R-:W1:Y:S02]  /*13da0*/  QSPC.E.D P0, RZ, [R30] ;  /* 0x000000001eff73aa */ /* 0x000e640000000700 */
[----:B-1----:R-:W-:Y:S05]  /*13db0*/  @!P0 BRA `(.L_x_397) ;  /* 0x0000000000188947 */ /* 0x002fea0003800000 */
.L_x_398:
[----:B------:R-:W2:Y:S02]  /*13dc0*/  LD.E R22, [R30] ;  /* 0x000000001e167980 */ /* 0x000ea40000100900 */
[----:B--2---:R-:W-:-:S06]  /*13dd0*/  FADD R23, R11, R22 ;  /* 0x000000160b177221 */ /* 0x004fcc0000000000 */
[----:B------:R-:W2:Y:S02]  /*13de0*/  ATOM.E.CAST.SPIN PT, R23, [R30], R22, R23 ;  /* 0x000000161e17738b */ /* 0x000ea400019e0117 */
[----:B--2---:R-:W-:-:S13]  /*13df0*/  ISETP.EQ.U32.AND P0, PT, R23, 0x1, PT ;  /* 0x000000011700780c */ /* 0x004fda0003f02070 */
[----:B------:R-:W-:Y:S05]  /*13e00*/  @!P0 BRA `(.L_x_398) ;  /* 0xfffffffc00ec8947 */ /* 0x000fea000383ffff */
[----:B------:R-:W-:Y:S05]  /*13e10*/  BRA `(.L_x_394) ;  /* 0x00000000000c7947 */ /* 0x000fea0003800000 */
.L_x_397:
[----:B------:R-:W2:Y:S02]  /*13e20*/  LD.E R12, desc[UR8][R30.64] ;  /* 0x000000081e0c7980 */ /* 0x000ea4000c101900 */
[----:B--2---:R-:W-:-:S05]  /*13e30*/  FADD R11, R11, R12 ;  /* 0x0000000c0b0b7221 */ /* 0x004fca0000000000 */
[----:B------:R1:W-:Y:S02]  /*13e40*/  ST.E desc[UR8][R30.64], R11 ;  /* 0x0000000b1e007985 */ /* 0x0003e4000c101908 */
.L_x_394:
[----:B------:R-:W-:Y:S05]  /*13e50*/  BSYNC.RECONVERGENT B0 ;  /* 0x0000000000007941 */ /* 0x000fea0003800200 */
.L_x_393:
[----:B-1----:R-:W2:Y:S02]  /*13e60*/  LDL R11, [R1+0x74] ;  /* 0x00007400010b7983 */ /* 0x002ea40000100800 */
[----:B--2---:R-:W-:-:S05]  /*13e70*/  IMAD.WIDE R28, R11, 0x4, R28 ;  /* 0x000000040b1c7825 */ /* 0x004fca00078e021c */
[----:B------:R1:W-:Y:S01]  /*13e80*/  ATOM.E.ADD.F32.FTZ.RN.STRONG.GPU P0, RZ, desc[UR8][R28.64], R17 ;  /* 0x800000111cff79a2 */ /* 0x0003e2000c10f308 */
[----:B------:R-:W-:Y:S04]  /*13e90*/  BSSY.RECONVERGENT B0, `(.L_x_399) ;  /* 0x0000015000007945 */ /* 0x000fe80003800200 */
[----:B-1----:R-:W-:Y:S05]  /*13ea0*/  @P0 BRA `(.L_x_400) ;  /* 0x00000000004c0947 */ /* 0x002fea0003800000 */
[----:B------:R-:W1:Y:S02]  /*13eb0*/  QSPC.E.S P0, RZ, [R28] ;  /* 0x000000001cff73aa */ /* 0x000e640000000500 */
[----:B-1----:R-:W-:Y:S05]  /*13ec0*/  @!P0 BRA `(.L_x_401) ;  /* 0x0000000000188947 */ /* 0x002fea0003800000 */
[----:B------:R-:W-:-:S07]  /*13ed0*/  MOV R28, R28 ;  /* 0x0000001c001c7202 */ /* 0x000fce0000000f00 */
.L_x_402:
[----:B------:R-:W1:Y:S02]  /*13ee0*/  LDS R22, [R28] ;  /* 0x000000001c167984 */ /* 0x000e640000000800 */
[----:B-1----:R-:W-:-:S05]  /*13ef0*/  FADD R23, R17, R22 ;  /* 0x0000001611177221 */ /* 0x002fca0000000000 */
[----:B------:R-:W1:Y:S02]  /*13f00*/  ATOMS.CAST.SPIN P0, [R28], R22, R23 ;  /* 0x000000161c00758d */ /* 0x000e640001800017 */
[----:B-1----:R-:W-:Y:S05]  /*13f10*/  @!P0 BRA `(.L_x_402) ;  /* 0xfffffffc00f08947 */ /* 0x002fea000383ffff */
[----:B------:R-:W-:Y:S05]  /*13f20*/  BRA `(.L_x_400) ;  /* 0x00000000002c7947 */ /* 0x000fea0003800000 */
.L_x_401:
[----:B------:R-:W1:Y:S02]  /*13f30*/  QSPC.E.D P0, RZ, [R28] ;  /* 0x000000001cff73aa */ /* 0x000e640000000700 */
[----:B-1----:R-:W-:Y:S05]  /*13f40*/  @!P0 BRA `(.L_x_403) ;  /* 0x0000000000188947 */ /* 0x002fea0003800000 */
.L_x_404:
[----:B------:R-:W2:Y:S02]  /*13f50*/  LD.E R22, [R28] ;  /* 0x000000001c167980 */ /* 0x000ea40000100900 */
[----:B--2---:R-:W-:-:S06]  /*13f60*/  FADD R23, R17, R22 ;  /* 0x0000001611177221 */ /* 0x004fcc0000000000 */
[----:B------:R-:W2:Y:S02]  /*13f70*/  ATOM.E.CAST.SPIN PT, R23, [R28], R22, R23 ;  /* 0x000000161c17738b */ /* 0x000ea400019e0117 */
[----:B--2---:R-:W-:-:S13]  /*13f80*/  ISETP.EQ.U32.AND P0, PT, R23, 0x1, PT ;  /* 0x000000011700780c */ /* 0x004fda0003f02070 */
[----:B------:R-:W-:Y:S05]  /*13f90*/  @!P0 BRA `(.L_x_404) ;  /* 0xfffffffc00ec8947 */ /* 0x000fea000383ffff */
[----:B------:R-:W-:Y:S05]  /*13fa0*/  BRA `(.L_x_400) ;  /* 0x00000000000c7947 */ /* 0x000fea0003800000 */
.L_x_403:
[----:B------:R-:W2:Y:S02]  /*13fb0*/  LD.E R12, desc[UR8][R28.64] ;  /* 0x000000081c0c7980 */ /* 0x000ea4000c101900 */
[----:B--2---:R-:W-:-:S05]  /*13fc0*/  FADD R11, R17, R12 ;  /* 0x0000000c110b7221 */ /* 0x004fca0000000000 */
[----:B------:R1:W-:Y:S02]  /*13fd0*/  ST.E desc[UR8][R28.64], R11 ;  /* 0x0000000b1c007985 */ /* 0x0003e4000c101908 */
.L_x_400:
[----:B------:R-:W-:Y:S05]  /*13fe0*/  BSYNC.RECONVERGENT B0 ;  /* 0x0000000000007941 */ /* 0x000fea0003800200 */
.L_x_399:
[----:B------:R-:W-:-:S03]  /*13ff0*/  UMOV UR4, 0xffffffff ;  /* 0xffffffff00047882 */ /* 0x000fc60000000000 */
[----:B------:R-:W-:Y:S05]  /*14000*/  BRA.DIV UR4, `(.L_x_405) ;  /* 0x00000142044c7947 */ /* 0x000fea000b800000 */
[----:B------:R-:W1:Y:S04]  /*14010*/  LDL R12, [R1+0xbc] ;  /* 0x0000bc00010c7983 */ /* 0x000e680000100800 */
[----:B------:R2:W3:Y:S04]  /*14020*/  SHFL.IDX PT, R46, R6, 0x4, 0x181f ;  /* 0x00981f00062e7f89 */ /* 0x0004e800000e0000 */
[----:B-1-3--:R2:W1:Y:S02]  /*14030*/  SHFL.IDX PT, R11, R12, 0x4, 0x181f ;  /* 0x00981f000c0b7f89 */ /* 0x00a46400000e0000 */
.L_x_955:
[----:B------:R-:W3:Y:S01]  /*14040*/  LDL.LU R15, [R1+0x7c] ;  /* 0x00007c00010f7983 */ /* 0x000ee20000300800 */
[----:B-1----:R-:W-:-:S05]  /*14050*/  IMAD R11, R46, R48, R11 ;  /* 0x000000302e0b7224 */ /* 0x002fca00078e020b */
[----:B--2---:R-:W-:Y:S02]  /*14060*/  SHF.R.S32.HI R12, RZ, 0x1f, R11 ;  /* 0x0000001fff0c7819 */ /* 0x004fe4000001140b */
        /* <DEDUP_REMOVED lines=15> */
.L_x_409:
[----:B------:R-:W1:Y:S02]  /*14160*/  LDS R22, [R19] ;  /* 0x0000000013167984 */ /* 0x000e640000000800 */
[----:B-1----:R-:W-:-:S05]  /*14170*/  FADD R23, R15, R22 ;  /* 0x000000160f177221 */ /* 0x002fca0000000000 */
[----:B------:R-:W1:Y:S02]  /*14180*/  ATOMS.CAST.SPIN P0, [R19], R22, R23 ;  /* 0x000000161300758d */ /* 0x000e640001800017 */
[----:B-1----:R-:W-:Y:S05]  /*14190*/  @!P0 BRA `(.L_x_409) ;  /* 0xfffffffc00f08947 */ /* 0x002fea000383ffff */
[----:B------:R-:W-:Y:S05]  /*141a0*/  BRA `(.L_x_407) ;  /* 0x00000000002c7947 */ /* 0x000fea0003800000 */
.L_x_408:
[----:B------:R-:W1:Y:S02]  /*141b0*/  QSPC.E.D P0, RZ, [R28] ;  /* 0x000000001cff73aa */ /* 0x000e640000000700 */
[----:B-1----:R-:W-:Y:S05]  /*141c0*/  @!P0 BRA `(.L_x_410) ;  /* 0x0000000000188947 */ /* 0x002fea0003800000 */
.L_x_411:
[----:B------:R-:W2:Y:S02]  /*141d0*/  LD.E R22, [R28] ;  /* 0x000000001c167980 */ /* 0x000ea40000100900 */
[----:B--2---:R-:W-:-:S06]  /*141e0*/  FADD R23, R15, R22 ;  /* 0x000000160f177221 */ /* 0x004fcc0000000000 */
[----:B------:R-:W2:Y:S02]  /*141f0*/  ATOM.E.CAST.SPIN PT, R23, [R28], R22, R23 ;  /* 0x000000161c17738b */ /* 0x000ea400019e0117 */
[----:B--2---:R-:W-:-:S13]  /*14200*/  ISETP.EQ.U32.AND P0, PT, R23, 0x1, PT ;  /* 0x000000011700780c */ /* 0x004fda0003f02070 */
[----:B------:R-:W-:Y:S05]  /*14210*/  @!P0 BRA `(.L_x_411) ;  /* 0xfffffffc00ec8947 */ /* 0x000fea000383ffff */
[----:B------:R-:W-:Y:S05]  /*14220*/  BRA `(.L_x_407) ;  /* 0x00000000000c7947 */ /* 0x000fea0003800000 */
.L_x_410:
[----:B------:R-:W2:Y:S02]  /*14230*/  LD.E R22, desc[UR8][R28.64] ;  /* 0x000000081c167980 */ /* 0x000ea4000c101900 */
[----:B--2---:R-:W-:-:S05]  /*14240*/  FADD R15, R15, R22 ;  /* 0x000000160f0f7221 */ /* 0x004fca0000000000 */
[----:B------:R1:W-:Y:S02]  /*14250*/  ST.E desc[UR8][R28.64], R15 ;  /* 0x0000000f1c007985 */ /* 0x0003e4000c101908 */
.L_x_407:
[----:B------:R-:W-:Y:S05]  /*14260*/  BSYNC.RECONVERGENT B0 ;  /* 0x0000000000007941 */ /* 0x000fea0003800200 */
.L_x_406:
        /* <DEDUP_REMOVED lines=9> */
.L_x_415:
[----:B------:R-:W2:Y:S02]  /*14300*/  LDS R30, [R11] ;  /* 0x000000000b1e7984 */ /* 0x000ea40000000800 */
[----:B--2---:R-:W-:-:S05]  /*14310*/  FADD R31, R17, R30 ;  /* 0x0000001e111f7221 */ /* 0x004fca0000000000 */
[----:B------:R-:W2:Y:S02]  /*14320*/  ATOMS.CAST.SPIN P0, [R11], R30, R31 ;  /* 0x0000001e0b00758d */ /* 0x000ea4000180001f */
[----:B--2---:R-:W-:Y:S05]  /*14330*/  @!P0 BRA `(.L_x_415) ;  /* 0xfffffffc00f08947 */ /* 0x004fea000383ffff */
[----:B------:R-:W-:Y:S05]  /*14340*/  BRA `(.L_x_413) ;  /* 0x00000000002c7947 */ /* 0x000fea0003800000 */
.L_x_414:
[----:B------:R-:W2:Y:S02]  /*14350*/  QSPC.E.D P0, RZ, [R22] ;  /* 0x0000000016ff73aa */ /* 0x000ea40000000700 */
[----:B--2---:R-:W-:Y:S05]  /*14360*/  @!P0 BRA `(.L_x_416) ;  /* 0x0000000000188947 */ /* 0x004fea0003800000 */
.L_x_417:
[----:B------:R-:W2:Y:S02]  /*14370*/  LD.E R30, [R22] ;  /* 0x00000000161e7980 */ /* 0x000ea40000100900 */
[----:B--2---:R-:W-:-:S06]  /*14380*/  FADD R31, R17, R30 ;  /* 0x0000001e111f7221 */ /* 0x004fcc0000000000 */
[----:B------:R-:W2:Y:S02]  /*14390*/  ATOM.E.CAST.SPIN PT, R31, [R22], R30, R31 ;  /* 0x0000001e161f738b */ /* 0x000ea400019e011f */
[----:B--2---:R-:W-:-:S13]  /*143a0*/  ISETP.EQ.U32.AND P0, PT, R31, 0x1, PT ;  /* 0x000000011f00780c */ /* 0x004fda0003f02070 */
[----:B------:R-:W-:Y:S05]  /*143b0*/  @!P0 BRA `(.L_x_417) ;  /* 0xfffffffc00ec8947 */ /* 0x000fea000383ffff */
[----:B------:R-:W-:Y:S05]  /*143c0*/  BRA `(.L_x_413) ;  /* 0x00000000000c7947 */ /* 0x000fea0003800000 */
.L_x_416:
[----:B------:R-:W2:Y:S02]  /*143d0*/  LD.E R12, desc[UR8][R22.64] ;  /* 0x00000008160c7980 */ /* 0x000ea4000c101900 */
[----:B--2---:R-:W-:-:S05]  /*143e0*/  FADD R11, R17, R12 ;  /* 0x0000000c110b7221 */ /* 0x004fca0000000000 */
[----:B------:R2:W-:Y:S02]  /*143f0*/  ST.E desc[UR8][R22.64], R11 ;  /* 0x0000000b16007985 */ /* 0x0005e4000c101908 */
.L_x_413:
[----:B------:R-:W-:Y:S05]  /*14400*/  BSYNC.RECONVERGENT B0 ;  /* 0x0000000000007941 */ /* 0x000fea0003800200 */
.L_x_412:
        /* <DEDUP_REMOVED lines=10> */
.L_x_421:
[----:B------:R-:W2:Y:S02]  /*144b0*/  LDS R30, [R12] ;  /* 0x000000000c1e7984 */ /* 0x000ea40000000800 */
[----:B--2---:R-:W-:-:S05]  /*144c0*/  FADD R31, R11, R30 ;  /* 0x0000001e0b1f7221 */ /* 0x004fca0000000000 */
[----:B------:R-:W2:Y:S02]  /*144d0*/  ATOMS.CAST.SPIN P0, [R12], R30, R31 ;  /* 0x0000001e0c00758d */ /* 0x000ea4000180001f */
[----:B--2---:R-:W-:Y:S05]  /*144e0*/  @!P0 BRA `(.L_x_421) ;  /* 0xfffffffc00f08947 */ /* 0x004fea000383ffff */
[----:B------:R-:W-:Y:S05]  /*144f0*/  BRA `(.L_x_419) ;  /* 0x00000000002c7947 */ /* 0x000fea0003800000 */
.L_x_420:
[----:B------:R-:W2:Y:S02]  /*14500*/  QSPC.E.D P0, RZ, [R30] ;  /* 0x000000001eff73aa */ /* 0x000ea40000000700 */
[----:B--2---:R-:W-:Y:S05]  /*14510*/  @!P0 BRA `(.L_x_422) ;  /* 0x0000000000188947 */ /* 0x004fea0003800000 */
.L_x_423:
[----:B------:R-:W2:Y:S02]  /*14520*/  LD.E R32, [R30] ;  /* 0x000000001e207980 */ /* 0x000ea40000100900 */
[----:B--2---:R-:W-:-:S06]  /*14530*/  FADD R33, R11, R32 ;  /* 0x000000200b217221 */ /* 0x004fcc0000000000 */
[----:B------:R-:W2:Y:S02]  /*14540*/  ATOM.E.CAST.SPIN PT, R33, [R30], R32, R33 ;  /* 0x000000201e21738b */ /* 0x000ea400019e0121 */
[----:B--2---:R-:W-:-:S13]  /*14550*/  ISETP.EQ.U32.AND P0, PT, R33, 0x1, PT ;  /* 0x000000012100780c */ /* 0x004fda0003f02070 */
[----:B------:R-:W-:Y:S05]  /*14560*/  @!P0 BRA `(.L_x_423) ;  /* 0xfffffffc00ec8947 */ /* 0x000fea000383ffff */
[----:B------:R-:W-:Y:S05]  /*14570*/  BRA `(.L_x_419) ;  /* 0x00000000000c7947 */ /* 0x000fea0003800000 */
.L_x_422:
[----:B------:R-:W2:Y:S02]  /*14580*/  LD.E R12, desc[UR8][R30.64] ;  /* 0x000000081e0c7980 */ /* 0x000ea4000c101900 */
[----:B--2---:R-:W-:-:S05]  /*14590*/  FADD R11, R11, R12 ;  /* 0x0000000c0b0b7221 */ /* 0x004fca0000000000 */
[----:B------:R2:W-:Y:S02]  /*145a0*/  ST.E desc[UR8][R30.64], R11 ;  /* 0x0000000b1e007985 */ /* 0x0005e4000c101908 */
.L_x_419:
[----:B------:R-:W-:Y:S05]  /*145b0*/  BSYNC.RECONVERGENT B0 ;  /* 0x0000000000007941 */ /* 0x000fea0003800200 */
.L_x_418:
[----:B--2---:R-:W-:-:S05]  /*145c0*/  IMAD.WIDE R30, R48, 0x4, R22 ;  /* 0x00000004301e7825 */ /* 0x004fca00078e0216 */
[----:B------:R2:W-:Y:S01]  /*145d0*/  ATOM.E.ADD.F32.FTZ.RN.STRONG.GPU P0, RZ, desc[UR8][R30.64], R17 ;  /* 0x800000111eff79a2 */ /* 0x0005e2000c10f308 */
[----:B------:R-:W-:Y:S04]  /*145e0*/  BSSY.RECONVERGENT B0, `(.L_x_424) ;  /* 0x0000015000007945 */ /* 0x000fe80003800200 */
[----:B--2---:R-:W-:Y:S05]  /*145f0*/  @P0 BRA `(.L_x_425) ;  /* 0x00000000004c0947 */ /* 0x004fea0003800000 */
[----:B------:R-:W2:Y:S02]  /*14600*/  QSPC.E.S P0, RZ, [R30] ;  /* 0x000000001eff73aa */ /* 0x000ea40000000500 */
[----:B--2---:R-:W-:Y:S05]  /*14610*/  @!P0 BRA `(.L_x_426) ;  /* 0x0000000000188947 */ /* 0x004fea0003800000 */
[----:B------:R-:W-:-:S07]  /*14620*/  MOV R11, R30 ;  /* 0x0000001e000b7202 */ /* 0x000fce0000000f00 */
.L_x_427:
[----:B------:R-:W2:Y:S02]  /*14630*/  LDS R30, [R11] ;  /* 0x000000000b1e7984 */ /* 0x000ea40000000800 */
[----:B--2---:R-:W-:-:S05]  /*14640*/  FADD R31, R17, R30 ;  /* 0x0000001e111f7221 */ /* 0x004fca0000000000 */
[----:B------:R-:W2:Y:S02]  /*14650*/  ATOMS.CAST.SPIN P0, [R11], R30, R31 ;  /* 0x0000001e0b00758d */ /* 0x000ea4000180001f */
[----:B--2---:R-:W-:Y:S05]  /*14660*/  @!P0 BRA `(.L_x_427) ;  /* 0xfffffffc00f08947 */ /* 0x004fea000383ffff */
[----:B------:R-:W-:Y:S05]  /*14670*/  BRA `(.L_x_425) ;  /* 0x00000000002c7947 */ /* 0x000fea0003800000 */
.L_x_426:
[----:B------:R-:W2:Y:S02]  /*14680*/  QSPC.E.D P0, RZ, [R30] ;  /* 0x000000001eff73aa */ /* 0x000ea40000000700 */
[----:B--2---:R-:W-:Y:S05]  /*14690*/  @!P0 BRA `(.L_x_428) ;  /* 0x0000000000188947 */ /* 0x004fea0003800000 */
.L_x_429:
[----:B------:R-:W2:Y:S02]  /*146a0*/  LD.E R32, [R30] ;  /* 0x000000001e207980 */ /* 0x000ea40000100900 */
[----:B--2---:R-:W-:-:S06]  /*146b0*/  FADD R33, R17, R32 ;  /* 0x0000002011217221 */ /* 0x004fcc0000000000 */
[----:B------:R-:W2:Y:S02]  /*146c0*/  ATOM.E.CAST.SPIN PT, R33, [R30], R32, R33 ;  /* 0x000000201e21738b */ /* 0x000ea400019e0121 */
[----:B--2---:R-:W-:-:S13]  /*146d0*/  ISETP.EQ.U32.AND P0, PT, R33, 0x1, PT ;  /* 0x000000012100780c */ /* 0x004fda0003f02070 */
[----:B------:R-:W-:Y:S05]  /*146e0*/  @!P0 BRA `(.L_x_429) ;  /* 0xfffffffc00ec8947 */ /* 0x000fea000383ffff */
[----:B------:R-:W-:Y:S05]  /*146f0*/  BRA `(.L_x_425) ;  /* 0x00000000000c7947 */ /* 0x000fea0003800000 */
.L_x_428:
[----:B------:R-:W2:Y:S02]  /*14700*/  LD.E R12, desc[UR8][R30.64] ;  /* 0x000000081e0c7980 */ /* 0x000ea4000c101900 */
[----:B--2---:R-:W-:-:S05]  /*14710*/  FADD R11, R17, R12 ;  /* 0x0000000c110b7221 */ /* 0x004fca0000000000 */
[----:B------:R2:W-:Y:S02]  /*14720*/  ST.E desc[UR8][R30.64], R11 ;  /* 0x0000000b1e007985 */ /* 0x0005e4000c101908 */
.L_x_425:
[----:B------:R-:W-:Y:S05]  /*14730*/  BSYNC.RECONVERGENT B0 ;  /* 0x0000000000007941 */ /* 0x000fea0003800200 */
.L_x_424:
        /* <DEDUP_REMOVED lines=10> */
.L_x_433:
[----:B------:R-:W2:Y:S02]  /*147e0*/  LDS R30, [R12] ;  /* 0x000000000c1e7984 */ /* 0x000ea40000000800 */
[----:B--2---:R-:W-:-:S05]  /*147f0*/  FADD R31, R11, R30 ;  /* 0x0000001e0b1f7221 */ /* 0x004fca0000000000 */
[----:B------:R-:W2:Y:S02]  /*14800*/  ATOMS.CAST.SPIN P0, [R12], R30, R31 ;  /* 0x0000001e0c00758d */ /* 0x000ea4000180001f */
[----:B--2---:R-:W-:Y:S05]  /*14810*/  @!P0 BRA `(.L_x_433) ;  /* 0xfffffffc00f08947 */ /* 0x004fea000383ffff */
[----:B------:R-:W-:Y:S05]  /*14820*/  BRA `(.L_x_431) ;  /* 0x00000000002c7947 */ /* 0x000fea0003800000 */
.L_x_432:
[----:B------:R-:W2:Y:S02]  /*14830*/  QSPC.E.D P0, RZ, [R30] ;  /* 0x000000001eff73aa */ /* 0x000ea40000000700 */
[----:B--2---:R-:W-:Y:S05]  /*14840*/  @!P0 BRA `(.L_x_434) ;  /* 0x0000000000188947 */ /* 0x004fea0003800000 */
.L_x_435:
[----:B------:R-:W2:Y:S02]  /*14850*/  LD.E R32, [R30] ;  /* 0x000000001e207980 */ /* 0x000ea40000100900 */
[----:B--2---:R-:W-:-:S06]  /*14860*/  FADD R33, R11, R32 ;  /* 0x000000200b217221 */ /* 0x004fcc0000000000 */
[----:B------:R-:W2:Y:S02]  /*14870*/  ATOM.E.CAST.SPIN PT, R33, [R30], R32, R33 ;  /* 0x000000201e21738b */ /* 0x000ea400019e0121 */
[----:B--2---:R-:W-:-:S13]  /*14880*/  ISETP.EQ.U32.AND P0, PT, R33, 0x1, PT ;  /* 0x000000012100780c */ /* 0x004fda0003f02070 */
[----:B------:R-:W-:Y:S05]  /*14890*/  @!P0 BRA `(.L_x_435) ;  /* 0xfffffffc00ec8947 */ /* 0x000fea000383ffff */
[----:B------:R-:W-:Y:S05]  /*148a0*/  BRA `(.L_x_431) ;  /* 0x00000000000c7947 */ /* 0x000fea0003800000 */
.L_x_434:
[----:B------:R-:W2:Y:S02]  /*148b0*/  LD.E R12, desc[UR8][R30.64] ;  /* 0x000000081e0c7980 */ /* 0x000ea4000c101900 */
[----:B--2---:R-:W-:-:S05]  /*148c0*/  FADD R11, R11, R12 ;  /* 0x0000000c0b0b7221 */ /* 0x004fca0000000000 */
[----:B------:R2:W-:Y:S02]  /*148d0*/  ST.E desc[UR8][R30.64], R11 ;  /* 0x0000000b1e007985 */ /* 0x0005e4000c101908 */
.L_x_431:
[----:B------:R-:W-:Y:S05]  /*148e0*/  BSYNC.RECONVERGENT B0 ;  /* 0x0000000000007941 */ /* 0x000fea0003800200 */
.L_x_430:
[----:B--2---:R-:W-:-:S05]  /*148f0*/  IMAD.WIDE R30, R5, 0x4, R22 ;  /* 0x00000004051e7825 */ /* 0x004fca00078e0216 */
[----:B------:R2:W-:Y:S01]  /*14900*/  ATOM.E.ADD.F32.FTZ.RN.STRONG.GPU P0, RZ, desc[UR8][R30.64], R17 ;  /* 0x800000111eff79a2 */ /* 0x0005e2000c10f308 */
[----:B------:R-:W-:Y:S04]  /*14910*/  BSSY.RECONVERGENT B0, `(.L_x_436) ;  /* 0x0000015000007945 */ /* 0x000fe80003800200 */
[----:B--2---:R-:W-:Y:S05]  /*14920*/  @P0 BRA `(.L_x_437) ;  /* 0x00000000004c0947 */ /* 0x004fea0003800000 */
[----:B------:R-:W2:Y:S02]  /*14930*/  QSPC.E.S P0, RZ, [R30] ;  /* 0x000000001eff73aa */ /* 0x000ea40000000500 */
[----:B--2---:R-:W-:Y:S05]  /*14940*/  @!P0 BRA `(.L_x_438) ;  /* 0x0000000000188947 */ /* 0x004fea0003800000 */
[----:B------:R-:W-:-:S07]  /*14950*/  MOV R11, R30 ;  /* 0x0000001e000b7202 */ /* 0x000fce0000000f00 */
.L_x_439:
[----:B------:R-:W2:Y:S02]  /*14960*/  LDS R30, [R11] ;  /* 0x000000000b1e7984 */ /* 0x000ea40000000800 */
[----:B--2---:R-:W-:-:S05]  /*14970*/  FADD R31, R17, R30 ;  /* 0x0000001e111f7221 */ /* 0x004fca0000000000 */
[----:B------:R-:W2:Y:S02]  /*14980*/  ATOMS.CAST.SPIN P0, [R11], R30, R31 ;  /* 0x0000001e0b00758d */ /* 0x000ea4000180001f */
[----:B--2---:R-:W-:Y:S05]  /*14990*/  @!P0 BRA `(.L_x_439) ;  /* 0xfffffffc00f08947 */ /* 0x004fea000383ffff */
[----:B------:R-:W-:Y:S05]  /*149a0*/  BRA `(.L_x_437) ;  /* 0x00000000002c7947 */ /* 0x000fea0003800000 */
.L_x_438:
[----:B------:R-:W2:Y:S02]  /*149b0*/  QSPC.E.D P0, RZ, [R30] ;  /* 0x000000001eff73aa */ /* 0x000ea40000000700 */
[----:B--2---:R-:W-:Y:S05]  /*149c0*/  @!P0 BRA `(.L_x_440) ;  /* 0x0000000000188947 */ /* 0x004fea0003800000 */
.L_x_441:
[----:B------:R-:W2:Y:S02]  /*149d0*/  LD.E R32, [R30] ;  /* 0x000000001e207980 */ /* 0x000ea40000100900 */
[----:B--2---:R-:W-:-:S06]  /*149e0*/  FADD R33, R17, R32 ;  /* 0x0000002011217221 */ /* 0x004fcc0000000000 */
[----:B------:R-:W2:Y:S02]  /*149f0*/  ATOM.E.CAST.SPIN PT, R33, [R30], R32, R33 ;  /* 0x000000201e21738b */ /* 0x000ea400019e0121 */
[----:B--2---:R-:W-:-:S13]  /*14a00*/  ISETP.EQ.U32.AND P0, PT, R33, 0x1, PT ;  /* 0x000000012100780c */ /* 0x004fda0003f02070 */
[----:B------:R-:W-:Y:S05]  /*14a10*/  @!P0 BRA `(.L_x_441) ;  /* 0xfffffffc00ec8947 */ /* 0x000fea000383ffff */
[----:B------:R-:W-:Y:S05]  /*14a20*/  BRA `(.L_x_437) ;  /* 0x00000000000c7947 */ /* 0x000fea0003800000 */
.L_x_440:
[----:B------:R-:W2:Y:S02]  /*14a30*/  LD.E R12, desc[UR8][R30.64] ;  /* 0x000000081e0c7980 */ /* 0x000ea4000c101900 */
[----:B--2---:R-:W-:-:S05]  /*14a40*/  FADD R11, R17, R12 ;  /* 0x0000000c110b7221 */ /* 0x004fca0000000000 */
[----:B------:R2:W-:Y:S02]  /*14a50*/  ST.E desc[UR8][R30.64], R11 ;  /* 0x0000000b1e007985 */ /* 0x0005e4000c101908 */
.L_x_437:
[----:B------:R-:W-:Y:S05]  /*14a60*/  BSYNC.RECONVERGENT B0 ;  /* 0x0000000000007941 */ /* 0x000fea0003800200 */
.L_x_436:
        /* <DEDUP_REMOVED lines=10> */
.L_x_445:
[----:B------:R-:W2:Y:S02]  /*14b10*/  LDS R30, [R12] ;  /* 0x000000000c1e7984 */ /* 0x000ea40000000800 */
[----:B--2---:R-:W-:-:S05]  /*14b20*/  FADD R31, R11, R30 ;  /* 0x0000001e0b1f7221 */ /* 0x004fca0000000000 */
[----:B------:R-:W2:Y:S02]  /*14b30*/  ATOMS.CAST.SPIN P0, [R12], R30, R31 ;  /* 0x0000001e0c00758d */ /* 0x000ea4000180001f */
[----:B--2---:R-:W-:Y:S05]  /*14b40*/  @!P0 BRA `(.L_x_445) ;  /* 0xfffffffc00f08947 */ /* 0x004fea000383ffff */
[----:B------:R-:W-:Y:S05]  /*14b50*/  BRA `(.L_x_443) ;  /* 0x00000000002c7947 */ /* 0x000fea0003800000 */
.L_x_444:
[----:B------:R-:W2:Y:S02]  /*14b60*/  QSPC.E.D P0, RZ, [R30] ;  /* 0x000000001eff73aa */ /* 0x000ea40000000700 */
[----:B--2---:R-:W-:Y:S05]  /*14b70*/  @!P0 BRA `(.L_x_446) ;  /* 0x0000000000188947 */ /* 0x004fea0003800000 */
.L_x_447:
[----:B------:R-:W2:Y:S02]  /*14b80*/  LD.E R32, [R30] ;  /* 0x000000001e207980 */ /* 0x000ea40000100900 */
[----:B--2---:R-:W-:-:S06]  /*14b90*/  FADD R33, R11, R32 ;  /* 0x000000200b217221 */ /* 0x004fcc0000000000 */
[----:B------:R-:W2:Y:S02]  /*14ba0*/  ATOM.E.CAST.SPIN PT, R33, [R30], R32, R33 ;  /* 0x000000201e21738b */ /* 0x000ea400019e0121 */
[----:B--2---:R-:W-:-:S13]  /*14bb0*/  ISETP.EQ.U32.AND P0, PT, R33, 0x1, PT ;  /* 0x000000012100780c */ /* 0x004fda0003f02070 */
[----:B------:R-:W-:Y:S05]  /*14bc0*/  @!P0 BRA `(.L_x_447) ;  /* 0xfffffffc00ec8947 */ /* 0x000fea000383ffff */
[----:B------:R-:W-:Y:S05]  /*14bd0*/  BRA `(.L_x_443) ;  /* 0x00000000000c7947 */ /* 0x000fea0003800000 */
.L_x_446:
[----:B------:R-:W2:Y:S02]  /*14be0*/  LD.E R12, desc[UR8][R30.64] ;  /* 0x000000081e0c7980 */ /* 0x000ea4000c101900 */
[----:B--2---:R-:W-:-:S05]  /*14bf0*/  FADD R11, R11, R12 ;  /* 0x0000000c0b0b7221 */ /* 0x004fca0000000000 */
[----:B------:R2:W-:Y:S02]  /*14c00*/  ST.E desc[UR8][R30.64], R11 ;  /* 0x0000000b1e007985 */ /* 0x0005e4000c101908 */
.L_x_443:
[----:B------:R-:W-:Y:S05]  /*14c10*/  BSYNC.RECONVERGENT B0 ;  /* 0x0000000000007941 */ /* 0x000fea0003800200 */
.L_x_442:
[----:B--2---:R-:W-:-:S05]  /*14c20*/  IMAD.WIDE R30, R2, 0x4, R22 ;  /* 0x00000004021e7825 */ /* 0x004fca00078e0216 */
[----:B------:R2:W-:Y:S01]  /*14c30*/  ATOM.E.ADD.F32.FTZ.RN.STRONG.GPU P0, RZ, desc[UR8][R30.64], R17 ;  /* 0x800000111eff79a2 */ /* 0x0005e2000c10f308 */
[----:B------:R-:W-:Y:S04]  /*14c40*/  BSSY.RECONVERGENT B0, `(.L_x_448) ;  /* 0x0000015000007945 */ /* 0x000fe80003800200 */
[----:B--2---:R-:W-:Y:S05]  /*14c50*/  @P0 BRA `(.L_x_449) ;  /* 0x00000000004c0947 */ /* 0x004fea0003800000 */
[----:B------:R-:W2:Y:S02]  /*14c60*/  QSPC.E.S P0, RZ, [R30] ;  /* 0x000000001eff73aa */ /* 0x000ea40000000500 */
[----:B--2---:R-:W-:Y:S05]  /*14c70*/  @!P0 BRA `(.L_x_450) ;  /* 0x0000000000188947 */ /* 0x004fea0003800000 */
[----:B------:R-:W-:-:S07]  /*14c80*/  MOV R11, R30 ;  /* 0x0000001e000b7202 */ /* 0x000fce0000000f00 */
.L_x_451:
[----:B------:R-:W2:Y:S02]  /*14c90*/  LDS R30, [R11] ;  /* 0x000000000b1e7984 */ /* 0x000ea40000000800 */
[----:B--2---:R-:W-:-:S05]  /*14ca0*/  FADD R31, R17, R30 ;  /* 0x0000001e111f7221 */ /* 0x004fca0000000000 */
[----:B------:R-:W2:Y:S02]  /*14cb0*/  ATOMS.CAST.SPIN P0, [R11], R30, R31 ;  /* 0x0000001e0b00758d */ /* 0x000ea4000180001f */
[----:B--2---:R-:W-:Y:S05]  /*14cc0*/  @!P0 BRA `(.L_x_451) ;  /* 0xfffffffc00f08947 */ /* 0x004fea000383ffff */
[----:B------:R-:W-:Y:S05]  /*14cd0*/  BRA `(.L_x_449) ;  /* 0x00000000002c7947 */ /* 0x000fea0003800000 */
.L_x_450:
[----:B------:R-:W2:Y:S02]  /*14ce0*/  QSPC.E.D P0, RZ, [R30] ;  /* 0x000000001eff73aa */ /* 0x000ea40000000700 */
[----:B--2---:R-:W-:Y:S05]  /*14cf0*/  @!P0 BRA `(.L_x_452) ;  /* 0x0000000000188947 */ /* 0x004fea0003800000 */
.L_x_453:
[----:B------:R-:W2:Y:S02]  /*14d00*/  LD.E R32, [R30] ;  /* 0x000000001e207980 */ /* 0x000ea40000100900 */
[----:B--2---:R-:W-:-:S06]  /*14d10*/  FADD R33, R17, R32 ;  /* 0x0000002011217221 */ /* 0x004fcc0000000000 */
[----:B------:R-:W2:Y:S02]  /*14d20*/  ATOM.E.CAST.SPIN PT, R33, [R30], R32, R33 ;  /* 0x000000201e21738b */ /* 0x000ea400019e0121 */
[----:B--2---:R-:W-:-:S13]  /*14d30*/  ISETP.EQ.U32.AND P0, PT, R33, 0x1, PT ;  /* 0x000000012100780c */ /* 0x004fda0003f02070 */
[----:B------:R-:W-:Y:S05]  /*14d40*/  @!P0 BRA `(.L_x_453) ;  /* 0xfffffffc00ec8947 */ /* 0x000fea000383ffff */
[----:B------:R-:W-:Y:S05]  /*14d50*/  BRA `(.L_x_449) ;  /* 0x00000000000c7947 */ /* 0x000fea0003800000 */
.L_x_452:
[----:B------:R-:W2:Y:S02]  /*14d60*/  LD.E R12, desc[UR8][R30.64] ;  /* 0x000000081e0c7980 */ /* 0x000ea4000c101900 */
[----:B--2---:R-:W-:-:S05]  /*14d70*/  FADD R11, R17, R12 ;  /* 0x0000000c110b7221 */ /* 0x004fca0000000000 */
[----:B------:R2:W-:Y:S02]  /*14d80*/  ST.E desc[UR8][R30.64], R11 ;  /* 0x0000000b1e007985 */ /* 0x0005e4000c101908 */
.L_x_449:
[----:B------:R-:W-:Y:S05]  /*14d90*/  BSYNC.RECONVERGENT B0 ;  /* 0x0000000000007941 */ /* 0x000fea0003800200 */
.L_x_448:
[----:B--2---:R-:W2:Y:S01]  /*14da0*/  LDL.LU R11, [R1+0x5c] ;  /* 0x00005c00010b7983 */ /* 0x004ea20000300800 */
[----:B------:R-:W-:-:S04]  /*14db0*/  IMAD.WIDE R30, R0, 0x4, R28 ;  /* 0x00000004001e7825 */ /* 0x000fc800078e021c */
[----:B--2---:R-:W-:-:S04]  /*14dc0*/  FFMA R11, R11, R9, R8 ;  /* 0x000000090b0b7223 */ /* 0x004fc80000000008 */
[----:B-1----:R-:W-:-:S05]  /*14dd0*/  FADD R15, R11, -R8 ;  /* 0x800000080b0f7221 */ /* 0x002fca0000000000 */
[----:B------:R1:W-:Y:S01]  /*14de0*/  ATOM.E.ADD.F32.FTZ.RN.STRONG.GPU P0, RZ, desc[UR8][R30.64], R15 ;  /* 0x8000000f1eff79a2 */ /* 0x0003e2000c10f308 */
[----:B------:R-:W-:Y:S04]  /*14df0*/  BSSY.RECONVERGENT B0, `(.L_x_454) ;  /* 0x0000015000007945 */ /* 0x000fe80003800200 */
[----:B-1----:R-:W-:Y:S05]  /*14e00*/  @P0 BRA `(.L_x_455) ;  /* 0x00000000004c0947 */ /* 0x002fea0003800000 */
[----:B------:R-:W1:Y:S02]  /*14e10*/  QSPC.E.S P0, RZ, [R30] ;  /* 0x000000001eff73aa */ /* 0x000e640000000500 */
[----:B-1----:R-:W-:Y:S05]  /*14e20*/  @!P0 BRA `(.L_x_456) ;  /* 0x0000000000188947 */ /* 0x002fea0003800000 */
[----:B------:R-:W-:-:S07]  /*14e30*/  MOV R11, R30 ;  /* 0x0000001e000b7202 */ /* 0x000fce0000000f00 */
.L_x_457:
[----:B------:R-:W1:Y:S02]  /*14e40*/  LDS R30, [R11] ;  /* 0x000000000b1e7984 */ /* 0x000e640000000800 */
[----:B-1----:R-:W-:-:S05]  /*14e50*/  FADD R31, R15, R30 ;  /* 0x0000001e0f1f7221 */ /* 0x002fca0000000000 */
[----:B------:R-:W1:Y:S02]  /*14e60*/  ATOMS.CAST.SPIN P0, [R11], R30, R31 ;  /* 0x0000001e0b00758d */ /* 0x000e64000180001f */
[----:B-1----:R-:W-:Y:S05]  /*14e70*/  @!P0 BRA `(.L_x_457) ;  /* 0xfffffffc00f08947 */ /* 0x002fea000383ffff */
[----:B------:R-:W-:Y:S05]  /*14e80*/  BRA `(.L_x_455) ;  /* 0x00000000002c7947 */ /* 0x000fea0003800000 */
.L_x_456:
[----:B------:R-:W1:Y:S02]  /*14e90*/  QSPC.E.D P0, RZ, [R30] ;  /* 0x000000001eff73aa */ /* 0x000e640000000700 */
[----:B-1----:R-:W-:Y:S05]  /*14ea0*/  @!P0 BRA `(.L_x_458) ;  /* 0x0000000000188947 */ /* 0x002fea0003800000 */
.L_x_459:
[----:B------:R-:W2:Y:S02]  /*14eb0*/  LD.E R32, [R30] ;  /* 0x000000001e207980 */ /* 0x000ea40000100900 */
[----:B--2---:R-:W-:-:S06]  /*14ec0*/  FADD R33, R15, R32 ;  /* 0x000000200f217221 */ /* 0x004fcc0000000000 */
[----:B------:R-:W2:Y:S02]  /*14ed0*/  ATOM.E.CAST.SPIN PT, R33, [R30], R32, R33 ;  /* 0x000000201e21738b */ /* 0x000ea400019e0121 */
[----:B--2---:R-:W-:-:S13]  /*14ee0*/  ISETP.EQ.U32.AND P0, PT, R33, 0x1, PT ;  /* 0x000000012100780c */ /* 0x004fda0003f02070 */
[----:B------:R-:W-:Y:S05]  /*14ef0*/  @!P0 BRA `(.L_x_459) ;  /* 0xfffffffc00ec8947 */ /* 0x000fea000383ffff */
[----:B------:R-:W-:Y:S05]  /*14f00*/  BRA `(.L_x_455) ;  /* 0x00000000000c7947 */ /* 0x000fea0003800000 */
.L_x_458:
[----:B------:R-:W2:Y:S02]  /*14f10*/  LD.E R11, desc[UR8][R30.64] ;  /* 0x000000081e0b7980 */ /* 0x000ea4000c101900 */
[----:B--2---:R-:W-:-:S05]  /*14f20*/  FADD R11, R15, R11 ;  /* 0x0000000b0f0b7221 */ /* 0x004fca0000000000 */
[----:B------:R1:W-:Y:S02]  /*14f30*/  ST.E desc[UR8][R30.64], R11 ;  /* 0x0000000b1e007985 */ /* 0x0003e4000c101908 */
.L_x_455:
[----:B------:R-:W-:Y:S05]  /*14f40*/  BSYNC.RECONVERGENT B0 ;  /* 0x0000000000007941 */ /* 0x000fea0003800200 */
.L_x_454:
[----:B-1----:R-:W-:-:S05]  /*14f50*/  IMAD.WIDE R30, R0, 0x4, R22 ;  /* 0x00000004001e7825 */ /* 0x002fca00078e0216 */
[----:B------:R1:W-:Y:S01]  /*14f60*/  ATOM.E.ADD.F32.FTZ.RN.STRONG.GPU P0, RZ, desc[UR8][R30.64], R17 ;  /* 0x800000111eff79a2 */ /* 0x0003e2000c10f308 */
[----:B------:R-:W-:Y:S04]  /*14f70*/  BSSY.RECONVERGENT B0, `(.L_x_460) ;  /* 0x0000015000007945 */ /* 0x000fe80003800200 */
[----:B-1----:R-:W-:Y:S05]  /*14f80*/  @P0 BRA `(.L_x_461) ;  /* 0x00000000004c0947 */ /* 0x002fea0003800000 */
[----:B------:R-:W1:Y:S02]  /*14f90*/  QSPC.E.S P0, RZ, [R30] ;  /* 0x000000001eff73aa */ /* 0x000e640000000500 */
[----:B-1----:R-:W-:Y:S05]  /*14fa0*/  @!P0 BRA `(.L_x_462) ;  /* 0x0000000000188947 */ /* 0x002fea0003800000 */
[----:B------:R-:W-:-:S07]  /*14fb0*/  MOV R11, R30 ;  /* 0x0000001e000b7202 */ /* 0x000fce0000000f00 */
.L_x_463:
[----:B------:R-:W1:Y:S02]  /*14fc0*/  LDS R30, [R11] ;  /* 0x000000000b1e7984 */ /* 0x000e640000000800 */
[----:B-1----:R-:W-:-:S05]  /*14fd0*/  FADD R31, R17, R30 ;  /* 0x0000001e111f7221 */ /* 0x002fca0000000000 */
[----:B------:R-:W1:Y:S02]  /*14fe0*/  ATOMS.CAST.SPIN P0, [R11], R30, R31 ;  /* 0x0000001e0b00758d */ /* 0x000e64000180001f */
[----:B-1----:R-:W-:Y:S05]  /*14ff0*/  @!P0 BRA `(.L_x_463) ;  /* 0xfffffffc00f08947 */ /* 0x002fea000383ffff */
[----:B------:R-:W-:Y:S05]  /*15000*/  BRA `(.L_x_461) ;  /* 0x00000000002c7947 */ /* 0x000fea0003800000 */
.L_x_462:
[----:B------:R-:W1:Y:S02]  /*15010*/  QSPC.E.D P0, RZ, [R30] ;  /* 0x000000001eff73aa */ /* 0x000e640000000700 */
[----:B-1----:R-:W-:Y:S05]  /*15020*/  @!P0 BRA `(.L_x_464) ;  /* 0x0000000000188947 */ /* 0x002fea0003800000 */
.L_x_465:
[----:B------:R-:W2:Y:S02]  /*15030*/  LD.E R32, [R30] ;  /* 0x000000001e207980 */ /* 0x000ea40000100900 */
[----:B--2---:R-:W-:-:S06]  /*15040*/  FADD R33, R17, R32 ;  /* 0x0000002011217221 */ /* 0x004fcc0000000000 */
[----:B------:R-:W2:Y:S02]  /*15050*/  ATOM.E.CAST.SPIN PT, R33, [R30], R32, R33 ;  /* 0x000000201e21738b */ /* 0x000ea400019e0121 */
[----:B--2---:R-:W-:-:S13]  /*15060*/  ISETP.EQ.U32.AND P0, PT, R33, 0x1, PT ;  /* 0x000000012100780c */ /* 0x004fda0003f02070 */
[----:B------:R-:W-:Y:S05]  /*15070*/  @!P0 BRA `(.L_x_465) ;  /* 0xfffffffc00ec8947 */ /* 0x000fea000383ffff */
[----:B------:R-:W-:Y:S05]  /*15080*/  BRA `(.L_x_461) ;  /* 0x00000000000c7947 */ /* 0x000fea0003800000 */
.L_x_464:
[----:B------:R-:W2:Y:S02]  /*15090*/  LD.E R12, desc[UR8][R30.64] ;  /* 0x000000081e0c7980 */ /* 0x000ea4000c101900 */
[----:B--2---:R-:W-:-:S05]  /*150a0*/  FADD R11, R17, R12 ;  /* 0x0000000c110b7221 */ /* 0x004fca0000000000 */
[----:B------:R1:W-:Y:S02]  /*150b0*/  ST.E desc[UR8][R30.64], R11 ;  /* 0x0000000b1e007985 */ /* 0x0003e4000c101908 */
.L_x_461:
[----:B------:R-:W-:Y:S05]  /*150c0*/  BSYNC.RECONVERGENT B0 ;  /* 0x0000000000007941 */ /* 0x000fea0003800200 */
.L_x_460:
        /* <DEDUP_REMOVED lines=10> */
.L_x_469:
[----:B------:R-:W1:Y:S02]  /*15170*/  LDS R30, [R11] ;  /* 0x000000000b1e7984 */ /* 0x000e640000000800 */
[----:B-1----:R-:W-:-:S05]  /*15180*/  FADD R31, R15, R30 ;  /* 0x0000001e0f1f7221 */ /* 0x002fca0000000000 */
[----:B------:R-:W1:Y:S02]  /*15190*/  ATOMS.CAST.SPIN P0, [R11], R30, R31 ;  /* 0x0000001e0b00758d */ /* 0x000e64000180001f */
[----:B-1----:R-:W-:Y:S05]  /*151a0*/  @!P0 BRA `(.L_x_469) ;  /* 0xfffffffc00f08947 */ /* 0x002fea000383ffff */
[----:B------:R-:W-:Y:S05]  /*151b0*/  BRA `(.L_x_467) ;  /* 0x00000000002c7947 */ /* 0x000fea0003800000 */
.L_x_468:
[----:B------:R-:W1:Y:S02]  /*151c0*/  QSPC.E.D P0, RZ, [R30] ;  /* 0x000000001eff73aa */ /* 0x000e640000000700 */
[----:B-1----:R-:W-:Y:S05]  /*151d0*/  @!P0 BRA `(.L_x_470) ;  /* 0x0000000000188947 */ /* 0x002fea0003800000 */
.L_x_471:
[----:B------:R-:W2:Y:S02]  /*151e0*/  LD.E R32, [R30] ;  /* 0x000000001e207980 */ /* 0x000ea40000100900 */
[----:B--2---:R-:W-:-:S06]  /*151f0*/  FADD R33, R15, R32 ;  /* 0x000000200f217221 */ /* 0x004fcc0000000000 */
[----:B------:R-:W2:Y:S02]  /*15200*/  ATOM.E.CAST.SPIN PT, R33, [R30], R32, R33 ;  /* 0x000000201e21738b */ /* 0x000ea400019e0121 */
[----:B--2---:R-:W-:-:S13]  /*15210*/  ISETP.EQ.U32.AND P0, PT, R33, 0x1, PT ;  /* 0x000000012100780c */ /* 0x004fda0003f02070 */
[----:B------:R-:W-:Y:S05]  /*15220*/  @!P0 BRA `(.L_x_471) ;  /* 0xfffffffc00ec8947 */ /* 0x000fea000383ffff */
[----:B------:R-:W-:Y:S05]  /*15230*/  BRA `(.L_x_467) ;  /* 0x00000000000c7947 */ /* 0x000fea0003800000 */
.L_x_470:
[----:B------:R-:W2:Y:S02]  /*15240*/  LD.E R11, desc[UR8][R30.64] ;  /* 0x000000081e0b7980 */ /* 0x000ea4000c101900 */
[----:B--2---:R-:W-:-:S05]  /*15250*/  FADD R11, R15, R11 ;  /* 0x0000000b0f0b7221 */ /* 0x004fca0000000000 */
[----:B------:R1:W-:Y:S02]  /*15260*/  ST.E desc[UR8][R30.64], R11 ;  /* 0x0000000b1e007985 */ /* 0x0003e4000c101908 */
.L_x_467:
[----:B------:R-:W-:Y:S05]  /*15270*/  BSYNC.RECONVERGENT B0 ;  /* 0x0000000000007941 */ /* 0x000fea0003800200 */
.L_x_466:
[----:B-1----:R-:W-:-:S05]  /*15280*/  IMAD.WIDE R30, R4, 0x4, R22 ;  /* 0x00000004041e7825 */ /* 0x002fca00078e0216 */
[----:B------:R1:W-:Y:S01]  /*15290*/  ATOM.E.ADD.F32.FTZ.RN.STRONG.GPU P0, RZ, desc[UR8][R30.64], R17 ;  /* 0x800000111eff79a2 */ /* 0x0003e2000c10f308 */
[----:B------:R-:W-:Y:S04]  /*152a0*/  BSSY.RECONVERGENT B0, `(.L_x_472) ;  /* 0x0000015000007945 */ /* 0x000fe80003800200 */
[----:B-1----:R-:W-:Y:S05]  /*152b0*/  @P0 BRA `(.L_x_473) ;  /* 0x00000000004c0947 */ /* 0x002fea0003800000 */
[----:B------:R-:W1:Y:S02]  /*152c0*/  QSPC.E.S P0, RZ, [R30] ;  /* 0x000000001eff73aa */ /* 0x000e640000000500 */
[----:B-1----:R-:W-:Y:S05]  /*152d0*/  @!P0 BRA `(.L_x_474) ;  /* 0x0000000000188947 */ /* 0x002fea0003800000 */
[----:B------:R-:W-:-:S07]  /*152e0*/  MOV R11, R30 ;  /* 0x0000001e000b7202 */ /* 0x000fce0000000f00 */
.L_x_475:
[----:B------:R-:W1:Y:S02]  /*152f0*/  LDS R30, [R11] ;  /* 0x000000000b1e7984 */ /* 0x000e640000000800 */
[----:B-1----:R-:W-:-:S05]  /*15300*/  FADD R31, R17, R30 ;  /* 0x0000001e111f7221 */ /* 0x002fca0000000000 */
[----:B------:R-:W1:Y:S02]  /*15310*/  ATOMS.CAST.SPIN P0, [R11], R30, R31 ;  /* 0x0000001e0b00758d */ /* 0x000e64000180001f */
[----:B-1----:R-:W-:Y:S05]  /*15320*/  @!P0 BRA `(.L_x_475) ;  /* 0xfffffffc00f08947 */ /* 0x002fea000383ffff */
[----:B------:R-:W-:Y:S05]  /*15330*/  BRA `(.L_x_473) ;  /* 0x00000000002c7947 */ /* 0x000fea0003800000 */
.L_x_474:
[----:B------:R-:W1:Y:S02]  /*15340*/  QSPC.E.D P0, RZ, [R30] ;  /* 0x000000001eff73aa */ /* 0x000e640000000700 */
[----:B-1----:R-:W-:Y:S05]  /*15350*/  @!P0 BRA `(.L_x_476) ;  /* 0x0000000000188947 */ /* 0x002fea0003800000 */
.L_x_477:
[----:B------:R-:W2:Y:S02]  /*15360*/  LD.E R32, [R30] ;  /* 0x000000001e207980 */ /* 0x000ea40000100900 */
[----:B--2---:R-:W-:-:S06]  /*15370*/  FADD R33, R17, R32 ;  /* 0x0000002011217221 */ /* 0x004fcc0000000000 */
[----:B------:R-:W2:Y:S02]  /*15380*/  ATOM.E.CAST.SPIN PT, R33, [R30], R32, R33 ;  /* 0x000000201e21738b */ /* 0x000ea400019e0121 */
[----:B--2---:R-:W-:-:S13]  /*15390*/  ISETP.EQ.U32.AND P0, PT, R33, 0x1, PT ;  /* 0x000000012100780c */ /* 0x004fda0003f02070 */
[----:B------:R-:W-:Y:S05]  /*153a0*/  @!P0 BRA `(.L_x_477) ;  /* 0xfffffffc00ec8947 */ /* 0x000fea000383ffff */
[----:B------:R-:W-:Y:S05]  /*153b0*/  BRA `(.L_x_473) ;  /* 0x00000000000c7947 */ /* 0x000fea0003800000 */
.L_x_476:
[----:B------:R-:W2:Y:S02]  /*153c0*/  LD.E R12, desc[UR8][R30.64] ;  /* 0x000000081e0c7980 */ /* 0x000ea4000c101900 */
[----:B--2---:R-:W-:-:S05]  /*153d0*/  FADD R11, R17, R12 ;  /* 0x0000000c110b7221 */ /* 0x004fca0000000000 */
[----:B------:R1:W-:Y:S02]  /*153e0*/  ST.E desc[UR8][R30.64], R11 ;  /* 0x0000000b1e007985 */ /* 0x0003e4000c101908 */
.L_x_473:
[----:B------:R-:W-:Y:S05]  /*153f0*/  BSYNC.RECONVERGENT B0 ;  /* 0x0000000000007941 */ /* 0x000fea0003800200 */
.L_x_472:
        /* <DEDUP_REMOVED lines=9> */
.L_x_481:
[----:B------:R-:W1:Y:S02]  /*15490*/  LDS R12, [R11] ;  /* 0x000000000b0c7984 */ /* 0x000e640000000800 */
[----:B-1----:R-:W-:-:S05]  /*154a0*/  FADD R13, R15, R12 ;  /* 0x0000000c0f0d7221 */ /* 0x002fca0000000000 */
[----:B------:R-:W1:Y:S02]  /*154b0*/  ATOMS.CAST.SPIN P0, [R11], R12, R13 ;  /* 0x0000000c0b00758d */ /* 0x000e64000180000d */
[----:B-1----:R-:W-:Y:S05]  /*154c0*/  @!P0 BRA `(.L_x_481) ;  /* 0xfffffffc00f08947 */ /* 0x002fea000383ffff */
[----:B------:R-:W-:Y:S05]  /*154d0*/  BRA `(.L_x_479) ;  /* 0x00000000002c7947 */ /* 0x000fea0003800000 */
.L_x_480:
[----:B------:R-:W1:Y:S02]  /*154e0*/  QSPC.E.D P0, RZ, [R12] ;  /* 0x000000000cff73aa */ /* 0x000e640000000700 */
[----:B-1----:R-:W-:Y:S05]  /*154f0*/  @!P0 BRA `(.L_x_482) ;  /* 0x0000000000188947 */ /* 0x002fea0003800000 */
.L_x_483:
[----:B------:R-:W2:Y:S02]  /*15500*/  LD.E R30, [R12] ;  /* 0x000000000c1e7980 */ /* 0x000ea40000100900 */
[----:B--2---:R-:W-:-:S06]  /*15510*/  FADD R31, R15, R30 ;  /* 0x0000001e0f1f7221 */ /* 0x004fcc0000000000 */
[----:B------:R-:W2:Y:S02]  /*15520*/  ATOM.E.CAST.SPIN PT, R31, [R12], R30, R31 ;  /* 0x0000001e0c1f738b */ /* 0x000ea400019e011f */
[----:B--2---:R-:W-:-:S13]  /*15530*/  ISETP.EQ.U32.AND P0, PT, R31, 0x1, PT ;  /* 0x000000011f00780c */ /* 0x004fda0003f02070 */
[----:B------:R-:W-:Y:S05]  /*15540*/  @!P0 BRA `(.L_x_483) ;  /* 0xfffffffc00ec8947 */ /* 0x000fea000383ffff */
[----:B------:R-:W-:Y:S05]  /*15550*/  BRA `(.L_x_479) ;  /* 0x00000000000c7947 */ /* 0x000fea0003800000 */
.L_x_482:
[----:B------:R-:W2:Y:S02]  /*15560*/  LD.E R11, desc[UR8][R12.64] ;  /* 0x000000080c0b7980 */ /* 0x000ea4000c101900 */
[----:B--2---:R-:W-:-:S05]  /*15570*/  FADD R11, R15, R11 ;  /* 0x0000000b0f0b7221 */ /* 0x004fca0000000000 */
[----:B------:R1:W-:Y:S02]  /*15580*/  ST.E desc[UR8][R12.64], R11 ;  /* 0x0000000b0c007985 */ /* 0x0003e4000c101908 */
.L_x_479:
[----:B------:R-:W-:Y:S05]  /*15590*/  BSYNC.RECONVERGENT B0 ;  /* 0x0000000000007941 */ /* 0x000fea0003800200 */
.L_x_478:
[----:B-1----:R-:W-:-:S05]  /*155a0*/  IMAD.WIDE R12, R3, 0x4, R22 ;  /* 0x00000004030c7825 */ /* 0x002fca00078e0216 */
[----:B------:R1:W-:Y:S01]  /*155b0*/  ATOM.E.ADD.F32.FTZ.RN.STRONG.GPU P0, RZ, desc[UR8][R12.64], R17 ;  /* 0x800000110cff79a2 */ /* 0x0003e2000c10f308 */
[----:B------:R-:W-:Y:S04]  /*155c0*/  BSSY.RECONVERGENT B0, `(.L_x_484) ;  /* 0x0000015000007945 */ /* 0x000fe80003800200 */
[----:B-1----:R-:W-:Y:S05]  /*155d0*/  @P0 BRA `(.L_x_485) ;  /* 0x00000000004c0947 */ /* 0x002fea0003800000 */
[----:B------:R-:W1:Y:S02]  /*155e0*/  QSPC.E.S P0, RZ, [R12] ;  /* 0x000000000cff73aa */ /* 0x000e640000000500 */
[----:B-1----:R-:W-:Y:S05]  /*155f0*/  @!P0 BRA `(.L_x_486) ;  /* 0x0000000000188947 */ /* 0x002fea0003800000 */
[----:B------:R-:W-:-:S07]  /*15600*/  MOV R11, R12 ;  /* 0x0000000c000b7202 */ /* 0x000fce0000000f00 */
.L_x_487:
[----:B------:R-:W1:Y:S02]  /*15610*/  LDS R12, [R11] ;  /* 0x000000000b0c7984 */ /* 0x000e640000000800 */
[----:B-1----:R-:W-:-:S05]  /*15620*/  FADD R13, R17, R12 ;  /* 0x0000000c110d7221 */ /* 0x002fca0000000000 */
[----:B------:R-:W1:Y:S02]  /*15630*/  ATOMS.CAST.SPIN P0, [R11], R12, R13 ;  /* 0x0000000c0b00758d */ /* 0x000e64000180000d */
[----:B-1----:R-:W-:Y:S05]  /*15640*/  @!P0 BRA `(.L_x_487) ;  /* 0xfffffffc00f08947 */ /* 0x002fea000383ffff */
[----:B------:R-:W-:Y:S05]  /*15650*/  BRA `(.L_x_485) ;  /* 0x00000000002c7947 */ /* 0x000fea0003800000 */
.L_x_486:
[----:B------:R-:W1:Y:S02]  /*15660*/  QSPC.E.D P0, RZ, [R12] ;  /* 0x000000000cff73aa */ /* 0x000e640000000700 */
[----:B-1----:R-:W-:Y:S05]  /*15670*/  @!P0 BRA `(.L_x_488) ;  /* 0x0000000000188947 */ /* 0x002fea0003800000 */
.L_x_489:
[----:B------:R-:W2:Y:S02]  /*15680*/  LD.E R30, [R12] ;  /* 0x000000000c1e7980 */ /* 0x000ea40000100900 */
[----:B--2---:R-:W-:-:S06]  /*15690*/  FADD R31, R17, R30 ;  /* 0x0000001e111f7221 */ /* 0x004fcc0000000000 */
[----:B------:R-:W2:Y:S02]  /*156a0*/  ATOM.E.CAST.SPIN PT, R31, [R12], R30, R31 ;  /* 0x0000001e0c1f738b */ /* 0x000ea400019e011f */
[----:B--2---:R-:W-:-:S13]  /*156b0*/  ISETP.EQ.U32.AND P0, PT, R31, 0x1, PT ;  /* 0x000000011f00780c */ /* 0x004fda0003f02070 */
[----:B------:R-:W-:Y:S05]  /*156c0*/  @!P0 BRA `(.L_x_489) ;  /* 0xfffffffc00ec8947 */ /* 0x000fea000383ffff */
[----:B------:R-:W-:Y:S05]  /*156d0*/  BRA `(.L_x_485) ;  /* 0x00000000000c7947 */ /* 0x000fea0003800000 */
.L_x_488:
[----:B------:R-:W2:Y:S02]  /*156e0*/  LD.E R30, desc[UR8][R12.64] ;  /* 0x000000080c1e7980 */ /* 0x000ea4000c101900 */
[----:B--2---:R-:W-:-:S05]  /*156f0*/  FADD R11, R17, R30 ;  /* 0x0000001e110b7221 */ /* 0x004fca0000000000 */
[----:B------:R1:W-:Y:S02]  /*15700*/  ST.E desc[UR8][R12.64], R11 ;  /* 0x0000000b0c007985 */ /* 0x0003e4000c101908 */
.L_x_485:
[----:B------:R-:W-:Y:S05]  /*15710*/  BSYNC.RECONVERGENT B0 ;  /* 0x0000000000007941 */ /* 0x000fea0003800200 */
.L_x_484:
        /* <DEDUP_REMOVED lines=10> */
.L_x_493:
[----:B------:R-:W1:Y:S02]  /*157c0*/  LDS R12, [R28] ;  /* 0x000000001c0c7984 */ /* 0x000e640000000800 */
[----:B-1----:R-:W-:-:S05]  /*157d0*/  FADD R13, R21, R12 ;  /* 0x0000000c150d7221 */ /* 0x002fca0000000000 */
[----:B------:R-:W1:Y:S02]  /*157e0*/  ATOMS.CAST.SPIN P0, [R28], R12, R13 ;  /* 0x0000000c1c00758d */ /* 0x000e64000180000d */
[----:B-1----:R-:W-:Y:S05]  /*157f0*/  @!P0 BRA `(.L_x_493) ;  /* 0xfffffffc00f08947 */ /* 0x002fea000383ffff */
[----:B------:R-:W-:Y:S05]  /*15800*/  BRA `(.L_x_491) ;  /* 0x00000000002c7947 */ /* 0x000fea0003800000 */
.L_x_492:
[----:B------:R-:W1:Y:S02]  /*15810*/  QSPC.E.D P0, RZ, [R28] ;  /* 0x000000001cff73aa */ /* 0x000e640000000700 */
[----:B-1----:R-:W-:Y:S05]  /*15820*/  @!P0 BRA `(.L_x_494) ;  /* 0x0000000000188947 */ /* 0x002fea0003800000 */
.L_x_495:
[----:B------:R-:W2:Y:S02]  /*15830*/  LD.E R12, [R28] ;  /* 0x000000001c0c7980 */ /* 0x000ea40000100900 */
[----:B--2---:R-:W-:-:S06]  /*15840*/  FADD R13, R21, R12 ;  /* 0x0000000c150d7221 */ /* 0x004fcc0000000000 */
[----:B------:R-:W2:Y:S02]  /*15850*/  ATOM.E.CAST.SPIN PT, R13, [R28], R12, R13 ;  /* 0x0000000c1c0d738b */ /* 0x000ea400019e010d */
[----:B--2---:R-:W-:-:S13]  /*15860*/  ISETP.EQ.U32.AND P0, PT, R13, 0x1, PT ;  /* 0x000000010d00780c */ /* 0x004fda0003f02070 */
[----:B------:R-:W-:Y:S05]  /*15870*/  @!P0 BRA `(.L_x_495) ;  /* 0xfffffffc00ec8947 */ /* 0x000fea000383ffff */
[----:B------:R-:W-:Y:S05]  /*15880*/  BRA `(.L_x_491) ;  /* 0x00000000000c7947 */ /* 0x000fea0003800000 */
.L_x_494:
[----:B------:R-:W2:Y:S02]  /*15890*/  LD.E R11, desc[UR8][R28.64] ;  /* 0x000000081c0b7980 */ /* 0x000ea4000c101900 */
[----:B--2---:R-:W-:-:S05]  /*158a0*/  FADD R11, R21, R11 ;  /* 0x0000000b150b7221 */ /* 0x004fca0000000000 */
[----:B------:R1:W-:Y:S02]  /*158b0*/  ST.E desc[UR8][R28.64], R11 ;  /* 0x0000000b1c007985 */ /* 0x0003e4000c101908 */
.L_x_491:
[----:B------:R-:W-:Y:S05]  /*158c0*/  BSYNC.RECONVERGENT B0 ;  /* 0x0000000000007941 */ /* 0x000fea0003800200 */
.L_x_490:
        /* <DEDUP_REMOVED lines=8> */
.L_x_499:
[----:B------:R-:W1:Y:S02]  /*15950*/  LDS R12, [R22] ;  /* 0x00000000160c7984 */ /* 0x000e640000000800 */
[----:B-1----:R-:W-:-:S05]  /*15960*/  FADD R13, R17, R12 ;  /* 0x0000000c110d7221 */ /* 0x002fca0000000000 */
[----:B------:R-:W1:Y:S02]  /*15970*/  ATOMS.CAST.SPIN P0, [R22], R12, R13 ;  /* 0x0000000c1600758d */ /* 0x000e64000180000d */
[----:B-1----:R-:W-:Y:S05]  /*15980*/  @!P0 BRA `(.L_x_499) ;  /* 0xfffffffc00f08947 */ /* 0x002fea000383ffff */
[----:B------:R-:W-:Y:S05]  /*15990*/  BRA `(.L_x_497) ;  /* 0x00000000002c7947 */ /* 0x000fea0003800000 */
.L_x_498:
[----:B------:R-:W1:Y:S02]  /*159a0*/  QSPC.E.D P0, RZ, [R22] ;  /* 0x0000000016ff73aa */ /* 0x000e640000000700 */
[----:B-1----:R-:W-:Y:S05]  /*159b0*/  @!P0 BRA `(.L_x_500) ;  /* 0x0000000000188947 */ /* 0x002fea0003800000 */
.L_x_501:
[----:B------:R-:W2:Y:S02]  /*159c0*/  LD.E R12, [R22] ;  /* 0x00000000160c7980 */ /* 0x000ea40000100900 */
[----:B--2---:R-:W-:-:S06]  /*159d0*/  FADD R13, R17, R12 ;  /* 0x0000000c110d7221 */ /* 0x004fcc0000000000 */
[----:B------:R-:W2:Y:S02]  /*159e0*/  ATOM.E.CAST.SPIN PT, R13, [R22], R12, R13 ;  /* 0x0000000c160d738b */ /* 0x000ea400019e010d */
[----:B--2---:R-:W-:-:S13]  /*159f0*/  ISETP.EQ.U32.AND P0, PT, R13, 0x1, PT ;  /* 0x000000010d00780c */ /* 0x004fda0003f02070 */
[----:B------:R-:W-:Y:S05]  /*15a00*/  @!P0 BRA `(.L_x_501) ;  /* 0xfffffffc00ec8947 */ /* 0x000fea000383ffff */
[----:B------:R-:W-:Y:S05]  /*15a10*/  BRA `(.L_x_497) ;  /* 0x00000000000c7947 */ /* 0x000fea0003800000 */
.L_x_500:
[----:B------:R-:W2:Y:S02]  /*15a20*/  LD.E R12, desc[UR8][R22.64] ;  /* 0x00000008160c7980 */ /* 0x000ea4000c101900 */
[----:B--2---:R-:W-:-:S05]  /*15a30*/  FADD R11, R17, R12 ;  /* 0x0000000c110b7221 */ /* 0x004fca0000000000 */
[----:B------:R1:W-:Y:S02]  /*15a40*/  ST.E desc[UR8][R22.64], R11 ;  /* 0x0000000b16007985 */ /* 0x0003e4000c101908 */
.L_x_497:
[----:B------:R-:W-:Y:S05]  /*15a50*/  BSYNC.RECONVERGENT B0 ;  /* 0x0000000000007941 */ /* 0x000fea0003800200 */
.L_x_496:
[----:B------:R-:W-:-:S03]  /*15a60*/  UMOV UR4, 0xffffffff ;  /* 0xffffffff00047882 */ /* 0x000fc60000000000 */
[----:B------:R-:W-:Y:S05]  /*15a70*/  BRA.DIV UR4, `(.L_x_502) ;  /* 0x0000012604f87947 */ /* 0x000fea000b800000 */
[----:B------:R-:W1:Y:S04]  /*15a80*/  LDL R12, [R1+0xbc] ;  /* 0x0000bc00010c7983 */ /* 0x000e680000100800 */
[----:B------:R2:W3:Y:S04]  /*15a90*/  SHFL.IDX PT, R46, R6, 0x5, 0x181f ;  /* 0x00b81f00062e7f89 */ /* 0x0004e800000e0000 */
[----:B-1-3--:R2:W1:Y:S02]  /*15aa0*/  SHFL.IDX PT, R11, R12, 0x5, 0x181f ;  /* 0x00b81f000c0b7f89 */ /* 0x00a46400000e0000 */
.L_x_959:
        /* <DEDUP_REMOVED lines=18> */
.L_x_506:
[----:B------:R-:W1:Y:S02]  /*15bd0*/  LDS R12, [R11] ;  /* 0x000000000b0c7984 */ /* 0x000e640000000800 */
[----:B-1----:R-:W-:-:S05]  /*15be0*/  FADD R13, R19, R12 ;  /* 0x0000000c130d7221 */ /* 0x002fca0000000000 */
[----:B------:R-:W1:Y:S02]  /*15bf0*/  ATOMS.CAST.SPIN P0, [R11], R12, R13 ;  /* 0x0000000c0b00758d */ /* 0x000e64000180000d */
[----:B-1----:R-:W-:Y:S05]  /*15c00*/  @!P0 BRA `(.L_x_506) ;  /* 0xfffffffc00f08947 */ /* 0x002fea000383ffff */
[----:B------:R-:W-:Y:S05]  /*15c10*/  BRA `(.L_x_504) ;  /* 0x00000000002c7947 */ /* 0x000fea0003800000 */
.L_x_505:
[----:B------:R-:W1:Y:S02]  /*15c20*/  QSPC.E.D P0, RZ, [R22] ;  /* 0x0000000016ff73aa */ /* 0x000e640000000700 */
[----:B-1----:R-:W-:Y:S05]  /*15c30*/  @!P0 BRA `(.L_x_507) ;  /* 0x0000000000188947 */ /* 0x002fea0003800000 */
.L_x_508:
[----:B------:R-:W2:Y:S02]  /*15c40*/  LD.E R12, [R22] ;  /* 0x00000000160c7980 */ /* 0x000ea40000100900 */
[----:B--2---:R-:W-:-:S06]  /*15c50*/  FADD R13, R19, R12 ;  /* 0x0000000c130d7221 */ /* 0x004fcc0000000000 */
[----:B------:R-:W2:Y:S02]  /*15c60*/  ATOM.E.CAST.SPIN PT, R13, [R22], R12, R13 ;  /* 0x0000000c160d738b */ /* 0x000ea400019e010d */
[----:B--2---:R-:W-:-:S13]  /*15c70*/  ISETP.EQ.U32.AND P0, PT, R13, 0x1, PT ;  /* 0x000000010d00780c */ /* 0x004fda0003f02070 */
[----:B------:R-:W-:Y:S05]  /*15c80*/  @!P0 BRA `(.L_x_508) ;  /* 0xfffffffc00ec8947 */ /* 0x000fea000383ffff */
[----:B------:R-:W-:Y:S05]  /*15c90*/  BRA `(.L_x_504) ;  /* 0x00000000000c7947 */ /* 0x000fea0003800000 */
.L_x_507:
[----:B------:R-:W2:Y:S02]  /*15ca0*/  LD.E R11, desc[UR8][R22.64] ;  /* 0x00000008160b7980 */ /* 0x000ea4000c101900 */
[----:B--2---:R-:W-:-:S05]  /*15cb0*/  FADD R11, R19, R11 ;  /* 0x0000000b130b7221 */ /* 0x004fca0000000000 */
[----:B------:R1:W-:Y:S02]  /*15cc0*/  ST.E desc[UR8][R22.64], R11 ;  /* 0x0000000b16007985 */ /* 0x0003e4000c101908 */
.L_x_504:
[----:B------:R-:W-:Y:S05]  /*15cd0*/  BSYNC.RECONVERGENT B0 ;  /* 0x0000000000007941 */ /* 0x000fea0003800200 */
.L_x_503:
        /* <DEDUP_REMOVED lines=8> */
[----:B-1----:R-:W-:-:S07]  /*15d60*/  MOV R11, R28 ;  /* 0x0000001c000b7202 */ /* 0x002fce0000000f00 */
.L_x_512:
[----:B------:R-:W1:Y:S02]  /*15d70*/  LDS R28, [R11] ;  /* 0x000000000b1c7984 */ /* 0x000e640000000800 */
[----:B-1----:R-:W-:-:S05]  /*15d80*/  FADD R29, R17, R28 ;  /* 0x0000001c111d7221 */ /* 0x002fca0000000000 */
[----:B------:R-:W1:Y:S02]  /*15d90*/  ATOMS.CAST.SPIN P0, [R11], R28, R29 ;  /* 0x0000001c0b00758d */ /* 0x000e64000180001d */
[----:B-1----:R-:W-:Y:S05]  /*15da0*/  @!P0 BRA `(.L_x_512) ;  /* 0xfffffffc00f08947 */ /* 0x002fea000383ffff */
[----:B------:R-:W-:Y:S05]  /*15db0*/  BRA `(.L_x_510) ;  /* 0x00000000002c7947 */ /* 0x000fea0003800000 */
.L_x_511:
[----:B------:R-:W2:Y:S02]  /*15dc0*/  QSPC.E.D P0, RZ, [R12] ;  /* 0x000000000cff73aa */ /* 0x000ea40000000700 */
[----:B--2---:R-:W-:Y:S05]  /*15dd0*/  @!P0 BRA `(.L_x_513) ;  /* 0x0000000000188947 */ /* 0x004fea0003800000 */
.L_x_514:
[----:B------:R-:W2:Y:S02]  /*15de0*/  LD.E R28, [R12] ;  /* 0x000000000c1c7980 */ /* 0x000ea40000100900 */
[----:B--2---:R-:W-:-:S06]  /*15df0*/  FADD R29, R17, R28 ;  /* 0x0000001c111d7221 */ /* 0x004fcc0000000000 */
[----:B------:R-:W2:Y:S02]  /*15e00*/  ATOM.E.CAST.SPIN PT, R29, [R12], R28, R29 ;  /* 0x0000001c0c1d738b */ /* 0x000ea400019e011d */
[----:B--2---:R-:W-:-:S13]  /*15e10*/  ISETP.EQ.U32.AND P0, PT, R29, 0x1, PT ;  /* 0x000000011d00780c */ /* 0x004fda0003f02070 */
[----:B------:R-:W-:Y:S05]  /*15e20*/  @!P0 BRA `(.L_x_514) ;  /* 0xfffffffc00ec8947 */ /* 0x000fea000383ffff */
[----:B------:R-:W-:Y:S05]  /*15e30*/  BRA `(.L_x_510) ;  /* 0x00000000000c7947 */ /* 0x000fea0003800000 */
.L_x_513:
[----:B------:R-:W1:Y:S02]  /*15e40*/  LD.E R28, desc[UR8][R12.64] ;  /* 0x000000080c1c7980 */ /* 0x000e64000c101900 */
[----:B-1----:R-:W-:-:S05]  /*15e50*/  FADD R11, R17, R28 ;  /* 0x0000001c110b7221 */ /* 0x002fca0000000000 */
[----:B------:R2:W-:Y:S02]  /*15e60*/  ST.E desc[UR8][R12.64], R11 ;  /* 0x0000000b0c007985 */ /* 0x0005e4000c101908 */
.L_x_510:
[----:B------:R-:W-:Y:S05]  /*15e70*/  BSYNC.RECONVERGENT B0 ;  /* 0x0000000000007941 */ /* 0x000fea0003800200 */
.L_x_509:
[----:B-12---:R-:W2:Y:S01]  /*15e80*/  LDL.LU R11, [R1+0x90] ;  /* 0x00009000010b7983 */ /* 0x006ea20000300800 */
        /* <DEDUP_REMOVED lines=9> */
.L_x_518:
[----:B------:R-:W1:Y:S02]  /*15f20*/  LDS R28, [R11] ;  /* 0x000000000b1c7984 */ /* 0x000e640000000800 */
[----:B-1----:R-:W-:-:S05]  /*15f30*/  FADD R29, R15, R28 ;  /* 0x0000001c0f1d7221 */ /* 0x002fca0000000000 */
[----:B------:R-:W1:Y:S02]  /*15f40*/  ATOMS.CAST.SPIN P0, [R11], R28, R29 ;  /* 0x0000001c0b00758d */ /* 0x000e64000180001d */
[----:B-1----:R-:W-:Y:S05]  /*15f50*/  @!P0 BRA `(.L_x_518) ;  /* 0xfffffffc00f08947 */ /* 0x002fea000383ffff */
[----:B------:R-:W-:Y:S05]  /*15f60*/  BRA `(.L_x_516) ;  /* 0x00000000002c7947 */ /* 0x000fea0003800000 */
.L_x_517:
[----:B------:R-:W1:Y:S02]  /*15f70*/  QSPC.E.D P0, RZ, [R28] ;  /* 0x000000001cff73aa */ /* 0x000e640000000700 */
[----:B-1----:R-:W-:Y:S05]  /*15f80*/  @!P0 BRA `(.L_x_519) ;  /* 0x0000000000188947 */ /* 0x002fea0003800000 */
.L_x_520:
[----:B------:R-:W2:Y:S02]  /*15f90*/  LD.E R30, [R28] ;  /* 0x000000001c1e7980 */ /* 0x000ea40000100900 */
[----:B--2---:R-:W-:-:S06]  /*15fa0*/  FADD R31, R15, R30 ;  /* 0x0000001e0f1f7221 */ /* 0x004fcc0000000000 */
[----:B------:R-:W2:Y:S02]  /*15fb0*/  ATOM.E.CAST.SPIN PT, R31, [R28], R30, R31 ;  /* 0x0000001e1c1f738b */ /* 0x000ea400019e011f */
[----:B--2---:R-:W-:-:S13]  /*15fc0*/  ISETP.EQ.U32.AND P0, PT, R31, 0x1, PT ;  /* 0x000000011f00780c */ /* 0x004fda0003f02070 */
[----:B------:R-:W-:Y:S05]  /*15fd0*/  @!P0 BRA `(.L_x_520) ;  /* 0xfffffffc00ec8947 */ /* 0x000fea000383ffff */
[----:B------:R-:W-:Y:S05]  /*15fe0*/  BRA `(.L_x_516) ;  /* 0x00000000000c7947 */ /* 0x000fea0003800000 */
.L_x_519:
[----:B------:R-:W2:Y:S02]  /*15ff0*/  LD.E R11, desc[UR8][R28.64] ;  /* 0x000000081c0b7980 */ /* 0x000ea4000c101900 */
[----:B--2---:R-:W-:-:S05]  /*16000*/  FADD R11, R15, R11 ;  /* 0x0000000b0f0b7221 */ /* 0x004fca0000000000 */
[----:B------:R1:W-:Y:S02]  /*16010*/  ST.E desc[UR8][R28.64], R11 ;  /* 0x0000000b1c007985 */ /* 0x0003e4000c101908 */
.L_x_516:
[----:B------:R-:W-:Y:S05]  /*16020*/  BSYNC.RECONVERGENT B0 ;  /* 0x0000000000007941 */ /* 0x000fea0003800200 */
.L_x_515:
[----:B-1----:R-:W-:-:S05]  /*16030*/  IMAD.WIDE R28, R48, 0x4, R12 ;  /* 0x00000004301c7825 */ /* 0x002fca00078e020c */
[----:B------:R1:W-:Y:S01]  /*16040*/  ATOM.E.ADD.F32.FTZ.RN.STRONG.GPU P0, RZ, desc[UR8][R28.64], R17 ;  /* 0x800000111cff79a2 */ /* 0x0003e2000c10f308 */
[----:B------:R-:W-:Y:S04]  /*16050*/  BSSY.RECONVERGENT B0, `(.L_x_521) ;  /* 0x0000015000007945 */ /* 0x000fe80003800200 */
[----:B-1----:R-:W-:Y:S05]  /*16060*/  @P0 BRA `(.L_x_522) ;  /* 0x00000000004c0947 */ /* 0x002fea0003800000 */
[----:B------:R-:W1:Y:S02]  /*16070*/  QSPC.E.S P0, RZ, [R28] ;  /* 0x000000001cff73aa */ /* 0x000e640000000500 */
[----:B-1----:R-:W-:Y:S05]  /*16080*/  @!P0 BRA `(.L_x_523) ;  /* 0x0000000000188947 */ /* 0x002fea0003800000 */
[----:B------:R-:W-:-:S07]  /*16090*/  MOV R11, R28 ;  /* 0x0000001c000b7202 */ /* 0x000fce0000000f00 */
.L_x_524:
[----:B------:R-:W1:Y:S02]  /*160a0*/  LDS R28, [R11] ;  /* 0x000000000b1c7984 */ /* 0x000e640000000800 */
[----:B-1----:R-:W-:-:S05]  /*160b0*/  FADD R29, R17, R28 ;  /* 0x0000001c111d7221 */ /* 0x002fca0000000000 */
[----:B------:R-:W1:Y:S02]  /*160c0*/  ATOMS.CAST.SPIN P0, [R11], R28, R29 ;  /* 0x0000001c0b00758d */ /* 0x000e64000180001d */
[----:B-1----:R-:W-:Y:S05]  /*160d0*/  @!P0 BRA `(.L_x_524) ;  /* 0xfffffffc00f08947 */ /* 0x002fea000383ffff */
[----:B------:R-:W-:Y:S05]  /*160e0*/  BRA `(.L_x_522) ;  /* 0x00000000002c7947 */ /* 0x000fea0003800000 */
.L_x_523:
[----:B------:R-:W1:Y:S02]  /*160f0*/  QSPC.E.D P0, RZ, [R28] ;  /* 0x000000001cff73aa */ /* 0x000e640000000700 */
[----:B-1----:R-:W-:Y:S05]  /*16100*/  @!P0 BRA `(.L_x_525) ;  /* 0x0000000000188947 */ /* 0x002fea0003800000 */
.L_x_526:
[----:B------:R-:W2:Y:S02]  /*16110*/  LD.E R30, [R28] ;  /* 0x000000001c1e7980 */ /* 0x000ea40000100900 */
[----:B--2---:R-:W-:-:S06]  /*16120*/  FADD R31, R17, R30 ;  /* 0x0000001e111f7221 */ /* 0x004fcc0000000000 */
[----:B------:R-:W2:Y:S02]  /*16130*/  ATOM.E.CAST.SPIN PT, R31, [R28], R30, R31 ;  /* 0x0000001e1c1f738b */ /* 0x000ea400019e011f */
[----:B--2---:R-:W-:-:S13]  /*16140*/  ISETP.EQ.U32.AND P0, PT, R31, 0x1, PT ;  /* 0x000000011f00780c */ /* 0x004fda0003f02070 */
[----:B------:R-:W-:Y:S05]  /*16150*/  @!P0 BRA `(.L_x_526) ;  /* 0xfffffffc00ec8947 */ /* 0x000fea000383ffff */
[----:B------:R-:W-:Y:S05]  /*16160*/  BRA `(.L_x_522) ;  /* 0x00000000000c7947 */ /* 0x000fea0003800000 */
.L_x_525:
[----:B------:R-:W2:Y:S02]  /*16170*/  LD.E R30, desc[UR8][R28.64] ;  /* 0x000000081c1e7980 */ /* 0x000ea4000c101900 */
[----:B--2---:R-:W-:-:S05]  /*16180*/  FADD R11, R17, R30 ;  /* 0x0000001e110b7221 */ /* 0x004fca0000000000 */
[----:B------:R1:W-:Y:S02]  /*16190*/  ST.E desc[UR8][R28.64], R11 ;  /* 0x0000000b1c007985 */ /* 0x0003e4000c101908 */
.L_x_522:
[----:B------:R-:W-:Y:S05]  /*161a0*/  BSYNC.RECONVERGENT B0 ;  /* 0x0000000000007941 */ /* 0x000fea0003800200 */
.L_x_521:
        /* <DEDUP_REMOVED lines=10> */
.L_x_530:
[----:B------:R-:W1:Y:S02]  /*16250*/  LDS R28, [R11] ;  /* 0x000000000b1c7984 */ /* 0x000e640000000800 */
[----:B-1----:R-:W-:-:S05]  /*16260*/  FADD R29, R15, R28 ;  /* 0x0000001c0f1d7221 */ /* 0x002fca0000000000 */
[----:B------:R-:W1:Y:S02]  /*16270*/  ATOMS.CAST.SPIN P0, [R11], R28, R29 ;  /* 0x0000001c0b00758d */ /* 0x000e64000180001d */
[----:B-1----:R-:W-:Y:S05]  /*16280*/  @!P0 BRA `(.L_x_530) ;  /* 0xfffffffc00f08947 */ /* 0x002fea000383ffff */
[----:B------:R-:W-:Y:S05]  /*16290*/  BRA `(.L_x_528) ;  /* 0x00000000002c7947 */ /* 0x000fea0003800000 */
.L_x_529:
[----:B------:R-:W1:Y:S02]  /*162a0*/  QSPC.E.D P0, RZ, [R28] ;  /* 0x000000001cff73aa */ /* 0x000e640000000700 */
[----:B-1----:R-:W-:Y:S05]  /*162b0*/  @!P0 BRA `(.L_x_531) ;  /* 0x0000000000188947 */ /* 0x002fea0003800000 */
.L_x_532:
[----:B------:R-:W2:Y:S02]  /*162c0*/  LD.E R30, [R28] ;  /* 0x000000001c1e7980 */ /* 0x000ea40000100900 */
[----:B--2---:R-:W-:-:S06]  /*162d0*/  FADD R31, R15, R30 ;  /* 0x0000001e0f1f7221 */ /* 0x004fcc0000000000 */
[----:B------:R-:W2:Y:S02]  /*162e0*/  ATOM.E.CAST.SPIN PT, R31, [R28], R30, R31 ;  /* 0x0000001e1c1f738b */ /* 0x000ea400019e011f */
[----:B--2---:R-:W-:-:S13]  /*162f0*/  ISETP.EQ.U32.AND P0, PT, R31, 0x1, PT ;  /* 0x000000011f00780c */ /* 0x004fda0003f02070 */
[----:B------:R-:W-:Y:S05]  /*16300*/  @!P0 BRA `(.L_x_532) ;  /* 0xfffffffc00ec8947 */ /* 0x000fea000383ffff */
[----:B------:R-:W-:Y:S05]  /*16310*/  BRA `(.L_x_528) ;  /* 0x00000000000c7947 */ /* 0x000fea0003800000 */
.L_x_531:
[----:B------:R-:W2:Y:S02]  /*16320*/  LD.E R11, desc[UR8][R28.64] ;  /* 0x000000081c0b7980 */ /* 0x000ea4000c101900 */
[----:B--2---:R-:W-:-:S05]  /*16330*/  FADD R11, R15, R11 ;  /* 0x0000000b0f0b7221 */ /* 0x004fca0000000000 */
[----:B------:R1:W-:Y:S02]  /*16340*/  ST.E desc[UR8][R28.64], R11 ;  /* 0x0000000b1c007985 */ /* 0x0003e4000c101908 */
.L_x_528:
[----:B------:R-:W-:Y:S05]  /*16350*/  BSYNC.RECONVERGENT B0 ;  /* 0x0000000000007941 */ /* 0x000fea0003800200 */
.L_x_527:
[----:B-1----:R-:W-:-:S05]  /*16360*/  IMAD.WIDE R28, R5, 0x4, R12 ;  /* 0x00000004051c7825 */ /* 0x002fca00078e020c */
[----:B------:R1:W-:Y:S01]  /*16370*/  ATOM.E.ADD.F32.FTZ.RN.STRONG.GPU P0, RZ, desc[UR8][R28.64], R17 ;  /* 0x800000111cff79a2 */ /* 0x0003e2000c10f308 */
[----:B------:R-:W-:Y:S04]  /*16380*/  BSSY.RECONVERGENT B0, `(.L_x_533) ;  /* 0x0000015000007945 */ /* 0x000fe80003800200 */
[----:B-1----:R-:W-:Y:S05]  /*16390*/  @P0 BRA `(.L_x_534) ;  /* 0x00000000004c0947 */ /* 0x002fea0003800000 */
[----:B------:R-:W1:Y:S02]  /*163a0*/  QSPC.E.S P0, RZ, [R28] ;  /* 0x000000001cff73aa */ /* 0x000e640000000500 */
[----:B-1----:R-:W-:Y:S05]  /*163b0*/  @!P0 BRA `(.L_x_535) ;  /* 0x0000000000188947 */ /* 0x002fea0003800000 */
[----:B------:R-:W-:-:S07]  /*163c0*/  MOV R11, R28 ;  /* 0x0000001c000b7202 */ /* 0x000fce0000000f00 */
.L_x_536:
[----:B------:R-:W1:Y:S02]  /*163d0*/  LDS R28, [R11] ;  /* 0x000000000b1c7984 */ /* 0x000e640000000800 */
[----:B-1----:R-:W-:-:S05]  /*163e0*/  FADD R29, R17, R28 ;  /* 0x0000001c111d7221 */ /* 0x002fca0000000000 */
[----:B------:R-:W1:Y:S02]  /*163f0*/  ATOMS.CAST.SPIN P0, [R11], R28, R29 ;  /* 0x0000001c0b00758d */ /* 0x000e64000180001d */
[----:B-1----:R-:W-:Y:S05]  /*16400*/  @!P0 BRA `(.L_x_536) ;  /* 0xfffffffc00f08947 */ /* 0x002fea000383ffff */
[----:B------:R-:W-:Y:S05]  /*16410*/  BRA `(.L_x_534) ;  /* 0x00000000002c7947 */ /* 0x000fea0003800000 */
.L_x_535:
[----:B------:R-:W1:Y:S02]  /*16420*/  QSPC.E.D P0, RZ, [R28] ;  /* 0x000000001cff73aa */ /* 0x000e640000000700 */
[----:B-1----:R-:W-:Y:S05]  /*16430*/  @!P0 BRA `(.L_x_537) ;  /* 0x0000000000188947 */ /* 0x002fea0003800000 */
.L_x_538:
[----:B------:R-:W2:Y:S02]  /*16440*/  LD.E R30, [R28] ;  /* 0x000000001c1e7980 */ /* 0x000ea40000100900 */
[----:B--2---:R-:W-:-:S06]  /*16450*/  FADD R31, R17, R30 ;  /* 0x0000001e111f7221 */ /* 0x004fcc0000000000 */
[----:B------:R-:W2:Y:S02]  /*16460*/  ATOM.E.CAST.SPIN PT, R31, [R28], R30, R31 ;  /* 0x0000001e1c1f738b */ /* 0x000ea400019e011f */
[----:B--2---:R-:W-:-:S13]  /*16470*/  ISETP.EQ.U32.AND P0, PT, R31, 0x1, PT ;  /* 0x000000011f00780c */ /* 0x004fda0003f02070 */
[----:B------:R-:W-:Y:S05]  /*16480*/  @!P0 BRA `(.L_x_538) ;  /* 0xfffffffc00ec8947 */ /* 0x000fea000383ffff */
[----:B------:R-:W-:Y:S05]  /*16490*/  BRA `(.L_x_534) ;  /* 0x00000000000c7947 */ /* 0x000fea0003800000 */
.L_x_537:
[----:B------:R-:W2:Y:S02]  /*164a0*/  LD.E R30, desc[UR8][R28.64] ;  /* 0x000000081c1e7980 */ /* 0x000ea4000c101900 */
[----:B--2---:R-:W-:-:S05]  /*164b0*/  FADD R11, R17, R30 ;  /* 0x0000001e110b7221 */ /* 0x004fca0000000000 */
[----:B------:R1:W-:Y:S02]  /*164c0*/  ST.E desc[UR8][R28.64], R11 ;  /* 0x0000000b1c007985 */ /* 0x0003e4000c101908 */
.L_x_534:
[----:B------:R-:W-:Y:S05]  /*164d0*/  BSYNC.RECONVERGENT B0 ;  /* 0x0000000000007941 */ /* 0x000fea0003800200 */
.L_x_533:
        /* <DEDUP_REMOVED lines=10> */
.L_x_542:
[----:B------:R-:W1:Y:S02]  /*16580*/  LDS R28, [R11] ;  /* 0x000000000b1c7984 */ /* 0x000e640000000800 */
[----:B-1----:R-:W-:-:S05]  /*16590*/  FADD R29, R15, R28 ;  /* 0x0000001c0f1d7221 */ /* 0x002fca0000000000 */
[----:B------:R-:W1:Y:S02]  /*165a0*/  ATOMS.CAST.SPIN P0, [R11], R28, R29 ;  /* 0x0000001c0b00758d */ /* 0x000e64000180001d */
[----:B-1----:R-:W-:Y:S05]  /*165b0*/  @!P0 BRA `(.L_x_542) ;  /* 0xfffffffc00f08947 */ /* 0x002fea000383ffff */
[----:B------:R-:W-:Y:S05]  /*165c0*/  BRA `(.L_x_540) ;  /* 0x00000000002c7947 */ /* 0x000fea0003800000 */
.L_x_541:
[----:B------:R-:W1:Y:S02]  /*165d0*/  QSPC.E.D P0, RZ, [R28] ;  /* 0x000000001cff73aa */ /* 0x000e640000000700 */
[----:B-1----:R-:W-:Y:S05]  /*165e0*/  @!P0 BRA `(.L_x_543) ;  /* 0x0000000000188947 */ /* 0x002fea0003800000 */
.L_x_544:
[----:B------:R-:W2:Y:S02]  /*165f0*/  LD.E R30, [R28] ;  /* 0x000000001c1e7980 */ /* 0x000ea40000100900 */
[----:B--2---:R-:W-:-:S06]  /*16600*/  FADD R31, R15, R30 ;  /* 0x0000001e0f1f7221 */ /* 0x004fcc0000000000 */
[----:B------:R-:W2:Y:S02]  /*16610*/  ATOM.E.CAST.SPIN PT, R31, [R28], R30, R31 ;  /* 0x0000001e1c1f738b */ /* 0x000ea400019e011f */
[----:B--2---:R-:W-:-:S13]  /*16620*/  ISETP.EQ.U32.AND P0, PT, R31, 0x1, PT ;  /* 0x000000011f00780c */ /* 0x004fda0003f02070 */
[----:B------:R-:W-:Y:S05]  /*16630*/  @!P0 BRA `(.L_x_544) ;  /* 0xfffffffc00ec8947 */ /* 0x000fea000383ffff */
[----:B------:R-:W-:Y:S05]  /*16640*/  BRA `(.L_x_540) ;  /* 0x00000000000c7947 */ /* 0x000fea0003800000 */
.L_x_543:
[----:B------:R-:W2:Y:S02]  /*16650*/  LD.E R11, desc[UR8][R28.64] ;  /* 0x000000081c0b7980 */ /* 0x000ea4000c101900 */
[----:B--2---:R-:W-:-:S05]  /*16660*/  FADD R11, R15, R11 ;  /* 0x0000000b0f0b7221 */ /* 0x004fca0000000000 */
[----:B------:R1:W-:Y:S02]  /*16670*/  ST.E desc[UR8][R28.64], R11 ;  /* 0x0000000b1c007985 */ /* 0x0003e4000c101908 */
.L_x_540:
[----:B------:R-:W-:Y:S05]  /*16680*/  BSYNC.RECONVERGENT B0 ;  /* 0x0000000000007941 */ /* 0x000fea0003800200 */
.L_x_539:
[----:B-1----:R-:W-:-:S05]  /*16690*/  IMAD.WIDE R28, R2, 0x4, R12 ;  /* 0x00000004021c7825 */ /* 0x002fca00078e020c */
[----:B------:R1:W-:Y:S01]  /*166a0*/  ATOM.E.ADD.F32.FTZ.RN.STRONG.GPU P0, RZ, desc[UR8][R28.64], R17 ;  /* 0x800000111cff79a2 */ /* 0x0003e2000c10f308 */
[----:B------:R-:W-:Y:S04]  /*166b0*/  BSSY.RECONVERGENT B0, `(.L_x_545) ;  /* 0x0000015000007945 */ /* 0x000fe80003800200 */
[----:B-1----:R-:W-:Y:S05]  /*166c0*/  @P0 BRA `(.L_x_546) ;  /* 0x00000000004c0947 */ /* 0x002fea0003800000 */
[----:B------:R-:W1:Y:S02]  /*166d0*/  QSPC.E.S P0, RZ, [R28] ;  /* 0x000000001cff73aa */ /* 0x000e640000000500 */
[----:B-1----:R-:W-:Y:S05]  /*166e0*/  @!P0 BRA `(.L_x_547) ;  /* 0x0000000000188947 */ /* 0x002fea0003800000 */
[----:B------:R-:W-:-:S07]  /*166f0*/  MOV R11, R28 ;  /* 0x0000001c000b7202 */ /* 0x000fce0000000f00 */
.L_x_548:
[----:B------:R-:W1:Y:S02]  /*16700*/  LDS R28, [R11] ;  /* 0x000000000b1c7984 */ /* 0x000e640000000800 */
[----:B-1----:R-:W-:-:S05]  /*16710*/  FADD R29, R17, R28 ;  /* 0x0000001c111d7221 */ /* 0x002fca0000000000 */
[----:B------:R-:W1:Y:S02]  /*16720*/  ATOMS.CAST.SPIN P0, [R11], R28, R29 ;  /* 0x0000001c0b00758d */ /* 0x000e64000180001d */
[----:B-1----:R-:W-:Y:S05]  /*16730*/  @!P0 BRA `(.L_x_548) ;  /* 0xfffffffc00f08947 */ /* 0x002fea000383ffff */
[----:B------:R-:W-:Y:S05]  /*16740*/  BRA `(.L_x_546) ;  /* 0x00000000002c7947 */ /* 0x000fea0003800000 */
.L_x_547:
[----:B------:R-:W1:Y:S02]  /*16750*/  QSPC.E.D P0, RZ, [R28] ;  /* 0x000000001cff73aa */ /* 0x000e640000000700 */
[----:B-1----:R-:W-:Y:S05]  /*16760*/  @!P0 BRA `(.L_x_549) ;  /* 0x0000000000188947 */ /* 0x002fea0003800000 */
.L_x_550:
[----:B------:R-:W2:Y:S02]  /*16770*/  LD.E R30, [R28] ;  /* 0x000000001c1e7980 */ /* 0x000ea40000100900 */
[----:B--2---:R-:W-:-:S06]  /*16780*/  FADD R31, R17, R30 ;  /* 0x0000001e111f7221 */ /* 0x004fcc0000000000 */
[----:B------:R-:W2:Y:S02]  /*16790*/  ATOM.E.CAST.SPIN PT, R31, [R28], R30, R31 ;  /* 0x0000001e1c1f738b */ /* 0x000ea400019e011f */
[----:B--2---:R-:W-:-:S13]  /*167a0*/  ISETP.EQ.U32.AND P0, PT, R31, 0x1, PT ;  /* 0x000000011f00780c */ /* 0x004fda0003f02070 */
[----:B------:R-:W-:Y:S05]  /*167b0*/  @!P0 BRA `(.L_x_550) ;  /* 0xfffffffc00ec8947 */ /* 0x000fea000383ffff */
[----:B------:R-:W-:Y:S05]  /*167c0*/  BRA `(.L_x_546) ;  /* 0x00000000000c7947 */ /* 0x000fea0003800000 */
.L_x_549:
[----:B------:R-:W2:Y:S02]  /*167d0*/  LD.E R30, desc[UR8][R28.64] ;  /* 0x000000081c1e7980 */ /* 0x000ea4000c101900 */
[----:B--2---:R-:W-:-:S05]  /*167e0*/  FADD R11, R17, R30 ;  /* 0x0000001e110b7221 */ /* 0x004fca0000000000 */
[----:B------:R1:W-:Y:S02]  /*167f0*/  ST.E desc[UR8][R28.64], R11 ;  /* 0x0000000b1c007985 */ /* 0x0003e4000c101908 */
.L_x_546:
[----:B------:R-:W-:Y:S05]  /*16800*/  BSYNC.RECONVERGENT B0 ;  /* 0x0000000000007941 */ /* 0x000fea0003800200 */
.L_x_545:
        /* <DEDUP_REMOVED lines=10> */
.L_x_554:
[----:B------:R-:W1:Y:S02]  /*168b0*/  LDS R28, [R11] ;  /* 0x000000000b1c7984 */ /* 0x000e640000000800 */
[----:B-1----:R-:W-:-:S05]  /*168c0*/  FADD R29, R15, R28 ;  /* 0x0000001c0f1d7221 */ /* 0x002fca0000000000 */
[----:B------:R-:W1:Y:S02]  /*168d0*/  ATOMS.CAST.SPIN P0, [R11], R28, R29 ;  /* 0x0000001c0b00758d */ /* 0x000e64000180001d */
[----:B-1----:R-:W-:Y:S05]  /*168e0*/  @!P0 BRA `(.L_x_554) ;  /* 0xfffffffc00f08947 */ /* 0x002fea000383ffff */
[----:B------:R-:W-:Y:S05]  /*168f0*/  BRA `(.L_x_552) ;  /* 0x00000000002c7947 */ /* 0x000fea0003800000 */
.L_x_553:
[----:B------:R-:W1:Y:S02]  /*16900*/  QSPC.E.D P0, RZ, [R28] ;  /* 0x000000001cff73aa */ /* 0x000e640000000700 */
[----:B-1----:R-:W-:Y:S05]  /*16910*/  @!P0 BRA `(.L_x_555) ;  /* 0x0000000000188947 */ /* 0x002fea0003800000 */
.L_x_556:
[----:B------:R-:W2:Y:S02]  /*16920*/  LD.E R30, [R28] ;  /* 0x000000001c1e7980 */ /* 0x000ea40000100900 */
[----:B--2---:R-:W-:-:S06]  /*16930*/  FADD R31, R15, R30 ;  /* 0x0000001e0f1f7221 */ /* 0x004fcc0000000000 */
[----:B------:R-:W2:Y:S02]  /*16940*/  ATOM.E.CAST.SPIN PT, R31, [R28], R30, R31 ;  /* 0x0000001e1c1f738b */ /* 0x000ea400019e011f */
[----:B--2---:R-:W-:-:S13]  /*16950*/  ISETP.EQ.U32.AND P0, PT, R31, 0x1, PT ;  /* 0x000000011f00780c */ /* 0x004fda0003f02070 */
[----:B------:R-:W-:Y:S05]  /*16960*/  @!P0 BRA `(.L_x_556) ;  /* 0xfffffffc00ec8947 */ /* 0x000fea000383ffff */
[----:B------:R-:W-:Y:S05]  /*16970*/  BRA `(.L_x_552) ;  /* 0x00000000000c7947 */ /* 0x000fea0003800000 */
.L_x_555:
[----:B------:R-:W2:Y:S02]  /*16980*/  LD.E R11, desc[UR8][R28.64] ;  /* 0x000000081c0b7980 */ /* 0x000ea4000c101900 */
[----:B--2---:R-:W-:-:S05]  /*16990*/  FADD R11, R15, R11 ;  /* 0x0000000b0f0b7221 */ /* 0x004fca0000000000 */
[----:B------:R1:W-:Y:S02]  /*169a0*/  ST.E desc[UR8][R28.64], R11 ;  /* 0x0000000b1c007985 */ /* 0x0003e4000c101908 */
.L_x_552:
[----:B------:R-:W-:Y:S05]  /*169b0*/  BSYNC.RECONVERGENT B0 ;  /* 0x0000000000007941 */ /* 0x000fea0003800200 */
.L_x_551:
[----:B-1----:R-:W-:-:S05]  /*169c0*/  IMAD.WIDE R28, R0, 0x4, R12 ;  /* 0x00000004001c7825 */ /* 0x002fca00078e020c */
[----:B------:R1:W-:Y:S01]  /*169d0*/  ATOM.E.ADD.F32.FTZ.RN.STRONG.GPU P0, RZ, desc[UR8][R28.64], R17 ;  /* 0x800000111cff79a2 */ /* 0x0003e2000c10f308 */
[----:B------:R-:W-:Y:S04]  /*169e0*/  BSSY.RECONVERGENT B0, `(.L_x_557) ;  /* 0x0000015000007945 */ /* 0x000fe80003800200 */
[----:B-1----:R-:W-:Y:S05]  /*169f0*/  @P0 BRA `(.L_x_558) ;  /* 0x00000000004c0947 */ /* 0x002fea0003800000 */
[----:B------:R-:W1:Y:S02]  /*16a00*/  QSPC.E.S P0, RZ, [R28] ;  /* 0x000000001cff73aa */ /* 0x000e640000000500 */
[----:B-1----:R-:W-:Y:S05]  /*16a10*/  @!P0 BRA `(.L_x_559) ;  /* 0x0000000000188947 */ /* 0x002fea0003800000 */
[----:B------:R-:W-:-:S07]  /*16a20*/  MOV R11, R28 ;  /* 0x0000001c000b7202 */ /* 0x000fce0000000f00 */
.L_x_560:
[----:B------:R-:W1:Y:S02]  /*16a30*/  LDS R28, [R11] ;  /* 0x000000000b1c7984 */ /* 0x000e640000000800 */
[----:B-1----:R-:W-:-:S05]  /*16a40*/  FADD R29, R17, R28 ;  /* 0x0000001c111d7221 */ /* 0x002fca0000000000 */
[----:B------:R-:W1:Y:S02]  /*16a50*/  ATOMS.CAST.SPIN P0, [R11], R28, R29 ;  /* 0x0000001c0b00758d */ /* 0x000e64000180001d */
[----:B-1----:R-:W-:Y:S05]  /*16a60*/  @!P0 BRA `(.L_x_560) ;  /* 0xfffffffc00f08947 */ /* 0x002fea000383ffff */
[----:B------:R-:W-:Y:S05]  /*16a70*/  BRA `(.L_x_558) ;  /* 0x00000000002c7947 */ /* 0x000fea0003800000 */
.L_x_559:
[----:B------:R-:W1:Y:S02]  /*16a80*/  QSPC.E.D P0, RZ, [R28] ;  /* 0x000000001cff73aa */ /* 0x000e640000000700 */
[----:B-1----:R-:W-:Y:S05]  /*16a90*/  @!P0 BRA `(.L_x_561) ;  /* 0x0000000000188947 */ /* 0x002fea0003800000 */
.L_x_562:
[----:B------:R-:W2:Y:S02]  /*16aa0*/  LD.E R30, [R28] ;  /* 0x000000001c1e7980 */ /* 0x000ea40000100900 */
[----:B--2---:R-:W-:-:S06]  /*16ab0*/  FADD R31, R17, R30 ;  /* 0x0000001e111f7221 */ /* 0x004fcc0000000000 */
[----:B------:R-:W2:Y:S02]  /*16ac0*/  ATOM.E.CAST.SPIN PT, R31, [R28], R30, R31 ;  /* 0x0000001e1c1f738b */ /* 0x000ea400019e011f */
[----:B--2---:R-:W-:-:S13]  /*16ad0*/  ISETP.EQ.U32.AND P0, PT, R31, 0x1, PT ;  /* 0x000000011f00780c */ /* 0x004fda0003f02070 */
[----:B------:R-:W-:Y:S05]  /*16ae0*/  @!P0 BRA `(.L_x_562) ;  /* 0xfffffffc00ec8947 */ /* 0x000fea000383ffff */
[----:B------:R-:W-:Y:S05]  /*16af0*/  BRA `(.L_x_558) ;  /* 0x00000000000c7947 */ /* 0x000fea0003800000 */
.L_x_561:
[----:B------:R-:W2:Y:S02]  /*16b00*/  LD.E R30, desc[UR8][R28.64] ;  /* 0x000000081c1e7980 */ /* 0x000ea4000c101900 */
[----:B--2---:R-:W-:-:S05]  /*16b10*/  FADD R11, R17, R30 ;  /* 0x0000001e110b7221 */ /* 0x004fca0000000000 */
[----:B------:R1:W-:Y:S02]  /*16b20*/  ST.E desc[UR8][R28.64], R11 ;  /* 0x0000000b1c007985 */ /* 0x0003e4000c101908 */
.L_x_558:
[----:B------:R-:W-:Y:S05]  /*16b30*/  BSYNC.RECONVERGENT B0 ;  /* 0x0000000000007941 */ /* 0x000fea0003800200 */
.L_x_557:
        /* <DEDUP_REMOVED lines=10> */
.L_x_566:
[----:B------:R-:W1:Y:S02]  /*16be0*/  LDS R28, [R11] ;  /* 0x000000000b1c7984 */ /* 0x000e640000000800 */
[----:B-1----:R-:W-:-:S05]  /*16bf0*/  FADD R29, R15, R28 ;  /* 0x0000001c0f1d7221 */ /* 0x002fca0000000000 */
[----:B------:R-:W1:Y:S02]  /*16c00*/  ATOMS.CAST.SPIN P0, [R11], R28, R29 ;  /* 0x0000001c0b00758d */ /* 0x000e64000180001d */
[----:B-1----:R-:W-:Y:S05]  /*16c10*/  @!P0 BRA `(.L_x_566) ;  /* 0xfffffffc00f08947 */ /* 0x002fea000383ffff */
[----:B------:R-:W-:Y:S05]  /*16c20*/  BRA `(.L_x_564) ;  /* 0x00000000002c7947 */ /* 0x000fea0003800000 */
.L_x_565:
[----:B------:R-:W1:Y:S02]  /*16c30*/  QSPC.E.D P0, RZ, [R28] ;  /* 0x000000001cff73aa */ /* 0x000e640000000700 */
[----:B-1----:R-:W-:Y:S05]  /*16c40*/  @!P0 BRA `(.L_x_567) ;  /* 0x0000000000188947 */ /* 0x002fea0003800000 */
.L_x_568:
[----:B------:R-:W2:Y:S02]  /*16c50*/  LD.E R30, [R28] ;  /* 0x000000001c1e7980 */ /* 0x000ea40000100900 */
[----:B--2---:R-:W-:-:S06]  /*16c60*/  FADD R31, R15, R30 ;  /* 0x0000001e0f1f7221 */ /* 0x004fcc0000000000 */
[----:B------:R-:W2:Y:S02]  /*16c70*/  ATOM.E.CAST.SPIN PT, R31, [R28], R30, R31 ;  /* 0x0000001e1c1f738b */ /* 0x000ea400019e011f */
[----:B--2---:R-:W-:-:S13]  /*16c80*/  ISETP.EQ.U32.AND P0, PT, R31, 0x1, PT ;  /* 0x000000011f00780c */ /* 0x004fda0003f02070 */
[----:B------:R-:W-:Y:S05]  /*16c90*/  @!P0 BRA `(.L_x_568) ;  /* 0xfffffffc00ec8947 */ /* 0x000fea000383ffff */
[----:B------:R-:W-:Y:S05]  /*16ca0*/  BRA `(.L_x_564) ;  /* 0x00000000000c7947 */ /* 0x000fea0003800000 */
.L_x_567:
[----:B------:R-:W2:Y:S02]  /*16cb0*/  LD.E R11, desc[UR8][R28.64] ;  /* 0x000000081c0b7980 */ /* 0x000ea4000c101900 */
[----:B--2---:R-:W-:-:S05]  /*16cc0*/  FADD R11, R15, R11 ;  /* 0x0000000b0f0b7221 */ /* 0x004fca0000000000 */
[----:B------:R1:W-:Y:S02]  /*16cd0*/  ST.E desc[UR8][R28.64], R11 ;  /* 0x0000000b1c007985 */ /* 0x0003e4000c101908 */
.L_x_564:
[----:B------:R-:W-:Y:S05]  /*16ce0*/  BSYNC.RECONVERGENT B0 ;  /* 0x0000000000007941 */ /* 0x000fea0003800200 */
.L_x_563:
[----:B-1----:R-:W-:-:S05]  /*16cf0*/  IMAD.WIDE R28, R4, 0x4, R12 ;  /* 0x00000004041c7825 */ /* 0x002fca00078e020c */
[----:B------:R1:W-:Y:S01]  /*16d00*/  ATOM.E.ADD.F32.FTZ.RN.STRONG.GPU P0, RZ, desc[UR8][R28.64], R17 ;  /* 0x800000111cff79a2 */ /* 0x0003e2000c10f308 */
[----:B------:R-:W-:Y:S04]  /*16d10*/  BSSY.RECONVERGENT B0, `(.L_x_569) ;  /* 0x0000015000007945 */ /* 0x000fe80003800200 */
[----:B-1----:R-:W-:Y:S05]  /*16d20*/  @P0 BRA `(.L_x_570) ;  /* 0x00000000004c0947 */ /* 0x002fea0003800000 */
[----:B------:R-:W1:Y:S02]  /*16d30*/  QSPC.E.S P0, RZ, [R28] ;  /* 0x000000001cff73aa */ /* 0x000e640000000500 */
[----:B-1----:R-:W-:Y:S05]  /*16d40*/  @!P0 BRA `(.L_x_571) ;  /* 0x0000000000188947 */ /* 0x002fea0003800000 */
[----:B------:R-:W-:-:S07]  /*16d50*/  MOV R11, R28 ;  /* 0x0000001c000b7202 */ /* 0x000fce0000000f00 */
.L_x_572:
[----:B------:R-:W1:Y:S02]  /*16d60*/  LDS R28, [R11] ;  /* 0x000000000b1c7984 */ /* 0x000e640000000800 */
[----:B-1----:R-:W-:-:S05]  /*16d70*/  FADD R29, R17, R28 ;  /* 0x0000001c111d7221 */ /* 0x002fca0000000000 */
[----:B------:R-:W1:Y:S02]  /*16d80*/  ATOMS.CAST.SPIN P0, [R11], R28, R29 ;  /* 0x0000001c0b00758d */ /* 0x000e64000180001d */
[----:B-1----:R-:W-:Y:S05]  /*16d90*/  @!P0 BRA `(.L_x_572) ;  /* 0xfffffffc00f08947 */ /* 0x002fea000383ffff */
[----:B------:R-:W-:Y:S05]  /*16da0*/  BRA `(.L_x_570) ;  /* 0x00000000002c7947 */ /* 0x000fea0003800000 */
.L_x_571:
[----:B------:R-:W1:Y:S02]  /*16db0*/  QSPC.E.D P0, RZ, [R28] ;  /* 0x000000001cff73aa */ /* 0x000e640000000700 */
[----:B-1----:R-:W-:Y:S05]  /*16dc0*/  @!P0 BRA `(.L_x_573) ;  /* 0x0000000000188947 */ /* 0x002fea0003800000 */
.L_x_574:
[----:B------:R-:W2:Y:S02]  /*16dd0*/  LD.E R30, [R28] ;  /* 0x000000001c1e7980 */ /* 0x000ea40000100900 */
[----:B--2---:R-:W-:-:S06]  /*16de0*/  FADD R31, R17, R30 ;  /* 0x0000001e111f7221 */ /* 0x004fcc0000000000 */
[----:B------:R-:W2:Y:S02]  /*16df0*/  ATOM.E.CAST.SPIN PT, R31, [R28], R30, R31 ;  /* 0x0000001e1c1f738b */ /* 0x000ea400019e011f */
[----:B--2---:R-:W-:-:S13]  /*16e00*/  ISETP.EQ.U32.AND P0, PT, R31, 0x1, PT ;  /* 0x000000011f00780c */ /* 0x004fda0003f02070 */
[----:B------:R-:W-:Y:S05]  /*16e10*/  @!P0 BRA `(.L_x_574) ;  /* 0xfffffffc00ec8947 */ /* 0x000fea000383ffff */
[----:B------:R-:W-:Y:S05]  /*16e20*/  BRA `(.L_x_570) ;  /* 0x00000000000c7947 */ /* 0x000fea0003800000 */
.L_x_573:
[----:B------:R-:W2:Y:S02]  /*16e30*/  LD.E R30, desc[UR8][R28.64] ;  /* 0x000000081c1e7980 */ /* 0x000ea4000c101900 */
[----:B--2---:R-:W-:-:S05]  /*16e40*/  FADD R11, R17, R30 ;  /* 0x0000001e110b7221 */ /* 0x004fca0000000000 */
[----:B------:R1:W-:Y:S02]  /*16e50*/  ST.E desc[UR8][R28.64], R11 ;  /* 0x0000000b1c007985 */ /* 0x0003e4000c101908 */
.L_x_570:
[----:B------:R-:W-:Y:S05]  /*16e60*/  BSYNC.RECONVERGENT B0 ;  /* 0x0000000000007941 */ /* 0x000fea0003800200 */
.L_x_569:
        /* <DEDUP_REMOVED lines=9> */
.L_x_578:
[----:B------:R-:W1:Y:S02]  /*16f00*/  LDS R10, [R15] ;  /* 0x000000000f0a7984 */ /* 0x000e640000000800 */
[----:B-1----:R-:W-:-:S05]  /*16f10*/  FADD R11, R19, R10 ;  /* 0x0000000a130b7221 */ /* 0x002fca0000000000 */
[----:B------:R-:W1:Y:S02]  /*16f20*/  ATOMS.CAST.SPIN P0, [R15], R10, R11 ;  /* 0x0000000a0f00758d */ /* 0x000e64000180000b */
[----:B-1----:R-:W-:Y:S05]  /*16f30*/  @!P0 BRA `(.L_x_578) ;  /* 0xfffffffc00f08947 */ /* 0x002fea000383ffff */
[----:B------:R-:W-:Y:S05]  /*16f40*/  BRA `(.L_x_576) ;  /* 0x00000000002c7947 */ /* 0x000fea0003800000 */
.L_x_577:
[----:B------:R-:W1:Y:S02]  /*16f50*/  QSPC.E.D P0, RZ, [R10] ;  /* 0x000000000aff73aa */ /* 0x000e640000000700 */
[----:B-1----:R-:W-:Y:S05]  /*16f60*/  @!P0 BRA `(.L_x_579) ;  /* 0x0000000000188947 */ /* 0x002fea0003800000 */
.L_x_580:
[----:B------:R-:W2:Y:S02]  /*16f70*/  LD.E R28, [R10] ;  /* 0x000000000a1c7980 */ /* 0x000ea40000100900 */
[----:B--2---:R-:W-:-:S06]  /*16f80*/  FADD R29, R19, R28 ;  /* 0x0000001c131d7221 */ /* 0x004fcc0000000000 */
[----:B------:R-:W2:Y:S02]  /*16f90*/  ATOM.E.CAST.SPIN PT, R29, [R10], R28, R29 ;  /* 0x0000001c0a1d738b */ /* 0x000ea400019e011d */
[----:B--2---:R-:W-:-:S13]  /*16fa0*/  ISETP.EQ.U32.AND P0, PT, R29, 0x1, PT ;  /* 0x000000011d00780c */ /* 0x004fda0003f02070 */
[----:B------:R-:W-:Y:S05]  /*16fb0*/  @!P0 BRA `(.L_x_580) ;  /* 0xfffffffc00ec8947 */ /* 0x000fea000383ffff */
[----:B------:R-:W-:Y:S05]  /*16fc0*/  BRA `(.L_x_576) ;  /* 0x00000000000c7947 */ /* 0x000fea0003800000 */
.L_x_579:
[----:B------:R-:W2:Y:S02]  /*16fd0*/  LD.E R15, desc[UR8][R10.64] ;  /* 0x000000080a0f7980 */ /* 0x000ea4000c101900 */
[----:B--2---:R-:W-:-:S05]  /*16fe0*/  FADD R15, R19, R15 ;  /* 0x0000000f130f7221 */ /* 0x004fca0000000000 */
[----:B------:R1:W-:Y:S02]  /*16ff0*/  ST.E desc[UR8][R10.64], R15 ;  /* 0x0000000f0a007985 */ /* 0x0003e4000c101908 */
.L_x_576:
[----:B------:R-:W-:Y:S05]  /*17000*/  BSYNC.RECONVERGENT B0 ;  /* 0x0000000000007941 */ /* 0x000fea0003800200 */
.L_x_575:
[----:B-1----:R-:W-:-:S05]  /*17010*/  IMAD.WIDE R10, R3, 0x4, R12 ;  /* 0x00000004030a7825 */ /* 0x002fca00078e020c */
[----:B------:R1:W-:Y:S01]  /*17020*/  ATOM.E.ADD.F32.FTZ.RN.STRONG.GPU P0, RZ, desc[UR8][R10.64], R17 ;  /* 0x800000110aff79a2 */ /* 0x0003e2000c10f308 */
[----:B------:R-:W-:Y:S04]  /*17030*/  BSSY.RECONVERGENT B0, `(.L_x_581) ;  /* 0x0000015000007945 */ /* 0x000fe80003800200 */
[----:B-1----:R-:W-:Y:S05]  /*17040*/  @P0 BRA `(.L_x_582) ;  /* 0x00000000004c0947 */ /* 0x002fea0003800000 */
[----:B------:R-:W1:Y:S02]  /*17050*/  QSPC.E.S P0, RZ, [R10] ;  /* 0x000000000aff73aa */ /* 0x000e640000000500 */
[----:B-1----:R-:W-:Y:S05]  /*17060*/  @!P0 BRA `(.L_x_583) ;  /* 0x0000000000188947 */ /* 0x002fea0003800000 */
[----:B------:R-:W-:-:S07]  /*17070*/  MOV R15, R10 ;  /* 0x0000000a000f7202 */ /* 0x000fce0000000f00 */
.L_x_584:
[----:B------:R-:W1:Y:S02]  /*17080*/  LDS R10, [R15] ;  /* 0x000000000f0a7984 */ /* 0x000e640000000800 */
[----:B-1----:R-:W-:-:S05]  /*17090*/  FADD R11, R17, R10 ;  /* 0x0000000a110b7221 */ /* 0x002fca0000000000 */
[----:B------:R-:W1:Y:S02]  /*170a0*/  ATOMS.CAST.SPIN P0, [R15], R10, R11 ;  /* 0x0000000a0f00758d */ /* 0x000e64000180000b */
[----:B-1----:R-:W-:Y:S05]  /*170b0*/  @!P0 BRA `(.L_x_584) ;  /* 0xfffffffc00f08947 */ /* 0x002fea000383ffff */
[----:B------:R-:W-:Y:S05]  /*170c0*/  BRA `(.L_x_582) ;  /* 0x00000000002c7947 */ /* 0x000fea0003800000 */
.L_x_583:
[----:B------:R-:W1:Y:S02]  /*170d0*/  QSPC.E.D P0, RZ, [R10] ;  /* 0x000000000aff73aa */ /* 0x000e640000000700 */
[----:B-1----:R-:W-:Y:S05]  /*170e0*/  @!P0 BRA `(.L_x_585) ;  /* 0x0000000000188947 */ /* 0x002fea0003800000 */
.L_x_586:
[----:B------:R-:W2:Y:S02]  /*170f0*/  LD.E R28, [R10] ;  /* 0x000000000a1c7980 */ /* 0x000ea40000100900 */
[----:B--2---:R-:W-:-:S06]  /*17100*/  FADD R29, R17, R28 ;  /* 0x0000001c111d7221 */ /* 0x004fcc0000000000 */
[----:B------:R-:W2:Y:S02]  /*17110*/  ATOM.E.CAST.SPIN PT, R29, [R10], R28, R29 ;  /* 0x0000001c0a1d738b */ /* 0x000ea400019e011d */
[----:B--2---:R-:W-:-:S13]  /*17120*/  ISETP.EQ.U32.AND P0, PT, R29, 0x1, PT ;  /* 0x000000011d00780c */ /* 0x004fda0003f02070 */
[----:B------:R-:W-:Y:S05]  /*17130*/  @!P0 BRA `(.L_x_586) ;  /* 0xfffffffc00ec8947 */ /* 0x000fea000383ffff */
[----:B------:R-:W-:Y:S05]  /*17140*/  BRA `(.L_x_582) ;  /* 0x00000000000c7947 */ /* 0x000fea0003800000 */
.L_x_585:
[----:B------:R-:W2:Y:S02]  /*17150*/  LD.E R28, desc[UR8][R10.64] ;  /* 0x000000080a1c7980 */ /* 0x000ea4000c101900 */
[----:B--2---:R-:W-:-:S05]  /*17160*/  FADD R15, R17, R28 ;  /* 0x0000001c110f7221 */ /* 0x004fca0000000000 */
[----:B------:R1:W-:Y:S02]  /*17170*/  ST.E desc[UR8][R10.64], R15 ;  /* 0x0000000f0a007985 */ /* 0x0003e4000c101908 */
.L_x_582:
[----:B------:R-:W-:Y:S05]  /*17180*/  BSYNC.RECONVERGENT B0 ;  /* 0x0000000000007941 */ /* 0x000fea0003800200 */
.L_x_581:
        /* <DEDUP_REMOVED lines=10> */
.L_x_590:
[----:B------:R-:W1:Y:S02]  /*17230*/  LDS R10, [R22] ;  /* 0x00000000160a7984 */ /* 0x000e640000000800 */
[----:B-1----:R-:W-:-:S05]  /*17240*/  FADD R11, R15, R10 ;  /* 0x0000000a0f0b7221 */ /* 0x002fca0000000000 */
[----:B------:R-:W1:Y:S02]  /*17250*/  ATOMS.CAST.SPIN P0, [R22], R10, R11 ;  /* 0x0000000a1600758d */ /* 0x000e64000180000b */
[----:B-1----:R-:W-:Y:S05]  /*17260*/  @!P0 BRA `(.L_x_590) ;  /* 0xfffffffc00f08947 */ /* 0x002fea000383ffff */
[----:B------:R-:W-:Y:S05]  /*17270*/  BRA `(.L_x_588) ;  /* 0x00000000002c7947 */ /* 0x000fea0003800000 */
.L_x_589:
[----:B------:R-:W1:Y:S02]  /*17280*/  QSPC.E.D P0, RZ, [R22] ;  /* 0x0000000016ff73aa */ /* 0x000e640000000700 */
[----:B-1----:R-:W-:Y:S05]  /*17290*/  @!P0 BRA `(.L_x_591) ;  /* 0x0000000000188947 */ /* 0x002fea0003800000 */
.L_x_592:
[----:B------:R-:W2:Y:S02]  /*172a0*/  LD.E R10, [R22] ;  /* 0x00000000160a7980 */ /* 0x000ea40000100900 */
[----:B--2---:R-:W-:-:S06]  /*172b0*/  FADD R11, R15, R10 ;  /* 0x0000000a0f0b7221 */ /* 0x004fcc0000000000 */
[----:B------:R-:W2:Y:S02]  /*172c0*/  ATOM.E.CAST.SPIN PT, R11, [R22], R10, R11 ;  /* 0x0000000a160b738b */ /* 0x000ea400019e010b */
[----:B--2---:R-:W-:-:S13]  /*172d0*/  ISETP.EQ.U32.AND P0, PT, R11, 0x1, PT ;  /* 0x000000010b00780c */ /* 0x004fda0003f02070 */
[----:B------:R-:W-:Y:S05]  /*172e0*/  @!P0 BRA `(.L_x_592) ;  /* 0xfffffffc00ec8947 */ /* 0x000fea000383ffff */
[----:B------:R-:W-:Y:S05]  /*172f0*/  BRA `(.L_x_588) ;  /* 0x00000000000c7947 */ /* 0x000fea0003800000 */
.L_x_591:
[----:B------:R-:W2:Y:S02]  /*17300*/  LD.E R10, desc[UR8][R22.64] ;  /* 0x00000008160a7980 */ /* 0x000ea4000c101900 */
[----:B--2---:R-:W-:-:S05]  /*17310*/  FADD R11, R15, R10 ;  /* 0x0000000a0f0b7221 */ /* 0x004fca0000000000 */
[----:B------:R1:W-:Y:S02]  /*17320*/  ST.E desc[UR8][R22.64], R11 ;  /* 0x0000000b16007985 */ /* 0x0003e4000c101908 */
.L_x_588:
[----:B------:R-:W-:Y:S05]  /*17330*/  BSYNC.RECONVERGENT B0 ;  /* 0x0000000000007941 */ /* 0x000fea0003800200 */
.L_x_587:
        /* <DEDUP_REMOVED lines=8> */
.L_x_596:
[----:B------:R-:W1:Y:S02]  /*173c0*/  LDS R10, [R12] ;  /* 0x000000000c0a7984 */ /* 0x000e640000000800 */
[----:B-1----:R-:W-:-:S05]  /*173d0*/  FADD R11, R17, R10 ;  /* 0x0000000a110b7221 */ /* 0x002fca0000000000 */
[----:B------:R-:W1:Y:S02]  /*173e0*/  ATOMS.CAST.SPIN P0, [R12], R10, R11 ;  /* 0x0000000a0c00758d */ /* 0x000e64000180000b */
[----:B-1----:R-:W-:Y:S05]  /*173f0*/  @!P0 BRA `(.L_x_596) ;  /* 0xfffffffc00f08947 */ /* 0x002fea000383ffff */
[----:B------:R-:W-:Y:S05]  /*17400*/  BRA `(.L_x_594) ;  /* 0x00000000002c7947 */ /* 0x000fea0003800000 */
.L_x_595:
[----:B------:R-:W2:Y:S02]  /*17410*/  QSPC.E.D P0, RZ, [R12] ;  /* 0x000000000cff73aa */ /* 0x000ea40000000700 */
[----:B--2---:R-:W-:Y:S05]  /*17420*/  @!P0 BRA `(.L_x_597) ;  /* 0x0000000000188947 */ /* 0x004fea0003800000 */
.L_x_598:
[----:B------:R-:W1:Y:S02]  /*17430*/  LD.E R10, [R12] ;  /* 0x000000000c0a7980 */ /* 0x000e640000100900 */
[----:B-1----:R-:W-:-:S06]  /*17440*/  FADD R11, R17, R10 ;  /* 0x0000000a110b7221 */ /* 0x002fcc0000000000 */
[----:B------:R-:W2:Y:S02]  /*17450*/  ATOM.E.CAST.SPIN PT, R11, [R12], R10, R11 ;  /* 0x0000000a0c0b738b */ /* 0x000ea400019e010b */
[----:B--2---:R-:W-:-:S13]  /*17460*/  ISETP.EQ.U32.AND P0, PT, R11, 0x1, PT ;  /* 0x000000010b00780c */ /* 0x004fda0003f02070 */
[----:B------:R-:W-:Y:S05]  /*17470*/  @!P0 BRA `(.L_x_598) ;  /* 0xfffffffc00ec8947 */ /* 0x000fea000383ffff */
[----:B------:R-:W-:Y:S05]  /*17480*/  BRA `(.L_x_594) ;  /* 0x00000000000c7947 */ /* 0x000fea0003800000 */
.L_x_597:
[----:B------:R-:W1:Y:S02]  /*17490*/  LD.E R10, desc[UR8][R12.64] ;  /* 0x000000080c0a7980 */ /* 0x000e64000c101900 */
[----:B-1----:R-:W-:-:S05]  /*174a0*/  FADD R11, R17, R10 ;  /* 0x0000000a110b7221 */ /* 0x002fca0000000000 */
[----:B------:R2:W-:Y:S02]  /*174b0*/  ST.E desc[UR8][R12.64], R11 ;  /* 0x0000000b0c007985 */ /* 0x0005e4000c101908 */
.L_x_594:
[----:B------:R-:W-:Y:S05]  /*174c0*/  BSYNC.RECONVERGENT B0 ;  /* 0x0000000000007941 */ /* 0x000fea0003800200 */
.L_x_593:
[----:B------:R-:W-:-:S03]  /*174d0*/  UMOV UR4, 0xffffffff ;  /* 0xffffffff00047882 */ /* 0x000fc60000000000 */
[----:B------:R-:W-:Y:S05]  /*174e0*/  BRA.DIV UR4, `(.L_x_599) ;  /* 0x0000010e04a47947 */ /* 0x000fea000b800000 */
[----:B------:R-:W1:Y:S04]  /*174f0*/  LDL R10, [R1+0xbc] ;  /* 0x0000bc00010a7983 */ /* 0x000e680000100800 */
[----:B------:R3:W4:Y:S04]  /*17500*/  SHFL.IDX PT, R46, R6, 0x6, 0x181f ;  /* 0x00d81f00062e7f89 */ /* 0x00072800000e0000 */
[----:B-12-4-:R3:W1:Y:S02]  /*17510*/  SHFL.IDX PT, R11, R10, 0x6, 0x181f ;  /* 0x00d81f000a0b7f89 */ /* 0x01666400000e0000 */
.L_x_963:
[----:B------:R-:W2:Y:S01]  /*17520*/  LDL.LU R15, [R1+0xa4] ;  /* 0x0000a400010f7983 */ /* 0x000ea20000300800 */
[----:B-1----:R-:W-:-:S05]  /*17530*/  IMAD R11, R46, R48, R11 ;  /* 0x000000302e0b7224 */ /* 0x002fca00078e020b */
[----:B---3--:R-:W-:Y:S02]  /*17540*/  SHF.R.S32.HI R10, RZ, 0x1f, R11 ;  /* 0x0000001fff0a7819 */ /* 0x008fe4000001140b */
[----:B------:R-:W-:-:S04]  /*17550*/  IADD3 R13, P0, PT, R7, R11, RZ ;  /* 0x0000000b070d7210 */ /* 0x000fc80007f1e0ff */
[----:B------:R-:W-:Y:S02]  /*17560*/  IADD3.X R22, PT, PT, R47, R10, RZ, P0, !PT ;  /* 0x0000000a2f167210 */ /* 0x000fe400007fe4ff */
[----:B------:R-:W-:-:S04]  /*17570*/  LEA R12, P0, R13, R26, 0x2 ;  /* 0x0000001a0d0c7211 */ /* 0x000fc800078010ff */
[----:B------:R-:W-:Y:S01]  /*17580*/  LEA.HI.X R13, R13, R27, R22, 0x2, P0 ;  /* 0x0000001b0d0d7211 */ /* 0x000fe200000f1416 */
[----:B--2---:R-:W-:-:S04]  /*17590*/  FFMA R15, R15, R9, R8 ;  /* 0x000000090f0f7223 */ /* 0x004fc80000000008 */
        /* <DEDUP_REMOVED lines=10> */
.L_x_603:
[----:B------:R-:W1:Y:S02]  /*17640*/  LDS R10, [R21] ;  /* 0x00000000150a7984 */ /* 0x000e640000000800 */
[----:B-1----:R-:W-:-:S05]  /*17650*/  FADD R11, R19, R10 ;  /* 0x0000000a130b7221 */ /* 0x002fca0000000000 */
[----:B------:R-:W1:Y:S02]  /*17660*/  ATOMS.CAST.SPIN P0, [R21], R10, R11 ;  /* 0x0000000a1500758d */ /* 0x000e64000180000b */
[----:B-1----:R-:W-:Y:S05]  /*17670*/  @!P0 BRA `(.L_x_603) ;  /* 0xfffffffc00f08947 */ /* 0x002fea000383ffff */
[----:B------:R-:W-:Y:S05]  /*17680*/  BRA `(.L_x_601) ;  /* 0x00000000002c7947 */ /* 0x000fea0003800000 */
.L_x_602:
[----:B------:R-:W1:Y:S02]  /*17690*/  QSPC.E.D P0, RZ, [R12] ;  /* 0x000000000cff73aa */ /* 0x000e640000000700 */
[----:B-1----:R-:W-:Y:S05]  /*176a0*/  @!P0 BRA `(.L_x_604) ;  /* 0x0000000000188947 */ /* 0x002fea0003800000 */
.L_x_605:
[----:B------:R-:W2:Y:S02]  /*176b0*/  LD.E R10, [R12] ;  /* 0x000000000c0a7980 */ /* 0x000ea40000100900 */
[----:B--2---:R-:W-:-:S06]  /*176c0*/  FADD R11, R19, R10 ;  /* 0x0000000a130b7221 */ /* 0x004fcc0000000000 */
[----:B------:R-:W2:Y:S02]  /*176d0*/  ATOM.E.CAST.SPIN PT, R11, [R12], R10, R11 ;  /* 0x0000000a0c0b738b */ /* 0x000ea400019e010b */
[----:B--2---:R-:W-:-:S13]  /*176e0*/  ISETP.EQ.U32.AND P0, PT, R11, 0x1, PT ;  /* 0x000000010b00780c */ /* 0x004fda0003f02070 */
[----:B------:R-:W-:Y:S05]  /*176f0*/  @!P0 BRA `(.L_x_605) ;  /* 0xfffffffc00ec8947 */ /* 0x000fea000383ffff */
[----:B------:R-:W-:Y:S05]  /*17700*/  BRA `(.L_x_601) ;  /* 0x00000000000c7947 */ /* 0x000fea0003800000 */
.L_x_604:
[----:B------:R-:W2:Y:S02]  /*17710*/  LD.E R10, desc[UR8][R12.64] ;  /* 0x000000080c0a7980 */ /* 0x000ea4000c101900 */
[----:B--2---:R-:W-:-:S05]  /*17720*/  FADD R11, R19, R10 ;  /* 0x0000000a130b7221 */ /* 0x004fca0000000000 */
[----:B------:R1:W-:Y:S02]  /*17730*/  ST.E desc[UR8][R12.64], R11 ;  /* 0x0000000b0c007985 */ /* 0x0003e4000c101908 */
.L_x_601:
[----:B------:R-:W-:Y:S05]  /*17740*/  BSYNC.RECONVERGENT B0 ;  /* 0x0000000000007941 */ /* 0x000fea0003800200 */
.L_x_600:
[----:B------:R-:W-:-:S04]  /*17750*/  LEA R10, P0, R15, R26, 0x2 ;  /* 0x0000001a0f0a7211 */ /* 0x000fc800078010ff */
[----:B-1----:R-:W-:-:S08]  /*17760*/  LEA.HI.X R11, R15, R27, R22, 0x2, P0 ;  /* 0x0000001b0f0b7211 */ /* 0x002fd000000f1416 */
[----:B------:R1:W-:Y:S01]  /*17770*/  ATOM.E.ADD.F32.FTZ.RN.STRONG.GPU P0, RZ, desc[UR8][R10.64], R17 ;  /* 0x800000110aff79a2 */ /* 0x0003e2000c10f308 */
[----:B------:R-:W-:Y:S04]  /*17780*/  BSSY.RECONVERGENT B0, `(.L_x_606) ;  /* 0x0000016000007945 */ /* 0x000fe80003800200 */
[----:B-1----:R-:W-:Y:S05]  /*17790*/  @P0 BRA `(.L_x_607) ;  /* 0x0000000000500947 */ /* 0x002fea0003800000 */
[----:B------:R-:W1:Y:S02]  /*177a0*/  QSPC.E.S P0, RZ, [R10] ;  /* 0x000000000aff73aa */ /* 0x000e640000000500 */
[----:B-1----:R-:W-:Y:S05]  /*177b0*/  @!P0 BRA `(.L_x_608) ;  /* 0x00000000001c8947 */ /* 0x002fea0003800000 */
[----:B------:R-:W-:-:S04]  /*177c0*/  MOV R22, R10 ;  /* 0x0000000a00167202 */ /* 0x000fc80000000f00 */
[----:B------:R-:W-:-:S07]  /*177d0*/  MOV R15, R22 ;  /* 0x00000016000f7202 */ /* 0x000fce0000000f00 */
.L_x_609:
[----:B------:R-:W1:Y:S02]  /*177e0*/  LDS R22, [R15] ;  /* 0x000000000f167984 */ /* 0x000e640000000800 */
[----:B-1----:R-:W-:-:S05]  /*177f0*/  FADD R23, R17, R22 ;  /* 0x0000001611177221 */ /* 0x002fca0000000000 */
[----:B------:R-:W1:Y:S02]  /*17800*/  ATOMS.CAST.SPIN P0, [R15], R22, R23 ;  /* 0x000000160f00758d */ /* 0x000e640001800017 */
[----:B-1----:R-:W-:Y:S05]  /*17810*/  @!P0 BRA `(.L_x_609) ;  /* 0xfffffffc00f08947 */ /* 0x002fea000383ffff */
[----:B------:R-:W-:Y:S05]  /*17820*/  BRA `(.L_x_607) ;  /* 0x00000000002c7947 */ /* 0x000fea0003800000 */
.L_x_608:
[----:B------:R-:W1:Y:S02]  /*17830*/  QSPC.E.D P0, RZ, [R10] ;  /* 0x000000000aff73aa */ /* 0x000e640000000700 */
[----:B-1----:R-:W-:Y:S05]  /*17840*/  @!P0 BRA `(.L_x_610) ;  /* 0x0000000000188947 */ /* 0x002fea0003800000 */
.L_x_611:
[----:B------:R-:W2:Y:S02]  /*17850*/  LD.E R22, [R10] ;  /* 0x000000000a167980 */ /* 0x000ea40000100900 */
[----:B--2---:R-:W-:-:S06]  /*17860*/  FADD R23, R17, R22 ;  /* 0x0000001611177221 */ /* 0x004fcc0000000000 */
[----:B------:R-:W2:Y:S02]  /*17870*/  ATOM.E.CAST.SPIN PT, R23, [R10], R22, R23 ;  /* 0x000000160a17738b */ /* 0x000ea400019e0117 */
[----:B--2---:R-:W-:-:S13]  /*17880*/  ISETP.EQ.U32.AND P0, PT, R23, 0x1, PT ;  /* 0x000000011700780c */ /* 0x004fda0003f02070 */
[----:B------:R-:W-:Y:S05]  /*17890*/  @!P0 BRA `(.L_x_611) ;  /* 0xfffffffc00ec8947 */ /* 0x000fea000383ffff */
[----:B------:R-:W-:Y:S05]  /*178a0*/  BRA `(.L_x_607) ;  /* 0x00000000000c7947 */ /* 0x000fea0003800000 */
.L_x_610:
[----:B------:R-:W2:Y:S02]  /*178b0*/  LD.E R22, desc[UR8][R10.64] ;  /* 0x000000080a167980 */ /* 0x000ea4000c101900 */
[----:B--2---:R-:W-:-:S05]  /*178c0*/  FADD R15, R17, R22 ;  /* 0x00000016110f7221 */ /* 0x004fca0000000000 */
[----:B------:R1:W-:Y:S02]  /*178d0*/  ST.E desc[UR8][R10.64], R15 ;  /* 0x0000000f0a007985 */ /* 0x0003e4000c101908 */
.L_x_607:
[----:B------:R-:W-:Y:S05]  /*178e0*/  BSYNC.RECONVERGENT B0 ;  /* 0x0000000000007941 */ /* 0x000fea0003800200 */
.L_x_606:
        /* <DEDUP_REMOVED lines=10> */
.L_x_615:
[----:B------:R-:W1:Y:S02]  /*17990*/  LDS R22, [R15] ;  /* 0x000000000f167984 */ /* 0x000e640000000800 */
[----:B-1----:R-:W-:-:S05]  /*179a0*/  FADD R23, R19, R22 ;  /* 0x0000001613177221 */ /* 0x002fca0000000000 */
[----:B------:R-:W1:Y:S02]  /*179b0*/  ATOMS.CAST.SPIN P0, [R15], R22, R23 ;  /* 0x000000160f00758d */ /* 0x000e640001800017 */
[----:B-1----:R-:W-:Y:S05]  /*179c0*/  @!P0 BRA `(.L_x_615) ;  /* 0xfffffffc00f08947 */ /* 0x002fea000383ffff */
[----:B------:R-:W-:Y:S05]  /*179d0*/  BRA `(.L_x_613) ;  /* 0x00000000002c7947 */ /* 0x000fea0003800000 */
.L_x_614:
[----:B------:R-:W1:Y:S02]  /*179e0*/  QSPC.E.D P0, RZ, [R22] ;  /* 0x0000000016ff73aa */ /* 0x000e640000000700 */
[----:B-1----:R-:W-:Y:S05]  /*179f0*/  @!P0 BRA `(.L_x_616) ;  /* 0x0000000000188947 */ /* 0x002fea0003800000 */
.L_x_617:
[----:B------:R-:W2:Y:S02]  /*17a00*/  LD.E R24, [R22] ;  /* 0x0000000016187980 */ /* 0x000ea40000100900 */
[----:B--2---:R-:W-:-:S06]  /*17a10*/  FADD R25, R19, R24 ;  /* 0x0000001813197221 */ /* 0x004fcc0000000000 */
[----:B------:R-:W2:Y:S02]  /*17a20*/  ATOM.E.CAST.SPIN PT, R25, [R22], R24, R25 ;  /* 0x000000181619738b */ /* 0x000ea400019e0119 */
[----:B--2---:R-:W-:-:S13]  /*17a30*/  ISETP.EQ.U32.AND P0, PT, R25, 0x1, PT ;  /* 0x000000011900780c */ /* 0x004fda0003f02070 */
[----:B------:R-:W-:Y:S05]  /*17a40*/  @!P0 BRA `(.L_x_617) ;  /* 0xfffffffc00ec8947 */ /* 0x000fea000383ffff */
[----:B------:R-:W-:Y:S05]  /*17a50*/  BRA `(.L_x_613) ;  /* 0x00000000000c7947 */ /* 0x000fea0003800000 */
.L_x_616:
[----:B------:R-:W2:Y:S02]  /*17a60*/  LD.E R15, desc[UR8][R22.64] ;  /* 0x00000008160f7980 */ /* 0x000ea4000c101900 */
[----:B--2---:R-:W-:-:S05]  /*17a70*/  FADD R15, R19, R15 ;  /* 0x0000000f130f7221 */ /* 0x004fca0000000000 */
[----:B------:R1:W-:Y:S02]  /*17a80*/  ST.E desc[UR8][R22.64], R15 ;  /* 0x0000000f16007985 */ /* 0x0003e4000c101908 */
.L_x_613:
[----:B------:R-:W-:Y:S05]  /*17a90*/  BSYNC.RECONVERGENT B0 ;  /* 0x0000000000007941 */ /* 0x000fea0003800200 */
.L_x_612:
[----:B-1----:R-:W-:-:S05]  /*17aa0*/  IMAD.WIDE R22, R48, 0x4, R10 ;  /* 0x0000000430167825 */ /* 0x002fca00078e020a */
[----:B------:R1:W-:Y:S01]  /*17ab0*/  ATOM.E.ADD.F32.FTZ.RN.STRONG.GPU P0, RZ, desc[UR8][R22.64], R17 ;  /* 0x8000001116ff79a2 */ /* 0x0003e2000c10f308 */
[----:B------:R-:W-:Y:S04]  /*17ac0*/  BSSY.RECONVERGENT B0, `(.L_x_618) ;  /* 0x0000015000007945 */ /* 0x000fe80003800200 */
[----:B-1----:R-:W-:Y:S05]  /*17ad0*/  @P0 BRA `(.L_x_619) ;  /* 0x00000000004c0947 */ /* 0x002fea0003800000 */
[----:B------:R-:W1:Y:S02]  /*17ae0*/  QSPC.E.S P0, RZ, [R22] ;  /* 0x0000000016ff73aa */ /* 0x000e640000000500 */
[----:B-1----:R-:W-:Y:S05]  /*17af0*/  @!P0 BRA `(.L_x_620) ;  /* 0x0000000000188947 */ /* 0x002fea0003800000 */
[----:B------:R-:W-:-:S07]  /*17b00*/  MOV R15, R22 ;  /* 0x00000016000f7202 */ /* 0x000fce0000000f00 */
.L_x_621:
[----:B------:R-:W1:Y:S02]  /*17b10*/  LDS R22, [R15] ;  /* 0x000000000f167984 */ /* 0x000e640000000800 */
[----:B-1----:R-:W-:-:S05]  /*17b20*/  FADD R23, R17, R22 ;  /* 0x0000001611177221 */ /* 0x002fca0000000000 */
[----:B------:R-:W1:Y:S02]  /*17b30*/  ATOMS.CAST.SPIN P0, [R15], R22, R23 ;  /* 0x000000160f00758d */ /* 0x000e640001800017 */
[----:B-1----:R-:W-:Y:S05]  /*17b40*/  @!P0 BRA `(.L_x_621) ;  /* 0xfffffffc00f08947 */ /* 0x002fea000383ffff */
[----:B------:R-:W-:Y:S05]  /*17b50*/  BRA `(.L_x_619) ;  /* 0x00000000002c7947 */ /* 0x000fea0003800000 */
.L_x_620:
[----:B------:R-:W1:Y:S02]  /*17b60*/  QSPC.E.D P0, RZ, [R22] ;  /* 0x0000000016ff73aa */ /* 0x000e640000000700 */
[----:B-1----:R-:W-:Y:S05]  /*17b70*/  @!P0 BRA `(.L_x_622) ;  /* 0x0000000000188947 */ /* 0x002fea0003800000 */
.L_x_623:
[----:B------:R-:W2:Y:S02]  /*17b80*/  LD.E R24, [R22] ;  /* 0x0000000016187980 */ /* 0x000ea40000100900 */
[----:B--2---:R-:W-:-:S06]  /*17b90*/  FADD R25, R17, R24 ;  /* 0x0000001811197221 */ /* 0x004fcc0000000000 */
[----:B------:R-:W2:Y:S02]  /*17ba0*/  ATOM.E.CAST.SPIN PT, R25, [R22], R24, R25 ;  /* 0x000000181619738b */ /* 0x000ea400019e0119 */
[----:B--2---:R-:W-:-:S13]  /*17bb0*/  ISETP.EQ.U32.AND P0, PT, R25, 0x1, PT ;  /* 0x000000011900780c */ /* 0x004fda0003f02070 */
[----:B------:R-:W-:Y:S05]  /*17bc0*/  @!P0 BRA `(.L_x_623) ;  /* 0xfffffffc00ec8947 */ /* 0x000fea000383ffff */
[----:B------:R-:W-:Y:S05]  /*17bd0*/  BRA `(.L_x_619) ;  /* 0x00000000000c7947 */ /* 0x000fea0003800000 */
.L_x_622:
[----:B------:R-:W2:Y:S02]  /*17be0*/  LD.E R24, desc[UR8][R22.64] ;  /* 0x0000000816187980 */ /* 0x000ea4000c101900 */
[----:B--2---:R-:W-:-:S05]  /*17bf0*/  FADD R15, R17, R24 ;  /* 0x00000018110f7221 */ /* 0x004fca0000000000 */
[----:B------:R1:W-:Y:S02]  /*17c00*/  ST.E desc[UR8][R22.64], R15 ;  /* 0x0000000f16007985 */ /* 0x0003e4000c101908 */
.L_x_619:
[----:B------:R-:W-:Y:S05]  /*17c10*/  BSYNC.RECONVERGENT B0 ;  /* 0x0000000000007941 */ /* 0x000fea0003800200 */
.L_x_618:
        /* <DEDUP_REMOVED lines=10> */
.L_x_627:
[----:B------:R-:W1:Y:S02]  /*17cc0*/  LDS R22, [R15] ;  /* 0x000000000f167984 */ /* 0x000e640000000800 */
[----:B-1----:R-:W-:-:S05]  /*17cd0*/  FADD R23, R19, R22 ;  /* 0x0000001613177221 */ /* 0x002fca0000000000 */
[----:B------:R-:W1:Y:S02]  /*17ce0*/  ATOMS.CAST.SPIN P0, [R15], R22, R23 ;  /* 0x000000160f00758d */ /* 0x000e640001800017 */
[----:B-1----:R-:W-:Y:S05]  /*17cf0*/  @!P0 BRA `(.L_x_627) ;  /* 0xfffffffc00f08947 */ /* 0x002fea000383ffff */
[----:B------:R-:W-:Y:S05]  /*17d00*/  BRA `(.L_x_625) ;  /* 0x00000000002c7947 */ /* 0x000fea0003800000 */
.L_x_626:
[----:B------:R-:W1:Y:S02]  /*17d10*/  QSPC.E.D P0, RZ, [R22] ;  /* 0x0000000016ff73aa */ /* 0x000e640000000700 */
[----:B-1----:R-:W-:Y:S05]  /*17d20*/  @!P0 BRA `(.L_x_628) ;  /* 0x0000000000188947 */ /* 0x002fea0003800000 */
.L_x_629:
[----:B------:R-:W2:Y:S02]  /*17d30*/  LD.E R24, [R22] ;  /* 0x0000000016187980 */ /* 0x000ea40000100900 */
[----:B--2---:R-:W-:-:S06]  /*17d40*/  FADD R25, R19, R24 ;  /* 0x0000001813197221 */ /* 0x004fcc0000000000 */
[----:B------:R-:W2:Y:S02]  /*17d50*/  ATOM.E.CAST.SPIN PT, R25, [R22], R24, R25 ;  /* 0x000000181619738b */ /* 0x000ea400019e0119 */
[----:B--2---:R-:W-:-:S13]  /*17d60*/  ISETP.EQ.U32.AND P0, PT, R25, 0x1, PT ;  /* 0x000000011900780c */ /* 0x004fda0003f02070 */
[----:B------:R-:W-:Y:S05]  /*17d70*/  @!P0 BRA `(.L_x_629) ;  /* 0xfffffffc00ec8947 */ /* 0x000fea000383ffff */
[----:B------:R-:W-:Y:S05]  /*17d80*/  BRA `(.L_x_625) ;  /* 0x00000000000c7947 */ /* 0x000fea0003800000 */
.L_x_628:
[----:B------:R-:W2:Y:S02]  /*17d90*/  LD.E R15, desc[UR8][R22.64] ;  /* 0x00000008160f7980 */ /* 0x000ea4000c101900 */
[----:B--2---:R-:W-:-:S05]  /*17da0*/  FADD R15, R19, R15 ;  /* 0x0000000f130f7221 */ /* 0x004fca0000000000 */
[----:B------:R1:W-:Y:S02]  /*17db0*/  ST.E desc[UR8][R22.64], R15 ;  /* 0x0000000f16007985 */ /* 0x0003e4000c101908 */
.L_x_625:
[----:B------:R-:W-:Y:S05]  /*17dc0*/  BSYNC.RECONVERGENT B0 ;  /* 0x0000000000007941 */ /* 0x000fea0003800200 */
.L_x_624:
[----:B-1----:R-:W-:-:S05]  /*17dd0*/  IMAD.WIDE R22, R5, 0x4, R10 ;  /* 0x0000000405167825 */ /* 0x002fca00078e020a */
[----:B------:R1:W-:Y:S01]  /*17de0*/  ATOM.E.ADD.F32.FTZ.RN.STRONG.GPU P0, RZ, desc[UR8][R22.64], R17 ;  /* 0x8000001116ff79a2 */ /* 0x0003e2000c10f308 */
[----:B------:R-:W-:Y:S04]  /*17df0*/  BSSY.RECONVERGENT B0, `(.L_x_630) ;  /* 0x0000015000007945 */ /* 0x000fe80003800200 */
[----:B-1----:R-:W-:Y:S05]  /*17e00*/  @P0 BRA `(.L_x_631) ;  /* 0x00000000004c0947 */ /* 0x002fea0003800000 */
[----:B------:R-:W1:Y:S02]  /*17e10*/  QSPC.E.S P0, RZ, [R22] ;  /* 0x0000000016ff73aa */ /* 0x000e640000000500 */
[----:B-1----:R-:W-:Y:S05]  /*17e20*/  @!P0 BRA `(.L_x_632) ;  /* 0x0000000000188947 */ /* 0x002fea0003800000 */
[----:B------:R-:W-:-:S07]  /*17e30*/  MOV R15, R22 ;  /* 0x00000016000f7202 */ /* 0x000fce0000000f00 */
.L_x_633:
[----:B------:R-:W1:Y:S02]  /*17e40*/  LDS R22, [R15] ;  /* 0x000000000f167984 */ /* 0x000e640000000800 */
[----:B-1----:R-:W-:-:S05]  /*17e50*/  FADD R23, R17, R22 ;  /* 0x0000001611177221 */ /* 0x002fca0000000000 */
[----:B------:R-:W1:Y:S02]  /*17e60*/  ATOMS.CAST.SPIN P0, [R15], R22, R23 ;  /* 0x000000160f00758d */ /* 0x000e640001800017 */
[----:B-1----:R-:W-:Y:S05]  /*17e70*/  @!P0 BRA `(.L_x_633) ;  /* 0xfffffffc00f08947 */ /* 0x002fea000383ffff */
[----:B------:R-:W-:Y:S05]  /*17e80*/  BRA `(.L_x_631) ;  /* 0x00000000002c7947 */ /* 0x000fea0003800000 */
.L_x_632:
[----:B------:R-:W1:Y:S02]  /*17e90*/  QSPC.E.D P0, RZ, [R22] ;  /* 0x0000000016ff73aa */ /* 0x000e640000000700 */
[----:B-1----:R-:W-:Y:S05]  /*17ea0*/  @!P0 BRA `(.L_x_634) ;  /* 0x0000000000188947 */ /* 0x002fea0003800000 */
.L_x_635:
[----:B------:R-:W2:Y:S02]  /*17eb0*/  LD.E R24, [R22] ;  /* 0x0000000016187980 */ /* 0x000ea40000100900 */
[----:B--2---:R-:W-:-:S06]  /*17ec0*/  FADD R25, R17, R24 ;  /* 0x0000001811197221 */ /* 0x004fcc0000000000 */
[----:B------:R-:W2:Y:S02]  /*17ed0*/  ATOM.E.CAST.SPIN PT, R25, [R22], R24, R25 ;  /* 0x000000181619738b */ /* 0x000ea400019e0119 */
[----:B--2---:R-:W-:-:S13]  /*17ee0*/  ISETP.EQ.U32.AND P0, PT, R25, 0x1, PT ;  /* 0x000000011900780c */ /* 0x004fda0003f02070 */
[----:B------:R-:W-:Y:S05]  /*17ef0*/  @!P0 BRA `(.L_x_635) ;  /* 0xfffffffc00ec8947 */ /* 0x000fea000383ffff */
[----:B------:R-:W-:Y:S05]  /*17f00*/  BRA `(.L_x_631) ;  /* 0x00000000000c7947 */ /* 0x000fea0003800000 */
.L_x_634:
[----:B------:R-:W2:Y:S02]  /*17f10*/  LD.E R24, desc[UR8][R22.64] ;  /* 0x0000000816187980 */ /* 0x000ea4000c101900 */
[----:B--2---:R-:W-:-:S05]  /*17f20*/  FADD R15, R17, R24 ;  /* 0x00000018110f7221 */ /* 0x004fca0000000000 */
[----:B------:R1:W-:Y:S02]  /*17f30*/  ST.E desc[UR8][R22.64], R15 ;  /* 0x0000000f16007985 */ /* 0x0003e4000c101908 */
.L_x_631:
[----:B------:R-:W-:Y:S05]  /*17f40*/  BSYNC.RECONVERGENT B0 ;  /* 0x0000000000007941 */ /* 0x000fea0003800200 */
.L_x_630:
        /* <DEDUP_REMOVED lines=10> */
.L_x_639:
[----:B------:R-:W1:Y:S02]  /*17ff0*/  LDS R22, [R15] ;  /* 0x000000000f167984 */ /* 0x000e640000000800 */
[----:B-1----:R-:W-:-:S05]  /*18000*/  FADD R23, R19, R22 ;  /* 0x0000001613177221 */ /* 0x002fca0000000000 */
[----:B------:R-:W1:Y:S02]  /*18010*/  ATOMS.CAST.SPIN P0, [R15], R22, R23 ;  /* 0x000000160f00758d */ /* 0x000e640001800017 */
[----:B-1----:R-:W-:Y:S05]  /*18020*/  @!P0 BRA `(.L_x_639) ;  /* 0xfffffffc00f08947 */ /* 0x002fea000383ffff */
[----:B------:R-:W-:Y:S05]  /*18030*/  BRA `(.L_x_637) ;  /* 0x00000000002c7947 */ /* 0x000fea0003800000 */
.L_x_638:
[----:B------:R-:W1:Y:S02]  /*18040*/  QSPC.E.D P0, RZ, [R22] ;  /* 0x0000000016ff73aa */ /* 0x000e640000000700 */
[----:B-1----:R-:W-:Y:S05]  /*18050*/  @!P0 BRA `(.L_x_640) ;  /* 0x0000000000188947 */ /* 0x002fea0003800000 */
.L_x_641:
[----:B------:R-:W2:Y:S02]  /*18060*/  LD.E R24, [R22] ;  /* 0x0000000016187980 */ /* 0x000ea40000100900 */
[----:B--2---:R-:W-:-:S06]  /*18070*/  FADD R25, R19, R24 ;  /* 0x0000001813197221 */ /* 0x004fcc0000000000 */
[----:B------:R-:W2:Y:S02]  /*18080*/  ATOM.E.CAST.SPIN PT, R25, [R22], R24, R25 ;  /* 0x000000181619738b */ /* 0x000ea400019e0119 */
[----:B--2---:R-:W-:-:S13]  /*18090*/  ISETP.EQ.U32.AND P0, PT, R25, 0x1, PT ;  /* 0x000000011900780c */ /* 0x004fda0003f02070 */
[----:B------:R-:W-:Y:S05]  /*180a0*/  @!P0 BRA `(.L_x_641) ;  /* 0xfffffffc00ec8947 */ /* 0x000fea000383ffff */
[----:B------:R-:W-:Y:S05]  /*180b0*/  BRA `(.L_x_637) ;  /* 0x00000000000c7947 */ /* 0x000fea0003800000 */
.L_x_640:
[----:B------:R-:W2:Y:S02]  /*180c0*/  LD.E R15, desc[UR8][R22.64] ;  /* 0x00000008160f7980 */ /* 0x000ea4000c101900 */
[----:B--2---:R-:W-:-:S05]  /*180d0*/  FADD R15, R19, R15 ;  /* 0x0000000f130f7221 */ /* 0x004fca0000000000 */
[----:B------:R1:W-:Y:S02]  /*180e0*/  ST.E desc[UR8][R22.64], R15 ;  /* 0x0000000f16007985 */ /* 0x0003e4000c101908 */
.L_x_637:
[----:B------:R-:W-:Y:S05]  /*180f0*/  BSYNC.RECONVERGENT B0 ;  /* 0x0000000000007941 */ /* 0x000fea0003800200 */
.L_x_636:
[----:B-1----:R-:W-:-:S05]  /*18100*/  IMAD.WIDE R22, R2, 0x4, R10 ;  /* 0x0000000402167825 */ /* 0x002fca00078e020a */
[----:B------:R1:W-:Y:S01]  /*18110*/  ATOM.E.ADD.F32.FTZ.RN.STRONG.GPU P0, RZ, desc[UR8][R22.64], R17 ;  /* 0x8000001116ff79a2 */ /* 0x0003e2000c10f308 */
[----:B------:R-:W-:Y:S04]  /*18120*/  BSSY.RECONVERGENT B0, `(.L_x_642) ;  /* 0x0000015000007945 */ /* 0x000fe80003800200 */
[----:B-1----:R-:W-:Y:S05]  /*18130*/  @P0 BRA `(.L_x_643) ;  /* 0x00000000004c0947 */ /* 0x002fea0003800000 */
[----:B------:R-:W1:Y:S02]  /*18140*/  QSPC.E.S P0, RZ, [R22] ;  /* 0x0000000016ff73aa */ /* 0x000e640000000500 */
[----:B-1----:R-:W-:Y:S05]  /*18150*/  @!P0 BRA `(.L_x_644) ;  /* 0x0000000000188947 */ /* 0x002fea0003800000 */
[----:B------:R-:W-:-:S07]  /*18160*/  MOV R15, R22 ;  /* 0x00000016000f7202 */ /* 0x000fce0000000f00 */
.L_x_645:
[----:B------:R-:W1:Y:S02]  /*18170*/  LDS R22, [R15] ;  /* 0x000000000f167984 */ /* 0x000e640000000800 */
[----:B-1----:R-:W-:-:S05]  /*18180*/  FADD R23, R17, R22 ;  /* 0x0000001611177221 */ /* 0x002fca0000000000 */
[----:B------:R-:W1:Y:S02]  /*18190*/  ATOMS.CAST.SPIN P0, [R15], R22, R23 ;  /* 0x000000160f00758d */ /* 0x000e640001800017 */
[----:B-1----:R-:W-:Y:S05]  /*181a0*/  @!P0 BRA `(.L_x_645) ;  /* 0xfffffffc00f08947 */ /* 0x002fea000383ffff */
[----:B------:R-:W-:Y:S05]  /*181b0*/  BRA `(.L_x_643) ;  /* 0x00000000002c7947 */ /* 0x000fea0003800000 */
.L_x_644:
[----:B------:R-:W1:Y:S02]  /*181c0*/  QSPC.E.D P0, RZ, [R22] ;  /* 0x0000000016ff73aa */ /* 0x000e640000000700 */
[----:B-1----:R-:W-:Y:S05]  /*181d0*/  @!P0 BRA `(.L_x_646) ;  /* 0x0000000000188947 */ /* 0x002fea0003800000 */
.L_x_647:
[----:B------:R-:W2:Y:S02]  /*181e0*/  LD.E R24, [R22] ;  /* 0x0000000016187980 */ /* 0x000ea40000100900 */
[----:B--2---:R-:W-:-:S06]  /*181f0*/  FADD R25, R17, R24 ;  /* 0x0000001811197221 */ /* 0x004fcc0000000000 */
[----:B------:R-:W2:Y:S02]  /*18200*/  ATOM.E.CAST.SPIN PT, R25, [R22], R24, R25 ;  /* 0x000000181619738b */ /* 0x000ea400019e0119 */
[----:B--2---:R-:W-:-:S13]  /*18210*/  ISETP.EQ.U32.AND P0, PT, R25, 0x1, PT ;  /* 0x000000011900780c */ /* 0x004fda0003f02070 */
[----:B------:R-:W-:Y:S05]  /*18220*/  @!P0 BRA `(.L_x_647) ;  /* 0xfffffffc00ec8947 */ /* 0x000fea000383ffff */
[----:B------:R-:W-:Y:S05]  /*18230*/  BRA `(.L_x_643) ;  /* 0x00000000000c7947 */ /* 0x000fea0003800000 */
.L_x_646:
[----:B------:R-:W2:Y:S02]  /*18240*/  LD.E R24, desc[UR8][R22.64] ;  /* 0x0000000816187980 */ /* 0x000ea4000c101900 */
[----:B--2---:R-:W-:-:S05]  /*18250*/  FADD R15, R17, R24 ;  /* 0x00000018110f7221 */ /* 0x004fca0000000000 */
[----:B------:R1:W-:Y:S02]  /*18260*/  ST.E desc[UR8][R22.64], R15 ;  /* 0x0000000f16007985 */ /* 0x0003e4000c101908 */
.L_x_643:
[----:B------:R-:W-:Y:S05]  /*18270*/  BSYNC.RECONVERGENT B0 ;  /* 0x0000000000007941 */ /* 0x000fea0003800200 */
.L_x_642:
        /* <DEDUP_REMOVED lines=10> */
.L_x_651:
[----:B------:R-:W1:Y:S02]  /*18320*/  LDS R22, [R15] ;  /* 0x000000000f167984 */ /* 0x000e640000000800 */
[----:B-1----:R-:W-:-:S05]  /*18330*/  FADD R23, R19, R22 ;  /* 0x0000001613177221 */ /* 0x002fca0000000000 */
[----:B------:R-:W1:Y:S02]  /*18340*/  ATOMS.CAST.SPIN P0, [R15], R22, R23 ;  /* 0x000000160f00758d */ /* 0x000e640001800017 */
[----:B-1----:R-:W-:Y:S05]  /*18350*/  @!P0 BRA `(.L_x_651) ;  /* 0xfffffffc00f08947 */ /* 0x002fea000383ffff */
[----:B------:R-:W-:Y:S05]  /*18360*/  BRA `(.L_x_649) ;  /* 0x00000000002c7947 */ /* 0x000fea0003800000 */
.L_x_650:
[----:B------:R-:W1:Y:S02]  /*18370*/  QSPC.E.D P0, RZ, [R22] ;  /* 0x0000000016ff73aa */ /* 0x000e640000000700 */
[----:B-1----:R-:W-:Y:S05]  /*18380*/  @!P0 BRA `(.L_x_652) ;  /* 0x0000000000188947 */ /* 0x002fea0003800000 */
.L_x_653:
[----:B------:R-:W2:Y:S02]  /*18390*/  LD.E R24, [R22] ;  /* 0x0000000016187980 */ /* 0x000ea40000100900 */
[----:B--2---:R-:W-:-:S06]  /*183a0*/  FADD R25, R19, R24 ;  /* 0x0000001813197221 */ /* 0x004fcc0000000000 */
[----:B------:R-:W2:Y:S02]  /*183b0*/  ATOM.E.CAST.SPIN PT, R25, [R22], R24, R25 ;  /* 0x000000181619738b */ /* 0x000ea400019e0119 */
[----:B--2---:R-:W-:-:S13]  /*183c0*/  ISETP.EQ.U32.AND P0, PT, R25, 0x1, PT ;  /* 0x000000011900780c */ /* 0x004fda0003f02070 */
[----:B------:R-:W-:Y:S05]  /*183d0*/  @!P0 BRA `(.L_x_653) ;  /* 0xfffffffc00ec8947 */ /* 0x000fea000383ffff */
[----:B------:R-:W-:Y:S05]  /*183e0*/  BRA `(.L_x_649) ;  /* 0x00000000000c7947 */ /* 0x000fea0003800000 */
.L_x_652:
[----:B------:R-:W2:Y:S02]  /*183f0*/  LD.E R15, desc[UR8][R22.64] ;  /* 0x00000008160f7980 */ /* 0x000ea4000c101900 */
[----:B--2---:R-:W-:-:S05]  /*18400*/  FADD R15, R19, R15 ;  /* 0x0000000f130f7221 */ /* 0x004fca0000000000 */
[----:B------:R1:W-:Y:S02]  /*18410*/  ST.E desc[UR8][R22.64], R15 ;  /* 0x0000000f16007985 */ /* 0x0003e4000c101908 */
.L_x_649:
[----:B------:R-:W-:Y:S05]  /*18420*/  BSYNC.RECONVERGENT B0 ;  /* 0x0000000000007941 */ /* 0x000fea0003800200 */
.L_x_648:
[----:B-1----:R-:W-:-:S05]  /*18430*/  IMAD.WIDE R22, R0, 0x4, R10 ;  /* 0x0000000400167825 */ /* 0x002fca00078e020a */
[----:B------:R1:W-:Y:S01]  /*18440*/  ATOM.E.ADD.F32.FTZ.RN.STRONG.GPU P0, RZ, desc[UR8][R22.64], R17 ;  /* 0x8000001116ff79a2 */ /* 0x0003e2000c10f308 */
[----:B------:R-:W-:Y:S04]  /*18450*/  BSSY.RECONVERGENT B0, `(.L_x_654) ;  /* 0x0000015000007945 */ /* 0x000fe80003800200 */
[----:B-1----:R-:W-:Y:S05]  /*18460*/  @P0 BRA `(.L_x_655) ;  /* 0x00000000004c0947 */ /* 0x002fea0003800000 */
[----:B------:R-:W1:Y:S02]  /*18470*/  QSPC.E.S P0, RZ, [R22] ;  /* 0x0000000016ff73aa */ /* 0x000e640000000500 */
[----:B-1----:R-:W-:Y:S05]  /*18480*/  @!P0 BRA `(.L_x_656) ;  /* 0x0000000000188947 */ /* 0x002fea0003800000 */
[----:B------:R-:W-:-:S07]  /*18490*/  MOV R15, R22 ;  /* 0x00000016000f7202 */ /* 0x000fce0000000f00 */
.L_x_657:
[----:B------:R-:W1:Y:S02]  /*184a0*/  LDS R22, [R15] ;  /* 0x000000000f167984 */ /* 0x000e640000000800 */
[----:B-1----:R-:W-:-:S05]  /*184b0*/  FADD R23, R17, R22 ;  /* 0x0000001611177221 */ /* 0x002fca0000000000 */
[----:B------:R-:W1:Y:S02]  /*184c0*/  ATOMS.CAST.SPIN P0, [R15], R22, R23 ;  /* 0x000000160f00758d */ /* 0x000e640001800017 */
[----:B-1----:R-:W-:Y:S05]  /*184d0*/  @!P0 BRA `(.L_x_657) ;  /* 0xfffffffc00f08947 */ /* 0x002fea000383ffff */
[----:B------:R-:W-:Y:S05]  /*184e0*/  BRA `(.L_x_655) ;  /* 0x00000000002c7947 */ /* 0x000fea0003800000 */
.L_x_656:
[----:B------:R-:W1:Y:S02]  /*184f0*/  QSPC.E.D P0, RZ, [R22] ;  /* 0x0000000016ff73aa */ /* 0x000e640000000700 */
[----:B-1----:R-:W-:Y:S05]  /*18500*/  @!P0 BRA `(.L_x_658) ;  /* 0x0000000000188947 */ /* 0x002fea0003800000 */
.L_x_659:
[----:B------:R-:W2:Y:S02]  /*18510*/  LD.E R24, [R22] ;  /* 0x0000000016187980 */ /* 0x000ea40000100900 */
[----:B--2---:R-:W-:-:S06]  /*18520*/  FADD R25, R17, R24 ;  /* 0x0000001811197221 */ /* 0x004fcc0000000000 */
[----:B------:R-:W2:Y:S02]  /*18530*/  ATOM.E.CAST.SPIN PT, R25, [R22], R24, R25 ;  /* 0x000000181619738b */ /* 0x000ea400019e0119 */
[----:B--2---:R-:W-:-:S13]  /*18540*/  ISETP.EQ.U32.AND P0, PT, R25, 0x1, PT ;  /* 0x000000011900780c */ /* 0x004fda0003f02070 */
[----:B------:R-:W-:Y:S05]  /*18550*/  @!P0 BRA `(.L_x_659) ;  /* 0xfffffffc00ec8947 */ /* 0x000fea000383ffff */
[----:B------:R-:W-:Y:S05]  /*18560*/  BRA `(.L_x_655) ;  /* 0x00000000000c7947 */ /* 0x000fea0003800000 */
.L_x_658:
[----:B------:R-:W2:Y:S02]  /*18570*/  LD.E R24, desc[UR8][R22.64] ;  /* 0x0000000816187980 */ /* 0x000ea4000c101900 */
[----:B--2---:R-:W-:-:S05]  /*18580*/  FADD R15, R17, R24 ;  /* 0x00000018110f7221 */ /* 0x004fca0000000000 */
[----:B------:R1:W-:Y:S02]  /*18590*/  ST.E desc[UR8][R22.64], R15 ;  /* 0x0000000f16007985 */ /* 0x0003e4000c101908 */
.L_x_655:
[----:B------:R-:W-:Y:S05]  /*185a0*/  BSYNC.RECONVERGENT B0 ;  /* 0x0000000000007941 */ /* 0x000fea0003800200 */
.L_x_654:
        /* <DEDUP_REMOVED lines=10> */
.L_x_663:
[----:B------:R-:W1:Y:S02]  /*18650*/  LDS R22, [R15] ;  /* 0x000000000f167984 */ /* 0x000e640000000800 */
[----:B-1----:R-:W-:-:S05]  /*18660*/  FADD R23, R19, R22 ;  /* 0x0000001613177221 */ /* 0x002fca0000000000 */
[----:B------:R-:W1:Y:S02]  /*18670*/  ATOMS.CAST.SPIN P0, [R15], R22, R23 ;  /* 0x000000160f00758d */ /* 0x000e640001800017 */
[----:B-1----:R-:W-:Y:S05]  /*18680*/  @!P0 BRA `(.L_x_663) ;  /* 0xfffffffc00f08947 */ /* 0x002fea000383ffff */
[----:B------:R-:W-:Y:S05]  /*18690*/  BRA `(.L_x_661) ;  /* 0x00000000002c7947 */ /* 0x000fea0003800000 */
.L_x_662:
[----:B------:R-:W1:Y:S02]  /*186a0*/  QSPC.E.D P0, RZ, [R22] ;  /* 0x0000000016ff73aa */ /* 0x000e640000000700 */
[----:B-1----:R-:W-:Y:S05]  /*186b0*/  @!P0 BRA `(.L_x_664) ;  /* 0x0000000000188947 */ /* 0x002fea0003800000 */
.L_x_665:
[----:B------:R-:W2:Y:S02]  /*186c0*/  LD.E R24, [R22] ;  /* 0x0000000016187980 */ /* 0x000ea40000100900 */
[----:B--2---:R-:W-:-:S06]  /*186d0*/  FADD R25, R19, R24 ;  /* 0x0000001813197221 */ /* 0x004fcc0000000000 */
[----:B------:R-:W2:Y:S02]  /*186e0*/  ATOM.E.CAST.SPIN PT, R25, [R22], R24, R25 ;  /* 0x000000181619738b */ /* 0x000ea400019e0119 */
[----:B--2---:R-:W-:-:S13]  /*186f0*/  ISETP.EQ.U32.AND P0, PT, R25, 0x1, PT ;  /* 0x000000011900780c */ /* 0x004fda0003f02070 */
[----:B------:R-:W-:Y:S05]  /*18700*/  @!P0 BRA `(.L_x_665) ;  /* 0xfffffffc00ec8947 */ /* 0x000fea000383ffff */
[----:B------:R-:W-:Y:S05]  /*18710*/  BRA `(.L_x_661) ;  /* 0x00000000000c7947 */ /* 0x000fea0003800000 */
.L_x_664:
[----:B------:R-:W2:Y:S02]  /*18720*/  LD.E R15, desc[UR8][R22.64] ;  /* 0x00000008160f7980 */ /* 0x000ea4000c101900 */
[----:B--2---:R-:W-:-:S05]  /*18730*/  FADD R15, R19, R15 ;  /* 0x0000000f130f7221 */ /* 0x004fca0000000000 */
[----:B------:R1:W-:Y:S02]  /*18740*/  ST.E desc[UR8][R22.64], R15 ;  /* 0x0000000f16007985 */ /* 0x0003e4000c101908 */
.L_x_661:
[----:B------:R-:W-:Y:S05]  /*18750*/  BSYNC.RECONVERGENT B0 ;  /* 0x0000000000007941 */ /* 0x000fea0003800200 */
.L_x_660:
[----:B-1----:R-:W-:-:S05]  /*18760*/  IMAD.WIDE R22, R4, 0x4, R10 ;  /* 0x0000000404167825 */ /* 0x002fca00078e020a */
[----:B------:R1:W-:Y:S01]  /*18770*/  ATOM.E.ADD.F32.FTZ.RN.STRONG.GPU P0, RZ, desc[UR8][R22.64], R17 ;  /* 0x8000001116ff79a2 */ /* 0x0003e2000c10f308 */
[----:B------:R-:W-:Y:S04]  /*18780*/  BSSY.RECONVERGENT B0, `(.L_x_666) ;  /* 0x0000015000007945 */ /* 0x000fe80003800200 */
[----:B-1----:R-:W-:Y:S05]  /*18790*/  @P0 BRA `(.L_x_667) ;  /* 0x00000000004c0947 */ /* 0x002fea0003800000 */
[----:B------:R-:W1:Y:S02]  /*187a0*/  QSPC.E.S P0, RZ, [R22] ;  /* 0x0000000016ff73aa */ /* 0x000e640000000500 */
[----:B-1----:R-:W-:Y:S05]  /*187b0*/  @!P0 BRA `(.L_x_668) ;  /* 0x0000000000188947 */ /* 0x002fea0003800000 */
[----:B------:R-:W-:-:S07]  /*187c0*/  MOV R15, R22 ;  /* 0x00000016000f7202 */ /* 0x000fce0000000f00 */
.L_x_669:
[----:B------:R-:W1:Y:S02]  /*187d0*/  LDS R22, [R15] ;  /* 0x000000000f167984 */ /* 0x000e640000000800 */
[----:B-1----:R-:W-:-:S05]  /*187e0*/  FADD R23, R17, R22 ;  /* 0x0000001611177221 */ /* 0x002fca0000000000 */
[----:B------:R-:W1:Y:S02]  /*187f0*/  ATOMS.CAST.SPIN P0, [R15], R22, R23 ;  /* 0x000000160f00758d */ /* 0x000e640001800017 */
[----:B-1----:R-:W-:Y:S05]  /*18800*/  @!P0 BRA `(.L_x_669) ;  /* 0xfffffffc00f08947 */ /* 0x002fea000383ffff */
[----:B------:R-:W-:Y:S05]  /*18810*/  BRA `(.L_x_667) ;  /* 0x00000000002c7947 */ /* 0x000fea0003800000 */
.L_x_668:
[----:B------:R-:W1:Y:S02]  /*18820*/  QSPC.E.D P0, RZ, [R22] ;  /* 0x0000000016ff73aa */ /* 0x000e640000000700 */
[----:B-1----:R-:W-:Y:S05]  /*18830*/  @!P0 BRA `(.L_x_670) ;  /* 0x0000000000188947 */ /* 0x002fea0003800000 */
.L_x_671:
[----:B------:R-:W2:Y:S02]  /*18840*/  LD.E R24, [R22] ;  /* 0x0000000016187980 */ /* 0x000ea40000100900 */
[----:B--2---:R-:W-:-:S06]  /*18850*/  FADD R25, R17, R24 ;  /* 0x0000001811197221 */ /* 0x004fcc0000000000 */
[----:B------:R-:W2:Y:S02]  /*18860*/  ATOM.E.CAST.SPIN PT, R25, [R22], R24, R25 ;  /* 0x000000181619738b */ /* 0x000ea400019e0119 */
[----:B--2---:R-:W-:-:S13]  /*18870*/  ISETP.EQ.U32.AND P0, PT, R25, 0x1, PT ;  /* 0x000000011900780c */ /* 0x004fda0003f02070 */
[----:B------:R-:W-:Y:S05]  /*18880*/  @!P0 BRA `(.L_x_671) ;  /* 0xfffffffc00ec8947 */ /* 0x000fea000383ffff */
[----:B------:R-:W-:Y:S05]  /*18890*/  BRA `(.L_x_667) ;  /* 0x00000000000c7947 */ /* 0x000fea0003800000 */
.L_x_670:
[----:B------:R-:W2:Y:S02]  /*188a0*/  LD.E R24, desc[UR8][R22.64] ;  /* 0x0000000816187980 */ /* 0x000ea4000c101900 */
[----:B--2---:R-:W-:-:S05]  /*188b0*/  FADD R15, R17, R24 ;  /* 0x00000018110f7221 */ /* 0x004fca0000000000 */
[----:B------:R1:W-:Y:S02]  /*188c0*/  ST.E desc[UR8][R22.64], R15 ;  /* 0x0000000f16007985 */ /* 0x0003e4000c101908 */
.L_x_667:
[----:B------:R-:W-:Y:S05]  /*188d0*/  BSYNC.RECONVERGENT B0 ;  /* 0x0000000000007941 */ /* 0x000fea0003800200 */
.L_x_666:
        /* <DEDUP_REMOVED lines=9> */
.L_x_675:
[----:B------:R-:W1:Y:S02]  /*18970*/  LDS R14, [R19] ;  /* 0x00000000130e7984 */ /* 0x000e640000000800 */
[----:B-1----:R-:W-:-:S05]  /*18980*/  FADD R15, R21, R14 ;  /* 0x0000000e150f7221 */ /* 0x002fca0000000000 */
[----:B------:R-:W1:Y:S02]  /*18990*/  ATOMS.CAST.SPIN P0, [R19], R14, R15 ;  /* 0x0000000e1300758d */ /* 0x000e64000180000f */
[----:B-1----:R-:W-:Y:S05]  /*189a0*/  @!P0 BRA `(.L_x_675) ;  /* 0xfffffffc00f08947 */ /* 0x002fea000383ffff */
[----:B------:R-:W-:Y:S05]  /*189b0*/  BRA `(.L_x_673) ;  /* 0x00000000002c7947 */ /* 0x000fea0003800000 */
.L_x_674:
[----:B------:R-:W1:Y:S02]  /*189c0*/  QSPC.E.D P0, RZ, [R14] ;  /* 0x000000000eff73aa */ /* 0x000e640000000700 */
[----:B-1----:R-:W-:Y:S05]  /*189d0*/  @!P0 BRA `(.L_x_676) ;  /* 0x0000000000188947 */ /* 0x002fea0003800000 */
.L_x_677:
[----:B------:R-:W2:Y:S02]  /*189e0*/  LD.E R22, [R14] ;  /* 0x000000000e167980 */ /* 0x000ea40000100900 */
[----:B--2---:R-:W-:-:S06]  /*189f0*/  FADD R23, R21, R22 ;  /* 0x0000001615177221 */ /* 0x004fcc0000000000 */
[----:B------:R-:W2:Y:S02]  /*18a00*/  ATOM.E.CAST.SPIN PT, R23, [R14], R22, R23 ;  /* 0x000000160e17738b */ /* 0x000ea400019e0117 */
[----:B--2---:R-:W-:-:S13]  /*18a10*/  ISETP.EQ.U32.AND P0, PT, R23, 0x1, PT ;  /* 0x000000011700780c */ /* 0x004fda0003f02070 */
[----:B------:R-:W-:Y:S05]  /*18a20*/  @!P0 BRA `(.L_x_677) ;  /* 0xfffffffc00ec8947 */ /* 0x000fea000383ffff */
[----:B------:R-:W-:Y:S05]  /*18a30*/  BRA `(.L_x_673) ;  /* 0x00000000000c7947 */ /* 0x000fea0003800000 */
.L_x_676:
[----:B------:R-:W2:Y:S02]  /*18a40*/  LD.E R19, desc[UR8][R14.64] ;  /* 0x000000080e137980 */ /* 0x000ea4000c101900 */
[----:B--2---:R-:W-:-:S05]  /*18a50*/  FADD R19, R21, R19 ;  /* 0x0000001315137221 */ /* 0x004fca0000000000 */
[----:B------:R1:W-:Y:S02]  /*18a60*/  ST.E desc[UR8][R14.64], R19 ;  /* 0x000000130e007985 */ /* 0x0003e4000c101908 */
.L_x_673:
[----:B------:R-:W-:Y:S05]  /*18a70*/  BSYNC.RECONVERGENT B0 ;  /* 0x0000000000007941 */ /* 0x000fea0003800200 */
.L_x_672:
[----:B-1----:R-:W-:-:S05]  /*18a80*/  IMAD.WIDE R14, R3, 0x4, R10 ;  /* 0x00000004030e7825 */ /* 0x002fca00078e020a */
[----:B------:R1:W-:Y:S01]  /*18a90*/  ATOM.E.ADD.F32.FTZ.RN.STRONG.GPU P0, RZ, desc[UR8][R14.64], R17 ;  /* 0x800000110eff79a2 */ /* 0x0003e2000c10f308 */
[----:B------:R-:W-:Y:S04]  /*18aa0*/  BSSY.RECONVERGENT B0, `(.L_x_678) ;  /* 0x0000015000007945 */ /* 0x000fe80003800200 */
[----:B-1----:R-:W-:Y:S05]  /*18ab0*/  @P0 BRA `(.L_x_679) ;  /* 0x00000000004c0947 */ /* 0x002fea0003800000 */
[----:B------:R-:W1:Y:S02]  /*18ac0*/  QSPC.E.S P0, RZ, [R14] ;  /* 0x000000000eff73aa */ /* 0x000e640000000500 */
[----:B-1----:R-:W-:Y:S05]  /*18ad0*/  @!P0 BRA `(.L_x_680) ;  /* 0x0000000000188947 */ /* 0x002fea0003800000 */
[----:B------:R-:W-:-:S07]  /*18ae0*/  MOV R19, R14 ;  /* 0x0000000e00137202 */ /* 0x000fce0000000f00 */
.L_x_681:
[----:B------:R-:W1:Y:S02]  /*18af0*/  LDS R14, [R19] ;  /* 0x00000000130e7984 */ /* 0x000e640000000800 */
[----:B-1----:R-:W-:-:S05]  /*18b00*/  FADD R15, R17, R14 ;  /* 0x0000000e110f7221 */ /* 0x002fca0000000000 */
[----:B------:R-:W1:Y:S02]  /*18b10*/  ATOMS.CAST.SPIN P0, [R19], R14, R15 ;  /* 0x0000000e1300758d */ /* 0x000e64000180000f */
[----:B-1----:R-:W-:Y:S05]  /*18b20*/  @!P0 BRA `(.L_x_681) ;  /* 0xfffffffc00f08947 */ /* 0x002fea000383ffff */
[----:B------:R-:W-:Y:S05]  /*18b30*/  BRA `(.L_x_679) ;  /* 0x00000000002c7947 */ /* 0x000fea0003800000 */
.L_x_680:
[----:B------:R-:W1:Y:S02]  /*18b40*/  QSPC.E.D P0, RZ, [R14] ;  /* 0x000000000eff73aa */ /* 0x000e640000000700 */
[----:B-1----:R-:W-:Y:S05]  /*18b50*/  @!P0 BRA `(.L_x_682) ;  /* 0x0000000000188947 */ /* 0x002fea0003800000 */
.L_x_683:
[----:B------:R-:W2:Y:S02]  /*18b60*/  LD.E R22, [R14] ;  /* 0x000000000e167980 */ /* 0x000ea40000100900 */
[----:B--2---:R-:W-:-:S06]  /*18b70*/  FADD R23, R17, R22 ;  /* 0x0000001611177221 */ /* 0x004fcc0000000000 */
[----:B------:R-:W2:Y:S02]  /*18b80*/  ATOM.E.CAST.SPIN PT, R23, [R14], R22, R23 ;  /* 0x000000160e17738b */ /* 0x000ea400019e0117 */
[----:B--2---:R-:W-:-:S13]  /*18b90*/  ISETP.EQ.U32.AND P0, PT, R23, 0x1, PT ;  /* 0x000000011700780c */ /* 0x004fda0003f02070 */
[----:B------:R-:W-:Y:S05]  /*18ba0*/  @!P0 BRA `(.L_x_683) ;  /* 0xfffffffc00ec8947 */ /* 0x000fea000383ffff */
[----:B------:R-:W-:Y:S05]  /*18bb0*/  BRA `(.L_x_679) ;  /* 0x00000000000c7947 */ /* 0x000fea0003800000 */
.L_x_682:
[----:B------:R-:W2:Y:S02]  /*18bc0*/  LD.E R22, desc[UR8][R14.64] ;  /* 0x000000080e167980 */ /* 0x000ea4000c101900 */
[----:B--2---:R-:W-:-:S05]  /*18bd0*/  FADD R19, R17, R22 ;  /* 0x0000001611137221 */ /* 0x004fca0000000000 */
[----:B------:R1:W-:Y:S02]  /*18be0*/  ST.E desc[UR8][R14.64], R19 ;  /* 0x000000130e007985 */ /* 0x0003e4000c101908 */
.L_x_679:
[----:B------:R-:W-:Y:S05]  /*18bf0*/  BSYNC.RECONVERGENT B0 ;  /* 0x0000000000007941 */ /* 0x000fea0003800200 */
.L_x_678:
        /* <DEDUP_REMOVED lines=10> */
.L_x_687:
[----:B------:R-:W1:Y:S02]  /*18ca0*/  LDS R12, [R14] ;  /* 0x000000000e0c7984 */ /* 0x000e640000000800 */
[----:B-1----:R-:W-:-:S05]  /*18cb0*/  FADD R13, R19, R12 ;  /* 0x0000000c130d7221 */ /* 0x002fca0000000000 */
[----:B------:R-:W1:Y:S02]  /*18cc0*/  ATOMS.CAST.SPIN P0, [R14], R12, R13 ;  /* 0x0000000c0e00758d */ /* 0x000e64000180000d */
[----:B-1----:R-:W-:Y:S05]  /*18cd0*/  @!P0 BRA `(.L_x_687) ;  /* 0xfffffffc00f08947 */ /* 0x002fea000383ffff */
[----:B------:R-:W-:Y:S05]  /*18ce0*/  BRA `(.L_x_685) ;  /* 0x00000000002c7947 */ /* 0x000fea0003800000 */
.L_x_686:
[----:B------:R-:W1:Y:S02]  /*18cf0*/  QSPC.E.D P0, RZ, [R12] ;  /* 0x000000000cff73aa */ /* 0x000e640000000700 */
[----:B-1----:R-:W-:Y:S05]  /*18d00*/  @!P0 BRA `(.L_x_688) ;  /* 0x0000000000188947 */ /* 0x002fea0003800000 */
.L_x_689:
[----:B------:R-:W2:Y:S02]  /*18d10*/  LD.E R14, [R12] ;  /* 0x000000000c0e7980 */ /* 0x000ea40000100900 */
[----:B--2---:R-:W-:-:S06]  /*18d20*/  FADD R15, R19, R14 ;  /* 0x0000000e130f7221 */ /* 0x004fcc0000000000 */
[----:B------:R-:W2:Y:S02]  /*18d30*/  ATOM.E.CAST.SPIN PT, R15, [R12], R14, R15 ;  /* 0x0000000e0c0f738b */ /* 0x000ea400019e010f */
[----:B--2---:R-:W-:-:S13]  /*18d40*/  ISETP.EQ.U32.AND P0, PT, R15, 0x1, PT ;  /* 0x000000010f00780c */ /* 0x004fda0003f02070 */
[----:B------:R-:W-:Y:S05]  /*18d50*/  @!P0 BRA `(.L_x_689) ;  /* 0xfffffffc00ec8947 */ /* 0x000fea000383ffff */
[----:B------:R-:W-:Y:S05]  /*18d60*/  BRA `(.L_x_685) ;  /* 0x00000000000c7947 */ /* 0x000fea0003800000 */
.L_x_688:
[----:B------:R-:W2:Y:S02]  /*18d70*/  LD.E R14, desc[UR8][R12.64] ;  /* 0x000000080c0e7980 */ /* 0x000ea4000c101900 */
[----:B--2---:R-:W-:-:S05]  /*18d80*/  FADD R15, R19, R14 ;  /* 0x0000000e130f7221 */ /* 0x004fca0000000000 */
[----:B------:R1:W-:Y:S02]  /*18d90*/  ST.E desc[UR8][R12.64], R15 ;  /* 0x0000000f0c007985 */ /* 0x0003e4000c101908 */
.L_x_685:
[----:B------:R-:W-:Y:S05]  /*18da0*/  BSYNC.RECONVERGENT B0 ;  /* 0x0000000000007941 */ /* 0x000fea0003800200 */
.L_x_684:
        /* <DEDUP_REMOVED lines=8> */
.L_x_693:
[----:B------:R-:W1:Y:S02]  /*18e30*/  LDS R10, [R12] ;  /* 0x000000000c0a7984 */ /* 0x000e640000000800 */
[----:B-1----:R-:W-:-:S05]  /*18e40*/  FADD R11, R17, R10 ;  /* 0x0000000a110b7221 */ /* 0x002fca0000000000 */
[----:B------:R-:W1:Y:S02]  /*18e50*/  ATOMS.CAST.SPIN P0, [R12], R10, R11 ;  /* 0x0000000a0c00758d */ /* 0x000e64000180000b */
[----:B-1----:R-:W-:Y:S05]  /*18e60*/  @!P0 BRA `(.L_x_693) ;  /* 0xfffffffc00f08947 */ /* 0x002fea000383ffff */
[----:B------:R-:W-:Y:S05]  /*18e70*/  BRA `(.L_x_691) ;  /* 0x00000000002c7947 */ /* 0x000fea0003800000 */
.L_x_692:
[----:B------:R-:W1:Y:S02]  /*18e80*/  QSPC.E.D P0, RZ, [R10] ;  /* 0x000000000aff73aa */ /* 0x000e640000000700 */
[----:B-1----:R-:W-:Y:S05]  /*18e90*/  @!P0 BRA `(.L_x_694) ;  /* 0x0000000000188947 */ /* 0x002fea0003800000 */
.L_x_695:
[----:B------:R-:W2:Y:S02]  /*18ea0*/  LD.E R12, [R10] ;  /* 0x000000000a0c7980 */ /* 0x000ea40000100900 */
[----:B--2---:R-:W-:-:S06]  /*18eb0*/  FADD R13, R17, R12 ;  /* 0x0000000c110d7221 */ /* 0x004fcc0000000000 */
[----:B------:R-:W2:Y:S02]  /*18ec0*/  ATOM.E.CAST.SPIN PT, R13, [R10], R12, R13 ;  /* 0x0000000c0a0d738b */ /* 0x000ea400019e010d */
[----:B--2---:R-:W-:-:S13]  /*18ed0*/  ISETP.EQ.U32.AND P0, PT, R13, 0x1, PT ;  /* 0x000000010d00780c */ /* 0x004fda0003f02070 */
[----:B------:R-:W-:Y:S05]  /*18ee0*/  @!P0 BRA `(.L_x_695) ;  /* 0xfffffffc00ec8947 */ /* 0x000fea000383ffff */
[----:B------:R-:W-:Y:S05]  /*18ef0*/  BRA `(.L_x_691) ;  /* 0x00000000000c7947 */ /* 0x000fea0003800000 */
.L_x_694:
[----:B------:R-:W2:Y:S02]  /*18f00*/  LD.E R12, desc[UR8][R10.64] ;  /* 0x000000080a0c7980 */ /* 0x000ea4000c101900 */
[----:B--2---:R-:W-:-:S05]  /*18f10*/  FADD R13, R17, R12 ;  /* 0x0000000c110d7221 */ /* 0x004fca0000000000 */
[----:B------:R1:W-:Y:S02]  /*18f20*/  ST.E desc[UR8][R10.64], R13 ;  /* 0x0000000d0a007985 */ /* 0x0003e4000c101908 */
.L_x_691:
[----:B------:R-:W-:Y:S05]  /*18f30*/  BSYNC.RECONVERGENT B0 ;  /* 0x0000000000007941 */ /* 0x000fea0003800200 */
.L_x_690:
[----:B------:R-:W-:-:S03]  /*18f40*/  UMOV UR4, 0xffffffff ;  /* 0xffffffff00047882 */ /* 0x000fc60000000000 */
[----:B------:R-:W-:Y:S05]  /*18f50*/  BRA.DIV UR4, `(.L_x_696) ;  /* 0x000000f604507947 */ /* 0x000fea000b800000 */
[----:B-1----:R-:W2:Y:S04]  /*18f60*/  LDL.LU R10, [R1+0xbc] ;  /* 0x0000bc00010a7983 */ /* 0x002ea80000300800 */
[----:B------:R1:W3:Y:S04]  /*18f70*/  SHFL.IDX PT, R46, R6, 0x7, 0x181f ;  /* 0x00f81f00062e7f89 */ /* 0x0002e800000e0000 */
[----:B--23--:R1:W2:Y:S02]  /*18f80*/  SHFL.IDX PT, R11, R10, 0x7, 0x181f ;  /* 0x00f81f000a0b7f89 */ /* 0x00c2a400000e0000 */
.L_x_967:
[----:B------:R-:W3:Y:S01]  /*18f90*/  LDL.LU R13, [R1+0xac] ;  /* 0x0000ac00010d7983 */ /* 0x000ee20000300800 */
[----:B--2---:R-:W-:-:S05]  /*18fa0*/  IMAD R11, R46, R48, R11 ;  /* 0x000000302e0b7224 */ /* 0x004fca00078e020b */
[----:B------:R-:W-:Y:S02]  /*18fb0*/  IADD3 R7, P0, PT, R7, R11, RZ ;  /* 0x0000000b07077210 */ /* 0x000fe40007f1e0ff */
[----:B-1----:R-:W-:-:S04]  /*18fc0*/  SHF.R.S32.HI R10, RZ, 0x1f, R11 ;  /* 0x0000001fff0a7819 */ /* 0x002fc8000001140b */
        /* <DEDUP_REMOVED lines=14> */
.L_x_700:
[----:B------:R-:W1:Y:S02]  /*190b0*/  LDS R10, [R12] ;  /* 0x000000000c0a7984 */ /* 0x000e640000000800 */
[----:B-1----:R-:W-:-:S05]  /*190c0*/  FADD R11, R13, R10 ;  /* 0x0000000a0d0b7221 */ /* 0x002fca0000000000 */
[----:B------:R-:W1:Y:S02]  /*190d0*/  ATOMS.CAST.SPIN P0, [R12], R10, R11 ;  /* 0x0000000a0c00758d */ /* 0x000e64000180000b */
[----:B-1----:R-:W-:Y:S05]  /*190e0*/  @!P0 BRA `(.L_x_700) ;  /* 0xfffffffc00f08947 */ /* 0x002fea000383ffff */
[----:B------:R-:W-:Y:S05]  /*190f0*/  BRA `(.L_x_698) ;  /* 0x00000000002c7947 */ /* 0x000fea0003800000 */
.L_x_699:
[----:B------:R-:W1:Y:S02]  /*19100*/  QSPC.E.D P0, RZ, [R6] ;  /* 0x0000000006ff73aa */ /* 0x000e640000000700 */
[----:B-1----:R-:W-:Y:S05]  /*19110*/  @!P0 BRA `(.L_x_701) ;  /* 0x0000000000188947 */ /* 0x002fea0003800000 */
.L_x_702:
[----:B------:R-:W2:Y:S02]  /*19120*/  LD.E R10, [R6] ;  /* 0x00000000060a7980 */ /* 0x000ea40000100900 */
[----:B--2---:R-:W-:-:S06]  /*19130*/  FADD R11, R13, R10 ;  /* 0x0000000a0d0b7221 */ /* 0x004fcc0000000000 */
[----:B------:R-:W2:Y:S02]  /*19140*/  ATOM.E.CAST.SPIN PT, R11, [R6], R10, R11 ;  /* 0x0000000a060b738b */ /* 0x000ea400019e010b */
[----:B--2---:R-:W-:-:S13]  /*19150*/  ISETP.EQ.U32.AND P0, PT, R11, 0x1, PT ;  /* 0x000000010b00780c */ /* 0x004fda0003f02070 */
[----:B------:R-:W-:Y:S05]  /*19160*/  @!P0 BRA `(.L_x_702) ;  /* 0xfffffffc00ec8947 */ /* 0x000fea000383ffff */
[----:B------:R-:W-:Y:S05]  /*19170*/  BRA `(.L_x_698) ;  /* 0x00000000000c7947 */ /* 0x000fea0003800000 */
.L_x_701:
[----:B------:R-:W2:Y:S02]  /*19180*/  LD.E R10, desc[UR8][R6.64] ;  /* 0x00000008060a7980 */ /* 0x000ea4000c101900 */
[----:B--2---:R-:W-:-:S05]  /*19190*/  FADD R11, R13, R10 ;  /* 0x0000000a0d0b7221 */ /* 0x004fca0000000000 */
[----:B------:R1:W-:Y:S02]  /*191a0*/  ST.E desc[UR8][R6.64], R11 ;  /* 0x0000000b06007985 */ /* 0x0003e4000c101908 */
.L_x_698:
[----:B------:R-:W-:Y:S05]  /*191b0*/  BSYNC.RECONVERGENT B0 ;  /* 0x0000000000007941 */ /* 0x000fea0003800200 */
.L_x_697:
        /* <DEDUP_REMOVED lines=9> */
.L_x_706:
[----:B------:R-:W1:Y:S02]  /*19250*/  LDS R10, [R12] ;  /* 0x000000000c0a7984 */ /* 0x000e640000000800 */
[----:B-1----:R-:W-:-:S05]  /*19260*/  FADD R11, R17, R10 ;  /* 0x0000000a110b7221 */ /* 0x002fca0000000000 */
[----:B------:R-:W1:Y:S02]  /*19270*/  ATOMS.CAST.SPIN P0, [R12], R10, R11 ;  /* 0x0000000a0c00758d */ /* 0x000e64000180000b */
[----:B-1----:R-:W-:Y:S05]  /*19280*/  @!P0 BRA `(.L_x_706) ;  /* 0xfffffffc00f08947 */ /* 0x002fea000383ffff */
[----:B------:R-:W-:Y:S05]  /*19290*/  BRA `(.L_x_704) ;  /* 0x00000000002c7947 */ /* 0x000fea0003800000 */
.L_x_705:
[----:B------:R-:W2:Y:S02]  /*192a0*/  QSPC.E.D P0, RZ, [R26] ;  /* 0x000000001aff73aa */ /* 0x000ea40000000700 */
[----:B--2---:R-:W-:Y:S05]  /*192b0*/  @!P0 BRA `(.L_x_707) ;  /* 0x0000000000188947 */ /* 0x004fea0003800000 */
.L_x_708:
[----:B------:R-:W1:Y:S02]  /*192c0*/  LD.E R10, [R26] ;  /* 0x000000001a0a7980 */ /* 0x000e640000100900 */
[----:B-1----:R-:W-:-:S06]  /*192d0*/  FADD R11, R17, R10 ;  /* 0x0000000a110b7221 */ /* 0x002fcc0000000000 */
[----:B------:R-:W2:Y:S02]  /*192e0*/  ATOM.E.CAST.SPIN PT, R11, [R26], R10, R11 ;  /* 0x0000000a1a0b738b */ /* 0x000ea400019e010b */
[----:B--2---:R-:W-:-:S13]  /*192f0*/  ISETP.EQ.U32.AND P0, PT, R11, 0x1, PT ;  /* 0x000000010b00780c */ /* 0x004fda0003f02070 */
[----:B------:R-:W-:Y:S05]  /*19300*/  @!P0 BRA `(.L_x_708) ;  /* 0xfffffffc00ec8947 */ /* 0x000fea000383ffff */
[----:B------:R-:W-:Y:S05]  /*19310*/  BRA `(.L_x_704) ;  /* 0x00000000000c7947 */ /* 0x000fea0003800000 */
.L_x_707:
[----:B------:R-:W1:Y:S02]  /*19320*/  LD.E R10, desc[UR8][R26.64] ;  /* 0x000000081a0a7980 */ /* 0x000e64000c101900 */
[----:B-1----:R-:W-:-:S05]  /*19330*/  FADD R11, R17, R10 ;  /* 0x0000000a110b7221 */ /* 0x002fca0000000000 */
[----:B------:R2:W-:Y:S02]  /*19340*/  ST.E desc[UR8][R26.64], R11 ;  /* 0x0000000b1a007985 */ /* 0x0005e4000c101908 */
.L_x_704:
[----:B------:R-:W-:Y:S05]  /*19350*/  BSYNC.RECONVERGENT B0 ;  /* 0x0000000000007941 */ /* 0x000fea0003800200 */
.L_x_703:
[----:B------:R-:W3:Y:S02]  /*19360*/  LDL.LU R10, [R1+0xa8] ;  /* 0x0000a800010a7983 */ /* 0x000ee40000300800 */
[----:B---3--:R-:W-:Y:S01]  /*19370*/  FFMA R13, R10, R9, R8 ;  /* 0x000000090a0d7223 */ /* 0x008fe20000000008 */
[----:B-12---:R-:W-:-:S04]  /*19380*/  IMAD.WIDE R10, R48, 0x4, R6 ;  /* 0x00000004300a7825 */ /* 0x006fc800078e0206 */
[----:B------:R-:W-:-:S05]  /*19390*/  FADD R15, R13, -R8 ;  /* 0x800000080d0f7221 */ /* 0x000fca0000000000 */
[----:B------:R1:W-:Y:S01]  /*193a0*/  ATOM.E.ADD.F32.FTZ.RN.STRONG.GPU P0, RZ, desc[UR8][R10.64], R15 ;  /* 0x8000000f0aff79a2 */ /* 0x0003e2000c10f308 */
[----:B------:R-:W-:Y:S04]  /*193b0*/  BSSY.RECONVERGENT B0, `(.L_x_709) ;  /* 0x0000015000007945 */ /* 0x000fe80003800200 */
[----:B-1----:R-:W-:Y:S05]  /*193c0*/  @P0 BRA `(.L_x_710) ;  /* 0x00000000004c0947 */ /* 0x002fea0003800000 */
[----:B------:R-:W1:Y:S02]  /*193d0*/  QSPC.E.S P0, RZ, [R10] ;  /* 0x000000000aff73aa */ /* 0x000e640000000500 */
[----:B-1----:R-:W-:Y:S05]  /*193e0*/  @!P0 BRA `(.L_x_711) ;  /* 0x0000000000188947 */ /* 0x002fea0003800000 */
[----:B------:R-:W-:-:S07]  /*193f0*/  MOV R12, R10 ;  /* 0x0000000a000c7202 */ /* 0x000fce0000000f00 */
.L_x_712:
[----:B------:R-:W1:Y:S02]  /*19400*/  LDS R10, [R12] ;  /* 0x000000000c0a7984 */ /* 0x000e640000000800 */
[----:B-1----:R-:W-:-:S05]  /*19410*/  FADD R11, R15, R10 ;  /* 0x0000000a0f0b7221 */ /* 0x002fca0000000000 */
[----:B------:R-:W1:Y:S02]  /*19420*/  ATOMS.CAST.SPIN P0, [R12], R10, R11 ;  /* 0x0000000a0c00758d */ /* 0x000e64000180000b */
[----:B-1----:R-:W-:Y:S05]  /*19430*/  @!P0 BRA `(.L_x_712) ;  /* 0xfffffffc00f08947 */ /* 0x002fea000383ffff */
[----:B------:R-:W-:Y:S05]  /*19440*/  BRA `(.L_x_710) ;  /* 0x00000000002c7947 */ /* 0x000fea0003800000 */
.L_x_711:
[----:B------:R-:W1:Y:S02]  /*19450*/  QSPC.E.D P0, RZ, [R10] ;  /* 0x000000000aff73aa */ /* 0x000e640000000700 */
[----:B-1----:R-:W-:Y:S05]  /*19460*/  @!P0 BRA `(.L_x_713) ;  /* 0x0000000000188947 */ /* 0x002fea0003800000 */
.L_x_714:
[----:B------:R-:W2:Y:S02]  /*19470*/  LD.E R12, [R10] ;  /* 0x000000000a0c7980 */ /* 0x000ea40000100900 */
[----:B--2---:R-:W-:-:S06]  /*19480*/  FADD R13, R15, R12 ;  /* 0x0000000c0f0d7221 */ /* 0x004fcc0000000000 */
[----:B------:R-:W2:Y:S02]  /*19490*/  ATOM.E.CAST.SPIN PT, R13, [R10], R12, R13 ;  /* 0x0000000c0a0d738b */ /* 0x000ea400019e010d */
[----:B--2---:R-:W-:-:S13]  /*194a0*/  ISETP.EQ.U32.AND P0, PT, R13, 0x1, PT ;  /* 0x000000010d00780c */ /* 0x004fda0003f02070 */
[----:B------:R-:W-:Y:S05]  /*194b0*/  @!P0 BRA `(.L_x_714) ;  /* 0xfffffffc00ec8947 */ /* 0x000fea000383ffff */
[----:B------:R-:W-:Y:S05]  /*194c0*/  BRA `(.L_x_710) ;  /* 0x00000000000c7947 */ /* 0x000fea0003800000 */
.L_x_713:
[----:B------:R-:W2:Y:S02]  /*194d0*/  LD.E R12, desc[UR8][R10.64] ;  /* 0x000000080a0c7980 */ /* 0x000ea4000c101900 */
[----:B--2---:R-:W-:-:S05]  /*194e0*/  FADD R13, R15, R12 ;  /* 0x0000000c0f0d7221 */ /* 0x004fca0000000000 */
[----:B------:R1:W-:Y:S02]  /*194f0*/  ST.E desc[UR8][R10.64], R13 ;  /* 0x0000000d0a007985 */ /* 0x0003e4000c101908 */
.L_x_710:
[----:B------:R-:W-:Y:S05]  /*19500*/  BSYNC.RECONVERGENT B0 ;  /* 0x0000000000007941 */ /* 0x000fea0003800200 */
.L_x_709:
[----:B-1----:R-:W-:-:S05]  /*19510*/  IMAD.WIDE R10, R48, 0x4, R26 ;  /* 0x00000004300a7825 */ /* 0x002fca00078e021a */
[----:B------:R1:W-:Y:S01]  /*19520*/  ATOM.E.ADD.F32.FTZ.RN.STRONG.GPU P0, RZ, desc[UR8][R10.64], R17 ;  /* 0x800000110aff79a2 */ /* 0x0003e2000c10f308 */
[----:B------:R-:W-:Y:S04]  /*19530*/  BSSY.RECONVERGENT B0, `(.L_x_715) ;  /* 0x0000015000007945 */ /* 0x000fe80003800200 */
[----:B-1----:R-:W-:Y:S05]  /*19540*/  @P0 BRA `(.L_x_716) ;  /* 0x00000000004c0947 */ /* 0x002fea0003800000 */
[----:B------:R-:W1:Y:S02]  /*19550*/  QSPC.E.S P0, RZ, [R10] ;  /* 0x000000000aff73aa */ /* 0x000e640000000500 */
[----:B-1----:R-:W-:Y:S05]  /*19560*/  @!P0 BRA `(.L_x_717) ;  /* 0x0000000000188947 */ /* 0x002fea0003800000 */
[----:B------:R-:W-:-:S07]  /*19570*/  MOV R12, R10 ;  /* 0x0000000a000c7202 */ /* 0x000fce0000000f00 */
.L_x_718:
[----:B------:R-:W1:Y:S02]  /*19580*/  LDS R10, [R12] ;  /* 0x000000000c0a7984 */ /* 0x000e640000000800 */
[----:B-1----:R-:W-:-:S05]  /*19590*/  FADD R11, R17, R10 ;  /* 0x0000000a110b7221 */ /* 0x002fca0000000000 */
[----:B------:R-:W1:Y:S02]  /*195a0*/  ATOMS.CAST.SPIN P0, [R12], R10, R11 ;  /* 0x0000000a0c00758d */ /* 0x000e64000180000b */
[----:B-1----:R-:W-:Y:S05]  /*195b0*/  @!P0 BRA `(.L_x_718) ;  /* 0xfffffffc00f08947 */ /* 0x002fea000383ffff */
[----:B------:R-:W-:Y:S05]  /*195c0*/  BRA `(.L_x_716) ;  /* 0x00000000002c7947 */ /* 0x000fea0003800000 */
.L_x_717:
[----:B------:R-:W1:Y:S02]  /*195d0*/  QSPC.E.D P0, RZ, [R10] ;  /* 0x000000000aff73aa */ /* 0x000e640000000700 */
[----:B-1----:R-:W-:Y:S05]  /*195e0*/  @!P0 BRA `(.L_x_719) ;  /* 0x0000000000188947 */ /* 0x002fea0003800000 */
.L_x_720:
[----:B------:R-:W2:Y:S02]  /*195f0*/  LD.E R12, [R10] ;  /* 0x000000000a0c7980 */ /* 0x000ea40000100900 */
[----:B--2---:R-:W-:-:S06]  /*19600*/  FADD R13, R17, R12 ;  /* 0x0000000c110d7221 */ /* 0x004fcc0000000000 */
[----:B------:R-:W2:Y:S02]  /*19610*/  ATOM.E.CAST.SPIN PT, R13, [R10], R12, R13 ;  /* 0x0000000c0a0d738b */ /* 0x000ea400019e010d */
[----:B--2---:R-:W-:-:S13]  /*19620*/  ISETP.EQ.U32.AND P0, PT, R13, 0x1, PT ;  /* 0x000000010d00780c */ /* 0x004fda0003f02070 */
[----:B------:R-:W-:Y:S05]  /*19630*/  @!P0 BRA `(.L_x_720) ;  /* 0xfffffffc00ec8947 */ /* 0x000fea000383ffff */
[----:B------:R-:W-:Y:S05]  /*19640*/  BRA `(.L_x_716) ;  /* 0x00000000000c7947 */ /* 0x000fea0003800000 */
.L_x_719:
[----:B------:R-:W2:Y:S02]  /*19650*/  LD.E R12, desc[UR8][R10.64] ;  /* 0x000000080a0c7980 */ /* 0x000ea4000c101900 */
[----:B--2---:R-:W-:-:S05]  /*19660*/  FADD R13, R17, R12 ;  /* 0x0000000c110d7221 */ /* 0x004fca0000000000 */
[----:B------:R1:W-:Y:S02]  /*19670*/  ST.E desc[UR8][R10.64], R13 ;  /* 0x0000000d0a007985 */ /* 0x0003e4000c101908 */
.L_x_716:
[----:B------:R-:W-:Y:S05]  /*19680*/  BSYNC.RECONVERGENT B0 ;  /* 0x0000000000007941 */ /* 0x000fea0003800200 */
.L_x_715:
[----:B-1----:R-:W2:Y:S02]  /*19690*/  LDL.LU R10, [R1+0x9c] ;  /* 0x00009c00010a7983 */ /* 0x002ea40000300800 */
[----:B--2---:R-:W-:Y:S01]  /*196a0*/  FFMA R13, R10, R9, R8 ;  /* 0x000000090a0d7223 */ /* 0x004fe20000000008 */
        /* <DEDUP_REMOVED lines=8> */
.L_x_724:
[----:B------:R-:W1:Y:S02]  /*19730*/  LDS R10, [R12] ;  /* 0x000000000c0a7984 */ /* 0x000e640000000800 */
[----:B-1----:R-:W-:-:S05]  /*19740*/  FADD R11, R15, R10 ;  /* 0x0000000a0f0b7221 */ /* 0x002fca0000000000 */
[----:B------:R-:W1:Y:S02]  /*19750*/  ATOMS.CAST.SPIN P0, [R12], R10, R11 ;  /* 0x0000000a0c00758d */ /* 0x000e64000180000b */
[----:B-1----:R-:W-:Y:S05]  /*19760*/  @!P0 BRA `(.L_x_724) ;  /* 0xfffffffc00f08947 */ /* 0x002fea000383ffff */
[----:B------:R-:W-:Y:S05]  /*19770*/  BRA `(.L_x_722) ;  /* 0x00000000002c7947 */ /* 0x000fea0003800000 */
.L_x_723:
[----:B------:R-:W1:Y:S02]  /*19780*/  QSPC.E.D P0, RZ, [R10] ;  /* 0x000000000aff73aa */ /* 0x000e640000000700 */
[----:B-1----:R-:W-:Y:S05]  /*19790*/  @!P0 BRA `(.L_x_725) ;  /* 0x0000000000188947 */ /* 0x002fea0003800000 */
.L_x_726:
[----:B------:R-:W2:Y:S02]  /*197a0*/  LD.E R12, [R10] ;  /* 0x000000000a0c7980 */ /* 0x000ea40000100900 */
[----:B--2---:R-:W-:-:S06]  /*197b0*/  FADD R13, R15, R12 ;  /* 0x0000000c0f0d7221 */ /* 0x004fcc0000000000 */
[----:B------:R-:W2:Y:S02]  /*197c0*/  ATOM.E.CAST.SPIN PT, R13, [R10], R12, R13 ;  /* 0x0000000c0a0d738b */ /* 0x000ea400019e010d */
[----:B--2---:R-:W-:-:S13]  /*197d0*/  ISETP.EQ.U32.AND P0, PT, R13, 0x1, PT ;  /* 0x000000010d00780c */ /* 0x004fda0003f02070 */
[----:B------:R-:W-:Y:S05]  /*197e0*/  @!P0 BRA `(.L_x_726) ;  /* 0xfffffffc00ec8947 */ /* 0x000fea000383ffff */
[----:B------:R-:W-:Y:S05]  /*197f0*/  BRA `(.L_x_722) ;  /* 0x00000000000c7947 */ /* 0x000fea0003800000 */
.L_x_725:
[----:B------:R-:W2:Y:S02]  /*19800*/  LD.E R12, desc[UR8][R10.64] ;  /* 0x000000080a0c7980 */ /* 0x000ea4000c101900 */
[----:B--2---:R-:W-:-:S05]  /*19810*/  FADD R13, R15, R12 ;  /* 0x0000000c0f0d7221 */ /* 0x004fca0000000000 */
[----:B------:R1:W-:Y:S02]  /*19820*/  ST.E desc[UR8][R10.64], R13 ;  /* 0x0000000d0a007985 */ /* 0x0003e4000c101908 */
.L_x_722:
[----:B------:R-:W-:Y:S05]  /*19830*/  BSYNC.RECONVERGENT B0 ;  /* 0x0000000000007941 */ /* 0x000fea0003800200 */
.L_x_721:
[----:B-1----:R-:W-:-:S05]  /*19840*/  IMAD.WIDE R10, R5, 0x4, R26 ;  /* 0x00000004050a7825 */ /* 0x002fca00078e021a */
[----:B------:R1:W-:Y:S01]  /*19850*/  ATOM.E.ADD.F32.FTZ.RN.STRONG.GPU P0, RZ, desc[UR8][R10.64], R17 ;  /* 0x800000110aff79a2 */ /* 0x0003e2000c10f308 */
[----:B------:R-:W-:Y:S04]  /*19860*/  BSSY.RECONVERGENT B0, `(.L_x_727) ;  /* 0x0000015000007945 */ /* 0x000fe80003800200 */
[----:B-1----:R-:W-:Y:S05]  /*19870*/  @P0 BRA `(.L_x_728) ;  /* 0x00000000004c0947 */ /* 0x002fea0003800000 */
[----:B------:R-:W1:Y:S02]  /*19880*/  QSPC.E.S P0, RZ, [R10] ;  /* 0x000000000aff73aa */ /* 0x000e640000000500 */
[----:B-1----:R-:W-:Y:S05]  /*19890*/  @!P0 BRA `(.L_x_729) ;  /* 0x0000000000188947 */ /* 0x002fea0003800000 */
[----:B------:R-:W-:-:S07]  /*198a0*/  MOV R5, R10 ;  /* 0x0000000a00057202 */ /* 0x000fce0000000f00 */
.L_x_730:
[----:B------:R-:W1:Y:S02]  /*198b0*/  LDS R10, [R5] ;  /* 0x00000000050a7984 */ /* 0x000e640000000800 */
[----:B-1----:R-:W-:-:S05]  /*198c0*/  FADD R11, R17, R10 ;  /* 0x0000000a110b7221 */ /* 0x002fca0000000000 */
[----:B------:R-:W1:Y:S02]  /*198d0*/  ATOMS.CAST.SPIN P0, [R5], R10, R11 ;  /* 0x0000000a0500758d */ /* 0x000e64000180000b */
[----:B-1----:R-:W-:Y:S05]  /*198e0*/  @!P0 BRA `(.L_x_730) ;  /* 0xfffffffc00f08947 */ /* 0x002fea000383ffff */
[----:B------:R-:W-:Y:S05]  /*198f0*/  BRA `(.L_x_728) ;  /* 0x00000000002c7947 */ /* 0x000fea0003800000 */
.L_x_729:
[----:B------:R-:W1:Y:S02]  /*19900*/  QSPC.E.D P0, RZ, [R10] ;  /* 0x000000000aff73aa */ /* 0x000e640000000700 */
[----:B-1----:R-:W-:Y:S05]  /*19910*/  @!P0 BRA `(.L_x_731) ;  /* 0x0000000000188947 */ /* 0x002fea0003800000 */
.L_x_732:
[----:B------:R-:W2:Y:S02]  /*19920*/  LD.E R12, [R10] ;  /* 0x000000000a0c7980 */ /* 0x000ea40000100900 */
[----:B--2---:R-:W-:-:S06]  /*19930*/  FADD R13, R17, R12 ;  /* 0x0000000c110d7221 */ /* 0x004fcc0000000000 */
[----:B------:R-:W2:Y:S02]  /*19940*/  ATOM.E.CAST.SPIN PT, R13, [R10], R12, R13 ;  /* 0x0000000c0a0d738b */ /* 0x000ea400019e010d */
[----:B--2---:R-:W-:-:S13]  /*19950*/  ISETP.EQ.U32.AND P0, PT, R13, 0x1, PT ;  /* 0x000000010d00780c */ /* 0x004fda0003f02070 */
[----:B------:R-:W-:Y:S05]  /*19960*/  @!P0 BRA `(.L_x_732) ;  /* 0xfffffffc00ec8947 */ /* 0x000fea000383ffff */
[----:B------:R-:W-:Y:S05]  /*19970*/  BRA `(.L_x_728) ;  /* 0x00000000000c7947 */ /* 0x000fea0003800000 */
.L_x_731:
[----:B------:R-:W2:Y:S02]  /*19980*/  LD.E R12, desc[UR8][R10.64] ;  /* 0x000000080a0c7980 */ /* 0x000ea4000c101900 */
[----:B--2---:R-:W-:-:S05]  /*19990*/  FADD R5, R17, R12 ;  /* 0x0000000c11057221 */ /* 0x004fca0000000000 */
[----:B------:R1:W-:Y:S02]  /*199a0*/  ST.E desc[UR8][R10.64], R5 ;  /* 0x000000050a007985 */ /* 0x0003e4000c101908 */
.L_x_728:
[----:B------:R-:W-:Y:S05]  /*199b0*/  BSYNC.RECONVERGENT B0 ;  /* 0x0000000000007941 */ /* 0x000fea0003800200 */
.L_x_727:
        /* <DEDUP_REMOVED lines=10> */
.L_x_736:
[----:B------:R-:W1:Y:S02]  /*19a60*/  LDS R10, [R5] ;  /* 0x00000000050a7984 */ /* 0x000e640000000800 */
[----:B-1----:R-:W-:-:S05]  /*19a70*/  FADD R11, R15, R10 ;  /* 0x0000000a0f0b7221 */ /* 0x002fca0000000000 */
[----:B------:R-:W1:Y:S02]  /*19a80*/  ATOMS.CAST.SPIN P0, [R5], R10, R11 ;  /* 0x0000000a0500758d */ /* 0x000e64000180000b */
[----:B-1----:R-:W-:Y:S05]  /*19a90*/  @!P0 BRA `(.L_x_736) ;  /* 0xfffffffc00f08947 */ /* 0x002fea000383ffff */
[----:B------:R-:W-:Y:S05]  /*19aa0*/  BRA `(.L_x_734) ;  /* 0x00000000002c7947 */ /* 0x000fea0003800000 */
.L_x_735:
[----:B------:R-:W1:Y:S02]  /*19ab0*/  QSPC.E.D P0, RZ, [R10] ;  /* 0x000000000aff73aa */ /* 0x000e640000000700 */
[----:B-1----:R-:W-:Y:S05]  /*19ac0*/  @!P0 BRA `(.L_x_737) ;  /* 0x0000000000188947 */ /* 0x002fea0003800000 */
.L_x_738:
[----:B------:R-:W2:Y:S02]  /*19ad0*/  LD.E R12, [R10] ;  /* 0x000000000a0c7980 */ /* 0x000ea40000100900 */
[----:B--2---:R-:W-:-:S06]  /*19ae0*/  FADD R13, R15, R12 ;  /* 0x0000000c0f0d7221 */ /* 0x004fcc0000000000 */
[----:B------:R-:W2:Y:S02]  /*19af0*/  ATOM.E.CAST.SPIN PT, R13, [R10], R12, R13 ;  /* 0x0000000c0a0d738b */ /* 0x000ea400019e010d */
[----:B--2---:R-:W-:-:S13]  /*19b00*/  ISETP.EQ.U32.AND P0, PT, R13, 0x1, PT ;  /* 0x000000010d00780c */ /* 0x004fda0003f02070 */
[----:B------:R-:W-:Y:S05]  /*19b10*/  @!P0 BRA `(.L_x_738) ;  /* 0xfffffffc00ec8947 */ /* 0x000fea000383ffff */
[----:B------:R-:W-:Y:S05]  /*19b20*/  BRA `(.L_x_734) ;  /* 0x00000000000c7947 */ /* 0x000fea0003800000 */
.L_x_737:
[----:B------:R-:W2:Y:S02]  /*19b30*/  LD.E R5, desc[UR8][R10.64] ;  /* 0x000000080a057980 */ /* 0x000ea4000c101900 */
[----:B--2---:R-:W-:-:S05]  /*19b40*/  FADD R5, R15, R5 ;  /* 0x000000050f057221 */ /* 0x004fca0000000000 */
[----:B------:R1:W-:Y:S02]  /*19b50*/  ST.E desc[UR8][R10.64], R5 ;  /* 0x000000050a007985 */ /* 0x0003e4000c101908 */
.L_x_734:
[----:B------:R-:W-:Y:S05]  /*19b60*/  BSYNC.RECONVERGENT B0 ;  /* 0x0000000000007941 */ /* 0x000fea0003800200 */
.L_x_733:
[----:B-1----:R-:W-:-:S05]  /*19b70*/  IMAD.WIDE R10, R2, 0x4, R26 ;  /* 0x00000004020a7825 */ /* 0x002fca00078e021a */
[----:B------:R1:W-:Y:S01]  /*19b80*/  ATOM.E.ADD.F32.FTZ.RN.STRONG.GPU P0, RZ, desc[UR8][R10.64], R17 ;  /* 0x800000110aff79a2 */ /* 0x0003e2000c10f308 */
[----:B------:R-:W-:Y:S04]  /*19b90*/  BSSY.RECONVERGENT B0, `(.L_x_739) ;  /* 0x0000015000007945 */ /* 0x000fe80003800200 */
[----:B-1----:R-:W-:Y:S05]  /*19ba0*/  @P0 BRA `(.L_x_740) ;  /* 0x00000000004c0947 */ /* 0x002fea0003800000 */
[----:B------:R-:W1:Y:S02]  /*19bb0*/  QSPC.E.S P0, RZ, [R10] ;  /* 0x000000000aff73aa */ /* 0x000e640000000500 */
[----:B-1----:R-:W-:Y:S05]  /*19bc0*/  @!P0 BRA `(.L_x_741) ;  /* 0x0000000000188947 */ /* 0x002fea0003800000 */
[----:B------:R-:W-:-:S07]  /*19bd0*/  MOV R2, R10 ;  /* 0x0000000a00027202 */ /* 0x000fce0000000f00 */
.L_x_742:
[----:B------:R-:W1:Y:S02]  /*19be0*/  LDS R10, [R2] ;  /* 0x00000000020a7984 */ /* 0x000e640000000800 */
[----:B-1----:R-:W-:-:S05]  /*19bf0*/  FADD R11, R17, R10 ;  /* 0x0000000a110b7221 */ /* 0x002fca0000000000 */
[----:B------:R-:W1:Y:S02]  /*19c00*/  ATOMS.CAST.SPIN P0, [R2], R10, R11 ;  /* 0x0000000a0200758d */ /* 0x000e64000180000b */
[----:B-1----:R-:W-:Y:S05]  /*19c10*/  @!P0 BRA `(.L_x_742) ;  /* 0xfffffffc00f08947 */ /* 0x002fea000383ffff */
[----:B------:R-:W-:Y:S05]  /*19c20*/  BRA `(.L_x_740) ;  /* 0x00000000002c7947 */ /* 0x000fea0003800000 */
.L_x_741:
[----:B------:R-:W1:Y:S02]  /*19c30*/  QSPC.E.D P0, RZ, [R10] ;  /* 0x000000000aff73aa */ /* 0x000e640000000700 */
[----:B-1----:R-:W-:Y:S05]  /*19c40*/  @!P0 BRA `(.L_x_743) ;  /* 0x0000000000188947 */ /* 0x002fea0003800000 */
.L_x_744:
[----:B------:R-:W2:Y:S02]  /*19c50*/  LD.E R12, [R10] ;  /* 0x000000000a0c7980 */ /* 0x000ea40000100900 */
[----:B--2---:R-:W-:-:S06]  /*19c60*/  FADD R13, R17, R12 ;  /* 0x0000000c110d7221 */ /* 0x004fcc0000000000 */
[----:B------:R-:W2:Y:S02]  /*19c70*/  ATOM.E.CAST.SPIN PT, R13, [R10], R12, R13 ;  /* 0x0000000c0a0d738b */ /* 0x000ea400019e010d */
[----:B--2---:R-:W-:-:S13]  /*19c80*/  ISETP.EQ.U32.AND P0, PT, R13, 0x1, PT ;  /* 0x000000010d00780c */ /* 0x004fda0003f02070 */
[----:B------:R-:W-:Y:S05]  /*19c90*/  @!P0 BRA `(.L_x_744) ;  /* 0xfffffffc00ec8947 */ /* 0x000fea000383ffff */
[----:B------:R-:W-:Y:S05]  /*19ca0*/  BRA `(.L_x_740) ;  /* 0x00000000000c7947 */ /* 0x000fea0003800000 */
.L_x_743:
[----:B------:R-:W2:Y:S02]  /*19cb0*/  LD.E R2, desc[UR8][R10.64] ;  /* 0x000000080a027980 */ /* 0x000ea4000c101900 */
[----:B--2---:R-:W-:-:S05]  /*19cc0*/  FADD R5, R17, R2 ;  /* 0x0000000211057221 */ /* 0x004fca0000000000 */
[----:B------:R1:W-:Y:S02]  /*19cd0*/  ST.E desc[UR8][R10.64], R5 ;  /* 0x000000050a007985 */ /* 0x0003e4000c101908 */
.L_x_740:
[----:B------:R-:W-:Y:S05]  /*19ce0*/  BSYNC.RECONVERGENT B0 ;  /* 0x0000000000007941 */ /* 0x000fea0003800200 */
.L_x_739:
[----:B------:R-:W2:Y:S01]  /*19cf0*/  LDL.LU R2, [R1+0x78] ;  /* 0x0000780001027983 */ /* 0x000ea20000300800 */
[----:B-1----:R-:W-:-:S04]  /*19d00*/  IMAD.WIDE R10, R0, 0x4, R6 ;  /* 0x00000004000a7825 */ /* 0x002fc800078e0206 */
        /* <DEDUP_REMOVED lines=8> */
.L_x_748:
[----:B------:R-:W1:Y:S02]  /*19d90*/  LDS R10, [R2] ;  /* 0x00000000020a7984 */ /* 0x000e640000000800 */
[----:B-1----:R-:W-:-:S05]  /*19da0*/  FADD R11, R5, R10 ;  /* 0x0000000a050b7221 */ /* 0x002fca0000000000 */
[----:B------:R-:W1:Y:S02]  /*19db0*/  ATOMS.CAST.SPIN P0, [R2], R10, R11 ;  /* 0x0000000a0200758d */ /* 0x000e64000180000b */
[----:B-1----:R-:W-:Y:S05]  /*19dc0*/  @!P0 BRA `(.L_x_748) ;  /* 0xfffffffc00f08947 */ /* 0x002fea000383ffff */
[----:B------:R-:W-:Y:S05]  /*19dd0*/  BRA `(.L_x_746) ;  /* 0x00000000002c7947 */ /* 0x000fea0003800000 */
.L_x_747:
[----:B------:R-:W1:Y:S02]  /*19de0*/  QSPC.E.D P0, RZ, [R10] ;  /* 0x000000000aff73aa */ /* 0x000e640000000700 */
[----:B-1----:R-:W-:Y:S05]  /*19df0*/  @!P0 BRA `(.L_x_749) ;  /* 0x0000000000188947 */ /* 0x002fea0003800000 */
.L_x_750:
[----:B------:R-:W2:Y:S02]  /*19e00*/  LD.E R12, [R10] ;  /* 0x000000000a0c7980 */ /* 0x000ea40000100900 */
[----:B--2---:R-:W-:-:S06]  /*19e10*/  FADD R13, R5, R12 ;  /* 0x0000000c050d7221 */ /* 0x004fcc0000000000 */
[----:B------:R-:W2:Y:S02]  /*19e20*/  ATOM.E.CAST.SPIN PT, R13, [R10], R12, R13 ;  /* 0x0000000c0a0d738b */ /* 0x000ea400019e010d */
[----:B--2---:R-:W-:-:S13]  /*19e30*/  ISETP.EQ.U32.AND P0, PT, R13, 0x1, PT ;  /* 0x000000010d00780c */ /* 0x004fda0003f02070 */
[----:B------:R-:W-:Y:S05]  /*19e40*/  @!P0 BRA `(.L_x_750) ;  /* 0xfffffffc00ec8947 */ /* 0x000fea000383ffff */
[----:B------:R-:W-:Y:S05]  /*19e50*/  BRA `(.L_x_746) ;  /* 0x00000000000c7947 */ /* 0x000fea0003800000 */
.L_x_749:
[----:B------:R-:W2:Y:S02]  /*19e60*/  LD.E R2, desc[UR8][R10.64] ;  /* 0x000000080a027980 */ /* 0x000ea4000c101900 */
[----:B--2---:R-:W-:-:S05]  /*19e70*/  FADD R5, R5, R2 ;  /* 0x0000000205057221 */ /* 0x004fca0000000000 */
[----:B------:R1:W-:Y:S02]  /*19e80*/  ST.E desc[UR8][R10.64], R5 ;  /* 0x000000050a007985 */ /* 0x0003e4000c101908 */
.L_x_746:
[----:B------:R-:W-:Y:S05]  /*19e90*/  BSYNC.RECONVERGENT B0 ;  /* 0x0000000000007941 */ /* 0x000fea0003800200 */
.L_x_745:
[----:B-1----:R-:W-:-:S05]  /*19ea0*/  IMAD.WIDE R10, R0, 0x4, R26 ;  /* 0x00000004000a7825 */ /* 0x002fca00078e021a */
[----:B------:R1:W-:Y:S01]  /*19eb0*/  ATOM.E.ADD.F32.FTZ.RN.STRONG.GPU P0, RZ, desc[UR8][R10.64], R17 ;  /* 0x800000110aff79a2 */ /* 0x0003e2000c10f308 */
[----:B------:R-:W-:Y:S04]  /*19ec0*/  BSSY.RECONVERGENT B0, `(.L_x_751) ;  /* 0x0000015000007945 */ /* 0x000fe80003800200 */
[----:B-1----:R-:W-:Y:S05]  /*19ed0*/  @P0 BRA `(.L_x_752) ;  /* 0x00000000004c0947 */ /* 0x002fea0003800000 */
[----:B------:R-:W1:Y:S02]  /*19ee0*/  QSPC.E.S P0, RZ, [R10] ;  /* 0x000000000aff73aa */ /* 0x000e640000000500 */
[----:B-1----:R-:W-:Y:S05]  /*19ef0*/  @!P0 BRA `(.L_x_753) ;  /* 0x0000000000188947 */ /* 0x002fea0003800000 */
[----:B------:R-:W-:-:S07]  /*19f00*/  MOV R0, R10 ;  /* 0x0000000a00007202 */ /* 0x000fce0000000f00 */
.L_x_754:
[----:B------:R-:W1:Y:S02]  /*19f10*/  LDS R10, [R0] ;  /* 0x00000000000a7984 */ /* 0x000e640000000800 */
[----:B-1----:R-:W-:-:S05]  /*19f20*/  FADD R11, R17, R10 ;  /* 0x0000000a110b7221 */ /* 0x002fca0000000000 */
[----:B------:R-:W1:Y:S02]  /*19f30*/  ATOMS.CAST.SPIN P0, [R0], R10, R11 ;  /* 0x0000000a0000758d */ /* 0x000e64000180000b */
[----:B-1----:R-:W-:Y:S05]  /*19f40*/  @!P0 BRA `(.L_x_754) ;  /* 0xfffffffc00f08947 */ /* 0x002fea000383ffff */
[----:B------:R-:W-:Y:S05]  /*19f50*/  BRA `(.L_x_752) ;  /* 0x00000000002c7947 */ /* 0x000fea0003800000 */
.L_x_753:
[----:B------:R-:W1:Y:S02]  /*19f60*/  QSPC.E.D P0, RZ, [R10] ;  /* 0x000000000aff73aa */ /* 0x000e640000000700 */
[----:B-1----:R-:W-:Y:S05]  /*19f70*/  @!P0 BRA `(.L_x_755) ;  /* 0x0000000000188947 */ /* 0x002fea0003800000 */
.L_x_756:
[----:B------:R-:W2:Y:S02]  /*19f80*/  LD.E R12, [R10] ;  /* 0x000000000a0c7980 */ /* 0x000ea40000100900 */
[----:B--2---:R-:W-:-:S06]  /*19f90*/  FADD R13, R17, R12 ;  /* 0x0000000c110d7221 */ /* 0x004fcc0000000000 */
[----:B------:R-:W2:Y:S02]  /*19fa0*/  ATOM.E.CAST.SPIN PT, R13, [R10], R12, R13 ;  /* 0x0000000c0a0d738b */ /* 0x000ea400019e010d */
[----:B--2---:R-:W-:-:S13]  /*19fb0*/  ISETP.EQ.U32.AND P0, PT, R13, 0x1, PT ;  /* 0x000000010d00780c */ /* 0x004fda0003f02070 */
[----:B------:R-:W-:Y:S05]  /*19fc0*/  @!P0 BRA `(.L_x_756) ;  /* 0xfffffffc00ec8947 */ /* 0x000fea000383ffff */
[----:B------:R-:W-:Y:S05]  /*19fd0*/  BRA `(.L_x_752) ;  /* 0x00000000000c7947 */ /* 0x000fea0003800000 */
.L_x_755:
[----:B------:R-:W2:Y:S02]  /*19fe0*/  LD.E R0, desc[UR8][R10.64] ;  /* 0x000000080a007980 */ /* 0x000ea4000c101900 */
[----:B--2---:R-:W-:-:S05]  /*19ff0*/  FADD R5, R17, R0 ;  /* 0x0000000011057221 */ /* 0x004fca0000000000 */
[----:B------:R1:W-:Y:S02]  /*1a000*/  ST.E desc[UR8][R10.64], R5 ;  /* 0x000000050a007985 */ /* 0x0003e4000c101908 */
.L_x_752:
[----:B------:R-:W-:Y:S05]  /*1a010*/  BSYNC.RECONVERGENT B0 ;  /* 0x0000000000007941 */ /* 0x000fea0003800200 */
.L_x_751:
        /* <DEDUP_REMOVED lines=10> */
.L_x_760:
[----:B------:R-:W1:Y:S02]  /*1a0c0*/  LDS R10, [R0] ;  /* 0x00000000000a7984 */ /* 0x000e640000000800 */
[----:B-1----:R-:W-:-:S05]  /*1a0d0*/  FADD R11, R5, R10 ;  /* 0x0000000a050b7221 */ /* 0x002fca0000000000 */
[----:B------:R-:W1:Y:S02]  /*1a0e0*/  ATOMS.CAST.SPIN P0, [R0], R10, R11 ;  /* 0x0000000a0000758d */ /* 0x000e64000180000b */
[----:B-1----:R-:W-:Y:S05]  /*1a0f0*/  @!P0 BRA `(.L_x_760) ;  /* 0xfffffffc00f08947 */ /* 0x002fea000383ffff */
[----:B------:R-:W-:Y:S05]  /*1a100*/  BRA `(.L_x_758) ;  /* 0x00000000002c7947 */ /* 0x000fea0003800000 */
.L_x_759:
[----:B------:R-:W1:Y:S02]  /*1a110*/  QSPC.E.D P0, RZ, [R10] ;  /* 0x000000000aff73aa */ /* 0x000e640000000700 */
[----:B-1----:R-:W-:Y:S05]  /*1a120*/  @!P0 BRA `(.L_x_761) ;  /* 0x0000000000188947 */ /* 0x002fea0003800000 */
.L_x_762:
[----:B------:R-:W2:Y:S02]  /*1a130*/  LD.E R12, [R10] ;  /* 0x000000000a0c7980 */ /* 0x000ea40000100900 */
[----:B--2---:R-:W-:-:S06]  /*1a140*/  FADD R13, R5, R12 ;  /* 0x0000000c050d7221 */ /* 0x004fcc0000000000 */
[----:B------:R-:W2:Y:S02]  /*1a150*/  ATOM.E.CAST.SPIN PT, R13, [R10], R12, R13 ;  /* 0x0000000c0a0d738b */ /* 0x000ea400019e010d */
[----:B--2---:R-:W-:-:S13]  /*1a160*/  ISETP.EQ.U32.AND P0, PT, R13, 0x1, PT ;  /* 0x000000010d00780c */ /* 0x004fda0003f02070 */
[----:B------:R-:W-:Y:S05]  /*1a170*/  @!P0 BRA `(.L_x_762) ;  /* 0xfffffffc00ec8947 */ /* 0x000fea000383ffff */
[----:B------:R-:W-:Y:S05]  /*1a180*/  BRA `(.L_x_758) ;  /* 0x00000000000c7947 */ /* 0x000fea0003800000 */
.L_x_761:
[----:B------:R-:W2:Y:S02]  /*1a190*/  LD.E R0, desc[UR8][R10.64] ;  /* 0x000000080a007980 */ /* 0x000ea4000c101900 */
[----:B--2---:R-:W-:-:S05]  /*1a1a0*/  FADD R5, R5, R0 ;  /* 0x0000000005057221 */ /* 0x004fca0000000000 */
[----:B------:R1:W-:Y:S02]  /*1a1b0*/  ST.E desc[UR8][R10.64], R5 ;  /* 0x000000050a007985 */ /* 0x0003e4000c101908 */
.L_x_758:
[----:B------:R-:W-:Y:S05]  /*1a1c0*/  BSYNC.RECONVERGENT B0 ;  /* 0x0000000000007941 */ /* 0x000fea0003800200 */
.L_x_757:
[----:B-1----:R-:W-:-:S05]  /*1a1d0*/  IMAD.WIDE R4, R4, 0x4, R26 ;  /* 0x0000000404047825 */ /* 0x002fca00078e021a */
[----:B------:R1:W-:Y:S01]  /*1a1e0*/  ATOM.E.ADD.F32.FTZ.RN.STRONG.GPU P0, RZ, desc[UR8][R4.64], R17 ;  /* 0x8000001104ff79a2 */ /* 0x0003e2000c10f308 */
[----:B------:R-:W-:Y:S04]  /*1a1f0*/  BSSY.RECONVERGENT B0, `(.L_x_763) ;  /* 0x0000015000007945 */ /* 0x000fe80003800200 */
[----:B-1----:R-:W-:Y:S05]  /*1a200*/  @P0 BRA `(.L_x_764) ;  /* 0x00000000004c0947 */ /* 0x002fea0003800000 */
[----:B------:R-:W1:Y:S02]  /*1a210*/  QSPC.E.S P0, RZ, [R4] ;  /* 0x0000000004ff73aa */ /* 0x000e640000000500 */
[----:B-1----:R-:W-:Y:S05]  /*1a220*/  @!P0 BRA `(.L_x_765) ;  /* 0x0000000000188947 */ /* 0x002fea0003800000 */
[----:B------:R-:W-:-:S07]  /*1a230*/  MOV R0, R4 ;  /* 0x0000000400007202 */ /* 0x000fce0000000f00 */
.L_x_766:
[----:B------:R-:W1:Y:S02]  /*1a240*/  LDS R4, [R0] ;  /* 0x0000000000047984 */ /* 0x000e640000000800 */
[----:B-1----:R-:W-:-:S05]  /*1a250*/  FADD R5, R17, R4 ;  /* 0x0000000411057221 */ /* 0x002fca0000000000 */
[----:B------:R-:W1:Y:S02]  /*1a260*/  ATOMS.CAST.SPIN P0, [R0], R4, R5 ;  /* 0x000000040000758d */ /* 0x000e640001800005 */
[----:B-1----:R-:W-:Y:S05]  /*1a270*/  @!P0 BRA `(.L_x_766) ;  /* 0xfffffffc00f08947 */ /* 0x002fea000383ffff */
[----:B------:R-:W-:Y:S05]  /*1a280*/  BRA `(.L_x_764) ;  /* 0x00000000002c7947 */ /* 0x000fea0003800000 */
.L_x_765:
[----:B------:R-:W1:Y:S02]  /*1a290*/  QSPC.E.D P0, RZ, [R4] ;  /* 0x0000000004ff73aa */ /* 0x000e640000000700 */
[----:B-1----:R-:W-:Y:S05]  /*1a2a0*/  @!P0 BRA `(.L_x_767) ;  /* 0x0000000000188947 */ /* 0x002fea0003800000 */
.L_x_768:
[----:B------:R-:W2:Y:S02]  /*1a2b0*/  LD.E R10, [R4] ;  /* 0x00000000040a7980 */ /* 0x000ea40000100900 */
[----:B--2---:R-:W-:-:S06]  /*1a2c0*/  FADD R11, R17, R10 ;  /* 0x0000000a110b7221 */ /* 0x004fcc0000000000 */
[----:B------:R-:W2:Y:S02]  /*1a2d0*/  ATOM.E.CAST.SPIN PT, R11, [R4], R10, R11 ;  /* 0x0000000a040b738b */ /* 0x000ea400019e010b */
[----:B--2---:R-:W-:-:S13]  /*1a2e0*/  ISETP.EQ.U32.AND P0, PT, R11, 0x1, PT ;  /* 0x000000010b00780c */ /* 0x004fda0003f02070 */
[----:B------:R-:W-:Y:S05]  /*1a2f0*/  @!P0 BRA `(.L_x_768) ;  /* 0xfffffffc00ec8947 */ /* 0x000fea000383ffff */
[----:B------:R-:W-:Y:S05]  /*1a300*/  BRA `(.L_x_764) ;  /* 0x00000000000c7947 */ /* 0x000fea0003800000 */
.L_x_767:
[----:B------:R-:W2:Y:S02]  /*1a310*/  LD.E R0, desc[UR8][R4.64] ;  /* 0x0000000804007980 */ /* 0x000ea4000c101900 */
[----:B--2---:R-:W-:-:S05]  /*1a320*/  FADD R11, R17, R0 ;  /* 0x00000000110b7221 */ /* 0x004fca0000000000 */
[----:B------:R1:W-:Y:S02]  /*1a330*/  ST.E desc[UR8][R4.64], R11 ;  /* 0x0000000b04007985 */ /* 0x0003e4000c101908 */
.L_x_764:
[----:B------:R-:W-:Y:S05]  /*1a340*/  BSYNC.RECONVERGENT B0 ;  /* 0x0000000000007941 */ /* 0x000fea0003800200 */
.L_x_763:
        /* <DEDUP_REMOVED lines=9> */
.L_x_772:
[----:B------:R-:W1:Y:S02]  /*1a3e0*/  LDS R4, [R0] ;  /* 0x0000000000047984 */ /* 0x000e640000000800 */
[----:B-1----:R-:W-:-:S05]  /*1a3f0*/  FADD R5, R41, R4 ;  /* 0x0000000429057221 */ /* 0x002fca0000000000 */
[----:B------:R-:W1:Y:S02]  /*1a400*/  ATOMS.CAST.SPIN P0, [R0], R4, R5 ;  /* 0x000000040000758d */ /* 0x000e640001800005 */
[----:B-1----:R-:W-:Y:S05]  /*1a410*/  @!P0 BRA `(.L_x_772) ;  /* 0xfffffffc00f08947 */ /* 0x002fea000383ffff */
[----:B------:R-:W-:Y:S05]  /*1a420*/  BRA `(.L_x_770) ;  /* 0x00000000002c7947 */ /* 0x000fea0003800000 */
.L_x_771:
[----:B------:R-:W1:Y:S02]  /*1a430*/  QSPC.E.D P0, RZ, [R4] ;  /* 0x0000000004ff73aa */ /* 0x000e640000000700 */
[----:B-1----:R-:W-:Y:S05]  /*1a440*/  @!P0 BRA `(.L_x_773) ;  /* 0x0000000000188947 */ /* 0x002fea0003800000 */
.L_x_774:
[----:B------:R-:W2:Y:S02]  /*1a450*/  LD.E R10, [R4] ;  /* 0x00000000040a7980 */ /* 0x000ea40000100900 */
[----:B--2---:R-:W-:-:S06]  /*1a460*/  FADD R11, R41, R10 ;  /* 0x0000000a290b7221 */ /* 0x004fcc0000000000 */
[----:B------:R-:W2:Y:S02]  /*1a470*/  ATOM.E.CAST.SPIN PT, R11, [R4], R10, R11 ;  /* 0x0000000a040b738b */ /* 0x000ea400019e010b */
[----:B--2---:R-:W-:-:S13]  /*1a480*/  ISETP.EQ.U32.AND P0, PT, R11, 0x1, PT ;  /* 0x000000010b00780c */ /* 0x004fda0003f02070 */
[----:B------:R-:W-:Y:S05]  /*1a490*/  @!P0 BRA `(.L_x_774) ;  /* 0xfffffffc00ec8947 */ /* 0x000fea000383ffff */
[----:B------:R-:W-:Y:S05]  /*1a4a0*/  BRA `(.L_x_770) ;  /* 0x00000000000c7947 */ /* 0x000fea0003800000 */
.L_x_773:
[----:B------:R-:W2:Y:S02]  /*1a4b0*/  LD.E R0, desc[UR8][R4.64] ;  /* 0x0000000804007980 */ /* 0x000ea4000c101900 */
[----:B--2---:R-:W-:-:S05]  /*1a4c0*/  FADD R11, R41, R0 ;  /* 0x00000000290b7221 */ /* 0x004fca0000000000 */
[----:B------:R1:W-:Y:S02]  /*1a4d0*/  ST.E desc[UR8][R4.64], R11 ;  /* 0x0000000b04007985 */ /* 0x0003e4000c101908 */
.L_x_770:
[----:B------:R-:W-:Y:S05]  /*1a4e0*/  BSYNC.RECONVERGENT B0 ;  /* 0x0000000000007941 */ /* 0x000fea0003800200 */
.L_x_769:
[----:B------:R-:W-:-:S05]  /*1a4f0*/  IMAD.WIDE R2, R3, 0x4, R26 ;  /* 0x0000000403027825 */ /* 0x000fca00078e021a */
[----:B------:R2:W-:Y:S01]  /*1a500*/  ATOM.E.ADD.F32.FTZ.RN.STRONG.GPU P0, RZ, desc[UR8][R2.64], R17 ;  /* 0x8000001102ff79a2 */ /* 0x0005e2000c10f308 */
[----:B------:R-:W-:Y:S04]  /*1a510*/  BSSY.RECONVERGENT B0, `(.L_x_775) ;  /* 0x0000015000007945 */ /* 0x000fe80003800200 */
[----:B--2---:R-:W-:Y:S05]  /*1a520*/  @P0 BRA `(.L_x_776) ;  /* 0x00000000004c0947 */ /* 0x004fea0003800000 */
[----:B------:R-:W2:Y:S02]  /*1a530*/  QSPC.E.S P0, RZ, [R2] ;  /* 0x0000000002ff73aa */ /* 0x000ea40000000500 */
[----:B--2---:R-:W-:Y:S05]  /*1a540*/  @!P0 BRA `(.L_x_777) ;  /* 0x0000000000188947 */ /* 0x004fea0003800000 */
[----:B------:R-:W-:-:S07]  /*1a550*/  MOV R0, R2 ;  /* 0x0000000200007202 */ /* 0x000fce0000000f00 */
.L_x_778:
[----:B------:R-:W2:Y:S02]  /*1a560*/  LDS R2, [R0] ;  /* 0x0000000000027984 */ /* 0x000ea40000000800 */
[----:B--2---:R-:W-:-:S05]  /*1a570*/  FADD R3, R17, R2 ;  /* 0x0000000211037221 */ /* 0x004fca0000000000 */
[----:B------:R-:W2:Y:S02]  /*1a580*/  ATOMS.CAST.SPIN P0, [R0], R2, R3 ;  /* 0x000000020000758d */ /* 0x000ea40001800003 */
[----:B--2---:R-:W-:Y:S05]  /*1a590*/  @!P0 BRA `(.L_x_778) ;  /* 0xfffffffc00f08947 */ /* 0x004fea000383ffff */
[----:B------:R-:W-:Y:S05]  /*1a5a0*/  BRA `(.L_x_776) ;  /* 0x00000000002c7947 */ /* 0x000fea0003800000 */
.L_x_777:
[----:B------:R-:W2:Y:S02]  /*1a5b0*/  QSPC.E.D P0, RZ, [R2] ;  /* 0x0000000002ff73aa */ /* 0x000ea40000000700 */
[----:B--2---:R-:W-:Y:S05]  /*1a5c0*/  @!P0 BRA `(.L_x_779) ;  /* 0x0000000000188947 */ /* 0x004fea0003800000 */
.L_x_780:
[----:B-1----:R-:W2:Y:S02]  /*1a5d0*/  LD.E R4, [R2] ;  /* 0x0000000002047980 */ /* 0x002ea40000100900 */
[----:B--2---:R-:W-:-:S06]  /*1a5e0*/  FADD R5, R17, R4 ;  /* 0x0000000411057221 */ /* 0x004fcc0000000000 */
[----:B------:R-:W2:Y:S02]  /*1a5f0*/  ATOM.E.CAST.SPIN PT, R5, [R2], R4, R5 ;  /* 0x000000040205738b */ /* 0x000ea400019e0105 */
[----:B--2---:R-:W-:-:S13]  /*1a600*/  ISETP.EQ.U32.AND P0, PT, R5, 0x1, PT ;  /* 0x000000010500780c */ /* 0x004fda0003f02070 */
[----:B------:R-:W-:Y:S05]  /*1a610*/  @!P0 BRA `(.L_x_780) ;  /* 0xfffffffc00ec8947 */ /* 0x000fea000383ffff */
[----:B------:R-:W-:Y:S05]  /*1a620*/  BRA `(.L_x_776) ;  /* 0x00000000000c7947 */ /* 0x000fea0003800000 */
.L_x_779:
[----:B------:R-:W1:Y:S02]  /*1a630*/  LD.E R0, desc[UR8][R2.64] ;  /* 0x0000000802007980 */ /* 0x000e64000c101900 */
[----:B-1----:R-:W-:-:S05]  /*1a640*/  FADD R5, R17, R0 ;  /* 0x0000000011057221 */ /* 0x002fca0000000000 */
[----:B------:R2:W-:Y:S02]  /*1a650*/  ST.E desc[UR8][R2.64], R5 ;  /* 0x0000000502007985 */ /* 0x0005e4000c101908 */
.L_x_776:
[----:B------:R-:W-:Y:S05]  /*1a660*/  BSYNC.RECONVERGENT B0 ;  /* 0x0000000000007941 */ /* 0x000fea0003800200 */
.L_x_775:
[----:B------:R-:W2:Y:S01]  /*1a670*/  LDL R0, [R1+0x74] ;  /* 0x0000740001007983 */ /* 0x000ea20000100800 */
[----:B------:R-:W-:-:S04]  /*1a680*/  FFMA R37, R37, R9, R8 ;  /* 0x0000000925257223 */ /* 0x000fc80000000008 */
[----:B------:R-:W-:Y:S01]  /*1a690*/  FADD R37, R37, -R8 ;  /* 0x8000000825257221 */ /* 0x000fe20000000000 */
[----:B--2---:R-:W-:-:S05]  /*1a6a0*/  IMAD.WIDE R2, R0, 0x4, R6 ;  /* 0x0000000400027825 */ /* 0x004fca00078e0206 */
[----:B------:R2:W-:Y:S01]  /*1a6b0*/  ATOM.E.ADD.F32.FTZ.RN.STRONG.GPU P0, RZ, desc[UR8][R2.64], R37 ;  /* 0x8000002502ff79a2 */ /* 0x0005e2000c10f308 */
[----:B------:R-:W-:Y:S04]  /*1a6c0*/  BSSY.RECONVERGENT B0, `(.L_x_781) ;  /* 0x0000015000007945 */ /* 0x000fe80003800200 */
[----:B--2---:R-:W-:Y:S05]  /*1a6d0*/  @P0 BRA `(.L_x_782) ;  /* 0x00000000004c0947 */ /* 0x004fea0003800000 */
[----:B------:R-:W2:Y:S02]  /*1a6e0*/  QSPC.E.S P0, RZ, [R2] ;  /* 0x0000000002ff73aa */ /* 0x000ea40000000500 */
[----:B--2---:R-:W-:Y:S05]  /*1a6f0*/  @!P0 BRA `(.L_x_783) ;  /* 0x0000000000188947 */ /* 0x004fea0003800000 */
[----:B------:R-:W-:-:S07]  /*1a700*/  MOV R0, R2 ;  /* 0x0000000200007202 */ /* 0x000fce0000000f00 */
.L_x_784:
[----:B------:R-:W2:Y:S02]  /*1a710*/  LDS R2, [R0] ;  /* 0x0000000000027984 */ /* 0x000ea40000000800 */
[----:B--2---:R-:W-:-:S05]  /*1a720*/  FADD R3, R37, R2 ;  /* 0x0000000225037221 */ /* 0x004fca0000000000 */
[----:B------:R-:W2:Y:S02]  /*1a730*/  ATOMS.CAST.SPIN P0, [R0], R2, R3 ;  /* 0x000000020000758d */ /* 0x000ea40001800003 */
[----:B--2---:R-:W-:Y:S05]  /*1a740*/  @!P0 BRA `(.L_x_784) ;  /* 0xfffffffc00f08947 */ /* 0x004fea000383ffff */
[----:B------:R-:W-:Y:S05]  /*1a750*/  BRA `(.L_x_782) ;  /* 0x00000000002c7947 */ /* 0x000fea0003800000 */
.L_x_783:
[----:B------:R-:W2:Y:S02]  /*1a760*/  QSPC.E.D P0, RZ, [R2] ;  /* 0x0000000002ff73aa */ /* 0x000ea40000000700 */
[----:B--2---:R-:W-:Y:S05]  /*1a770*/  @!P0 BRA `(.L_x_785) ;  /* 0x0000000000188947 */ /* 0x004fea0003800000 */
.L_x_786:
[----:B-1----:R-:W2:Y:S02]  /*1a780*/  LD.E R4, [R2] ;  /* 0x0000000002047980 */ /* 0x002ea40000100900 */
[----:B--2---:R-:W-:-:S06]  /*1a790*/  FADD R5, R37, R4 ;  /* 0x0000000425057221 */ /* 0x004fcc0000000000 */
[----:B------:R-:W2:Y:S02]  /*1a7a0*/  ATOM.E.CAST.SPIN PT, R5, [R2], R4, R5 ;  /* 0x000000040205738b */ /* 0x000ea400019e0105 */
[----:B--2---:R-:W-:-:S13]  /*1a7b0*/  ISETP.EQ.U32.AND P0, PT, R5, 0x1, PT ;  /* 0x000000010500780c */ /* 0x004fda0003f02070 */
[----:B------:R-:W-:Y:S05]  /*1a7c0*/  @!P0 BRA `(.L_x_786) ;  /* 0xfffffffc00ec8947 */ /* 0x000fea000383ffff */
[----:B------:R-:W-:Y:S05]  /*1a7d0*/  BRA `(.L_x_782) ;  /* 0x00000000000c7947 */ /* 0x000fea0003800000 */
.L_x_785:
[----:B------:R-:W1:Y:S02]  /*1a7e0*/  LD.E R0, desc[UR8][R2.64] ;  /* 0x0000000802007980 */ /* 0x000e64000c101900 */
[----:B-1----:R-:W-:-:S05]  /*1a7f0*/  FADD R5, R37, R0 ;  /* 0x0000000025057221 */ /* 0x002fca0000000000 */
[----:B------:R2:W-:Y:S02]  /*1a800*/  ST.E desc[UR8][R2.64], R5 ;  /* 0x0000000502007985 */ /* 0x0005e4000c101908 */
.L_x_782:
[----:B------:R-:W-:Y:S05]  /*1a810*/  BSYNC.RECONVERGENT B0 ;  /* 0x0000000000007941 */ /* 0x000fea0003800200 */
.L_x_781:
[----:B------:R-:W2:Y:S02]  /*1a820*/  LDL.LU R0, [R1+0x74] ;  /* 0x0000740001007983 */ /* 0x000ea40000300800 */
[----:B--2---:R-:W-:-:S05]  /*1a830*/  IMAD.WIDE R2, R0, 0x4, R26 ;  /* 0x0000000400027825 */ /* 0x004fca00078e021a */
[----:B------:R2:W-:Y:S02]  /*1a840*/  ATOM.E.ADD.F32.FTZ.RN.STRONG.GPU P0, RZ, desc[UR8][R2.64], R17 ;  /* 0x8000001102ff79a2 */ /* 0x0005e4000c10f308 */
[----:B--2---:R-:W-:Y:S05]  /*1a850*/  @P0 EXIT ;  /* 0x000000000000094d */ /* 0x004fea0003800000 */
[----:B------:R-:W2:Y:S02]  /*1a860*/  QSPC.E.S P0, RZ, [R2] ;  /* 0x0000000002ff73aa */ /* 0x000ea40000000500 */
[----:B--2---:R-:W-:Y:S05]  /*1a870*/  @!P0 BRA `(.L_x_787) ;  /* 0x0000000000188947 */ /* 0x004fea0003800000 */
[----:B------:R-:W-:-:S07]  /*1a880*/  MOV R0, R2 ;  /* 0x0000000200007202 */ /* 0x000fce0000000f00 */
.L_x_788:
[----:B------:R-:W2:Y:S02]  /*1a890*/  LDS R2, [R0] ;  /* 0x0000000000027984 */ /* 0x000ea40000000800 */
[----:B--2---:R-:W-:-:S05]  /*1a8a0*/  FADD R3, R17, R2 ;  /* 0x0000000211037221 */ /* 0x004fca0000000000 */
[----:B------:R-:W2:Y:S02]  /*1a8b0*/  ATOMS.CAST.SPIN P0, [R0], R2, R3 ;  /* 0x000000020000758d */ /* 0x000ea40001800003 */
[----:B--2---:R-:W-:Y:S05]  /*1a8c0*/  @!P0 BRA `(.L_x_788) ;  /* 0xfffffffc00f08947 */ /* 0x004fea000383ffff */
[----:B------:R-:W-:Y:S05]  /*1a8d0*/  EXIT ;  /* 0x000000000000794d */ /* 0x000fea0003800000 */
.L_x_787:
[----:B------:R-:W2:Y:S02]  /*1a8e0*/  QSPC.E.D P0, RZ, [R2] ;  /* 0x0000000002ff73aa */ /* 0x000ea40000000700 */
[----:B--2---:R-:W-:Y:S05]  /*1a8f0*/  @!P0 BRA `(.L_x_789) ;  /* 0x0000000000188947 */ /* 0x004fea0003800000 */
.L_x_790:
[----:B-1----:R-:W2:Y:S02]  /*1a900*/  LD.E R4, [R2] ;  /* 0x0000000002047980 */ /* 0x002ea40000100900 */
[----:B--2---:R-:W-:-:S06]  /*1a910*/  FADD R5, R17, R4 ;  /* 0x0000000411057221 */ /* 0x004fcc0000000000 */
[----:B------:R-:W2:Y:S02]  /*1a920*/  ATOM.E.CAST.SPIN PT, R5, [R2], R4, R5 ;  /* 0x000000040205738b */ /* 0x000ea400019e0105 */
[----:B--2---:R-:W-:-:S13]  /*1a930*/  ISETP.EQ.U32.AND P0, PT, R5, 0x1, PT ;  /* 0x000000010500780c */ /* 0x004fda0003f02070 */
[----:B------:R-:W-:Y:S05]  /*1a940*/  @!P0 BRA `(.L_x_790) ;  /* 0xfffffffc00ec8947 */ /* 0x000fea000383ffff */
[----:B------:R-:W-:Y:S05]  /*1a950*/  EXIT ;  /* 0x000000000000794d */ /* 0x000fea0003800000 */
.L_x_789:
[----:B------:R-:W2:Y:S02]  /*1a960*/  LD.E R0, desc[UR8][R2.64] ;  /* 0x0000000802007980 */ /* 0x000ea4000c101900 */
[----:B--2---:R-:W-:-:S05]  /*1a970*/  FADD R17, R17, R0 ;  /* 0x0000000011117221 */ /* 0x004fca0000000000 */
[----:B------:R-:W-:Y:S01]  /*1a980*/  ST.E desc[UR8][R2.64], R17 ;  /* 0x0000001102007985 */ /* 0x000fe2000c101908 */
[----:B------:R-:W-:Y:S05]  /*1a990*/  EXIT ;  /* 0x000000000000794d */ /* 0x000fea0003800000 */
.L_x_7:
        /* <DEDUP_REMOVED lines=8> */
[----:B------:R-:W4:Y:S01]  /*1aa20*/  LDG.E.CONSTANT R13, desc[UR8][R12.64] ;  /* 0x000000080c0d7981 */ /* 0x000f22000c1e9900 */
[----:B------:R-:W-:-:S03]  /*1aa30*/  IMAD.WIDE R18, R8, 0x4, R14 ;  /* 0x0000000408127825 */ /* 0x000fc600078e020e */
[----:B------:R-:W4:Y:S01]  /*1aa40*/  LDG.E.CONSTANT R14, desc[UR8][R14.64] ;  /* 0x000000080e0e7981 */ /* 0x000f22000c1e9900 */
[----:B------:R-:W-:-:S03]  /*1aa50*/  IMAD.WIDE R20, R8, 0x4, R18 ;  /* 0x0000000408147825 */ /* 0x000fc600078e0212 */
[----:B------:R-:W4:Y:S04]  /*1aa60*/  LDG.E.CONSTANT R19, desc[UR8][R18.64] ;  /* 0x0000000812137981 */ /* 0x000f28000c1e9900 */
[----:B------:R-:W4:Y:S01]  /*1aa70*/  LDG.E.CONSTANT R21, desc[UR8][R20.64] ;  /* 0x0000000814157981 */ /* 0x000f22000c1e9900 */
[----:B------:R-:W-:Y:S01]  /*1aa80*/  BSSY B3, `(.L_x_791) ;  /* 0x0000015000037945 */ /* 0x000fe20003800000 */
        /* <DEDUP_REMOVED lines=16> */
[----:B------:R-:W-:-:S07]  /*1ab90*/  FADD R36, R0, R21 ;  /* 0x0000001500247221 */ /* 0x000fce0000000000 */
[----:B------:R-:W-:Y:S05]  /*1aba0*/  WARPSYNC.COLLECTIVE R43, `(.L_x_792) ;  /* 0x000000002b087348 */ /* 0x000fea0003c00000 */
[----:B------:R-:W-:Y:S01]  /*1abb0*/  NOP ;  /* 0x0000000000007918 */ /* 0x000fe20000000000 */
[----:B------:R-:W-:Y:S05]  /*1abc0*/  ENDCOLLECTIVE ;  /* 0x000000000000791b */ /* 0x000fea0003800000 */
.L_x_792:
[----:B------:R-:W-:Y:S05]  /*1abd0*/  BSYNC B3 ;  /* 0x0000000000037941 */ /* 0x000fea0003800000 */
.L_x_791:
[----:B------:R-:W-:Y:S01]  /*1abe0*/  HFMA2 R25, -RZ, RZ, 0, 5.9604644775390625e-08 ;  /* 0x00000001ff197431 */ /* 0x000fe200000001ff */
[----:B------:R-:W-:Y:S01]  /*1abf0*/  BSSY B3, `(.L_x_793) ;  /* 0x0000005000037945 */ /* 0x000fe20003800000 */
[----:B------:R-:W-:-:S07]  /*1ac00*/  MOV R18, 0x181f ;  /* 0x0000181f00127802 */ /* 0x000fce0000000f00 */
[----:B------:R-:W-:Y:S05]  /*1ac10*/  WARPSYNC.COLLECTIVE R43, `(.L_x_794) ;  /* 0x000000002b087348 */ /* 0x000fea0003c00000 */
[----:B------:R0:W1:Y:S02]  /*1ac20*/  SHFL.BFLY P6, R18, R36, R25, R18 ;  /* 0x0c00001924127389 */ /* 0x00006400000c0012 */
[----:B01----:R-:W-:Y:S05]  /*1ac30*/  ENDCOLLECTIVE ;  /* 0x000000000000791b */ /* 0x003fea0003800000 */
.L_x_794:
[----:B------:R-:W-:Y:S05]  /*1ac40*/  BSYNC B3 ;  /* 0x0000000000037941 */ /* 0x000fea0003800000 */
.L_x_793:
[----:B------:R-:W-:Y:S01]  /*1ac50*/  FADD R0, R36, R18 ;  /* 0x0000001224007221 */ /* 0x000fe20000000000 */
[----:B------:R-:W-:Y:S01]  /*1ac60*/  HFMA2 R25, -RZ, RZ, 0, 1.1920928955078125e-07 ;  /* 0x00000002ff197431 */ /* 0x000fe200000001ff */
[----:B------:R-:W-:Y:S01]  /*1ac70*/  BSSY B3, `(.L_x_795) ;  /* 0x0000006000037945 */ /* 0x000fe20003800000 */
[----:B------:R-:W-:Y:S02]  /*1ac80*/  MOV R18, 0x181f ;  /* 0x0000181f00127802 */ /* 0x000fe40000000f00 */
[----:B------:R-:W-:-:S07]  /*1ac90*/  MOV R36, R0 ;  /* 0x0000000000247202 */ /* 0x000fce0000000f00 */
[----:B------:R-:W-:Y:S05]  /*1aca0*/  WARPSYNC.COLLECTIVE R43, `(.L_x_796) ;  /* 0x000000002b087348 */ /* 0x000fea0003c00000 */
[----:B------:R0:W1:Y:S02]  /*1acb0*/  SHFL.BFLY P6, R18, R36, R25, R18 ;  /* 0x0c00001924127389 */ /* 0x00006400000c0012 */
[----:B01----:R-:W-:Y:S05]  /*1acc0*/  ENDCOLLECTIVE ;  /* 0x000000000000791b */ /* 0x003fea0003800000 */
.L_x_796:
[----:B------:R-:W-:Y:S05]  /*1acd0*/  BSYNC B3 ;  /* 0x0000000000037941 */ /* 0x000fea0003800000 */
.L_x_795:
[----:B------:R-:W-:Y:S01]  /*1ace0*/  FADD R2, R0, R18 ;  /* 0x0000001200027221 */ /* 0x000fe20000000000 */
[----:B------:R-:W-:Y:S01]  /*1acf0*/  HFMA2 R25, -RZ, RZ, 0, 2.384185791015625e-07 ;  /* 0x00000004ff197431 */ /* 0x000fe200000001ff */
[----:B------:R-:W-:Y:S01]  /*1ad00*/  BSSY B3, `(.L_x_797) ;  /* 0x0000006000037945 */ /* 0x000fe20003800000 */
[----:B------:R-:W-:Y:S02]  /*1ad10*/  MOV R18, 0x181f ;  /* 0x0000181f00127802 */ /* 0x000fe40000000f00 */
[----:B------:R-:W-:-:S07]  /*1ad20*/  MOV R36, R2 ;  /* 0x0000000200247202 */ /* 0x000fce0000000f00 */
[----:B------:R-:W-:Y:S05]  /*1ad30*/  WARPSYNC.COLLECTIVE R43, `(.L_x_798) ;  /* 0x000000002b087348 */ /* 0x000fea0003c00000 */
[----:B------:R0:W1:Y:S02]  /*1ad40*/  SHFL.BFLY P6, R18, R36, R25, R18 ;  /* 0x0c00001924127389 */ /* 0x00006400000c0012 */
[----:B01----:R-:W-:Y:S05]  /*1ad50*/  ENDCOLLECTIVE ;  /* 0x000000000000791b */ /* 0x003fea0003800000 */
.L_x_798:
[----:B------:R-:W-:Y:S05]  /*1ad60*/  BSYNC B3 ;  /* 0x0000000000037941 */ /* 0x000fea0003800000 */
.L_x_797:
[----:B------:R-:W-:Y:S01]  /*1ad70*/  FADD R18, R2, R18 ;  /* 0x0000001202127221 */ /* 0x000fe20000000000 */
[----:B------:R-:W-:Y:S01]  /*1ad80*/  HFMA2 R19, -RZ, RZ, 0, 5.9604644775390625e-08 ;  /* 0x00000001ff137431 */ /* 0x000fe200000001ff */
[----:B------:R-:W-:Y:S01]  /*1ad90*/  BSSY B3, `(.L_x_799) ;  /* 0x0000008000037945 */ /* 0x000fe20003800000 */
[-C--:B------:R-:W-:Y:S02]  /*1ada0*/  MOV R20, R39.reuse ;  /* 0x0000002700147202 */ /* 0x080fe40000000f00 */
[----:B------:R-:W-:Y:S02]  /*1adb0*/  FSETP.GEU.AND P1, PT, R18, R39, PT ;  /* 0x000000271200720b */ /* 0x000fe40003f2e000 */
[----:B------:R-:W-:Y:S02]  /*1adc0*/  MOV R22, 0x1800 ;  /* 0x0000180000167802 */ /* 0x000fe40000000f00 */
[----:B------:R-:W-:-:S09]  /*1add0*/  SEL R16, RZ, 0x1, P1 ;  /* 0x00000001ff107807 */ /* 0x000fd20000800000 */
[----:B------:R-:W-:Y:S05]  /*1ade0*/  WARPSYNC.COLLECTIVE R43, `(.L_x_800) ;  /* 0x000000002b087348 */ /* 0x000fea0003c00000 */
[----:B------:R0:W1:Y:S02]  /*1adf0*/  SHFL.UP P0, R19, R20, R19, R22 ;  /* 0x0400001314137389 */ /* 0x0000640000000016 */
[----:B01----:R-:W-:Y:S05]  /*1ae00*/  ENDCOLLECTIVE ;  /* 0x000000000000791b */ /* 0x003fea0003800000 */
.L_x_800:
[----:B------:R-:W-:Y:S05]  /*1ae10*/  BSYNC B3 ;  /* 0x0000000000037941 */ /* 0x000fea0003800000 */
.L_x_799:
[----:B------:R-:W-:Y:S01]  /*1ae20*/  MOV R12, R19 ;  /* 0x00000013000c7202 */ /* 0x000fe20000000f00 */
[----:B------:R-:W-:Y:S01]  /*1ae30*/  HFMA2 R19, -RZ, RZ, 0, 5.9604644775390625e-08 ;  /* 0x00000001ff137431 */ /* 0x000fe200000001ff */
[----:B------:R-:W-:Y:S01]  /*1ae40*/  BSSY B3, `(.L_x_801) ;  /* 0x0000006000037945 */ /* 0x000fe20003800000 */
[----:B------:R-:W-:Y:S02]  /*1ae50*/  MOV R20, R38 ;  /* 0x0000002600147202 */ /* 0x000fe40000000f00 */
[----:B------:R-:W-:-:S07]  /*1ae60*/  MOV R22, 0x1800 ;  /* 0x0000180000167802 */ /* 0x000fce0000000f00 */
[----:B------:R-:W-:Y:S05]  /*1ae70*/  WARPSYNC.COLLECTIVE R43, `(.L_x_802) ;  /* 0x000000002b087348 */ /* 0x000fea0003c00000 */
[----:B------:R0:W1:Y:S02]  /*1ae80*/  SHFL.UP P0, R19, R20, R19, R22 ;  /* 0x0400001314137389 */ /* 0x0000640000000016 */
[----:B01----:R-:W-:Y:S05]  /*1ae90*/  ENDCOLLECTIVE ;  /* 0x000000000000791b */ /* 0x003fea0003800000 */
.L_x_802:
[----:B------:R-:W-:Y:S05]  /*1aea0*/  BSYNC B3 ;  /* 0x0000000000037941 */ /* 0x000fea0003800000 */
.L_x_801:
        /* <DEDUP_REMOVED lines=8> */
.L_x_804:
[----:B------:R-:W-:Y:S05]  /*1af30*/  BSYNC B3 ;  /* 0x0000000000037941 */ /* 0x000fea0003800000 */
.L_x_803:
        /* <DEDUP_REMOVED lines=8> */
.L_x_806:
[----:B------:R-:W-:Y:S05]  /*1afc0*/  BSYNC B3 ;  /* 0x0000000000037941 */ /* 0x000fea0003800000 */
.L_x_805:
[----:B------:R-:W-:Y:S01]  /*1afd0*/  MOV R16, R19 ;  /* 0x0000001300107202 */ /* 0x000fe20000000f00 */
[----:B------:R-:W-:Y:S06]  /*1afe0*/  BRA `(.L_x_807) ;  /* 0xfffffe5800387947 */ /* 0x000fec000383ffff */
.L_x_8:
[C---:B0-----:R-:W-:Y:S01]  /*1aff0*/  IMAD.WIDE R12, R8.reuse, 0x4, R10 ;  /* 0x00000004080c7825 */ /* 0x041fe200078e020a */
[----:B------:R-:W2:Y:S04]  /*1b000*/  LDG.E.CONSTANT R57, desc[UR8][R10.64+-0x4] ;  /* 0xfffffc080a397981 */ /* 0x000ea8000c1e9900 */
[----:B------:R-:W3:Y:S01]  /*1b010*/  LDG.E.CONSTANT R2, desc[UR8][R12.64+-0x4] ;  /* 0xfffffc080c027981 */ /* 0x000ee2000c1e9900 */
[----:B------:R-:W-:-:S03]  /*1b020*/  IMAD.WIDE R14, R8, 0x4, R12 ;  /* 0x00000004080e7825 */ /* 0x000fc600078e020c */
[----:B------:R-:W5:Y:S01]  /*1b030*/  LDG.E.CONSTANT R44, desc[UR8][R12.64] ;  /* 0x000000080c2c7981 */ /* 0x000f62000c1e9900 */
[----:B------:R-:W-:-:S03]  /*1b040*/  IMAD.WIDE R16, R8, 0x4, R14 ;  /* 0x0000000408107825 */ /* 0x000fc600078e020e */
[----:B------:R-:W4:Y:S04]  /*1b050*/  LDG.E.CONSTANT R51, desc[UR8][R14.64+-0x4] ;  /* 0xfffffc080e337981 */ /* 0x000f28000c1e9900 */
[----:B------:R-:W4:Y:S01]  /*1b060*/  LDG.E.CONSTANT R50, desc[UR8][R16.64+-0x4] ;  /* 0xfffffc0810327981 */ /* 0x000f22000c1e9900 */
        /* <DEDUP_REMOVED lines=9> */
[----:B------:R-:W4:Y:S04]  /*1b100*/  LDG.E.CONSTANT R55, desc[UR8][R24.64+-0x4] ;  /* 0xfffffc0818377981 */ /* 0x000f28000c1e9900 */
[----:B------:R-:W5:Y:S04]  /*1b110*/  LDG.E.CONSTANT R49, desc[UR8][R18.64] ;  /* 0x0000000812317981 */ /* 0x000f68000c1e9900 */
[----:B------:R-:W5:Y:S04]  /*1b120*/  LDG.E.CONSTANT R48, desc[UR8][R20.64] ;  /* 0x0000000814307981 */ /* 0x000f68000c1e9900 */
[----:B------:R-:W5:Y:S04]  /*1b130*/  LDG.E.CONSTANT R13, desc[UR8][R22.64] ;  /* 0x00000008160d7981 */ /* 0x000f68000c1e9900 */
[----:B------:R-:W5:Y:S04]  /*1b140*/  LDG.E.CONSTANT R15, desc[UR8][R24.64] ;  /* 0x00000008180f7981 */ /* 0x000f68000c1e9900 */
[----:B------:R0:W5:Y:S01]  /*1b150*/  LDG.E.CONSTANT R46, desc[UR8][R16.64] ;  /* 0x00000008102e7981 */ /* 0x000162000c1e9900 */
[----:B------:R-:W-:Y:S01]  /*1b160*/  BSSY B0, `(.L_x_808) ;  /* 0x0000015000007945 */ /* 0x000fe20003800000 */
[----:B--2--5:R-:W-:Y:S01]  /*1b170*/  FADD R0, R26, -R57 ;  /* 0x800000391a007221 */ /* 0x024fe20000000000 */
[----:B---3--:R-:W-:-:S03]  /*1b180*/  FADD R2, R31, -R2 ;  /* 0x800000021f027221 */ /* 0x008fc60000000000 */
[----:B------:R-:W-:Y:S01]  /*1b190*/  FFMA R0, R0, R0, RZ ;  /* 0x0000000000007223 */ /* 0x000fe200000000ff */
[----:B------:R-:W-:Y:S01]  /*1b1a0*/  FFMA R2, R2, R2, RZ ;  /* 0x0000000202027223 */ /* 0x000fe200000000ff */
[----:B----4-:R-:W-:Y:S01]  /*1b1b0*/  FADD R51, R6, -R51 ;  /* 0x8000003306337221 */ /* 0x010fe20000000000 */
[----:B------:R-:W-:-:S03]  /*1b1c0*/  FADD R57, R27, -R50 ;  /* 0x800000321b397221 */ /* 0x000fc60000000000 */
[----:B------:R-:W-:Y:S01]  /*1b1d0*/  FFMA R0, R51, R51, R0 ;  /* 0x0000003333007223 */ /* 0x000fe20000000000 */
[----:B------:R-:W-:Y:S01]  /*1b1e0*/  FFMA R2, R57, R57, R2 ;  /* 0x0000003939027223 */ /* 0x000fe20000000002 */
[----:B------:R-:W-:Y:S01]  /*1b1f0*/  FADD R59, R28, -R59 ;  /* 0x8000003b1c3b7221 */ /* 0x000fe20000000000 */
[----:B0-----:R-:W-:-:S03]  /*1b200*/  FADD R17, R29, -R36 ;  /* 0x800000241d117221 */ /* 0x001fc60000000000 */
        /* <DEDUP_REMOVED lines=10> */
.L_x_809:
[----:B------:R-:W-:Y:S05]  /*1b2b0*/  BSYNC B0 ;  /* 0x0000000000007941 */ /* 0x000fea0003800000 */
.L_x_808:
[----:B------:R-:W-:Y:S01]  /*1b2c0*/  HFMA2 R25, -RZ, RZ, 0, 5.9604644775390625e-08 ;  /* 0x00000001ff197431 */ /* 0x000fe200000001ff */
[----:B------:R-:W-:Y:S01]  /*1b2d0*/  BSSY B0, `(.L_x_810) ;  /* 0x0000006000007945 */ /* 0x000fe20003800000 */
[----:B------:R-:W-:Y:S02]  /*1b2e0*/  MOV R36, R14 ;  /* 0x0000000e00247202 */ /* 0x000fe40000000f00 */
[----:B------:R-:W-:-:S07]  /*1b2f0*/  MOV R18, 0x181f ;  /* 0x0000181f00127802 */ /* 0x000fce0000000f00 */
[----:B------:R-:W-:Y:S05]  /*1b300*/  WARPSYNC.COLLECTIVE R43, `(.L_x_811) ;  /* 0x000000002b087348 */ /* 0x000fea0003c00000 */
[----:B------:R0:W1:Y:S02]  /*1b310*/  SHFL.BFLY P6, R18, R36, R25, R18 ;  /* 0x0c00001924127389 */ /* 0x00006400000c0012 */
[----:B01----:R-:W-:Y:S05]  /*1b320*/  ENDCOLLECTIVE ;  /* 0x000000000000791b */ /* 0x003fea0003800000 */
.L_x_811:
[----:B------:R-:W-:Y:S05]  /*1b330*/  BSYNC B0 ;  /* 0x0000000000007941 */ /* 0x000fea0003800000 */
.L_x_810:
[----:B------:R-:W-:Y:S01]  /*1b340*/  HFMA2 R25, -RZ, RZ, 0, 1.1920928955078125e-07 ;  /* 0x00000002ff197431 */ /* 0x000fe200000001ff */
[----:B------:R-:W-:Y:S01]  /*1b350*/  BSSY B0, `(.L_x_812) ;  /* 0x0000006000007945 */ /* 0x000fe20003800000 */
[----:B------:R-:W-:Y:S01]  /*1b360*/  FADD R36, R14, R18 ;  /* 0x000000120e247221 */ /* 0x000fe20000000000 */
[----:B------:R-:W-:-:S07]  /*1b370*/  MOV R18, 0x181f ;  /* 0x0000181f00127802 */ /* 0x000fce0000000f00 */
[----:B------:R-:W-:Y:S05]  /*1b380*/  WARPSYNC.COLLECTIVE R43, `(.L_x_813) ;  /* 0x000000002b087348 */ /* 0x000fea0003c00000 */
[----:B------:R0:W1:Y:S02]  /*1b390*/  SHFL.BFLY P6, R18, R36, R25, R18 ;  /* 0x0c00001924127389 */ /* 0x00006400000c0012 */
[----:B01----:R-:W-:Y:S05]  /*1b3a0*/  ENDCOLLECTIVE ;  /* 0x000000000000791b */ /* 0x003fea0003800000 */
.L_x_813:
[----:B------:R-:W-:Y:S05]  /*1b3b0*/  BSYNC B0 ;  /* 0x0000000000007941 */ /* 0x000fea0003800000 */
.L_x_812:
[----:B------:R-:W-:Y:S01]  /*1b3c0*/  HFMA2 R25, -RZ, RZ, 0, 2.384185791015625e-07 ;  /* 0x00000004ff197431 */ /* 0x000fe200000001ff */
[----:B------:R-:W-:Y:S01]  /*1b3d0*/  BSSY B0, `(.L_x_814) ;  /* 0x0000006000007945 */ /* 0x000fe20003800000 */
[----:B------:R-:W-:Y:S01]  /*1b3e0*/  FADD R36, R36, R18 ;  /* 0x0000001224247221 */ /* 0x000fe20000000000 */
[----:B------:R-:W-:-:S07]  /*1b3f0*/  MOV R18, 0x181f ;  /* 0x0000181f00127802 */ /* 0x000fce0000000f00 */
[----:B------:R-:W-:Y:S05]  /*1b400*/  WARPSYNC.COLLECTIVE R43, `(.L_x_815) ;  /* 0x000000002b087348 */ /* 0x000fea0003c00000 */
[----:B------:R0:W1:Y:S02]  /*1b410*/  SHFL.BFLY P6, R18, R36, R25, R18 ;  /* 0x0c00001924127389 */ /* 0x00006400000c0012 */
[----:B01----:R-:W-:Y:S05]  /*1b420*/  ENDCOLLECTIVE ;  /* 0x000000000000791b */ /* 0x003fea0003800000 */
.L_x_815:
[----:B------:R-:W-:Y:S05]  /*1b430*/  BSYNC B0 ;  /* 0x0000000000007941 */ /* 0x000fea0003800000 */
.L_x_814:
[----:B------:R-:W-:Y:S01]  /*1b440*/  FADD R0, R26, -R47 ;  /* 0x8000002f1a007221 */ /* 0x000fe20000000000 */
[----:B------:R-:W-:Y:S01]  /*1b450*/  FADD R2, R31, -R44 ;  /* 0x8000002c1f027221 */ /* 0x000fe20000000000 */
[----:B------:R-:W-:Y:S01]  /*1b460*/  FADD R45, R6, -R45 ;  /* 0x8000002d062d7221 */ /* 0x000fe20000000000 */
[----:B------:R-:W-:Y:S01]  /*1b470*/  FADD R17, R27, -R46 ;  /* 0x8000002e1b117221 */ /* 0x000fe20000000000 */
[----:B------:R-:W-:Y:S01]  /*1b480*/  FFMA R0, R0, R0, RZ ;  /* 0x0000000000007223 */ /* 0x000fe200000000ff */
[----:B------:R-:W-:Y:S01]  /*1b490*/  FFMA R2, R2, R2, RZ ;  /* 0x0000000202027223 */ /* 0x000fe200000000ff */
[----:B------:R-:W-:Y:S01]  /*1b4a0*/  FADD R49, R28, -R49 ;  /* 0x800000311c317221 */ /* 0x000fe20000000000 */
[----:B------:R-:W-:Y:S01]  /*1b4b0*/  FADD R19, R29, -R48 ;  /* 0x800000301d137221 */ /* 0x000fe20000000000 */
[----:B------:R-:W-:Y:S01]  /*1b4c0*/  FFMA R0, R45, R45, R0 ;  /* 0x0000002d2d007223 */ /* 0x000fe20000000000 */
[----:B------:R-:W-:Y:S01]  /*1b4d0*/  FFMA R2, R17, R17, R2 ;  /* 0x0000001111027223 */ /* 0x000fe20000000002 */
[----:B------:R-:W-:Y:S01]  /*1b4e0*/  FADD R17, R36, R18 ;  /* 0x0000001224117221 */ /* 0x000fe20000000000 */
[----:B------:R-:W-:Y:S01]  /*1b4f0*/  FADD R13, R30, -R13 ;  /* 0x8000000d1e0d7221 */ /* 0x000fe20000000000 */
[----:B------:R-:W-:Y:S01]  /*1b500*/  FFMA R0, R49, R49, R0 ;  /* 0x0000003131007223 */ /* 0x000fe20000000000 */
[----:B------:R-:W-:Y:S01]  /*1b510*/  FFMA R2, R19, R19, R2 ;  /* 0x0000001313027223 */ /* 0x000fe20000000002 */
[----:B------:R-:W-:Y:S01]  /*1b520*/  FADD R15, R32, -R15 ;  /* 0x8000000f200f7221 */ /* 0x000fe20000000000 */
[----:B------:R-:W-:Y:S01]  /*1b530*/  FSETP.GEU.AND P1, PT, R17, R39, PT ;  /* 0x000000271100720b */ /* 0x000fe20003f2e000 */
[----:B------:R-:W-:Y:S01]  /*1b540*/  FFMA R0, R13, R13, R0 ;  /* 0x0000000d0d007223 */ /* 0x000fe20000000000 */
[----:B------:R-:W-:-:S02]  /*1b550*/  HFMA2 R19, -RZ, RZ, 0, 5.9604644775390625e-08 ;  /* 0x00000001ff137431 */ /* 0x000fc400000001ff */
[----:B------:R-:W-:Y:S01]  /*1b560*/  FFMA R15, R15, R15, R2 ;  /* 0x0000000f0f0f7223 */ /* 0x000fe20000000002 */
[----:B------:R-:W-:Y:S01]  /*1b570*/  BSSY B0, `(.L_x_816) ;  /* 0x0000008000007945 */ /* 0x000fe20003800000 */
[----:B------:R-:W-:Y:S02]  /*1b580*/  SEL R12, RZ, 0x1, P1 ;  /* 0x00000001ff0c7807 */ /* 0x000fe40000800000 */
[----:B------:R-:W-:Y:S01]  /*1b590*/  FADD R14, R0, R15 ;  /* 0x0000000f000e7221 */ /* 0x000fe20000000000 */
[----:B------:R-:W-:Y:S02]  /*1b5a0*/  MOV R20, R39 ;  /* 0x0000002700147202 */ /* 0x000fe40000000f00 */
[----:B------:R-:W-:-:S07]  /*1b5b0*/  MOV R22, 0x1800 ;  /* 0x0000180000167802 */ /* 0x000fce0000000f00 */
[----:B------:R-:W-:Y:S05]  /*1b5c0*/  WARPSYNC.COLLECTIVE R43, `(.L_x_817) ;  /* 0x000000002b087348 */ /* 0x000fea0003c00000 */
[----:B------:R0:W1:Y:S02]  /*1b5d0*/  SHFL.UP P0, R19, R20, R19, R22 ;  /* 0x0400001314137389 */ /* 0x0000640000000016 */
[----:B01----:R-:W-:Y:S05]  /*1b5e0*/  ENDCOLLECTIVE ;  /* 0x000000000000791b */ /* 0x003fea0003800000 */
.L_x_817:
[----:B------:R-:W-:Y:S05]  /*1b5f0*/  BSYNC B0 ;  /* 0x0000000000007941 */ /* 0x000fea0003800000 */
.L_x_816:
        /* <DEDUP_REMOVED lines=8> */
.L_x_819:
[----:B------:R-:W-:Y:S05]  /*1b680*/  BSYNC B0 ;  /* 0x0000000000007941 */ /* 0x000fea0003800000 */
.L_x_818:
        /* <DEDUP_REMOVED lines=8> */
.L_x_821:
[----:B------:R-:W-:Y:S05]  /*1b710*/  BSYNC B0 ;  /* 0x0000000000007941 */ /* 0x000fea0003800000 */
.L_x_820:
        /* <DEDUP_REMOVED lines=8> */
.L_x_823:
[----:B------:R-:W-:Y:S05]  /*1b7a0*/  BSYNC B0 ;  /* 0x0000000000007941 */ /* 0x000fea0003800000 */
.L_x_822:
[----:B------:R-:W-:Y:S01]  /*1b7b0*/  BSSY B0, `(.L_x_824) ;  /* 0x0000005000007945 */ /* 0x000fe20003800000 */
[----:B------:R-:W-:-:S07]  /*1b7c0*/  MOV R12, R19 ;  /* 0x00000013000c7202 */ /* 0x000fce0000000f00 */
[----:B------:R-:W-:Y:S05]  /*1b7d0*/  WARPSYNC.COLLECTIVE R43, `(.L_x_825) ;  /* 0x000000002b087348 */ /* 0x000fea0003c00000 */
[----:B------:R-:W-:Y:S01]  /*1b7e0*/  NOP ;  /* 0x0000000000007918 */ /* 0x000fe20000000000 */
[----:B------:R-:W-:Y:S05]  /*1b7f0*/  ENDCOLLECTIVE ;  /* 0x000000000000791b */ /* 0x000fea0003800000 */
.L_x_825:
[----:B------:R-:W-:Y:S05]  /*1b800*/  BSYNC B0 ;  /* 0x0000000000007941 */ /* 0x000fea0003800000 */
.L_x_824:
[----:B------:R-:W-:Y:S01]  /*1b810*/  HFMA2 R25, -RZ, RZ, 0, 5.9604644775390625e-08 ;  /* 0x00000001ff197431 */ /* 0x000fe200000001ff */
[----:B------:R-:W-:Y:S01]  /*1b820*/  BSSY B0, `(.L_x_826) ;  /* 0x0000006000007945 */ /* 0x000fe20003800000 */
[----:B------:R-:W-:Y:S02]  /*1b830*/  MOV R36, R14 ;  /* 0x0000000e00247202 */ /* 0x000fe40000000f00 */
[----:B------:R-:W-:-:S07]  /*1b840*/  MOV R18, 0x181f ;  /* 0x0000181f00127802 */ /* 0x000fce0000000f00 */
[----:B------:R-:W-:Y:S05]  /*1b850*/  WARPSYNC.COLLECTIVE R43, `(.L_x_827) ;  /* 0x000000002b087348 */ /* 0x000fea0003c00000 */
[----:B------:R0:W1:Y:S02]  /*1b860*/  SHFL.BFLY P6, R18, R36, R25, R18 ;  /* 0x0c00001924127389 */ /* 0x00006400000c0012 */
[----:B01----:R-:W-:Y:S05]  /*1b870*/  ENDCOLLECTIVE ;  /* 0x000000000000791b */ /* 0x003fea0003800000 */
.L_x_827:
[----:B------:R-:W-:Y:S05]  /*1b880*/  BSYNC B0 ;  /* 0x0000000000007941 */ /* 0x000fea0003800000 */
.L_x_826:
[----:B------:R-:W-:Y:S01]  /*1b890*/  MOV R15, R18 ;  /* 0x00000012000f7202 */ /* 0x000fe20000000f00 */
[----:B------:R-:W-:Y:S01]  /*1b8a0*/  HFMA2 R25, -RZ, RZ, 0, 1.1920928955078125e-07 ;  /* 0x00000002ff197431 */ /* 0x000fe200000001ff */
[----:B------:R-:W-:Y:S01]  /*1b8b0*/  BSSY B0, `(.L_x_828) ;  /* 0x0000007000007945 */ /* 0x000fe20003800000 */
[----:B------:R-:W-:Y:S02]  /*1b8c0*/  MOV R18, 0x181f ;  /* 0x0000181f00127802 */ /* 0x000fe40000000f00 */
[----:B------:R-:W-:-:S05]  /*1b8d0*/  FADD R16, R14, R15 ;  /* 0x0000000f0e107221 */ /* 0x000fca0000000000 */
[----:B------:R-:W-:-:S07]  /*1b8e0*/  MOV R36, R16 ;  /* 0x0000001000247202 */ /* 0x000fce0000000f00 */
[----:B------:R-:W-:Y:S05]  /*1b8f0*/  WARPSYNC.COLLECTIVE R43, `(.L_x_829) ;  /* 0x000000002b087348 */ /* 0x000fea0003c00000 */
[----:B------:R0:W1:Y:S02]  /*1b900*/  SHFL.BFLY P6, R18, R36, R25, R18 ;  /* 0x0c00001924127389 */ /* 0x00006400000c0012 */
[----:B01----:R-:W-:Y:S05]  /*1b910*/  ENDCOLLECTIVE ;  /* 0x000000000000791b */ /* 0x003fea0003800000 */
.L_x_829:
[----:B------:R-:W-:Y:S05]  /*1b920*/  BSYNC B0 ;  /* 0x0000000000007941 */ /* 0x000fea0003800000 */
.L_x_828:
        /* <DEDUP_REMOVED lines=8> */
.L_x_831:
[----:B------:R-:W-:Y:S05]  /*1b9b0*/  BSYNC B0 ;  /* 0x0000000000007941 */ /* 0x000fea0003800000 */
.L_x_830:
[----:B------:R-:W-:Y:S01]  /*1b9c0*/  @!P1 ISETP.NE.AND P0, PT, R12, RZ, PT ;  /* 0x000000ff0c00920c */ /* 0x000fe20003f05270 */
[----:B------:R-:W-:Y:S01]  /*1b9d0*/  FADD R18, R20, R18 ;  /* 0x0000001214127221 */ /* 0x000fe20000000000 */
[----:B------:R-:W-:Y:S01]  /*1b9e0*/  PLOP3.LUT P2, PT, PT, PT, PT, 0x8, 0x80 ;  /* 0x000000000080781c */ /* 0x000fe20003f4e170 */
[----:B------:R-:W-:Y:S01]  /*1b9f0*/  HFMA2 R19, -RZ, RZ, 0, 5.9604644775390625e-08 ;  /* 0x00000001ff137431 */ /* 0x000fe200000001ff */
[----:B------:R-:W-:Y:S01]  /*1ba00*/  @!P1 ISETP.EQ.OR P0, PT, R7, RZ, !P0 ;  /* 0x000000ff0700920c */ /* 0x000fe20004702670 */
[----:B------:R-:W-:Y:S01]  /*1ba10*/  BSSY B0, `(.L_x_832) ;  /* 0x000000f000007945 */ /* 0x000fe20003800000 */
[----:B------:R-:W-:Y:S02]  /*1ba20*/  MOV R22, 0x1800 ;  /* 0x0000180000167802 */ /* 0x000fe40000000f00 */
[----:B------:R-:W-:Y:S02]  /*1ba30*/  @!P1 PLOP3.LUT P2, PT, P0, PT, PT, 0x80, 0x8 ;  /* 0x000000000008981c */ /* 0x000fe4000074f070 */
[----:B------:R-:W-:-:S02]  /*1ba40*/  @!P1 FSEL R0, R17, R0, P0 ;  /* 0x0000000011009208 */ /* 0x000fc40000000000 */
[----:B------:R-:W-:Y:S02]  /*1ba50*/  @!P1 SEL R13, R40, R13, P0 ;  /* 0x0000000d280d9207 */ /* 0x000fe40000000000 */
[----:B------:R-:W-:Y:S02]  /*1ba60*/  @!P1 MOV R39, R0 ;  /* 0x0000000000279202 */ /* 0x000fe40000000f00 */
[----:B------:R-:W-:Y:S02]  /*1ba70*/  @!P1 MOV R37, R13 ;  /* 0x0000000d00259202 */ /* 0x000fe40000000f00 */
[----:B------:R-:W-:-:S03]  /*1ba80*/  MOV R20, R39 ;  /* 0x0000002700147202 */ /* 0x000fc60000000f00 */
[----:B------:R-:W-:Y:S02]  /*1ba90*/  @P2 IADD3 R2, PT, PT, R42, -0x1, RZ ;  /* 0xffffffff2a022810 */ /* 0x000fe40007ffe0ff */
[----:B------:R-:W-:Y:S02]  /*1baa0*/  FSETP.GEU.AND P2, PT, R18, R39, PT ;  /* 0x000000271200720b */ /* 0x000fe40003f4e000 */
[----:B------:R-:W-:Y:S02]  /*1bab0*/  @!P1 MOV R38, R2 ;  /* 0x0000000200269202 */ /* 0x000fe40000000f00 */
[----:B------:R-:W-:-:S09]  /*1bac0*/  SEL R2, RZ, 0x1, P2 ;  /* 0x00000001ff027807 */ /* 0x000fd20001000000 */
[----:B------:R-:W-:Y:S05]  /*1bad0*/  WARPSYNC.COLLECTIVE R43, `(.L_x_833) ;  /* 0x000000002b087348 */ /* 0x000fea0003c00000 */
[----:B------:R0:W1:Y:S02]  /*1bae0*/  SHFL.UP P0, R19, R20, R19, R22 ;  /* 0x0400001314137389 */ /* 0x0000640000000016 */
[----:B01----:R-:W-:Y:S05]  /*1baf0*/  ENDCOLLECTIVE ;  /* 0x000000000000791b */ /* 0x003fea0003800000 */
.L_x_833:
[----:B------:R-:W-:Y:S05]  /*1bb00*/  BSYNC B0 ;  /* 0x0000000000007941 */ /* 0x000fea0003800000 */
.L_x_832:
        /* <DEDUP_REMOVED lines=8> */
.L_x_835:
[----:B------:R-:W-:Y:S05]  /*1bb90*/  BSYNC B0 ;  /* 0x0000000000007941 */ /* 0x000fea0003800000 */
.L_x_834:
        /* <DEDUP_REMOVED lines=8> */
.L_x_837:
[----:B------:R-:W-:Y:S05]  /*1bc20*/  BSYNC B0 ;  /* 0x0000000000007941 */ /* 0x000fea0003800000 */
.L_x_836:
        /* <DEDUP_REMOVED lines=8> */
.L_x_839:
[----:B------:R-:W-:Y:S05]  /*1bcb0*/  BSYNC B0 ;  /* 0x0000000000007941 */ /* 0x000fea0003800000 */
.L_x_838:
[----:B------:R-:W-:Y:S02]  /*1bcc0*/  IADD3 R41, PT, PT, R41, 0x2, RZ ;  /* 0x0000000229297810 */ /* 0x000fe40007ffe0ff */
[----:B------:R-:W-:Y:S02]  /*1bcd0*/  MOV R2, R19 ;  /* 0x0000001300027202 */ /* 0x000fe40000000f00 */
[----:B------:R-:W-:Y:S01]  /*1bce0*/  ISETP.NE.AND P3, PT, R41, 0x1, PT ;  /* 0x000000012900780c */ /* 0x000fe20003f65270 */
[----:B------:R-:W-:-:S12]  /*1bcf0*/  BRA `(.L_x_840) ;  /* 0xfffffe5000c87947 */ /* 0x000fd8000383ffff */
.L_x_11:
[----:B------:R-:W-:Y:S01]  /*1bd00*/  HFMA2 R25, -RZ, RZ, 0, 5.9604644775390625e-08 ;  /* 0x00000001ff197431 */ /* 0x000fe200000001ff */
[----:B------:R-:W-:Y:S01]  /*1bd10*/  BSSY B0, `(.L_x_841) ;  /* 0x0000006000007945 */ /* 0x000fe20003800000 */
[----:B------:R-:W-:Y:S02]  /*1bd20*/  MOV R18, 0x181f ;  /* 0x0000181f00127802 */ /* 0x000fe40000000f00 */
[----:B------:R-:W-:-:S07]  /*1bd30*/  MOV R43, 0xffffffff ;  /* 0xffffffff002b7802 */ /* 0x000fce0000000f00 */
[----:B------:R-:W-:Y:S05]  /*1bd40*/  WARPSYNC.COLLECTIVE R43, `(.L_x_842) ;  /* 0x000000002b087348 */ /* 0x000fea0003c00000 */
[----:B------:R0:W1:Y:S02]  /*1bd50*/  SHFL.BFLY P6, R18, R36, R25, R18 ;  /* 0x0c00001924127389 */ /* 0x00006400000c0012 */
[----:B01----:R-:W-:Y:S05]  /*1bd60*/  ENDCOLLECTIVE ;  /* 0x000000000000791b */ /* 0x003fea0003800000 */
.L_x_842:
[----:B------:R-:W-:Y:S05]  /*1bd70*/  BSYNC B0 ;  /* 0x0000000000007941 */ /* 0x000fea0003800000 */
.L_x_841:
[----:B------:R-:W-:Y:S01]  /*1bd80*/  IADD3 R36, PT, PT, R36, R18, RZ ;  /* 0x0000001224247210 */ /* 0x000fe20007ffe0ff */
[----:B------:R-:W-:Y:S01]  /*1bd90*/  HFMA2 R25, -RZ, RZ, 0, 1.1920928955078125e-07 ;  /* 0x00000002ff197431 */ /* 0x000fe200000001ff */
[----:B------:R-:W-:Y:S02]  /*1bda0*/  MOV R18, 0x181f ;  /* 0x0000181f00127802 */ /* 0x000fe40000000f00 */
[----:B------:R-:W-:-:S07]  /*1bdb0*/  MOV R43, 0xffffffff ;  /* 0xffffffff002b7802 */ /* 0x000fce0000000f00 */
[----:B------:R-:W-:Y:S05]  /*1bdc0*/  WARPSYNC.COLLECTIVE R43, `(.L_x_843) ;  /* 0x000000002b087348 */ /* 0x000fea0003c00000 */
[----:B------:R0:W1:Y:S02]  /*1bdd0*/  SHFL.BFLY P6, R18, R36, R25, R18 ;  /* 0x0c00001924127389 */ /* 0x00006400000c0012 */
[----:B01----:R-:W-:Y:S05]  /*1bde0*/  ENDCOLLECTIVE ;  /* 0x000000000000791b */ /* 0x003fea0003800000 */
.L_x_843:
[----:B------:R-:W-:Y:S01]  /*1bdf0*/  HFMA2 R25, -RZ, RZ, 0, 2.384185791015625e-07 ;  /* 0x00000004ff197431 */ /* 0x000fe200000001ff */
[----:B------:R-:W-:Y:S02]  /*1be00*/  MOV R5, R18 ;  /* 0x0000001200057202 */ /* 0x000fe40000000f00 */
[----:B------:R-:W-:Y:S02]  /*1be10*/  MOV R18, 0x181f ;  /* 0x0000181f00127802 */ /* 0x000fe40000000f00 */
[----:B------:R-:W-:-:S04]  /*1be20*/  IADD3 R5, PT, PT, R36, R5, RZ ;  /* 0x0000000524057210 */ /* 0x000fc80007ffe0ff */
[----:B------:R-:W-:-:S07]  /*1be30*/  MOV R36, R5 ;  /* 0x0000000500247202 */ /* 0x000fce0000000f00 */
[----:B------:R-:W-:Y:S05]  /*1be40*/  WARPSYNC.COLLECTIVE R43, `(.L_x_844) ;  /* 0x000000002b087348 */ /* 0x000fea0003c00000 */
[----:B------:R0:W1:Y:S02]  /*1be50*/  SHFL.BFLY P6, R18, R36, R25, R18 ;  /* 0x0c00001924127389 */ /* 0x00006400000c0012 */
[----:B01----:R-:W-:Y:S05]  /*1be60*/  ENDCOLLECTIVE ;  /* 0x000000000000791b */ /* 0x003fea0003800000 */
.L_x_844:
[----:B------:R-:W-:Y:S01]  /*1be70*/  MOV R0, R18 ;  /* 0x0000001200007202 */ /* 0x000fe20000000f00 */
[----:B------:R-:W-:Y:S06]  /*1be80*/  BRA `(.L_x_845) ;  /* 0xfffffe5000d07947 */ /* 0x000fec000383ffff */
.L_x_12:
[----:B------:R-:W-:Y:S01]  /*1be90*/  HFMA2 R19, -RZ, RZ, 0, 5.9604644775390625e-08 ;  /* 0x00000001ff137431 */ /* 0x000fe200000001ff */
[----:B------:R-:W-:Y:S01]  /*1bea0*/  BSSY B0, `(.L_x_846) ;  /* 0x0000007000007945 */ /* 0x000fe20003800000 */
[----:B------:R-:W-:Y:S02]  /*1beb0*/  MOV R20, R39 ;  /* 0x0000002700147202 */ /* 0x000fe40000000f00 */
[----:B------:R-:W-:Y:S02]  /*1bec0*/  MOV R22, 0x1800 ;  /* 0x0000180000167802 */ /* 0x000fe40000000f00 */
[----:B------:R-:W-:-:S07]  /*1bed0*/  MOV R43, 0xffffffff ;  /* 0xffffffff002b7802 */ /* 0x000fce0000000f00 */
[----:B01----:R-:W-:Y:S05]  /*1bee0*/  WARPSYNC.COLLECTIVE R43, `(.L_x_847) ;  /* 0x000000002b087348 */ /* 0x003fea0003c00000 */
[----:B------:R2:W3:Y:S02]  /*1bef0*/  SHFL.UP P0, R19, R20, R19, R22 ;  /* 0x0400001314137389 */ /* 0x0004e40000000016 */
[----:B0123--:R-:W-:Y:S05]  /*1bf00*/  ENDCOLLECTIVE ;  /* 0x000000000000791b */ /* 0x00ffea0003800000 */
.L_x_847:
[----:B------:R-:W-:Y:S05]  /*1bf10*/  BSYNC B0 ;  /* 0x0000000000007941 */ /* 0x000fea0003800000 */
.L_x_846:
[----:B------:R-:W-:Y:S05]  /*1bf20*/  BRA `(.L_x_848) ;  /* 0xfffffe5000b07947 */ /* 0x000fea000383ffff */
.L_x_13:
        /* <DEDUP_REMOVED lines=8> */
.L_x_850:
[----:B------:R-:W-:Y:S05]  /*1bfb0*/  BSYNC B0 ;  /* 0x0000000000007941 */ /* 0x000fea0003800000 */
.L_x_849:
[----:B------:R-:W-:Y:S01]  /*1bfc0*/  MOV R2, R19 ;  /* 0x0000001300027202 */ /* 0x000fe20000000f00 */
[----:B------:R-:W-:Y:S01]  /*1bfd0*/  HFMA2 R19, -RZ, RZ, 0, 5.9604644775390625e-08 ;  /* 0x00000001ff137431 */ /* 0x000fe200000001ff */
[----:B------:R-:W-:Y:S01]  /*1bfe0*/  MOV R20, R6 ;  /* 0x0000000600147202 */ /* 0x000fe20000000f00 */
[----:B------:R-:W-:Y:S01]  /*1bff0*/  HFMA2 R45, -RZ, RZ, 0, 0 ;  /* 0x00000000ff2d7431 */ /* 0x000fe200000001ff */
[----:B------:R-:W-:Y:S01]  /*1c000*/  MOV R22, 0x1800 ;  /* 0x0000180000167802 */ /* 0x000fe20000000f00 */
[----:B------:R-:W0:Y:S01]  /*1c010*/  LDC.64 R54, c[0x0][0x388] ;  /* 0x0000e200ff367b82 */ /* 0x000e220000000a00 */
[----:B------:R-:W-:Y:S02]  /*1c020*/  MOV R43, 0xffffffff ;  /* 0xffffffff002b7802 */ /* 0x000fe40000000f00 */
[----:B------:R-:W-:Y:S02]  /*1c030*/  IADD3 R0, PT, PT, -R0, RZ, RZ ;  /* 0x000000ff00007210 */ /* 0x000fe40007ffe1ff */
[----:B------:R-:W-:-:S13]  /*1c040*/  ISETP.NE.AND P1, PT, R7, RZ, PT ;  /* 0x000000ff0700720c */ /* 0x000fda0003f25270 */
[----:B0-----:R-:W-:Y:S05]  /*1c050*/  WARPSYNC.COLLECTIVE R43, `(.L_x_851) ;  /* 0x000000002b087348 */ /* 0x001fea0003c00000 */
[----:B------:R1:W2:Y:S02]  /*1c060*/  SHFL.UP P0, R19, R20, R19, R22 ;  /* 0x0400001314137389 */ /* 0x0002a40000000016 */
[----:B012---:R-:W-:Y:S05]  /*1c070*/  ENDCOLLECTIVE ;  /* 0x000000000000791b */ /* 0x007fea0003800000 */
.L_x_851:
[----:B------:R-:W-:Y:S02]  /*1c080*/  MOV R44, 0x181f ;  /* 0x0000181f002c7802 */ /* 0x000fe40000000f00 */
[----:B------:R-:W-:Y:S02]  /*1c090*/  ISETP.NE.AND P0, PT, R5, R0, PT ;  /* 0x000000000500720c */ /* 0x000fe40003f05270 */
[----:B------:R-:W-:Y:S02]  /*1c0a0*/  MOV R4, R19 ;  /* 0x0000001300047202 */ /* 0x000fe40000000f00 */
[----:B------:R-:W-:-:S09]  /*1c0b0*/  SHF.L.U32 R5, R8, 0x1, RZ ;  /* 0x0000000108057819 */ /* 0x000fd200000006ff */
[----:B------:R-:W-:Y:S02]  /*1c0c0*/  @!P0 SEL R47, R9, R2, !P1 ;  /* 0x00000002092f8207 */ /* 0x000fe40004800000 */
[----:B------:R-:W-:Y:S02]  /*1c0d0*/  @!P0 SEL R6, R3, R4, !P1 ;  /* 0x0000000403068207 */ /* 0x000fe40004800000 */
[----:B------:R-:W-:Y:S01]  /*1c0e0*/  MOV R50, R47 ;  /* 0x0000002f00327202 */ /* 0x000fe20000000f00 */
[----:B------:R0:W-:Y:S01]  /*1c0f0*/  @!P0 STL [R1+0xbc], R47 ;  /* 0x0000bc2f01008387 */ /* 0x0001e20000100800 */
[----:B------:R-:W-:-:S07]  /*1c100*/  LEA R4, R8, R8, 0x2 ;  /* 0x0000000808047211 */ /* 0x000fce00078e10ff */
[----:B0-----:R-:W-:Y:S05]  /*1c110*/  WARPSYNC.COLLECTIVE R43, `(.L_x_852) ;  /* 0x000000002b087348 */ /* 0x001fea0003c00000 */
[----:B------:R1:W2:Y:S02]  /*1c120*/  SHFL.IDX P0, R46, R50, R45, R44 ;  /* 0x0000002d322e7389 */ /* 0x0002a4000000002c */
[----:B012---:R-:W-:Y:S05]  /*1c130*/  ENDCOLLECTIVE ;  /* 0x000000000000791b */ /* 0x007fea0003800000 */
.L_x_852:
[----:B------:R-:W-:Y:S02]  /*1c140*/  MOV R50, R6 ;  /* 0x0000000600327202 */ /* 0x000fe40000000f00 */
[----:B------:R-:W-:-:S07]  /*1c150*/  MOV R0, R46 ;  /* 0x0000002e00007202 */ /* 0x000fce0000000f00 */
[----:B------:R-:W-:Y:S05]  /*1c160*/  WARPSYNC.COLLECTIVE R43, `(.L_x_853) ;  /* 0x000000002b087348 */ /* 0x000fea0003c00000 */
[----:B------:R0:W1:Y:S02]  /*1c170*/  SHFL.IDX P0, R46, R50, R45, R44 ;  /* 0x0000002d322e7389 */ /* 0x000064000000002c */
[----:B01----:R-:W-:Y:S05]  /*1c180*/  ENDCOLLECTIVE ;  /* 0x000000000000791b */ /* 0x003fea0003800000 */
.L_x_853:
[----:B------:R-:W-:Y:S01]  /*1c190*/  IADD3 R3, PT, PT, R7, R0, RZ ;  /* 0x0000000007037210 */ /* 0x000fe20007ffe0ff */
[----:B------:R-:W-:Y:S01]  /*1c1a0*/  HFMA2 R45, -RZ, RZ, 0, 5.9604644775390625e-08 ;  /* 0x00000001ff2d7431 */ /* 0x000fe200000001ff */
[----:B------:R-:W-:-:S03]  /*1c1b0*/  MOV R50, R47 ;  /* 0x0000002f00327202 */ /* 0x000fc60000000f00 */
[----:B------:R-:W-:-:S07]  /*1c1c0*/  IMAD R3, R46, R8, R3 ;  /* 0x000000082e037224 */ /* 0x000fce00078e0203 */
[----:B------:R-:W-:Y:S05]  /*1c1d0*/  WARPSYNC.COLLECTIVE R43, `(.L_x_854) ;  /* 0x000000002b087348 */ /* 0x000fea0003c00000 */
[----:B------:R0:W1:Y:S02]  /*1c1e0*/  SHFL.IDX P0, R46, R50, R45, R44 ;  /* 0x0000002d322e7389 */ /* 0x000064000000002c */
[----:B01----:R-:W-:Y:S05]  /*1c1f0*/  ENDCOLLECTIVE ;  /* 0x000000000000791b */ /* 0x003fea0003800000 */
.L_x_854:
[----:B------:R-:W-:Y:S01]  /*1c200*/  IMAD.WIDE R10, R3, 0x4, R54 ;  /* 0x00000004030a7825 */ /* 0x000fe200078e0236 */
[CC--:B------:R-:W-:Y:S02]  /*1c210*/  LEA R2, R8.reuse, R8.reuse, 0x1 ;  /* 0x0000000808027211 */ /* 0x0c0fe400078e08ff */
[C---:B------:R-:W-:Y:S01]  /*1c220*/  SHF.L.U32 R0, R8.reuse, 0x2, RZ ;  /* 0x0000000208007819 */ /* 0x040fe200000006ff */
[C---:B------:R-:W-:Y:S01]  /*1c230*/  IMAD R3, R8.reuse, 0x6, RZ ;  /* 0x0000000608037824 */ /* 0x040fe200078e02ff */
[----:B------:R-:W-:Y:S01]  /*1c240*/  LEA R58, R8, -R8, 0x3 ;  /* 0x80000008083a7211 */ /* 0x000fe200078e18ff */
[--C-:B------:R-:W-:Y:S01]  /*1c250*/  IMAD.WIDE R28, R5, 0x4, R10.reuse ;  /* 0x00000004051c7825 */ /* 0x100fe200078e020a */
[----:B------:R0:W5:Y:S03]  /*1c260*/  LDG.E.CONSTANT R22, desc[UR8][R10.64] ;  /* 0x000000080a167981 */ /* 0x000166000c1e9900 */
[--C-:B------:R-:W-:Y:S01]  /*1c270*/  IMAD.WIDE R18, R4, 0x4, R10.reuse ;  /* 0x0000000404127825 */ /* 0x100fe200078e020a */
[----:B------:R-:W-:Y:S01]  /*1c280*/  MOV R50, R6 ;  /* 0x0000000600327202 */ /* 0x000fe20000000f00 */
[----:B------:R0:W5:Y:S02]  /*1c290*/  LDG.E.CONSTANT R28, desc[UR8][R28.64] ;  /* 0x000000081c1c7981 */ /* 0x000164000c1e9900 */
[----:B------:R-:W-:-:S02]  /*1c2a0*/  IMAD.WIDE R12, R8, 0x4, R10 ;  /* 0x00000004080c7825 */ /* 0x000fc400078e020a */
[----:B------:R0:W5:Y:S02]  /*1c2b0*/  LDG.E.CONSTANT R27, desc[UR8][R18.64] ;  /* 0x00000008121b7981 */ /* 0x000164000c1e9900 */
[----:B------:R-:W-:Y:S02]  /*1c2c0*/  IMAD.WIDE R30, R3, 0x4, R10 ;  /* 0x00000004031e7825 */ /* 0x000fe400078e020a */
[----:B------:R0:W5:Y:S01]  /*1c2d0*/  LDG.E.CONSTANT R26, desc[UR8][R12.64] ;  /* 0x000000080c1a7981 */ /* 0x000162000c1e9900 */
[----:B------:R-:W-:-:S07]  /*1c2e0*/  MOV R34, R46 ;  /* 0x0000002e00227202 */ /* 0x000fce0000000f00 */
[----:B0----5:R-:W-:Y:S05]  /*1c2f0*/  WARPSYNC.COLLECTIVE R43, `(.L_x_855) ;  /* 0x000000002b087348 */ /* 0x021fea0003c00000 */
[----:B------:R1:W2:Y:S02]  /*1c300*/  SHFL.IDX P0, R46, R50, R45, R44 ;  /* 0x0000002d322e7389 */ /* 0x0002a4000000002c */
[----:B012--5:R-:W-:Y:S05]  /*1c310*/  ENDCOLLECTIVE ;  /* 0x000000000000791b */ /* 0x027fea0003800000 */
.L_x_855:
[----:B------:R-:W-:Y:S01]  /*1c320*/  IADD3 R9, PT, PT, R7, R34, RZ ;  /* 0x0000002207097210 */ /* 0x000fe20007ffe0ff */
[--C-:B------:R-:W-:Y:S01]  /*1c330*/  IMAD.WIDE R14, R2, 0x4, R10.reuse ;  /* 0x00000004020e7825 */ /* 0x100fe200078e020a */
[----:B------:R0:W5:Y:S03]  /*1c340*/  LDG.E.CONSTANT R25, desc[UR8][R30.64] ;  /* 0x000000081e197981 */ /* 0x000166000c1e9900 */
[--C-:B------:R-:W-:Y:S01]  /*1c350*/  IMAD.WIDE R16, R0, 0x4, R10.reuse ;  /* 0x0000000400107825 */ /* 0x100fe200078e020a */
[----:B------:R0:W5:Y:S03]  /*1c360*/  LDG.E.CONSTANT R24, desc[UR8][R14.64] ;  /* 0x000000080e187981 */ /* 0x000166000c1e9900 */
[----:B------:R-:W-:Y:S01]  /*1c370*/  IMAD.WIDE R20, R58, 0x4, R10 ;  /* 0x000000043a147825 */ /* 0x000fe200078e020a */
[----:B------:R0:W5:Y:S03]  /*1c380*/  LDG.E.CONSTANT R23, desc[UR8][R16.64] ;  /* 0x0000000810177981 */ /* 0x000166000c1e9900 */
[----:B------:R-:W-:Y:S01]  /*1c390*/  HFMA2 R45, -RZ, RZ, 0, 1.1920928955078125e-07 ;  /* 0x00000002ff2d7431 */ /* 0x000fe200000001ff */
[----:B------:R-:W-:Y:S01]  /*1c3a0*/  MOV R50, R47 ;  /* 0x0000002f00327202 */ /* 0x000fe20000000f00 */
[----:B------:R0:W5:Y:S01]  /*1c3b0*/  LDG.E.CONSTANT R21, desc[UR8][R20.64] ;  /* 0x0000000814157981 */ /* 0x000162000c1e9900 */
[----:B------:R-:W-:-:S04]  /*1c3c0*/  IMAD R9, R46, R8, R9 ;  /* 0x000000082e097224 */ /* 0x000fc800078e0209 */
[----:B------:R-:W-:-:S05]  /*1c3d0*/  IMAD.WIDE R10, R9, 0x4, R54 ;  /* 0x00000004090a7825 */ /* 0x000fca00078e0236 */
[----:B------:R0:W5:Y:S02]  /*1c3e0*/  LDG.E.CONSTANT R29, desc[UR8][R10.64] ;  /* 0x000000080a1d7981 */ /* 0x000164000c1e9900 */
[----:B0----5:R-:W-:Y:S05]  /*1c3f0*/  WARPSYNC.COLLECTIVE R43, `(.L_x_856) ;  /* 0x000000002b087348 */ /* 0x021fea0003c00000 */
[----:B------:R1:W2:Y:S02]  /*1c400*/  SHFL.IDX P0, R46, R50, R45, R44 ;  /* 0x0000002d322e7389 */ /* 0x0002a4000000002c */
[----:B012--5:R-:W-:Y:S05]  /*1c410*/  ENDCOLLECTIVE ;  /* 0x000000000000791b */ /* 0x027fea0003800000 */
.L_x_856:
[----:B------:R-:W-:Y:S02]  /*1c420*/  MOV R50, R6 ;  /* 0x0000000600327202 */ /* 0x000fe40000000f00 */
[----:B------:R-:W-:-:S07]  /*1c430*/  MOV R42, R46 ;  /* 0x0000002e002a7202 */ /* 0x000fce0000000f00 */
[----:B------:R-:W-:Y:S05]  /*1c440*/  WARPSYNC.COLLECTIVE R43, `(.L_x_857) ;  /* 0x000000002b087348 */ /* 0x000fea0003c00000 */
[----:B------:R0:W1:Y:S02]  /*1c450*/  SHFL.IDX P0, R46, R50, R45, R44 ;  /* 0x0000002d322e7389 */ /* 0x000064000000002c */
[----:B01----:R-:W-:Y:S05]  /*1c460*/  ENDCOLLECTIVE ;  /* 0x000000000000791b */ /* 0x003fea0003800000 */
.L_x_857:
[----:B------:R-:W-:Y:S01]  /*1c470*/  IADD3 R9, PT, PT, R7, R42, RZ ;  /* 0x0000002a07097210 */ /* 0x000fe20007ffe0ff */
[----:B------:R-:W-:Y:S01]  /*1c480*/  HFMA2 R45, -RZ, RZ, 0, 1.78813934326171875e-07 ;  /* 0x00000003ff2d7431 */ /* 0x000fe200000001ff */
[----:B------:R-:W-:Y:S01]  /*1c490*/  MOV R50, R47 ;  /* 0x0000002f00327202 */ /* 0x000fe20000000f00 */
[----:B------:R-:W-:-:S04]  /*1c4a0*/  IMAD.WIDE R30, R8, 0x4, R10 ;  /* 0x00000004081e7825 */ /* 0x000fc800078e020a */
[----:B------:R-:W-:Y:S01]  /*1c4b0*/  IMAD.WIDE R38, R3, 0x4, R10 ;  /* 0x0000000403267825 */ /* 0x000fe200078e020a */
[----:B------:R0:W5:Y:S03]  /*1c4c0*/  LDG.E.CONSTANT R18, desc[UR8][R30.64] ;  /* 0x000000081e127981 */ /* 0x000166000c1e9900 */
[----:B------:R-:W-:Y:S01]  /*1c4d0*/  IMAD R9, R46, R8, R9 ;  /* 0x000000082e097224 */ /* 0x000fe200078e0209 */
[----:B------:R0:W5:Y:S06]  /*1c4e0*/  LDG.E.CONSTANT R17, desc[UR8][R38.64] ;  /* 0x0000000826117981 */ /* 0x00016c000c1e9900 */
[----:B0----5:R-:W-:Y:S05]  /*1c4f0*/  WARPSYNC.COLLECTIVE R43, `(.L_x_858) ;  /* 0x000000002b087348 */ /* 0x021fea0003c00000 */
[----:B------:R1:W2:Y:S02]  /*1c500*/  SHFL.IDX P0, R46, R50, R45, R44 ;  /* 0x0000002d322e7389 */ /* 0x0002a4000000002c */
[----:B012--5:R-:W-:Y:S05]  /*1c510*/  ENDCOLLECTIVE ;  /* 0x000000000000791b */ /* 0x027fea0003800000 */
.L_x_858:
[----:B------:R-:W-:-:S04]  /*1c520*/  IMAD.WIDE R30, R9, 0x4, R54 ;  /* 0x00000004091e7825 */ /* 0x000fc800078e0236 */
[----:B------:R-:W-:-:S04]  /*1c530*/  IMAD.WIDE R12, R0, 0x4, R10 ;  /* 0x00000004000c7825 */ /* 0x000fc800078e020a */
[----:B------:R-:W-:Y:S01]  /*1c540*/  IMAD.WIDE R38, R5, 0x4, R30 ;  /* 0x0000000405267825 */ /* 0x000fe200078e021e */
[----:B------:R0:W5:Y:S01]  /*1c550*/  LDG.E.CONSTANT R15, desc[UR8][R12.64] ;  /* 0x000000080c0f7981 */ /* 0x000162000c1e9900 */
[----:B------:R-:W-:-:S03]  /*1c560*/  MOV R50, R6 ;  /* 0x0000000600327202 */ /* 0x000fc60000000f00 */
[----:B------:R1:W5:Y:S01]  /*1c570*/  LDG.E.CONSTANT R56, desc[UR8][R38.64] ;  /* 0x0000000826387981 */ /* 0x000362000c1e9900 */
[----:B0-----:R-:W-:Y:S01]  /*1c580*/  IMAD.WIDE R12, R4, 0x4, R30 ;  /* 0x00000004040c7825 */ /* 0x001fe200078e021e */
[----:B-1----:R-:W-:-:S04]  /*1c590*/  MOV R38, R46 ;  /* 0x0000002e00267202 */ /* 0x002fc80000000f00 */
[----:B------:R0:W5:Y:S03]  /*1c5a0*/  LDG.E.CONSTANT R42, desc[UR8][R12.64] ;  /* 0x000000080c2a7981 */ /* 0x000166000c1e9900 */
[----:B0----5:R-:W-:Y:S05]  /*1c5b0*/  WARPSYNC.COLLECTIVE R43, `(.L_x_859) ;  /* 0x000000002b087348 */ /* 0x021fea0003c00000 */
[----:B------:R1:W2:Y:S02]  /*1c5c0*/  SHFL.IDX P0, R46, R50, R45, R44 ;  /* 0x0000002d322e7389 */ /* 0x0002a4000000002c */
[----:B012--5:R-:W-:Y:S05]  /*1c5d0*/  ENDCOLLECTIVE ;  /* 0x000000000000791b */ /* 0x027fea0003800000 */
.L_x_859:
[----:B------:R-:W-:-:S05]  /*1c5e0*/  IMAD.WIDE R32, R5, 0x4, R10 ;  /* 0x0000000405207825 */ /* 0x000fca00078e020a */
[----:B------:R0:W5:Y:S01]  /*1c5f0*/  LDG.E.CONSTANT R20, desc[UR8][R32.64] ;  /* 0x0000000820147981 */ /* 0x000162000c1e9900 */
[----:B------:R-:W-:-:S03]  /*1c600*/  IMAD.WIDE R36, R4, 0x4, R10 ;  /* 0x0000000404247825 */ /* 0x000fc600078e020a */
[----:B------:R-:W-:Y:S01]  /*1c610*/  STL [R1+0x74], R58 ;  /* 0x0000743a01007387 */ /* 0x000fe20000100800 */
[----:B------:R-:W-:-:S03]  /*1c620*/  IMAD.WIDE R34, R2, 0x4, R10 ;  /* 0x0000000402227825 */ /* 0x000fc600078e020a */
[----:B------:R1:W5:Y:S01]  /*1c630*/  LDG.E.CONSTANT R19, desc[UR8][R36.64] ;  /* 0x0000000824137981 */ /* 0x000362000c1e9900 */
[----:B0-----:R-:W-:-:S03]  /*1c640*/  IMAD.WIDE R32, R58, 0x4, R10 ;  /* 0x000000043a207825 */ /* 0x001fc600078e020a */
[----:B------:R0:W5:Y:S01]  /*1c650*/  LDG.E.CONSTANT R16, desc[UR8][R34.64] ;  /* 0x0000000822107981 */ /* 0x000162000c1e9900 */
[----:B------:R-:W-:-:S03]  /*1c660*/  IMAD.WIDE R10, R0, 0x4, R30 ;  /* 0x00000004000a7825 */ /* 0x000fc600078e021e */
[----:B------:R2:W5:Y:S01]  /*1c670*/  LDG.E.CONSTANT R14, desc[UR8][R32.64] ;  /* 0x00000008200e7981 */ /* 0x000562000c1e9900 */
[----:B-1----:R-:W-:-:S03]  /*1c680*/  IMAD.WIDE R36, R3, 0x4, R30 ;  /* 0x0000000403247825 */ /* 0x002fc600078e021e */
[----:B------:R-:W5:Y:S01]  /*1c690*/  LDG.E.CONSTANT R11, desc[UR8][R10.64] ;  /* 0x000000080a0b7981 */ /* 0x000f62000c1e9900 */
[----:B0-----:R-:W-:-:S04]  /*1c6a0*/  IMAD.WIDE R34, R8, 0x4, R30 ;  /* 0x0000000408227825 */ /* 0x001fc800078e021e */
[----:B------:R-:W-:Y:S01]  /*1c6b0*/  HFMA2 R45, -RZ, RZ, 0, 2.384185791015625e-07 ;  /* 0x00000004ff2d7431 */ /* 0x000fe200000001ff */
[----:B------:R-:W-:Y:S01]  /*1c6c0*/  MOV R50, R47 ;  /* 0x0000002f00327202 */ /* 0x000fe20000000f00 */
[----:B------:R-:W5:Y:S01]  /*1c6d0*/  LDG.E.CONSTANT R13, desc[UR8][R36.64] ;  /* 0x00000008240d7981 */ /* 0x000f62000c1e9900 */
[----:B--2---:R-:W-:-:S03]  /*1c6e0*/  IMAD.WIDE R32, R2, 0x4, R30 ;  /* 0x0000000402207825 */ /* 0x004fc600078e021e */
[----:B------:R-:W5:Y:S04]  /*1c6f0*/  LDG.E.CONSTANT R53, desc[UR8][R34.64] ;  /* 0x0000000822357981 */ /* 0x000f68000c1e9900 */
[----:B------:R0:W5:Y:S04]  /*1c700*/  LDG.E.CONSTANT R12, desc[UR8][R32.64] ;  /* 0x00000008200c7981 */ /* 0x000168000c1e9900 */
[----:B------:R1:W5:Y:S01]  /*1c710*/  LDG.E.CONSTANT R10, desc[UR8][R30.64] ;  /* 0x000000081e0a7981 */ /* 0x000362000c1e9900 */
[----:B0-----:R-:W-:-:S05]  /*1c720*/  IMAD.WIDE R32, R58, 0x4, R30 ;  /* 0x000000043a207825 */ /* 0x001fca00078e021e */
[----:B------:R0:W5:Y:S04]  /*1c730*/  LDG.E.CONSTANT R9, desc[UR8][R32.64] ;  /* 0x0000000820097981 */ /* 0x000168000c1e9900 */
[----:B------:R2:W-:Y:S02]  /*1c740*/  STL [R1+0x8], R29 ;  /* 0x0000081d01007387 */ /* 0x0005e40000100800 */
[----:B--2---:R-:W-:-:S05]  /*1c750*/  IADD3 R29, PT, PT, R7, R38, RZ ;  /* 0x00000026071d7210 */ /* 0x004fca0007ffe0ff */
[----:B------:R-:W-:-:S04]  /*1c760*/  IMAD R29, R46, R8, R29 ;  /* 0x000000082e1d7224 */ /* 0x000fc800078e021d */
[----:B-1----:R-:W-:-:S04]  /*1c770*/  IMAD.WIDE R30, R29, 0x4, R54 ;  /* 0x000000041d1e7825 */ /* 0x002fc800078e0236 */
[----:B0-----:R-:W-:-:S05]  /*1c780*/  IMAD.WIDE R32, R5, 0x4, R30 ;  /* 0x0000000405207825 */ /* 0x001fca00078e021e */
[----:B------:R0:W5:Y:S02]  /*1c790*/  LDG.E.CONSTANT R48, desc[UR8][R32.64] ;  /* 0x0000000820307981 */ /* 0x000164000c1e9900 */
[----:B0-----:R-:W-:-:S05]  /*1c7a0*/  IMAD.WIDE R32, R4, 0x4, R30 ;  /* 0x0000000404207825 */ /* 0x001fca00078e021e */
[----:B------:R0:W5:Y:S02]  /*1c7b0*/  LDG.E.CONSTANT R49, desc[UR8][R32.64] ;  /* 0x0000000820317981 */ /* 0x000164000c1e9900 */
[----:B0----5:R-:W-:Y:S05]  /*1c7c0*/  WARPSYNC.COLLECTIVE R43, `(.L_x_860) ;  /* 0x000000002b087348 */ /* 0x021fea0003c00000 */
[----:B------:R1:W2:Y:S02]  /*1c7d0*/  SHFL.IDX P0, R46, R50, R45, R44 ;  /* 0x0000002d322e7389 */ /* 0x0002a4000000002c */
[----:B012--5:R-:W-:Y:S05]  /*1c7e0*/  ENDCOLLECTIVE ;  /* 0x000000000000791b */ /* 0x027fea0003800000 */
.L_x_860:
[----:B------:R-:W-:Y:S02]  /*1c7f0*/  MOV R50, R6 ;  /* 0x0000000600327202 */ /* 0x000fe40000000f00 */
[----:B------:R-:W-:-:S07]  /*1c800*/  MOV R52, R46 ;  /* 0x0000002e00347202 */ /* 0x000fce0000000f00 */
[----:B------:R-:W-:Y:S05]  /*1c810*/  WARPSYNC.COLLECTIVE R43, `(.L_x_861) ;  /* 0x000000002b087348 */ /* 0x000fea0003c00000 */
[----:B------:R0:W1:Y:S02]  /*1c820*/  SHFL.IDX P0, R46, R50, R45, R44 ;  /* 0x0000002d322e7389 */ /* 0x000064000000002c */
[----:B01----:R-:W-:Y:S05]  /*1c830*/  ENDCOLLECTIVE ;  /* 0x000000000000791b */ /* 0x003fea0003800000 */
.L_x_861:
[----:B------:R-:W-:Y:S01]  /*1c840*/  IMAD.WIDE R36, R3, 0x4, R30 ;  /* 0x0000000403247825 */ /* 0x000fe200078e021e */
[----:B------:R-:W-:-:S03]  /*1c850*/  IADD3 R52, PT, PT, R7, R52, RZ ;  /* 0x0000003407347210 */ /* 0x000fc60007ffe0ff */
[--C-:B------:R-:W-:Y:S01]  /*1c860*/  IMAD.WIDE R34, R8, 0x4, R30.reuse ;  /* 0x0000000408227825 */ /* 0x100fe200078e021e */
[----:B------:R0:W5:Y:S03]  /*1c870*/  LDG.E.CONSTANT R33, desc[UR8][R36.64] ;  /* 0x0000000824217981 */ /* 0x000166000c1e9900 */
[--C-:B------:R-:W-:Y:S01]  /*1c880*/  IMAD.WIDE R38, R2, 0x4, R30.reuse ;  /* 0x0000000402267825 */ /* 0x100fe200078e021e */
[----:B------:R1:W-:Y:S03]  /*1c890*/  STL [R1+0x14], R42 ;  /* 0x0000142a01007387 */ /* 0x0003e60000100800 */
[----:B------:R-:W-:-:S04]  /*1c8a0*/  IMAD.WIDE R40, R0, 0x4, R30 ;  /* 0x0000000400287825 */ /* 0x000fc800078e021e */
[----:B------:R-:W-:Y:S01]  /*1c8b0*/  HFMA2 R45, -RZ, RZ, 0, 2.98023223876953125e-07 ;  /* 0x00000005ff2d7431 */ /* 0x000fe200000001ff */
[----:B------:R-:W5:Y:S01]  /*1c8c0*/  LDG.E.CONSTANT R32, desc[UR8][R38.64] ;  /* 0x0000000826207981 */ /* 0x000f62000c1e9900 */
[----:B0-----:R-:W-:-:S03]  /*1c8d0*/  IMAD.WIDE R36, R58, 0x4, R30 ;  /* 0x000000043a247825 */ /* 0x001fc600078e021e */
[----:B------:R-:W5:Y:S04]  /*1c8e0*/  LDG.E.CONSTANT R29, desc[UR8][R40.64] ;  /* 0x00000008281d7981 */ /* 0x000f68000c1e9900 */
[----:B-1----:R0:W5:Y:S01]  /*1c8f0*/  LDG.E.CONSTANT R42, desc[UR8][R30.64] ;  /* 0x000000081e2a7981 */ /* 0x002162000c1e9900 */
[----:B------:R-:W-:-:S03]  /*1c900*/  MOV R51, R46 ;  /* 0x0000002e00337202 */ /* 0x000fc60000000f00 */
[----:B------:R1:W5:Y:S04]  /*1c910*/  LDG.E.CONSTANT R34, desc[UR8][R34.64] ;  /* 0x0000000822227981 */ /* 0x000368000c1e9900 */
[----:B------:R1:W5:Y:S01]  /*1c920*/  LDG.E.CONSTANT R41, desc[UR8][R36.64] ;  /* 0x0000000824297981 */ /* 0x000362000c1e9900 */
[----:B0-----:R-:W-:Y:S01]  /*1c930*/  IMAD R31, R51, R8, R52 ;  /* 0x00000008331f7224 */ /* 0x001fe200078e0234 */
[----:B------:R-:W-:-:S04]  /*1c940*/  MOV R51, R47 ;  /* 0x0000002f00337202 */ /* 0x000fc80000000f00 */
[----:B------:R-:W-:-:S07]  /*1c950*/  MOV R50, R51 ;  /* 0x0000003300327202 */ /* 0x000fce0000000f00 */
[----:B-1---5:R-:W-:Y:S05]  /*1c960*/  WARPSYNC.COLLECTIVE R43, `(.L_x_862) ;  /* 0x000000002b087348 */ /* 0x022fea0003c00000 */
[----:B------:R0:W2:Y:S02]  /*1c970*/  SHFL.IDX P0, R46, R50, R45, R44 ;  /* 0x0000002d322e7389 */ /* 0x0000a4000000002c */
[----:B012--5:R-:W-:Y:S05]  /*1c980*/  ENDCOLLECTIVE ;  /* 0x000000000000791b */ /* 0x027fea0003800000 */
.L_x_862:
[----:B------:R-:W-:Y:S01]  /*1c990*/  MOV R50, R6 ;  /* 0x0000000600327202 */ /* 0x000fe20000000f00 */
[----:B------:R-:W-:-:S04]  /*1c9a0*/  IMAD.WIDE R30, R31, 0x4, R54 ;  /* 0x000000041f1e7825 */ /* 0x000fc800078e0236 */
[----:B------:R-:W-:-:S04]  /*1c9b0*/  IMAD.WIDE R36, R8, 0x4, R30 ;  /* 0x0000000408247825 */ /* 0x000fc800078e021e */
[--C-:B------:R-:W-:Y:S01]  /*1c9c0*/  IMAD.WIDE R38, R5, 0x4, R30.reuse ;  /* 0x0000000405267825 */ /* 0x100fe200078e021e */
[----:B------:R0:W5:Y:S05]  /*1c9d0*/  LDG.E.CONSTANT R40, desc[UR8][R36.64] ;  /* 0x0000000824287981 */ /* 0x00016a000c1e9900 */
[----:B------:R1:W5:Y:S01]  /*1c9e0*/  LDG.E.CONSTANT R39, desc[UR8][R38.64] ;  /* 0x0000000826277981 */ /* 0x000362000c1e9900 */
[----:B0-----:R-:W-:-:S06]  /*1c9f0*/  IMAD.WIDE R36, R3, 0x4, R30 ;  /* 0x0000000403247825 */ /* 0x001fcc00078e021e */
[----:B------:R1:W5:Y:S04]  /*1ca00*/  LDG.E.CONSTANT R37, desc[UR8][R36.64] ;  /* 0x0000000824257981 */ /* 0x000368000c1e9900 */
[----:B------:R0:W-:Y:S02]  /*1ca10*/  STL [R1+0x44], R48 ;  /* 0x0000443001007387 */ /* 0x0001e40000100800 */
[----:B01----:R-:W-:-:S07]  /*1ca20*/  MOV R48, R46 ;  /* 0x0000002e00307202 */ /* 0x003fce0000000f00 */
[----:B-----5:R-:W-:Y:S05]  /*1ca30*/  WARPSYNC.COLLECTIVE R43, `(.L_x_863) ;  /* 0x000000002b087348 */ /* 0x020fea0003c00000 */
[----:B------:R0:W1:Y:S02]  /*1ca40*/  SHFL.IDX P0, R46, R50, R45, R44 ;  /* 0x0000002d322e7389 */ /* 0x000064000000002c */
[----:B01---5:R-:W-:Y:S05]  /*1ca50*/  ENDCOLLECTIVE ;  /* 0x000000000000791b */ /* 0x023fea0003800000 */
.L_x_863:
[----:B------:R-:W-:Y:S01]  /*1ca60*/  IADD3 R48, PT, PT, R7, R48, RZ ;  /* 0x0000003007307210 */ /* 0x000fe20007ffe0ff */
[----:B------:R-:W-:-:S05]  /*1ca70*/  IMAD.WIDE R44, R4, 0x4, R30 ;  /* 0x00000004042c7825 */ /* 0x000fca00078e021e */
[----:B------:R0:W5:Y:S01]  /*1ca80*/  LDG.E.CONSTANT R38, desc[UR8][R44.64] ;  /* 0x000000082c267981 */ /* 0x000162000c1e9900 */
[----:B------:R-:W-:Y:S01]  /*1ca90*/  MOV R43, R46 ;  /* 0x0000002e002b7202 */ /* 0x000fe20000000f00 */
[----:B0-----:R-:W-:-:S04]  /*1caa0*/  IMAD.WIDE R44, R2, 0x4, R30 ;  /* 0x00000004022c7825 */ /* 0x001fc800078e021e */
[----:B------:R-:W-:Y:S01]  /*1cab0*/  FADD R50, R26, R25 ;  /* 0x000000191a327221 */ /* 0x000fe20000000000 */
[----:B------:R-:W-:Y:S01]  /*1cac0*/  IMAD R48, R43, R8, R48 ;  /* 0x000000082b307224 */ /* 0x000fe200078e0230 */
[----:B------:R0:W5:Y:S01]  /*1cad0*/  LDG.E.CONSTANT R36, desc[UR8][R44.64] ;  /* 0x000000082c247981 */ /* 0x000162000c1e9900 */
[C-C-:B------:R-:W-:Y:S01]  /*1cae0*/  FADD R43, R28.reuse, -R27.reuse ;  /* 0x8000001b1c2b7221 */ /* 0x140fe20000000000 */
[----:B------:R-:W-:Y:S01]  /*1caf0*/  FADD R27, R28, R27 ;  /* 0x0000001b1c1b7221 */ /* 0x000fe20000000000 */
[----:B------:R-:W-:Y:S01]  /*1cb00*/  FADD R28, R26, -R25 ;  /* 0x800000191a1c7221 */ /* 0x000fe20000000000 */
[----:B------:R-:W-:-:S04]  /*1cb10*/  IMAD.WIDE R46, R0, 0x4, R30 ;  /* 0x00000004002e7825 */ /* 0x000fc800078e021e */
[----:B------:R-:W-:Y:S01]  /*1cb20*/  FADD R26, -R24, R23 ;  /* 0x00000017181a7221 */ /* 0x000fe20000000100 */
[----:B0-----:R-:W-:-:S04]  /*1cb30*/  IMAD.WIDE R44, R58, 0x4, R30 ;  /* 0x000000043a2c7825 */ /* 0x001fc800078e021e */
[----:B------:R-:W-:Y:S01]  /*1cb40*/  FADD R24, R24, R23 ;  /* 0x0000001718187221 */ /* 0x000fe20000000000 */
[----:B------:R-:W5:Y:S01]  /*1cb50*/  LDG.E.CONSTANT R31, desc[UR8][R30.64] ;  /* 0x000000081e1f7981 */ /* 0x000f62000c1e9900 */
[C-C-:B------:R-:W-:Y:S01]  /*1cb60*/  FADD R25, R43.reuse, R28.reuse ;  /* 0x0000001c2b197221 */ /* 0x140fe20000000000 */
[C-C-:B------:R-:W-:Y:S01]  /*1cb70*/  FADD R23, R50.reuse, R27.reuse ;  /* 0x0000001b32177221 */ /* 0x140fe20000000000 */
[----:B------:R-:W-:Y:S01]  /*1cb80*/  FADD R28, R43, -R28 ;  /* 0x8000001c2b1c7221 */ /* 0x000fe20000000000 */
[----:B------:R-:W-:Y:S01]  /*1cb90*/  FADD R27, -R50, R27 ;  /* 0x0000001b321b7221 */ /* 0x000fe20000000100 */
[----:B------:R-:W-:Y:S01]  /*1cba0*/  MOV R50, R51 ;  /* 0x0000003300327202 */ /* 0x000fe20000000f00 */
[----:B------:R-:W5:Y:S01]  /*1cbb0*/  LDG.E.CONSTANT R35, desc[UR8][R46.64] ;  /* 0x000000082e237981 */ /* 0x000f62000c1e9900 */
[----:B------:R-:W-:-:S03]  /*1cbc0*/  MOV R43, 0xffffffff ;  /* 0xffffffff002b7802 */ /* 0x000fc60000000f00 */
[----:B------:R0:W5:Y:S02]  /*1cbd0*/  LDG.E.CONSTANT R30, desc[UR8][R44.64] ;  /* 0x000000082c1e7981 */ /* 0x000164000c1e9900 */
[----:B0-----:R-:W-:Y:S01]  /*1cbe0*/  HFMA2 R45, -RZ, RZ, 0, 3.5762786865234375e-07 ;  /* 0x00000006ff2d7431 */ /* 0x001fe200000001ff */
[----:B------:R-:W-:-:S07]  /*1cbf0*/  MOV R44, 0x181f ;  /* 0x0000181f002c7802 */ /* 0x000fce0000000f00 */
[----:B-----5:R-:W-:Y:S05]  /*1cc00*/  WARPSYNC.COLLECTIVE R43, `(.L_x_864) ;  /* 0x000000002b087348 */ /* 0x020fea0003c00000 */
[----:B------:R0:W1:Y:S02]  /*1cc10*/  SHFL.IDX P0, R46, R50, R45, R44 ;  /* 0x0000002d322e7389 */ /* 0x000064000000002c */
[----:B01---5:R-:W-:Y:S05]  /*1cc20*/  ENDCOLLECTIVE ;  /* 0x000000000000791b */ /* 0x023fea0003800000 */
.L_x_864:
[----:B------:R-:W0:Y:S01]  /*1cc30*/  S2R R47, SR_CgaCtaId ;  /* 0x00000000002f7919 */ /* 0x000e220000008800 */
[----:B------:R1:W-:Y:S01]  /*1cc40*/  STL [R1+0x10], R49 ;  /* 0x0000103101007387 */ /* 0x0003e20000100800 */
[----:B------:R-:W-:Y:S02]  /*1cc50*/  MOV R50, R6 ;  /* 0x0000000600327202 */ /* 0x000fe40000000f00 */
[----:B-1----:R-:W-:-:S07]  /*1cc60*/  MOV R49, R46 ;  /* 0x0000002e00317202 */ /* 0x002fce0000000f00 */
[----:B0-----:R-:W-:Y:S05]  /*1cc70*/  WARPSYNC.COLLECTIVE R43, `(.L_x_865) ;  /* 0x000000002b087348 */ /* 0x001fea0003c00000 */
[----:B------:R1:W2:Y:S02]  /*1cc80*/  SHFL.IDX P0, R46, R50, R45, R44 ;  /* 0x0000002d322e7389 */ /* 0x0002a4000000002c */
[----:B012---:R-:W-:Y:S05]  /*1cc90*/  ENDCOLLECTIVE ;  /* 0x000000000000791b */ /* 0x007fea0003800000 */
.L_x_865:
[----:B------:R-:W-:Y:S02]  /*1cca0*/  IADD3 R49, PT, PT, R7, R49, RZ ;  /* 0x0000003107317210 */ /* 0x000fe40007ffe0ff */
[----:B------:R-:W-:Y:S02]  /*1ccb0*/  MOV R44, R46 ;  /* 0x0000002e002c7202 */ /* 0x000fe40000000f00 */
[----:B------:R-:W-:-:S04]  /*1ccc0*/  MOV R46, 0x400 ;  /* 0x00000400002e7802 */ /* 0x000fc80000000f00 */
[----:B------:R-:W-:Y:S01]  /*1ccd0*/  LEA R57, R47, R46, 0x18 ;  /* 0x0000002e2f397211 */ /* 0x000fe200078ec0ff */
[----:B------:R-:W-:-:S04]  /*1cce0*/  IMAD R52, R44, R8, R49 ;  /* 0x000000082c347224 */ /* 0x000fc800078e0231 */
[----:B------:R0:W-:Y:S04]  /*1ccf0*/  STL [R1+0xc0], R57 ;  /* 0x0000c03901007387 */ /* 0x0001e80000100800 */
[----:B------:R0:W5:Y:S01]  /*1cd00*/  LDL.LU R49, [R1+0x8] ;  /* 0x0000080001317983 */ /* 0x0001620000300800 */
[----:B------:R-:W1:Y:S01]  /*1cd10*/  S2R R61, SR_LANEID ;  /* 0x00000000003d7919 */ /* 0x000e620000000000 */
[C-C-:B------:R-:W-:Y:S01]  /*1cd20*/  FFMA R60, R28.reuse, -0.70710676908493041992, R26.reuse ;  /* 0xbf3504f31c3c7823 */ /* 0x140fe2000000001a */
[----:B------:R-:W-:Y:S01]  /*1cd30*/  FFMA R26, R28, 0.70710676908493041992, R26 ;  /* 0x3f3504f31c1a7823 */ /* 0x000fe2000000001a */
[C-C-:B------:R-:W-:Y:S01]  /*1cd40*/  FADD R28, R22.reuse, -R21.reuse ;  /* 0x80000015161c7221 */ /* 0x140fe20000000000 */
[----:B------:R-:W-:-:S04]  /*1cd50*/  FADD R21, R22, R21 ;  /* 0x0000001516157221 */ /* 0x000fc80000000000 */
[--C-:B------:R-:W-:Y:S01]  /*1cd60*/  FADD R43, R21, R24.reuse ;  /* 0x00000018152b7221 */ /* 0x100fe20000000000 */
[----:B------:R-:W-:Y:S01]  /*1cd70*/  HFMA2 R45, -RZ, RZ, 0, 4.17232513427734375e-07 ;  /* 0x00000007ff2d7431 */ /* 0x000fe200000001ff */
[----:B------:R-:W-:Y:S02]  /*1cd80*/  MOV R50, R51 ;  /* 0x0000003300327202 */ /* 0x000fe40000000f00 */
[C-C-:B------:R-:W-:Y:S01]  /*1cd90*/  FADD R22, R43.reuse, -R23.reuse ;  /* 0x800000172b167221 */ /* 0x140fe20000000000 */
[----:B------:R-:W-:Y:S01]  /*1cda0*/  FADD R23, R43, R23 ;  /* 0x000000172b177221 */ /* 0x000fe20000000000 */
[----:B------:R-:W-:Y:S02]  /*1cdb0*/  MOV R44, 0x181f ;  /* 0x0000181f002c7802 */ /* 0x000fe40000000f00 */
[----:B------:R-:W-:Y:S01]  /*1cdc0*/  MOV R43, 0xffffffff ;  /* 0xffffffff002b7802 */ /* 0x000fe20000000f00 */
[----:B------:R-:W-:Y:S01]  /*1cdd0*/  FADD R24, R21, -R24 ;  /* 0x8000001815187221 */ /* 0x000fe20000000000 */
[C-C-:B------:R-:W-:Y:S01]  /*1cde0*/  FFMA R21, R25.reuse, -0.70710676908493041992, R28.reuse ;  /* 0xbf3504f319157823 */ /* 0x140fe2000000001c */
[----:B0-----:R-:W-:-:S07]  /*1cdf0*/  FFMA R28, R25, 0.70710676908493041992, R28 ;  /* 0x3f3504f3191c7823 */ /* 0x001fce000000001c */
[----:B-1---5:R-:W-:Y:S05]  /*1ce00*/  WARPSYNC.COLLECTIVE R43, `(.L_x_866) ;  /* 0x000000002b087348 */ /* 0x022fea0003c00000 */
[----:B------:R0:W2:Y:S02]  /*1ce10*/  SHFL.IDX P0, R46, R50, R45, R44 ;  /* 0x0000002d322e7389 */ /* 0x0000a4000000002c */
[----:B012--5:R-:W-:Y:S05]  /*1ce20*/  ENDCOLLECTIVE ;  /* 0x000000000000791b */ /* 0x027fea0003800000 */
.L_x_866:
[----:B------:R-:W-:Y:S01]  /*1ce30*/  FFMA R25, R26, -0.19891236722469329834, R28 ;  /* 0xbe4bafaf1a197823 */ /* 0x000fe2000000001c */
[----:B------:R-:W-:Y:S01]  /*1ce40*/  FFMA R26, R28, 0.19891236722469329834, R26 ;  /* 0x3e4bafaf1c1a7823 */ /* 0x000fe2000000001a */
[----:B------:R-:W-:Y:S01]  /*1ce50*/  FFMA R59, R27, -0.41421356797218322754, R24 ;  /* 0xbed413cd1b3b7823 */ /* 0x000fe20000000018 */
[----:B------:R-:W-:Y:S01]  /*1ce60*/  FFMA R27, R24, 0.41421356797218322754, R27 ;  /* 0x3ed413cd181b7823 */ /* 0x000fe2000000001b */
[----:B------:R-:W-:Y:S01]  /*1ce70*/  LEA.HI R28, RZ, R61, RZ, 0x3 ;  /* 0x0000003dff1c7211 */ /* 0x000fe200078f18ff */
[----:B------:R-:W-:-:S03]  /*1ce80*/  FFMA R24, R60, 0.66817861795425415039, R21 ;  /* 0x3f2b0dc13c187823 */ /* 0x000fc60000000015 */
[----:B------:R-:W-:Y:S01]  /*1ce90*/  LOP3.LUT R28, R28, 0x3ffffff8, RZ, 0xc0, !PT ;  /* 0x3ffffff81c1c7812 */ /* 0x000fe200078ec0ff */
[----:B------:R-:W-:Y:S01]  /*1cea0*/  FFMA R60, R21, -0.66817861795425415039, R60 ;  /* 0xbf2b0dc1153c7823 */ /* 0x000fe2000000003c */
[C---:B------:R-:W-:Y:S02]  /*1ceb0*/  LOP3.LUT R21, R61.reuse, 0x3ffffff8, RZ, 0xc0, !PT ;  /* 0x3ffffff83d157812 */ /* 0x040fe400078ec0ff */
[----:B------:R-:W-:Y:S02]  /*1cec0*/  IADD3 R28, PT, PT, -R28, R61, RZ ;  /* 0x0000003d1c1c7210 */ /* 0x000fe40007ffe1ff */
[----:B------:R-:W-:Y:S01]  /*1ced0*/  MOV R50, R6 ;  /* 0x0000000600327202 */ /* 0x000fe20000000f00 */
[----:B------:R-:W-:Y:S02]  /*1cee0*/  FMUL R24, R24, 1.6629391908645629883 ;  /* 0x3fd4db3118187820 */ /* 0x000fe40000400000 */
[----:B------:R-:W-:Y:S01]  /*1cef0*/  IMAD R28, R28, 0x21, R21 ;  /* 0x000000211c1c7824 */ /* 0x000fe200078e0215 */
[----:B------:R-:W-:-:S02]  /*1cf00*/  LEA R21, R61, R57, 0x2 ;  /* 0x000000393d157211 */ /* 0x000fc400078e10ff */
[----:B------:R-:W-:-:S07]  /*1cf10*/  MOV R47, R46 ;  /* 0x0000002e002f7202 */ /* 0x000fce0000000f00 */
[----:B------:R-:W-:Y:S05]  /*1cf20*/  WARPSYNC.COLLECTIVE R43, `(.L_x_867) ;  /* 0x000000002b087348 */ /* 0x000fea0003c00000 */
[----:B------:R0:W1:Y:S02]  /*1cf30*/  SHFL.IDX P0, R46, R50, R45, R44 ;  /* 0x0000002d322e7389 */ /* 0x000064000000002c */
[----:B01----:R-:W-:Y:S05]  /*1cf40*/  ENDCOLLECTIVE ;  /* 0x000000000000791b */ /* 0x003fea0003800000 */
.L_x_867:
[----:B------:R-:W-:Y:S05]  /*1cf50*/  WARPSYNC.COLLECTIVE R43, `(.L_x_868) ;  /* 0x000000002b087348 */ /* 0x000fea0003c00000 */
[----:B------:R-:W-:Y:S01]  /*1cf60*/  NOP ;  /* 0x0000000000007918 */ /* 0x000fe20000000000 */
[----:B------:R-:W-:Y:S05]  /*1cf70*/  ENDCOLLECTIVE ;  /* 0x000000000000791b */ /* 0x000fea0003800000 */
.L_x_868:
[----:B------:R-:W-:Y:S01]  /*1cf80*/  FMUL R23, R23, 1.4142135381698608398 ;  /* 0x3fb504f317177820 */ /* 0x000fe20000400000 */
[----:B------:R-:W-:Y:S01]  /*1cf90*/  FMUL R25, R25, 1.9615705013275146484 ;  /* 0x3ffb14be19197820 */ /* 0x000fe20000400000 */
[----:B------:R0:W-:Y:S04]  /*1cfa0*/  STS [R21+0x18c], R24 ;  /* 0x00018c1815007388 */ /* 0x0001e80000000800 */
[----:B------:R1:W-:Y:S01]  /*1cfb0*/  STS [R21], R23 ;  /* 0x0000001715007388 */ /* 0x0003e20000000800 */
[C-C-:B0-----:R-:W-:Y:S01]  /*1cfc0*/  FADD R24, R20.reuse, -R19.reuse ;  /* 0x8000001314187221 */ /* 0x141fe20000000000 */
[----:B------:R-:W-:Y:S01]  /*1cfd0*/  FADD R20, R20, R19 ;  /* 0x0000001314147221 */ /* 0x000fe20000000000 */
[C-C-:B------:R-:W-:Y:S01]  /*1cfe0*/  FADD R19, R18.reuse, -R17.reuse ;  /* 0x8000001112137221 */ /* 0x140fe20000000000 */
[----:B------:R0:W-:Y:S01]  /*1cff0*/  STS [R21+0x84], R25 ;  /* 0x0000841915007388 */ /* 0x0001e20000000800 */
[----:B------:R-:W-:Y:S01]  /*1d000*/  FADD R17, R18, R17 ;  /* 0x0000001112117221 */ /* 0x000fe20000000000 */
[----:B-1----:R-:W-:-:S02]  /*1d010*/  FADD R23, -R16, R15 ;  /* 0x0000000f10177221 */ /* 0x002fc40000000100 */
[----:B------:R1:W-:Y:S01]  /*1d020*/  STL [R1+0xc4], R6 ;  /* 0x0000c40601007387 */ /* 0x0003e20000100800 */
[----:B0-----:R-:W-:Y:S01]  /*1d030*/  FADD R25, R16, R15 ;  /* 0x0000000f10197221 */ /* 0x001fe20000000000 */
[C-C-:B------:R-:W-:Y:S01]  /*1d040*/  FADD R16, R24.reuse, R19.reuse ;  /* 0x0000001318107221 */ /* 0x140fe20000000000 */
[----:B------:R-:W-:Y:S01]  /*1d050*/  FADD R24, R24, -R19 ;  /* 0x8000001318187221 */ /* 0x000fe20000000000 */
[C-C-:B------:R-:W-:Y:S01]  /*1d060*/  FADD R15, R17.reuse, R20.reuse ;  /* 0x00000014110f7221 */ /* 0x140fe20000000000 */
[----:B------:R-:W-:Y:S01]  /*1d070*/  FADD R19, -R17, R20 ;  /* 0x0000001411137221 */ /* 0x000fe20000000100 */
[----:B------:R1:W-:Y:S01]  /*1d080*/  STL [R1+0xc8], R7 ;  /* 0x0000c80701007387 */ /* 0x0003e20000100800 */
[C-C-:B------:R-:W-:Y:S01]  /*1d090*/  FADD R18, R49.reuse, R14.reuse ;  /* 0x0000000e31127221 */ /* 0x140fe20000000000 */
[----:B------:R-:W-:Y:S02]  /*1d0a0*/  FADD R17, R49, -R14 ;  /* 0x8000000e31117221 */ /* 0x000fe40000000000 */
[----:B------:R1:W5:Y:S01]  /*1d0b0*/  LDL.LU R49, [R1+0x14] ;  /* 0x0000140001317983 */ /* 0x0003620000300800 */
[C-C-:B------:R-:W-:Y:S01]  /*1d0c0*/  FADD R14, R18.reuse, R25.reuse ;  /* 0x00000019120e7221 */ /* 0x140fe20000000000 */
[----:B------:R-:W-:Y:S01]  /*1d0d0*/  FADD R20, R18, -R25 ;  /* 0x8000001912147221 */ /* 0x000fe20000000000 */
[----:B------:R-:W-:Y:S01]  /*1d0e0*/  FMUL R22, R22, 1.4142135381698608398 ;  /* 0x3fb504f316167820 */ /* 0x000fe20000400000 */
[----:B------:R-:W-:Y:S01]  /*1d0f0*/  FMUL R60, R60, -1.6629391908645629883 ;  /* 0xbfd4db313c3c7820 */ /* 0x000fe20000400000 */
[----:B------:R-:W-:Y:S01]  /*1d100*/  FMUL R26, R26, 1.9615705013275146484 ;  /* 0x3ffb14be1a1a7820 */ /* 0x000fe20000400000 */
[----:B------:R-:W-:Y:S01]  /*1d110*/  FMUL R59, R59, 1.8477590084075927734 ;  /* 0x3fec835e3b3b7820 */ /* 0x000fe20000400000 */
[----:B------:R-:W-:Y:S01]  /*1d120*/  FMUL R27, R27, 1.8477590084075927734 ;  /* 0x3fec835e1b1b7820 */ /* 0x000fe20000400000 */
[C-C-:B------:R-:W-:Y:S01]  /*1d130*/  FADD R18, R14.reuse, -R15.reuse ;  /* 0x8000000f0e127221 */ /* 0x140fe20000000000 */
[----:B------:R-:W-:Y:S01]  /*1d140*/  FADD R15, R14, R15 ;  /* 0x0000000f0e0f7221 */ /* 0x000fe20000000000 */
[----:B------:R-:W-:Y:S01]  /*1d150*/  LEA R14, R28, R57, 0x2 ;  /* 0x000000391c0e7211 */ /* 0x000fe200078e10ff */
[----:B------:R1:W-:Y:S01]  /*1d160*/  STS [R21+0x210], R22 ;  /* 0x0002101615007388 */ /* 0x0003e20000000800 */
[----:B------:R-:W-:-:S03]  /*1d170*/  IADD3 R51, PT, PT, R7, R47, RZ ;  /* 0x0000002f07337210 */ /* 0x000fc60007ffe0ff */
[----:B------:R1:W-:Y:S04]  /*1d180*/  STS [R21+0x294], R60 ;  /* 0x0002943c15007388 */ /* 0x0003e80000000800 */
[----:B------:R1:W-:Y:S04]  /*1d190*/  STS [R21+0x39c], R26 ;  /* 0x00039c1a15007388 */ /* 0x0003e80000000800 */
[----:B------:R1:W-:Y:S04]  /*1d1a0*/  STS [R21+0x108], R59 ;  /* 0x0001083b15007388 */ /* 0x0003e80000000800 */
[----:B------:R1:W-:Y:S02]  /*1d1b0*/  STS [R21+0x318], R27 ;  /* 0x0003181b15007388 */ /* 0x0003e40000000800 */
[----:B-1---5:R-:W-:Y:S05]  /*1d1c0*/  WARPSYNC.COLLECTIVE R43, `(.L_x_869) ;  /* 0x000000002b087348 */ /* 0x022fea0003c00000 */
[----:B------:R-:W-:Y:S01]  /*1d1d0*/  NOP ;  /* 0x0000000000007918 */ /* 0x000fe20000000000 */
[----:B-1---5:R-:W-:Y:S05]  /*1d1e0*/  ENDCOLLECTIVE ;  /* 0x000000000000791b */ /* 0x022fea0003800000 */
.L_x_869:
[----:B------:R-:W0:Y:S04]  /*1d1f0*/  LDS R7, [R14+0x4] ;  /* 0x000004000e077984 */ /* 0x000e280000000800 */
[----:B------:R-:W1:Y:S01]  /*1d200*/  LDS R6, [R14+0x8] ;  /* 0x000008000e067984 */ /* 0x000e620000000800 */
[----:B------:R-:W-:Y:S01]  /*1d210*/  FFMA R22, R24, -0.70710676908493041992, R23 ;  /* 0xbf3504f318167823 */ /* 0x000fe20000000017 */
[----:B------:R-:W-:Y:S01]  /*1d220*/  FFMA R25, R16, -0.70710676908493041992, R17 ;  /* 0xbf3504f310197823 */ /* 0x000fe20000000011 */
[----:B------:R-:W-:Y:S01]  /*1d230*/  FFMA R23, R24, 0.70710676908493041992, R23 ;  /* 0x3f3504f318177823 */ /* 0x000fe20000000017 */
[----:B------:R-:W-:Y:S01]  /*1d240*/  FFMA R16, R16, 0.70710676908493041992, R17 ;  /* 0x3f3504f310107823 */ /* 0x000fe20000000011 */
[----:B------:R-:W-:Y:S01]  /*1d250*/  FFMA R26, R19, -0.41421356797218322754, R20 ;  /* 0xbed413cd131a7823 */ /* 0x000fe20000000014 */
[----:B------:R2:W3:Y:S04]  /*1d260*/  LDS R57, [R14] ;  /* 0x000000000e397984 */ /* 0x0004e80000000800 */
[----:B------:R2:W4:Y:S04]  /*1d270*/  LDS R27, [R14+0xc] ;  /* 0x00000c000e1b7984 */ /* 0x0005280000000800 */
[----:B------:R2:W2:Y:S04]  /*1d280*/  LDS R28, [R14+0x1c] ;  /* 0x00001c000e1c7984 */ /* 0x0004a80000000800 */
[----:B0-----:R0:W-:Y:S04]  /*1d290*/  STL [R1+0x40], R7 ;  /* 0x0000400701007387 */ /* 0x0011e80000100800 */
[----:B-1----:R0:W-:Y:S04]  /*1d2a0*/  STL [R1+0x38], R6 ;  /* 0x0000380601007387 */ /* 0x0021e80000100800 */
[----:B------:R0:W1:Y:S04]  /*1d2b0*/  LDS R7, [R14+0x14] ;  /* 0x000014000e077984 */ /* 0x0000680000000800 */
[----:B------:R0:W0:Y:S01]  /*1d2c0*/  LDS R6, [R14+0x18] ;  /* 0x000018000e067984 */ /* 0x0000220000000800 */
[----:B------:R-:W-:Y:S01]  /*1d2d0*/  FFMA R24, R23, -0.19891236722469329834, R16 ;  /* 0xbe4bafaf17187823 */ /* 0x000fe20000000010 */
[----:B------:R-:W-:Y:S01]  /*1d2e0*/  FMUL R17, R15, 1.4142135381698608398 ;  /* 0x3fb504f30f117820 */ /* 0x000fe20000400000 */
[----:B------:R-:W-:Y:S01]  /*1d2f0*/  FFMA R19, R20, 0.41421356797218322754, R19 ;  /* 0x3ed413cd14137823 */ /* 0x000fe20000000013 */
[----:B------:R-:W-:Y:S01]  /*1d300*/  FFMA R20, R22, 0.66817861795425415039, R25 ;  /* 0x3f2b0dc116147823 */ /* 0x000fe20000000019 */
[----:B------:R-:W-:Y:S01]  /*1d310*/  FMUL R15, R24, 1.9615705013275146484 ;  /* 0x3ffb14be180f7820 */ /* 0x000fe20000400000 */
[----:B------:R-:W-:Y:S01]  /*1d320*/  FFMA R22, R25, -0.66817861795425415039, R22 ;  /* 0xbf2b0dc119167823 */ /* 0x000fe20000000016 */
[----:B------:R-:W-:Y:S01]  /*1d330*/  FFMA R23, R16, 0.19891236722469329834, R23 ;  /* 0x3e4bafaf10177823 */ /* 0x000fe20000000017 */
[----:B--234-:R0:W0:Y:S06]  /*1d340*/  LDS R25, [R14+0x10] ;  /* 0x000010000e197984 */ /* 0x01c02c0000000800 */
[----:B01----:R-:W-:Y:S05]  /*1d350*/  WARPSYNC.COLLECTIVE R43, `(.L_x_870) ;  /* 0x000000002b087348 */ /* 0x003fea0003c00000 */
[----:B------:R-:W-:Y:S01]  /*1d360*/  NOP ;  /* 0x0000000000007918 */ /* 0x000fe20000000000 */
[----:B01----:R-:W-:Y:S05]  /*1d370*/  ENDCOLLECTIVE ;  /* 0x000000000000791b */ /* 0x003fea0003800000 */
.L_x_870:
[----:B------:R-:W-:Y:S01]  /*1d380*/  FMUL R16, R26, 1.8477590084075927734 ;  /* 0x3fec835e1a107820 */ /* 0x000fe20000400000 */
[----:B------:R0:W-:Y:S04]  /*1d390*/  STS [R21+0x84], R15 ;  /* 0x0000840f15007388 */ /* 0x0001e80000000800 */
[----:B------:R-:W-:Y:S04]  /*1d3a0*/  STL [R1+0x2c], R7 ;  /* 0x00002c0701007387 */ /* 0x000fe80000100800 */
[----:B------:R-:W-:Y:S04]  /*1d3b0*/  STL [R1+0x28], R6 ;  /* 0x0000280601007387 */ /* 0x000fe80000100800 */
[----:B------:R1:W5:Y:S01]  /*1d3c0*/  LDL.LU R44, [R1+0x10] ;  /* 0x00001000012c7983 */ /* 0x0003620000300800 */
[C-C-:B0-----:R-:W-:Y:S01]  /*1d3d0*/  FADD R15, R56.reuse, -R49.reuse ;  /* 0x80000031380f7221 */ /* 0x141fe20000000000 */
[----:B------:R-:W-:-:S02]  /*1d3e0*/  FADD R26, R56, R49 ;  /* 0x00000031381a7221 */ /* 0x000fc40000000000 */
[----:B------:R1:W5:Y:S01]  /*1d3f0*/  LDL.LU R49, [R1+0x44] ;  /* 0x0000440001317983 */ /* 0x0003620000300800 */
[----:B------:R-:W-:-:S03]  /*1d400*/  FMUL R18, R18, 1.4142135381698608398 ;  /* 0x3fb504f312127820 */ /* 0x000fc60000400000 */
[----:B------:R0:W-:Y:S01]  /*1d410*/  STS [R21+0x108], R16 ;  /* 0x0001081015007388 */ /* 0x0001e20000000800 */
[----:B------:R-:W-:Y:S01]  /*1d420*/  FMUL R20, R20, 1.6629391908645629883 ;  /* 0x3fd4db3114147820 */ /* 0x000fe20000400000 */
[----:B------:R-:W-:Y:S01]  /*1d430*/  FMUL R22, R22, -1.6629391908645629883 ;  /* 0xbfd4db3116167820 */ /* 0x000fe20000400000 */
[----:B------:R-:W-:Y:S01]  /*1d440*/  FMUL R19, R19, 1.8477590084075927734 ;  /* 0x3fec835e13137820 */ /* 0x000fe20000400000 */
[----:B------:R2:W-:Y:S01]  /*1d450*/  STS [R21], R17 ;  /* 0x0000001115007388 */ /* 0x0005e20000000800 */
[----:B------:R-:W-:Y:S01]  /*1d460*/  FMUL R23, R23, 1.9615705013275146484 ;  /* 0x3ffb14be17177820 */ /* 0x000fe20000400000 */
[C---:B------:R-:W-:Y:S01]  /*1d470*/  FADD R24, R12.reuse, R11 ;  /* 0x0000000b0c187221 */ /* 0x040fe20000000000 */
[C-C-:B0-----:R-:W-:Y:S01]  /*1d480*/  FADD R16, R53.reuse, -R13.reuse ;  /* 0x8000000d35107221 */ /* 0x141fe20000000000 */
[----:B------:R0:W-:Y:S01]  /*1d490*/  STS [R21+0x210], R18 ;  /* 0x0002101215007388 */ /* 0x0001e20000000800 */
[----:B------:R-:W-:Y:S01]  /*1d4a0*/  FADD R13, R53, R13 ;  /* 0x0000000d350d7221 */ /* 0x000fe20000000000 */
[----:B--2---:R-:W-:Y:S01]  /*1d4b0*/  FADD R17, -R12, R11 ;  /* 0x0000000b0c117221 */ /* 0x004fe20000000100 */
[C-C-:B------:R-:W-:Y:S01]  /*1d4c0*/  FADD R12, R15.reuse, R16.reuse ;  /* 0x000000100f0c7221 */ /* 0x140fe20000000000 */
[----:B------:R1:W-:Y:S01]  /*1d4d0*/  STS [R21+0x18c], R20 ;  /* 0x00018c1415007388 */ /* 0x0003e20000000800 */
[----:B0-----:R-:W-:Y:S01]  /*1d4e0*/  FADD R18, R15, -R16 ;  /* 0x800000100f127221 */ /* 0x001fe20000000000 */
[C-C-:B------:R-:W-:Y:S01]  /*1d4f0*/  FADD R15, R10.reuse, R9.reuse ;  /* 0x000000090a0f7221 */ /* 0x140fe20000000000 */
[----:B------:R-:W-:Y:S01]  /*1d500*/  FADD R9, R10, -R9 ;  /* 0x800000090a097221 */ /* 0x000fe20000000000 */
[----:B------:R1:W-:Y:S01]  /*1d510*/  STS [R21+0x294], R22 ;  /* 0x0002941615007388 */ /* 0x0003e20000000800 */
[----:B------:R-:W-:Y:S01]  /*1d520*/  FFMA R16, R18, -0.70710676908493041992, R17 ;  /* 0xbf3504f312107823 */ /* 0x000fe20000000011 */
[----:B------:R-:W-:-:S02]  /*1d530*/  FADD R11, R13, R26 ;  /* 0x0000001a0d0b7221 */ /* 0x000fc40000000000 */
[----:B------:R1:W-:Y:S01]  /*1d540*/  STS [R21+0x318], R19 ;  /* 0x0003181315007388 */ /* 0x0003e20000000800 */
[----:B------:R-:W-:Y:S01]  /*1d550*/  FFMA R17, R18, 0.70710676908493041992, R17 ;  /* 0x3f3504f312117823 */ /* 0x000fe20000000011 */
[----:B------:R-:W-:Y:S02]  /*1d560*/  FADD R10, R15, R24 ;  /* 0x000000180f0a7221 */ /* 0x000fe40000000000 */
[----:B------:R1:W-:Y:S05]  /*1d570*/  STS [R21+0x39c], R23 ;  /* 0x00039c1715007388 */ /* 0x0003ea0000000800 */
[----:B-1---5:R-:W-:Y:S05]  /*1d580*/  WARPSYNC.COLLECTIVE R43, `(.L_x_871) ;  /* 0x000000002b087348 */ /* 0x022fea0003c00000 */
[----:B------:R-:W-:Y:S01]  /*1d590*/  NOP ;  /* 0x0000000000007918 */ /* 0x000fe20000000000 */
[----:B-1---5:R-:W-:Y:S05]  /*1d5a0*/  ENDCOLLECTIVE ;  /* 0x000000000000791b */ /* 0x022fea0003800000 */
.L_x_871:
[----:B------:R-:W0:Y:S01]  /*1d5b0*/  LDS R6, [R14+0x4] ;  /* 0x000004000e067984 */ /* 0x000e220000000800 */
[C-C-:B------:R-:W-:Y:S01]  /*1d5c0*/  FFMA R18, R12.reuse, 0.70710676908493041992, R9.reuse ;  /* 0x3f3504f30c127823 */ /* 0x140fe20000000009 */
[----:B------:R-:W-:Y:S01]  /*1d5d0*/  FFMA R19, R12, -0.70710676908493041992, R9 ;  /* 0xbf3504f30c137823 */ /* 0x000fe20000000009 */
[C-C-:B------:R-:W-:Y:S01]  /*1d5e0*/  FADD R12, R10.reuse, -R11.reuse ;  /* 0x8000000b0a0c7221 */ /* 0x140fe20000000000 */
[----:B------:R-:W-:Y:S01]  /*1d5f0*/  FADD R9, R10, R11 ;  /* 0x0000000b0a097221 */ /* 0x000fe20000000000 */
[----:B------:R-:W-:Y:S01]  /*1d600*/  FFMA R11, R17, -0.19891236722469329834, R18 ;  /* 0xbe4bafaf110b7823 */ /* 0x000fe20000000012 */
[----:B------:R-:W-:Y:S01]  /*1d610*/  FFMA R17, R18, 0.19891236722469329834, R17 ;  /* 0x3e4bafaf12117823 */ /* 0x000fe20000000011 */
[----:B------:R-:W-:Y:S01]  /*1d620*/  FADD R13, -R13, R26 ;  /* 0x0000001a0d0d7221 */ /* 0x000fe20000000100 */
[----:B------:R1:W2:Y:S01]  /*1d630*/  LDS R18, [R14+0x18] ;  /* 0x000018000e127984 */ /* 0x0002a20000000800 */
[----:B------:R-:W-:Y:S01]  /*1d640*/  FADD R24, R15, -R24 ;  /* 0x800000180f187221 */ /* 0x000fe20000000000 */
[----:B------:R-:W-:Y:S01]  /*1d650*/  FFMA R15, R16, 0.66817861795425415039, R19 ;  /* 0x3f2b0dc1100f7823 */ /* 0x000fe20000000013 */
[----:B------:R-:W-:Y:S01]  /*1d660*/  FMUL R9, R9, 1.4142135381698608398 ;  /* 0x3fb504f309097820 */ /* 0x000fe20000400000 */
[----:B------:R1:W3:Y:S01]  /*1d670*/  LDS R7, [R14] ;  /* 0x000000000e077984 */ /* 0x0002e20000000800 */
[----:B------:R-:W-:Y:S01]  /*1d680*/  FFMA R10, R13, -0.41421356797218322754, R24 ;  /* 0xbed413cd0d0a7823 */ /* 0x000fe20000000018 */
[----:B------:R-:W-:Y:S01]  /*1d690*/  FFMA R13, R24, 0.41421356797218322754, R13 ;  /* 0x3ed413cd180d7823 */ /* 0x000fe2000000000d */
[----:B------:R-:W-:Y:S01]  /*1d6a0*/  FFMA R16, R19, -0.66817861795425415039, R16 ;  /* 0xbf2b0dc113107823 */ /* 0x000fe20000000010 */
[----:B------:R1:W4:Y:S01]  /*1d6b0*/  LDS R23, [R14+0x8] ;  /* 0x000008000e177984 */ /* 0x0003220000000800 */
[----:B------:R-:W-:Y:S01]  /*1d6c0*/  FMUL R15, R15, 1.6629391908645629883 ;  /* 0x3fd4db310f0f7820 */ /* 0x000fe20000400000 */
[----:B------:R-:W-:-:S02]  /*1d6d0*/  FMUL R11, R11, 1.9615705013275146484 ;  /* 0x3ffb14be0b0b7820 */ /* 0x000fc40000400000 */
[----:B------:R1:W1:Y:S01]  /*1d6e0*/  LDS R53, [R14+0xc] ;  /* 0x00000c000e357984 */ /* 0x0002620000000800 */
[----:B------:R-:W-:-:S03]  /*1d6f0*/  FADD R20, R34, -R33 ;  /* 0x8000002122147221 */ /* 0x000fc60000000000 */
[----:B------:R0:W1:Y:S04]  /*1d700*/  LDS R56, [R14+0x10] ;  /* 0x000010000e387984 */ /* 0x0000680000000800 */
[----:B------:R0:W1:Y:S01]  /*1d710*/  LDS R24, [R14+0x14] ;  /* 0x000014000e187984 */ /* 0x0000620000000800 */
[----:B------:R-:W-:Y:S01]  /*1d720*/  FMUL R10, R10, 1.8477590084075927734 ;  /* 0x3fec835e0a0a7820 */ /* 0x000fe20000400000 */
[----:B------:R-:W-:Y:S01]  /*1d730*/  FMUL R16, R16, -1.6629391908645629883 ;  /* 0xbfd4db3110107820 */ /* 0x000fe20000400000 */
[----:B------:R-:W-:Y:S01]  /*1d740*/  FMUL R17, R17, 1.9615705013275146484 ;  /* 0x3ffb14be11117820 */ /* 0x000fe20000400000 */
[----:B0-----:R0:W-:Y:S04]  /*1d750*/  STL [R1+0x54], R6 ;  /* 0x0000540601007387 */ /* 0x0011e80000100800 */
[----:B------:R0:W0:Y:S02]  /*1d760*/  LDS R6, [R14+0x1c] ;  /* 0x00001c000e067984 */ /* 0x0000240000000800 */
[----:B01234-:R-:W-:Y:S05]  /*1d770*/  WARPSYNC.COLLECTIVE R43, `(.L_x_872) ;  /* 0x000000002b087348 */ /* 0x01ffea0003c00000 */
[----:B------:R-:W-:Y:S01]  /*1d780*/  NOP ;  /* 0x0000000000007918 */ /* 0x000fe20000000000 */
[----:B01234-:R-:W-:Y:S05]  /*1d790*/  ENDCOLLECTIVE ;  /* 0x000000000000791b */ /* 0x01ffea0003800000 */
.L_x_872:
[----:B------:R-:W-:Y:S01]  /*1d7a0*/  STS [R21], R9 ;  /* 0x0000000915007388 */ /* 0x000fe20000000800 */
[----:B------:R-:W-:-:S03]  /*1d7b0*/  FADD R33, R34, R33 ;  /* 0x0000002122217221 */ /* 0x000fc60000000000 */
[----:B------:R0:W-:Y:S04]  /*1d7c0*/  STL [R1+0x50], R18 ;  /* 0x0000501201007387 */ /* 0x0001e80000100800 */
[----:B------:R-:W-:Y:S04]  /*1d7d0*/  STS [R21+0x18c], R15 ;  /* 0x00018c0f15007388 */ /* 0x000fe80000000800 */
[----:B------:R1:W-:Y:S01]  /*1d7e0*/  STS [R21+0x84], R11 ;  /* 0x0000840b15007388 */ /* 0x0003e20000000800 */
[C-C-:B0-----:R-:W-:Y:S01]  /*1d7f0*/  FADD R18, -R32.reuse, R29.reuse ;  /* 0x0000001d20127221 */ /* 0x141fe20000000100 */
[----:B------:R-:W-:-:S02]  /*1d800*/  FADD R32, R32, R29 ;  /* 0x0000001d20207221 */ /* 0x000fc40000000000 */
[----:B------:R0:W-:Y:S01]  /*1d810*/  STS [R21+0x108], R10 ;  /* 0x0001080a15007388 */ /* 0x0001e20000000800 */
[----:B------:R-:W-:-:S03]  /*1d820*/  FMUL R12, R12, 1.4142135381698608398 ;  /* 0x3fb504f30c0c7820 */ /* 0x000fc60000400000 */
[----:B------:R0:W-:Y:S01]  /*1d830*/  STS [R21+0x294], R16 ;  /* 0x0002941015007388 */ /* 0x0001e20000000800 */
[C-C-:B-1----:R-:W-:Y:S01]  /*1d840*/  FADD R11, R42.reuse, R41.reuse ;  /* 0x000000292a0b7221 */ /* 0x142fe20000000000 */
[----:B------:R-:W-:Y:S02]  /*1d850*/  FADD R41, R42, -R41 ;  /* 0x800000292a297221 */ /* 0x000fe40000000000 */
[----:B------:R0:W-:Y:S01]  /*1d860*/  STS [R21+0x39c], R17 ;  /* 0x00039c1115007388 */ /* 0x0001e20000000800 */
[----:B------:R-:W-:-:S03]  /*1d870*/  FMUL R13, R13, 1.8477590084075927734 ;  /* 0x3fec835e0d0d7820 */ /* 0x000fc60000400000 */
[----:B------:R0:W-:Y:S04]  /*1d880*/  STS [R21+0x210], R12 ;  /* 0x0002100c15007388 */ /* 0x0001e80000000800 */
[----:B------:R0:W-:Y:S02]  /*1d890*/  STS [R21+0x318], R13 ;  /* 0x0003180d15007388 */ /* 0x0001e40000000800 */
[----:B0-----:R-:W-:Y:S05]  /*1d8a0*/  WARPSYNC.COLLECTIVE R43, `(.L_x_873) ;  /* 0x000000002b087348 */ /* 0x001fea0003c00000 */
[----:B------:R-:W-:Y:S01]  /*1d8b0*/  NOP ;  /* 0x0000000000007918 */ /* 0x000fe20000000000 */
[----:B0-----:R-:W-:Y:S05]  /*1d8c0*/  ENDCOLLECTIVE ;  /* 0x000000000000791b */ /* 0x001fea0003800000 */
.L_x_873:
[----:B------:R-:W-:Y:S01]  /*1d8d0*/  LDS R34, [R14+0x1c] ;  /* 0x00001c000e227984 */ /* 0x000fe20000000800 */
[C-C-:B------:R-:W-:Y:S01]  /*1d8e0*/  FADD R9, R49.reuse, -R44.reuse ;  /* 0x8000002c31097221 */ /* 0x140fe20000000000 */
[----:B------:R-:W-:-:S03]  /*1d8f0*/  FADD R22, R49, R44 ;  /* 0x0000002c31167221 */ /* 0x000fc60000000000 */
[C-C-:B------:R-:W-:Y:S01]  /*1d900*/  FADD R15, R9.reuse, -R20.reuse ;  /* 0x80000014090f7221 */ /* 0x140fe20000000000 */
[----:B------:R-:W-:Y:S01]  /*1d910*/  FADD R10, R9, R20 ;  /* 0x00000014090a7221 */ /* 0x000fe20000000000 */
[C-C-:B------:R-:W-:Y:S01]  /*1d920*/  FADD R9, R33.reuse, R22.reuse ;  /* 0x0000001621097221 */ /* 0x140fe20000000000 */
[----:B------:R-:W-:Y:S01]  /*1d930*/  FADD R13, -R33, R22 ;  /* 0x00000016210d7221 */ /* 0x000fe20000000100 */
        /* <DEDUP_REMOVED lines=8> */
[----:B------:R-:W-:Y:S01]  /*1d9c0*/  LDS R20, [R14+0x4] ;  /* 0x000004000e147984 */ /* 0x000fe20000000800 */
[----:B------:R-:W-:Y:S01]  /*1d9d0*/  FFMA R18, R17, -0.19891236722469329834, R10 ;  /* 0xbe4bafaf11127823 */ /* 0x000fe2000000000a */
[----:B------:R-:W-:Y:S01]  /*1d9e0*/  FFMA R15, R16, 0.66817861795425415039, R11 ;  /* 0x3f2b0dc1100f7823 */ /* 0x000fe2000000000b */
[----:B------:R-:W-:Y:S01]  /*1d9f0*/  FFMA R16, R11, -0.66817861795425415039, R16 ;  /* 0xbf2b0dc10b107823 */ /* 0x000fe20000000010 */
[----:B------:R-:W-:Y:S01]  /*1da00*/  FMUL R11, R9, 1.4142135381698608398 ;  /* 0x3fb504f3090b7820 */ /* 0x000fe20000400000 */
[----:B------:R-:W-:-:S02]  /*1da10*/  FMUL R9, R18, 1.9615705013275146484 ;  /* 0x3ffb14be12097820 */ /* 0x000fc40000400000 */
[----:B------:R-:W0:Y:S01]  /*1da20*/  LDS R18, [R14] ;  /* 0x000000000e127984 */ /* 0x000e220000000800 */
[----:B------:R-:W-:Y:S01]  /*1da30*/  FFMA R19, R13, -0.41421356797218322754, R32 ;  /* 0xbed413cd0d137823 */ /* 0x000fe20000000020 */
[----:B------:R-:W-:-:S03]  /*1da40*/  FFMA R17, R10, 0.19891236722469329834, R17 ;  /* 0x3e4bafaf0a117823 */ /* 0x000fc60000000011 */
[----:B------:R-:W-:Y:S02]  /*1da50*/  FMUL R10, R19, 1.8477590084075927734 ;  /* 0x3fec835e130a7820 */ /* 0x000fe40000400000 */
[----:B------:R-:W1:Y:S04]  /*1da60*/  LDS R19, [R14+0x8] ;  /* 0x000008000e137984 */ /* 0x000e680000000800 */
[----:B0-----:R-:W-:Y:S04]  /*1da70*/  STL [R1+0x10], R18 ;  /* 0x0000101201007387 */ /* 0x001fe80000100800 */
[----:B------:R-:W0:Y:S04]  /*1da80*/  LDS R18, [R14+0xc] ;  /* 0x00000c000e127984 */ /* 0x000e280000000800 */
[----:B------:R2:W-:Y:S04]  /*1da90*/  STL [R1+0x5c], R20 ;  /* 0x00005c1401007387 */ /* 0x0005e80000100800 */
[----:B------:R2:W3:Y:S04]  /*1daa0*/  LDS R20, [R14+0x10] ;  /* 0x000010000e147984 */ /* 0x0004e80000000800 */
[----:B-1----:R2:W-:Y:S04]  /*1dab0*/  STL [R1+0xc], R19 ;  /* 0x00000c1301007387 */ /* 0x0025e80000100800 */
[----:B------:R2:W1:Y:S04]  /*1dac0*/  LDS R19, [R14+0x14] ;  /* 0x000014000e137984 */ /* 0x0004680000000800 */
[----:B0-----:R2:W-:Y:S04]  /*1dad0*/  STL [R1+0x8], R18 ;  /* 0x0000081201007387 */ /* 0x0015e80000100800 */
[----:B------:R2:W0:Y:S02]  /*1dae0*/  LDS R18, [R14+0x18] ;  /* 0x000018000e127984 */ /* 0x0004240000000800 */
[----:B0123--:R-:W-:Y:S05]  /*1daf0*/  WARPSYNC.COLLECTIVE R43, `(.L_x_874) ;  /* 0x000000002b087348 */ /* 0x00ffea0003c00000 */
[----:B------:R-:W-:Y:S01]  /*1db00*/  NOP ;  /* 0x0000000000007918 */ /* 0x000fe20000000000 */
[----:B0123--:R-:W-:Y:S05]  /*1db10*/  ENDCOLLECTIVE ;  /* 0x000000000000791b */ /* 0x00ffea0003800000 */
.L_x_874:
[----:B------:R0:W-:Y:S01]  /*1db20*/  STL [R1+0x4], R20 ;  /* 0x0000041401007387 */ /* 0x0001e20000100800 */
[----:B------:R-:W-:-:S03]  /*1db30*/  FMUL R12, R12, 1.4142135381698608398 ;  /* 0x3fb504f30c0c7820 */ /* 0x000fc60000400000 */
[----:B------:R1:W-:Y:S04]  /*1db40*/  STS [R21+0x84], R9 ;  /* 0x0000840915007388 */ /* 0x0003e80000000800 */
[----:B------:R2:W-:Y:S01]  /*1db50*/  STL [R1], R19 ;  /* 0x0000001301007387 */ /* 0x0005e20000100800 */
[C-C-:B0-----:R-:W-:Y:S01]  /*1db60*/  FADD R20, R40.reuse, -R37.reuse ;  /* 0x8000002528147221 */ /* 0x141fe20000000000 */
[----:B------:R-:W-:Y:S02]  /*1db70*/  FADD R37, R40, R37 ;  /* 0x0000002528257221 */ /* 0x000fe40000000000 */
[----:B------:R0:W-:Y:S01]  /*1db80*/  STS [R21], R11 ;  /* 0x0000000b15007388 */ /* 0x0001e20000000800 */
[C-C-:B-1----:R-:W-:Y:S01]  /*1db90*/  FADD R9, R39.reuse, -R38.reuse ;  /* 0x8000002627097221 */ /* 0x142fe20000000000 */
[----:B------:R-:W-:-:S02]  /*1dba0*/  FADD R38, R39, R38 ;  /* 0x0000002627267221 */ /* 0x000fc40000000000 */
[----:B------:R1:W-:Y:S01]  /*1dbb0*/  STS [R21+0x108], R10 ;  /* 0x0001080a15007388 */ /* 0x0003e20000000800 */
[----:B------:R-:W-:Y:S01]  /*1dbc0*/  FMUL R17, R17, 1.9615705013275146484 ;  /* 0x3ffb14be11117820 */ /* 0x000fe20000400000 */
[----:B------:R-:W-:Y:S01]  /*1dbd0*/  FFMA R13, R32, 0.41421356797218322754, R13 ;  /* 0x3ed413cd200d7823 */ /* 0x000fe2000000000d */
[----:B--2---:R-:W-:Y:S01]  /*1dbe0*/  FADD R19, R9, -R20 ;  /* 0x8000001409137221 */ /* 0x004fe20000000000 */
[----:B0-----:R-:W-:Y:S01]  /*1dbf0*/  FADD R11, R31, R30 ;  /* 0x0000001e1f0b7221 */ /* 0x001fe20000000000 */
[----:B------:R-:W-:Y:S01]  /*1dc00*/  STS [R21+0x210], R12 ;  /* 0x0002100c15007388 */ /* 0x000fe20000000800 */
[----:B-1----:R-:W-:Y:S01]  /*1dc10*/  FADD R10, R9, R20 ;  /* 0x00000014090a7221 */ /* 0x002fe20000000000 */
[----:B------:R-:W-:Y:S02]  /*1dc20*/  FADD R9, R37, R38 ;  /* 0x0000002625097221 */ /* 0x000fe40000000000 */
[----:B------:R0:W-:Y:S01]  /*1dc30*/  STL [R1+0x58], R18 ;  /* 0x0000581201007387 */ /* 0x0001e20000100800 */
[----:B------:R-:W-:Y:S01]  /*1dc40*/  FMUL R15, R15, 1.6629391908645629883 ;  /* 0x3fd4db310f0f7820 */ /* 0x000fe20000400000 */
[----:B------:R-:W-:Y:S01]  /*1dc50*/  FMUL R16, R16, -1.6629391908645629883 ;  /* 0xbfd4db3110107820 */ /* 0x000fe20000400000 */
[C-C-:B0-----:R-:W-:Y:S01]  /*1dc60*/  FADD R18, -R36.reuse, R35.reuse ;  /* 0x0000002324127221 */ /* 0x141fe20000000100 */
[----:B------:R-:W-:Y:S01]  /*1dc70*/  FADD R36, R36, R35 ;  /* 0x0000002324247221 */ /* 0x000fe20000000000 */
[----:B------:R-:W-:-:S03]  /*1dc80*/  FMUL R13, R13, 1.8477590084075927734 ;  /* 0x3fec835e0d0d7820 */ /* 0x000fc60000400000 */
[----:B------:R-:W-:Y:S01]  /*1dc90*/  FADD R12, R11, R36 ;  /* 0x000000240b0c7221 */ /* 0x000fe20000000000 */
[----:B------:R0:W-:Y:S01]  /*1dca0*/  STS [R21+0x39c], R17 ;  /* 0x00039c1115007388 */ /* 0x0001e20000000800 */
[----:B------:R-:W-:Y:S01]  /*1dcb0*/  FADD R31, R31, -R30 ;  /* 0x8000001e1f1f7221 */ /* 0x000fe20000000000 */
[----:B------:R-:W-:Y:S02]  /*1dcc0*/  FADD R36, R11, -R36 ;  /* 0x800000240b247221 */ /* 0x000fe40000000000 */
[----:B------:R1:W-:Y:S01]  /*1dcd0*/  STS [R21+0x18c], R15 ;  /* 0x00018c0f15007388 */ /* 0x0003e20000000800 */
[----:B------:R-:W-:Y:S01]  /*1dce0*/  FFMA R11, R10, -0.70710676908493041992, R31 ;  /* 0xbf3504f30a0b7823 */ /* 0x000fe2000000001f */
[C-C-:B0-----:R-:W-:Y:S01]  /*1dcf0*/  FADD R17, R12.reuse, -R9.reuse ;  /* 0x800000090c117221 */ /* 0x141fe20000000000 */
[----:B------:R-:W-:Y:S01]  /*1dd00*/  FADD R9, R12, R9 ;  /* 0x000000090c097221 */ /* 0x000fe20000000000 */
[----:B------:R1:W-:Y:S01]  /*1dd10*/  STS [R21+0x294], R16 ;  /* 0x0002941015007388 */ /* 0x0003e20000000800 */
[----:B------:R-:W-:-:S03]  /*1dd20*/  FFMA R31, R10, 0.70710676908493041992, R31 ;  /* 0x3f3504f30a1f7823 */ /* 0x000fc6000000001f */
[----:B------:R1:W-:Y:S04]  /*1dd30*/  STS [R21+0x318], R13 ;  /* 0x0003180d15007388 */ /* 0x0003e80000000800 */
[----:B-1----:R-:W-:Y:S05]  /*1dd40*/  WARPSYNC.COLLECTIVE R43, `(.L_x_875) ;  /* 0x000000002b087348 */ /* 0x002fea0003c00000 */
[----:B------:R-:W-:Y:S01]  /*1dd50*/  NOP ;  /* 0x0000000000007918 */ /* 0x000fe20000000000 */
[----:B-1----:R-:W-:Y:S05]  /*1dd60*/  ENDCOLLECTIVE ;  /* 0x000000000000791b */ /* 0x002fea0003800000 */
.L_x_875:
[----:B------:R-:W-:Y:S01]  /*1dd70*/  FMUL R16, R9, 1.4142135381698608398 ;  /* 0x3fb504f309107820 */ /* 0x000fe20000400000 */
[----:B------:R-:W0:Y:S04]  /*1dd80*/  LDS R10, [R14] ;  /* 0x000000000e0a7984 */ /* 0x000e280000000800 */
[----:B------:R-:W1:Y:S01]  /*1dd90*/  LDS R9, [R14+0x4] ;  /* 0x000004000e097984 */ /* 0x000e620000000800 */
[----:B------:R-:W-:Y:S01]  /*1dda0*/  FFMA R20, R19, -0.70710676908493041992, R18 ;  /* 0xbf3504f313147823 */ /* 0x000fe20000000012 */
[----:B------:R-:W-:Y:S01]  /*1ddb0*/  FADD R15, -R37, R38 ;  /* 0x00000026250f7221 */ /* 0x000fe20000000100 */
[----:B------:R-:W-:Y:S01]  /*1ddc0*/  FFMA R18, R19, 0.70710676908493041992, R18 ;  /* 0x3f3504f313127823 */ /* 0x000fe20000000012 */
[----:B------:R-:W-:Y:S01]  /*1ddd0*/  LOP3.LUT P0, RZ, R61, 0x7, RZ, 0xc0, !PT ;  /* 0x000000073dff7812 */ /* 0x000fe2000780c0ff */
[----:B------:R2:W3:Y:S01]  /*1dde0*/  LDS R60, [R14+0xc] ;  /* 0x00000c000e3c7984 */ /* 0x0004e20000000800 */
[----:B------:R-:W-:Y:S01]  /*1ddf0*/  FFMA R13, R15, -0.41421356797218322754, R36 ;  /* 0xbed413cd0f0d7823 */ /* 0x000fe20000000024 */
[----:B------:R-:W-:Y:S01]  /*1de00*/  FFMA R12, R18, -0.19891236722469329834, R31 ;  /* 0xbe4bafaf120c7823 */ /* 0x000fe2000000001f */
[----:B------:R-:W-:Y:S01]  /*1de10*/  FFMA R19, R20, 0.66817861795425415039, R11 ;  /* 0x3f2b0dc114137823 */ /* 0x000fe2000000000b */
[----:B------:R2:W4:Y:S01]  /*1de20*/  LDS R61, [R14+0x8] ;  /* 0x000008000e3d7984 */ /* 0x0005220000000800 */
[----:B------:R-:W-:Y:S01]  /*1de30*/  FMUL R13, R13, 1.8477590084075927734 ;  /* 0x3fec835e0d0d7820 */ /* 0x000fe20000400000 */
[----:B------:R-:W-:Y:S01]  /*1de40*/  FMUL R12, R12, 1.9615705013275146484 ;  /* 0x3ffb14be0c0c7820 */ /* 0x000fe20000400000 */
[----:B------:R-:W-:Y:S01]  /*1de50*/  FFMA R20, R11, -0.66817861795425415039, R20 ;  /* 0xbf2b0dc10b147823 */ /* 0x000fe20000000014 */
[----:B------:R2:W2:Y:S01]  /*1de60*/  LDS R59, [R14+0x10] ;  /* 0x000010000e3b7984 */ /* 0x0004a20000000800 */
[----:B------:R-:W-:-:S03]  /*1de70*/  FMUL R17, R17, 1.4142135381698608398 ;  /* 0x3fb504f311117820 */ /* 0x000fc60000400000 */
[----:B------:R0:W2:Y:S04]  /*1de80*/  LDS R11, [R14+0x14] ;  /* 0x000014000e0b7984 */ /* 0x0000a80000000800 */
[----:B0-----:R0:W-:Y:S04]  /*1de90*/  STL [R1+0x44], R10 ;  /* 0x0000440a01007387 */ /* 0x0011e80000100800 */
[----:B-1----:R0:W-:Y:S04]  /*1dea0*/  STL [R1+0x60], R9 ;  /* 0x0000600901007387 */ /* 0x0021e80000100800 */
[----:B------:R0:W1:Y:S04]  /*1deb0*/  LDS R10, [R14+0x18] ;  /* 0x000018000e0a7984 */ /* 0x0000680000000800 */
[----:B---3--:R0:W0:Y:S02]  /*1dec0*/  LDS R9, [R14+0x1c] ;  /* 0x00001c000e097984 */ /* 0x0080240000000800 */
[----:B012-4-:R-:W-:Y:S05]  /*1ded0*/  WARPSYNC.COLLECTIVE R43, `(.L_x_876) ;  /* 0x000000002b087348 */ /* 0x017fea0003c00000 */
[----:B------:R-:W-:Y:S01]  /*1dee0*/  NOP ;  /* 0x0000000000007918 */ /* 0x000fe20000000000 */
[----:B012-4-:R-:W-:Y:S05]  /*1def0*/  ENDCOLLECTIVE ;  /* 0x000000000000791b */ /* 0x017fea0003800000 */
.L_x_876:
[----:B------:R0:W-:Y:S04]  /*1df00*/  STS [R21], R16 ;  /* 0x0000001015007388 */ /* 0x0001e80000000800 */
[----:B------:R-:W-:Y:S04]  /*1df10*/  STS [R21+0x84], R12 ;  /* 0x0000840c15007388 */ /* 0x000fe80000000800 */
[----:B------:R1:W-:Y:S01]  /*1df20*/  STS [R21+0x108], R13 ;  /* 0x0001080d15007388 */ /* 0x0003e20000000800 */
[----:B0-----:R-:W-:-:S03]  /*1df30*/  FMUL R16, R20, -1.6629391908645629883 ;  /* 0xbfd4db3114107820 */ /* 0x001fc60000400000 */
[----:B------:R-:W-:Y:S01]  /*1df40*/  STS [R21+0x210], R17 ;  /* 0x0002101115007388 */ /* 0x000fe20000000800 */
[----:B-1----:R-:W-:-:S03]  /*1df50*/  IMAD.WIDE R12, R48, 0x4, R54 ;  /* 0x00000004300c7825 */ /* 0x002fc600078e0236 */
[----:B------:R0:W-:Y:S01]  /*1df60*/  STS [R21+0x294], R16 ;  /* 0x0002941015007388 */ /* 0x0001e20000000800 */
[----:B------:R-:W-:-:S04]  /*1df70*/  IMAD.WIDE R44, R5, 0x4, R12 ;  /* 0x00000004052c7825 */ /* 0x000fc800078e020c */
[----:B0-----:R-:W-:Y:S02]  /*1df80*/  IMAD.WIDE R16, R8, 0x4, R12 ;  /* 0x0000000408107825 */ /* 0x001fe400078e020c */
[----:B------:R-:W2:Y:S04]  /*1df90*/  LDG.E.CONSTANT R44, desc[UR8][R44.64] ;  /* 0x000000082c2c7981 */ /* 0x000ea8000c1e9900 */
[----:B------:R0:W3:Y:S01]  /*1dfa0*/  LDG.E.CONSTANT R43, desc[UR8][R16.64] ;  /* 0x00000008102b7981 */ /* 0x0000e2000c1e9900 */
[----:B------:R-:W-:Y:S02]  /*1dfb0*/  IMAD R51, R46, R8, R51 ;  /* 0x000000082e337224 */ /* 0x000fe400078e0233 */
[----:B------:R-:W-:Y:S01]  /*1dfc0*/  IMAD.WIDE R46, R0, 0x4, R12 ;  /* 0x00000004002e7825 */ /* 0x000fe200078e020c */
[----:B------:R-:W-:-:S03]  /*1dfd0*/  MOV R33, R58 ;  /* 0x0000003a00217202 */ /* 0x000fc60000000f00 */
[--C-:B------:R-:W-:Y:S02]  /*1dfe0*/  IMAD.WIDE R48, R3, 0x4, R12.reuse ;  /* 0x0000000403307825 */ /* 0x100fe400078e020c */
[----:B------:R-:W4:Y:S02]  /*1dff0*/  LDG.E.CONSTANT R46, desc[UR8][R46.64] ;  /* 0x000000082e2e7981 */ /* 0x000f24000c1e9900 */
[--C-:B0-----:R-:W-:Y:S02]  /*1e000*/  IMAD.WIDE R16, R2, 0x4, R12.reuse ;  /* 0x0000000402107825 */ /* 0x101fe400078e020c */
[----:B------:R-:W3:Y:S04]  /*1e010*/  LDG.E.CONSTANT R48, desc[UR8][R48.64] ;  /* 0x0000000830307981 */ /* 0x000ee8000c1e9900 */
[----:B------:R0:W4:Y:S04]  /*1e020*/  LDG.E.CONSTANT R45, desc[UR8][R16.64] ;  /* 0x00000008102d7981 */ /* 0x000128000c1e9900 */
[----:B------:R1:W5:Y:S01]  /*1e030*/  LDG.E.CONSTANT R49, desc[UR8][R12.64] ;  /* 0x000000080c317981 */ /* 0x000362000c1e9900 */
[----:B0-----:R-:W-:-:S05]  /*1e040*/  IMAD.WIDE R16, R4, 0x4, R12 ;  /* 0x0000000404107825 */ /* 0x001fca00078e020c */
[----:B------:R-:W2:Y:S01]  /*1e050*/  LDG.E.CONSTANT R47, desc[UR8][R16.64] ;  /* 0x00000008102f7981 */ /* 0x000ea2000c1e9900 */
[----:B-1----:R-:W-:-:S05]  /*1e060*/  IMAD.WIDE R12, R33, 0x4, R12 ;  /* 0x00000004210c7825 */ /* 0x002fca00078e020c */
[----:B------:R3:W5:Y:S01]  /*1e070*/  LDG.E.CONSTANT R50, desc[UR8][R12.64] ;  /* 0x000000080c327981 */ /* 0x000762000c1e9900 */
[----:B------:R-:W-:Y:S01]  /*1e080*/  FFMA R15, R36, 0.41421356797218322754, R15 ;  /* 0x3ed413cd240f7823 */ /* 0x000fe2000000000f */
[----:B------:R-:W-:-:S03]  /*1e090*/  FFMA R18, R31, 0.19891236722469329834, R18 ;  /* 0x3e4bafaf1f127823 */ /* 0x000fc60000000012 */
[----:B------:R-:W-:Y:S01]  /*1e0a0*/  FMUL R15, R15, 1.8477590084075927734 ;  /* 0x3fec835e0f0f7820 */ /* 0x000fe20000400000 */
[----:B------:R-:W-:-:S04]  /*1e0b0*/  FMUL R18, R18, 1.9615705013275146484 ;  /* 0x3ffb14be12127820 */ /* 0x000fc80000400000 */
[----:B------:R4:W-:Y:S04]  /*1e0c0*/  STS [R21+0x318], R15 ;  /* 0x0003180f15007388 */ /* 0x0009e80000000800 */
[----:B------:R0:W-:Y:S01]  /*1e0d0*/  STS [R21+0x39c], R18 ;  /* 0x00039c1215007388 */ /* 0x0001e20000000800 */
[----:B------:R-:W-:Y:S01]  /*1e0e0*/  MOV R35, R25 ;  /* 0x0000001900237202 */ /* 0x000fe20000000f00 */
[----:B------:R-:W-:Y:S01]  /*1e0f0*/  FMUL R19, R19, 1.6629391908645629883 ;  /* 0x3fd4db3113137820 */ /* 0x000fe20000400000 */
[----:B------:R-:W-:Y:S02]  /*1e100*/  MOV R39, R23 ;  /* 0x0000001700277202 */ /* 0x000fe40000000f00 */
[----:B------:R-:W-:Y:S02]  /*1e110*/  MOV R32, R24 ;  /* 0x0000001800207202 */ /* 0x000fe40000000f00 */
[----:B------:R-:W-:Y:S01]  /*1e120*/  MOV R40, R27 ;  /* 0x0000001b00287202 */ /* 0x000fe20000000f00 */
[----:B------:R1:W-:Y:S01]  /*1e130*/  STS [R21+0x18c], R19 ;  /* 0x00018c1315007388 */ /* 0x0003e20000000800 */
[----:B------:R-:W-:Y:S01]  /*1e140*/  MOV R41, R53 ;  /* 0x0000003500297202 */ /* 0x000fe20000000f00 */
[----:B------:R-:W-:Y:S01]  /*1e150*/  IMAD.WIDE R36, R51, 0x4, R54 ;  /* 0x0000000433247825 */ /* 0x000fe200078e0236 */
[----:B------:R-:W-:-:S03]  /*1e160*/  MOV R42, R56 ;  /* 0x00000038002a7202 */ /* 0x000fc60000000f00 */
[C-C-:B---3--:R-:W-:Y:S01]  /*1e170*/  FADD R13, R43.reuse, -R48.reuse ;  /* 0x800000302b0d7221 */ /* 0x148fe20000000000 */
[----:B------:R-:W-:Y:S01]  /*1e180*/  FADD R43, R43, R48 ;  /* 0x000000302b2b7221 */ /* 0x000fe20000000000 */
[C-C-:B----4-:R-:W-:Y:S01]  /*1e190*/  FADD R15, -R45.reuse, R46.reuse ;  /* 0x0000002e2d0f7221 */ /* 0x150fe20000000100 */
[----:B------:R-:W-:Y:S01]  /*1e1a0*/  FADD R45, R45, R46 ;  /* 0x0000002e2d2d7221 */ /* 0x000fe20000000000 */
[C-C-:B--2---:R-:W-:Y:S01]  /*1e1b0*/  FADD R12, R44.reuse, -R47.reuse ;  /* 0x8000002f2c0c7221 */ /* 0x144fe20000000000 */
[----:B------:R-:W-:-:S03]  /*1e1c0*/  FADD R44, R44, R47 ;  /* 0x0000002f2c2c7221 */ /* 0x000fc60000000000 */
[C-C-:B------:R-:W-:Y:S01]  /*1e1d0*/  FADD R16, R12.reuse, R13.reuse ;  /* 0x0000000d0c107221 */ /* 0x140fe20000000000 */
[----:B------:R-:W-:Y:S01]  /*1e1e0*/  FADD R13, R12, -R13 ;  /* 0x8000000d0c0d7221 */ /* 0x000fe20000000000 */
[C-C-:B-----5:R-:W-:Y:S01]  /*1e1f0*/  FADD R17, R49.reuse, R50.reuse ;  /* 0x0000003231117221 */ /* 0x160fe20000000000 */
[----:B------:R-:W-:Y:S01]  /*1e200*/  FADD R49, R49, -R50 ;  /* 0x8000003231317221 */ /* 0x000fe20000000000 */
[----:B------:R-:W-:Y:S01]  /*1e210*/  MOV R47, R28 ;  /* 0x0000001c002f7202 */ /* 0x000fe20000000f00 */
[C-C-:B------:R-:W-:Y:S01]  /*1e220*/  FFMA R28, R13.reuse, -0.70710676908493041992, R15.reuse ;  /* 0xbf3504f30d1c7823 */ /* 0x140fe2000000000f */
[----:B------:R-:W-:Y:S01]  /*1e230*/  FFMA R15, R13, 0.70710676908493041992, R15 ;  /* 0x3f3504f30d0f7823 */ /* 0x000fe2000000000f */
[----:B------:R-:W-:Y:S01]  /*1e240*/  FADD R12, R43, R44 ;  /* 0x0000002c2b0c7221 */ /* 0x000fe20000000000 */
[----:B0-----:R-:W-:Y:S01]  /*1e250*/  FADD R18, R17, R45 ;  /* 0x0000002d11127221 */ /* 0x001fe20000000000 */
[C-C-:B------:R-:W-:Y:S01]  /*1e260*/  FFMA R13, R16.reuse, -0.70710676908493041992, R49.reuse ;  /* 0xbf3504f3100d7823 */ /* 0x140fe20000000031 */
[----:B------:R-:W-:-:S02]  /*1e270*/  FFMA R16, R16, 0.70710676908493041992, R49 ;  /* 0x3f3504f310107823 */ /* 0x000fc40000000031 */
[C-C-:B------:R-:W-:Y:S01]  /*1e280*/  FADD R25, R18.reuse, -R12.reuse ;  /* 0x8000000c12197221 */ /* 0x140fe20000000000 */
[----:B------:R-:W-:Y:S01]  /*1e290*/  FADD R12, R18, R12 ;  /* 0x0000000c120c7221 */ /* 0x000fe20000000000 */
[----:B------:R-:W-:Y:S01]  /*1e2a0*/  FFMA R22, R15, -0.19891236722469329834, R16 ;  /* 0xbe4bafaf0f167823 */ /* 0x000fe20000000010 */
[----:B------:R-:W-:Y:S01]  /*1e2b0*/  FADD R26, -R43, R44 ;  /* 0x0000002c2b1a7221 */ /* 0x000fe20000000100 */
[----:B------:R-:W-:Y:S01]  /*1e2c0*/  FADD R17, R17, -R45 ;  /* 0x8000002d11117221 */ /* 0x000fe20000000000 */
[----:B------:R-:W-:Y:S01]  /*1e2d0*/  MOV R43, 0xffffffff ;  /* 0xffffffff002b7802 */ /* 0x000fe20000000f00 */
[----:B------:R-:W-:Y:S01]  /*1e2e0*/  FMUL R23, R12, 1.4142135381698608398 ;  /* 0x3fb504f30c177820 */ /* 0x000fe20000400000 */
[----:B------:R-:W-:Y:S01]  /*1e2f0*/  FMUL R22, R22, 1.9615705013275146484 ;  /* 0x3ffb14be16167820 */ /* 0x000fe20000400000 */
[----:B------:R-:W-:Y:S01]  /*1e300*/  FFMA R24, R26, -0.41421356797218322754, R17 ;  /* 0xbed413cd1a187823 */ /* 0x000fe20000000011 */
[----:B------:R-:W-:Y:S01]  /*1e310*/  FFMA R27, R28, 0.66817861795425415039, R13 ;  /* 0x3f2b0dc11c1b7823 */ /* 0x000fe2000000000d */
[----:B------:R-:W-:Y:S01]  /*1e320*/  FFMA R26, R17, 0.41421356797218322754, R26 ;  /* 0x3ed413cd111a7823 */ /* 0x000fe2000000001a */
[----:B------:R-:W-:Y:S01]  /*1e330*/  FFMA R28, R13, -0.66817861795425415039, R28 ;  /* 0xbf2b0dc10d1c7823 */ /* 0x000fe2000000001c */
[----:B-1----:R-:W-:-:S07]  /*1e340*/  FFMA R29, R16, 0.19891236722469329834, R15 ;  /* 0x3e4bafaf101d7823 */ /* 0x002fce000000000f */
[----:B------:R-:W-:Y:S05]  /*1e350*/  WARPSYNC.COLLECTIVE R43, `(.L_x_877) ;  /* 0x000000002b087348 */ /* 0x000fea0003c00000 */
[----:B------:R-:W-:Y:S01]  /*1e360*/  NOP ;  /* 0x0000000000007918 */ /* 0x000fe20000000000 */
[----:B------:R-:W-:Y:S05]  /*1e370*/  ENDCOLLECTIVE ;  /* 0x000000000000791b */ /* 0x000fea0003800000 */
.L_x_877:
[----:B------:R0:W1:Y:S01]  /*1e380*/  LDS R20, [R14] ;  /* 0x000000000e147984 */ /* 0x0000620000000800 */
[----:B------:R-:W-:-:S03]  /*1e390*/  FMUL R24, R24, 1.8477590084075927734 ;  /* 0x3fec835e18187820 */ /* 0x000fc60000400000 */
[----:B------:R0:W2:Y:S01]  /*1e3a0*/  LDS R19, [R14+0x4] ;  /* 0x000004000e137984 */ /* 0x0000a20000000800 */
[----:B------:R-:W-:-:S03]  /*1e3b0*/  FMUL R25, R25, 1.4142135381698608398 ;  /* 0x3fb504f319197820 */ /* 0x000fc60000400000 */
[----:B------:R0:W3:Y:S04]  /*1e3c0*/  LDS R18, [R14+0x8] ;  /* 0x000008000e127984 */ /* 0x0000e80000000800 */
[----:B------:R0:W4:Y:S04]  /*1e3d0*/  LDS R17, [R14+0xc] ;  /* 0x00000c000e117984 */ /* 0x0001280000000800 */
[----:B------:R0:W0:Y:S04]  /*1e3e0*/  LDS R16, [R14+0x10] ;  /* 0x000010000e107984 */ /* 0x0000280000000800 */
[----:B------:R0:W0:Y:S04]  /*1e3f0*/  LDS R15, [R14+0x14] ;  /* 0x000014000e0f7984 */ /* 0x0000280000000800 */
[----:B------:R0:W0:Y:S04]  /*1e400*/  LDS R13, [R14+0x18] ;  /* 0x000018000e0d7984 */ /* 0x0000280000000800 */
[----:B------:R0:W0:Y:S02]  /*1e410*/  LDS R12, [R14+0x1c] ;  /* 0x00001c000e0c7984 */ /* 0x0000240000000800 */
[----:B01234-:R-:W-:Y:S05]  /*1e420*/  WARPSYNC.COLLECTIVE R43, `(.L_x_878) ;  /* 0x000000002b087348 */ /* 0x01ffea0003c00000 */
[----:B------:R-:W-:Y:S01]  /*1e430*/  NOP ;  /* 0x0000000000007918 */ /* 0x000fe20000000000 */
[----:B01234-:R-:W-:Y:S05]  /*1e440*/  ENDCOLLECTIVE ;  /* 0x000000000000791b */ /* 0x01ffea0003800000 */
.L_x_878:
[----:B------:R-:W-:Y:S04]  /*1e450*/  STS [R21], R23 ;  /* 0x0000001715007388 */ /* 0x000fe80000000800 */
[----:B------:R0:W-:Y:S04]  /*1e460*/  STS [R21+0x84], R22 ;  /* 0x0000841615007388 */ /* 0x0001e80000000800 */
[----:B------:R-:W-:Y:S01]  /*1e470*/  STS [R21+0x108], R24 ;  /* 0x0001081815007388 */ /* 0x000fe20000000800 */
[----:B0-----:R-:W-:-:S03]  /*1e480*/  IMAD.WIDE R22, R52, 0x4, R54 ;  /* 0x0000000434167825 */ /* 0x001fc600078e0236 */
[----:B------:R0:W-:Y:S01]  /*1e490*/  STS [R21+0x210], R25 ;  /* 0x0002101915007388 */ /* 0x0001e20000000800 */
[----:B------:R-:W-:Y:S01]  /*1e4a0*/  MOV R45, R57 ;  /* 0x00000039002d7202 */ /* 0x000fe20000000f00 */
[----:B------:R-:W-:-:S04]  /*1e4b0*/  IMAD.WIDE R52, R5, 0x4, R22 ;  /* 0x0000000405347825 */ /* 0x000fc800078e0216 */
[--C-:B0-----:R-:W-:Y:S02]  /*1e4c0*/  IMAD.WIDE R24, R8, 0x4, R22.reuse ;  /* 0x0000000408187825 */ /* 0x101fe400078e0216 */
[----:B------:R-:W5:Y:S04]  /*1e4d0*/  LDG.E.CONSTANT R52, desc[UR8][R52.64] ;  /* 0x0000000834347981 */ /* 0x000f68000c1e9900 */
[----:B------:R0:W5:Y:S01]  /*1e4e0*/  LDG.E.CONSTANT R51, desc[UR8][R24.64] ;  /* 0x0000000818337981 */ /* 0x000162000c1e9900 */
[----:B------:R-:W-:-:S04]  /*1e4f0*/  IMAD.WIDE R56, R3, 0x4, R22 ;  /* 0x0000000403387825 */ /* 0x000fc800078e0216 */
[--C-:B------:R-:W-:Y:S02]  /*1e500*/  IMAD.WIDE R54, R0, 0x4, R22.reuse ;  /* 0x0000000400367825 */ /* 0x100fe400078e0216 */
[----:B------:R-:W5:Y:S02]  /*1e510*/  LDG.E.CONSTANT R56, desc[UR8][R56.64] ;  /* 0x0000000838387981 */ /* 0x000f64000c1e9900 */
[--C-:B0-----:R-:W-:Y:S02]  /*1e520*/  IMAD.WIDE R24, R2, 0x4, R22.reuse ;  /* 0x0000000402187825 */ /* 0x101fe400078e0216 */
[----:B------:R-:W5:Y:S04]  /*1e530*/  LDG.E.CONSTANT R54, desc[UR8][R54.64] ;  /* 0x0000000836367981 */ /* 0x000f68000c1e9900 */
[----:B------:R0:W5:Y:S04]  /*1e540*/  LDG.E.CONSTANT R53, desc[UR8][R24.64] ;  /* 0x0000000818357981 */ /* 0x000168000c1e9900 */
[----:B------:R1:W5:Y:S01]  /*1e550*/  LDG.E.CONSTANT R57, desc[UR8][R22.64] ;  /* 0x0000000816397981 */ /* 0x000362000c1e9900 */
[----:B0-----:R-:W-:-:S04]  /*1e560*/  IMAD.WIDE R24, R4, 0x4, R22 ;  /* 0x0000000404187825 */ /* 0x001fc800078e0216 */
[----:B-1----:R-:W-:Y:S01]  /*1e570*/  IMAD.WIDE R22, R33, 0x4, R22 ;  /* 0x0000000421167825 */ /* 0x002fe200078e0216 */
[----:B------:R0:W5:Y:S04]  /*1e580*/  LDG.E.CONSTANT R55, desc[UR8][R24.64] ;  /* 0x0000000818377981 */ /* 0x000168000c1e9900 */
[----:B------:R0:W5:Y:S01]  /*1e590*/  LDG.E.CONSTANT R58, desc[UR8][R22.64] ;  /* 0x00000008163a7981 */ /* 0x000162000c1e9900 */
[----:B------:R-:W-:-:S05]  /*1e5a0*/  FMUL R26, R26, 1.8477590084075927734 ;  /* 0x3fec835e1a1a7820 */ /* 0x000fca0000400000 */
[----:B------:R0:W-:Y:S01]  /*1e5b0*/  STS [R21+0x318], R26 ;  /* 0x0003181a15007388 */ /* 0x0001e20000000800 */
[----:B------:R-:W-:Y:S01]  /*1e5c0*/  MOV R48, R42 ;  /* 0x0000002a00307202 */ /* 0x000fe20000000f00 */
[----:B------:R-:W-:Y:S01]  /*1e5d0*/  FMUL R27, R27, 1.6629391908645629883 ;  /* 0x3fd4db311b1b7820 */ /* 0x000fe20000400000 */
[----:B------:R-:W-:Y:S01]  /*1e5e0*/  FMUL R28, R28, -1.6629391908645629883 ;  /* 0xbfd4db311c1c7820 */ /* 0x000fe20000400000 */
[----:B------:R-:W-:-:S03]  /*1e5f0*/  FMUL R29, R29, 1.9615705013275146484 ;  /* 0x3ffb14be1d1d7820 */ /* 0x000fc60000400000 */
[----:B------:R0:W-:Y:S04]  /*1e600*/  STS [R21+0x18c], R27 ;  /* 0x00018c1b15007388 */ /* 0x0001e80000000800 */
[----:B------:R0:W-:Y:S04]  /*1e610*/  STS [R21+0x294], R28 ;  /* 0x0002941c15007388 */ /* 0x0001e80000000800 */
[----:B------:R0:W-:Y:S02]  /*1e620*/  STS [R21+0x39c], R29 ;  /* 0x00039c1d15007388 */ /* 0x0001e40000000800 */
[----:B0----5:R-:W-:Y:S05]  /*1e630*/  WARPSYNC.COLLECTIVE R43, `(.L_x_879) ;  /* 0x000000002b087348 */ /* 0x021fea0003c00000 */
[----:B------:R-:W-:Y:S01]  /*1e640*/  NOP ;  /* 0x0000000000007918 */ /* 0x000fe20000000000 */
[----:B0----5:R-:W-:Y:S05]  /*1e650*/  ENDCOLLECTIVE ;  /* 0x000000000000791b */ /* 0x021fea0003800000 */
.L_x_879:
[----:B------:R0:W1:Y:S04]  /*1e660*/  LDS R29, [R14] ;  /* 0x000000000e1d7984 */ /* 0x0000680000000800 */
[----:B------:R0:W2:Y:S04]  /*1e670*/  LDS R28, [R14+0x4] ;  /* 0x000004000e1c7984 */ /* 0x0000a80000000800 */
[----:B------:R0:W3:Y:S01]  /*1e680*/  LDS R27, [R14+0x8] ;  /* 0x000008000e1b7984 */ /* 0x0000e20000000800 */
[----:B------:R-:W-:Y:S02]  /*1e690*/  MOV R49, R32 ;  /* 0x0000002000317202 */ /* 0x000fe40000000f00 */
[----:B------:R-:W-:Y:S01]  /*1e6a0*/  MOV R50, R41 ;  /* 0x0000002900327202 */ /* 0x000fe20000000f00 */
[----:B------:R0:W-:Y:S04]  /*1e6b0*/  STL [R1+0x100], R8 ;  /* 0x0001000801007387 */ /* 0x0001e80000100800 */
[----:B------:R0:W-:Y:S04]  /*1e6c0*/  STL [R1+0xcc], R5 ;  /* 0x0000cc0501007387 */ /* 0x0001e80000100800 */
[----:B------:R0:W-:Y:S04]  /*1e6d0*/  STL [R1+0xd0], R2 ;  /* 0x0000d00201007387 */ /* 0x0001e80000100800 */
[----:B------:R0:W-:Y:S04]  /*1e6e0*/  STL [R1+0xd4], R0 ;  /* 0x0000d40001007387 */ /* 0x0001e80000100800 */
[----:B------:R0:W-:Y:S04]  /*1e6f0*/  STL [R1+0xd8], R4 ;  /* 0x0000d80401007387 */ /* 0x0001e80000100800 */
[----:B------:R0:W-:Y:S01]  /*1e700*/  STL [R1+0xdc], R3 ;  /* 0x0000dc0301007387 */ /* 0x0001e20000100800 */
[C-C-:B------:R-:W-:Y:S01]  /*1e710*/  FADD R25, R51.reuse, -R56.reuse ;  /* 0x8000003833197221 */ /* 0x140fe20000000000 */
[----:B------:R-:W-:Y:S01]  /*1e720*/  FADD R51, R51, R56 ;  /* 0x0000003833337221 */ /* 0x000fe20000000000 */
[C-C-:B------:R-:W-:Y:S01]  /*1e730*/  FADD R23, -R53.reuse, R54.reuse ;  /* 0x0000003635177221 */ /* 0x140fe20000000100 */
[----:B------:R-:W-:Y:S01]  /*1e740*/  FADD R53, R53, R54 ;  /* 0x0000003635357221 */ /* 0x000fe20000000000 */
[----:B------:R-:W-:-:S04]  /*1e750*/  FADD R24, R52, -R55 ;  /* 0x8000003734187221 */ /* 0x000fc80000000000 */
[C-C-:B------:R-:W-:Y:S01]  /*1e760*/  FADD R26, R24.reuse, R25.reuse ;  /* 0x00000019181a7221 */ /* 0x140fe20000000000 */
[C-C-:B------:R-:W-:Y:S01]  /*1e770*/  FADD R22, R57.reuse, -R58.reuse ;  /* 0x8000003a39167221 */ /* 0x140fe20000000000 */
[----:B------:R-:W-:Y:S01]  /*1e780*/  FADD R24, R24, -R25 ;  /* 0x8000001918187221 */ /* 0x000fe20000000000 */
[----:B------:R-:W-:Y:S02]  /*1e790*/  FADD R57, R57, R58 ;  /* 0x0000003a39397221 */ /* 0x000fe40000000000 */
[----:B------:R-:W-:Y:S01]  /*1e7a0*/  FFMA R42, R26, -0.70710676908493041992, R22 ;  /* 0xbf3504f31a2a7823 */ /* 0x000fe20000000016 */
[----:B------:R-:W-:Y:S01]  /*1e7b0*/  FFMA R25, R24, -0.70710676908493041992, R23 ;  /* 0xbf3504f318197823 */ /* 0x000fe20000000017 */
[----:B------:R-:W-:Y:S01]  /*1e7c0*/  FADD R52, R52, R55 ;  /* 0x0000003734347221 */ /* 0x000fe20000000000 */
[----:B------:R-:W-:Y:S02]  /*1e7d0*/  FFMA R23, R24, 0.70710676908493041992, R23 ;  /* 0x3f3504f318177823 */ /* 0x000fe40000000017 */
[----:B------:R-:W-:Y:S01]  /*1e7e0*/  FFMA R38, R25, 0.66817861795425415039, R42 ;  /* 0x3f2b0dc119267823 */ /* 0x000fe2000000002a */
[----:B------:R-:W-:Y:S01]  /*1e7f0*/  FFMA R42, R42, -0.66817861795425415039, R25 ;  /* 0xbf2b0dc12a2a7823 */ /* 0x000fe20000000019 */
[----:B------:R-:W-:Y:S01]  /*1e800*/  FADD R24, R57, R53 ;  /* 0x0000003539187221 */ /* 0x000fe20000000000 */
[----:B------:R-:W-:Y:S01]  /*1e810*/  FADD R25, R51, R52 ;  /* 0x0000003433197221 */ /* 0x000fe20000000000 */
[----:B------:R-:W-:Y:S01]  /*1e820*/  FFMA R22, R26, 0.70710676908493041992, R22 ;  /* 0x3f3504f31a167823 */ /* 0x000fe20000000016 */
[----:B------:R-:W-:Y:S01]  /*1e830*/  MOV R54, R35 ;  /* 0x0000002300367202 */ /* 0x000fe20000000f00 */
[----:B------:R0:W4:Y:S01]  /*1e840*/  LDS R26, [R14+0xc] ;  /* 0x00000c000e1a7984 */ /* 0x0001220000000800 */
[C-C-:B------:R-:W-:Y:S01]  /*1e850*/  FADD R35, R24.reuse, -R25.reuse ;  /* 0x8000001918237221 */ /* 0x140fe20000000000 */
[----:B------:R-:W-:Y:S01]  /*1e860*/  FADD R24, R24, R25 ;  /* 0x0000001918187221 */ /* 0x000fe20000000000 */
[----:B------:R-:W-:Y:S01]  /*1e870*/  FFMA R30, R23, -0.19891236722469329834, R22 ;  /* 0xbe4bafaf171e7823 */ /* 0x000fe20000000016 */
[----:B------:R-:W-:Y:S01]  /*1e880*/  MOV R56, R33 ;  /* 0x0000002100387202 */ /* 0x000fe20000000f00 */
[----:B------:R0:W0:Y:S01]  /*1e890*/  LDS R25, [R14+0x10] ;  /* 0x000010000e197984 */ /* 0x0000220000000800 */
[----:B------:R-:W-:Y:S01]  /*1e8a0*/  FMUL R31, R24, 1.4142135381698608398 ;  /* 0x3fb504f3181f7820 */ /* 0x000fe20000400000 */
[----:B------:R-:W-:Y:S01]  /*1e8b0*/  FMUL R30, R30, 1.9615705013275146484 ;  /* 0x3ffb14be1e1e7820 */ /* 0x000fe20000400000 */
[----:B------:R-:W-:Y:S01]  /*1e8c0*/  FFMA R33, R22, 0.19891236722469329834, R23 ;  /* 0x3e4bafaf16217823 */ /* 0x000fe20000000017 */
[----:B------:R0:W0:Y:S04]  /*1e8d0*/  LDS R24, [R14+0x14] ;  /* 0x000014000e187984 */ /* 0x0000280000000800 */
[----:B------:R0:W0:Y:S04]  /*1e8e0*/  LDS R23, [R14+0x18] ;  /* 0x000018000e177984 */ /* 0x0000280000000800 */
[----:B-123--:R0:W0:Y:S02]  /*1e8f0*/  LDS R22, [R14+0x1c] ;  /* 0x00001c000e167984 */ /* 0x00e0240000000800 */
[----:B0---4-:R-:W-:Y:S05]  /*1e900*/  WARPSYNC.COLLECTIVE R43, `(.L_x_880) ;  /* 0x000000002b087348 */ /* 0x011fea0003c00000 */
[----:B------:R-:W-:Y:S01]  /*1e910*/  NOP ;  /* 0x0000000000007918 */ /* 0x000fe20000000000 */
[----:B0---4-:R-:W-:Y:S05]  /*1e920*/  ENDCOLLECTIVE ;  /* 0x000000000000791b */ /* 0x011fea0003800000 */
.L_x_880:
[----:B------:R0:W-:Y:S04]  /*1e930*/  STS [R21], R31 ;  /* 0x0000001f15007388 */ /* 0x0001e80000000800 */
[----:B------:R1:W-:Y:S01]  /*1e940*/  STS [R21+0x84], R30 ;  /* 0x0000841e15007388 */ /* 0x0003e20000000800 */
[----:B------:R-:W-:Y:S01]  /*1e950*/  FADD R44, R57, -R53 ;  /* 0x80000035392c7221 */ /* 0x000fe20000000000 */
[----:B------:R-:W-:Y:S01]  /*1e960*/  FADD R51, -R51, R52 ;  /* 0x0000003433337221 */ /* 0x000fe20000000100 */
[----:B------:R-:W-:Y:S01]  /*1e970*/  FMUL R46, R33, 1.9615705013275146484 ;  /* 0x3ffb14be212e7820 */ /* 0x000fe20000400000 */
[----:B------:R-:W-:Y:S01]  /*1e980*/  MOV R58, R39 ;  /* 0x00000027003a7202 */ /* 0x000fe20000000f00 */
[----:B------:R-:W5:Y:S01]  /*1e990*/  LDL.LU R53, [R1+0x2c] ;  /* 0x00002c0001357983 */ /* 0x000f620000300800 */
[----:B0-----:R-:W-:Y:S01]  /*1e9a0*/  FMUL R31, R38, 1.6629391908645629883 ;  /* 0x3fd4db31261f7820 */ /* 0x001fe20000400000 */
[----:B-1----:R-:W-:-:S04]  /*1e9b0*/  FMUL R30, R35, 1.4142135381698608398 ;  /* 0x3fb504f3231e7820 */ /* 0x002fc80000400000 */
[----:B------:R-:W-:Y:S01]  /*1e9c0*/  STS [R21+0x18c], R31 ;  /* 0x00018c1f15007388 */ /* 0x000fe20000000800 */
[----:B------:R-:W-:-:S03]  /*1e9d0*/  FFMA R32, R51, -0.41421356797218322754, R44 ;  /* 0xbed413cd33207823 */ /* 0x000fc6000000002c */
[----:B------:R0:W-:Y:S01]  /*1e9e0*/  STS [R21+0x210], R30 ;  /* 0x0002101e15007388 */ /* 0x0001e20000000800 */
[----:B------:R-:W-:Y:S01]  /*1e9f0*/  FMUL R32, R32, 1.8477590084075927734 ;  /* 0x3fec835e20207820 */ /* 0x000fe20000400000 */
[----:B0-----:R-:W-:-:S05]  /*1ea00*/  IMAD.WIDE R30, R8, 0x4, R36 ;  /* 0x00000004081e7825 */ /* 0x001fca00078e0224 */
[----:B------:R0:W5:Y:S04]  /*1ea10*/  LDG.E.CONSTANT R41, desc[UR8][R30.64] ;  /* 0x000000081e297981 */ /* 0x000168000c1e9900 */
[----:B------:R1:W-:Y:S01]  /*1ea20*/  STS [R21+0x108], R32 ;  /* 0x0001082015007388 */ /* 0x0003e20000000800 */
[----:B0-----:R-:W-:-:S05]  /*1ea30*/  IMAD.WIDE R30, R5, 0x4, R36 ;  /* 0x00000004051e7825 */ /* 0x001fca00078e0224 */
[----:B-1----:R0:W5:Y:S02]  /*1ea40*/  LDG.E.CONSTANT R32, desc[UR8][R30.64] ;  /* 0x000000081e207981 */ /* 0x002164000c1e9900 */
[----:B0-----:R-:W-:-:S05]  /*1ea50*/  IMAD.WIDE R30, R2, 0x4, R36 ;  /* 0x00000004021e7825 */ /* 0x001fca00078e0224 */
[----:B------:R0:W5:Y:S02]  /*1ea60*/  LDG.E.CONSTANT R33, desc[UR8][R30.64] ;  /* 0x000000081e217981 */ /* 0x000164000c1e9900 */
[----:B0-----:R-:W-:-:S05]  /*1ea70*/  IMAD.WIDE R30, R0, 0x4, R36 ;  /* 0x00000004001e7825 */ /* 0x001fca00078e0224 */
[----:B------:R0:W5:Y:S02]  /*1ea80*/  LDG.E.CONSTANT R35, desc[UR8][R30.64] ;  /* 0x000000081e237981 */ /* 0x000164000c1e9900 */
[----:B0-----:R-:W-:-:S05]  /*1ea90*/  IMAD.WIDE R30, R4, 0x4, R36 ;  /* 0x00000004041e7825 */ /* 0x001fca00078e0224 */
[----:B------:R0:W5:Y:S02]  /*1eaa0*/  LDG.E.CONSTANT R38, desc[UR8][R30.64] ;  /* 0x000000081e267981 */ /* 0x000164000c1e9900 */
[----:B0-----:R-:W-:-:S05]  /*1eab0*/  IMAD.WIDE R30, R3, 0x4, R36 ;  /* 0x00000004031e7825 */ /* 0x001fca00078e0224 */
[----:B------:R0:W5:Y:S01]  /*1eac0*/  LDG.E.CONSTANT R39, desc[UR8][R30.64] ;  /* 0x000000081e277981 */ /* 0x000162000c1e9900 */
[----:B------:R-:W-:-:S03]  /*1ead0*/  MOV R55, R40 ;  /* 0x0000002800377202 */ /* 0x000fc60000000f00 */
[----:B------:R1:W5:Y:S01]  /*1eae0*/  LDG.E.CONSTANT R40, desc[UR8][R36.64] ;  /* 0x0000000824287981 */ /* 0x000362000c1e9900 */
[----:B0-----:R-:W-:Y:S01]  /*1eaf0*/  IMAD.WIDE R30, R56, 0x4, R36 ;  /* 0x00000004381e7825 */ /* 0x001fe200078e0224 */
[----:B------:R-:W-:Y:S02]  /*1eb00*/  MOV R57, R55 ;  /* 0x0000003700397202 */ /* 0x000fe40000000f00 */
[----:B------:R1:W5:Y:S04]  /*1eb10*/  LDL.LU R56, [R1+0x38] ;  /* 0x0000380001387983 */ /* 0x0003680000300800 */
[----:B------:R1:W5:Y:S01]  /*1eb20*/  LDG.E.CONSTANT R30, desc[UR8][R30.64] ;  /* 0x000000081e1e7981 */ /* 0x000362000c1e9900 */
[----:B------:R-:W-:-:S03]  /*1eb30*/  MOV R52, R54 ;  /* 0x0000003600347202 */ /* 0x000fc60000000f00 */
[----:B------:R1:W5:Y:S04]  /*1eb40*/  LDL.LU R55, [R1+0x28] ;  /* 0x0000280001377983 */ /* 0x0003680000300800 */
[----:B------:R1:W5:Y:S01]  /*1eb50*/  LDL.LU R54, [R1+0x40] ;  /* 0x0000400001367983 */ /* 0x0003620000300800 */
[----:B------:R-:W-:Y:S01]  /*1eb60*/  FFMA R44, R44, 0.41421356797218322754, R51 ;  /* 0x3ed413cd2c2c7823 */ /* 0x000fe20000000033 */
[----:B------:R-:W-:-:S03]  /*1eb70*/  FMUL R42, R42, -1.6629391908645629883 ;  /* 0xbfd4db312a2a7820 */ /* 0x000fc60000400000 */
[----:B------:R-:W-:Y:S01]  /*1eb80*/  FMUL R44, R44, 1.8477590084075927734 ;  /* 0x3fec835e2c2c7820 */ /* 0x000fe20000400000 */
[----:B------:R1:W-:Y:S01]  /*1eb90*/  STS [R21+0x39c], R46 ;  /* 0x00039c2e15007388 */ /* 0x0003e20000000800 */
[----:B------:R-:W-:Y:S02]  /*1eba0*/  MOV R51, R45 ;  /* 0x0000002d00337202 */ /* 0x000fe40000000f00 */
[----:B------:R-:W-:Y:S01]  /*1ebb0*/  MOV R8, R47 ;  /* 0x0000002f00087202 */ /* 0x000fe20000000f00 */
[----:B------:R1:W-:Y:S04]  /*1ebc0*/  STS [R21+0x294], R42 ;  /* 0x0002942a15007388 */ /* 0x0003e80000000800 */
[----:B------:R1:W-:Y:S02]  /*1ebd0*/  STS [R21+0x318], R44 ;  /* 0x0003182c15007388 */ /* 0x0003e40000000800 */
[----:B-1---5:R-:W-:Y:S05]  /*1ebe0*/  WARPSYNC.COLLECTIVE R43, `(.L_x_881) ;  /* 0x000000002b087348 */ /* 0x022fea0003c00000 */
[----:B------:R-:W-:Y:S01]  /*1ebf0*/  NOP ;  /* 0x0000000000007918 */ /* 0x000fe20000000000 */
[----:B-1---5:R-:W-:Y:S05]  /*1ec00*/  ENDCOLLECTIVE ;  /* 0x000000000000791b */ /* 0x022fea0003800000 */
.L_x_881:
[----:B------:R0:W1:Y:S04]  /*1ec10*/  LDS R47, [R14] ;  /* 0x000000000e2f7984 */ /* 0x0000680000000800 */
[----:B------:R0:W2:Y:S04]  /*1ec20*/  LDS R46, [R14+0x4] ;  /* 0x000004000e2e7984 */ /* 0x0000a80000000800 */
[----:B------:R0:W3:Y:S04]  /*1ec30*/  LDS R45, [R14+0x8] ;  /* 0x000008000e2d7984 */ /* 0x0000e80000000800 */
[----:B------:R0:W4:Y:S04]  /*1ec40*/  LDS R44, [R14+0xc] ;  /* 0x00000c000e2c7984 */ /* 0x0001280000000800 */
[----:B------:R0:W0:Y:S01]  /*1ec50*/  LDS R42, [R14+0x10] ;  /* 0x000010000e2a7984 */ /* 0x0000220000000800 */
[C-C-:B------:R-:W-:Y:S01]  /*1ec60*/  FADD R31, R33.reuse, R35.reuse ;  /* 0x00000023211f7221 */ /* 0x140fe20000000000 */
[----:B------:R-:W-:Y:S01]  /*1ec70*/  FADD R36, R32, R38 ;  /* 0x0000002620247221 */ /* 0x000fe20000000000 */
[C-C-:B------:R-:W-:Y:S01]  /*1ec80*/  FADD R37, R40.reuse, -R30.reuse ;  /* 0x8000001e28257221 */ /* 0x140fe20000000000 */
        /* <DEDUP_REMOVED lines=8> */
[--C-:B------:R-:W-:Y:S01]  /*1ed10*/  FFMA R32, R33, -0.70710676908493041992, R40.reuse ;  /* 0xbf3504f321207823 */ /* 0x100fe20000000028 */
[----:B------:R-:W-:Y:S01]  /*1ed20*/  FADD R39, R41, R39 ;  /* 0x0000002729277221 */ /* 0x000fe20000000000 */
[----:B------:R-:W-:Y:S02]  /*1ed30*/  FFMA R33, R33, 0.70710676908493041992, R40 ;  /* 0x3f3504f321217823 */ /* 0x000fe40000000028 */
[----:B------:R-:W-:Y:S01]  /*1ed40*/  FFMA R35, R32, 0.66817861795425415039, R38 ;  /* 0x3f2b0dc120237823 */ /* 0x000fe20000000026 */
[----:B------:R-:W-:Y:S01]  /*1ed50*/  FFMA R38, R38, -0.66817861795425415039, R32 ;  /* 0xbf2b0dc126267823 */ /* 0x000fe20000000020 */
[C-C-:B------:R-:W-:Y:S01]  /*1ed60*/  FADD R40, R30.reuse, R31.reuse ;  /* 0x0000001f1e287221 */ /* 0x140fe20000000000 */
[----:B------:R-:W-:Y:S01]  /*1ed70*/  FADD R32, R30, -R31 ;  /* 0x8000001f1e207221 */ /* 0x000fe20000000000 */
[C-C-:B------:R-:W-:Y:S01]  /*1ed80*/  FADD R31, R39.reuse, R36.reuse ;  /* 0x00000024271f7221 */ /* 0x140fe20000000000 */
[----:B------:R-:W-:Y:S01]  /*1ed90*/  FADD R39, -R39, R36 ;  /* 0x0000002427277221 */ /* 0x000fe20000000100 */
[----:B------:R0:W0:Y:S02]  /*1eda0*/  LDS R41, [R14+0x14] ;  /* 0x000014000e297984 */ /* 0x0000240000000800 */
[----:B------:R-:W-:Y:S01]  /*1edb0*/  FADD R36, R40, -R31 ;  /* 0x8000001f28247221 */ /* 0x000fe20000000000 */
[----:B------:R-:W-:Y:S01]  /*1edc0*/  FFMA R30, R33, -0.19891236722469329834, R37 ;  /* 0xbe4bafaf211e7823 */ /* 0x000fe20000000025 */
[----:B------:R-:W-:Y:S01]  /*1edd0*/  FFMA R37, R37, 0.19891236722469329834, R33 ;  /* 0x3e4bafaf25257823 */ /* 0x000fe20000000021 */
[----:B------:R-:W-:Y:S01]  /*1ede0*/  FMUL R38, R38, -1.6629391908645629883 ;  /* 0xbfd4db3126267820 */ /* 0x000fe20000400000 */
[----:B------:R-:W-:Y:S01]  /*1edf0*/  FMUL R36, R36, 1.4142135381698608398 ;  /* 0x3fb504f324247820 */ /* 0x000fe20000400000 */
[----:B------:R-:W-:Y:S01]  /*1ee00*/  FFMA R33, R39, -0.41421356797218322754, R32 ;  /* 0xbed413cd27217823 */ /* 0x000fe20000000020 */
[----:B------:R-:W-:Y:S01]  /*1ee10*/  FADD R31, R40, R31 ;  /* 0x0000001f281f7221 */ /* 0x000fe20000000000 */
[----:B------:R-:W-:Y:S01]  /*1ee20*/  FFMA R32, R32, 0.41421356797218322754, R39 ;  /* 0x3ed413cd20207823 */ /* 0x000fe20000000027 */
[----:B------:R0:W0:Y:S04]  /*1ee30*/  LDS R40, [R14+0x18] ;  /* 0x000018000e287984 */ /* 0x0000280000000800 */
[----:B-1234-:R0:W0:Y:S02]  /*1ee40*/  LDS R39, [R14+0x1c] ;  /* 0x00001c000e277984 */ /* 0x01e0240000000800 */
[----:B0-----:R-:W-:Y:S05]  /*1ee50*/  WARPSYNC.COLLECTIVE R43, `(.L_x_882) ;  /* 0x000000002b087348 */ /* 0x001fea0003c00000 */
[----:B------:R-:W-:Y:S01]  /*1ee60*/  NOP ;  /* 0x0000000000007918 */ /* 0x000fe20000000000 */
[----:B0-----:R-:W-:Y:S05]  /*1ee70*/  ENDCOLLECTIVE ;  /* 0x000000000000791b */ /* 0x001fea0003800000 */
.L_x_882:
[----:B------:R0:W-:Y:S04]  /*1ee80*/  STS [R21+0x210], R36 ;  /* 0x0002102415007388 */ /* 0x0001e80000000800 */
[----:B------:R1:W-:Y:S01]  /*1ee90*/  STS [R21+0x294], R38 ;  /* 0x0002942615007388 */ /* 0x0003e20000000800 */
[C-C-:B0-----:R-:W-:Y:S01]  /*1eea0*/  FADD R36, R54.reuse, R55.reuse ;  /* 0x0000003736247221 */ /* 0x141fe20000000000 */
[----:B-1----:R-:W-:Y:S01]  /*1eeb0*/  FADD R38, R54, -R55 ;  /* 0x8000003736267221 */ /* 0x002fe20000000000 */
[----:B------:R-:W-:Y:S02]  /*1eec0*/  MOV R54, R49 ;  /* 0x0000003100367202 */ /* 0x000fe40000000f00 */
[----:B------:R-:W-:Y:S01]  /*1eed0*/  MOV R55, R50 ;  /* 0x0000003200377202 */ /* 0x000fe20000000f00 */
[----:B------:R0:W5:Y:S04]  /*1eee0*/  LDL.LU R49, [R1+0x50] ;  /* 0x0000500001317983 */ /* 0x0001680000300800 */
[----:B------:R0:W5:Y:S01]  /*1eef0*/  LDL.LU R50, [R1+0x54] ;  /* 0x0000540001327983 */ /* 0x0001620000300800 */
[----:B------:R-:W-:Y:S01]  /*1ef00*/  FMUL R37, R37, 1.9615705013275146484 ;  /* 0x3ffb14be25257820 */ /* 0x000fe20000400000 */
[----:B------:R-:W-:Y:S01]  /*1ef10*/  FMUL R35, R35, 1.6629391908645629883 ;  /* 0x3fd4db3123237820 */ /* 0x000fe20000400000 */
[----:B------:R-:W-:Y:S01]  /*1ef20*/  FMUL R30, R30, 1.9615705013275146484 ;  /* 0x3ffb14be1e1e7820 */ /* 0x000fe20000400000 */
[----:B------:R-:W-:-:S02]  /*1ef30*/  FMUL R32, R32, 1.8477590084075927734 ;  /* 0x3fec835e20207820 */ /* 0x000fc40000400000 */
[----:B------:R1:W-:Y:S01]  /*1ef40*/  STS [R21+0x39c], R37 ;  /* 0x00039c2515007388 */ /* 0x0003e20000000800 */
[----:B------:R-:W-:-:S03]  /*1ef50*/  FMUL R31, R31, 1.4142135381698608398 ;  /* 0x3fb504f31f1f7820 */ /* 0x000fc60000400000 */
[----:B------:R2:W-:Y:S01]  /*1ef60*/  STS [R21+0x18c], R35 ;  /* 0x00018c2315007388 */ /* 0x0005e20000000800 */
[----:B------:R-:W-:Y:S01]  /*1ef70*/  FMUL R33, R33, 1.8477590084075927734 ;  /* 0x3fec835e21217820 */ /* 0x000fe20000400000 */
[C-C-:B-1----:R-:W-:Y:S02]  /*1ef80*/  FADD R37, R56.reuse, -R53.reuse ;  /* 0x8000003538257221 */ /* 0x142fe40000000000 */
[----:B------:R1:W-:Y:S01]  /*1ef90*/  STS [R21+0x84], R30 ;  /* 0x0000841e15007388 */ /* 0x0003e20000000800 */
[----:B--2---:R-:W-:Y:S01]  /*1efa0*/  FADD R35, R56, R53 ;  /* 0x0000003538237221 */ /* 0x004fe20000000000 */
[----:B------:R-:W-:Y:S02]  /*1efb0*/  MOV R56, R48 ;  /* 0x0000003000387202 */ /* 0x000fe40000000f00 */
[----:B------:R2:W-:Y:S01]  /*1efc0*/  STS [R21+0x318], R32 ;  /* 0x0003182015007388 */ /* 0x0005e20000000800 */
[C-C-:B------:R-:W-:Y:S01]  /*1efd0*/  FADD R48, R37.reuse, R38.reuse ;  /* 0x0000002625307221 */ /* 0x140fe20000000000 */
[----:B------:R-:W-:Y:S01]  /*1efe0*/  FADD R38, R37, -R38 ;  /* 0x8000002625267221 */ /* 0x000fe20000000000 */
[----:B-1----:R-:W-:Y:S01]  /*1eff0*/  FADD R30, R51, -R8 ;  /* 0x80000008331e7221 */ /* 0x002fe20000000000 */
[----:B------:R1:W-:Y:S01]  /*1f000*/  STS [R21], R31 ;  /* 0x0000001f15007388 */ /* 0x0003e20000000800 */
[----:B--2---:R-:W-:-:S02]  /*1f010*/  FADD R32, -R57, R52 ;  /* 0x0000003439207221 */ /* 0x004fc40000000100 */
[C-C-:B------:R-:W-:Y:S01]  /*1f020*/  FFMA R43, R48.reuse, -0.70710676908493041992, R30.reuse ;  /* 0xbf3504f3302b7823 */ /* 0x140fe2000000001e */
[----:B------:R-:W-:Y:S01]  /*1f030*/  FFMA R37, R48, 0.70710676908493041992, R30 ;  /* 0x3f3504f330257823 */ /* 0x000fe2000000001e */
[----:B------:R2:W-:Y:S01]  /*1f040*/  STS [R21+0x108], R33 ;  /* 0x0001082115007388 */ /* 0x0005e20000000800 */
[C---:B------:R-:W-:Y:S01]  /*1f050*/  FFMA R48, R38.reuse, -0.70710676908493041992, R32 ;  /* 0xbf3504f326307823 */ /* 0x040fe20000000020 */
[----:B-1----:R-:W-:Y:S01]  /*1f060*/  FADD R31, R51, R8 ;  /* 0x00000008331f7221 */ /* 0x002fe20000000000 */
[----:B------:R-:W-:Y:S02]  /*1f070*/  FFMA R38, R38, 0.70710676908493041992, R32 ;  /* 0x3f3504f326267823 */ /* 0x000fe40000000020 */
[----:B------:R-:W-:Y:S01]  /*1f080*/  FFMA R30, R48, 0.66817861795425415039, R43 ;  /* 0x3f2b0dc1301e7823 */ /* 0x000fe2000000002b */
[----:B------:R-:W-:Y:S01]  /*1f090*/  FFMA R32, R43, -0.66817861795425415039, R48 ;  /* 0xbf2b0dc12b207823 */ /* 0x000fe20000000030 */
[----:B--2---:R-:W-:Y:S01]  /*1f0a0*/  FADD R33, R57, R52 ;  /* 0x0000003439217221 */ /* 0x004fe20000000000 */
[----:B------:R-:W-:-:S03]  /*1f0b0*/  FADD R48, R36, R35 ;  /* 0x0000002324307221 */ /* 0x000fc60000000000 */
[C-C-:B------:R-:W-:Y:S01]  /*1f0c0*/  FADD R43, R31.reuse, R33.reuse ;  /* 0x000000211f2b7221 */ /* 0x140fe20000000000 */
[----:B------:R-:W-:Y:S01]  /*1f0d0*/  FADD R33, R31, -R33 ;  /* 0x800000211f217221 */ /* 0x000fe20000000000 */
[----:B------:R-:W-:Y:S01]  /*1f0e0*/  FADD R35, -R36, R35 ;  /* 0x0000002324237221 */ /* 0x000fe20000000100 */
[----:B------:R-:W-:Y:S01]  /*1f0f0*/  FFMA R36, R38, -0.19891236722469329834, R37 ;  /* 0xbe4bafaf26247823 */ /* 0x000fe20000000025 */
[C-C-:B------:R-:W-:Y:S01]  /*1f100*/  FADD R31, R43.reuse, -R48.reuse ;  /* 0x800000302b1f7221 */ /* 0x140fe20000000000 */
[----:B------:R-:W-:Y:S01]  /*1f110*/  FADD R43, R43, R48 ;  /* 0x000000302b2b7221 */ /* 0x000fe20000000000 */
[----:B------:R-:W-:Y:S01]  /*1f120*/  FFMA R38, R37, 0.19891236722469329834, R38 ;  /* 0x3e4bafaf25267823 */ /* 0x000fe20000000026 */
[----:B------:R-:W-:Y:S01]  /*1f130*/  FFMA R37, R35, -0.41421356797218322754, R33 ;  /* 0xbed413cd23257823 */ /* 0x000fe20000000021 */
[----:B------:R-:W-:Y:S01]  /*1f140*/  FFMA R33, R33, 0.41421356797218322754, R35 ;  /* 0x3ed413cd21217823 */ /* 0x000fe20000000023 */
[----:B------:R-:W-:Y:S01]  /*1f150*/  FMUL R35, R43, 1.4142135381698608398 ;  /* 0x3fb504f32b237820 */ /* 0x000fe20000400000 */
[----:B0-----:R-:W-:-:S07]  /*1f160*/  MOV R43, 0xffffffff ;  /* 0xffffffff002b7802 */ /* 0x001fce0000000f00 */
[----:B-----5:R-:W-:Y:S05]  /*1f170*/  WARPSYNC.COLLECTIVE R43, `(.L_x_883) ;  /* 0x000000002b087348 */ /* 0x020fea0003c00000 */
[----:B------:R-:W-:Y:S01]  /*1f180*/  NOP ;  /* 0x0000000000007918 */ /* 0x000fe20000000000 */
[----:B-----5:R-:W-:Y:S05]  /*1f190*/  ENDCOLLECTIVE ;  /* 0x000000000000791b */ /* 0x020fea0003800000 */
.L_x_883:
[----:B------:R-:W0:Y:S01]  /*1f1a0*/  LDS R2, [R14] ;  /* 0x000000000e027984 */ /* 0x000e220000000800 */
[----:B------:R-:W-:Y:S02]  /*1f1b0*/  MOV R57, R7 ;  /* 0x0000000700397202 */ /* 0x000fe40000000f00 */
[----:B------:R-:W-:Y:S01]  /*1f1c0*/  MOV R52, R6 ;  /* 0x0000000600347202 */ /* 0x000fe20000000f00 */
[----:B------:R1:W2:Y:S04]  /*1f1d0*/  LDS R0, [R14+0x4] ;  /* 0x000004000e007984 */ /* 0x0002a80000000800 */
[----:B------:R1:W3:Y:S04]  /*1f1e0*/  LDS R3, [R14+0x8] ;  /* 0x000008000e037984 */ /* 0x0002e80000000800 */
[----:B------:R1:W4:Y:S04]  /*1f1f0*/  LDS R6, [R14+0xc] ;  /* 0x00000c000e067984 */ /* 0x0003280000000800 */
[----:B------:R1:W1:Y:S04]  /*1f200*/  LDS R7, [R14+0x10] ;  /* 0x000010000e077984 */ /* 0x0002680000000800 */
[----:B------:R0:W1:Y:S04]  /*1f210*/  LDS R4, [R14+0x14] ;  /* 0x000014000e047984 */ /* 0x0000680000000800 */
[----:B------:R0:W1:Y:S01]  /*1f220*/  LDS R53, [R14+0x1c] ;  /* 0x00001c000e357984 */ /* 0x0000620000000800 */
[----:B------:R-:W-:Y:S01]  /*1f230*/  FMUL R31, R31, 1.4142135381698608398 ;  /* 0x3fb504f31f1f7820 */ /* 0x000fe20000400000 */
[----:B------:R-:W-:Y:S01]  /*1f240*/  FMUL R32, R32, -1.6629391908645629883 ;  /* 0xbfd4db3120207820 */ /* 0x000fe20000400000 */
[----:B------:R-:W-:Y:S01]  /*1f250*/  FMUL R33, R33, 1.8477590084075927734 ;  /* 0x3fec835e21217820 */ /* 0x000fe20000400000 */
[----:B------:R-:W-:Y:S01]  /*1f260*/  FMUL R36, R36, 1.9615705013275146484 ;  /* 0x3ffb14be24247820 */ /* 0x000fe20000400000 */
[----:B------:R-:W-:Y:S01]  /*1f270*/  FMUL R37, R37, 1.8477590084075927734 ;  /* 0x3fec835e25257820 */ /* 0x000fe20000400000 */
[----:B0-----:R0:W-:Y:S04]  /*1f280*/  STL [R1+0x30], R2 ;  /* 0x0000300201007387 */ /* 0x0011e80000100800 */
[----:B--2---:R0:W0:Y:S02]  /*1f290*/  LDS R2, [R14+0x18] ;  /* 0x000018000e027984 */ /* 0x0040240000000800 */
[----:B01-34-:R-:W-:Y:S05]  /*1f2a0*/  WARPSYNC.COLLECTIVE R43, `(.L_x_884) ;  /* 0x000000002b087348 */ /* 0x01bfea0003c00000 */
[----:B------:R-:W-:Y:S01]  /*1f2b0*/  NOP ;  /* 0x0000000000007918 */ /* 0x000fe20000000000 */
[----:B01-34-:R-:W-:Y:S05]  /*1f2c0*/  ENDCOLLECTIVE ;  /* 0x000000000000791b */ /* 0x01bfea0003800000 */
.L_x_884:
[----:B------:R0:W-:Y:S04]  /*1f2d0*/  STS [R21], R35 ;  /* 0x0000002315007388 */ /* 0x0001e80000000800 */
[----:B------:R1:W-:Y:S04]  /*1f2e0*/  STS [R21+0x210], R31 ;  /* 0x0002101f15007388 */ /* 0x0003e80000000800 */
[----:B------:R2:W5:Y:S01]  /*1f2f0*/  LDL.LU R8, [R1+0x10] ;  /* 0x0000100001087983 */ /* 0x0005620000300800 */
[----:B0-----:R-:W-:Y:S01]  /*1f300*/  FMUL R35, R30, 1.6629391908645629883 ;  /* 0x3fd4db311e237820 */ /* 0x001fe20000400000 */
[----:B------:R-:W-:-:S02]  /*1f310*/  FMUL R30, R38, 1.9615705013275146484 ;  /* 0x3ffb14be261e7820 */ /* 0x000fc40000400000 */
[----:B------:R0:W-:Y:S01]  /*1f320*/  STS [R21+0x294], R32 ;  /* 0x0002942015007388 */ /* 0x0001e20000000800 */
[----:B-1----:R-:W-:-:S03]  /*1f330*/  FADD R31, R57, -R52 ;  /* 0x80000034391f7221 */ /* 0x002fc60000000000 */
[----:B------:R1:W-:Y:S04]  /*1f340*/  STS [R21+0x39c], R30 ;  /* 0x00039c1e15007388 */ /* 0x0003e80000000800 */
[----:B------:R3:W-:Y:S01]  /*1f350*/  STS [R21+0x318], R33 ;  /* 0x0003182115007388 */ /* 0x0007e20000000800 */
[----:B0-----:R-:W-:-:S03]  /*1f360*/  FADD R32, R55, R56 ;  /* 0x0000003837207221 */ /* 0x001fc60000000000 */
[----:B------:R0:W-:Y:S01]  /*1f370*/  STS [R21+0x84], R36 ;  /* 0x0000842415007388 */ /* 0x0001e20000000800 */
[----:B-1----:R-:W-:-:S03]  /*1f380*/  FADD R30, R57, R52 ;  /* 0x00000034391e7221 */ /* 0x002fc60000000000 */
[----:B------:R2:W5:Y:S01]  /*1f390*/  LDL.LU R57, [R1+0x4] ;  /* 0x0000040001397983 */ /* 0x0005620000300800 */
[----:B---3--:R-:W-:-:S03]  /*1f3a0*/  FADD R33, -R55, R56 ;  /* 0x0000003837217221 */ /* 0x008fc60000000100 */
[----:B------:R1:W-:Y:S01]  /*1f3b0*/  STS [R21+0x18c], R35 ;  /* 0x00018c2315007388 */ /* 0x0003e20000000800 */
[----:B0-----:R-:W-:-:S03]  /*1f3c0*/  FADD R36, R58, R54 ;  /* 0x000000363a247221 */ /* 0x001fc60000000000 */
[----:B------:R2:W5:Y:S04]  /*1f3d0*/  LDL.LU R56, [R1+0x8] ;  /* 0x0000080001387983 */ /* 0x0005680000300800 */
[----:B------:R2:W5:Y:S01]  /*1f3e0*/  LDL.LU R55, [R1] ;  /* 0x0000000001377983 */ /* 0x0005620000300800 */
[----:B-1----:R-:W-:-:S03]  /*1f3f0*/  FADD R35, R58, -R54 ;  /* 0x800000363a237221 */ /* 0x002fc60000000000 */
[----:B------:R0:W-:Y:S04]  /*1f400*/  STS [R21+0x108], R37 ;  /* 0x0001082515007388 */ /* 0x0001e80000000800 */
[----:B------:R2:W5:Y:S04]  /*1f410*/  LDL.LU R54, [R1+0xc] ;  /* 0x00000c0001367983 */ /* 0x0005680000300800 */
[----:B------:R2:W5:Y:S01]  /*1f420*/  LDL.LU R58, [R1+0x58] ;  /* 0x00005800013a7983 */ /* 0x0005620000300800 */
[C-C-:B------:R-:W-:Y:S01]  /*1f430*/  FADD R38, R50.reuse, -R49.reuse ;  /* 0x8000003132267221 */ /* 0x140fe20000000000 */
[----:B0-----:R-:W-:-:S02]  /*1f440*/  FADD R37, R50, R49 ;  /* 0x0000003132257221 */ /* 0x001fc40000000000 */
[----:B------:R2:W5:Y:S01]  /*1f450*/  LDL.LU R49, [R1+0x5c] ;  /* 0x00005c0001317983 */ /* 0x0005620000300800 */
[C-C-:B------:R-:W-:Y:S01]  /*1f460*/  FADD R43, R35.reuse, R38.reuse ;  /* 0x00000026232b7221 */ /* 0x140fe20000000000 */
[----:B------:R-:W-:-:S03]  /*1f470*/  FADD R35, R35, -R38 ;  /* 0x8000002623237221 */ /* 0x000fc60000000000 */
[----:B------:R-:W-:Y:S01]  /*1f480*/  FFMA R50, R43, -0.70710676908493041992, R31 ;  /* 0xbf3504f32b327823 */ /* 0x000fe2000000001f */
[C-C-:B------:R-:W-:Y:S01]  /*1f490*/  FFMA R38, R35.reuse, -0.70710676908493041992, R33.reuse ;  /* 0xbf3504f323267823 */ /* 0x140fe20000000021 */
[----:B------:R-:W-:Y:S01]  /*1f4a0*/  FFMA R33, R35, 0.70710676908493041992, R33 ;  /* 0x3f3504f323217823 */ /* 0x000fe20000000021 */
[----:B------:R-:W-:Y:S02]  /*1f4b0*/  FFMA R31, R43, 0.70710676908493041992, R31 ;  /* 0x3f3504f32b1f7823 */ /* 0x000fe4000000001f */
[----:B------:R-:W-:Y:S01]  /*1f4c0*/  FFMA R35, R38, 0.66817861795425415039, R50 ;  /* 0x3f2b0dc126237823 */ /* 0x000fe20000000032 */
[----:B------:R-:W-:Y:S01]  /*1f4d0*/  FFMA R50, R50, -0.66817861795425415039, R38 ;  /* 0xbf2b0dc132327823 */ /* 0x000fe20000000026 */
[C---:B------:R-:W-:Y:S01]  /*1f4e0*/  FADD R38, R30.reuse, R32 ;  /* 0x000000201e267221 */ /* 0x040fe20000000000 */
[----:B------:R-:W-:Y:S01]  /*1f4f0*/  FADD R43, R37, R36 ;  /* 0x00000024252b7221 */ /* 0x000fe20000000000 */
[----:B------:R-:W-:-:S03]  /*1f500*/  FADD R30, R30, -R32 ;  /* 0x800000201e1e7221 */ /* 0x000fc60000000000 */
[C-C-:B------:R-:W-:Y:S01]  /*1f510*/  FADD R32, R38.reuse, -R43.reuse ;  /* 0x8000002b26207221 */ /* 0x140fe20000000000 */
[----:B------:R-:W-:Y:S01]  /*1f520*/  FADD R38, R38, R43 ;  /* 0x0000002b26267221 */ /* 0x000fe20000000000 */
[----:B------:R-:W-:Y:S01]  /*1f530*/  MOV R43, 0xffffffff ;  /* 0xffffffff002b7802 */ /* 0x000fe20000000f00 */
[----:B------:R-:W-:Y:S01]  /*1f540*/  FFMA R48, R33, -0.19891236722469329834, R31 ;  /* 0xbe4bafaf21307823 */ /* 0x000fe2000000001f */
[----:B--2---:R-:W-:-:S07]  /*1f550*/  FFMA R51, R31, 0.19891236722469329834, R33 ;  /* 0x3e4bafaf1f337823 */ /* 0x004fce0000000021 */
[----:B-----5:R-:W-:Y:S05]  /*1f560*/  WARPSYNC.COLLECTIVE R43, `(.L_x_885) ;  /* 0x000000002b087348 */ /* 0x020fea0003c00000 */
[----:B------:R-:W-:Y:S01]  /*1f570*/  NOP ;  /* 0x0000000000007918 */ /* 0x000fe20000000000 */
[----:B-----5:R-:W-:Y:S05]  /*1f580*/  ENDCOLLECTIVE ;  /* 0x000000000000791b */ /* 0x020fea0003800000 */
.L_x_885:
[----:B------:R-:W0:Y:S04]  /*1f590*/  LDS R33, [R14+0xc] ;  /* 0x00000c000e217984 */ /* 0x000e280000000800 */
[----:B------:R-:W1:Y:S04]  /*1f5a0*/  LDS R5, [R14+0x10] ;  /* 0x000010000e057984 */ /* 0x000e680000000800 */
[----:B------:R-:W2:Y:S01]  /*1f5b0*/  LDS R43, [R14+0x14] ;  /* 0x000014000e2b7984 */ /* 0x000ea20000000800 */
[----:B------:R-:W-:-:S03]  /*1f5c0*/  FADD R36, -R37, R36 ;  /* 0x0000002425247221 */ /* 0x000fc60000000100 */
[----:B------:R-:W3:Y:S04]  /*1f5d0*/  LDS R37, [R14+0x4] ;  /* 0x000004000e257984 */ /* 0x000ee80000000800 */
[----:B0-----:R-:W-:Y:S04]  /*1f5e0*/  STL [R1+0x18], R33 ;  /* 0x0000182101007387 */ /* 0x001fe80000100800 */
[----:B------:R-:W0:Y:S04]  /*1f5f0*/  LDS R33, [R14+0x18] ;  /* 0x000018000e217984 */ /* 0x000e280000000800 */
[----:B-1----:R-:W-:Y:S04]  /*1f600*/  STL [R1+0x2c], R5 ;  /* 0x00002c0501007387 */ /* 0x002fe80000100800 */
[----:B------:R-:W1:Y:S01]  /*1f610*/  LDS R5, [R14+0x1c] ;  /* 0x00001c000e057984 */ /* 0x000e620000000800 */
[----:B------:R-:W-:Y:S01]  /*1f620*/  FFMA R52, R36, -0.41421356797218322754, R30 ;  /* 0xbed413cd24347823 */ /* 0x000fe2000000001e */
[----:B------:R-:W-:Y:S01]  /*1f630*/  FFMA R31, R30, 0.41421356797218322754, R36 ;  /* 0x3ed413cd1e1f7823 */ /* 0x000fe20000000024 */
[----:B------:R-:W-:Y:S01]  /*1f640*/  FMUL R30, R38, 1.4142135381698608398 ;  /* 0x3fb504f3261e7820 */ /* 0x000fe20000400000 */
[----:B--2---:R2:W-:Y:S04]  /*1f650*/  STL [R1+0x48], R43 ;  /* 0x0000482b01007387 */ /* 0x0045e80000100800 */
[----:B------:R4:W0:Y:S04]  /*1f660*/  LDS R38, [R14] ;  /* 0x000000000e267984 */ /* 0x0008280000000800 */
[----:B------:R4:W0:Y:S01]  /*1f670*/  LDS R36, [R14+0x8] ;  /* 0x000008000e247984 */ /* 0x0008220000000800 */
[----:B--23--:R-:W-:-:S07]  /*1f680*/  MOV R43, 0xffffffff ;  /* 0xffffffff002b7802 */ /* 0x00cfce0000000f00 */
[----:B01--4-:R-:W-:Y:S05]  /*1f690*/  WARPSYNC.COLLECTIVE R43, `(.L_x_886) ;  /* 0x000000002b087348 */ /* 0x013fea0003c00000 */
[----:B------:R-:W-:Y:S01]  /*1f6a0*/  NOP ;  /* 0x0000000000007918 */ /* 0x000fe20000000000 */
[----:B01--4-:R-:W-:Y:S05]  /*1f6b0*/  ENDCOLLECTIVE ;  /* 0x000000000000791b */ /* 0x013fea0003800000 */
.L_x_886:
[----:B------:R0:W-:Y:S01]  /*1f6c0*/  STS [R21], R30 ;  /* 0x0000001e15007388 */ /* 0x0001e20000000800 */
[----:B------:R-:W-:Y:S01]  /*1f6d0*/  FMUL R48, R48, 1.9615705013275146484 ;  /* 0x3ffb14be30307820 */ /* 0x000fe20000400000 */
[----:B------:R-:W-:Y:S01]  /*1f6e0*/  FMUL R35, R35, 1.6629391908645629883 ;  /* 0x3fd4db3123237820 */ /* 0x000fe20000400000 */
[----:B0-----:R-:W-:Y:S01]  /*1f6f0*/  FMUL R30, R32, 1.4142135381698608398 ;  /* 0x3fb504f3201e7820 */ /* 0x001fe20000400000 */
[----:B------:R-:W-:Y:S04]  /*1f700*/  STL [R1+0x4c], R33 ;  /* 0x00004c2101007387 */ /* 0x000fe80000100800 */
[----:B------:R0:W-:Y:S04]  /*1f710*/  STS [R21+0x210], R30 ;  /* 0x0002101e15007388 */ /* 0x0001e80000000800 */
[----:B------:R-:W-:Y:S04]  /*1f720*/  STL [R1+0x50], R5 ;  /* 0x0000500501007387 */ /* 0x000fe80000100800 */
[----:B------:R1:W-:Y:S01]  /*1f730*/  STS [R21+0x84], R48 ;  /* 0x0000843015007388 */ /* 0x0003e20000000800 */
[----:B0-----:R-:W-:-:S03]  /*1f740*/  FMUL R30, R31, 1.8477590084075927734 ;  /* 0x3fec835e1f1e7820 */ /* 0x001fc60000400000 */
[----:B------:R0:W-:Y:S01]  /*1f750*/  STS [R21+0x18c], R35 ;  /* 0x00018c2315007388 */ /* 0x0001e20000000800 */
[C-C-:B------:R-:W-:Y:S01]  /*1f760*/  FADD R32, -R56.reuse, R57.reuse ;  /* 0x0000003938207221 */ /* 0x140fe20000000100 */
[----:B------:R-:W-:Y:S02]  /*1f770*/  FADD R31, R56, R57 ;  /* 0x00000039381f7221 */ /* 0x000fe40000000000 */
[----:B------:R2:W5:Y:S01]  /*1f780*/  LDL.LU R57, [R1+0x44] ;  /* 0x0000440001397983 */ /* 0x0005620000300800 */
[C-C-:B-1----:R-:W-:Y:S01]  /*1f790*/  FADD R48, R49.reuse, -R58.reuse ;  /* 0x8000003a31307221 */ /* 0x142fe20000000000 */
[----:B0-----:R-:W-:Y:S02]  /*1f7a0*/  FADD R35, R49, R58 ;  /* 0x0000003a31237221 */ /* 0x001fe40000000000 */
[----:B------:R2:W5:Y:S01]  /*1f7b0*/  LDL.LU R58, [R1+0x60] ;  /* 0x00006000013a7983 */ /* 0x0005620000300800 */
[----:B------:R-:W-:-:S03]  /*1f7c0*/  FADD R43, R54, -R55 ;  /* 0x80000037362b7221 */ /* 0x000fc60000000000 */
[----:B------:R0:W-:Y:S01]  /*1f7d0*/  STS [R21+0x318], R30 ;  /* 0x0003181e15007388 */ /* 0x0001e20000000800 */
[C-C-:B------:R-:W-:Y:S01]  /*1f7e0*/  FADD R49, R43.reuse, R48.reuse ;  /* 0x000000302b317221 */ /* 0x140fe20000000000 */
[----:B------:R-:W-:Y:S01]  /*1f7f0*/  FADD R43, R43, -R48 ;  /* 0x800000302b2b7221 */ /* 0x000fe20000000000 */
[----:B------:R-:W-:Y:S01]  /*1f800*/  FADD R33, R54, R55 ;  /* 0x0000003736217221 */ /* 0x000fe20000000000 */
[C-C-:B0-----:R-:W-:Y:S01]  /*1f810*/  FADD R30, R8.reuse, -R34.reuse ;  /* 0x80000022081e7221 */ /* 0x141fe20000000000 */
[----:B------:R-:W-:-:S03]  /*1f820*/  FADD R34, R8, R34 ;  /* 0x0000002208227221 */ /* 0x000fc60000000000 */
[C-C-:B------:R-:W-:Y:S01]  /*1f830*/  FFMA R48, R49.reuse, -0.70710676908493041992, R30.reuse ;  /* 0xbf3504f331307823 */ /* 0x140fe2000000001e */
[----:B------:R-:W-:Y:S01]  /*1f840*/  FFMA R30, R49, 0.70710676908493041992, R30 ;  /* 0x3f3504f3311e7823 */ /* 0x000fe2000000001e */
[C-C-:B------:R-:W-:Y:S01]  /*1f850*/  FFMA R49, R43.reuse, -0.70710676908493041992, R32.reuse ;  /* 0xbf3504f32b317823 */ /* 0x140fe20000000020 */
[----:B------:R-:W-:Y:S01]  /*1f860*/  FFMA R32, R43, 0.70710676908493041992, R32 ;  /* 0x3f3504f32b207823 */ /* 0x000fe20000000020 */
[C-C-:B------:R-:W-:Y:S01]  /*1f870*/  FADD R43, R34.reuse, R31.reuse ;  /* 0x0000001f222b7221 */ /* 0x140fe20000000000 */
[----:B------:R-:W-:Y:S01]  /*1f880*/  FADD R31, R34, -R31 ;  /* 0x8000001f221f7221 */ /* 0x000fe20000000000 */
[----:B------:R-:W-:Y:S01]  /*1f890*/  FADD R34, R35, R33 ;  /* 0x0000002123227221 */ /* 0x000fe20000000000 */
[----:B------:R-:W-:-:S03]  /*1f8a0*/  FMUL R50, R50, -1.6629391908645629883 ;  /* 0xbfd4db3132327820 */ /* 0x000fc60000400000 */
[C-C-:B------:R-:W-:Y:S01]  /*1f8b0*/  FADD R55, R43.reuse, -R34.reuse ;  /* 0x800000222b377221 */ /* 0x140fe20000000000 */
[----:B------:R-:W-:Y:S01]  /*1f8c0*/  FADD R43, R43, R34 ;  /* 0x000000222b2b7221 */ /* 0x000fe20000000000 */
[----:B------:R-:W-:Y:S01]  /*1f8d0*/  FMUL R52, R52, 1.8477590084075927734 ;  /* 0x3fec835e34347820 */ /* 0x000fe20000400000 */
[----:B------:R-:W-:Y:S01]  /*1f8e0*/  FMUL R51, R51, 1.9615705013275146484 ;  /* 0x3ffb14be33337820 */ /* 0x000fe20000400000 */
[----:B------:R0:W-:Y:S04]  /*1f8f0*/  STS [R21+0x294], R50 ;  /* 0x0002943215007388 */ /* 0x0001e80000000800 */
[----:B------:R2:W-:Y:S01]  /*1f900*/  STS [R21+0x108], R52 ;  /* 0x0001083415007388 */ /* 0x0005e20000000800 */
[----:B0-----:R-:W-:Y:S01]  /*1f910*/  FMUL R50, R43, 1.4142135381698608398 ;  /* 0x3fb504f32b327820 */ /* 0x001fe20000400000 */
[----:B------:R-:W-:-:S02]  /*1f920*/  MOV R43, 0xffffffff ;  /* 0xffffffff002b7802 */ /* 0x000fc40000000f00 */
[----:B------:R2:W-:Y:S05]  /*1f930*/  STS [R21+0x39c], R51 ;  /* 0x00039c3315007388 */ /* 0x0005ea0000000800 */
[----:B--2--5:R-:W-:Y:S05]  /*1f940*/  WARPSYNC.COLLECTIVE R43, `(.L_x_887) ;  /* 0x000000002b087348 */ /* 0x024fea0003c00000 */
[----:B------:R-:W-:Y:S01]  /*1f950*/  NOP ;  /* 0x0000000000007918 */ /* 0x000fe20000000000 */
[----:B--2--5:R-:W-:Y:S05]  /*1f960*/  ENDCOLLECTIVE ;  /* 0x000000000000791b */ /* 0x024fea0003800000 */
.L_x_887:
[----:B------:R0:W1:Y:S01]  /*1f970*/  LDS R8, [R14+0x18] ;  /* 0x000018000e087984 */ /* 0x0000620000000800 */
[----:B------:R-:W-:Y:S01]  /*1f980*/  FADD R33, -R35, R33 ;  /* 0x0000002123217221 */ /* 0x000fe20000000100 */
[----:B------:R-:W-:Y:S01]  /*1f990*/  FFMA R52, R49, 0.66817861795425415039, R48 ;  /* 0x3f2b0dc131347823 */ /* 0x000fe20000000030 */
[----:B------:R-:W-:Y:S01]  /*1f9a0*/  FFMA R48, R48, -0.66817861795425415039, R49 ;  /* 0xbf2b0dc130307823 */ /* 0x000fe20000000031 */
[----:B------:R-:W-:Y:S01]  /*1f9b0*/  FFMA R54, R32, -0.19891236722469329834, R30 ;  /* 0xbe4bafaf20367823 */ /* 0x000fe2000000001e */
[----:B------:R-:W-:Y:S01]  /*1f9c0*/  FFMA R49, R31, 0.41421356797218322754, R33 ;  /* 0x3ed413cd1f317823 */ /* 0x000fe20000000021 */
[----:B------:R-:W-:Y:S01]  /*1f9d0*/  FFMA R51, R30, 0.19891236722469329834, R32 ;  /* 0x3e4bafaf1e337823 */ /* 0x000fe20000000020 */
[----:B------:R-:W-:Y:S01]  /*1f9e0*/  FFMA R56, R33, -0.41421356797218322754, R31 ;  /* 0xbed413cd21387823 */ /* 0x000fe2000000001f */
[----:B------:R0:W2:Y:S01]  /*1f9f0*/  LDS R35, [R14] ;  /* 0x000000000e237984 */ /* 0x0000a20000000800 */
[----:B------:R-:W-:Y:S01]  /*1fa00*/  FMUL R49, R49, 1.8477590084075927734 ;  /* 0x3fec835e31317820 */ /* 0x000fe20000400000 */
[----:B------:R-:W-:-:S02]  /*1fa10*/  FMUL R48, R48, -1.6629391908645629883 ;  /* 0xbfd4db3130307820 */ /* 0x000fc40000400000 */
        /* <DEDUP_REMOVED lines=9> */
.L_x_888:
[----:B------:R-:W-:Y:S01]  /*1fab0*/  STS [R21], R50 ;  /* 0x0000003215007388 */ /* 0x000fe20000000800 */
[----:B------:R-:W-:-:S03]  /*1fac0*/  FMUL R43, R51, 1.9615705013275146484 ;  /* 0x3ffb14be332b7820 */ /* 0x000fc60000400000 */
[----:B------:R0:W-:Y:S04]  /*1fad0*/  STS [R21+0x318], R49 ;  /* 0x0003183115007388 */ /* 0x0001e80000000800 */
[----:B------:R1:W-:Y:S01]  /*1fae0*/  STS [R21+0x294], R48 ;  /* 0x0002943015007388 */ /* 0x0003e20000000800 */
[----:B0-----:R-:W-:-:S03]  /*1faf0*/  FADD R49, R61, -R11 ;  /* 0x8000000b3d317221 */ /* 0x001fc60000000000 */
[----:B------:R0:W-:Y:S01]  /*1fb00*/  STS [R21+0x39c], R43 ;  /* 0x00039c2b15007388 */ /* 0x0001e20000000800 */
[C-C-:B-1----:R-:W-:Y:S01]  /*1fb10*/  FADD R48, -R60.reuse, R59.reuse ;  /* 0x0000003b3c307221 */ /* 0x142fe20000000100 */
[----:B------:R-:W-:Y:S01]  /*1fb20*/  FADD R59, R60, R59 ;  /* 0x0000003b3c3b7221 */ /* 0x000fe20000000000 */
[----:B------:R-:W-:Y:S01]  /*1fb30*/  FADD R11, R61, R11 ;  /* 0x0000000b3d0b7221 */ /* 0x000fe20000000000 */
[----:B------:R-:W-:Y:S01]  /*1fb40*/  FMUL R52, R52, 1.6629391908645629883 ;  /* 0x3fd4db3134347820 */ /* 0x000fe20000400000 */
[----:B------:R-:W-:Y:S01]  /*1fb50*/  FMUL R54, R54, 1.9615705013275146484 ;  /* 0x3ffb14be36367820 */ /* 0x000fe20000400000 */
[----:B------:R-:W-:Y:S01]  /*1fb60*/  FMUL R56, R56, 1.8477590084075927734 ;  /* 0x3fec835e38387820 */ /* 0x000fe20000400000 */
[----:B------:R-:W-:Y:S02]  /*1fb70*/  FMUL R55, R55, 1.4142135381698608398 ;  /* 0x3fb504f337377820 */ /* 0x000fe40000400000 */
[----:B------:R1:W-:Y:S04]  /*1fb80*/  STS [R21+0x18c], R52 ;  /* 0x00018c3415007388 */ /* 0x0003e80000000800 */
[----:B------:R-:W-:Y:S04]  /*1fb90*/  STS [R21+0x84], R54 ;  /* 0x0000843615007388 */ /* 0x000fe80000000800 */
[----:B------:R2:W-:Y:S04]  /*1fba0*/  STS [R21+0x108], R56 ;  /* 0x0001083815007388 */ /* 0x0005e80000000800 */
[----:B------:R3:W-:Y:S04]  /*1fbb0*/  STS [R21+0x210], R55 ;  /* 0x0002103715007388 */ /* 0x0007e80000000800 */
[----:B------:R4:W-:Y:S01]  /*1fbc0*/  STL [R1+0x24], R8 ;  /* 0x0000240801007387 */ /* 0x0009e20000100800 */
[C-C-:B0-----:R-:W-:Y:S01]  /*1fbd0*/  FADD R43, R57.reuse, -R9.reuse ;  /* 0x80000009392b7221 */ /* 0x141fe20000000000 */
[----:B------:R-:W-:Y:S01]  /*1fbe0*/  FADD R9, R57, R9 ;  /* 0x0000000939097221 */ /* 0x000fe20000000000 */
[----:B------:R-:W-:-:S04]  /*1fbf0*/  FADD R50, R58, -R10 ;  /* 0x8000000a3a327221 */ /* 0x000fc80000000000 */
[C-C-:B------:R-:W-:Y:S01]  /*1fc00*/  FADD R51, R49.reuse, R50.reuse ;  /* 0x0000003231337221 */ /* 0x140fe20000000000 */
[----:B------:R-:W-:Y:S01]  /*1fc10*/  FADD R49, R49, -R50 ;  /* 0x8000003231317221 */ /* 0x000fe20000000000 */
[----:B------:R-:W-:-:S03]  /*1fc20*/  FADD R10, R58, R10 ;  /* 0x0000000a3a0a7221 */ /* 0x000fc60000000000 */
[C-C-:B------:R-:W-:Y:S01]  /*1fc30*/  FFMA R50, R49.reuse, -0.70710676908493041992, R48.reuse ;  /* 0xbf3504f331327823 */ /* 0x140fe20000000030 */
[----:B------:R-:W-:Y:S01]  /*1fc40*/  FFMA R48, R49, 0.70710676908493041992, R48 ;  /* 0x3f3504f331307823 */ /* 0x000fe20000000030 */
[C-C-:B------:R-:W-:Y:S01]  /*1fc50*/  FADD R49, R9.reuse, R59.reuse ;  /* 0x0000003b09317221 */ /* 0x140fe20000000000 */
[----:B------:R-:W-:Y:S01]  /*1fc60*/  FADD R59, R9, -R59 ;  /* 0x8000003b093b7221 */ /* 0x000fe20000000000 */
[C---:B------:R-:W-:Y:S01]  /*1fc70*/  FFMA R58, R51.reuse, -0.70710676908493041992, R43 ;  /* 0xbf3504f3333a7823 */ /* 0x040fe2000000002b */
[C---:B------:R-:W-:Y:S01]  /*1fc80*/  FADD R9, R10.reuse, R11 ;  /* 0x0000000b0a097221 */ /* 0x040fe20000000000 */
[----:B------:R-:W-:Y:S01]  /*1fc90*/  FFMA R43, R51, 0.70710676908493041992, R43 ;  /* 0x3f3504f3332b7823 */ /* 0x000fe2000000002b */
[----:B------:R-:W-:Y:S02]  /*1fca0*/  FADD R10, -R10, R11 ;  /* 0x0000000b0a0a7221 */ /* 0x000fe40000000100 */
[C-C-:B-1----:R-:W-:Y:S01]  /*1fcb0*/  FADD R52, R49.reuse, -R9.reuse ;  /* 0x8000000931347221 */ /* 0x142fe20000000000 */
[----:B------:R-:W-:Y:S01]  /*1fcc0*/  FADD R49, R49, R9 ;  /* 0x0000000931317221 */ /* 0x000fe20000000000 */
[----:B--2---:R-:W-:Y:S01]  /*1fcd0*/  FFMA R56, R48, -0.19891236722469329834, R43 ;  /* 0xbe4bafaf30387823 */ /* 0x004fe2000000002b */
[----:B------:R-:W-:Y:S01]  /*1fce0*/  FFMA R54, R43, 0.19891236722469329834, R48 ;  /* 0x3e4bafaf2b367823 */ /* 0x000fe20000000030 */
[----:B------:R-:W-:Y:S01]  /*1fcf0*/  MOV R43, 0xffffffff ;  /* 0xffffffff002b7802 */ /* 0x000fe20000000f00 */
[----:B------:R-:W-:Y:S01]  /*1fd00*/  FFMA R60, R50, 0.66817861795425415039, R58 ;  /* 0x3f2b0dc1323c7823 */ /* 0x000fe2000000003a */
[----:B------:R-:W-:Y:S01]  /*1fd10*/  FFMA R57, R10, -0.41421356797218322754, R59 ;  /* 0xbed413cd0a397823 */ /* 0x000fe2000000003b */
[----:B------:R-:W-:Y:S01]  /*1fd20*/  FFMA R58, R58, -0.66817861795425415039, R50 ;  /* 0xbf2b0dc13a3a7823 */ /* 0x000fe20000000032 */
[----:B------:R-:W-:Y:S01]  /*1fd30*/  FFMA R59, R59, 0.41421356797218322754, R10 ;  /* 0x3ed413cd3b3b7823 */ /* 0x000fe2000000000a */
[----:B---34-:R-:W-:-:S07]  /*1fd40*/  FMUL R55, R49, 1.4142135381698608398 ;  /* 0x3fb504f331377820 */ /* 0x018fce0000400000 */
[----:B------:R-:W-:Y:S05]  /*1fd50*/  WARPSYNC.COLLECTIVE R43, `(.L_x_889) ;  /* 0x000000002b087348 */ /* 0x000fea0003c00000 */
[----:B------:R-:W-:Y:S01]  /*1fd60*/  NOP ;  /* 0x0000000000007918 */ /* 0x000fe20000000000 */
[----:B------:R-:W-:Y:S05]  /*1fd70*/  ENDCOLLECTIVE ;  /* 0x000000000000791b */ /* 0x000fea0003800000 */
.L_x_889:
[----:B------:R0:W1:Y:S04]  /*1fd80*/  LDS R51, [R14] ;  /* 0x000000000e337984 */ /* 0x0000680000000800 */
[----:B------:R0:W2:Y:S04]  /*1fd90*/  LDS R50, [R14+0x4] ;  /* 0x000004000e327984 */ /* 0x0000a80000000800 */
        /* <DEDUP_REMOVED lines=9> */
.L_x_890:
[----:B------:R-:W-:-:S05]  /*1fe30*/  FMUL R43, R60, 1.6629391908645629883 ;  /* 0x3fd4db313c2b7820 */ /* 0x000fca0000400000 */
[----:B------:R0:W-:Y:S02]  /*1fe40*/  STS [R21+0x18c], R43 ;  /* 0x00018c2b15007388 */ /* 0x0001e40000000800 */
[C-C-:B0-----:R-:W-:Y:S01]  /*1fe50*/  FADD R43, R20.reuse, -R12.reuse ;  /* 0x8000000c142b7221 */ /* 0x141fe20000000000 */
        /* <DEDUP_REMOVED lines=9> */
[----:B------:R-:W-:Y:S01]  /*1fef0*/  FMUL R52, R52, 1.4142135381698608398 ;  /* 0x3fb504f334347820 */ /* 0x000fe20000400000 */
[----:B------:R-:W-:Y:S02]  /*1ff00*/  FMUL R59, R59, 1.8477590084075927734 ;  /* 0x3fec835e3b3b7820 */ /* 0x000fe40000400000 */
[C-C-:B------:R-:W-:Y:S01]  /*1ff10*/  FFMA R18, R17.reuse, -0.70710676908493041992, R20.reuse ;  /* 0xbf3504f311127823 */ /* 0x140fe20000000014 */
[----:B------:R-:W-:Y:S01]  /*1ff20*/  FFMA R20, R17, 0.70710676908493041992, R20 ;  /* 0x3f3504f311147823 */ /* 0x000fe20000000014 */
[--C-:B------:R-:W-:Y:S01]  /*1ff30*/  FADD R17, R12, R16.reuse ;  /* 0x000000100c117221 */ /* 0x100fe20000000000 */
[----:B------:R-:W-:Y:S01]  /*1ff40*/  FMUL R56, R56, 1.9615705013275146484 ;  /* 0x3ffb14be38387820 */ /* 0x000fe20000400000 */
[----:B------:R-:W-:Y:S01]  /*1ff50*/  FMUL R54, R54, 1.9615705013275146484 ;  /* 0x3ffb14be36367820 */ /* 0x000fe20000400000 */
[----:B------:R-:W-:Y:S01]  /*1ff60*/  FFMA R61, R19, -0.70710676908493041992, R43 ;  /* 0xbf3504f3133d7823 */ /* 0x000fe2000000002b */
[----:B------:R-:W-:Y:S01]  /*1ff70*/  FADD R12, R12, -R16 ;  /* 0x800000100c0c7221 */ /* 0x000fe20000000000 */
[----:B------:R-:W-:Y:S01]  /*1ff80*/  FADD R16, R13, R15 ;  /* 0x0000000f0d107221 */ /* 0x000fe20000000000 */
[----:B------:R-:W-:Y:S01]  /*1ff90*/  FFMA R43, R19, 0.70710676908493041992, R43 ;  /* 0x3f3504f3132b7823 */ /* 0x000fe2000000002b */
[----:B------:R0:W-:Y:S01]  /*1ffa0*/  STS [R21], R55 ;  /* 0x0000003715007388 */ /* 0x0001e20000000800 */
[----:B------:R-:W-:Y:S01]  /*1ffb0*/  FMUL R57, R57, 1.8477590084075927734 ;  /* 0x3fec835e39397820 */ /* 0x000fe20000400000 */
[----:B------:R-:W-:-:S02]  /*1ffc0*/  FADD R13, -R13, R15 ;  /* 0x0000000f0d0d7221 */ /* 0x000fc40000000100 */
[----:B------:R1:W-:Y:S04]  /*1ffd0*/  STS [R21+0x210], R52 ;  /* 0x0002103415007388 */ /* 0x0003e80000000800 */
[----:B------:R2:W-:Y:S01]  /*1ffe0*/  STS [R21+0x318], R59 ;  /* 0x0003183b15007388 */ /* 0x0005e20000000800 */
[----:B0-----:R-:W-:Y:S01]  /*1fff0*/  FFMA R55, R18, 0.66817861795425415039, R61 ;  /* 0x3f2b0dc112377823 */ /* 0x001fe2000000003d */
[----:B------:R-:W-:Y:S02]  /*20000*/  FFMA R61, R61, -0.66817861795425415039, R18 ;  /* 0xbf2b0dc13d3d7823 */ /* 0x000fe40000000012 */
[----:B------:R0:W-:Y:S01]  /*20010*/  STS [R21+0x84], R56 ;  /* 0x0000843815007388 */ /* 0x0001e20000000800 */
[----:B-1----:R-:W-:-:S03]  /*20020*/  FMUL R52, R58, -1.6629391908645629883 ;  /* 0xbfd4db313a347820 */ /* 0x002fc60000400000 */
[----:B------:R1:W-:Y:S01]  /*20030*/  STS [R21+0x39c], R54 ;  /* 0x00039c3615007388 */ /* 0x0003e20000000800 */
[C-C-:B--2---:R-:W-:Y:S01]  /*20040*/  FADD R59, R17.reuse, -R16.reuse ;  /* 0x80000010113b7221 */ /* 0x144fe20000000000 */
[----:B------:R-:W-:Y:S01]  /*20050*/  FADD R17, R17, R16 ;  /* 0x0000001011117221 */ /* 0x000fe20000000000 */
[----:B0-----:R-:W-:Y:S01]  /*20060*/  FFMA R56, R20, -0.19891236722469329834, R43 ;  /* 0xbe4bafaf14387823 */ /* 0x001fe2000000002b */
[----:B------:R-:W-:Y:S01]  /*20070*/  FMUL R61, R61, -1.6629391908645629883 ;  /* 0xbfd4db313d3d7820 */ /* 0x000fe20000400000 */
[----:B-1----:R-:W-:Y:S01]  /*20080*/  FFMA R54, R43, 0.19891236722469329834, R20 ;  /* 0x3e4bafaf2b367823 */ /* 0x002fe20000000014 */
[----:B------:R-:W-:Y:S01]  /*20090*/  MOV R43, 0xffffffff ;  /* 0xffffffff002b7802 */ /* 0x000fe20000000f00 */
[----:B------:R0:W-:Y:S01]  /*200a0*/  STS [R21+0x108], R57 ;  /* 0x0001083915007388 */ /* 0x0001e20000000800 */
[----:B------:R-:W-:-:S03]  /*200b0*/  FFMA R58, R13, -0.41421356797218322754, R12 ;  /* 0xbed413cd0d3a7823 */ /* 0x000fc6000000000c */
[----:B------:R0:W-:Y:S04]  /*200c0*/  STS [R21+0x294], R52 ;  /* 0x0002943415007388 */ /* 0x0001e80000000800 */
[----:B0-----:R-:W-:Y:S05]  /*200d0*/  WARPSYNC.COLLECTIVE R43, `(.L_x_891) ;  /* 0x000000002b087348 */ /* 0x001fea0003c00000 */
[----:B------:R-:W-:Y:S01]  /*200e0*/  NOP ;  /* 0x0000000000007918 */ /* 0x000fe20000000000 */
[----:B0-----:R-:W-:Y:S05]  /*200f0*/  ENDCOLLECTIVE ;  /* 0x000000000000791b */ /* 0x001fea0003800000 */
.L_x_891:
[----:B------:R-:W-:Y:S01]  /*20100*/  FFMA R57, R12, 0.41421356797218322754, R13 ;  /* 0x3ed413cd0c397823 */ /* 0x000fe2000000000d */
[----:B------:R0:W1:Y:S01]  /*20110*/  LDS R20, [R14] ;  /* 0x000000000e147984 */ /* 0x0000620000000800 */
[----:B------:R-:W-:-:S03]  /*20120*/  FMUL R52, R17, 1.4142135381698608398 ;  /* 0x3fb504f311347820 */ /* 0x000fc60000400000 */
        /* <DEDUP_REMOVED lines=10> */
.L_x_892:
[----:B------:R0:W-:Y:S04]  /*201d0*/  STS [R21+0x294], R61 ;  /* 0x0002943d15007388 */ /* 0x0001e80000000800 */
[----:B0-----:R0:W5:Y:S01]  /*201e0*/  LDL.LU R61, [R1+0x30] ;  /* 0x00003000013d7983 */ /* 0x0011620000300800 */
[----:B------:R-:W-:-:S05]  /*201f0*/  FMUL R43, R59, 1.4142135381698608398 ;  /* 0x3fb504f33b2b7820 */ /* 0x000fca0000400000 */
[----:B------:R1:W-:Y:S02]  /*20200*/  STS [R21+0x210], R43 ;  /* 0x0002102b15007388 */ /* 0x0003e40000000800 */
[----:B-1----:R-:W-:-:S05]  /*20210*/  FMUL R43, R54, 1.9615705013275146484 ;  /* 0x3ffb14be362b7820 */ /* 0x002fca0000400000 */
[----:B------:R1:W-:Y:S02]  /*20220*/  STS [R21+0x39c], R43 ;  /* 0x00039c2b15007388 */ /* 0x0003e40000000800 */
[C-C-:B-1----:R-:W-:Y:S01]  /*20230*/  FADD R43, R29.reuse, -R22.reuse ;  /* 0x800000161d2b7221 */ /* 0x142fe20000000000 */
        /* <DEDUP_REMOVED lines=9> */
[----:B------:R1:W-:Y:S03]  /*202d0*/  STS [R21], R52 ;  /* 0x0000003415007388 */ /* 0x0003e60000000800 */
[C-C-:B------:R-:W-:Y:S01]  /*202e0*/  FFMA R27, R26.reuse, -0.70710676908493041992, R29.reuse ;  /* 0xbf3504f31a1b7823 */ /* 0x140fe2000000001d */
[----:B------:R-:W-:Y:S01]  /*202f0*/  FFMA R29, R26, 0.70710676908493041992, R29 ;  /* 0x3f3504f31a1d7823 */ /* 0x000fe2000000001d */
[C-C-:B------:R-:W-:Y:S01]  /*20300*/  FADD R26, R22.reuse, R25.reuse ;  /* 0x00000019161a7221 */ /* 0x140fe20000000000 */
[----:B------:R-:W-:Y:S01]  /*20310*/  FMUL R55, R55, 1.6629391908645629883 ;  /* 0x3fd4db3137377820 */ /* 0x000fe20000400000 */
[----:B------:R-:W-:Y:S01]  /*20320*/  FADD R22, R22, -R25 ;  /* 0x8000001916167221 */ /* 0x000fe20000000000 */
[--C-:B------:R-:W-:Y:S01]  /*20330*/  FADD R25, R23, R24.reuse ;  /* 0x0000001817197221 */ /* 0x100fe20000000000 */
[C-C-:B-1----:R-:W-:Y:S01]  /*20340*/  FFMA R52, R28.reuse, -0.70710676908493041992, R43.reuse ;  /* 0xbf3504f31c347823 */ /* 0x142fe2000000002b */
[----:B------:R-:W-:Y:S01]  /*20350*/  FFMA R43, R28, 0.70710676908493041992, R43 ;  /* 0x3f3504f31c2b7823 */ /* 0x000fe2000000002b */
[----:B------:R-:W-:Y:S01]  /*20360*/  FMUL R58, R58, 1.8477590084075927734 ;  /* 0x3fec835e3a3a7820 */ /* 0x000fe20000400000 */
[----:B------:R-:W-:Y:S01]  /*20370*/  FMUL R56, R56, 1.9615705013275146484 ;  /* 0x3ffb14be38387820 */ /* 0x000fe20000400000 */
[----:B------:R1:W-:Y:S01]  /*20380*/  STS [R21+0x18c], R55 ;  /* 0x00018c3715007388 */ /* 0x0003e20000000800 */
[----:B------:R-:W-:Y:S01]  /*20390*/  FMUL R57, R57, 1.8477590084075927734 ;  /* 0x3fec835e39397820 */ /* 0x000fe20000400000 */
[C-C-:B------:R-:W-:Y:S01]  /*203a0*/  FADD R54, R26.reuse, -R25.reuse ;  /* 0x800000191a367221 */ /* 0x140fe20000000000 */
[----:B------:R-:W-:Y:S01]  /*203b0*/  FADD R23, -R23, R24 ;  /* 0x0000001817177221 */ /* 0x000fe20000000100 */
[----:B------:R-:W-:Y:S01]  /*203c0*/  FADD R26, R26, R25 ;  /* 0x000000191a1a7221 */ /* 0x000fe20000000000 */
[----:B------:R-:W-:Y:S01]  /*203d0*/  FFMA R59, R29, -0.19891236722469329834, R43 ;  /* 0xbe4bafaf1d3b7823 */ /* 0x000fe2000000002b */
[----:B------:R2:W-:Y:S01]  /*203e0*/  STS [R21+0x108], R58 ;  /* 0x0001083a15007388 */ /* 0x0005e20000000800 */
[----:B-1----:R-:W-:Y:S01]  /*203f0*/  FFMA R55, R43, 0.19891236722469329834, R29 ;  /* 0x3e4bafaf2b377823 */ /* 0x002fe2000000001d */
[----:B------:R-:W-:-:S02]  /*20400*/  MOV R43, 0xffffffff ;  /* 0xffffffff002b7802 */ /* 0x000fc40000000f00 */
[----:B------:R0:W-:Y:S01]  /*20410*/  STS [R21+0x84], R56 ;  /* 0x0000843815007388 */ /* 0x0001e20000000800 */
[----:B------:R-:W-:-:S03]  /*20420*/  FFMA R60, R23, -0.41421356797218322754, R22 ;  /* 0xbed413cd173c7823 */ /* 0x000fc60000000016 */
[----:B------:R0:W-:Y:S01]  /*20430*/  STS [R21+0x318], R57 ;  /* 0x0003183915007388 */ /* 0x0001e20000000800 */
[----:B--2---:R-:W-:Y:S01]  /*20440*/  FFMA R58, R27, 0.66817861795425415039, R52 ;  /* 0x3f2b0dc11b3a7823 */ /* 0x004fe20000000034 */
[----:B------:R-:W-:-:S07]  /*20450*/  FFMA R52, R52, -0.66817861795425415039, R27 ;  /* 0xbf2b0dc134347823 */ /* 0x000fce000000001b */
[----:B0----5:R-:W-:Y:S05]  /*20460*/  WARPSYNC.COLLECTIVE R43, `(.L_x_893) ;  /* 0x000000002b087348 */ /* 0x021fea0003c00000 */
[----:B------:R-:W-:Y:S01]  /*20470*/  NOP ;  /* 0x0000000000007918 */ /* 0x000fe20000000000 */
[----:B0----5:R-:W-:Y:S05]  /*20480*/  ENDCOLLECTIVE ;  /* 0x000000000000791b */ /* 0x021fea0003800000 */
.L_x_893:
[----:B------:R-:W-:Y:S01]  /*20490*/  FFMA R56, R22, 0.41421356797218322754, R23 ;  /* 0x3ed413cd16387823 */ /* 0x000fe20000000017 */
[----:B------:R-:W-:Y:S01]  /*204a0*/  FMUL R57, R26, 1.4142135381698608398 ;  /* 0x3fb504f31a397820 */ /* 0x000fe20000400000 */
        /* <DEDUP_REMOVED lines=11> */
.L_x_894:
        /* <DEDUP_REMOVED lines=10> */
[----:B------:R-:W-:Y:S01]  /*20600*/  FMUL R56, R56, 1.8477590084075927734 ;  /* 0x3fec835e38387820 */ /* 0x000fe20000400000 */
[----:B------:R-:W-:Y:S02]  /*20610*/  FMUL R58, R58, 1.6629391908645629883 ;  /* 0x3fd4db313a3a7820 */ /* 0x000fe40000400000 */
[C-C-:B------:R-:W-:Y:S01]  /*20620*/  FFMA R45, R44.reuse, -0.70710676908493041992, R47.reuse ;  /* 0xbf3504f32c2d7823 */ /* 0x140fe2000000002f */
[----:B------:R-:W-:Y:S01]  /*20630*/  FFMA R47, R44, 0.70710676908493041992, R47 ;  /* 0x3f3504f32c2f7823 */ /* 0x000fe2000000002f */
[--C-:B------:R-:W-:Y:S01]  /*20640*/  FADD R44, R39, R42.reuse ;  /* 0x0000002a272c7221 */ /* 0x100fe20000000000 */
[----:B------:R-:W-:Y:S01]  /*20650*/  FMUL R59, R59, 1.9615705013275146484 ;  /* 0x3ffb14be3b3b7820 */ /* 0x000fe20000400000 */
[----:B------:R-:W-:Y:S01]  /*20660*/  FMUL R60, R60, 1.8477590084075927734 ;  /* 0x3fec835e3c3c7820 */ /* 0x000fe20000400000 */
[----:B------:R0:W-:Y:S01]  /*20670*/  STS [R21+0x318], R56 ;  /* 0x0003183815007388 */ /* 0x0001e20000000800 */
[----:B------:R-:W-:Y:S01]  /*20680*/  FADD R39, R39, -R42 ;  /* 0x8000002a27277221 */ /* 0x000fe20000000000 */
[----:B------:R-:W-:Y:S01]  /*20690*/  FADD R42, R40, R41 ;  /* 0x00000029282a7221 */ /* 0x000fe20000000000 */
[----:B------:R-:W-:Y:S01]  /*206a0*/  FMUL R55, R55, 1.9615705013275146484 ;  /* 0x3ffb14be37377820 */ /* 0x000fe20000400000 */
[----:B------:R1:W-:Y:S01]  /*206b0*/  STS [R21+0x18c], R58 ;  /* 0x00018c3a15007388 */ /* 0x0003e20000000800 */
[----:B------:R-:W-:Y:S01]  /*206c0*/  FMUL R54, R54, 1.4142135381698608398 ;  /* 0x3fb504f336367820 */ /* 0x000fe20000400000 */
[----:B------:R-:W-:Y:S01]  /*206d0*/  FMUL R52, R52, -1.6629391908645629883 ;  /* 0xbfd4db3134347820 */ /* 0x000fe20000400000 */
[C-C-:B0-----:R-:W-:Y:S01]  /*206e0*/  FFMA R56, R46.reuse, -0.70710676908493041992, R43.reuse ;  /* 0xbf3504f32e387823 */ /* 0x141fe2000000002b */
[----:B------:R-:W-:Y:S01]  /*206f0*/  FFMA R43, R46, 0.70710676908493041992, R43 ;  /* 0x3f3504f32e2b7823 */ /* 0x000fe2000000002b */
[----:B------:R0:W-:Y:S01]  /*20700*/  STS [R21+0x84], R59 ;  /* 0x0000843b15007388 */ /* 0x0001e20000000800 */
[C-C-:B-1----:R-:W-:Y:S01]  /*20710*/  FADD R58, R44.reuse, -R42.reuse ;  /* 0x8000002a2c3a7221 */ /* 0x142fe20000000000 */
[----:B------:R-:W-:-:S02]  /*20720*/  FADD R42, R44, R42 ;  /* 0x0000002a2c2a7221 */ /* 0x000fc40000000000 */
[----:B------:R1:W-:Y:S01]  /*20730*/  STS [R21+0x108], R60 ;  /* 0x0001083c15007388 */ /* 0x0003e20000000800 */
[----:B0-----:R-:W-:-:S03]  /*20740*/  FFMA R59, R47, -0.19891236722469329834, R43 ;  /* 0xbe4bafaf2f3b7823 */ /* 0x001fc6000000002b */
[----:B------:R0:W-:Y:S01]  /*20750*/  STS [R21], R57 ;  /* 0x0000003915007388 */ /* 0x0001e20000000800 */
[----:B-1----:R-:W-:Y:S01]  /*20760*/  FFMA R60, R43, 0.19891236722469329834, R47 ;  /* 0x3e4bafaf2b3c7823 */ /* 0x002fe2000000002f */
[----:B------:R-:W-:Y:S02]  /*20770*/  MOV R43, 0xffffffff ;  /* 0xffffffff002b7802 */ /* 0x000fe40000000f00 */
[----:B------:R1:W-:Y:S04]  /*20780*/  STS [R21+0x39c], R55 ;  /* 0x00039c3715007388 */ /* 0x0003e80000000800 */
[----:B------:R1:W-:Y:S01]  /*20790*/  STS [R21+0x210], R54 ;  /* 0x0002103615007388 */ /* 0x0003e20000000800 */
[----:B0-----:R-:W-:Y:S01]  /*207a0*/  FFMA R57, R45, 0.66817861795425415039, R56 ;  /* 0x3f2b0dc12d397823 */ /* 0x001fe20000000038 */
[----:B------:R-:W-:-:S02]  /*207b0*/  FFMA R56, R56, -0.66817861795425415039, R45 ;  /* 0xbf2b0dc138387823 */ /* 0x000fc4000000002d */
[----:B------:R1:W-:Y:S05]  /*207c0*/  STS [R21+0x294], R52 ;  /* 0x0002943415007388 */ /* 0x0003ea0000000800 */
[----:B-1----:R-:W-:Y:S05]  /*207d0*/  WARPSYNC.COLLECTIVE R43, `(.L_x_895) ;  /* 0x000000002b087348 */ /* 0x002fea0003c00000 */
[----:B------:R-:W-:Y:S01]  /*207e0*/  NOP ;  /* 0x0000000000007918 */ /* 0x000fe20000000000 */
[----:B-1----:R-:W-:Y:S05]  /*207f0*/  ENDCOLLECTIVE ;  /* 0x000000000000791b */ /* 0x002fea0003800000 */
.L_x_895:
[----:B------:R-:W-:Y:S01]  /*20800*/  FADD R55, -R40, R41 ;  /* 0x0000002928377221 */ /* 0x000fe20000000100 */
        /* <DEDUP_REMOVED lines=12> */
.L_x_896:
[----:B------:R-:W-:Y:S01]  /*208d0*/  FFMA R43, R55, -0.41421356797218322754, R39 ;  /* 0xbed413cd372b7823 */ /* 0x000fe20000000027 */
[----:B------:R-:W-:-:S04]  /*208e0*/  FFMA R39, R39, 0.41421356797218322754, R55 ;  /* 0x3ed413cd27277823 */ /* 0x000fc80000000037 */
[----:B------:R-:W-:Y:S01]  /*208f0*/  FMUL R39, R39, 1.8477590084075927734 ;  /* 0x3fec835e27277820 */ /* 0x000fe20000400000 */
[----:B------:R-:W-:Y:S01]  /*20900*/  FMUL R59, R59, 1.9615705013275146484 ;  /* 0x3ffb14be3b3b7820 */ /* 0x000fe20000400000 */
[----:B------:R-:W-:Y:S01]  /*20910*/  FMUL R55, R43, 1.8477590084075927734 ;  /* 0x3fec835e2b377820 */ /* 0x000fe20000400000 */
[----:B------:R0:W-:Y:S01]  /*20920*/  STS [R21], R54 ;  /* 0x0000003615007388 */ /* 0x0001e20000000800 */
[----:B------:R-:W-:-:S03]  /*20930*/  FADD R43, R3, -R4 ;  /* 0x80000004032b7221 */ /* 0x000fc60000000000 */
[----:B------:R1:W-:Y:S01]  /*20940*/  STS [R21+0x318], R39 ;  /* 0x0003182715007388 */ /* 0x0003e20000000800 */
[----:B------:R-:W-:Y:S01]  /*20950*/  FMUL R58, R58, 1.4142135381698608398 ;  /* 0x3fb504f33a3a7820 */ /* 0x000fe20000400000 */
[----:B0-----:R-:W-:Y:S02]  /*20960*/  FMUL R54, R60, 1.9615705013275146484 ;  /* 0x3ffb14be3c367820 */ /* 0x001fe40000400000 */
[----:B------:R0:W-:Y:S01]  /*20970*/  STS [R21+0x84], R59 ;  /* 0x0000843b15007388 */ /* 0x0001e20000000800 */
[----:B-1----:R-:W-:-:S03]  /*20980*/  FADD R39, R0, -R2 ;  /* 0x8000000200277221 */ /* 0x002fc60000000000 */
[----:B------:R-:W-:Y:S01]  /*20990*/  STS [R21+0x108], R55 ;  /* 0x0001083715007388 */ /* 0x000fe20000000800 */
[----:B------:R-:W-:Y:S01]  /*209a0*/  FMUL R57, R57, 1.6629391908645629883 ;  /* 0x3fd4db3139397820 */ /* 0x000fe20000400000 */
[----:B------:R-:W-:Y:S02]  /*209b0*/  FMUL R56, R56, -1.6629391908645629883 ;  /* 0xbfd4db3138387820 */ /* 0x000fe40000400000 */
[----:B------:R1:W-:Y:S01]  /*209c0*/  STS [R21+0x39c], R54 ;  /* 0x00039c3615007388 */ /* 0x0003e20000000800 */
[C-C-:B0-----:R-:W-:Y:S01]  /*209d0*/  FADD R59, R43.reuse, R39.reuse ;  /* 0x000000272b3b7221 */ /* 0x141fe20000000000 */
[----:B------:R-:W-:Y:S02]  /*209e0*/  FADD R43, R43, -R39 ;  /* 0x800000272b2b7221 */ /* 0x000fe40000000000 */
[----:B------:R0:W-:Y:S01]  /*209f0*/  STS [R21+0x210], R58 ;  /* 0x0002103a15007388 */ /* 0x0001e20000000800 */
[----:B-1----:R-:W-:-:S03]  /*20a00*/  FADD R54, -R6, R7 ;  /* 0x0000000706367221 */ /* 0x002fc60000000100 */
[----:B------:R1:W-:Y:S01]  /*20a10*/  STS [R21+0x18c], R57 ;  /* 0x00018c3915007388 */ /* 0x0003e20000000800 */
[----:B0-----:R-:W-:-:S03]  /*20a20*/  FADD R58, R6, R7 ;  /* 0x00000007063a7221 */ /* 0x001fc60000000000 */
[----:B------:R0:W-:Y:S01]  /*20a30*/  STS [R21+0x294], R56 ;  /* 0x0002943815007388 */ /* 0x0001e20000000800 */
[----:B-1----:R-:W-:Y:S01]  /*20a40*/  FADD R57, R0, R2 ;  /* 0x0000000200397221 */ /* 0x002fe20000000000 */
[----:B0-----:R-:W-:Y:S01]  /*20a50*/  FADD R56, R3, R4 ;  /* 0x0000000403387221 */ /* 0x001fe20000000000 */
[C-C-:B------:R-:W-:Y:S01]  /*20a60*/  FADD R55, R61.reuse, -R53.reuse ;  /* 0x800000353d377221 */ /* 0x140fe20000000000 */
[----:B------:R-:W-:-:S03]  /*20a70*/  FADD R53, R61, R53 ;  /* 0x000000353d357221 */ /* 0x000fc60000000000 */
[C-C-:B------:R-:W-:Y:S01]  /*20a80*/  FFMA R39, R59.reuse, -0.70710676908493041992, R55.reuse ;  /* 0xbf3504f33b277823 */ /* 0x140fe20000000037 */
[----:B------:R-:W-:Y:S01]  /*20a90*/  FFMA R55, R59, 0.70710676908493041992, R55 ;  /* 0x3f3504f33b377823 */ /* 0x000fe20000000037 */
[C-C-:B------:R-:W-:Y:S01]  /*20aa0*/  FFMA R59, R43.reuse, -0.70710676908493041992, R54.reuse ;  /* 0xbf3504f32b3b7823 */ /* 0x140fe20000000036 */
[----:B------:R-:W-:Y:S01]  /*20ab0*/  FFMA R54, R43, 0.70710676908493041992, R54 ;  /* 0x3f3504f32b367823 */ /* 0x000fe20000000036 */
[--C-:B------:R-:W-:Y:S02]  /*20ac0*/  FADD R0, R53, -R58.reuse ;  /* 0x8000003a35007221 */ /* 0x100fe40000000000 */
[----:B------:R-:W-:Y:S01]  /*20ad0*/  FFMA R43, R59, 0.66817861795425415039, R39 ;  /* 0x3f2b0dc13b2b7823 */ /* 0x000fe20000000027 */
[----:B------:R-:W-:Y:S01]  /*20ae0*/  FFMA R4, R39, -0.66817861795425415039, R59 ;  /* 0xbf2b0dc127047823 */ /* 0x000fe2000000003b */
[----:B------:R-:W-:Y:S01]  /*20af0*/  FADD R39, R53, R58 ;  /* 0x0000003a35277221 */ /* 0x000fe20000000000 */
[----:B------:R-:W-:Y:S01]  /*20b00*/  FADD R53, R57, R56 ;  /* 0x0000003839357221 */ /* 0x000fe20000000000 */
[----:B------:R-:W-:-:S03]  /*20b10*/  FMUL R7, R43, 1.6629391908645629883 ;  /* 0x3fd4db312b077820 */ /* 0x000fc60000400000 */
[C-C-:B------:R-:W-:Y:S01]  /*20b20*/  FADD R6, R39.reuse, -R53.reuse ;  /* 0x8000003527067221 */ /* 0x140fe20000000000 */
[----:B------:R-:W-:Y:S01]  /*20b30*/  FADD R39, R39, R53 ;  /* 0x0000003527277221 */ /* 0x000fe20000000000 */
[----:B------:R-:W-:Y:S01]  /*20b40*/  FFMA R53, R54, -0.19891236722469329834, R55 ;  /* 0xbe4bafaf36357823 */ /* 0x000fe20000000037 */
[----:B------:R-:W-:Y:S02]  /*20b50*/  MOV R43, 0xffffffff ;  /* 0xffffffff002b7802 */ /* 0x000fe40000000f00 */
[----:B------:R-:W-:Y:S01]  /*20b60*/  FMUL R39, R39, 1.4142135381698608398 ;  /* 0x3fb504f327277820 */ /* 0x000fe20000400000 */
[----:B------:R-:W-:Y:S01]  /*20b70*/  FMUL R53, R53, 1.9615705013275146484 ;  /* 0x3ffb14be35357820 */ /* 0x000fe20000400000 */
[----:B------:R-:W-:Y:S01]  /*20b80*/  FADD R2, -R57, R56 ;  /* 0x0000003839027221 */ /* 0x000fe20000000100 */
[----:B------:R-:W-:-:S07]  /*20b90*/  FFMA R3, R55, 0.19891236722469329834, R54 ;  /* 0x3e4bafaf37037823 */ /* 0x000fce0000000036 */
[----:B------:R-:W-:Y:S05]  /*20ba0*/  WARPSYNC.COLLECTIVE R43, `(.L_x_897) ;  /* 0x000000002b087348 */ /* 0x000fea0003c00000 */
[----:B------:R-:W-:Y:S01]  /*20bb0*/  NOP ;  /* 0x0000000000007918 */ /* 0x000fe20000000000 */
[----:B------:R-:W-:Y:S05]  /*20bc0*/  ENDCOLLECTIVE ;  /* 0x000000000000791b */ /* 0x000fea0003800000 */
.L_x_897:
        /* <DEDUP_REMOVED lines=11> */
.L_x_898:
[----:B------:R0:W-:Y:S04]  /*20c80*/  STS [R21], R39 ;  /* 0x0000002715007388 */ /* 0x0001e80000000800 */
[----:B------:R1:W-:Y:S01]  /*20c90*/  STS [R21+0x84], R53 ;  /* 0x0000843515007388 */ /* 0x0003e20000000800 */
[----:B0-----:R-:W-:Y:S01]  /*20ca0*/  FMUL R39, R6, 1.4142135381698608398 ;  /* 0x3fb504f306277820 */ /* 0x001fe20000400000 */
[----:B-1----:R-:W-:-:S04]  /*20cb0*/  FMUL R53, R4, -1.6629391908645629883 ;  /* 0xbfd4db3104357820 */ /* 0x002fc80000400000 */
[----:B------:R0:W-:Y:S01]  /*20cc0*/  STS [R21+0x210], R39 ;  /* 0x0002102715007388 */ /* 0x0001e20000000800 */
[----:B------:R-:W-:-:S03]  /*20cd0*/  FMUL R43, R3, 1.9615705013275146484 ;  /* 0x3ffb14be032b7820 */ /* 0x000fc60000400000 */
[----:B------:R1:W-:Y:S01]  /*20ce0*/  STS [R21+0x294], R53 ;  /* 0x0002943515007388 */ /* 0x0003e20000000800 */
[----:B0-----:R-:W-:Y:S01]  /*20cf0*/  FFMA R39, R0, 0.41421356797218322754, R2 ;  /* 0x3ed413cd00277823 */ /* 0x001fe20000000002 */
[----:B-1----:R-:W-:-:S03]  /*20d00*/  FFMA R53, R2, -0.41421356797218322754, R0 ;  /* 0xbed413cd02357823 */ /* 0x002fc60000000000 */
[----:B------:R-:W-:Y:S01]  /*20d10*/  FMUL R39, R39, 1.8477590084075927734 ;  /* 0x3fec835e27277820 */ /* 0x000fe20000400000 */
[----:B------:R0:W-:Y:S01]  /*20d20*/  STS [R21+0x39c], R43 ;  /* 0x00039c2b15007388 */ /* 0x0001e20000000800 */
[----:B------:R-:W-:-:S03]  /*20d30*/  FMUL R53, R53, 1.8477590084075927734 ;  /* 0x3fec835e35357820 */ /* 0x000fc60000400000 */
[----:B------:R1:W-:Y:S01]  /*20d40*/  STS [R21+0x18c], R7 ;  /* 0x00018c0715007388 */ /* 0x0003e20000000800 */
[----:B0-----:R-:W-:-:S03]  /*20d50*/  MOV R43, 0xffffffff ;  /* 0xffffffff002b7802 */ /* 0x001fc60000000f00 */
[----:B------:R1:W-:Y:S04]  /*20d60*/  STS [R21+0x108], R53 ;  /* 0x0001083515007388 */ /* 0x0003e80000000800 */
[----:B------:R1:W-:Y:S02]  /*20d70*/  STS [R21+0x318], R39 ;  /* 0x0003182715007388 */ /* 0x0003e40000000800 */
[----:B-1----:R-:W-:Y:S05]  /*20d80*/  WARPSYNC.COLLECTIVE R43, `(.L_x_899) ;  /* 0x000000002b087348 */ /* 0x002fea0003c00000 */
[----:B------:R-:W-:Y:S01]  /*20d90*/  NOP ;  /* 0x0000000000007918 */ /* 0x000fe20000000000 */
[----:B-1----:R-:W-:Y:S05]  /*20da0*/  ENDCOLLECTIVE ;  /* 0x000000000000791b */ /* 0x002fea0003800000 */
.L_x_899:
[----:B------:R-:W0:Y:S01]  /*20db0*/  LDS R39, [R14] ;  /* 0x000000000e277984 */ /* 0x000e220000000800 */
[----:B------:R-:W1:Y:S01]  /*20dc0*/  LDCU UR4, c[0x0][0x39c] ;  /* 0x00007380ff0477ac */ /* 0x000e620008000800 */
[C-C-:B------:R-:W-:Y:S01]  /*20dd0*/  FADD R43, R35.reuse, -R54.reuse ;  /* 0x80000036232b7221 */ /* 0x140fe20000000000 */
[----:B------:R-:W-:Y:S01]  /*20de0*/  FADD R35, R35, R54 ;  /* 0x0000003623237221 */ /* 0x000fe20000000000 */
[----:B------:R-:W2:Y:S01]  /*20df0*/  LDCU UR6, c[0x0][0x39c] ;  /* 0x00007380ff0677ac */ /* 0x000ea20008000800 */
[----:B------:R-:W3:Y:S01]  /*20e00*/  LDCU UR7, c[0x0][0x39c] ;  /* 0x00007380ff0777ac */ /* 0x000ee20008000800 */
[----:B------:R-:W4:Y:S01]  /*20e10*/  LDCU UR13, c[0x0][0x39c] ;  /* 0x00007380ff0d77ac */ /* 0x000f220008000800 */
[----:B------:R-:W4:Y:S01]  /*20e20*/  LDCU UR21, c[0x0][0x39c] ;  /* 0x00007380ff1577ac */ /* 0x000f220008000800 */
[----:B------:R-:W4:Y:S01]  /*20e30*/  LDCU UR29, c[0x0][0x39c] ;  /* 0x00007380ff1d77ac */ /* 0x000f220008000800 */
[----:B------:R-:W4:Y:S01]  /*20e40*/  LDCU UR5, c[0x0][0x39c] ;  /* 0x00007380ff0577ac */ /* 0x000f220008000800 */
[----:B------:R-:W4:Y:S01]  /*20e50*/  LDCU UR10, c[0x0][0x39c] ;  /* 0x00007380ff0a77ac */ /* 0x000f220008000800 */
[----:B------:R-:W4:Y:S01]  /*20e60*/  LDCU UR11, c[0x0][0x39c] ;  /* 0x00007380ff0b77ac */ /* 0x000f220008000800 */
[----:B------:R-:W4:Y:S01]  /*20e70*/  LDCU UR12, c[0x0][0x39c] ;  /* 0x00007380ff0c77ac */ /* 0x000f220008000800 */
[C-C-:B0-----:R-:W-:Y:S01]  /*20e80*/  FADD R21, R38.reuse, -R39.reuse ;  /* 0x8000002726157221 */ /* 0x141fe20000000000 */
[----:B------:R-:W-:Y:S01]  /*20e90*/  FADD R39, R38, R39 ;  /* 0x0000002726277221 */ /* 0x000fe20000000000 */
[C-C-:B------:R-:W-:Y:S01]  /*20ea0*/  FADD R38, -R20.reuse, R29.reuse ;  /* 0x0000001d14267221 */ /* 0x140fe20000000100 */
[----:B------:R-:W-:Y:S01]  /*20eb0*/  FADD R20, R20, R29 ;  /* 0x0000001d14147221 */ /* 0x000fe20000000000 */
[C-C-:B------:R-:W-:Y:S01]  /*20ec0*/  FADD R29, R51.reuse, -R52.reuse ;  /* 0x80000034331d7221 */ /* 0x140fe20000000000 */
[----:B------:R-:W-:Y:S01]  /*20ed0*/  FADD R51, R51, R52 ;  /* 0x0000003433337221 */ /* 0x000fe20000000000 */
[----:B------:R-:W0:Y:S02]  /*20ee0*/  LDCU UR14, c[0x0][0x39c] ;  /* 0x00007380ff0e77ac */ /* 0x000e240008000800 */
[C-C-:B------:R-:W-:Y:S01]  /*20ef0*/  FADD R52, R29.reuse, R43.reuse ;  /* 0x0000002b1d347221 */ /* 0x140fe20000000000 */
[----:B------:R-:W-:Y:S01]  /*20f00*/  FADD R43, R29, -R43 ;  /* 0x8000002b1d2b7221 */ /* 0x000fe20000000000 */
[----:B------:R-:W0:Y:S02]  /*20f10*/  LDCU UR15, c[0x0][0x39c] ;  /* 0x00007380ff0f77ac */ /* 0x000e240008000800 */
[C-C-:B------:R-:W-:Y:S01]  /*20f20*/  FFMA R29, R52.reuse, -0.70710676908493041992, R21.reuse ;  /* 0xbf3504f3341d7823 */ /* 0x140fe20000000015 */
[----:B------:R-:W-:Y:S01]  /*20f30*/  FFMA R52, R52, 0.70710676908493041992, R21 ;  /* 0x3f3504f334347823 */ /* 0x000fe20000000015 */
[----:B------:R-:W-:Y:S01]  /*20f40*/  FFMA R21, R43, -0.70710676908493041992, R38 ;  /* 0xbf3504f32b157823 */ /* 0x000fe20000000026 */
[----:B------:R-:W0:Y:S03]  /*20f50*/  LDCU UR16, c[0x0][0x39c] ;  /* 0x00007380ff1077ac */ /* 0x000e260008000800 */
[----:B------:R-:W-:Y:S01]  /*20f60*/  FFMA R7, R21, 0.66817861795425415039, R29 ;  /* 0x3f2b0dc115077823 */ /* 0x000fe2000000001d */
[----:B------:R-:W-:Y:S01]  /*20f70*/  FFMA R4, R29, -0.66817861795425415039, R21 ;  /* 0xbf2b0dc11d047823 */ /* 0x000fe20000000015 */
[C-C-:B------:R-:W-:Y:S01]  /*20f80*/  FADD R21, R39.reuse, R20.reuse ;  /* 0x0000001427157221 */ /* 0x140fe20000000000 */
[----:B------:R-:W-:Y:S01]  /*20f90*/  FADD R39, R39, -R20 ;  /* 0x8000001427277221 */ /* 0x000fe20000000000 */
[C-C-:B------:R-:W-:Y:S01]  /*20fa0*/  FADD R20, R35.reuse, R51.reuse ;  /* 0x0000003323147221 */ /* 0x140fe20000000000 */
[----:B------:R-:W-:Y:S01]  /*20fb0*/  FADD R35, -R35, R51 ;  /* 0x0000003323237221 */ /* 0x000fe20000000100 */
[----:B------:R-:W0:Y:S03]  /*20fc0*/  LDCU UR18, c[0x0][0x39c] ;  /* 0x00007380ff1277ac */ /* 0x000e260008000800 */
[----:B------:R-:W-:Y:S01]  /*20fd0*/  FFMA R51, R35, -0.41421356797218322754, R39 ;  /* 0xbed413cd23337823 */ /* 0x000fe20000000027 */
[----:B------:R-:W-:Y:S01]  /*20fe0*/  FFMA R0, R39, 0.41421356797218322754, R35 ;  /* 0x3ed413cd27007823 */ /* 0x000fe20000000023 */
[----:B------:R-:W0:Y:S01]  /*20ff0*/  LDCU UR19, c[0x0][0x39c] ;  /* 0x00007380ff1377ac */ /* 0x000e220008000800 */
[----:B------:R-:W1:Y:S01]  /*21000*/  LDS R35, [R14+0x4] ;  /* 0x000004000e237984 */ /* 0x000e620000000800 */
[----:B------:R-:W-:Y:S01]  /*21010*/  FFMA R38, R43, 0.70710676908493041992, R38 ;  /* 0x3f3504f32b267823 */ /* 0x000fe20000000026 */
[C-C-:B------:R-:W-:Y:S01]  /*21020*/  FADD R3, R21.reuse, -R20.reuse ;  /* 0x8000001415037221 */ /* 0x140fe20000000000 */
[----:B------:R-:W-:Y:S01]  /*21030*/  FADD R21, R21, R20 ;  /* 0x0000001415157221 */ /* 0x000fe20000000000 */
[----:B------:R-:W0:Y:S01]  /*21040*/  LDCU UR20, c[0x0][0x39c] ;  /* 0x00007380ff1477ac */ /* 0x000e220008000800 */
[----:B------:R-:W-:Y:S01]  /*21050*/  FFMA R20, R38, -0.19891236722469329834, R52 ;  /* 0xbe4bafaf26147823 */ /* 0x000fe20000000034 */
[----:B------:R-:W-:Y:S01]  /*21060*/  FFMA R2, R52, 0.19891236722469329834, R38 ;  /* 0x3e4bafaf34027823 */ /* 0x000fe20000000026 */
[----:B------:R-:W-:Y:S01]  /*21070*/  FADD R38, R34, -R55 ;  /* 0x8000003722267221 */ /* 0x000fe20000000000 */
[----:B------:R-:W-:Y:S01]  /*21080*/  STL [R1+0xfc], R4 ;  /* 0x0000fc0401007387 */ /* 0x000fe20000100800 */
[----:B------:R-:W0:Y:S03]  /*21090*/  LDCU UR22, c[0x0][0x39c] ;  /* 0x00007380ff1677ac */ /* 0x000e260008000800 */
[----:B------:R2:W-:Y:S01]  /*210a0*/  STL [R1+0xf8], R2 ;  /* 0x0000f80201007387 */ /* 0x0005e20000100800 */
[----:B------:R-:W0:Y:S01]  /*210b0*/  LDCU UR23, c[0x0][0x39c] ;  /* 0x00007380ff1777ac */ /* 0x000e220008000800 */
[----:B------:R-:W0:Y:S01]  /*210c0*/  LDCU UR24, c[0x0][0x39c] ;  /* 0x00007380ff1877ac */ /* 0x000e220008000800 */
[----:B------:R-:W0:Y:S01]  /*210d0*/  LDCU UR26, c[0x0][0x39c] ;  /* 0x00007380ff1a77ac */ /* 0x000e220008000800 */
[----:B------:R-:W0:Y:S01]  /*210e0*/  LDCU UR27, c[0x0][0x39c] ;  /* 0x00007380ff1b77ac */ /* 0x000e220008000800 */
[----:B------:R-:W0:Y:S01]  /*210f0*/  LDCU UR28, c[0x0][0x39c] ;  /* 0x00007380ff1c77ac */ /* 0x000e220008000800 */
[----:B------:R-:W0:Y:S01]  /*21100*/  LDCU UR30, c[0x0][0x39c] ;  /* 0x00007380ff1e77ac */ /* 0x000e220008000800 */
[----:B------:R-:W0:Y:S01]  /*21110*/  LDCU UR31, c[0x0][0x39c] ;  /* 0x00007380ff1f77ac */ /* 0x000e220008000800 */
[C-C-:B-1----:R-:W-:Y:S01]  /*21120*/  FADD R29, R37.reuse, -R35.reuse ;  /* 0x80000023251d7221 */ /* 0x142fe20000000000 */
[----:B------:R-:W-:Y:S01]  /*21130*/  FADD R37, R37, R35 ;  /* 0x0000002325257221 */ /* 0x000fe20000000000 */
[C-C-:B------:R-:W-:Y:S01]  /*21140*/  FADD R35, -R19.reuse, R28.reuse ;  /* 0x0000001c13237221 */ /* 0x140fe20000000100 */
[----:B------:R-:W-:Y:S01]  /*21150*/  FADD R19, R19, R28 ;  /* 0x0000001c13137221 */ /* 0x000fe20000000000 */
[----:B------:R-:W-:Y:S01]  /*21160*/  FADD R28, R50, -R47 ;  /* 0x8000002f321c7221 */ /* 0x000fe20000000000 */
[----:B------:R-:W1:Y:S03]  /*21170*/  LDCU UR32, c[0x0][0x39c] ;  /* 0x00007380ff2077ac */ /* 0x000e660008000800 */
[C-C-:B------:R-:W-:Y:S01]  /*21180*/  FADD R39, R28.reuse, R38.reuse ;  /* 0x000000261c277221 */ /* 0x140fe20000000000 */
[----:B------:R-:W-:Y:S01]  /*21190*/  FADD R38, R28, -R38 ;  /* 0x800000261c267221 */ /* 0x000fe20000000000 */
[----:B------:R-:W1:Y:S02]  /*211a0*/  LDCU UR34, c[0x0][0x39c] ;  /* 0x00007380ff2277ac */ /* 0x000e640008000800 */
[C-C-:B------:R-:W-:Y:S01]  /*211b0*/  FFMA R28, R39.reuse, -0.70710676908493041992, R29.reuse ;  /* 0xbf3504f3271c7823 */ /* 0x140fe2000000001d */
[----:B------:R-:W-:Y:S01]  /*211c0*/  FFMA R29, R39, 0.70710676908493041992, R29 ;  /* 0x3f3504f3271d7823 */ /* 0x000fe2000000001d */
[----:B------:R-:W-:Y:S01]  /*211d0*/  FFMA R39, R38, -0.70710676908493041992, R35 ;  /* 0xbf3504f326277823 */ /* 0x000fe20000000023 */
[----:B------:R-:W1:Y:S03]  /*211e0*/  LDCU UR38, c[0x0][0x39c] ;  /* 0x00007380ff2677ac */ /* 0x000e660008000800 */
[----:B--2---:R-:W-:Y:S01]  /*211f0*/  FFMA R2, R28, -0.66817861795425415039, R39 ;  /* 0xbf2b0dc11c027823 */ /* 0x004fe20000000027 */
[----:B------:R-:W2:Y:S04]  /*21200*/  LDCU UR35, c[0x0][0x39c] ;  /* 0x00007380ff2377ac */ /* 0x000ea80008000800 */
[----:B------:R3:W-:Y:S01]  /*21210*/  STL [R1+0x44], R2 ;  /* 0x0000440201007387 */ /* 0x0007e20000100800 */
[----:B------:R-:W2:Y:S03]  /*21220*/  LDCU UR36, c[0x0][0x39c] ;  /* 0x00007380ff2477ac */ /* 0x000ea60008000800 */
[----:B------:R-:W4:Y:S01]  /*21230*/  LDL.LU R54, [R1+0x18] ;  /* 0x0000180001367983 */ /* 0x000f220000300800 */
[----:B------:R-:W-:Y:S01]  /*21240*/  FFMA R35, R38, 0.70710676908493041992, R35 ;  /* 0x3f3504f326237823 */ /* 0x000fe20000000023 */
[----:B------:R-:W-:Y:S01]  /*21250*/  FADD R47, R50, R47 ;  /* 0x0000002f322f7221 */ /* 0x000fe20000000000 */
[----:B------:R-:W-:Y:S01]  /*21260*/  FADD R34, R34, R55 ;  /* 0x0000003722227221 */ /* 0x000fe20000000000 */
[----:B------:R-:W-:Y:S01]  /*21270*/  FFMA R52, R39, 0.66817861795425415039, R28 ;  /* 0x3f2b0dc127347823 */ /* 0x000fe2000000001c */
[C-C-:B------:R-:W-:Y:S01]  /*21280*/  FADD R28, R37.reuse, R19.reuse ;  /* 0x00000013251c7221 */ /* 0x140fe20000000000 */
[----:B------:R-:W-:Y:S01]  /*21290*/  FADD R38, R37, -R19 ;  /* 0x8000001325267221 */ /* 0x000fe20000000000 */
[----:B---3--:R-:W-:Y:S01]  /*212a0*/  FFMA R2, R29, 0.19891236722469329834, R35 ;  /* 0x3e4bafaf1d027823 */ /* 0x008fe20000000023 */
[C-C-:B------:R-:W-:Y:S01]  /*212b0*/  FADD R37, R34.reuse, R47.reuse ;  /* 0x0000002f22257221 */ /* 0x140fe20000000000 */
[----:B------:R-:W-:Y:S01]  /*212c0*/  FADD R34, -R34, R47 ;  /* 0x0000002f22227221 */ /* 0x000fe20000000100 */
[----:B------:R-:W3:Y:S02]  /*212d0*/  LDCU UR39, c[0x0][0x39c] ;  /* 0x00007380ff2777ac */ /* 0x000ee40008000800 */
[----:B------:R0:W-:Y:S01]  /*212e0*/  STL [R1+0x6c], R2 ;  /* 0x00006c0201007387 */ /* 0x0001e20000100800 */
[----:B------:R-:W3:Y:S01]  /*212f0*/  LDCU UR40, c[0x0][0x39c] ;  /* 0x00007380ff2877ac */ /* 0x000ee20008000800 */
[----:B------:R-:W3:Y:S01]  /*21300*/  LDCU UR42, c[0x0][0x39c] ;  /* 0x00007380ff2a77ac */ /* 0x000ee20008000800 */
[----:B0-----:R-:W-:Y:S01]  /*21310*/  FFMA R2, R38, 0.41421356797218322754, R34 ;  /* 0x3ed413cd26027823 */ /* 0x001fe20000000022 */
[----:B------:R-:W0:Y:S04]  /*21320*/  LDCU UR44, c[0x0][0x39c] ;  /* 0x00007380ff2c77ac */ /* 0x000e280008000800 */
[----:B------:R-:W-:Y:S01]  /*21330*/  STL [R1+0x54], R2 ;  /* 0x0000540201007387 */ /* 0x000fe20000100800 */
[----:B------:R-:W0:Y:S03]  /*21340*/  LDCU UR43, c[0x0][0x39c] ;  /* 0x00007380ff2b77ac */ /* 0x000e260008000800 */
[----:B------:R-:W2:Y:S01]  /*21350*/  LDL.LU R50, [R1+0x2c] ;  /* 0x00002c0001327983 */ /* 0x000ea20000300800 */
[C-C-:B------:R-:W-:Y:S01]  /*21360*/  FADD R4, R28.reuse, -R37.reuse ;  /* 0x800000251c047221 */ /* 0x140fe20000000000 */
[----:B------:R-:W-:Y:S01]  /*21370*/  FADD R37, R28, R37 ;  /* 0x000000251c257221 */ /* 0x000fe20000000000 */
[----:B------:R-:W-:Y:S01]  /*21380*/  FFMA R28, R34, -0.41421356797218322754, R38 ;  /* 0xbed413cd221c7823 */ /* 0x000fe20000000026 */
[----:B------:R-:W0:Y:S01]  /*21390*/  LDCU UR46, c[0x0][0x39c] ;  /* 0x00007380ff2e77ac */ /* 0x000e220008000800 */
[----:B------:R-:W1:Y:S01]  /*213a0*/  LDS R34, [R14+0x8] ;  /* 0x000008000e227984 */ /* 0x000e620000000800 */
[----:B------:R-:W-:Y:S01]  /*213b0*/  FFMA R19, R35, -0.19891236722469329834, R29 ;  /* 0xbe4bafaf23137823 */ /* 0x000fe2000000001d */
[C-C-:B------:R-:W-:Y:S01]  /*213c0*/  FADD R35, R33.reuse, -R56.reuse ;  /* 0x8000003821237221 */ /* 0x140fe20000000000 */
[----:B------:R-:W-:Y:S01]  /*213d0*/  FADD R33, R33, R56 ;  /* 0x0000003821217221 */ /* 0x000fe20000000000 */
[----:B------:R-:W0:Y:S01]  /*213e0*/  LDCU UR48, c[0x0][0x39c] ;  /* 0x00007380ff3077ac */ /* 0x000e220008000800 */
        /* <DEDUP_REMOVED lines=20> */
[----:B------:R-:W-:Y:S01]  /*21530*/  FADD R46, R49, R46 ;  /* 0x0000002e312e7221 */ /* 0x000fe20000000000 */
[----:B------:R-:W-:Y:S01]  /*21540*/  FFMA R34, R35, 0.70710676908493041992, R34 ;  /* 0x3f3504f323227823 */ /* 0x000fe20000000022 */
[----:B------:R-:W1:Y:S01]  /*21550*/  LDCU UR58, c[0x0][0x39c] ;  /* 0x00007380ff3a77ac */ /* 0x000e620008000800 */
[----:B------:R-:W-:Y:S01]  /*21560*/  FFMA R35, R38, 0.66817861795425415039, R27 ;  /* 0x3f2b0dc126237823 */ /* 0x000fe2000000001b */
[----:B------:R-:W-:Y:S01]  /*21570*/  FFMA R6, R27, -0.66817861795425415039, R38 ;  /* 0xbf2b0dc11b067823 */ /* 0x000fe20000000026 */
[C-C-:B------:R-:W-:Y:S01]  /*21580*/  FADD R27, R36.reuse, R18.reuse ;  /* 0x00000012241b7221 */ /* 0x140fe20000000000 */
[----:B------:R-:W-:Y:S01]  /*21590*/  FADD R36, R36, -R18 ;  /* 0x8000001224247221 */ /* 0x000fe20000000000 */
[C-C-:B------:R-:W-:Y:S01]  /*215a0*/  FADD R18, R33.reuse, R46.reuse ;  /* 0x0000002e21127221 */ /* 0x140fe20000000000 */
[----:B------:R-:W-:Y:S01]  /*215b0*/  FADD R33, -R33, R46 ;  /* 0x0000002e21217221 */ /* 0x000fe20000000100 */
[----:B------:R-:W1:Y:S02]  /*215c0*/  LDCU UR60, c[0x0][0x39c] ;  /* 0x00007380ff3c77ac */ /* 0x000e640008000800 */
[C-C-:B------:R-:W-:Y:S01]  /*215d0*/  FADD R53, R27.reuse, -R18.reuse ;  /* 0x800000121b357221 */ /* 0x140fe20000000000 */
[----:B------:R-:W-:Y:S01]  /*215e0*/  FADD R46, R27, R18 ;  /* 0x000000121b2e7221 */ /* 0x000fe20000000000 */
[----:B------:R-:W1:Y:S01]  /*215f0*/  LDCU UR64, c[0x0][0x39c] ;  /* 0x00007380ff4077ac */ /* 0x000e620008000800 */
[----:B------:R-:W4:Y:S01]  /*21600*/  LDS R27, [R14+0xc] ;  /* 0x00000c000e1b7984 */ /* 0x000f220000000800 */
[----:B------:R-:W-:Y:S01]  /*21610*/  FFMA R2, R29, 0.19891236722469329834, R34 ;  /* 0x3e4bafaf1d027823 */ /* 0x000fe20000000022 */
[----:B------:R-:W-:Y:S01]  /*21620*/  FFMA R18, R34, -0.19891236722469329834, R29 ;  /* 0xbe4bafaf22127823 */ /* 0x000fe2000000001d */
[----:B------:R-:W-:Y:S01]  /*21630*/  FADD R34, -R17, R26 ;  /* 0x0000001a11227221 */ /* 0x000fe20000000100 */
[----:B------:R-:W-:Y:S01]  /*21640*/  FFMA R29, R33, -0.41421356797218322754, R36 ;  /* 0xbed413cd211d7823 */ /* 0x000fe20000000024 */
[----:B------:R-:W-:Y:S01]  /*21650*/  FADD R17, R17, R26 ;  /* 0x0000001a11117221 */ /* 0x000fe20000000000 */
[----:B------:R3:W-:Y:S01]  /*21660*/  STL [R1+0x58], R2 ;  /* 0x0000580201007387 */ /* 0x0007e20000100800 */
[----:B------:R-:W-:Y:S01]  /*21670*/  FADD R26, R48, -R45 ;  /* 0x8000002d301a7221 */ /* 0x000fe20000000000 */
[----:B------:R-:W1:Y:S01]  /*21680*/  LDCU UR66, c[0x0][0x39c] ;  /* 0x00007380ff4277ac */ /* 0x000e620008000800 */
[----:B------:R-:W1:Y:S01]  /*21690*/  LDCU UR37, c[0x0][0x39c] ;  /* 0x00007380ff2577ac */ /* 0x000e620008000800 */
[----:B---3--:R-:W-:Y:S01]  /*216a0*/  FFMA R2, R36, 0.41421356797218322754, R33 ;  /* 0x3ed413cd24027823 */ /* 0x008fe20000000021 */
[C-C-:B------:R-:W-:Y:S01]  /*216b0*/  FADD R36, R32.reuse, -R57.reuse ;  /* 0x8000003920247221 */ /* 0x140fe20000000000 */
[----:B------:R-:W-:Y:S01]  /*216c0*/  FADD R57, R32, R57 ;  /* 0x0000003920397221 */ /* 0x000fe20000000000 */
[----:B------:R-:W3:Y:S02]  /*216d0*/  LDCU UR17, c[0x0][0x39c] ;  /* 0x00007380ff1177ac */ /* 0x000ee40008000800 */
[C-C-:B------:R-:W-:Y:S01]  /*216e0*/  FADD R32, R26.reuse, R36.reuse ;  /* 0x000000241a207221 */ /* 0x140fe20000000000 */
[----:B------:R-:W-:Y:S01]  /*216f0*/  FADD R36, R26, -R36 ;  /* 0x800000241a247221 */ /* 0x000fe20000000000 */
[----:B------:R-:W-:Y:S01]  /*21700*/  FADD R45, R48, R45 ;  /* 0x0000002d302d7221 */ /* 0x000fe20000000000 */
[----:B------:R0:W-:Y:S01]  /*21710*/  STL [R1+0x3c], R2 ;  /* 0x00003c0201007387 */ /* 0x0001e20000100800 */
[----:B------:R-:W3:Y:S03]  /*21720*/  LDCU UR25, c[0x0][0x39c] ;  /* 0x00007380ff1977ac */ /* 0x000ee60008000800 */
[----:B------:R-:W3:Y:S01]  /*21730*/  LDL.LU R55, [R1+0x48] ;  /* 0x0000480001377983 */ /* 0x000ee20000300800 */
[C-C-:B------:R-:W-:Y:S01]  /*21740*/  FADD R38, R31.reuse, -R58.reuse ;  /* 0x8000003a1f267221 */ /* 0x140fe20000000000 */
[----:B------:R-:W-:Y:S01]  /*21750*/  FADD R58, R31, R58 ;  /* 0x0000003a1f3a7221 */ /* 0x000fe20000000000 */
[----:B------:R-:W1:Y:S01]  /*21760*/  LDCU UR33, c[0x0][0x39c] ;  /* 0x00007380ff2177ac */ /* 0x000e620008000800 */
        /* <DEDUP_REMOVED lines=9> */
[C-C-:B----4-:R-:W-:Y:S01]  /*21800*/  FADD R33, R54.reuse, -R27.reuse ;  /* 0x8000001b36217221 */ /* 0x150fe20000000000 */
[----:B------:R-:W-:-:S03]  /*21810*/  FADD R27, R54, R27 ;  /* 0x0000001b361b7221 */ /* 0x000fc60000000000 */
        /* <DEDUP_REMOVED lines=8> */
[C-C-:B------:R-:W-:Y:S01]  /*218a0*/  FADD R17, R57.reuse, R45.reuse ;  /* 0x0000002d39117221 */ /* 0x140fe20000000000 */
[----:B0-----:R-:W-:Y:S01]  /*218b0*/  FFMA R2, R26, 0.19891236722469329834, R34 ;  /* 0x3e4bafaf1a027823 */ /* 0x001fe20000000022 */
[----:B------:R-:W-:Y:S02]  /*218c0*/  FADD R45, -R57, R45 ;  /* 0x0000002d392d7221 */ /* 0x000fe40000000100 */
[C-C-:B------:R-:W-:Y:S01]  /*218d0*/  FADD R43, R33.reuse, -R17.reuse ;  /* 0x80000011212b7221 */ /* 0x140fe20000000000 */
[----:B------:R-:W-:Y:S01]  /*218e0*/  FADD R17, R33, R17 ;  /* 0x0000001121117221 */ /* 0x000fe20000000000 */
[----:B------:R-:W-:Y:S01]  /*218f0*/  FFMA R33, R34, -0.19891236722469329834, R26 ;  /* 0xbe4bafaf22217823 */ /* 0x000fe2000000001a */
[----:B------:R0:W-:Y:S01]  /*21900*/  STL [R1+0x40], R2 ;  /* 0x0000400201007387 */ /* 0x0001e20000100800 */
[----:B------:R-:W-:Y:S01]  /*21910*/  FFMA R26, R45, -0.41421356797218322754, R27 ;  /* 0xbed413cd2d1a7823 */ /* 0x000fe2000000001b */
[C---:B------:R-:W-:Y:S01]  /*21920*/  FADD R36, -R16.reuse, R25 ;  /* 0x0000001910247221 */ /* 0x040fe20000000100 */
[----:B0-----:R-:W-:Y:S01]  /*21930*/  FFMA R2, R27, 0.41421356797218322754, R45 ;  /* 0x3ed413cd1b027823 */ /* 0x001fe2000000002d */
[----:B------:R-:W4:Y:S04]  /*21940*/  LDL.LU R48, [R1+0x4c] ;  /* 0x00004c0001307983 */ /* 0x000f280000300800 */
[----:B------:R-:W2:Y:S01]  /*21950*/  LDS R27, [R14+0x10] ;  /* 0x000010000e1b7984 */ /* 0x000ea20000000800 */
[----:B------:R-:W-:Y:S01]  /*21960*/  FADD R16, R16, R25 ;  /* 0x0000001910107221 */ /* 0x000fe20000000000 */
[----:B------:R-:W-:-:S04]  /*21970*/  FADD R25, R11, -R44 ;  /* 0x8000002c0b197221 */ /* 0x000fc80000000000 */
[C-C-:B------:R-:W-:Y:S01]  /*21980*/  FADD R31, R25.reuse, R38.reuse ;  /* 0x00000026191f7221 */ /* 0x140fe20000000000 */
[----:B------:R-:W-:Y:S01]  /*21990*/  FADD R25, R25, -R38 ;  /* 0x8000002619197221 */ /* 0x000fe20000000000 */
[----:B------:R-:W-:-:S03]  /*219a0*/  FADD R11, R11, R44 ;  /* 0x0000002c0b0b7221 */ /* 0x000fc60000000000 */
[C-C-:B------:R-:W-:Y:S01]  /*219b0*/  FFMA R38, R25.reuse, -0.70710676908493041992, R36.reuse ;  /* 0xbf3504f319267823 */ /* 0x140fe20000000024 */
[----:B------:R-:W-:Y:S01]  /*219c0*/  FFMA R36, R25, 0.70710676908493041992, R36 ;  /* 0x3f3504f319247823 */ /* 0x000fe20000000024 */
[C-C-:B--2---:R-:W-:Y:S01]  /*219d0*/  FADD R34, R50.reuse, -R27.reuse ;  /* 0x8000001b32227221 */ /* 0x144fe20000000000 */
[----:B------:R-:W-:-:S04]  /*219e0*/  FADD R27, R50, R27 ;  /* 0x0000001b321b7221 */ /* 0x000fc80000000000 */
[C-C-:B------:R-:W-:Y:S01]  /*219f0*/  FADD R25, R27.reuse, R16.reuse ;  /* 0x000000101b197221 */ /* 0x140fe20000000000 */
[----:B------:R-:W-:Y:S01]  /*21a00*/  FADD R27, R27, -R16 ;  /* 0x800000101b1b7221 */ /* 0x000fe20000000000 */
[C-C-:B------:R-:W-:Y:S01]  /*21a10*/  FADD R16, R58.reuse, R11.reuse ;  /* 0x0000000b3a107221 */ /* 0x140fe20000000000 */
[C-C-:B------:R-:W-:Y:S01]  /*21a20*/  FFMA R50, R31.reuse, -0.70710676908493041992, R34.reuse ;  /* 0xbf3504f31f327823 */ /* 0x140fe20000000022 */
[----:B------:R-:W-:Y:S01]  /*21a30*/  FFMA R31, R31, 0.70710676908493041992, R34 ;  /* 0x3f3504f31f1f7823 */ /* 0x000fe20000000022 */
[----:B------:R-:W-:Y:S01]  /*21a40*/  FADD R58, -R58, R11 ;  /* 0x0000000b3a3a7221 */ /* 0x000fe20000000100 */
[C-C-:B------:R-:W-:Y:S01]  /*21a50*/  FADD R11, R25.reuse, -R16.reuse ;  /* 0x80000010190b7221 */ /* 0x140fe20000000000 */
[----:B------:R-:W-:Y:S01]  /*21a60*/  FADD R16, R25, R16 ;  /* 0x0000001019107221 */ /* 0x000fe20000000000 */
[----:B------:R-:W-:Y:S01]  /*21a70*/  FFMA R25, R36, -0.19891236722469329834, R31 ;  /* 0xbe4bafaf24197823 */ /* 0x000fe2000000001f */
[----:B------:R-:W-:-:S05]  /*21a80*/  FFMA R36, R31, 0.19891236722469329834, R36 ;  /* 0x3e4bafaf1f247823 */ /* 0x000fca0000000024 */
[----:B------:R-:W-:Y:S04]  /*21a90*/  STL [R1+0x38], R36 ;  /* 0x0000382401007387 */ /* 0x000fe80000100800 */
[----:B------:R-:W2:Y:S04]  /*21aa0*/  LDL.LU R56, [R1+0x24] ;  /* 0x0000240001387983 */ /* 0x000ea80000300800 */
[----:B------:R-:W2:Y:S01]  /*21ab0*/  LDL.LU R49, [R1+0x50] ;  /* 0x0000500001317983 */ /* 0x000ea20000300800 */
[----:B------:R-:W-:Y:S01]  /*21ac0*/  FFMA R31, R58, -0.41421356797218322754, R27 ;  /* 0xbed413cd3a1f7823 */ /* 0x000fe2000000001b */
[----:B------:R-:W-:-:S02]  /*21ad0*/  FFMA R58, R27, 0.41421356797218322754, R58 ;  /* 0x3ed413cd1b3a7823 */ /* 0x000fc4000000003a */
[----:B------:R-:W3:Y:S01]  /*21ae0*/  LDS R27, [R14+0x14] ;  /* 0x000014000e1b7984 */ /* 0x000ee20000000800 */
[----:B------:R-:W-:Y:S01]  /*21af0*/  FFMA R34, R38, 0.66817861795425415039, R50 ;  /* 0x3f2b0dc126227823 */ /* 0x000fe20000000032 */
[----:B------:R-:W-:Y:S01]  /*21b00*/  FFMA R50, R50, -0.66817861795425415039, R38 ;  /* 0xbf2b0dc132327823 */ /* 0x000fe20000000026 */
[C-C-:B------:R-:W-:Y:S01]  /*21b10*/  FADD R38, -R15.reuse, R24.reuse ;  /* 0x000000180f267221 */ /* 0x140fe20000000100 */
[----:B------:R-:W-:Y:S01]  /*21b20*/  FADD R15, R15, R24 ;  /* 0x000000180f0f7221 */ /* 0x000fe20000000000 */
[----:B------:R-:W-:Y:S01]  /*21b30*/  FADD R24, R10, -R42 ;  /* 0x8000002a0a187221 */ /* 0x000fe20000000000 */
[C-C-:B------:R-:W-:Y:S01]  /*21b40*/  FADD R39, R30.reuse, -R59.reuse ;  /* 0x8000003b1e277221 */ /* 0x140fe20000000000 */
[----:B------:R-:W-:-:S03]  /*21b50*/  FADD R59, R30, R59 ;  /* 0x0000003b1e3b7221 */ /* 0x000fc60000000000 */
[C-C-:B------:R-:W-:Y:S01]  /*21b60*/  FADD R30, R24.reuse, R39.reuse ;  /* 0x00000027181e7221 */ /* 0x140fe20000000000 */
[----:B------:R-:W-:-:S04]  /*21b70*/  FADD R39, R24, -R39 ;  /* 0x8000002718277221 */ /* 0x000fc80000000000 */
[C---:B------:R-:W-:Y:S01]  /*21b80*/  FFMA R24, R39.reuse, -0.70710676908493041992, R38 ;  /* 0xbf3504f327187823 */ /* 0x040fe20000000026 */
[----:B------:R-:W-:Y:S01]  /*21b90*/  FADD R10, R10, R42 ;  /* 0x0000002a0a0a7221 */ /* 0x000fe20000000000 */
[----:B------:R-:W-:Y:S01]  /*21ba0*/  FFMA R39, R39, 0.70710676908493041992, R38 ;  /* 0x3f3504f327277823 */ /* 0x000fe20000000026 */
[C-C-:B---3--:R-:W-:Y:S01]  /*21bb0*/  FADD R36, R55.reuse, -R27.reuse ;  /* 0x8000001b37247221 */ /* 0x148fe20000000000 */
[----:B------:R-:W-:-:S03]  /*21bc0*/  FADD R27, R55, R27 ;  /* 0x0000001b371b7221 */ /* 0x000fc60000000000 */
[C-C-:B------:R-:W-:Y:S01]  /*21bd0*/  FFMA R47, R30.reuse, -0.70710676908493041992, R36.reuse ;  /* 0xbf3504f31e2f7823 */ /* 0x140fe20000000024 */
[----:B------:R-:W-:-:S03]  /*21be0*/  FFMA R30, R30, 0.70710676908493041992, R36 ;  /* 0x3f3504f31e1e7823 */ /* 0x000fc60000000024 */
[----:B------:R-:W-:Y:S01]  /*21bf0*/  FFMA R36, R24, 0.66817861795425415039, R47 ;  /* 0x3f2b0dc118247823 */ /* 0x000fe2000000002f */
[----:B------:R-:W-:Y:S01]  /*21c00*/  FFMA R47, R47, -0.66817861795425415039, R24 ;  /* 0xbf2b0dc12f2f7823 */ /* 0x000fe20000000018 */
[C-C-:B------:R-:W-:Y:S01]  /*21c10*/  FADD R24, R27.reuse, R15.reuse ;  /* 0x0000000f1b187221 */ /* 0x140fe20000000000 */
[----:B------:R-:W-:Y:S01]  /*21c20*/  FADD R15, R27, -R15 ;  /* 0x8000000f1b0f7221 */ /* 0x000fe20000000000 */
[C-C-:B------:R-:W-:Y:S01]  /*21c30*/  FADD R27, R59.reuse, R10.reuse ;  /* 0x0000000a3b1b7221 */ /* 0x140fe20000000000 */
[----:B------:R-:W-:Y:S01]  /*21c40*/  FADD R55, -R59, R10 ;  /* 0x0000000a3b377221 */ /* 0x000fe20000000100 */
[----:B------:R-:W-:Y:S02]  /*21c50*/  FFMA R10, R39, -0.19891236722469329834, R30 ;  /* 0xbe4bafaf270a7823 */ /* 0x000fe4000000001e */
[C-C-:B------:R-:W-:Y:S01]  /*21c60*/  FADD R38, R24.reuse, -R27.reuse ;  /* 0x8000001b18267221 */ /* 0x140fe20000000000 */
[----:B------:R-:W-:Y:S01]  /*21c70*/  FADD R24, R24, R27 ;  /* 0x0000001b18187221 */ /* 0x000fe20000000000 */
[----:B------:R-:W-:Y:S01]  /*21c80*/  FFMA R27, R30, 0.19891236722469329834, R39 ;  /* 0x3e4bafaf1e1b7823 */ /* 0x000fe20000000027 */
[----:B------:R-:W-:Y:S01]  /*21c90*/  FFMA R30, R55, -0.41421356797218322754, R15 ;  /* 0xbed413cd371e7823 */ /* 0x000fe2000000000f */
[----:B------:R-:W-:-:S02]  /*21ca0*/  FFMA R55, R15, 0.41421356797218322754, R55 ;  /* 0x3ed413cd0f377823 */ /* 0x000fc40000000037 */
[----:B------:R-:W4:Y:S01]  /*21cb0*/  LDS R15, [R14+0x18] ;  /* 0x000018000e0f7984 */ /* 0x000f220000000800 */
[----:B------:R-:W-:-:S03]  /*21cc0*/  FADD R39, -R13, R23 ;  /* 0x000000170d277221 */ /* 0x000fc60000000100 */
[----:B------:R-:W0:Y:S01]  /*21cd0*/  LDS R14, [R14+0x1c] ;  /* 0x00001c000e0e7984 */ /* 0x000e220000000800 */
[----:B------:R-:W-:Y:S01]  /*21ce0*/  FADD R13, R13, R23 ;  /* 0x000000170d0d7221 */ /* 0x000fe20000000000 */
[C-C-:B------:R-:W-:Y:S01]  /*21cf0*/  FADD R23, R9.reuse, -R41.reuse ;  /* 0x8000002909177221 */ /* 0x140fe20000000000 */
[----:B------:R-:W-:Y:S01]  /*21d00*/  FADD R9, R9, R41 ;  /* 0x0000002909097221 */ /* 0x000fe20000000000 */
[----:B------:R4:W-:Y:S01]  /*21d10*/  STL [R1+0x34], R27 ;  /* 0x0000341b01007387 */ /* 0x0009e20000100800 */
[----:B------:R-:W-:Y:S01]  /*21d20*/  FMUL R46, R46, 1.4142135381698608398 ;  /* 0x3fb504f32e2e7820 */ /* 0x000fe20000400000 */
[C-C-:B----4-:R-:W-:Y:S01]  /*21d30*/  FADD R27, R48.reuse, -R15.reuse ;  /* 0x8000000f301b7221 */ /* 0x150fe20000000000 */
[----:B------:R-:W-:Y:S01]  /*21d40*/  FADD R15, R48, R15 ;  /* 0x0000000f300f7221 */ /* 0x000fe20000000000 */
[----:B--2---:R-:W-:-:S04]  /*21d50*/  FADD R41, R56, -R60 ;  /* 0x8000003c38297221 */ /* 0x004fc80000000000 */
[C-C-:B------:R-:W-:Y:S01]  /*21d60*/  FADD R42, R23.reuse, R41.reuse ;  /* 0x00000029172a7221 */ /* 0x140fe20000000000 */
[----:B------:R-:W-:Y:S01]  /*21d70*/  FADD R23, R23, -R41 ;  /* 0x8000002917177221 */ /* 0x000fe20000000000 */
[----:B------:R-:W-:Y:S02]  /*21d80*/  FADD R60, R56, R60 ;  /* 0x0000003c383c7221 */ /* 0x000fe40000000000 */
[C---:B------:R-:W-:Y:S01]  /*21d90*/  FFMA R48, R42.reuse, -0.70710676908493041992, R27 ;  /* 0xbf3504f32a307823 */ /* 0x040fe2000000001b */
[C---:B------:R-:W-:Y:S01]  /*21da0*/  FFMA R41, R23.reuse, -0.70710676908493041992, R39 ;  /* 0xbf3504f317297823 */ /* 0x040fe20000000027 */
[----:B------:R-:W-:Y:S01]  /*21db0*/  FFMA R27, R42, 0.70710676908493041992, R27 ;  /* 0x3f3504f32a1b7823 */ /* 0x000fe2000000001b */
[----:B------:R-:W-:Y:S02]  /*21dc0*/  FFMA R39, R23, 0.70710676908493041992, R39 ;  /* 0x3f3504f317277823 */ /* 0x000fe40000000027 */
[----:B------:R-:W-:Y:S01]  /*21dd0*/  FFMA R42, R41, 0.66817861795425415039, R48 ;  /* 0x3f2b0dc1292a7823 */ /* 0x000fe20000000030 */
[----:B------:R-:W-:Y:S01]  /*21de0*/  FFMA R48, R48, -0.66817861795425415039, R41 ;  /* 0xbf2b0dc130307823 */ /* 0x000fe20000000029 */
[C---:B------:R-:W-:Y:S01]  /*21df0*/  FADD R23, R15.reuse, R13 ;  /* 0x0000000d0f177221 */ /* 0x040fe20000000000 */
[C---:B------:R-:W-:Y:S01]  /*21e00*/  FADD R41, R60.reuse, R9 ;  /* 0x000000093c297221 */ /* 0x040fe20000000000 */
[----:B------:R-:W-:Y:S01]  /*21e10*/  FADD R15, R15, -R13 ;  /* 0x8000000d0f0f7221 */ /* 0x000fe20000000000 */
[----:B------:R-:W-:-:S02]  /*21e20*/  FADD R56, -R60, R9 ;  /* 0x000000093c387221 */ /* 0x000fc40000000100 */
[C-C-:B------:R-:W-:Y:S01]  /*21e30*/  FADD R13, R23.reuse, -R41.reuse ;  /* 0x80000029170d7221 */ /* 0x140fe20000000000 */
[----:B------:R-:W-:Y:S01]  /*21e40*/  FADD R9, R23, R41 ;  /* 0x0000002917097221 */ /* 0x000fe20000000000 */
[----:B------:R-:W-:Y:S01]  /*21e50*/  FFMA R23, R39, -0.19891236722469329834, R27 ;  /* 0xbe4bafaf27177823 */ /* 0x000fe2000000001b */
[----:B------:R-:W-:Y:S01]  /*21e60*/  FFMA R27, R27, 0.19891236722469329834, R39 ;  /* 0x3e4bafaf1b1b7823 */ /* 0x000fe20000000027 */
[----:B------:R-:W-:-:S04]  /*21e70*/  FADD R41, R5, -R61 ;  /* 0x8000003d05297221 */ /* 0x000fc80000000000 */
[----:B------:R2:W-:Y:S01]  /*21e80*/  STL [R1+0x30], R27 ;  /* 0x0000301b01007387 */ /* 0x0005e20000100800 */
[----:B------:R-:W-:Y:S01]  /*21e90*/  FFMA R39, R56, -0.41421356797218322754, R15 ;  /* 0xbed413cd38277823 */ /* 0x000fe2000000000f */
[----:B------:R-:W-:Y:S01]  /*21ea0*/  FFMA R56, R15, 0.41421356797218322754, R56 ;  /* 0x3ed413cd0f387823 */ /* 0x000fe20000000038 */
[C---:B0-----:R-:W-:Y:S01]  /*21eb0*/  FADD R15, R49.reuse, -R14 ;  /* 0x8000000e310f7221 */ /* 0x041fe20000000000 */
[C-C-:B--2---:R-:W-:Y:S01]  /*21ec0*/  FADD R27, -R12.reuse, R22.reuse ;  /* 0x000000160c1b7221 */ /* 0x144fe20000000100 */
[----:B------:R-:W-:Y:S01]  /*21ed0*/  FADD R22, R12, R22 ;  /* 0x000000160c167221 */ /* 0x000fe20000000000 */
[----:B------:R-:W-:Y:S01]  /*21ee0*/  FADD R12, R8, -R40 ;  /* 0x80000028080c7221 */ /* 0x000fe20000000000 */
[----:B------:R-:W-:-:S03]  /*21ef0*/  FADD R14, R49, R14 ;  /* 0x0000000e310e7221 */ /* 0x000fc60000000000 */
[----:B------:R-:W-:Y:S01]  /*21f00*/  FADD R44, R12, R41 ;  /* 0x000000290c2c7221 */ /* 0x000fe20000000000 */
[----:B------:R-:W-:Y:S01]  /*21f10*/  FADD R40, R8, R40 ;  /* 0x0000002808287221 */ /* 0x000fe20000000000 */
[----:B------:R-:W-:Y:S01]  /*21f20*/  FADD R61, R5, R61 ;  /* 0x0000003d053d7221 */ /* 0x000fe20000000000 */
[----:B------:R-:W-:Y:S01]  /*21f30*/  FADD R12, R12, -R41 ;  /* 0x800000290c0c7221 */ /* 0x000fe20000000000 */
[C-C-:B------:R-:W-:Y:S01]  /*21f40*/  FFMA R49, R44.reuse, -0.70710676908493041992, R15.reuse ;  /* 0xbf3504f32c317823 */ /* 0x140fe2000000000f */
[----:B------:R-:W-:Y:S01]  /*21f50*/  FFMA R15, R44, 0.70710676908493041992, R15 ;  /* 0x3f3504f32c0f7823 */ /* 0x000fe2000000000f */
[C-C-:B------:R-:W-:Y:S01]  /*21f60*/  FADD R44, R14.reuse, R22.reuse ;  /* 0x000000160e2c7221 */ /* 0x140fe20000000000 */
[----:B------:R-:W-:Y:S01]  /*21f70*/  FADD R14, R14, -R22 ;  /* 0x800000160e0e7221 */ /* 0x000fe20000000000 */
[C-C-:B------:R-:W-:Y:S01]  /*21f80*/  FADD R57, -R61.reuse, R40.reuse ;  /* 0x000000283d397221 */ /* 0x140fe20000000100 */
[----:B------:R-:W-:Y:S01]  /*21f90*/  FADD R22, R61, R40 ;  /* 0x000000283d167221 */ /* 0x000fe20000000000 */
[----:B------:R-:W2:Y:S02]  /*21fa0*/  LDL.LU R8, [R1+0x100] ;  /* 0x0001000001087983 */ /* 0x000ea40000300800 */
[----:B------:R-:W-:Y:S01]  /*21fb0*/  FFMA R40, R57, -0.41421356797218322754, R14 ;  /* 0xbed413cd39287823 */ /* 0x000fe2000000000e */
[----:B------:R-:W-:-:S02]  /*21fc0*/  FFMA R57, R14, 0.41421356797218322754, R57 ;  /* 0x3ed413cd0e397823 */ /* 0x000fc40000000039 */
[----:B------:R-:W0:Y:S01]  /*21fd0*/  LDC R14, c[0x0][0x39c] ;  /* 0x0000e700ff0e7b82 */ /* 0x000e220000000800 */
[C-C-:B------:R-:W-:Y:S01]  /*21fe0*/  FFMA R41, R12.reuse, -0.70710676908493041992, R27.reuse ;  /* 0xbf3504f30c297823 */ /* 0x140fe2000000001b */
[----:B------:R-:W-:-:S03]  /*21ff0*/  FFMA R27, R12, 0.70710676908493041992, R27 ;  /* 0x3f3504f30c1b7823 */ /* 0x000fc6000000001b */
[----:B------:R-:W-:Y:S01]  /*22000*/  FFMA R12, R41, 0.66817861795425415039, R49 ;  /* 0x3f2b0dc1290c7823 */ /* 0x000fe20000000031 */
[----:B------:R-:W-:Y:S01]  /*22010*/  FFMA R49, R49, -0.66817861795425415039, R41 ;  /* 0xbf2b0dc131317823 */ /* 0x000fe20000000029 */
[C-C-:B------:R-:W-:Y:S01]  /*22020*/  FADD R41, R44.reuse, -R22.reuse ;  /* 0x800000162c297221 */ /* 0x140fe20000000000 */
[----:B------:R-:W-:Y:S01]  /*22030*/  FADD R22, R44, R22 ;  /* 0x000000162c167221 */ /* 0x000fe20000000000 */
[----:B------:R-:W-:Y:S01]  /*22040*/  FFMA R5, R15, 0.19891236722469329834, R27 ;  /* 0x3e4bafaf0f057823 */ /* 0x000fe2000000001b */
[----:B------:R-:W-:Y:S01]  /*22050*/  FFMA R44, R27, -0.19891236722469329834, R15 ;  /* 0xbe4bafaf1b2c7823 */ /* 0x000fe2000000000f */
[----:B------:R-:W-:-:S03]  /*22060*/  FMUL R15, R37, 1.4142135381698608398 ;  /* 0x3fb504f3250f7820 */ /* 0x000fc60000400000 */
[----:B------:R3:W-:Y:S02]  /*22070*/  STL [R1+0x2c], R5 ;  /* 0x00002c0501007387 */ /* 0x0007e40000100800 */
[----:B---3--:R-:W-:Y:S01]  /*22080*/  FMUL R5, R21, 1.4142135381698608398 ;  /* 0x3fb504f315057820 */ /* 0x008fe20000400000 */
[----:B------:R-:W-:Y:S01]  /*22090*/  FSET.BF.GE.AND R21, |R15|, UR4, PT ;  /* 0x000000040f157c0a */ /* 0x000fe2000b806200 */
[----:B------:R-:W3:Y:S01]  /*220a0*/  LDCU UR4, c[0x0][0x39c] ;  /* 0x00007380ff0477ac */ /* 0x000ee20008000800 */
[----:B0-----:R-:W-:-:S04]  /*220b0*/  FSEL R14, R14, RZ, P0 ;  /* 0x000000ff0e0e7208 */ /* 0x001fc80000000000 */
[CC--:B------:R-:W-:Y:S02]  /*220c0*/  FSETP.GE.AND P0, PT, |R5|.reuse, R14.reuse, PT ;  /* 0x0000000e0500720b */ /* 0x0c0fe40003f06200 */
[----:B------:R-:W-:-:S05]  /*220d0*/  FSET.BF.GE.AND R14, |R5|, R14, PT ;  /* 0x0000000e050e720a */ /* 0x000fca0003806200 */
[----:B------:R-:W-:Y:S01]  /*220e0*/  FADD R14, R14, R21 ;  /* 0x000000150e0e7221 */ /* 0x000fe20000000000 */
[----:B---3--:R-:W-:Y:S01]  /*220f0*/  FSET.BF.GE.AND R21, |R46|, UR4, PT ;  /* 0x000000042e157c0a */ /* 0x008fe2000b806200 */
[----:B------:R-:W0:Y:S04]  /*22100*/  LDCU UR4, c[0x0][0x39c] ;  /* 0x00007380ff0477ac */ /* 0x000e280008000800 */
[----:B------:R-:W-:Y:S01]  /*22110*/  FADD R14, R14, R21 ;  /* 0x000000150e0e7221 */ /* 0x000fe20000000000 */
[----:B------:R-:W-:-:S05]  /*22120*/  FMUL R21, R17, 1.4142135381698608398 ;  /* 0x3fb504f311157820 */ /* 0x000fca0000400000 */
[----:B0-----:R-:W-:Y:S01]  /*22130*/  FSET.BF.GE.AND R17, |R21|, UR4, PT ;  /* 0x0000000415117c0a */ /* 0x001fe2000b806200 */
[----:B------:R-:W0:Y:S01]  /*22140*/  LDCU UR4, c[0x0][0x39c] ;  /* 0x00007380ff0477ac */ /* 0x000e220008000800 */
[----:B------:R3:W-:Y:S02]  /*22150*/  STL [R1+0x5c], R5 ;  /* 0x00005c0501007387 */ /* 0x0007e40000100800 */
[----:B---3--:R-:W-:-:S05]  /*22160*/  FMUL R5, R16, 1.4142135381698608398 ;  /* 0x3fb504f310057820 */ /* 0x008fca0000400000 */
[----:B0-----:R-:W-:Y:S01]  /*22170*/  FSET.BF.GE.AND R16, |R5|, UR4, PT ;  /* 0x0000000405107c0a */ /* 0x001fe2000b806200 */
[----:B------:R-:W0:Y:S01]  /*22180*/  LDCU UR4, c[0x0][0x39c] ;  /* 0x00007380ff0477ac */ /* 0x000e220008000800 */
[----:B------:R-:W-:-:S04]  /*22190*/  FADD R14, R14, R17 ;  /* 0x000000110e0e7221 */ /* 0x000fc80000000000 */
        /* <DEDUP_REMOVED lines=11> */
[----:B------:R-:W0:Y:S01]  /*22250*/  LDCU UR4, c[0x0][0x39c] ;  /* 0x00007380ff0477ac */ /* 0x000e220008000800 */
[----:B------:R-:W-:Y:S01]  /*22260*/  FMUL R20, R20, 1.9615705013275146484 ;  /* 0x3ffb14be14147820 */ /* 0x000fe20000400000 */
[----:B------:R-:W-:Y:S04]  /*22270*/  STL [R1+0xf4], R15 ;  /* 0x0000f40f01007387 */ /* 0x000fe80000100800 */
[----:B------:R0:W-:Y:S02]  /*22280*/  STL [R1+0x14], R20 ;  /* 0x0000141401007387 */ /* 0x0001e40000100800 */
[----:B0-----:R-:W-:Y:S01]  /*22290*/  FSET.BF.GE.AND R20, |R20|, UR4, PT ;  /* 0x0000000414147c0a */ /* 0x001fe2000b806200 */
[----:B------:R-:W0:Y:S01]  /*222a0*/  LDCU UR4, c[0x0][0x39c] ;  /* 0x00007380ff0477ac */ /* 0x000e220008000800 */
[----:B------:R-:W-:Y:S01]  /*222b0*/  FMUL R27, R19, 1.9615705013275146484 ;  /* 0x3ffb14be131b7820 */ /* 0x000fe20000400000 */
[----:B------:R-:W-:Y:S01]  /*222c0*/  FADD R9, R9, R22 ;  /* 0x0000001609097221 */ /* 0x000fe20000000000 */
[----:B------:R-:W-:-:S03]  /*222d0*/  FMUL R18, R18, 1.9615705013275146484 ;  /* 0x3ffb14be12127820 */ /* 0x000fc60000400000 */
[----:B0-----:R-:W-:Y:S01]  /*222e0*/  FSET.BF.GE.AND R19, |R27|, UR4, PT ;  /* 0x000000041b137c0a */ /* 0x001fe2000b806200 */
[----:B------:R-:W0:Y:S01]  /*222f0*/  LDCU UR4, c[0x0][0x39c] ;  /* 0x00007380ff0477ac */ /* 0x000e220008000800 */
[----:B------:R-:W-:-:S04]  /*22300*/  FADD R9, R9, R20 ;  /* 0x0000001409097221 */ /* 0x000fc80000000000 */
[----:B------:R-:W-:Y:S01]  /*22310*/  FADD R9, R9, R19 ;  /* 0x0000001309097221 */ /* 0x000fe20000000000 */
        /* <DEDUP_REMOVED lines=22> */
[----:B------:R-:W-:-:S03]  /*22480*/  FMUL R15, R51, 1.8477590084075927734 ;  /* 0x3fec835e330f7820 */ /* 0x000fc60000400000 */
[----:B------:R-:W-:Y:S02]  /*22490*/  FADD R10, R10, R24 ;  /* 0x000000180a0a7221 */ /* 0x000fe40000000000 */
        /* <DEDUP_REMOVED lines=27> */
[----:B------:R-:W-:Y:S01]  /*22650*/  FMUL R29, R40, 1.8477590084075927734 ;  /* 0x3fec835e281d7820 */ /* 0x000fe20000400000 */
[----:B------:R-:W-:-:S04]  /*22660*/  FMUL R7, R7, 1.6629391908645629883 ;  /* 0x3fd4db3107077820 */ /* 0x000fc80000400000 */
[----:B0-----:R-:W-:Y:S01]  /*22670*/  FSET.BF.GE.AND R31, |R29|, UR4, PT ;  /* 0x000000041d1f7c0a */ /* 0x001fe2000b806200 */
[----:B------:R-:W0:Y:S01]  /*22680*/  LDCU UR4, c[0x0][0x39c] ;  /* 0x00007380ff0477ac */ /* 0x000e220008000800 */
[----:B------:R-:W-:Y:S01]  /*22690*/  STL [R1+0xc], R15 ;  /* 0x00000c0f01007387 */ /* 0x000fe20000100800 */
[----:B------:R-:W-:-:S03]  /*226a0*/  FMUL R44, R4, 1.4142135381698608398 ;  /* 0x3fb504f3042c7820 */ /* 0x000fc60000400000 */
[----:B------:R3:W-:Y:S01]  /*226b0*/  STL [R1+0x20], R7 ;  /* 0x0000200701007387 */ /* 0x0007e20000100800 */
[----:B------:R-:W-:-:S03]  /*226c0*/  FADD R30, R30, R31 ;  /* 0x0000001f1e1e7221 */ /* 0x000fc60000000000 */
[----:B------:R-:W4:Y:S04]  /*226d0*/  LDL.LU R4, [R1+0xfc] ;  /* 0x0000fc0001047983 */ /* 0x000f280000300800 */
[----:B------:R-:W2:Y:S04]  /*226e0*/  LDL.LU R45, [R1+0x44] ;  /* 0x00004400012d7983 */ /* 0x000ea80000300800 */
[----:B------:R-:W2:Y:S01]  /*226f0*/  LDL.LU R60, [R1+0x54] ;  /* 0x00005400013c7983 */ /* 0x000ea20000300800 */
[----:B0-----:R-:W-:Y:S01]  /*22700*/  FSET.BF.GE.AND R31, |R7|, UR4, PT ;  /* 0x00000004071f7c0a */ /* 0x001fe2000b806200 */
[----:B------:R-:W0:Y:S02]  /*22710*/  LDCU UR4, c[0x0][0x39c] ;  /* 0x00007380ff0477ac */ /* 0x000e240008000800 */
[----:B------:R-:W2:Y:S01]  /*22720*/  LDL.LU R59, [R1+0x3c] ;  /* 0x00003c00013b7983 */ /* 0x000ea20000300800 */
[----:B------:R-:W-:Y:S01]  /*22730*/  FMUL R39, R52, 1.6629391908645629883 ;  /* 0x3fd4db3134277820 */ /* 0x000fe20000400000 */
[----:B------:R-:W-:Y:S01]  /*22740*/  FADD R30, R30, R31 ;  /* 0x0000001f1e1e7221 */ /* 0x000fe20000000000 */
[----:B---3--:R-:W-:Y:S01]  /*22750*/  FMUL R7, R34, 1.6629391908645629883 ;  /* 0x3fd4db3122077820 */ /* 0x008fe20000400000 */
[----:B------:R-:W-:Y:S01]  /*22760*/  FMUL R3, R3, 1.4142135381698608398 ;  /* 0x3fb504f303037820 */ /* 0x000fe20000400000 */
[----:B------:R-:W-:Y:S01]  /*22770*/  FMUL R11, R11, 1.4142135381698608398 ;  /* 0x3fb504f30b0b7820 */ /* 0x000fe20000400000 */
[----:B------:R-:W-:Y:S01]  /*22780*/  FMUL R38, R38, 1.4142135381698608398 ;  /* 0x3fb504f326267820 */ /* 0x000fe20000400000 */
[----:B------:R-:W-:Y:S01]  /*22790*/  FMUL R41, R41, 1.4142135381698608398 ;  /* 0x3fb504f329297820 */ /* 0x000fe20000400000 */
[----:B------:R-:W3:Y:S01]  /*227a0*/  LDL.LU R15, [R1+0x6c] ;  /* 0x00006c00010f7983 */ /* 0x000ee20000300800 */
        /* <DEDUP_REMOVED lines=52> */
[----:B------:R-:W-:Y:S01]  /*22af0*/  FMUL R52, R2, 1.8477590084075927734 ;  /* 0x3fec835e02347820 */ /* 0x000fe20000400000 */
[----:B----4-:R-:W-:Y:S02]  /*22b00*/  FMUL R4, R4, -1.6629391908645629883 ;  /* 0xbfd4db3104047820 */ /* 0x010fe40000400000 */
[----:B------:R-:W-:Y:S01]  /*22b10*/  FADD R12, R12, R13 ;  /* 0x0000000d0c0c7221 */ /* 0x000fe20000000000 */
[----:B--2---:R-:W-:-:S02]  /*22b20*/  FMUL R51, R59, 1.8477590084075927734 ;  /* 0x3fec835e3b337820 */ /* 0x004fc40000400000 */
[----:B------:R-:W2:Y:S01]  /*22b30*/  LDL.LU R59, [R1+0x58] ;  /* 0x00005800013b7983 */ /* 0x000ea20000300800 */
[----:B0-----:R-:W-:Y:S01]  /*22b40*/  FSET.BF.GE.AND R13, |R4|, UR4, PT ;  /* 0x00000004040d7c0a */ /* 0x001fe2000b806200 */
[----:B------:R-:W0:Y:S02]  /*22b50*/  LDCU UR4, c[0x0][0x39c] ;  /* 0x00007380ff0477ac */ /* 0x000e240008000800 */
[----:B------:R-:W4:Y:S01]  /*22b60*/  LDL.LU R2, [R1+0xf8] ;  /* 0x0000f80001027983 */ /* 0x000f220000300800 */
[----:B------:R-:W-:Y:S01]  /*22b70*/  FMUL R45, R45, -1.6629391908645629883 ;  /* 0xbfd4db312d2d7820 */ /* 0x000fe20000400000 */
[----:B------:R-:W-:-:S04]  /*22b80*/  FADD R12, R12, R13 ;  /* 0x0000000d0c0c7221 */ /* 0x000fc80000000000 */
        /* <DEDUP_REMOVED lines=22> */
[----:B------:R-:W-:Y:S01]  /*22cf0*/  FMUL R49, R49, -1.6629391908645629883 ;  /* 0xbfd4db3131317820 */ /* 0x000fe20000400000 */
[----:B------:R-:W-:Y:S02]  /*22d00*/  FMUL R0, R0, 1.8477590084075927734 ;  /* 0x3fec835e00007820 */ /* 0x000fe40000400000 */
[----:B------:R-:W-:Y:S02]  /*22d10*/  FADD R12, R12, R13 ;  /* 0x0000000d0c0c7221 */ /* 0x000fe40000000000 */
[----:B0-----:R-:W-:Y:S01]  /*22d20*/  FSET.BF.GE.AND R54, |R49|, UR4, PT ;  /* 0x0000000431367c0a */ /* 0x001fe2000b806200 */
[----:B------:R-:W0:Y:S04]  /*22d30*/  LDCU UR4, c[0x0][0x39c] ;  /* 0x00007380ff0477ac */ /* 0x000e280008000800 */
[----:B------:R-:W-:Y:S01]  /*22d40*/  FADD R54, R12, R54 ;  /* 0x000000360c367221 */ /* 0x000fe20000000000 */
[----:B0-----:R-:W-:Y:S01]  /*22d50*/  FSET.BF.GE.AND R12, |R0|, UR4, PT ;  /* 0x00000004000c7c0a */ /* 0x001fe2000b806200 */
[----:B------:R-:W0:Y:S01]  /*22d60*/  LDCU UR4, c[0x0][0x39c] ;  /* 0x00007380ff0477ac */ /* 0x000e220008000800 */
[----:B------:R-:W-:Y:S01]  /*22d70*/  FMUL R50, R60, 1.8477590084075927734 ;  /* 0x3fec835e3c327820 */ /* 0x000fe20000400000 */
[----:B------:R-:W-:Y:S01]  /*22d80*/  FMUL R53, R55, 1.8477590084075927734 ;  /* 0x3fec835e37357820 */ /* 0x000fe20000400000 */
[----:B------:R-:W2:Y:S01]  /*22d90*/  LDL.LU R60, [R1+0x40] ;  /* 0x00004000013c7983 */ /* 0x000ea20000300800 */
[----:B------:R-:W-:-:S03]  /*22da0*/  FADD R54, R54, R12 ;  /* 0x0000000c36367221 */ /* 0x000fc60000000000 */
[----:B------:R-:W2:Y:S01]  /*22db0*/  LDL.LU R61, [R1+0x38] ;  /* 0x00003800013d7983 */ /* 0x000ea20000300800 */
        /* <DEDUP_REMOVED lines=9> */
[----:B------:R-:W-:-:S05]  /*22e50*/  FMUL R12, R58, 1.8477590084075927734 ;  /* 0x3fec835e3a0c7820 */ /* 0x000fca0000400000 */
        /* <DEDUP_REMOVED lines=14> */
[----:B----4-:R-:W-:-:S05]  /*22f40*/  FMUL R2, R2, 1.9615705013275146484 ;  /* 0x3ffb14be02027820 */ /* 0x010fca0000400000 */
[----:B0-----:R-:W-:Y:S01]  /*22f50*/  FSET.BF.GE.AND R13, |R2|, UR4, PT ;  /* 0x00000004020d7c0a */ /* 0x001fe2000b806200 */
[----:B------:R-:W0:Y:S04]  /*22f60*/  LDCU UR4, c[0x0][0x39c] ;  /* 0x00007380ff0477ac */ /* 0x000e280008000800 */
[----:B------:R-:W-:Y:S01]  /*22f70*/  FADD R57, R56, R13 ;  /* 0x0000000d38397221 */ /* 0x000fe20000000000 */
[----:B---3--:R-:W-:Y:S02]  /*22f80*/  FMUL R56, R15, 1.9615705013275146484 ;  /* 0x3ffb14be0f387820 */ /* 0x008fe40000400000 */
[----:B------:R-:W3:Y:S03]  /*22f90*/  LDL.LU R15, [R1+0x34] ;  /* 0x00003400010f7983 */ /* 0x000ee60000300800 */
[----:B0-----:R-:W-:Y:S01]  /*22fa0*/  FSET.BF.GE.AND R13, |R56|, UR4, PT ;  /* 0x00000004380d7c0a */ /* 0x001fe2000b806200 */
[----:B------:R-:W0:Y:S04]  /*22fb0*/  LDCU UR4, c[0x0][0x39c] ;  /* 0x00007380ff0477ac */ /* 0x000e280008000800 */
[----:B------:R-:W-:Y:S01]  /*22fc0*/  FADD R58, R57, R13 ;  /* 0x0000000d393a7221 */ /* 0x000fe20000000000 */
[----:B--2---:R-:W-:-:S05]  /*22fd0*/  FMUL R57, R59, 1.9615705013275146484 ;  /* 0x3ffb14be3b397820 */ /* 0x004fca0000400000 */
[----:B0-----:R-:W-:Y:S01]  /*22fe0*/  FSET.BF.GE.AND R13, |R57|, UR4, PT ;  /* 0x00000004390d7c0a */ /* 0x001fe2000b806200 */
[----:B------:R-:W0:Y:S04]  /*22ff0*/  LDCU UR4, c[0x0][0x39c] ;  /* 0x00007380ff0477ac */ /* 0x000e280008000800 */
[----:B------:R-:W-:Y:S01]  /*23000*/  FADD R59, R58, R13 ;  /* 0x0000000d3a3b7221 */ /* 0x000fe20000000000 */
[----:B------:R-:W-:-:S05]  /*23010*/  FMUL R58, R60, 1.9615705013275146484 ;  /* 0x3ffb14be3c3a7820 */ /* 0x000fca0000400000 */
[----:B------:R-:W-:Y:S01]  /*23020*/  FSET.BF.GE.AND R13, |R58|, UR6, PT ;  /* 0x000000063a0d7c0a */ /* 0x000fe2000b806200 */
[----:B------:R-:W2:Y:S04]  /*23030*/  LDCU UR6, c[0x0][0x39c] ;  /* 0x00007380ff0677ac */ /* 0x000ea80008000800 */
[----:B------:R-:W-:Y:S01]  /*23040*/  FADD R60, R59, R13 ;  /* 0x0000000d3b3c7221 */ /* 0x000fe20000000000 */
[----:B------:R-:W-:-:S05]  /*23050*/  FMUL R13, R61, 1.9615705013275146484 ;  /* 0x3ffb14be3d0d7820 */ /* 0x000fca0000400000 */
[----:B------:R-:W-:Y:S01]  /*23060*/  FSET.BF.GE.AND R59, |R13|, UR7, PT ;  /* 0x000000070d3b7c0a */ /* 0x000fe2000b806200 */
[----:B------:R-:W4:Y:S04]  /*23070*/  LDCU UR7, c[0x0][0x39c] ;  /* 0x00007380ff0777ac */ /* 0x000f280008000800 */
[----:B------:R-:W-:Y:S01]  /*23080*/  FADD R61, R60, R59 ;  /* 0x0000003b3c3d7221 */ /* 0x000fe20000000000 */
[----:B---3--:R-:W-:-:S05]  /*23090*/  FMUL R59, R15, 1.9615705013275146484 ;  /* 0x3ffb14be0f3b7820 */ /* 0x008fca0000400000 */
[----:B----4-:R-:W-:Y:S01]  /*230a0*/  FSET.BF.GE.AND R60, |R59|, UR7, PT ;  /* 0x000000073b3c7c0a */ /* 0x010fe2000b806200 */
[----:B------:R-:W3:Y:S04]  /*230b0*/  LDCU UR7, c[0x0][0x39c] ;  /* 0x00007380ff0777ac */ /* 0x000ee80008000800 */
[----:B------:R-:W-:Y:S02]  /*230c0*/  FADD R15, R61, R60 ;  /* 0x0000003c3d0f7221 */ /* 0x000fe40000000000 */
[----:B------:R-:W4:Y:S02]  /*230d0*/  LDL.LU R60, [R1+0x30] ;  /* 0x00003000013c7983 */ /* 0x000f240000300800 */
[----:B----4-:R-:W-:-:S05]  /*230e0*/  FMUL R60, R60, 1.9615705013275146484 ;  /* 0x3ffb14be3c3c7820 */ /* 0x010fca0000400000 */
[----:B---3--:R-:W-:Y:S01]  /*230f0*/  FSET.BF.GE.AND R61, |R60|, UR7, PT ;  /* 0x000000073c3d7c0a */ /* 0x008fe2000b806200 */
[----:B------:R-:W3:Y:S04]  /*23100*/  LDCU UR7, c[0x0][0x39c] ;  /* 0x00007380ff0777ac */ /* 0x000ee80008000800 */
[----:B------:R-:W-:Y:S02]  /*23110*/  FADD R61, R15, R61 ;  /* 0x0000003d0f3d7221 */ /* 0x000fe40000000000 */
[----:B------:R-:W0:Y:S04]  /*23120*/  LDL.LU R15, [R1+0xf4] ;  /* 0x0000f400010f7983 */ /* 0x000e280000300800 */
[----:B------:R4:W-:Y:S04]  /*23130*/  STL [R1+0x28], R61 ;  /* 0x0000283d01007387 */ /* 0x0009e80000100800 */
[----:B----4-:R-:W4:Y:S04]  /*23140*/  LDL.LU R61, [R1+0x2c] ;  /* 0x00002c00013d7983 */ /* 0x010f280000300800 */
[----:B------:R-:W-:Y:S04]  /*23150*/  STL [R1+0xf0], R7 ;  /* 0x0000f00701007387 */ /* 0x000fe80000100800 */
[----:B------:R1:W-:Y:S04]  /*23160*/  STL [R1+0xec], R11 ;  /* 0x0000ec0b01007387 */ /* 0x0003e80000100800 */
[----:B-1----:R-:W2:Y:S04]  /*23170*/  LDL.LU R11, [R1+0x28] ;  /* 0x00002800010b7983 */ /* 0x002ea80000300800 */
[----:B------:R1:W-:Y:S04]  /*23180*/  STL [R1+0xe8], R6 ;  /* 0x0000e80601007387 */ /* 0x0003e80000100800 */
[----:B-1----:R-:W2:Y:S04]  /*23190*/  LDL R6, [R1+0x14] ;  /* 0x0000140001067983 */ /* 0x002ea80000100800 */
[----:B------:R1:W-:Y:S04]  /*231a0*/  STL [R1+0xe4], R12 ;  /* 0x0000e40c01007387 */ /* 0x0003e80000100800 */
[----:B-1----:R-:W2:Y:S04]  /*231b0*/  LDL R12, [R1+0xc] ;  /* 0x00000c00010c7983 */ /* 0x002ea80000100800 */
[----:B------:R1:W-:Y:S04]  /*231c0*/  STL [R1+0xe0], R13 ;  /* 0x0000e00d01007387 */ /* 0x0003e80000100800 */
[----:B-1----:R-:W2:Y:S01]  /*231d0*/  LDL R13, [R1+0x20] ;  /* 0x00002000010d7983 */ /* 0x002ea20000100800 */
[----:B------:R-:W-:-:S04]  /*231e0*/  LOP3.LUT R8, R8, 0xfffff7ff, RZ, 0xc0, !PT ;  /* 0xfffff7ff08087812 */ /* 0x000fc800078ec0ff */
[----:B------:R-:W-:-:S04]  /*231f0*/  @P0 LOP3.LUT R8, R8, 0x800, RZ, 0xfc, !PT ;  /* 0x0000080008080812 */ /* 0x000fc800078efcff */
[----:B------:R-:W-:Y:S01]  /*23200*/  LOP3.LUT R8, R8, 0xfffffdff, RZ, 0xc0, !PT ;  /* 0xfffffdff08087812 */ /* 0x000fe200078ec0ff */
[----:B----4-:R-:W-:-:S05]  /*23210*/  FMUL R61, R61, 1.9615705013275146484 ;  /* 0x3ffb14be3d3d7820 */ /* 0x010fca0000400000 */
[----:B---3--:R-:W-:Y:S01]  /*23220*/  FSET.BF.GE.AND R7, |R61|, UR7, PT ;  /* 0x000000073d077c0a */ /* 0x008fe2000b806200 */
[----:B------:R-:W1:Y:S01]  /*23230*/  LDCU UR7, c[0x0][0x39c] ;  /* 0x00007380ff0777ac */ /* 0x000e620008000800 */
[----:B--2---:R-:W-:Y:S02]  /*23240*/  FSETP.GE.AND P1, PT, |R6|, UR13, PT ;  /* 0x0000000d06007c0b */ /* 0x004fe4000bf26200 */
[----:B------:R-:W-:-:S11]  /*23250*/  FSETP.GE.AND P2, PT, |R12|, UR21, PT ;  /* 0x000000150c007c0b */ /* 0x000fd6000bf46200 */
[----:B------:R-:W-:-:S04]  /*23260*/  @P1 LOP3.LUT R8, R8, 0x200, RZ, 0xfc, !PT ;  /* 0x0000020008081812 */ /* 0x000fc800078efcff */
[----:B------:R-:W-:Y:S02]  /*23270*/  LOP3.LUT R8, R8, 0xffffff7f, RZ, 0xc0, !PT ;  /* 0xffffff7f08087812 */ /* 0x000fe400078ec0ff */
[----:B------:R-:W-:Y:S02]  /*23280*/  FSETP.GE.AND P0, PT, |R13|, UR29, PT ;  /* 0x0000001d0d007c0b */ /* 0x000fe4000bf06200 */
[----:B------:R-:W-:Y:S01]  /*23290*/  @P2 LOP3.LUT R8, R8, 0x80, RZ, 0xfc, !PT ;  /* 0x0000008008082812 */ /* 0x000fe200078efcff */
[----:B------:R-:W-:Y:S01]  /*232a0*/  FADD R11, R11, R7 ;  /* 0x000000070b0b7221 */ /* 0x000fe20000000000 */
[C---:B0-----:R-:W-:Y:S01]  /*232b0*/  FSETP.GE.AND P1, PT, |R15|.reuse, UR4, PT ;  /* 0x000000040f007c0b */ /* 0x041fe2000bf26200 */
[----:B------:R-:W-:Y:S01]  /*232c0*/  FMUL R15, R15, 0.000244140625 ;  /* 0x398000000f0f7820 */ /* 0x000fe20000400000 */
[----:B------:R-:W-:Y:S01]  /*232d0*/  LOP3.LUT R8, R8, 0xffffffdf, RZ, 0xc0, !PT ;  /* 0xffffffdf08087812 */ /* 0x000fe200078ec0ff */
[----:B------:R-:W2:Y:S01]  /*232e0*/  LDL.LU R7, [R1+0xf0] ;  /* 0x0000f00001077983 */ /* 0x000ea20000300800 */
[C---:B------:R-:W-:Y:S01]  /*232f0*/  FSETP.GE.AND P2, PT, |R46|.reuse, UR5, PT ;  /* 0x000000052e007c0b */ /* 0x040fe2000bf46200 */
[----:B------:R-:W-:Y:S01]  /*23300*/  FMUL R46, R46, 0.000244140625 ;  /* 0x398000002e2e7820 */ /* 0x000fe20000400000 */
[----:B------:R-:W-:Y:S01]  /*23310*/  FSEL R15, R15, RZ, P1 ;  /* 0x000000ff0f0f7208 */ /* 0x000fe20000800000 */
[----:B------:R0:W-:Y:S02]  /*23320*/  STL [R1+0x2c], R11 ;  /* 0x00002c0b01007387 */ /* 0x0001e40000100800 */
[----:B------:R-:W-:-:S02]  /*23330*/  @P0 LOP3.LUT R8, R8, 0x20, RZ, 0xfc, !PT ;  /* 0x0000002008080812 */ /* 0x000fc400078efcff */
[C---:B------:R-:W-:Y:S01]  /*23340*/  FSETP.GE.AND P0, PT, |R21|.reuse, UR6, PT ;  /* 0x0000000615007c0b */ /* 0x040fe2000bf06200 */
[----:B------:R-:W-:Y:S01]  /*23350*/  FMUL R21, R21, 0.000244140625 ;  /* 0x3980000015157820 */ /* 0x000fe20000400000 */
[C---:B------:R-:W-:Y:S01]  /*23360*/  FSETP.GE.AND P1, PT, |R14|.reuse, UR10, PT ;  /* 0x0000000a0e007c0b */ /* 0x040fe2000bf26200 */
[----:B------:R-:W-:Y:S01]  /*23370*/  FMUL R14, R14, 0.000244140625 ;  /* 0x398000000e0e7820 */ /* 0x000fe20000400000 */
[----:B0-----:R-:W3:Y:S01]  /*23380*/  LDL.LU R11, [R1+0xec] ;  /* 0x0000ec00010b7983 */ /* 0x001ee20000300800 */
[----:B------:R-:W-:-:S03]  /*23390*/  FSEL R46, R46, RZ, P2 ;  /* 0x000000ff2e2e7208 */ /* 0x000fc60001000000 */
[----:B------:R-:W4:Y:S04]  /*233a0*/  LDL.LU R6, [R1+0xe8] ;  /* 0x0000e80001067983 */ /* 0x000f280000300800 */
[----:B------:R-:W4:Y:S01]  /*233b0*/  LDL.LU R12, [R1+0xe4] ;  /* 0x0000e400010c7983 */ /* 0x000f220000300800 */
[----:B------:R-:W-:-:S03]  /*233c0*/  FSEL R14, R14, RZ, P1 ;  /* 0x000000ff0e0e7208 */ /* 0x000fc60000800000 */
[----:B------:R-:W4:Y:S04]  /*233d0*/  LDL.LU R13, [R1+0xe0] ;  /* 0x0000e000010d7983 */ /* 0x000f280000300800 */
[----:B------:R0:W-:Y:S01]  /*233e0*/  STL [R1+0x9c], R15 ;  /* 0x00009c0f01007387 */ /* 0x0001e20000100800 */
[----:B------:R-:W-:-:S03]  /*233f0*/  FSETP.GE.AND P1, PT, |R17|, UR12, PT ;  /* 0x0000000c11007c0b */ /* 0x000fc6000bf26200 */
[----:B------:R-:W-:Y:S01]  /*23400*/  STL [R1+0x94], R46 ;  /* 0x0000942e01007387 */ /* 0x000fe20000100800 */
[----:B0-----:R-:W-:Y:S02]  /*23410*/  FSEL R15, R21, RZ, P0 ;  /* 0x000000ff150f7208 */ /* 0x001fe40000000000 */
[C---:B------:R-:W-:Y:S01]  /*23420*/  FSETP.GE.AND P0, PT, |R16|.reuse, UR11, PT ;  /* 0x0000000b10007c0b */ /* 0x040fe2000bf06200 */
[----:B------:R-:W-:Y:S02]  /*23430*/  FMUL R16, R16, 0.000244140625 ;  /* 0x3980000010107820 */ /* 0x000fe40000400000 */
[----:B------:R-:W-:Y:S01]  /*23440*/  STL [R1+0x90], R15 ;  /* 0x0000900f01007387 */ /* 0x000fe20000100800 */
[----:B------:R-:W-:-:S03]  /*23450*/  FMUL R17, R17, 0.000244140625 ;  /* 0x3980000011117820 */ /* 0x000fc60000400000 */
[----:B------:R0:W-:Y:S01]  /*23460*/  STL [R1+0x8c], R14 ;  /* 0x00008c0e01007387 */ /* 0x0001e20000100800 */
[C---:B------:R-:W-:Y:S01]  /*23470*/  FSETP.GE.AND P2, PT, |R27|.reuse, UR14, PT ;  /* 0x0000000e1b007c0b */ /* 0x040fe2000bf46200 */
[----:B------:R-:W-:Y:S01]  /*23480*/  FMUL R27, R27, 0.000244140625 ;  /* 0x398000001b1b7820 */ /* 0x000fe20000400000 */
[----:B0-----:R-:W-:-:S05]  /*23490*/  FSEL R14, R16, RZ, P0 ;  /* 0x000000ff100e7208 */ /* 0x001fca0000000000 */
[----:B------:R0:W-:Y:S01]  /*234a0*/  STL [R1+0x88], R14 ;  /* 0x0000880e01007387 */ /* 0x0001e20000100800 */
[C---:B------:R-:W-:Y:S01]  /*234b0*/  FSETP.GE.AND P0, PT, |R18|.reuse, UR15, PT ;  /* 0x0000000f12007c0b */ /* 0x040fe2000bf06200 */
[----:B------:R-:W-:Y:S01]  /*234c0*/  FMUL R18, R18, 0.000244140625 ;  /* 0x3980000012127820 */ /* 0x000fe20000400000 */
[----:B0-----:R-:W-:Y:S02]  /*234d0*/  FSEL R14, R17, RZ, P1 ;  /* 0x000000ff110e7208 */ /* 0x001fe40000800000 */
[C---:B------:R-:W-:Y:S01]  /*234e0*/  FSETP.GE.AND P1, PT, |R19|.reuse, UR16, PT ;  /* 0x0000001013007c0b */ /* 0x040fe2000bf26200 */
[----:B------:R-:W-:Y:S02]  /*234f0*/  FMUL R19, R19, 0.000244140625 ;  /* 0x3980000013137820 */ /* 0x000fe40000400000 */
[----:B------:R0:W-:Y:S01]  /*23500*/  STL [R1+0x84], R14 ;  /* 0x0000840e01007387 */ /* 0x0001e20000100800 */
[----:B------:R-:W-:Y:S02]  /*23510*/  FSEL R15, R18, RZ, P0 ;  /* 0x000000ff120f7208 */ /* 0x000fe40000000000 */
[----:B0-----:R-:W-:-:S02]  /*23520*/  FSEL R14, R27, RZ, P2 ;  /* 0x000000ff1b0e7208 */ /* 0x001fc40001000000 */
[C---:B------:R-:W-:Y:S01]  /*23530*/  FSETP.GE.AND P2, PT, |R20|.reuse, UR18, PT ;  /* 0x0000001214007c0b */ /* 0x040fe2000bf46200 */
[----:B------:R-:W-:Y:S02]  /*23540*/  FMUL R20, R20, 0.000244140625 ;  /* 0x3980000014147820 */ /* 0x000fe40000400000 */
[----:B------:R0:W-:Y:S04]  /*23550*/  STL [R1+0x98], R14 ;  /* 0x0000980e01007387 */ /* 0x0001e80000100800 */
[----:B------:R-:W-:Y:S01]  /*23560*/  STL [R1+0x80], R15 ;  /* 0x0000800f01007387 */ /* 0x000fe20000100800 */
[----:B0-----:R-:W-:Y:S02]  /*23570*/  FSEL R14, R19, RZ, P1 ;  /* 0x000000ff130e7208 */ /* 0x001fe40000800000 */
[C---:B------:R-:W-:Y:S01]  /*23580*/  FSETP.GE.AND P1, PT, |R22|.reuse, UR19, PT ;  /* 0x0000001316007c0b */ /* 0x040fe2000bf26200 */
[----:B------:R-:W-:-:S02]  /*23590*/  FMUL R22, R22, 0.000244140625 ;  /* 0x3980000016167820 */ /* 0x000fc40000400000 */
[----:B------:R0:W-:Y:S02]  /*235a0*/  STL [R1+0x7c], R14 ;  /* 0x00007c0e01007387 */ /* 0x0001e40000100800 */
[----:B0-----:R-:W-:Y:S02]  /*235b0*/  FSEL R14, R20, RZ, P2 ;  /* 0x000000ff140e7208 */ /* 0x001fe40001000000 */
[C---:B------:R-:W-:Y:S01]  /*235c0*/  FSETP.GE.AND P2, PT, |R23|.reuse, UR20, PT ;  /* 0x0000001417007c0b */ /* 0x040fe2000bf46200 */
[----:B------:R-:W-:Y:S02]  /*235d0*/  FMUL R23, R23, 0.000244140625 ;  /* 0x3980000017177820 */ /* 0x000fe40000400000 */
        /* <DEDUP_REMOVED lines=33> */
[----:B------:R-:W-:Y:S01]  /*237f0*/  FMUL R31, R31, 0.000244140625 ;  /* 0x398000001f1f7820 */ /* 0x000fe20000400000 */
[----:B------:R-:W-:Y:S01]  /*23800*/  FMUL R29, R32, 0.000244140625 ;  /* 0x39800000201d7820 */ /* 0x000fe20000400000 */
[----:B------:R0:W-:Y:S01]  /*23810*/  STL [R1+0x40], R14 ;  /* 0x0000400e01007387 */ /* 0x0001e20000100800 */
[----:B------:R-:W-:Y:S01]  /*23820*/  FMUL R28, R34, 0.000244140625 ;  /* 0x39800000221c7820 */ /* 0x000fe20000400000 */
[----:B------:R-:W-:Y:S01]  /*23830*/  FMUL R27, R35, 0.000244140625 ;  /* 0x39800000231b7820 */ /* 0x000fe20000400000 */
[----:B0-----:R-:W-:-:S02]  /*23840*/  FSEL R14, R39, RZ, P1 ;  /* 0x000000ff270e7208 */ /* 0x001fc40000800000 */
[----:B------:R-:W-:Y:S02]  /*23850*/  FSETP.GE.AND P1, PT, |R32|, UR34, PT ;  /* 0x0000002220007c0b */ /* 0x000fe4000bf26200 */
[----:B------:R-:W-:Y:S02]  /*23860*/  FSEL R32, R30, RZ, P2 ;  /* 0x000000ff1e207208 */ /* 0x000fe40001000000 */
[C---:B------:R-:W-:Y:S01]  /*23870*/  FSETP.GE.AND P2, PT, |R44|.reuse, UR38, PT ;  /* 0x000000262c007c0b */ /* 0x040fe2000bf46200 */
[----:B------:R-:W-:Y:S01]  /*23880*/  FMUL R44, R44, 0.000244140625 ;  /* 0x398000002c2c7820 */ /* 0x000fe20000400000 */
[----:B------:R-:W-:Y:S02]  /*23890*/  FSEL R30, R31, RZ, P0 ;  /* 0x000000ff1f1e7208 */ /* 0x000fe40000000000 */
[----:B------:R-:W-:Y:S02]  /*238a0*/  FSETP.GE.AND P0, PT, |R34|, UR35, PT ;  /* 0x0000002322007c0b */ /* 0x000fe4000bf06200 */
[----:B------:R-:W-:-:S02]  /*238b0*/  FSEL R29, R29, RZ, P1 ;  /* 0x000000ff1d1d7208 */ /* 0x000fc40000800000 */
[----:B------:R-:W-:Y:S01]  /*238c0*/  FSETP.GE.AND P1, PT, |R35|, UR36, PT ;  /* 0x0000002423007c0b */ /* 0x000fe2000bf26200 */
[----:B------:R0:W-:Y:S01]  /*238d0*/  STL [R1+0x48], R14 ;  /* 0x0000480e01007387 */ /* 0x0001e20000100800 */
[----:B------:R-:W-:Y:S02]  /*238e0*/  FSEL R28, R28, RZ, P0 ;  /* 0x000000ff1c1c7208 */ /* 0x000fe40000000000 */
[C---:B------:R-:W-:Y:S01]  /*238f0*/  FSETP.GE.AND P0, PT, |R36|.reuse, UR39, PT ;  /* 0x0000002724007c0b */ /* 0x040fe2000bf06200 */
[----:B------:R-:W-:Y:S01]  /*23900*/  FMUL R36, R36, 0.000244140625 ;  /* 0x3980000024247820 */ /* 0x000fe20000400000 */
[----:B------:R-:W-:Y:S02]  /*23910*/  FSEL R27, R27, RZ, P1 ;  /* 0x000000ff1b1b7208 */ /* 0x000fe40000800000 */
[C---:B------:R-:W-:Y:S01]  /*23920*/  FSETP.GE.AND P1, PT, |R37|.reuse, UR40, PT ;  /* 0x0000002825007c0b */ /* 0x040fe2000bf26200 */
[----:B------:R-:W-:Y:S01]  /*23930*/  FMUL R37, R37, 0.000244140625 ;  /* 0x3980000025257820 */ /* 0x000fe20000400000 */
[----:B0-----:R-:W-:-:S02]  /*23940*/  FSEL R14, R44, RZ, P2 ;  /* 0x000000ff2c0e7208 */ /* 0x001fc40001000000 */
[C---:B------:R-:W-:Y:S01]  /*23950*/  FSETP.GE.AND P2, PT, |R38|.reuse, UR42, PT ;  /* 0x0000002a26007c0b */ /* 0x040fe2000bf46200 */
[----:B------:R-:W-:Y:S02]  /*23960*/  FMUL R38, R38, 0.000244140625 ;  /* 0x3980000026267820 */ /* 0x000fe40000400000 */
[----:B------:R0:W-:Y:S01]  /*23970*/  STL [R1+0x3c], R14 ;  /* 0x00003c0e01007387 */ /* 0x0001e20000100800 */
[----:B------:R-:W-:Y:S02]  /*23980*/  FSEL R15, R37, RZ, P1 ;  /* 0x000000ff250f7208 */ /* 0x000fe40000800000 */
[----:B------:R-:W-:Y:S02]  /*23990*/  FSEL R16, R38, RZ, P2 ;  /* 0x000000ff26107208 */ /* 0x000fe40001000000 */
[----:B0-----:R-:W-:Y:S02]  /*239a0*/  FSEL R14, R36, RZ, P0 ;  /* 0x000000ff240e7208 */ /* 0x001fe40000000000 */
[----:B------:R-:W-:-:S03]  /*239b0*/  FSETP.GE.AND P2, PT, |R41|, UR44, PT ;  /* 0x0000002c29007c0b */ /* 0x000fc6000bf46200 */
[----:B------:R0:W-:Y:S04]  /*239c0*/  STL [R1+0x38], R14 ;  /* 0x0000380e01007387 */ /* 0x0001e80000100800 */
[----:B------:R1:W-:Y:S01]  /*239d0*/  STL [R1+0x34], R15 ;  /* 0x0000340f01007387 */ /* 0x0003e20000100800 */
[C---:B------:R-:W-:Y:S01]  /*239e0*/  FSETP.GE.AND P0, PT, |R45|.reuse, UR46, PT ;  /* 0x0000002e2d007c0b */ /* 0x040fe2000bf06200 */
[----:B------:R-:W-:Y:S01]  /*239f0*/  FMUL R45, R45, 0.000244140625 ;  /* 0x398000002d2d7820 */ /* 0x000fe20000400000 */
[C---:B------:R-:W-:Y:S01]  /*23a00*/  FSETP.GE.AND P1, PT, |R40|.reuse, UR43, PT ;  /* 0x0000002b28007c0b */ /* 0x040fe2000bf26200 */
[----:B------:R2:W-:Y:S01]  /*23a10*/  STL [R1+0x30], R16 ;  /* 0x0000301001007387 */ /* 0x0005e20000100800 */
[----:B0-----:R-:W-:Y:S01]  /*23a20*/  FMUL R14, R40, 0.000244140625 ;  /* 0x39800000280e7820 */ /* 0x001fe20000400000 */
[----:B-1----:R-:W-:Y:S01]  /*23a30*/  FMUL R15, R41, 0.000244140625 ;  /* 0x39800000290f7820 */ /* 0x002fe20000400000 */
[----:B--2---:R-:W-:-:S04]  /*23a40*/  FMUL R16, R43, 0.000244140625 ;  /* 0x398000002b107820 */ /* 0x004fc80000400000 */
[----:B------:R-:W-:Y:S02]  /*23a50*/  FSEL R15, R15, RZ, P2 ;  /* 0x000000ff0f0f7208 */ /* 0x000fe40001000000 */
[----:B------:R-:W-:Y:S01]  /*23a60*/  FSETP.GE.AND P2, PT, |R43|, UR48, PT ;  /* 0x000000302b007c0b */ /* 0x000fe2000bf46200 */
[----:B------:R-:W-:Y:S01]  /*23a70*/  FMUL R17, R42, 0.000244140625 ;  /* 0x398000002a117820 */ /* 0x000fe20000400000 */
[----:B------:R-:W-:Y:S01]  /*23a80*/  FSEL R14, R14, RZ, P1 ;  /* 0x000000ff0e0e7208 */ /* 0x000fe20000800000 */
[----:B------:R-:W-:Y:S01]  /*23a90*/  FMUL R20, R48, 0.000244140625 ;  /* 0x3980000030147820 */ /* 0x000fe20000400000 */
[----:B------:R-:W-:Y:S01]  /*23aa0*/  FSETP.GE.AND P1, PT, |R42|, UR47, PT ;  /* 0x0000002f2a007c0b */ /* 0x000fe2000bf26200 */
[----:B------:R-:W-:Y:S01]  /*23ab0*/  FMUL R19, R47, 0.000244140625 ;  /* 0x398000002f137820 */ /* 0x000fe20000400000 */
[----:B------:R-:W-:Y:S02]  /*23ac0*/  FSEL R16, R16, RZ, P2 ;  /* 0x000000ff10107208 */ /* 0x000fe40001000000 */
[----:B------:R-:W-:-:S02]  /*23ad0*/  FSEL R18, R45, RZ, P0 ;  /* 0x000000ff2d127208 */ /* 0x000fc40000000000 */
[----:B------:R-:W-:Y:S02]  /*23ae0*/  FSETP.GE.AND P2, PT, |R48|, UR51, PT ;  /* 0x0000003330007c0b */ /* 0x000fe4000bf46200 */
[----:B------:R-:W-:Y:S02]  /*23af0*/  FSETP.GE.AND P0, PT, |R47|, UR50, PT ;  /* 0x000000322f007c0b */ /* 0x000fe4000bf06200 */
[----:B------:R-:W-:Y:S01]  /*23b00*/  FSEL R17, R17, RZ, P1 ;  /* 0x000000ff11117208 */ /* 0x000fe20000800000 */
[----:B------:R-:W-:Y:S01]  /*23b10*/  FMUL R21, R49, 0.000244140625 ;  /* 0x3980000031157820 */ /* 0x000fe20000400000 */
[C---:B------:R-:W-:Y:S01]  /*23b20*/  FSETP.GE.AND P1, PT, |R50|.reuse, UR54, PT ;  /* 0x0000003632007c0b */ /* 0x040fe2000bf26200 */
[----:B------:R-:W-:Y:S01]  /*23b30*/  FMUL R50, R50, 0.000244140625 ;  /* 0x3980000032327820 */ /* 0x000fe20000400000 */
[----:B------:R-:W-:Y:S02]  /*23b40*/  FSEL R20, R20, RZ, P2 ;  /* 0x000000ff14147208 */ /* 0x000fe40001000000 */
[----:B------:R-:W-:-:S02]  /*23b50*/  FSEL R19, R19, RZ, P0 ;  /* 0x000000ff13137208 */ /* 0x000fc40000000000 */
[C---:B------:R-:W-:Y:S01]  /*23b60*/  FSETP.GE.AND P2, PT, |R51|.reuse, UR55, PT ;  /* 0x0000003733007c0b */ /* 0x040fe2000bf46200 */
[----:B------:R-:W-:Y:S01]  /*23b70*/  FMUL R51, R51, 0.000244140625 ;  /* 0x3980000033337820 */ /* 0x000fe20000400000 */
[----:B------:R-:W-:Y:S01]  /*23b80*/  FSETP.GE.AND P0, PT, |R49|, UR52, PT ;  /* 0x0000003431007c0b */ /* 0x000fe2000bf06200 */
[----:B------:R0:W-:Y:S03]  /*23b90*/  STL [R1+0xa8], R18 ;  /* 0x0000a81201007387 */ /* 0x0001e60000100800 */
[----:B------:R-:W-:Y:S02]  /*23ba0*/  FSEL R21, R21, RZ, P0 ;  /* 0x000000ff15157208 */ /* 0x000fe40000000000 */
[C---:B------:R-:W-:Y:S01]  /*23bb0*/  FSETP.GE.AND P0, PT, |R52|.reuse, UR56, PT ;  /* 0x0000003834007c0b */ /* 0x040fe2000bf06200 */
[----:B------:R-:W-:Y:S01]  /*23bc0*/  FMUL R52, R52, 0.000244140625 ;  /* 0x3980000034347820 */ /* 0x000fe20000400000 */
[----:B------:R-:W-:-:S02]  /*23bd0*/  FSEL R23, R51, RZ, P2 ;  /* 0x000000ff33177208 */ /* 0x000fc40001000000 */
[----:B0-----:R-:W-:Y:S02]  /*23be0*/  FSEL R18, R50, RZ, P1 ;  /* 0x000000ff32127208 */ /* 0x001fe40000800000 */
[----:B------:R-:W-:-:S03]  /*23bf0*/  FSETP.GE.AND P2, PT, |R56|, UR62, PT ;  /* 0x0000003e38007c0b */ /* 0x000fc6000bf46200 */
[----:B------:R0:W-:Y:S01]  /*23c00*/  STL [R1+0xb4], R18 ;  /* 0x0000b41201007387 */ /* 0x0001e20000100800 */
[----:B------:R-:W-:-:S03]  /*23c10*/  FMUL R56, R56, 0.000244140625 ;  /* 0x3980000038387820 */ /* 0x000fc60000400000 */
[----:B------:R1:W-:Y:S01]  /*23c20*/  STL [R1+0xa4], R23 ;  /* 0x0000a41701007387 */ /* 0x0003e20000100800 */
[----:B0-----:R-:W-:Y:S02]  /*23c30*/  FSEL R18, R52, RZ, P0 ;  /* 0x000000ff34127208 */ /* 0x001fe40000000000 */
[C---:B------:R-:W-:Y:S01]  /*23c40*/  FSETP.GE.AND P0, PT, |R54|.reuse, UR59, PT ;  /* 0x0000003b36007c0b */ /* 0x040fe2000bf06200 */
[----:B-1----:R-:W-:Y:S02]  /*23c50*/  FMUL R23, R54, 0.000244140625 ;  /* 0x3980000036177820 */ /* 0x002fe40000400000 */
[----:B------:R0:W-:Y:S03]  /*23c60*/  STL [R1+0xa0], R18 ;  /* 0x0000a01201007387 */ /* 0x0001e60000100800 */
[----:B------:R-:W-:Y:S02]  /*23c70*/  FSEL R23, R23, RZ, P0 ;  /* 0x000000ff17177208 */ /* 0x000fe40000000000 */
[C---:B------:R-:W-:Y:S01]  /*23c80*/  FSETP.GE.AND P0, PT, |R57|.reuse, UR63, PT ;  /* 0x0000003f39007c0b */ /* 0x040fe2000bf06200 */
[----:B------:R-:W-:Y:S01]  /*23c90*/  FMUL R57, R57, 0.000244140625 ;  /* 0x3980000039397820 */ /* 0x000fe20000400000 */
[----:B0-----:R-:W-:-:S05]  /*23ca0*/  FSEL R18, R56, RZ, P2 ;  /* 0x000000ff38127208 */ /* 0x001fca0001000000 */
[----:B------:R0:W-:Y:S02]  /*23cb0*/  STL [R1+0xb8], R18 ;  /* 0x0000b81201007387 */ /* 0x0001e40000100800 */
[----:B0-----:R-:W-:-:S05]  /*23cc0*/  FSEL R18, R57, RZ, P0 ;  /* 0x000000ff39127208 */ /* 0x001fca0000000000 */
[----:B------:R0:W-:Y:S04]  /*23cd0*/  STL [R1+0xb0], R18 ;  /* 0x0000b01201007387 */ /* 0x0001e80000100800 */
[----:B------:R-:W2:Y:S01]  /*23ce0*/  LDL.LU R34, [R1+0x2c] ;  /* 0x00002c0001227983 */ /* 0x000ea20000300800 */
[C---:B------:R-:W-:Y:S01]  /*23cf0*/  FMUL R22, R53.reuse, 0.000244140625 ;  /* 0x3980000035167820 */ /* 0x040fe20000400000 */
[----:B------:R-:W-:Y:S01]  /*23d00*/  FSETP.GE.AND P1, PT, |R53|, UR58, PT ;  /* 0x0000003a35007c0b */ /* 0x000fe2000bf26200 */
[----:B------:R-:W-:Y:S01]  /*23d10*/  FMUL R24, R55, 0.000244140625 ;  /* 0x3980000037187820 */ /* 0x000fe20000400000 */
[----:B------:R1:W5:Y:S02]  /*23d20*/  LDL.LU R31, [R1+0x5c] ;  /* 0x00005c00011f7983 */ /* 0x0003640000300800 */
[----:B------:R-:W-:-:S02]  /*23d30*/  FSEL R22, R22, RZ, P1 ;  /* 0x000000ff16167208 */ /* 0x000fc40000800000 */
[----:B------:R-:W-:-:S04]  /*23d40*/  FSETP.GE.AND P1, PT, |R55|, UR60, PT ;  /* 0x0000003c37007c0b */ /* 0x000fc8000bf26200 */
[----:B------:R-:W-:Y:S02]  /*23d50*/  FSEL R24, R24, RZ, P1 ;  /* 0x000000ff18187208 */ /* 0x000fe40000800000 */
[C---:B------:R-:W-:Y:S01]  /*23d60*/  FSETP.GE.AND P1, PT, |R58|.reuse, UR64, PT ;  /* 0x000000403a007c0b */ /* 0x040fe2000bf26200 */
[----:B------:R-:W-:-:S05]  /*23d70*/  FMUL R58, R58, 0.000244140625 ;  /* 0x398000003a3a7820 */ /* 0x000fca0000400000 */
[----:B0-----:R-:W-:-:S05]  /*23d80*/  FSEL R18, R58, RZ, P1 ;  /* 0x000000ff3a127208 */ /* 0x001fca0000800000 */
[----:B------:R0:W-:Y:S04]  /*23d90*/  STL [R1+0xac], R18 ;  /* 0x0000ac1201007387 */ /* 0x0001e80000100800 */
[----:B------:R1:W5:Y:S04]  /*23da0*/  LDL.LU R39, [R1+0x14] ;  /* 0x0000140001277983 */ /* 0x0003680000300800 */
[----:B------:R1:W5:Y:S04]  /*23db0*/  LDL.LU R33, [R1+0xc] ;  /* 0x00000c0001217983 */ /* 0x0003680000300800 */
[----:B------:R1:W5:Y:S01]  /*23dc0*/  LDL.LU R46, [R1+0x20] ;  /* 0x00002000012e7983 */ /* 0x0003620000300800 */
[C---:B------:R-:W-:Y:S01]  /*23dd0*/  FSETP.GE.AND P2, PT, |R59|.reuse, UR66, PT ;  /* 0x000000423b007c0b */ /* 0x040fe2000bf46200 */
[----:B------:R-:W-:-:S05]  /*23de0*/  FMUL R59, R59, 0.000244140625 ;  /* 0x398000003b3b7820 */ /* 0x000fca0000400000 */
[----:B------:R-:W-:Y:S02]  /*23df0*/  FSEL R59, R59, RZ, P2 ;  /* 0x000000ff3b3b7208 */ /* 0x000fe40001000000 */
[----:B------:R-:W-:Y:S02]  /*23e00*/  FSETP.GE.AND P2, PT, |R3|, UR37, PT ;  /* 0x0000002503007c0b */ /* 0x000fe4000bf46200 */
[----:B------:R-:W-:Y:S02]  /*23e10*/  FSETP.GE.AND P4, PT, |R5|, UR7, PT ;  /* 0x0000000705007c0b */ /* 0x000fe4000bf86200 */
[----:B------:R-:W-:Y:S02]  /*23e20*/  LOP3.LUT R8, R8, 0xfffffff7, RZ, 0xc0, !PT ;  /* 0xfffffff708087812 */ /* 0x000fe400078ec0ff */
[----:B------:R-:W-:-:S07]  /*23e30*/  FSETP.GE.AND P5, PT, |R9|, UR17, PT ;  /* 0x0000001109007c0b */ /* 0x000fce000bfa6200 */
[----:B------:R-:W-:-:S04]  /*23e40*/  @P2 LOP3.LUT R8, R8, 0x8, RZ, 0xfc, !PT ;  /* 0x0000000808082812 */ /* 0x000fc800078efcff */
[----:B------:R-:W-:-:S04]  /*23e50*/  LOP3.LUT R8, R8, 0xfffffbff, RZ, 0xc0, !PT ;  /* 0xfffffbff08087812 */ /* 0x000fc800078ec0ff */
[----:B------:R-:W-:Y:S02]  /*23e60*/  @P4 LOP3.LUT R8, R8, 0x400, RZ, 0xfc, !PT ;  /* 0x0000040008084812 */ /* 0x000fe400078efcff */
[----:B------:R-:W-:Y:S02]  /*23e70*/  FSETP.GE.AND P3, PT, |R10|, UR25, PT ;  /* 0x000000190a007c0b */ /* 0x000fe4000bf66200 */
[----:B------:R-:W-:-:S04]  /*23e80*/  LOP3.LUT R8, R8, 0xfffffeff, RZ, 0xc0, !PT ;  /* 0xfffffeff08087812 */ /* 0x000fc800078ec0ff */
[----:B------:R-:W-:Y:S02]  /*23e90*/  @P5 LOP3.LUT R8, R8, 0x100, RZ, 0xfc, !PT ;  /* 0x0000010008085812 */ /* 0x000fe400078efcff */
[----:B------:R-:W-:Y:S02]  /*23ea0*/  FSETP.GE.AND P4, PT, |R7|, UR33, PT ;  /* 0x0000002107007c0b */ /* 0x000fe4000bf86200 */
[----:B------:R-:W-:-:S04]  /*23eb0*/  LOP3.LUT R8, R8, 0xffffffbf, RZ, 0xc0, !PT ;  /* 0xffffffbf08087812 */ /* 0x000fc800078ec0ff */
[----:B------:R-:W-:Y:S02]  /*23ec0*/  @P3 LOP3.LUT R8, R8, 0x40, RZ, 0xfc, !PT ;  /* 0x0000004008083812 */ /* 0x000fe400078efcff */
[----:B---3--:R-:W-:Y:S02]  /*23ed0*/  FSETP.GE.AND P5, PT, |R11|, UR41, PT ;  /* 0x000000290b007c0b */ /* 0x008fe4000bfa6200 */
[----:B------:R-:W-:Y:S01]  /*23ee0*/  LOP3.LUT R8, R8, 0xffffffef, RZ, 0xc0, !PT ;  /* 0xffffffef08087812 */ /* 0x000fe200078ec0ff */
[----:B------:R-:W-:Y:S01]  /*23ef0*/  FMUL R26, R60, 0.000244140625 ;  /* 0x398000003c1a7820 */ /* 0x000fe20000400000 */
[C---:B------:R-:W-:Y:S02]  /*23f00*/  FSETP.GE.AND P1, PT, |R61|.reuse, UR68, PT ;  /* 0x000000443d007c0b */ /* 0x040fe4000bf26200 */
[----:B------:R-:W-:Y:S01]  /*23f10*/  @P4 LOP3.LUT R8, R8, 0x10, RZ, 0xfc, !PT ;  /* 0x0000001008084812 */ /* 0x000fe200078efcff */
[----:B------:R-:W-:Y:S01]  /*23f20*/  FMUL R61, R61, 0.000244140625 ;  /* 0x398000003d3d7820 */ /* 0x000fe20000400000 */
[----:B------:R-:W-:Y:S01]  /*23f30*/  HFMA2 R25, -RZ, RZ, 0, 2.384185791015625e-07 ;  /* 0x00000004ff197431 */ /* 0x000fe200000001ff */
[----:B------:R-:W-:-:S02]  /*23f40*/  FSETP.GE.AND P0, PT, |R60|, UR67, PT ;  /* 0x000000433c007c0b */ /* 0x000fc4000bf06200 */
[----:B------:R-:W-:Y:S02]  /*23f50*/  LOP3.LUT R8, R8, 0xfffffffb, RZ, 0xc0, !PT ;  /* 0xfffffffb08087812 */ /* 0x000fe400078ec0ff */
[----:B0-----:R-:W-:Y:S02]  /*23f60*/  MOV R18, 0x181f ;  /* 0x0000181f00127802 */ /* 0x001fe40000000f00 */
[----:B------:R-:W-:Y:S02]  /*23f70*/  MOV R43, 0xffffffff ;  /* 0xffffffff002b7802 */ /* 0x000fe40000000f00 */
[----:B------:R-:W-:Y:S02]  /*23f80*/  FSEL R26, R26, RZ, P0 ;  /* 0x000000ff1a1a7208 */ /* 0x000fe40000000000 */
[----:B------:R-:W-:Y:S02]  /*23f90*/  FSEL R60, R61, RZ, P1 ;  /* 0x000000ff3d3c7208 */ /* 0x000fe40000800000 */
[----:B------:R-:W-:-:S02]  /*23fa0*/  @P5 LOP3.LUT R8, R8, 0x4, RZ, 0xfc, !PT ;  /* 0x0000000408085812 */ /* 0x000fc400078efcff */
[----:B------:R-:W-:Y:S02]  /*23fb0*/  FSETP.GE.AND P0, PT, |R4|, UR45, PT ;  /* 0x0000002d04007c0b */ /* 0x000fe4000bf06200 */
[----:B------:R-:W-:Y:S02]  /*23fc0*/  FSETP.GE.AND P1, PT, |R0|, UR53, PT ;  /* 0x0000003500007c0b */ /* 0x000fe4000bf26200 */
[----:B------:R-:W-:Y:S02]  /*23fd0*/  FSETP.GE.AND P2, PT, |R2|, UR61, PT ;  /* 0x0000003d02007c0b */ /* 0x000fe4000bf46200 */
[----:B----4-:R-:W-:Y:S02]  /*23fe0*/  FSETP.GE.AND P3, PT, |R6|, UR49, PT ;  /* 0x0000003106007c0b */ /* 0x010fe4000bf66200 */
[----:B------:R-:W-:Y:S02]  /*23ff0*/  FSETP.GE.AND P4, PT, |R12|, UR57, PT ;  /* 0x000000390c007c0b */ /* 0x000fe4000bf86200 */
[----:B------:R-:W-:Y:S01]  /*24000*/  FSETP.GE.AND P5, PT, |R13|, UR65, PT ;  /* 0x000000410d007c0b */ /* 0x000fe2000bfa6200 */
[----:B------:R-:W-:Y:S01]  /*24010*/  FMUL R49, R0, 0.000244140625 ;  /* 0x3980000000317820 */ /* 0x000fe20000400000 */
[----:B------:R-:W-:Y:S01]  /*24020*/  FMUL R35, R5, 0.000244140625 ;  /* 0x3980000005237820 */ /* 0x000fe20000400000 */
[----:B------:R-:W-:Y:S01]  /*24030*/  FMUL R12, R12, 0.000244140625 ;  /* 0x398000000c0c7820 */ /* 0x000fe20000400000 */
[----:B------:R-:W-:Y:S01]  /*24040*/  FMUL R10, R10, 0.000244140625 ;  /* 0x398000000a0a7820 */ /* 0x000fe20000400000 */
[----:B------:R-:W-:Y:S01]  /*24050*/  FMUL R11, R11, 0.000244140625 ;  /* 0x398000000b0b7820 */ /* 0x000fe20000400000 */
[----:B-12---:R-:W-:-:S07]  /*24060*/  MOV R36, R34 ;  /* 0x0000002200247202 */ /* 0x006fce0000000f00 */
[----:B-----5:R-:W-:Y:S05]  /*24070*/  WARPSYNC.COLLECTIVE R43, `(.L_x_900) ;  /* 0x000000002b087348 */ /* 0x020fea0003c00000 */
[----:B------:R0:W1:Y:S02]  /*24080*/  SHFL.BFLY P6, R18, R36, R25, R18 ;  /* 0x0c00001924127389 */ /* 0x00006400000c0012 */
[----:B01---5:R-:W-:Y:S05]  /*24090*/  ENDCOLLECTIVE ;  /* 0x000000000000791b */ /* 0x023fea0003800000 */
.L_x_900:
[----:B------:R-:W-:Y:S01]  /*240a0*/  HFMA2 R25, -RZ, RZ, 0, 1.1920928955078125e-07 ;  /* 0x00000002ff197431 */ /* 0x000fe200000001ff */
[----:B------:R-:W-:-:S05]  /*240b0*/  MOV R61, R18 ;  /* 0x00000012003d7202 */ /* 0x000fca0000000f00 */
[----:B------:R-:W-:Y:S01]  /*240c0*/  FADD R61, R34, R61 ;  /* 0x0000003d223d7221 */ /* 0x000fe20000000000 */
[----:B------:R-:W-:-:S04]  /*240d0*/  MOV R18, 0x181f ;  /* 0x0000181f00127802 */ /* 0x000fc80000000f00 */
[----:B------:R-:W-:-:S07]  /*240e0*/  MOV R36, R61 ;  /* 0x0000003d00247202 */ /* 0x000fce0000000f00 */
[----:B------:R-:W-:Y:S05]  /*240f0*/  WARPSYNC.COLLECTIVE R43, `(.L_x_901) ;  /* 0x000000002b087348 */ /* 0x000fea0003c00000 */
[----:B------:R0:W1:Y:S02]  /*24100*/  SHFL.BFLY P6, R18, R36, R25, R18 ;  /* 0x0c00001924127389 */ /* 0x00006400000c0012 */
[----:B01----:R-:W-:Y:S05]  /*24110*/  ENDCOLLECTIVE ;  /* 0x000000000000791b */ /* 0x003fea0003800000 */
.L_x_901:
[----:B------:R-:W-:Y:S01]  /*24120*/  HFMA2 R25, -RZ, RZ, 0, 5.9604644775390625e-08 ;  /* 0x00000001ff197431 */ /* 0x000fe200000001ff */
[----:B------:R-:W-:-:S05]  /*24130*/  MOV R34, R18 ;  /* 0x0000001200227202 */ /* 0x000fca0000000f00 */
[----:B------:R-:W-:Y:S01]  /*24140*/  FADD R61, R61, R34 ;  /* 0x000000223d3d7221 */ /* 0x000fe20000000000 */
[----:B------:R-:W-:-:S04]  /*24150*/  MOV R18, 0x181f ;  /* 0x0000181f00127802 */ /* 0x000fc80000000f00 */
[----:B------:R-:W-:-:S07]  /*24160*/  MOV R36, R61 ;  /* 0x0000003d00247202 */ /* 0x000fce0000000f00 */
[----:B------:R-:W-:Y:S05]  /*24170*/  WARPSYNC.COLLECTIVE R43, `(.L_x_902) ;  /* 0x000000002b087348 */ /* 0x000fea0003c00000 */
[----:B------:R0:W1:Y:S02]  /*24180*/  SHFL.BFLY P6, R18, R36, R25, R18 ;  /* 0x0c00001924127389 */ /* 0x00006400000c0012 */
[----:B01----:R-:W-:Y:S05]  /*24190*/  ENDCOLLECTIVE ;  /* 0x000000000000791b */ /* 0x003fea0003800000 */
.L_x_902:
[----:B------:R-:W-:Y:S01]  /*241a0*/  FMUL R25, R33, 0.000244140625 ;  /* 0x3980000021197820 */ /* 0x000fe20000400000 */
[----:B------:R-:W-:Y:S01]  /*241b0*/  MOV R34, R18 ;  /* 0x0000001200227202 */ /* 0x000fe20000000f00 */
[----:B------:R-:W-:Y:S01]  /*241c0*/  FMUL R18, R31, 0.000244140625 ;  /* 0x398000001f127820 */ /* 0x000fe20000400000 */
[----:B------:R-:W-:-:S04]  /*241d0*/  FMUL R31, R39, 0.000244140625 ;  /* 0x39800000271f7820 */ /* 0x000fc80000400000 */
[----:B------:R0:W-:Y:S01]  /*241e0*/  STL [R1+0x70], R18 ;  /* 0x0000701201007387 */ /* 0x0001e20000100800 */
[----:B------:R-:W-:-:S03]  /*241f0*/  FMUL R33, R3, 0.000244140625 ;  /* 0x3980000003217820 */ /* 0x000fc60000400000 */
[----:B------:R1:W-:Y:S01]  /*24200*/  STL [R1+0x6c], R31 ;  /* 0x00006c1f01007387 */ /* 0x0003e20000100800 */
[----:B0-----:R-:W-:-:S03]  /*24210*/  FMUL R18, R46, 0.000244140625 ;  /* 0x398000002e127820 */ /* 0x001fc60000400000 */
[----:B------:R-:W-:Y:S01]  /*24220*/  STL [R1+0x2c], R25 ;  /* 0x00002c1901007387 */ /* 0x000fe20000100800 */
[----:B------:R-:W-:-:S03]  /*24230*/  FMUL R39, R4, 0.000244140625 ;  /* 0x3980000004277820 */ /* 0x000fc60000400000 */
[----:B------:R0:W5:Y:S01]  /*24240*/  LDL.LU R3, [R1+0xdc] ;  /* 0x0000dc0001037983 */ /* 0x0001620000300800 */
[----:B------:R-:W-:-:S03]  /*24250*/  FMUL R36, R9, 0.000244140625 ;  /* 0x3980000009247820 */ /* 0x000fc60000400000 */
[----:B------:R2:W-:Y:S01]  /*24260*/  STL [R1+0xc], R18 ;  /* 0x00000c1201007387 */ /* 0x0005e20000100800 */
[----:B------:R-:W-:-:S03]  /*24270*/  FMUL R9, R13, 0.000244140625 ;  /* 0x398000000d097820 */ /* 0x000fc60000400000 */
[----:B------:R0:W5:Y:S01]  /*24280*/  LDL.LU R4, [R1+0xd8] ;  /* 0x0000d80001047983 */ /* 0x0001620000300800 */
[----:B-1----:R-:W-:-:S03]  /*24290*/  FMUL R31, R7, 0.000244140625 ;  /* 0x39800000071f7820 */ /* 0x002fc60000400000 */
[----:B------:R0:W5:Y:S01]  /*242a0*/  LDL.LU R0, [R1+0xd4] ;  /* 0x0000d40001007983 */ /* 0x0001620000300800 */
[----:B--2---:R-:W-:-:S03]  /*242b0*/  FMUL R18, R2, 0.000244140625 ;  /* 0x3980000002127820 */ /* 0x004fc60000400000 */
[----:B------:R0:W5:Y:S04]  /*242c0*/  LDL.LU R2, [R1+0xd0] ;  /* 0x0000d00001027983 */ /* 0x0001680000300800 */
[----:B------:R0:W5:Y:S04]  /*242d0*/  LDL.LU R5, [R1+0xcc] ;  /* 0x0000cc0001057983 */ /* 0x0001680000300800 */
[----:B------:R1:W-:Y:S04]  /*242e0*/  STL [R1+0x18], R18 ;  /* 0x0000181201007387 */ /* 0x0003e80000100800 */
[----:B------:R0:W5:Y:S01]  /*242f0*/  LDL.LU R7, [R1+0xc8] ;  /* 0x0000c80001077983 */ /* 0x0001620000300800 */
[----:B-1----:R-:W-:-:S03]  /*24300*/  FMUL R18, R6, 0.000244140625 ;  /* 0x3980000006127820 */ /* 0x002fc60000400000 */
[----:B------:R0:W5:Y:S04]  /*24310*/  LDL.LU R6, [R1+0xc4] ;  /* 0x0000c40001067983 */ /* 0x0001680000300800 */
[----:B------:R0:W-:Y:S04]  /*24320*/  STL [R1+0x14], R9 ;  /* 0x0000140901007387 */ /* 0x0001e80000100800 */
[----:B------:R0:W-:Y:S01]  /*24330*/  STL [R1+0x10], R12 ;  /* 0x0000100c01007387 */ /* 0x0001e20000100800 */
[----:B------:R-:W-:Y:S05]  /*24340*/  BRA `(.L_x_903) ;  /* 0xfffffe4800047947 */ /* 0x000fea000383ffff */
.L_x_17:
[----:B------:R-:W-:Y:S01]  /*24350*/  BSSY B0, `(.L_x_904) ;  /* 0x0000006000007945 */ /* 0x000fe20003800000 */
[----:B------:R-:W-:Y:S02]  /*24360*/  LEA R59, R59, R48, 0x2 ;  /* 0x000000303b3b7211 */ /* 0x000fe400078e10ff */
[----:B------:R-:W-:-:S07]  /*24370*/  MOV R43, 0xffffffff ;  /* 0xffffffff002b7802 */ /* 0x000fce0000000f00 */
[----:B-----5:R-:W-:Y:S05]  /*24380*/  WARPSYNC.COLLECTIVE R43, `(.L_x_905) ;  /* 0x000000002b087348 */ /* 0x020fea0003c00000 */
[----:B------:R-:W-:Y:S01]  /*24390*/  NOP ;  /* 0x0000000000007918 */ /* 0x000fe20000000000 */
[----:B-----5:R-:W-:Y:S05]  /*243a0*/  ENDCOLLECTIVE ;  /* 0x000000000000791b */ /* 0x020fea0003800000 */
.L_x_905:
[----:B------:R-:W-:Y:S05]  /*243b0*/  BSYNC B0 ;  /* 0x0000000000007941 */ /* 0x000fea0003800000 */
.L_x_904:
[----:B------:R-:W2:Y:S04]  /*243c0*/  LDL.LU R49, [R1+0x5c] ;  /* 0x00005c0001317983 */ /* 0x000ea80000300800 */
[----:B------:R-:W3:Y:S04]  /*243d0*/  LDL.LU R48, [R1+0x60] ;  /* 0x0000600001307983 */ /* 0x000ee80000300800 */
[----:B------:R0:W-:Y:S04]  /*243e0*/  STL [R1+0xe0], R9 ;  /* 0x0000e00901007387 */ /* 0x0001e80000100800 */
[----:B------:R0:W-:Y:S04]  /*243f0*/  STL [R1+0xdc], R7 ;  /* 0x0000dc0701007387 */ /* 0x0001e80000100800 */
[----:B------:R0:W-:Y:S04]  /*24400*/  STL [R1+0xd8], R6 ;  /* 0x0000d80601007387 */ /* 0x0001e80000100800 */
[----:B------:R0:W-:Y:S04]  /*24410*/  STL [R1+0xd4], R5 ;  /* 0x0000d40501007387 */ /* 0x0001e80000100800 */
[----:B------:R0:W-:Y:S04]  /*24420*/  STL [R1+0xd0], R4 ;  /* 0x0000d00401007387 */ /* 0x0001e80000100800 */
[----:B------:R0:W-:Y:S04]  /*24430*/  STL [R1+0xcc], R3 ;  /* 0x0000cc0301007387 */ /* 0x0001e80000100800 */
[----:B------:R0:W-:Y:S04]  /*24440*/  STL [R1+0xc8], R2 ;  /* 0x0000c80201007387 */ /* 0x0001e80000100800 */
[----:B------:R0:W-:Y:S04]  /*24450*/  STL [R1+0xc4], R0 ;  /* 0x0000c40001007387 */ /* 0x0001e80000100800 */
[----:B------:R0:W5:Y:S04]  /*24460*/  LDL.LU R24, [R1+0x4c] ;  /* 0x00004c0001187983 */ /* 0x0001680000300800 */
[----:B------:R0:W5:Y:S04]  /*24470*/  LDL.LU R39, [R1+0x2c] ;  /* 0x00002c0001277983 */ /* 0x0001680000300800 */
[----:B------:R0:W5:Y:S01]  /*24480*/  LDL.LU R23, [R1+0x50] ;  /* 0x0000500001177983 */ /* 0x0001620000300800 */
[----:B------:R-:W-:-:S03]  /*24490*/  MOV R43, 0xffffffff ;  /* 0xffffffff002b7802 */ /* 0x000fc60000000f00 */
[----:B------:R0:W-:Y:S04]  /*244a0*/  STS [R59+0x84], R41 ;  /* 0x000084293b007388 */ /* 0x0001e80000000800 */
[----:B------:R0:W-:Y:S04]  /*244b0*/  STS [R59+0x108], R46 ;  /* 0x0001082e3b007388 */ /* 0x0001e80000000800 */
[----:B------:R0:W-:Y:S04]  /*244c0*/  STS [R59+0x18c], R45 ;  /* 0x00018c2d3b007388 */ /* 0x0001e80000000800 */
[----:B------:R0:W-:Y:S04]  /*244d0*/  STS [R59+0x210], R44 ;  /* 0x0002102c3b007388 */ /* 0x0001e80000000800 */
[----:B------:R0:W-:Y:S04]  /*244e0*/  STS [R59+0x294], R57 ;  /* 0x000294393b007388 */ /* 0x0001e80000000800 */
[----:B------:R0:W-:Y:S04]  /*244f0*/  STS [R59+0x318], R42 ;  /* 0x0003182a3b007388 */ /* 0x0001e80000000800 */
[----:B--2---:R0:W-:Y:S04]  /*24500*/  STS [R59], R49 ;  /* 0x000000313b007388 */ /* 0x0041e80000000800 */
[----:B---3--:R0:W-:Y:S02]  /*24510*/  STS [R59+0x39c], R48 ;  /* 0x00039c303b007388 */ /* 0x0081e40000000800 */
[----:B0----5:R-:W-:Y:S05]  /*24520*/  WARPSYNC.COLLECTIVE R43, `(.L_x_906) ;  /* 0x000000002b087348 */ /* 0x021fea0003c00000 */
[----:B------:R-:W-:Y:S01]  /*24530*/  NOP ;  /* 0x0000000000007918 */ /* 0x000fe20000000000 */
[----:B0----5:R-:W-:Y:S05]  /*24540*/  ENDCOLLECTIVE ;  /* 0x000000000000791b */ /* 0x021fea0003800000 */
.L_x_906:
        /* <DEDUP_REMOVED lines=11> */
.L_x_907:
[----:B------:R0:W-:Y:S04]  /*24600*/  STS [R59], R50 ;  /* 0x000000323b007388 */ /* 0x0001e80000000800 */
[----:B------:R0:W-:Y:S04]  /*24610*/  STS [R59+0x84], R56 ;  /* 0x000084383b007388 */ /* 0x0001e80000000800 */
[----:B------:R0:W-:Y:S04]  /*24620*/  STS [R59+0x108], R52 ;  /* 0x000108343b007388 */ /* 0x0001e80000000800 */
[----:B------:R0:W-:Y:S04]  /*24630*/  STS [R59+0x18c], R53 ;  /* 0x00018c353b007388 */ /* 0x0001e80000000800 */
[----:B------:R0:W-:Y:S04]  /*24640*/  STS [R59+0x210], R54 ;  /* 0x000210363b007388 */ /* 0x0001e80000000800 */
[----:B------:R0:W-:Y:S04]  /*24650*/  STS [R59+0x294], R51 ;  /* 0x000294333b007388 */ /* 0x0001e80000000800 */
[----:B------:R0:W-:Y:S04]  /*24660*/  STS [R59+0x318], R55 ;  /* 0x000318373b007388 */ /* 0x0001e80000000800 */
[----:B------:R0:W-:Y:S02]  /*24670*/  STS [R59+0x39c], R40 ;  /* 0x00039c283b007388 */ /* 0x0001e40000000800 */
[----:B0-----:R-:W-:Y:S05]  /*24680*/  WARPSYNC.COLLECTIVE R43, `(.L_x_908) ;  /* 0x000000002b087348 */ /* 0x001fea0003c00000 */
[----:B------:R-:W-:Y:S01]  /*24690*/  NOP ;  /* 0x0000000000007918 */ /* 0x000fe20000000000 */
[----:B0-----:R-:W-:Y:S05]  /*246a0*/  ENDCOLLECTIVE ;  /* 0x000000000000791b */ /* 0x001fea0003800000 */
.L_x_908:
[----:B------:R0:W-:Y:S04]  /*246b0*/  STL [R1+0xf0], R41 ;  /* 0x0000f02901007387 */ /* 0x0001e80000100800 */
[----:B------:R0:W-:Y:S04]  /*246c0*/  STL [R1+0xf4], R42 ;  /* 0x0000f42a01007387 */ /* 0x0001e80000100800 */
        /* <DEDUP_REMOVED lines=11> */
.L_x_909:
[----:B------:R-:W-:Y:S04]  /*24780*/  STL [R1+0xf8], R44 ;  /* 0x0000f82c01007387 */ /* 0x000fe80000100800 */
[----:B------:R-:W-:Y:S04]  /*24790*/  STL [R1+0xfc], R45 ;  /* 0x0000fc2d01007387 */ /* 0x000fe80000100800 */
[----:B------:R0:W-:Y:S04]  /*247a0*/  STS [R59+0x39c], R23 ;  /* 0x00039c173b007388 */ /* 0x0001e80000000800 */
[----:B0-----:R0:W5:Y:S04]  /*247b0*/  LDL.LU R23, [R1+0x8] ;  /* 0x0000080001177983 */ /* 0x0011680000300800 */
[----:B------:R0:W5:Y:S04]  /*247c0*/  LDL.LU R6, [R1] ;  /* 0x0000000001067983 */ /* 0x0001680000300800 */
[----:B------:R0:W5:Y:S04]  /*247d0*/  LDL.LU R7, [R1+0x4] ;  /* 0x0000040001077983 */ /* 0x0001680000300800 */
[----:B------:R0:W-:Y:S04]  /*247e0*/  STS [R59], R24 ;  /* 0x000000183b007388 */ /* 0x0001e80000000800 */
[----:B------:R0:W-:Y:S04]  /*247f0*/  STS [R59+0x84], R38 ;  /* 0x000084263b007388 */ /* 0x0001e80000000800 */
[----:B------:R0:W-:Y:S04]  /*24800*/  STS [R59+0x108], R34 ;  /* 0x000108223b007388 */ /* 0x0001e80000000800 */
[----:B------:R0:W-:Y:S04]  /*24810*/  STS [R59+0x18c], R35 ;  /* 0x00018c233b007388 */ /* 0x0001e80000000800 */
[----:B------:R0:W-:Y:S04]  /*24820*/  STS [R59+0x210], R36 ;  /* 0x000210243b007388 */ /* 0x0001e80000000800 */
[----:B------:R0:W-:Y:S04]  /*24830*/  STS [R59+0x294], R39 ;  /* 0x000294273b007388 */ /* 0x0001e80000000800 */
[----:B------:R0:W-:Y:S02]  /*24840*/  STS [R59+0x318], R37 ;  /* 0x000318253b007388 */ /* 0x0001e40000000800 */
[----:B0----5:R-:W-:Y:S05]  /*24850*/  WARPSYNC.COLLECTIVE R43, `(.L_x_910) ;  /* 0x000000002b087348 */ /* 0x021fea0003c00000 */
[----:B------:R-:W-:Y:S01]  /*24860*/  NOP ;  /* 0x0000000000007918 */ /* 0x000fe20000000000 */
[----:B0----5:R-:W-:Y:S05]  /*24870*/  ENDCOLLECTIVE ;  /* 0x000000000000791b */ /* 0x021fea0003800000 */
.L_x_910:
        /* <DEDUP_REMOVED lines=11> */
.L_x_911:
        /* <DEDUP_REMOVED lines=11> */
.L_x_912:
        /* <DEDUP_REMOVED lines=11> */
.L_x_913:
[----:B------:R-:W-:Y:S04]  /*24a90*/  STS [R59], R10 ;  /* 0x0000000a3b007388 */ /* 0x000fe80000000800 */
[----:B------:R-:W-:Y:S04]  /*24aa0*/  STS [R59+0x84], R18 ;  /* 0x000084123b007388 */ /* 0x000fe80000000800 */
[----:B------:R-:W-:Y:S04]  /*24ab0*/  STS [R59+0x108], R12 ;  /* 0x0001080c3b007388 */ /* 0x000fe80000000800 */
[----:B------:R-:W-:Y:S04]  /*24ac0*/  STS [R59+0x18c], R13 ;  /* 0x00018c0d3b007388 */ /* 0x000fe80000000800 */
[----:B------:R-:W-:Y:S04]  /*24ad0*/  STS [R59+0x210], R14 ;  /* 0x0002100e3b007388 */ /* 0x000fe80000000800 */
[----:B------:R0:W-:Y:S04]  /*24ae0*/  STS [R59+0x294], R11 ;  /* 0x0002940b3b007388 */ /* 0x0001e80000000800 */
[----:B------:R1:W-:Y:S04]  /*24af0*/  STS [R59+0x318], R15 ;  /* 0x0003180f3b007388 */ /* 0x0003e80000000800 */
[----:B------:R1:W5:Y:S04]  /*24b00*/  LDL.LU R45, [R1+0x28] ;  /* 0x00002800012d7983 */ /* 0x0003680000300800 */
[----:B------:R1:W5:Y:S04]  /*24b10*/  LDL.LU R44, [R1+0xc] ;  /* 0x00000c00012c7983 */ /* 0x0003680000300800 */
[----:B0-----:R1:W5:Y:S04]  /*24b20*/  LDL.LU R11, [R1+0x20] ;  /* 0x00002000010b7983 */ /* 0x0013680000300800 */
[----:B------:R1:W5:Y:S04]  /*24b30*/  LDL.LU R12, [R1+0x10] ;  /* 0x00001000010c7983 */ /* 0x0003680000300800 */
[----:B------:R1:W5:Y:S04]  /*24b40*/  LDL.LU R10, [R1+0x34] ;  /* 0x00003400010a7983 */ /* 0x0003680000300800 */
[----:B------:R1:W-:Y:S02]  /*24b50*/  STS [R59+0x39c], R23 ;  /* 0x00039c173b007388 */ /* 0x0003e40000000800 */
[----:B-1---5:R-:W-:Y:S05]  /*24b60*/  WARPSYNC.COLLECTIVE R43, `(.L_x_914) ;  /* 0x000000002b087348 */ /* 0x022fea0003c00000 */
[----:B------:R-:W-:Y:S01]  /*24b70*/  NOP ;  /* 0x0000000000007918 */ /* 0x000fe20000000000 */
[----:B-1---5:R-:W-:Y:S05]  /*24b80*/  ENDCOLLECTIVE ;  /* 0x000000000000791b */ /* 0x022fea0003800000 */
.L_x_914:
        /* <DEDUP_REMOVED lines=11> */
.L_x_915:
[----:B------:R0:W-:Y:S04]  /*24c40*/  STS [R59+0x84], R8 ;  /* 0x000084083b007388 */ /* 0x0001e80000000800 */
[----:B------:R1:W-:Y:S04]  /*24c50*/  STS [R59+0x294], R61 ;  /* 0x0002943d3b007388 */ /* 0x0003e80000000800 */
[----:B0-----:R0:W5:Y:S04]  /*24c60*/  LDL.LU R8, [R1+0x14] ;  /* 0x0000140001087983 */ /* 0x0011680000300800 */
[----:B-1----:R0:W5:Y:S04]  /*24c70*/  LDL.LU R61, [R1+0x18] ;  /* 0x00001800013d7983 */ /* 0x0021680000300800 */
[----:B------:R0:W5:Y:S04]  /*24c80*/  LDL.LU R42, [R1+0x24] ;  /* 0x00002400012a7983 */ /* 0x0001680000300800 */
[----:B------:R1:W-:Y:S04]  /*24c90*/  STS [R59+0x108], R58 ;  /* 0x0001083a3b007388 */ /* 0x0003e80000000800 */
[----:B------:R0:W5:Y:S04]  /*24ca0*/  LDL.LU R41, [R1+0x30] ;  /* 0x0000300001297983 */ /* 0x0001680000300800 */
[----:B------:R0:W-:Y:S04]  /*24cb0*/  STS [R59], R6 ;  /* 0x000000063b007388 */ /* 0x0001e80000000800 */
[----:B-1----:R0:W5:Y:S04]  /*24cc0*/  LDL.LU R58, [R1+0x40] ;  /* 0x00004000013a7983 */ /* 0x0021680000300800 */
[----:B------:R0:W-:Y:S04]  /*24cd0*/  STS [R59+0x18c], R19 ;  /* 0x00018c133b007388 */ /* 0x0001e80000000800 */
[----:B------:R0:W-:Y:S04]  /*24ce0*/  STS [R59+0x210], R17 ;  /* 0x000210113b007388 */ /* 0x0001e80000000800 */
[----:B------:R0:W-:Y:S04]  /*24cf0*/  STS [R59+0x318], R16 ;  /* 0x000318103b007388 */ /* 0x0001e80000000800 */
[----:B------:R0:W-:Y:S02]  /*24d00*/  STS [R59+0x39c], R7 ;  /* 0x00039c073b007388 */ /* 0x0001e40000000800 */
[----:B0----5:R-:W-:Y:S05]  /*24d10*/  WARPSYNC.COLLECTIVE R43, `(.L_x_916) ;  /* 0x000000002b087348 */ /* 0x021fea0003c00000 */
[----:B------:R-:W-:Y:S01]  /*24d20*/  NOP ;  /* 0x0000000000007918 */ /* 0x000fe20000000000 */
[----:B0----5:R-:W-:Y:S05]  /*24d30*/  ENDCOLLECTIVE ;  /* 0x000000000000791b */ /* 0x021fea0003800000 */
.L_x_916:
[----:B------:R0:W5:Y:S04]  /*24d40*/  LDL.LU R3, [R1+0x3c] ;  /* 0x00003c0001037983 */ /* 0x0001680000300800 */
[----:B------:R0:W5:Y:S04]  /*24d50*/  LDL.LU R4, [R1+0x48] ;  /* 0x0000480001047983 */ /* 0x0001680000300800 */
[----:B------:R0:W5:Y:S04]  /*24d60*/  LDL.LU R5, [R1+0x38] ;  /* 0x0000380001057983 */ /* 0x0001680000300800 */
        /* <DEDUP_REMOVED lines=8> */
[----:B012345:R-:W-:Y:S05]  /*24df0*/  WARPSYNC.COLLECTIVE R43, `(.L_x_917) ;  /* 0x000000002b087348 */ /* 0x03ffea0003c00000 */
[----:B------:R-:W-:Y:S01]  /*24e00*/  NOP ;  /* 0x0000000000007918 */ /* 0x000fe20000000000 */
[----:B012345:R-:W-:Y:S05]  /*24e10*/  ENDCOLLECTIVE ;  /* 0x000000000000791b */ /* 0x03ffea0003800000 */
.L_x_917:
[----:B------:R0:W5:Y:S04]  /*24e20*/  LDL.LU R7, [R1+0x54] ;  /* 0x0000540001077983 */ /* 0x0001680000300800 */
[----:B------:R-:W2:Y:S04]  /*24e30*/  LDL.LU R43, [R1+0x1c] ;  /* 0x00001c00012b7983 */ /* 0x000ea80000300800 */
[----:B------:R1:W-:Y:S04]  /*24e40*/  STS [R59], R45 ;  /* 0x0000002d3b007388 */ /* 0x0003e80000000800 */
[----:B------:R3:W-:Y:S04]  /*24e50*/  STS [R59+0x84], R44 ;  /* 0x0000842c3b007388 */ /* 0x0007e80000000800 */
[----:B------:R-:W-:Y:S04]  /*24e60*/  STS [R59+0x294], R11 ;  /* 0x0002940b3b007388 */ /* 0x000fe80000000800 */
[----:B------:R-:W-:Y:S04]  /*24e70*/  STS [R59+0x318], R12 ;  /* 0x0003180c3b007388 */ /* 0x000fe80000000800 */
[----:B------:R-:W-:Y:S04]  /*24e80*/  STS [R59+0x39c], R10 ;  /* 0x00039c0a3b007388 */ /* 0x000fe80000000800 */
[----:B-1----:R0:W5:Y:S04]  /*24e90*/  LDL.LU R45, [R1+0xfc] ;  /* 0x0000fc00012d7983 */ /* 0x0021680000300800 */
[----:B---3--:R0:W5:Y:S04]  /*24ea0*/  LDL.LU R44, [R1+0xf8] ;  /* 0x0000f800012c7983 */ /* 0x0081680000300800 */
[----:B------:R-:W-:Y:S04]  /*24eb0*/  STS [R59+0x210], R8 ;  /* 0x000210083b007388 */ /* 0x000fe80000000800 */
[----:B------:R-:W-:Y:S04]  /*24ec0*/  STS [R59+0x18c], R61 ;  /* 0x00018c3d3b007388 */ /* 0x000fe80000000800 */
[----:B--2---:R1:W-:Y:S02]  /*24ed0*/  STS [R59+0x108], R43 ;  /* 0x0001082b3b007388 */ /* 0x0043e40000000800 */
[----:B01----:R-:W-:-:S07]  /*24ee0*/  MOV R43, 0xffffffff ;  /* 0xffffffff002b7802 */ /* 0x003fce0000000f00 */
[----:B-----5:R-:W-:Y:S05]  /*24ef0*/  WARPSYNC.COLLECTIVE R43, `(.L_x_918) ;  /* 0x000000002b087348 */ /* 0x020fea0003c00000 */
[----:B------:R-:W-:Y:S01]  /*24f00*/  NOP ;  /* 0x0000000000007918 */ /* 0x000fe20000000000 */
[----:B-----5:R-:W-:Y:S05]  /*24f10*/  ENDCOLLECTIVE ;  /* 0x000000000000791b */ /* 0x020fea0003800000 */
.L_x_918:
[----:B------:R-:W0:Y:S04]  /*24f20*/  LDS R8, [R60] ;  /* 0x000000003c087984 */ /* 0x000e280000000800 */
[----:B------:R-:W1:Y:S04]  /*24f30*/  LDS R10, [R60+0x4] ;  /* 0x000004003c0a7984 */ /* 0x000e680000000800 */
[----:B------:R-:W2:Y:S04]  /*24f40*/  LDS R12, [R60+0x10] ;  /* 0x000010003c0c7984 */ /* 0x000ea80000000800 */
[----:B------:R3:W4:Y:S04]  /*24f50*/  LDS R61, [R60+0x8] ;  /* 0x000008003c3d7984 */ /* 0x0007280000000800 */
[----:B------:R3:W3:Y:S04]  /*24f60*/  LDS R11, [R60+0x18] ;  /* 0x000018003c0b7984 */ /* 0x0006e80000000800 */
[----:B0-----:R0:W-:Y:S04]  /*24f70*/  STL [R1+0x4], R8 ;  /* 0x0000040801007387 */ /* 0x0011e80000100800 */
[----:B-1----:R0:W-:Y:S04]  /*24f80*/  STL [R1], R10 ;  /* 0x0000000a01007387 */ /* 0x0021e80000100800 */
[----:B--2---:R0:W-:Y:S04]  /*24f90*/  STL [R1+0x5c], R12 ;  /* 0x00005c0c01007387 */ /* 0x0041e80000100800 */
[----:B------:R0:W1:Y:S04]  /*24fa0*/  LDS R8, [R60+0xc] ;  /* 0x00000c003c087984 */ /* 0x0000680000000800 */
[----:B------:R0:W2:Y:S04]  /*24fb0*/  LDS R10, [R60+0x14] ;  /* 0x000014003c0a7984 */ /* 0x0000a80000000800 */
[----:B---34-:R0:W0:Y:S02]  /*24fc0*/  LDS R12, [R60+0x1c] ;  /* 0x00001c003c0c7984 */ /* 0x0180240000000800 */
[----:B012---:R-:W-:Y:S05]  /*24fd0*/  WARPSYNC.COLLECTIVE R43, `(.L_x_919) ;  /* 0x000000002b087348 */ /* 0x007fea0003c00000 */
[----:B------:R-:W-:Y:S01]  /*24fe0*/  NOP ;  /* 0x0000000000007918 */ /* 0x000fe20000000000 */
[----:B012---:R-:W-:Y:S05]  /*24ff0*/  ENDCOLLECTIVE ;  /* 0x000000000000791b */ /* 0x007fea0003800000 */
.L_x_919:
[----:B------:R0:W-:Y:S04]  /*25000*/  STS [R59], R42 ;  /* 0x0000002a3b007388 */ /* 0x0001e80000000800 */
[----:B------:R-:W2:Y:S04]  /*25010*/  LDL.LU R43, [R1+0x44] ;  /* 0x00004400012b7983 */ /* 0x000ea80000300800 */
[----:B------:R1:W-:Y:S04]  /*25020*/  STS [R59+0x84], R41 ;  /* 0x000084293b007388 */ /* 0x0003e80000000800 */
[----:B0-----:R0:W5:Y:S04]  /*25030*/  LDL.LU R42, [R1+0xf4] ;  /* 0x0000f400012a7983 */ /* 0x0011680000300800 */
[----:B-1----:R-:W3:Y:S04]  /*25040*/  LDL.LU R41, [R1+0xf0] ;  /* 0x0000f00001297983 */ /* 0x002ee80000300800 */
[----:B------:R-:W-:Y:S04]  /*25050*/  STS [R59+0x18c], R58 ;  /* 0x00018c3a3b007388 */ /* 0x000fe80000000800 */
[----:B------:R-:W-:Y:S04]  /*25060*/  STS [R59+0x210], R3 ;  /* 0x000210033b007388 */ /* 0x000fe80000000800 */
[----:B------:R-:W-:Y:S04]  /*25070*/  STS [R59+0x294], R4 ;  /* 0x000294043b007388 */ /* 0x000fe80000000800 */
[----:B------:R-:W-:Y:S04]  /*25080*/  STS [R59+0x318], R5 ;  /* 0x000318053b007388 */ /* 0x000fe80000000800 */
[----:B------:R-:W-:Y:S01]  /*25090*/  STS [R59+0x39c], R7 ;  /* 0x00039c073b007388 */ /* 0x000fe20000000800 */
[----:B------:R-:W-:-:S03]  /*250a0*/  FMUL R54, R54, 1.4142135381698608398 ;  /* 0x3fb504f336367820 */ /* 0x000fc60000400000 */
[----:B--2---:R1:W-:Y:S02]  /*250b0*/  STS [R59+0x108], R43 ;  /* 0x0001082b3b007388 */ /* 0x0043e40000000800 */
[----:B-1----:R-:W-:-:S04]  /*250c0*/  FMUL R43, R46, 1.4142135381698608398 ;  /* 0x3fb504f32e2b7820 */ /* 0x002fc80000400000 */
[C-C-:B---3--:R-:W-:Y:S01]  /*250d0*/  FFMA R46, R41.reuse, 1.4142135381698608398, R43.reuse ;  /* 0x3fb504f3292e7823 */ /* 0x148fe2000000002b */
[----:B------:R-:W-:Y:S01]  /*250e0*/  FFMA R43, R41, 1.4142135381698608398, -R43 ;  /* 0x3fb504f3292b7823 */ /* 0x000fe2000000082b */
[----:B------:R-:W-:Y:S01]  /*250f0*/  FFMA R41, R48, 0.41421356797218322754, R44 ;  /* 0x3ed413cd30297823 */ /* 0x000fe2000000002c */
[----:B------:R-:W-:Y:S01]  /*25100*/  FFMA R44, R44, 0.41421356797218322754, -R48 ;  /* 0x3ed413cd2c2c7823 */ /* 0x000fe20000000830 */
[C-C-:B------:R-:W-:Y:S01]  /*25110*/  FADD R48, R45.reuse, R47.reuse ;  /* 0x0000002f2d307221 */ /* 0x140fe20000000000 */
[----:B------:R-:W-:-:S04]  /*25120*/  FADD R47, R45, -R47 ;  /* 0x8000002f2d2f7221 */ /* 0x000fc80000000000 */
[C-C-:B------:R-:W-:Y:S01]  /*25130*/  FFMA R58, R47.reuse, -0.70710676908493041992, R49.reuse ;  /* 0xbf3504f32f3a7823 */ /* 0x140fe20000000031 */
[----:B------:R-:W-:Y:S01]  /*25140*/  FFMA R49, R47, 0.70710676908493041992, R49 ;  /* 0x3f3504f32f317823 */ /* 0x000fe20000000031 */
[C-C-:B------:R-:W-:Y:S01]  /*25150*/  FFMA R47, R44.reuse, -1.8477590084075927734, R43.reuse ;  /* 0xbfec835e2c2f7823 */ /* 0x140fe2000000002b */
[----:B------:R-:W-:Y:S01]  /*25160*/  FFMA R44, R44, 1.8477590084075927734, R43 ;  /* 0x3fec835e2c2c7823 */ /* 0x000fe2000000002b */
[----:B0-----:R-:W-:-:S07]  /*25170*/  MOV R43, 0xffffffff ;  /* 0xffffffff002b7802 */ /* 0x001fce0000000f00 */
[----:B-----5:R-:W-:Y:S05]  /*25180*/  WARPSYNC.COLLECTIVE R43, `(.L_x_920) ;  /* 0x000000002b087348 */ /* 0x020fea0003c00000 */
[----:B------:R-:W-:Y:S01]  /*25190*/  NOP ;  /* 0x0000000000007918 */ /* 0x000fe20000000000 */
[----:B-----5:R-:W-:Y:S05]  /*251a0*/  ENDCOLLECTIVE ;  /* 0x000000000000791b */ /* 0x020fea0003800000 */
.L_x_920:
[----:B------:R-:W0:Y:S04]  /*251b0*/  LDS R3, [R60] ;  /* 0x000000003c037984 */ /* 0x000e280000000800 */
[----:B------:R-:W1:Y:S04]  /*251c0*/  LDS R7, [R60+0x4] ;  /* 0x000004003c077984 */ /* 0x000e680000000800 */
[----:B------:R-:W2:Y:S01]  /*251d0*/  LDS R5, [R60+0x8] ;  /* 0x000008003c057984 */ /* 0x000ea20000000800 */
[----:B------:R-:W-:-:S03]  /*251e0*/  FFMA R45, R48, 0.70710676908493041992, R42 ;  /* 0x3f3504f3302d7823 */ /* 0x000fc6000000002a */
[----:B------:R-:W-:Y:S04]  /*251f0*/  LDS R4, [R60+0x10] ;  /* 0x000010003c047984 */ /* 0x000fe80000000800 */
[----:B0-----:R-:W-:Y:S04]  /*25200*/  STL [R1+0xc], R3 ;  /* 0x00000c0301007387 */ /* 0x001fe80000100800 */
[----:B------:R-:W0:Y:S01]  /*25210*/  LDS R3, [R60+0xc] ;  /* 0x00000c003c037984 */ /* 0x000e220000000800 */
[----:B------:R-:W-:-:S03]  /*25220*/  FFMA R42, R48, -0.70710676908493041992, R42 ;  /* 0xbf3504f3302a7823 */ /* 0x000fc6000000002a */
[----:B-1----:R1:W-:Y:S01]  /*25230*/  STL [R1+0x34], R7 ;  /* 0x0000340701007387 */ /* 0x0023e20000100800 */
[----:B------:R-:W-:-:S03]  /*25240*/  FFMA R48, R42, 0.66817861795425415039, R58 ;  /* 0x3f2b0dc12a307823 */ /* 0x000fc6000000003a */
[----:B--2---:R1:W-:Y:S01]  /*25250*/  STL [R1+0x24], R5 ;  /* 0x0000240501007387 */ /* 0x0043e20000100800 */
[----:B------:R-:W-:-:S03]  /*25260*/  FFMA R58, R58, -0.66817861795425415039, R42 ;  /* 0xbf2b0dc13a3a7823 */ /* 0x000fc6000000002a */
[----:B------:R1:W2:Y:S04]  /*25270*/  LDS R7, [R60+0x14] ;  /* 0x000014003c077984 */ /* 0x0002a80000000800 */
[----:B------:R1:W3:Y:S01]  /*25280*/  LDS R5, [R60+0x18] ;  /* 0x000018003c057984 */ /* 0x0002e20000000800 */
[C-C-:B------:R-:W-:Y:S01]  /*25290*/  FFMA R42, R58.reuse, -1.6629391908645629883, R44.reuse ;  /* 0xbfd4db313a2a7823 */ /* 0x140fe2000000002c */
[----:B------:R-:W-:Y:S02]  /*252a0*/  FFMA R44, R58, 1.6629391908645629883, R44 ;  /* 0x3fd4db313a2c7823 */ /* 0x000fe4000000002c */
[----:B0-----:R1:W-:Y:S04]  /*252b0*/  STL [R1+0x30], R3 ;  /* 0x0000300301007387 */ /* 0x0013e80000100800 */
[----:B------:R1:W0:Y:S02]  /*252c0*/  LDS R3, [R60+0x1c] ;  /* 0x00001c003c037984 */ /* 0x0002240000000800 */
[----:B0123--:R-:W-:Y:S05]  /*252d0*/  WARPSYNC.COLLECTIVE R43, `(.L_x_921) ;  /* 0x000000002b087348 */ /* 0x00ffea0003c00000 */
[----:B------:R-:W-:Y:S01]  /*252e0*/  NOP ;  /* 0x0000000000007918 */ /* 0x000fe20000000000 */
[----:B0123--:R-:W-:Y:S05]  /*252f0*/  ENDCOLLECTIVE ;  /* 0x000000000000791b */ /* 0x00ffea0003800000 */
.L_x_921:
[----:B------:R-:W-:-:S05]  /*25300*/  FFMA R43, R48, 1.6629391908645629883, R47 ;  /* 0x3fd4db31302b7823 */ /* 0x000fca000000002f */
[----:B------:R0:W-:Y:S04]  /*25310*/  STS [R59+0x108], R43 ;  /* 0x0001082b3b007388 */ /* 0x0001e80000000800 */
[----:B------:R1:W-:Y:S01]  /*25320*/  STS [R59+0x84], R44 ;  /* 0x0000842c3b007388 */ /* 0x0003e20000000800 */
[C-C-:B0-----:R-:W-:Y:S01]  /*25330*/  FFMA R43, R41.reuse, 1.8477590084075927734, R46.reuse ;  /* 0x3fec835e292b7823 */ /* 0x141fe2000000002e */
[----:B------:R-:W-:Y:S01]  /*25340*/  FFMA R46, R41, -1.8477590084075927734, R46 ;  /* 0xbfec835e292e7823 */ /* 0x000fe2000000002e */
[----:B------:R-:W-:Y:S01]  /*25350*/  FFMA R41, R49, 0.19891236722469329834, R45 ;  /* 0x3e4bafaf31297823 */ /* 0x000fe2000000002d */
[----:B------:R-:W-:Y:S01]  /*25360*/  FFMA R45, R45, -0.19891236722469329834, R49 ;  /* 0xbe4bafaf2d2d7823 */ /* 0x000fe20000000031 */
[----:B-1----:R-:W-:-:S03]  /*25370*/  FFMA R44, R48, -1.6629391908645629883, R47 ;  /* 0xbfd4db31302c7823 */ /* 0x002fc6000000002f */
[C-C-:B------:R-:W-:Y:S01]  /*25380*/  FFMA R47, R45.reuse, -1.9615705013275146484, R46.reuse ;  /* 0xbffb14be2d2f7823 */ /* 0x140fe2000000002e */
[----:B------:R-:W-:Y:S01]  /*25390*/  FFMA R46, R45, 1.9615705013275146484, R46 ;  /* 0x3ffb14be2d2e7823 */ /* 0x000fe2000000002e */
[C-C-:B------:R-:W-:Y:S01]  /*253a0*/  FFMA R45, R41.reuse, -1.9615705013275146484, R43.reuse ;  /* 0xbffb14be292d7823 */ /* 0x140fe2000000002b */
[----:B------:R-:W-:Y:S01]  /*253b0*/  FFMA R41, R41, 1.9615705013275146484, R43 ;  /* 0x3ffb14be29297823 */ /* 0x000fe2000000002b */
[C-C-:B------:R-:W-:Y:S01]  /*253c0*/  FADD R43, R53.reuse, R55.reuse ;  /* 0x00000037352b7221 */ /* 0x140fe20000000000 */
[----:B------:R-:W-:Y:S01]  /*253d0*/  FADD R53, R53, -R55 ;  /* 0x8000003735357221 */ /* 0x000fe20000000000 */
[----:B------:R0:W-:Y:S02]  /*253e0*/  STS [R59+0x318], R42 ;  /* 0x0003182a3b007388 */ /* 0x0001e40000000800 */
[C-C-:B------:R-:W-:Y:S01]  /*253f0*/  FFMA R49, R43.reuse, 0.70710676908493041992, R51.reuse ;  /* 0x3f3504f32b317823 */ /* 0x140fe20000000033 */
[----:B------:R-:W-:Y:S01]  /*25400*/  FFMA R51, R43, -0.70710676908493041992, R51 ;  /* 0xbf3504f32b337823 */ /* 0x000fe20000000033 */
[----:B------:R1:W-:Y:S01]  /*25410*/  STS [R59], R41 ;  /* 0x000000293b007388 */ /* 0x0003e20000000800 */
[C-C-:B------:R-:W-:Y:S01]  /*25420*/  FFMA R43, R53.reuse, -0.70710676908493041992, R57.reuse ;  /* 0xbf3504f3352b7823 */ /* 0x140fe20000000039 */
[----:B------:R-:W-:Y:S01]  /*25430*/  FFMA R53, R53, 0.70710676908493041992, R57 ;  /* 0x3f3504f335357823 */ /* 0x000fe20000000039 */
[----:B0-----:R-:W-:Y:S01]  /*25440*/  FFMA R42, R56, 0.41421356797218322754, R52 ;  /* 0x3ed413cd382a7823 */ /* 0x001fe20000000034 */
[C-C-:B-1----:R-:W-:Y:S01]  /*25450*/  FFMA R41, R50.reuse, 1.4142135381698608398, R54.reuse ;  /* 0x3fb504f332297823 */ /* 0x142fe20000000036 */
[----:B------:R-:W-:Y:S01]  /*25460*/  FFMA R50, R50, 1.4142135381698608398, -R54 ;  /* 0x3fb504f332327823 */ /* 0x000fe20000000836 */
[----:B------:R-:W-:-:S02]  /*25470*/  FFMA R52, R52, 0.41421356797218322754, -R56 ;  /* 0x3ed413cd34347823 */ /* 0x000fc40000000838 */
[C-C-:B------:R-:W-:Y:S01]  /*25480*/  FFMA R54, R42.reuse, 1.8477590084075927734, R41.reuse ;  /* 0x3fec835e2a367823 */ /* 0x140fe20000000029 */
[----:B------:R-:W-:Y:S01]  /*25490*/  FFMA R41, R42, -1.8477590084075927734, R41 ;  /* 0xbfec835e2a297823 */ /* 0x000fe20000000029 */
[----:B------:R0:W-:Y:S01]  /*254a0*/  STS [R59+0x39c], R45 ;  /* 0x00039c2d3b007388 */ /* 0x0001e20000000800 */
[----:B------:R-:W-:Y:S01]  /*254b0*/  FFMA R42, R53, 0.19891236722469329834, R49 ;  /* 0x3e4bafaf352a7823 */ /* 0x000fe20000000031 */
[----:B------:R-:W-:Y:S01]  /*254c0*/  FFMA R49, R49, -0.19891236722469329834, R53 ;  /* 0xbe4bafaf31317823 */ /* 0x000fe20000000035 */
[----:B------:R-:W-:Y:S01]  /*254d0*/  FFMA R53, R52, 1.8477590084075927734, R50 ;  /* 0x3fec835e34357823 */ /* 0x000fe20000000032 */
[----:B0-----:R-:W-:Y:S01]  /*254e0*/  FFMA R45, R51, 0.66817861795425415039, R43 ;  /* 0x3f2b0dc1332d7823 */ /* 0x001fe2000000002b */
[----:B------:R-:W-:-:S04]  /*254f0*/  FFMA R43, R43, -0.66817861795425415039, R51 ;  /* 0xbf2b0dc12b2b7823 */ /* 0x000fc80000000033 */
[C-C-:B------:R-:W-:Y:S01]  /*25500*/  FFMA R48, R43.reuse, -1.6629391908645629883, R53.reuse ;  /* 0xbfd4db312b307823 */ /* 0x140fe20000000035 */
[----:B------:R-:W-:Y:S01]  /*25510*/  FFMA R53, R43, 1.6629391908645629883, R53 ;  /* 0x3fd4db312b357823 */ /* 0x000fe20000000035 */
[----:B------:R-:W-:Y:S01]  /*25520*/  MOV R43, 0xffffffff ;  /* 0xffffffff002b7802 */ /* 0x000fe20000000f00 */
[----:B------:R0:W-:Y:S04]  /*25530*/  STS [R59+0x18c], R47 ;  /* 0x00018c2f3b007388 */ /* 0x0001e80000000800 */
[----:B------:R0:W-:Y:S04]  /*25540*/  STS [R59+0x210], R46 ;  /* 0x0002102e3b007388 */ /* 0x0001e80000000800 */
[----:B------:R0:W-:Y:S02]  /*25550*/  STS [R59+0x294], R44 ;  /* 0x0002942c3b007388 */ /* 0x0001e40000000800 */
[----:B0-----:R-:W-:Y:S05]  /*25560*/  WARPSYNC.COLLECTIVE R43, `(.L_x_922) ;  /* 0x000000002b087348 */ /* 0x001fea0003c00000 */
[----:B------:R-:W-:Y:S01]  /*25570*/  NOP ;  /* 0x0000000000007918 */ /* 0x000fe20000000000 */
[----:B0-----:R-:W-:Y:S05]  /*25580*/  ENDCOLLECTIVE ;  /* 0x000000000000791b */ /* 0x001fea0003800000 */
.L_x_922:
[----:B------:R-:W-:Y:S04]  /*25590*/  STL [R1+0x28], R7 ;  /* 0x0000280701007387 */ /* 0x000fe80000100800 */
[----:B------:R-:W-:Y:S04]  /*255a0*/  STL [R1+0x20], R5 ;  /* 0x0000200501007387 */ /* 0x000fe80000100800 */
[----:B------:R-:W0:Y:S04]  /*255b0*/  LDS R58, [R60] ;  /* 0x000000003c3a7984 */ /* 0x000e280000000800 */
[----:B------:R-:W-:Y:S04]  /*255c0*/  STL [R1+0x38], R3 ;  /* 0x0000380301007387 */ /* 0x000fe80000100800 */
[----:B------:R-:W1:Y:S04]  /*255d0*/  LDS R57, [R60+0x8] ;  /* 0x000008003c397984 */ /* 0x000e680000000800 */
[----:B------:R-:W2:Y:S04]  /*255e0*/  LDS R3, [R60+0x4] ;  /* 0x000004003c037984 */ /* 0x000ea80000000800 */
[----:B------:R-:W3:Y:S01]  /*255f0*/  LDS R56, [R60+0xc] ;  /* 0x00000c003c387984 */ /* 0x000ee20000000800 */
[----:B------:R-:W-:-:S03]  /*25600*/  FFMA R44, R52, -1.8477590084075927734, R50 ;  /* 0xbfec835e342c7823 */ /* 0x000fc60000000032 */
[----:B------:R-:W-:Y:S04]  /*25610*/  LDS R7, [R60+0x14] ;  /* 0x000014003c077984 */ /* 0x000fe80000000800 */
[----:B------:R-:W-:Y:S04]  /*25620*/  LDS R5, [R60+0x18] ;  /* 0x000018003c057984 */ /* 0x000fe80000000800 */
[----:B0-----:R-:W-:Y:S04]  /*25630*/  STL [R1+0xec], R58 ;  /* 0x0000ec3a01007387 */ /* 0x001fe80000100800 */
[----:B-1----:R-:W-:Y:S04]  /*25640*/  STL [R1+0xe4], R57 ;  /* 0x0000e43901007387 */ /* 0x002fe80000100800 */
[----:B--2---:R-:W-:Y:S04]  /*25650*/  STL [R1+0x10], R3 ;  /* 0x0000100301007387 */ /* 0x004fe80000100800 */
[----:B------:R-:W0:Y:S01]  /*25660*/  LDS R3, [R60+0x10] ;  /* 0x000010003c037984 */ /* 0x000e220000000800 */
[C-C-:B------:R-:W-:Y:S01]  /*25670*/  FFMA R50, R49.reuse, -1.9615705013275146484, R41.reuse ;  /* 0xbffb14be31327823 */ /* 0x140fe20000000029 */
[----:B------:R-:W-:Y:S01]  /*25680*/  FFMA R49, R49, 1.9615705013275146484, R41 ;  /* 0x3ffb14be31317823 */ /* 0x000fe20000000029 */
[C-C-:B------:R-:W-:Y:S01]  /*25690*/  FFMA R41, R42.reuse, -1.9615705013275146484, R54.reuse ;  /* 0xbffb14be2a297823 */ /* 0x140fe20000000036 */
[----:B---3--:R1:W-:Y:S01]  /*256a0*/  STL [R1+0xe8], R56 ;  /* 0x0000e83801007387 */ /* 0x0083e20000100800 */
[----:B------:R-:W-:Y:S01]  /*256b0*/  FFMA R54, R42, 1.9615705013275146484, R54 ;  /* 0x3ffb14be2a367823 */ /* 0x000fe20000000036 */
[----:B------:R-:W-:Y:S01]  /*256c0*/  FMUL R42, R0, 1.4142135381698608398 ;  /* 0x3fb504f3002a7820 */ /* 0x000fe20000400000 */
[C-C-:B------:R-:W-:Y:S01]  /*256d0*/  FFMA R52, R45.reuse, -1.6629391908645629883, R44.reuse ;  /* 0xbfd4db312d347823 */ /* 0x140fe2000000002c */
[----:B------:R-:W-:Y:S01]  /*256e0*/  FFMA R51, R45, 1.6629391908645629883, R44 ;  /* 0x3fd4db312d337823 */ /* 0x000fe2000000002c */
[----:B0-----:R1:W-:Y:S04]  /*256f0*/  STL [R1+0x44], R3 ;  /* 0x0000440301007387 */ /* 0x0013e80000100800 */
[----:B------:R1:W0:Y:S02]  /*25700*/  LDS R3, [R60+0x1c] ;  /* 0x00001c003c037984 */ /* 0x0002240000000800 */
[----:B01----:R-:W-:Y:S05]  /*25710*/  WARPSYNC.COLLECTIVE R43, `(.L_x_923) ;  /* 0x000000002b087348 */ /* 0x003fea0003c00000 */
[----:B------:R-:W-:Y:S01]  /*25720*/  NOP ;  /* 0x0000000000007918 */ /* 0x000fe20000000000 */
[----:B01----:R-:W-:Y:S05]  /*25730*/  ENDCOLLECTIVE ;  /* 0x000000000000791b */ /* 0x003fea0003800000 */
.L_x_923:
[----:B------:R0:W-:Y:S01]  /*25740*/  STS [R59+0x39c], R41 ;  /* 0x00039c293b007388 */ /* 0x0001e20000000800 */
[----:B------:R-:W-:Y:S01]  /*25750*/  FFMA R43, R39, 0.41421356797218322754, R36 ;  /* 0x3ed413cd272b7823 */ /* 0x000fe20000000024 */
[----:B------:R-:W-:Y:S01]  /*25760*/  FFMA R36, R36, 0.41421356797218322754, -R39 ;  /* 0x3ed413cd24247823 */ /* 0x000fe20000000827 */
[C---:B------:R-:W-:Y:S01]  /*25770*/  FADD R39, R37.reuse, R38 ;  /* 0x0000002625277221 */ /* 0x040fe20000000000 */
[C-C-:B0-----:R-:W-:Y:S01]  /*25780*/  FFMA R41, R34.reuse, 1.4142135381698608398, R42.reuse ;  /* 0x3fb504f322297823 */ /* 0x141fe2000000002a */
[----:B------:R-:W-:Y:S01]  /*25790*/  FFMA R34, R34, 1.4142135381698608398, -R42 ;  /* 0x3fb504f322227823 */ /* 0x000fe2000000082a */
[----:B------:R-:W-:Y:S01]  /*257a0*/  FADD R42, R37, -R38 ;  /* 0x80000026252a7221 */ /* 0x000fe20000000000 */
[C-C-:B------:R-:W-:Y:S01]  /*257b0*/  FFMA R38, R39.reuse, 0.70710676908493041992, R35.reuse ;  /* 0x3f3504f327267823 */ /* 0x140fe20000000023 */
[----:B------:R-:W-:Y:S02]  /*257c0*/  FFMA R35, R39, -0.70710676908493041992, R35 ;  /* 0xbf3504f327237823 */ /* 0x000fe40000000023 */
[C-C-:B------:R-:W-:Y:S01]  /*257d0*/  FFMA R39, R42.reuse, 0.70710676908493041992, R40.reuse ;  /* 0x3f3504f32a277823 */ /* 0x140fe20000000028 */
[----:B------:R-:W-:Y:S01]  /*257e0*/  FFMA R37, R42, -0.70710676908493041992, R40 ;  /* 0xbf3504f32a257823 */ /* 0x000fe20000000028 */
[C-C-:B------:R-:W-:Y:S01]  /*257f0*/  FFMA R42, R43.reuse, 1.8477590084075927734, R41.reuse ;  /* 0x3fec835e2b2a7823 */ /* 0x140fe20000000029 */
[----:B------:R-:W-:Y:S01]  /*25800*/  FFMA R41, R43, -1.8477590084075927734, R41 ;  /* 0xbfec835e2b297823 */ /* 0x000fe20000000029 */
[----:B------:R-:W-:Y:S01]  /*25810*/  FFMA R40, R39, 0.19891236722469329834, R38 ;  /* 0x3e4bafaf27287823 */ /* 0x000fe20000000026 */
[----:B------:R-:W-:Y:S01]  /*25820*/  FFMA R38, R38, -0.19891236722469329834, R39 ;  /* 0xbe4bafaf26267823 */ /* 0x000fe20000000027 */
[C-C-:B------:R-:W-:Y:S01]  /*25830*/  FFMA R43, R36.reuse, -1.8477590084075927734, R34.reuse ;  /* 0xbfec835e242b7823 */ /* 0x140fe20000000022 */
[----:B------:R-:W-:Y:S01]  /*25840*/  FFMA R39, R36, 1.8477590084075927734, R34 ;  /* 0x3fec835e24277823 */ /* 0x000fe20000000022 */
[----:B------:R-:W-:Y:S01]  /*25850*/  FFMA R36, R35, 0.66817861795425415039, R37 ;  /* 0x3f2b0dc123247823 */ /* 0x000fe20000000025 */
[----:B------:R-:W-:-:S03]  /*25860*/  FFMA R44, R37, -0.66817861795425415039, R35 ;  /* 0xbf2b0dc1252c7823 */ /* 0x000fc60000000023 */
[C-C-:B------:R-:W-:Y:S01]  /*25870*/  FFMA R34, R36.reuse, -1.6629391908645629883, R43.reuse ;  /* 0xbfd4db3124227823 */ /* 0x140fe2000000002b */
[----:B------:R-:W-:Y:S01]  /*25880*/  FFMA R35, R36, 1.6629391908645629883, R43 ;  /* 0x3fd4db3124237823 */ /* 0x000fe2000000002b */
[----:B------:R-:W-:Y:S01]  /*25890*/  MOV R43, 0xffffffff ;  /* 0xffffffff002b7802 */ /* 0x000fe20000000f00 */
[----:B------:R0:W-:Y:S04]  /*258a0*/  STS [R59+0x84], R53 ;  /* 0x000084353b007388 */ /* 0x0001e80000000800 */
[----:B------:R0:W-:Y:S04]  /*258b0*/  STS [R59+0x108], R51 ;  /* 0x000108333b007388 */ /* 0x0001e80000000800 */
[----:B------:R0:W-:Y:S04]  /*258c0*/  STS [R59+0x18c], R50 ;  /* 0x00018c323b007388 */ /* 0x0001e80000000800 */
[----:B------:R0:W-:Y:S04]  /*258d0*/  STS [R59+0x210], R49 ;  /* 0x000210313b007388 */ /* 0x0001e80000000800 */
[----:B------:R0:W-:Y:S04]  /*258e0*/  STS [R59+0x294], R52 ;  /* 0x000294343b007388 */ /* 0x0001e80000000800 */
[----:B------:R0:W-:Y:S04]  /*258f0*/  STS [R59+0x318], R48 ;  /* 0x000318303b007388 */ /* 0x0001e80000000800 */
[----:B------:R0:W-:Y:S02]  /*25900*/  STS [R59], R54 ;  /* 0x000000363b007388 */ /* 0x0001e40000000800 */
[----:B0-----:R-:W-:Y:S05]  /*25910*/  WARPSYNC.COLLECTIVE R43, `(.L_x_924) ;  /* 0x000000002b087348 */ /* 0x001fea0003c00000 */
[----:B------:R-:W-:Y:S01]  /*25920*/  NOP ;  /* 0x0000000000007918 */ /* 0x000fe20000000000 */
[----:B0-----:R-:W-:Y:S05]  /*25930*/  ENDCOLLECTIVE ;  /* 0x000000000000791b */ /* 0x001fea0003800000 */
.L_x_924:
        /* <DEDUP_REMOVED lines=11> */
.L_x_925:
[----:B------:R0:W-:Y:S01]  /*259f0*/  STS [R59+0x108], R35 ;  /* 0x000108233b007388 */ /* 0x0001e20000000800 */
[----:B------:R-:W-:-:S03]  /*25a00*/  FFMA R36, R38, -1.9615705013275146484, R41 ;  /* 0xbffb14be26247823 */ /* 0x000fc60000000029 */
[----:B------:R1:W-:Y:S01]  /*25a10*/  STS [R59+0x294], R34 ;  /* 0x000294223b007388 */ /* 0x0003e20000000800 */
[----:B0-----:R-:W-:-:S03]  /*25a20*/  FMUL R35, R2, 1.4142135381698608398 ;  /* 0x3fb504f302237820 */ /* 0x001fc60000400000 */
[----:B------:R0:W-:Y:S01]  /*25a30*/  STS [R59+0x18c], R36 ;  /* 0x00018c243b007388 */ /* 0x0001e20000000800 */
[C-C-:B-1----:R-:W-:Y:S01]  /*25a40*/  FFMA R34, R27.reuse, 1.4142135381698608398, R35.reuse ;  /* 0x3fb504f31b227823 */ /* 0x142fe20000000023 */
[----:B------:R-:W-:Y:S01]  /*25a50*/  FFMA R27, R27, 1.4142135381698608398, -R35 ;  /* 0x3fb504f31b1b7823 */ /* 0x000fe20000000823 */
[----:B------:R-:W-:Y:S01]  /*25a60*/  FFMA R35, R32, 0.41421356797218322754, R29 ;  /* 0x3ed413cd20237823 */ /* 0x000fe2000000001d */
[----:B------:R-:W-:Y:S01]  /*25a70*/  FFMA R29, R29, 0.41421356797218322754, -R32 ;  /* 0x3ed413cd1d1d7823 */ /* 0x000fe20000000820 */
[C-C-:B------:R-:W-:Y:S01]  /*25a80*/  FADD R32, R30.reuse, R31.reuse ;  /* 0x0000001f1e207221 */ /* 0x140fe20000000000 */
[----:B0-----:R-:W-:Y:S01]  /*25a90*/  FADD R36, R30, -R31 ;  /* 0x8000001f1e247221 */ /* 0x001fe20000000000 */
[----:B------:R-:W-:Y:S01]  /*25aa0*/  FFMA R37, R38, 1.9615705013275146484, R41 ;  /* 0x3ffb14be26257823 */ /* 0x000fe20000000029 */
[C-C-:B------:R-:W-:Y:S01]  /*25ab0*/  FFMA R38, R44.reuse, -1.6629391908645629883, R39.reuse ;  /* 0xbfd4db312c267823 */ /* 0x140fe20000000027 */
[----:B------:R-:W-:Y:S01]  /*25ac0*/  FFMA R39, R44, 1.6629391908645629883, R39 ;  /* 0x3fd4db312c277823 */ /* 0x000fe20000000027 */
[--C-:B------:R-:W-:Y:S01]  /*25ad0*/  FFMA R30, R36, -0.70710676908493041992, R33.reuse ;  /* 0xbf3504f3241e7823 */ /* 0x100fe20000000021 */
[----:B------:R-:W-:Y:S01]  /*25ae0*/  FFMA R31, R32, 0.70710676908493041992, R28 ;  /* 0x3f3504f3201f7823 */ /* 0x000fe2000000001c */
[----:B------:R-:W-:Y:S01]  /*25af0*/  FFMA R36, R36, 0.70710676908493041992, R33 ;  /* 0x3f3504f324247823 */ /* 0x000fe20000000021 */
[C---:B------:R-:W-:Y:S01]  /*25b00*/  FFMA R33, R35.reuse, 1.8477590084075927734, R34 ;  /* 0x3fec835e23217823 */ /* 0x040fe20000000022 */
[----:B------:R-:W-:Y:S01]  /*25b10*/  FFMA R28, R32, -0.70710676908493041992, R28 ;  /* 0xbf3504f3201c7823 */ /* 0x000fe2000000001c */
[----:B------:R-:W-:Y:S01]  /*25b20*/  FFMA R35, R35, -1.8477590084075927734, R34 ;  /* 0xbfec835e23237823 */ /* 0x000fe20000000022 */
[----:B------:R-:W-:Y:S01]  /*25b30*/  FFMA R34, R36, 0.19891236722469329834, R31 ;  /* 0x3e4bafaf24227823 */ /* 0x000fe2000000001f */
[----:B------:R0:W-:Y:S01]  /*25b40*/  STS [R59+0x84], R39 ;  /* 0x000084273b007388 */ /* 0x0001e20000000800 */
[----:B------:R-:W-:Y:S01]  /*25b50*/  FFMA R31, R31, -0.19891236722469329834, R36 ;  /* 0xbe4bafaf1f1f7823 */ /* 0x000fe20000000024 */
[C-C-:B------:R-:W-:Y:S01]  /*25b60*/  FFMA R36, R29.reuse, -1.8477590084075927734, R27.reuse ;  /* 0xbfec835e1d247823 */ /* 0x140fe2000000001b */
[----:B------:R-:W-:Y:S01]  /*25b70*/  FFMA R32, R29, 1.8477590084075927734, R27 ;  /* 0x3fec835e1d207823 */ /* 0x000fe2000000001b */
[----:B------:R-:W-:Y:S01]  /*25b80*/  FFMA R29, R28, 0.66817861795425415039, R30 ;  /* 0x3f2b0dc11c1d7823 */ /* 0x000fe2000000001e */
[----:B------:R1:W-:Y:S01]  /*25b90*/  STS [R59+0x210], R37 ;  /* 0x000210253b007388 */ /* 0x0003e20000000800 */
[C-C-:B0-----:R-:W-:Y:S01]  /*25ba0*/  FFMA R39, R40.reuse, -1.9615705013275146484, R42.reuse ;  /* 0xbffb14be28277823 */ /* 0x141fe2000000002a */
[----:B------:R-:W-:-:S02]  /*25bb0*/  FFMA R42, R40, 1.9615705013275146484, R42 ;  /* 0x3ffb14be282a7823 */ /* 0x000fc4000000002a */
[----:B------:R0:W-:Y:S01]  /*25bc0*/  STS [R59+0x318], R38 ;  /* 0x000318263b007388 */ /* 0x0001e20000000800 */
[----:B-1----:R-:W-:Y:S01]  /*25bd0*/  FFMA R37, R30, -0.66817861795425415039, R28 ;  /* 0xbf2b0dc11e257823 */ /* 0x002fe2000000001c */
[C-C-:B------:R-:W-:Y:S02]  /*25be0*/  FFMA R28, R29.reuse, 1.6629391908645629883, R36.reuse ;  /* 0x3fd4db311d1c7823 */ /* 0x140fe40000000024 */
[----:B------:R0:W-:Y:S01]  /*25bf0*/  STS [R59], R42 ;  /* 0x0000002a3b007388 */ /* 0x0001e20000000800 */
[----:B------:R-:W-:-:S03]  /*25c00*/  FFMA R27, R29, -1.6629391908645629883, R36 ;  /* 0xbfd4db311d1b7823 */ /* 0x000fc60000000024 */
[----:B------:R0:W-:Y:S04]  /*25c10*/  STS [R59+0x39c], R39 ;  /* 0x00039c273b007388 */ /* 0x0001e80000000800 */
[----:B0-----:R-:W-:Y:S05]  /*25c20*/  WARPSYNC.COLLECTIVE R43, `(.L_x_926) ;  /* 0x000000002b087348 */ /* 0x001fea0003c00000 */
[----:B------:R-:W-:Y:S01]  /*25c30*/  NOP ;  /* 0x0000000000007918 */ /* 0x000fe20000000000 */
[----:B0-----:R-:W-:Y:S05]  /*25c40*/  ENDCOLLECTIVE ;  /* 0x000000000000791b */ /* 0x001fea0003800000 */
.L_x_926:
[----:B------:R0:W1:Y:S01]  /*25c50*/  LDS R48, [R60] ;  /* 0x000000003c307984 */ /* 0x0000620000000800 */
[----:B------:R-:W-:-:S03]  /*25c60*/  FFMA R29, R31, -1.9615705013275146484, R35 ;  /* 0xbffb14be1f1d7823 */ /* 0x000fc60000000023 */
        /* <DEDUP_REMOVED lines=10> */
.L_x_927:
[----:B------:R0:W-:Y:S01]  /*25d10*/  STS [R59+0x108], R28 ;  /* 0x0001081c3b007388 */ /* 0x0001e20000000800 */
[----:B------:R-:W-:Y:S01]  /*25d20*/  FFMA R30, R31, 1.9615705013275146484, R35 ;  /* 0x3ffb14be1f1e7823 */ /* 0x000fe20000000023 */
[----:B------:R-:W-:Y:S02]  /*25d30*/  FFMA R31, R37, -1.6629391908645629883, R32 ;  /* 0xbfd4db31251f7823 */ /* 0x000fe40000000020 */
[----:B------:R1:W-:Y:S01]  /*25d40*/  STS [R59+0x18c], R29 ;  /* 0x00018c1d3b007388 */ /* 0x0003e20000000800 */
[----:B0-----:R-:W-:-:S03]  /*25d50*/  FMUL R28, R9, 1.4142135381698608398 ;  /* 0x3fb504f3091c7820 */ /* 0x001fc60000400000 */
[----:B------:R0:W-:Y:S01]  /*25d60*/  STS [R59+0x294], R27 ;  /* 0x0002941b3b007388 */ /* 0x0001e20000000800 */
[----:B------:R-:W-:Y:S01]  /*25d70*/  FFMA R32, R37, 1.6629391908645629883, R32 ;  /* 0x3fd4db3125207823 */ /* 0x000fe20000000020 */
[C-C-:B-1----:R-:W-:Y:S01]  /*25d80*/  FADD R29, R23.reuse, R24.reuse ;  /* 0x00000018171d7221 */ /* 0x142fe20000000000 */
[----:B------:R-:W-:Y:S01]  /*25d90*/  FADD R24, R23, -R24 ;  /* 0x8000001817187221 */ /* 0x000fe20000000000 */
[C-C-:B0-----:R-:W-:Y:S01]  /*25da0*/  FFMA R27, R20.reuse, 1.4142135381698608398, R28.reuse ;  /* 0x3fb504f3141b7823 */ /* 0x141fe2000000001c */
[----:B------:R-:W-:Y:S01]  /*25db0*/  FFMA R20, R20, 1.4142135381698608398, -R28 ;  /* 0x3fb504f314147823 */ /* 0x000fe2000000081c */
[----:B------:R-:W-:Y:S01]  /*25dc0*/  FFMA R28, R25, 0.41421356797218322754, R22 ;  /* 0x3ed413cd191c7823 */ /* 0x000fe20000000016 */
[----:B------:R-:W-:Y:S01]  /*25dd0*/  FFMA R22, R22, 0.41421356797218322754, -R25 ;  /* 0x3ed413cd16167823 */ /* 0x000fe20000000819 */
[C-C-:B------:R-:W-:Y:S01]  /*25de0*/  FFMA R25, R29.reuse, 0.70710676908493041992, R21.reuse ;  /* 0x3f3504f31d197823 */ /* 0x140fe20000000015 */
[----:B------:R-:W-:Y:S01]  /*25df0*/  FFMA R21, R29, -0.70710676908493041992, R21 ;  /* 0xbf3504f31d157823 */ /* 0x000fe20000000015 */
[----:B------:R-:W-:Y:S01]  /*25e00*/  FFMA R23, R24, -0.70710676908493041992, R26 ;  /* 0xbf3504f318177823 */ /* 0x000fe2000000001a */
[----:B------:R0:W-:Y:S01]  /*25e10*/  STS [R59+0x84], R32 ;  /* 0x000084203b007388 */ /* 0x0001e20000000800 */
[----:B------:R-:W-:-:S03]  /*25e20*/  FFMA R29, R22, 1.8477590084075927734, R20 ;  /* 0x3fec835e161d7823 */ /* 0x000fc60000000014 */
[----:B------:R1:W-:Y:S01]  /*25e30*/  STS [R59+0x210], R30 ;  /* 0x0002101e3b007388 */ /* 0x0003e20000000800 */
[C-C-:B0-----:R-:W-:Y:S01]  /*25e40*/  FFMA R32, R34.reuse, -1.9615705013275146484, R33.reuse ;  /* 0xbffb14be22207823 */ /* 0x141fe20000000021 */
[----:B------:R-:W-:Y:S01]  /*25e50*/  FFMA R33, R34, 1.9615705013275146484, R33 ;  /* 0x3ffb14be22217823 */ /* 0x000fe20000000021 */
[----:B-1----:R-:W-:Y:S01]  /*25e60*/  FFMA R30, R22, -1.8477590084075927734, R20 ;  /* 0xbfec835e161e7823 */ /* 0x002fe20000000014 */
[----:B------:R-:W-:Y:S01]  /*25e70*/  FFMA R20, R21, 0.66817861795425415039, R23 ;  /* 0x3f2b0dc115147823 */ /* 0x000fe20000000017 */
[----:B------:R0:W-:Y:S04]  /*25e80*/  STS [R59+0x318], R31 ;  /* 0x0003181f3b007388 */ /* 0x0001e80000000800 */
[----:B------:R0:W-:Y:S04]  /*25e90*/  STS [R59], R33 ;  /* 0x000000213b007388 */ /* 0x0001e80000000800 */
[----:B------:R0:W-:Y:S02]  /*25ea0*/  STS [R59+0x39c], R32 ;  /* 0x00039c203b007388 */ /* 0x0001e40000000800 */
[----:B0-----:R-:W-:Y:S05]  /*25eb0*/  WARPSYNC.COLLECTIVE R43, `(.L_x_928) ;  /* 0x000000002b087348 */ /* 0x001fea0003c00000 */
[----:B------:R-:W-:Y:S01]  /*25ec0*/  NOP ;  /* 0x0000000000007918 */ /* 0x000fe20000000000 */
[----:B0-----:R-:W-:Y:S05]  /*25ed0*/  ENDCOLLECTIVE ;  /* 0x000000000000791b */ /* 0x001fea0003800000 */
.L_x_928:
[----:B------:R-:W-:Y:S01]  /*25ee0*/  FFMA R31, R23, -0.66817861795425415039, R21 ;  /* 0xbf2b0dc1171f7823 */ /* 0x000fe20000000015 */
[----:B------:R-:W-:Y:S01]  /*25ef0*/  FFMA R23, R20, 1.6629391908645629883, R30 ;  /* 0x3fd4db3114177823 */ /* 0x000fe2000000001e */
        /* <DEDUP_REMOVED lines=11> */
.L_x_929:
[----:B------:R0:W-:Y:S04]  /*25fb0*/  STS [R59+0x108], R23 ;  /* 0x000108173b007388 */ /* 0x0001e80000000800 */
[----:B0-----:R0:W5:Y:S04]  /*25fc0*/  LDL.LU R23, [R1+0x5c] ;  /* 0x00005c0001177983 */ /* 0x0011680000300800 */
[----:B------:R0:W5:Y:S04]  /*25fd0*/  LDL.LU R56, [R1+0x4] ;  /* 0x0000040001387983 */ /* 0x0001680000300800 */
[----:B------:R0:W5:Y:S01]  /*25fe0*/  LDL.LU R57, [R1] ;  /* 0x0000000001397983 */ /* 0x0001620000300800 */
[----:B------:R-:W-:Y:S01]  /*25ff0*/  FFMA R24, R24, 0.70710676908493041992, R26 ;  /* 0x3f3504f318187823 */ /* 0x000fe2000000001a */
[C-C-:B------:R-:W-:Y:S01]  /*26000*/  FFMA R26, R28.reuse, 1.8477590084075927734, R27.reuse ;  /* 0x3fec835e1c1a7823 */ /* 0x140fe2000000001b */
[----:B------:R-:W-:-:S02]  /*26010*/  FFMA R28, R28, -1.8477590084075927734, R27 ;  /* 0xbfec835e1c1c7823 */ /* 0x000fc4000000001b */
[----:B------:R-:W-:Y:S01]  /*26020*/  FFMA R27, R24, 0.19891236722469329834, R25 ;  /* 0x3e4bafaf181b7823 */ /* 0x000fe20000000019 */
[----:B------:R-:W-:Y:S01]  /*26030*/  FFMA R25, R25, -0.19891236722469329834, R24 ;  /* 0xbe4bafaf19197823 */ /* 0x000fe20000000018 */
[----:B------:R-:W-:-:S03]  /*26040*/  FFMA R24, R20, -1.6629391908645629883, R30 ;  /* 0xbfd4db3114187823 */ /* 0x000fc6000000001e */
[C-C-:B------:R-:W-:Y:S01]  /*26050*/  FFMA R21, R25.reuse, 1.9615705013275146484, R28.reuse ;  /* 0x3ffb14be19157823 */ /* 0x140fe2000000001c */
[----:B------:R-:W-:Y:S01]  /*26060*/  FFMA R22, R25, -1.9615705013275146484, R28 ;  /* 0xbffb14be19167823 */ /* 0x000fe2000000001c */
[----:B------:R-:W-:-:S03]  /*26070*/  FFMA R20, R31, -1.6629391908645629883, R29 ;  /* 0xbfd4db311f147823 */ /* 0x000fc6000000001d */
[----:B------:R1:W-:Y:S01]  /*26080*/  STS [R59+0x210], R21 ;  /* 0x000210153b007388 */ /* 0x0003e20000000800 */
[----:B------:R-:W-:-:S03]  /*26090*/  FFMA R25, R31, 1.6629391908645629883, R29 ;  /* 0x3fd4db311f197823 */ /* 0x000fc6000000001d */
[----:B------:R2:W-:Y:S01]  /*260a0*/  STS [R59+0x18c], R22 ;  /* 0x00018c163b007388 */ /* 0x0005e20000000800 */
[----:B-1----:R-:W-:-:S03]  /*260b0*/  FMUL R21, R6, 1.4142135381698608398 ;  /* 0x3fb504f306157820 */ /* 0x002fc60000400000 */
[----:B------:R1:W-:Y:S01]  /*260c0*/  STS [R59+0x318], R20 ;  /* 0x000318143b007388 */ /* 0x0003e20000000800 */
[C-C-:B--2---:R-:W-:Y:S01]  /*260d0*/  FADD R22, R16.reuse, R17.reuse ;  /* 0x0000001110167221 */ /* 0x144fe20000000000 */
[----:B------:R-:W-:Y:S02]  /*260e0*/  FADD R17, R16, -R17 ;  /* 0x8000001110117221 */ /* 0x000fe40000000000 */
[----:B------:R2:W-:Y:S01]  /*260f0*/  STS [R59+0x84], R25 ;  /* 0x000084193b007388 */ /* 0x0005e20000000800 */
[C-C-:B-1----:R-:W-:Y:S01]  /*26100*/  FFMA R20, R13.reuse, 1.4142135381698608398, R21.reuse ;  /* 0x3fb504f30d147823 */ /* 0x142fe20000000015 */
[----:B------:R-:W-:Y:S01]  /*26110*/  FFMA R13, R13, 1.4142135381698608398, -R21 ;  /* 0x3fb504f30d0d7823 */ /* 0x000fe20000000815 */
[----:B------:R-:W-:Y:S01]  /*26120*/  FFMA R21, R18, 0.41421356797218322754, R15 ;  /* 0x3ed413cd12157823 */ /* 0x000fe2000000000f */
[----:B------:R-:W-:Y:S01]  /*26130*/  FFMA R15, R15, 0.41421356797218322754, -R18 ;  /* 0x3ed413cd0f0f7823 */ /* 0x000fe20000000812 */
[C-C-:B------:R-:W-:Y:S01]  /*26140*/  FFMA R16, R17.reuse, -0.70710676908493041992, R19.reuse ;  /* 0xbf3504f311107823 */ /* 0x140fe20000000013 */
[C---:B------:R-:W-:Y:S01]  /*26150*/  FFMA R18, R22.reuse, 0.70710676908493041992, R14 ;  /* 0x3f3504f316127823 */ /* 0x040fe2000000000e */
[----:B------:R-:W-:Y:S01]  /*26160*/  FFMA R17, R17, 0.70710676908493041992, R19 ;  /* 0x3f3504f311117823 */ /* 0x000fe20000000013 */
[C-C-:B--2---:R-:W-:Y:S01]  /*26170*/  FFMA R25, R27.reuse, -1.9615705013275146484, R26.reuse ;  /* 0xbffb14be1b197823 */ /* 0x144fe2000000001a */
[----:B------:R-:W-:Y:S01]  /*26180*/  FFMA R26, R27, 1.9615705013275146484, R26 ;  /* 0x3ffb14be1b1a7823 */ /* 0x000fe2000000001a */
[----:B------:R-:W-:Y:S01]  /*26190*/  FFMA R14, R22, -0.70710676908493041992, R14 ;  /* 0xbf3504f3160e7823 */ /* 0x000fe2000000000e */
[----:B------:R-:W-:Y:S01]  /*261a0*/  FFMA R27, R21, 1.8477590084075927734, R20 ;  /* 0x3fec835e151b7823 */ /* 0x000fe20000000014 */
        /* <DEDUP_REMOVED lines=8> */
[C---:B------:R-:W-:Y:S01]  /*26230*/  FFMA R15, R13.reuse, -1.6629391908645629883, R17 ;  /* 0xbfd4db310d0f7823 */ /* 0x040fe20000000011 */
[----:B------:R-:W-:Y:S01]  /*26240*/  FFMA R14, R22, -1.6629391908645629883, R21 ;  /* 0xbfd4db31160e7823 */ /* 0x000fe20000000015 */
[----:B------:R0:W-:Y:S01]  /*26250*/  STS [R59], R26 ;  /* 0x0000001a3b007388 */ /* 0x0001e20000000800 */
[----:B------:R-:W-:Y:S01]  /*26260*/  FFMA R13, R13, 1.6629391908645629883, R17 ;  /* 0x3fd4db310d0d7823 */ /* 0x000fe20000000011 */
[----:B------:R-:W-:Y:S01]  /*26270*/  MOV R58, R4 ;  /* 0x00000004003a7202 */ /* 0x000fe20000000f00 */
[C-C-:B------:R-:W-:Y:S01]  /*26280*/  FFMA R17, R18.reuse, -1.9615705013275146484, R20.reuse ;  /* 0xbffb14be12117823 */ /* 0x140fe20000000014 */
[----:B------:R0:W-:Y:S01]  /*26290*/  STS [R59+0x39c], R25 ;  /* 0x00039c193b007388 */ /* 0x0001e20000000800 */
[----:B------:R-:W-:-:S07]  /*262a0*/  FFMA R16, R18, 1.9615705013275146484, R20 ;  /* 0x3ffb14be12107823 */ /* 0x000fce0000000014 */
[----:B0----5:R-:W-:Y:S05]  /*262b0*/  WARPSYNC.COLLECTIVE R43, `(.L_x_930) ;  /* 0x000000002b087348 */ /* 0x021fea0003c00000 */
[----:B------:R-:W-:Y:S01]  /*262c0*/  NOP ;  /* 0x0000000000007918 */ /* 0x000fe20000000000 */
[----:B0----5:R-:W-:Y:S05]  /*262d0*/  ENDCOLLECTIVE ;  /* 0x000000000000791b */ /* 0x021fea0003800000 */
.L_x_930:
        /* <DEDUP_REMOVED lines=12> */
.L_x_931:
[----:B------:R-:W-:Y:S04]  /*263a0*/  STS [R59+0x318], R14 ;  /* 0x0003180e3b007388 */ /* 0x000fe80000000800 */
[----:B------:R0:W-:Y:S04]  /*263b0*/  STS [R59+0x84], R18 ;  /* 0x000084123b007388 */ /* 0x0001e80000000800 */
[----:B------:R1:W-:Y:S04]  /*263c0*/  STS [R59+0x108], R13 ;  /* 0x0001080d3b007388 */ /* 0x0003e80000000800 */
[----:B------:R2:W-:Y:S01]  /*263d0*/  STS [R59+0x210], R16 ;  /* 0x000210103b007388 */ /* 0x0005e20000000800 */
[----:B0-----:R-:W-:-:S03]  /*263e0*/  FADD R18, R8, -R10 ;  /* 0x8000000a08127221 */ /* 0x001fc60000000000 */
[----:B------:R0:W-:Y:S01]  /*263f0*/  STS [R59+0x294], R15 ;  /* 0x0002940f3b007388 */ /* 0x0001e20000000800 */
[----:B-1----:R-:W-:Y:S01]  /*26400*/  FADD R13, R8, R10 ;  /* 0x0000000a080d7221 */ /* 0x002fe20000000000 */
[C-C-:B------:R-:W-:Y:S01]  /*26410*/  FFMA R10, R18.reuse, -0.70710676908493041992, R12.reuse ;  /* 0xbf3504f3120a7823 */ /* 0x140fe2000000000c */
[----:B--2---:R-:W-:Y:S01]  /*26420*/  FFMA R16, R11, 0.41421356797218322754, R61 ;  /* 0x3ed413cd0b107823 */ /* 0x004fe2000000003d */
[----:B------:R-:W-:Y:S01]  /*26430*/  FFMA R11, R61, 0.41421356797218322754, -R11 ;  /* 0x3ed413cd3d0b7823 */ /* 0x000fe2000000080b */
[----:B------:R0:W-:Y:S01]  /*26440*/  STS [R59+0x18c], R17 ;  /* 0x00018c113b007388 */ /* 0x0001e20000000800 */
[----:B------:R-:W-:Y:S01]  /*26450*/  FFMA R12, R18, 0.70710676908493041992, R12 ;  /* 0x3f3504f3120c7823 */ /* 0x000fe2000000000c */
[C-C-:B------:R-:W-:Y:S01]  /*26460*/  FFMA R20, R19.reuse, -1.9615705013275146484, R27.reuse ;  /* 0xbffb14be13147823 */ /* 0x140fe2000000001b */
[----:B------:R-:W-:Y:S01]  /*26470*/  FFMA R27, R19, 1.9615705013275146484, R27 ;  /* 0x3ffb14be131b7823 */ /* 0x000fe2000000001b */
[----:B------:R-:W-:-:S03]  /*26480*/  MOV R61, R58 ;  /* 0x0000003a003d7202 */ /* 0x000fc60000000f00 */
[----:B------:R0:W-:Y:S04]  /*26490*/  STS [R59+0x39c], R20 ;  /* 0x00039c143b007388 */ /* 0x0001e80000000800 */
[----:B------:R0:W-:Y:S02]  /*264a0*/  STS [R59], R27 ;  /* 0x0000001b3b007388 */ /* 0x0001e40000000800 */
[----:B0-----:R-:W-:Y:S05]  /*264b0*/  WARPSYNC.COLLECTIVE R43, `(.L_x_932) ;  /* 0x000000002b087348 */ /* 0x001fea0003c00000 */
[----:B------:R-:W-:Y:S01]  /*264c0*/  NOP ;  /* 0x0000000000007918 */ /* 0x000fe20000000000 */
[----:B0-----:R-:W-:Y:S05]  /*264d0*/  ENDCOLLECTIVE ;  /* 0x000000000000791b */ /* 0x001fea0003800000 */
.L_x_932:
[----:B------:R0:W1:Y:S04]  /*264e0*/  LDS R27, [R60] ;  /* 0x000000003c1b7984 */ /* 0x0000680000000800 */
[----:B------:R0:W2:Y:S04]  /*264f0*/  LDS R26, [R60+0x4] ;  /* 0x000004003c1a7984 */ /* 0x0000a80000000800 */
[----:B------:R0:W3:Y:S04]  /*26500*/  LDS R25, [R60+0x8] ;  /* 0x000008003c197984 */ /* 0x0000e80000000800 */
[----:B------:R0:W4:Y:S04]  /*26510*/  LDS R24, [R60+0xc] ;  /* 0x00000c003c187984 */ /* 0x0001280000000800 */
[----:B------:R0:W0:Y:S04]  /*26520*/  LDS R22, [R60+0x14] ;  /* 0x000014003c167984 */ /* 0x0000280000000800 */
[----:B------:R0:W0:Y:S04]  /*26530*/  LDS R21, [R60+0x18] ;  /* 0x000018003c157984 */ /* 0x0000280000000800 */
[----:B------:R0:W0:Y:S01]  /*26540*/  LDS R20, [R60+0x1c] ;  /* 0x00001c003c147984 */ /* 0x0000220000000800 */
[----:B------:R-:W-:-:S03]  /*26550*/  FMUL R14, R23, 1.4142135381698608398 ;  /* 0x3fb504f3170e7820 */ /* 0x000fc60000400000 */
[----:B------:R0:W0:Y:S01]  /*26560*/  LDS R23, [R60+0x10] ;  /* 0x000010003c177984 */ /* 0x0000220000000800 */
[C-C-:B------:R-:W-:Y:S01]  /*26570*/  FFMA R15, R56.reuse, 1.4142135381698608398, R14.reuse ;  /* 0x3fb504f3380f7823 */ /* 0x140fe2000000000e */
[----:B------:R-:W-:Y:S02]  /*26580*/  FFMA R14, R56, 1.4142135381698608398, -R14 ;  /* 0x3fb504f3380e7823 */ /* 0x000fe4000000080e */
[----:B------:R0:W5:Y:S01]  /*26590*/  LDL.LU R56, [R1+0x30] ;  /* 0x0000300001387983 */ /* 0x0001620000300800 */
[C-C-:B------:R-:W-:Y:S01]  /*265a0*/  FFMA R8, R13.reuse, -0.70710676908493041992, R57.reuse ;  /* 0xbf3504f30d087823 */ /* 0x140fe20000000039 */
[----:B------:R-:W-:Y:S01]  /*265b0*/  FFMA R17, R13, 0.70710676908493041992, R57 ;  /* 0x3f3504f30d117823 */ /* 0x000fe20000000039 */
[C-C-:B------:R-:W-:Y:S01]  /*265c0*/  FFMA R18, R11.reuse, -1.8477590084075927734, R14.reuse ;  /* 0xbfec835e0b127823 */ /* 0x140fe2000000000e */
[----:B------:R-:W-:Y:S01]  /*265d0*/  FFMA R14, R11, 1.8477590084075927734, R14 ;  /* 0x3fec835e0b0e7823 */ /* 0x000fe2000000000e */
[--C-:B------:R-:W-:Y:S01]  /*265e0*/  FFMA R13, R16, 1.8477590084075927734, R15.reuse ;  /* 0x3fec835e100d7823 */ /* 0x100fe2000000000f */
[----:B------:R-:W-:Y:S01]  /*265f0*/  FFMA R11, R8, 0.66817861795425415039, R10 ;  /* 0x3f2b0dc1080b7823 */ /* 0x000fe2000000000a */
[----:B------:R-:W-:Y:S01]  /*26600*/  FFMA R16, R16, -1.8477590084075927734, R15 ;  /* 0xbfec835e10107823 */ /* 0x000fe2000000000f */
[----:B------:R-:W-:Y:S01]  /*26610*/  FFMA R8, R10, -0.66817861795425415039, R8 ;  /* 0xbf2b0dc10a087823 */ /* 0x000fe20000000008 */
[----:B------:R-:W-:Y:S01]  /*26620*/  FFMA R15, R12, 0.19891236722469329834, R17 ;  /* 0x3e4bafaf0c0f7823 */ /* 0x000fe20000000011 */
[----:B------:R-:W-:Y:S01]  /*26630*/  FFMA R17, R17, -0.19891236722469329834, R12 ;  /* 0xbe4bafaf11117823 */ /* 0x000fe2000000000c */
[----:B------:R0:W5:Y:S01]  /*26640*/  LDL.LU R57, [R1+0x34] ;  /* 0x0000340001397983 */ /* 0x0001620000300800 */
[C-C-:B------:R-:W-:Y:S01]  /*26650*/  FFMA R10, R8.reuse, -1.6629391908645629883, R14.reuse ;  /* 0xbfd4db31080a7823 */ /* 0x140fe2000000000e */
[----:B------:R-:W-:Y:S01]  /*26660*/  FFMA R8, R8, 1.6629391908645629883, R14 ;  /* 0x3fd4db3108087823 */ /* 0x000fe2000000000e */
[----:B------:R-:W-:Y:S01]  /*26670*/  FFMA R19, R11, -1.6629391908645629883, R18 ;  /* 0xbfd4db310b137823 */ /* 0x000fe20000000012 */
[----:B------:R-:W-:Y:S01]  /*26680*/  FFMA R12, R17, -1.9615705013275146484, R16 ;  /* 0xbffb14be110c7823 */ /* 0x000fe20000000010 */
[----:B------:R-:W-:Y:S01]  /*26690*/  FFMA R18, R11, 1.6629391908645629883, R18 ;  /* 0x3fd4db310b127823 */ /* 0x000fe20000000012 */
[----:B------:R0:W5:Y:S01]  /*266a0*/  LDL.LU R58, [R1+0x38] ;  /* 0x00003800013a7983 */ /* 0x0001620000300800 */
[----:B-123--:R-:W-:-:S07]  /*266b0*/  FFMA R11, R17, 1.9615705013275146484, R16 ;  /* 0x3ffb14be110b7823 */ /* 0x00efce0000000010 */
[----:B0---45:R-:W-:Y:S05]  /*266c0*/  WARPSYNC.COLLECTIVE R43, `(.L_x_933) ;  /* 0x000000002b087348 */ /* 0x031fea0003c00000 */
[----:B------:R-:W-:Y:S01]  /*266d0*/  NOP ;  /* 0x0000000000007918 */ /* 0x000fe20000000000 */
[----:B0---45:R-:W-:Y:S05]  /*266e0*/  ENDCOLLECTIVE ;  /* 0x000000000000791b */ /* 0x031fea0003800000 */
.L_x_933:
[----:B------:R0:W5:Y:S04]  /*266f0*/  LDL.LU R17, [R1+0x24] ;  /* 0x0000240001117983 */ /* 0x0001680000300800 */
[----:B------:R0:W5:Y:S04]  /*26700*/  LDL.LU R16, [R1+0x28] ;  /* 0x0000280001107983 */ /* 0x0001680000300800 */
[----:B------:R1:W-:Y:S04]  /*26710*/  STS [R59+0x84], R8 ;  /* 0x000084083b007388 */ /* 0x0003e80000000800 */
[----:B------:R2:W-:Y:S04]  /*26720*/  STS [R59+0x18c], R12 ;  /* 0x00018c0c3b007388 */ /* 0x0005e80000000800 */
[----:B-1----:R0:W5:Y:S04]  /*26730*/  LDL.LU R8, [R1+0x20] ;  /* 0x0000200001087983 */ /* 0x0021680000300800 */
[----:B--2---:R0:W5:Y:S01]  /*26740*/  LDL.LU R12, [R1+0xc] ;  /* 0x00000c00010c7983 */ /* 0x0041620000300800 */
[----:B------:R-:W-:Y:S01]  /*26750*/  FFMA R14, R15, -1.9615705013275146484, R13 ;  /* 0xbffb14be0f0e7823 */ /* 0x000fe2000000000d */
[----:B------:R-:W-:-:S02]  /*26760*/  FMUL R61, R61, 1.4142135381698608398 ;  /* 0x3fb504f33d3d7820 */ /* 0x000fc40000400000 */
[----:B------:R-:W-:Y:S04]  /*26770*/  STS [R59+0x108], R18 ;  /* 0x000108123b007388 */ /* 0x000fe80000000800 */
[----:B------:R-:W-:Y:S04]  /*26780*/  STS [R59+0x210], R11 ;  /* 0x0002100b3b007388 */ /* 0x000fe80000000800 */
[----:B------:R-:W-:Y:S01]  /*26790*/  STS [R59+0x39c], R14 ;  /* 0x00039c0e3b007388 */ /* 0x000fe20000000800 */
[----:B------:R-:W-:-:S03]  /*267a0*/  FFMA R43, R15, 1.9615705013275146484, R13 ;  /* 0x3ffb14be0f2b7823 */ /* 0x000fc6000000000d */
[----:B------:R-:W-:Y:S04]  /*267b0*/  STS [R59+0x318], R10 ;  /* 0x0003180a3b007388 */ /* 0x000fe80000000800 */
[----:B------:R1:W-:Y:S04]  /*267c0*/  STS [R59], R43 ;  /* 0x0000002b3b007388 */ /* 0x0003e80000000800 */
[----:B------:R0:W-:Y:S01]  /*267d0*/  STS [R59+0x294], R19 ;  /* 0x000294133b007388 */ /* 0x0001e20000000800 */
[----:B-1----:R-:W-:-:S07]  /*267e0*/  MOV R43, 0xffffffff ;  /* 0xffffffff002b7802 */ /* 0x002fce0000000f00 */
[----:B0----5:R-:W-:Y:S05]  /*267f0*/  WARPSYNC.COLLECTIVE R43, `(.L_x_934) ;  /* 0x000000002b087348 */ /* 0x021fea0003c00000 */
[----:B------:R-:W-:Y:S01]  /*26800*/  NOP ;  /* 0x0000000000007918 */ /* 0x000fe20000000000 */
[----:B0----5:R-:W-:Y:S05]  /*26810*/  ENDCOLLECTIVE ;  /* 0x000000000000791b */ /* 0x021fea0003800000 */
.L_x_934:
[----:B------:R0:W1:Y:S01]  /*26820*/  LDS R15, [R60+0x4] ;  /* 0x000004003c0f7984 */ /* 0x0000620000000800 */
[----:B------:R-:W-:-:S04]  /*26830*/  FADD R11, R56, -R16 ;  /* 0x80000010380b7221 */ /* 0x000fc80000000000 */
[C-C-:B------:R-:W-:Y:S01]  /*26840*/  FFMA R13, R11.reuse, -0.70710676908493041992, R58.reuse ;  /* 0xbf3504f30b0d7823 */ /* 0x140fe2000000003a */
[----:B------:R-:W-:Y:S01]  /*26850*/  FFMA R11, R11, 0.70710676908493041992, R58 ;  /* 0x3f3504f30b0b7823 */ /* 0x000fe2000000003a */
[----:B------:R-:W-:Y:S01]  /*26860*/  FFMA R14, R8, 0.41421356797218322754, R17 ;  /* 0x3ed413cd080e7823 */ /* 0x000fe20000000011 */
[C-C-:B------:R-:W-:Y:S01]  /*26870*/  FFMA R18, R12.reuse, 1.4142135381698608398, R61.reuse ;  /* 0x3fb504f30c127823 */ /* 0x140fe2000000003d */
[----:B------:R-:W-:Y:S01]  /*26880*/  FFMA R61, R12, 1.4142135381698608398, -R61 ;  /* 0x3fb504f30c3d7823 */ /* 0x000fe2000000083d */
[----:B------:R-:W-:Y:S01]  /*26890*/  FFMA R12, R17, 0.41421356797218322754, -R8 ;  /* 0x3ed413cd110c7823 */ /* 0x000fe20000000808 */
[----:B------:R-:W-:Y:S01]  /*268a0*/  FADD R8, R56, R16 ;  /* 0x0000001038087221 */ /* 0x000fe20000000000 */
[----:B------:R-:W-:Y:S01]  /*268b0*/  FFMA R56, R14, 1.8477590084075927734, R18 ;  /* 0x3fec835e0e387823 */ /* 0x000fe20000000012 */
[----:B------:R0:W2:Y:S02]  /*268c0*/  LDS R16, [R60] ;  /* 0x000000003c107984 */ /* 0x0000a40000000800 */
[C-C-:B------:R-:W-:Y:S01]  /*268d0*/  FFMA R10, R8.reuse, 0.70710676908493041992, R57.reuse ;  /* 0x3f3504f3080a7823 */ /* 0x140fe20000000039 */
[----:B------:R-:W-:-:S03]  /*268e0*/  FFMA R8, R8, -0.70710676908493041992, R57 ;  /* 0xbf3504f308087823 */ /* 0x000fc60000000039 */
[----:B------:R-:W-:Y:S01]  /*268f0*/  FFMA R57, R11, 0.19891236722469329834, R10 ;  /* 0x3e4bafaf0b397823 */ /* 0x000fe2000000000a */
[----:B------:R-:W-:Y:S01]  /*26900*/  FFMA R10, R10, -0.19891236722469329834, R11 ;  /* 0xbe4bafaf0a0a7823 */ /* 0x000fe2000000000b */
[C-C-:B------:R-:W-:Y:S01]  /*26910*/  FFMA R11, R12.reuse, -1.8477590084075927734, R61.reuse ;  /* 0xbfec835e0c0b7823 */ /* 0x140fe2000000003d */
[----:B------:R-:W-:Y:S01]  /*26920*/  FFMA R61, R12, 1.8477590084075927734, R61 ;  /* 0x3fec835e0c3d7823 */ /* 0x000fe2000000003d */
[----:B------:R-:W-:Y:S01]  /*26930*/  FFMA R12, R8, 0.66817861795425415039, R13 ;  /* 0x3f2b0dc1080c7823 */ /* 0x000fe2000000000d */
[----:B------:R-:W-:Y:S01]  /*26940*/  FFMA R8, R13, -0.66817861795425415039, R8 ;  /* 0xbf2b0dc10d087823 */ /* 0x000fe20000000008 */
[----:B------:R-:W-:Y:S02]  /*26950*/  FFMA R18, R14, -1.8477590084075927734, R18 ;  /* 0xbfec835e0e127823 */ /* 0x000fe40000000012 */
[----:B------:R-:W-:Y:S01]  /*26960*/  FFMA R13, R12, -1.6629391908645629883, R11 ;  /* 0xbfd4db310c0d7823 */ /* 0x000fe2000000000b */
[----:B------:R-:W-:Y:S01]  /*26970*/  FFMA R17, R8, -1.6629391908645629883, R61 ;  /* 0xbfd4db3108117823 */ /* 0x000fe2000000003d */
[--C-:B------:R-:W-:Y:S01]  /*26980*/  FFMA R19, R10, -1.9615705013275146484, R18.reuse ;  /* 0xbffb14be0a137823 */ /* 0x100fe20000000012 */
[----:B------:R-:W-:Y:S01]  /*26990*/  FFMA R58, R12, 1.6629391908645629883, R11 ;  /* 0x3fd4db310c3a7823 */ /* 0x000fe2000000000b */
[----:B------:R-:W-:Y:S01]  /*269a0*/  FFMA R18, R10, 1.9615705013275146484, R18 ;  /* 0x3ffb14be0a127823 */ /* 0x000fe20000000012 */
[----:B------:R0:W-:Y:S01]  /*269b0*/  STL [R1+0x4], R13 ;  /* 0x0000040d01007387 */ /* 0x0001e20000100800 */
[----:B------:R-:W-:-:S03]  /*269c0*/  FFMA R61, R8, 1.6629391908645629883, R61 ;  /* 0x3fd4db31083d7823 */ /* 0x000fc6000000003d */
[----:B------:R0:W3:Y:S04]  /*269d0*/  LDS R14, [R60+0x8] ;  /* 0x000008003c0e7984 */ /* 0x0000e80000000800 */
[----:B------:R0:W4:Y:S04]  /*269e0*/  LDS R13, [R60+0xc] ;  /* 0x00000c003c0d7984 */ /* 0x0001280000000800 */
[----:B------:R0:W0:Y:S04]  /*269f0*/  LDS R12, [R60+0x10] ;  /* 0x000010003c0c7984 */ /* 0x0000280000000800 */
[----:B------:R0:W0:Y:S04]  /*26a00*/  LDS R11, [R60+0x14] ;  /* 0x000014003c0b7984 */ /* 0x0000280000000800 */
[----:B------:R0:W0:Y:S04]  /*26a10*/  LDS R10, [R60+0x18] ;  /* 0x000018003c0a7984 */ /* 0x0000280000000800 */
[----:B-12---:R0:W0:Y:S02]  /*26a20*/  LDS R8, [R60+0x1c] ;  /* 0x00001c003c087984 */ /* 0x0060240000000800 */
[----:B0--34-:R-:W-:Y:S05]  /*26a30*/  WARPSYNC.COLLECTIVE R43, `(.L_x_935) ;  /* 0x000000002b087348 */ /* 0x019fea0003c00000 */
[----:B------:R-:W-:Y:S01]  /*26a40*/  NOP ;  /* 0x0000000000007918 */ /* 0x000fe20000000000 */
[----:B0--34-:R-:W-:Y:S05]  /*26a50*/  ENDCOLLECTIVE ;  /* 0x000000000000791b */ /* 0x019fea0003800000 */
.L_x_935:
[----:B------:R-:W2:Y:S04]  /*26a60*/  LDL.LU R43, [R1+0x4] ;  /* 0x00000400012b7983 */ /* 0x000ea80000300800 */
[----:B------:R0:W-:Y:S04]  /*26a70*/  STS [R59+0x108], R58 ;  /* 0x0001083a3b007388 */ /* 0x0001e80000000800 */
[----:B0-----:R0:W5:Y:S04]  /*26a80*/  LDL.LU R58, [R1+0xec] ;  /* 0x0000ec00013a7983 */ /* 0x0011680000300800 */
[----:B------:R1:W-:Y:S02]  /*26a90*/  STS [R59+0x84], R61 ;  /* 0x0000843d3b007388 */ /* 0x0003e40000000800 */
[----:B-1----:R-:W-:-:S05]  /*26aa0*/  FFMA R61, R57, 1.9615705013275146484, R56 ;  /* 0x3ffb14be393d7823 */ /* 0x002fca0000000038 */
[----:B------:R-:W-:Y:S04]  /*26ab0*/  STS [R59], R61 ;  /* 0x0000003d3b007388 */ /* 0x000fe80000000800 */
[----:B------:R1:W-:Y:S04]  /*26ac0*/  STS [R59+0x18c], R19 ;  /* 0x00018c133b007388 */ /* 0x0003e80000000800 */
[----:B------:R3:W-:Y:S04]  /*26ad0*/  STS [R59+0x210], R18 ;  /* 0x000210123b007388 */ /* 0x0007e80000000800 */
[----:B------:R-:W-:Y:S01]  /*26ae0*/  STS [R59+0x318], R17 ;  /* 0x000318113b007388 */ /* 0x000fe20000000800 */
[----:B------:R-:W-:Y:S01]  /*26af0*/  FMUL R32, R32, 1.4142135381698608398 ;  /* 0x3fb504f320207820 */ /* 0x000fe20000400000 */
[C-C-:B-1----:R-:W-:Y:S01]  /*26b00*/  FADD R19, R40.reuse, R27.reuse ;  /* 0x0000001b28137221 */ /* 0x142fe20000000000 */
[----:B------:R-:W-:Y:S01]  /*26b10*/  FADD R40, R40, -R27 ;  /* 0x8000001b28287221 */ /* 0x000fe20000000000 */
[----:B---3--:R-:W-:-:S02]  /*26b20*/  FFMA R18, R16, 0.41421356797218322754, R48 ;  /* 0x3ed413cd10127823 */ /* 0x008fc40000000030 */
[----:B------:R-:W-:Y:S01]  /*26b30*/  FFMA R27, R19, 0.70710676908493041992, R55 ;  /* 0x3f3504f3131b7823 */ /* 0x000fe20000000037 */
[----:B--2---:R1:W-:Y:S02]  /*26b40*/  STS [R59+0x294], R43 ;  /* 0x0002942b3b007388 */ /* 0x0043e40000000800 */
[----:B-1----:R-:W-:Y:S02]  /*26b50*/  FFMA R43, R57, -1.9615705013275146484, R56 ;  /* 0xbffb14be392b7823 */ /* 0x002fe40000000038 */
[----:B------:R0:W5:Y:S04]  /*26b60*/  LDL.LU R56, [R1+0xe8] ;  /* 0x0000e80001387983 */ /* 0x0001680000300800 */
[----:B------:R0:W5:Y:S04]  /*26b70*/  LDL.LU R57, [R1+0xe4] ;  /* 0x0000e40001397983 */ /* 0x0001680000300800 */
[----:B------:R0:W5:Y:S04]  /*26b80*/  LDL.LU R61, [R1+0x10] ;  /* 0x00001000013d7983 */ /* 0x0001680000300800 */
[----:B------:R1:W-:Y:S02]  /*26b90*/  STS [R59+0x39c], R43 ;  /* 0x00039c2b3b007388 */ /* 0x0003e40000000800 */
[----:B01----:R-:W-:-:S07]  /*26ba0*/  MOV R43, 0xffffffff ;  /* 0xffffffff002b7802 */ /* 0x003fce0000000f00 */
[----:B-----5:R-:W-:Y:S05]  /*26bb0*/  WARPSYNC.COLLECTIVE R43, `(.L_x_936) ;  /* 0x000000002b087348 */ /* 0x020fea0003c00000 */
[----:B------:R-:W-:Y:S01]  /*26bc0*/  NOP ;  /* 0x0000000000007918 */ /* 0x000fe20000000000 */
[----:B-----5:R-:W-:Y:S05]  /*26bd0*/  ENDCOLLECTIVE ;  /* 0x000000000000791b */ /* 0x020fea0003800000 */
.L_x_936:
[----:B------:R-:W-:Y:S01]  /*26be0*/  FFMA R17, R58, 1.4142135381698608398, R32 ;  /* 0x3fb504f33a117823 */ /* 0x000fe20000000020 */
[----:B------:R-:W-:Y:S01]  /*26bf0*/  FFMA R16, R48, 0.41421356797218322754, -R16 ;  /* 0x3ed413cd30107823 */ /* 0x000fe20000000810 */
[----:B------:R-:W-:Y:S01]  /*26c00*/  FFMA R19, R19, -0.70710676908493041992, R55 ;  /* 0xbf3504f313137823 */ /* 0x000fe20000000037 */
[----:B------:R-:W0:Y:S01]  /*26c10*/  LDS R43, [R60] ;  /* 0x000000003c2b7984 */ /* 0x000e220000000800 */
[----:B------:R-:W-:Y:S01]  /*26c20*/  FFMA R58, R58, 1.4142135381698608398, -R32 ;  /* 0x3fb504f33a3a7823 */ /* 0x000fe20000000820 */
[----:B------:R-:W-:Y:S01]  /*26c30*/  FMUL R31, R31, 1.4142135381698608398 ;  /* 0x3fb504f31f1f7820 */ /* 0x000fe20000400000 */
[----:B------:R-:W-:Y:S01]  /*26c40*/  FMUL R30, R30, 1.4142135381698608398 ;  /* 0x3fb504f31e1e7820 */ /* 0x000fe20000400000 */
[----:B------:R-:W-:Y:S01]  /*26c50*/  FMUL R29, R29, 1.4142135381698608398 ;  /* 0x3fb504f31d1d7820 */ /* 0x000fe20000400000 */
[----:B------:R-:W1:Y:S01]  /*26c60*/  LDCU UR5, c[0x0][0x3bc] ;  /* 0x00007780ff0577ac */ /* 0x000e620008000800 */
[----:B------:R-:W2:Y:S01]  /*26c70*/  LDCU UR4, c[0x0][0x398] ;  /* 0x00007300ff0477ac */ /* 0x000ea20008000800 */
[----:B------:R-:W3:Y:S01]  /*26c80*/  LDCU UR6, c[0x0][0x3bc] ;  /* 0x00007780ff0677ac */ /* 0x000ee20008000800 */
[C-C-:B0-----:R-:W-:Y:S01]  /*26c90*/  FFMA R32, R40.reuse, -0.70710676908493041992, R43.reuse ;  /* 0xbf3504f328207823 */ /* 0x141fe2000000002b */
[----:B------:R-:W-:Y:S01]  /*26ca0*/  FFMA R43, R40, 0.70710676908493041992, R43 ;  /* 0x3f3504f3282b7823 */ /* 0x000fe2000000002b */
[C-C-:B------:R-:W-:Y:S01]  /*26cb0*/  FFMA R40, R18.reuse, 1.8477590084075927734, R17.reuse ;  /* 0x3fec835e12287823 */ /* 0x140fe20000000011 */
[----:B------:R-:W-:-:S02]  /*26cc0*/  FFMA R17, R18, -1.8477590084075927734, R17 ;  /* 0xbfec835e12117823 */ /* 0x000fc40000000011 */
[----:B------:R-:W-:Y:S01]  /*26cd0*/  FFMA R18, R43, 0.19891236722469329834, R27 ;  /* 0x3e4bafaf2b127823 */ /* 0x000fe2000000001b */
[----:B------:R-:W-:-:S03]  /*26ce0*/  FFMA R27, R27, -0.19891236722469329834, R43 ;  /* 0xbe4bafaf1b1b7823 */ /* 0x000fc6000000002b */
[C-C-:B------:R-:W-:Y:S01]  /*26cf0*/  FFMA R43, R18.reuse, -1.9615705013275146484, R40.reuse ;  /* 0xbffb14be122b7823 */ /* 0x140fe20000000028 */
[----:B------:R-:W-:Y:S01]  /*26d00*/  FFMA R40, R18, 1.9615705013275146484, R40 ;  /* 0x3ffb14be12287823 */ /* 0x000fe20000000028 */
[----:B------:R-:W-:-:S03]  /*26d10*/  FFMA R18, R16, -1.8477590084075927734, R58 ;  /* 0xbfec835e10127823 */ /* 0x000fc6000000003a */
[----:B------:R-:W-:Y:S04]  /*26d20*/  STL [R1+0xac], R43 ;  /* 0x0000ac2b01007387 */ /* 0x000fe80000100800 */
[----:B------:R0:W-:Y:S02]  /*26d30*/  STL [R1], R40 ;  /* 0x0000002801007387 */ /* 0x0001e40000100800 */
[----:B0-----:R-:W-:Y:S01]  /*26d40*/  FFMA R40, R19, 0.66817861795425415039, R32 ;  /* 0x3f2b0dc113287823 */ /* 0x001fe20000000020 */
[----:B------:R-:W-:-:S03]  /*26d50*/  FFMA R19, R32, -0.66817861795425415039, R19 ;  /* 0xbf2b0dc120137823 */ /* 0x000fc60000000013 */
[C-C-:B------:R-:W-:Y:S01]  /*26d60*/  FFMA R43, R40.reuse, -1.6629391908645629883, R18.reuse ;  /* 0xbfd4db31282b7823 */ /* 0x140fe20000000012 */
[----:B------:R-:W-:Y:S01]  /*26d70*/  FFMA R32, R40, 1.6629391908645629883, R18 ;  /* 0x3fd4db3128207823 */ /* 0x000fe20000000012 */
[C-C-:B------:R-:W-:Y:S01]  /*26d80*/  FFMA R18, R27.reuse, -1.9615705013275146484, R17.reuse ;  /* 0xbffb14be1b127823 */ /* 0x140fe20000000011 */
[----:B------:R-:W-:Y:S02]  /*26d90*/  FFMA R17, R27, 1.9615705013275146484, R17 ;  /* 0x3ffb14be1b117823 */ /* 0x000fe40000000011 */
[----:B------:R-:W0:Y:S01]  /*26da0*/  LDS R27, [R60+0x4] ;  /* 0x000004003c1b7984 */ /* 0x000e220000000800 */
[----:B------:R-:W-:-:S03]  /*26db0*/  FFMA R16, R16, 1.8477590084075927734, R58 ;  /* 0x3fec835e10107823 */ /* 0x000fc6000000003a */
[----:B------:R-:W-:Y:S04]  /*26dc0*/  STL [R1+0x94], R43 ;  /* 0x0000942b01007387 */ /* 0x000fe80000100800 */
[----:B------:R-:W-:Y:S04]  /*26dd0*/  STL [R1+0x20], R32 ;  /* 0x0000202001007387 */ /* 0x000fe80000100800 */
[----:B------:R4:W-:Y:S04]  /*26de0*/  STL [R1+0x58], R18 ;  /* 0x0000581201007387 */ /* 0x0009e80000100800 */
[----:B------:R1:W-:Y:S01]  /*26df0*/  STL [R1+0x7c], R17 ;  /* 0x00007c1101007387 */ /* 0x0003e20000100800 */
[C-C-:B----4-:R-:W-:Y:S01]  /*26e00*/  FFMA R18, R19.reuse, -1.6629391908645629883, R16.reuse ;  /* 0xbfd4db3113127823 */ /* 0x150fe20000000010 */
[----:B-1----:R-:W-:-:S04]  /*26e10*/  FFMA R17, R19, 1.6629391908645629883, R16 ;  /* 0x3fd4db3113117823 */ /* 0x002fc80000000010 */
[----:B------:R1:W-:Y:S04]  /*26e20*/  STL [R1+0xa4], R18 ;  /* 0x0000a41201007387 */ /* 0x0003e80000100800 */
[----:B------:R4:W-:Y:S01]  /*26e30*/  STL [R1+0x4], R17 ;  /* 0x0000041101007387 */ /* 0x0009e20000100800 */
[C-C-:B-1----:R-:W-:Y:S01]  /*26e40*/  FADD R18, R39.reuse, R26.reuse ;  /* 0x0000001a27127221 */ /* 0x142fe20000000000 */
[----:B------:R-:W-:-:S03]  /*26e50*/  FADD R26, R39, -R26 ;  /* 0x8000001a271a7221 */ /* 0x000fc60000000000 */
[C-C-:B------:R-:W-:Y:S01]  /*26e60*/  FFMA R19, R18.reuse, 0.70710676908493041992, R54.reuse ;  /* 0x3f3504f312137823 */ /* 0x140fe20000000036 */
[----:B----4-:R-:W-:Y:S01]  /*26e70*/  FFMA R17, R15, 0.41421356797218322754, R47 ;  /* 0x3ed413cd0f117823 */ /* 0x010fe2000000002f */
[----:B------:R-:W-:Y:S01]  /*26e80*/  FFMA R54, R18, -0.70710676908493041992, R54 ;  /* 0xbf3504f312367823 */ /* 0x000fe20000000036 */
[C-C-:B0-----:R-:W-:Y:S01]  /*26e90*/  FFMA R18, R26.reuse, -0.70710676908493041992, R27.reuse ;  /* 0xbf3504f31a127823 */ /* 0x141fe2000000001b */
[----:B------:R-:W-:Y:S01]  /*26ea0*/  FFMA R26, R26, 0.70710676908493041992, R27 ;  /* 0x3f3504f31a1a7823 */ /* 0x000fe2000000001b */
[----:B------:R-:W-:Y:S01]  /*26eb0*/  FFMA R15, R47, 0.41421356797218322754, -R15 ;  /* 0x3ed413cd2f0f7823 */ /* 0x000fe2000000080f */
[----:B------:R-:W-:-:S04]  /*26ec0*/  FFMA R16, R61, 1.4142135381698608398, R31 ;  /* 0x3fb504f33d107823 */ /* 0x000fc8000000001f */
[C-C-:B------:R-:W-:Y:S01]  /*26ed0*/  FFMA R59, R17.reuse, 1.8477590084075927734, R16.reuse ;  /* 0x3fec835e113b7823 */ /* 0x140fe20000000010 */
[----:B------:R-:W-:Y:S01]  /*26ee0*/  FFMA R16, R17, -1.8477590084075927734, R16 ;  /* 0xbfec835e11107823 */ /* 0x000fe20000000010 */
[----:B------:R-:W-:Y:S01]  /*26ef0*/  FFMA R17, R26, 0.19891236722469329834, R19 ;  /* 0x3e4bafaf1a117823 */ /* 0x000fe20000000013 */
[----:B------:R-:W-:Y:S01]  /*26f00*/  FFMA R19, R19, -0.19891236722469329834, R26 ;  /* 0xbe4bafaf13137823 */ /* 0x000fe2000000001a */
[----:B------:R-:W-:Y:S02]  /*26f10*/  FFMA R31, R61, 1.4142135381698608398, -R31 ;  /* 0x3fb504f33d1f7823 */ /* 0x000fe4000000081f */
[C-C-:B------:R-:W-:Y:S01]  /*26f20*/  FFMA R26, R17.reuse, -1.9615705013275146484, R59.reuse ;  /* 0xbffb14be111a7823 */ /* 0x140fe2000000003b */
[----:B------:R-:W-:Y:S01]  /*26f30*/  FFMA R59, R17, 1.9615705013275146484, R59 ;  /* 0x3ffb14be113b7823 */ /* 0x000fe2000000003b */
[----:B------:R-:W-:-:S03]  /*26f40*/  FFMA R17, R15, -1.8477590084075927734, R31 ;  /* 0xbfec835e0f117823 */ /* 0x000fc6000000001f */
[----:B------:R0:W-:Y:S01]  /*26f50*/  STL [R1+0xa8], R26 ;  /* 0x0000a81a01007387 */ /* 0x0001e20000100800 */
[----:B------:R-:W-:Y:S01]  /*26f60*/  FFMA R15, R15, 1.8477590084075927734, R31 ;  /* 0x3fec835e0f0f7823 */ /* 0x000fe2000000001f */
[----:B0-----:R-:W-:Y:S01]  /*26f70*/  FFMA R26, R54, 0.66817861795425415039, R18 ;  /* 0x3f2b0dc1361a7823 */ /* 0x001fe20000000012 */
[----:B------:R-:W-:-:S03]  /*26f80*/  FFMA R18, R18, -0.66817861795425415039, R54 ;  /* 0xbf2b0dc112127823 */ /* 0x000fc60000000036 */
[C-C-:B------:R-:W-:Y:S01]  /*26f90*/  FFMA R31, R26.reuse, -1.6629391908645629883, R17.reuse ;  /* 0xbfd4db311a1f7823 */ /* 0x140fe20000000011 */
[----:B------:R-:W-:Y:S01]  /*26fa0*/  FFMA R27, R26, 1.6629391908645629883, R17 ;  /* 0x3fd4db311a1b7823 */ /* 0x000fe20000000011 */
[C-C-:B------:R-:W-:Y:S01]  /*26fb0*/  FFMA R26, R19.reuse, -1.9615705013275146484, R16.reuse ;  /* 0xbffb14be131a7823 */ /* 0x140fe20000000010 */
[----:B------:R-:W-:Y:S01]  /*26fc0*/  FFMA R17, R19, 1.9615705013275146484, R16 ;  /* 0x3ffb14be13117823 */ /* 0x000fe20000000010 */
[C-C-:B------:R-:W-:Y:S01]  /*26fd0*/  FFMA R16, R18.reuse, -1.6629391908645629883, R15.reuse ;  /* 0xbfd4db3112107823 */ /* 0x140fe2000000000f */
[----:B------:R-:W-:Y:S01]  /*26fe0*/  FFMA R55, R18, 1.6629391908645629883, R15 ;  /* 0x3fd4db3112377823 */ /* 0x000fe2000000000f */
[C-C-:B------:R-:W-:Y:S01]  /*26ff0*/  FADD R18, R38.reuse, R25.reuse ;  /* 0x0000001926127221 */ /* 0x140fe20000000000 */
[----:B------:R-:W-:Y:S02]  /*27000*/  FADD R19, R38, -R25 ;  /* 0x8000001926137221 */ /* 0x000fe40000000000 */
[----:B------:R-:W0:Y:S04]  /*27010*/  LDS R25, [R60+0x8] ;  /* 0x000008003c197984 */ /* 0x000e280000000800 */
[----:B------:R-:W-:Y:S04]  /*27020*/  STL [R1+0x90], R31 ;  /* 0x0000901f01007387 */ /* 0x000fe80000100800 */
[----:B------:R-:W-:Y:S01]  /*27030*/  STL [R1+0x10], R27 ;  /* 0x0000101b01007387 */ /* 0x000fe20000100800 */
[----:B------:R-:W-:-:S03]  /*27040*/  FFMA R15, R57, 1.4142135381698608398, R30 ;  /* 0x3fb504f3390f7823 */ /* 0x000fc6000000001e */
[----:B------:R-:W-:Y:S04]  /*27050*/  STL [R1+0x4c], R26 ;  /* 0x00004c1a01007387 */ /* 0x000fe80000100800 */
[----:B------:R1:W-:Y:S04]  /*27060*/  STL [R1+0x70], R17 ;  /* 0x0000701101007387 */ /* 0x0003e80000100800 */
[----:B------:R4:W-:Y:S01]  /*27070*/  STL [R1+0xa0], R16 ;  /* 0x0000a01001007387 */ /* 0x0009e20000100800 */
[C-C-:B-1----:R-:W-:Y:S01]  /*27080*/  FFMA R17, R18.reuse, 0.70710676908493041992, R53.reuse ;  /* 0x3f3504f312117823 */ /* 0x142fe20000000035 */
[----:B------:R-:W-:Y:S01]  /*27090*/  FFMA R53, R18, -0.70710676908493041992, R53 ;  /* 0xbf3504f312357823 */ /* 0x000fe20000000035 */
[----:B----4-:R-:W-:-:S04]  /*270a0*/  FFMA R16, R14, 0.41421356797218322754, R46 ;  /* 0x3ed413cd0e107823 */ /* 0x010fc8000000002e */
[C-C-:B------:R-:W-:Y:S01]  /*270b0*/  FFMA R38, R16.reuse, 1.8477590084075927734, R15.reuse ;  /* 0x3fec835e10267823 */ /* 0x140fe2000000000f */
[----:B------:R-:W-:Y:S01]  /*270c0*/  FFMA R15, R16, -1.8477590084075927734, R15 ;  /* 0xbfec835e100f7823 */ /* 0x000fe2000000000f */
[C-C-:B0-----:R-:W-:Y:S01]  /*270d0*/  FFMA R18, R19.reuse, -0.70710676908493041992, R25.reuse ;  /* 0xbf3504f313127823 */ /* 0x141fe20000000019 */
[----:B------:R-:W-:Y:S01]  /*270e0*/  FFMA R19, R19, 0.70710676908493041992, R25 ;  /* 0x3f3504f313137823 */ /* 0x000fe20000000019 */
[----:B------:R-:W-:Y:S01]  /*270f0*/  FFMA R57, R57, 1.4142135381698608398, -R30 ;  /* 0x3fb504f339397823 */ /* 0x000fe2000000081e */
[----:B------:R-:W-:Y:S02]  /*27100*/  FFMA R14, R46, 0.41421356797218322754, -R14 ;  /* 0x3ed413cd2e0e7823 */ /* 0x000fe4000000080e */
[----:B------:R-:W-:Y:S01]  /*27110*/  FFMA R16, R19, 0.19891236722469329834, R17 ;  /* 0x3e4bafaf13107823 */ /* 0x000fe20000000011 */
[----:B------:R-:W-:-:S03]  /*27120*/  FFMA R17, R17, -0.19891236722469329834, R19 ;  /* 0xbe4bafaf11117823 */ /* 0x000fc60000000013 */
[C-C-:B------:R-:W-:Y:S01]  /*27130*/  FFMA R19, R16.reuse, -1.9615705013275146484, R38.reuse ;  /* 0xbffb14be10137823 */ /* 0x140fe20000000026 */
[----:B------:R-:W-:Y:S01]  /*27140*/  FFMA R38, R16, 1.9615705013275146484, R38 ;  /* 0x3ffb14be10267823 */ /* 0x000fe20000000026 */
[C-C-:B------:R-:W-:Y:S01]  /*27150*/  FFMA R16, R14.reuse, -1.8477590084075927734, R57.reuse ;  /* 0xbfec835e0e107823 */ /* 0x140fe20000000039 */
[----:B------:R-:W-:Y:S01]  /*27160*/  FFMA R57, R14, 1.8477590084075927734, R57 ;  /* 0x3fec835e0e397823 */ /* 0x000fe20000000039 */
[----:B------:R-:W-:Y:S01]  /*27170*/  FFMA R14, R53, 0.66817861795425415039, R18 ;  /* 0x3f2b0dc1350e7823 */ /* 0x000fe20000000012 */
[----:B------:R0:W-:Y:S03]  /*27180*/  STL [R1+0x9c], R19 ;  /* 0x00009c1301007387 */ /* 0x0001e60000100800 */
[C-C-:B------:R-:W-:Y:S01]  /*27190*/  FFMA R25, R14.reuse, -1.6629391908645629883, R16.reuse ;  /* 0xbfd4db310e197823 */ /* 0x140fe20000000010 */
[----:B0-----:R-:W-:-:S04]  /*271a0*/  FFMA R19, R14, 1.6629391908645629883, R16 ;  /* 0x3fd4db310e137823 */ /* 0x001fc80000000010 */
[----:B------:R-:W-:Y:S04]  /*271b0*/  STL [R1+0x88], R25 ;  /* 0x0000881901007387 */ /* 0x000fe80000100800 */
[----:B------:R0:W-:Y:S04]  /*271c0*/  STL [R1+0x8], R19 ;  /* 0x0000081301007387 */ /* 0x0001e80000100800 */
[----:B------:R-:W4:Y:S01]  /*271d0*/  LDL.LU R61, [R1+0x44] ;  /* 0x00004400013d7983 */ /* 0x000f220000300800 */
[----:B------:R-:W-:Y:S01]  /*271e0*/  FFMA R18, R18, -0.66817861795425415039, R53 ;  /* 0xbf2b0dc112127823 */ /* 0x000fe20000000035 */
[C-C-:B------:R-:W-:Y:S01]  /*271f0*/  FFMA R16, R17.reuse, -1.9615705013275146484, R15.reuse ;  /* 0xbffb14be11107823 */ /* 0x140fe2000000000f */
[----:B------:R-:W-:-:S02]  /*27200*/  FFMA R14, R17, 1.9615705013275146484, R15 ;  /* 0x3ffb14be110e7823 */ /* 0x000fc4000000000f */
[C-C-:B------:R-:W-:Y:S01]  /*27210*/  FFMA R15, R18.reuse, -1.6629391908645629883, R57.reuse ;  /* 0xbfd4db31120f7823 */ /* 0x140fe20000000039 */
[----:B------:R-:W-:Y:S01]  /*27220*/  FFMA R57, R18, 1.6629391908645629883, R57 ;  /* 0x3fd4db3112397823 */ /* 0x000fe20000000039 */
[C-C-:B------:R-:W-:Y:S01]  /*27230*/  FADD R18, R37.reuse, R24.reuse ;  /* 0x0000001825127221 */ /* 0x140fe20000000000 */
[----:B0-----:R-:W-:Y:S02]  /*27240*/  FADD R19, R37, -R24 ;  /* 0x8000001825137221 */ /* 0x001fe40000000000 */
[----:B------:R-:W0:Y:S04]  /*27250*/  LDS R24, [R60+0xc] ;  /* 0x00000c003c187984 */ /* 0x000e280000000800 */
[----:B------:R1:W-:Y:S04]  /*27260*/  STL [R1+0x34], R16 ;  /* 0x0000341001007387 */ /* 0x0003e80000100800 */
[----:B------:R2:W-:Y:S04]  /*27270*/  STL [R1+0x68], R14 ;  /* 0x0000680e01007387 */ /* 0x0005e80000100800 */
[----:B------:R3:W-:Y:S01]  /*27280*/  STL [R1+0x98], R15 ;  /* 0x0000980f01007387 */ /* 0x0007e20000100800 */
[C-C-:B-1----:R-:W-:Y:S01]  /*27290*/  FFMA R16, R18.reuse, 0.70710676908493041992, R52.reuse ;  /* 0x3f3504f312107823 */ /* 0x142fe20000000034 */
[----:B------:R-:W-:Y:S01]  /*272a0*/  FFMA R18, R18, -0.70710676908493041992, R52 ;  /* 0xbf3504f312127823 */ /* 0x000fe20000000034 */
[----:B--2---:R-:W-:Y:S01]  /*272b0*/  FFMA R14, R56, 1.4142135381698608398, R29 ;  /* 0x3fb504f3380e7823 */ /* 0x004fe2000000001d */
[----:B---3--:R-:W-:-:S04]  /*272c0*/  FFMA R15, R13, 0.41421356797218322754, R45 ;  /* 0x3ed413cd0d0f7823 */ /* 0x008fc8000000002d */
[C-C-:B------:R-:W-:Y:S01]  /*272d0*/  FFMA R52, R15.reuse, 1.8477590084075927734, R14.reuse ;  /* 0x3fec835e0f347823 */ /* 0x140fe2000000000e */
[----:B------:R-:W-:Y:S01]  /*272e0*/  FFMA R14, R15, -1.8477590084075927734, R14 ;  /* 0xbfec835e0f0e7823 */ /* 0x000fe2000000000e */
[C-C-:B0-----:R-:W-:Y:S01]  /*272f0*/  FFMA R17, R19.reuse, -0.70710676908493041992, R24.reuse ;  /* 0xbf3504f313117823 */ /* 0x141fe20000000018 */
[----:B------:R-:W-:-:S04]  /*27300*/  FFMA R19, R19, 0.70710676908493041992, R24 ;  /* 0x3f3504f313137823 */ /* 0x000fc80000000018 */
[----:B------:R-:W-:Y:S01]  /*27310*/  FFMA R15, R19, 0.19891236722469329834, R16 ;  /* 0x3e4bafaf130f7823 */ /* 0x000fe20000000010 */
[----:B------:R-:W-:-:S03]  /*27320*/  FFMA R16, R16, -0.19891236722469329834, R19 ;  /* 0xbe4bafaf10107823 */ /* 0x000fc60000000013 */
[C-C-:B------:R-:W-:Y:S01]  /*27330*/  FFMA R19, R15.reuse, -1.9615705013275146484, R52.reuse ;  /* 0xbffb14be0f137823 */ /* 0x140fe20000000034 */
[----:B------:R-:W-:Y:S01]  /*27340*/  FFMA R52, R15, 1.9615705013275146484, R52 ;  /* 0x3ffb14be0f347823 */ /* 0x000fe20000000034 */
[C-C-:B------:R-:W-:Y:S01]  /*27350*/  FFMA R15, R16.reuse, -1.9615705013275146484, R14.reuse ;  /* 0xbffb14be100f7823 */ /* 0x140fe2000000000e */
[----:B------:R-:W-:Y:S01]  /*27360*/  FFMA R14, R16, 1.9615705013275146484, R14 ;  /* 0x3ffb14be100e7823 */ /* 0x000fe2000000000e */
[C-C-:B------:R-:W-:Y:S01]  /*27370*/  FADD R16, R36.reuse, R23.reuse ;  /* 0x0000001724107221 */ /* 0x140fe20000000000 */
[----:B------:R0:W-:Y:S02]  /*27380*/  STL [R1+0x8c], R19 ;  /* 0x00008c1301007387 */ /* 0x0001e40000100800 */
[----:B0-----:R-:W-:Y:S02]  /*27390*/  FADD R19, R36, -R23 ;  /* 0x8000001724137221 */ /* 0x001fe40000000000 */
[----:B------:R-:W0:Y:S01]  /*273a0*/  LDS R23, [R60+0x10] ;  /* 0x000010003c177984 */ /* 0x000e220000000800 */
[----:B------:R-:W-:Y:S01]  /*273b0*/  FFMA R56, R56, 1.4142135381698608398, -R29 ;  /* 0x3fb504f338387823 */ /* 0x000fe2000000081d */
[----:B------:R-:W-:-:S04]  /*273c0*/  FFMA R13, R45, 0.41421356797218322754, -R13 ;  /* 0x3ed413cd2d0d7823 */ /* 0x000fc8000000080d */
[C-C-:B------:R-:W-:Y:S01]  /*273d0*/  FFMA R58, R13.reuse, -1.8477590084075927734, R56.reuse ;  /* 0xbfec835e0d3a7823 */ /* 0x140fe20000000038 */
[----:B------:R-:W-:Y:S01]  /*273e0*/  FFMA R56, R13, 1.8477590084075927734, R56 ;  /* 0x3fec835e0d387823 */ /* 0x000fe20000000038 */
[----:B------:R-:W-:Y:S01]  /*273f0*/  FFMA R13, R18, 0.66817861795425415039, R17 ;  /* 0x3f2b0dc1120d7823 */ /* 0x000fe20000000011 */
[----:B------:R-:W-:-:S03]  /*27400*/  FFMA R17, R17, -0.66817861795425415039, R18 ;  /* 0xbf2b0dc111117823 */ /* 0x000fc60000000012 */
[C-C-:B------:R-:W-:Y:S01]  /*27410*/  FFMA R18, R13.reuse, -1.6629391908645629883, R58.reuse ;  /* 0xbfd4db310d127823 */ /* 0x140fe2000000003a */
[----:B------:R-:W-:-:S04]  /*27420*/  FFMA R58, R13, 1.6629391908645629883, R58 ;  /* 0x3fd4db310d3a7823 */ /* 0x000fc8000000003a */
[----:B------:R-:W-:Y:S01]  /*27430*/  STL [R1+0x80], R18 ;  /* 0x0000801201007387 */ /* 0x000fe20000100800 */
[----:B------:R-:W-:-:S03]  /*27440*/  FMUL R13, R28, 1.4142135381698608398 ;  /* 0x3fb504f31c0d7820 */ /* 0x000fc60000400000 */
[----:B------:R1:W-:Y:S04]  /*27450*/  STL [R1+0x2c], R15 ;  /* 0x00002c0f01007387 */ /* 0x0003e80000100800 */
[----:B------:R-:W-:Y:S01]  /*27460*/  STL [R1+0x60], R14 ;  /* 0x0000600e01007387 */ /* 0x000fe20000100800 */
[C-C-:B-1----:R-:W-:Y:S01]  /*27470*/  FFMA R15, R17.reuse, -1.6629391908645629883, R56.reuse ;  /* 0xbfd4db31110f7823 */ /* 0x142fe20000000038 */
[----:B------:R-:W-:Y:S01]  /*27480*/  FFMA R56, R17, 1.6629391908645629883, R56 ;  /* 0x3fd4db3111387823 */ /* 0x000fe20000000038 */
[----:B------:R-:W-:-:S03]  /*27490*/  FFMA R18, R16, 0.70710676908493041992, R51 ;  /* 0x3f3504f310127823 */ /* 0x000fc60000000033 */
[----:B------:R1:W-:Y:S01]  /*274a0*/  STL [R1+0x84], R15 ;  /* 0x0000840f01007387 */ /* 0x0003e20000100800 */
[C-C-:B0-----:R-:W-:Y:S01]  /*274b0*/  FFMA R17, R19.reuse, -0.70710676908493041992, R23.reuse ;  /* 0xbf3504f313117823 */ /* 0x141fe20000000017 */
[----:B------:R-:W-:Y:S01]  /*274c0*/  FFMA R19, R19, 0.70710676908493041992, R23 ;  /* 0x3f3504f313137823 */ /* 0x000fe20000000017 */
[----:B------:R-:W-:Y:S01]  /*274d0*/  FFMA R16, R16, -0.70710676908493041992, R51 ;  /* 0xbf3504f310107823 */ /* 0x000fe20000000033 */
[----:B-1----:R-:W-:Y:S01]  /*274e0*/  FFMA R15, R12, 0.41421356797218322754, R44 ;  /* 0x3ed413cd0c0f7823 */ /* 0x002fe2000000002c */
[----:B------:R-:W-:Y:S01]  /*274f0*/  FFMA R12, R44, 0.41421356797218322754, -R12 ;  /* 0x3ed413cd2c0c7823 */ /* 0x000fe2000000080c */
[----:B------:R-:W-:Y:S01]  /*27500*/  FFMA R23, R19, 0.19891236722469329834, R18 ;  /* 0x3e4bafaf13177823 */ /* 0x000fe20000000012 */
[----:B------:R-:W-:Y:S01]  /*27510*/  FMUL R39, R9, 1.4142135381698608398 ;  /* 0x3fb504f309277820 */ /* 0x000fe20000400000 */
[C-C-:B----4-:R-:W-:Y:S01]  /*27520*/  FFMA R14, R61.reuse, 1.4142135381698608398, R13.reuse ;  /* 0x3fb504f33d0e7823 */ /* 0x150fe2000000000d */
[----:B------:R-:W-:-:S03]  /*27530*/  FFMA R13, R61, 1.4142135381698608398, -R13 ;  /* 0x3fb504f33d0d7823 */ /* 0x000fc6000000080d */
[C-C-:B------:R-:W-:Y:S01]  /*27540*/  FFMA R51, R15.reuse, 1.8477590084075927734, R14.reuse ;  /* 0x3fec835e0f337823 */ /* 0x140fe2000000000e */
[----:B------:R-:W-:Y:S01]  /*27550*/  FFMA R15, R15, -1.8477590084075927734, R14 ;  /* 0xbfec835e0f0f7823 */ /* 0x000fe2000000000e */
[----:B------:R-:W-:Y:S01]  /*27560*/  FFMA R14, R18, -0.19891236722469329834, R19 ;  /* 0xbe4bafaf120e7823 */ /* 0x000fe20000000013 */
[C---:B------:R-:W-:Y:S01]  /*27570*/  FFMA R61, R12.reuse, -1.8477590084075927734, R13 ;  /* 0xbfec835e0c3d7823 */ /* 0x040fe2000000000d */
[----:B------:R-:W-:Y:S01]  /*27580*/  FFMA R18, R23, -1.9615705013275146484, R51 ;  /* 0xbffb14be17127823 */ /* 0x000fe20000000033 */
[----:B------:R-:W-:Y:S01]  /*27590*/  FFMA R12, R12, 1.8477590084075927734, R13 ;  /* 0x3fec835e0c0c7823 */ /* 0x000fe2000000000d */
[----:B------:R-:W-:Y:S01]  /*275a0*/  FFMA R13, R16, 0.66817861795425415039, R17 ;  /* 0x3f2b0dc1100d7823 */ /* 0x000fe20000000011 */
[----:B------:R-:W-:Y:S02]  /*275b0*/  FFMA R16, R17, -0.66817861795425415039, R16 ;  /* 0xbf2b0dc111107823 */ /* 0x000fe40000000010 */
[----:B------:R0:W-:Y:S01]  /*275c0*/  STL [R1+0x78], R18 ;  /* 0x0000781201007387 */ /* 0x0001e20000100800 */
[----:B------:R-:W-:Y:S01]  /*275d0*/  FFMA R17, R14, -1.9615705013275146484, R15 ;  /* 0xbffb14be0e117823 */ /* 0x000fe2000000000f */
[----:B0-----:R-:W-:-:S05]  /*275e0*/  FFMA R18, R13, -1.6629391908645629883, R61 ;  /* 0xbfd4db310d127823 */ /* 0x001fca000000003d */
[----:B------:R-:W-:Y:S04]  /*275f0*/  STL [R1+0x6c], R18 ;  /* 0x00006c1201007387 */ /* 0x000fe80000100800 */
[----:B------:R-:W-:Y:S04]  /*27600*/  STL [R1+0x28], R17 ;  /* 0x0000281101007387 */ /* 0x000fe80000100800 */
[----:B------:R-:W0:Y:S01]  /*27610*/  LDS R17, [R60+0x14] ;  /* 0x000014003c117984 */ /* 0x000e220000000800 */
[----:B------:R-:W-:Y:S01]  /*27620*/  FFMA R61, R13, 1.6629391908645629883, R61 ;  /* 0x3fd4db310d3d7823 */ /* 0x000fe2000000003d */
[----:B------:R-:W-:Y:S01]  /*27630*/  FFMA R13, R14, 1.9615705013275146484, R15 ;  /* 0x3ffb14be0e0d7823 */ /* 0x000fe2000000000f */
[C---:B------:R-:W-:Y:S01]  /*27640*/  FFMA R14, R16.reuse, -1.6629391908645629883, R12 ;  /* 0xbfd4db31100e7823 */ /* 0x040fe2000000000c */
[C---:B------:R-:W-:Y:S01]  /*27650*/  FADD R15, R35.reuse, R22 ;  /* 0x00000016230f7221 */ /* 0x040fe20000000000 */
[----:B------:R-:W2:Y:S01]  /*27660*/  LDL.LU R9, [R1+0xe0] ;  /* 0x0000e00001097983 */ /* 0x000ea20000300800 */
[----:B------:R-:W-:Y:S01]  /*27670*/  FFMA R53, R16, 1.6629391908645629883, R12 ;  /* 0x3fd4db3110357823 */ /* 0x000fe2000000000c */
[----:B------:R-:W-:-:S02]  /*27680*/  FADD R16, R35, -R22 ;  /* 0x8000001623107221 */ /* 0x000fc40000000000 */
[----:B------:R1:W-:Y:S04]  /*27690*/  STL [R1+0x5c], R13 ;  /* 0x00005c0d01007387 */ /* 0x0003e80000100800 */
[----:B------:R3:W-:Y:S01]  /*276a0*/  STL [R1+0x64], R14 ;  /* 0x0000640e01007387 */ /* 0x0007e20000100800 */
[----:B------:R-:W-:Y:S01]  /*276b0*/  FFMA R12, R11, 0.41421356797218322754, R42 ;  /* 0x3ed413cd0b0c7823 */ /* 0x000fe2000000002a */
[----:B------:R-:W-:Y:S01]  /*276c0*/  FFMA R11, R42, 0.41421356797218322754, -R11 ;  /* 0x3ed413cd2a0b7823 */ /* 0x000fe2000000080b */
[----:B-1----:R-:W-:Y:S01]  /*276d0*/  FFMA R13, R7, 1.4142135381698608398, R39 ;  /* 0x3fb504f3070d7823 */ /* 0x002fe20000000027 */
[C-C-:B---3--:R-:W-:Y:S01]  /*276e0*/  FFMA R14, R15.reuse, 0.70710676908493041992, R50.reuse ;  /* 0x3f3504f30f0e7823 */ /* 0x148fe20000000032 */
[----:B------:R-:W-:Y:S02]  /*276f0*/  FFMA R50, R15, -0.70710676908493041992, R50 ;  /* 0xbf3504f30f327823 */ /* 0x000fe40000000032 */
[C-C-:B------:R-:W-:Y:S01]  /*27700*/  FFMA R42, R12.reuse, 1.8477590084075927734, R13.reuse ;  /* 0x3fec835e0c2a7823 */ /* 0x140fe2000000000d */
[----:B------:R-:W-:Y:S01]  /*27710*/  FFMA R13, R12, -1.8477590084075927734, R13 ;  /* 0xbfec835e0c0d7823 */ /* 0x000fe2000000000d */
[----:B------:R-:W-:-:S02]  /*27720*/  FFMA R39, R7, 1.4142135381698608398, -R39 ;  /* 0x3fb504f307277823 */ /* 0x000fc40000000827 */
[----:B------:R-:W3:Y:S01]  /*27730*/  LDL.LU R7, [R1+0xdc] ;  /* 0x0000dc0001077983 */ /* 0x000ee20000300800 */
[C-C-:B0-----:R-:W-:Y:S01]  /*27740*/  FFMA R15, R16.reuse, -0.70710676908493041992, R17.reuse ;  /* 0xbf3504f3100f7823 */ /* 0x141fe20000000011 */
[----:B------:R-:W-:-:S04]  /*27750*/  FFMA R16, R16, 0.70710676908493041992, R17 ;  /* 0x3f3504f310107823 */ /* 0x000fc80000000011 */
[----:B------:R-:W-:Y:S01]  /*27760*/  FFMA R17, R16, 0.19891236722469329834, R14 ;  /* 0x3e4bafaf10117823 */ /* 0x000fe2000000000e */
[----:B------:R-:W-:-:S03]  /*27770*/  FFMA R12, R14, -0.19891236722469329834, R16 ;  /* 0xbe4bafaf0e0c7823 */ /* 0x000fc60000000010 */
[----:B------:R-:W-:Y:S01]  /*27780*/  FFMA R16, R17, -1.9615705013275146484, R42 ;  /* 0xbffb14be11107823 */ /* 0x000fe2000000002a */
[----:B------:R-:W-:-:S04]  /*27790*/  FFMA R14, R11, -1.8477590084075927734, R39 ;  /* 0xbfec835e0b0e7823 */ /* 0x000fc80000000027 */
[----:B------:R0:W-:Y:S01]  /*277a0*/  STL [R1+0x44], R16 ;  /* 0x0000441001007387 */ /* 0x0001e20000100800 */
[----:B------:R-:W-:Y:S01]  /*277b0*/  FFMA R42, R17, 1.9615705013275146484, R42 ;  /* 0x3ffb14be112a7823 */ /* 0x000fe2000000002a */
[----:B0-----:R-:W-:-:S04]  /*277c0*/  FFMA R16, R50, 0.66817861795425415039, R15 ;  /* 0x3f2b0dc132107823 */ /* 0x001fc8000000000f */
[----:B------:R-:W-:-:S05]  /*277d0*/  FFMA R17, R16, -1.6629391908645629883, R14 ;  /* 0xbfd4db3110117823 */ /* 0x000fca000000000e */
[----:B------:R-:W-:Y:S04]  /*277e0*/  STL [R1+0x38], R17 ;  /* 0x0000381101007387 */ /* 0x000fe80000100800 */
[----:B------:R-:W0:Y:S01]  /*277f0*/  LDS R17, [R60+0x18] ;  /* 0x000018003c117984 */ /* 0x000e220000000800 */
[----:B------:R-:W-:Y:S01]  /*27800*/  FFMA R39, R11, 1.8477590084075927734, R39 ;  /* 0x3fec835e0b277823 */ /* 0x000fe20000000027 */
[----:B------:R-:W-:Y:S01]  /*27810*/  FFMA R11, R15, -0.66817861795425415039, R50 ;  /* 0xbf2b0dc10f0b7823 */ /* 0x000fe20000000032 */
[----:B------:R-:W-:Y:S01]  /*27820*/  FFMA R15, R16, 1.6629391908645629883, R14 ;  /* 0x3fd4db31100f7823 */ /* 0x000fe2000000000e */
[C-C-:B------:R-:W-:Y:S01]  /*27830*/  FFMA R14, R12.reuse, -1.9615705013275146484, R13.reuse ;  /* 0xbffb14be0c0e7823 */ /* 0x140fe2000000000d */
[----:B------:R-:W-:Y:S01]  /*27840*/  FFMA R12, R12, 1.9615705013275146484, R13 ;  /* 0x3ffb14be0c0c7823 */ /* 0x000fe2000000000d */
[----:B------:R-:W-:Y:S01]  /*27850*/  FMUL R13, R6, 1.4142135381698608398 ;  /* 0x3fb504f3060d7820 */ /* 0x000fe20000400000 */
[----:B------:R-:W-:Y:S01]  /*27860*/  FMUL R18, R4, 1.4142135381698608398 ;  /* 0x3fb504f304127820 */ /* 0x000fe20000400000 */
[----:B------:R1:W-:Y:S01]  /*27870*/  STL [R1+0xc], R15 ;  /* 0x00000c0f01007387 */ /* 0x0003e20000100800 */
[----:B------:R-:W-:-:S03]  /*27880*/  FADD R16, R34, R21 ;  /* 0x0000001522107221 */ /* 0x000fc60000000000 */
[----:B------:R4:W-:Y:S04]  /*27890*/  STL [R1+0x24], R14 ;  /* 0x0000240e01007387 */ /* 0x0009e80000100800 */
[----:B------:R0:W5:Y:S01]  /*278a0*/  LDL.LU R6, [R1+0xd8] ;  /* 0x0000d80001067983 */ /* 0x0001620000300800 */
[----:B-1----:R-:W-:-:S03]  /*278b0*/  FADD R15, R34, -R21 ;  /* 0x80000015220f7221 */ /* 0x002fc60000000000 */
[----:B------:R-:W1:Y:S01]  /*278c0*/  LDS R60, [R60+0x1c] ;  /* 0x00001c003c3c7984 */ /* 0x000e620000000800 */
[C-C-:B----4-:R-:W-:Y:S01]  /*278d0*/  FFMA R14, R11.reuse, -1.6629391908645629883, R39.reuse ;  /* 0xbfd4db310b0e7823 */ /* 0x150fe20000000027 */
[----:B------:R-:W-:Y:S02]  /*278e0*/  FFMA R39, R11, 1.6629391908645629883, R39 ;  /* 0x3fd4db310b277823 */ /* 0x000fe40000000027 */
[----:B------:R4:W-:Y:S01]  /*278f0*/  STL [R1+0x30], R12 ;  /* 0x0000300c01007387 */ /* 0x0009e20000100800 */
[----:B------:R-:W-:-:S03]  /*27900*/  FFMA R11, R5, 1.4142135381698608398, -R13 ;  /* 0x3fb504f3050b7823 */ /* 0x000fc6000000080d */
[----:B------:R0:W-:Y:S01]  /*27910*/  STL [R1+0x14], R14 ;  /* 0x0000140e01007387 */ /* 0x0001e20000100800 */
[----:B----4-:R-:W-:Y:S01]  /*27920*/  FFMA R12, R5, 1.4142135381698608398, R13 ;  /* 0x3fb504f3050c7823 */ /* 0x010fe2000000000d */
[C-C-:B------:R-:W-:Y:S01]  /*27930*/  FFMA R13, R16.reuse, 0.70710676908493041992, R49.reuse ;  /* 0x3f3504f3100d7823 */ /* 0x140fe20000000031 */
[----:B------:R-:W-:Y:S01]  /*27940*/  FFMA R49, R16, -0.70710676908493041992, R49 ;  /* 0xbf3504f310317823 */ /* 0x000fe20000000031 */
[----:B------:R4:W5:Y:S01]  /*27950*/  LDL.LU R5, [R1+0xd4] ;  /* 0x0000d40001057983 */ /* 0x0009620000300800 */
[----:B0-----:R-:W-:Y:S01]  /*27960*/  FFMA R14, R10, 0.41421356797218322754, R41 ;  /* 0x3ed413cd0a0e7823 */ /* 0x001fe20000000029 */
[C-C-:B------:R-:W-:Y:S01]  /*27970*/  FFMA R16, R15.reuse, -0.70710676908493041992, R17.reuse ;  /* 0xbf3504f30f107823 */ /* 0x140fe20000000011 */
[----:B------:R-:W-:Y:S02]  /*27980*/  FFMA R15, R15, 0.70710676908493041992, R17 ;  /* 0x3f3504f30f0f7823 */ /* 0x000fe40000000011 */
[C-C-:B------:R-:W-:Y:S01]  /*27990*/  FFMA R36, R14.reuse, 1.8477590084075927734, R12.reuse ;  /* 0x3fec835e0e247823 */ /* 0x140fe2000000000c */
[----:B------:R-:W-:Y:S01]  /*279a0*/  FFMA R14, R14, -1.8477590084075927734, R12 ;  /* 0xbfec835e0e0e7823 */ /* 0x000fe2000000000c */
[----:B------:R4:W5:Y:S01]  /*279b0*/  LDL.LU R4, [R1+0xd0] ;  /* 0x0000d00001047983 */ /* 0x0009620000300800 */
[----:B------:R-:W-:Y:S01]  /*279c0*/  FFMA R12, R15, 0.19891236722469329834, R13 ;  /* 0x3e4bafaf0f0c7823 */ /* 0x000fe2000000000d */
[----:B------:R-:W-:Y:S01]  /*279d0*/  FFMA R10, R41, 0.41421356797218322754, -R10 ;  /* 0x3ed413cd290a7823 */ /* 0x000fe2000000080a */
[----:B------:R-:W-:-:S02]  /*279e0*/  FFMA R13, R13, -0.19891236722469329834, R15 ;  /* 0xbe4bafaf0d0d7823 */ /* 0x000fc4000000000f */
[C-C-:B------:R-:W-:Y:S01]  /*279f0*/  FFMA R41, R12.reuse, -1.9615705013275146484, R36.reuse ;  /* 0xbffb14be0c297823 */ /* 0x140fe20000000024 */
[----:B------:R-:W-:Y:S01]  /*27a00*/  FFMA R36, R12, 1.9615705013275146484, R36 ;  /* 0x3ffb14be0c247823 */ /* 0x000fe20000000024 */
[C-C-:B------:R-:W-:Y:S01]  /*27a10*/  FFMA R12, R10.reuse, -1.8477590084075927734, R11.reuse ;  /* 0xbfec835e0a0c7823 */ /* 0x140fe2000000000b */
[----:B------:R-:W-:Y:S01]  /*27a20*/  FFMA R15, R10, 1.8477590084075927734, R11 ;  /* 0x3fec835e0a0f7823 */ /* 0x000fe2000000000b */
[----:B------:R-:W-:Y:S01]  /*27a30*/  FFMA R11, R49, 0.66817861795425415039, R16 ;  /* 0x3f2b0dc1310b7823 */ /* 0x000fe20000000010 */
[----:B------:R-:W-:-:S03]  /*27a40*/  FFMA R16, R16, -0.66817861795425415039, R49 ;  /* 0xbf2b0dc110107823 */ /* 0x000fc60000000031 */
[C-C-:B------:R-:W-:Y:S01]  /*27a50*/  FFMA R10, R11.reuse, -1.6629391908645629883, R12.reuse ;  /* 0xbfd4db310b0a7823 */ /* 0x140fe2000000000c */
[----:B------:R-:W-:Y:S01]  /*27a60*/  FFMA R11, R11, 1.6629391908645629883, R12 ;  /* 0x3fd4db310b0b7823 */ /* 0x000fe2000000000c */
[C-C-:B------:R-:W-:Y:S01]  /*27a70*/  FFMA R12, R13.reuse, -1.9615705013275146484, R14.reuse ;  /* 0xbffb14be0d0c7823 */ /* 0x140fe2000000000e */
[----:B------:R-:W-:Y:S01]  /*27a80*/  FFMA R13, R13, 1.9615705013275146484, R14 ;  /* 0x3ffb14be0d0d7823 */ /* 0x000fe2000000000e */
[C-C-:B------:R-:W-:Y:S01]  /*27a90*/  FFMA R14, R16.reuse, -1.6629391908645629883, R15.reuse ;  /* 0xbfd4db31100e7823 */ /* 0x140fe2000000000f */
[----:B------:R-:W-:Y:S01]  /*27aa0*/  FFMA R15, R16, 1.6629391908645629883, R15 ;  /* 0x3fd4db31100f7823 */ /* 0x000fe2000000000f */
[C-C-:B------:R-:W-:Y:S01]  /*27ab0*/  FFMA R17, R3.reuse, 1.4142135381698608398, R18.reuse ;  /* 0x3fb504f303117823 */ /* 0x140fe20000000012 */
[----:B------:R-:W-:Y:S01]  /*27ac0*/  FFMA R16, R3, 1.4142135381698608398, -R18 ;  /* 0x3fb504f303107823 */ /* 0x000fe20000000812 */
[C---:B------:R-:W-:Y:S01]  /*27ad0*/  FADD R18, R33.reuse, R20 ;  /* 0x0000001421127221 */ /* 0x040fe20000000000 */
[----:B------:R-:W-:Y:S01]  /*27ae0*/  FFMA R21, R8, 0.41421356797218322754, R2 ;  /* 0x3ed413cd08157823 */ /* 0x000fe20000000002 */
[----:B------:R-:W-:Y:S01]  /*27af0*/  FADD R33, R33, -R20 ;  /* 0x8000001421217221 */ /* 0x000fe20000000000 */
[----:B------:R4:W5:Y:S01]  /*27b00*/  LDL.LU R3, [R1+0xcc] ;  /* 0x0000cc0001037983 */ /* 0x0009620000300800 */
[----:B------:R-:W-:Y:S01]  /*27b10*/  FFMA R8, R2, 0.41421356797218322754, -R8 ;  /* 0x3ed413cd02087823 */ /* 0x000fe20000000808 */
[C-C-:B------:R-:W-:Y:S01]  /*27b20*/  FFMA R20, R18.reuse, 0.70710676908493041992, R0.reuse ;  /* 0x3f3504f312147823 */ /* 0x140fe20000000000 */
[----:B------:R-:W-:Y:S01]  /*27b30*/  FFMA R18, R18, -0.70710676908493041992, R0 ;  /* 0xbf3504f312127823 */ /* 0x000fe20000000000 */
[----:B------:R4:W5:Y:S04]  /*27b40*/  LDL.LU R2, [R1+0xc8] ;  /* 0x0000c80001027983 */ /* 0x0009680000300800 */
[----:B------:R4:W5:Y:S04]  /*27b50*/  LDL.LU R0, [R1+0xc4] ;  /* 0x0000c40001007983 */ /* 0x0009680000300800 */
[----:B------:R4:W5:Y:S01]  /*27b60*/  LDL R50, [R1+0xbc] ;  /* 0x0000bc0001327983 */ /* 0x0009620000100800 */
[----:B-1----:R-:W-:Y:S01]  /*27b70*/  FFMA R19, R33, -0.70710676908493041992, R60 ;  /* 0xbf3504f321137823 */ /* 0x002fe2000000003c */
[----:B------:R-:W-:Y:S01]  /*27b80*/  FFMA R51, R23, 1.9615705013275146484, R51 ;  /* 0x3ffb14be17337823 */ /* 0x000fe20000000033 */
[C-C-:B------:R-:W-:Y:S01]  /*27b90*/  FFMA R23, R8.reuse, -1.8477590084075927734, R16.reuse ;  /* 0xbfec835e08177823 */ /* 0x140fe20000000010 */
[----:B------:R-:W-:Y:S01]  /*27ba0*/  FFMA R8, R8, 1.8477590084075927734, R16 ;  /* 0x3fec835e08087823 */ /* 0x000fe20000000010 */
[----:B------:R-:W-:Y:S01]  /*27bb0*/  FFMA R16, R18, 0.66817861795425415039, R19 ;  /* 0x3f2b0dc112107823 */ /* 0x000fe20000000013 */
[----:B------:R-:W-:-:S02]  /*27bc0*/  FFMA R19, R19, -0.66817861795425415039, R18 ;  /* 0xbf2b0dc113137823 */ /* 0x000fc40000000012 */
[----:B------:R-:W3:Y:S01]  /*27bd0*/  LDC R18, c[0x0][0x394] ;  /* 0x0000e500ff127b82 */ /* 0x000ee20000000800 */
[----:B------:R-:W-:Y:S01]  /*27be0*/  FFMA R33, R33, 0.70710676908493041992, R60 ;  /* 0x3f3504f321217823 */ /* 0x000fe2000000003c */
[C-C-:B------:R-:W-:Y:S01]  /*27bf0*/  FFMA R25, R21.reuse, 1.8477590084075927734, R17.reuse ;  /* 0x3fec835e15197823 */ /* 0x140fe20000000011 */
[----:B------:R-:W-:Y:S02]  /*27c00*/  FFMA R17, R21, -1.8477590084075927734, R17 ;  /* 0xbfec835e15117823 */ /* 0x000fe40000000011 */
[----:B------:R-:W-:Y:S01]  /*27c10*/  FFMA R22, R33, 0.19891236722469329834, R20 ;  /* 0x3e4bafaf21167823 */ /* 0x000fe20000000014 */
[----:B------:R-:W-:Y:S01]  /*27c20*/  FFMA R21, R20, -0.19891236722469329834, R33 ;  /* 0xbe4bafaf14157823 */ /* 0x000fe20000000021 */
[----:B------:R-:W-:Y:S02]  /*27c30*/  HFMA2 R45, -RZ, RZ, 0, 0 ;  /* 0x00000000ff2d7431 */ /* 0x000fe400000001ff */
[C-C-:B------:R-:W-:Y:S01]  /*27c40*/  FFMA R37, R22.reuse, -1.9615705013275146484, R25.reuse ;  /* 0xbffb14be16257823 */ /* 0x140fe20000000019 */
[----:B------:R-:W-:Y:S01]  /*27c50*/  FFMA R25, R22, 1.9615705013275146484, R25 ;  /* 0x3ffb14be16197823 */ /* 0x000fe20000000019 */
[C-C-:B------:R-:W-:Y:S01]  /*27c60*/  FFMA R22, R21.reuse, -1.9615705013275146484, R17.reuse ;  /* 0xbffb14be15167823 */ /* 0x140fe20000000011 */
[----:B------:R-:W-:Y:S01]  /*27c70*/  FFMA R21, R21, 1.9615705013275146484, R17 ;  /* 0x3ffb14be15157823 */ /* 0x000fe20000000011 */
[----:B------:R-:W-:-:S02]  /*27c80*/  MOV R44, 0x181f ;  /* 0x0000181f002c7802 */ /* 0x000fc40000000f00 */
[----:B------:R-:W-:Y:S01]  /*27c90*/  MOV R43, 0xffffffff ;  /* 0xffffffff002b7802 */ /* 0x000fe20000000f00 */
[C-C-:B------:R-:W-:Y:S01]  /*27ca0*/  FFMA R24, R16.reuse, -1.6629391908645629883, R23.reuse ;  /* 0xbfd4db3110187823 */ /* 0x140fe20000000017 */
[C-C-:B------:R-:W-:Y:S01]  /*27cb0*/  FFMA R20, R19.reuse, -1.6629391908645629883, R8.reuse ;  /* 0xbfd4db3113147823 */ /* 0x140fe20000000008 */
[----:B------:R-:W-:Y:S01]  /*27cc0*/  FFMA R23, R16, 1.6629391908645629883, R23 ;  /* 0x3fd4db3110177823 */ /* 0x000fe20000000017 */
[----:B------:R-:W-:Y:S01]  /*27cd0*/  FFMA R19, R19, 1.6629391908645629883, R8 ;  /* 0x3fd4db3113137823 */ /* 0x000fe20000000008 */
[----:B--2---:R-:W-:-:S04]  /*27ce0*/  FADD R17, R9, UR5 ;  /* 0x0000000509117e21 */ /* 0x004fc80008000000 */
[----:B------:R-:W-:Y:S01]  /*27cf0*/  FADD R17, R17, -UR6 ;  /* 0x8000000611117e21 */ /* 0x000fe20008000000 */
[----:B---3--:R-:W-:-:S05]  /*27d00*/  IMAD R18, R18, UR4, R7 ;  /* 0x0000000412127c24 */ /* 0x008fca000f8e0207 */
[----:B----4-:R-:W-:-:S07]  /*27d10*/  SHF.R.S32.HI R16, RZ, 0x1f, R18 ;  /* 0x0000001fff107819 */ /* 0x010fce0000011412 */
[----:B-----5:R-:W-:Y:S05]  /*27d20*/  WARPSYNC.COLLECTIVE R43, `(.L_x_937) ;  /* 0x000000002b087348 */ /* 0x020fea0003c00000 */
[----:B-----5:R0:W1:Y:S02]  /*27d30*/  SHFL.IDX P0, R46, R50, R45, R44 ;  /* 0x0000002d322e7389 */ /* 0x020064000000002c */
[----:B01----:R-:W-:Y:S05]  /*27d40*/  ENDCOLLECTIVE ;  /* 0x000000000000791b */ /* 0x003fea0003800000 */
.L_x_937:
[----:B------:R-:W-:Y:S02]  /*27d50*/  MOV R50, R6 ;  /* 0x0000000600327202 */ /* 0x000fe40000000f00 */
[----:B------:R-:W-:-:S07]  /*27d60*/  MOV R32, R46 ;  /* 0x0000002e00207202 */ /* 0x000fce0000000f00 */
[----:B------:R-:W-:Y:S05]  /*27d70*/  WARPSYNC.COLLECTIVE R43, `(.L_x_938) ;  /* 0x000000002b087348 */ /* 0x000fea0003c00000 */
[----:B------:R0:W1:Y:S02]  /*27d80*/  SHFL.IDX P0, R46, R50, R45, R44 ;  /* 0x0000002d322e7389 */ /* 0x000064000000002c */
[----:B01----:R-:W-:Y:S05]  /*27d90*/  ENDCOLLECTIVE ;  /* 0x000000000000791b */ /* 0x003fea0003800000 */
.L_x_938:
[----:B------:R-:W-:Y:S01]  /*27da0*/  MOV R8, R46 ;  /* 0x0000002e00087202 */ /* 0x000fe20000000f00 */
[----:B------:R-:W-:Y:S06]  /*27db0*/  BRA `(.L_x_939) ;  /* 0xfffffe58004c7947 */ /* 0x000fec000383ffff */
.L_x_114:
[----:B------:R3:W5:Y:S01]  /*27dc0*/  LDL R50, [R1+0xbc] ;  /* 0x0000bc0001327983 */ /* 0x0007620000100800 */
[----:B------:R-:W-:Y:S01]  /*27dd0*/  HFMA2 R45, -RZ, RZ, 0, 5.9604644775390625e-08 ;  /* 0x00000001ff2d7431 */ /* 0x000fe200000001ff */
[----:B------:R-:W-:Y:S01]  /*27de0*/  BSSY B0, `(.L_x_940) ;  /* 0x0000006000007945 */ /* 0x000fe20003800000 */
[----:B------:R-:W-:Y:S02]  /*27df0*/  MOV R44, 0x181f ;  /* 0x0000181f002c7802 */ /* 0x000fe40000000f00 */
[----:B0-----:R-:W-:-:S07]  /*27e00*/  MOV R43, 0xffffffff ;  /* 0xffffffff002b7802 */ /* 0x001fce0000000f00 */
[----:B-123-5:R-:W-:Y:S05]  /*27e10*/  WARPSYNC.COLLECTIVE R43, `(.L_x_941) ;  /* 0x000000002b087348 */ /* 0x02efea0003c00000 */
[----:B-----5:R0:W4:Y:S02]  /*27e20*/  SHFL.IDX P0, R46, R50, R45, R44 ;  /* 0x0000002d322e7389 */ /* 0x020124000000002c */
[----:B01234-:R-:W-:Y:S05]  /*27e30*/  ENDCOLLECTIVE ;  /* 0x000000000000791b */ /* 0x01ffea0003800000 */
.L_x_941:
[----:B------:R-:W-:Y:S05]  /*27e40*/  BSYNC B0 ;  /* 0x0000000000007941 */ /* 0x000fea0003800000 */
.L_x_940:
[----:B------:R-:W-:Y:S01]  /*27e50*/  HFMA2 R45, -RZ, RZ, 0, 5.9604644775390625e-08 ;  /* 0x00000001ff2d7431 */ /* 0x000fe200000001ff */
[----:B------:R-:W-:Y:S02]  /*27e60*/  MOV R50, R6 ;  /* 0x0000000600327202 */ /* 0x000fe40000000f00 */
[----:B------:R-:W-:Y:S02]  /*27e70*/  MOV R44, 0x181f ;  /* 0x0000181f002c7802 */ /* 0x000fe40000000f00 */
[----:B------:R-:W-:Y:S02]  /*27e80*/  MOV R43, 0xffffffff ;  /* 0xffffffff002b7802 */ /* 0x000fe40000000f00 */
[----:B------:R-:W-:-:S07]  /*27e90*/  MOV R25, R46 ;  /* 0x0000002e00197202 */ /* 0x000fce0000000f00 */
[----:B------:R-:W-:Y:S05]  /*27ea0*/  WARPSYNC.COLLECTIVE R43, `(.L_x_942) ;  /* 0x000000002b087348 */ /* 0x000fea0003c00000 */
[----:B------:R0:W1:Y:S02]  /*27eb0*/  SHFL.IDX P0, R46, R50, R45, R44 ;  /* 0x0000002d322e7389 */ /* 0x000064000000002c */
[----:B01----:R-:W-:Y:S05]  /*27ec0*/  ENDCOLLECTIVE ;  /* 0x000000000000791b */ /* 0x003fea0003800000 */
.L_x_942:
[----:B------:R-:W-:Y:S01]  /*27ed0*/  MOV R28, R46 ;  /* 0x0000002e001c7202 */ /* 0x000fe20000000f00 */
[----:B------:R-:W-:Y:S06]  /*27ee0*/  BRA `(.L_x_943) ;  /* 0xfffffe70009c7947 */ /* 0x000fec000383ffff */
.L_x_211:
[----:B------:R3:W5:Y:S01]  /*27ef0*/  LDL R50, [R1+0xbc] ;  /* 0x0000bc0001327983 */ /* 0x0007620000100800 */
[----:B------:R-:W-:Y:S01]  /*27f00*/  HFMA2 R45, -RZ, RZ, 0, 1.1920928955078125e-07 ;  /* 0x00000002ff2d7431 */ /* 0x000fe200000001ff */
[----:B------:R-:W-:Y:S01]  /*27f10*/  BSSY B0, `(.L_x_944) ;  /* 0x0000006000007945 */ /* 0x000fe20003800000 */
[----:B------:R-:W-:Y:S02]  /*27f20*/  MOV R44, 0x181f ;  /* 0x0000181f002c7802 */ /* 0x000fe40000000f00 */
[----:B0-----:R-:W-:-:S07]  /*27f30*/  MOV R43, 0xffffffff ;  /* 0xffffffff002b7802 */ /* 0x001fce0000000f00 */
[----:B-123-5:R-:W-:Y:S05]  /*27f40*/  WARPSYNC.COLLECTIVE R43, `(.L_x_945) ;  /* 0x000000002b087348 */ /* 0x02efea0003c00000 */
[----:B-----5:R0:W4:Y:S02]  /*27f50*/  SHFL.IDX P0, R46, R50, R45, R44 ;  /* 0x0000002d322e7389 */ /* 0x020124000000002c */
[----:B01234-:R-:W-:Y:S05]  /*27f60*/  ENDCOLLECTIVE ;  /* 0x000000000000791b */ /* 0x01ffea0003800000 */
.L_x_945:
[----:B------:R-:W-:Y:S05]  /*27f70*/  BSYNC B0 ;  /* 0x0000000000007941 */ /* 0x000fea0003800000 */
.L_x_944:
[----:B------:R-:W-:Y:S01]  /*27f80*/  HFMA2 R45, -RZ, RZ, 0, 1.1920928955078125e-07 ;  /* 0x00000002ff2d7431 */ /* 0x000fe200000001ff */
[----:B------:R-:W-:Y:S02]  /*27f90*/  MOV R50, R6 ;  /* 0x0000000600327202 */ /* 0x000fe40000000f00 */
[----:B------:R-:W-:Y:S02]  /*27fa0*/  MOV R44, 0x181f ;  /* 0x0000181f002c7802 */ /* 0x000fe40000000f00 */
[----:B------:R-:W-:Y:S02]  /*27fb0*/  MOV R43, 0xffffffff ;  /* 0xffffffff002b7802 */ /* 0x000fe40000000f00 */
[----:B------:R-:W-:-:S07]  /*27fc0*/  MOV R15, R46 ;  /* 0x0000002e000f7202 */ /* 0x000fce0000000f00 */
[----:B------:R-:W-:Y:S05]  /*27fd0*/  WARPSYNC.COLLECTIVE R43, `(.L_x_946) ;  /* 0x000000002b087348 */ /* 0x000fea0003c00000 */
[----:B------:R0:W1:Y:S02]  /*27fe0*/  SHFL.IDX P0, R46, R50, R45, R44 ;  /* 0x0000002d322e7389 */ /* 0x000064000000002c */
[----:B01----:R-:W-:Y:S05]  /*27ff0*/  ENDCOLLECTIVE ;  /* 0x000000000000791b */ /* 0x003fea0003800000 */
.L_x_946:
[----:B------:R-:W-:Y:S01]  /*28000*/  MOV R19, R46 ;  /* 0x0000002e00137202 */ /* 0x000fe20000000f00 */
[----:B------:R-:W-:Y:S06]  /*28010*/  BRA `(.L_x_947) ;  /* 0xfffffe8800d87947 */ /* 0x000fec000383ffff */
.L_x_308:
[----:B------:R3:W5:Y:S01]  /*28020*/  LDL R50, [R1+0xbc] ;  /* 0x0000bc0001327983 */ /* 0x0007620000100800 */
[----:B------:R-:W-:Y:S01]  /*28030*/  HFMA2 R45, -RZ, RZ, 0, 1.78813934326171875e-07 ;  /* 0x00000003ff2d7431 */ /* 0x000fe200000001ff */
[----:B------:R-:W-:Y:S01]  /*28040*/  BSSY B0, `(.L_x_948) ;  /* 0x0000006000007945 */ /* 0x000fe20003800000 */
[----:B------:R-:W-:Y:S02]  /*28050*/  MOV R44, 0x181f ;  /* 0x0000181f002c7802 */ /* 0x000fe40000000f00 */
[----:B0-----:R-:W-:-:S07]  /*28060*/  MOV R43, 0xffffffff ;  /* 0xffffffff002b7802 */ /* 0x001fce0000000f00 */
[----:B-123-5:R-:W-:Y:S05]  /*28070*/  WARPSYNC.COLLECTIVE R43, `(.L_x_949) ;  /* 0x000000002b087348 */ /* 0x02efea0003c00000 */
[----:B-----5:R0:W4:Y:S02]  /*28080*/  SHFL.IDX P0, R46, R50, R45, R44 ;  /* 0x0000002d322e7389 */ /* 0x020124000000002c */
[----:B01234-:R-:W-:Y:S05]  /*28090*/  ENDCOLLECTIVE ;  /* 0x000000000000791b */ /* 0x01ffea0003800000 */
.L_x_949:
[----:B------:R-:W-:Y:S05]  /*280a0*/  BSYNC B0 ;  /* 0x0000000000007941 */ /* 0x000fea0003800000 */
.L_x_948:
[----:B------:R-:W-:Y:S01]  /*280b0*/  HFMA2 R45, -RZ, RZ, 0, 1.78813934326171875e-07 ;  /* 0x00000003ff2d7431 */ /* 0x000fe200000001ff */
[----:B------:R-:W-:Y:S02]  /*280c0*/  MOV R50, R6 ;  /* 0x0000000600327202 */ /* 0x000fe40000000f00 */
[----:B------:R-:W-:Y:S02]  /*280d0*/  MOV R44, 0x181f ;  /* 0x0000181f002c7802 */ /* 0x000fe40000000f00 */
[----:B------:R-:W-:Y:S02]  /*280e0*/  MOV R43, 0xffffffff ;  /* 0xffffffff002b7802 */ /* 0x000fe40000000f00 */
[----:B------:R-:W-:-:S07]  /*280f0*/  MOV R11, R46 ;  /* 0x0000002e000b7202 */ /* 0x000fce0000000f00 */
[----:B------:R-:W-:Y:S05]  /*28100*/  WARPSYNC.COLLECTIVE R43, `(.L_x_950) ;  /* 0x000000002b087348 */ /* 0x000fea0003c00000 */
[----:B------:R0:W1:Y:S02]  /*28110*/  SHFL.IDX P0, R46, R50, R45, R44 ;  /* 0x0000002d322e7389 */ /* 0x000064000000002c */
[----:B01----:R-:W-:Y:S05]  /*28120*/  ENDCOLLECTIVE ;  /* 0x000000000000791b */ /* 0x003fea0003800000 */
.L_x_950:
[----:B------:R-:W-:Y:S05]  /*28130*/  BRA `(.L_x_951) ;  /* 0xfffffea400247947 */ /* 0x000fea000383ffff */
.L_x_405:
[----:B------:R2:W5:Y:S01]  /*28140*/  LDL R50, [R1+0xbc] ;  /* 0x0000bc0001327983 */ /* 0x0005620000100800 */
[----:B------:R-:W-:Y:S01]  /*28150*/  HFMA2 R45, -RZ, RZ, 0, 2.384185791015625e-07 ;  /* 0x00000004ff2d7431 */ /* 0x000fe200000001ff */
[----:B------:R-:W-:Y:S01]  /*28160*/  BSSY B0, `(.L_x_952) ;  /* 0x0000006000007945 */ /* 0x000fe20003800000 */
[----:B------:R-:W-:Y:S02]  /*28170*/  MOV R44, 0x181f ;  /* 0x0000181f002c7802 */ /* 0x000fe40000000f00 */
[----:B0-----:R-:W-:-:S07]  /*28180*/  MOV R43, 0xffffffff ;  /* 0xffffffff002b7802 */ /* 0x001fce0000000f00 */
[----:B-12--5:R-:W-:Y:S05]  /*28190*/  WARPSYNC.COLLECTIVE R43, `(.L_x_953) ;  /* 0x000000002b087348 */ /* 0x026fea0003c00000 */
[----:B-----5:R0:W3:Y:S02]  /*281a0*/  SHFL.IDX P0, R46, R50, R45, R44 ;  /* 0x0000002d322e7389 */ /* 0x0200e4000000002c */
[----:B0123--:R-:W-:Y:S05]  /*281b0*/  ENDCOLLECTIVE ;  /* 0x000000000000791b */ /* 0x00ffea0003800000 */
.L_x_953:
[----:B------:R-:W-:Y:S05]  /*281c0*/  BSYNC B0 ;  /* 0x0000000000007941 */ /* 0x000fea0003800000 */
.L_x_952:
[----:B------:R-:W-:Y:S01]  /*281d0*/  HFMA2 R45, -RZ, RZ, 0, 2.384185791015625e-07 ;  /* 0x00000004ff2d7431 */ /* 0x000fe200000001ff */
[----:B------:R-:W-:Y:S02]  /*281e0*/  MOV R50, R6 ;  /* 0x0000000600327202 */ /* 0x000fe40000000f00 */
[----:B------:R-:W-:Y:S02]  /*281f0*/  MOV R44, 0x181f ;  /* 0x0000181f002c7802 */ /* 0x000fe40000000f00 */
[----:B------:R-:W-:Y:S02]  /*28200*/  MOV R43, 0xffffffff ;  /* 0xffffffff002b7802 */ /* 0x000fe40000000f00 */
[----:B------:R-:W-:-:S07]  /*28210*/  MOV R11, R46 ;  /* 0x0000002e000b7202 */ /* 0x000fce0000000f00 */
[----:B------:R-:W-:Y:S05]  /*28220*/  WARPSYNC.COLLECTIVE R43, `(.L_x_954) ;  /* 0x000000002b087348 */ /* 0x000fea0003c00000 */
[----:B------:R0:W1:Y:S02]  /*28230*/  SHFL.IDX P0, R46, R50, R45, R44 ;  /* 0x0000002d322e7389 */ /* 0x000064000000002c */
[----:B01----:R-:W-:Y:S05]  /*28240*/  ENDCOLLECTIVE ;  /* 0x000000000000791b */ /* 0x003fea0003800000 */
.L_x_954:
[----:B------:R-:W-:Y:S05]  /*28250*/  BRA `(.L_x_955) ;  /* 0xfffffebc00787947 */ /* 0x000fea000383ffff */
.L_x_502:
[----:B------:R2:W5:Y:S01]  /*28260*/  LDL R50, [R1+0xbc] ;  /* 0x0000bc0001327983 */ /* 0x0005620000100800 */
[----:B------:R-:W-:Y:S01]  /*28270*/  HFMA2 R45, -RZ, RZ, 0, 2.98023223876953125e-07 ;  /* 0x00000005ff2d7431 */ /* 0x000fe200000001ff */
[----:B------:R-:W-:Y:S01]  /*28280*/  BSSY B0, `(.L_x_956) ;  /* 0x0000006000007945 */ /* 0x000fe20003800000 */
[----:B------:R-:W-:Y:S02]  /*28290*/  MOV R44, 0x181f ;  /* 0x0000181f002c7802 */ /* 0x000fe40000000f00 */
[----:B0-----:R-:W-:-:S07]  /*282a0*/  MOV R43, 0xffffffff ;  /* 0xffffffff002b7802 */ /* 0x001fce0000000f00 */
[----:B-12--5:R-:W-:Y:S05]  /*282b0*/  WARPSYNC.COLLECTIVE R43, `(.L_x_957) ;  /* 0x000000002b087348 */ /* 0x026fea0003c00000 */
[----:B-----5:R0:W3:Y:S02]  /*282c0*/  SHFL.IDX P0, R46, R50, R45, R44 ;  /* 0x0000002d322e7389 */ /* 0x0200e4000000002c */
[----:B0123--:R-:W-:Y:S05]  /*282d0*/  ENDCOLLECTIVE ;  /* 0x000000000000791b */ /* 0x00ffea0003800000 */
.L_x_957:
[----:B------:R-:W-:Y:S05]  /*282e0*/  BSYNC B0 ;  /* 0x0000000000007941 */ /* 0x000fea0003800000 */
.L_x_956:
[----:B------:R-:W-:Y:S01]  /*282f0*/  HFMA2 R45, -RZ, RZ, 0, 2.98023223876953125e-07 ;  /* 0x00000005ff2d7431 */ /* 0x000fe200000001ff */
[----:B------:R-:W-:Y:S02]  /*28300*/  MOV R50, R6 ;  /* 0x0000000600327202 */ /* 0x000fe40000000f00 */
[----:B------:R-:W-:Y:S02]  /*28310*/  MOV R44, 0x181f ;  /* 0x0000181f002c7802 */ /* 0x000fe40000000f00 */
[----:B------:R-:W-:Y:S02]  /*28320*/  MOV R43, 0xffffffff ;  /* 0xffffffff002b7802 */ /* 0x000fe40000000f00 */
[----:B------:R-:W-:-:S07]  /*28330*/  MOV R11, R46 ;  /* 0x0000002e000b7202 */ /* 0x000fce0000000f00 */
[----:B------:R-:W-:Y:S05]  /*28340*/  WARPSYNC.COLLECTIVE R43, `(.L_x_958) ;  /* 0x000000002b087348 */ /* 0x000fea0003c00000 */
[----:B------:R0:W1:Y:S02]  /*28350*/  SHFL.IDX P0, R46, R50, R45, R44 ;  /* 0x0000002d322e7389 */ /* 0x000064000000002c */
[----:B01----:R-:W-:Y:S05]  /*28360*/  ENDCOLLECTIVE ;  /* 0x000000000000791b */ /* 0x003fea0003800000 */
.L_x_958:
[----:B------:R-:W-:Y:S05]  /*28370*/  BRA `(.L_x_959) ;  /* 0xfffffed400cc7947 */ /* 0x000fea000383ffff */
.L_x_599:
[----:B------:R3:W5:Y:S01]  /*28380*/  LDL R50, [R1+0xbc] ;  /* 0x0000bc0001327983 */ /* 0x0007620000100800 */
[----:B------:R-:W-:Y:S01]  /*28390*/  HFMA2 R45, -RZ, RZ, 0, 3.5762786865234375e-07 ;  /* 0x00000006ff2d7431 */ /* 0x000fe200000001ff */
[----:B------:R-:W-:Y:S01]  /*283a0*/  BSSY B0, `(.L_x_960) ;  /* 0x0000006000007945 */ /* 0x000fe20003800000 */
[----:B------:R-:W-:Y:S02]  /*283b0*/  MOV R44, 0x181f ;  /* 0x0000181f002c7802 */ /* 0x000fe40000000f00 */
[----:B0-----:R-:W-:-:S07]  /*283c0*/  MOV R43, 0xffffffff ;  /* 0xffffffff002b7802 */ /* 0x001fce0000000f00 */
[----:B-123-5:R-:W-:Y:S05]  /*283d0*/  WARPSYNC.COLLECTIVE R43, `(.L_x_961) ;  /* 0x000000002b087348 */ /* 0x02efea0003c00000 */
[----:B-----5:R0:W4:Y:S02]  /*283e0*/  SHFL.IDX P0, R46, R50, R45, R44 ;  /* 0x0000002d322e7389 */ /* 0x020124000000002c */
[----:B01234-:R-:W-:Y:S05]  /*283f0*/  ENDCOLLECTIVE ;  /* 0x000000000000791b */ /* 0x01ffea0003800000 */
.L_x_961:
[----:B------:R-:W-:Y:S05]  /*28400*/  BSYNC B0 ;  /* 0x0000000000007941 */ /* 0x000fea0003800000 */
.L_x_960:
[----:B------:R-:W-:Y:S01]  /*28410*/  HFMA2 R45, -RZ, RZ, 0, 3.5762786865234375e-07 ;  /* 0x00000006ff2d7431 */ /* 0x000fe200000001ff */
[----:B------:R-:W-:Y:S02]  /*28420*/  MOV R50, R6 ;  /* 0x0000000600327202 */ /* 0x000fe40000000f00 */
[----:B------:R-:W-:Y:S02]  /*28430*/  MOV R44, 0x181f ;  /* 0x0000181f002c7802 */ /* 0x000fe40000000f00 */
[----:B------:R-:W-:Y:S02]  /*28440*/  MOV R43, 0xffffffff ;  /* 0xffffffff002b7802 */ /* 0x000fe40000000f00 */
[----:B------:R-:W-:-:S07]  /*28450*/  MOV R11, R46 ;  /* 0x0000002e000b7202 */ /* 0x000fce0000000f00 */
[----:B------:R-:W-:Y:S05]  /*28460*/  WARPSYNC.COLLECTIVE R43, `(.L_x_962) ;  /* 0x000000002b087348 */ /* 0x000fea0003c00000 */
[----:B------:R0:W1:Y:S02]  /*28470*/  SHFL.IDX P0, R46, R50, R45, R44 ;  /* 0x0000002d322e7389 */ /* 0x000064000000002c */
[----:B01----:R-:W-:Y:S05]  /*28480*/  ENDCOLLECTIVE ;  /* 0x000000000000791b */ /* 0x003fea0003800000 */
.L_x_962:
[----:B------:R-:W-:Y:S05]  /*28490*/  BRA `(.L_x_963) ;  /* 0xfffffef000207947 */ /* 0x000fea000383ffff */
.L_x_696:
[----:B------:R2:W5:Y:S01]  /*284a0*/  LDL.LU R50, [R1+0xbc] ;  /* 0x0000bc0001327983 */ /* 0x0005620000300800 */
[----:B------:R-:W-:Y:S01]  /*284b0*/  HFMA2 R45, -RZ, RZ, 0, 4.17232513427734375e-07 ;  /* 0x00000007ff2d7431 */ /* 0x000fe200000001ff */
[----:B------:R-:W-:Y:S01]  /*284c0*/  BSSY B0, `(.L_x_964) ;  /* 0x0000006000007945 */ /* 0x000fe20003800000 */
[----:B------:R-:W-:Y:S02]  /*284d0*/  MOV R44, 0x181f ;  /* 0x0000181f002c7802 */ /* 0x000fe40000000f00 */
[----:B0-----:R-:W-:-:S07]  /*284e0*/  MOV R43, 0xffffffff ;  /* 0xffffffff002b7802 */ /* 0x001fce0000000f00 */
[----:B-12--5:R-:W-:Y:S05]  /*284f0*/  WARPSYNC.COLLECTIVE R43, `(.L_x_965) ;  /* 0x000000002b087348 */ /* 0x026fea0003c00000 */
[----:B-----5:R0:W3:Y:S02]  /*28500*/  SHFL.IDX P0, R46, R50, R45, R44 ;  /* 0x0000002d322e7389 */ /* 0x0200e4000000002c */
[----:B0123--:R-:W-:Y:S05]  /*28510*/  ENDCOLLECTIVE ;  /* 0x000000000000791b */ /* 0x00ffea0003800000 */
.L_x_965:
[----:B------:R-:W-:Y:S05]  /*28520*/  BSYNC B0 ;  /* 0x0000000000007941 */ /* 0x000fea0003800000 */
.L_x_964:
[----:B------:R-:W-:Y:S01]  /*28530*/  HFMA2 R45, -RZ, RZ, 0, 4.17232513427734375e-07 ;  /* 0x00000007ff2d7431 */ /* 0x000fe200000001ff */
[----:B------:R-:W-:Y:S02]  /*28540*/  MOV R50, R6 ;  /* 0x0000000600327202 */ /* 0x000fe40000000f00 */
[----:B------:R-:W-:Y:S02]  /*28550*/  MOV R44, 0x181f ;  /* 0x0000181f002c7802 */ /* 0x000fe40000000f00 */
[----:B------:R-:W-:Y:S02]  /*28560*/  MOV R43, 0xffffffff ;  /* 0xffffffff002b7802 */ /* 0x000fe40000000f00 */
[----:B------:R-:W-:-:S07]  /*28570*/  MOV R11, R46 ;  /* 0x0000002e000b7202 */ /* 0x000fce0000000f00 */
[----:B------:R-:W-:Y:S05]  /*28580*/  WARPSYNC.COLLECTIVE R43, `(.L_x_966) ;  /* 0x000000002b087348 */ /* 0x000fea0003c00000 */
[----:B------:R0:W1:Y:S02]  /*28590*/  SHFL.IDX P0, R46, R50, R45, R44 ;  /* 0x0000002d322e7389 */ /* 0x000064000000002c */
[----:B01----:R-:W-:Y:S05]  /*285a0*/  ENDCOLLECTIVE ;  /* 0x000000000000791b */ /* 0x003fea0003800000 */
.L_x_966:
[----:B------:R-:W-:Y:S05]  /*285b0*/  BRA `(.L_x_967) ;  /* 0xffffff0800747947 */ /* 0x000fea000383ffff */
        .weak           $__internal_0_$__cuda_sm20_rcp_rn_f32_slowpath
        .type           $__internal_0_$__cuda_sm20_rcp_rn_f32_slowpath,@function
        .size           $__internal_0_$__cuda_sm20_rcp_rn_f32_slowpath,(.L_x_17580 - $__internal_0_$__cuda_sm20_rcp_rn_f32_slowpath)
$__internal_0_$__cuda_sm20_rcp_rn_f32_slowpath:
[----:B------:R-:W-:Y:S01]  /*285c0*/  SHF.L.U32 R12, R34, 0x1, RZ ;  /* 0x00000001220c7819 */ /* 0x000fe200000006ff */
[----:B------:R-:W-:Y:S01]  /*285d0*/  BSSY.RECONVERGENT B1, `(.L_x_968) ;  /* 0x0000037000017945 */ /* 0x000fe20003800200 */
[----:B------:R-:W-:Y:S02]  /*285e0*/  MOV R9, R34 ;  /* 0x0000002200097202 */ /* 0x000fe40000000f00 */
[----:B------:R-:W-:-:S04]  /*285f0*/  SHF.R.U32.HI R12, RZ, 0x18, R12 ;  /* 0x00000018ff0c7819 */ /* 0x000fc8000001160c */
[----:B------:R-:W-:-:S13]  /*28600*/  ISETP.NE.U32.AND P6, PT, R12, RZ, PT ;  /* 0x000000ff0c00720c */ /* 0x000fda0003fc5070 */
[----:B------:R-:W-:Y:S05]  /*28610*/  @P6 BRA `(.L_x_969) ;  /* 0x0000000000286947 */ /* 0x000fea0003800000 */
[----:B------:R-:W-:-:S04]  /*28620*/  SHF.L.U32 R12, R9, 0x1, RZ ;  /* 0x00000001090c7819 */ /* 0x000fc800000006ff */
[----:B------:R-:W-:-:S13]  /*28630*/  ISETP.NE.AND P6, PT, R12, RZ, PT ;  /* 0x000000ff0c00720c */ /* 0x000fda0003fc5270 */
[----:B------:R-:W-:Y:S02]  /*28640*/  @P6 FFMA R12, R9, 1.84467440737095516160e+19, RZ ;  /* 0x5f800000090c6823 */ /* 0x000fe400000000ff */
[----:B------:R-:W-:Y:S08]  /*28650*/  @!P6 MUFU.RCP R9, R9 ;  /* 0x000000090009e308 */ /* 0x000ff00000001000 */
[----:B------:R-:W0:Y:S02]  /*28660*/  @P6 MUFU.RCP R13, R12 ;  /* 0x0000000c000d6308 */ /* 0x000e240000001000 */
[----:B0-----:R-:W-:-:S04]  /*28670*/  @P6 FFMA R12, R12, R13, -1 ;  /* 0xbf8000000c0c6423 */ /* 0x001fc8000000000d */
[----:B------:R-:W-:-:S04]  /*28680*/  @P6 FADD.FTZ R12, -R12, -RZ ;  /* 0x800000ff0c0c6221 */ /* 0x000fc80000010100 */
[----:B------:R-:W-:-:S04]  /*28690*/  @P6 FFMA R12, R13, R12, R13 ;  /* 0x0000000c0d0c6223 */ /* 0x000fc8000000000d */
[----:B------:R-:W-:Y:S01]  /*286a0*/  @P6 FFMA R9, R12, 1.84467440737095516160e+19, RZ ;  /* 0x5f8000000c096823 */ /* 0x000fe200000000ff */
[----:B------:R-:W-:Y:S06]  /*286b0*/  BRA `(.L_x_970) ;  /* 0x0000000000a07947 */ /* 0x000fec0003800000 */
.L_x_969:
[----:B------:R-:W-:-:S04]  /*286c0*/  IADD3 R13, PT, PT, R12, -0xfd, RZ ;  /* 0xffffff030c0d7810 */ /* 0x000fc80007ffe0ff */
[----:B------:R-:W-:-:S13]  /*286d0*/  ISETP.GT.U32.AND P6, PT, R13, 0x1, PT ;  /* 0x000000010d00780c */ /* 0x000fda0003fc4070 */
[----:B------:R-:W-:Y:S05]  /*286e0*/  @P6 BRA `(.L_x_971) ;  /* 0x0000000000906947 */ /* 0x000fea0003800000 */
[----:B------:R-:W-:Y:S02]  /*286f0*/  LOP3.LUT R34, R9, 0x7fffff, RZ, 0xc0, !PT ;  /* 0x007fffff09227812 */ /* 0x000fe400078ec0ff */
[----:B------:R-:W-:Y:S02]  /*28700*/  LOP3.LUT R8, R8, 0xffffdfff, RZ, 0xc0, !PT ;  /* 0xffffdfff08087812 */ /* 0x000fe400078ec0ff */
[----:B------:R-:W-:Y:S02]  /*28710*/  LOP3.LUT R34, R34, 0x3f800000, RZ, 0xfc, !PT ;  /* 0x3f80000022227812 */ /* 0x000fe400078efcff */
[----:B------:R-:W-:Y:S02]  /*28720*/  @P1 LOP3.LUT R8, R8, 0x2000, RZ, 0xfc, !PT ;  /* 0x0000200008081812 */ /* 0x000fe400078efcff */
[----:B------:R-:W0:Y:S01]  /*28730*/  MUFU.RCP R25, R34 ;  /* 0x0000002200197308 */ /* 0x000e220000001000 */
[----:B------:R-:W-:Y:S02]  /*28740*/  IADD3 R12, PT, PT, R12, -0xfc, RZ ;  /* 0xffffff040c0c7810 */ /* 0x000fe40007ffe0ff */
[----:B------:R-:W-:-:S04]  /*28750*/  LOP3.LUT R8, R8, 0xffffefff, RZ, 0xc0, !PT ;  /* 0xffffefff08087812 */ /* 0x000fc800078ec0ff */
[----:B------:R-:W-:Y:S01]  /*28760*/  @P0 LOP3.LUT R8, R8, 0x1000, RZ, 0xfc, !PT ;  /* 0x0000100008080812 */ /* 0x000fe200078efcff */
[----:B0-----:R-:W-:-:S04]  /*28770*/  FFMA R37, R34, R25, -1 ;  /* 0xbf80000022257423 */ /* 0x001fc80000000019 */
[----:B------:R-:W-:-:S04]  /*28780*/  FADD.FTZ R37, -R37, -RZ ;  /* 0x800000ff25257221 */ /* 0x000fc80000010100 */
[CCC-:B------:R-:W-:Y:S01]  /*28790*/  FFMA.RM R34, R25.reuse, R37.reuse, R25.reuse ;  /* 0x0000002519227223 */ /* 0x1c0fe20000004019 */
[----:B------:R-:W-:Y:S01]  /*287a0*/  FFMA.RP R25, R25, R37, R25 ;  /* 0x0000002519197223 */ /* 0x000fe20000008019 */
[----:B------:R-:W-:-:S04]  /*287b0*/  HFMA2 R37, -RZ, RZ, 0, 1.78813934326171875e-07 ;  /* 0x00000003ff257431 */ /* 0x000fc800000001ff */
[C---:B------:R-:W-:Y:S02]  /*287c0*/  FSETP.NEU.FTZ.AND P6, PT, R34.reuse, R25, PT ;  /* 0x000000192200720b */ /* 0x040fe40003fdd000 */
[----:B------:R-:W-:Y:S02]  /*287d0*/  LOP3.LUT R34, R34, 0x7fffff, RZ, 0xc0, !PT ;  /* 0x007fffff22227812 */ /* 0x000fe400078ec0ff */
[----:B------:R-:W-:Y:S02]  /*287e0*/  SEL R25, RZ, 0xffffffff, !P6 ;  /* 0xffffffffff197807 */ /* 0x000fe40007000000 */
[----:B------:R-:W-:Y:S02]  /*287f0*/  SHF.L.U32 R37, R37, R13, RZ ;  /* 0x0000000d25257219 */ /* 0x000fe400000006ff */
[----:B------:R-:W-:Y:S02]  /*28800*/  LOP3.LUT R34, R34, 0x800000, RZ, 0xfc, !PT ;  /* 0x0080000022227812 */ /* 0x000fe400078efcff */
[----:B------:R-:W-:-:S02]  /*28810*/  IADD3 R25, PT, PT, -R25, RZ, RZ ;  /* 0x000000ff19197210 */ /* 0x000fc40007ffe1ff */
[----:B------:R-:W-:Y:S02]  /*28820*/  LOP3.LUT R37, R37, R34, RZ, 0xc0, !PT ;  /* 0x0000002225257212 */ /* 0x000fe400078ec0ff */
[-CC-:B------:R-:W-:Y:S02]  /*28830*/  LOP3.LUT P1, RZ, R25, R13.reuse, R34.reuse, 0xf8, !PT ;  /* 0x0000000d19ff7212 */ /* 0x180fe4000782f822 */
[----:B------:R-:W-:Y:S02]  /*28840*/  SHF.R.U32.HI R37, RZ, R13, R37 ;  /* 0x0000000dff257219 */ /* 0x000fe40000011625 */
[----:B------:R-:W-:Y:S02]  /*28850*/  SHF.R.U32.HI R12, RZ, R12, R34 ;  /* 0x0000000cff0c7219 */ /* 0x000fe40000011622 */
[C---:B------:R-:W-:Y:S02]  /*28860*/  LOP3.LUT P0, RZ, R37.reuse, 0x1, RZ, 0xc0, !PT ;  /* 0x0000000125ff7812 */ /* 0x040fe4000780c0ff */
[----:B------:R-:W-:-:S04]  /*28870*/  LOP3.LUT P6, RZ, R37, 0x2, RZ, 0xc0, !PT ;  /* 0x0000000225ff7812 */ /* 0x000fc800078cc0ff */
[----:B------:R-:W-:Y:S02]  /*28880*/  PLOP3.LUT P6, PT, P0, P1, P6, 0xe0, 0x0 ;  /* 0x000000000000781c */ /* 0x000fe400007c3c60 */
[C---:B------:R-:W-:Y:S02]  /*28890*/  LOP3.LUT P1, RZ, R8.reuse, 0x2000, RZ, 0xc0, !PT ;  /* 0x0000200008ff7812 */ /* 0x040fe4000782c0ff */
[----:B------:R-:W-:Y:S02]  /*288a0*/  SEL R13, RZ, 0x1, !P6 ;  /* 0x00000001ff0d7807 */ /* 0x000fe40007000000 */
[----:B------:R-:W-:Y:S02]  /*288b0*/  LOP3.LUT P0, RZ, R8, 0x1000, RZ, 0xc0, !PT ;  /* 0x0000100008ff7812 */ /* 0x000fe4000780c0ff */
[----:B------:R-:W-:-:S04]  /*288c0*/  IADD3 R13, PT, PT, -R13, RZ, RZ ;  /* 0x000000ff0d0d7210 */ /* 0x000fc80007ffe1ff */
[----:B------:R-:W-:-:S13]  /*288d0*/  ISETP.GE.AND P6, PT, R13, RZ, PT ;  /* 0x000000ff0d00720c */ /* 0x000fda0003fc6270 */
[----:B------:R-:W-:Y:S02]  /*288e0*/  @!P6 IADD3 R12, PT, PT, R12, 0x1, RZ ;  /* 0x000000010c0ce810 */ /* 0x000fe40007ffe0ff */
[----:B------:R-:W-:-:S13]  /*288f0*/  LOP3.LUT P6, RZ, R9, 0x7fffff, RZ, 0xc0, !PT ;  /* 0x007fffff09ff7812 */ /* 0x000fda00078cc0ff */
[----:B------:R-:W-:-:S04]  /*28900*/  @!P6 SHF.L.U32 R12, R12, 0x1, RZ ;  /* 0x000000010c0ce819 */ /* 0x000fc800000006ff */
[----:B------:R-:W-:Y:S01]  /*28910*/  LOP3.LUT R9, R12, 0x80000000, R9, 0xf8, !PT ;  /* 0x800000000c097812 */ /* 0x000fe200078ef809 */
[----:B------:R-:W-:Y:S06]  /*28920*/  BRA `(.L_x_970) ;  /* 0x0000000000047947 */ /* 0x000fec0003800000 */
.L_x_971:
[----:B------:R-:W0:Y:S02]  /*28930*/  MUFU.RCP R9, R9 ;  /* 0x0000000900097308 */ /* 0x000e240000001000 */
.L_x_970:
[----:B------:R-:W-:Y:S05]  /*28940*/  BSYNC.RECONVERGENT B1 ;  /* 0x0000000000017941 */ /* 0x000fea0003800200 */
.L_x_968:
[----:B------:R-:W-:Y:S01]  /*28950*/  HFMA2 R13, -RZ, RZ, 0, 0 ;  /* 0x00000000ff0d7431 */ /* 0x000fe200000001ff */
[----:B------:R-:W-:-:S04]  /*28960*/  MOV R12, R38 ;  /* 0x00000026000c7202 */ /* 0x000fc80000000f00 */
[----:B0-----:R-:W-:Y:S05]  /*28970*/  RET.REL.NODEC R12 `(_Z4bm3dILb0ELb0ELb0EEvPfPKfiiifiiiiifff) ;  /* 0xfffffd740ca07950 */ /* 0x001fea0003c3ffff */
.L_x_972:
[----:B------:R-:W-:-:S00]  /*28980*/  BRA `(.L_x_972) ;  /* 0xfffffffc00fc7947 */ /* 0x000fc0000383ffff */
[----:B------:R-:W-:-:S00]  /*28990*/  NOP ;  /* 0x0000000000007918 */ /* 0x000fc00000000000 */
        /* <DEDUP_REMOVED lines=14> */
.L_x_17580:


//--------------------- .text._Z4bm3dILb0ELb0ELb1EEvPfPKfiiifiiiiifff --------------------------
	.section	.text._Z4bm3dILb0ELb0ELb1EEvPfPKfiiifiiiiifff,"ax",@progbits
	.align	128
.text._Z4bm3dILb0ELb0ELb1EEvPfPKfiiifiiiiifff:
        .type           _Z4bm3dILb0ELb0ELb1EEvPfPKfiiifiiiiifff,@function
        .size           _Z4bm3dILb0ELb0ELb1EEvPfPKfiiifiiiiifff,(.L_x_17582 - _Z4bm3dILb0ELb0ELb1EEvPfPKfiiifiiiiifff)
        .other          _Z4bm3dILb0ELb0ELb1EEvPfPKfiiifiiiiifff,@"STO_CUDA_ENTRY STV_DEFAULT"
_Z4bm3dILb0ELb0ELb1EEvPfPKfiiifiiiiifff:
        /* <DEDUP_REMOVED lines=9> */
[----:B0-----:R-:W-:Y:S02]  /*0090*/  IADD3 R34, PT, PT, R3, -0x8, RZ ;  /* 0xfffffff803227810 */ /* 0x001fe40007ffe0ff */
[----:B------:R-:W-:Y:S02]  /*00a0*/  IADD3 R35, PT, PT, R2, -0x8, RZ ;  /* 0xfffffff802237810 */ /* 0x000fe40007ffe0ff */
[----:B------:R-:W-:Y:S02]  /*00b0*/  LEA.HI.SX32 R2, R0, UR4, 0x1d ;  /* 0x0000000400027c11 */ /* 0x000fe4000f8feaff */
[----:B---3--:R-:W-:Y:S01]  /*00c0*/  IADD3 R4, PT, PT, R34, UR6, RZ ;  /* 0x0000000622047c10 */ /* 0x008fe2000fffe0ff */
[----:B----4-:R-:W-:Y:S02]  /*00d0*/  UIMAD UR5, UR5, UR6, URZ ;  /* 0x00000006050572a4 */ /* 0x010fe4000f8e02ff */
[----:B------:R-:W-:Y:S01]  /*00e0*/  IADD3 R3, PT, PT, R35, UR6, RZ ;  /* 0x0000000623037c10 */ /* 0x000fe2000fffe0ff */
[----:B------:R-:W-:-:S03]  /*00f0*/  IMAD R2, R2, UR6, RZ ;  /* 0x0000000602027c24 */ /* 0x000fc6000f8e02ff */
        /* <DEDUP_REMOVED lines=11> */
[----:B-1----:R-:W-:-:S04]  /*01b0*/  MOV R0, UR7 ;  /* 0x0000000700007c02 */ /* 0x002fc80008000f00 */
[----:B------:R-:W-:Y:S01]  /*01c0*/  SHF.L.U32 R9, R0, 0x1, RZ ;  /* 0x0000000100097819 */ /* 0x000fe200000006ff */
[----:B0-----:R-:W-:Y:S01]  /*01d0*/  IMAD.WIDE R4, R48, 0x4, R4 ;  /* 0x0000000430047825 */ /* 0x001fe200078e0204 */
[CC--:B------:R-:W-:Y:S02]  /*01e0*/  LEA R11, R0.reuse, R0.reuse, 0x1 ;  /* 0x00000000000b7211 */ /* 0x0c0fe400078e08ff */
[C---:B------:R-:W-:Y:S01]  /*01f0*/  SHF.L.U32 R13, R0.reuse, 0x2, RZ ;  /* 0x00000002000d7819 */ /* 0x040fe200000006ff */
[-C--:B------:R-:W-:Y:S01]  /*0200*/  IMAD R3, R23, R0.reuse, R22 ;  /* 0x0000000017037224 */ /* 0x080fe200078e0216 */
[CC--:B------:R-:W-:Y:S01]  /*0210*/  LEA R15, R0.reuse, R0.reuse, 0x2 ;  /* 0x00000000000f7211 */ /* 0x0c0fe200078e10ff */
[C---:B------:R-:W-:Y:S01]  /*0220*/  IMAD R17, R0.reuse, 0x6, RZ ;  /* 0x0000000600117824 */ /* 0x040fe200078e02ff */
[----:B------:R-:W-:Y:S01]  /*0230*/  LEA R19, R0, -R0, 0x3 ;  /* 0x8000000000137211 */ /* 0x000fe200078e18ff */
[----:B------:R-:W-:-:S05]  /*0240*/  IMAD.WIDE R2, R3, 0x4, R4 ;  /* 0x0000000403027825 */ /* 0x000fca00078e0204 */
[----:B--2---:R0:W5:Y:S01]  /*0250*/  LDG.E.CONSTANT R25, desc[UR8][R2.64] ;  /* 0x0000000802197981 */ /* 0x004162000c1e9900 */
[----:B------:R-:W-:-:S04]  /*0260*/  IMAD.WIDE R8, R9, 0x4, R2 ;  /* 0x0000000409087825 */ /* 0x000fc800078e0202 */
[--C-:B------:R-:W-:Y:S01]  /*0270*/  IMAD.WIDE R10, R11, 0x4, R2.reuse ;  /* 0x000000040b0a7825 */ /* 0x100fe200078e0202 */
[----:B------:R0:W5:Y:S03]  /*0280*/  LDG.E.CONSTANT R24, desc[UR8][R8.64] ;  /* 0x0000000808187981 */ /* 0x000166000c1e9900 */
        /* <DEDUP_REMOVED lines=8> */
[----:B------:R-:W-:Y:S01]  /*0310*/  IMAD.WIDE R6, R0, 0x4, R2 ;  /* 0x0000000400067825 */ /* 0x000fe200078e0202 */
        /* <DEDUP_REMOVED lines=10> */
.L_x_973:
[----:B------:R-:W-:Y:S01]  /*03c0*/  HFMA2 R2, -RZ, RZ, 0, 1.5199184417724609375e-05 ;  /* 0x000000ffff027431 */ /* 0x000fe200000001ff */
[----:B------:R-:W-:-:S04]  /*03d0*/  LOP3.LUT R47, R21, 0xfffffff8, RZ, 0xc0, !PT ;  /* 0xfffffff8152f7812 */ /* 0x000fc800078ec0ff */
[----:B------:R-:W-:-:S07]  /*03e0*/  SHF.L.U32 R47, R2, R47, RZ ;  /* 0x0000002f022f7219 */ /* 0x000fce00000006ff */
.L_x_974:
        /* <DEDUP_REMOVED lines=15> */
.L_x_983:
        /* <DEDUP_REMOVED lines=9> */
[----:B------:R-:W-:Y:S03]  /*0570*/  BSSY B2, `(.L_x_978) ;  /* 0x000003e000027945 */ /* 0x000fe60003800000 */
[----:B------:R-:W-:-:S04]  /*0580*/  LOP3.LUT R2, R2, 0x1, RZ, 0xc0, !PT ;  /* 0x0000000102027812 */ /* 0x000fc800078ec0ff */
[----:B------:R-:W-:Y:S02]  /*0590*/  ISETP.NE.U32.AND P0, PT, R2, 0x1, PT ;  /* 0x000000010200780c */ /* 0x000fe40003f05070 */
[----:B------:R-:W-:-:S11]  /*05a0*/  MOV R2, R36 ;  /* 0x0000002400027202 */ /* 0x000fd60000000f00 */
        /* <DEDUP_REMOVED lines=20> */
[----:B------:R-:W-:Y:S01]  /*06f0*/  NOP ;  /* 0x0000000000007918 */ /* 0x000fe20000000000 */
[----:B--2--5:R-:W-:Y:S01]  /*0700*/  FADD R2, R25, -R2 ;  /* 0x8000000219027221 */ /* 0x024fe20000000000 */
[----:B---3--:R-:W-:-:S03]  /*0710*/  FADD R3, R32, -R3 ;  /* 0x8000000320037221 */ /* 0x008fc60000000000 */
[----:B------:R-:W-:Y:S01]  /*0720*/  FFMA R2, R2, R2, RZ ;  /* 0x0000000202027223 */ /* 0x000fe200000000ff */
[----:B----4-:R-:W-:Y:S01]  /*0730*/  FADD R21, R24, -R19 ;  /* 0x8000001318157221 */ /* 0x010fe20000000000 */
[----:B------:R-:W-:Y:S01]  /*0740*/  FFMA R3, R3, R3, RZ ;  /* 0x0000000303037223 */ /* 0x000fe200000000ff */
[----:B------:R-:W-:Y:S02]  /*0750*/  FADD R12, R28, -R13 ;  /* 0x8000000d1c0c7221 */ /* 0x000fe40000000000 */
[----:B------:R-:W-:Y:S02]  /*0760*/  FFMA R2, R21, R21, R2 ;  /* 0x0000001515027223 */ /* 0x000fe40000000002 */
        /* <DEDUP_REMOVED lines=19> */
[----:B------:R-:W-:Y:S01]  /*08a0*/  SEL R14, RZ, 0x1, P1 ;  /* 0x00000001ff0e7807 */ /* 0x000fe20000800000 */
[----:B------:R1:W0:Y:S05]  /*08b0*/  SHFL.UP PT, R2, R38, 0x1, 0x1800 ;  /* 0x0438000026027f89 */ /* 0x00022a00000e0000 */
[----:B--23--:R-:W4:Y:S03]  /*08c0*/  SHFL.UP PT, R14, R14, 0x1, 0x1800 ;  /* 0x043800000e0e7f89 */ /* 0x00cf2600000e0000 */
.L_x_1909:
[----:B----4-:R-:W-:Y:S02]  /*08d0*/  @!P1 ISETP.NE.AND P0, PT, R14, RZ, PT ;  /* 0x000000ff0e00920c */ /* 0x010fe40003f05270 */
[----:B------:R-:W-:Y:S02]  /*08e0*/  IADD3 R6, P2, PT, R6, 0x4, RZ ;  /* 0x0000000406067810 */ /* 0x000fe40007f5e0ff */
[----:B------:R-:W-:Y:S02]  /*08f0*/  @!P1 ISETP.EQ.OR P0, PT, R48, RZ, !P0 ;  /* 0x000000ff3000920c */ /* 0x000fe40004702670 */
[----:B------:R-:W-:Y:S02]  /*0900*/  IADD3.X R7, PT, PT, RZ, R7, RZ, P2, !PT ;  /* 0x00000007ff077210 */ /* 0x000fe400017fe4ff */
[----:B01----:R-:W-:Y:S02]  /*0910*/  @!P1 FSEL R38, R9, R2, P0 ;  /* 0x0000000209269208 */ /* 0x003fe40000000000 */
[----:B------:R-:W-:-:S02]  /*0920*/  @!P1 SEL R37, R36, R3, P0 ;  /* 0x0000000324259207 */ /* 0x000fc40000000000 */
[----:B------:R-:W-:Y:S02]  /*0930*/  @!P1 SEL R46, R39, R12, P0 ;  /* 0x0000000c272e9207 */ /* 0x000fe40000000000 */
[----:B------:R-:W-:-:S07]  /*0940*/  IADD3 R2, PT, PT, R36, 0x1, RZ ;  /* 0x0000000124027810 */ /* 0x000fce0007ffe0ff */
.L_x_979:
[----:B------:R-:W-:Y:S05]  /*0950*/  BSYNC B2 ;  /* 0x0000000000027941 */ /* 0x000fea0003800000 */
.L_x_978:
[----:B------:R-:W-:-:S13]  /*0960*/  ISETP.NE.AND P0, PT, R35, R36, PT ;  /* 0x000000242300720c */ /* 0x000fda0003f05270 */
[----:B------:R-:W-:Y:S05]  /*0970*/  @!P0 BRA `(.L_x_977) ;  /* 0x0000000400c88947 */ /* 0x000fea0003800000 */
[----:B------:R-:W0:Y:S01]  /*0980*/  LDC R0, c[0x0][0x398] ;  /* 0x0000e600ff007b82 */ /* 0x000e220000000800 */
[----:B------:R-:W-:Y:S02]  /*0990*/  IADD3 R6, P0, PT, R6, 0x4, RZ ;  /* 0x0000000406067810 */ /* 0x000fe40007f1e0ff */
[----:B------:R-:W-:Y:S02]  /*09a0*/  IADD3 R40, PT, PT, -R35, R2, RZ ;  /* 0x0000000223287210 */ /* 0x000fe40007ffe1ff */
[----:B------:R-:W-:Y:S02]  /*09b0*/  IADD3 R41, PT, PT, R2, -0x1, RZ ;  /* 0xffffffff02297810 */ /* 0x000fe40007ffe0ff */
[----:B------:R-:W-:-:S07]  /*09c0*/  IADD3.X R7, PT, PT, RZ, R7, RZ, P0, !PT ;  /* 0x00000007ff077210 */ /* 0x000fce00007fe4ff */
.L_x_982:
        /* <DEDUP_REMOVED lines=25> */
[----:B------:R-:W4:Y:S04]  /*0b60*/  LDG.E.CONSTANT R52, desc[UR8][R14.64] ;  /* 0x000000080e347981 */ /* 0x000f28000c1e9900 */
[----:B------:R-:W4:Y:S04]  /*0b70*/  LDG.E.CONSTANT R51, desc[UR8][R16.64] ;  /* 0x0000000810337981 */ /* 0x000f28000c1e9900 */
[----:B------:R-:W4:Y:S04]  /*0b80*/  LDG.E.CONSTANT R54, desc[UR8][R18.64] ;  /* 0x0000000812367981 */ /* 0x000f28000c1e9900 */
[----:B------:R-:W4:Y:S04]  /*0b90*/  LDG.E.CONSTANT R56, desc[UR8][R20.64] ;  /* 0x0000000814387981 */ /* 0x000f28000c1e9900 */
[----:B0-----:R-:W-:Y:S01]  /*0ba0*/  SHFL.UP PT, R10, R46, 0x1, 0x1800 ;  /* 0x043800002e0a7f89 */ /* 0x001fe200000e0000 */
[----:B------:R-:W-:-:S02]  /*0bb0*/  PLOP3.LUT P2, PT, PT, PT, PT, 0x8, 0x80 ;  /* 0x000000000080781c */ /* 0x000fc40003f4e170 */
[----:B------:R-:W-:Y:S01]  /*0bc0*/  IADD3 R40, PT, PT, R40, 0x2, RZ ;  /* 0x0000000228287810 */ /* 0x000fe20007ffe0ff */
[----:B------:R-:W-:Y:S01]  /*0bd0*/  NOP ;  /* 0x0000000000007918 */ /* 0x000fe20000000000 */
[----:B------:R-:W-:Y:S01]  /*0be0*/  NOP ;  /* 0x0000000000007918 */ /* 0x000fe20000000000 */
        /* <DEDUP_REMOVED lines=17> */
[----:B------:R-:W0:Y:S01]  /*0d00*/  SHFL.BFLY PT, R2, R12, 0x1, 0x181f ;  /* 0x0c381f000c027f89 */ /* 0x000e2200000e0000 */
[----:B------:R-:W-:Y:S01]  /*0d10*/  FADD R3, R32, -R9 ;  /* 0x8000000920037221 */ /* 0x000fe20000000000 */
[----:B------:R-:W-:Y:S01]  /*0d20*/  FADD R8, R28, -R43 ;  /* 0x8000002b1c087221 */ /* 0x000fe20000000000 */
[----:B------:R-:W-:Y:S02]  /*0d30*/  FADD R49, R24, -R49 ;  /* 0x8000003118317221 */ /* 0x000fe40000000000 */
[----:B------:R-:W-:Y:S01]  /*0d40*/  FFMA R3, R3, R3, RZ ;  /* 0x0000000303037223 */ /* 0x000fe200000000ff */
[----:B------:R-:W-:Y:S01]  /*0d50*/  FADD R9, R29, -R52 ;  /* 0x800000341d097221 */ /* 0x000fe20000000000 */
[----:B0-----:R-:W-:Y:S01]  /*0d60*/  FADD R27, R12, R2 ;  /* 0x000000020c1b7221 */ /* 0x001fe20000000000 */
[----:B------:R-:W-:-:S04]  /*0d70*/  FADD R2, R25, -R26 ;  /* 0x8000001a19027221 */ /* 0x000fc80000000000 */
[----:B------:R-:W0:Y:S01]  /*0d80*/  SHFL.BFLY PT, R14, R27, 0x2, 0x181f ;  /* 0x0c581f001b0e7f89 */ /* 0x000e2200000e0000 */
[----:B------:R-:W-:Y:S01]  /*0d90*/  FFMA R2, R2, R2, RZ ;  /* 0x0000000202027223 */ /* 0x000fe200000000ff */
[----:B------:R-:W-:Y:S01]  /*0da0*/  FFMA R3, R8, R8, R3 ;  /* 0x0000000808037223 */ /* 0x000fe20000000003 */
[----:B------:R-:W-:Y:S02]  /*0db0*/  FADD R8, R30, -R51 ;  /* 0x800000331e087221 */ /* 0x000fe40000000000 */
[----:B------:R-:W-:Y:S01]  /*0dc0*/  FFMA R2, R49, R49, R2 ;  /* 0x0000003131027223 */ /* 0x000fe20000000002 */
[----:B------:R-:W-:Y:S01]  /*0dd0*/  FADD R56, R33, -R56 ;  /* 0x8000003821387221 */ /* 0x000fe20000000000 */
[----:B------:R-:W-:Y:S02]  /*0de0*/  FFMA R3, R8, R8, R3 ;  /* 0x0000000808037223 */ /* 0x000fe40000000003 */
[----:B------:R-:W-:Y:S01]  /*0df0*/  FFMA R2, R9, R9, R2 ;  /* 0x0000000909027223 */ /* 0x000fe20000000002 */
[----:B------:R-:W-:Y:S01]  /*0e00*/  FADD R9, R31, -R54 ;  /* 0x800000361f097221 */ /* 0x000fe20000000000 */
[----:B------:R-:W-:-:S03]  /*0e10*/  FFMA R3, R56, R56, R3 ;  /* 0x0000003838037223 */ /* 0x000fc60000000003 */
[----:B------:R-:W-:Y:S01]  /*0e20*/  FFMA R2, R9, R9, R2 ;  /* 0x0000000909027223 */ /* 0x000fe20000000002 */
[----:B0-----:R-:W-:-:S03]  /*0e30*/  FADD R27, R27, R14 ;  /* 0x0000000e1b1b7221 */ /* 0x001fc60000000000 */
[----:B------:R-:W-:Y:S02]  /*0e40*/  FADD R14, R2, R3 ;  /* 0x00000003020e7221 */ /* 0x000fe40000000000 */
[----:B------:R-:W0:Y:S04]  /*0e50*/  SHFL.BFLY PT, R12, R27, 0x4, 0x181f ;  /* 0x0c981f001b0c7f89 */ /* 0x000e2800000e0000 */
[----:B------:R-:W1:Y:S01]  /*0e60*/  SHFL.BFLY PT, R2, R14, 0x1, 0x181f ;  /* 0x0c381f000e027f89 */ /* 0x000e6200000e0000 */
[----:B0-----:R-:W-:Y:S01]  /*0e70*/  FADD R13, R27, R12 ;  /* 0x0000000c1b0d7221 */ /* 0x001fe20000000000 */
[----:B-1----:R-:W-:-:S04]  /*0e80*/  FADD R12, R14, R2 ;  /* 0x000000020e0c7221 */ /* 0x002fc80000000000 */
[----:B------:R-:W-:Y:S01]  /*0e90*/  FSETP.GEU.AND P1, PT, R13, R38, PT ;  /* 0x000000260d00720b */ /* 0x000fe20003f2e000 */
[----:B------:R-:W0:Y:S03]  /*0ea0*/  SHFL.BFLY PT, R11, R12, 0x2, 0x181f ;  /* 0x0c581f000c0b7f89 */ /* 0x000e2600000e0000 */
[----:B------:R-:W-:-:S05]  /*0eb0*/  SEL R2, RZ, 0x1, P1 ;  /* 0x00000001ff027807 */ /* 0x000fca0000800000 */
[----:B------:R-:W1:Y:S04]  /*0ec0*/  SHFL.UP PT, R9, R2, 0x1, 0x1800 ;  /* 0x0438000002097f89 */ /* 0x000e6800000e0000 */
[----:B------:R-:W2:Y:S04]  /*0ed0*/  SHFL.UP PT, R3, R38, 0x1, 0x1800 ;  /* 0x0438000026037f89 */ /* 0x000ea800000e0000 */
[----:B------:R-:W-:Y:S01]  /*0ee0*/  SHFL.UP PT, R8, R37, 0x1, 0x1800 ;  /* 0x0438000025087f89 */ /* 0x000fe200000e0000 */
[----:B0-----:R-:W-:-:S05]  /*0ef0*/  FADD R16, R12, R11 ;  /* 0x0000000b0c107221 */ /* 0x001fca0000000000 */
[----:B------:R-:W0:Y:S01]  /*0f00*/  SHFL.BFLY PT, R11, R16, 0x4, 0x181f ;  /* 0x0c981f00100b7f89 */ /* 0x000e2200000e0000 */
[----:B-1----:R-:W-:-:S04]  /*0f10*/  @!P1 ISETP.NE.AND P0, PT, R9, RZ, PT ;  /* 0x000000ff0900920c */ /* 0x002fc80003f05270 */
[----:B------:R-:W-:-:S04]  /*0f20*/  @!P1 ISETP.EQ.OR P0, PT, R48, RZ, !P0 ;  /* 0x000000ff3000920c */ /* 0x000fc80004702670 */
[----:B------:R-:W-:Y:S02]  /*0f30*/  @!P1 PLOP3.LUT P2, PT, P0, PT, PT, 0x80, 0x8 ;  /* 0x000000000008981c */ /* 0x000fe4000074f070 */
[----:B--2---:R-:W-:-:S04]  /*0f40*/  @!P1 FSEL R3, R13, R3, P0 ;  /* 0x000000030d039208 */ /* 0x004fc80000000000 */
[----:B------:R-:W-:Y:S02]  /*0f50*/  @!P1 MOV R38, R3 ;  /* 0x0000000300269202 */ /* 0x000fe40000000f00 */
[----:B------:R-:W-:Y:S01]  /*0f60*/  @!P1 SEL R10, R39, R10, P0 ;  /* 0x0000000a270a9207 */ /* 0x000fe20000000000 */
[----:B0-----:R-:W-:-:S04]  /*0f70*/  FADD R11, R16, R11 ;  /* 0x0000000b100b7221 */ /* 0x001fc80000000000 */
[----:B------:R-:W-:Y:S02]  /*0f80*/  @P2 IADD3 R8, PT, PT, R41, -0x1, RZ ;  /* 0xffffffff29082810 */ /* 0x000fe40007ffe0ff */
[----:B------:R-:W-:Y:S02]  /*0f90*/  FSETP.GEU.AND P2, PT, R11, R38, PT ;  /* 0x000000260b00720b */ /* 0x000fe40003f4e000 */
[----:B------:R-:W-:Y:S02]  /*0fa0*/  @!P1 MOV R46, R10 ;  /* 0x0000000a002e9202 */ /* 0x000fe40000000f00 */
[----:B------:R-:W-:Y:S02]  /*0fb0*/  SEL R12, RZ, 0x1, P2 ;  /* 0x00000001ff0c7807 */ /* 0x000fe40001000000 */
[----:B------:R-:W-:Y:S01]  /*0fc0*/  @!P1 MOV R37, R8 ;  /* 0x0000000800259202 */ /* 0x000fe20000000f00 */
[----:B------:R0:W1:Y:S04]  /*0fd0*/  SHFL.UP PT, R2, R38, 0x1, 0x1800 ;  /* 0x0438000026027f89 */ /* 0x00006800000e0000 */
[----:B------:R0:W2:Y:S04]  /*0fe0*/  SHFL.UP PT, R10, R46, 0x1, 0x1800 ;  /* 0x043800002e0a7f89 */ /* 0x0000a800000e0000 */
[----:B------:R0:W3:Y:S04]  /*0ff0*/  SHFL.UP PT, R8, R37, 0x1, 0x1800 ;  /* 0x0438000025087f89 */ /* 0x0000e800000e0000 */
[----:B------:R-:W4:Y:S01]  /*1000*/  SHFL.UP PT, R12, R12, 0x1, 0x1800 ;  /* 0x043800000c0c7f89 */ /* 0x000f2200000e0000 */
[----:B------:R-:W-:-:S13]  /*1010*/  ISETP.NE.AND P1, PT, R40, 0x1, PT ;  /* 0x000000012800780c */ /* 0x000fda0003f25270 */
.L_x_1942:
        /* <DEDUP_REMOVED lines=8> */
.L_x_977:
[----:B------:R-:W-:Y:S05]  /*10a0*/  BSYNC B0 ;  /* 0x0000000000007941 */ /* 0x000fea0003800000 */
.L_x_976:
[C---:B------:R-:W-:Y:S02]  /*10b0*/  ISETP.NE.AND P0, PT, R39.reuse, R34, PT ;  /* 0x000000222700720c */ /* 0x040fe40003f05270 */
[----:B------:R-:W-:-:S11]  /*10c0*/  IADD3 R39, PT, PT, R39, 0x1, RZ ;  /* 0x0000000127277810 */ /* 0x000fd60007ffe0ff */
[----:B------:R-:W-:Y:S05]  /*10d0*/  @P0 BRA `(.L_x_983) ;  /* 0xfffffff400000947 */ /* 0x000fea000383ffff */
[----:B------:R-:W-:Y:S05]  /*10e0*/  BSYNC B1 ;  /* 0x0000000000017941 */ /* 0x000fea0003800000 */
.L_x_975:
[----:B------:R-:W-:Y:S01]  /*10f0*/  MOV R2, R37 ;  /* 0x0000002500027202 */ /* 0x000fe20000000f00 */
[----:B------:R-:W0:Y:S01]  /*1100*/  LDCU UR4, c[0x0][0x394] ;  /* 0x00007280ff0477ac */ /* 0x000e220008000800 */
[----:B------:R-:W-:Y:S02]  /*1110*/  ISETP.NE.AND P0, PT, R46, R23, PT ;  /* 0x000000172e00720c */ /* 0x000fe40003f05270 */
[----:B------:R-:W-:Y:S01]  /*1120*/  MOV R44, R2 ;  /* 0x00000002002c7202 */ /* 0x000fe20000000f00 */
[----:B------:R1:W-:Y:S03]  /*1130*/  STL [R1+0xb0], R2 ;  /* 0x0000b00201007387 */ /* 0x0003e60000100800 */
[----:B------:R-:W-:-:S04]  /*1140*/  ISETP.EQ.AND P0, PT, R44, R22, !P0 ;  /* 0x000000162c00720c */ /* 0x000fc80004702270 */
[----:B------:R-:W-:Y:S01]  /*1150*/  SEL R27, RZ, 0x1, !P0 ;  /* 0x00000001ff1b7807 */ /* 0x000fe20004000000 */
[----:B0-----:R-:W-:Y:S01]  /*1160*/  IMAD R45, R0, UR4, RZ ;  /* 0x00000004002d7c24 */ /* 0x001fe2000f8e02ff */
[----:B------:R-:W-:-:S03]  /*1170*/  UMOV UR4, 0xffffffff ;  /* 0xffffffff00047882 */ /* 0x000fc60000000000 */
[----:B-1----:R-:W-:Y:S05]  /*1180*/  BRA.DIV UR4, `(.L_x_984) ;  /* 0x0000024204647947 */ /* 0x002fea000b800000 */
[----:B------:R-:W0:Y:S02]  /*1190*/  SHFL.BFLY PT, R2, R27, 0x1, 0x181f ;  /* 0x0c381f001b027f89 */ /* 0x000e2400000e0000 */
[----:B0-----:R-:W-:-:S05]  /*11a0*/  IADD3 R27, PT, PT, R27, R2, RZ ;  /* 0x000000021b1b7210 */ /* 0x001fca0007ffe0ff */
[----:B------:R-:W0:Y:S02]  /*11b0*/  SHFL.BFLY PT, R4, R27, 0x2, 0x181f ;  /* 0x0c581f001b047f89 */ /* 0x000e2400000e0000 */
[----:B0-----:R-:W-:-:S05]  /*11c0*/  IADD3 R4, PT, PT, R27, R4, RZ ;  /* 0x000000041b047210 */ /* 0x001fca0007ffe0ff */
[----:B------:R0:W1:Y:S02]  /*11d0*/  SHFL.BFLY PT, R3, R4, 0x4, 0x181f ;  /* 0x0c981f0004037f89 */ /* 0x00006400000e0000 */
.L_x_1947:
[----:B------:R-:W-:-:S03]  /*11e0*/  UMOV UR4, 0xffffffff ;  /* 0xffffffff00047882 */ /* 0x000fc60000000000 */
[----:B------:R-:W-:Y:S05]  /*11f0*/  BRA.DIV UR4, `(.L_x_985) ;  /* 0x0000024204ac7947 */ /* 0x000fea000b800000 */
.L_x_1950:
[----:B------:R-:W-:-:S03]  /*1200*/  UMOV UR4, 0xffffffff ;  /* 0xffffffff00047882 */ /* 0x000fc60000000000 */
[----:B------:R-:W-:Y:S05]  /*1210*/  BRA.DIV UR4, `(.L_x_986) ;  /* 0x0000024204cc7947 */ /* 0x000fea000b800000 */
[----:B------:R-:W2:Y:S01]  /*1220*/  LDL R41, [R1+0xb0] ;  /* 0x0000b00001297983 */ /* 0x000ea20000100800 */
[----:B-1----:R-:W-:Y:S01]  /*1230*/  IADD3 R3, PT, PT, -R3, RZ, RZ ;  /* 0x000000ff03037210 */ /* 0x002fe20007ffe1ff */
[----:B-----5:R-:W1:Y:S01]  /*1240*/  LDC.64 R28, c[0x0][0x388] ;  /* 0x0000e200ff1c7b82 */ /* 0x020e620000000a00 */
[----:B------:R-:W-:Y:S01]  /*1250*/  ISETP.NE.AND P1, PT, R48, RZ, PT ;  /* 0x000000ff3000720c */ /* 0x000fe20003f25270 */
[----:B------:R-:W3:Y:S01]  /*1260*/  SHFL.UP PT, R2, R46, 0x1, 0x1800 ;  /* 0x043800002e027f89 */ /* 0x000ee200000e0000 */
[----:B------:R-:W-:-:S13]  /*1270*/  ISETP.NE.AND P0, PT, R4, R3, PT ;  /* 0x000000030400720c */ /* 0x000fda0003f05270 */
[----:B---3--:R-:W-:-:S05]  /*1280*/  @!P0 SEL R46, R23, R2, !P1 ;  /* 0x00000002172e8207 */ /* 0x008fca0004800000 */
[----:B------:R-:W-:Y:S01]  /*1290*/  SHFL.IDX PT, R30, R46, RZ, 0x181f ;  /* 0x00181fff2e1e7589 */ /* 0x000fe200000e0000 */
[----:B------:R-:W-:-:S03]  /*12a0*/  NOP ;  /* 0x0000000000007918 */ /* 0x000fc60000000000 */
[----:B--2---:R-:W2:Y:S02]  /*12b0*/  SHFL.UP PT, R5, R41, 0x1, 0x1800 ;  /* 0x0438000029057f89 */ /* 0x004ea400000e0000 */
[----:B--2---:R-:W-:-:S05]  /*12c0*/  @!P0 SEL R41, R22, R5, !P1 ;  /* 0x0000000516298207 */ /* 0x004fca0004800000 */
[----:B------:R-:W2:Y:S04]  /*12d0*/  SHFL.IDX PT, R3, R41, RZ, 0x181f ;  /* 0x00181fff29037589 */ /* 0x000ea800000e0000 */
[----:B------:R-:W3:Y:S04]  /*12e0*/  SHFL.IDX PT, R31, R41, 0x1, 0x181f ;  /* 0x00381f00291f7f89 */ /* 0x000ee800000e0000 */
[----:B------:R-:W-:Y:S01]  /*12f0*/  @!P0 STL [R1+0xb0], R41 ;  /* 0x0000b02901008387 */ /* 0x000fe20000100800 */
[C---:B--2---:R-:W-:Y:S02]  /*1300*/  IADD3 R3, PT, PT, R48.reuse, R3, RZ ;  /* 0x0000000330037210 */ /* 0x044fe40007ffe0ff */
[----:B---3--:R-:W-:-:S03]  /*1310*/  IADD3 R31, PT, PT, R48, R31, RZ ;  /* 0x0000001f301f7210 */ /* 0x008fc60007ffe0ff */
[----:B------:R-:W-:Y:S02]  /*1320*/  IMAD R3, R30, R0, R3 ;  /* 0x000000001e037224 */ /* 0x000fe400078e0203 */
[----:B------:R-:W2:Y:S02]  /*1330*/  SHFL.IDX PT, R30, R46, 0x1, 0x181f ;  /* 0x00381f002e1e7f89 */ /* 0x000ea400000e0000 */
[----:B-1----:R-:W-:-:S04]  /*1340*/  IMAD.WIDE R56, R3, 0x4, R28 ;  /* 0x0000000403387825 */ /* 0x002fc800078e021c */
[----:B------:R-:W-:-:S04]  /*1350*/  IMAD.WIDE R34, R0, 0x4, R56 ;  /* 0x0000000400227825 */ /* 0x000fc800078e0238 */
[----:B------:R-:W-:-:S04]  /*1360*/  IMAD.WIDE R54, R0, 0x4, R34 ;  /* 0x0000000400367825 */ /* 0x000fc800078e0222 */
[----:B------:R-:W-:-:S04]  /*1370*/  IMAD.WIDE R2, R45, 0x4, R34 ;  /* 0x000000042d027825 */ /* 0x000fc800078e0222 */
[--C-:B0-----:R-:W-:Y:S01]  /*1380*/  IMAD.WIDE R4, R0, 0x4, R54.reuse ;  /* 0x0000000400047825 */ /* 0x101fe200078e0236 */
[----:B------:R0:W3:Y:S03]  /*1390*/  LDG.E.CONSTANT R47, desc[UR8][R2.64] ;  /* 0x00000008022f7981 */ /* 0x0000e6000c1e9900 */
[----:B------:R-:W-:-:S04]  /*13a0*/  IMAD.WIDE R12, R45, 0x4, R54 ;  /* 0x000000042d0c7825 */ /* 0x000fc800078e0236 */
[--C-:B------:R-:W-:Y:S01]  /*13b0*/  IMAD.WIDE R6, R0, 0x4, R4.reuse ;  /* 0x0000000400067825 */ /* 0x100fe200078e0204 */
[----:B------:R-:W4:Y:S03]  /*13c0*/  LDG.E.CONSTANT R44, desc[UR8][R12.64] ;  /* 0x000000080c2c7981 */ /* 0x000f26000c1e9900 */
[----:B------:R-:W-:-:S04]  /*13d0*/  IMAD.WIDE R14, R45, 0x4, R4 ;  /* 0x000000042d0e7825 */ /* 0x000fc800078e0204 */
[----:B------:R-:W-:Y:S01]  /*13e0*/  IMAD.WIDE R8, R0, 0x4, R6 ;  /* 0x0000000400087825 */ /* 0x000fe200078e0206 */
[----:B------:R-:W4:Y:S03]  /*13f0*/  LDG.E.CONSTANT R42, desc[UR8][R14.64] ;  /* 0x000000080e2a7981 */ /* 0x000f26000c1e9900 */
[----:B--2---:R-:W-:Y:S02]  /*1400*/  IMAD R31, R30, R0, R31 ;  /* 0x000000001e1f7224 */ /* 0x004fe400078e021f */
[----:B------:R-:W-:-:S04]  /*1410*/  IMAD.WIDE R10, R0, 0x4, R8 ;  /* 0x00000004000a7825 */ /* 0x000fc800078e0208 */
[----:B------:R-:W-:-:S04]  /*1420*/  IMAD.WIDE R16, R45, 0x4, R8 ;  /* 0x000000042d107825 */ /* 0x000fc800078e0208 */
[C---:B------:R-:W-:Y:S01]  /*1430*/  IMAD.WIDE R22, R45.reuse, 0x4, R10 ;  /* 0x000000042d167825 */ /* 0x040fe200078e020a */
[----:B------:R-:W2:Y:S03]  /*1440*/  LDG.E.CONSTANT R40, desc[UR8][R16.64] ;  /* 0x0000000810287981 */ /* 0x000ea6000c1e9900 */
[----:B------:R-:W-:Y:S01]  /*1450*/  IMAD.WIDE R20, R45, 0x4, R6 ;  /* 0x000000042d147825 */ /* 0x000fe200078e0206 */
[----:B------:R1:W2:Y:S04]  /*1460*/  LDG.E.CONSTANT R37, desc[UR8][R22.64] ;  /* 0x0000000816257981 */ /* 0x0002a8000c1e9900 */
[----:B------:R-:W2:Y:S01]  /*1470*/  LDG.E.CONSTANT R36, desc[UR8][R20.64] ;  /* 0x0000000814247981 */ /* 0x000ea2000c1e9900 */
[----:B------:R-:W-:-:S04]  /*1480*/  IMAD.WIDE R32, R31, 0x4, R28 ;  /* 0x000000041f207825 */ /* 0x000fc800078e021c */
[----:B0-----:R-:W-:-:S04]  /*1490*/  IMAD.WIDE R2, R0, 0x4, R10 ;  /* 0x0000000400027825 */ /* 0x001fc800078e020a */
[----:B------:R-:W-:-:S04]  /*14a0*/  IMAD.WIDE R38, R0, 0x4, R32 ;  /* 0x0000000400267825 */ /* 0x000fc800078e0220 */
[----:B------:R-:W-:-:S04]  /*14b0*/  IMAD.WIDE R18, R45, 0x4, R56 ;  /* 0x000000042d127825 */ /* 0x000fc800078e0238 */
[----:B------:R-:W-:Y:S01]  /*14c0*/  IMAD.WIDE R52, R0, 0x4, R38 ;  /* 0x0000000400347825 */ /* 0x000fe200078e0226 */
[----:B------:R0:W2:Y:S03]  /*14d0*/  LDG.E.CONSTANT R31, desc[UR8][R18.64] ;  /* 0x00000008121f7981 */ /* 0x0000a6000c1e9900 */
[----:B------:R-:W-:-:S04]  /*14e0*/  IMAD.WIDE R26, R45, 0x4, R2 ;  /* 0x000000042d1a7825 */ /* 0x000fc800078e0202 */
[C---:B-1----:R-:W-:Y:S01]  /*14f0*/  IMAD.WIDE R22, R45.reuse, 0x4, R38 ;  /* 0x000000042d167825 */ /* 0x042fe200078e0226 */
[----:B------:R1:W2:Y:S03]  /*1500*/  LDG.E.CONSTANT R30, desc[UR8][R26.64] ;  /* 0x000000081a1e7981 */ /* 0x0002a6000c1e9900 */
[--C-:B------:R-:W-:Y:S01]  /*1510*/  IMAD.WIDE R24, R45, 0x4, R52.reuse ;  /* 0x000000042d187825 */ /* 0x100fe200078e0234 */
[----:B------:R-:W2:Y:S04]  /*1520*/  LDG.E.CONSTANT R58, desc[UR8][R22.64] ;  /* 0x00000008163a7981 */ /* 0x000ea8000c1e9900 */
[----:B------:R-:W2:Y:S04]  /*1530*/  LDG.E.CONSTANT R43, desc[UR8][R24.64] ;  /* 0x00000008182b7981 */ /* 0x000ea8000c1e9900 */
[----:B------:R-:W-:Y:S04]  /*1540*/  STL.64 [R1+0x38], R2 ;  /* 0x0000380201007387 */ /* 0x000fe80000100a00 */
[----:B------:R-:W1:Y:S01]  /*1550*/  SHFL.IDX PT, R2, R41, 0x2, 0x181f ;  /* 0x00581f0029027f89 */ /* 0x000e6200000e0000 */
[----:B------:R-:W-:-:S03]  /*1560*/  IMAD.WIDE R12, R0, 0x4, R52 ;  /* 0x00000004000c7825 */ /* 0x000fc600078e0234 */
[----:B------:R-:W1:Y:S01]  /*1570*/  SHFL.IDX PT, R3, R46, 0x2, 0x181f ;  /* 0x00581f002e037f89 */ /* 0x000e6200000e0000 */
[----:B------:R-:W-:-:S04]  /*1580*/  IMAD.WIDE R14, R0, 0x4, R12 ;  /* 0x00000004000e7825 */ /* 0x000fc800078e020c */
[----:B------:R-:W-:-:S04]  /*1590*/  IMAD.WIDE R16, R0, 0x4, R14 ;  /* 0x0000000400107825 */ /* 0x000fc800078e020e */
[----:B0-----:R-:W-:Y:S01]  /*15a0*/  IMAD.WIDE R18, R0, 0x4, R16 ;  /* 0x0000000400127825 */ /* 0x001fe200078e0210 */
[----:B-1----:R-:W-:-:S03]  /*15b0*/  IADD3 R2, PT, PT, R48, R2, RZ ;  /* 0x0000000230027210 */ /* 0x002fc60007ffe0ff */
[----:B------:R-:W-:-:S04]  /*15c0*/  IMAD.WIDE R20, R45, 0x4, R12 ;  /* 0x000000042d147825 */ /* 0x000fc800078e020c */
[----:B------:R-:W-:Y:S01]  /*15d0*/  IMAD R2, R3, R0, R2 ;  /* 0x0000000003027224 */ /* 0x000fe200078e0202 */
[----:B------:R0:W2:Y:S01]  /*15e0*/  LDG.E.CONSTANT R61, desc[UR8][R20.64] ;  /* 0x00000008143d7981 */ /* 0x0000a2000c1e9900 */
[----:B------:R-:W-:-:S04]  /*15f0*/  IMAD.WIDE R26, R0, 0x4, R18 ;  /* 0x00000004001a7825 */ /* 0x000fc800078e0212 */
[----:B------:R-:W-:-:S04]  /*1600*/  IMAD.WIDE R50, R2, 0x4, R28 ;  /* 0x0000000402327825 */ /* 0x000fc800078e021c */
[----:B0-----:R-:W-:-:S04]  /*1610*/  IMAD.WIDE R20, R45, 0x4, R14 ;  /* 0x000000042d147825 */ /* 0x001fc800078e020e */
[C---:B------:R-:W-:Y:S01]  /*1620*/  IMAD.WIDE R22, R45.reuse, 0x4, R16 ;  /* 0x000000042d167825 */ /* 0x040fe200078e0210 */
[----:B------:R0:W2:Y:S04]  /*1630*/  LDG.E.CONSTANT R60, desc[UR8][R20.64] ;  /* 0x00000008143c7981 */ /* 0x0000a8000c1e9900 */
[----:B------:R1:W2:Y:S01]  /*1640*/  LDG.E.CONSTANT R49, desc[UR8][R22.64] ;  /* 0x0000000816317981 */ /* 0x0002a2000c1e9900 */
[----:B0-----:R-:W-:-:S04]  /*1650*/  IMAD.WIDE R20, R45, 0x4, R26 ;  /* 0x000000042d147825 */ /* 0x001fc800078e021a */
[----:B-1----:R-:W-:-:S04]  /*1660*/  IMAD.WIDE R22, R45, 0x4, R32 ;  /* 0x000000042d167825 */ /* 0x002fc800078e0220 */
[----:B------:R-:W-:-:S05]  /*1670*/  IMAD.WIDE R24, R45, 0x4, R18 ;  /* 0x000000042d187825 */ /* 0x000fca00078e0212 */
[----:B------:R-:W2:Y:S04]  /*1680*/  LDG.E.CONSTANT R59, desc[UR8][R24.64] ;  /* 0x00000008183b7981 */ /* 0x000ea8000c1e9900 */
[----:B---3--:R-:W-:Y:S04]  /*1690*/  STL [R1+0x88], R47 ;  /* 0x0000882f01007387 */ /* 0x008fe80000100800 */
[----:B----4-:R0:W-:Y:S04]  /*16a0*/  STL [R1+0x84], R44 ;  /* 0x0000842c01007387 */ /* 0x0101e80000100800 */
[----:B------:R-:W-:Y:S04]  /*16b0*/  STL [R1+0x80], R42 ;  /* 0x0000802a01007387 */ /* 0x000fe80000100800 */
[----:B------:R-:W-:Y:S04]  /*16c0*/  STL.64 [R1+0x30], R26 ;  /* 0x0000301a01007387 */ /* 0x000fe80000100a00 */
[----:B0-----:R-:W3:Y:S04]  /*16d0*/  LDG.E.CONSTANT R44, desc[UR8][R22.64] ;  /* 0x00000008162c7981 */ /* 0x001ee8000c1e9900 */
[----:B--2---:R0:W-:Y:S04]  /*16e0*/  STL [R1+0x5c], R40 ;  /* 0x00005c2801007387 */ /* 0x0041e80000100800 */
[----:B------:R-:W-:Y:S04]  /*16f0*/  STL [R1+0x58], R37 ;  /* 0x0000582501007387 */ /* 0x000fe80000100800 */
[----:B------:R1:W-:Y:S04]  /*1700*/  STL [R1+0x74], R36 ;  /* 0x0000742401007387 */ /* 0x0003e80000100800 */
[----:B0-----:R0:W2:Y:S01]  /*1710*/  LDG.E.CONSTANT R40, desc[UR8][R20.64] ;  /* 0x0000000814287981 */ /* 0x0010a2000c1e9900 */
[----:B-1----:R-:W-:-:S04]  /*1720*/  IMAD.WIDE R36, R0, 0x4, R50 ;  /* 0x0000000400247825 */ /* 0x002fc800078e0232 */
[----:B0-----:R-:W-:-:S04]  /*1730*/  IMAD.WIDE R20, R0, 0x4, R36 ;  /* 0x0000000400147825 */ /* 0x001fc800078e0224 */
[----:B------:R-:W-:-:S04]  /*1740*/  IMAD.WIDE R22, R0, 0x4, R20 ;  /* 0x0000000400167825 */ /* 0x000fc800078e0214 */
[C---:B------:R-:W-:Y:S01]  /*1750*/  IMAD.WIDE R24, R0.reuse, 0x4, R22 ;  /* 0x0000000400187825 */ /* 0x040fe200078e0216 */
[----:B------:R-:W-:Y:S03]  /*1760*/  STL [R1+0x8c], R31 ;  /* 0x00008c1f01007387 */ /* 0x000fe60000100800 */
[C---:B------:R-:W-:Y:S01]  /*1770*/  IMAD.WIDE R2, R45.reuse, 0x4, R36 ;  /* 0x000000042d027825 */ /* 0x040fe200078e0224 */
[----:B------:R0:W-:Y:S03]  /*1780*/  STL [R1+0x54], R30 ;  /* 0x0000541e01007387 */ /* 0x0001e60000100800 */
[C---:B------:R-:W-:Y:S01]  /*1790*/  IMAD.WIDE R26, R0.reuse, 0x4, R24 ;  /* 0x00000004001a7825 */ /* 0x040fe200078e0218 */
[----:B------:R1:W4:Y:S03]  /*17a0*/  LDG.E.CONSTANT R42, desc[UR8][R2.64] ;  /* 0x00000008022a7981 */ /* 0x000326000c1e9900 */
[C---:B------:R-:W-:Y:S01]  /*17b0*/  IMAD.WIDE R28, R45.reuse, 0x4, R20 ;  /* 0x000000042d1c7825 */ /* 0x040fe200078e0214 */
[----:B------:R-:W-:Y:S03]  /*17c0*/  STL [R1+0x9c], R58 ;  /* 0x00009c3a01007387 */ /* 0x000fe60000100800 */
[C---:B0-----:R-:W-:Y:S01]  /*17d0*/  IMAD.WIDE R30, R45.reuse, 0x4, R22 ;  /* 0x000000042d1e7825 */ /* 0x041fe200078e0216 */
[----:B------:R0:W-:Y:S03]  /*17e0*/  STL [R1+0x98], R43 ;  /* 0x0000982b01007387 */ /* 0x0001e60000100800 */
[--C-:B-1----:R-:W-:Y:S01]  /*17f0*/  IMAD.WIDE R2, R45, 0x4, R26.reuse ;  /* 0x000000042d027825 */ /* 0x102fe200078e021a */
[----:B------:R-:W1:Y:S04]  /*1800*/  SHFL.IDX PT, R47, R41, 0x3, 0x181f ;  /* 0x00781f00292f7f89 */ /* 0x000e6800000e0000 */
[----:B------:R-:W4:Y:S04]  /*1810*/  LDG.E.CONSTANT R30, desc[UR8][R30.64] ;  /* 0x000000081e1e7981 */ /* 0x000f28000c1e9900 */
[----:B0-----:R0:W4:Y:S04]  /*1820*/  LDG.E.CONSTANT R43, desc[UR8][R28.64] ;  /* 0x000000081c2b7981 */ /* 0x001128000c1e9900 */
[----:B------:R-:W4:Y:S04]  /*1830*/  LDG.E.CONSTANT R21, desc[UR8][R20.64] ;  /* 0x0000000814157981 */ /* 0x000f28000c1e9900 */
[----:B------:R1:W4:Y:S01]  /*1840*/  LDG.E.CONSTANT R31, desc[UR8][R2.64] ;  /* 0x00000008021f7981 */ /* 0x000322000c1e9900 */
[----:B0-----:R-:W-:-:S04]  /*1850*/  IMAD.WIDE R28, R0, 0x4, R26 ;  /* 0x00000004001c7825 */ /* 0x001fc800078e021a */
[----:B-1----:R-:W-:-:S06]  /*1860*/  IMAD.WIDE R2, R45, 0x4, R28 ;  /* 0x000000042d027825 */ /* 0x002fcc00078e021c */
[----:B------:R-:W4:Y:S04]  /*1870*/  LDG.E.CONSTANT R3, desc[UR8][R2.64] ;  /* 0x0000000802037981 */ /* 0x000f28000c1e9900 */
[----:B------:R-:W-:Y:S04]  /*1880*/  STL [R1+0x94], R61 ;  /* 0x0000943d01007387 */ /* 0x000fe80000100800 */
[----:B------:R-:W-:Y:S04]  /*1890*/  STL [R1+0x90], R49 ;  /* 0x0000903101007387 */ /* 0x000fe80000100800 */
[----:B------:R-:W0:Y:S04]  /*18a0*/  SHFL.IDX PT, R61, R46, 0x3, 0x181f ;  /* 0x00781f002e3d7f89 */ /* 0x000e2800000e0000 */
[----:B------:R-:W-:Y:S04]  /*18b0*/  STL [R1+0x68], R59 ;  /* 0x0000683b01007387 */ /* 0x000fe80000100800 */
[----:B------:R-:W-:Y:S04]  /*18c0*/  STL [R1+0x6c], R60 ;  /* 0x00006c3c01007387 */ /* 0x000fe80000100800 */
[----:B------:R-:W-:Y:S04]  /*18d0*/  SHFL.IDX PT, R59, R46, 0x4, 0x181f ;  /* 0x00981f002e3b7f89 */ /* 0x000fe800000e0000 */
[----:B---3--:R-:W-:Y:S04]  /*18e0*/  STL [R1+0x70], R44 ;  /* 0x0000702c01007387 */ /* 0x008fe80000100800 */
[----:B------:R-:W-:Y:S04]  /*18f0*/  SHFL.IDX PT, R44, R46, 0x5, 0x181f ;  /* 0x00b81f002e2c7f89 */ /* 0x000fe800000e0000 */
[----:B--2---:R-:W-:Y:S04]  /*1900*/  STL [R1+0x64], R40 ;  /* 0x0000642801007387 */ /* 0x004fe80000100800 */
[----:B----4-:R-:W-:Y:S04]  /*1910*/  STL [R1+0x78], R43 ;  /* 0x0000782b01007387 */ /* 0x010fe80000100800 */
[----:B------:R1:W-:Y:S04]  /*1920*/  STL [R1+0x7c], R42 ;  /* 0x00007c2a01007387 */ /* 0x0003e80000100800 */
[----:B------:R-:W-:Y:S04]  /*1930*/  STL [R1+0x50], R31 ;  /* 0x0000501f01007387 */ /* 0x000fe80000100800 */
[----:B------:R2:W-:Y:S01]  /*1940*/  STL [R1+0x60], R30 ;  /* 0x0000601e01007387 */ /* 0x0005e20000100800 */
[----:B-1----:R-:W-:-:S04]  /*1950*/  IMAD.WIDE R42, R45, 0x4, R24 ;  /* 0x000000042d2a7825 */ /* 0x002fc800078e0218 */
[----:B--2---:R-:W-:-:S05]  /*1960*/  IMAD.WIDE R30, R0, 0x4, R28 ;  /* 0x00000004001e7825 */ /* 0x004fca00078e021c */
[----:B------:R-:W-:Y:S04]  /*1970*/  STL.64 [R1+0x28], R30 ;  /* 0x0000281e01007387 */ /* 0x000fe80000100a00 */
[----:B------:R-:W-:Y:S04]  /*1980*/  SHFL.IDX PT, R30, R46, 0x6, 0x181f ;  /* 0x00d81f002e1e7f89 */ /* 0x000fe800000e0000 */
[----:B------:R-:W-:Y:S04]  /*1990*/  SHFL.IDX PT, R31, R46, 0x7, 0x181f ;  /* 0x00f81f002e1f7f89 */ /* 0x000fe800000e0000 */
[----:B------:R1:W-:Y:S04]  /*19a0*/  STL [R1+0x244], R46 ;  /* 0x0002442e01007387 */ /* 0x0003e80000100800 */
[----:B-1----:R1:W2:Y:S04]  /*19b0*/  LDG.E.CONSTANT R46, desc[UR8][R42.64] ;  /* 0x000000082a2e7981 */ /* 0x0022a8000c1e9900 */
[----:B------:R3:W-:Y:S02]  /*19c0*/  STL [R1+0x48], R3 ;  /* 0x0000480301007387 */ /* 0x0007e40000100800 */
[----:B---3--:R-:W-:-:S06]  /*19d0*/  IMAD.WIDE R2, R45, 0x4, R50 ;  /* 0x000000042d027825 */ /* 0x008fcc00078e0232 */
[----:B------:R-:W3:Y:S01]  /*19e0*/  LDG.E.CONSTANT R2, desc[UR8][R2.64] ;  /* 0x0000000802027981 */ /* 0x000ee2000c1e9900 */
[----:B-1----:R-:W-:Y:S01]  /*19f0*/  IMAD.WIDE R42, R0, 0x4, R28 ;  /* 0x00000004002a7825 */ /* 0x002fe200078e021c */
[----:B------:R-:W-:-:S03]  /*1a00*/  IADD3 R47, PT, PT, R48, R47, RZ ;  /* 0x0000002f302f7210 */ /* 0x000fc60007ffe0ff */
[----:B------:R-:W-:-:S05]  /*1a10*/  IMAD.WIDE R42, R45, 0x4, R42 ;  /* 0x000000042d2a7825 */ /* 0x000fca00078e022a */
[----:B------:R0:W4:Y:S02]  /*1a20*/  LDG.E.CONSTANT R3, desc[UR8][R42.64] ;  /* 0x000000082a037981 */ /* 0x000124000c1e9900 */
[----:B0-----:R-:W-:Y:S01]  /*1a30*/  IMAD R42, R61, R0, R47 ;  /* 0x000000003d2a7224 */ /* 0x001fe200078e022f */
[----:B------:R-:W0:Y:S01]  /*1a40*/  S2R R58, SR_CgaCtaId ;  /* 0x00000000003a7919 */ /* 0x000e220000008800 */
[----:B------:R-:W1:Y:S04]  /*1a50*/  SHFL.IDX PT, R49, R41, 0x4, 0x181f ;  /* 0x00981f0029317f89 */ /* 0x000e6800000e0000 */
[----:B--2---:R2:W-:Y:S02]  /*1a60*/  STL [R1+0x4c], R46 ;  /* 0x00004c2e01007387 */ /* 0x0045e40000100800 */
[----:B--2---:R-:W2:Y:S02]  /*1a70*/  LDC.64 R46, c[0x0][0x388] ;  /* 0x0000e200ff2e7b82 */ /* 0x004ea40000000a00 */
[----:B--2---:R-:W-:-:S02]  /*1a80*/  IMAD.WIDE R42, R42, 0x4, R46 ;  /* 0x000000042a2a7825 */ /* 0x004fc400078e022e */
[----:B------:R-:W2:Y:S01]  /*1a90*/  LDG.E.CONSTANT R46, desc[UR8][R34.64] ;  /* 0x00000008222e7981 */ /* 0x000ea2000c1e9900 */
[----:B-1----:R-:W-:-:S03]  /*1aa0*/  IADD3 R49, PT, PT, R48, R49, RZ ;  /* 0x0000003130317210 */ /* 0x002fc60007ffe0ff */
[----:B------:R-:W1:Y:S04]  /*1ab0*/  SHFL.IDX PT, R60, R41, 0x5, 0x181f ;  /* 0x00b81f00293c7f89 */ /* 0x000e6800000e0000 */
[----:B------:R-:W4:Y:S04]  /*1ac0*/  SHFL.IDX PT, R40, R41, 0x6, 0x181f ;  /* 0x00d81f0029287f89 */ /* 0x000f2800000e0000 */
[----:B------:R-:W4:Y:S04]  /*1ad0*/  SHFL.IDX PT, R41, R41, 0x7, 0x181f ;  /* 0x00f81f0029297f89 */ /* 0x000f2800000e0000 */
[----:B---3--:R3:W-:Y:S01]  /*1ae0*/  STL [R1+0x44], R2 ;  /* 0x0000440201007387 */ /* 0x0087e20000100800 */
[----:B------:R-:W-:Y:S01]  /*1af0*/  IMAD R49, R59, R0, R49 ;  /* 0x000000003b317224 */ /* 0x000fe200078e0231 */
[----:B---3--:R-:W-:-:S04]  /*1b00*/  MOV R2, 0x400 ;  /* 0x0000040000027802 */ /* 0x008fc80000000f00 */
[----:B0-----:R-:W-:Y:S02]  /*1b10*/  LEA R2, R58, R2, 0x18 ;  /* 0x000000023a027211 */ /* 0x001fe400078ec0ff */
[----:B------:R-:W0:Y:S01]  /*1b20*/  LDC.64 R58, c[0x0][0x388] ;  /* 0x0000e200ff3a7b82 */ /* 0x000e220000000a00 */
[C---:B-1----:R-:W-:Y:S02]  /*1b30*/  IADD3 R47, PT, PT, R48.reuse, R60, RZ ;  /* 0x0000003c302f7210 */ /* 0x042fe40007ffe0ff */
[C---:B----4-:R-:W-:Y:S02]  /*1b40*/  IADD3 R40, PT, PT, R48.reuse, R40, RZ ;  /* 0x0000002830287210 */ /* 0x050fe40007ffe0ff */
[----:B------:R-:W-:Y:S01]  /*1b50*/  IADD3 R41, PT, PT, R48, R41, RZ ;  /* 0x0000002930297210 */ /* 0x000fe20007ffe0ff */
[-C--:B------:R-:W-:Y:S01]  /*1b60*/  IMAD R60, R44, R0.reuse, R47 ;  /* 0x000000002c3c7224 */ /* 0x080fe200078e022f */
[----:B------:R-:W-:Y:S01]  /*1b70*/  STL [R1+0x240], R2 ;  /* 0x0002400201007387 */ /* 0x000fe20000100800 */
[----:B------:R-:W-:-:S02]  /*1b80*/  IMAD R47, R30, R0, R40 ;  /* 0x000000001e2f7224 */ /* 0x000fc400078e0228 */
[----:B------:R-:W-:Y:S01]  /*1b90*/  IMAD R44, R31, R0, R41 ;  /* 0x000000001f2c7224 */ /* 0x000fe200078e0229 */
[----:B------:R1:W-:Y:S01]  /*1ba0*/  STL [R1+0x248], R48 ;  /* 0x0002483001007387 */ /* 0x0003e20000100800 */
[----:B0-----:R-:W-:Y:S02]  /*1bb0*/  IMAD.WIDE R40, R49, 0x4, R58 ;  /* 0x0000000431287825 */ /* 0x001fe400078e023a */
[----:B-1----:R-:W0:Y:S01]  /*1bc0*/  LDC.64 R48, c[0x0][0x388] ;  /* 0x0000e200ff307b82 */ /* 0x002e220000000a00 */
[----:B------:R1:W-:Y:S02]  /*1bd0*/  STL [R1+0x40], R3 ;  /* 0x0000400301007387 */ /* 0x0003e40000100800 */
[----:B-1----:R-:W-:-:S04]  /*1be0*/  IMAD.WIDE R2, R0, 0x4, R42 ;  /* 0x0000000400027825 */ /* 0x002fc800078e022a */
[----:B0-----:R-:W-:-:S04]  /*1bf0*/  IMAD.WIDE R60, R60, 0x4, R48 ;  /* 0x000000043c3c7825 */ /* 0x001fc800078e0230 */
[--C-:B------:R-:W-:Y:S02]  /*1c00*/  IMAD.WIDE R58, R47, 0x4, R48.reuse ;  /* 0x000000042f3a7825 */ /* 0x100fe400078e0230 */
[----:B------:R-:W3:Y:S02]  /*1c10*/  LDG.E.CONSTANT R47, desc[UR8][R56.64] ;  /* 0x00000008382f7981 */ /* 0x000ee4000c1e9900 */
[----:B------:R-:W-:Y:S02]  /*1c20*/  IMAD.WIDE R48, R44, 0x4, R48 ;  /* 0x000000042c307825 */ /* 0x000fe400078e0230 */
[----:B------:R-:W4:Y:S04]  /*1c30*/  LDG.E.CONSTANT R44, desc[UR8][R32.64] ;  /* 0x00000008202c7981 */ /* 0x000f28000c1e9900 */
[----:B------:R0:W-:Y:S04]  /*1c40*/  STL.64 [R1+0xb8], R48 ;  /* 0x0000b83001007387 */ /* 0x0001e80000100a00 */
[----:B------:R-:W4:Y:S04]  /*1c50*/  LDG.E.CONSTANT R57, desc[UR8][R36.64] ;  /* 0x0000000824397981 */ /* 0x000f28000c1e9900 */
[----:B------:R-:W4:Y:S04]  /*1c60*/  LDG.E.CONSTANT R56, desc[UR8][R38.64] ;  /* 0x0000000826387981 */ /* 0x000f28000c1e9900 */
[----:B0-----:R0:W4:Y:S04]  /*1c70*/  LDG.E.CONSTANT R48, desc[UR8][R50.64] ;  /* 0x0000000832307981 */ /* 0x001128000c1e9900 */
[----:B------:R1:W4:Y:S01]  /*1c80*/  LDG.E.CONSTANT R49, desc[UR8][R42.64] ;  /* 0x000000082a317981 */ /* 0x000322000c1e9900 */
[----:B0-----:R-:W-:-:S04]  /*1c90*/  IMAD.WIDE R50, R45, 0x4, R42 ;  /* 0x000000042d327825 */ /* 0x001fc800078e022a */
[C---:B-1----:R-:W-:Y:S01]  /*1ca0*/  IMAD.WIDE R42, R45.reuse, 0x4, R40 ;  /* 0x000000042d2a7825 */ /* 0x042fe200078e0228 */
[----:B--2---:R0:W-:Y:S04]  /*1cb0*/  STL [R1+0x290], R46 ;  /* 0x0002902e01007387 */ /* 0x0041e80000100800 */
[----:B0-----:R-:W2:Y:S04]  /*1cc0*/  LDG.E.CONSTANT R46, desc[UR8][R42.64] ;  /* 0x000000082a2e7981 */ /* 0x001ea8000c1e9900 */
[----:B---3--:R0:W-:Y:S04]  /*1cd0*/  STL [R1+0x140], R47 ;  /* 0x0001402f01007387 */ /* 0x0081e80000100800 */
[----:B0-----:R0:W3:Y:S02]  /*1ce0*/  LDG.E.CONSTANT R47, desc[UR8][R50.64] ;  /* 0x00000008322f7981 */ /* 0x0010e4000c1e9900 */
[----:B0-----:R-:W-:-:S02]  /*1cf0*/  IMAD.WIDE R50, R45, 0x4, R58 ;  /* 0x000000042d327825 */ /* 0x001fc400078e023a */
[----:B--2---:R0:W-:Y:S04]  /*1d00*/  STL [R1+0x294], R46 ;  /* 0x0002942e01007387 */ /* 0x0041e80000100800 */
[----:B----4-:R1:W-:Y:S04]  /*1d10*/  STL [R1+0x1a8], R44 ;  /* 0x0001a82c01007387 */ /* 0x0103e80000100800 */
[----:B------:R2:W-:Y:S01]  /*1d20*/  STL [R1+0x1e4], R48 ;  /* 0x0001e43001007387 */ /* 0x0005e20000100800 */
[----:B------:R-:W-:-:S03]  /*1d30*/  IMAD.WIDE R38, R45, 0x4, R60 ;  /* 0x000000042d267825 */ /* 0x000fc600078e023c */
[----:B0-----:R0:W4:Y:S01]  /*1d40*/  LDG.E.CONSTANT R46, desc[UR8][R2.64] ;  /* 0x00000008022e7981 */ /* 0x001122000c1e9900 */
[----:B------:R-:W-:-:S03]  /*1d50*/  IMAD.WIDE R42, R45, 0x4, R2 ;  /* 0x000000042d2a7825 */ /* 0x000fc600078e0202 */
[----:B-1----:R-:W4:Y:S04]  /*1d60*/  LDG.E.CONSTANT R44, desc[UR8][R38.64] ;  /* 0x00000008262c7981 */ /* 0x002f28000c1e9900 */
[----:B--2---:R-:W2:Y:S01]  /*1d70*/  LDG.E.CONSTANT R48, desc[UR8][R50.64] ;  /* 0x0000000832307981 */ /* 0x004ea2000c1e9900 */
[----:B------:R-:W-:-:S04]  /*1d80*/  IMAD.WIDE R30, R0, 0x4, R2 ;  /* 0x00000004001e7825 */ /* 0x000fc800078e0202 */
[--C-:B0-----:R-:W-:Y:S01]  /*1d90*/  IMAD.WIDE R2, R45, 0x4, R30.reuse ;  /* 0x000000042d027825 */ /* 0x101fe200078e021e */
[----:B--2---:R-:W-:Y:S04]  /*1da0*/  STL [R1+0x298], R48 ;  /* 0x0002983001007387 */ /* 0x004fe80000100800 */
[----:B------:R0:W-:Y:S04]  /*1db0*/  STL [R1+0x20c], R49 ;  /* 0x00020c3101007387 */ /* 0x0001e80000100800 */
[----:B0-----:R-:W2:Y:S04]  /*1dc0*/  LDG.E.CONSTANT R49, desc[UR8][R42.64] ;  /* 0x000000082a317981 */ /* 0x001ea8000c1e9900 */
[----:B------:R-:W-:Y:S04]  /*1dd0*/  STL [R1+0x1e0], R57 ;  /* 0x0001e03901007387 */ /* 0x000fe80000100800 */
[----:B------:R-:W-:Y:S04]  /*1de0*/  STL [R1+0x1a4], R56 ;  /* 0x0001a43801007387 */ /* 0x000fe80000100800 */
[----:B---3--:R0:W-:Y:S04]  /*1df0*/  STL [R1+0x20], R47 ;  /* 0x0000202f01007387 */ /* 0x0081e80000100800 */
[----:B0-----:R-:W3:Y:S04]  /*1e00*/  LDG.E.CONSTANT R47, desc[UR8][R2.64] ;  /* 0x00000008022f7981 */ /* 0x001ee8000c1e9900 */
[----:B----4-:R-:W-:Y:S04]  /*1e10*/  STL [R1+0x200], R46 ;  /* 0x0002002e01007387 */ /* 0x010fe80000100800 */
[----:B------:R-:W-:Y:S01]  /*1e20*/  STL [R1+0x1c], R44 ;  /* 0x00001c2c01007387 */ /* 0x000fe20000100800 */
[----:B------:R-:W-:-:S03]  /*1e30*/  IMAD.WIDE R32, R0, 0x4, R30 ;  /* 0x0000000400207825 */ /* 0x000fc600078e021e */
[----:B--2---:R0:W-:Y:S04]  /*1e40*/  STL [R1+0x14], R49 ;  /* 0x0000143101007387 */ /* 0x0041e80000100800 */
[----:B0-----:R-:W2:Y:S04]  /*1e50*/  LDG.E.CONSTANT R49, desc[UR8][R40.64] ;  /* 0x0000000828317981 */ /* 0x001ea8000c1e9900 */
[----:B---3--:R0:W-:Y:S04]  /*1e60*/  STL [R1+0x10], R47 ;  /* 0x0000102f01007387 */ /* 0x0081e80000100800 */
[----:B0-----:R-:W3:Y:S01]  /*1e70*/  LDG.E.CONSTANT R47, desc[UR8][R60.64] ;  /* 0x000000083c2f7981 */ /* 0x001ee2000c1e9900 */
[----:B------:R-:W-:-:S04]  /*1e80*/  IMAD.WIDE R34, R0, 0x4, R32 ;  /* 0x0000000400227825 */ /* 0x000fc800078e0220 */
[----:B------:R-:W-:-:S04]  /*1e90*/  IMAD.WIDE R50, R45, 0x4, R32 ;  /* 0x000000042d327825 */ /* 0x000fc800078e0220 */
[----:B------:R-:W-:Y:S01]  /*1ea0*/  IMAD.WIDE R36, R0, 0x4, R34 ;  /* 0x0000000400247825 */ /* 0x000fe200078e0222 */
[----:B------:R0:W4:Y:S03]  /*1eb0*/  LDG.E.CONSTANT R46, desc[UR8][R50.64] ;  /* 0x00000008322e7981 */ /* 0x000126000c1e9900 */
[----:B------:R-:W-:Y:S01]  /*1ec0*/  IMAD.WIDE R42, R45, 0x4, R36 ;  /* 0x000000042d2a7825 */ /* 0x000fe200078e0224 */
[----:B0-----:R-:W-:-:S04]  /*1ed0*/  MOV R50, R58 ;  /* 0x0000003a00327202 */ /* 0x001fc80000000f00 */
[----:B------:R0:W4:Y:S01]  /*1ee0*/  LDG.E.CONSTANT R44, desc[UR8][R42.64] ;  /* 0x000000082a2c7981 */ /* 0x000122000c1e9900 */
[----:B------:R-:W-:Y:S01]  /*1ef0*/  MOV R51, R59 ;  /* 0x0000003b00337202 */ /* 0x000fe20000000f00 */
[----:B------:R-:W-:-:S04]  /*1f00*/  IMAD.WIDE R40, R0, 0x4, R40 ;  /* 0x0000000400287825 */ /* 0x000fc800078e0228 */
[----:B0-----:R-:W-:Y:S02]  /*1f10*/  IMAD.WIDE R42, R0, 0x4, R60 ;  /* 0x00000004002a7825 */ /* 0x001fe400078e023c */
[----:B------:R-:W4:Y:S04]  /*1f20*/  LDG.E.CONSTANT R60, desc[UR8][R50.64] ;  /* 0x00000008323c7981 */ /* 0x000f28000c1e9900 */
[----:B------:R-:W4:Y:S04]  /*1f30*/  LDG.E.CONSTANT R61, desc[UR8][R54.64] ;  /* 0x00000008363d7981 */ /* 0x000f28000c1e9900 */
[----:B--2---:R0:W-:Y:S04]  /*1f40*/  STL [R1+0x210], R49 ;  /* 0x0002103101007387 */ /* 0x0041e80000100800 */
[----:B0-----:R0:W2:Y:S02]  /*1f50*/  LDG.E.CONSTANT R49, desc[UR8][R52.64] ;  /* 0x0000000834317981 */ /* 0x0010a4000c1e9900 */
[----:B0-----:R-:W-:-:S02]  /*1f60*/  IMAD.WIDE R52, R45, 0x4, R40 ;  /* 0x000000042d347825 */ /* 0x001fc400078e0228 */
[----:B---3--:R0:W-:Y:S04]  /*1f70*/  STL [R1+0x228], R47 ;  /* 0x0002282f01007387 */ /* 0x0081e80000100800 */
[----:B------:R-:W3:Y:S04]  /*1f80*/  LDG.E.CONSTANT R52, desc[UR8][R52.64] ;  /* 0x0000000834347981 */ /* 0x000ee8000c1e9900 */
[----:B0-----:R-:W3:Y:S04]  /*1f90*/  LDG.E.CONSTANT R47, desc[UR8][R30.64] ;  /* 0x000000081e2f7981 */ /* 0x001ee8000c1e9900 */
[----:B------:R-:W3:Y:S01]  /*1fa0*/  LDG.E.CONSTANT R53, desc[UR8][R4.64] ;  /* 0x0000000804357981 */ /* 0x000ee2000c1e9900 */
[----:B------:R-:W-:-:S04]  /*1fb0*/  IMAD.WIDE R38, R0, 0x4, R36 ;  /* 0x0000000400267825 */ /* 0x000fc800078e0224 */
[C---:B------:R-:W-:Y:S01]  /*1fc0*/  IMAD.WIDE R56, R45.reuse, 0x4, R34 ;  /* 0x000000042d387825 */ /* 0x040fe200078e0222 */
[----:B------:R-:W3:Y:S03]  /*1fd0*/  LDG.E.CONSTANT R30, desc[UR8][R12.64] ;  /* 0x000000080c1e7981 */ /* 0x000ee6000c1e9900 */
[C-C-:B------:R-:W-:Y:S01]  /*1fe0*/  IMAD.WIDE R58, R0.reuse, 0x4, R38.reuse ;  /* 0x00000004003a7825 */ /* 0x140fe200078e0226 */
[----:B------:R0:W3:Y:S03]  /*1ff0*/  LDG.E.CONSTANT R48, desc[UR8][R56.64] ;  /* 0x0000000838307981 */ /* 0x0000e6000c1e9900 */
[C---:B------:R-:W-:Y:S01]  /*2000*/  IMAD.WIDE R2, R45.reuse, 0x4, R38 ;  /* 0x000000042d027825 */ /* 0x040fe200078e0226 */
[----:B------:R-:W3:Y:S03]  /*2010*/  LDG.E.CONSTANT R31, desc[UR8][R22.64] ;  /* 0x00000008161f7981 */ /* 0x000ee6000c1e9900 */
[----:B------:R-:W-:Y:S01]  /*2020*/  IMAD.WIDE R50, R0, 0x4, R50 ;  /* 0x0000000400327825 */ /* 0x000fe200078e0232 */
[----:B------:R-:W3:Y:S03]  /*2030*/  LDG.E.CONSTANT R38, desc[UR8][R38.64] ;  /* 0x0000000826267981 */ /* 0x000ee6000c1e9900 */
[C---:B0-----:R-:W-:Y:S01]  /*2040*/  IMAD.WIDE R56, R45.reuse, 0x4, R58 ;  /* 0x000000042d387825 */ /* 0x041fe200078e023a */
[----:B----4-:R0:W-:Y:S04]  /*2050*/  STL [R1+0x1b4], R60 ;  /* 0x0001b43c01007387 */ /* 0x0101e80000100800 */
[----:B------:R-:W4:Y:S04]  /*2060*/  LDG.E.CONSTANT R3, desc[UR8][R2.64] ;  /* 0x0000000802037981 */ /* 0x000f28000c1e9900 */
[----:B0-----:R0:W4:Y:S04]  /*2070*/  LDG.E.CONSTANT R60, desc[UR8][R40.64] ;  /* 0x00000008283c7981 */ /* 0x001128000c1e9900 */
[----:B------:R1:W-:Y:S01]  /*2080*/  STL [R1+0x11c], R61 ;  /* 0x00011c3d01007387 */ /* 0x0003e20000100800 */
[----:B------:R-:W-:-:S03]  /*2090*/  IMAD.WIDE R54, R45, 0x4, R42 ;  /* 0x000000042d367825 */ /* 0x000fc600078e022a */
[----:B------:R1:W4:Y:S01]  /*20a0*/  LDG.E.CONSTANT R2, desc[UR8][R56.64] ;  /* 0x0000000838027981 */ /* 0x000322000c1e9900 */
[----:B0-----:R-:W-:-:S03]  /*20b0*/  IMAD.WIDE R40, R0, 0x4, R40 ;  /* 0x0000000400287825 */ /* 0x001fc600078e0228 */
[----:B------:R-:W4:Y:S04]  /*20c0*/  LDG.E.CONSTANT R54, desc[UR8][R54.64] ;  /* 0x0000000836367981 */ /* 0x000f28000c1e9900 */
[----:B-1----:R-:W4:Y:S01]  /*20d0*/  LDG.E.CONSTANT R61, desc[UR8][R42.64] ;  /* 0x000000082a3d7981 */ /* 0x002f22000c1e9900 */
[----:B------:R-:W-:-:S04]  /*20e0*/  IMAD.WIDE R12, R45, 0x4, R40 ;  /* 0x000000042d0c7825 */ /* 0x000fc800078e0228 */
[--C-:B------:R-:W-:Y:S01]  /*20f0*/  IMAD.WIDE R56, R45, 0x4, R50.reuse ;  /* 0x000000042d387825 */ /* 0x100fe200078e0232 */
[----:B------:R-:W4:Y:S04]  /*2100*/  LDG.E.CONSTANT R55, desc[UR8][R6.64] ;  /* 0x0000000806377981 */ /* 0x000f28000c1e9900 */
[----:B------:R-:W4:Y:S04]  /*2110*/  LDG.E.CONSTANT R12, desc[UR8][R12.64] ;  /* 0x000000080c0c7981 */ /* 0x000f28000c1e9900 */
[----:B------:R-:W4:Y:S04]  /*2120*/  LDG.E.CONSTANT R57, desc[UR8][R56.64] ;  /* 0x0000000838397981 */ /* 0x000f28000c1e9900 */
[----:B------:R-:W4:Y:S04]  /*2130*/  LDG.E.CONSTANT R13, desc[UR8][R40.64] ;  /* 0x00000008280d7981 */ /* 0x000f28000c1e9900 */
[----:B------:R-:W4:Y:S04]  /*2140*/  LDG.E.CONSTANT R56, desc[UR8][R32.64] ;  /* 0x0000000820387981 */ /* 0x000f28000c1e9900 */
[----:B--2---:R0:W-:Y:S04]  /*2150*/  STL [R1+0x168], R49 ;  /* 0x0001683101007387 */ /* 0x0041e80000100800 */
[----:B0-----:R0:W2:Y:S04]  /*2160*/  LDG.E.CONSTANT R49, desc[UR8][R50.64] ;  /* 0x0000000832317981 */ /* 0x0010a8000c1e9900 */
[----:B------:R-:W-:Y:S04]  /*2170*/  STL [R1+0x1b0], R21 ;  /* 0x0001b01501007387 */ /* 0x000fe80000100800 */
[----:B---3--:R-:W-:Y:S04]  /*2180*/  STL [R1+0x1dc], R47 ;  /* 0x0001dc2f01007387 */ /* 0x008fe80000100800 */
[----:B------:R1:W-:Y:S04]  /*2190*/  STL [R1+0x108], R53 ;  /* 0x0001083501007387 */ /* 0x0003e80000100800 */
[----:B-1----:R1:W3:Y:S01]  /*21a0*/  LDG.E.CONSTANT R53, desc[UR8][R14.64] ;  /* 0x000000080e357981 */ /* 0x0022e2000c1e9900 */
[----:B0-----:R-:W-:-:S04]  /*21b0*/  IMAD.WIDE R50, R0, 0x4, R50 ;  /* 0x0000000400327825 */ /* 0x001fc800078e0232 */
[----:B------:R-:W-:-:S04]  /*21c0*/  IMAD.WIDE R42, R0, 0x4, R42 ;  /* 0x00000004002a7825 */ /* 0x000fc800078e022a */
[----:B------:R-:W-:-:S04]  /*21d0*/  IMAD.WIDE R40, R0, 0x4, R40 ;  /* 0x0000000400287825 */ /* 0x000fc800078e0228 */
[----:B------:R-:W-:-:S04]  /*21e0*/  IMAD.WIDE R4, R45, 0x4, R50 ;  /* 0x000000042d047825 */ /* 0x000fc800078e0232 */
[C---:B------:R-:W-:Y:S01]  /*21f0*/  IMAD.WIDE R22, R0.reuse, 0x4, R50 ;  /* 0x0000000400167825 */ /* 0x040fe200078e0232 */
[----:B------:R0:W3:Y:S04]  /*2200*/  LDG.E.CONSTANT R47, desc[UR8][R4.64] ;  /* 0x00000008042f7981 */ /* 0x0000e8000c1e9900 */
[----:B----4-:R4:W-:Y:S01]  /*2210*/  STL [R1+0x1f8], R60 ;  /* 0x0001f83c01007387 */ /* 0x0109e20000100800 */
[----:B-1----:R-:W-:-:S03]  /*2220*/  IMAD.WIDE R14, R0, 0x4, R40 ;  /* 0x00000004000e7825 */ /* 0x002fc600078e0228 */
[----:B----4-:R-:W4:Y:S04]  /*2230*/  LDG.E.CONSTANT R60, desc[UR8][R42.64] ;  /* 0x000000082a3c7981 */ /* 0x010f28000c1e9900 */
[----:B------:R1:W-:Y:S01]  /*2240*/  STL [R1+0x218], R61 ;  /* 0x0002183d01007387 */ /* 0x0003e20000100800 */
[----:B0-----:R-:W-:-:S06]  /*2250*/  IMAD.WIDE R4, R45, 0x4, R22 ;  /* 0x000000042d047825 */ /* 0x001fcc00078e0216 */
[----:B------:R-:W4:Y:S04]  /*2260*/  LDG.E.CONSTANT R4, desc[UR8][R4.64] ;  /* 0x0000000804047981 */ /* 0x000f28000c1e9900 */
[----:B-1----:R-:W4:Y:S04]  /*2270*/  LDG.E.CONSTANT R61, desc[UR8][R50.64] ;  /* 0x00000008323d7981 */ /* 0x002f28000c1e9900 */
[----:B------:R-:W4:Y:S04]  /*2280*/  LDG.E.CONSTANT R5, desc[UR8][R14.64] ;  /* 0x000000080e057981 */ /* 0x000f28000c1e9900 */
[----:B------:R-:W4:Y:S04]  /*2290*/  LDG.E.CONSTANT R51, desc[UR8][R24.64] ;  /* 0x0000000818337981 */ /* 0x000f28000c1e9900 */
[----:B--2---:R0:W-:Y:S04]  /*22a0*/  STL [R1+0x188], R49 ;  /* 0x0001883101007387 */ /* 0x0041e80000100800 */
[----:B------:R-:W-:Y:S04]  /*22b0*/  STL [R1+0x17c], R31 ;  /* 0x00017c1f01007387 */ /* 0x000fe80000100800 */
[----:B0-----:R0:W2:Y:S04]  /*22c0*/  LDG.E.CONSTANT R49, desc[UR8][R40.64] ;  /* 0x0000000828317981 */ /* 0x0010a8000c1e9900 */
[----:B------:R-:W-:Y:S04]  /*22d0*/  STL [R1+0x134], R30 ;  /* 0x0001341e01007387 */ /* 0x000fe80000100800 */
[----:B------:R1:W-:Y:S04]  /*22e0*/  STL [R1+0x1b8], R56 ;  /* 0x0001b83801007387 */ /* 0x0003e80000100800 */
[----:B------:R-:W-:Y:S04]  /*22f0*/  STL [R1+0x1f0], R13 ;  /* 0x0001f00d01007387 */ /* 0x000fe80000100800 */
[----:B------:R0:W-:Y:S04]  /*2300*/  STL [R1+0xf4], R55 ;  /* 0x0000f43701007387 */ /* 0x0001e80000100800 */
[----:B-1----:R-:W2:Y:S04]  /*2310*/  LDG.E.CONSTANT R56, desc[UR8][R34.64] ;  /* 0x0000000822387981 */ /* 0x002ea8000c1e9900 */
[----:B0-----:R-:W2:Y:S04]  /*2320*/  LDG.E.CONSTANT R55, desc[UR8][R8.64] ;  /* 0x0000000808377981 */ /* 0x001ea8000c1e9900 */
[----:B---3--:R0:W-:Y:S04]  /*2330*/  STL [R1+0x124], R53 ;  /* 0x0001243501007387 */ /* 0x0081e80000100800 */
[----:B0-----:R-:W3:Y:S01]  /*2340*/  LDG.E.CONSTANT R53, desc[UR8][R16.64] ;  /* 0x0000000810357981 */ /* 0x001ee2000c1e9900 */
[----:B------:R-:W-:-:S04]  /*2350*/  IMAD.WIDE R40, R45, 0x4, R40 ;  /* 0x000000042d287825 */ /* 0x000fc800078e0228 */
[C---:B------:R-:W-:Y:S01]  /*2360*/  IMAD.WIDE R30, R0.reuse, 0x4, R14 ;  /* 0x00000004001e7825 */ /* 0x040fe200078e020e */
[----:B------:R0:W3:Y:S03]  /*2370*/  LDG.E.CONSTANT R13, desc[UR8][R40.64] ;  /* 0x00000008280d7981 */ /* 0x0000e6000c1e9900 */
[----:B------:R-:W-:-:S04]  /*2380*/  IMAD.WIDE R6, R0, 0x4, R42 ;  /* 0x0000000400067825 */ /* 0x000fc800078e022a */
[C---:B------:R-:W-:Y:S01]  /*2390*/  IMAD.WIDE R20, R45.reuse, 0x4, R42 ;  /* 0x000000042d147825 */ /* 0x040fe200078e022a */
[----:B------:R1:W3:Y:S03]  /*23a0*/  LDG.E.CONSTANT R50, desc[UR8][R6.64] ;  /* 0x0000000806327981 */ /* 0x0002e6000c1e9900 */
[C---:B0-----:R-:W-:Y:S02]  /*23b0*/  IMAD.WIDE R40, R45.reuse, 0x4, R30 ;  /* 0x000000042d287825 */ /* 0x041fe400078e021e */
[----:B------:R-:W3:Y:S02]  /*23c0*/  LDG.E.CONSTANT R20, desc[UR8][R20.64] ;  /* 0x0000000814147981 */ /* 0x000ee4000c1e9900 */
[----:B------:R-:W-:-:S04]  /*23d0*/  IMAD.WIDE R32, R45, 0x4, R6 ;  /* 0x000000042d207825 */ /* 0x000fc800078e0206 */
[C---:B------:R-:W-:Y:S02]  /*23e0*/  IMAD.WIDE R24, R0.reuse, 0x4, R30 ;  /* 0x0000000400187825 */ /* 0x040fe400078e021e */
[----:B------:R-:W3:Y:S02]  /*23f0*/  LDG.E.CONSTANT R30, desc[UR8][R30.64] ;  /* 0x000000081e1e7981 */ /* 0x000ee4000c1e9900 */
[----:B------:R-:W-:Y:S02]  /*2400*/  IMAD.WIDE R34, R45, 0x4, R14 ;  /* 0x000000042d227825 */ /* 0x000fe400078e020e */
[----:B------:R-:W3:Y:S02]  /*2410*/  LDG.E.CONSTANT R14, desc[UR8][R40.64] ;  /* 0x00000008280e7981 */ /* 0x000ee4000c1e9900 */
[C---:B------:R-:W-:Y:S02]  /*2420*/  IMAD.WIDE R8, R0.reuse, 0x4, R24 ;  /* 0x0000000400087825 */ /* 0x040fe400078e0218 */
[----:B------:R0:W3:Y:S02]  /*2430*/  LDG.E.CONSTANT R21, desc[UR8][R32.64] ;  /* 0x0000000820157981 */ /* 0x0000e4000c1e9900 */
[----:B-1----:R-:W-:-:S02]  /*2440*/  IMAD.WIDE R6, R0, 0x4, R6 ;  /* 0x0000000400067825 */ /* 0x002fc400078e0206 */
[----:B------:R-:W3:Y:S04]  /*2450*/  LDG.E.CONSTANT R16, desc[UR8][R34.64] ;  /* 0x0000000822107981 */ /* 0x000ee8000c1e9900 */
[----:B------:R-:W3:Y:S04]  /*2460*/  LDL.LU.64 R40, [R1+0x38] ;  /* 0x0000380001287983 */ /* 0x000ee80000300a00 */
[----:B------:R-:W3:Y:S01]  /*2470*/  LDL.LU.64 R42, [R1+0x30] ;  /* 0x00003000012a7983 */ /* 0x000ee20000300a00 */
[----:B0-----:R-:W-:-:S03]  /*2480*/  IMAD.WIDE R32, R45, 0x4, R24 ;  /* 0x000000042d207825 */ /* 0x001fc600078e0218 */
[----:B----4-:R-:W-:Y:S04]  /*2490*/  STL [R1+0x154], R61 ;  /* 0x0001543d01007387 */ /* 0x010fe80000100800 */
[----:B------:R0:W-:Y:S04]  /*24a0*/  STL [R1+0x1fc], R60 ;  /* 0x0001fc3c01007387 */ /* 0x0001e80000100800 */
[----:B------:R1:W4:Y:S04]  /*24b0*/  LDG.E.CONSTANT R15, desc[UR8][R32.64] ;  /* 0x00000008200f7981 */ /* 0x000328000c1e9900 */
[----:B------:R-:W4:Y:S04]  /*24c0*/  LDG.E.CONSTANT R31, desc[UR8][R6.64] ;  /* 0x00000008061f7981 */ /* 0x000f28000c1e9900 */
[----:B0-----:R-:W4:Y:S01]  /*24d0*/  LDL.LU.64 R60, [R1+0x28] ;  /* 0x00002800013c7983 */ /* 0x001f220000300a00 */
[----:B-1----:R-:W-:-:S06]  /*24e0*/  IMAD.WIDE R32, R45, 0x4, R8 ;  /* 0x000000042d207825 */ /* 0x002fcc00078e0208 */
[----:B------:R-:W4:Y:S04]  /*24f0*/  LDG.E.CONSTANT R32, desc[UR8][R32.64] ;  /* 0x0000000820207981 */ /* 0x000f28000c1e9900 */
[----:B------:R-:W4:Y:S04]  /*2500*/  LDG.E.CONSTANT R33, desc[UR8][R10.64] ;  /* 0x000000080a217981 */ /* 0x000f28000c1e9900 */
[----:B--2---:R0:W-:Y:S04]  /*2510*/  STL [R1+0x1cc], R49 ;  /* 0x0001cc3101007387 */ /* 0x0041e80000100800 */
[----:B------:R-:W-:Y:S04]  /*2520*/  STL [R1+0x14c], R51 ;  /* 0x00014c3301007387 */ /* 0x000fe80000100800 */
[----:B0-----:R0:W2:Y:S04]  /*2530*/  LDG.E.CONSTANT R49, desc[UR8][R22.64] ;  /* 0x0000000816317981 */ /* 0x0010a8000c1e9900 */
[----:B------:R1:W-:Y:S01]  /*2540*/  STL [R1+0x184], R56 ;  /* 0x0001843801007387 */ /* 0x0003e20000100800 */
[----:B0-----:R-:W-:-:S03]  /*2550*/  IMAD.WIDE R22, R0, 0x4, R22 ;  /* 0x0000000400167825 */ /* 0x001fc600078e0216 */
[----:B------:R0:W-:Y:S04]  /*2560*/  STL [R1+0xf0], R55 ;  /* 0x0000f03701007387 */ /* 0x0001e80000100800 */
[----:B-1----:R1:W2:Y:S04]  /*2570*/  LDG.E.CONSTANT R56, desc[UR8][R26.64] ;  /* 0x000000081a387981 */ /* 0x0022a8000c1e9900 */
[----:B0-----:R-:W2:Y:S04]  /*2580*/  LDG.E.CONSTANT R55, desc[UR8][R36.64] ;  /* 0x0000000824377981 */ /* 0x001ea8000c1e9900 */
[----:B------:R-:W-:Y:S04]  /*2590*/  STL [R1+0x1bc], R5 ;  /* 0x0001bc0501007387 */ /* 0x000fe80000100800 */
[----:B---3--:R0:W-:Y:S01]  /*25a0*/  STL [R1+0xfc], R53 ;  /* 0x0000fc3501007387 */ /* 0x0081e20000100800 */
[----:B------:R-:W-:-:S03]  /*25b0*/  IMAD.WIDE R34, R45, 0x4, R6 ;  /* 0x000000042d227825 */ /* 0x000fc600078e0206 */
[----:B------:R-:W3:Y:S04]  /*25c0*/  LDG.E.CONSTANT R37, desc[UR8][R24.64] ;  /* 0x0000000818257981 */ /* 0x000ee8000c1e9900 */
[----:B0-----:R0:W3:Y:S01]  /*25d0*/  LDG.E.CONSTANT R53, desc[UR8][R22.64] ;  /* 0x0000000816357981 */ /* 0x0010e2000c1e9900 */
[----:B------:R-:W-:-:S03]  /*25e0*/  IMAD.WIDE R6, R0, 0x4, R6 ;  /* 0x0000000400067825 */ /* 0x000fc600078e0206 */
[----:B------:R-:W3:Y:S04]  /*25f0*/  LDG.E.CONSTANT R17, desc[UR8][R34.64] ;  /* 0x0000000822117981 */ /* 0x000ee8000c1e9900 */
[----:B------:R0:W-:Y:S01]  /*2600*/  STL [R1+0x1e8], R50 ;  /* 0x0001e83201007387 */ /* 0x0001e20000100800 */
[----:B-1----:R-:W-:-:S03]  /*2610*/  IMAD.WIDE R26, R45, 0x4, R22 ;  /* 0x000000042d1a7825 */ /* 0x002fc600078e0216 */
[----:B------:R1:W3:Y:S01]  /*2620*/  LDG.E.CONSTANT R36, desc[UR8][R6.64] ;  /* 0x0000000806247981 */ /* 0x0002e2000c1e9900 */
[----:B------:R-:W-:-:S03]  /*2630*/  IMAD.WIDE R10, R0, 0x4, R22 ;  /* 0x00000004000a7825 */ /* 0x000fc600078e0216 */
[----:B------:R-:W3:Y:S01]  /*2640*/  LDG.E.CONSTANT R24, desc[UR8][R8.64] ;  /* 0x0000000808187981 */ /* 0x000ee2000c1e9900 */
[----:B0-----:R-:W-:-:S03]  /*2650*/  IMAD.WIDE R22, R45, 0x4, R6 ;  /* 0x000000042d167825 */ /* 0x001fc600078e0206 */
[----:B------:R0:W3:Y:S04]  /*2660*/  LDG.E.CONSTANT R50, desc[UR8][R18.64] ;  /* 0x0000000812327981 */ /* 0x0000e8000c1e9900 */
[----:B------:R4:W3:Y:S04]  /*2670*/  LDG.E.CONSTANT R25, desc[UR8][R10.64] ;  /* 0x000000080a197981 */ /* 0x0008e8000c1e9900 */
[----:B------:R-:W3:Y:S04]  /*2680*/  LDG.E.CONSTANT R22, desc[UR8][R22.64] ;  /* 0x0000000816167981 */ /* 0x000ee8000c1e9900 */
[----:B------:R-:W3:Y:S04]  /*2690*/  LDG.E.CONSTANT R35, desc[UR8][R40.64] ;  /* 0x0000000828237981 */ /* 0x000ee8000c1e9900 */
[----:B------:R-:W3:Y:S01]  /*26a0*/  LDG.E.CONSTANT R34, desc[UR8][R42.64] ;  /* 0x000000082a227981 */ /* 0x000ee2000c1e9900 */
[C---:B-1----:R-:W-:Y:S01]  /*26b0*/  IMAD.WIDE R6, R0.reuse, 0x4, R6 ;  /* 0x0000000400067825 */ /* 0x042fe200078e0206 */
[----:B------:R-:W1:Y:S03]  /*26c0*/  S2R R51, SR_LANEID ;  /* 0x0000000000337919 */ /* 0x000e660000000000 */
[--C-:B0-----:R-:W-:Y:S01]  /*26d0*/  IMAD.WIDE R18, R45, 0x4, R10.reuse ;  /* 0x000000042d127825 */ /* 0x101fe200078e020a */
[----:B------:R0:W3:Y:S04]  /*26e0*/  LDG.E.CONSTANT R5, desc[UR8][R26.64] ;  /* 0x000000081a057981 */ /* 0x0000e8000c1e9900 */
[----:B----4-:R-:W4:Y:S01]  /*26f0*/  LDG.E.CONSTANT R23, desc[UR8][R60.64] ;  /* 0x000000083c177981 */ /* 0x010f22000c1e9900 */
[----:B------:R-:W-:-:S03]  /*2700*/  IMAD.WIDE R10, R0, 0x4, R10 ;  /* 0x00000004000a7825 */ /* 0x000fc600078e020a */
[----:B--2---:R2:W-:Y:S04]  /*2710*/  STL [R1+0x12c], R49 ;  /* 0x00012c3101007387 */ /* 0x0045e80000100800 */
[----:B------:R-:W4:Y:S04]  /*2720*/  LDL.LU R40, [R1+0x5c] ;  /* 0x00005c0001287983 */ /* 0x000f280000300800 */
[----:B------:R-:W4:Y:S04]  /*2730*/  LDL.LU R41, [R1+0x84] ;  /* 0x0000840001297983 */ /* 0x000f280000300800 */
[----:B------:R-:W4:Y:S04]  /*2740*/  LDL.LU R42, [R1+0x58] ;  /* 0x00005800012a7983 */ /* 0x000f280000300800 */
[----:B------:R-:W4:Y:S04]  /*2750*/  LDL.LU R43, [R1+0x88] ;  /* 0x00008800012b7983 */ /* 0x000f280000300800 */
[----:B------:R0:W-:Y:S04]  /*2760*/  STL [R1+0x120], R56 ;  /* 0x0001203801007387 */ /* 0x0001e80000100800 */
[----:B--2---:R-:W2:Y:S04]  /*2770*/  LDG.E.CONSTANT R49, desc[UR8][R28.64] ;  /* 0x000000081c317981 */ /* 0x004ea8000c1e9900 */
[----:B0-----:R-:W2:Y:S04]  /*2780*/  LDL.LU R56, [R1+0x74] ;  /* 0x0000740001387983 */ /* 0x001ea80000300800 */
[----:B------:R0:W-:Y:S04]  /*2790*/  STL [R1+0x148], R55 ;  /* 0x0001483701007387 */ /* 0x0001e80000100800 */
[----:B------:R1:W2:Y:S04]  /*27a0*/  LDG.E.CONSTANT R28, desc[UR8][R6.64] ;  /* 0x00000008061c7981 */ /* 0x0002a8000c1e9900 */
[----:B------:R-:W2:Y:S04]  /*27b0*/  LDG.E.CONSTANT R29, desc[UR8][R18.64] ;  /* 0x00000008121d7981 */ /* 0x000ea8000c1e9900 */
[----:B0-----:R-:W2:Y:S04]  /*27c0*/  LDL.LU R55, [R1+0x80] ;  /* 0x0000800001377983 */ /* 0x001ea80000300800 */
[----:B------:R-:W-:Y:S04]  /*27d0*/  STL [R1+0x1d4], R31 ;  /* 0x0001d41f01007387 */ /* 0x000fe80000100800 */
[----:B------:R-:W-:Y:S04]  /*27e0*/  STL [R1+0x198], R30 ;  /* 0x0001981e01007387 */ /* 0x000fe80000100800 */
[----:B------:R0:W-:Y:S04]  /*27f0*/  STL [R1+0xe0], R33 ;  /* 0x0000e02101007387 */ /* 0x0001e80000100800 */
[----:B---3--:R3:W-:Y:S04]  /*2800*/  STL [R1+0x114], R53 ;  /* 0x0001143501007387 */ /* 0x0087e80000100800 */
[----:B------:R1:W2:Y:S04]  /*2810*/  LDG.E.CONSTANT R19, desc[UR8][R10.64] ;  /* 0x000000080a137981 */ /* 0x0002a8000c1e9900 */
[----:B0-----:R-:W2:Y:S04]  /*2820*/  LDG.E.CONSTANT R33, desc[UR8][R58.64] ;  /* 0x000000083a217981 */ /* 0x001ea8000c1e9900 */
[----:B---3--:R-:W3:Y:S04]  /*2830*/  LDL.LU R53, [R1+0x54] ;  /* 0x0000540001357983 */ /* 0x008ee80000300800 */
[----:B------:R-:W3:Y:S04]  /*2840*/  LDL.LU R60, [R1+0x8c] ;  /* 0x00008c00013c7983 */ /* 0x000ee80000300800 */
[----:B------:R-:W3:Y:S01]  /*2850*/  LDL.LU.64 R58, [R1+0xb8] ;  /* 0x0000b800013a7983 */ /* 0x000ee20000300a00 */
[----:B------:R-:W-:-:S03]  /*2860*/  IMAD.WIDE R26, R45, 0x4, R6 ;  /* 0x000000042d1a7825 */ /* 0x000fc600078e0206 */
[----:B------:R0:W-:Y:S01]  /*2870*/  STL [R1+0xb4], R50 ;  /* 0x0000b43201007387 */ /* 0x0001e20000100800 */
[----:B------:R-:W-:-:S03]  /*2880*/  IMAD.WIDE R30, R45, 0x4, R10 ;  /* 0x000000042d1e7825 */ /* 0x000fc600078e020a */
[----:B------:R-:W3:Y:S01]  /*2890*/  LDG.E.CONSTANT R26, desc[UR8][R26.64] ;  /* 0x000000081a1a7981 */ /* 0x000ee2000c1e9900 */
[----:B-1----:R-:W-:-:S03]  /*28a0*/  IMAD.WIDE R6, R0, 0x4, R6 ;  /* 0x0000000400067825 */ /* 0x002fc600078e0206 */
[----:B------:R-:W3:Y:S01]  /*28b0*/  LDG.E.CONSTANT R30, desc[UR8][R30.64] ;  /* 0x000000081e1e7981 */ /* 0x000ee2000c1e9900 */
[----:B------:R-:W-:Y:S01]  /*28c0*/  IMAD.WIDE R10, R0, 0x4, R10 ;  /* 0x00000004000a7825 */ /* 0x000fe200078e020a */
[----:B0-----:R-:W-:-:S03]  /*28d0*/  LEA.HI R50, RZ, R51, RZ, 0x3 ;  /* 0x00000033ff327211 */ /* 0x001fc600078f18ff */
[C---:B------:R-:W-:Y:S01]  /*28e0*/  IMAD.WIDE R8, R45.reuse, 0x4, R6 ;  /* 0x000000042d087825 */ /* 0x040fe200078e0206 */
[----:B------:R0:W3:Y:S01]  /*28f0*/  LDG.E.CONSTANT R27, desc[UR8][R6.64] ;  /* 0x00000008061b7981 */ /* 0x0000e2000c1e9900 */
[----:B------:R-:W-:Y:S02]  /*2900*/  LOP3.LUT R50, R50, 0x3ffffff8, RZ, 0xc0, !PT ;  /* 0x3ffffff832327812 */ /* 0x000fe400078ec0ff */
[----:B0-----:R-:W-:Y:S01]  /*2910*/  IMAD.WIDE R6, R45, 0x4, R10 ;  /* 0x000000042d067825 */ /* 0x001fe200078e020a */
[----:B------:R-:W-:-:S04]  /*2920*/  LOP3.LUT R18, R51, 0x3ffffff8, RZ, 0xc0, !PT ;  /* 0x3ffffff833127812 */ /* 0x000fc800078ec0ff */
[----:B------:R4:W3:Y:S01]  /*2930*/  LDG.E.CONSTANT R31, desc[UR8][R6.64] ;  /* 0x00000008061f7981 */ /* 0x0008e2000c1e9900 */
[----:B------:R-:W-:-:S05]  /*2940*/  IADD3 R50, PT, PT, -R50, R51, RZ ;  /* 0x0000003332327210 */ /* 0x000fca0007ffe1ff */
[----:B------:R-:W-:Y:S02]  /*2950*/  IMAD R50, R50, 0x21, R18 ;  /* 0x0000002132327824 */ /* 0x000fe400078e0212 */
[----:B----4-:R-:W-:Y:S01]  /*2960*/  FADD R6, R41, -R40 ;  /* 0x8000002829067221 */ /* 0x010fe20000000000 */
[----:B--2---:R0:W-:Y:S04]  /*2970*/  STL [R1+0x104], R49 ;  /* 0x0001043101007387 */ /* 0x0041e80000100800 */
[----:B------:R-:W-:Y:S04]  /*2980*/  STL [R1+0x130], R38 ;  /* 0x0001302601007387 */ /* 0x000fe80000100800 */
[----:B------:R-:W-:Y:S04]  /*2990*/  STL [R1+0x16c], R37 ;  /* 0x00016c2501007387 */ /* 0x000fe80000100800 */
[----:B------:R-:W-:Y:S04]  /*29a0*/  STL [R1+0x1c4], R36 ;  /* 0x0001c42401007387 */ /* 0x000fe80000100800 */
[----:B------:R1:W-:Y:S04]  /*29b0*/  STL [R1+0x100], R25 ;  /* 0x0001001901007387 */ /* 0x0003e80000100800 */
[----:B0-----:R-:W2:Y:S04]  /*29c0*/  LDL R49, [R1+0x240] ;  /* 0x0002400001317983 */ /* 0x001ea80000100800 */
[----:B-1----:R3:W4:Y:S04]  /*29d0*/  LDG.E.CONSTANT R25, desc[UR8][R10.64] ;  /* 0x000000080a197981 */ /* 0x002728000c1e9900 */
[----:B------:R-:W-:Y:S04]  /*29e0*/  STL [R1+0xac], R35 ;  /* 0x0000ac2301007387 */ /* 0x000fe80000100800 */
[----:B------:R-:W-:Y:S04]  /*29f0*/  STL [R1+0xa8], R34 ;  /* 0x0000a82201007387 */ /* 0x000fe80000100800 */
[----:B------:R0:W-:Y:S01]  /*2a00*/  STL [R1+0xa0], R23 ;  /* 0x0000a01701007387 */ /* 0x0001e20000100800 */
[----:B------:R-:W-:-:S03]  /*2a10*/  FADD R7, R43, -R42 ;  /* 0x8000002a2b077221 */ /* 0x000fc60000000000 */
[----:B------:R-:W-:Y:S04]  /*2a20*/  STL [R1+0x10c], R33 ;  /* 0x00010c2101007387 */ /* 0x000fe80000100800 */
[----:B0-----:R0:W4:Y:S04]  /*2a30*/  LDG.E.CONSTANT R23, desc[UR8][R8.64] ;  /* 0x0000000808177981 */ /* 0x001128000c1e9900 */
[----:B------:R1:W-:Y:S01]  /*2a40*/  STL [R1+0x13c], R24 ;  /* 0x00013c1801007387 */ /* 0x0003e20000100800 */
[----:B---3--:R-:W-:-:S04]  /*2a50*/  IMAD.WIDE R10, R45, 0x4, R58 ;  /* 0x000000042d0a7825 */ /* 0x008fc800078e023a */
[----:B------:R-:W-:Y:S01]  /*2a60*/  FADD R18, R55, R56 ;  /* 0x0000003837127221 */ /* 0x000fe20000000000 */
[----:B0-----:R-:W-:Y:S01]  /*2a70*/  FADD R8, R41, R40 ;  /* 0x0000002829087221 */ /* 0x001fe20000000000 */
[----:B------:R-:W3:Y:S04]  /*2a80*/  LDG.E.CONSTANT R38, desc[UR8][R58.64] ;  /* 0x000000083a267981 */ /* 0x000ee8000c1e9900 */
[----:B------:R0:W3:Y:S04]  /*2a90*/  LDG.E.CONSTANT R61, desc[UR8][R10.64] ;  /* 0x000000080a3d7981 */ /* 0x0000e8000c1e9900 */
[----:B------:R-:W3:Y:S04]  /*2aa0*/  LDL.LU R40, [R1+0x90] ;  /* 0x0000900001287983 */ /* 0x000ee80000300800 */
[----:B------:R-:W3:Y:S01]  /*2ab0*/  LDL.LU R41, [R1+0x98] ;  /* 0x0000980001297983 */ /* 0x000ee20000300800 */
[----:B0-----:R-:W-:-:S03]  /*2ac0*/  FADD R10, R43, R42 ;  /* 0x0000002a2b0a7221 */ /* 0x001fc60000000000 */
[----:B------:R-:W3:Y:S01]  /*2ad0*/  LDL.LU R42, [R1+0x68] ;  /* 0x00006800012a7983 */ /* 0x000ee20000300800 */
[----:B------:R-:W-:-:S03]  /*2ae0*/  FADD R11, R6, R7 ;  /* 0x00000007060b7221 */ /* 0x000fc60000000000 */
[----:B------:R-:W-:Y:S01]  /*2af0*/  STL [R1+0x1a0], R28 ;  /* 0x0001a01c01007387 */ /* 0x000fe20000100800 */
[----:B------:R-:W-:-:S03]  /*2b00*/  FADD R9, -R55, R56 ;  /* 0x0000003837097221 */ /* 0x000fc60000000100 */
[----:B------:R-:W3:Y:S01]  /*2b10*/  LDL.LU R43, [R1+0x9c] ;  /* 0x00009c00012b7983 */ /* 0x000ee20000300800 */
[----:B------:R-:W-:Y:S01]  /*2b20*/  FADD R7, R6, -R7 ;  /* 0x8000000706077221 */ /* 0x000fe20000000000 */
[C-C-:B------:R-:W-:Y:S01]  /*2b30*/  FADD R6, R10.reuse, R8.reuse ;  /* 0x000000080a067221 */ /* 0x140fe20000000000 */
[----:B------:R-:W-:Y:S01]  /*2b40*/  FADD R8, -R10, R8 ;  /* 0x000000080a087221 */ /* 0x000fe20000000100 */
[----:B------:R-:W3:Y:S01]  /*2b50*/  LDL.LU R56, [R1+0x6c] ;  /* 0x00006c0001387983 */ /* 0x000ee20000300800 */
[C-C-:B------:R-:W-:Y:S01]  /*2b60*/  FADD R10, R60.reuse, -R53.reuse ;  /* 0x800000353c0a7221 */ /* 0x140fe20000000000 */
[----:B-1----:R-:W-:Y:S02]  /*2b70*/  FADD R24, R60, R53 ;  /* 0x000000353c187221 */ /* 0x002fe40000000000 */
[----:B------:R0:W-:Y:S04]  /*2b80*/  STL [R1+0xf8], R19 ;  /* 0x0000f81301007387 */ /* 0x0001e80000100800 */
[----:B------:R-:W3:Y:S04]  /*2b90*/  LDL.LU R55, [R1+0x94] ;  /* 0x0000940001377983 */ /* 0x000ee80000300800 */
[----:B------:R-:W3:Y:S04]  /*2ba0*/  LDL.LU R53, [R1+0x64] ;  /* 0x0000640001357983 */ /* 0x000ee80000300800 */
[----:B------:R-:W3:Y:S01]  /*2bb0*/  LDL.LU R60, [R1+0x70] ;  /* 0x00007000013c7983 */ /* 0x000ee20000300800 */
[C-C-:B0-----:R-:W-:Y:S01]  /*2bc0*/  FFMA R19, R7.reuse, -0.70710676908493041992, R9.reuse ;  /* 0xbf3504f307137823 */ /* 0x141fe20000000009 */
[----:B------:R-:W-:Y:S01]  /*2bd0*/  FFMA R7, R7, 0.70710676908493041992, R9 ;  /* 0x3f3504f307077823 */ /* 0x000fe20000000009 */
[C-C-:B------:R-:W-:Y:S01]  /*2be0*/  FFMA R9, R11.reuse, -0.70710676908493041992, R10.reuse ;  /* 0xbf3504f30b097823 */ /* 0x140fe2000000000a */
[----:B------:R-:W-:Y:S01]  /*2bf0*/  FFMA R10, R11, 0.70710676908493041992, R10 ;  /* 0x3f3504f30b0a7823 */ /* 0x000fe2000000000a */
[C-C-:B------:R-:W-:Y:S01]  /*2c00*/  FADD R11, R24.reuse, R18.reuse ;  /* 0x00000012180b7221 */ /* 0x140fe20000000000 */
[----:B------:R-:W-:Y:S01]  /*2c10*/  FADD R24, R24, -R18 ;  /* 0x8000001218187221 */ /* 0x000fe20000000000 */
[----:B------:R-:W-:Y:S01]  /*2c20*/  FFMA R18, R19, 0.66817861795425415039, R9 ;  /* 0x3f2b0dc113127823 */ /* 0x000fe20000000009 */
[----:B------:R-:W-:Y:S01]  /*2c30*/  STL [R1+0x170], R27 ;  /* 0x0001701b01007387 */ /* 0x000fe20000100800 */
[----:B------:R-:W-:Y:S01]  /*2c40*/  FFMA R9, R9, -0.66817861795425415039, R19 ;  /* 0xbf2b0dc109097823 */ /* 0x000fe20000000013 */
[C-C-:B------:R-:W-:Y:S01]  /*2c50*/  FADD R19, R11.reuse, -R6.reuse ;  /* 0x800000060b137221 */ /* 0x140fe20000000000 */
[----:B------:R-:W-:Y:S01]  /*2c60*/  FADD R11, R11, R6 ;  /* 0x000000060b0b7221 */ /* 0x000fe20000000000 */
[----:B------:R-:W-:Y:S01]  /*2c70*/  FFMA R6, R7, -0.19891236722469329834, R10 ;  /* 0xbe4bafaf07067823 */ /* 0x000fe2000000000a */
[----:B------:R-:W-:Y:S01]  /*2c80*/  FFMA R10, R10, 0.19891236722469329834, R7 ;  /* 0x3e4bafaf0a0a7823 */ /* 0x000fe20000000007 */
[----:B------:R-:W-:-:S02]  /*2c90*/  FMUL R7, R18, 1.6629391908645629883 ;  /* 0x3fd4db3112077820 */ /* 0x000fc40000400000 */
[----:B------:R-:W-:Y:S01]  /*2ca0*/  FMUL R6, R6, 1.9615705013275146484 ;  /* 0x3ffb14be06067820 */ /* 0x000fe20000400000 */
[----:B------:R-:W-:Y:S01]  /*2cb0*/  FMUL R10, R10, 1.9615705013275146484 ;  /* 0x3ffb14be0a0a7820 */ /* 0x000fe20000400000 */
[----:B------:R-:W-:Y:S01]  /*2cc0*/  FMUL R19, R19, 1.4142135381698608398 ;  /* 0x3fb504f313137820 */ /* 0x000fe20000400000 */
[----:B--2---:R-:W-:Y:S01]  /*2cd0*/  LEA R51, R51, R49, 0x2 ;  /* 0x0000003133337211 */ /* 0x004fe200078e10ff */
[----:B----4-:R0:W-:Y:S04]  /*2ce0*/  STL [R1+0xd0], R25 ;  /* 0x0000d01901007387 */ /* 0x0101e80000100800 */
[----:B------:R3:W-:Y:S04]  /*2cf0*/  STS [R51+0x84], R6 ;  /* 0x0000840633007388 */ /* 0x0007e80000000800 */
[----:B------:R-:W2:Y:S01]  /*2d00*/  LDL.LU R28, [R1+0x50] ;  /* 0x00005000011c7983 */ /* 0x000ea20000300800 */
[----:B0-----:R-:W-:Y:S01]  /*2d10*/  FFMA R25, R8, -0.41421356797218322754, R24 ;  /* 0xbed413cd08197823 */ /* 0x001fe20000000018 */
[----:B------:R-:W-:-:S02]  /*2d20*/  FFMA R8, R24, 0.41421356797218322754, R8 ;  /* 0x3ed413cd18087823 */ /* 0x000fc40000000008 */
[----:B------:R-:W2:Y:S02]  /*2d30*/  LDL.LU R34, [R1+0x78] ;  /* 0x0000780001227983 */ /* 0x000ea40000300800 */
[----:B------:R-:W-:Y:S02]  /*2d40*/  FMUL R8, R8, 1.8477590084075927734 ;  /* 0x3fec835e08087820 */ /* 0x000fe40000400000 */
[----:B------:R0:W-:Y:S04]  /*2d50*/  STS [R51+0x18c], R7 ;  /* 0x00018c0733007388 */ /* 0x0001e80000000800 */
[----:B------:R1:W-:Y:S04]  /*2d60*/  STS [R51+0x318], R8 ;  /* 0x0003180833007388 */ /* 0x0003e80000000800 */
[----:B------:R4:W-:Y:S04]  /*2d70*/  STS [R51+0x39c], R10 ;  /* 0x00039c0a33007388 */ /* 0x0009e80000000800 */
[----:B------:R-:W2:Y:S04]  /*2d80*/  LDL.LU R35, [R1+0x48] ;  /* 0x0000480001237983 */ /* 0x000ea80000300800 */
[----:B------:R-:W2:Y:S04]  /*2d90*/  LDL.LU R36, [R1+0x7c] ;  /* 0x00007c0001247983 */ /* 0x000ea80000300800 */
[----:B------:R4:W-:Y:S04]  /*2da0*/  STS [R51+0x210], R19 ;  /* 0x0002101333007388 */ /* 0x0009e80000000800 */
[----:B------:R-:W2:Y:S01]  /*2db0*/  LDL.LU R37, [R1+0x4c] ;  /* 0x00004c0001257983 */ /* 0x000ea20000300800 */
[C-C-:B---3--:R-:W-:Y:S01]  /*2dc0*/  FADD R6, R41.reuse, -R40.reuse ;  /* 0x8000002829067221 */ /* 0x148fe20000000000 */
[----:B0-----:R-:W-:-:S02]  /*2dd0*/  FADD R7, R41, R40 ;  /* 0x0000002829077221 */ /* 0x001fc40000000000 */
[----:B------:R-:W3:Y:S01]  /*2de0*/  LDL.LU R40, [R1+0x60] ;  /* 0x0000600001287983 */ /* 0x000ee20000300800 */
[C-C-:B-1----:R-:W-:Y:S01]  /*2df0*/  FADD R8, R43.reuse, -R42.reuse ;  /* 0x8000002a2b087221 */ /* 0x142fe20000000000 */
[----:B----4-:R-:W-:-:S03]  /*2e00*/  FADD R10, R43, R42 ;  /* 0x0000002a2b0a7221 */ /* 0x010fc60000000000 */
[C-C-:B------:R-:W-:Y:S01]  /*2e10*/  FADD R18, R6.reuse, R8.reuse ;  /* 0x0000000806127221 */ /* 0x140fe20000000000 */
[----:B------:R-:W-:Y:S01]  /*2e20*/  FADD R8, R6, -R8 ;  /* 0x8000000806087221 */ /* 0x000fe20000000000 */
[C-C-:B------:R-:W-:Y:S01]  /*2e30*/  FADD R6, R10.reuse, R7.reuse ;  /* 0x000000070a067221 */ /* 0x140fe20000000000 */
[----:B------:R-:W-:Y:S01]  /*2e40*/  FADD R7, -R10, R7 ;  /* 0x000000070a077221 */ /* 0x000fe20000000100 */
[C-C-:B------:R-:W-:Y:S01]  /*2e50*/  FADD R10, R60.reuse, -R53.reuse ;  /* 0x800000353c0a7221 */ /* 0x140fe20000000000 */
[----:B------:R-:W-:Y:S02]  /*2e60*/  FADD R19, R60, R53 ;  /* 0x000000353c137221 */ /* 0x000fe40000000000 */
[----:B------:R-:W4:Y:S04]  /*2e70*/  LDL.LU R53, [R1+0x40] ;  /* 0x0000400001357983 */ /* 0x000f280000300800 */
[----:B------:R-:W4:Y:S01]  /*2e80*/  LDL.LU R60, [R1+0x44] ;  /* 0x00004400013c7983 */ /* 0x000f220000300800 */
[----:B------:R-:W-:Y:S01]  /*2e90*/  FMUL R9, R9, -1.6629391908645629883 ;  /* 0xbfd4db3109097820 */ /* 0x000fe20000400000 */
[----:B------:R-:W-:Y:S01]  /*2ea0*/  FMUL R11, R11, 1.4142135381698608398 ;  /* 0x3fb504f30b0b7820 */ /* 0x000fe20000400000 */
[----:B------:R-:W-:-:S03]  /*2eb0*/  FMUL R25, R25, 1.8477590084075927734 ;  /* 0x3fec835e19197820 */ /* 0x000fc60000400000 */
[----:B------:R0:W-:Y:S04]  /*2ec0*/  STS [R51+0x294], R9 ;  /* 0x0002940933007388 */ /* 0x0001e80000000800 */
[----:B------:R1:W-:Y:S01]  /*2ed0*/  STS [R51], R11 ;  /* 0x0000000b33007388 */ /* 0x0003e20000000800 */
[----:B0-----:R-:W-:-:S03]  /*2ee0*/  FADD R9, -R55, R56 ;  /* 0x0000003837097221 */ /* 0x001fc60000000100 */
[----:B------:R0:W-:Y:S01]  /*2ef0*/  STS [R51+0x108], R25 ;  /* 0x0001081933007388 */ /* 0x0001e20000000800 */
[----:B-1----:R-:W-:Y:S01]  /*2f00*/  FADD R11, R55, R56 ;  /* 0x00000038370b7221 */ /* 0x002fe20000000000 */
[C-C-:B------:R-:W-:Y:S01]  /*2f10*/  FFMA R24, R8.reuse, -0.70710676908493041992, R9.reuse ;  /* 0xbf3504f308187823 */ /* 0x140fe20000000009 */
[----:B------:R-:W-:Y:S01]  /*2f20*/  FFMA R8, R8, 0.70710676908493041992, R9 ;  /* 0x3f3504f308087823 */ /* 0x000fe20000000009 */
[C-C-:B------:R-:W-:Y:S01]  /*2f30*/  FFMA R9, R18.reuse, -0.70710676908493041992, R10.reuse ;  /* 0xbf3504f312097823 */ /* 0x140fe2000000000a */
[----:B------:R-:W-:Y:S01]  /*2f40*/  FFMA R18, R18, 0.70710676908493041992, R10 ;  /* 0x3f3504f312127823 */ /* 0x000fe2000000000a */
[C-C-:B0-----:R-:W-:Y:S01]  /*2f50*/  FADD R25, R19.reuse, R11.reuse ;  /* 0x0000000b13197221 */ /* 0x141fe20000000000 */
[----:B------:R-:W-:-:S03]  /*2f60*/  FADD R27, R19, -R11 ;  /* 0x8000000b131b7221 */ /* 0x000fc60000000000 */
[C-C-:B------:R-:W-:Y:S01]  /*2f70*/  FADD R10, R25.reuse, -R6.reuse ;  /* 0x80000006190a7221 */ /* 0x140fe20000000000 */
[----:B------:R-:W-:Y:S01]  /*2f80*/  FADD R6, R25, R6 ;  /* 0x0000000619067221 */ /* 0x000fe20000000000 */
[----:B------:R-:W-:Y:S01]  /*2f90*/  FFMA R19, R24, 0.66817861795425415039, R9 ;  /* 0x3f2b0dc118137823 */ /* 0x000fe20000000009 */
[----:B------:R-:W-:Y:S01]  /*2fa0*/  FFMA R25, R7, -0.41421356797218322754, R27 ;  /* 0xbed413cd07197823 */ /* 0x000fe2000000001b */
[----:B------:R-:W-:Y:S01]  /*2fb0*/  LEA R50, R50, R49, 0x2 ;  /* 0x0000003132327211 */ /* 0x000fe200078e10ff */
[----:B------:R-:W-:Y:S01]  /*2fc0*/  FFMA R9, R9, -0.66817861795425415039, R24 ;  /* 0xbf2b0dc109097823 */ /* 0x000fe20000000018 */
[----:B------:R-:W-:Y:S01]  /*2fd0*/  FFMA R24, R8, -0.19891236722469329834, R18 ;  /* 0xbe4bafaf08187823 */ /* 0x000fe20000000012 */
[----:B------:R-:W-:Y:S01]  /*2fe0*/  FFMA R11, R18, 0.19891236722469329834, R8 ;  /* 0x3e4bafaf120b7823 */ /* 0x000fe20000000008 */
[----:B------:R-:W-:Y:S01]  /*2ff0*/  FMUL R6, R6, 1.4142135381698608398 ;  /* 0x3fb504f306067820 */ /* 0x000fe20000400000 */
[----:B------:R-:W-:Y:S01]  /*3000*/  FFMA R18, R27, 0.41421356797218322754, R7 ;  /* 0x3ed413cd1b127823 */ /* 0x000fe20000000007 */
[----:B------:R-:W-:Y:S01]  /*3010*/  FMUL R7, R25, 1.8477590084075927734 ;  /* 0x3fec835e19077820 */ /* 0x000fe20000400000 */
[----:B------:R-:W-:Y:S01]  /*3020*/  NOP ;  /* 0x0000000000007918 */ /* 0x000fe20000000000 */
[----:B------:R-:W-:Y:S01]  /*3030*/  LDS R56, [R50] ;  /* 0x0000000032387984 */ /* 0x000fe20000000800 */
[----:B------:R-:W-:-:S03]  /*3040*/  FMUL R8, R24, 1.9615705013275146484 ;  /* 0x3ffb14be18087820 */ /* 0x000fc60000400000 */
        /* <DEDUP_REMOVED lines=9> */
[----:B------:R-:W-:-:S03]  /*30e0*/  FMUL R10, R10, 1.4142135381698608398 ;  /* 0x3fb504f30a0a7820 */ /* 0x000fc60000400000 */
[----:B------:R1:W-:Y:S01]  /*30f0*/  STS [R51+0x108], R7 ;  /* 0x0001080733007388 */ /* 0x0003e20000000800 */
[----:B0-----:R-:W-:-:S03]  /*3100*/  FMUL R6, R19, 1.6629391908645629883 ;  /* 0x3fd4db3113067820 */ /* 0x001fc60000400000 */
[----:B------:R-:W-:Y:S01]  /*3110*/  STS [R51+0x84], R8 ;  /* 0x0000840833007388 */ /* 0x000fe20000000800 */
[----:B-1----:R-:W-:-:S03]  /*3120*/  FMUL R7, R18, 1.8477590084075927734 ;  /* 0x3fec835e12077820 */ /* 0x002fc60000400000 */
[----:B------:R2:W-:Y:S01]  /*3130*/  STS [R51+0x18c], R6 ;  /* 0x00018c0633007388 */ /* 0x0005e20000000800 */
[----:B------:R-:W-:Y:S01]  /*3140*/  FMUL R9, R9, -1.6629391908645629883 ;  /* 0xbfd4db3109097820 */ /* 0x000fe20000400000 */
[----:B------:R-:W-:Y:S02]  /*3150*/  FMUL R11, R11, 1.9615705013275146484 ;  /* 0x3ffb14be0b0b7820 */ /* 0x000fe40000400000 */
[----:B------:R-:W-:Y:S04]  /*3160*/  STS [R51+0x210], R10 ;  /* 0x0002100a33007388 */ /* 0x000fe80000000800 */
[----:B------:R0:W-:Y:S04]  /*3170*/  STS [R51+0x318], R7 ;  /* 0x0003180733007388 */ /* 0x0001e80000000800 */
[----:B------:R3:W-:Y:S04]  /*3180*/  STS [R51+0x294], R9 ;  /* 0x0002940933007388 */ /* 0x0007e80000000800 */
[----:B------:R1:W-:Y:S01]  /*3190*/  STS [R51+0x39c], R11 ;  /* 0x00039c0b33007388 */ /* 0x0003e20000000800 */
[C-C-:B--2---:R-:W-:Y:S01]  /*31a0*/  FADD R6, R34.reuse, -R28.reuse ;  /* 0x8000001c22067221 */ /* 0x144fe20000000000 */
[----:B0-----:R-:W-:Y:S01]  /*31b0*/  FADD R7, R34, R28 ;  /* 0x0000001c22077221 */ /* 0x001fe20000000000 */
[C-C-:B------:R-:W-:Y:S01]  /*31c0*/  FADD R8, R36.reuse, -R35.reuse ;  /* 0x8000002324087221 */ /* 0x140fe20000000000 */
[----:B------:R-:W-:-:S03]  /*31d0*/  FADD R10, R36, R35 ;  /* 0x00000023240a7221 */ /* 0x000fc60000000000 */
[C-C-:B------:R-:W-:Y:S01]  /*31e0*/  FADD R18, R6.reuse, R8.reuse ;  /* 0x0000000806127221 */ /* 0x140fe20000000000 */
[----:B------:R-:W-:Y:S01]  /*31f0*/  FADD R8, R6, -R8 ;  /* 0x8000000806087221 */ /* 0x000fe20000000000 */
[C-C-:B------:R-:W-:Y:S01]  /*3200*/  FADD R6, R10.reuse, R7.reuse ;  /* 0x000000070a067221 */ /* 0x140fe20000000000 */
[----:B------:R-:W-:Y:S01]  /*3210*/  FADD R7, -R10, R7 ;  /* 0x000000070a077221 */ /* 0x000fe20000000100 */
[C-C-:B---3--:R-:W-:Y:S01]  /*3220*/  FADD R9, -R40.reuse, R37.reuse ;  /* 0x0000002528097221 */ /* 0x148fe20000000100 */
[----:B-1----:R-:W-:Y:S02]  /*3230*/  FADD R11, R40, R37 ;  /* 0x00000025280b7221 */ /* 0x002fe40000000000 */
[----:B------:R-:W2:Y:S01]  /*3240*/  LDL.LU R40, [R1+0x10] ;  /* 0x0000100001287983 */ /* 0x000ea20000300800 */
[C-C-:B----4-:R-:W-:Y:S01]  /*3250*/  FADD R10, R60.reuse, -R53.reuse ;  /* 0x800000353c0a7221 */ /* 0x150fe20000000000 */
[----:B------:R-:W-:Y:S02]  /*3260*/  FADD R24, R60, R53 ;  /* 0x000000353c187221 */ /* 0x000fe40000000000 */
[----:B------:R-:W3:Y:S04]  /*3270*/  LDL.LU R53, [R1+0x14] ;  /* 0x0000140001357983 */ /* 0x000ee80000300800 */
[----:B------:R-:W4:Y:S01]  /*3280*/  LDL.LU R60, [R1+0x20] ;  /* 0x00002000013c7983 */ /* 0x000f220000300800 */
[C-C-:B------:R-:W-:Y:S01]  /*3290*/  FFMA R19, R8.reuse, -0.70710676908493041992, R9.reuse ;  /* 0xbf3504f308137823 */ /* 0x140fe20000000009 */
[----:B------:R-:W-:Y:S01]  /*32a0*/  FFMA R8, R8, 0.70710676908493041992, R9 ;  /* 0x3f3504f308087823 */ /* 0x000fe20000000009 */
[--C-:B------:R-:W-:Y:S01]  /*32b0*/  FADD R9, R24, R11.reuse ;  /* 0x0000000b18097221 */ /* 0x100fe20000000000 */
[----:B------:R-:W-:Y:S01]  /*32c0*/  FFMA R25, R18, -0.70710676908493041992, R10 ;  /* 0xbf3504f312197823 */ /* 0x000fe2000000000a */
[----:B------:R-:W-:-:S02]  /*32d0*/  FADD R11, R24, -R11 ;  /* 0x8000000b180b7221 */ /* 0x000fc40000000000 */
[C-C-:B------:R-:W-:Y:S01]  /*32e0*/  FADD R27, R9.reuse, -R6.reuse ;  /* 0x80000006091b7221 */ /* 0x140fe20000000000 */
[----:B------:R-:W-:Y:S01]  /*32f0*/  FADD R6, R9, R6 ;  /* 0x0000000609067221 */ /* 0x000fe20000000000 */
[----:B------:R-:W-:Y:S01]  /*3300*/  FFMA R10, R18, 0.70710676908493041992, R10 ;  /* 0x3f3504f3120a7823 */ /* 0x000fe2000000000a */
[----:B------:R-:W-:Y:S01]  /*3310*/  FFMA R35, R19, 0.66817861795425415039, R25 ;  /* 0x3f2b0dc113237823 */ /* 0x000fe20000000019 */
[----:B------:R-:W-:Y:S01]  /*3320*/  FFMA R18, R25, -0.66817861795425415039, R19 ;  /* 0xbf2b0dc119127823 */ /* 0x000fe20000000013 */
[----:B------:R-:W-:Y:S01]  /*3330*/  FFMA R24, R7, -0.41421356797218322754, R11 ;  /* 0xbed413cd07187823 */ /* 0x000fe2000000000b */
[----:B------:R-:W-:Y:S01]  /*3340*/  FFMA R34, R11, 0.41421356797218322754, R7 ;  /* 0x3ed413cd0b227823 */ /* 0x000fe20000000007 */
[----:B------:R-:W-:Y:S01]  /*3350*/  NOP ;  /* 0x0000000000007918 */ /* 0x000fe20000000000 */
[----:B------:R-:W-:Y:S01]  /*3360*/  FMUL R19, R6, 1.4142135381698608398 ;  /* 0x3fb504f306137820 */ /* 0x000fe20000400000 */
[----:B------:R-:W0:Y:S04]  /*3370*/  LDS R7, [R50] ;  /* 0x0000000032077984 */ /* 0x000e280000000800 */
[----:B------:R-:W1:Y:S01]  /*3380*/  LDS R6, [R50+0x4] ;  /* 0x0000040032067984 */ /* 0x000e620000000800 */
[----:B------:R-:W-:Y:S01]  /*3390*/  FMUL R24, R24, 1.8477590084075927734 ;  /* 0x3fec835e18187820 */ /* 0x000fe20000400000 */
[----:B------:R-:W-:Y:S01]  /*33a0*/  FFMA R25, R8, -0.19891236722469329834, R10 ;  /* 0xbe4bafaf08197823 */ /* 0x000fe2000000000a */
[----:B------:R-:W-:Y:S01]  /*33b0*/  FFMA R28, R10, 0.19891236722469329834, R8 ;  /* 0x3e4bafaf0a1c7823 */ /* 0x000fe20000000008 */
[----:B------:R-:W-:Y:S04]  /*33c0*/  LDS R9, [R50+0x10] ;  /* 0x0000100032097984 */ /* 0x000fe80000000800 */
[----:B------:R-:W-:Y:S04]  /*33d0*/  LDS R10, [R50+0x8] ;  /* 0x00000800320a7984 */ /* 0x000fe80000000800 */
[----:B------:R-:W-:Y:S04]  /*33e0*/  LDS R8, [R50+0xc] ;  /* 0x00000c0032087984 */ /* 0x000fe80000000800 */
[----:B------:R-:W-:Y:S01]  /*33f0*/  LDS R11, [R50+0x1c] ;  /* 0x00001c00320b7984 */ /* 0x000fe20000000800 */
[----:B------:R-:W-:-:S03]  /*3400*/  FMUL R25, R25, 1.9615705013275146484 ;  /* 0x3ffb14be19197820 */ /* 0x000fc60000400000 */
[----:B0-----:R-:W-:Y:S04]  /*3410*/  STL [R1+0x4], R7 ;  /* 0x0000040701007387 */ /* 0x001fe80000100800 */
[----:B-1----:R-:W-:Y:S04]  /*3420*/  STL [R1], R6 ;  /* 0x0000000601007387 */ /* 0x002fe80000100800 */
[----:B------:R-:W-:Y:S04]  /*3430*/  LDS R7, [R50+0x14] ;  /* 0x0000140032077984 */ /* 0x000fe80000000800 */
[----:B------:R-:W-:Y:S01]  /*3440*/  LDS R6, [R50+0x18] ;  /* 0x0000180032067984 */ /* 0x000fe20000000800 */
[----:B------:R-:W-:-:S03]  /*3450*/  NOP ;  /* 0x0000000000007918 */ /* 0x000fc60000000000 */
[----:B------:R0:W-:Y:S04]  /*3460*/  STS [R51], R19 ;  /* 0x0000001333007388 */ /* 0x0001e80000000800 */
[----:B------:R1:W-:Y:S01]  /*3470*/  STS [R51+0x108], R24 ;  /* 0x0001081833007388 */ /* 0x0003e20000000800 */
[----:B0-----:R-:W-:Y:S01]  /*3480*/  FMUL R19, R35, 1.6629391908645629883 ;  /* 0x3fd4db3123137820 */ /* 0x001fe20000400000 */
[----:B-1----:R-:W-:-:S04]  /*3490*/  FMUL R24, R18, -1.6629391908645629883 ;  /* 0xbfd4db3112187820 */ /* 0x002fc80000400000 */
[----:B------:R-:W-:Y:S04]  /*34a0*/  STS [R51+0x18c], R19 ;  /* 0x00018c1333007388 */ /* 0x000fe80000000800 */
[----:B------:R-:W-:Y:S04]  /*34b0*/  STS [R51+0x294], R24 ;  /* 0x0002941833007388 */ /* 0x000fe80000000800 */
[----:B------:R0:W-:Y:S02]  /*34c0*/  STS [R51+0x84], R25 ;  /* 0x0000841933007388 */ /* 0x0001e40000000800 */
[C-C-:B0-----:R-:W-:Y:S01]  /*34d0*/  FADD R25, R46.reuse, R48.reuse ;  /* 0x000000302e197221 */ /* 0x141fe20000000000 */
[C-C-:B---3--:R-:W-:Y:S01]  /*34e0*/  FADD R19, R53.reuse, -R3.reuse ;  /* 0x8000000335137221 */ /* 0x148fe20000000000 */
[----:B------:R-:W-:Y:S01]  /*34f0*/  FADD R24, R53, R3 ;  /* 0x0000000335187221 */ /* 0x000fe20000000000 */
[----:B------:R-:W-:-:S02]  /*3500*/  FADD R3, -R46, R48 ;  /* 0x000000302e037221 */ /* 0x000fc40000000100 */
[----:B------:R-:W3:Y:S04]  /*3510*/  LDL.LU R48, [R1+0x298] ;  /* 0x0002980001307983 */ /* 0x000ee80000300800 */
[----:B------:R-:W3:Y:S01]  /*3520*/  LDL.LU R46, [R1+0x294] ;  /* 0x00029400012e7983 */ /* 0x000ee20000300800 */
[----:B------:R-:W-:Y:S01]  /*3530*/  FMUL R27, R27, 1.4142135381698608398 ;  /* 0x3fb504f31b1b7820 */ /* 0x000fe20000400000 */
[--C-:B--2---:R-:W-:Y:S01]  /*3540*/  FADD R18, R40, -R44.reuse ;  /* 0x8000002c28127221 */ /* 0x104fe20000000000 */
[----:B------:R-:W-:Y:S01]  /*3550*/  FMUL R28, R28, 1.9615705013275146484 ;  /* 0x3ffb14be1c1c7820 */ /* 0x000fe20000400000 */
[----:B------:R-:W-:Y:S02]  /*3560*/  FMUL R34, R34, 1.8477590084075927734 ;  /* 0x3fec835e22227820 */ /* 0x000fe40000400000 */
[----:B------:R0:W-:Y:S01]  /*3570*/  STS [R51+0x210], R27 ;  /* 0x0002101b33007388 */ /* 0x0001e20000000800 */
[----:B------:R-:W-:-:S03]  /*3580*/  FADD R44, R40, R44 ;  /* 0x0000002c282c7221 */ /* 0x000fc60000000000 */
[----:B------:R4:W-:Y:S01]  /*3590*/  STS [R51+0x39c], R28 ;  /* 0x00039c1c33007388 */ /* 0x0009e20000000800 */
[C-C-:B0-----:R-:W-:Y:S01]  /*35a0*/  FADD R27, R18.reuse, R19.reuse ;  /* 0x00000013121b7221 */ /* 0x141fe20000000000 */
[----:B------:R-:W-:Y:S02]  /*35b0*/  FADD R18, R18, -R19 ;  /* 0x8000001312127221 */ /* 0x000fe40000000000 */
[----:B------:R0:W-:Y:S01]  /*35c0*/  STS [R51+0x318], R34 ;  /* 0x0003182233007388 */ /* 0x0001e20000000800 */
[----:B----4-:R-:W-:Y:S01]  /*35d0*/  FADD R28, R60, -R2 ;  /* 0x800000023c1c7221 */ /* 0x010fe20000000000 */
[C-C-:B------:R-:W-:Y:S01]  /*35e0*/  FADD R19, R24.reuse, R44.reuse ;  /* 0x0000002c18137221 */ /* 0x140fe20000000000 */
[----:B------:R-:W-:Y:S01]  /*35f0*/  FADD R24, -R24, R44 ;  /* 0x0000002c18187221 */ /* 0x000fe20000000100 */
[----:B0-----:R-:W-:Y:S01]  /*3600*/  FADD R34, R60, R2 ;  /* 0x000000023c227221 */ /* 0x001fe20000000000 */
[C-C-:B------:R-:W-:Y:S01]  /*3610*/  FFMA R2, R18.reuse, -0.70710676908493041992, R3.reuse ;  /* 0xbf3504f312027823 */ /* 0x140fe20000000003 */
[----:B------:R-:W-:Y:S01]  /*3620*/  FFMA R3, R18, 0.70710676908493041992, R3 ;  /* 0x3f3504f312037823 */ /* 0x000fe20000000003 */
[C-C-:B------:R-:W-:Y:S01]  /*3630*/  FFMA R18, R27.reuse, -0.70710676908493041992, R28.reuse ;  /* 0xbf3504f31b127823 */ /* 0x140fe2000000001c */
[C-C-:B------:R-:W-:Y:S01]  /*3640*/  FADD R36, R34.reuse, R25.reuse ;  /* 0x0000001922247221 */ /* 0x140fe20000000000 */
[----:B------:R-:W-:Y:S01]  /*3650*/  FADD R34, R34, -R25 ;  /* 0x8000001922227221 */ /* 0x000fe20000000000 */
[----:B------:R-:W-:Y:S01]  /*3660*/  FFMA R28, R27, 0.70710676908493041992, R28 ;  /* 0x3f3504f31b1c7823 */ /* 0x000fe2000000001c */
[----:B------:R-:W-:Y:S01]  /*3670*/  FFMA R35, R2, 0.66817861795425415039, R18 ;  /* 0x3f2b0dc102237823 */ /* 0x000fe20000000012 */
[----:B------:R-:W-:Y:S01]  /*3680*/  FFMA R18, R18, -0.66817861795425415039, R2 ;  /* 0xbf2b0dc112127823 */ /* 0x000fe20000000002 */
[----:B------:R-:W-:Y:S01]  /*3690*/  FFMA R2, R24, -0.41421356797218322754, R34 ;  /* 0xbed413cd18027823 */ /* 0x000fe20000000022 */
[----:B------:R-:W-:Y:S01]  /*36a0*/  FFMA R25, R3, -0.19891236722469329834, R28 ;  /* 0xbe4bafaf03197823 */ /* 0x000fe2000000001c */
[----:B------:R-:W-:Y:S01]  /*36b0*/  FFMA R28, R28, 0.19891236722469329834, R3 ;  /* 0x3e4bafaf1c1c7823 */ /* 0x000fe20000000003 */
[----:B------:R-:W-:Y:S01]  /*36c0*/  FFMA R34, R34, 0.41421356797218322754, R24 ;  /* 0x3ed413cd22227823 */ /* 0x000fe20000000018 */
[----:B------:R-:W-:Y:S01]  /*36d0*/  NOP ;  /* 0x0000000000007918 */ /* 0x000fe20000000000 */
[----:B------:R-:W-:Y:S01]  /*36e0*/  FMUL R24, R2, 1.8477590084075927734 ;  /* 0x3fec835e02187820 */ /* 0x000fe20000400000 */
[----:B------:R-:W0:Y:S04]  /*36f0*/  LDS R3, [R50] ;  /* 0x0000000032037984 */ /* 0x000e280000000800 */
[----:B------:R-:W1:Y:S01]  /*3700*/  LDS R2, [R50+0x4] ;  /* 0x0000040032027984 */ /* 0x000e620000000800 */
[C-C-:B------:R-:W-:Y:S01]  /*3710*/  FADD R27, R36.reuse, -R19.reuse ;  /* 0x80000013241b7221 */ /* 0x140fe20000000000 */
[----:B------:R-:W-:-:S02]  /*3720*/  FADD R19, R36, R19 ;  /* 0x0000001324137221 */ /* 0x000fc40000000000 */
[----:B------:R-:W2:Y:S04]  /*3730*/  LDS R36, [R50+0x8] ;  /* 0x0000080032247984 */ /* 0x000ea80000000800 */
[----:B0-----:R-:W-:Y:S04]  /*3740*/  STL [R1+0x28], R3 ;  /* 0x0000280301007387 */ /* 0x001fe80000100800 */
[----:B------:R-:W0:Y:S04]  /*3750*/  LDS R3, [R50+0xc] ;  /* 0x00000c0032037984 */ /* 0x000e280000000800 */
[----:B-1----:R-:W-:Y:S04]  /*3760*/  STL [R1+0x30], R2 ;  /* 0x0000300201007387 */ /* 0x002fe80000100800 */
[----:B------:R-:W1:Y:S01]  /*3770*/  LDS R2, [R50+0x10] ;  /* 0x0000100032027984 */ /* 0x000e620000000800 */
[----:B------:R-:W-:-:S03]  /*3780*/  FMUL R19, R19, 1.4142135381698608398 ;  /* 0x3fb504f313137820 */ /* 0x000fc60000400000 */
[----:B--2---:R-:W-:Y:S01]  /*3790*/  STL [R1+0x20], R36 ;  /* 0x0000202401007387 */ /* 0x004fe20000100800 */
[----:B------:R-:W-:-:S03]  /*37a0*/  FMUL R28, R28, 1.9615705013275146484 ;  /* 0x3ffb14be1c1c7820 */ /* 0x000fc60000400000 */
[----:B------:R-:W2:Y:S01]  /*37b0*/  LDS R36, [R50+0x14] ;  /* 0x0000140032247984 */ /* 0x000ea20000000800 */
[----:B------:R-:W-:Y:S01]  /*37c0*/  FMUL R25, R25, 1.9615705013275146484 ;  /* 0x3ffb14be19197820 */ /* 0x000fe20000400000 */
[----:B------:R-:W-:Y:S01]  /*37d0*/  FMUL R27, R27, 1.4142135381698608398 ;  /* 0x3fb504f31b1b7820 */ /* 0x000fe20000400000 */
[----:B------:R-:W-:Y:S01]  /*37e0*/  FMUL R34, R34, 1.8477590084075927734 ;  /* 0x3fec835e22227820 */ /* 0x000fe20000400000 */
[----:B0-----:R-:W-:Y:S04]  /*37f0*/  STL [R1+0x10], R3 ;  /* 0x0000100301007387 */ /* 0x001fe80000100800 */
[----:B------:R-:W-:Y:S04]  /*3800*/  LDS R3, [R50+0x18] ;  /* 0x0000180032037984 */ /* 0x000fe80000000800 */
[----:B-1----:R-:W-:Y:S04]  /*3810*/  STL [R1+0xc], R2 ;  /* 0x00000c0201007387 */ /* 0x002fe80000100800 */
[----:B------:R-:W-:Y:S01]  /*3820*/  LDS R2, [R50+0x1c] ;  /* 0x00001c0032027984 */ /* 0x000fe20000000800 */
[----:B------:R-:W-:-:S03]  /*3830*/  NOP ;  /* 0x0000000000007918 */ /* 0x000fc60000000000 */
[----:B------:R0:W-:Y:S04]  /*3840*/  STS [R51+0x108], R24 ;  /* 0x0001081833007388 */ /* 0x0001e80000000800 */
[----:B------:R1:W-:Y:S01]  /*3850*/  STS [R51], R19 ;  /* 0x0000001333007388 */ /* 0x0003e20000000800 */
[----:B0-----:R-:W-:Y:S01]  /*3860*/  FMUL R24, R18, -1.6629391908645629883 ;  /* 0xbfd4db3112187820 */ /* 0x001fe20000400000 */
[C-C-:B------:R-:W-:Y:S01]  /*3870*/  FADD R18, R12.reuse, -R14.reuse ;  /* 0x8000000e0c127221 */ /* 0x140fe20000000000 */
[----:B------:R-:W-:Y:S01]  /*3880*/  FADD R12, R12, R14 ;  /* 0x0000000e0c0c7221 */ /* 0x000fe20000000000 */
[----:B------:R0:W-:Y:S01]  /*3890*/  STS [R51+0x39c], R28 ;  /* 0x00039c1c33007388 */ /* 0x0001e20000000800 */
[----:B-1----:R-:W-:Y:S01]  /*38a0*/  FMUL R19, R35, 1.6629391908645629883 ;  /* 0x3fd4db3123137820 */ /* 0x002fe20000400000 */
[----:B------:R-:W-:-:S04]  /*38b0*/  FADD R14, R52, -R15 ;  /* 0x8000000f340e7221 */ /* 0x000fc80000000000 */
[----:B------:R1:W-:Y:S01]  /*38c0*/  STS [R51+0x18c], R19 ;  /* 0x00018c1333007388 */ /* 0x0003e20000000800 */
[----:B0-----:R-:W-:Y:S01]  /*38d0*/  FADD R28, R52, R15 ;  /* 0x0000000f341c7221 */ /* 0x001fe20000000000 */
[C-C-:B------:R-:W-:Y:S01]  /*38e0*/  FADD R15, -R13.reuse, R16.reuse ;  /* 0x000000100d0f7221 */ /* 0x140fe20000000100 */
[----:B------:R-:W-:Y:S01]  /*38f0*/  FADD R13, R13, R16 ;  /* 0x000000100d0d7221 */ /* 0x000fe20000000000 */
[C-C-:B------:R-:W-:Y:S01]  /*3900*/  FADD R16, R18.reuse, R14.reuse ;  /* 0x0000000e12107221 */ /* 0x140fe20000000000 */
[----:B------:R-:W-:Y:S01]  /*3910*/  FADD R14, R18, -R14 ;  /* 0x8000000e120e7221 */ /* 0x000fe20000000000 */
[C-C-:B-1----:R-:W-:Y:S01]  /*3920*/  FADD R19, R28.reuse, R12.reuse ;  /* 0x0000000c1c137221 */ /* 0x142fe20000000000 */
[----:B------:R-:W-:Y:S02]  /*3930*/  FADD R28, -R28, R12 ;  /* 0x0000000c1c1c7221 */ /* 0x000fe40000000100 */
[C-C-:B------:R-:W-:Y:S01]  /*3940*/  FFMA R37, R14.reuse, -0.70710676908493041992, R15.reuse ;  /* 0xbf3504f30e257823 */ /* 0x140fe2000000000f */
[----:B------:R-:W-:Y:S01]  /*3950*/  FFMA R15, R14, 0.70710676908493041992, R15 ;  /* 0x3f3504f30e0f7823 */ /* 0x000fe2000000000f */
[----:B------:R-:W-:Y:S04]  /*3960*/  STS [R51+0x84], R25 ;  /* 0x0000841933007388 */ /* 0x000fe80000000800 */
[----:B------:R-:W-:Y:S04]  /*3970*/  STS [R51+0x210], R27 ;  /* 0x0002101b33007388 */ /* 0x000fe80000000800 */
[----:B------:R0:W-:Y:S04]  /*3980*/  STS [R51+0x294], R24 ;  /* 0x0002941833007388 */ /* 0x0001e80000000800 */
[----:B------:R1:W-:Y:S04]  /*3990*/  STS [R51+0x318], R34 ;  /* 0x0003182233007388 */ /* 0x0003e80000000800 */
[----:B--2---:R2:W-:Y:S01]  /*39a0*/  STL [R1+0x8], R36 ;  /* 0x0000082401007387 */ /* 0x0045e20000100800 */
[----:B0-----:R-:W-:-:S04]  /*39b0*/  IMAD.WIDE R24, R0, 0x4, R58 ;  /* 0x0000000400187825 */ /* 0x001fc800078e023a */
[C-C-:B---3--:R-:W-:Y:S01]  /*39c0*/  FADD R12, R46.reuse, -R32.reuse ;  /* 0x800000202e0c7221 */ /* 0x148fe20000000000 */
[----:B------:R-:W-:Y:S01]  /*39d0*/  FADD R32, R46, R32 ;  /* 0x000000202e207221 */ /* 0x000fe20000000000 */
[----:B------:R-:W-:Y:S02]  /*39e0*/  NOP ;  /* 0x0000000000007918 */ /* 0x000fe40000000000 */
[C-C-:B------:R-:W-:Y:S01]  /*39f0*/  FFMA R14, R16.reuse, -0.70710676908493041992, R12.reuse ;  /* 0xbf3504f3100e7823 */ /* 0x140fe2000000000c */
[----:B------:R-:W-:Y:S01]  /*3a00*/  FFMA R16, R16, 0.70710676908493041992, R12 ;  /* 0x3f3504f310107823 */ /* 0x000fe2000000000c */
[C-C-:B------:R-:W-:Y:S01]  /*3a10*/  FADD R12, R32.reuse, R13.reuse ;  /* 0x0000000d200c7221 */ /* 0x140fe20000000000 */
[----:B------:R-:W-:Y:S01]  /*3a20*/  FADD R13, R32, -R13 ;  /* 0x8000000d200d7221 */ /* 0x000fe20000000000 */
[----:B------:R-:W-:Y:S03]  /*3a30*/  LDS R46, [R50+0x4] ;  /* 0x00000400322e7984 */ /* 0x000fe60000000800 */
[----:B------:R-:W-:Y:S01]  /*3a40*/  FFMA R35, R28, -0.41421356797218322754, R13 ;  /* 0xbed413cd1c237823 */ /* 0x000fe2000000000d */
[----:B------:R-:W-:-:S02]  /*3a50*/  FFMA R28, R13, 0.41421356797218322754, R28 ;  /* 0x3ed413cd0d1c7823 */ /* 0x000fc4000000001c */
[----:B------:R-:W0:Y:S01]  /*3a60*/  LDS R13, [R50] ;  /* 0x00000000320d7984 */ /* 0x000e220000000800 */
[C-C-:B-1----:R-:W-:Y:S01]  /*3a70*/  FADD R34, R12.reuse, -R19.reuse ;  /* 0x800000130c227221 */ /* 0x142fe20000000000 */
[----:B------:R-:W-:Y:S02]  /*3a80*/  FADD R19, R12, R19 ;  /* 0x000000130c137221 */ /* 0x000fe40000000000 */
[----:B------:R-:W1:Y:S01]  /*3a90*/  LDS R12, [R50+0x8] ;  /* 0x00000800320c7984 */ /* 0x000e620000000800 */
[----:B------:R-:W-:Y:S01]  /*3aa0*/  FFMA R27, R37, 0.66817861795425415039, R14 ;  /* 0x3f2b0dc1251b7823 */ /* 0x000fe2000000000e */
[----:B------:R-:W-:Y:S01]  /*3ab0*/  FMUL R19, R19, 1.4142135381698608398 ;  /* 0x3fb504f313137820 */ /* 0x000fe20000400000 */
[----:B------:R-:W-:Y:S01]  /*3ac0*/  FFMA R37, R14, -0.66817861795425415039, R37 ;  /* 0xbf2b0dc10e257823 */ /* 0x000fe20000000025 */
[----:B------:R-:W-:Y:S01]  /*3ad0*/  FFMA R32, R15, -0.19891236722469329834, R16 ;  /* 0xbe4bafaf0f207823 */ /* 0x000fe20000000010 */
[----:B--2---:R-:W-:Y:S01]  /*3ae0*/  FFMA R36, R16, 0.19891236722469329834, R15 ;  /* 0x3e4bafaf10247823 */ /* 0x004fe2000000000f */
[----:B------:R-:W-:Y:S04]  /*3af0*/  LDS R14, [R50+0x14] ;  /* 0x00001400320e7984 */ /* 0x000fe80000000800 */
[----:B------:R-:W-:Y:S04]  /*3b00*/  LDS R16, [R50+0x18] ;  /* 0x0000180032107984 */ /* 0x000fe80000000800 */
[----:B------:R-:W-:Y:S04]  /*3b10*/  LDS R15, [R50+0x1c] ;  /* 0x00001c00320f7984 */ /* 0x000fe80000000800 */
[----:B0-----:R-:W-:Y:S04]  /*3b20*/  STL [R1+0x38], R13 ;  /* 0x0000380d01007387 */ /* 0x001fe80000100800 */
[----:B------:R-:W2:Y:S04]  /*3b30*/  LDL.LU R60, [R1+0x1c] ;  /* 0x00001c00013c7983 */ /* 0x000ea80000300800 */
[----:B-1----:R-:W-:Y:S04]  /*3b40*/  STL [R1+0x2c], R12 ;  /* 0x00002c0c01007387 */ /* 0x002fe80000100800 */
[----:B------:R-:W-:Y:S04]  /*3b50*/  LDS R13, [R50+0xc] ;  /* 0x00000c00320d7984 */ /* 0x000fe80000000800 */
[----:B------:R-:W-:Y:S01]  /*3b60*/  LDS R12, [R50+0x10] ;  /* 0x00001000320c7984 */ /* 0x000fe20000000800 */
[----:B------:R-:W-:-:S03]  /*3b70*/  NOP ;  /* 0x0000000000007918 */ /* 0x000fc60000000000 */
[----:B------:R0:W-:Y:S02]  /*3b80*/  STS [R51], R19 ;  /* 0x0000001333007388 */ /* 0x0001e40000000800 */
[----:B0-----:R-:W-:-:S05]  /*3b90*/  IMAD.WIDE R18, R45, 0x4, R24 ;  /* 0x000000042d127825 */ /* 0x001fca00078e0218 */
[----:B------:R0:W3:Y:S02]  /*3ba0*/  LDG.E.CONSTANT R40, desc[UR8][R18.64] ;  /* 0x0000000812287981 */ /* 0x0000e4000c1e9900 */
[----:B0-----:R-:W-:-:S05]  /*3bb0*/  FMUL R19, R36, 1.9615705013275146484 ;  /* 0x3ffb14be24137820 */ /* 0x001fca0000400000 */
[----:B------:R0:W-:Y:S02]  /*3bc0*/  STS [R51+0x39c], R19 ;  /* 0x00039c1333007388 */ /* 0x0001e40000000800 */
[C-C-:B0-----:R-:W-:Y:S01]  /*3bd0*/  FADD R19, R54.reuse, -R26.reuse ;  /* 0x8000001a36137221 */ /* 0x141fe20000000000 */
[----:B------:R-:W-:Y:S02]  /*3be0*/  FADD R26, R54, R26 ;  /* 0x0000001a361a7221 */ /* 0x000fe40000000000 */
[----:B------:R0:W4:Y:S02]  /*3bf0*/  LDG.E.CONSTANT R54, desc[UR8][R24.64] ;  /* 0x0000000818367981 */ /* 0x000124000c1e9900 */
[----:B0-----:R-:W-:-:S05]  /*3c00*/  IMAD.WIDE R24, R0, 0x4, R24 ;  /* 0x0000000400187825 */ /* 0x001fca00078e0218 */
[----:B------:R0:W3:Y:S01]  /*3c10*/  LDG.E.CONSTANT R53, desc[UR8][R24.64] ;  /* 0x0000000818357981 */ /* 0x0000e2000c1e9900 */
[C-C-:B------:R-:W-:Y:S01]  /*3c20*/  FADD R18, R20.reuse, -R22.reuse ;  /* 0x8000001614127221 */ /* 0x140fe20000000000 */
[----:B------:R-:W-:Y:S01]  /*3c30*/  FMUL R27, R27, 1.6629391908645629883 ;  /* 0x3fd4db311b1b7820 */ /* 0x000fe20000400000 */
[----:B------:R-:W-:Y:S01]  /*3c40*/  FADD R20, R20, R22 ;  /* 0x0000001614147221 */ /* 0x000fe20000000000 */
[----:B------:R-:W-:Y:S01]  /*3c50*/  FMUL R32, R32, 1.9615705013275146484 ;  /* 0x3ffb14be20207820 */ /* 0x000fe20000400000 */
[C-C-:B------:R-:W-:Y:S01]  /*3c60*/  FADD R22, -R21.reuse, R17.reuse ;  /* 0x0000001115167221 */ /* 0x140fe20000000100 */
[----:B------:R-:W-:Y:S01]  /*3c70*/  FADD R17, R21, R17 ;  /* 0x0000001115117221 */ /* 0x000fe20000000000 */
[C-C-:B------:R-:W-:Y:S01]  /*3c80*/  FADD R21, R18.reuse, R19.reuse ;  /* 0x0000001312157221 */ /* 0x140fe20000000000 */
[----:B------:R-:W-:Y:S01]  /*3c90*/  FADD R18, R18, -R19 ;  /* 0x8000001312127221 */ /* 0x000fe20000000000 */
[----:B------:R1:W-:Y:S04]  /*3ca0*/  STS [R51+0x18c], R27 ;  /* 0x00018c1b33007388 */ /* 0x0003e80000000800 */
[----:B------:R0:W-:Y:S01]  /*3cb0*/  STS [R51+0x84], R32 ;  /* 0x0000842033007388 */ /* 0x0001e20000000800 */
[----:B------:R-:W-:Y:S01]  /*3cc0*/  FMUL R34, R34, 1.4142135381698608398 ;  /* 0x3fb504f322227820 */ /* 0x000fe20000400000 */
[----:B-1----:R-:W-:Y:S01]  /*3cd0*/  FMUL R27, R35, 1.8477590084075927734 ;  /* 0x3fec835e231b7820 */ /* 0x002fe20000400000 */
[----:B0-----:R-:W-:Y:S01]  /*3ce0*/  FMUL R32, R37, -1.6629391908645629883 ;  /* 0xbfd4db3125207820 */ /* 0x001fe20000400000 */
[C-C-:B------:R-:W-:Y:S01]  /*3cf0*/  FFMA R37, R18.reuse, -0.70710676908493041992, R22.reuse ;  /* 0xbf3504f312257823 */ /* 0x140fe20000000016 */
[----:B------:R-:W-:-:S02]  /*3d00*/  FFMA R22, R18, 0.70710676908493041992, R22 ;  /* 0x3f3504f312167823 */ /* 0x000fc40000000016 */
[----:B------:R0:W-:Y:S01]  /*3d10*/  STS [R51+0x108], R27 ;  /* 0x0001081b33007388 */ /* 0x0001e20000000800 */
[----:B------:R-:W-:-:S03]  /*3d20*/  FMUL R28, R28, 1.8477590084075927734 ;  /* 0x3fec835e1c1c7820 */ /* 0x000fc60000400000 */
[----:B------:R1:W-:Y:S01]  /*3d30*/  STS [R51+0x210], R34 ;  /* 0x0002102233007388 */ /* 0x0003e20000000800 */
[----:B0-----:R-:W-:-:S03]  /*3d40*/  FADD R27, R26, R20 ;  /* 0x000000141a1b7221 */ /* 0x001fc60000000000 */
[----:B------:R0:W-:Y:S01]  /*3d50*/  STL [R1+0x70], R38 ;  /* 0x0000702601007387 */ /* 0x0001e20000100800 */
[----:B-1----:R-:W-:-:S03]  /*3d60*/  FADD R34, -R26, R20 ;  /* 0x000000141a227221 */ /* 0x002fc60000000100 */
[----:B------:R1:W-:Y:S04]  /*3d70*/  STS [R51+0x294], R32 ;  /* 0x0002942033007388 */ /* 0x0003e80000000800 */
[----:B------:R-:W-:Y:S01]  /*3d80*/  STS [R51+0x318], R28 ;  /* 0x0003181c33007388 */ /* 0x000fe20000000800 */
[----:B------:R-:W-:-:S03]  /*3d90*/  NOP ;  /* 0x0000000000007918 */ /* 0x000fc60000000000 */
[----:B------:R-:W-:Y:S04]  /*3da0*/  LDS R28, [R50] ;  /* 0x00000000321c7984 */ /* 0x000fe80000000800 */
[----:B------:R-:W-:Y:S01]  /*3db0*/  LDS R20, [R50+0x10] ;  /* 0x0000100032147984 */ /* 0x000fe20000000800 */
[C-C-:B--2---:R-:W-:Y:S01]  /*3dc0*/  FADD R19, R60.reuse, -R23.reuse ;  /* 0x800000173c137221 */ /* 0x144fe20000000000 */
[----:B------:R-:W-:-:S03]  /*3dd0*/  FADD R23, R60, R23 ;  /* 0x000000173c177221 */ /* 0x000fc60000000000 */
[C-C-:B------:R-:W-:Y:S01]  /*3de0*/  FFMA R18, R21.reuse, -0.70710676908493041992, R19.reuse ;  /* 0xbf3504f315127823 */ /* 0x140fe20000000013 */
[----:B------:R-:W-:Y:S01]  /*3df0*/  FFMA R21, R21, 0.70710676908493041992, R19 ;  /* 0x3f3504f315157823 */ /* 0x000fe20000000013 */
[C-C-:B------:R-:W-:Y:S01]  /*3e00*/  FADD R19, R23.reuse, R17.reuse ;  /* 0x0000001117137221 */ /* 0x140fe20000000000 */
[----:B------:R-:W-:Y:S02]  /*3e10*/  FADD R17, R23, -R17 ;  /* 0x8000001117117221 */ /* 0x000fe40000000000 */
[----:B------:R-:W-:Y:S01]  /*3e20*/  FFMA R26, R22, -0.19891236722469329834, R21 ;  /* 0xbe4bafaf161a7823 */ /* 0x000fe20000000015 */
[C-C-:B0-----:R-:W-:Y:S01]  /*3e30*/  FADD R38, R19.reuse, -R27.reuse ;  /* 0x8000001b13267221 */ /* 0x141fe20000000000 */
[----:B------:R-:W-:Y:S01]  /*3e40*/  FADD R27, R19, R27 ;  /* 0x0000001b131b7221 */ /* 0x000fe20000000000 */
[----:B------:R-:W-:Y:S01]  /*3e50*/  FFMA R44, R37, 0.66817861795425415039, R18 ;  /* 0x3f2b0dc1252c7823 */ /* 0x000fe20000000012 */
[----:B------:R-:W-:Y:S01]  /*3e60*/  FMUL R26, R26, 1.9615705013275146484 ;  /* 0x3ffb14be1a1a7820 */ /* 0x000fe20000400000 */
[----:B-1----:R-:W-:Y:S01]  /*3e70*/  FFMA R32, R34, -0.41421356797218322754, R17 ;  /* 0xbed413cd22207823 */ /* 0x002fe20000000011 */
[----:B------:R-:W-:Y:S01]  /*3e80*/  FMUL R27, R27, 1.4142135381698608398 ;  /* 0x3fb504f31b1b7820 */ /* 0x000fe20000400000 */
[----:B------:R-:W-:Y:S01]  /*3e90*/  FFMA R37, R18, -0.66817861795425415039, R37 ;  /* 0xbf2b0dc112257823 */ /* 0x000fe20000000025 */
[----:B------:R-:W-:Y:S01]  /*3ea0*/  FFMA R35, R21, 0.19891236722469329834, R22 ;  /* 0x3e4bafaf15237823 */ /* 0x000fe20000000016 */
[----:B------:R-:W-:Y:S01]  /*3eb0*/  FFMA R34, R17, 0.41421356797218322754, R34 ;  /* 0x3ed413cd11227823 */ /* 0x000fe20000000022 */
        /* <DEDUP_REMOVED lines=8> */
[----:B------:R0:W-:Y:S02]  /*3f40*/  STS [R51+0x84], R26 ;  /* 0x0000841a33007388 */ /* 0x0001e40000000800 */
[----:B0-----:R-:W-:-:S04]  /*3f50*/  IMAD.WIDE R26, R45, 0x4, R24 ;  /* 0x000000042d1a7825 */ /* 0x001fc800078e0218 */
[----:B------:R-:W-:Y:S01]  /*3f60*/  IMAD.WIDE R24, R0, 0x4, R24 ;  /* 0x0000000400187825 */ /* 0x000fe200078e0218 */
[----:B------:R0:W2:Y:S04]  /*3f70*/  LDG.E.CONSTANT R36, desc[UR8][R26.64] ;  /* 0x000000081a247981 */ /* 0x0000a8000c1e9900 */
[----:B------:R1:W2:Y:S01]  /*3f80*/  LDG.E.CONSTANT R52, desc[UR8][R24.64] ;  /* 0x0000000818347981 */ /* 0x0002a2000c1e9900 */
[----:B0-----:R-:W-:Y:S01]  /*3f90*/  FMUL R26, R44, 1.6629391908645629883 ;  /* 0x3fd4db312c1a7820 */ /* 0x001fe20000400000 */
[----:B------:R-:W-:-:S04]  /*3fa0*/  FMUL R27, R38, 1.4142135381698608398 ;  /* 0x3fb504f3261b7820 */ /* 0x000fc80000400000 */
[----:B------:R-:W-:Y:S04]  /*3fb0*/  STS [R51+0x18c], R26 ;  /* 0x00018c1a33007388 */ /* 0x000fe80000000800 */
[----:B------:R0:W-:Y:S04]  /*3fc0*/  STS [R51+0x210], R27 ;  /* 0x0002101b33007388 */ /* 0x0001e80000000800 */
[----:B----4-:R-:W-:Y:S01]  /*3fd0*/  STL [R1+0x6c], R54 ;  /* 0x00006c3601007387 */ /* 0x010fe20000100800 */
[----:B0-----:R-:W-:-:S04]  /*3fe0*/  IMAD.WIDE R26, R45, 0x4, R24 ;  /* 0x000000042d1a7825 */ /* 0x001fc800078e0218 */
[----:B-1----:R-:W-:Y:S01]  /*3ff0*/  IMAD.WIDE R24, R0, 0x4, R24 ;  /* 0x0000000400187825 */ /* 0x002fe200078e0218 */
[----:B---3--:R0:W-:Y:S04]  /*4000*/  STL [R1+0x64], R53 ;  /* 0x0000643501007387 */ /* 0x0081e80000100800 */
[----:B0-----:R-:W3:Y:S01]  /*4010*/  LDG.E.CONSTANT R53, desc[UR8][R24.64] ;  /* 0x0000000818357981 */ /* 0x001ee2000c1e9900 */
[----:B------:R-:W-:-:S05]  /*4020*/  FMUL R37, R37, -1.6629391908645629883 ;  /* 0xbfd4db3125257820 */ /* 0x000fca0000400000 */
[----:B------:R0:W-:Y:S01]  /*4030*/  STS [R51+0x294], R37 ;  /* 0x0002942533007388 */ /* 0x0001e20000000800 */
[----:B------:R-:W-:-:S03]  /*4040*/  FADD R44, R57, R30 ;  /* 0x0000001e392c7221 */ /* 0x000fc60000000000 */
[----:B0-----:R0:W4:Y:S02]  /*4050*/  LDG.E.CONSTANT R37, desc[UR8][R26.64] ;  /* 0x000000081a257981 */ /* 0x001124000c1e9900 */
[----:B0-----:R-:W-:-:S05]  /*4060*/  IMAD.WIDE R26, R45, 0x4, R24 ;  /* 0x000000042d1a7825 */ /* 0x001fca00078e0218 */
[----:B------:R0:W4:Y:S01]  /*4070*/  LDG.E.CONSTANT R38, desc[UR8][R26.64] ;  /* 0x000000081a267981 */ /* 0x000122000c1e9900 */
[----:B------:R-:W-:Y:S01]  /*4080*/  FMUL R34, R34, 1.8477590084075927734 ;  /* 0x3fec835e22227820 */ /* 0x000fe20000400000 */
[----:B0-----:R-:W-:Y:S01]  /*4090*/  FADD R26, R47, -R29 ;  /* 0x8000001d2f1a7221 */ /* 0x001fe20000000000 */
[----:B------:R-:W-:Y:S01]  /*40a0*/  FADD R27, R57, -R30 ;  /* 0x8000001e391b7221 */ /* 0x000fe20000000000 */
[C-C-:B------:R-:W-:Y:S01]  /*40b0*/  FADD R30, -R4.reuse, R5.reuse ;  /* 0x00000005041e7221 */ /* 0x140fe20000000100 */
[----:B------:R-:W-:Y:S02]  /*40c0*/  FADD R4, R4, R5 ;  /* 0x0000000504047221 */ /* 0x000fe40000000000 */
[C-C-:B------:R-:W-:Y:S01]  /*40d0*/  FADD R5, R26.reuse, R27.reuse ;  /* 0x0000001b1a057221 */ /* 0x140fe20000000000 */
[----:B------:R-:W-:Y:S01]  /*40e0*/  FADD R26, R26, -R27 ;  /* 0x8000001b1a1a7221 */ /* 0x000fe20000000000 */
[C---:B------:R-:W-:Y:S01]  /*40f0*/  FADD R27, R48.reuse, -R31 ;  /* 0x8000001f301b7221 */ /* 0x040fe20000000000 */
[----:B------:R-:W-:Y:S01]  /*4100*/  FADD R29, R47, R29 ;  /* 0x0000001d2f1d7221 */ /* 0x000fe20000000000 */
[----:B------:R-:W-:Y:S01]  /*4110*/  FADD R31, R48, R31 ;  /* 0x0000001f301f7221 */ /* 0x000fe20000000000 */
[C-C-:B------:R-:W-:Y:S01]  /*4120*/  FFMA R60, R26.reuse, -0.70710676908493041992, R30.reuse ;  /* 0xbf3504f31a3c7823 */ /* 0x140fe2000000001e */
[----:B------:R-:W-:Y:S01]  /*4130*/  FFMA R30, R26, 0.70710676908493041992, R30 ;  /* 0x3f3504f31a1e7823 */ /* 0x000fe2000000001e */
[C-C-:B------:R-:W-:Y:S01]  /*4140*/  FFMA R26, R5.reuse, -0.70710676908493041992, R27.reuse ;  /* 0xbf3504f3051a7823 */ /* 0x140fe2000000001b */
[----:B------:R0:W-:Y:S01]  /*4150*/  STS [R51+0x318], R34 ;  /* 0x0003182233007388 */ /* 0x0001e20000000800 */
[----:B------:R-:W-:Y:S01]  /*4160*/  FFMA R5, R5, 0.70710676908493041992, R27 ;  /* 0x3f3504f305057823 */ /* 0x000fe2000000001b */
[----:B------:R-:W-:Y:S01]  /*4170*/  FADD R27, R31, R4 ;  /* 0x000000041f1b7221 */ /* 0x000fe20000000000 */
[----:B------:R-:W-:Y:S01]  /*4180*/  FMUL R35, R35, 1.9615705013275146484 ;  /* 0x3ffb14be23237820 */ /* 0x000fe20000400000 */
[----:B------:R-:W-:Y:S01]  /*4190*/  FMUL R32, R32, 1.8477590084075927734 ;  /* 0x3fec835e20207820 */ /* 0x000fe20000400000 */
[----:B------:R-:W-:-:S04]  /*41a0*/  IMAD.WIDE R24, R0, 0x4, R24 ;  /* 0x0000000400187825 */ /* 0x000fc800078e0218 */
[C-C-:B0-----:R-:W-:Y:S01]  /*41b0*/  FADD R34, R44.reuse, R29.reuse ;  /* 0x0000001d2c227221 */ /* 0x141fe20000000000 */
[----:B------:R-:W-:Y:S01]  /*41c0*/  FADD R44, -R44, R29 ;  /* 0x0000001d2c2c7221 */ /* 0x000fe20000000100 */
[----:B------:R-:W-:Y:S01]  /*41d0*/  FADD R4, R31, -R4 ;  /* 0x800000041f047221 */ /* 0x000fe20000000000 */
[----:B------:R-:W-:Y:S01]  /*41e0*/  STS [R51+0x39c], R35 ;  /* 0x00039c2333007388 */ /* 0x000fe20000000800 */
[C-C-:B------:R-:W-:Y:S01]  /*41f0*/  FADD R59, R27.reuse, -R34.reuse ;  /* 0x800000221b3b7221 */ /* 0x140fe20000000000 */
[----:B------:R-:W-:Y:S01]  /*4200*/  FADD R34, R27, R34 ;  /* 0x000000221b227221 */ /* 0x000fe20000000000 */
[----:B------:R-:W-:Y:S01]  /*4210*/  FFMA R57, R60, 0.66817861795425415039, R26 ;  /* 0x3f2b0dc13c397823 */ /* 0x000fe2000000001a */
[----:B------:R-:W-:Y:S01]  /*4220*/  STS [R51+0x108], R32 ;  /* 0x0001082033007388 */ /* 0x000fe20000000800 */
[----:B------:R-:W-:Y:S01]  /*4230*/  FFMA R47, R44, -0.41421356797218322754, R4 ;  /* 0xbed413cd2c2f7823 */ /* 0x000fe20000000004 */
[----:B------:R-:W-:Y:S01]  /*4240*/  FMUL R34, R34, 1.4142135381698608398 ;  /* 0x3fb504f322227820 */ /* 0x000fe20000400000 */
[----:B------:R-:W-:Y:S01]  /*4250*/  FFMA R60, R26, -0.66817861795425415039, R60 ;  /* 0xbf2b0dc11a3c7823 */ /* 0x000fe2000000003c */
[----:B------:R-:W-:Y:S01]  /*4260*/  FFMA R58, R30, -0.19891236722469329834, R5 ;  /* 0xbe4bafaf1e3a7823 */ /* 0x000fe20000000005 */
[----:B------:R-:W-:Y:S01]  /*4270*/  FFMA R54, R5, 0.19891236722469329834, R30 ;  /* 0x3e4bafaf05367823 */ /* 0x000fe2000000001e */
[----:B------:R-:W-:Y:S01]  /*4280*/  FFMA R44, R4, 0.41421356797218322754, R44 ;  /* 0x3ed413cd042c7823 */ /* 0x000fe2000000002c */
[----:B------:R-:W-:Y:S01]  /*4290*/  NOP ;  /* 0x0000000000007918 */ /* 0x000fe20000000000 */
        /* <DEDUP_REMOVED lines=10> */
[----:B------:R1:W4:Y:S01]  /*4340*/  LDG.E.CONSTANT R48, desc[UR8][R24.64] ;  /* 0x0000000818307981 */ /* 0x000322000c1e9900 */
[----:B0-----:R-:W-:-:S06]  /*4350*/  IMAD.WIDE R34, R45, 0x4, R24 ;  /* 0x000000042d227825 */ /* 0x001fcc00078e0218 */
[----:B------:R-:W4:Y:S04]  /*4360*/  LDG.E.CONSTANT R34, desc[UR8][R34.64] ;  /* 0x0000000822227981 */ /* 0x000f28000c1e9900 */
[----:B--2---:R-:W-:Y:S04]  /*4370*/  STL [R1+0x4c], R52 ;  /* 0x00004c3401007387 */ /* 0x004fe80000100800 */
[----:B---3--:R0:W-:Y:S02]  /*4380*/  STL [R1+0x48], R53 ;  /* 0x0000483501007387 */ /* 0x0081e40000100800 */
[----:B0-----:R-:W-:-:S04]  /*4390*/  IMAD.WIDE R52, R0, 0x4, R24 ;  /* 0x0000000400347825 */ /* 0x001fc800078e0218 */
[----:B-1----:R-:W-:-:S05]  /*43a0*/  IMAD.WIDE R24, R45, 0x4, R52 ;  /* 0x000000042d187825 */ /* 0x002fca00078e0234 */
[----:B------:R0:W2:Y:S02]  /*43b0*/  LDG.E.CONSTANT R35, desc[UR8][R24.64] ;  /* 0x0000000818237981 */ /* 0x0000a4000c1e9900 */
[----:B0-----:R-:W-:Y:S02]  /*43c0*/  IMAD.WIDE R24, R0, 0x4, R52 ;  /* 0x0000000400187825 */ /* 0x001fe400078e0234 */
[----:B------:R-:W3:Y:S04]  /*43d0*/  LDG.E.CONSTANT R52, desc[UR8][R52.64] ;  /* 0x0000000834347981 */ /* 0x000ee8000c1e9900 */
[----:B------:R0:W3:Y:S02]  /*43e0*/  LDG.E.CONSTANT R53, desc[UR8][R24.64] ;  /* 0x0000000818357981 */ /* 0x0000e4000c1e9900 */
[----:B0-----:R-:W-:-:S06]  /*43f0*/  IMAD.WIDE R24, R45, 0x4, R24 ;  /* 0x000000042d187825 */ /* 0x001fcc00078e0218 */
[----:B------:R4:W3:Y:S01]  /*4400*/  LDG.E.CONSTANT R24, desc[UR8][R24.64] ;  /* 0x0000000818187981 */ /* 0x0008e2000c1e9900 */
[----:B------:R-:W-:Y:S01]  /*4410*/  FMUL R54, R54, 1.9615705013275146484 ;  /* 0x3ffb14be36367820 */ /* 0x000fe20000400000 */
[----:B------:R-:W-:Y:S01]  /*4420*/  FMUL R60, R60, -1.6629391908645629883 ;  /* 0xbfd4db313c3c7820 */ /* 0x000fe20000400000 */
[----:B------:R-:W-:Y:S01]  /*4430*/  FMUL R57, R57, 1.6629391908645629883 ;  /* 0x3fd4db3139397820 */ /* 0x000fe20000400000 */
[----:B------:R-:W-:Y:S02]  /*4440*/  FMUL R47, R47, 1.8477590084075927734 ;  /* 0x3fec835e2f2f7820 */ /* 0x000fe40000400000 */
[----:B------:R0:W-:Y:S01]  /*4450*/  STS [R51+0x39c], R54 ;  /* 0x00039c3633007388 */ /* 0x0001e20000000800 */
[C-C-:B----4-:R-:W-:Y:S01]  /*4460*/  FADD R25, -R37.reuse, R38.reuse ;  /* 0x0000002625197221 */ /* 0x150fe20000000100 */
[----:B------:R-:W-:Y:S02]  /*4470*/  FADD R37, R37, R38 ;  /* 0x0000002625257221 */ /* 0x000fe40000000000 */
[----:B------:R1:W-:Y:S01]  /*4480*/  STS [R51+0x294], R60 ;  /* 0x0002943c33007388 */ /* 0x0003e20000000800 */
[----:B------:R-:W-:Y:S01]  /*4490*/  FMUL R59, R59, 1.4142135381698608398 ;  /* 0x3fb504f33b3b7820 */ /* 0x000fe20000400000 */
[----:B------:R-:W-:Y:S01]  /*44a0*/  FMUL R58, R58, 1.9615705013275146484 ;  /* 0x3ffb14be3a3a7820 */ /* 0x000fe20000400000 */
[----:B------:R-:W-:Y:S01]  /*44b0*/  FMUL R44, R44, 1.8477590084075927734 ;  /* 0x3fec835e2c2c7820 */ /* 0x000fe20000400000 */
[----:B------:R4:W-:Y:S04]  /*44c0*/  STS [R51+0x18c], R57 ;  /* 0x00018c3933007388 */ /* 0x0009e80000000800 */
[----:B------:R4:W-:Y:S04]  /*44d0*/  STS [R51+0x108], R47 ;  /* 0x0001082f33007388 */ /* 0x0009e80000000800 */
[----:B------:R4:W-:Y:S04]  /*44e0*/  STS [R51+0x210], R59 ;  /* 0x0002103b33007388 */ /* 0x0009e80000000800 */
[----:B------:R4:W-:Y:S04]  /*44f0*/  STS [R51+0x84], R58 ;  /* 0x0000843a33007388 */ /* 0x0009e80000000800 */
[----:B------:R-:W-:Y:S01]  /*4500*/  STS [R51+0x318], R44 ;  /* 0x0003182c33007388 */ /* 0x000fe20000000800 */
[C-C-:B------:R-:W-:Y:S01]  /*4510*/  FADD R0, R36.reuse, -R34.reuse ;  /* 0x8000002224007221 */ /* 0x140fe20000000000 */
[----:B------:R-:W-:-:S02]  /*4520*/  FADD R34, R36, R34 ;  /* 0x0000002224227221 */ /* 0x000fc40000000000 */
[----:B------:R-:W-:Y:S04]  /*4530*/  STL [R1+0x24c], R45 ;  /* 0x00024c2d01007387 */ /* 0x000fe80000100800 */
[----:B------:R-:W-:Y:S01]  /*4540*/  STL [R1+0x24], R48 ;  /* 0x0000243001007387 */ /* 0x000fe20000100800 */
[C-C-:B--2---:R-:W-:Y:S01]  /*4550*/  FADD R36, R40.reuse, -R35.reuse ;  /* 0x8000002328247221 */ /* 0x144fe20000000000 */
[----:B------:R-:W-:-:S03]  /*4560*/  FADD R40, R40, R35 ;  /* 0x0000002328287221 */ /* 0x000fc60000000000 */
[C-C-:B------:R-:W-:Y:S01]  /*4570*/  FADD R35, R0.reuse, R36.reuse ;  /* 0x0000002400237221 */ /* 0x140fe20000000000 */
[----:B------:R-:W-:Y:S01]  /*4580*/  FADD R36, R0, -R36 ;  /* 0x8000002400247221 */ /* 0x000fe20000000000 */
[C-C-:B------:R-:W-:Y:S01]  /*4590*/  FADD R0, R40.reuse, R34.reuse ;  /* 0x0000002228007221 */ /* 0x140fe20000000000 */
[----:B0-----:R-:W-:Y:S02]  /*45a0*/  FADD R54, -R40, R34 ;  /* 0x0000002228367221 */ /* 0x001fe40000000100 */
[C-C-:B-1----:R-:W-:Y:S01]  /*45b0*/  FFMA R60, R36.reuse, -0.70710676908493041992, R25.reuse ;  /* 0xbf3504f3243c7823 */ /* 0x142fe20000000019 */
[----:B------:R-:W-:Y:S01]  /*45c0*/  FFMA R25, R36, 0.70710676908493041992, R25 ;  /* 0x3f3504f324197823 */ /* 0x000fe20000000019 */
[----:B------:R-:W-:Y:S01]  /*45d0*/  NOP ;  /* 0x0000000000007918 */ /* 0x000fe20000000000 */
[----:B------:R-:W-:Y:S01]  /*45e0*/  LDS R36, [R50+0x8] ;  /* 0x0000080032247984 */ /* 0x000fe20000000800 */
[C-C-:B---3--:R-:W-:Y:S01]  /*45f0*/  FADD R38, R61.reuse, -R24.reuse ;  /* 0x800000183d267221 */ /* 0x148fe20000000000 */
[----:B------:R-:W-:-:S03]  /*4600*/  FADD R61, R61, R24 ;  /* 0x000000183d3d7221 */ /* 0x000fc60000000000 */
[C-C-:B------:R-:W-:Y:S01]  /*4610*/  FFMA R34, R35.reuse, -0.70710676908493041992, R38.reuse ;  /* 0xbf3504f323227823 */ /* 0x140fe20000000026 */
[----:B------:R-:W-:Y:S01]  /*4620*/  FFMA R35, R35, 0.70710676908493041992, R38 ;  /* 0x3f3504f323237823 */ /* 0x000fe20000000026 */
[----:B------:R-:W-:Y:S01]  /*4630*/  FADD R24, R61, R37 ;  /* 0x000000253d187221 */ /* 0x000fe20000000000 */
[----:B------:R-:W-:Y:S02]  /*4640*/  LDS R38, [R50+0x1c] ;  /* 0x00001c0032267984 */ /* 0x000fe40000000800 */
[----:B----4-:R-:W-:Y:S01]  /*4650*/  FFMA R57, R25, -0.19891236722469329834, R35 ;  /* 0xbe4bafaf19397823 */ /* 0x010fe20000000023 */
[C-C-:B------:R-:W-:Y:S01]  /*4660*/  FADD R47, R24.reuse, -R0.reuse ;  /* 0x80000000182f7221 */ /* 0x140fe20000000000 */
[----:B------:R-:W-:Y:S01]  /*4670*/  FADD R0, R24, R0 ;  /* 0x0000000018007221 */ /* 0x000fe20000000000 */
[----:B------:R-:W-:Y:S01]  /*4680*/  FFMA R59, R60, 0.66817861795425415039, R34 ;  /* 0x3f2b0dc13c3b7823 */ /* 0x000fe20000000022 */
[----:B------:R-:W-:Y:S01]  /*4690*/  FMUL R57, R57, 1.9615705013275146484 ;  /* 0x3ffb14be39397820 */ /* 0x000fe20000400000 */
[----:B------:R-:W-:Y:S01]  /*46a0*/  FADD R61, R61, -R37 ;  /* 0x800000253d3d7221 */ /* 0x000fe20000000000 */
[----:B------:R-:W-:Y:S01]  /*46b0*/  FFMA R60, R34, -0.66817861795425415039, R60 ;  /* 0xbf2b0dc1223c7823 */ /* 0x000fe2000000003c */
[----:B------:R-:W-:Y:S01]  /*46c0*/  FFMA R40, R35, 0.19891236722469329834, R25 ;  /* 0x3e4bafaf23287823 */ /* 0x000fe20000000019 */
[----:B------:R-:W-:Y:S01]  /*46d0*/  FMUL R58, R0, 1.4142135381698608398 ;  /* 0x3fb504f3003a7820 */ /* 0x000fe20000400000 */
[----:B------:R-:W-:Y:S04]  /*46e0*/  LDS R37, [R50] ;  /* 0x0000000032257984 */ /* 0x000fe80000000800 */
[----:B------:R-:W-:Y:S04]  /*46f0*/  LDS R35, [R50+0x4] ;  /* 0x0000040032237984 */ /* 0x000fe80000000800 */
        /* <DEDUP_REMOVED lines=16> */
[----:B------:R-:W-:Y:S02]  /*4800*/  FMUL R60, R60, -1.6629391908645629883 ;  /* 0xbfd4db313c3c7820 */ /* 0x000fe40000400000 */
[C-C-:B------:R-:W-:Y:S01]  /*4810*/  FFMA R43, R55.reuse, -0.70710676908493041992, R57.reuse ;  /* 0xbf3504f3372b7823 */ /* 0x140fe20000000039 */
[----:B------:R-:W-:Y:S01]  /*4820*/  FFMA R57, R55, 0.70710676908493041992, R57 ;  /* 0x3f3504f337397823 */ /* 0x000fe20000000039 */
[C-C-:B------:R-:W-:Y:S01]  /*4830*/  FFMA R55, R49.reuse, -0.70710676908493041992, R33.reuse ;  /* 0xbf3504f331377823 */ /* 0x140fe20000000021 */
[----:B------:R-:W-:Y:S01]  /*4840*/  FFMA R33, R49, 0.70710676908493041992, R33 ;  /* 0x3f3504f331217823 */ /* 0x000fe20000000021 */
[----:B------:R-:W-:Y:S01]  /*4850*/  FFMA R44, R54, -0.41421356797218322754, R61 ;  /* 0xbed413cd362c7823 */ /* 0x000fe2000000003d */
[----:B------:R0:W-:Y:S01]  /*4860*/  STS [R51], R58 ;  /* 0x0000003a33007388 */ /* 0x0001e20000000800 */
[----:B------:R-:W-:Y:S01]  /*4870*/  FFMA R54, R61, 0.41421356797218322754, R54 ;  /* 0x3ed413cd3d367823 */ /* 0x000fe20000000036 */
[----:B------:R-:W-:-:S02]  /*4880*/  FFMA R61, R57, 0.19891236722469329834, R33 ;  /* 0x3e4bafaf393d7823 */ /* 0x000fc40000000021 */
[----:B------:R1:W-:Y:S01]  /*4890*/  STS [R51+0x294], R60 ;  /* 0x0002943c33007388 */ /* 0x0003e20000000800 */
[----:B0-----:R-:W-:Y:S01]  /*48a0*/  FFMA R58, R33, -0.19891236722469329834, R57 ;  /* 0xbe4bafaf213a7823 */ /* 0x001fe20000000039 */
[----:B------:R-:W-:Y:S02]  /*48b0*/  FMUL R57, R40, 1.9615705013275146484 ;  /* 0x3ffb14be28397820 */ /* 0x000fe40000400000 */
[----:B-1----:R-:W2:Y:S04]  /*48c0*/  LDL.LU R60, [R1] ;  /* 0x00000000013c7983 */ /* 0x002ea80000300800 */
[----:B------:R-:W3:Y:S01]  /*48d0*/  LDL.LU R40, [R1+0x4] ;  /* 0x0000040001287983 */ /* 0x000ee20000300800 */
[----:B------:R-:W-:Y:S01]  /*48e0*/  FMUL R59, R59, 1.6629391908645629883 ;  /* 0x3fd4db313b3b7820 */ /* 0x000fe20000400000 */
[----:B------:R-:W-:Y:S01]  /*48f0*/  FFMA R45, R55, 0.66817861795425415039, R43 ;  /* 0x3f2b0dc1372d7823 */ /* 0x000fe2000000002b */
[----:B------:R-:W-:Y:S01]  /*4900*/  FFMA R48, R43, -0.66817861795425415039, R55 ;  /* 0xbf2b0dc12b307823 */ /* 0x000fe20000000037 */
[--C-:B------:R-:W-:Y:S01]  /*4910*/  FADD R43, R39, R41.reuse ;  /* 0x00000029272b7221 */ /* 0x100fe20000000000 */
[----:B------:R-:W-:Y:S01]  /*4920*/  FMUL R47, R47, 1.4142135381698608398 ;  /* 0x3fb504f32f2f7820 */ /* 0x000fe20000400000 */
[----:B------:R0:W-:Y:S01]  /*4930*/  STS [R51+0x18c], R59 ;  /* 0x00018c3b33007388 */ /* 0x0001e20000000800 */
[----:B------:R-:W-:Y:S01]  /*4940*/  FMUL R44, R44, 1.8477590084075927734 ;  /* 0x3fec835e2c2c7820 */ /* 0x000fe20000400000 */
[----:B------:R-:W-:Y:S01]  /*4950*/  FMUL R54, R54, 1.8477590084075927734 ;  /* 0x3fec835e36367820 */ /* 0x000fe20000400000 */
[----:B------:R-:W-:Y:S01]  /*4960*/  FADD R41, -R39, R41 ;  /* 0x0000002927297221 */ /* 0x000fe20000000100 */
[----:B------:R-:W-:Y:S01]  /*4970*/  FMUL R58, R58, 1.9615705013275146484 ;  /* 0x3ffb14be3a3a7820 */ /* 0x000fe20000400000 */
[----:B------:R1:W-:Y:S01]  /*4980*/  STS [R51+0x210], R47 ;  /* 0x0002102f33007388 */ /* 0x0003e20000000800 */
[C-C-:B0-----:R-:W-:Y:S01]  /*4990*/  FADD R59, R56.reuse, R42.reuse ;  /* 0x0000002a383b7221 */ /* 0x141fe20000000000 */
[----:B------:R-:W-:-:S02]  /*49a0*/  FADD R42, R56, -R42 ;  /* 0x8000002a382a7221 */ /* 0x000fc40000000000 */
[----:B------:R-:W-:Y:S01]  /*49b0*/  STS [R51+0x39c], R57 ;  /* 0x00039c3933007388 */ /* 0x000fe20000000800 */
[--C-:B------:R-:W-:Y:S01]  /*49c0*/  FADD R39, R59, -R43.reuse ;  /* 0x8000002b3b277221 */ /* 0x100fe20000000000 */
[----:B------:R-:W-:Y:S02]  /*49d0*/  FFMA R33, R41, -0.41421356797218322754, R42 ;  /* 0xbed413cd29217823 */ /* 0x000fe4000000002a */
[----:B------:R-:W-:Y:S01]  /*49e0*/  STS [R51+0x108], R44 ;  /* 0x0001082c33007388 */ /* 0x000fe20000000800 */
[----:B------:R-:W-:Y:S01]  /*49f0*/  FADD R59, R59, R43 ;  /* 0x0000002b3b3b7221 */ /* 0x000fe20000000000 */
[----:B------:R-:W-:Y:S02]  /*4a00*/  FFMA R41, R42, 0.41421356797218322754, R41 ;  /* 0x3ed413cd2a297823 */ /* 0x000fe40000000029 */
[----:B------:R-:W-:Y:S01]  /*4a10*/  STS [R51+0x318], R54 ;  /* 0x0003183633007388 */ /* 0x000fe20000000800 */
[----:B------:R-:W-:-:S03]  /*4a20*/  NOP ;  /* 0x0000000000007918 */ /* 0x000fc60000000000 */
[----:B------:R-:W-:Y:S01]  /*4a30*/  LDS R42, [R50] ;  /* 0x00000000322a7984 */ /* 0x000fe20000000800 */
[----:B-1----:R-:W-:-:S03]  /*4a40*/  FMUL R47, R33, 1.8477590084075927734 ;  /* 0x3fec835e212f7820 */ /* 0x002fc60000400000 */
        /* <DEDUP_REMOVED lines=8> */
[----:B------:R0:W-:Y:S01]  /*4ad0*/  STS [R51+0x84], R58 ;  /* 0x0000843a33007388 */ /* 0x0001e20000000800 */
[----:B------:R-:W-:-:S03]  /*4ae0*/  FMUL R59, R59, 1.4142135381698608398 ;  /* 0x3fb504f33b3b7820 */ /* 0x000fc60000400000 */
[----:B------:R1:W-:Y:S04]  /*4af0*/  STS [R51+0x108], R47 ;  /* 0x0001082f33007388 */ /* 0x0003e80000000800 */
[----:B------:R4:W-:Y:S01]  /*4b00*/  STS [R51], R59 ;  /* 0x0000003b33007388 */ /* 0x0009e20000000800 */
[----:B------:R-:W-:Y:S01]  /*4b10*/  FMUL R39, R39, 1.4142135381698608398 ;  /* 0x3fb504f327277820 */ /* 0x000fe20000400000 */
[----:B------:R-:W-:-:S04]  /*4b20*/  FMUL R41, R41, 1.8477590084075927734 ;  /* 0x3fec835e29297820 */ /* 0x000fc80000400000 */
[----:B------:R-:W-:Y:S04]  /*4b30*/  STS [R51+0x210], R39 ;  /* 0x0002102733007388 */ /* 0x000fe80000000800 */
[----:B------:R-:W-:Y:S01]  /*4b40*/  STS [R51+0x318], R41 ;  /* 0x0003182933007388 */ /* 0x000fe20000000800 */
[C-C-:B---3--:R-:W-:Y:S01]  /*4b50*/  FADD R33, R40.reuse, -R11.reuse ;  /* 0x8000000b28217221 */ /* 0x148fe20000000000 */
[----:B0-----:R-:W-:Y:S01]  /*4b60*/  FADD R58, R40, R11 ;  /* 0x0000000b283a7221 */ /* 0x001fe20000000000 */
[C-C-:B------:R-:W-:Y:S01]  /*4b70*/  FADD R11, -R8.reuse, R9.reuse ;  /* 0x00000009080b7221 */ /* 0x140fe20000000100 */
[----:B------:R-:W-:Y:S01]  /*4b80*/  FADD R8, R8, R9 ;  /* 0x0000000908087221 */ /* 0x000fe20000000000 */
[C-C-:B------:R-:W-:Y:S01]  /*4b90*/  FADD R9, R10.reuse, -R7.reuse ;  /* 0x800000070a097221 */ /* 0x140fe20000000000 */
[----:B------:R-:W-:Y:S01]  /*4ba0*/  FADD R7, R10, R7 ;  /* 0x000000070a077221 */ /* 0x000fe20000000000 */
[----:B--2---:R-:W-:-:S04]  /*4bb0*/  FADD R10, R60, -R6 ;  /* 0x800000063c0a7221 */ /* 0x004fc80000000000 */
[C-C-:B------:R-:W-:Y:S01]  /*4bc0*/  FADD R40, R9.reuse, R10.reuse ;  /* 0x0000000a09287221 */ /* 0x140fe20000000000 */
[----:B------:R-:W-:Y:S01]  /*4bd0*/  FADD R10, R9, -R10 ;  /* 0x8000000a090a7221 */ /* 0x000fe20000000000 */
[----:B------:R-:W-:Y:S02]  /*4be0*/  FADD R6, R60, R6 ;  /* 0x000000063c067221 */ /* 0x000fe40000000000 */
[C-C-:B-1----:R-:W-:Y:S01]  /*4bf0*/  FFMA R47, R40.reuse, -0.70710676908493041992, R33.reuse ;  /* 0xbf3504f3282f7823 */ /* 0x142fe20000000021 */
[----:B------:R-:W-:Y:S01]  /*4c00*/  FFMA R9, R40, 0.70710676908493041992, R33 ;  /* 0x3f3504f328097823 */ /* 0x000fe20000000021 */
[--C-:B------:R-:W-:Y:S01]  /*4c10*/  FFMA R33, R10, -0.70710676908493041992, R11.reuse ;  /* 0xbf3504f30a217823 */ /* 0x100fe2000000000b */
[--C-:B----4-:R-:W-:Y:S01]  /*4c20*/  FADD R59, R58, R8.reuse ;  /* 0x000000083a3b7221 */ /* 0x110fe20000000000 */
[----:B------:R-:W-:Y:S01]  /*4c30*/  FFMA R40, R10, 0.70710676908493041992, R11 ;  /* 0x3f3504f30a287823 */ /* 0x000fe2000000000b */
[----:B------:R-:W-:Y:S01]  /*4c40*/  FADD R58, R58, -R8 ;  /* 0x800000083a3a7221 */ /* 0x000fe20000000000 */
[----:B------:R-:W-:Y:S01]  /*4c50*/  FFMA R10, R33, 0.66817861795425415039, R47 ;  /* 0x3f2b0dc1210a7823 */ /* 0x000fe2000000002f */
[----:B------:R-:W-:Y:S01]  /*4c60*/  FFMA R11, R47, -0.66817861795425415039, R33 ;  /* 0xbf2b0dc12f0b7823 */ /* 0x000fe20000000021 */
[C-C-:B------:R-:W-:Y:S01]  /*4c70*/  FADD R8, R6.reuse, R7.reuse ;  /* 0x0000000706087221 */ /* 0x140fe20000000000 */
[----:B------:R-:W-:Y:S01]  /*4c80*/  FADD R33, -R6, R7 ;  /* 0x0000000706217221 */ /* 0x000fe20000000100 */
[----:B------:R-:W-:-:S02]  /*4c90*/  FMUL R60, R45, 1.6629391908645629883 ;  /* 0x3fd4db312d3c7820 */ /* 0x000fc40000400000 */
[C-C-:B------:R-:W-:Y:S01]  /*4ca0*/  FADD R47, R59.reuse, -R8.reuse ;  /* 0x800000083b2f7221 */ /* 0x140fe20000000000 */
[----:B------:R-:W-:Y:S01]  /*4cb0*/  FADD R7, R59, R8 ;  /* 0x000000083b077221 */ /* 0x000fe20000000000 */
[----:B------:R-:W-:Y:S01]  /*4cc0*/  FFMA R8, R33, -0.41421356797218322754, R58 ;  /* 0xbed413cd21087823 */ /* 0x000fe2000000003a */
[----:B------:R-:W-:Y:S01]  /*4cd0*/  FFMA R58, R58, 0.41421356797218322754, R33 ;  /* 0x3ed413cd3a3a7823 */ /* 0x000fe20000000021 */
[----:B------:R-:W-:Y:S01]  /*4ce0*/  FMUL R33, R48, -1.6629391908645629883 ;  /* 0xbfd4db3130217820 */ /* 0x000fe20000400000 */
[----:B------:R-:W-:Y:S01]  /*4cf0*/  FFMA R6, R40, -0.19891236722469329834, R9 ;  /* 0xbe4bafaf28067823 */ /* 0x000fe20000000009 */
[----:B------:R-:W2:Y:S01]  /*4d00*/  LDL.LU R59, [R1+0x30] ;  /* 0x00003000013b7983 */ /* 0x000ea20000300800 */
[----:B------:R-:W-:Y:S01]  /*4d10*/  FFMA R9, R9, 0.19891236722469329834, R40 ;  /* 0x3e4bafaf09097823 */ /* 0x000fe20000000028 */
[----:B------:R-:W-:Y:S02]  /*4d20*/  FMUL R40, R61, 1.9615705013275146484 ;  /* 0x3ffb14be3d287820 */ /* 0x000fe40000400000 */
[----:B------:R0:W-:Y:S04]  /*4d30*/  STS [R51+0x18c], R60 ;  /* 0x00018c3c33007388 */ /* 0x0001e80000000800 */
[----:B------:R1:W-:Y:S04]  /*4d40*/  STS [R51+0x294], R33 ;  /* 0x0002942133007388 */ /* 0x0003e80000000800 */
[----:B0-----:R-:W3:Y:S04]  /*4d50*/  LDL.LU R60, [R1+0x20] ;  /* 0x00002000013c7983 */ /* 0x001ee80000300800 */
[----:B------:R-:W4:Y:S04]  /*4d60*/  LDL.LU R39, [R1+0x28] ;  /* 0x0000280001277983 */ /* 0x000f280000300800 */
[----:B------:R-:W3:Y:S04]  /*4d70*/  LDL.LU R61, [R1+0x8] ;  /* 0x00000800013d7983 */ /* 0x000ee80000300800 */
[----:B-1----:R-:W3:Y:S04]  /*4d80*/  LDL.LU R33, [R1+0x10] ;  /* 0x0000100001217983 */ /* 0x002ee80000300800 */
[----:B------:R-:W3:Y:S04]  /*4d90*/  LDL.LU R41, [R1+0xc] ;  /* 0x00000c0001297983 */ /* 0x000ee80000300800 */
[----:B------:R-:W-:Y:S01]  /*4da0*/  STS [R51+0x39c], R40 ;  /* 0x00039c2833007388 */ /* 0x000fe20000000800 */
[----:B------:R-:W-:-:S03]  /*4db0*/  NOP ;  /* 0x0000000000007918 */ /* 0x000fc60000000000 */
[----:B------:R-:W0:Y:S04]  /*4dc0*/  LDS R48, [R50] ;  /* 0x0000000032307984 */ /* 0x000e280000000800 */
[----:B------:R-:W1:Y:S04]  /*4dd0*/  LDS R45, [R50+0x4] ;  /* 0x00000400322d7984 */ /* 0x000e680000000800 */
[----:B------:R-:W-:Y:S04]  /*4de0*/  LDS R40, [R50+0x10] ;  /* 0x0000100032287984 */ /* 0x000fe80000000800 */
[----:B0-----:R-:W-:Y:S04]  /*4df0*/  STL [R1+0x274], R48 ;  /* 0x0002743001007387 */ /* 0x001fe80000100800 */
[----:B-1----:R-:W-:Y:S04]  /*4e00*/  STL [R1+0x270], R45 ;  /* 0x0002702d01007387 */ /* 0x002fe80000100800 */
[----:B------:R-:W0:Y:S04]  /*4e10*/  LDS R48, [R50+0x8] ;  /* 0x0000080032307984 */ /* 0x000e280000000800 */
[----:B------:R-:W1:Y:S04]  /*4e20*/  LDS R45, [R50+0xc] ;  /* 0x00000c00322d7984 */ /* 0x000e680000000800 */
[----:B0-----:R-:W-:Y:S04]  /*4e30*/  STL [R1+0x208], R48 ;  /* 0x0002083001007387 */ /* 0x001fe80000100800 */
[----:B------:R-:W0:Y:S04]  /*4e40*/  LDS R48, [R50+0x14] ;  /* 0x0000140032307984 */ /* 0x000e280000000800 */
[----:B-1----:R-:W-:Y:S04]  /*4e50*/  STL [R1+0x220], R45 ;  /* 0x0002202d01007387 */ /* 0x002fe80000100800 */
[----:B------:R-:W1:Y:S04]  /*4e60*/  LDS R45, [R50+0x18] ;  /* 0x00001800322d7984 */ /* 0x000e680000000800 */
[----:B------:R-:W-:Y:S04]  /*4e70*/  STL [R1+0x230], R40 ;  /* 0x0002302801007387 */ /* 0x000fe80000100800 */
[----:B------:R-:W1:Y:S01]  /*4e80*/  LDS R40, [R50+0x1c] ;  /* 0x00001c0032287984 */ /* 0x000e620000000800 */
[----:B------:R-:W-:Y:S01]  /*4e90*/  FMUL R6, R6, 1.9615705013275146484 ;  /* 0x3ffb14be06067820 */ /* 0x000fe20000400000 */
[----:B------:R-:W-:Y:S01]  /*4ea0*/  FMUL R7, R7, 1.4142135381698608398 ;  /* 0x3fb504f307077820 */ /* 0x000fe20000400000 */
[----:B------:R-:W-:Y:S01]  /*4eb0*/  FMUL R8, R8, 1.8477590084075927734 ;  /* 0x3fec835e08087820 */ /* 0x000fe20000400000 */
[----:B------:R-:W-:-:S02]  /*4ec0*/  NOP ;  /* 0x0000000000007918 */ /* 0x000fc40000000000 */
[----:B------:R-:W-:Y:S04]  /*4ed0*/  STS [R51+0x84], R6 ;  /* 0x0000840633007388 */ /* 0x000fe80000000800 */
[----:B------:R-:W-:Y:S04]  /*4ee0*/  STS [R51], R7 ;  /* 0x0000000733007388 */ /* 0x000fe80000000800 */
[----:B------:R2:W-:Y:S04]  /*4ef0*/  STS [R51+0x108], R8 ;  /* 0x0001080833007388 */ /* 0x0005e80000000800 */
[----:B0-----:R-:W-:Y:S04]  /*4f00*/  STL [R1+0x234], R48 ;  /* 0x0002343001007387 */ /* 0x001fe80000100800 */
[----:B-1----:R-:W-:Y:S04]  /*4f10*/  STL [R1+0x238], R45 ;  /* 0x0002382d01007387 */ /* 0x002fe80000100800 */
[----:B------:R0:W-:Y:S01]  /*4f20*/  STL [R1+0x23c], R40 ;  /* 0x00023c2801007387 */ /* 0x0001e20000100800 */
[----:B--2---:R-:W-:Y:S01]  /*4f30*/  FADD R8, R59, R3 ;  /* 0x000000033b087221 */ /* 0x004fe20000000000 */
[C-C-:B----4-:R-:W-:Y:S01]  /*4f40*/  FADD R6, R39.reuse, -R2.reuse ;  /* 0x8000000227067221 */ /* 0x150fe20000000000 */
[----:B------:R-:W-:Y:S01]  /*4f50*/  FADD R39, R39, R2 ;  /* 0x0000000227277221 */ /* 0x000fe20000000000 */
[C---:B---3--:R-:W-:Y:S01]  /*4f60*/  FADD R2, R60.reuse, -R61 ;  /* 0x8000003d3c027221 */ /* 0x048fe20000000000 */
[C-C-:B0-----:R-:W-:Y:S01]  /*4f70*/  FADD R40, -R33.reuse, R41.reuse ;  /* 0x0000002921287221 */ /* 0x141fe20000000100 */
[----:B------:R-:W-:Y:S01]  /*4f80*/  FADD R7, R33, R41 ;  /* 0x0000002921077221 */ /* 0x000fe20000000000 */
[----:B------:R-:W-:Y:S01]  /*4f90*/  FADD R41, R60, R61 ;  /* 0x0000003d3c297221 */ /* 0x000fe20000000000 */
[----:B------:R-:W-:Y:S01]  /*4fa0*/  FADD R33, R59, -R3 ;  /* 0x800000033b217221 */ /* 0x000fe20000000000 */
[----:B------:R-:W2:Y:S04]  /*4fb0*/  LDL.LU R60, [R1+0x38] ;  /* 0x00003800013c7983 */ /* 0x000ea80000300800 */
[----:B------:R-:W3:Y:S01]  /*4fc0*/  LDL.LU R59, [R1+0x2c] ;  /* 0x00002c00013b7983 */ /* 0x000ee20000300800 */
[----:B------:R-:W-:Y:S01]  /*4fd0*/  FMUL R10, R10, 1.6629391908645629883 ;  /* 0x3fd4db310a0a7820 */ /* 0x000fe20000400000 */
[----:B------:R-:W-:Y:S01]  /*4fe0*/  FMUL R47, R47, 1.4142135381698608398 ;  /* 0x3fb504f32f2f7820 */ /* 0x000fe20000400000 */
[----:B------:R-:W-:Y:S01]  /*4ff0*/  FMUL R11, R11, -1.6629391908645629883 ;  /* 0xbfd4db310b0b7820 */ /* 0x000fe20000400000 */
[----:B------:R-:W-:Y:S01]  /*5000*/  FMUL R58, R58, 1.8477590084075927734 ;  /* 0x3fec835e3a3a7820 */ /* 0x000fe20000400000 */
[----:B------:R-:W-:Y:S01]  /*5010*/  FMUL R9, R9, 1.9615705013275146484 ;  /* 0x3ffb14be09097820 */ /* 0x000fe20000400000 */
[----:B------:R-:W-:Y:S04]  /*5020*/  STS [R51+0x18c], R10 ;  /* 0x00018c0a33007388 */ /* 0x000fe80000000800 */
[----:B------:R-:W-:Y:S04]  /*5030*/  STS [R51+0x210], R47 ;  /* 0x0002102f33007388 */ /* 0x000fe80000000800 */
[----:B------:R-:W-:Y:S04]  /*5040*/  STS [R51+0x294], R11 ;  /* 0x0002940b33007388 */ /* 0x000fe80000000800 */
[----:B------:R-:W-:Y:S04]  /*5050*/  STS [R51+0x318], R58 ;  /* 0x0003183a33007388 */ /* 0x000fe80000000800 */
[----:B------:R-:W-:Y:S01]  /*5060*/  STS [R51+0x39c], R9 ;  /* 0x00039c0933007388 */ /* 0x000fe20000000800 */
[----:B------:R-:W-:-:S03]  /*5070*/  NOP ;  /* 0x0000000000007918 */ /* 0x000fc60000000000 */
[----:B------:R-:W0:Y:S04]  /*5080*/  LDS R11, [R50] ;  /* 0x00000000320b7984 */ /* 0x000e280000000800 */
[----:B------:R-:W1:Y:S04]  /*5090*/  LDS R10, [R50+0x4] ;  /* 0x00000400320a7984 */ /* 0x000e680000000800 */
[----:B------:R-:W4:Y:S04]  /*50a0*/  LDS R9, [R50+0x8] ;  /* 0x0000080032097984 */ /* 0x000f280000000800 */
[----:B------:R-:W-:Y:S04]  /*50b0*/  LDS R48, [R50+0x18] ;  /* 0x0000180032307984 */ /* 0x000fe80000000800 */
[----:B0-----:R-:W-:Y:S04]  /*50c0*/  STL [R1+0x164], R11 ;  /* 0x0001640b01007387 */ /* 0x001fe80000100800 */
[----:B------:R-:W0:Y:S04]  /*50d0*/  LDS R11, [R50+0xc] ;  /* 0x00000c00320b7984 */ /* 0x000e280000000800 */
[----:B-1----:R-:W-:Y:S04]  /*50e0*/  STL [R1+0x180], R10 ;  /* 0x0001800a01007387 */ /* 0x002fe80000100800 */
[----:B------:R-:W1:Y:S04]  /*50f0*/  LDS R10, [R50+0x10] ;  /* 0x00001000320a7984 */ /* 0x000e680000000800 */
[----:B----4-:R-:W-:Y:S04]  /*5100*/  STL [R1+0x190], R9 ;  /* 0x0001900901007387 */ /* 0x010fe80000100800 */
[----:B------:R-:W4:Y:S01]  /*5110*/  LDS R9, [R50+0x14] ;  /* 0x0000140032097984 */ /* 0x000f220000000800 */
[C-C-:B------:R-:W-:Y:S01]  /*5120*/  FADD R3, R2.reuse, R33.reuse ;  /* 0x0000002102037221 */ /* 0x140fe20000000000 */
[----:B------:R-:W-:-:S02]  /*5130*/  FADD R2, R2, -R33 ;  /* 0x8000002102027221 */ /* 0x000fc40000000000 */
[----:B0-----:R0:W-:Y:S04]  /*5140*/  STL [R1+0x1ac], R11 ;  /* 0x0001ac0b01007387 */ /* 0x0011e80000100800 */
[----:B-1----:R-:W-:Y:S04]  /*5150*/  STL [R1+0x1d0], R10 ;  /* 0x0001d00a01007387 */ /* 0x002fe80000100800 */
[----:B------:R-:W-:Y:S04]  /*5160*/  STL [R1+0x278], R48 ;  /* 0x0002783001007387 */ /* 0x000fe80000100800 */
[----:B----4-:R-:W-:Y:S04]  /*5170*/  STL [R1+0x1f4], R9 ;  /* 0x0001f40901007387 */ /* 0x010fe80000100800 */
[----:B------:R-:W1:Y:S01]  /*5180*/  LDS R9, [R50+0x1c] ;  /* 0x00001c0032097984 */ /* 0x000e620000000800 */
        /* <DEDUP_REMOVED lines=13> */
[----:B0-----:R-:W-:Y:S02]  /*5260*/  FADD R11, R46, -R16 ;  /* 0x800000102e0b7221 */ /* 0x001fe40000000000 */
[----:B------:R-:W-:Y:S01]  /*5270*/  FMUL R33, R33, 1.4142135381698608398 ;  /* 0x3fb504f321217820 */ /* 0x000fe20000400000 */
[----:B------:R-:W-:Y:S01]  /*5280*/  FMUL R7, R7, 1.9615705013275146484 ;  /* 0x3ffb14be07077820 */ /* 0x000fe20000400000 */
[----:B------:R-:W-:-:S04]  /*5290*/  NOP ;  /* 0x0000000000007918 */ /* 0x000fc80000000000 */
[----:B------:R-:W-:Y:S04]  /*52a0*/  STS [R51+0x84], R7 ;  /* 0x0000840733007388 */ /* 0x000fe80000000800 */
[----:B------:R-:W-:Y:S04]  /*52b0*/  STS [R51], R33 ;  /* 0x0000002133007388 */ /* 0x000fe80000000800 */
[----:B-1----:R0:W-:Y:S02]  /*52c0*/  STL [R1+0x21c], R9 ;  /* 0x00021c0901007387 */ /* 0x0021e40000100800 */
[C-C-:B0-----:R-:W-:Y:S01]  /*52d0*/  FADD R9, -R13.reuse, R12.reuse ;  /* 0x0000000c0d097221 */ /* 0x141fe20000000100 */
[----:B------:R-:W-:Y:S01]  /*52e0*/  FADD R13, R13, R12 ;  /* 0x0000000c0d0d7221 */ /* 0x000fe20000000000 */
[----:B------:R-:W-:Y:S01]  /*52f0*/  FADD R16, R46, R16 ;  /* 0x000000102e107221 */ /* 0x000fe20000000000 */
[----:B------:R-:W-:Y:S01]  /*5300*/  FFMA R3, R3, 0.19891236722469329834, R40 ;  /* 0x3e4bafaf03037823 */ /* 0x000fe20000000028 */
[----:B------:R-:W-:Y:S01]  /*5310*/  FFMA R40, R41, -0.41421356797218322754, R39 ;  /* 0xbed413cd29287823 */ /* 0x000fe20000000027 */
[----:B------:R-:W-:Y:S01]  /*5320*/  FFMA R39, R39, 0.41421356797218322754, R41 ;  /* 0x3ed413cd27277823 */ /* 0x000fe20000000029 */
[----:B------:R-:W-:Y:S01]  /*5330*/  FMUL R2, R2, 1.6629391908645629883 ;  /* 0x3fd4db3102027820 */ /* 0x000fe20000400000 */
[----:B------:R-:W-:Y:S01]  /*5340*/  FMUL R8, R8, 1.4142135381698608398 ;  /* 0x3fb504f308087820 */ /* 0x000fe20000400000 */
[----:B------:R-:W-:Y:S01]  /*5350*/  FMUL R40, R40, 1.8477590084075927734 ;  /* 0x3fec835e28287820 */ /* 0x000fe20000400000 */
[----:B------:R-:W-:Y:S01]  /*5360*/  FMUL R6, R6, -1.6629391908645629883 ;  /* 0xbfd4db3106067820 */ /* 0x000fe20000400000 */
[----:B------:R-:W-:Y:S01]  /*5370*/  FMUL R39, R39, 1.8477590084075927734 ;  /* 0x3fec835e27277820 */ /* 0x000fe20000400000 */
[----:B------:R-:W-:Y:S01]  /*5380*/  FMUL R3, R3, 1.9615705013275146484 ;  /* 0x3ffb14be03037820 */ /* 0x000fe20000400000 */
[----:B------:R-:W-:Y:S04]  /*5390*/  STS [R51+0x18c], R2 ;  /* 0x00018c0233007388 */ /* 0x000fe80000000800 */
[----:B------:R-:W-:Y:S04]  /*53a0*/  STS [R51+0x108], R40 ;  /* 0x0001082833007388 */ /* 0x000fe80000000800 */
[----:B------:R-:W-:Y:S04]  /*53b0*/  STS [R51+0x210], R8 ;  /* 0x0002100833007388 */ /* 0x000fe80000000800 */
[----:B------:R-:W-:Y:S04]  /*53c0*/  STS [R51+0x294], R6 ;  /* 0x0002940633007388 */ /* 0x000fe80000000800 */
[----:B------:R-:W-:Y:S04]  /*53d0*/  STS [R51+0x318], R39 ;  /* 0x0003182733007388 */ /* 0x000fe80000000800 */
[----:B------:R0:W-:Y:S01]  /*53e0*/  STS [R51+0x39c], R3 ;  /* 0x00039c0333007388 */ /* 0x0001e20000000800 */
[----:B------:R-:W-:-:S03]  /*53f0*/  NOP ;  /* 0x0000000000007918 */ /* 0x000fc60000000000 */
[----:B------:R-:W-:Y:S04]  /*5400*/  LDS R8, [R50+0x4] ;  /* 0x0000040032087984 */ /* 0x000fe80000000800 */
[----:B------:R-:W4:Y:S01]  /*5410*/  LDL.LU R46, [R1+0x290] ;  /* 0x00029000012e7983 */ /* 0x000f220000300800 */
[----:B--2---:R-:W-:Y:S01]  /*5420*/  FADD R7, R60, -R15 ;  /* 0x8000000f3c077221 */ /* 0x004fe20000000000 */
[----:B---3--:R-:W-:-:S04]  /*5430*/  FADD R10, R59, -R14 ;  /* 0x8000000e3b0a7221 */ /* 0x008fc80000000000 */
[C-C-:B------:R-:W-:Y:S01]  /*5440*/  FADD R12, R10.reuse, R11.reuse ;  /* 0x0000000b0a0c7221 */ /* 0x140fe20000000000 */
[----:B------:R-:W-:Y:S01]  /*5450*/  FADD R33, R10, -R11 ;  /* 0x8000000b0a217221 */ /* 0x000fe20000000000 */
[----:B------:R-:W-:Y:S02]  /*5460*/  FADD R15, R60, R15 ;  /* 0x0000000f3c0f7221 */ /* 0x000fe40000000000 */
        /* <DEDUP_REMOVED lines=13> */
[----:B------:R-:W-:-:S04]  /*5540*/  FFMA R12, R33, -0.19891236722469329834, R11 ;  /* 0xbe4bafaf210c7823 */ /* 0x000fc8000000000b */
[----:B0-----:R-:W-:Y:S02]  /*5550*/  FMUL R3, R12, 1.9615705013275146484 ;  /* 0x3ffb14be0c037820 */ /* 0x001fe40000400000 */
[----:B------:R-:W0:Y:S01]  /*5560*/  LDS R12, [R50] ;  /* 0x00000000320c7984 */ /* 0x000e220000000800 */
[----:B------:R-:W-:-:S03]  /*5570*/  FMUL R2, R14, 1.4142135381698608398 ;  /* 0x3fb504f30e027820 */ /* 0x000fc60000400000 */
[----:B------:R-:W1:Y:S04]  /*5580*/  LDS R14, [R50+0x8] ;  /* 0x00000800320e7984 */ /* 0x000e680000000800 */
[----:B0-----:R-:W-:Y:S04]  /*5590*/  STL [R1+0x90], R12 ;  /* 0x0000900c01007387 */ /* 0x001fe80000100800 */
[----:B------:R-:W0:Y:S04]  /*55a0*/  LDS R12, [R50+0xc] ;  /* 0x00000c00320c7984 */ /* 0x000e280000000800 */
[----:B------:R-:W-:Y:S04]  /*55b0*/  STL [R1+0xb8], R8 ;  /* 0x0000b80801007387 */ /* 0x000fe80000100800 */
[----:B------:R-:W2:Y:S04]  /*55c0*/  LDS R8, [R50+0x10] ;  /* 0x0000100032087984 */ /* 0x000ea80000000800 */
[----:B-1----:R-:W-:Y:S04]  /*55d0*/  STL [R1+0xc4], R14 ;  /* 0x0000c40e01007387 */ /* 0x002fe80000100800 */
[----:B------:R-:W1:Y:S01]  /*55e0*/  LDS R14, [R50+0x14] ;  /* 0x00001400320e7984 */ /* 0x000e620000000800 */
[----:B------:R-:W-:Y:S01]  /*55f0*/  FFMA R15, R16, -0.41421356797218322754, R13 ;  /* 0xbed413cd100f7823 */ /* 0x000fe2000000000d */
[----:B------:R-:W-:Y:S01]  /*5600*/  FFMA R11, R11, 0.19891236722469329834, R33 ;  /* 0x3e4bafaf0b0b7823 */ /* 0x000fe20000000021 */
[----:B------:R-:W-:Y:S01]  /*5610*/  FFMA R13, R13, 0.41421356797218322754, R16 ;  /* 0x3ed413cd0d0d7823 */ /* 0x000fe20000000010 */
[----:B0-----:R-:W-:Y:S04]  /*5620*/  STL [R1+0x160], R12 ;  /* 0x0001600c01007387 */ /* 0x001fe80000100800 */
[----:B------:R-:W0:Y:S04]  /*5630*/  LDS R12, [R50+0x18] ;  /* 0x00001800320c7984 */ /* 0x000e280000000800 */
[----:B--2---:R-:W-:Y:S04]  /*5640*/  STL [R1+0x178], R8 ;  /* 0x0001780801007387 */ /* 0x004fe80000100800 */
[----:B------:R-:W2:Y:S01]  /*5650*/  LDS R8, [R50+0x1c] ;  /* 0x00001c0032087984 */ /* 0x000ea20000000800 */
        /* <DEDUP_REMOVED lines=8> */
[----:B------:R-:W-:Y:S04]  /*56e0*/  STS [R51+0x84], R3 ;  /* 0x0000840333007388 */ /* 0x000fe80000000800 */
[----:B------:R3:W-:Y:S04]  /*56f0*/  STS [R51+0x108], R6 ;  /* 0x0001080633007388 */ /* 0x0007e80000000800 */
[----:B------:R-:W-:Y:S04]  /*5700*/  STS [R51+0x18c], R7 ;  /* 0x00018c0733007388 */ /* 0x000fe80000000800 */
[----:B------:R-:W-:Y:S04]  /*5710*/  STS [R51+0x210], R10 ;  /* 0x0002100a33007388 */ /* 0x000fe80000000800 */
[----:B------:R-:W-:Y:S04]  /*5720*/  STS [R51+0x294], R9 ;  /* 0x0002940933007388 */ /* 0x000fe80000000800 */
[----:B------:R-:W-:Y:S04]  /*5730*/  STS [R51+0x318], R13 ;  /* 0x0003180d33007388 */ /* 0x000fe80000000800 */
[----:B------:R-:W-:Y:S01]  /*5740*/  STS [R51+0x39c], R11 ;  /* 0x00039c0b33007388 */ /* 0x000fe20000000800 */
[----:B------:R-:W-:-:S03]  /*5750*/  NOP ;  /* 0x0000000000007918 */ /* 0x000fc60000000000 */
[----:B------:R-:W4:Y:S04]  /*5760*/  LDS R13, [R50] ;  /* 0x00000000320d7984 */ /* 0x000f280000000800 */
[----:B------:R-:W4:Y:S01]  /*5770*/  LDS R11, [R50+0x4] ;  /* 0x00000400320b7984 */ /* 0x000f220000000800 */
[----:B---3--:R-:W-:-:S03]  /*5780*/  FADD R6, R22, -R19 ;  /* 0x8000001316067221 */ /* 0x008fc60000000000 */
[----:B-1----:R-:W-:Y:S04]  /*5790*/  STL [R1+0x18c], R14 ;  /* 0x00018c0e01007387 */ /* 0x002fe80000100800 */
[----:B0-----:R-:W-:Y:S04]  /*57a0*/  STL [R1+0x19c], R12 ;  /* 0x00019c0c01007387 */ /* 0x001fe80000100800 */
[----:B--2---:R0:W-:Y:S01]  /*57b0*/  STL [R1+0x1c0], R8 ;  /* 0x0001c00801007387 */ /* 0x0041e20000100800 */
[----:B------:R-:W-:Y:S01]  /*57c0*/  FADD R2, R28, -R17 ;  /* 0x800000111c027221 */ /* 0x000fe20000000000 */
[----:B------:R-:W-:Y:S01]  /*57d0*/  FADD R3, -R21, R20 ;  /* 0x0000001415037221 */ /* 0x000fe20000000100 */
[----:B0-----:R-:W-:-:S04]  /*57e0*/  FADD R8, R23, -R18 ;  /* 0x8000001217087221 */ /* 0x001fc80000000000 */
[C-C-:B------:R-:W-:Y:S01]  /*57f0*/  FADD R14, R6.reuse, R8.reuse ;  /* 0x00000008060e7221 */ /* 0x140fe20000000000 */
[----:B------:R-:W-:Y:S01]  /*5800*/  FADD R16, R6, -R8 ;  /* 0x8000000806107221 */ /* 0x000fe20000000000 */
[----:B------:R-:W-:Y:S02]  /*5810*/  FADD R12, R28, R17 ;  /* 0x000000111c0c7221 */ /* 0x000fe40000000000 */
[C-C-:B------:R-:W-:Y:S01]  /*5820*/  FFMA R6, R14.reuse, -0.70710676908493041992, R2.reuse ;  /* 0xbf3504f30e067823 */ /* 0x140fe20000000002 */
[----:B------:R-:W-:Y:S01]  /*5830*/  FFMA R8, R14, 0.70710676908493041992, R2 ;  /* 0x3f3504f30e087823 */ /* 0x000fe20000000002 */
[----:B------:R-:W-:Y:S01]  /*5840*/  FFMA R14, R16, -0.70710676908493041992, R3 ;  /* 0xbf3504f3100e7823 */ /* 0x000fe20000000003 */
[----:B------:R-:W-:Y:S01]  /*5850*/  FADD R20, R21, R20 ;  /* 0x0000001415147221 */ /* 0x000fe20000000000 */
[----:B------:R-:W-:Y:S01]  /*5860*/  FADD R17, R22, R19 ;  /* 0x0000001316117221 */ /* 0x000fe20000000000 */
[----:B------:R-:W-:Y:S01]  /*5870*/  FADD R18, R23, R18 ;  /* 0x0000001217127221 */ /* 0x000fe20000000000 */
[----:B------:R-:W-:Y:S01]  /*5880*/  FFMA R16, R16, 0.70710676908493041992, R3 ;  /* 0x3f3504f310107823 */ /* 0x000fe20000000003 */
[----:B------:R-:W-:Y:S01]  /*5890*/  FFMA R2, R14, 0.66817861795425415039, R6 ;  /* 0x3f2b0dc10e027823 */ /* 0x000fe20000000006 */
[----:B------:R-:W-:Y:S01]  /*58a0*/  FFMA R3, R6, -0.66817861795425415039, R14 ;  /* 0xbf2b0dc106037823 */ /* 0x000fe2000000000e */
[----:B------:R-:W-:Y:S01]  /*58b0*/  FADD R15, R12, R20 ;  /* 0x000000140c0f7221 */ /* 0x000fe20000000000 */
[----:B------:R-:W-:-:S04]  /*58c0*/  FADD R14, R18, R17 ;  /* 0x00000011120e7221 */ /* 0x000fc80000000000 */
[C-C-:B------:R-:W-:Y:S01]  /*58d0*/  FADD R6, R15.reuse, -R14.reuse ;  /* 0x8000000e0f067221 */ /* 0x140fe20000000000 */
[----:B------:R-:W-:Y:S01]  /*58e0*/  FADD R15, R15, R14 ;  /* 0x0000000e0f0f7221 */ /* 0x000fe20000000000 */
[----:B------:R-:W-:Y:S01]  /*58f0*/  FFMA R14, R16, -0.19891236722469329834, R8 ;  /* 0xbe4bafaf100e7823 */ /* 0x000fe20000000008 */
[----:B----4-:R-:W-:Y:S03]  /*5900*/  STL [R1+0x44], R13 ;  /* 0x0000440d01007387 */ /* 0x010fe60000100800 */
[----:B------:R-:W-:Y:S01]  /*5910*/  FMUL R7, R14, 1.9615705013275146484 ;  /* 0x3ffb14be0e077820 */ /* 0x000fe20000400000 */
[----:B------:R-:W-:Y:S04]  /*5920*/  LDS R13, [R50+0xc] ;  /* 0x00000c00320d7984 */ /* 0x000fe80000000800 */
[----:B------:R-:W0:Y:S04]  /*5930*/  LDS R14, [R50+0x8] ;  /* 0x00000800320e7984 */ /* 0x000e280000000800 */
[----:B------:R-:W-:Y:S04]  /*5940*/  STL [R1+0x5c], R11 ;  /* 0x00005c0b01007387 */ /* 0x000fe80000100800 */
[----:B------:R-:W1:Y:S04]  /*5950*/  LDS R11, [R50+0x10] ;  /* 0x00001000320b7984 */ /* 0x000e680000000800 */
[----:B0-----:R-:W-:Y:S04]  /*5960*/  STL [R1+0x7c], R14 ;  /* 0x00007c0e01007387 */ /* 0x001fe80000100800 */
[----:B------:R-:W0:Y:S04]  /*5970*/  LDS R14, [R50+0x14] ;  /* 0x00001400320e7984 */ /* 0x000e280000000800 */
[----:B------:R-:W-:Y:S04]  /*5980*/  STL [R1+0xa4], R13 ;  /* 0x0000a40d01007387 */ /* 0x000fe80000100800 */
[----:B------:R-:W2:Y:S04]  /*5990*/  LDS R13, [R50+0x18] ;  /* 0x00001800320d7984 */ /* 0x000ea80000000800 */
[----:B-1----:R-:W-:Y:S04]  /*59a0*/  STL [R1+0xcc], R11 ;  /* 0x0000cc0b01007387 */ /* 0x002fe80000100800 */
[----:B------:R-:W1:Y:S01]  /*59b0*/  LDS R11, [R50+0x1c] ;  /* 0x00001c00320b7984 */ /* 0x000e620000000800 */
[----:B------:R-:W-:Y:S01]  /*59c0*/  FADD R12, R12, -R20 ;  /* 0x800000140c0c7221 */ /* 0x000fe20000000000 */
[----:B------:R-:W-:Y:S01]  /*59d0*/  FADD R17, -R18, R17 ;  /* 0x0000001112117221 */ /* 0x000fe20000000100 */
[----:B------:R-:W-:Y:S01]  /*59e0*/  FFMA R8, R8, 0.19891236722469329834, R16 ;  /* 0x3e4bafaf08087823 */ /* 0x000fe20000000010 */
[----:B------:R-:W-:Y:S01]  /*59f0*/  FMUL R9, R15, 1.4142135381698608398 ;  /* 0x3fb504f30f097820 */ /* 0x000fe20000400000 */
[----:B------:R-:W-:Y:S01]  /*5a00*/  FADD R15, R29, R4 ;  /* 0x000000041d0f7221 */ /* 0x000fe20000000000 */
[----:B------:R-:W-:Y:S01]  /*5a10*/  FFMA R16, R17, -0.41421356797218322754, R12 ;  /* 0xbed413cd11107823 */ /* 0x000fe2000000000c */
[----:B------:R-:W-:-:S03]  /*5a20*/  NOP ;  /* 0x0000000000007918 */ /* 0x000fc60000000000 */
[----:B------:R-:W-:Y:S01]  /*5a30*/  FMUL R10, R16, 1.8477590084075927734 ;  /* 0x3fec835e100a7820 */ /* 0x000fe20000400000 */
[----:B------:R-:W-:Y:S04]  /*5a40*/  STS [R51], R9 ;  /* 0x0000000933007388 */ /* 0x000fe80000000800 */
[----:B0-----:R-:W-:Y:S04]  /*5a50*/  STL [R1+0x138], R14 ;  /* 0x0001380e01007387 */ /* 0x001fe80000100800 */
[----:B--2---:R-:W-:Y:S04]  /*5a60*/  STL [R1+0x15c], R13 ;  /* 0x00015c0d01007387 */ /* 0x004fe80000100800 */
[----:B-1----:R0:W-:Y:S04]  /*5a70*/  STL [R1+0x174], R11 ;  /* 0x0001740b01007387 */ /* 0x0021e80000100800 */
[----:B------:R1:W-:Y:S01]  /*5a80*/  STS [R51+0x84], R7 ;  /* 0x0000840733007388 */ /* 0x0003e20000000800 */
[C-C-:B0-----:R-:W-:Y:S01]  /*5a90*/  FADD R11, -R5.reuse, R26.reuse ;  /* 0x0000001a050b7221 */ /* 0x141fe20000000100 */
[----:B------:R-:W-:Y:S01]  /*5aa0*/  FADD R26, R5, R26 ;  /* 0x0000001a051a7221 */ /* 0x000fe20000000000 */
[----:B------:R-:W-:Y:S01]  /*5ab0*/  FADD R5, R29, -R4 ;  /* 0x800000041d057221 */ /* 0x000fe20000000000 */
[----:B------:R-:W-:Y:S01]  /*5ac0*/  FADD R4, R27, -R32 ;  /* 0x800000201b047221 */ /* 0x000fe20000000000 */
[----:B-1----:R-:W-:-:S03]  /*5ad0*/  FADD R7, R30, -R31 ;  /* 0x8000001f1e077221 */ /* 0x002fc60000000000 */
[C-C-:B------:R-:W-:Y:S01]  /*5ae0*/  FADD R9, R5.reuse, R4.reuse ;  /* 0x0000000405097221 */ /* 0x140fe20000000000 */
[----:B------:R-:W-:Y:S01]  /*5af0*/  FADD R4, R5, -R4 ;  /* 0x8000000405047221 */ /* 0x000fe20000000000 */
[----:B------:R0:W-:Y:S01]  /*5b00*/  STS [R51+0x108], R10 ;  /* 0x0001080a33007388 */ /* 0x0001e20000000800 */
[----:B------:R-:W-:Y:S01]  /*5b10*/  FADD R27, R27, R32 ;  /* 0x000000201b1b7221 */ /* 0x000fe20000000000 */
[C-C-:B------:R-:W-:Y:S01]  /*5b20*/  FFMA R5, R9.reuse, -0.70710676908493041992, R7.reuse ;  /* 0xbf3504f309057823 */ /* 0x140fe20000000007 */
[----:B------:R-:W-:Y:S01]  /*5b30*/  FFMA R9, R9, 0.70710676908493041992, R7 ;  /* 0x3f3504f309097823 */ /* 0x000fe20000000007 */
[C-C-:B------:R-:W-:Y:S01]  /*5b40*/  FFMA R7, R4.reuse, -0.70710676908493041992, R11.reuse ;  /* 0xbf3504f304077823 */ /* 0x140fe2000000000b */
[----:B------:R-:W-:Y:S01]  /*5b50*/  FFMA R14, R4, 0.70710676908493041992, R11 ;  /* 0x3f3504f3040e7823 */ /* 0x000fe2000000000b */
[----:B------:R-:W-:Y:S01]  /*5b60*/  FADD R11, R27, R15 ;  /* 0x0000000f1b0b7221 */ /* 0x000fe20000000000 */
[----:B0-----:R-:W-:Y:S01]  /*5b70*/  FADD R10, R30, R31 ;  /* 0x0000001f1e0a7221 */ /* 0x001fe20000000000 */
[----:B------:R-:W-:Y:S01]  /*5b80*/  FFMA R12, R12, 0.41421356797218322754, R17 ;  /* 0x3ed413cd0c0c7823 */ /* 0x000fe20000000011 */
[----:B------:R-:W-:-:S02]  /*5b90*/  FFMA R4, R7, 0.66817861795425415039, R5 ;  /* 0x3f2b0dc107047823 */ /* 0x000fc40000000005 */
[----:B------:R-:W-:Y:S01]  /*5ba0*/  FADD R13, R10, R26 ;  /* 0x0000001a0a0d7221 */ /* 0x000fe20000000000 */
[----:B------:R-:W-:Y:S01]  /*5bb0*/  FFMA R5, R5, -0.66817861795425415039, R7 ;  /* 0xbf2b0dc105057823 */ /* 0x000fe20000000007 */
[----:B------:R-:W-:Y:S01]  /*5bc0*/  FMUL R2, R2, 1.6629391908645629883 ;  /* 0x3fd4db3102027820 */ /* 0x000fe20000400000 */
[----:B------:R-:W-:Y:S01]  /*5bd0*/  FMUL R6, R6, 1.4142135381698608398 ;  /* 0x3fb504f306067820 */ /* 0x000fe20000400000 */
[C-C-:B------:R-:W-:Y:S01]  /*5be0*/  FADD R7, R13.reuse, -R11.reuse ;  /* 0x8000000b0d077221 */ /* 0x140fe20000000000 */
[----:B------:R-:W-:Y:S01]  /*5bf0*/  FADD R13, R13, R11 ;  /* 0x0000000b0d0d7221 */ /* 0x000fe20000000000 */
[----:B------:R-:W-:Y:S01]  /*5c00*/  FMUL R3, R3, -1.6629391908645629883 ;  /* 0xbfd4db3103037820 */ /* 0x000fe20000400000 */
[----:B------:R-:W-:Y:S01]  /*5c10*/  FMUL R12, R12, 1.8477590084075927734 ;  /* 0x3fec835e0c0c7820 */ /* 0x000fe20000400000 */
[----:B------:R-:W-:Y:S01]  /*5c20*/  FMUL R8, R8, 1.9615705013275146484 ;  /* 0x3ffb14be08087820 */ /* 0x000fe20000400000 */
[----:B------:R-:W-:Y:S01]  /*5c30*/  FFMA R11, R14, -0.19891236722469329834, R9 ;  /* 0xbe4bafaf0e0b7823 */ /* 0x000fe20000000009 */
[----:B------:R0:W-:Y:S04]  /*5c40*/  STS [R51+0x18c], R2 ;  /* 0x00018c0233007388 */ /* 0x0001e80000000800 */
[----:B------:R-:W-:Y:S04]  /*5c50*/  STS [R51+0x210], R6 ;  /* 0x0002100633007388 */ /* 0x000fe80000000800 */
[----:B------:R-:W-:Y:S01]  /*5c60*/  STS [R51+0x294], R3 ;  /* 0x0002940333007388 */ /* 0x000fe20000000800 */
[----:B0-----:R-:W-:-:S03]  /*5c70*/  FMUL R2, R11, 1.9615705013275146484 ;  /* 0x3ffb14be0b027820 */ /* 0x001fc60000400000 */
[----:B------:R-:W-:Y:S04]  /*5c80*/  STS [R51+0x318], R12 ;  /* 0x0003180c33007388 */ /* 0x000fe80000000800 */
[----:B------:R-:W-:Y:S01]  /*5c90*/  STS [R51+0x39c], R8 ;  /* 0x00039c0833007388 */ /* 0x000fe20000000800 */
[----:B------:R-:W-:-:S03]  /*5ca0*/  NOP ;  /* 0x0000000000007918 */ /* 0x000fc60000000000 */
[----:B------:R-:W0:Y:S04]  /*5cb0*/  LDS R11, [R50] ;  /* 0x00000000320b7984 */ /* 0x000e280000000800 */
        /* <DEDUP_REMOVED lines=8> */
[----:B------:R-:W-:Y:S01]  /*5d40*/  FADD R10, R10, -R26 ;  /* 0x8000001a0a0a7221 */ /* 0x000fe20000000000 */
[----:B------:R-:W-:Y:S01]  /*5d50*/  FADD R15, -R27, R15 ;  /* 0x0000000f1b0f7221 */ /* 0x000fe20000000100 */
[----:B------:R-:W-:-:S03]  /*5d60*/  FFMA R9, R9, 0.19891236722469329834, R14 ;  /* 0x3e4bafaf09097823 */ /* 0x000fc6000000000e */
[----:B------:R-:W-:Y:S01]  /*5d70*/  FFMA R14, R15, -0.41421356797218322754, R10 ;  /* 0xbed413cd0f0e7823 */ /* 0x000fe2000000000a */
[----:B0-----:R-:W-:Y:S04]  /*5d80*/  STL [R1+0x8c], R11 ;  /* 0x00008c0b01007387 */ /* 0x001fe80000100800 */
[----:B------:R-:W0:Y:S04]  /*5d90*/  LDS R11, [R50+0x18] ;  /* 0x00001800320b7984 */ /* 0x000e280000000800 */
[----:B-1----:R-:W-:Y:S04]  /*5da0*/  STL [R1+0xc0], R8 ;  /* 0x0000c00801007387 */ /* 0x002fe80000100800 */
[----:B------:R-:W1:Y:S01]  /*5db0*/  LDS R8, [R50+0x1c] ;  /* 0x00001c0032087984 */ /* 0x000e620000000800 */
[----:B------:R-:W-:Y:S01]  /*5dc0*/  FFMA R10, R10, 0.41421356797218322754, R15 ;  /* 0x3ed413cd0a0a7823 */ /* 0x000fe2000000000f */
[----:B------:R-:W-:Y:S01]  /*5dd0*/  FMUL R3, R13, 1.4142135381698608398 ;  /* 0x3fb504f30d037820 */ /* 0x000fe20000400000 */
        /* <DEDUP_REMOVED lines=19> */
[----:B--2---:R-:W-:Y:S04]  /*5f10*/  STL [R1+0xd8], R12 ;  /* 0x0000d80c01007387 */ /* 0x004fe80000100800 */
[----:B0-----:R0:W-:Y:S01]  /*5f20*/  STL [R1+0xec], R11 ;  /* 0x0000ec0b01007387 */ /* 0x0011e20000100800 */
[----:B------:R-:W-:Y:S01]  /*5f30*/  FADD R2, R37, -R38 ;  /* 0x8000002625027221 */ /* 0x000fe20000000000 */
[----:B------:R-:W-:Y:S01]  /*5f40*/  FADD R3, -R25, R34 ;  /* 0x0000002219037221 */ /* 0x000fe20000000100 */
[C-C-:B0-----:R-:W-:Y:S01]  /*5f50*/  FADD R11, R35.reuse, -R0.reuse ;  /* 0x80000000230b7221 */ /* 0x141fe20000000000 */
[----:B------:R-:W-:-:S03]  /*5f60*/  FADD R35, R35, R0 ;  /* 0x0000000023237221 */ /* 0x000fc60000000000 */
[C-C-:B------:R-:W-:Y:S01]  /*5f70*/  FADD R0, R6.reuse, R11.reuse ;  /* 0x0000000b06007221 */ /* 0x140fe20000000000 */
[----:B------:R-:W-:Y:S01]  /*5f80*/  FADD R13, R6, -R11 ;  /* 0x8000000b060d7221 */ /* 0x000fe20000000000 */
[----:B-1----:R0:W-:Y:S02]  /*5f90*/  STL [R1+0x144], R8 ;  /* 0x0001440801007387 */ /* 0x0021e40000100800 */
[C-C-:B------:R-:W-:Y:S01]  /*5fa0*/  FFMA R11, R0.reuse, -0.70710676908493041992, R2.reuse ;  /* 0xbf3504f3000b7823 */ /* 0x140fe20000000002 */
[----:B------:R-:W-:Y:S01]  /*5fb0*/  FFMA R6, R0, 0.70710676908493041992, R2 ;  /* 0x3f3504f300067823 */ /* 0x000fe20000000002 */
[----:B------:R-:W-:Y:S01]  /*5fc0*/  FFMA R2, R13, -0.70710676908493041992, R3 ;  /* 0xbf3504f30d027823 */ /* 0x000fe20000000003 */
[----:B------:R-:W-:Y:S01]  /*5fd0*/  FADD R25, R25, R34 ;  /* 0x0000002219197221 */ /* 0x000fe20000000000 */
[----:B------:R-:W-:Y:S02]  /*5fe0*/  FADD R14, R36, R24 ;  /* 0x00000018240e7221 */ /* 0x000fe40000000000 */
[----:B------:R-:W-:Y:S01]  /*5ff0*/  FFMA R0, R2, 0.66817861795425415039, R11 ;  /* 0x3f2b0dc102007823 */ /* 0x000fe2000000000b */
[----:B0-----:R-:W-:Y:S01]  /*6000*/  FADD R8, R37, R38 ;  /* 0x0000002625087221 */ /* 0x001fe20000000000 */
[----:B------:R-:W-:Y:S01]  /*6010*/  FFMA R2, R11, -0.66817861795425415039, R2 ;  /* 0xbf2b0dc10b027823 */ /* 0x000fe20000000002 */
[----:B------:R-:W-:-:S02]  /*6020*/  FADD R11, R35, R14 ;  /* 0x0000000e230b7221 */ /* 0x000fc40000000000 */
[----:B------:R-:W-:Y:S01]  /*6030*/  FADD R12, R8, R25 ;  /* 0x00000019080c7221 */ /* 0x000fe20000000000 */
[----:B------:R-:W-:-:S03]  /*6040*/  FFMA R13, R13, 0.70710676908493041992, R3 ;  /* 0x3f3504f30d0d7823 */ /* 0x000fc60000000003 */
        /* <DEDUP_REMOVED lines=15> */
[----:B------:R-:W-:Y:S01]  /*6140*/  FMUL R5, R12, 1.4142135381698608398 ;  /* 0x3fb504f30c057820 */ /* 0x000fe20000400000 */
[----:B------:R-:W-:Y:S01]  /*6150*/  FADD R8, R8, -R25 ;  /* 0x8000001908087221 */ /* 0x000fe20000000000 */
[----:B------:R-:W-:Y:S01]  /*6160*/  FADD R14, -R35, R14 ;  /* 0x0000000e230e7221 */ /* 0x000fe20000000100 */
[----:B------:R-:W-:Y:S01]  /*6170*/  NOP ;  /* 0x0000000000007918 */ /* 0x000fe20000000000 */
[----:B0-----:R-:W-:Y:S04]  /*6180*/  STL [R1+0xdc], R11 ;  /* 0x0000dc0b01007387 */ /* 0x001fe80000100800 */
[----:B------:R-:W3:Y:S04]  /*6190*/  LDL.LU R58, [R1+0xac] ;  /* 0x0000ac00013a7983 */ /* 0x000ee80000300800 */
[----:B--2---:R-:W-:Y:S04]  /*61a0*/  STL [R1+0xe8], R10 ;  /* 0x0000e80a01007387 */ /* 0x004fe80000100800 */
[----:B------:R-:W3:Y:S04]  /*61b0*/  LDL.LU R47, [R1+0x140] ;  /* 0x00014000012f7983 */ /* 0x000ee80000300800 */
[----:B-1----:R-:W-:Y:S04]  /*61c0*/  STL [R1+0x118], R9 ;  /* 0x0001180901007387 */ /* 0x002fe80000100800 */
[----:B------:R-:W2:Y:S04]  /*61d0*/  LDL.LU R41, [R1+0xf4] ;  /* 0x0000f40001297983 */ /* 0x000ea80000300800 */
[----:B------:R-:W2:Y:S04]  /*61e0*/  LDL.LU R45, [R1+0x108] ;  /* 0x00010800012d7983 */ /* 0x000ea80000300800 */
[----:B------:R-:W4:Y:S04]  /*61f0*/  LDL.LU R61, [R1+0xf0] ;  /* 0x0000f000013d7983 */ /* 0x000f280000300800 */
[----:B------:R-:W4:Y:S04]  /*6200*/  LDL.LU R60, [R1+0x11c] ;  /* 0x00011c00013c7983 */ /* 0x000f280000300800 */
[----:B------:R-:W4:Y:S01]  /*6210*/  LDL.LU R59, [R1+0xe0] ;  /* 0x0000e000013b7983 */ /* 0x000f220000300800 */
[----:B------:R-:W-:-:S03]  /*6220*/  FFMA R6, R6, 0.19891236722469329834, R13 ;  /* 0x3e4bafaf06067823 */ /* 0x000fc6000000000d */
[----:B------:R0:W-:Y:S01]  /*6230*/  STS [R51], R5 ;  /* 0x0000000533007388 */ /* 0x0001e20000000800 */
[----:B------:R-:W-:-:S03]  /*6240*/  FFMA R13, R14, -0.41421356797218322754, R8 ;  /* 0xbed413cd0e0d7823 */ /* 0x000fc60000000008 */
[----:B------:R1:W-:Y:S01]  /*6250*/  STS [R51+0x84], R4 ;  /* 0x0000840433007388 */ /* 0x0003e20000000800 */
[----:B------:R-:W-:Y:S01]  /*6260*/  FFMA R8, R8, 0.41421356797218322754, R14 ;  /* 0x3ed413cd08087823 */ /* 0x000fe2000000000e */
[----:B------:R-:W-:Y:S01]  /*6270*/  FADD R14, R42, -R57 ;  /* 0x800000392a0e7221 */ /* 0x000fe20000000000 */
[----:B0-----:R-:W-:Y:S01]  /*6280*/  FADD R5, R43, -R56 ;  /* 0x800000382b057221 */ /* 0x001fe20000000000 */
[----:B-1----:R-:W-:Y:S01]  /*6290*/  FADD R4, R44, -R55 ;  /* 0x800000372c047221 */ /* 0x002fe20000000000 */
[----:B------:R-:W-:Y:S01]  /*62a0*/  FMUL R7, R13, 1.8477590084075927734 ;  /* 0x3fec835e0d077820 */ /* 0x000fe20000400000 */
[----:B------:R-:W-:Y:S02]  /*62b0*/  FADD R15, -R49, R54 ;  /* 0x00000036310f7221 */ /* 0x000fe40000000100 */
[C-C-:B------:R-:W-:Y:S01]  /*62c0*/  FADD R9, R4.reuse, R5.reuse ;  /* 0x0000000504097221 */ /* 0x140fe20000000000 */
[----:B------:R-:W-:-:S03]  /*62d0*/  FADD R5, R4, -R5 ;  /* 0x8000000504057221 */ /* 0x000fc60000000000 */
[C-C-:B------:R-:W-:Y:S01]  /*62e0*/  FFMA R4, R9.reuse, -0.70710676908493041992, R14.reuse ;  /* 0xbf3504f309047823 */ /* 0x140fe2000000000e */
[----:B------:R-:W-:Y:S01]  /*62f0*/  FFMA R14, R9, 0.70710676908493041992, R14 ;  /* 0x3f3504f3090e7823 */ /* 0x000fe2000000000e */
[----:B------:R-:W-:Y:S01]  /*6300*/  FFMA R9, R5, -0.70710676908493041992, R15 ;  /* 0xbf3504f305097823 */ /* 0x000fe2000000000f */
[----:B------:R0:W-:Y:S01]  /*6310*/  STS [R51+0x108], R7 ;  /* 0x0001080733007388 */ /* 0x0001e20000000800 */
[----:B------:R-:W-:Y:S01]  /*6320*/  FADD R49, R49, R54 ;  /* 0x0000003631317221 */ /* 0x000fe20000000000 */
[----:B------:R-:W-:Y:S01]  /*6330*/  FADD R10, R44, R55 ;  /* 0x000000372c0a7221 */ /* 0x000fe20000000000 */
[----:B------:R-:W-:Y:S01]  /*6340*/  FADD R43, R43, R56 ;  /* 0x000000382b2b7221 */ /* 0x000fe20000000000 */
[----:B------:R-:W-:Y:S01]  /*6350*/  FFMA R11, R9, 0.66817861795425415039, R4 ;  /* 0x3f2b0dc1090b7823 */ /* 0x000fe20000000004 */
[----:B------:R-:W-:Y:S01]  /*6360*/  FFMA R4, R4, -0.66817861795425415039, R9 ;  /* 0xbf2b0dc104047823 */ /* 0x000fe20000000009 */
[----:B0-----:R-:W-:Y:S01]  /*6370*/  FADD R7, R42, R57 ;  /* 0x000000392a077221 */ /* 0x001fe20000000000 */
[----:B------:R-:W-:-:S03]  /*6380*/  FADD R9, R43, R10 ;  /* 0x0000000a2b097221 */ /* 0x000fc60000000000 */
[----:B------:R-:W-:Y:S01]  /*6390*/  FADD R12, R7, R49 ;  /* 0x00000031070c7221 */ /* 0x000fe20000000000 */
[----:B------:R-:W-:Y:S01]  /*63a0*/  FFMA R15, R5, 0.70710676908493041992, R15 ;  /* 0x3f3504f3050f7823 */ /* 0x000fe2000000000f */
[----:B------:R-:W-:Y:S02]  /*63b0*/  FMUL R3, R3, 1.4142135381698608398 ;  /* 0x3fb504f303037820 */ /* 0x000fe40000400000 */
[C-C-:B------:R-:W-:Y:S01]  /*63c0*/  FADD R5, R12.reuse, -R9.reuse ;  /* 0x800000090c057221 */ /* 0x140fe20000000000 */
[----:B------:R-:W-:Y:S01]  /*63d0*/  FADD R12, R12, R9 ;  /* 0x000000090c0c7221 */ /* 0x000fe20000000000 */
[----:B------:R-:W-:Y:S01]  /*63e0*/  FMUL R9, R0, 1.6629391908645629883 ;  /* 0x3fd4db3100097820 */ /* 0x000fe20000400000 */
        /* <DEDUP_REMOVED lines=11> */
[----:B------:R-:W1:Y:S04]  /*64a0*/  LDS R3, [R50+0x8] ;  /* 0x0000080032037984 */ /* 0x000e680000000800 */
[----:B------:R-:W1:Y:S04]  /*64b0*/  LDS R48, [R50+0x10] ;  /* 0x0000100032307984 */ /* 0x000e680000000800 */
[----:B0-----:R-:W-:Y:S04]  /*64c0*/  STL [R1+0x2c], R2 ;  /* 0x00002c0201007387 */ /* 0x001fe80000100800 */
[----:B------:R-:W0:Y:S04]  /*64d0*/  LDS R2, [R50+0xc] ;  /* 0x00000c0032027984 */ /* 0x000e280000000800 */
[----:B-1----:R-:W-:Y:S04]  /*64e0*/  STL [R1+0x38], R6 ;  /* 0x0000380601007387 */ /* 0x002fe80000100800 */
[----:B------:R-:W-:Y:S04]  /*64f0*/  STL [R1+0x58], R3 ;  /* 0x0000580301007387 */ /* 0x000fe80000100800 */
[----:B------:R-:W-:Y:S04]  /*6500*/  STL [R1+0x27c], R48 ;  /* 0x00027c3001007387 */ /* 0x000fe80000100800 */
[----:B------:R-:W1:Y:S04]  /*6510*/  LDS R6, [R50+0x14] ;  /* 0x0000140032067984 */ /* 0x000e680000000800 */
[----:B------:R-:W1:Y:S04]  /*6520*/  LDS R3, [R50+0x18] ;  /* 0x0000180032037984 */ /* 0x000e680000000800 */
[----:B0-----:R-:W-:Y:S04]  /*6530*/  STL [R1+0xbc], R2 ;  /* 0x0000bc0201007387 */ /* 0x001fe80000100800 */
[----:B------:R-:W0:Y:S01]  /*6540*/  LDS R2, [R50+0x1c] ;  /* 0x00001c0032027984 */ /* 0x000e220000000800 */
[----:B------:R-:W-:Y:S01]  /*6550*/  FFMA R13, R15, -0.19891236722469329834, R14 ;  /* 0xbe4bafaf0f0d7823 */ /* 0x000fe2000000000e */
[----:B------:R-:W-:Y:S01]  /*6560*/  FMUL R11, R11, 1.6629391908645629883 ;  /* 0x3fd4db310b0b7820 */ /* 0x000fe20000400000 */
[----:B------:R-:W-:Y:S01]  /*6570*/  FMUL R12, R12, 1.4142135381698608398 ;  /* 0x3fb504f30c0c7820 */ /* 0x000fe20000400000 */
[----:B------:R-:W-:Y:S01]  /*6580*/  NOP ;  /* 0x0000000000007918 */ /* 0x000fe20000000000 */
[----:B------:R-:W-:Y:S01]  /*6590*/  FMUL R13, R13, 1.9615705013275146484 ;  /* 0x3ffb14be0d0d7820 */ /* 0x000fe20000400000 */
[----:B-1----:R-:W-:Y:S01]  /*65a0*/  STL [R1+0xe4], R6 ;  /* 0x0000e40601007387 */ /* 0x002fe20000100800 */
[----:B------:R-:W-:-:S03]  /*65b0*/  FFMA R0, R14, 0.19891236722469329834, R15 ;  /* 0x3e4bafaf0e007823 */ /* 0x000fc6000000000f */
[----:B------:R1:W-:Y:S01]  /*65c0*/  STL [R1+0x110], R3 ;  /* 0x0001100301007387 */ /* 0x0003e20000100800 */
[----:B------:R-:W-:Y:S01]  /*65d0*/  FADD R7, R7, -R49 ;  /* 0x8000003107077221 */ /* 0x000fe20000000000 */
[----:B------:R-:W-:Y:S02]  /*65e0*/  FADD R10, -R43, R10 ;  /* 0x0000000a2b0a7221 */ /* 0x000fe40000000100 */
[----:B------:R-:W-:Y:S04]  /*65f0*/  STS [R51+0x18c], R11 ;  /* 0x00018c0b33007388 */ /* 0x000fe80000000800 */
[----:B------:R-:W-:Y:S01]  /*6600*/  STS [R51], R12 ;  /* 0x0000000c33007388 */ /* 0x000fe20000000800 */
[----:B-1----:R-:W-:-:S03]  /*6610*/  FFMA R3, R7, 0.41421356797218322754, R10 ;  /* 0x3ed413cd07037823 */ /* 0x002fc6000000000a */
[----:B------:R-:W-:Y:S04]  /*6620*/  STS [R51+0x84], R13 ;  /* 0x0000840d33007388 */ /* 0x000fe80000000800 */
[----:B0-----:R0:W-:Y:S04]  /*6630*/  STL [R1+0x128], R2 ;  /* 0x0001280201007387 */ /* 0x0011e80000100800 */
[----:B------:R-:W4:Y:S04]  /*6640*/  LDL.LU R33, [R1+0xa8] ;  /* 0x0000a80001217983 */ /* 0x000f280000300800 */
[----:B------:R-:W4:Y:S01]  /*6650*/  LDL.LU R40, [R1+0x1a8] ;  /* 0x0001a80001287983 */ /* 0x000f220000300800 */
[----:B0-----:R-:W-:Y:S01]  /*6660*/  FFMA R2, R10, -0.41421356797218322754, R7 ;  /* 0xbed413cd0a027823 */ /* 0x001fe20000000007 */
[C-C-:B---3--:R-:W-:Y:S01]  /*6670*/  FADD R14, R47.reuse, -R58.reuse ;  /* 0x8000003a2f0e7221 */ /* 0x148fe20000000000 */
[----:B------:R-:W-:-:S02]  /*6680*/  FADD R11, R47, R58 ;  /* 0x0000003a2f0b7221 */ /* 0x000fc40000000000 */
[----:B------:R-:W3:Y:S04]  /*6690*/  LDL.LU R58, [R1+0x124] ;  /* 0x00012400013a7983 */ /* 0x000ee80000300800 */
[----:B------:R-:W3:Y:S01]  /*66a0*/  LDL.LU R47, [R1+0x134] ;  /* 0x00013400012f7983 */ /* 0x000ee20000300800 */
[C-C-:B--2---:R-:W-:Y:S01]  /*66b0*/  FADD R8, -R45.reuse, R41.reuse ;  /* 0x000000292d087221 */ /* 0x144fe20000000100 */
[----:B------:R-:W-:Y:S02]  /*66c0*/  FADD R12, R45, R41 ;  /* 0x000000292d0c7221 */ /* 0x000fe40000000000 */
[----:B------:R-:W2:Y:S01]  /*66d0*/  LDL.LU R41, [R1+0xfc] ;  /* 0x0000fc0001297983 */ /* 0x000ea20000300800 */
[C-C-:B----4-:R-:W-:Y:S01]  /*66e0*/  FADD R9, R60.reuse, -R61.reuse ;  /* 0x8000003d3c097221 */ /* 0x150fe20000000000 */
[----:B------:R-:W-:-:S02]  /*66f0*/  FADD R13, R60, R61 ;  /* 0x0000003d3c0d7221 */ /* 0x000fc40000000000 */
[----:B------:R-:W2:Y:S01]  /*6700*/  LDL.LU R61, [R1+0x168] ;  /* 0x00016800013d7983 */ /* 0x000ea20000300800 */
[C-C-:B------:R-:W-:Y:S01]  /*6710*/  FADD R7, R46.reuse, -R59.reuse ;  /* 0x8000003b2e077221 */ /* 0x140fe20000000000 */
[----:B------:R-:W-:Y:S02]  /*6720*/  FADD R10, R46, R59 ;  /* 0x0000003b2e0a7221 */ /* 0x000fe40000000000 */
[----:B------:R-:W4:Y:S04]  /*6730*/  LDL.LU R60, [R1+0xb4] ;  /* 0x0000b400013c7983 */ /* 0x000f280000300800 */
[----:B------:R-:W4:Y:S01]  /*6740*/  LDL.LU R59, [R1+0x1a4] ;  /* 0x0001a400013b7983 */ /* 0x000f220000300800 */
[----:B------:R-:W-:Y:S01]  /*6750*/  FMUL R5, R5, 1.4142135381698608398 ;  /* 0x3fb504f305057820 */ /* 0x000fe20000400000 */
[----:B------:R-:W-:Y:S01]  /*6760*/  FMUL R4, R4, -1.6629391908645629883 ;  /* 0xbfd4db3104047820 */ /* 0x000fe20000400000 */
[----:B------:R-:W-:Y:S01]  /*6770*/  FMUL R0, R0, 1.9615705013275146484 ;  /* 0x3ffb14be00007820 */ /* 0x000fe20000400000 */
[----:B------:R-:W-:Y:S01]  /*6780*/  FMUL R2, R2, 1.8477590084075927734 ;  /* 0x3fec835e02027820 */ /* 0x000fe20000400000 */
[----:B------:R-:W-:Y:S01]  /*6790*/  FMUL R3, R3, 1.8477590084075927734 ;  /* 0x3fec835e03037820 */ /* 0x000fe20000400000 */
        /* <DEDUP_REMOVED lines=10> */
[----:B------:R-:W1:Y:S01]  /*6840*/  LDS R0, [R50+0x10] ;  /* 0x0000100032007984 */ /* 0x000e620000000800 */
[C-C-:B------:R-:W-:Y:S01]  /*6850*/  FADD R6, R9.reuse, R7.reuse ;  /* 0x0000000709067221 */ /* 0x140fe20000000000 */
[----:B------:R-:W-:-:S02]  /*6860*/  FADD R9, R9, -R7 ;  /* 0x8000000709097221 */ /* 0x000fc40000000000 */
[----:B0-----:R-:W-:Y:S04]  /*6870*/  STL [R1+0x280], R45 ;  /* 0x0002802d01007387 */ /* 0x001fe80000100800 */
[----:B-1----:R-:W-:Y:S04]  /*6880*/  STL [R1+0x284], R46 ;  /* 0x0002842e01007387 */ /* 0x002fe80000100800 */
[----:B------:R-:W-:Y:S04]  /*6890*/  STL [R1+0x158], R3 ;  /* 0x0001580301007387 */ /* 0x000fe80000100800 */
[----:B------:R-:W0:Y:S04]  /*68a0*/  LDS R3, [R50+0x14] ;  /* 0x0000140032037984 */ /* 0x000e280000000800 */
[----:B------:R-:W-:Y:S04]  /*68b0*/  STL [R1+0x194], R2 ;  /* 0x0001940201007387 */ /* 0x000fe80000100800 */
[----:B------:R-:W1:Y:S04]  /*68c0*/  LDS R2, [R50+0x18] ;  /* 0x0000180032027984 */ /* 0x000e680000000800 */
[----:B------:R-:W-:Y:S04]  /*68d0*/  STL [R1+0x1d8], R0 ;  /* 0x0001d80001007387 */ /* 0x000fe80000100800 */
        /* <DEDUP_REMOVED lines=16> */
[----:B------:R-:W-:Y:S01]  /*69e0*/  FMUL R6, R6, 1.4142135381698608398 ;  /* 0x3fb504f306067820 */ /* 0x000fe20000400000 */
[----:B------:R-:W-:Y:S01]  /*69f0*/  FFMA R11, R11, 0.41421356797218322754, R13 ;  /* 0x3ed413cd0b0b7823 */ /* 0x000fe2000000000d */
[----:B------:R-:W-:Y:S01]  /*6a00*/  NOP ;  /* 0x0000000000007918 */ /* 0x000fe20000000000 */
[----:B0-----:R-:W-:Y:S01]  /*6a10*/  STL [R1+0x214], R3 ;  /* 0x0002140301007387 */ /* 0x001fe20000100800 */
[----:B------:R-:W-:-:S03]  /*6a20*/  FMUL R14, R14, 1.8477590084075927734 ;  /* 0x3fec835e0e0e7820 */ /* 0x000fc60000400000 */
[----:B-1----:R-:W-:Y:S04]  /*6a30*/  STL [R1+0x224], R2 ;  /* 0x0002240201007387 */ /* 0x002fe80000100800 */
[----:B------:R-:W-:Y:S04]  /*6a40*/  STS [R51+0x108], R14 ;  /* 0x0001080e33007388 */ /* 0x000fe80000000800 */
[----:B------:R0:W-:Y:S04]  /*6a50*/  STL [R1+0x22c], R0 ;  /* 0x00022c0001007387 */ /* 0x0001e80000100800 */
[----:B------:R-:W4:Y:S04]  /*6a60*/  LDL.LU R21, [R1+0xa0] ;  /* 0x0000a00001157983 */ /* 0x000f280000300800 */
[----:B------:R-:W4:Y:S04]  /*6a70*/  LDL.LU R28, [R1+0x1e4] ;  /* 0x0001e400011c7983 */ /* 0x000f280000300800 */
[----:B------:R4:W-:Y:S01]  /*6a80*/  STS [R51], R6 ;  /* 0x0000000633007388 */ /* 0x0009e20000000800 */
[C-C-:B------:R-:W-:Y:S01]  /*6a90*/  FADD R13, R40.reuse, -R33.reuse ;  /* 0x80000021280d7221 */ /* 0x140fe20000000000 */
[----:B0-----:R-:W-:-:S02]  /*6aa0*/  FADD R0, R40, R33 ;  /* 0x0000002128007221 */ /* 0x001fc40000000000 */
[----:B------:R-:W4:Y:S01]  /*6ab0*/  LDL.LU R33, [R1+0x14c] ;  /* 0x00014c0001217983 */ /* 0x000f220000300800 */
[C-C-:B---3--:R-:W-:Y:S01]  /*6ac0*/  FADD R5, -R47.reuse, R58.reuse ;  /* 0x0000003a2f057221 */ /* 0x148fe20000000100 */
[----:B------:R-:W-:Y:S02]  /*6ad0*/  FADD R4, R47, R58 ;  /* 0x0000003a2f047221 */ /* 0x000fe40000000000 */
[----:B------:R-:W3:Y:S04]  /*6ae0*/  LDL.LU R58, [R1+0x17c] ;  /* 0x00017c00013a7983 */ /* 0x000ee80000300800 */
[----:B------:R-:W3:Y:S01]  /*6af0*/  LDL.LU R47, [R1+0x120] ;  /* 0x00012000012f7983 */ /* 0x000ee20000300800 */
[C-C-:B--2---:R-:W-:Y:S01]  /*6b00*/  FADD R3, R61.reuse, -R41.reuse ;  /* 0x800000293d037221 */ /* 0x144fe20000000000 */
[----:B------:R-:W-:-:S02]  /*6b10*/  FADD R14, R61, R41 ;  /* 0x000000293d0e7221 */ /* 0x000fc40000000000 */
[----:B------:R-:W2:Y:S01]  /*6b20*/  LDL.LU R61, [R1+0x1b0] ;  /* 0x0001b000013d7983 */ /* 0x000ea20000300800 */
[C-C-:B----4-:R-:W-:Y:S01]  /*6b30*/  FADD R6, R59.reuse, -R60.reuse ;  /* 0x8000003c3b067221 */ /* 0x150fe20000000000 */
[----:B------:R-:W-:Y:S02]  /*6b40*/  FADD R2, R59, R60 ;  /* 0x0000003c3b027221 */ /* 0x000fe40000000000 */
[----:B------:R-:W4:Y:S04]  /*6b50*/  LDL.LU R60, [R1+0x104] ;  /* 0x00010400013c7983 */ /* 0x000f280000300800 */
[----:B------:R-:W4:Y:S01]  /*6b60*/  LDL.LU R59, [R1+0x1e0] ;  /* 0x0001e000013b7983 */ /* 0x000f220000300800 */
[----:B------:R-:W-:Y:S01]  /*6b70*/  FMUL R12, R12, 1.9615705013275146484 ;  /* 0x3ffb14be0c0c7820 */ /* 0x000fe20000400000 */
[----:B------:R-:W-:Y:S01]  /*6b80*/  FMUL R7, R7, -1.6629391908645629883 ;  /* 0xbfd4db3107077820 */ /* 0x000fe20000400000 */
[----:B------:R-:W-:Y:S01]  /*6b90*/  FMUL R9, R9, 1.6629391908645629883 ;  /* 0x3fd4db3109097820 */ /* 0x000fe20000400000 */
[----:B------:R-:W-:Y:S01]  /*6ba0*/  FMUL R10, R10, 1.4142135381698608398 ;  /* 0x3fb504f30a0a7820 */ /* 0x000fe20000400000 */
[----:B------:R-:W-:Y:S01]  /*6bb0*/  FMUL R11, R11, 1.8477590084075927734 ;  /* 0x3fec835e0b0b7820 */ /* 0x000fe20000400000 */
[----:B------:R0:W-:Y:S01]  /*6bc0*/  STS [R51+0x84], R12 ;  /* 0x0000840c33007388 */ /* 0x0001e20000000800 */
[----:B------:R-:W-:-:S03]  /*6bd0*/  FMUL R8, R8, 1.9615705013275146484 ;  /* 0x3ffb14be08087820 */ /* 0x000fc60000400000 */
[----:B------:R-:W4:Y:S01]  /*6be0*/  LDL.LU R19, [R1+0x10c] ;  /* 0x00010c0001137983 */ /* 0x000f220000300800 */
[C-C-:B0-----:R-:W-:Y:S01]  /*6bf0*/  FADD R12, R3.reuse, R6.reuse ;  /* 0x00000006030c7221 */ /* 0x141fe20000000000 */
[----:B------:R-:W-:-:S03]  /*6c00*/  FADD R3, R3, -R6 ;  /* 0x8000000603037221 */ /* 0x000fc60000000000 */
        /* <DEDUP_REMOVED lines=15> */
[----:B------:R0:W-:Y:S04]  /*6d00*/  STS [R51+0x294], R7 ;  /* 0x0002940733007388 */ /* 0x0001e80000000800 */
[----:B------:R-:W-:Y:S04]  /*6d10*/  STS [R51+0x18c], R9 ;  /* 0x00018c0933007388 */ /* 0x000fe80000000800 */
[----:B------:R-:W-:Y:S01]  /*6d20*/  STS [R51+0x210], R10 ;  /* 0x0002100a33007388 */ /* 0x000fe20000000800 */
[----:B0-----:R-:W-:Y:S01]  /*6d30*/  FMUL R7, R0, 1.9615705013275146484 ;  /* 0x3ffb14be00077820 */ /* 0x001fe20000400000 */
[----:B------:R-:W-:-:S02]  /*6d40*/  FMUL R0, R13, 1.8477590084075927734 ;  /* 0x3fec835e0d007820 */ /* 0x000fc40000400000 */
[----:B------:R-:W-:Y:S04]  /*6d50*/  STS [R51+0x318], R11 ;  /* 0x0003180b33007388 */ /* 0x000fe80000000800 */
[----:B------:R0:W-:Y:S01]  /*6d60*/  STS [R51+0x39c], R8 ;  /* 0x00039c0833007388 */ /* 0x0001e20000000800 */
[----:B------:R-:W-:-:S03]  /*6d70*/  NOP ;  /* 0x0000000000007918 */ /* 0x000fc60000000000 */
[----:B------:R-:W-:Y:S04]  /*6d80*/  LDS R49, [R50] ;  /* 0x0000000032317984 */ /* 0x000fe80000000800 */
[----:B------:R-:W-:Y:S01]  /*6d90*/  LDS R44, [R50+0x4] ;  /* 0x00000400322c7984 */ /* 0x000fe20000000800 */
[----:B0-----:R-:W-:-:S03]  /*6da0*/  FMUL R8, R12, 1.4142135381698608398 ;  /* 0x3fb504f30c087820 */ /* 0x001fc60000400000 */
        /* <DEDUP_REMOVED lines=8> */
[----:B------:R-:W-:-:S03]  /*6e30*/  FFMA R4, R4, 0.41421356797218322754, R14 ;  /* 0x3ed413cd04047823 */ /* 0x000fc6000000000e */
[----:B------:R1:W-:Y:S04]  /*6e40*/  STS [R51+0x84], R7 ;  /* 0x0000840733007388 */ /* 0x0003e80000000800 */
[----:B------:R4:W-:Y:S01]  /*6e50*/  STS [R51], R8 ;  /* 0x0000000833007388 */ /* 0x0009e20000000800 */
[C-C-:B0-----:R-:W-:Y:S01]  /*6e60*/  FADD R0, R28.reuse, -R21.reuse ;  /* 0x800000151c007221 */ /* 0x141fe20000000000 */
[----:B------:R-:W-:Y:S02]  /*6e70*/  FADD R10, R28, R21 ;  /* 0x000000151c0a7221 */ /* 0x000fe40000000000 */
[----:B------:R-:W4:Y:S04]  /*6e80*/  LDL.LU R21, [R1+0x20c] ;  /* 0x00020c0001157983 */ /* 0x000f280000300800 */
[----:B------:R-:W4:Y:S01]  /*6e90*/  LDL.LU R28, [R1+0x184] ;  /* 0x00018400011c7983 */ /* 0x000f220000300800 */
[C-C-:B---3--:R-:W-:Y:S01]  /*6ea0*/  FADD R11, -R58.reuse, R33.reuse ;  /* 0x000000213a0b7221 */ /* 0x148fe20000000100 */
[----:B-1----:R-:W-:-:S02]  /*6eb0*/  FADD R7, R58, R33 ;  /* 0x000000213a077221 */ /* 0x002fc40000000000 */
[----:B------:R-:W3:Y:S01]  /*6ec0*/  LDL.LU R58, [R1+0x1b8] ;  /* 0x0001b800013a7983 */ /* 0x000ee20000300800 */
[C-C-:B--2---:R-:W-:Y:S01]  /*6ed0*/  FADD R9, R61.reuse, -R47.reuse ;  /* 0x8000002f3d097221 */ /* 0x144fe20000000000 */
[----:B------:R-:W-:Y:S02]  /*6ee0*/  FADD R14, R61, R47 ;  /* 0x0000002f3d0e7221 */ /* 0x000fe40000000000 */
[----:B------:R-:W2:Y:S04]  /*6ef0*/  LDL.LU R47, [R1+0x148] ;  /* 0x00014800012f7983 */ /* 0x000ea80000300800 */
[----:B------:R-:W2:Y:S01]  /*6f00*/  LDL.LU R61, [R1+0x1dc] ;  /* 0x0001dc00013d7983 */ /* 0x000ea20000300800 */
[C-C-:B----4-:R-:W-:Y:S01]  /*6f10*/  FADD R12, R59.reuse, -R60.reuse ;  /* 0x8000003c3b0c7221 */ /* 0x150fe20000000000 */
[----:B------:R-:W-:-:S02]  /*6f20*/  FADD R8, R59, R60 ;  /* 0x0000003c3b087221 */ /* 0x000fc40000000000 */
[----:B------:R-:W4:Y:S04]  /*6f30*/  LDL.LU R60, [R1+0x130] ;  /* 0x00013000013c7983 */ /* 0x000f280000300800 */
[----:B------:R-:W4:Y:S01]  /*6f40*/  LDL.LU R59, [R1+0x200] ;  /* 0x00020000013b7983 */ /* 0x000f220000300800 */
[C-C-:B------:R-:W-:Y:S01]  /*6f50*/  FADD R13, R9.reuse, R12.reuse ;  /* 0x0000000c090d7221 */ /* 0x140fe20000000000 */
[----:B------:R-:W-:Y:S01]  /*6f60*/  FADD R9, R9, -R12 ;  /* 0x8000000c09097221 */ /* 0x000fe20000000000 */
[----:B------:R-:W-:Y:S01]  /*6f70*/  FMUL R2, R2, 1.4142135381698608398 ;  /* 0x3fb504f302027820 */ /* 0x000fe20000400000 */
[----:B------:R-:W-:Y:S01]  /*6f80*/  FMUL R3, R3, 1.6629391908645629883 ;  /* 0x3fd4db3103037820 */ /* 0x000fe20000400000 */
[C-C-:B------:R-:W-:Y:S01]  /*6f90*/  FFMA R12, R13.reuse, -0.70710676908493041992, R0.reuse ;  /* 0xbf3504f30d0c7823 */ /* 0x140fe20000000000 */
[----:B------:R-:W-:Y:S01]  /*6fa0*/  FFMA R0, R13, 0.70710676908493041992, R0 ;  /* 0x3f3504f30d007823 */ /* 0x000fe20000000000 */
[C-C-:B------:R-:W-:Y:S01]  /*6fb0*/  FFMA R13, R9.reuse, -0.70710676908493041992, R11.reuse ;  /* 0xbf3504f3090d7823 */ /* 0x140fe2000000000b */
[----:B------:R-:W-:Y:S01]  /*6fc0*/  FFMA R11, R9, 0.70710676908493041992, R11 ;  /* 0x3f3504f3090b7823 */ /* 0x000fe2000000000b */
[----:B------:R-:W-:Y:S01]  /*6fd0*/  FMUL R6, R6, -1.6629391908645629883 ;  /* 0xbfd4db3106067820 */ /* 0x000fe20000400000 */
[----:B------:R-:W-:Y:S01]  /*6fe0*/  FMUL R4, R4, 1.8477590084075927734 ;  /* 0x3fec835e04047820 */ /* 0x000fe20000400000 */
[----:B------:R-:W-:Y:S01]  /*6ff0*/  FFMA R9, R13, 0.66817861795425415039, R12 ;  /* 0x3f2b0dc10d097823 */ /* 0x000fe2000000000c */
[----:B------:R-:W-:Y:S01]  /*7000*/  FFMA R12, R12, -0.66817861795425415039, R13 ;  /* 0xbf2b0dc10c0c7823 */ /* 0x000fe2000000000d */
[C-C-:B------:R-:W-:Y:S01]  /*7010*/  FADD R13, R10.reuse, R7.reuse ;  /* 0x000000070a0d7221 */ /* 0x140fe20000000000 */
[----:B------:R-:W-:Y:S01]  /*7020*/  FADD R10, R10, -R7 ;  /* 0x800000070a0a7221 */ /* 0x000fe20000000000 */
[C-C-:B------:R-:W-:Y:S01]  /*7030*/  FADD R7, R8.reuse, R14.reuse ;  /* 0x0000000e08077221 */ /* 0x140fe20000000000 */
[----:B------:R-:W-:Y:S01]  /*7040*/  FADD R14, -R8, R14 ;  /* 0x0000000e080e7221 */ /* 0x000fe20000000100 */
[----:B------:R-:W-:Y:S01]  /*7050*/  FMUL R5, R5, 1.9615705013275146484 ;  /* 0x3ffb14be05057820 */ /* 0x000fe20000400000 */
[----:B------:R-:W4:Y:S01]  /*7060*/  LDL.LU R22, [R1+0x13c] ;  /* 0x00013c0001167983 */ /* 0x000f220000300800 */
[C-C-:B------:R-:W-:Y:S01]  /*7070*/  FADD R8, R13.reuse, -R7.reuse ;  /* 0x800000070d087221 */ /* 0x140fe20000000000 */
[----:B------:R-:W-:Y:S01]  /*7080*/  FADD R13, R13, R7 ;  /* 0x000000070d0d7221 */ /* 0x000fe20000000000 */
[----:B------:R-:W-:Y:S01]  /*7090*/  FFMA R7, R11, -0.19891236722469329834, R0 ;  /* 0xbe4bafaf0b077823 */ /* 0x000fe20000000000 */
[----:B------:R-:W-:Y:S01]  /*70a0*/  FFMA R11, R0, 0.19891236722469329834, R11 ;  /* 0x3e4bafaf000b7823 */ /* 0x000fe2000000000b */
[----:B------:R-:W-:Y:S01]  /*70b0*/  FFMA R0, R14, -0.41421356797218322754, R10 ;  /* 0xbed413cd0e007823 */ /* 0x000fe2000000000a */
[----:B------:R0:W-:Y:S03]  /*70c0*/  STS [R51+0x210], R2 ;  /* 0x0002100233007388 */ /* 0x0001e60000000800 */
[----:B------:R-:W-:Y:S01]  /*70d0*/  FMUL R0, R0, 1.8477590084075927734 ;  /* 0x3fec835e00007820 */ /* 0x000fe20000400000 */
[----:B------:R1:W-:Y:S04]  /*70e0*/  STS [R51+0x18c], R3 ;  /* 0x00018c0333007388 */ /* 0x0003e80000000800 */
[----:B------:R-:W-:Y:S01]  /*70f0*/  STS [R51+0x294], R6 ;  /* 0x0002940633007388 */ /* 0x000fe20000000800 */
[----:B0-----:R-:W-:-:S03]  /*7100*/  FMUL R2, R7, 1.9615705013275146484 ;  /* 0x3ffb14be07027820 */ /* 0x001fc60000400000 */
[----:B------:R-:W-:Y:S04]  /*7110*/  STS [R51+0x318], R4 ;  /* 0x0003180433007388 */ /* 0x000fe80000000800 */
[----:B------:R-:W-:Y:S01]  /*7120*/  STS [R51+0x39c], R5 ;  /* 0x00039c0533007388 */ /* 0x000fe20000000800 */
[----:B------:R-:W-:-:S03]  /*7130*/  NOP ;  /* 0x0000000000007918 */ /* 0x000fc60000000000 */
[----:B------:R-:W-:Y:S01]  /*7140*/  LDS R37, [R50] ;  /* 0x0000000032257984 */ /* 0x000fe20000000800 */
[----:B-1----:R-:W-:-:S03]  /*7150*/  FMUL R3, R13, 1.4142135381698608398 ;  /* 0x3fb504f30d037820 */ /* 0x002fc60000400000 */
        /* <DEDUP_REMOVED lines=8> */
[----:B------:R-:W-:Y:S01]  /*71e0*/  STS [R51+0x84], R2 ;  /* 0x0000840233007388 */ /* 0x000fe20000000800 */
        /* <DEDUP_REMOVED lines=8> */
[----:B------:R-:W-:-:S02]  /*7270*/  FADD R5, R58, R28 ;  /* 0x0000001c3a057221 */ /* 0x000fc40000000000 */
[----:B------:R-:W3:Y:S01]  /*7280*/  LDL.LU R58, [R1+0x1cc] ;  /* 0x0001cc00013a7983 */ /* 0x000ee20000300800 */
[C-C-:B--2---:R-:W-:Y:S01]  /*7290*/  FADD R4, R61.reuse, -R47.reuse ;  /* 0x8000002f3d047221 */ /* 0x144fe20000000000 */
[----:B------:R-:W-:Y:S02]  /*72a0*/  FADD R14, R61, R47 ;  /* 0x0000002f3d0e7221 */ /* 0x000fe40000000000 */
[----:B------:R-:W2:Y:S04]  /*72b0*/  LDL.LU R47, [R1+0x198] ;  /* 0x00019800012f7983 */ /* 0x000ea80000300800 */
[----:B------:R-:W2:Y:S01]  /*72c0*/  LDL.LU R61, [R1+0x1f0] ;  /* 0x0001f000013d7983 */ /* 0x000ea20000300800 */
[C-C-:B----4-:R-:W-:Y:S01]  /*72d0*/  FADD R7, R59.reuse, -R60.reuse ;  /* 0x8000003c3b077221 */ /* 0x150fe20000000000 */
[----:B-1----:R-:W-:-:S02]  /*72e0*/  FADD R3, R59, R60 ;  /* 0x0000003c3b037221 */ /* 0x002fc40000000000 */
[----:B------:R-:W4:Y:S04]  /*72f0*/  LDL.LU R60, [R1+0x16c] ;  /* 0x00016c00013c7983 */ /* 0x000f280000300800 */
[----:B------:R-:W4:Y:S01]  /*7300*/  LDL.LU R59, [R1+0x1f8] ;  /* 0x0001f800013b7983 */ /* 0x000f220000300800 */
[----:B------:R-:W-:Y:S01]  /*7310*/  FMUL R9, R9, 1.6629391908645629883 ;  /* 0x3fd4db3109097820 */ /* 0x000fe20000400000 */
[----:B------:R-:W-:Y:S01]  /*7320*/  FMUL R8, R8, 1.4142135381698608398 ;  /* 0x3fb504f308087820 */ /* 0x000fe20000400000 */
[----:B------:R-:W-:Y:S01]  /*7330*/  FMUL R12, R12, -1.6629391908645629883 ;  /* 0xbfd4db310c0c7820 */ /* 0x000fe20000400000 */
[----:B------:R-:W-:Y:S01]  /*7340*/  FMUL R10, R10, 1.8477590084075927734 ;  /* 0x3fec835e0a0a7820 */ /* 0x000fe20000400000 */
[----:B------:R-:W-:Y:S01]  /*7350*/  FMUL R11, R11, 1.9615705013275146484 ;  /* 0x3ffb14be0b0b7820 */ /* 0x000fe20000400000 */
[----:B------:R-:W-:Y:S04]  /*7360*/  STS [R51+0x18c], R9 ;  /* 0x00018c0933007388 */ /* 0x000fe80000000800 */
[----:B------:R0:W-:Y:S04]  /*7370*/  STS [R51+0x210], R8 ;  /* 0x0002100833007388 */ /* 0x0001e80000000800 */
[----:B------:R-:W-:Y:S04]  /*7380*/  STS [R51+0x294], R12 ;  /* 0x0002940c33007388 */ /* 0x000fe80000000800 */
[----:B------:R-:W-:Y:S04]  /*7390*/  STS [R51+0x318], R10 ;  /* 0x0003180a33007388 */ /* 0x000fe80000000800 */
[----:B------:R-:W-:Y:S01]  /*73a0*/  STS [R51+0x39c], R11 ;  /* 0x00039c0b33007388 */ /* 0x000fe20000000800 */
[----:B------:R-:W-:-:S03]  /*73b0*/  NOP ;  /* 0x0000000000007918 */ /* 0x000fc60000000000 */
[----:B------:R-:W1:Y:S04]  /*73c0*/  LDS R10, [R50] ;  /* 0x00000000320a7984 */ /* 0x000e680000000800 */
[----:B------:R-:W1:Y:S04]  /*73d0*/  LDS R29, [R50+0x8] ;  /* 0x00000800321d7984 */ /* 0x000e680000000800 */
[----:B------:R-:W1:Y:S04]  /*73e0*/  LDS R9, [R50+0x4] ;  /* 0x0000040032097984 */ /* 0x000e680000000800 */
[----:B------:R-:W1:Y:S01]  /*73f0*/  LDS R28, [R50+0xc] ;  /* 0x00000c00321c7984 */ /* 0x000e620000000800 */
[C-C-:B------:R-:W-:Y:S01]  /*7400*/  FADD R13, R4.reuse, R7.reuse ;  /* 0x00000007040d7221 */ /* 0x140fe20000000000 */
[----:B------:R-:W-:-:S02]  /*7410*/  FADD R4, R4, -R7 ;  /* 0x8000000704047221 */ /* 0x000fc40000000000 */
[----:B------:R-:W-:Y:S01]  /*7420*/  LDS R27, [R50+0x10] ;  /* 0x00001000321b7984 */ /* 0x000fe20000000800 */
[C-C-:B------:R-:W-:Y:S01]  /*7430*/  FFMA R7, R13.reuse, -0.70710676908493041992, R0.reuse ;  /* 0xbf3504f30d077823 */ /* 0x140fe20000000000 */
[----:B------:R-:W-:Y:S01]  /*7440*/  FFMA R0, R13, 0.70710676908493041992, R0 ;  /* 0x3f3504f30d007823 */ /* 0x000fe20000000000 */
[C-C-:B------:R-:W-:Y:S01]  /*7450*/  FFMA R13, R4.reuse, -0.70710676908493041992, R6.reuse ;  /* 0xbf3504f3040d7823 */ /* 0x140fe20000000006 */
[----:B------:R-:W-:Y:S01]  /*7460*/  FFMA R6, R4, 0.70710676908493041992, R6 ;  /* 0x3f3504f304067823 */ /* 0x000fe20000000006 */
[----:B------:R-:W-:Y:S02]  /*7470*/  LDS R26, [R50+0x14] ;  /* 0x00001400321a7984 */ /* 0x000fe40000000800 */
[----:B------:R-:W-:Y:S01]  /*7480*/  FFMA R4, R13, 0.66817861795425415039, R7 ;  /* 0x3f2b0dc10d047823 */ /* 0x000fe20000000007 */
[----:B------:R-:W-:Y:S01]  /*7490*/  FFMA R7, R7, -0.66817861795425415039, R13 ;  /* 0xbf2b0dc107077823 */ /* 0x000fe2000000000d */
[C-C-:B------:R-:W-:Y:S01]  /*74a0*/  FADD R13, R2.reuse, R5.reuse ;  /* 0x00000005020d7221 */ /* 0x140fe20000000000 */
[----:B------:R-:W-:Y:S01]  /*74b0*/  FADD R5, R2, -R5 ;  /* 0x8000000502057221 */ /* 0x000fe20000000000 */
[C-C-:B------:R-:W-:Y:S01]  /*74c0*/  FADD R2, R3.reuse, R14.reuse ;  /* 0x0000000e03027221 */ /* 0x140fe20000000000 */
[----:B------:R-:W-:Y:S01]  /*74d0*/  FADD R14, -R3, R14 ;  /* 0x0000000e030e7221 */ /* 0x000fe20000000100 */
[----:B------:R-:W-:Y:S02]  /*74e0*/  LDS R25, [R50+0x18] ;  /* 0x0000180032197984 */ /* 0x000fe40000000800 */
[C-C-:B------:R-:W-:Y:S01]  /*74f0*/  FADD R3, R13.reuse, -R2.reuse ;  /* 0x800000020d037221 */ /* 0x140fe20000000000 */
[----:B------:R-:W-:Y:S01]  /*7500*/  FADD R13, R13, R2 ;  /* 0x000000020d0d7221 */ /* 0x000fe20000000000 */
[----:B------:R-:W-:Y:S01]  /*7510*/  FFMA R2, R6, -0.19891236722469329834, R0 ;  /* 0xbe4bafaf06027823 */ /* 0x000fe20000000000 */
[----:B------:R-:W-:Y:S01]  /*7520*/  FFMA R6, R0, 0.19891236722469329834, R6 ;  /* 0x3e4bafaf00067823 */ /* 0x000fe20000000006 */
[----:B------:R-:W-:Y:S01]  /*7530*/  LDS R24, [R50+0x1c] ;  /* 0x00001c0032187984 */ /* 0x000fe20000000800 */
[----:B0-----:R-:W-:-:S03]  /*7540*/  FMUL R8, R13, 1.4142135381698608398 ;  /* 0x3fb504f30d087820 */ /* 0x001fc60000400000 */
[----:B-1----:R0:W-:Y:S01]  /*7550*/  STL [R1+0x1c], R10 ;  /* 0x00001c0a01007387 */ /* 0x0021e20000100800 */
[----:B------:R-:W-:Y:S01]  /*7560*/  FFMA R0, R14, -0.41421356797218322754, R5 ;  /* 0xbed413cd0e007823 */ /* 0x000fe20000000005 */
[----:B------:R-:W-:Y:S02]  /*7570*/  NOP ;  /* 0x0000000000007918 */ /* 0x000fe40000000000 */
[----:B------:R-:W-:Y:S04]  /*7580*/  STL [R1+0x288], R29 ;  /* 0x0002881d01007387 */ /* 0x000fe80000100800 */
[----:B------:R2:W-:Y:S01]  /*7590*/  STL [R1+0x18], R9 ;  /* 0x0000180901007387 */ /* 0x0005e20000100800 */
[----:B------:R-:W-:-:S03]  /*75a0*/  FFMA R5, R5, 0.41421356797218322754, R14 ;  /* 0x3ed413cd05057823 */ /* 0x000fc6000000000e */
[----:B------:R-:W-:Y:S04]  /*75b0*/  STL [R1+0x28c], R28 ;  /* 0x00028c1c01007387 */ /* 0x000fe80000100800 */
[----:B------:R-:W4:Y:S04]  /*75c0*/  LDL.LU R54, [R1+0x170] ;  /* 0x0001700001367983 */ /* 0x000f280000300800 */
[----:B------:R-:W4:Y:S04]  /*75d0*/  LDL.LU R57, [R1+0x228] ;  /* 0x0002280001397983 */ /* 0x000f280000300800 */
[----:B------:R-:W4:Y:S04]  /*75e0*/  LDL.LU R16, [R1+0x1d4] ;  /* 0x0001d40001107983 */ /* 0x000f280000300800 */
[----:B------:R1:W-:Y:S01]  /*75f0*/  STS [R51], R8 ;  /* 0x0000000833007388 */ /* 0x0003e20000000800 */
[C-C-:B---3--:R-:W-:Y:S01]  /*7600*/  FADD R11, -R58.reuse, R21.reuse ;  /* 0x000000153a0b7221 */ /* 0x148fe20000000100 */
[----:B0-----:R-:W-:-:S02]  /*7610*/  FADD R10, R58, R21 ;  /* 0x000000153a0a7221 */ /* 0x001fc40000000000 */
        /* <DEDUP_REMOVED lines=9> */
[----:B------:R-:W-:Y:S01]  /*76b0*/  FMUL R2, R2, 1.9615705013275146484 ;  /* 0x3ffb14be02027820 */ /* 0x000fe20000400000 */
[----:B------:R-:W-:Y:S01]  /*76c0*/  FMUL R0, R0, 1.8477590084075927734 ;  /* 0x3fec835e00007820 */ /* 0x000fe20000400000 */
        /* <DEDUP_REMOVED lines=8> */
[----:B------:R1:W-:Y:S04]  /*7750*/  STS [R51+0x210], R3 ;  /* 0x0002100333007388 */ /* 0x0003e80000000800 */
[----:B------:R-:W-:Y:S04]  /*7760*/  STS [R51+0x294], R7 ;  /* 0x0002940733007388 */ /* 0x000fe80000000800 */
[----:B------:R-:W-:Y:S04]  /*7770*/  STS [R51+0x318], R5 ;  /* 0x0003180533007388 */ /* 0x000fe80000000800 */
[----:B------:R-:W-:Y:S01]  /*7780*/  STS [R51+0x39c], R6 ;  /* 0x00039c0633007388 */ /* 0x000fe20000000800 */
[----:B------:R-:W-:-:S03]  /*7790*/  NOP ;  /* 0x0000000000007918 */ /* 0x000fc60000000000 */
[----:B------:R-:W1:Y:S01]  /*77a0*/  LDS R4, [R50] ;  /* 0x0000000032047984 */ /* 0x000e620000000800 */
[----:B0-----:R-:W-:Y:S01]  /*77b0*/  FADD R0, R19, -R22 ;  /* 0x8000001613007221 */ /* 0x001fe20000000000 */
[C-C-:B------:R-:W-:Y:S01]  /*77c0*/  FADD R13, R9.reuse, R12.reuse ;  /* 0x0000000c090d7221 */ /* 0x140fe20000000000 */
[----:B------:R-:W-:Y:S01]  /*77d0*/  FADD R9, R9, -R12 ;  /* 0x8000000c09097221 */ /* 0x000fe20000000000 */
[----:B------:R-:W-:Y:S01]  /*77e0*/  FADD R2, R19, R22 ;  /* 0x0000001613027221 */ /* 0x000fe20000000000 */
        /* <DEDUP_REMOVED lines=17> */
[----:B------:R-:W-:Y:S01]  /*7900*/  FFMA R0, R14, -0.41421356797218322754, R10 ;  /* 0xbed413cd0e007823 */ /* 0x000fe2000000000a */
[----:B-1----:R-:W-:Y:S01]  /*7910*/  FMUL R3, R13, 1.4142135381698608398 ;  /* 0x3fb504f30d037820 */ /* 0x002fe20000400000 */
[----:B------:R-:W-:Y:S01]  /*7920*/  FMUL R2, R2, 1.9615705013275146484 ;  /* 0x3ffb14be02027820 */ /* 0x000fe20000400000 */
[----:B------:R-:W-:Y:S01]  /*7930*/  LDS R20, [R50+0x10] ;  /* 0x0000100032147984 */ /* 0x000fe20000000800 */
[----:B------:R-:W-:-:S03]  /*7940*/  FMUL R0, R0, 1.8477590084075927734 ;  /* 0x3fec835e00007820 */ /* 0x000fc60000400000 */
[----:B------:R-:W-:Y:S04]  /*7950*/  LDS R19, [R50+0x14] ;  /* 0x0000140032137984 */ /* 0x000fe80000000800 */
[----:B------:R-:W-:Y:S04]  /*7960*/  LDS R18, [R50+0x18] ;  /* 0x0000180032127984 */ /* 0x000fe80000000800 */
[----:B------:R-:W-:Y:S01]  /*7970*/  LDS R17, [R50+0x1c] ;  /* 0x00001c0032117984 */ /* 0x000fe20000000800 */
[----:B------:R-:W-:-:S03]  /*7980*/  NOP ;  /* 0x0000000000007918 */ /* 0x000fc60000000000 */
[----:B------:R3:W-:Y:S01]  /*7990*/  STL [R1+0x20], R4 ;  /* 0x0000200401007387 */ /* 0x0007e20000100800 */
[C-C-:B------:R-:W-:Y:S01]  /*79a0*/  FADD R6, R57.reuse, -R54.reuse ;  /* 0x8000003639067221 */ /* 0x140fe20000000000 */
[----:B------:R-:W-:Y:S02]  /*79b0*/  FADD R7, R57, R54 ;  /* 0x0000003639077221 */ /* 0x000fe40000000000 */
[----:B------:R-:W4:Y:S01]  /*79c0*/  LDL.LU R56, [R1+0xd0] ;  /* 0x0000d00001387983 */ /* 0x000f220000300800 */
[----:B------:R-:W-:-:S03]  /*79d0*/  FFMA R10, R10, 0.41421356797218322754, R14 ;  /* 0x3ed413cd0a0a7823 */ /* 0x000fc6000000000e */
[----:B------:R0:W-:Y:S04]  /*79e0*/  STS [R51], R3 ;  /* 0x0000000333007388 */ /* 0x0001e80000000800 */
[----:B------:R-:W4:Y:S04]  /*79f0*/  LDL.LU R54, [R1+0x1b4] ;  /* 0x0001b40001367983 */ /* 0x000f280000300800 */
[----:B------:R-:W4:Y:S04]  /*7a00*/  LDL.LU R55, [R1+0x114] ;  /* 0x0001140001377983 */ /* 0x000f280000300800 */
[----:B------:R2:W-:Y:S04]  /*7a10*/  STS [R51+0x84], R2 ;  /* 0x0000840233007388 */ /* 0x0005e80000000800 */
[----:B------:R1:W-:Y:S01]  /*7a20*/  STS [R51+0x108], R0 ;  /* 0x0001080033007388 */ /* 0x0003e20000000800 */
[C-C-:B---3--:R-:W-:Y:S01]  /*7a30*/  FADD R4, -R58.reuse, R16.reuse ;  /* 0x000000103a047221 */ /* 0x148fe20000000100 */
[----:B0-----:R-:W-:-:S02]  /*7a40*/  FADD R3, R58, R16 ;  /* 0x000000103a037221 */ /* 0x001fc40000000000 */
[----:B------:R-:W3:Y:S04]  /*7a50*/  LDL.LU R58, [R1+0x12c] ;  /* 0x00012c00013a7983 */ /* 0x000ee80000300800 */
[----:B------:R-:W3:Y:S01]  /*7a60*/  LDL.LU R57, [R1+0x100] ;  /* 0x0001000001397983 */ /* 0x000ee20000300800 */
[C-C-:B--2---:R-:W-:Y:S01]  /*7a70*/  FADD R2, R61.reuse, -R47.reuse ;  /* 0x8000002f3d027221 */ /* 0x144fe20000000000 */
[----:B------:R-:W-:Y:S02]  /*7a80*/  FADD R14, R61, R47 ;  /* 0x0000002f3d0e7221 */ /* 0x000fe40000000000 */
[----:B------:R-:W2:Y:S01]  /*7a90*/  LDL.LU R61, [R1+0x154] ;  /* 0x00015400013d7983 */ /* 0x000ea20000300800 */
[C-C-:B----4-:R-:W-:Y:S01]  /*7aa0*/  FADD R5, R59.reuse, -R60.reuse ;  /* 0x8000003c3b057221 */ /* 0x150fe20000000000 */
[----:B-1----:R-:W-:-:S02]  /*7ab0*/  FADD R0, R59, R60 ;  /* 0x0000003c3b007221 */ /* 0x002fc40000000000 */
[----:B------:R-:W4:Y:S04]  /*7ac0*/  LDL.LU R60, [R1+0xf8] ;  /* 0x0000f800013c7983 */ /* 0x000f280000300800 */
[----:B------:R-:W4:Y:S01]  /*7ad0*/  LDL.LU R59, [R1+0x188] ;  /* 0x00018800013b7983 */ /* 0x000f220000300800 */
[C-C-:B------:R-:W-:Y:S01]  /*7ae0*/  FADD R13, R2.reuse, R5.reuse ;  /* 0x00000005020d7221 */ /* 0x140fe20000000000 */
        /* <DEDUP_REMOVED lines=11> */
[----:B------:R-:W-:Y:S02]  /*7ba0*/  FMUL R8, R8, 1.4142135381698608398 ;  /* 0x3fb504f308087820 */ /* 0x000fe40000400000 */
[C-C-:B------:R-:W-:Y:S01]  /*7bb0*/  FADD R0, R13.reuse, -R7.reuse ;  /* 0x800000070d007221 */ /* 0x140fe20000000000 */
[----:B------:R-:W-:Y:S01]  /*7bc0*/  FADD R13, R13, R7 ;  /* 0x000000070d0d7221 */ /* 0x000fe20000000000 */
[----:B------:R-:W-:Y:S01]  /*7bd0*/  FFMA R7, R4, -0.19891236722469329834, R6 ;  /* 0xbe4bafaf04077823 */ /* 0x000fe20000000006 */
[----:B------:R-:W-:Y:S01]  /*7be0*/  FFMA R4, R6, 0.19891236722469329834, R4 ;  /* 0x3e4bafaf06047823 */ /* 0x000fe20000000004 */
[----:B------:R-:W-:Y:S01]  /*7bf0*/  FMUL R9, R9, 1.6629391908645629883 ;  /* 0x3fd4db3109097820 */ /* 0x000fe20000400000 */
[----:B------:R-:W-:Y:S01]  /*7c00*/  FFMA R6, R14, -0.41421356797218322754, R3 ;  /* 0xbed413cd0e067823 */ /* 0x000fe20000000003 */
[----:B------:R-:W-:Y:S01]  /*7c10*/  FMUL R12, R12, -1.6629391908645629883 ;  /* 0xbfd4db310c0c7820 */ /* 0x000fe20000400000 */
[----:B------:R-:W-:Y:S01]  /*7c20*/  FMUL R10, R10, 1.8477590084075927734 ;  /* 0x3fec835e0a0a7820 */ /* 0x000fe20000400000 */
[----:B------:R-:W-:Y:S01]  /*7c30*/  FMUL R11, R11, 1.9615705013275146484 ;  /* 0x3ffb14be0b0b7820 */ /* 0x000fe20000400000 */
[----:B------:R0:W-:Y:S01]  /*7c40*/  STS [R51+0x210], R8 ;  /* 0x0002100833007388 */ /* 0x0001e20000000800 */
[----:B------:R-:W-:Y:S01]  /*7c50*/  FMUL R6, R6, 1.8477590084075927734 ;  /* 0x3fec835e06067820 */ /* 0x000fe20000400000 */
[----:B------:R-:W-:-:S02]  /*7c60*/  FFMA R3, R3, 0.41421356797218322754, R14 ;  /* 0x3ed413cd03037823 */ /* 0x000fc4000000000e */
[----:B------:R-:W-:Y:S01]  /*7c70*/  STS [R51+0x18c], R9 ;  /* 0x00018c0933007388 */ /* 0x000fe20000000800 */
[----:B------:R-:W-:-:S03]  /*7c80*/  FMUL R7, R7, 1.9615705013275146484 ;  /* 0x3ffb14be07077820 */ /* 0x000fc60000400000 */
[----:B------:R-:W-:Y:S01]  /*7c90*/  STS [R51+0x294], R12 ;  /* 0x0002940c33007388 */ /* 0x000fe20000000800 */
[----:B0-----:R-:W-:-:S03]  /*7ca0*/  FMUL R8, R13, 1.4142135381698608398 ;  /* 0x3fb504f30d087820 */ /* 0x001fc60000400000 */
        /* <DEDUP_REMOVED lines=14> */
[C-C-:B------:R-:W-:Y:S01]  /*7d90*/  FADD R47, R54.reuse, -R56.reuse ;  /* 0x80000038362f7221 */ /* 0x140fe20000000000 */
[----:B------:R-:W-:Y:S02]  /*7da0*/  FADD R54, R54, R56 ;  /* 0x0000003836367221 */ /* 0x000fe40000000000 */
[----:B------:R1:W-:Y:S01]  /*7db0*/  STS [R51+0x84], R7 ;  /* 0x0000840733007388 */ /* 0x0003e20000000800 */
        /* <DEDUP_REMOVED lines=11> */
[----:B------:R-:W-:Y:S04]  /*7e70*/  LDS R5, [R50+0xc] ;  /* 0x00000c0032057984 */ /* 0x000fe80000000800 */
[----:B------:R-:W-:Y:S04]  /*7e80*/  LDS R4, [R50+0x10] ;  /* 0x0000100032047984 */ /* 0x000fe80000000800 */
[----:B------:R-:W-:Y:S04]  /*7e90*/  LDS R3, [R50+0x14] ;  /* 0x0000140032037984 */ /* 0x000fe80000000800 */
[----:B------:R-:W-:Y:S04]  /*7ea0*/  LDS R2, [R50+0x18] ;  /* 0x0000180032027984 */ /* 0x000fe80000000800 */
[----:B------:R-:W-:Y:S01]  /*7eb0*/  LDS R0, [R50+0x1c] ;  /* 0x00001c0032007984 */ /* 0x000fe20000000800 */
[C-C-:B---3--:R-:W-:Y:S01]  /*7ec0*/  FADD R8, -R58.reuse, R55.reuse ;  /* 0x000000373a087221 */ /* 0x148fe20000000100 */
[----:B0-----:R-:W-:Y:S01]  /*7ed0*/  FADD R6, R58, R55 ;  /* 0x000000373a067221 */ /* 0x001fe20000000000 */
[C-C-:B--2---:R-:W-:Y:S01]  /*7ee0*/  FADD R58, R61.reuse, -R57.reuse ;  /* 0x800000393d3a7221 */ /* 0x144fe20000000000 */
[----:B-1----:R-:W-:-:S02]  /*7ef0*/  FADD R7, R61, R57 ;  /* 0x000000393d077221 */ /* 0x002fc40000000000 */
[----:B------:R-:W2:Y:S04]  /*7f00*/  LDL.LU R61, [R1+0x4c] ;  /* 0x00004c00013d7983 */ /* 0x000ea80000300800 */
[----:B------:R-:W3:Y:S01]  /*7f10*/  LDL.LU R48, [R1+0x6c] ;  /* 0x00006c0001307983 */ /* 0x000ee20000300800 */
[C-C-:B----4-:R-:W-:Y:S01]  /*7f20*/  FADD R56, R59.reuse, -R60.reuse ;  /* 0x8000003c3b387221 */ /* 0x150fe20000000000 */
[----:B------:R-:W-:Y:S01]  /*7f30*/  FADD R55, R59, R60 ;  /* 0x0000003c3b377221 */ /* 0x000fe20000000000 */
[C-C-:B------:R-:W-:Y:S01]  /*7f40*/  FADD R59, R54.reuse, R6.reuse ;  /* 0x00000006363b7221 */ /* 0x140fe20000000000 */
[----:B------:R-:W-:Y:S01]  /*7f50*/  FADD R6, R54, -R6 ;  /* 0x8000000636067221 */ /* 0x000fe20000000000 */
[C-C-:B------:R-:W-:Y:S01]  /*7f60*/  FADD R57, R58.reuse, R56.reuse ;  /* 0x000000383a397221 */ /* 0x140fe20000000000 */
[----:B------:R-:W-:Y:S01]  /*7f70*/  FADD R58, R58, -R56 ;  /* 0x800000383a3a7221 */ /* 0x000fe20000000000 */
[----:B------:R-:W-:-:S02]  /*7f80*/  FADD R54, R55, R7 ;  /* 0x0000000737367221 */ /* 0x000fc40000000000 */
[C-C-:B------:R-:W-:Y:S01]  /*7f90*/  FFMA R56, R57.reuse, -0.70710676908493041992, R47.reuse ;  /* 0xbf3504f339387823 */ /* 0x140fe2000000002f */
[----:B------:R-:W-:Y:S01]  /*7fa0*/  FFMA R47, R57, 0.70710676908493041992, R47 ;  /* 0x3f3504f3392f7823 */ /* 0x000fe2000000002f */
[C---:B------:R-:W-:Y:S01]  /*7fb0*/  FFMA R57, R58.reuse, -0.70710676908493041992, R8 ;  /* 0xbf3504f33a397823 */ /* 0x040fe20000000008 */
[C-C-:B------:R-:W-:Y:S01]  /*7fc0*/  FADD R45, R59.reuse, -R54.reuse ;  /* 0x800000363b2d7221 */ /* 0x140fe20000000000 */
[----:B------:R-:W-:Y:S01]  /*7fd0*/  FADD R59, R59, R54 ;  /* 0x000000363b3b7221 */ /* 0x000fe20000000000 */
[----:B------:R-:W-:Y:S01]  /*7fe0*/  FFMA R8, R58, 0.70710676908493041992, R8 ;  /* 0x3f3504f33a087823 */ /* 0x000fe20000000008 */
[----:B------:R-:W-:Y:S01]  /*7ff0*/  FADD R7, -R55, R7 ;  /* 0x0000000737077221 */ /* 0x000fe20000000100 */
[----:B------:R-:W-:Y:S01]  /*8000*/  FFMA R60, R57, 0.66817861795425415039, R56 ;  /* 0x3f2b0dc1393c7823 */ /* 0x000fe20000000038 */
[----:B------:R-:W-:Y:S01]  /*8010*/  FFMA R28, R56, -0.66817861795425415039, R57 ;  /* 0xbf2b0dc1381c7823 */ /* 0x000fe20000000039 */
[----:B------:R-:W-:Y:S01]  /*8020*/  FMUL R59, R59, 1.4142135381698608398 ;  /* 0x3fb504f33b3b7820 */ /* 0x000fe20000400000 */
[----:B------:R-:W2:Y:S01]  /*8030*/  LDL.LU R56, [R1+0x48] ;  /* 0x0000480001387983 */ /* 0x000ea20000300800 */
[----:B------:R-:W-:Y:S01]  /*8040*/  FFMA R58, R8, -0.19891236722469329834, R47 ;  /* 0xbe4bafaf083a7823 */ /* 0x000fe2000000002f */
[----:B------:R-:W-:Y:S01]  /*8050*/  FFMA R46, R47, 0.19891236722469329834, R8 ;  /* 0x3e4bafaf2f2e7823 */ /* 0x000fe20000000008 */
[----:B------:R-:W-:Y:S01]  /*8060*/  FFMA R47, R7, -0.41421356797218322754, R6 ;  /* 0xbed413cd072f7823 */ /* 0x000fe20000000006 */
[----:B------:R-:W4:Y:S01]  /*8070*/  LDL.LU R57, [R1+0x64] ;  /* 0x0000640001397983 */ /* 0x000f220000300800 */
[----:B------:R-:W-:-:S03]  /*8080*/  FFMA R29, R6, 0.41421356797218322754, R7 ;  /* 0x3ed413cd061d7823 */ /* 0x000fc60000000007 */
[----:B------:R-:W2:Y:S04]  /*8090*/  LDL.LU R55, [R1+0x70] ;  /* 0x0000700001377983 */ /* 0x000ea80000300800 */
[----:B------:R-:W-:Y:S04]  /*80a0*/  LDS R8, [R50] ;  /* 0x0000000032087984 */ /* 0x000fe80000000800 */
[----:B------:R-:W-:Y:S04]  /*80b0*/  LDS R7, [R50+0x4] ;  /* 0x0000040032077984 */ /* 0x000fe80000000800 */
[----:B------:R-:W-:Y:S01]  /*80c0*/  LDS R6, [R50+0x8] ;  /* 0x0000080032067984 */ /* 0x000fe20000000800 */
[----:B------:R-:W-:-:S03]  /*80d0*/  NOP ;  /* 0x0000000000007918 */ /* 0x000fc60000000000 */
[----:B------:R0:W-:Y:S04]  /*80e0*/  STS [R51], R59 ;  /* 0x0000003b33007388 */ /* 0x0001e80000000800 */
[----:B0-----:R-:W4:Y:S01]  /*80f0*/  LDL.LU R59, [R1+0x24] ;  /* 0x00002400013b7983 */ /* 0x001f220000300800 */
[----:B------:R-:W-:Y:S01]  /*8100*/  FMUL R58, R58, 1.9615705013275146484 ;  /* 0x3ffb14be3a3a7820 */ /* 0x000fe20000400000 */
[----:B------:R-:W-:-:S04]  /*8110*/  FMUL R47, R47, 1.8477590084075927734 ;  /* 0x3fec835e2f2f7820 */ /* 0x000fc80000400000 */
[----:B------:R3:W-:Y:S04]  /*8120*/  STS [R51+0x84], R58 ;  /* 0x0000843a33007388 */ /* 0x0007e80000000800 */
[----:B------:R0:W-:Y:S01]  /*8130*/  STS [R51+0x108], R47 ;  /* 0x0001082f33007388 */ /* 0x0001e20000000800 */
[----:B------:R-:W-:-:S05]  /*8140*/  FMUL R60, R60, 1.6629391908645629883 ;  /* 0x3fd4db313c3c7820 */ /* 0x000fca0000400000 */
[----:B------:R-:W-:Y:S01]  /*8150*/  STS [R51+0x18c], R60 ;  /* 0x00018c3c33007388 */ /* 0x000fe20000000800 */
[C---:B---3--:R-:W-:Y:S01]  /*8160*/  FADD R58, R48.reuse, -R52 ;  /* 0x80000034303a7221 */ /* 0x048fe20000000000 */
[C-C-:B--2---:R-:W-:Y:S01]  /*8170*/  FADD R54, R55.reuse, -R53.reuse ;  /* 0x8000003537367221 */ /* 0x144fe20000000000 */
[----:B------:R-:W-:Y:S01]  /*8180*/  FADD R55, R55, R53 ;  /* 0x0000003537377221 */ /* 0x000fe20000000000 */
[C-C-:B------:R-:W-:Y:S01]  /*8190*/  FADD R53, -R61.reuse, R56.reuse ;  /* 0x000000383d357221 */ /* 0x140fe20000000100 */
[----:B------:R-:W-:Y:S01]  /*81a0*/  FADD R56, R61, R56 ;  /* 0x000000383d387221 */ /* 0x000fe20000000000 */
[C-C-:B----4-:R-:W-:Y:S01]  /*81b0*/  FADD R61, R57.reuse, -R59.reuse ;  /* 0x8000003b393d7221 */ /* 0x150fe20000000000 */
[----:B0-----:R-:W-:Y:S01]  /*81c0*/  FADD R47, R57, R59 ;  /* 0x0000003b392f7221 */ /* 0x001fe20000000000 */
[----:B------:R-:W-:Y:S02]  /*81d0*/  FADD R57, R48, R52 ;  /* 0x0000003430397221 */ /* 0x000fe40000000000 */
[C-C-:B------:R-:W-:Y:S01]  /*81e0*/  FADD R52, R61.reuse, R58.reuse ;  /* 0x0000003a3d347221 */ /* 0x140fe20000000000 */
[----:B------:R-:W-:-:S03]  /*81f0*/  FADD R61, R61, -R58 ;  /* 0x8000003a3d3d7221 */ /* 0x000fc60000000000 */
[C-C-:B------:R-:W-:Y:S01]  /*8200*/  FFMA R58, R52.reuse, -0.70710676908493041992, R54.reuse ;  /* 0xbf3504f3343a7823 */ /* 0x140fe20000000036 */
[C-C-:B------:R-:W-:Y:S01]  /*8210*/  FFMA R59, R61.reuse, -0.70710676908493041992, R53.reuse ;  /* 0xbf3504f33d3b7823 */ /* 0x140fe20000000035 */
[----:B------:R-:W-:Y:S01]  /*8220*/  FFMA R53, R61, 0.70710676908493041992, R53 ;  /* 0x3f3504f33d357823 */ /* 0x000fe20000000035 */
[----:B------:R-:W-:Y:S01]  /*8230*/  FFMA R52, R52, 0.70710676908493041992, R54 ;  /* 0x3f3504f334347823 */ /* 0x000fe20000000036 */
[----:B------:R-:W-:Y:S01]  /*8240*/  MOV R61, R29 ;  /* 0x0000001d003d7202 */ /* 0x000fe20000000f00 */
[----:B------:R-:W-:Y:S01]  /*8250*/  FFMA R54, R59, 0.66817861795425415039, R58 ;  /* 0x3f2b0dc13b367823 */ /* 0x000fe2000000003a */
[----:B------:R-:W-:Y:S01]  /*8260*/  FFMA R29, R58, -0.66817861795425415039, R59 ;  /* 0xbf2b0dc13a1d7823 */ /* 0x000fe2000000003b */
[----:B------:R-:W-:Y:S01]  /*8270*/  MOV R59, R28 ;  /* 0x0000001c003b7202 */ /* 0x000fe20000000f00 */
[C-C-:B------:R-:W-:Y:S01]  /*8280*/  FADD R58, R55.reuse, R56.reuse ;  /* 0x00000038373a7221 */ /* 0x140fe20000000000 */
[----:B------:R-:W-:Y:S01]  /*8290*/  FADD R28, R55, -R56 ;  /* 0x80000038371c7221 */ /* 0x000fe20000000000 */
[----:B------:R-:W-:-:S04]  /*82a0*/  FADD R55, R57, R47 ;  /* 0x0000002f39377221 */ /* 0x000fc80000000000 */
[C-C-:B------:R-:W-:Y:S01]  /*82b0*/  FADD R48, R58.reuse, -R55.reuse ;  /* 0x800000373a307221 */ /* 0x140fe20000000000 */
[----:B------:R-:W-:Y:S01]  /*82c0*/  FADD R58, R58, R55 ;  /* 0x000000373a3a7221 */ /* 0x000fe20000000000 */
[----:B------:R-:W-:Y:S01]  /*82d0*/  FMUL R55, R45, 1.4142135381698608398 ;  /* 0x3fb504f32d377820 */ /* 0x000fe20000400000 */
[----:B------:R-:W-:Y:S01]  /*82e0*/  FADD R47, -R57, R47 ;  /* 0x0000002f392f7221 */ /* 0x000fe20000000100 */
[----:B------:R-:W-:Y:S01]  /*82f0*/  FFMA R56, R53, -0.19891236722469329834, R52 ;  /* 0xbe4bafaf35387823 */ /* 0x000fe20000000034 */
[----:B------:R-:W-:Y:S02]  /*8300*/  FMUL R57, R61, 1.8477590084075927734 ;  /* 0x3fec835e3d397820 */ /* 0x000fe40000400000 */
[----:B------:R0:W-:Y:S01]  /*8310*/  STS [R51+0x210], R55 ;  /* 0x0002103733007388 */ /* 0x0001e20000000800 */
[----:B------:R-:W-:Y:S01]  /*8320*/  FFMA R45, R52, 0.19891236722469329834, R53 ;  /* 0x3e4bafaf342d7823 */ /* 0x000fe20000000035 */
[----:B------:R-:W-:Y:S01]  /*8330*/  FMUL R53, R56, 1.9615705013275146484 ;  /* 0x3ffb14be38357820 */ /* 0x000fe20000400000 */
[----:B------:R-:W-:Y:S01]  /*8340*/  FMUL R52, R58, 1.4142135381698608398 ;  /* 0x3fb504f33a347820 */ /* 0x000fe20000400000 */
[----:B------:R-:W-:Y:S01]  /*8350*/  STS [R51+0x318], R57 ;  /* 0x0003183933007388 */ /* 0x000fe20000000800 */
[----:B0-----:R-:W-:Y:S01]  /*8360*/  FMUL R55, R59, -1.6629391908645629883 ;  /* 0xbfd4db313b377820 */ /* 0x001fe20000400000 */
[----:B------:R-:W-:Y:S01]  /*8370*/  FMUL R59, R46, 1.9615705013275146484 ;  /* 0x3ffb14be2e3b7820 */ /* 0x000fe20000400000 */
[----:B------:R-:W-:-:S03]  /*8380*/  FMUL R46, R54, 1.6629391908645629883 ;  /* 0x3fd4db31362e7820 */ /* 0x000fc60000400000 */
        /* <DEDUP_REMOVED lines=14> */
[----:B0-----:R-:W-:Y:S01]  /*8470*/  MOV R53, R48 ;  /* 0x0000003000357202 */ /* 0x001fe20000000f00 */
[----:B------:R-:W-:Y:S01]  /*8480*/  FFMA R48, R47, -0.41421356797218322754, R28 ;  /* 0xbed413cd2f307823 */ /* 0x000fe2000000001c */
[----:B-1----:R-:W-:Y:S01]  /*8490*/  FFMA R46, R28, 0.41421356797218322754, R47 ;  /* 0x3ed413cd1c2e7823 */ /* 0x002fe2000000002f */
[C-C-:B------:R-:W-:Y:S01]  /*84a0*/  FADD R47, R49.reuse, -R38.reuse ;  /* 0x80000026312f7221 */ /* 0x140fe20000000000 */
[----:B------:R-:W-:Y:S01]  /*84b0*/  FADD R38, R49, R38 ;  /* 0x0000002631267221 */ /* 0x000fe20000000000 */
[C-C-:B------:R-:W-:Y:S01]  /*84c0*/  FADD R49, -R42.reuse, R41.reuse ;  /* 0x000000292a317221 */ /* 0x140fe20000000100 */
[----:B------:R0:W-:Y:S01]  /*84d0*/  STS [R51], R52 ;  /* 0x0000003433007388 */ /* 0x0001e20000000800 */
[----:B------:R-:W-:Y:S01]  /*84e0*/  FADD R41, R42, R41 ;  /* 0x000000292a297221 */ /* 0x000fe20000000000 */
[C-C-:B------:R-:W-:Y:S01]  /*84f0*/  FADD R42, R43.reuse, R40.reuse ;  /* 0x000000282b2a7221 */ /* 0x140fe20000000000 */
[----:B0-----:R-:W-:Y:S01]  /*8500*/  FADD R52, R43, -R40 ;  /* 0x800000282b347221 */ /* 0x001fe20000000000 */
[C-C-:B------:R-:W-:Y:S01]  /*8510*/  FADD R40, R44.reuse, -R39.reuse ;  /* 0x800000272c287221 */ /* 0x140fe20000000000 */
[----:B------:R-:W-:-:S03]  /*8520*/  FADD R39, R44, R39 ;  /* 0x000000272c277221 */ /* 0x000fc60000000000 */
[C-C-:B------:R-:W-:Y:S01]  /*8530*/  FADD R44, R52.reuse, R40.reuse ;  /* 0x00000028342c7221 */ /* 0x140fe20000000000 */
[----:B------:R-:W-:-:S03]  /*8540*/  FADD R40, R52, -R40 ;  /* 0x8000002834287221 */ /* 0x000fc60000000000 */
[----:B------:R-:W-:Y:S01]  /*8550*/  FFMA R43, R44, -0.70710676908493041992, R47 ;  /* 0xbf3504f32c2b7823 */ /* 0x000fe2000000002f */
[----:B------:R-:W-:Y:S01]  /*8560*/  FFMA R52, R40, -0.70710676908493041992, R49 ;  /* 0xbf3504f328347823 */ /* 0x000fe20000000031 */
[----:B------:R-:W-:Y:S01]  /*8570*/  FFMA R47, R44, 0.70710676908493041992, R47 ;  /* 0x3f3504f32c2f7823 */ /* 0x000fe2000000002f */
[----:B------:R-:W-:Y:S02]  /*8580*/  FFMA R40, R40, 0.70710676908493041992, R49 ;  /* 0x3f3504f328287823 */ /* 0x000fe40000000031 */
[----:B------:R-:W-:Y:S01]  /*8590*/  FFMA R44, R52, 0.66817861795425415039, R43 ;  /* 0x3f2b0dc1342c7823 */ /* 0x000fe2000000002b */
[----:B------:R-:W-:Y:S01]  /*85a0*/  FFMA R28, R43, -0.66817861795425415039, R52 ;  /* 0xbf2b0dc12b1c7823 */ /* 0x000fe20000000034 */
[----:B------:R-:W-:Y:S01]  /*85b0*/  FMUL R52, R29, -1.6629391908645629883 ;  /* 0xbfd4db311d347820 */ /* 0x000fe20000400000 */
[C-C-:B------:R-:W-:Y:S01]  /*85c0*/  FADD R49, R38.reuse, R41.reuse ;  /* 0x0000002926317221 */ /* 0x140fe20000000000 */
[----:B------:R-:W-:Y:S01]  /*85d0*/  FADD R43, R38, -R41 ;  /* 0x80000029262b7221 */ /* 0x000fe20000000000 */
[C-C-:B------:R-:W-:Y:S01]  /*85e0*/  FADD R41, R39.reuse, R42.reuse ;  /* 0x0000002a27297221 */ /* 0x140fe20000000000 */
[----:B------:R-:W-:Y:S01]  /*85f0*/  FADD R38, -R39, R42 ;  /* 0x0000002a27267221 */ /* 0x000fe20000000100 */
[----:B------:R-:W-:Y:S01]  /*8600*/  FMUL R53, R53, 1.4142135381698608398 ;  /* 0x3fb504f335357820 */ /* 0x000fe20000400000 */
[----:B------:R-:W-:Y:S01]  /*8610*/  MOV R42, R45 ;  /* 0x0000002d002a7202 */ /* 0x000fe20000000f00 */
[----:B------:R0:W-:Y:S01]  /*8620*/  STS [R51+0x294], R52 ;  /* 0x0002943433007388 */ /* 0x0001e20000000800 */
[C-C-:B------:R-:W-:Y:S01]  /*8630*/  FADD R45, R49.reuse, -R41.reuse ;  /* 0x80000029312d7221 */ /* 0x140fe20000000000 */
[----:B------:R-:W-:Y:S01]  /*8640*/  FADD R39, R49, R41 ;  /* 0x0000002931277221 */ /* 0x000fe20000000000 */
[----:B------:R-:W-:Y:S01]  /*8650*/  FFMA R49, R40, -0.19891236722469329834, R47 ;  /* 0xbe4bafaf28317823 */ /* 0x000fe2000000002f */
[----:B------:R-:W-:Y:S01]  /*8660*/  FFMA R29, R47, 0.19891236722469329834, R40 ;  /* 0x3e4bafaf2f1d7823 */ /* 0x000fe20000000028 */
[----:B------:R1:W-:Y:S01]  /*8670*/  STS [R51+0x210], R53 ;  /* 0x0002103533007388 */ /* 0x0003e20000000800 */
[----:B------:R-:W-:Y:S01]  /*8680*/  FMUL R47, R42, 1.9615705013275146484 ;  /* 0x3ffb14be2a2f7820 */ /* 0x000fe20000400000 */
[----:B0-----:R-:W-:Y:S01]  /*8690*/  FMUL R52, R46, 1.8477590084075927734 ;  /* 0x3fec835e2e347820 */ /* 0x001fe20000400000 */
[----:B------:R-:W-:Y:S01]  /*86a0*/  FMUL R49, R49, 1.9615705013275146484 ;  /* 0x3ffb14be31317820 */ /* 0x000fe20000400000 */
[----:B-1----:R-:W-:-:S03]  /*86b0*/  FMUL R53, R48, 1.8477590084075927734 ;  /* 0x3fec835e30357820 */ /* 0x002fc60000400000 */
[----:B------:R0:W-:Y:S04]  /*86c0*/  STS [R51+0x318], R52 ;  /* 0x0003183433007388 */ /* 0x0001e80000000800 */
[----:B------:R1:W-:Y:S04]  /*86d0*/  STS [R51+0x39c], R47 ;  /* 0x00039c2f33007388 */ /* 0x0003e80000000800 */
[----:B------:R-:W-:Y:S01]  /*86e0*/  STS [R51+0x108], R53 ;  /* 0x0001083533007388 */ /* 0x000fe20000000800 */
[----:B------:R-:W-:Y:S01]  /*86f0*/  NOP ;  /* 0x0000000000007918 */ /* 0x000fe20000000000 */
[----:B0-----:R-:W-:Y:S01]  /*8700*/  FMUL R52, R39, 1.4142135381698608398 ;  /* 0x3fb504f327347820 */ /* 0x001fe20000400000 */
[----:B-1----:R-:W-:Y:S01]  /*8710*/  MOV R47, R45 ;  /* 0x0000002d002f7202 */ /* 0x002fe20000000f00 */
        /* <DEDUP_REMOVED lines=11> */
[----:B0-----:R-:W-:Y:S01]  /*87d0*/  FFMA R52, R43, 0.41421356797218322754, R38 ;  /* 0x3ed413cd2b347823 */ /* 0x001fe20000000026 */
[----:B-1----:R-:W-:Y:S01]  /*87e0*/  FFMA R49, R38, -0.41421356797218322754, R43 ;  /* 0xbed413cd26317823 */ /* 0x002fe2000000002b */
[----:B------:R-:W-:Y:S01]  /*87f0*/  FADD R43, R35, -R32 ;  /* 0x80000020232b7221 */ /* 0x000fe20000000000 */
[----:B------:R-:W-:Y:S01]  /*8800*/  FADD R38, R37, -R30 ;  /* 0x8000001e25267221 */ /* 0x000fe20000000000 */
[----:B------:R-:W-:Y:S01]  /*8810*/  FADD R32, R35, R32 ;  /* 0x0000002023207221 */ /* 0x000fe20000000000 */
[----:B------:R-:W-:Y:S01]  /*8820*/  FADD R30, R37, R30 ;  /* 0x0000001e251e7221 */ /* 0x000fe20000000000 */
[----:B------:R-:W-:Y:S01]  /*8830*/  FADD R35, R36, -R31 ;  /* 0x8000001f24237221 */ /* 0x000fe20000000000 */
[C-C-:B------:R-:W-:Y:S01]  /*8840*/  FADD R37, -R34.reuse, R33.reuse ;  /* 0x0000002122257221 */ /* 0x140fe20000000100 */
[----:B------:R-:W-:Y:S01]  /*8850*/  FADD R34, R34, R33 ;  /* 0x0000002122227221 */ /* 0x000fe20000000000 */
[----:B------:R-:W-:Y:S01]  /*8860*/  FADD R33, R36, R31 ;  /* 0x0000001f24217221 */ /* 0x000fe20000000000 */
[C-C-:B------:R-:W-:Y:S01]  /*8870*/  FADD R31, R43.reuse, R35.reuse ;  /* 0x000000232b1f7221 */ /* 0x140fe20000000000 */
[----:B------:R-:W-:-:S03]  /*8880*/  FADD R36, R43, -R35 ;  /* 0x800000232b247221 */ /* 0x000fc60000000000 */
[C-C-:B------:R-:W-:Y:S01]  /*8890*/  FFMA R43, R31.reuse, -0.70710676908493041992, R38.reuse ;  /* 0xbf3504f31f2b7823 */ /* 0x140fe20000000026 */
[----:B------:R-:W-:Y:S01]  /*88a0*/  FFMA R35, R31, 0.70710676908493041992, R38 ;  /* 0x3f3504f31f237823 */ /* 0x000fe20000000026 */
[----:B------:R-:W-:-:S04]  /*88b0*/  FFMA R38, R36, -0.70710676908493041992, R37 ;  /* 0xbf3504f324267823 */ /* 0x000fc80000000025 */
[----:B------:R-:W-:Y:S01]  /*88c0*/  FFMA R31, R38, 0.66817861795425415039, R43 ;  /* 0x3f2b0dc1261f7823 */ /* 0x000fe2000000002b */
[----:B------:R-:W-:Y:S01]  /*88d0*/  FFMA R43, R43, -0.66817861795425415039, R38 ;  /* 0xbf2b0dc12b2b7823 */ /* 0x000fe20000000026 */
[C-C-:B------:R-:W-:Y:S01]  /*88e0*/  FADD R38, R30.reuse, R34.reuse ;  /* 0x000000221e267221 */ /* 0x140fe20000000000 */
[----:B------:R-:W-:Y:S01]  /*88f0*/  FADD R34, R30, -R34 ;  /* 0x800000221e227221 */ /* 0x000fe20000000000 */
[C-C-:B------:R-:W-:Y:S01]  /*8900*/  FADD R30, R33.reuse, R32.reuse ;  /* 0x00000020211e7221 */ /* 0x140fe20000000000 */
[----:B------:R-:W-:Y:S01]  /*8910*/  FFMA R37, R36, 0.70710676908493041992, R37 ;  /* 0x3f3504f324257823 */ /* 0x000fe20000000025 */
[----:B------:R-:W-:Y:S02]  /*8920*/  FADD R33, -R33, R32 ;  /* 0x0000002021217221 */ /* 0x000fe40000000100 */
[C-C-:B------:R-:W-:Y:S01]  /*8930*/  FADD R36, R38.reuse, -R30.reuse ;  /* 0x8000001e26247221 */ /* 0x140fe20000000000 */
[----:B------:R-:W-:Y:S01]  /*8940*/  FADD R32, R38, R30 ;  /* 0x0000001e26207221 */ /* 0x000fe20000000000 */
[----:B------:R-:W-:Y:S01]  /*8950*/  MOV R38, R49 ;  /* 0x0000003100267202 */ /* 0x000fe20000000f00 */
[----:B------:R-:W-:Y:S01]  /*8960*/  FMUL R44, R44, 1.6629391908645629883 ;  /* 0x3fd4db312c2c7820 */ /* 0x000fe20000400000 */
[----:B------:R-:W-:Y:S01]  /*8970*/  FMUL R49, R47, 1.4142135381698608398 ;  /* 0x3fb504f32f317820 */ /* 0x000fe20000400000 */
[----:B------:R-:W-:Y:S01]  /*8980*/  FMUL R47, R28, -1.6629391908645629883 ;  /* 0xbfd4db311c2f7820 */ /* 0x000fe20000400000 */
[----:B------:R-:W-:Y:S01]  /*8990*/  FFMA R30, R37, -0.19891236722469329834, R35 ;  /* 0xbe4bafaf251e7823 */ /* 0x000fe20000000023 */
[----:B------:R-:W2:Y:S01]  /*89a0*/  LDL.LU R28, [R1+0x28c] ;  /* 0x00028c00011c7983 */ /* 0x000ea20000300800 */
[----:B------:R-:W-:-:S03]  /*89b0*/  FFMA R35, R35, 0.19891236722469329834, R37 ;  /* 0x3e4bafaf23237823 */ /* 0x000fc60000000025 */
[----:B------:R-:W3:Y:S04]  /*89c0*/  LDL.LU R37, [R1+0x1c] ;  /* 0x00001c0001257983 */ /* 0x000ee80000300800 */
[----:B------:R0:W-:Y:S04]  /*89d0*/  STS [R51+0x18c], R44 ;  /* 0x00018c2c33007388 */ /* 0x0001e80000000800 */
[----:B------:R1:W-:Y:S01]  /*89e0*/  STS [R51+0x210], R49 ;  /* 0x0002103133007388 */ /* 0x0003e20000000800 */
[----:B0-----:R-:W-:-:S03]  /*89f0*/  FMUL R44, R29, 1.9615705013275146484 ;  /* 0x3ffb14be1d2c7820 */ /* 0x001fc60000400000 */
[----:B-1----:R-:W4:Y:S04]  /*8a00*/  LDL.LU R49, [R1+0x18] ;  /* 0x0000180001317983 */ /* 0x002f280000300800 */
[----:B------:R-:W4:Y:S04]  /*8a10*/  LDL.LU R29, [R1+0x288] ;  /* 0x00028800011d7983 */ /* 0x000f280000300800 */
[----:B------:R0:W-:Y:S04]  /*8a20*/  STS [R51+0x294], R47 ;  /* 0x0002942f33007388 */ /* 0x0001e80000000800 */
[----:B------:R-:W-:Y:S01]  /*8a30*/  STS [R51+0x39c], R44 ;  /* 0x00039c2c33007388 */ /* 0x000fe20000000800 */
[----:B0-----:R-:W-:Y:S01]  /*8a40*/  FMUL R47, R38, 1.8477590084075927734 ;  /* 0x3fec835e262f7820 */ /* 0x001fe20000400000 */
[----:B------:R-:W-:-:S04]  /*8a50*/  FMUL R38, R52, 1.8477590084075927734 ;  /* 0x3fec835e34267820 */ /* 0x000fc80000400000 */
[----:B------:R-:W-:Y:S04]  /*8a60*/  STS [R51+0x108], R47 ;  /* 0x0001082f33007388 */ /* 0x000fe80000000800 */
[----:B------:R-:W-:Y:S01]  /*8a70*/  STS [R51+0x318], R38 ;  /* 0x0003182633007388 */ /* 0x000fe20000000800 */
[----:B------:R-:W-:-:S03]  /*8a80*/  NOP ;  /* 0x0000000000007918 */ /* 0x000fc60000000000 */
[----:B------:R-:W0:Y:S04]  /*8a90*/  LDS R44, [R50] ;  /* 0x00000000322c7984 */ /* 0x000e280000000800 */
[----:B------:R-:W1:Y:S04]  /*8aa0*/  LDS R38, [R50+0x4] ;  /* 0x0000040032267984 */ /* 0x000e680000000800 */
[----:B------:R-:W1:Y:S04]  /*8ab0*/  LDS R47, [R50+0x8] ;  /* 0x00000800322f7984 */ /* 0x000e680000000800 */
[----:B0-----:R-:W-:Y:S04]  /*8ac0*/  STL [R1+0x168], R44 ;  /* 0x0001682c01007387 */ /* 0x001fe80000100800 */
[----:B------:R-:W0:Y:S04]  /*8ad0*/  LDS R44, [R50+0xc] ;  /* 0x00000c00322c7984 */ /* 0x000e280000000800 */
[----:B-1----:R-:W-:Y:S04]  /*8ae0*/  STL [R1+0x17c], R38 ;  /* 0x00017c2601007387 */ /* 0x002fe80000100800 */
[----:B------:R-:W1:Y:S04]  /*8af0*/  LDS R38, [R50+0x10] ;  /* 0x0000100032267984 */ /* 0x000e680000000800 */
[----:B------:R-:W-:Y:S04]  /*8b00*/  STL [R1+0x188], R47 ;  /* 0x0001882f01007387 */ /* 0x000fe80000100800 */
[----:B------:R-:W1:Y:S04]  /*8b10*/  LDS R47, [R50+0x14] ;  /* 0x00001400322f7984 */ /* 0x000e680000000800 */
[----:B0-----:R-:W-:Y:S04]  /*8b20*/  STL [R1+0x198], R44 ;  /* 0x0001982c01007387 */ /* 0x001fe80000100800 */
[----:B------:R-:W0:Y:S04]  /*8b30*/  LDS R44, [R50+0x18] ;  /* 0x00001800322c7984 */ /* 0x000e280000000800 */
[----:B-1----:R-:W-:Y:S04]  /*8b40*/  STL [R1+0x1a4], R38 ;  /* 0x0001a42601007387 */ /* 0x002fe80000100800 */
[----:B------:R-:W1:Y:S01]  /*8b50*/  LDS R38, [R50+0x1c] ;  /* 0x00001c0032267984 */ /* 0x000e620000000800 */
[----:B------:R-:W-:Y:S01]  /*8b60*/  FMUL R31, R31, 1.6629391908645629883 ;  /* 0x3fd4db311f1f7820 */ /* 0x000fe20000400000 */
[----:B------:R-:W-:-:S04]  /*8b70*/  NOP ;  /* 0x0000000000007918 */ /* 0x000fc80000000000 */
[----:B------:R0:W-:Y:S01]  /*8b80*/  STS [R51+0x18c], R31 ;  /* 0x00018c1f33007388 */ /* 0x0001e20000000800 */
[----:B------:R-:W-:-:S03]  /*8b90*/  FMUL R30, R30, 1.9615705013275146484 ;  /* 0x3ffb14be1e1e7820 */ /* 0x000fc60000400000 */
[----:B------:R-:W-:Y:S01]  /*8ba0*/  STL [R1+0x1b0], R47 ;  /* 0x0001b02f01007387 */ /* 0x000fe20000100800 */
[----:B0-----:R-:W-:Y:S01]  /*8bb0*/  FFMA R31, R33, -0.41421356797218322754, R34 ;  /* 0xbed413cd211f7823 */ /* 0x001fe20000000022 */
[----:B------:R-:W-:Y:S02]  /*8bc0*/  FFMA R33, R34, 0.41421356797218322754, R33 ;  /* 0x3ed413cd22217823 */ /* 0x000fe40000000021 */
[----:B------:R4:W-:Y:S04]  /*8bd0*/  STS [R51+0x84], R30 ;  /* 0x0000841e33007388 */ /* 0x0009e80000000800 */
[----:B------:R-:W-:Y:S04]  /*8be0*/  STL [R1+0x1b4], R44 ;  /* 0x0001b42c01007387 */ /* 0x000fe80000100800 */
[----:B-1----:R0:W-:Y:S01]  /*8bf0*/  STL [R1+0x1b8], R38 ;  /* 0x0001b82601007387 */ /* 0x0021e20000100800 */
[C-C-:B---3--:R-:W-:Y:S01]  /*8c00*/  FADD R34, R37.reuse, -R24.reuse ;  /* 0x8000001825227221 */ /* 0x148fe20000000000 */
[----:B------:R-:W-:Y:S01]  /*8c10*/  FADD R24, R37, R24 ;  /* 0x0000001825187221 */ /* 0x000fe20000000000 */
[C-C-:B--2---:R-:W-:Y:S01]  /*8c20*/  FADD R37, -R28.reuse, R27.reuse ;  /* 0x0000001b1c257221 */ /* 0x144fe20000000100 */
[----:B------:R-:W-:Y:S01]  /*8c30*/  FADD R28, R28, R27 ;  /* 0x0000001b1c1c7221 */ /* 0x000fe20000000000 */
[--C-:B----4-:R-:W-:Y:S01]  /*8c40*/  FADD R30, R49, R25.reuse ;  /* 0x00000019311e7221 */ /* 0x110fe20000000000 */
[C-C-:B------:R-:W-:Y:S01]  /*8c50*/  FADD R27, R29.reuse, -R26.reuse ;  /* 0x8000001a1d1b7221 */ /* 0x140fe20000000000 */
[----:B------:R-:W-:Y:S01]  /*8c60*/  FADD R29, R29, R26 ;  /* 0x0000001a1d1d7221 */ /* 0x000fe20000000000 */
[----:B------:R-:W-:-:S02]  /*8c70*/  FADD R26, R49, -R25 ;  /* 0x80000019311a7221 */ /* 0x000fc40000000000 */
[----:B------:R-:W2:Y:S02]  /*8c80*/  LDL.LU R49, [R1+0x20] ;  /* 0x0000200001317983 */ /* 0x000ea40000300800 */
[C-C-:B------:R-:W-:Y:S01]  /*8c90*/  FADD R25, R27.reuse, R26.reuse ;  /* 0x0000001a1b197221 */ /* 0x140fe20000000000 */
[----:B------:R-:W-:Y:S01]  /*8ca0*/  FADD R26, R27, -R26 ;  /* 0x8000001a1b1a7221 */ /* 0x000fe20000000000 */
[----:B------:R-:W-:Y:S02]  /*8cb0*/  FMUL R32, R32, 1.4142135381698608398 ;  /* 0x3fb504f320207820 */ /* 0x000fe40000400000 */
[C-C-:B------:R-:W-:Y:S01]  /*8cc0*/  FFMA R27, R25.reuse, -0.70710676908493041992, R34.reuse ;  /* 0xbf3504f3191b7823 */ /* 0x140fe20000000022 */
[----:B------:R-:W-:Y:S01]  /*8cd0*/  FFMA R34, R25, 0.70710676908493041992, R34 ;  /* 0x3f3504f319227823 */ /* 0x000fe20000000022 */
[C-C-:B------:R-:W-:Y:S01]  /*8ce0*/  FFMA R25, R26.reuse, -0.70710676908493041992, R37.reuse ;  /* 0xbf3504f31a197823 */ /* 0x140fe20000000025 */
[----:B------:R-:W-:Y:S01]  /*8cf0*/  FFMA R37, R26, 0.70710676908493041992, R37 ;  /* 0x3f3504f31a257823 */ /* 0x000fe20000000025 */
[----:B------:R1:W-:Y:S02]  /*8d00*/  STS [R51], R32 ;  /* 0x0000002033007388 */ /* 0x0003e40000000800 */
[----:B------:R-:W-:Y:S01]  /*8d10*/  FFMA R26, R25, 0.66817861795425415039, R27 ;  /* 0x3f2b0dc1191a7823 */ /* 0x000fe2000000001b */
[----:B------:R-:W-:Y:S01]  /*8d20*/  FFMA R27, R27, -0.66817861795425415039, R25 ;  /* 0xbf2b0dc11b1b7823 */ /* 0x000fe20000000019 */
[--C-:B------:R-:W-:Y:S01]  /*8d30*/  FADD R25, R24, -R28.reuse ;  /* 0x8000001c18197221 */ /* 0x100fe20000000000 */
[--C-:B0-----:R-:W-:Y:S01]  /*8d40*/  FADD R38, R30, R29.reuse ;  /* 0x0000001d1e267221 */ /* 0x101fe20000000000 */
[----:B-1----:R-:W-:Y:S01]  /*8d50*/  FADD R32, R24, R28 ;  /* 0x0000001c18207221 */ /* 0x002fe20000000000 */
[----:B------:R-:W-:Y:S01]  /*8d60*/  FADD R24, -R30, R29 ;  /* 0x0000001d1e187221 */ /* 0x000fe20000000100 */
[----:B------:R-:W-:Y:S01]  /*8d70*/  FMUL R30, R43, -1.6629391908645629883 ;  /* 0xbfd4db312b1e7820 */ /* 0x000fe20000400000 */
[----:B------:R-:W-:Y:S01]  /*8d80*/  FMUL R36, R36, 1.4142135381698608398 ;  /* 0x3fb504f324247820 */ /* 0x000fe20000400000 */
[----:B------:R-:W-:-:S03]  /*8d90*/  FMUL R35, R35, 1.9615705013275146484 ;  /* 0x3ffb14be23237820 */ /* 0x000fc60000400000 */
[----:B------:R0:W-:Y:S04]  /*8da0*/  STS [R51+0x294], R30 ;  /* 0x0002941e33007388 */ /* 0x0001e80000000800 */
[----:B------:R-:W-:Y:S01]  /*8db0*/  STS [R51+0x210], R36 ;  /* 0x0002102433007388 */ /* 0x000fe20000000800 */
[----:B0-----:R-:W-:Y:S01]  /*8dc0*/  FMUL R30, R31, 1.8477590084075927734 ;  /* 0x3fec835e1f1e7820 */ /* 0x001fe20000400000 */
[----:B------:R-:W-:Y:S02]  /*8dd0*/  FMUL R31, R33, 1.8477590084075927734 ;  /* 0x3fec835e211f7820 */ /* 0x000fe40000400000 */
[----:B------:R-:W-:Y:S04]  /*8de0*/  STS [R51+0x39c], R35 ;  /* 0x00039c2333007388 */ /* 0x000fe80000000800 */
[----:B------:R-:W-:Y:S04]  /*8df0*/  STS [R51+0x108], R30 ;  /* 0x0001081e33007388 */ /* 0x000fe80000000800 */
[----:B------:R-:W-:Y:S01]  /*8e00*/  STS [R51+0x318], R31 ;  /* 0x0003181f33007388 */ /* 0x000fe20000000800 */
[----:B------:R-:W-:-:S03]  /*8e10*/  NOP ;  /* 0x0000000000007918 */ /* 0x000fc60000000000 */
[----:B------:R-:W0:Y:S04]  /*8e20*/  LDS R31, [R50] ;  /* 0x00000000321f7984 */ /* 0x000e280000000800 */
[----:B------:R-:W1:Y:S04]  /*8e30*/  LDS R30, [R50+0x4] ;  /* 0x00000400321e7984 */ /* 0x000e680000000800 */
[----:B------:R-:W3:Y:S04]  /*8e40*/  LDS R33, [R50+0x8] ;  /* 0x0000080032217984 */ /* 0x000ee80000000800 */
[----:B0-----:R-:W-:Y:S04]  /*8e50*/  STL [R1+0x124], R31 ;  /* 0x0001241f01007387 */ /* 0x001fe80000100800 */
[----:B------:R-:W0:Y:S04]  /*8e60*/  LDS R31, [R50+0xc] ;  /* 0x00000c00321f7984 */ /* 0x000e280000000800 */
[----:B-1----:R-:W-:Y:S04]  /*8e70*/  STL [R1+0x12c], R30 ;  /* 0x00012c1e01007387 */ /* 0x002fe80000100800 */
[----:B------:R-:W1:Y:S04]  /*8e80*/  LDS R30, [R50+0x10] ;  /* 0x00001000321e7984 */ /* 0x000e680000000800 */
[----:B---3--:R-:W-:Y:S04]  /*8e90*/  STL [R1+0x130], R33 ;  /* 0x0001302101007387 */ /* 0x008fe80000100800 */
[----:B------:R-:W3:Y:S04]  /*8ea0*/  LDS R33, [R50+0x14] ;  /* 0x0000140032217984 */ /* 0x000ee80000000800 */
[----:B0-----:R-:W-:Y:S04]  /*8eb0*/  STL [R1+0x140], R31 ;  /* 0x0001401f01007387 */ /* 0x001fe80000100800 */
[----:B------:R-:W0:Y:S04]  /*8ec0*/  LDS R31, [R50+0x18] ;  /* 0x00001800321f7984 */ /* 0x000e280000000800 */
[----:B-1----:R-:W-:Y:S04]  /*8ed0*/  STL [R1+0x16c], R30 ;  /* 0x00016c1e01007387 */ /* 0x002fe80000100800 */
[----:B------:R-:W1:Y:S01]  /*8ee0*/  LDS R30, [R50+0x1c] ;  /* 0x00001c00321e7984 */ /* 0x000e620000000800 */
[----:B------:R-:W-:Y:S01]  /*8ef0*/  FADD R29, R32, R38 ;  /* 0x00000026201d7221 */ /* 0x000fe20000000000 */
[----:B------:R-:W-:Y:S01]  /*8f00*/  FMUL R26, R26, 1.6629391908645629883 ;  /* 0x3fd4db311a1a7820 */ /* 0x000fe20000400000 */
[----:B------:R-:W-:-:S02]  /*8f10*/  NOP ;  /* 0x0000000000007918 */ /* 0x000fc40000000000 */
[----:B------:R-:W-:Y:S02]  /*8f20*/  FMUL R29, R29, 1.4142135381698608398 ;  /* 0x3fb504f31d1d7820 */ /* 0x000fe40000400000 */
[----:B------:R4:W-:Y:S04]  /*8f30*/  STS [R51+0x18c], R26 ;  /* 0x00018c1a33007388 */ /* 0x0009e80000000800 */
[----:B------:R-:W-:Y:S04]  /*8f40*/  STS [R51], R29 ;  /* 0x0000001d33007388 */ /* 0x000fe80000000800 */
[----:B---3--:R-:W-:Y:S01]  /*8f50*/  STL [R1+0x184], R33 ;  /* 0x0001842101007387 */ /* 0x008fe20000100800 */
[----:B----4-:R-:W-:Y:S01]  /*8f60*/  FFMA R26, R24, -0.41421356797218322754, R25 ;  /* 0xbed413cd181a7823 */ /* 0x010fe20000000019 */
[----:B------:R-:W-:-:S02]  /*8f70*/  FFMA R25, R25, 0.41421356797218322754, R24 ;  /* 0x3ed413cd19197823 */ /* 0x000fc40000000018 */
[----:B0-----:R-:W-:Y:S04]  /*8f80*/  STL [R1+0x1a0], R31 ;  /* 0x0001a01f01007387 */ /* 0x001fe80000100800 */
[----:B-1----:R0:W-:Y:S02]  /*8f90*/  STL [R1+0x1a8], R30 ;  /* 0x0001a81e01007387 */ /* 0x0021e40000100800 */
[----:B0-----:R-:W-:Y:S01]  /*8fa0*/  FADD R30, R23, -R18 ;  /* 0x80000012171e7221 */ /* 0x001fe20000000000 */
[----:B------:R-:W-:Y:S01]  /*8fb0*/  FADD R28, R32, -R38 ;  /* 0x80000026201c7221 */ /* 0x000fe20000000000 */
[----:B------:R-:W-:Y:S01]  /*8fc0*/  FFMA R32, R37, -0.19891236722469329834, R34 ;  /* 0xbe4bafaf25207823 */ /* 0x000fe20000000022 */
[----:B------:R-:W-:Y:S01]  /*8fd0*/  FFMA R34, R34, 0.19891236722469329834, R37 ;  /* 0x3e4bafaf22227823 */ /* 0x000fe20000000025 */
[----:B------:R-:W-:Y:S01]  /*8fe0*/  FMUL R27, R27, -1.6629391908645629883 ;  /* 0xbfd4db311b1b7820 */ /* 0x000fe20000400000 */
[----:B------:R-:W-:Y:S01]  /*8ff0*/  FMUL R28, R28, 1.4142135381698608398 ;  /* 0x3fb504f31c1c7820 */ /* 0x000fe20000400000 */
[----:B------:R-:W-:Y:S01]  /*9000*/  FMUL R32, R32, 1.9615705013275146484 ;  /* 0x3ffb14be20207820 */ /* 0x000fe20000400000 */
[----:B------:R-:W-:Y:S01]  /*9010*/  FMUL R34, R34, 1.9615705013275146484 ;  /* 0x3ffb14be22227820 */ /* 0x000fe20000400000 */
[----:B------:R-:W-:Y:S01]  /*9020*/  FMUL R25, R25, 1.8477590084075927734 ;  /* 0x3fec835e19197820 */ /* 0x000fe20000400000 */
[----:B------:R-:W-:Y:S04]  /*9030*/  STS [R51+0x294], R27 ;  /* 0x0002941b33007388 */ /* 0x000fe80000000800 */
[----:B------:R-:W-:Y:S04]  /*9040*/  STS [R51+0x84], R32 ;  /* 0x0000842033007388 */ /* 0x000fe80000000800 */
[----:B------:R-:W-:Y:S04]  /*9050*/  STS [R51+0x210], R28 ;  /* 0x0002101c33007388 */ /* 0x000fe80000000800 */
[----:B------:R-:W-:Y:S04]  /*9060*/  STS [R51+0x39c], R34 ;  /* 0x00039c2233007388 */ /* 0x000fe80000000800 */
[----:B------:R-:W-:Y:S01]  /*9070*/  STS [R51+0x318], R25 ;  /* 0x0003181933007388 */ /* 0x000fe20000000800 */
[C-C-:B--2---:R-:W-:Y:S01]  /*9080*/  FADD R24, R49.reuse, -R17.reuse ;  /* 0x8000001131187221 */ /* 0x144fe20000000000 */
[----:B------:R-:W-:Y:S01]  /*9090*/  FADD R29, R49, R17 ;  /* 0x00000011311d7221 */ /* 0x000fe20000000000 */
[C-C-:B------:R-:W-:Y:S01]  /*90a0*/  FADD R17, -R21.reuse, R20.reuse ;  /* 0x0000001415117221 */ /* 0x140fe20000000100 */
[----:B------:R-:W-:Y:S01]  /*90b0*/  FADD R20, R21, R20 ;  /* 0x0000001415147221 */ /* 0x000fe20000000000 */
[C-C-:B------:R-:W-:Y:S01]  /*90c0*/  FADD R21, R22.reuse, -R19.reuse ;  /* 0x8000001316157221 */ /* 0x140fe20000000000 */
[----:B------:R-:W-:Y:S01]  /*90d0*/  FADD R19, R22, R19 ;  /* 0x0000001316137221 */ /* 0x000fe20000000000 */
[----:B------:R-:W-:-:S02]  /*90e0*/  FADD R22, R23, R18 ;  /* 0x0000001217167221 */ /* 0x000fc40000000000 */
[C-C-:B------:R-:W-:Y:S01]  /*90f0*/  FADD R23, R21.reuse, R30.reuse ;  /* 0x0000001e15177221 */ /* 0x140fe20000000000 */
[----:B------:R-:W-:-:S03]  /*9100*/  FADD R30, R21, -R30 ;  /* 0x8000001e151e7221 */ /* 0x000fc60000000000 */
[C-C-:B------:R-:W-:Y:S01]  /*9110*/  FFMA R18, R23.reuse, -0.70710676908493041992, R24.reuse ;  /* 0xbf3504f317127823 */ /* 0x140fe20000000018 */
[----:B------:R-:W-:Y:S01]  /*9120*/  FFMA R21, R23, 0.70710676908493041992, R24 ;  /* 0x3f3504f317157823 */ /* 0x000fe20000000018 */
[C-C-:B------:R-:W-:Y:S01]  /*9130*/  FFMA R24, R30.reuse, -0.70710676908493041992, R17.reuse ;  /* 0xbf3504f31e187823 */ /* 0x140fe20000000011 */
[----:B------:R-:W-:Y:S01]  /*9140*/  FFMA R23, R30, 0.70710676908493041992, R17 ;  /* 0x3f3504f31e177823 */ /* 0x000fe20000000011 */
[C-C-:B------:R-:W-:Y:S01]  /*9150*/  FADD R30, R29.reuse, R20.reuse ;  /* 0x000000141d1e7221 */ /* 0x140fe20000000000 */
[----:B------:R-:W-:Y:S01]  /*9160*/  FADD R29, R29, -R20 ;  /* 0x800000141d1d7221 */ /* 0x000fe20000000000 */
[--C-:B------:R-:W-:Y:S01]  /*9170*/  FADD R20, R22, R19.reuse ;  /* 0x0000001316147221 */ /* 0x100fe20000000000 */
[----:B------:R-:W-:Y:S01]  /*9180*/  FFMA R17, R24, 0.66817861795425415039, R18 ;  /* 0x3f2b0dc118117823 */ /* 0x000fe20000000012 */
[----:B------:R-:W-:Y:S01]  /*9190*/  FFMA R18, R18, -0.66817861795425415039, R24 ;  /* 0xbf2b0dc112127823 */ /* 0x000fe20000000018 */
[----:B------:R-:W-:Y:S01]  /*91a0*/  FADD R24, -R22, R19 ;  /* 0x0000001316187221 */ /* 0x000fe20000000100 */
[C-C-:B------:R-:W-:Y:S01]  /*91b0*/  FADD R19, R30.reuse, -R20.reuse ;  /* 0x800000141e137221 */ /* 0x140fe20000000000 */
[----:B------:R-:W-:Y:S01]  /*91c0*/  FADD R22, R30, R20 ;  /* 0x000000141e167221 */ /* 0x000fe20000000000 */
[----:B------:R-:W-:Y:S01]  /*91d0*/  FFMA R20, R23, -0.19891236722469329834, R21 ;  /* 0xbe4bafaf17147823 */ /* 0x000fe20000000015 */
[----:B------:R-:W-:Y:S01]  /*91e0*/  FFMA R21, R21, 0.19891236722469329834, R23 ;  /* 0x3e4bafaf15157823 */ /* 0x000fe20000000017 */
[----:B------:R-:W-:Y:S01]  /*91f0*/  FFMA R23, R24, -0.41421356797218322754, R29 ;  /* 0xbed413cd18177823 */ /* 0x000fe2000000001d */
[----:B------:R-:W-:Y:S01]  /*9200*/  FFMA R29, R29, 0.41421356797218322754, R24 ;  /* 0x3ed413cd1d1d7823 */ /* 0x000fe20000000018 */
[----:B------:R-:W-:-:S05]  /*9210*/  FMUL R24, R26, 1.8477590084075927734 ;  /* 0x3fec835e1a187820 */ /* 0x000fca0000400000 */
        /* <DEDUP_REMOVED lines=8> */
[----:B------:R-:W1:Y:S01]  /*92a0*/  LDS R24, [R50+0x10] ;  /* 0x0000100032187984 */ /* 0x000e620000000800 */
[----:B------:R-:W-:Y:S01]  /*92b0*/  FMUL R22, R22, 1.4142135381698608398 ;  /* 0x3fb504f316167820 */ /* 0x000fe20000400000 */
[----:B------:R-:W-:Y:S01]  /*92c0*/  FMUL R23, R23, 1.8477590084075927734 ;  /* 0x3fec835e17177820 */ /* 0x000fe20000400000 */
[----:B------:R-:W-:Y:S01]  /*92d0*/  FMUL R20, R20, 1.9615705013275146484 ;  /* 0x3ffb14be14147820 */ /* 0x000fe20000400000 */
[----:B--2---:R-:W-:Y:S01]  /*92e0*/  STL [R1+0x100], R26 ;  /* 0x0001001a01007387 */ /* 0x004fe20000100800 */
[----:B------:R-:W-:Y:S01]  /*92f0*/  FMUL R17, R17, 1.6629391908645629883 ;  /* 0x3fd4db3111117820 */ /* 0x000fe20000400000 */
[----:B------:R-:W-:Y:S01]  /*9300*/  FMUL R19, R19, 1.4142135381698608398 ;  /* 0x3fb504f313137820 */ /* 0x000fe20000400000 */
[----:B------:R-:W-:Y:S01]  /*9310*/  FMUL R18, R18, -1.6629391908645629883 ;  /* 0xbfd4db3112127820 */ /* 0x000fe20000400000 */
[----:B------:R-:W-:Y:S01]  /*9320*/  FMUL R29, R29, 1.8477590084075927734 ;  /* 0x3fec835e1d1d7820 */ /* 0x000fe20000400000 */
[----:B------:R-:W-:Y:S01]  /*9330*/  FMUL R21, R21, 1.9615705013275146484 ;  /* 0x3ffb14be15157820 */ /* 0x000fe20000400000 */
[----:B------:R-:W2:Y:S04]  /*9340*/  LDS R26, [R50+0x14] ;  /* 0x00001400321a7984 */ /* 0x000ea80000000800 */
[----:B0-----:R-:W-:Y:S04]  /*9350*/  STL [R1+0x10c], R25 ;  /* 0x00010c1901007387 */ /* 0x001fe80000100800 */
[----:B------:R-:W0:Y:S04]  /*9360*/  LDS R25, [R50+0x18] ;  /* 0x0000180032197984 */ /* 0x000e280000000800 */
[----:B-1----:R-:W-:Y:S04]  /*9370*/  STL [R1+0x13c], R24 ;  /* 0x00013c1801007387 */ /* 0x002fe80000100800 */
[----:B------:R-:W1:Y:S01]  /*9380*/  LDS R24, [R50+0x1c] ;  /* 0x00001c0032187984 */ /* 0x000e620000000800 */
[----:B------:R-:W-:-:S03]  /*9390*/  NOP ;  /* 0x0000000000007918 */ /* 0x000fc60000000000 */
[----:B------:R3:W-:Y:S04]  /*93a0*/  STS [R51], R22 ;  /* 0x0000001633007388 */ /* 0x0007e80000000800 */
[----:B------:R4:W-:Y:S04]  /*93b0*/  STS [R51+0x84], R20 ;  /* 0x0000841433007388 */ /* 0x0009e80000000800 */
[----:B------:R-:W-:Y:S04]  /*93c0*/  STS [R51+0x108], R23 ;  /* 0x0001081733007388 */ /* 0x000fe80000000800 */
[----:B------:R-:W-:Y:S04]  /*93d0*/  STS [R51+0x18c], R17 ;  /* 0x00018c1133007388 */ /* 0x000fe80000000800 */
[----:B------:R-:W-:Y:S04]  /*93e0*/  STS [R51+0x210], R19 ;  /* 0x0002101333007388 */ /* 0x000fe80000000800 */
[----:B------:R-:W-:Y:S04]  /*93f0*/  STS [R51+0x294], R18 ;  /* 0x0002941233007388 */ /* 0x000fe80000000800 */
[----:B------:R-:W-:Y:S04]  /*9400*/  STS [R51+0x318], R29 ;  /* 0x0003181d33007388 */ /* 0x000fe80000000800 */
[----:B------:R-:W-:Y:S01]  /*9410*/  STS [R51+0x39c], R21 ;  /* 0x00039c1533007388 */ /* 0x000fe20000000800 */
[----:B------:R-:W-:-:S03]  /*9420*/  NOP ;  /* 0x0000000000007918 */ /* 0x000fc60000000000 */
[----:B------:R-:W4:Y:S04]  /*9430*/  LDS R18, [R50] ;  /* 0x0000000032127984 */ /* 0x000f280000000800 */
[----:B------:R-:W4:Y:S04]  /*9440*/  LDS R17, [R50+0x4] ;  /* 0x0000040032117984 */ /* 0x000f280000000800 */
[----:B--2---:R-:W-:Y:S04]  /*9450*/  STL [R1+0x14c], R26 ;  /* 0x00014c1a01007387 */ /* 0x004fe80000100800 */
[----:B0-----:R-:W-:Y:S04]  /*9460*/  STL [R1+0x154], R25 ;  /* 0x0001541901007387 */ /* 0x001fe80000100800 */
[----:B-1----:R-:W-:Y:S04]  /*9470*/  STL [R1+0x170], R24 ;  /* 0x0001701801007387 */ /* 0x002fe80000100800 */
[----:B------:R-:W0:Y:S01]  /*9480*/  LDS R19, [R50+0x8] ;  /* 0x0000080032137984 */ /* 0x000e220000000800 */
[----:B---3--:R-:W-:Y:S01]  /*9490*/  FADD R22, R14, -R11 ;  /* 0x8000000b0e167221 */ /* 0x008fe20000000000 */
[----:B----4-:R-:W-:Y:S01]  /*94a0*/  FADD R20, R16, -R9 ;  /* 0x8000000910147221 */ /* 0x010fe20000000000 */
[----:B------:R-:W-:Y:S01]  /*94b0*/  FADD R11, R14, R11 ;  /* 0x0000000b0e0b7221 */ /* 0x000fe20000000000 */
[----:B------:R-:W-:Y:S01]  /*94c0*/  FADD R16, R16, R9 ;  /* 0x0000000910107221 */ /* 0x000fe20000000000 */
[----:B------:R-:W-:Y:S01]  /*94d0*/  FADD R14, R15, -R10 ;  /* 0x8000000a0f0e7221 */ /* 0x000fe20000000000 */
[C-C-:B------:R-:W-:Y:S01]  /*94e0*/  FADD R9, -R13.reuse, R12.reuse ;  /* 0x0000000c0d097221 */ /* 0x140fe20000000100 */
[----:B------:R-:W-:Y:S01]  /*94f0*/  FADD R12, R13, R12 ;  /* 0x0000000c0d0c7221 */ /* 0x000fe20000000000 */
[----:B------:R-:W-:Y:S04]  /*9500*/  STL [R1+0x78], R18 ;  /* 0x0000781201007387 */ /* 0x000fe80000100800 */
[----:B------:R-:W1:Y:S04]  /*9510*/  LDS R18, [R50+0xc] ;  /* 0x00000c0032127984 */ /* 0x000e680000000800 */
[----:B------:R-:W-:Y:S04]  /*9520*/  STL [R1+0x94], R17 ;  /* 0x0000941101007387 */ /* 0x000fe80000100800 */
[----:B------:R-:W2:Y:S01]  /*9530*/  LDS R17, [R50+0x10] ;  /* 0x0000100032117984 */ /* 0x000ea20000000800 */
[----:B------:R-:W-:Y:S01]  /*9540*/  FADD R13, R15, R10 ;  /* 0x0000000a0f0d7221 */ /* 0x000fe20000000000 */
[C-C-:B------:R-:W-:Y:S01]  /*9550*/  FADD R15, R22.reuse, R14.reuse ;  /* 0x0000000e160f7221 */ /* 0x140fe20000000000 */
[----:B------:R-:W-:-:S03]  /*9560*/  FADD R22, R22, -R14 ;  /* 0x8000000e16167221 */ /* 0x000fc60000000000 */
[----:B------:R-:W-:Y:S01]  /*9570*/  FFMA R10, R15, -0.70710676908493041992, R20 ;  /* 0xbf3504f30f0a7823 */ /* 0x000fe20000000014 */
[C-C-:B------:R-:W-:Y:S01]  /*9580*/  FFMA R14, R22.reuse, -0.70710676908493041992, R9.reuse ;  /* 0xbf3504f3160e7823 */ /* 0x140fe20000000009 */
[----:B------:R-:W-:-:S03]  /*9590*/  FFMA R22, R22, 0.70710676908493041992, R9 ;  /* 0x3f3504f316167823 */ /* 0x000fc60000000009 */
[----:B------:R-:W-:Y:S01]  /*95a0*/  FFMA R9, R14, 0.66817861795425415039, R10 ;  /* 0x3f2b0dc10e097823 */ /* 0x000fe2000000000a */
[----:B------:R-:W-:Y:S01]  /*95b0*/  FFMA R10, R10, -0.66817861795425415039, R14 ;  /* 0xbf2b0dc10a0a7823 */ /* 0x000fe2000000000e */
[C-C-:B------:R-:W-:Y:S01]  /*95c0*/  FADD R14, R16.reuse, R12.reuse ;  /* 0x0000000c100e7221 */ /* 0x140fe20000000000 */
[----:B------:R-:W-:Y:S01]  /*95d0*/  FADD R16, R16, -R12 ;  /* 0x8000000c10107221 */ /* 0x000fe20000000000 */
[--C-:B------:R-:W-:Y:S01]  /*95e0*/  FADD R12, R13, R11.reuse ;  /* 0x0000000b0d0c7221 */ /* 0x100fe20000000000 */
[----:B------:R-:W-:Y:S01]  /*95f0*/  FFMA R15, R15, 0.70710676908493041992, R20 ;  /* 0x3f3504f30f0f7823 */ /* 0x000fe20000000014 */
[----:B------:R-:W-:Y:S02]  /*9600*/  FADD R20, -R13, R11 ;  /* 0x0000000b0d147221 */ /* 0x000fe40000000100 */
[C-C-:B------:R-:W-:Y:S01]  /*9610*/  FADD R11, R14.reuse, -R12.reuse ;  /* 0x8000000c0e0b7221 */ /* 0x140fe20000000000 */
[----:B------:R-:W-:Y:S01]  /*9620*/  FADD R14, R14, R12 ;  /* 0x0000000c0e0e7221 */ /* 0x000fe20000000000 */
[----:B------:R-:W-:Y:S01]  /*9630*/  FFMA R13, R22, -0.19891236722469329834, R15 ;  /* 0xbe4bafaf160d7823 */ /* 0x000fe2000000000f */
[----:B------:R-:W-:Y:S01]  /*9640*/  FFMA R12, R15, 0.19891236722469329834, R22 ;  /* 0x3e4bafaf0f0c7823 */ /* 0x000fe20000000016 */
[----:B------:R-:W-:Y:S01]  /*9650*/  FFMA R15, R20, -0.41421356797218322754, R16 ;  /* 0xbed413cd140f7823 */ /* 0x000fe20000000010 */
[----:B------:R-:W-:Y:S01]  /*9660*/  FFMA R16, R16, 0.41421356797218322754, R20 ;  /* 0x3ed413cd10107823 */ /* 0x000fe20000000014 */
[----:B------:R-:W-:Y:S01]  /*9670*/  FMUL R14, R14, 1.4142135381698608398 ;  /* 0x3fb504f30e0e7820 */ /* 0x000fe20000400000 */
[----:B------:R-:W-:Y:S01]  /*9680*/  FMUL R13, R13, 1.9615705013275146484 ;  /* 0x3ffb14be0d0d7820 */ /* 0x000fe20000400000 */
[----:B------:R-:W-:Y:S01]  /*9690*/  FMUL R15, R15, 1.8477590084075927734 ;  /* 0x3fec835e0f0f7820 */ /* 0x000fe20000400000 */
[----:B0-----:R-:W-:Y:S01]  /*96a0*/  STL [R1+0x88], R19 ;  /* 0x0000881301007387 */ /* 0x001fe20000100800 */
[----:B------:R-:W-:Y:S01]  /*96b0*/  FMUL R9, R9, 1.6629391908645629883 ;  /* 0x3fd4db3109097820 */ /* 0x000fe20000400000 */
[----:B------:R-:W-:Y:S01]  /*96c0*/  FMUL R11, R11, 1.4142135381698608398 ;  /* 0x3fb504f30b0b7820 */ /* 0x000fe20000400000 */
[----:B------:R-:W-:Y:S01]  /*96d0*/  FMUL R10, R10, -1.6629391908645629883 ;  /* 0xbfd4db310a0a7820 */ /* 0x000fe20000400000 */
[----:B------:R-:W-:Y:S01]  /*96e0*/  FMUL R16, R16, 1.8477590084075927734 ;  /* 0x3fec835e10107820 */ /* 0x000fe20000400000 */
[----:B------:R-:W-:Y:S01]  /*96f0*/  FMUL R12, R12, 1.9615705013275146484 ;  /* 0x3ffb14be0c0c7820 */ /* 0x000fe20000400000 */
[----:B-1----:R-:W-:Y:S04]  /*9700*/  STL [R1+0x84], R18 ;  /* 0x0000841201007387 */ /* 0x002fe80000100800 */
[----:B------:R-:W0:Y:S04]  /*9710*/  LDS R19, [R50+0x14] ;  /* 0x0000140032137984 */ /* 0x000e280000000800 */
[----:B--2---:R-:W-:Y:S04]  /*9720*/  STL [R1+0x108], R17 ;  /* 0x0001081101007387 */ /* 0x004fe80000100800 */
[----:B------:R-:W1:Y:S04]  /*9730*/  LDS R18, [R50+0x18] ;  /* 0x0000180032127984 */ /* 0x000e680000000800 */
[----:B------:R-:W2:Y:S01]  /*9740*/  LDS R17, [R50+0x1c] ;  /* 0x00001c0032117984 */ /* 0x000ea20000000800 */
        /* <DEDUP_REMOVED lines=10> */
[----:B------:R-:W3:Y:S04]  /*97f0*/  LDS R10, [R50] ;  /* 0x00000000320a7984 */ /* 0x000ee80000000800 */
[----:B------:R-:W4:Y:S04]  /*9800*/  LDS R9, [R50+0x4] ;  /* 0x0000040032097984 */ /* 0x000f280000000800 */
[----:B0-----:R-:W-:Y:S04]  /*9810*/  STL [R1+0x120], R19 ;  /* 0x0001201301007387 */ /* 0x001fe80000100800 */
[----:B-1----:R-:W-:Y:S04]  /*9820*/  STL [R1+0x134], R18 ;  /* 0x0001341201007387 */ /* 0x002fe80000100800 */
[----:B--2---:R-:W-:Y:S04]  /*9830*/  STL [R1+0x148], R17 ;  /* 0x0001481101007387 */ /* 0x004fe80000100800 */
[----:B------:R-:W0:Y:S04]  /*9840*/  LDS R11, [R50+0x8] ;  /* 0x00000800320b7984 */ /* 0x000e280000000800 */
[----:B---3--:R-:W-:Y:S04]  /*9850*/  STL [R1+0x64], R10 ;  /* 0x0000640a01007387 */ /* 0x008fe80000100800 */
[----:B------:R-:W1:Y:S04]  /*9860*/  LDS R10, [R50+0xc] ;  /* 0x00000c00320a7984 */ /* 0x000e680000000800 */
[----:B----4-:R-:W-:Y:S04]  /*9870*/  STL [R1+0x74], R9 ;  /* 0x0000740901007387 */ /* 0x010fe80000100800 */
[----:B------:R-:W2:Y:S01]  /*9880*/  LDS R9, [R50+0x10] ;  /* 0x0000100032097984 */ /* 0x000ea20000000800 */
[--C-:B------:R-:W-:Y:S01]  /*9890*/  FADD R14, R6, -R3.reuse ;  /* 0x80000003060e7221 */ /* 0x100fe20000000000 */
[--C-:B------:R-:W-:Y:S01]  /*98a0*/  FADD R13, R8, -R0.reuse ;  /* 0x80000000080d7221 */ /* 0x100fe20000000000 */
[----:B------:R-:W-:Y:S01]  /*98b0*/  FADD R3, R6, R3 ;  /* 0x0000000306037221 */ /* 0x000fe20000000000 */
[----:B------:R-:W-:Y:S01]  /*98c0*/  FADD R8, R8, R0 ;  /* 0x0000000008087221 */ /* 0x000fe20000000000 */
[----:B------:R-:W-:Y:S01]  /*98d0*/  FADD R6, R7, -R2 ;  /* 0x8000000207067221 */ /* 0x000fe20000000000 */
[C-C-:B------:R-:W-:Y:S01]  /*98e0*/  FADD R0, -R5.reuse, R4.reuse ;  /* 0x0000000405007221 */ /* 0x140fe20000000100 */
[----:B------:R-:W-:Y:S01]  /*98f0*/  FADD R4, R5, R4 ;  /* 0x0000000405047221 */ /* 0x000fe20000000000 */
[----:B------:R-:W-:Y:S01]  /*9900*/  FADD R5, R7, R2 ;  /* 0x0000000207057221 */ /* 0x000fe20000000000 */
[C-C-:B------:R-:W-:Y:S01]  /*9910*/  FADD R7, R14.reuse, R6.reuse ;  /* 0x000000060e077221 */ /* 0x140fe20000000000 */
[----:B------:R-:W-:Y:S01]  /*9920*/  FADD R14, R14, -R6 ;  /* 0x800000060e0e7221 */ /* 0x000fe20000000000 */
[----:B0-----:R-:W-:Y:S02]  /*9930*/  STL [R1+0x70], R11 ;  /* 0x0000700b01007387 */ /* 0x001fe40000100800 */
[----:B------:R-:W-:-:S02]  /*9940*/  FFMA R2, R7, -0.70710676908493041992, R13 ;  /* 0xbf3504f307027823 */ /* 0x000fc4000000000d */
[----:B------:R-:W0:Y:S01]  /*9950*/  LDS R11, [R50+0x14] ;  /* 0x00001400320b7984 */ /* 0x000e220000000800 */
[C-C-:B------:R-:W-:Y:S01]  /*9960*/  FFMA R6, R14.reuse, -0.70710676908493041992, R0.reuse ;  /* 0xbf3504f30e067823 */ /* 0x140fe20000000000 */
[----:B------:R-:W-:-:S03]  /*9970*/  FFMA R14, R14, 0.70710676908493041992, R0 ;  /* 0x3f3504f30e0e7823 */ /* 0x000fc60000000000 */
[----:B------:R-:W-:Y:S01]  /*9980*/  FFMA R0, R6, 0.66817861795425415039, R2 ;  /* 0x3f2b0dc106007823 */ /* 0x000fe20000000002 */
[----:B------:R-:W-:Y:S01]  /*9990*/  FFMA R2, R2, -0.66817861795425415039, R6 ;  /* 0xbf2b0dc102027823 */ /* 0x000fe20000000006 */
[C-C-:B------:R-:W-:Y:S01]  /*99a0*/  FADD R6, R8.reuse, R4.reuse ;  /* 0x0000000408067221 */ /* 0x140fe20000000000 */
[----:B------:R-:W-:Y:S01]  /*99b0*/  FADD R8, R8, -R4 ;  /* 0x8000000408087221 */ /* 0x000fe20000000000 */
[----:B-1----:R-:W-:Y:S04]  /*99c0*/  STL [R1+0x6c], R10 ;  /* 0x00006c0a01007387 */ /* 0x002fe80000100800 */
[----:B------:R-:W1:Y:S04]  /*99d0*/  LDS R10, [R50+0x18] ;  /* 0x00001800320a7984 */ /* 0x000e680000000800 */
[----:B--2---:R-:W-:Y:S04]  /*99e0*/  STL [R1+0xac], R9 ;  /* 0x0000ac0901007387 */ /* 0x004fe80000100800 */
[----:B------:R-:W2:Y:S01]  /*99f0*/  LDS R9, [R50+0x1c] ;  /* 0x00001c0032097984 */ /* 0x000ea20000000800 */
[----:B------:R-:W-:Y:S01]  /*9a00*/  FADD R4, R5, R3 ;  /* 0x0000000305047221 */ /* 0x000fe20000000000 */
[----:B------:R-:W-:Y:S01]  /*9a10*/  FFMA R7, R7, 0.70710676908493041992, R13 ;  /* 0x3f3504f307077823 */ /* 0x000fe2000000000d */
[----:B------:R-:W-:-:S02]  /*9a20*/  FADD R13, -R5, R3 ;  /* 0x00000003050d7221 */ /* 0x000fc40000000100 */
        /* <DEDUP_REMOVED lines=27> */
[----:B0-----:R-:W-:Y:S04]  /*9be0*/  STL [R1+0xf4], R11 ;  /* 0x0000f40b01007387 */ /* 0x001fe80000100800 */
[----:B-1----:R-:W-:Y:S04]  /*9bf0*/  STL [R1+0x104], R10 ;  /* 0x0001040a01007387 */ /* 0x002fe80000100800 */
        /* <DEDUP_REMOVED lines=35> */
[----:B------:R-:W-:Y:S01]  /*9e30*/  FMUL R2, R12, 1.4142135381698608398 ;  /* 0x3fb504f30c027820 */ /* 0x000fe20000400000 */
[----:B------:R-:W-:Y:S01]  /*9e40*/  FFMA R9, R9, 0.19891236722469329834, R13 ;  /* 0x3e4bafaf09097823 */ /* 0x000fe2000000000d */
[----:B------:R-:W-:Y:S01]  /*9e50*/  NOP ;  /* 0x0000000000007918 */ /* 0x000fe20000000000 */
[----:B------:R-:W-:Y:S01]  /*9e60*/  FFMA R13, R14, -0.41421356797218322754, R10 ;  /* 0xbed413cd0e0d7823 */ /* 0x000fe2000000000a */
[----:B------:R3:W-:Y:S03]  /*9e70*/  STS [R51+0x84], R0 ;  /* 0x0000840033007388 */ /* 0x0007e60000000800 */
[----:B------:R-:W-:Y:S01]  /*9e80*/  FMUL R3, R13, 1.8477590084075927734 ;  /* 0x3fec835e0d037820 */ /* 0x000fe20000400000 */
[----:B------:R4:W-:Y:S04]  /*9e90*/  STS [R51], R2 ;  /* 0x0000000233007388 */ /* 0x0009e80000000800 */
[----:B0-----:R-:W-:Y:S01]  /*9ea0*/  STL [R1+0xa8], R11 ;  /* 0x0000a80b01007387 */ /* 0x001fe20000100800 */
[----:B---3--:R-:W-:-:S03]  /*9eb0*/  FADD R0, R46, -R42 ;  /* 0x8000002a2e007221 */ /* 0x008fc60000000000 */
[----:B--2---:R0:W-:Y:S01]  /*9ec0*/  STL [R1+0xe0], R8 ;  /* 0x0000e00801007387 */ /* 0x0041e20000100800 */
[----:B----4-:R-:W-:-:S03]  /*9ed0*/  FADD R2, -R53, R39 ;  /* 0x0000002735027221 */ /* 0x010fc60000000100 */
[----:B-1----:R1:W-:Y:S01]  /*9ee0*/  STL [R1+0xf0], R4 ;  /* 0x0000f00401007387 */ /* 0x0023e20000100800 */
[----:B0-----:R-:W-:Y:S01]  /*9ef0*/  FADD R8, R48, -R41 ;  /* 0x8000002930087221 */ /* 0x001fe20000000000 */
[----:B-1----:R-:W-:-:S04]  /*9f00*/  FADD R4, R45, -R40 ;  /* 0x800000282d047221 */ /* 0x002fc80000000000 */
[C-C-:B------:R-:W-:Y:S01]  /*9f10*/  FADD R12, R4.reuse, R8.reuse ;  /* 0x00000008040c7221 */ /* 0x140fe20000000000 */
[----:B------:R-:W-:Y:S01]  /*9f20*/  FADD R4, R4, -R8 ;  /* 0x8000000804047221 */ /* 0x000fe20000000000 */
[----:B------:R0:W-:Y:S02]  /*9f30*/  STS [R51+0x108], R3 ;  /* 0x0001080333007388 */ /* 0x0001e40000000800 */
[C-C-:B------:R-:W-:Y:S01]  /*9f40*/  FFMA R11, R12.reuse, -0.70710676908493041992, R0.reuse ;  /* 0xbf3504f30c0b7823 */ /* 0x140fe20000000000 */
[----:B------:R-:W-:Y:S01]  /*9f50*/  FFMA R8, R12, 0.70710676908493041992, R0 ;  /* 0x3f3504f30c087823 */ /* 0x000fe20000000000 */
[----:B------:R-:W-:Y:S01]  /*9f60*/  FFMA R0, R4, -0.70710676908493041992, R2 ;  /* 0xbf3504f304007823 */ /* 0x000fe20000000002 */
[----:B------:R-:W-:Y:S01]  /*9f70*/  FADD R15, R46, R42 ;  /* 0x0000002a2e0f7221 */ /* 0x000fe20000000000 */
[----:B------:R-:W-:Y:S01]  /*9f80*/  FADD R39, R53, R39 ;  /* 0x0000002735277221 */ /* 0x000fe20000000000 */
[----:B------:R-:W-:Y:S01]  /*9f90*/  FADD R41, R48, R41 ;  /* 0x0000002930297221 */ /* 0x000fe20000000000 */
[----:B------:R-:W-:Y:S01]  /*9fa0*/  FFMA R12, R0, 0.66817861795425415039, R11 ;  /* 0x3f2b0dc1000c7823 */ /* 0x000fe2000000000b */
[----:B0-----:R-:W-:Y:S01]  /*9fb0*/  FADD R3, R45, R40 ;  /* 0x000000282d037221 */ /* 0x001fe20000000000 */
[----:B------:R-:W-:Y:S01]  /*9fc0*/  FFMA R4, R4, 0.70710676908493041992, R2 ;  /* 0x3f3504f304047823 */ /* 0x000fe20000000002 */
[----:B------:R-:W-:Y:S01]  /*9fd0*/  FFMA R11, R11, -0.66817861795425415039, R0 ;  /* 0xbf2b0dc10b0b7823 */ /* 0x000fe20000000000 */
[----:B------:R-:W-:Y:S01]  /*9fe0*/  FFMA R10, R10, 0.41421356797218322754, R14 ;  /* 0x3ed413cd0a0a7823 */ /* 0x000fe2000000000e */
[----:B------:R-:W-:Y:S01]  /*9ff0*/  FADD R0, R15, R39 ;  /* 0x000000270f007221 */ /* 0x000fe20000000000 */
[----:B------:R-:W-:Y:S01]  /*a000*/  FADD R2, R41, R3 ;  /* 0x0000000329027221 */ /* 0x000fe20000000000 */
[----:B------:R-:W-:Y:S01]  /*a010*/  FMUL R5, R5, 1.6629391908645629883 ;  /* 0x3fd4db3105057820 */ /* 0x000fe20000400000 */
[----:B------:R-:W-:Y:S01]  /*a020*/  FMUL R7, R7, 1.4142135381698608398 ;  /* 0x3fb504f307077820 */ /* 0x000fe20000400000 */
[----:B------:R-:W-:Y:S01]  /*a030*/  FMUL R6, R6, -1.6629391908645629883 ;  /* 0xbfd4db3106067820 */ /* 0x000fe20000400000 */
[--C-:B------:R-:W-:Y:S01]  /*a040*/  FADD R13, R0, -R2.reuse ;  /* 0x80000002000d7221 */ /* 0x100fe20000000000 */
[----:B------:R-:W-:Y:S01]  /*a050*/  FMUL R10, R10, 1.8477590084075927734 ;  /* 0x3fec835e0a0a7820 */ /* 0x000fe20000400000 */
[----:B------:R-:W-:Y:S01]  /*a060*/  FMUL R9, R9, 1.9615705013275146484 ;  /* 0x3ffb14be09097820 */ /* 0x000fe20000400000 */
[----:B------:R-:W-:Y:S01]  /*a070*/  FADD R0, R0, R2 ;  /* 0x0000000200007221 */ /* 0x000fe20000000000 */
[----:B------:R0:W-:Y:S04]  /*a080*/  STS [R51+0x18c], R5 ;  /* 0x00018c0533007388 */ /* 0x0001e80000000800 */
[----:B------:R-:W-:Y:S04]  /*a090*/  STS [R51+0x210], R7 ;  /* 0x0002100733007388 */ /* 0x000fe80000000800 */
[----:B------:R1:W-:Y:S01]  /*a0a0*/  STS [R51+0x294], R6 ;  /* 0x0002940633007388 */ /* 0x0003e20000000800 */
[----:B0-----:R-:W-:-:S03]  /*a0b0*/  FMUL R5, R0, 1.4142135381698608398 ;  /* 0x3fb504f300057820 */ /* 0x001fc60000400000 */
[----:B------:R-:W-:Y:S04]  /*a0c0*/  STS [R51+0x318], R10 ;  /* 0x0003180a33007388 */ /* 0x000fe80000000800 */
[----:B------:R-:W-:Y:S01]  /*a0d0*/  STS [R51+0x39c], R9 ;  /* 0x00039c0933007388 */ /* 0x000fe20000000800 */
[----:B------:R-:W-:-:S03]  /*a0e0*/  NOP ;  /* 0x0000000000007918 */ /* 0x000fc60000000000 */
[----:B------:R-:W0:Y:S01]  /*a0f0*/  LDS R0, [R50] ;  /* 0x0000000032007984 */ /* 0x000e220000000800 */
[----:B------:R-:W-:Y:S01]  /*a100*/  FFMA R2, R4, -0.19891236722469329834, R8 ;  /* 0xbe4bafaf04027823 */ /* 0x000fe20000000008 */
[----:B------:R-:W-:Y:S01]  /*a110*/  FADD R15, R15, -R39 ;  /* 0x800000270f0f7221 */ /* 0x000fe20000000000 */
[----:B------:R-:W-:Y:S01]  /*a120*/  FADD R3, -R41, R3 ;  /* 0x0000000329037221 */ /* 0x000fe20000000100 */
[----:B------:R-:W2:Y:S01]  /*a130*/  LDL.LU R46, [R1+0x284] ;  /* 0x00028400012e7983 */ /* 0x000ea20000300800 */
[----:B-1----:R-:W-:Y:S02]  /*a140*/  FMUL R6, R2, 1.9615705013275146484 ;  /* 0x3ffb14be02067820 */ /* 0x002fe40000400000 */
[----:B------:R-:W-:Y:S01]  /*a150*/  FFMA R14, R3, -0.41421356797218322754, R15 ;  /* 0xbed413cd030e7823 */ /* 0x000fe2000000000f */
[----:B------:R-:W-:Y:S01]  /*a160*/  FFMA R15, R15, 0.41421356797218322754, R3 ;  /* 0x3ed413cd0f0f7823 */ /* 0x000fe20000000003 */
[----:B------:R-:W1:Y:S04]  /*a170*/  LDS R2, [R50+0x4] ;  /* 0x0000040032027984 */ /* 0x000e680000000800 */
[----:B------:R-:W3:Y:S04]  /*a180*/  LDS R3, [R50+0x8] ;  /* 0x0000080032037984 */ /* 0x000ee80000000800 */
[----:B------:R-:W4:Y:S04]  /*a190*/  LDL.LU R45, [R1+0x280] ;  /* 0x00028000012d7983 */ /* 0x000f280000300800 */
[----:B------:R-:W2:Y:S01]  /*a1a0*/  LDL.LU R48, [R1+0x27c] ;  /* 0x00027c0001307983 */ /* 0x000ea20000300800 */
[----:B------:R-:W-:-:S03]  /*a1b0*/  FFMA R8, R8, 0.19891236722469329834, R4 ;  /* 0x3e4bafaf08087823 */ /* 0x000fc60000000004 */
[----:B------:R-:W4:Y:S04]  /*a1c0*/  LDL.LU R43, [R1+0x40] ;  /* 0x00004000012b7983 */ /* 0x000f280000300800 */
[----:B------:R-:W4:Y:S04]  /*a1d0*/  LDL.LU R38, [R1+0x44] ;  /* 0x0000440001267983 */ /* 0x000f280000300800 */
[----:B------:R-:W2:Y:S04]  /*a1e0*/  LDL.LU R47, [R1+0x50] ;  /* 0x00005000012f7983 */ /* 0x000ea80000300800 */
[----:B------:R-:W2:Y:S04]  /*a1f0*/  LDL.LU R52, [R1+0x5c] ;  /* 0x00005c0001347983 */ /* 0x000ea80000300800 */
[----:B0-----:R-:W-:Y:S04]  /*a200*/  STL [R1+0x250], R0 ;  /* 0x0002500001007387 */ /* 0x001fe80000100800 */
[----:B------:R-:W0:Y:S04]  /*a210*/  LDS R4, [R50+0xc] ;  /* 0x00000c0032047984 */ /* 0x000e280000000800 */
[----:B------:R-:W0:Y:S04]  /*a220*/  LDS R0, [R50+0x10] ;  /* 0x0000100032007984 */ /* 0x000e280000000800 */
[----:B-1----:R-:W-:Y:S04]  /*a230*/  STL [R1+0x254], R2 ;  /* 0x0002540201007387 */ /* 0x002fe80000100800 */
[----:B---3--:R-:W-:Y:S04]  /*a240*/  STL [R1+0x258], R3 ;  /* 0x0002580301007387 */ /* 0x008fe80000100800 */
[----:B------:R-:W1:Y:S04]  /*a250*/  LDS R3, [R50+0x14] ;  /* 0x0000140032037984 */ /* 0x000e680000000800 */
[----:B------:R-:W3:Y:S04]  /*a260*/  LDS R2, [R50+0x18] ;  /* 0x0000180032027984 */ /* 0x000ee80000000800 */
[----:B0-----:R-:W-:Y:S04]  /*a270*/  STL [R1+0x25c], R4 ;  /* 0x00025c0401007387 */ /* 0x001fe80000100800 */
[----:B------:R-:W-:Y:S04]  /*a280*/  STL [R1+0x80], R0 ;  /* 0x0000800001007387 */ /* 0x000fe80000100800 */
[----:B------:R-:W0:Y:S01]  /*a290*/  LDS R0, [R50+0x1c] ;  /* 0x00001c0032007984 */ /* 0x000e220000000800 */
[----:B------:R-:W-:Y:S01]  /*a2a0*/  FMUL R10, R15, 1.8477590084075927734 ;  /* 0x3fec835e0f0a7820 */ /* 0x000fe20000400000 */
[----:B------:R-:W-:-:S02]  /*a2b0*/  NOP ;  /* 0x0000000000007918 */ /* 0x000fc40000000000 */
[----:B-1----:R-:W-:Y:S04]  /*a2c0*/  STL [R1+0x9c], R3 ;  /* 0x00009c0301007387 */ /* 0x002fe80000100800 */
[----:B------:R-:W2:Y:S04]  /*a2d0*/  LDL.LU R44, [R1+0x60] ;  /* 0x00006000012c7983 */ /* 0x000ea80000300800 */
[----:B---3--:R-:W-:Y:S04]  /*a2e0*/  STL [R1+0xb4], R2 ;  /* 0x0000b40201007387 */ /* 0x008fe80000100800 */
[----:B------:R-:W3:Y:S04]  /*a2f0*/  LDL.LU R49, [R1+0x7c] ;  /* 0x00007c0001317983 */ /* 0x000ee80000300800 */
[----:B0-----:R-:W-:Y:S04]  /*a300*/  STL [R1+0xd0], R0 ;  /* 0x0000d00001007387 */ /* 0x001fe80000100800 */
[----:B------:R-:W3:Y:S04]  /*a310*/  LDL.LU R31, [R1+0x8c] ;  /* 0x00008c00011f7983 */ /* 0x000ee80000300800 */
[----:B------:R-:W3:Y:S04]  /*a320*/  LDL.LU R35, [R1+0xa4] ;  /* 0x0000a40001237983 */ /* 0x000ee80000300800 */
[----:B------:R-:W-:Y:S04]  /*a330*/  STL [R1+0x260], R50 ;  /* 0x0002603201007387 */ /* 0x000fe80000100800 */
[----:B------:R-:W3:Y:S04]  /*a340*/  LDL.LU R58, [R1+0xc0] ;  /* 0x0000c000013a7983 */ /* 0x000ee80000300800 */
[----:B------:R-:W3:Y:S04]  /*a350*/  LDL.LU R54, [R1+0xcc] ;  /* 0x0000cc0001367983 */ /* 0x000ee80000300800 */
[----:B------:R-:W3:Y:S01]  /*a360*/  LDL.LU R37, [R1+0xd8] ;  /* 0x0000d80001257983 */ /* 0x000ee20000300800 */
[----:B------:R-:W-:Y:S01]  /*a370*/  FMUL R7, R11, -1.6629391908645629883 ;  /* 0xbfd4db310b077820 */ /* 0x000fe20000400000 */
[----:B------:R-:W-:-:S02]  /*a380*/  FMUL R13, R13, 1.4142135381698608398 ;  /* 0x3fb504f30d0d7820 */ /* 0x000fc40000400000 */
[----:B------:R2:W-:Y:S04]  /*a390*/  STS [R51+0x318], R10 ;  /* 0x0003180a33007388 */ /* 0x0005e80000000800 */
[----:B------:R0:W-:Y:S01]  /*a3a0*/  STS [R51+0x210], R13 ;  /* 0x0002100d33007388 */ /* 0x0001e20000000800 */
[C-C-:B----4-:R-:W-:Y:S01]  /*a3b0*/  FADD R33, -R38.reuse, R43.reuse ;  /* 0x0000002b26217221 */ /* 0x150fe20000000100 */
[----:B------:R-:W-:Y:S02]  /*a3c0*/  FADD R9, R38, R43 ;  /* 0x0000002b26097221 */ /* 0x000fe40000000000 */
[----:B------:R-:W4:Y:S04]  /*a3d0*/  LDL.LU R43, [R1+0x138] ;  /* 0x00013800012b7983 */ /* 0x000f280000300800 */
[----:B------:R-:W4:Y:S04]  /*a3e0*/  LDL.LU R61, [R1+0xec] ;  /* 0x0000ec00013d7983 */ /* 0x000f280000300800 */
[----:B------:R-:W4:Y:S04]  /*a3f0*/  LDL.LU R16, [R1+0x15c] ;  /* 0x00015c0001107983 */ /* 0x000f280000300800 */
[----:B------:R-:W4:Y:S01]  /*a400*/  LDL.LU R21, [R1+0x144] ;  /* 0x0001440001157983 */ /* 0x000f220000300800 */
[----:B--2---:R-:W-:-:S03]  /*a410*/  FADD R10, -R52, R47 ;  /* 0x0000002f340a7221 */ /* 0x004fc60000000100 */
[----:B------:R-:W2:Y:S01]  /*a420*/  LDL.LU R29, [R1+0x174] ;  /* 0x00017400011d7983 */ /* 0x000ea20000300800 */
[----:B------:R-:W-:-:S03]  /*a430*/  FADD R11, R52, R47 ;  /* 0x0000002f340b7221 */ /* 0x000fc60000000000 */
[----:B------:R-:W2:Y:S04]  /*a440*/  LDL.LU R19, [R1+0x3c] ;  /* 0x00003c0001137983 */ /* 0x000ea80000300800 */
        /* <DEDUP_REMOVED lines=8> */
[----:B------:R-:W2:Y:S01]  /*a4d0*/  LDL.LU R47, [R1+0x178] ;  /* 0x00017800012f7983 */ /* 0x000ea20000300800 */
[C-C-:B---3--:R-:W-:Y:S01]  /*a4e0*/  FADD R18, -R49.reuse, R44.reuse ;  /* 0x0000002c31127221 */ /* 0x148fe20000000100 */
[----:B0-----:R-:W-:-:S02]  /*a4f0*/  FADD R13, R49, R44 ;  /* 0x0000002c310d7221 */ /* 0x001fc40000000000 */
[----:B------:R-:W3:Y:S04]  /*a500*/  LDL.LU R44, [R1+0xdc] ;  /* 0x0000dc00012c7983 */ /* 0x000ee80000300800 */
[----:B------:R-:W3:Y:S04]  /*a510*/  LDL.LU R49, [R1+0x18c] ;  /* 0x00018c0001317983 */ /* 0x000ee80000300800 */
[----:B------:R-:W3:Y:S04]  /*a520*/  LDL.LU R22, [R1+0xe8] ;  /* 0x0000e80001167983 */ /* 0x000ee80000300800 */
[----:B------:R-:W3:Y:S04]  /*a530*/  LDL.LU R23, [R1+0x19c] ;  /* 0x00019c0001177983 */ /* 0x000ee80000300800 */
[----:B------:R-:W3:Y:S04]  /*a540*/  LDL.LU R25, [R1+0x2c] ;  /* 0x00002c0001197983 */ /* 0x000ee80000300800 */
[----:B------:R-:W3:Y:S04]  /*a550*/  LDL.LU R24, [R1+0x164] ;  /* 0x0001640001187983 */ /* 0x000ee80000300800 */
[----:B------:R-:W3:Y:S01]  /*a560*/  LDL.LU R27, [R1+0x118] ;  /* 0x00011800011b7983 */ /* 0x000ee20000300800 */
[C-C-:B------:R-:W-:Y:S01]  /*a570*/  FADD R26, -R35.reuse, R31.reuse ;  /* 0x0000001f231a7221 */ /* 0x140fe20000000100 */
[----:B------:R-:W-:-:S02]  /*a580*/  FADD R31, R35, R31 ;  /* 0x0000001f231f7221 */ /* 0x000fc40000000000 */
[----:B------:R-:W3:Y:S01]  /*a590*/  LDL.LU R35, [R1+0x1c0] ;  /* 0x0001c00001237983 */ /* 0x000ee20000300800 */
[----:B------:R-:W-:Y:S01]  /*a5a0*/  FMUL R14, R14, 1.8477590084075927734 ;  /* 0x3fec835e0e0e7820 */ /* 0x000fe20000400000 */
[----:B------:R-:W-:Y:S01]  /*a5b0*/  FMUL R12, R12, 1.6629391908645629883 ;  /* 0x3fd4db310c0c7820 */ /* 0x000fe20000400000 */
[----:B------:R-:W-:Y:S01]  /*a5c0*/  FMUL R8, R8, 1.9615705013275146484 ;  /* 0x3ffb14be08087820 */ /* 0x000fe20000400000 */
[----:B------:R-:W-:Y:S04]  /*a5d0*/  STS [R51], R5 ;  /* 0x0000000533007388 */ /* 0x000fe80000000800 */
[----:B------:R-:W-:Y:S04]  /*a5e0*/  STS [R51+0x84], R6 ;  /* 0x0000840633007388 */ /* 0x000fe80000000800 */
[----:B------:R-:W-:Y:S04]  /*a5f0*/  STS [R51+0x108], R14 ;  /* 0x0001080e33007388 */ /* 0x000fe80000000800 */
[----:B------:R-:W-:Y:S04]  /*a600*/  STS [R51+0x18c], R12 ;  /* 0x00018c0c33007388 */ /* 0x000fe80000000800 */
[----:B------:R-:W-:Y:S04]  /*a610*/  STS [R51+0x294], R7 ;  /* 0x0002940733007388 */ /* 0x000fe80000000800 */
[----:B------:R0:W-:Y:S01]  /*a620*/  STS [R51+0x39c], R8 ;  /* 0x00039c0833007388 */ /* 0x0001e20000000800 */
[C-C-:B----4-:R-:W-:Y:S01]  /*a630*/  FADD R42, -R43.reuse, R37.reuse ;  /* 0x000000252b2a7221 */ /* 0x150fe20000000100 */
[----:B0-----:R-:W-:-:S02]  /*a640*/  FADD R51, R43, R37 ;  /* 0x000000252b337221 */ /* 0x001fc40000000000 */
[----:B------:R-:W4:Y:S04]  /*a650*/  LDL.LU R37, [R1+0x38] ;  /* 0x0000380001257983 */ /* 0x000f280000300800 */
[----:B------:R-:W4:Y:S01]  /*a660*/  LDL.LU R43, [R1+0x180] ;  /* 0x00018000012b7983 */ /* 0x000f220000300800 */
[C-C-:B--2---:R-:W-:Y:S01]  /*a670*/  FADD R14, R52.reuse, -R30.reuse ;  /* 0x8000001e340e7221 */ /* 0x144fe20000000000 */
[----:B------:R-:W-:Y:S02]  /*a680*/  FADD R12, R52, R30 ;  /* 0x0000001e340c7221 */ /* 0x000fe40000000000 */
[----:B------:R-:W2:Y:S04]  /*a690*/  LDL.LU R30, [R1+0x58] ;  /* 0x00005800011e7983 */ /* 0x000ea80000300800 */
[----:B------:R-:W2:Y:S01]  /*a6a0*/  LDL.LU R52, [R1+0x190] ;  /* 0x0001900001347983 */ /* 0x000ea20000300800 */
[C-C-:B------:R-:W-:Y:S01]  /*a6b0*/  FADD R7, R28.reuse, -R20.reuse ;  /* 0x800000141c077221 */ /* 0x140fe20000000000 */
[----:B------:R-:W-:Y:S01]  /*a6c0*/  FADD R20, R28, R20 ;  /* 0x000000141c147221 */ /* 0x000fe20000000000 */
[C-C-:B------:R-:W-:Y:S01]  /*a6d0*/  FADD R5, R38.reuse, -R32.reuse ;  /* 0x8000002026057221 */ /* 0x140fe20000000000 */
[----:B------:R-:W-:-:S02]  /*a6e0*/  FADD R28, R38, R32 ;  /* 0x00000020261c7221 */ /* 0x000fc40000000000 */
[----:B------:R-:W2:Y:S01]  /*a6f0*/  LDL.LU R32, [R1+0xbc] ;  /* 0x0000bc0001207983 */ /* 0x000ea20000300800 */
[C-C-:B------:R-:W-:Y:S01]  /*a700*/  FADD R38, R47.reuse, -R36.reuse ;  /* 0x800000242f267221 */ /* 0x140fe20000000000 */
[----:B------:R-:W-:Y:S01]  /*a710*/  FADD R36, R47, R36 ;  /* 0x000000242f247221 */ /* 0x000fe20000000000 */
[C-C-:B---3--:R-:W-:Y:S01]  /*a720*/  FADD R47, R49.reuse, -R44.reuse ;  /* 0x8000002c312f7221 */ /* 0x148fe20000000000 */
[----:B------:R-:W-:Y:S02]  /*a730*/  FADD R44, R49, R44 ;  /* 0x0000002c312c7221 */ /* 0x000fe40000000000 */
[----:B------:R-:W3:Y:S01]  /*a740*/  LDL.LU R49, [R1+0x1ac] ;  /* 0x0001ac0001317983 */ /* 0x000ee20000300800 */
[C-C-:B------:R-:W-:Y:S01]  /*a750*/  FADD R53, R35.reuse, -R27.reuse ;  /* 0x8000001b23357221 */ /* 0x140fe20000000000 */
[----:B------:R-:W-:Y:S02]  /*a760*/  FADD R6, R35, R27 ;  /* 0x0000001b23067221 */ /* 0x000fe40000000000 */
[----:B------:R-:W3:Y:S01]  /*a770*/  LDL.LU R35, [R1+0x1d0] ;  /* 0x0001d00001237983 */ /* 0x000ee20000300800 */
[C-C-:B------:R-:W-:Y:S01]  /*a780*/  FADD R34, -R54.reuse, R58.reuse ;  /* 0x0000003a36227221 */ /* 0x140fe20000000100 */
[----:B------:R-:W-:Y:S01]  /*a790*/  FADD R39, R54, R58 ;  /* 0x0000003a36277221 */ /* 0x000fe20000000000 */
[C-C-:B------:R-:W-:Y:S01]  /*a7a0*/  FADD R54, -R16.reuse, R61.reuse ;  /* 0x0000003d10367221 */ /* 0x140fe20000000100 */
[----:B------:R-:W-:Y:S01]  /*a7b0*/  FADD R57, R16, R61 ;  /* 0x0000003d10397221 */ /* 0x000fe20000000000 */
[C-C-:B------:R-:W-:Y:S01]  /*a7c0*/  FADD R8, -R29.reuse, R21.reuse ;  /* 0x000000151d087221 */ /* 0x140fe20000000100 */
[----:B------:R-:W-:Y:S01]  /*a7d0*/  FADD R61, R29, R21 ;  /* 0x000000151d3d7221 */ /* 0x000fe20000000000 */
[C-C-:B------:R-:W-:Y:S01]  /*a7e0*/  FADD R15, R17.reuse, -R19.reuse ;  /* 0x80000013110f7221 */ /* 0x140fe20000000000 */
[----:B------:R-:W-:Y:S01]  /*a7f0*/  FADD R21, R17, R19 ;  /* 0x0000001311157221 */ /* 0x000fe20000000000 */
[C-C-:B------:R-:W-:Y:S01]  /*a800*/  FADD R17, R24.reuse, -R25.reuse ;  /* 0x8000001918117221 */ /* 0x140fe20000000000 */
[----:B------:R-:W-:Y:S01]  /*a810*/  FADD R16, R24, R25 ;  /* 0x0000001918107221 */ /* 0x000fe20000000000 */
[--C-:B------:R-:W-:Y:S01]  /*a820*/  FADD R56, R23, R22.reuse ;  /* 0x0000001617387221 */ /* 0x100fe20000000000 */
[----:B------:R-:W3:Y:S01]  /*a830*/  LDL.LU R59, [R1+0xe4] ;  /* 0x0000e400013b7983 */ /* 0x000ee20000300800 */
[C-C-:B------:R-:W-:Y:S01]  /*a840*/  FADD R25, R15.reuse, R17.reuse ;  /* 0x000000110f197221 */ /* 0x140fe20000000000 */
[----:B------:R-:W-:Y:S01]  /*a850*/  FADD R17, R15, -R17 ;  /* 0x800000110f117221 */ /* 0x000fe20000000000 */
[C-C-:B------:R-:W-:Y:S01]  /*a860*/  FADD R19, R16.reuse, R21.reuse ;  /* 0x0000001510137221 */ /* 0x140fe20000000000 */
[----:B------:R-:W-:Y:S01]  /*a870*/  FADD R21, -R16, R21 ;  /* 0x0000001510157221 */ /* 0x000fe20000000100 */
[----:B------:R-:W-:Y:S01]  /*a880*/  FADD R29, R23, -R22 ;  /* 0x80000016171d7221 */ /* 0x000fe20000000000 */
[C-C-:B----4-:R-:W-:Y:S01]  /*a890*/  FADD R15, R43.reuse, -R37.reuse ;  /* 0x800000252b0f7221 */ /* 0x150fe20000000000 */
[----:B------:R-:W-:-:S02]  /*a8a0*/  FADD R16, R43, R37 ;  /* 0x000000252b107221 */ /* 0x000fc40000000000 */
[----:B------:R-:W4:Y:S01]  /*a8b0*/  LDL.LU R43, [R1+0x1f4] ;  /* 0x0001f400012b7983 */ /* 0x000f220000300800 */
[C-C-:B------:R-:W-:Y:S01]  /*a8c0*/  FADD R37, R14.reuse, R15.reuse ;  /* 0x0000000f0e257221 */ /* 0x140fe20000000000 */
[----:B------:R-:W-:-:S04]  /*a8d0*/  FADD R15, R14, -R15 ;  /* 0x8000000f0e0f7221 */ /* 0x000fc80000000000 */
[C-C-:B------:R-:W-:Y:S01]  /*a8e0*/  FFMA R23, R15.reuse, -0.70710676908493041992, R10.reuse ;  /* 0xbf3504f30f177823 */ /* 0x140fe2000000000a */
[----:B------:R-:W-:Y:S01]  /*a8f0*/  FFMA R10, R15, 0.70710676908493041992, R10 ;  /* 0x3f3504f30f0a7823 */ /* 0x000fe2000000000a */
[C-C-:B--2---:R-:W-:Y:S01]  /*a900*/  FADD R22, R52.reuse, -R30.reuse ;  /* 0x8000001e34167221 */ /* 0x144fe20000000000 */
[----:B------:R-:W-:Y:S02]  /*a910*/  FADD R14, R52, R30 ;  /* 0x0000001e340e7221 */ /* 0x000fe40000000000 */
[----:B------:R-:W2:Y:S01]  /*a920*/  LDL.LU R52, [R1+0x110] ;  /* 0x0001100001347983 */ /* 0x000ea20000300800 */
[C-C-:B------:R-:W-:Y:S01]  /*a930*/  FADD R15, R7.reuse, R22.reuse ;  /* 0x00000016070f7221 */ /* 0x140fe20000000000 */
[----:B------:R-:W-:Y:S02]  /*a940*/  FADD R22, R7, -R22 ;  /* 0x8000001607167221 */ /* 0x000fe40000000000 */
[----:B------:R-:W2:Y:S01]  /*a950*/  LDL.LU R58, [R1+0x128] ;  /* 0x00012800013a7983 */ /* 0x000ea20000300800 */
[C-C-:B---3--:R-:W-:Y:S01]  /*a960*/  FADD R30, R49.reuse, -R32.reuse ;  /* 0x80000020311e7221 */ /* 0x148fe20000000000 */
[----:B------:R-:W-:-:S02]  /*a970*/  FADD R7, R49, R32 ;  /* 0x0000002031077221 */ /* 0x000fc40000000000 */
[----:B------:R-:W3:Y:S01]  /*a980*/  LDL.LU R49, [R1+0x21c] ;  /* 0x00021c0001317983 */ /* 0x000ee20000300800 */
[----:B------:R-:W-:Y:S01]  /*a990*/  FADD R27, R5, R30 ;  /* 0x0000001e051b7221 */ /* 0x000fe20000000000 */
[----:B------:R-:W-:Y:S01]  /*a9a0*/  FADD R24, R7, R28 ;  /* 0x0000001c07187221 */ /* 0x000fe20000000000 */
[----:B------:R-:W-:Y:S01]  /*a9b0*/  FADD R30, R5, -R30 ;  /* 0x8000001e051e7221 */ /* 0x000fe20000000000 */
[----:B------:R-:W-:Y:S01]  /*a9c0*/  FADD R28, -R7, R28 ;  /* 0x0000001c071c7221 */ /* 0x000fe20000000100 */
[C-C-:B------:R-:W-:Y:S01]  /*a9d0*/  FADD R7, R35.reuse, -R48.reuse ;  /* 0x8000003023077221 */ /* 0x140fe20000000000 */
[----:B------:R-:W-:Y:S02]  /*a9e0*/  FADD R5, R35, R48 ;  /* 0x0000003023057221 */ /* 0x000fe40000000000 */
[----:B------:R-:W2:Y:S01]  /*a9f0*/  LDL.LU R48, [R1+0x278] ;  /* 0x0002780001307983 */ /* 0x000ea20000300800 */
[C-C-:B------:R-:W-:Y:S01]  /*aa00*/  FADD R35, R38.reuse, R7.reuse ;  /* 0x0000000726237221 */ /* 0x140fe20000000000 */
[C-C-:B------:R-:W-:Y:S01]  /*aa10*/  FADD R32, R5.reuse, R36.reuse ;  /* 0x0000002405207221 */ /* 0x140fe20000000000 */
[----:B------:R-:W-:Y:S01]  /*aa20*/  FADD R38, R38, -R7 ;  /* 0x8000000726267221 */ /* 0x000fe20000000000 */
[----:B------:R-:W-:Y:S01]  /*aa30*/  FADD R36, -R5, R36 ;  /* 0x0000002405247221 */ /* 0x000fe20000000100 */
[C-C-:B----4-:R-:W-:Y:S01]  /*aa40*/  FADD R7, R43.reuse, -R59.reuse ;  /* 0x8000003b2b077221 */ /* 0x150fe20000000000 */
[----:B------:R-:W-:-:S03]  /*aa50*/  FADD R5, R43, R59 ;  /* 0x0000003b2b057221 */ /* 0x000fc60000000000 */
[--C-:B------:R-:W-:Y:S01]  /*aa60*/  FADD R43, R47, R7.reuse ;  /* 0x000000072f2b7221 */ /* 0x100fe20000000000 */
[--C-:B------:R-:W-:Y:S01]  /*aa70*/  FADD R40, R5, R44.reuse ;  /* 0x0000002c05287221 */ /* 0x100fe20000000000 */
[----:B------:R-:W-:Y:S01]  /*aa80*/  FADD R47, R47, -R7 ;  /* 0x800000072f2f7221 */ /* 0x000fe20000000000 */
[----:B------:R-:W-:Y:S01]  /*aa90*/  FADD R44, -R5, R44 ;  /* 0x0000002c052c7221 */ /* 0x000fe20000000100 */
[C-C-:B--2---:R-:W-:Y:S01]  /*aaa0*/  FADD R7, R48.reuse, -R52.reuse ;  /* 0x8000003430077221 */ /* 0x144fe20000000000 */
[----:B------:R-:W-:Y:S02]  /*aab0*/  FADD R5, R48, R52 ;  /* 0x0000003430057221 */ /* 0x000fe40000000000 */
[----:B------:R-:W2:Y:S01]  /*aac0*/  LDL.LU R48, [R1+0x274] ;  /* 0x0002740001307983 */ /* 0x000ea20000300800 */
[C-C-:B------:R-:W-:Y:S01]  /*aad0*/  FFMA R41, R17.reuse, -0.70710676908493041992, R33.reuse ;  /* 0xbf3504f311297823 */ /* 0x140fe20000000021 */
[----:B------:R-:W-:Y:S01]  /*aae0*/  FFMA R33, R17, 0.70710676908493041992, R33 ;  /* 0x3f3504f311217823 */ /* 0x000fe20000000021 */
[C-C-:B------:R-:W-:Y:S01]  /*aaf0*/  FADD R17, R16.reuse, R12.reuse ;  /* 0x0000000c10117221 */ /* 0x140fe20000000000 */
[----:B------:R-:W-:Y:S01]  /*ab00*/  FADD R12, -R16, R12 ;  /* 0x0000000c100c7221 */ /* 0x000fe20000000100 */
[C-C-:B------:R-:W-:Y:S01]  /*ab10*/  FADD R16, R14.reuse, R20.reuse ;  /* 0x000000140e107221 */ /* 0x140fe20000000000 */
[----:B------:R-:W-:Y:S01]  /*ab20*/  FADD R20, -R14, R20 ;  /* 0x000000140e147221 */ /* 0x000fe20000000100 */
[C-C-:B------:R-:W-:Y:S01]  /*ab30*/  FFMA R14, R22.reuse, -0.70710676908493041992, R18.reuse ;  /* 0xbf3504f3160e7823 */ /* 0x140fe20000000012 */
[----:B------:R-:W-:Y:S01]  /*ab40*/  FFMA R18, R22, 0.70710676908493041992, R18 ;  /* 0x3f3504f316127823 */ /* 0x000fe20000000012 */
[--C-:B------:R-:W-:Y:S01]  /*ab50*/  FADD R55, R29, R7.reuse ;  /* 0x000000071d377221 */ /* 0x100fe20000000000 */
[----:B------:R-:W-:Y:S01]  /*ab60*/  FADD R52, R5, R56 ;  /* 0x0000003805347221 */ /* 0x000fe20000000000 */
[C---:B------:R-:W-:Y:S01]  /*ab70*/  FFMA R22, R30.reuse, -0.70710676908493041992, R26 ;  /* 0xbf3504f31e167823 */ /* 0x040fe2000000001a */
[----:B------:R-:W-:Y:S01]  /*ab80*/  FADD R29, R29, -R7 ;  /* 0x800000071d1d7221 */ /* 0x000fe20000000000 */
[----:B------:R-:W-:Y:S01]  /*ab90*/  FADD R56, -R5, R56 ;  /* 0x0000003805387221 */ /* 0x000fe20000000100 */
[----:B------:R-:W-:Y:S01]  /*aba0*/  FFMA R26, R30, 0.70710676908493041992, R26 ;  /* 0x3f3504f31e1a7823 */ /* 0x000fe2000000001a */
[C---:B---3--:R-:W-:Y:S01]  /*abb0*/  FADD R5, R49.reuse, -R58 ;  /* 0x8000003a31057221 */ /* 0x048fe20000000000 */
[C-C-:B------:R-:W-:Y:S01]  /*abc0*/  FFMA R30, R38.reuse, -0.70710676908493041992, R34.reuse ;  /* 0xbf3504f3261e7823 */ /* 0x140fe20000000022 */
[----:B------:R-:W-:Y:S01]  /*abd0*/  FFMA R34, R38, 0.70710676908493041992, R34 ;  /* 0x3f3504f326227823 */ /* 0x000fe20000000022 */
[----:B------:R-:W-:Y:S01]  /*abe0*/  FADD R7, R49, R58 ;  /* 0x0000003a31077221 */ /* 0x000fe20000000000 */
[----:B------:R-:W-:Y:S01]  /*abf0*/  FFMA R38, R47, -0.70710676908493041992, R42 ;  /* 0xbf3504f32f267823 */ /* 0x000fe2000000002a */
[----:B------:R-:W-:Y:S01]  /*ac00*/  FFMA R49, R29, -0.70710676908493041992, R54 ;  /* 0xbf3504f31d317823 */ /* 0x000fe20000000036 */
[----:B------:R-:W-:Y:S01]  /*ac10*/  FFMA R42, R47, 0.70710676908493041992, R42 ;  /* 0x3f3504f32f2a7823 */ /* 0x000fe2000000002a */
[----:B------:R-:W-:Y:S01]  /*ac20*/  FFMA R54, R29, 0.70710676908493041992, R54 ;  /* 0x3f3504f31d367823 */ /* 0x000fe20000000036 */
[C-C-:B------:R-:W-:Y:S01]  /*ac30*/  FADD R58, R53.reuse, R5.reuse ;  /* 0x00000005353a7221 */ /* 0x140fe20000000000 */
[----:B------:R-:W-:Y:S01]  /*ac40*/  FADD R53, R53, -R5 ;  /* 0x8000000535357221 */ /* 0x000fe20000000000 */
[C-C-:B------:R-:W-:Y:S01]  /*ac50*/  FADD R5, R7.reuse, R6.reuse ;  /* 0x0000000607057221 */ /* 0x140fe20000000000 */
[----:B------:R-:W-:-:S02]  /*ac60*/  FADD R6, -R7, R6 ;  /* 0x0000000607067221 */ /* 0x000fc40000000100 */
[C-C-:B------:R-:W-:Y:S01]  /*ac70*/  FFMA R7, R53.reuse, -0.70710676908493041992, R8.reuse ;  /* 0xbf3504f335077823 */ /* 0x140fe20000000008 */
[----:B------:R-:W-:Y:S01]  /*ac80*/  FFMA R8, R53, 0.70710676908493041992, R8 ;  /* 0x3f3504f335087823 */ /* 0x000fe20000000008 */
[----:B------:R-:W-:Y:S01]  /*ac90*/  NOP ;  /* 0x0000000000007918 */ /* 0x000fe20000000000 */
[C-C-:B--2---:R-:W-:Y:S01]  /*aca0*/  FADD R47, R48.reuse, -R45.reuse ;  /* 0x8000002d302f7221 */ /* 0x144fe20000000000 */
[----:B------:R-:W-:Y:S02]  /*acb0*/  FADD R29, R48, R45 ;  /* 0x0000002d301d7221 */ /* 0x000fe40000000000 */
[----:B------:R-:W2:Y:S01]  /*acc0*/  LDL.LU R45, [R1+0x270] ;  /* 0x00027000012d7983 */ /* 0x000ea20000300800 */
[C-C-:B------:R-:W-:Y:S01]  /*acd0*/  FFMA R53, R25.reuse, -0.70710676908493041992, R47.reuse ;  /* 0xbf3504f319357823 */ /* 0x140fe2000000002f */
[----:B------:R-:W-:Y:S01]  /*ace0*/  FFMA R25, R25, 0.70710676908493041992, R47 ;  /* 0x3f3504f319197823 */ /* 0x000fe2000000002f */
[C-C-:B------:R-:W-:Y:S01]  /*acf0*/  FADD R47, R29.reuse, R9.reuse ;  /* 0x000000091d2f7221 */ /* 0x140fe20000000000 */
[----:B------:R-:W3:Y:S01]  /*ad00*/  LDL.LU R60, [R1+0x208] ;  /* 0x00020800013c7983 */ /* 0x000ee20000300800 */
[----:B------:R-:W-:-:S03]  /*ad10*/  FADD R9, R29, -R9 ;  /* 0x800000091d097221 */ /* 0x000fc60000000000 */
[----:B------:R-:W3:Y:S01]  /*ad20*/  LDL.LU R29, [R1+0x158] ;  /* 0x00015800011d7983 */ /* 0x000ee20000300800 */
[----:B------:R-:W-:Y:S01]  /*ad30*/  FFMA R0, R41, 0.66817861795425415039, R53 ;  /* 0x3f2b0dc129007823 */ /* 0x000fe20000000035 */
[----:B------:R-:W-:Y:S01]  /*ad40*/  FFMA R3, R53, -0.66817861795425415039, R41 ;  /* 0xbf2b0dc135037823 */ /* 0x000fe20000000029 */
[----:B------:R-:W-:Y:S01]  /*ad50*/  FADD R2, R47, -R19 ;  /* 0x800000132f027221 */ /* 0x000fe20000000000 */
[----:B------:R-:W-:Y:S02]  /*ad60*/  FFMA R50, R33, -0.19891236722469329834, R25 ;  /* 0xbe4bafaf21327823 */ /* 0x000fe40000000019 */
[----:B------:R0:W-:Y:S01]  /*ad70*/  STL [R1+0x2c], R0 ;  /* 0x00002c0001007387 */ /* 0x0001e20000100800 */
[----:B------:R-:W-:-:S03]  /*ad80*/  FFMA R4, R25, 0.19891236722469329834, R33 ;  /* 0x3e4bafaf19047823 */ /* 0x000fc60000000021 */
[----:B------:R1:W-:Y:S01]  /*ad90*/  STL [R1+0x28], R3 ;  /* 0x0000280301007387 */ /* 0x0003e20000100800 */
[----:B0-----:R-:W-:-:S03]  /*ada0*/  FADD R0, R47, R19 ;  /* 0x000000132f007221 */ /* 0x001fc60000000000 */
[----:B------:R0:W-:Y:S04]  /*adb0*/  STL [R1+0x24], R2 ;  /* 0x0000240201007387 */ /* 0x0001e80000100800 */
[----:B------:R-:W-:Y:S04]  /*adc0*/  STL [R1+0x264], R50 ;  /* 0x0002643201007387 */ /* 0x000fe80000100800 */
[----:B------:R4:W-:Y:S04]  /*add0*/  STL [R1+0x20], R0 ;  /* 0x0000200001007387 */ /* 0x0009e80000100800 */
[----:B------:R-:W-:Y:S04]  /*ade0*/  STL [R1+0x268], R4 ;  /* 0x0002680401007387 */ /* 0x000fe80000100800 */
[----:B------:R-:W3:Y:S04]  /*adf0*/  LDL.LU R41, [R1+0x194] ;  /* 0x0001940001297983 */ /* 0x000ee80000300800 */
[----:B------:R-:W3:Y:S01]  /*ae00*/  LDL.LU R59, [R1+0x220] ;  /* 0x00022000013b7983 */ /* 0x000ee20000300800 */
[----:B-1----:R-:W-:Y:S01]  /*ae10*/  FFMA R3, R21, -0.41421356797218322754, R9 ;  /* 0xbed413cd15037823 */ /* 0x002fe20000000009 */
[----:B0-----:R-:W-:-:S04]  /*ae20*/  FFMA R2, R9, 0.41421356797218322754, R21 ;  /* 0x3ed413cd09027823 */ /* 0x001fc80000000015 */
[----:B------:R0:W-:Y:S01]  /*ae30*/  STL [R1+0x26c], R3 ;  /* 0x00026c0301007387 */ /* 0x0001e20000100800 */
[C-C-:B--2---:R-:W-:Y:S01]  /*ae40*/  FADD R25, R45.reuse, -R46.reuse ;  /* 0x8000002e2d197221 */ /* 0x144fe20000000000 */
[----:B------:R-:W-:-:S03]  /*ae50*/  FADD R19, R45, R46 ;  /* 0x0000002e2d137221 */ /* 0x000fc60000000000 */
[----:B------:R-:W-:Y:S01]  /*ae60*/  FFMA R21, R37, -0.70710676908493041992, R25 ;  /* 0xbf3504f325157823 */ /* 0x000fe20000000019 */
[----:B------:R-:W-:-:S03]  /*ae70*/  FADD R9, R19, R11 ;  /* 0x0000000b13097221 */ /* 0x000fc60000000000 */
[----:B----4-:R-:W-:Y:S01]  /*ae80*/  FFMA R0, R23, 0.66817861795425415039, R21 ;  /* 0x3f2b0dc117007823 */ /* 0x010fe20000000015 */
[----:B------:R-:W-:Y:S01]  /*ae90*/  FFMA R45, R21, -0.66817861795425415039, R23 ;  /* 0xbf2b0dc1152d7823 */ /* 0x000fe20000000017 */
[C-C-:B------:R-:W-:Y:S01]  /*aea0*/  FADD R48, R9.reuse, -R17.reuse ;  /* 0x8000001109307221 */ /* 0x140fe20000000000 */
[----:B------:R-:W-:Y:S01]  /*aeb0*/  FADD R46, R9, R17 ;  /* 0x00000011092e7221 */ /* 0x000fe20000000000 */
[C-C-:B---3--:R-:W-:Y:S01]  /*aec0*/  FADD R17, R60.reuse, -R29.reuse ;  /* 0x8000001d3c117221 */ /* 0x148fe20000000000 */
[----:B------:R-:W-:Y:S02]  /*aed0*/  FADD R23, R60, R29 ;  /* 0x0000001d3c177221 */ /* 0x000fe40000000000 */
[----:B------:R-:W2:Y:S04]  /*aee0*/  LDL.LU R29, [R1+0x1d8] ;  /* 0x0001d800011d7983 */ /* 0x000ea80000300800 */
[----:B------:R-:W2:Y:S01]  /*aef0*/  LDL.LU R60, [R1+0x230] ;  /* 0x00023000013c7983 */ /* 0x000ea20000300800 */
[----:B------:R-:W-:-:S03]  /*af00*/  FADD R19, R19, -R11 ;  /* 0x8000000b13137221 */ /* 0x000fc60000000000 */
[----:B------:R-:W3:Y:S04]  /*af10*/  LDL.LU R50, [R1+0x214] ;  /* 0x0002140001327983 */ /* 0x000ee80000300800 */
[----:B------:R-:W3:Y:S01]  /*af20*/  LDL.LU R53, [R1+0x234] ;  /* 0x0002340001357983 */ /* 0x000ee20000300800 */
[----:B------:R-:W-:Y:S01]  /*af30*/  FFMA R11, R12, -0.41421356797218322754, R19 ;  /* 0xbed413cd0c0b7823 */ /* 0x000fe20000000013 */
[----:B------:R-:W-:Y:S01]  /*af40*/  FFMA R12, R19, 0.41421356797218322754, R12 ;  /* 0x3ed413cd130c7823 */ /* 0x000fe2000000000c */
[C-C-:B------:R-:W-:Y:S01]  /*af50*/  FFMA R21, R15.reuse, -0.70710676908493041992, R17.reuse ;  /* 0xbf3504f30f157823 */ /* 0x140fe20000000011 */
[----:B------:R-:W-:Y:S01]  /*af60*/  FFMA R19, R15, 0.70710676908493041992, R17 ;  /* 0x3f3504f30f137823 */ /* 0x000fe20000000011 */
[C-C-:B------:R-:W-:Y:S01]  /*af70*/  FADD R17, R23.reuse, R13.reuse ;  /* 0x0000000d17117221 */ /* 0x140fe20000000000 */
[----:B------:R-:W-:Y:S01]  /*af80*/  FADD R23, R23, -R13 ;  /* 0x8000000d17177221 */ /* 0x000fe20000000000 */
[----:B------:R-:W-:Y:S01]  /*af90*/  FFMA R13, R14, 0.66817861795425415039, R21 ;  /* 0x3f2b0dc10e0d7823 */ /* 0x000fe20000000015 */
[----:B------:R-:W-:Y:S01]  /*afa0*/  FFMA R37, R37, 0.70710676908493041992, R25 ;  /* 0x3f3504f325257823 */ /* 0x000fe20000000019 */
[----:B------:R-:W-:Y:S01]  /*afb0*/  FFMA R14, R21, -0.66817861795425415039, R14 ;  /* 0xbf2b0dc1150e7823 */ /* 0x000fe2000000000e */
[----:B------:R-:W4:Y:S01]  /*afc0*/  LDL.LU R47, [R1+0x224] ;  /* 0x00022400012f7983 */ /* 0x000f220000300800 */
[C-C-:B------:R-:W-:Y:S01]  /*afd0*/  FADD R25, R59.reuse, -R41.reuse ;  /* 0x800000293b197221 */ /* 0x140fe20000000000 */
[----:B------:R-:W-:-:S02]  /*afe0*/  FADD R21, R59, R41 ;  /* 0x000000293b157221 */ /* 0x000fc40000000000 */
[----:B------:R-:W4:Y:S01]  /*aff0*/  LDL.LU R59, [R1+0x238] ;  /* 0x00023800013b7983 */ /* 0x000f220000300800 */
[C-C-:B------:R-:W-:Y:S01]  /*b000*/  FADD R15, R17.reuse, -R16.reuse ;  /* 0x80000010110f7221 */ /* 0x140fe20000000000 */
[----:B------:R-:W-:Y:S01]  /*b010*/  FADD R16, R17, R16 ;  /* 0x0000001011107221 */ /* 0x000fe20000000000 */
[----:B------:R-:W-:Y:S01]  /*b020*/  FFMA R17, R18, -0.19891236722469329834, R19 ;  /* 0xbe4bafaf12117823 */ /* 0x000fe20000000013 */
[----:B------:R-:W-:Y:S01]  /*b030*/  FFMA R18, R19, 0.19891236722469329834, R18 ;  /* 0x3e4bafaf13127823 */ /* 0x000fe20000000012 */
[----:B------:R-:W-:Y:S01]  /*b040*/  FFMA R19, R20, -0.41421356797218322754, R23 ;  /* 0xbed413cd14137823 */ /* 0x000fe20000000017 */
[----:B------:R-:W-:Y:S01]  /*b050*/  FFMA R20, R23, 0.41421356797218322754, R20 ;  /* 0x3ed413cd17147823 */ /* 0x000fe20000000014 */
[C-C-:B------:R-:W-:Y:S01]  /*b060*/  FFMA R23, R27.reuse, -0.70710676908493041992, R25.reuse ;  /* 0xbf3504f31b177823 */ /* 0x140fe20000000019 */
[----:B------:R-:W-:Y:S01]  /*b070*/  FFMA R27, R27, 0.70710676908493041992, R25 ;  /* 0x3f3504f31b1b7823 */ /* 0x000fe20000000019 */
[C-C-:B------:R-:W-:Y:S01]  /*b080*/  FADD R25, R21.reuse, R31.reuse ;  /* 0x0000001f15197221 */ /* 0x140fe20000000000 */
[----:B------:R-:W-:Y:S01]  /*b090*/  FADD R31, R21, -R31 ;  /* 0x8000001f151f7221 */ /* 0x000fe20000000000 */
[----:B------:R-:W-:Y:S01]  /*b0a0*/  FFMA R21, R22, 0.66817861795425415039, R23 ;  /* 0x3f2b0dc116157823 */ /* 0x000fe20000000017 */
[----:B------:R-:W-:Y:S01]  /*b0b0*/  FFMA R22, R23, -0.66817861795425415039, R22 ;  /* 0xbf2b0dc117167823 */ /* 0x000fe20000000016 */
[C-C-:B------:R-:W-:Y:S01]  /*b0c0*/  FADD R23, R25.reuse, -R24.reuse ;  /* 0x8000001819177221 */ /* 0x140fe20000000000 */
[----:B------:R-:W-:Y:S01]  /*b0d0*/  FADD R24, R25, R24 ;  /* 0x0000001819187221 */ /* 0x000fe20000000000 */
[----:B------:R-:W-:Y:S01]  /*b0e0*/  FFMA R25, R26, -0.19891236722469329834, R27 ;  /* 0xbe4bafaf1a197823 */ /* 0x000fe2000000001b */
[----:B------:R-:W-:Y:S01]  /*b0f0*/  FFMA R26, R27, 0.19891236722469329834, R26 ;  /* 0x3e4bafaf1b1a7823 */ /* 0x000fe2000000001a */
[----:B------:R-:W-:Y:S01]  /*b100*/  FFMA R27, R28, -0.41421356797218322754, R31 ;  /* 0xbed413cd1c1b7823 */ /* 0x000fe2000000001f */
[----:B------:R-:W-:Y:S01]  /*b110*/  FFMA R28, R31, 0.41421356797218322754, R28 ;  /* 0x3ed413cd1f1c7823 */ /* 0x000fe2000000001c */
[----:B------:R-:W-:Y:S01]  /*b120*/  FFMA R9, R10, -0.19891236722469329834, R37 ;  /* 0xbe4bafaf0a097823 */ /* 0x000fe20000000025 */
[----:B------:R-:W-:Y:S01]  /*b130*/  FFMA R10, R37, 0.19891236722469329834, R10 ;  /* 0x3e4bafaf250a7823 */ /* 0x000fe2000000000a */
[C-C-:B--2---:R-:W-:Y:S01]  /*b140*/  FADD R33, R60.reuse, -R29.reuse ;  /* 0x8000001d3c217221 */ /* 0x144fe20000000000 */
[----:B------:R-:W-:-:S02]  /*b150*/  FADD R29, R60, R29 ;  /* 0x0000001d3c1d7221 */ /* 0x000fc40000000000 */
[----:B------:R-:W2:Y:S01]  /*b160*/  LDL.LU R60, [R1+0x23c] ;  /* 0x00023c00013c7983 */ /* 0x000ea20000300800 */
        /* <DEDUP_REMOVED lines=9> */
[----:B---3--:R-:W-:Y:S01]  /*b200*/  FADD R41, R53, -R50 ;  /* 0x8000003235297221 */ /* 0x008fe20000000000 */
[----:B------:R-:W-:Y:S01]  /*b210*/  FFMA R34, R35, 0.19891236722469329834, R34 ;  /* 0x3e4bafaf23227823 */ /* 0x000fe20000000022 */
[----:B------:R-:W-:Y:S01]  /*b220*/  FADD R37, R53, R50 ;  /* 0x0000003235257221 */ /* 0x000fe20000000000 */
        /* <DEDUP_REMOVED lines=12> */
[----:B0-----:R-:W3:Y:S01]  /*b2f0*/  LDL.LU R3, [R1+0x2c] ;  /* 0x00002c0001037983 */ /* 0x001ee20000300800 */
[C-C-:B----4-:R-:W-:Y:S01]  /*b300*/  FADD R53, R59.reuse, -R47.reuse ;  /* 0x8000002f3b357221 */ /* 0x150fe20000000000 */
        /* <DEDUP_REMOVED lines=11> */
[----:B------:R-:W4:Y:S01]  /*b3c0*/  LDL.LU R4, [R1+0x28] ;  /* 0x0000280001047983 */ /* 0x000f220000300800 */
[----:B------:R-:W-:Y:S01]  /*b3d0*/  FFMA R53, R54, -0.19891236722469329834, R55 ;  /* 0xbe4bafaf36357823 */ /* 0x000fe20000000037 */
[----:B------:R-:W-:-:S02]  /*b3e0*/  FFMA R54, R55, 0.19891236722469329834, R54 ;  /* 0x3e4bafaf37367823 */ /* 0x000fc40000000036 */
[----:B------:R-:W4:Y:S04]  /*b3f0*/  LDL.LU R50, [R1+0x24] ;  /* 0x0000240001327983 */ /* 0x000f280000300800 */
[----:B------:R-:W2:Y:S01]  /*b400*/  LDL.LU R55, [R1+0x22c] ;  /* 0x00022c0001377983 */ /* 0x000ea20000300800 */
[----:B---3--:R-:W-:Y:S01]  /*b410*/  FMUL R3, R3, 1.6629391908645629883 ;  /* 0x3fd4db3103037820 */ /* 0x008fe20000400000 */
[C-C-:B--2---:R-:W-:Y:S01]  /*b420*/  FADD R59, R60.reuse, -R55.reuse ;  /* 0x800000373c3b7221 */ /* 0x144fe20000000000 */
        /* <DEDUP_REMOVED lines=14> */
[----:B----4-:R-:W-:Y:S01]  /*b510*/  FMUL R4, R4, -1.6629391908645629883 ;  /* 0xbfd4db3104047820 */ /* 0x010fe20000400000 */
[----:B------:R-:W-:Y:S01]  /*b520*/  FFMA R6, R61, 0.41421356797218322754, R6 ;  /* 0x3ed413cd3d067823 */ /* 0x000fe20000000006 */
[----:B------:R-:W-:Y:S01]  /*b530*/  FMUL R50, R50, 1.4142135381698608398 ;  /* 0x3fb504f332327820 */ /* 0x000fe20000400000 */
[----:B------:R-:W2:Y:S04]  /*b540*/  LDL.LU R61, [R1+0x20] ;  /* 0x00002000013d7983 */ /* 0x000ea80000300800 */
[----:B------:R0:W-:Y:S04]  /*b550*/  STL [R1+0x164], R3 ;  /* 0x0001640301007387 */ /* 0x0001e80000100800 */
[----:B0-----:R-:W3:Y:S04]  /*b560*/  LDL.LU R3, [R1+0x26c] ;  /* 0x00026c0001037983 */ /* 0x001ee80000300800 */
[----:B------:R0:W-:Y:S04]  /*b570*/  STL [R1+0x1cc], R4 ;  /* 0x0001cc0401007387 */ /* 0x0001e80000100800 */
[----:B0-----:R-:W4:Y:S04]  /*b580*/  LDL.LU R4, [R1+0x268] ;  /* 0x0002680001047983 */ /* 0x001f280000300800 */
[----:B------:R0:W-:Y:S04]  /*b590*/  STL [R1+0x1ac], R50 ;  /* 0x0001ac3201007387 */ /* 0x0001e80000100800 */
[----:B0-----:R-:W3:Y:S01]  /*b5a0*/  LDL.LU R50, [R1+0x264] ;  /* 0x0002640001327983 */ /* 0x001ee20000300800 */
[----:B------:R-:W-:Y:S01]  /*b5b0*/  FMUL R11, R11, 1.8477590084075927734 ;  /* 0x3fec835e0b0b7820 */ /* 0x000fe20000400000 */
[----:B------:R-:W-:Y:S01]  /*b5c0*/  FMUL R8, R8, 1.9615705013275146484 ;  /* 0x3ffb14be08087820 */ /* 0x000fe20000400000 */
[----:B--2---:R-:W-:-:S05]  /*b5d0*/  FMUL R61, R61, 1.4142135381698608398 ;  /* 0x3fb504f33d3d7820 */ /* 0x004fca0000400000 */
[----:B------:R3:W-:Y:S02]  /*b5e0*/  STL [R1+0xa4], R61 ;  /* 0x0000a43d01007387 */ /* 0x0007e40000100800 */
[----:B---3--:R-:W-:Y:S02]  /*b5f0*/  FMUL R61, R50, 1.9615705013275146484 ;  /* 0x3ffb14be323d7820 */ /* 0x008fe40000400000 */
[----:B------:R0:W5:Y:S04]  /*b600*/  LDL.LU R50, [R1+0x260] ;  /* 0x0002600001327983 */ /* 0x0001680000300800 */
[----:B------:R4:W-:Y:S02]  /*b610*/  STL [R1+0xd8], R61 ;  /* 0x0000d83d01007387 */ /* 0x0009e40000100800 */
[----:B----4-:R-:W-:-:S02]  /*b620*/  FMUL R61, R4, 1.9615705013275146484 ;  /* 0x3ffb14be043d7820 */ /* 0x010fc40000400000 */
[----:B------:R0:W5:Y:S04]  /*b630*/  LDL.LU R4, [R1+0x25c] ;  /* 0x00025c0001047983 */ /* 0x0001680000300800 */
[----:B------:R1:W-:Y:S02]  /*b640*/  STL [R1+0x200], R61 ;  /* 0x0002003d01007387 */ /* 0x0003e40000100800 */
[----:B-1----:R-:W-:Y:S02]  /*b650*/  FMUL R61, R3, 1.8477590084075927734 ;  /* 0x3fec835e033d7820 */ /* 0x002fe40000400000 */
[----:B------:R0:W5:Y:S04]  /*b660*/  LDL.LU R3, [R1+0x258] ;  /* 0x0002580001037983 */ /* 0x0001680000300800 */
[----:B------:R1:W-:Y:S02]  /*b670*/  STL [R1+0x11c], R61 ;  /* 0x00011c3d01007387 */ /* 0x0003e40000100800 */
[----:B-1----:R-:W-:-:S02]  /*b680*/  FMUL R61, R2, 1.8477590084075927734 ;  /* 0x3fec835e023d7820 */ /* 0x002fc40000400000 */
[----:B------:R0:W5:Y:S04]  /*b690*/  LDL.LU R2, [R1+0x254] ;  /* 0x0002540001027983 */ /* 0x0001680000300800 */
[----:B------:R1:W-:Y:S02]  /*b6a0*/  STL [R1+0x1e0], R61 ;  /* 0x0001e03d01007387 */ /* 0x0003e40000100800 */
[----:B-1----:R-:W-:Y:S02]  /*b6b0*/  FMUL R61, R0, 1.6629391908645629883 ;  /* 0x3fd4db31003d7820 */ /* 0x002fe40000400000 */
[----:B------:R0:W5:Y:S04]  /*b6c0*/  LDL.LU R0, [R1+0x250] ;  /* 0x0002500001007983 */ /* 0x0001680000300800 */
[----:B------:R1:W-:Y:S02]  /*b6d0*/  STL [R1+0x160], R61 ;  /* 0x0001603d01007387 */ /* 0x0003e40000100800 */
[----:B-1----:R-:W-:-:S02]  /*b6e0*/  FMUL R61, R45, -1.6629391908645629883 ;  /* 0xbfd4db312d3d7820 */ /* 0x002fc40000400000 */
[----:B------:R0:W5:Y:S04]  /*b6f0*/  LDL.LU R45, [R1+0x24c] ;  /* 0x00024c00012d7983 */ /* 0x0001680000300800 */
[----:B------:R1:W-:Y:S02]  /*b700*/  STL [R1+0x1c8], R61 ;  /* 0x0001c83d01007387 */ /* 0x0003e40000100800 */
[----:B-1----:R-:W-:Y:S02]  /*b710*/  FMUL R61, R48, 1.4142135381698608398 ;  /* 0x3fb504f3303d7820 */ /* 0x002fe40000400000 */
[----:B------:R0:W5:Y:S04]  /*b720*/  LDL.LU R48, [R1+0x248] ;  /* 0x0002480001307983 */ /* 0x0001680000300800 */
[----:B------:R1:W-:Y:S02]  /*b730*/  STL [R1+0x19c], R61 ;  /* 0x00019c3d01007387 */ /* 0x0003e40000100800 */
[----:B-1----:R-:W-:-:S02]  /*b740*/  FMUL R61, R46, 1.4142135381698608398 ;  /* 0x3fb504f32e3d7820 */ /* 0x002fc40000400000 */
[----:B------:R0:W5:Y:S04]  /*b750*/  LDL.LU R46, [R1+0x244] ;  /* 0x00024400012e7983 */ /* 0x0001680000300800 */
[----:B------:R1:W-:Y:S02]  /*b760*/  STL [R1+0x90], R61 ;  /* 0x0000903d01007387 */ /* 0x0003e40000100800 */
[----:B-1----:R-:W-:Y:S01]  /*b770*/  FMUL R61, R9, 1.9615705013275146484 ;  /* 0x3ffb14be093d7820 */ /* 0x002fe20000400000 */
[----:B------:R-:W-:Y:S01]  /*b780*/  FMUL R9, R10, 1.9615705013275146484 ;  /* 0x3ffb14be0a097820 */ /* 0x000fe20000400000 */
[----:B------:R-:W-:-:S03]  /*b790*/  FMUL R10, R12, 1.8477590084075927734 ;  /* 0x3fec835e0c0a7820 */ /* 0x000fc60000400000 */
[----:B------:R-:W-:Y:S04]  /*b7a0*/  STL [R1+0xcc], R61 ;  /* 0x0000cc3d01007387 */ /* 0x000fe80000100800 */
[----:B------:R1:W-:Y:S04]  /*b7b0*/  STL [R1+0x1fc], R9 ;  /* 0x0001fc0901007387 */ /* 0x0003e80000100800 */
[----:B------:R2:W-:Y:S01]  /*b7c0*/  STL [R1+0x118], R11 ;  /* 0x0001180b01007387 */ /* 0x0005e20000100800 */
[----:B-1----:R-:W-:-:S03]  /*b7d0*/  FMUL R9, R13, 1.6629391908645629883 ;  /* 0x3fd4db310d097820 */ /* 0x002fc60000400000 */
[----:B------:R1:W-:Y:S01]  /*b7e0*/  STL [R1+0x1dc], R10 ;  /* 0x0001dc0a01007387 */ /* 0x0003e20000100800 */
[----:B--2---:R-:W-:-:S03]  /*b7f0*/  FMUL R11, R14, -1.6629391908645629883 ;  /* 0xbfd4db310e0b7820 */ /* 0x004fc60000400000 */
[----:B------:R2:W-:Y:S01]  /*b800*/  STL [R1+0x15c], R9 ;  /* 0x00015c0901007387 */ /* 0x0005e20000100800 */
[----:B-1----:R-:W-:-:S03]  /*b810*/  FMUL R10, R15, 1.4142135381698608398 ;  /* 0x3fb504f30f0a7820 */ /* 0x002fc60000400000 */
[----:B------:R1:W-:Y:S01]  /*b820*/  STL [R1+0x1c0], R11 ;  /* 0x0001c00b01007387 */ /* 0x0003e20000100800 */
[----:B--2---:R-:W-:-:S03]  /*b830*/  FMUL R9, R16, 1.4142135381698608398 ;  /* 0x3fb504f310097820 */ /* 0x004fc60000400000 */
[----:B------:R2:W-:Y:S04]  /*b840*/  STL [R1+0x190], R10 ;  /* 0x0001900a01007387 */ /* 0x0005e80000100800 */
[----:B------:R3:W-:Y:S01]  /*b850*/  STL [R1+0x7c], R9 ;  /* 0x00007c0901007387 */ /* 0x0007e20000100800 */
[----:B-1----:R-:W-:Y:S01]  /*b860*/  FMUL R11, R17, 1.9615705013275146484 ;  /* 0x3ffb14be110b7820 */ /* 0x002fe20000400000 */
[----:B--2---:R-:W-:-:S04]  /*b870*/  FMUL R10, R18, 1.9615705013275146484 ;  /* 0x3ffb14be120a7820 */ /* 0x004fc80000400000 */
[----:B------:R1:W-:Y:S01]  /*b880*/  STL [R1+0xc4], R11 ;  /* 0x0000c40b01007387 */ /* 0x0003e20000100800 */
[----:B---3--:R-:W-:-:S03]  /*b890*/  FMUL R9, R19, 1.8477590084075927734 ;  /* 0x3fec835e13097820 */ /* 0x008fc60000400000 */
[----:B------:R2:W-:Y:S04]  /*b8a0*/  STL [R1+0x1f8], R10 ;  /* 0x0001f80a01007387 */ /* 0x0005e80000100800 */
[----:B------:R3:W-:Y:S01]  /*b8b0*/  STL [R1+0xec], R9 ;  /* 0x0000ec0901007387 */ /* 0x0007e20000100800 */
[----:B-1----:R-:W-:Y:S01]  /*b8c0*/  FMUL R11, R20, 1.8477590084075927734 ;  /* 0x3fec835e140b7820 */ /* 0x002fe20000400000 */
[----:B--2---:R-:W-:-:S04]  /*b8d0*/  FMUL R10, R21, 1.6629391908645629883 ;  /* 0x3fd4db31150a7820 */ /* 0x004fc80000400000 */
[----:B------:R1:W-:Y:S01]  /*b8e0*/  STL [R1+0x1d8], R11 ;  /* 0x0001d80b01007387 */ /* 0x0003e20000100800 */
[----:B---3--:R-:W-:-:S03]  /*b8f0*/  FMUL R9, R22, -1.6629391908645629883 ;  /* 0xbfd4db3116097820 */ /* 0x008fc60000400000 */
[----:B------:R2:W-:Y:S04]  /*b900*/  STL [R1+0x150], R10 ;  /* 0x0001500a01007387 */ /* 0x0005e80000100800 */
[----:B------:R3:W-:Y:S01]  /*b910*/  STL [R1+0x1bc], R9 ;  /* 0x0001bc0901007387 */ /* 0x0007e20000100800 */
[----:B-1----:R-:W-:Y:S01]  /*b920*/  FMUL R11, R23, 1.4142135381698608398 ;  /* 0x3fb504f3170b7820 */ /* 0x002fe20000400000 */
[----:B--2---:R-:W-:-:S04]  /*b930*/  FMUL R10, R24, 1.4142135381698608398 ;  /* 0x3fb504f3180a7820 */ /* 0x004fc80000400000 */
[----:B------:R1:W-:Y:S01]  /*b940*/  STL [R1+0x180], R11 ;  /* 0x0001800b01007387 */ /* 0x0003e20000100800 */
[----:B---3--:R-:W-:-:S03]  /*b950*/  FMUL R9, R25, 1.9615705013275146484 ;  /* 0x3ffb14be19097820 */ /* 0x008fc60000400000 */
[----:B------:R2:W-:Y:S04]  /*b960*/  STL [R1+0x58], R10 ;  /* 0x0000580a01007387 */ /* 0x0005e80000100800 */
[----:B------:R3:W-:Y:S01]  /*b970*/  STL [R1+0xc0], R9 ;  /* 0x0000c00901007387 */ /* 0x0007e20000100800 */
[----:B-1----:R-:W-:Y:S01]  /*b980*/  FMUL R11, R26, 1.9615705013275146484 ;  /* 0x3ffb14be1a0b7820 */ /* 0x002fe20000400000 */
[----:B--2---:R-:W-:-:S04]  /*b990*/  FMUL R10, R27, 1.8477590084075927734 ;  /* 0x3fec835e1b0a7820 */ /* 0x004fc80000400000 */
[----:B------:R1:W-:Y:S01]  /*b9a0*/  STL [R1+0x1f4], R11 ;  /* 0x0001f40b01007387 */ /* 0x0003e20000100800 */
[----:B---3--:R-:W-:-:S03]  /*b9b0*/  FMUL R9, R28, 1.8477590084075927734 ;  /* 0x3fec835e1c097820 */ /* 0x008fc60000400000 */
[----:B------:R2:W-:Y:S04]  /*b9c0*/  STL [R1+0xe8], R10 ;  /* 0x0000e80a01007387 */ /* 0x0005e80000100800 */
[----:B------:R3:W-:Y:S01]  /*b9d0*/  STL [R1+0x1d4], R9 ;  /* 0x0001d40901007387 */ /* 0x0007e20000100800 */
[----:B-1----:R-:W-:Y:S01]  /*b9e0*/  FMUL R11, R29, 1.6629391908645629883 ;  /* 0x3fd4db311d0b7820 */ /* 0x002fe20000400000 */
[----:B--2---:R-:W-:-:S04]  /*b9f0*/  FMUL R10, R30, -1.6629391908645629883 ;  /* 0xbfd4db311e0a7820 */ /* 0x004fc80000400000 */
[----:B------:R1:W-:Y:S01]  /*ba00*/  STL [R1+0x138], R11 ;  /* 0x0001380b01007387 */ /* 0x0003e20000100800 */
[----:B---3--:R-:W-:-:S03]  /*ba10*/  FMUL R9, R31, 1.4142135381698608398 ;  /* 0x3fb504f31f097820 */ /* 0x008fc60000400000 */
[----:B------:R2:W-:Y:S04]  /*ba20*/  STL [R1+0x194], R10 ;  /* 0x0001940a01007387 */ /* 0x0005e80000100800 */
[----:B------:R3:W-:Y:S01]  /*ba30*/  STL [R1+0x158], R9 ;  /* 0x0001580901007387 */ /* 0x0007e20000100800 */
[----:B-1----:R-:W-:Y:S01]  /*ba40*/  FMUL R11, R32, 1.4142135381698608398 ;  /* 0x3fb504f3200b7820 */ /* 0x002fe20000400000 */
[----:B--2---:R-:W-:-:S04]  /*ba50*/  FMUL R10, R33, 1.9615705013275146484 ;  /* 0x3ffb14be210a7820 */ /* 0x004fc80000400000 */
[----:B------:R1:W-:Y:S01]  /*ba60*/  STL [R1+0x54], R11 ;  /* 0x0000540b01007387 */ /* 0x0003e20000100800 */
[----:B---3--:R-:W-:-:S03]  /*ba70*/  FMUL R9, R34, 1.9615705013275146484 ;  /* 0x3ffb14be22097820 */ /* 0x008fc60000400000 */
[----:B------:R2:W-:Y:S04]  /*ba80*/  STL [R1+0xb8], R10 ;  /* 0x0000b80a01007387 */ /* 0x0005e80000100800 */
[----:B------:R3:W-:Y:S01]  /*ba90*/  STL [R1+0x1f0], R9 ;  /* 0x0001f00901007387 */ /* 0x0007e20000100800 */
[----:B-1----:R-:W-:Y:S01]  /*baa0*/  FMUL R11, R35, 1.8477590084075927734 ;  /* 0x3fec835e230b7820 */ /* 0x002fe20000400000 */
[----:B--2---:R-:W-:-:S04]  /*bab0*/  FMUL R10, R36, 1.8477590084075927734 ;  /* 0x3fec835e240a7820 */ /* 0x004fc80000400000 */
[----:B------:R1:W-:Y:S01]  /*bac0*/  STL [R1+0xd4], R11 ;  /* 0x0000d40b01007387 */ /* 0x0003e20000100800 */
[----:B---3--:R-:W-:-:S03]  /*bad0*/  FMUL R9, R37, 1.6629391908645629883 ;  /* 0x3fd4db3125097820 */ /* 0x008fc60000400000 */
[----:B------:R2:W-:Y:S04]  /*bae0*/  STL [R1+0x1d0], R10 ;  /* 0x0001d00a01007387 */ /* 0x0005e80000100800 */
[----:B------:R3:W-:Y:S01]  /*baf0*/  STL [R1+0xe4], R9 ;  /* 0x0000e40901007387 */ /* 0x0007e20000100800 */
[----:B-1----:R-:W-:Y:S01]  /*bb00*/  FMUL R11, R38, -1.6629391908645629883 ;  /* 0xbfd4db31260b7820 */ /* 0x002fe20000400000 */
[----:B--2---:R-:W-:-:S04]  /*bb10*/  FMUL R10, R39, 1.4142135381698608398 ;  /* 0x3fb504f3270a7820 */ /* 0x004fc80000400000 */
[----:B------:R1:W-:Y:S01]  /*bb20*/  STL [R1+0x178], R11 ;  /* 0x0001780b01007387 */ /* 0x0003e20000100800 */
[----:B---3--:R-:W-:-:S03]  /*bb30*/  FMUL R9, R40, 1.4142135381698608398 ;  /* 0x3fb504f328097820 */ /* 0x008fc60000400000 */
        /* <DEDUP_REMOVED lines=27> */
[----:B--2---:R-:W-:Y:S01]  /*bcf0*/  FMUL R10, R7, -1.6629391908645629883 ;  /* 0xbfd4db31070a7820 */ /* 0x004fe20000400000 */
[----:B------:R-:W-:Y:S01]  /*bd00*/  FMUL R7, R5, 1.4142135381698608398 ;  /* 0x3fb504f305077820 */ /* 0x000fe20000400000 */
[----:B------:R-:W-:Y:S01]  /*bd10*/  FMUL R5, R59, 1.9615705013275146484 ;  /* 0x3ffb14be3b057820 */ /* 0x000fe20000400000 */
[----:B---3--:R-:W-:Y:S01]  /*bd20*/  FMUL R9, R57, 1.4142135381698608398 ;  /* 0x3fb504f339097820 */ /* 0x008fe20000400000 */
[----:B------:R-:W-:Y:S04]  /*bd30*/  STL [R1+0x8c], R11 ;  /* 0x00008c0b01007387 */ /* 0x000fe80000100800 */
[----:B------:R-:W-:Y:S04]  /*bd40*/  STL [R1+0x110], R10 ;  /* 0x0001100a01007387 */ /* 0x000fe80000100800 */
[----:B------:R-:W-:Y:S04]  /*bd50*/  STL [R1+0xbc], R9 ;  /* 0x0000bc0901007387 */ /* 0x000fe80000100800 */
[----:B------:R1:W-:Y:S04]  /*bd60*/  STL [R1+0x24], R7 ;  /* 0x0000240701007387 */ /* 0x0003e80000100800 */
[----:B------:R2:W-:Y:S01]  /*bd70*/  STL [R1+0x28], R5 ;  /* 0x0000280501007387 */ /* 0x0005e20000100800 */
[----:B-1----:R-:W-:-:S03]  /*bd80*/  FMUL R7, R58, 1.8477590084075927734 ;  /* 0x3fec835e3a077820 */ /* 0x002fc60000400000 */
[----:B------:R0:W-:Y:S01]  /*bd90*/  STL [R1+0x1e4], R8 ;  /* 0x0001e40801007387 */ /* 0x0001e20000100800 */
[----:B--2---:R-:W-:-:S03]  /*bda0*/  FMUL R5, R6, 1.8477590084075927734 ;  /* 0x3fec835e06057820 */ /* 0x004fc60000400000 */
[----:B------:R0:W-:Y:S04]  /*bdb0*/  STL [R1+0x38], R7 ;  /* 0x0000380701007387 */ /* 0x0001e80000100800 */
[----:B------:R0:W-:Y:S02]  /*bdc0*/  STL [R1+0x174], R5 ;  /* 0x0001740501007387 */ /* 0x0001e40000100800 */
.L_x_2034:
[----:B------:R-:W2:Y:S01]  /*bdd0*/  LDL.LU R6, [R1+0x64] ;  /* 0x0000640001067983 */ /* 0x000ea20000300800 */
[----:B------:R-:W1:Y:S03]  /*bde0*/  LDC R17, c[0x0][0x39c] ;  /* 0x0000e700ff117b82 */ /* 0x000e660000000800 */
[----:B0-----:R-:W2:Y:S04]  /*bdf0*/  LDL.LU R5, [R1+0x78] ;  /* 0x0000780001057983 */ /* 0x001ea80000300800 */
[----:B------:R-:W3:Y:S04]  /*be00*/  LDL.LU R13, [R1+0x30] ;  /* 0x00003000010d7983 */ /* 0x000ee80000300800 */
[----:B------:R-:W3:Y:S04]  /*be10*/  LDL.LU R7, [R1+0xf8] ;  /* 0x0000f80001077983 */ /* 0x000ee80000300800 */
[----:B------:R-:W4:Y:S04]  /*be20*/  LDL.LU R14, [R1+0x124] ;  /* 0x00012400010e7983 */ /* 0x000f280000300800 */
[----:B------:R-:W4:Y:S01]  /*be30*/  LDL.LU R20, [R1+0x168] ;  /* 0x0001680001147983 */ /* 0x000f220000300800 */
[----:B------:R-:W0:Y:S03]  /*be40*/  S2R R8, SR_LANEID ;  /* 0x0000000000087919 */ /* 0x000e260000000000 */
[----:B-----5:R-:W-:Y:S04]  /*be50*/  STL [R1+0x24c], R48 ;  /* 0x00024c3001007387 */ /* 0x020fe80000100800 */
[----:B------:R-:W-:Y:S04]  /*be60*/  STL [R1+0x248], R46 ;  /* 0x0002482e01007387 */ /* 0x000fe80000100800 */
[----:B------:R-:W-:Y:S04]  /*be70*/  STL [R1+0x244], R45 ;  /* 0x0002442d01007387 */ /* 0x000fe80000100800 */
[----:B------:R-:W4:Y:S04]  /*be80*/  LDL.LU R15, [R1+0x74] ;  /* 0x00007400010f7983 */ /* 0x000f280000300800 */
[----:B------:R-:W1:Y:S01]  /*be90*/  LDS R9, [R50] ;  /* 0x0000000032097984 */ /* 0x000e620000000800 */
[----:B0-----:R-:W-:-:S03]  /*bea0*/  LOP3.LUT P2, RZ, R8, 0x7, RZ, 0xc0, !PT ;  /* 0x0000000708ff7812 */ /* 0x001fc6000784c0ff */
[----:B------:R-:W4:Y:S04]  /*beb0*/  LDL.LU R8, [R1+0x94] ;  /* 0x0000940001087983 */ /* 0x000f280000300800 */
[----:B------:R-:W4:Y:S04]  /*bec0*/  LDL.LU R21, [R1+0x4c] ;  /* 0x00004c0001157983 */ /* 0x000f280000300800 */
[----:B------:R-:W4:Y:S04]  /*bed0*/  LDL.LU R18, [R1+0xfc] ;  /* 0x0000fc0001127983 */ /* 0x000f280000300800 */
[----:B------:R-:W4:Y:S04]  /*bee0*/  LDL.LU R19, [R1+0x12c] ;  /* 0x00012c0001137983 */ /* 0x000f280000300800 */
[----:B------:R-:W4:Y:S04]  /*bef0*/  LDL.LU R29, [R1+0x70] ;  /* 0x00007000011d7983 */ /* 0x000f280000300800 */
[----:B------:R-:W4:Y:S04]  /*bf00*/  LDL.LU R28, [R1+0x88] ;  /* 0x00008800011c7983 */ /* 0x000f280000300800 */
[----:B------:R-:W4:Y:S04]  /*bf10*/  LDL.LU R27, [R1+0x48] ;  /* 0x00004800011b7983 */ /* 0x000f280000300800 */
[----:B------:R-:W4:Y:S04]  /*bf20*/  LDL.LU R22, [R1+0x100] ;  /* 0x0001000001167983 */ /* 0x000f280000300800 */
[----:B------:R-:W4:Y:S01]  /*bf30*/  LDL.LU R16, [R1+0x130] ;  /* 0x0001300001107983 */ /* 0x000f220000300800 */
[C-C-:B--2---:R-:W-:Y:S01]  /*bf40*/  FADD R42, -R5.reuse, R6.reuse ;  /* 0x00000006052a7221 */ /* 0x144fe20000000100 */
[----:B------:R-:W-:Y:S01]  /*bf50*/  FADD R10, R5, R6 ;  /* 0x00000006050a7221 */ /* 0x000fe20000000000 */
[----:B---3--:R-:W-:Y:S01]  /*bf60*/  FADD R44, R7, R13 ;  /* 0x0000000d072c7221 */ /* 0x008fe20000000000 */
[----:B----4-:R-:W-:Y:S01]  /*bf70*/  FADD R6, R14, R0 ;  /* 0x000000000e067221 */ /* 0x010fe20000000000 */
[----:B-1----:R-:W-:-:S03]  /*bf80*/  FADD R11, R20, R9 ;  /* 0x00000009140b7221 */ /* 0x002fc60000000000 */
[----:B------:R-:W-:Y:S01]  /*bf90*/  FADD R61, R6, R44 ;  /* 0x0000002c063d7221 */ /* 0x000fe20000000000 */
[----:B------:R-:W-:-:S04]  /*bfa0*/  FADD R12, R11, R10 ;  /* 0x0000000a0b0c7221 */ /* 0x000fc80000000000 */
[----:B------:R-:W-:-:S04]  /*bfb0*/  FADD R5, R12, R61 ;  /* 0x0000003d0c057221 */ /* 0x000fc80000000000 */
[----:B------:R-:W-:-:S04]  /*bfc0*/  FMUL R5, R5, 1.4142135381698608398 ;  /* 0x3fb504f305057820 */ /* 0x000fc80000400000 */
[----:B------:R-:W-:Y:S01]  /*bfd0*/  FMUL R5, R5, R5 ;  /* 0x0000000505057220 */ /* 0x000fe20000400000 */
[----:B------:R-:W-:-:S03]  /*bfe0*/  FADD R13, R7, -R13 ;  /* 0x8000000d070d7221 */ /* 0x000fc60000000000 */
[----:B------:R-:W-:-:S04]  /*bff0*/  FFMA R17, R17, R17, R5 ;  /* 0x0000001111117223 */ /* 0x000fc80000000005 */
[----:B------:R-:W0:Y:S01]  /*c000*/  MUFU.RCP R7, R17 ;  /* 0x0000001100077308 */ /* 0x000e220000001000 */
[----:B------:R-:W-:Y:S01]  /*c010*/  FADD R14, R14, -R0 ;  /* 0x800000000e0e7221 */ /* 0x000fe20000000000 */
[----:B------:R-:W-:Y:S01]  /*c020*/  FADD R44, -R6, R44 ;  /* 0x0000002c062c7221 */ /* 0x000fe20000000100 */
[----:B0-----:R-:W-:-:S04]  /*c030*/  FFMA R0, -R17, R7, 1 ;  /* 0x3f80000011007423 */ /* 0x001fc80000000107 */
[----:B------:R-:W-:-:S04]  /*c040*/  FFMA R0, R7, R0, R7 ;  /* 0x0000000007007223 */ /* 0x000fc80000000007 */
[----:B------:R-:W-:-:S04]  /*c050*/  FFMA R6, R5, R0, RZ ;  /* 0x0000000005067223 */ /* 0x000fc800000000ff */
[----:B------:R-:W-:Y:S01]  /*c060*/  FFMA R7, -R17, R6, R5 ;  /* 0x0000000611077223 */ /* 0x000fe20000000105 */
[----:B------:R-:W-:Y:S03]  /*c070*/  STL [R1+0x258], R17 ;  /* 0x0002581101007387 */ /* 0x000fe60000100800 */
[----:B------:R-:W-:Y:S01]  /*c080*/  FFMA R0, R0, R7, R6 ;  /* 0x0000000700007223 */ /* 0x000fe20000000006 */
[----:B------:R-:W-:Y:S01]  /*c090*/  STL [R1+0x254], R5 ;  /* 0x0002540501007387 */ /* 0x000fe20000100800 */
[----:B------:R-:W-:-:S03]  /*c0a0*/  FADD R54, -R8, R15 ;  /* 0x0000000f08367221 */ /* 0x000fc60000000100 */
[----:B------:R-:W-:Y:S01]  /*c0b0*/  STL [R1+0x250], R0 ;  /* 0x0002500001007387 */ /* 0x000fe20000100800 */
[----:B------:R-:W-:-:S03]  /*c0c0*/  FADD R8, R8, R15 ;  /* 0x0000000f08087221 */ /* 0x000fc60000000000 */
[----:B------:R-:W2:Y:S01]  /*c0d0*/  LDL.LU R26, [R1+0x6c] ;  /* 0x00006c00011a7983 */ /* 0x000ea20000300800 */
[C-C-:B------:R-:W-:Y:S01]  /*c0e0*/  FADD R15, R18.reuse, -R21.reuse ;  /* 0x80000015120f7221 */ /* 0x140fe20000000000 */
[----:B------:R-:W-:Y:S02]  /*c0f0*/  FADD R56, R18, R21 ;  /* 0x0000001512387221 */ /* 0x000fe40000000000 */
[----:B------:R-:W2:Y:S04]  /*c100*/  LDL.LU R25, [R1+0x84] ;  /* 0x0000840001197983 */ /* 0x000ea80000300800 */
[----:B------:R-:W3:Y:S04]  /*c110*/  LDL.LU R24, [R1+0x34] ;  /* 0x0000340001187983 */ /* 0x000ee80000300800 */
[----:B------:R-:W3:Y:S04]  /*c120*/  LDL.LU R23, [R1+0x10c] ;  /* 0x00010c0001177983 */ /* 0x000ee80000300800 */
[----:B------:R-:W4:Y:S01]  /*c130*/  LDL.LU R21, [R1+0x140] ;  /* 0x0001400001157983 */ /* 0x000f220000300800 */
[C-C-:B------:R-:W-:Y:S01]  /*c140*/  FADD R7, R22.reuse, -R27.reuse ;  /* 0x8000001b16077221 */ /* 0x140fe20000000000 */
[----:B------:R-:W-:-:S02]  /*c150*/  FADD R35, R22, R27 ;  /* 0x0000001b16237221 */ /* 0x000fc40000000000 */
[----:B------:R-:W2:Y:S01]  /*c160*/  LDL.LU R22, [R1+0x17c] ;  /* 0x00017c0001167983 */ /* 0x000ea20000300800 */
[C-C-:B------:R-:W-:Y:S01]  /*c170*/  FADD R18, R19.reuse, -R2.reuse ;  /* 0x8000000213127221 */ /* 0x140fe20000000000 */
[----:B------:R-:W-:Y:S01]  /*c180*/  FADD R19, R19, R2 ;  /* 0x0000000213137221 */ /* 0x000fe20000000000 */
[C-C-:B------:R-:W-:Y:S01]  /*c190*/  FADD R2, R16.reuse, -R3.reuse ;  /* 0x8000000310027221 */ /* 0x140fe20000000000 */
[----:B------:R-:W-:Y:S01]  /*c1a0*/  FADD R3, R16, R3 ;  /* 0x0000000310037221 */ /* 0x000fe20000000000 */
[C-C-:B------:R-:W-:Y:S01]  /*c1b0*/  FADD R16, R13.reuse, R14.reuse ;  /* 0x0000000e0d107221 */ /* 0x140fe20000000000 */
[----:B------:R-:W-:Y:S01]  /*c1c0*/  FADD R14, R13, -R14 ;  /* 0x8000000e0d0e7221 */ /* 0x000fe20000000000 */
[----:B------:R-:W-:Y:S01]  /*c1d0*/  FADD R13, R15, R18 ;  /* 0x000000120f0d7221 */ /* 0x000fe20000000000 */
[----:B------:R-:W-:Y:S01]  /*c1e0*/  FADD R52, R19, R56 ;  /* 0x0000003813347221 */ /* 0x000fe20000000000 */
[----:B------:R-:W-:Y:S01]  /*c1f0*/  FADD R15, R15, -R18 ;  /* 0x800000120f0f7221 */ /* 0x000fe20000000000 */
[----:B------:R-:W-:-:S03]  /*c200*/  FADD R56, -R19, R56 ;  /* 0x0000003813387221 */ /* 0x000fc60000000100 */
[C-C-:B------:R-:W-:Y:S01]  /*c210*/  FFMA R49, R15.reuse, -0.70710676908493041992, R54.reuse ;  /* 0xbf3504f30f317823 */ /* 0x140fe20000000036 */
[----:B------:R-:W-:Y:S02]  /*c220*/  FFMA R54, R15, 0.70710676908493041992, R54 ;  /* 0x3f3504f30f367823 */ /* 0x000fe40000000036 */
[----:B------:R-:W2:Y:S01]  /*c230*/  LDS R15, [R50+0x4] ;  /* 0x00000400320f7984 */ /* 0x000ea20000000800 */
[C-C-:B----4-:R-:W-:Y:S01]  /*c240*/  FADD R19, R21.reuse, -R4.reuse ;  /* 0x8000000415137221 */ /* 0x150fe20000000000 */
[----:B------:R-:W-:Y:S02]  /*c250*/  FADD R18, R21, R4 ;  /* 0x0000000415127221 */ /* 0x000fe40000000000 */
[----:B------:R-:W4:Y:S01]  /*c260*/  LDL.LU R21, [R1+0x188] ;  /* 0x0001880001157983 */ /* 0x000f220000300800 */
[----:B------:R-:W-:-:S03]  /*c270*/  FADD R4, R20, -R9 ;  /* 0x8000000914047221 */ /* 0x000fc60000000000 */
[----:B------:R-:W4:Y:S01]  /*c280*/  LDS R9, [R50+0x8] ;  /* 0x0000080032097984 */ /* 0x000f220000000800 */
[C---:B------:R-:W-:Y:S01]  /*c290*/  FFMA R40, R14.reuse, -0.70710676908493041992, R42 ;  /* 0xbf3504f30e287823 */ /* 0x040fe2000000002a */
[----:B------:R-:W-:Y:S01]  /*c2a0*/  FADD R10, R11, -R10 ;  /* 0x8000000a0b0a7221 */ /* 0x000fe20000000000 */
[----:B------:R-:W-:Y:S01]  /*c2b0*/  FFMA R42, R14, 0.70710676908493041992, R42 ;  /* 0x3f3504f30e2a7823 */ /* 0x000fe2000000002a */
[----:B------:R-:W-:Y:S01]  /*c2c0*/  FFMA R11, R16, 0.70710676908493041992, R4 ;  /* 0x3f3504f3100b7823 */ /* 0x000fe20000000004 */
[----:B------:R-:W-:Y:S01]  /*c2d0*/  FADD R61, R12, -R61 ;  /* 0x8000003d0c3d7221 */ /* 0x000fe20000000000 */
[----:B------:R-:W4:Y:S02]  /*c2e0*/  LDL.LU R27, [R1+0x198] ;  /* 0x00019800011b7983 */ /* 0x000f240000300800 */
[----:B------:R-:W-:Y:S01]  /*c2f0*/  FFMA R41, R42, -0.19891236722469329834, R11 ;  /* 0xbe4bafaf2a297823 */ /* 0x000fe2000000000b */
[----:B------:R-:W-:Y:S01]  /*c300*/  FFMA R42, R11, 0.19891236722469329834, R42 ;  /* 0x3e4bafaf0b2a7823 */ /* 0x000fe2000000002a */
[C-C-:B--2---:R-:W-:Y:S01]  /*c310*/  FADD R11, R22.reuse, -R15.reuse ;  /* 0x8000000f160b7221 */ /* 0x144fe20000000000 */
[----:B------:R-:W-:Y:S01]  /*c320*/  FADD R15, R22, R15 ;  /* 0x0000000f160f7221 */ /* 0x000fe20000000000 */
[----:B------:R-:W-:Y:S01]  /*c330*/  FFMA R43, R44, -0.41421356797218322754, R10 ;  /* 0xbed413cd2c2b7823 */ /* 0x000fe2000000000a */
[----:B------:R-:W-:Y:S01]  /*c340*/  FFMA R44, R10, 0.41421356797218322754, R44 ;  /* 0x3ed413cd0a2c7823 */ /* 0x000fe2000000002c */
[C-C-:B------:R-:W-:Y:S01]  /*c350*/  FFMA R12, R13.reuse, -0.70710676908493041992, R11.reuse ;  /* 0xbf3504f30d0c7823 */ /* 0x140fe2000000000b */
[----:B------:R-:W-:Y:S01]  /*c360*/  FFMA R10, R13, 0.70710676908493041992, R11 ;  /* 0x3f3504f30d0a7823 */ /* 0x000fe2000000000b */
[----:B------:R-:W-:Y:S01]  /*c370*/  FADD R11, R15, R8 ;  /* 0x000000080f0b7221 */ /* 0x000fe20000000000 */
[C-C-:B------:R-:W-:Y:S01]  /*c380*/  FADD R33, -R28.reuse, R29.reuse ;  /* 0x0000001d1c217221 */ /* 0x140fe20000000100 */
[----:B------:R-:W-:Y:S01]  /*c390*/  FADD R14, R7, -R2 ;  /* 0x80000002070e7221 */ /* 0x000fe20000000000 */
[----:B------:R-:W-:Y:S01]  /*c3a0*/  FADD R6, R28, R29 ;  /* 0x0000001d1c067221 */ /* 0x000fe20000000000 */
[C-C-:B------:R-:W-:Y:S01]  /*c3b0*/  FADD R51, R11.reuse, -R52.reuse ;  /* 0x800000340b337221 */ /* 0x140fe20000000000 */
[----:B------:R-:W-:Y:S01]  /*c3c0*/  FADD R52, R11, R52 ;  /* 0x000000340b347221 */ /* 0x000fe20000000000 */
[C-C-:B------:R-:W-:Y:S01]  /*c3d0*/  FFMA R58, R14.reuse, -0.70710676908493041992, R33.reuse ;  /* 0xbf3504f30e3a7823 */ /* 0x140fe20000000021 */
[----:B------:R-:W-:Y:S01]  /*c3e0*/  FADD R7, R7, R2 ;  /* 0x0000000207077221 */ /* 0x000fe20000000000 */
[----:B------:R-:W-:Y:S01]  /*c3f0*/  FFMA R33, R14, 0.70710676908493041992, R33 ;  /* 0x3f3504f30e217823 */ /* 0x000fe20000000021 */
[--C-:B------:R-:W-:Y:S01]  /*c400*/  FADD R60, R3, R35.reuse ;  /* 0x00000023033c7221 */ /* 0x100fe20000000000 */
[C-C-:B------:R-:W-:Y:S01]  /*c410*/  FADD R14, -R25.reuse, R26.reuse ;  /* 0x0000001a190e7221 */ /* 0x140fe20000000100 */
[----:B------:R-:W-:Y:S01]  /*c420*/  FADD R2, R25, R26 ;  /* 0x0000001a19027221 */ /* 0x000fe20000000000 */
[----:B------:R-:W-:Y:S01]  /*c430*/  FADD R35, -R3, R35 ;  /* 0x0000002303237221 */ /* 0x000fe20000000100 */
[C-C-:B---3--:R-:W-:Y:S01]  /*c440*/  FADD R3, R23.reuse, -R24.reuse ;  /* 0x8000001817037221 */ /* 0x148fe20000000000 */
[----:B------:R-:W-:Y:S01]  /*c450*/  FADD R28, R23, R24 ;  /* 0x00000018171c7221 */ /* 0x000fe20000000000 */
[----:B------:R-:W-:Y:S03]  /*c460*/  LDS R13, [R50+0x10] ;  /* 0x00001000320d7984 */ /* 0x000fe60000000800 */
[C-C-:B------:R-:W-:Y:S01]  /*c470*/  FADD R39, R18.reuse, R28.reuse ;  /* 0x0000001c12277221 */ /* 0x140fe20000000000 */
[----:B------:R-:W-:Y:S01]  /*c480*/  FADD R28, -R18, R28 ;  /* 0x0000001c121c7221 */ /* 0x000fe20000000100 */
[----:B------:R-:W-:-:S02]  /*c490*/  FFMA R18, R16, -0.70710676908493041992, R4 ;  /* 0xbf3504f310127823 */ /* 0x000fc40000000004 */
[----:B------:R-:W0:Y:S01]  /*c4a0*/  LDS R4, [R50+0xc] ;  /* 0x00000c0032047984 */ /* 0x000e220000000800 */
[C-C-:B----4-:R-:W-:Y:S01]  /*c4b0*/  FADD R11, R21.reuse, -R9.reuse ;  /* 0x80000009150b7221 */ /* 0x150fe20000000000 */
[----:B------:R-:W-:Y:S02]  /*c4c0*/  FADD R9, R21, R9 ;  /* 0x0000000915097221 */ /* 0x000fe40000000000 */
[----:B------:R-:W2:Y:S04]  /*c4d0*/  LDL.LU R21, [R1+0x1a4] ;  /* 0x0001a40001157983 */ /* 0x000ea80000300800 */
[----:B------:R-:W3:Y:S04]  /*c4e0*/  LDL.LU R29, [R1+0xac] ;  /* 0x0000ac00011d7983 */ /* 0x000ee80000300800 */
[----:B------:R-:W3:Y:S04]  /*c4f0*/  LDL.LU R26, [R1+0x108] ;  /* 0x00010800011a7983 */ /* 0x000ee80000300800 */
[----:B------:R-:W4:Y:S04]  /*c500*/  LDL.LU R25, [R1+0xa0] ;  /* 0x0000a00001197983 */ /* 0x000f280000300800 */
[----:B------:R-:W4:Y:S04]  /*c510*/  LDL.LU R24, [R1+0x13c] ;  /* 0x00013c0001187983 */ /* 0x000f280000300800 */
[----:B------:R-:W3:Y:S04]  /*c520*/  LDL.LU R23, [R1+0x80] ;  /* 0x0000800001177983 */ /* 0x000ee80000300800 */
[----:B------:R-:W3:Y:S01]  /*c530*/  LDL.LU R22, [R1+0x16c] ;  /* 0x00016c0001167983 */ /* 0x000ee20000300800 */
[----:B------:R-:W-:Y:S01]  /*c540*/  FADD R8, R15, -R8 ;  /* 0x800000080f087221 */ /* 0x000fe20000000000 */
[----:B------:R-:W-:Y:S01]  /*c550*/  FFMA R53, R54, -0.19891236722469329834, R10 ;  /* 0xbe4bafaf36357823 */ /* 0x000fe2000000000a */
[----:B------:R-:W-:Y:S01]  /*c560*/  FFMA R54, R10, 0.19891236722469329834, R54 ;  /* 0x3e4bafaf0a367823 */ /* 0x000fe20000000036 */
[C-C-:B------:R-:W-:Y:S01]  /*c570*/  FFMA R10, R7.reuse, -0.70710676908493041992, R11.reuse ;  /* 0xbf3504f3070a7823 */ /* 0x140fe2000000000b */
[----:B------:R-:W-:Y:S01]  /*c580*/  FFMA R7, R7, 0.70710676908493041992, R11 ;  /* 0x3f3504f307077823 */ /* 0x000fe2000000000b */
[----:B------:R-:W-:Y:S01]  /*c590*/  FFMA R55, R56, -0.41421356797218322754, R8 ;  /* 0xbed413cd38377823 */ /* 0x000fe20000000008 */
[----:B------:R-:W-:Y:S01]  /*c5a0*/  FFMA R56, R8, 0.41421356797218322754, R56 ;  /* 0x3ed413cd08387823 */ /* 0x000fe20000000038 */
[----:B------:R-:W-:Y:S01]  /*c5b0*/  FADD R8, R9, R6 ;  /* 0x0000000609087221 */ /* 0x000fe20000000000 */
[----:B------:R-:W-:Y:S01]  /*c5c0*/  FFMA R15, R33, -0.19891236722469329834, R7 ;  /* 0xbe4bafaf210f7823 */ /* 0x000fe20000000007 */
[----:B------:R-:W-:Y:S01]  /*c5d0*/  FFMA R33, R7, 0.19891236722469329834, R33 ;  /* 0x3e4bafaf07217823 */ /* 0x000fe20000000021 */
[----:B0-----:R-:W-:Y:S01]  /*c5e0*/  FADD R7, R27, R4 ;  /* 0x000000041b077221 */ /* 0x001fe20000000000 */
[----:B------:R-:W-:Y:S01]  /*c5f0*/  FADD R6, R9, -R6 ;  /* 0x8000000609067221 */ /* 0x000fe20000000000 */
[C-C-:B------:R-:W-:Y:S01]  /*c600*/  FADD R59, R8.reuse, -R60.reuse ;  /* 0x8000003c083b7221 */ /* 0x140fe20000000000 */
[C-C-:B------:R-:W-:Y:S01]  /*c610*/  FADD R20, R3.reuse, -R19.reuse ;  /* 0x8000001303147221 */ /* 0x140fe20000000000 */
[----:B------:R-:W-:Y:S01]  /*c620*/  FADD R60, R8, R60 ;  /* 0x0000003c083c7221 */ /* 0x000fe20000000000 */
[----:B------:R-:W-:Y:S01]  /*c630*/  FADD R3, R3, R19 ;  /* 0x0000001303037221 */ /* 0x000fe20000000000 */
[----:B------:R-:W-:Y:S01]  /*c640*/  FADD R8, R27, -R4 ;  /* 0x800000041b087221 */ /* 0x000fe20000000000 */
[----:B------:R-:W-:Y:S01]  /*c650*/  FADD R4, R7, R2 ;  /* 0x0000000207047221 */ /* 0x000fe20000000000 */
[----:B------:R-:W-:Y:S01]  /*c660*/  FFMA R34, R35, -0.41421356797218322754, R6 ;  /* 0xbed413cd23227823 */ /* 0x000fe20000000006 */
[----:B------:R-:W-:Y:S01]  /*c670*/  FADD R2, R7, -R2 ;  /* 0x8000000207027221 */ /* 0x000fe20000000000 */
[----:B------:R-:W-:Y:S01]  /*c680*/  FFMA R35, R6, 0.41421356797218322754, R35 ;  /* 0x3ed413cd06237823 */ /* 0x000fe20000000023 */
[----:B------:R-:W-:Y:S01]  /*c690*/  FFMA R37, R20, -0.70710676908493041992, R14 ;  /* 0xbf3504f314257823 */ /* 0x000fe2000000000e */
[C-C-:B------:R-:W-:Y:S01]  /*c6a0*/  FFMA R6, R3.reuse, -0.70710676908493041992, R8.reuse ;  /* 0xbf3504f303067823 */ /* 0x140fe20000000008 */
[----:B------:R-:W-:Y:S01]  /*c6b0*/  FFMA R3, R3, 0.70710676908493041992, R8 ;  /* 0x3f3504f303037823 */ /* 0x000fe20000000008 */
[----:B------:R-:W-:Y:S01]  /*c6c0*/  FFMA R27, R28, -0.41421356797218322754, R2 ;  /* 0xbed413cd1c1b7823 */ /* 0x000fe20000000002 */
[----:B------:R-:W3:Y:S01]  /*c6d0*/  LDL.LU R46, [R1+0x1b0] ;  /* 0x0001b000012e7983 */ /* 0x000ee20000300800 */
[----:B------:R-:W-:Y:S01]  /*c6e0*/  FFMA R28, R2, 0.41421356797218322754, R28 ;  /* 0x3ed413cd021c7823 */ /* 0x000fe2000000001c */
[----:B------:R-:W-:Y:S01]  /*c6f0*/  FFMA R57, R58, 0.66817861795425415039, R10 ;  /* 0x3f2b0dc13a397823 */ /* 0x000fe2000000000a */
[----:B------:R-:W-:Y:S01]  /*c700*/  FFMA R36, R37, 0.66817861795425415039, R6 ;  /* 0x3f2b0dc125247823 */ /* 0x000fe20000000006 */
[----:B------:R-:W3:Y:S01]  /*c710*/  LDL.LU R48, [R1+0xf4] ;  /* 0x0000f40001307983 */ /* 0x000ee20000300800 */
[----:B------:R-:W-:Y:S01]  /*c720*/  FFMA R58, R10, -0.66817861795425415039, R58 ;  /* 0xbf2b0dc10a3a7823 */ /* 0x000fe2000000003a */
[----:B------:R-:W-:Y:S01]  /*c730*/  FFMA R37, R6, -0.66817861795425415039, R37 ;  /* 0xbf2b0dc106257823 */ /* 0x000fe20000000025 */
[C-C-:B--2---:R-:W-:Y:S01]  /*c740*/  FADD R8, R21.reuse, -R13.reuse ;  /* 0x8000000d15087221 */ /* 0x144fe20000000000 */
[----:B------:R-:W-:-:S02]  /*c750*/  FADD R13, R21, R13 ;  /* 0x0000000d150d7221 */ /* 0x000fc40000000000 */
[----:B------:R-:W2:Y:S01]  /*c760*/  LDL.LU R21, [R1+0x120] ;  /* 0x0001200001157983 */ /* 0x000ea20000300800 */
[C-C-:B----4-:R-:W-:Y:S01]  /*c770*/  FADD R9, R24.reuse, -R25.reuse ;  /* 0x8000001918097221 */ /* 0x150fe20000000000 */
[----:B------:R-:W-:Y:S02]  /*c780*/  FADD R2, R24, R25 ;  /* 0x0000001918027221 */ /* 0x000fe40000000000 */
[----:B------:R-:W4:Y:S04]  /*c790*/  LDL.LU R25, [R1+0xa8] ;  /* 0x0000a80001197983 */ /* 0x000f280000300800 */
[----:B------:R-:W4:Y:S01]  /*c7a0*/  LDL.LU R24, [R1+0x14c] ;  /* 0x00014c0001187983 */ /* 0x000f220000300800 */
[C-C-:B---3--:R-:W-:Y:S01]  /*c7b0*/  FADD R10, R22.reuse, -R23.reuse ;  /* 0x80000017160a7221 */ /* 0x148fe20000000000 */
[----:B------:R-:W-:-:S02]  /*c7c0*/  FADD R6, R22, R23 ;  /* 0x0000001716067221 */ /* 0x000fc40000000000 */
[----:B------:R-:W3:Y:S04]  /*c7d0*/  LDL.LU R23, [R1+0x9c] ;  /* 0x00009c0001177983 */ /* 0x000ee80000300800 */
[----:B------:R-:W3:Y:S01]  /*c7e0*/  LDL.LU R22, [R1+0x184] ;  /* 0x0001840001167983 */ /* 0x000ee20000300800 */
[C-C-:B------:R-:W-:Y:S01]  /*c7f0*/  FADD R38, R4.reuse, -R39.reuse ;  /* 0x8000002704267221 */ /* 0x140fe20000000000 */
[----:B------:R-:W-:Y:S01]  /*c800*/  FADD R39, R4, R39 ;  /* 0x0000002704277221 */ /* 0x000fe20000000000 */
[----:B------:R-:W-:Y:S01]  /*c810*/  FADD R4, R26, R29 ;  /* 0x0000001d1a047221 */ /* 0x000fe20000000000 */
[----:B------:R-:W-:Y:S01]  /*c820*/  FFMA R14, R20, 0.70710676908493041992, R14 ;  /* 0x3f3504f3140e7823 */ /* 0x000fe2000000000e */
[----:B------:R-:W-:Y:S02]  /*c830*/  FFMA R47, R49, 0.66817861795425415039, R12 ;  /* 0x3f2b0dc1312f7823 */ /* 0x000fe4000000000c */
[C-C-:B------:R-:W-:Y:S01]  /*c840*/  FADD R32, R13.reuse, R4.reuse ;  /* 0x000000040d207221 */ /* 0x140fe20000000000 */
[----:B------:R-:W-:Y:S01]  /*c850*/  FADD R13, R13, -R4 ;  /* 0x800000040d0d7221 */ /* 0x000fe20000000000 */
[--C-:B------:R-:W-:Y:S01]  /*c860*/  FADD R4, R6, R2.reuse ;  /* 0x0000000206047221 */ /* 0x100fe20000000000 */
[----:B------:R-:W-:Y:S01]  /*c870*/  FFMA R49, R12, -0.66817861795425415039, R49 ;  /* 0xbf2b0dc10c317823 */ /* 0x000fe20000000031 */
[----:B------:R-:W-:Y:S01]  /*c880*/  FADD R2, -R6, R2 ;  /* 0x0000000206027221 */ /* 0x000fe20000000100 */
[----:B------:R-:W-:Y:S01]  /*c890*/  FFMA R12, R14, -0.19891236722469329834, R3 ;  /* 0xbe4bafaf0e0c7823 */ /* 0x000fe20000000003 */
[----:B------:R-:W-:Y:S01]  /*c8a0*/  FFMA R14, R3, 0.19891236722469329834, R14 ;  /* 0x3e4bafaf030e7823 */ /* 0x000fe2000000000e */
[----:B------:R-:W-:Y:S01]  /*c8b0*/  FADD R3, -R26, R29 ;  /* 0x0000001d1a037221 */ /* 0x000fe20000000100 */
[----:B------:R-:W-:Y:S01]  /*c8c0*/  FFMA R26, R2, -0.41421356797218322754, R13 ;  /* 0xbed413cd021a7823 */ /* 0x000fe2000000000d */
[----:B------:R-:W-:Y:S01]  /*c8d0*/  FFMA R13, R13, 0.41421356797218322754, R2 ;  /* 0x3ed413cd0d0d7823 */ /* 0x000fe20000000002 */
[C-C-:B------:R-:W-:Y:S01]  /*c8e0*/  FADD R7, R9.reuse, R10.reuse ;  /* 0x0000000a09077221 */ /* 0x140fe20000000000 */
[----:B------:R-:W0:Y:S01]  /*c8f0*/  LDS R2, [R50+0x14] ;  /* 0x0000140032027984 */ /* 0x000e220000000800 */
[----:B------:R-:W-:-:S02]  /*c900*/  FADD R9, R9, -R10 ;  /* 0x8000000a09097221 */ /* 0x000fc40000000000 */
[C-C-:B------:R-:W-:Y:S01]  /*c910*/  FFMA R30, R7.reuse, -0.70710676908493041992, R8.reuse ;  /* 0xbf3504f3071e7823 */ /* 0x140fe20000000008 */
[----:B------:R-:W-:Y:S01]  /*c920*/  FFMA R8, R7, 0.70710676908493041992, R8 ;  /* 0x3f3504f307087823 */ /* 0x000fe20000000008 */
[----:B------:R-:W-:Y:S01]  /*c930*/  FFMA R7, R9, -0.70710676908493041992, R3 ;  /* 0xbf3504f309077823 */ /* 0x000fe20000000003 */
[----:B------:R-:W-:Y:S01]  /*c940*/  FFMA R16, R40, 0.66817861795425415039, R18 ;  /* 0x3f2b0dc128107823 */ /* 0x000fe20000000012 */
[----:B------:R-:W-:Y:S01]  /*c950*/  FFMA R40, R18, -0.66817861795425415039, R40 ;  /* 0xbf2b0dc112287823 */ /* 0x000fe20000000028 */
[C-C-:B------:R-:W-:Y:S01]  /*c960*/  FADD R31, R32.reuse, -R4.reuse ;  /* 0x80000004201f7221 */ /* 0x140fe20000000000 */
[----:B------:R-:W-:Y:S01]  /*c970*/  FADD R32, R32, R4 ;  /* 0x0000000420207221 */ /* 0x000fe20000000000 */
[----:B------:R-:W3:Y:S01]  /*c980*/  LDL.LU R20, [R1+0x104] ;  /* 0x0001040001147983 */ /* 0x000ee20000300800 */
[----:B------:R-:W-:Y:S01]  /*c990*/  FFMA R29, R7, 0.66817861795425415039, R30 ;  /* 0x3f2b0dc1071d7823 */ /* 0x000fe2000000001e */
[----:B------:R-:W-:Y:S02]  /*c9a0*/  FFMA R30, R30, -0.66817861795425415039, R7 ;  /* 0xbf2b0dc11e1e7823 */ /* 0x000fe40000000007 */
[----:B------:R-:W3:Y:S04]  /*c9b0*/  LDL.LU R0, [R1+0x134] ;  /* 0x0001340001007983 */ /* 0x000ee80000300800 */
[----:B------:R-:W3:Y:S01]  /*c9c0*/  LDL.LU R45, [R1+0xe0] ;  /* 0x0000e000012d7983 */ /* 0x000ee20000300800 */
[C-C-:B0-----:R-:W-:Y:S01]  /*c9d0*/  FADD R4, R46.reuse, -R2.reuse ;  /* 0x800000022e047221 */ /* 0x141fe20000000000 */
[----:B------:R-:W-:-:S02]  /*c9e0*/  FADD R2, R46, R2 ;  /* 0x000000022e027221 */ /* 0x000fc40000000000 */
[----:B------:R-:W3:Y:S01]  /*c9f0*/  LDL.LU R46, [R1+0x154] ;  /* 0x00015400012e7983 */ /* 0x000ee20000300800 */
[C-C-:B--2---:R-:W-:Y:S01]  /*ca00*/  FADD R6, -R21.reuse, R48.reuse ;  /* 0x0000003015067221 */ /* 0x144fe20000000100 */
[----:B------:R-:W-:Y:S02]  /*ca10*/  FADD R7, R21, R48 ;  /* 0x0000003015077221 */ /* 0x000fe40000000000 */
[----:B------:R-:W2:Y:S04]  /*ca20*/  LDL.LU R48, [R1+0xb4] ;  /* 0x0000b40001307983 */ /* 0x000ea80000300800 */
[----:B------:R-:W2:Y:S01]  /*ca30*/  LDL.LU R21, [R1+0x1a0] ;  /* 0x0001a00001157983 */ /* 0x000ea20000300800 */
[----:B----4-:R-:W-:Y:S01]  /*ca40*/  FADD R18, R24, -R25 ;  /* 0x8000001918127221 */ /* 0x010fe20000000000 */
[----:B---3--:R-:W-:-:S04]  /*ca50*/  FADD R19, R22, -R23 ;  /* 0x8000001716137221 */ /* 0x008fc80000000000 */
[C-C-:B------:R-:W-:Y:S01]  /*ca60*/  FADD R10, R18.reuse, R19.reuse ;  /* 0x00000013120a7221 */ /* 0x140fe20000000000 */
[----:B------:R-:W-:Y:S02]  /*ca70*/  FADD R18, R18, -R19 ;  /* 0x8000001312127221 */ /* 0x000fe40000000000 */
[----:B------:R-:W3:Y:S01]  /*ca80*/  LDL.LU R19, [R1+0x1b4] ;  /* 0x0001b40001137983 */ /* 0x000ee20000300800 */
[----:B------:R-:W-:Y:S01]  /*ca90*/  FFMA R3, R9, 0.70710676908493041992, R3 ;  /* 0x3f3504f309037823 */ /* 0x000fe20000000003 */
[----:B------:R-:W-:Y:S01]  /*caa0*/  FADD R9, R22, R23 ;  /* 0x0000001716097221 */ /* 0x000fe20000000000 */
[C-C-:B------:R-:W-:Y:S01]  /*cab0*/  FFMA R23, R10.reuse, -0.70710676908493041992, R4.reuse ;  /* 0xbf3504f30a177823 */ /* 0x140fe20000000004 */
[----:B------:R-:W-:Y:S01]  /*cac0*/  FFMA R4, R10, 0.70710676908493041992, R4 ;  /* 0x3f3504f30a047823 */ /* 0x000fe20000000004 */
[C-C-:B------:R-:W-:Y:S01]  /*cad0*/  FFMA R10, R18.reuse, -0.70710676908493041992, R6.reuse ;  /* 0xbf3504f3120a7823 */ /* 0x140fe20000000006 */
[----:B------:R-:W-:-:S03]  /*cae0*/  FFMA R6, R18, 0.70710676908493041992, R6 ;  /* 0x3f3504f312067823 */ /* 0x000fc60000000006 */
[----:B------:R-:W-:Y:S01]  /*caf0*/  FFMA R22, R10, 0.66817861795425415039, R23 ;  /* 0x3f2b0dc10a167823 */ /* 0x000fe20000000017 */
[----:B------:R-:W-:Y:S01]  /*cb00*/  FFMA R23, R23, -0.66817861795425415039, R10 ;  /* 0xbf2b0dc117177823 */ /* 0x000fe2000000000a */
[----:B------:R-:W-:Y:S01]  /*cb10*/  FFMA R10, R6, -0.19891236722469329834, R4 ;  /* 0xbe4bafaf060a7823 */ /* 0x000fe20000000004 */
[----:B------:R-:W-:Y:S02]  /*cb20*/  FFMA R17, R4, 0.19891236722469329834, R6 ;  /* 0x3e4bafaf04117823 */ /* 0x000fe40000000006 */
[----:B------:R-:W3:Y:S01]  /*cb30*/  LDS R4, [R50+0x18] ;  /* 0x0000180032047984 */ /* 0x000ee20000000800 */
[----:B------:R-:W-:Y:S01]  /*cb40*/  FFMA R11, R3, -0.19891236722469329834, R8 ;  /* 0xbe4bafaf030b7823 */ /* 0x000fe20000000008 */
[----:B------:R-:W-:Y:S01]  /*cb50*/  FFMA R8, R8, 0.19891236722469329834, R3 ;  /* 0x3e4bafaf08087823 */ /* 0x000fe20000000003 */
[----:B------:R-:W-:Y:S01]  /*cb60*/  FADD R3, R24, R25 ;  /* 0x0000001918037221 */ /* 0x000fe20000000000 */
[C-C-:B------:R-:W-:Y:S01]  /*cb70*/  FADD R25, R2.reuse, R7.reuse ;  /* 0x0000000702197221 */ /* 0x140fe20000000000 */
[----:B------:R-:W-:-:S02]  /*cb80*/  FADD R2, R2, -R7 ;  /* 0x8000000702027221 */ /* 0x000fc40000000000 */
[C-C-:B------:R-:W-:Y:S01]  /*cb90*/  FADD R7, R9.reuse, R3.reuse ;  /* 0x0000000309077221 */ /* 0x140fe20000000000 */
[----:B------:R-:W-:-:S03]  /*cba0*/  FADD R3, -R9, R3 ;  /* 0x0000000309037221 */ /* 0x000fc60000000100 */
[C-C-:B------:R-:W-:Y:S01]  /*cbb0*/  FADD R24, R25.reuse, -R7.reuse ;  /* 0x8000000719187221 */ /* 0x140fe20000000000 */
[----:B------:R-:W-:Y:S01]  /*cbc0*/  FADD R25, R25, R7 ;  /* 0x0000000719197221 */ /* 0x000fe20000000000 */
[----:B------:R-:W-:Y:S01]  /*cbd0*/  FFMA R7, R3, -0.41421356797218322754, R2 ;  /* 0xbed413cd03077823 */ /* 0x000fe20000000002 */
[----:B------:R-:W-:Y:S02]  /*cbe0*/  FFMA R5, R2, 0.41421356797218322754, R3 ;  /* 0x3ed413cd02057823 */ /* 0x000fe40000000003 */
[----:B------:R0:W1:Y:S01]  /*cbf0*/  LDS R2, [R50+0x1c] ;  /* 0x00001c0032027984 */ /* 0x0000620000000800 */
[C-C-:B------:R-:W-:Y:S01]  /*cc00*/  FADD R18, -R0.reuse, R20.reuse ;  /* 0x0000001400127221 */ /* 0x140fe20000000100 */
[----:B------:R-:W-:Y:S01]  /*cc10*/  FADD R20, R0, R20 ;  /* 0x0000001400147221 */ /* 0x000fe20000000000 */
[C-C-:B------:R-:W-:Y:S01]  /*cc20*/  FADD R3, R46.reuse, -R45.reuse ;  /* 0x8000002d2e037221 */ /* 0x140fe20000000000 */
[----:B------:R-:W-:Y:S01]  /*cc30*/  FADD R6, R46, R45 ;  /* 0x0000002d2e067221 */ /* 0x000fe20000000000 */
[C-C-:B---3--:R-:W-:Y:S01]  /*cc40*/  FADD R9, R19.reuse, -R4.reuse ;  /* 0x8000000413097221 */ /* 0x148fe20000000000 */
[----:B------:R-:W-:Y:S01]  /*cc50*/  FADD R4, R19, R4 ;  /* 0x0000000413047221 */ /* 0x000fe20000000000 */
[----:B--2---:R-:W-:-:S04]  /*cc60*/  FADD R19, R21, -R48 ;  /* 0x8000003015137221 */ /* 0x004fc80000000000 */
[C-C-:B0-----:R-:W-:Y:S01]  /*cc70*/  FADD R50, R3.reuse, R19.reuse ;  /* 0x0000001303327221 */ /* 0x141fe20000000000 */
[----:B------:R-:W-:-:S03]  /*cc80*/  FADD R3, R3, -R19 ;  /* 0x8000001303037221 */ /* 0x000fc60000000000 */
[C-C-:B------:R-:W-:Y:S01]  /*cc90*/  FFMA R19, R50.reuse, -0.70710676908493041992, R9.reuse ;  /* 0xbf3504f332137823 */ /* 0x140fe20000000009 */
[----:B------:R-:W-:Y:S01]  /*cca0*/  FFMA R9, R50, 0.70710676908493041992, R9 ;  /* 0x3f3504f332097823 */ /* 0x000fe20000000009 */
[----:B------:R-:W-:Y:S01]  /*ccb0*/  FFMA R50, R3, -0.70710676908493041992, R18 ;  /* 0xbf3504f303327823 */ /* 0x000fe20000000012 */
[----:B------:R-:W-:Y:S01]  /*ccc0*/  FADD R21, R21, R48 ;  /* 0x0000003015157221 */ /* 0x000fe20000000000 */
[----:B------:R-:W-:Y:S02]  /*ccd0*/  FFMA R18, R3, 0.70710676908493041992, R18 ;  /* 0x3f3504f303127823 */ /* 0x000fe40000000012 */
[----:B------:R-:W-:Y:S01]  /*cce0*/  FFMA R3, R50, 0.66817861795425415039, R19 ;  /* 0x3f2b0dc132037823 */ /* 0x000fe20000000013 */
[----:B------:R-:W-:Y:S01]  /*ccf0*/  FFMA R0, R19, -0.66817861795425415039, R50 ;  /* 0xbf2b0dc113007823 */ /* 0x000fe20000000032 */
[C-C-:B------:R-:W-:Y:S01]  /*cd00*/  FADD R19, R4.reuse, R20.reuse ;  /* 0x0000001404137221 */ /* 0x140fe20000000000 */
[----:B------:R-:W-:Y:S01]  /*cd10*/  FADD R4, R4, -R20 ;  /* 0x8000001404047221 */ /* 0x000fe20000000000 */
[C-C-:B------:R-:W-:Y:S01]  /*cd20*/  FADD R20, R21.reuse, R6.reuse ;  /* 0x0000000615147221 */ /* 0x140fe20000000000 */
[----:B------:R-:W2:Y:S01]  /*cd30*/  LDL.LU R50, [R1+0x170] ;  /* 0x0001700001327983 */ /* 0x000ea20000300800 */
[----:B------:R-:W-:-:S02]  /*cd40*/  FADD R6, -R21, R6 ;  /* 0x0000000615067221 */ /* 0x000fc40000000100 */
[C-C-:B------:R-:W-:Y:S01]  /*cd50*/  FADD R45, R19.reuse, -R20.reuse ;  /* 0x80000014132d7221 */ /* 0x140fe20000000000 */
[----:B------:R0:W-:Y:S04]  /*cd60*/  STL [R1+0xc], R0 ;  /* 0x00000c0001007387 */ /* 0x0001e80000100800 */
[----:B------:R-:W3:Y:S01]  /*cd70*/  LDL.LU R21, [R1+0x148] ;  /* 0x0001480001157983 */ /* 0x000ee20000300800 */
[----:B0-----:R-:W-:-:S03]  /*cd80*/  FADD R0, R19, R20 ;  /* 0x0000001413007221 */ /* 0x001fc60000000000 */
[----:B------:R-:W4:Y:S01]  /*cd90*/  LDL.LU R19, [R1+0xd0] ;  /* 0x0000d00001137983 */ /* 0x000f220000300800 */
[----:B------:R-:W-:-:S03]  /*cda0*/  FFMA R48, R9, 0.19891236722469329834, R18 ;  /* 0x3e4bafaf09307823 */ /* 0x000fc60000000012 */
[----:B------:R0:W-:Y:S04]  /*cdb0*/  STL [R1+0x8], R45 ;  /* 0x0000082d01007387 */ /* 0x0001e80000100800 */
[----:B------:R-:W4:Y:S01]  /*cdc0*/  LDL.LU R20, [R1+0x1a8] ;  /* 0x0001a80001147983 */ /* 0x000f220000300800 */
[----:B------:R-:W-:-:S03]  /*cdd0*/  FFMA R46, R6, -0.41421356797218322754, R4 ;  /* 0xbed413cd062e7823 */ /* 0x000fc60000000004 */
[----:B------:R1:W-:Y:S01]  /*cde0*/  STL [R1+0x4], R0 ;  /* 0x0000040001007387 */ /* 0x0003e20000100800 */
[----:B0-----:R-:W-:Y:S01]  /*cdf0*/  FFMA R45, R4, 0.41421356797218322754, R6 ;  /* 0x3ed413cd042d7823 */ /* 0x001fe20000000006 */
[----:B-1----:R-:W-:Y:S02]  /*ce00*/  FFMA R0, R18, -0.19891236722469329834, R9 ;  /* 0xbe4bafaf12007823 */ /* 0x002fe40000000009 */
[----:B------:R-:W3:Y:S04]  /*ce10*/  LDL.LU R9, [R1+0x114] ;  /* 0x0001140001097983 */ /* 0x000ee80000300800 */
[----:B------:R-:W2:Y:S04]  /*ce20*/  LDL.LU R18, [R1+0xf0] ;  /* 0x0000f00001127983 */ /* 0x000ea80000300800 */
[----:B------:R-:W4:Y:S01]  /*ce30*/  LDL.LU R6, [R1+0x1b8] ;  /* 0x0001b80001067983 */ /* 0x000f220000300800 */
[----:B------:R-:W-:Y:S01]  /*ce40*/  FMUL R33, R33, 1.9615705013275146484 ;  /* 0x3ffb14be21217820 */ /* 0x000fe20000400000 */
[----:B------:R-:W-:Y:S01]  /*ce50*/  FMUL R14, R14, 1.9615705013275146484 ;  /* 0x3ffb14be0e0e7820 */ /* 0x000fe20000400000 */
[----:B------:R-:W-:Y:S01]  /*ce60*/  FMUL R13, R13, 1.8477590084075927734 ;  /* 0x3fec835e0d0d7820 */ /* 0x000fe20000400000 */
[C-C-:B----4-:R-:W-:Y:S01]  /*ce70*/  FADD R4, R6.reuse, -R2.reuse ;  /* 0x8000000206047221 */ /* 0x150fe20000000000 */
[----:B------:R-:W-:Y:S01]  /*ce80*/  FADD R2, R6, R2 ;  /* 0x0000000206027221 */ /* 0x000fe20000000000 */
[C-C-:B---3--:R-:W-:Y:S01]  /*ce90*/  FADD R6, -R21.reuse, R9.reuse ;  /* 0x0000000915067221 */ /* 0x148fe20000000100 */
[----:B------:R-:W-:Y:S01]  /*cea0*/  FADD R21, R21, R9 ;  /* 0x0000000915157221 */ /* 0x000fe20000000000 */
[C-C-:B--2---:R-:W-:Y:S01]  /*ceb0*/  FADD R9, R50.reuse, -R18.reuse ;  /* 0x8000001232097221 */ /* 0x144fe20000000000 */
[----:B------:R-:W-:Y:S01]  /*cec0*/  FADD R50, R50, R18 ;  /* 0x0000001232327221 */ /* 0x000fe20000000000 */
[C-C-:B------:R-:W-:Y:S01]  /*ced0*/  FADD R18, R20.reuse, -R19.reuse ;  /* 0x8000001314127221 */ /* 0x140fe20000000000 */
[----:B------:R-:W-:-:S03]  /*cee0*/  FADD R19, R20, R19 ;  /* 0x0000001314137221 */ /* 0x000fc60000000000 */
        /* <DEDUP_REMOVED lines=17> */
[----:B------:R-:W-:Y:S01]  /*d000*/  FFMA R2, R2, 0.41421356797218322754, R50 ;  /* 0x3ed413cd02027823 */ /* 0x000fe20000000032 */
[----:B------:R-:W-:Y:S01]  /*d010*/  FMUL R50, R61, 1.4142135381698608398 ;  /* 0x3fb504f33d327820 */ /* 0x000fe20000400000 */
[----:B------:R-:W-:Y:S01]  /*d020*/  FMUL R61, R16, 1.6629391908645629883 ;  /* 0x3fd4db31103d7820 */ /* 0x000fe20000400000 */
[----:B------:R-:W-:Y:S01]  /*d030*/  FMUL R16, R40, -1.6629391908645629883 ;  /* 0xbfd4db3128107820 */ /* 0x000fe20000400000 */
[----:B------:R-:W-:Y:S02]  /*d040*/  FMUL R40, R42, 1.9615705013275146484 ;  /* 0x3ffb14be2a287820 */ /* 0x000fe40000400000 */
[----:B------:R0:W-:Y:S04]  /*d050*/  STL [R1+0x6c], R50 ;  /* 0x00006c3201007387 */ /* 0x0001e80000100800 */
[----:B------:R-:W-:Y:S04]  /*d060*/  STL [R1+0x4c], R61 ;  /* 0x00004c3d01007387 */ /* 0x000fe80000100800 */
[----:B------:R1:W-:Y:S01]  /*d070*/  STL [R1+0x78], R16 ;  /* 0x0000781001007387 */ /* 0x0003e20000100800 */
[----:B0-----:R-:W-:Y:S01]  /*d080*/  FMUL R50, R41, 1.9615705013275146484 ;  /* 0x3ffb14be29327820 */ /* 0x001fe20000400000 */
[----:B------:R-:W-:-:S02]  /*d090*/  FMUL R41, R47, 1.6629391908645629883 ;  /* 0x3fd4db312f297820 */ /* 0x000fc40000400000 */
[----:B------:R0:W-:Y:S01]  /*d0a0*/  STL [R1+0xb4], R40 ;  /* 0x0000b42801007387 */ /* 0x0001e20000100800 */
[----:B-1----:R-:W-:Y:S01]  /*d0b0*/  FMUL R16, R44, 1.8477590084075927734 ;  /* 0x3fec835e2c107820 */ /* 0x002fe20000400000 */
[----:B0-----:R-:W-:-:S04]  /*d0c0*/  FMUL R40, R49, -1.6629391908645629883 ;  /* 0xbfd4db3131287820 */ /* 0x001fc80000400000 */
[----:B------:R0:W-:Y:S04]  /*d0d0*/  STL [R1+0x80], R16 ;  /* 0x0000801001007387 */ /* 0x0001e80000100800 */
[----:B------:R1:W-:Y:S01]  /*d0e0*/  STL [R1+0x34], R41 ;  /* 0x0000342901007387 */ /* 0x0003e20000100800 */
[----:B0-----:R-:W-:-:S03]  /*d0f0*/  FMUL R16, R51, 1.4142135381698608398 ;  /* 0x3fb504f333107820 */ /* 0x001fc60000400000 */
[----:B------:R0:W-:Y:S04]  /*d100*/  STL [R1+0x74], R40 ;  /* 0x0000742801007387 */ /* 0x0001e80000100800 */
[----:B------:R2:W-:Y:S01]  /*d110*/  STL [R1+0x64], R16 ;  /* 0x0000641001007387 */ /* 0x0005e20000100800 */
[----:B-1----:R-:W-:Y:S01]  /*d120*/  FMUL R41, R58, -1.6629391908645629883 ;  /* 0xbfd4db313a297820 */ /* 0x002fe20000400000 */
[----:B0-----:R-:W-:Y:S01]  /*d130*/  FMUL R40, R56, 1.8477590084075927734 ;  /* 0x3fec835e38287820 */ /* 0x001fe20000400000 */
[----:B--2---:R-:W-:-:S05]  /*d140*/  FMUL R16, R54, 1.9615705013275146484 ;  /* 0x3ffb14be36107820 */ /* 0x004fca0000400000 */
[----:B------:R0:W-:Y:S04]  /*d150*/  STL [R1+0xd0], R16 ;  /* 0x0000d01001007387 */ /* 0x0001e80000100800 */
[----:B------:R1:W-:Y:S01]  /*d160*/  STL [R1+0x84], R40 ;  /* 0x0000842801007387 */ /* 0x0003e20000100800 */
[----:B0-----:R-:W-:Y:S01]  /*d170*/  FMUL R16, R57, 1.6629391908645629883 ;  /* 0x3fd4db3139107820 */ /* 0x001fe20000400000 */
[----:B-1----:R-:W-:-:S04]  /*d180*/  FMUL R40, R59, 1.4142135381698608398 ;  /* 0x3fb504f33b287820 */ /* 0x002fc80000400000 */
[----:B------:R-:W-:Y:S04]  /*d190*/  STL [R1+0x30], R16 ;  /* 0x0000301001007387 */ /* 0x000fe80000100800 */
[----:B------:R0:W-:Y:S04]  /*d1a0*/  STL [R1+0x70], R41 ;  /* 0x0000702901007387 */ /* 0x0001e80000100800 */
[----:B------:R-:W-:Y:S04]  /*d1b0*/  STL [R1+0x5c], R40 ;  /* 0x00005c2801007387 */ /* 0x000fe80000100800 */
[----:B------:R1:W-:Y:S01]  /*d1c0*/  STL [R1+0xe0], R33 ;  /* 0x0000e02101007387 */ /* 0x0003e20000100800 */
[----:B0-----:R-:W-:Y:S01]  /*d1d0*/  FMUL R41, R15, 1.9615705013275146484 ;  /* 0x3ffb14be0f297820 */ /* 0x001fe20000400000 */
[----:B------:R-:W-:Y:S01]  /*d1e0*/  FMUL R15, R35, 1.8477590084075927734 ;  /* 0x3fec835e230f7820 */ /* 0x000fe20000400000 */
[----:B-1----:R-:W-:-:S04]  /*d1f0*/  FMUL R33, R37, -1.6629391908645629883 ;  /* 0xbfd4db3125217820 */ /* 0x002fc80000400000 */
[----:B------:R-:W-:Y:S01]  /*d200*/  STL [R1+0x88], R15 ;  /* 0x0000880f01007387 */ /* 0x000fe20000100800 */
[----:B------:R-:W-:-:S03]  /*d210*/  FMUL R54, R36, 1.6629391908645629883 ;  /* 0x3fd4db3124367820 */ /* 0x000fc60000400000 */
[----:B------:R-:W-:Y:S01]  /*d220*/  STL [R1+0x68], R33 ;  /* 0x0000682101007387 */ /* 0x000fe20000100800 */
[----:B------:R-:W-:-:S03]  /*d230*/  FMUL R36, R27, 1.8477590084075927734 ;  /* 0x3fec835e1b247820 */ /* 0x000fc60000400000 */
[----:B------:R-:W2:Y:S01]  /*d240*/  LDL.LU R58, [R1+0xc] ;  /* 0x00000c00013a7983 */ /* 0x000ea20000300800 */
[----:B------:R-:W-:-:S03]  /*d250*/  FMUL R27, R30, -1.6629391908645629883 ;  /* 0xbfd4db311e1b7820 */ /* 0x000fc60000400000 */
[----:B------:R-:W3:Y:S04]  /*d260*/  LDL.LU R44, [R1+0x8] ;  /* 0x00000800012c7983 */ /* 0x000ee80000300800 */
[----:B------:R0:W-:Y:S04]  /*d270*/  STL [R1+0xf0], R14 ;  /* 0x0000f00e01007387 */ /* 0x0001e80000100800 */
[----:B------:R-:W4:Y:S01]  /*d280*/  LDL.LU R40, [R1+0x4] ;  /* 0x0000040001287983 */ /* 0x000f220000300800 */
[----:B0-----:R-:W-:Y:S01]  /*d290*/  FMUL R14, R28, 1.8477590084075927734 ;  /* 0x3fec835e1c0e7820 */ /* 0x001fe20000400000 */
[----:B------:R-:W-:-:S04]  /*d2a0*/  FMUL R47, R22, 1.6629391908645629883 ;  /* 0x3fd4db31162f7820 */ /* 0x000fc80000400000 */
[----:B------:R-:W-:Y:S01]  /*d2b0*/  STL [R1+0x94], R14 ;  /* 0x0000940e01007387 */ /* 0x000fe20000100800 */
[----:B------:R-:W-:-:S03]  /*d2c0*/  FMUL R22, R23, -1.6629391908645629883 ;  /* 0xbfd4db3117167820 */ /* 0x000fc60000400000 */
[----:B------:R0:W-:Y:S01]  /*d2d0*/  STL [R1+0x60], R27 ;  /* 0x0000601b01007387 */ /* 0x0001e20000100800 */
[----:B------:R-:W-:Y:S01]  /*d2e0*/  FMUL R23, R17, 1.9615705013275146484 ;  /* 0x3ffb14be11177820 */ /* 0x000fe20000400000 */
[----:B0-----:R-:W-:-:S05]  /*d2f0*/  FMUL R27, R8, 1.9615705013275146484 ;  /* 0x3ffb14be081b7820 */ /* 0x001fca0000400000 */
[----:B------:R-:W-:Y:S04]  /*d300*/  STL [R1+0xf8], R27 ;  /* 0x0000f81b01007387 */ /* 0x000fe80000100800 */
[----:B------:R-:W-:Y:S04]  /*d310*/  STL [R1+0xa0], R13 ;  /* 0x0000a00d01007387 */ /* 0x000fe80000100800 */
[----:B------:R0:W-:Y:S04]  /*d320*/  STL [R1+0x48], R22 ;  /* 0x0000481601007387 */ /* 0x0001e80000100800 */
[----:B------:R-:W4:Y:S04]  /*d330*/  LDL.LU R17, [R1+0x258] ;  /* 0x0002580001117983 */ /* 0x000f280000300800 */
[----:B------:R-:W-:Y:S01]  /*d340*/  STL [R1+0xfc], R23 ;  /* 0x0000fc1701007387 */ /* 0x000fe20000100800 */
[----:B0-----:R-:W-:-:S03]  /*d350*/  FMUL R22, R5, 1.8477590084075927734 ;  /* 0x3fec835e05167820 */ /* 0x001fc60000400000 */
[----:B------:R-:W4:Y:S01]  /*d360*/  LDL.LU R5, [R1+0x254] ;  /* 0x0002540001057983 */ /* 0x000f220000300800 */
[----:B------:R-:W-:Y:S01]  /*d370*/  FMUL R59, R18, -1.6629391908645629883 ;  /* 0xbfd4db31123b7820 */ /* 0x000fe20000400000 */
[----:B------:R-:W-:Y:S01]  /*d380*/  FMUL R18, R4, 1.9615705013275146484 ;  /* 0x3ffb14be04127820 */ /* 0x000fe20000400000 */
[----:B------:R-:W-:Y:S01]  /*d390*/  FMUL R2, R2, 1.8477590084075927734 ;  /* 0x3fec835e02027820 */ /* 0x000fe20000400000 */
[----:B------:R-:W-:Y:S04]  /*d3a0*/  STL [R1+0xa8], R22 ;  /* 0x0000a81601007387 */ /* 0x000fe80000100800 */
[----:B------:R0:W-:Y:S01]  /*d3b0*/  STL [R1+0x100], R18 ;  /* 0x0001001201007387 */ /* 0x0001e20000100800 */
[----:B------:R-:W-:-:S03]  /*d3c0*/  FMUL R4, R6, 1.8477590084075927734 ;  /* 0x3fec835e06047820 */ /* 0x000fc60000400000 */
[----:B------:R1:W-:Y:S01]  /*d3d0*/  STL [R1+0xac], R2 ;  /* 0x0000ac0201007387 */ /* 0x0003e20000100800 */
[----:B------:R-:W-:Y:S01]  /*d3e0*/  FMUL R6, R46, 1.8477590084075927734 ;  /* 0x3fec835e2e067820 */ /* 0x000fe20000400000 */
[----:B0-----:R-:W-:Y:S02]  /*d3f0*/  FMUL R18, R0, 1.9615705013275146484 ;  /* 0x3ffb14be00127820 */ /* 0x001fe40000400000 */
[----:B------:R0:W5:Y:S01]  /*d400*/  LDL.LU R0, [R1+0x250] ;  /* 0x0002500001007983 */ /* 0x0001620000300800 */
[----:B-1----:R-:W-:-:S03]  /*d410*/  FMUL R2, R48, 1.9615705013275146484 ;  /* 0x3ffb14be30027820 */ /* 0x002fc60000400000 */
[----:B------:R0:W5:Y:S04]  /*d420*/  LDL.LU R48, [R1+0x24c] ;  /* 0x00024c0001307983 */ /* 0x0001680000300800 */
[----:B------:R0:W5:Y:S04]  /*d430*/  LDL.LU R46, [R1+0x248] ;  /* 0x00024800012e7983 */ /* 0x0001680000300800 */
[----:B------:R1:W-:Y:S02]  /*d440*/  STL [R1+0xf4], R2 ;  /* 0x0000f40201007387 */ /* 0x0003e40000100800 */
[----:B-1----:R-:W-:-:S02]  /*d450*/  FMUL R2, R45, 1.8477590084075927734 ;  /* 0x3fec835e2d027820 */ /* 0x002fc40000400000 */
[----:B------:R0:W5:Y:S04]  /*d460*/  LDL.LU R45, [R1+0x244] ;  /* 0x00024400012d7983 */ /* 0x0001680000300800 */
[----:B------:R0:W-:Y:S01]  /*d470*/  STL [R1+0x9c], R2 ;  /* 0x00009c0201007387 */ /* 0x0001e20000100800 */
[----:B------:R-:W-:Y:S01]  /*d480*/  BSSY.RECONVERGENT B2, `(.L_x_987) ;  /* 0x0000021000027945 */ /* 0x000fe20003800200 */
[----:B------:R-:W-:Y:S01]  /*d490*/  FMUL R61, R43, 1.8477590084075927734 ;  /* 0x3fec835e2b3d7820 */ /* 0x000fe20000400000 */
[----:B------:R-:W-:Y:S01]  /*d4a0*/  FMUL R16, R60, 1.4142135381698608398 ;  /* 0x3fb504f33c107820 */ /* 0x000fe20000400000 */
[----:B------:R-:W-:Y:S01]  /*d4b0*/  FMUL R42, R9, 1.6629391908645629883 ;  /* 0x3fd4db31092a7820 */ /* 0x000fe20000400000 */
[----:B------:R-:W-:Y:S01]  /*d4c0*/  FMUL R51, R19, 1.4142135381698608398 ;  /* 0x3fb504f313337820 */ /* 0x000fe20000400000 */
[----:B------:R-:W-:Y:S01]  /*d4d0*/  FMUL R52, R52, 1.4142135381698608398 ;  /* 0x3fb504f334347820 */ /* 0x000fe20000400000 */
[----:B------:R-:W-:Y:S01]  /*d4e0*/  FMUL R53, R53, 1.9615705013275146484 ;  /* 0x3ffb14be35357820 */ /* 0x000fe20000400000 */
[----:B------:R-:W-:Y:S01]  /*d4f0*/  FMUL R55, R55, 1.8477590084075927734 ;  /* 0x3fec835e37377820 */ /* 0x000fe20000400000 */
[----:B------:R-:W-:Y:S01]  /*d500*/  FMUL R43, R34, 1.8477590084075927734 ;  /* 0x3fec835e222b7820 */ /* 0x000fe20000400000 */
[----:B------:R-:W-:Y:S01]  /*d510*/  FMUL R60, R38, 1.4142135381698608398 ;  /* 0x3fb504f3263c7820 */ /* 0x000fe20000400000 */
[----:B------:R-:W-:Y:S01]  /*d520*/  FMUL R15, R39, 1.4142135381698608398 ;  /* 0x3fb504f3270f7820 */ /* 0x000fe20000400000 */
[----:B------:R-:W-:Y:S01]  /*d530*/  FMUL R12, R12, 1.9615705013275146484 ;  /* 0x3ffb14be0c0c7820 */ /* 0x000fe20000400000 */
[----:B------:R-:W-:Y:S01]  /*d540*/  FMUL R49, R29, 1.6629391908645629883 ;  /* 0x3fd4db311d317820 */ /* 0x000fe20000400000 */
[----:B------:R-:W-:Y:S01]  /*d550*/  FMUL R57, R31, 1.4142135381698608398 ;  /* 0x3fb504f31f397820 */ /* 0x000fe20000400000 */
[----:B------:R-:W-:Y:S01]  /*d560*/  FMUL R14, R32, 1.4142135381698608398 ;  /* 0x3fb504f3200e7820 */ /* 0x000fe20000400000 */
[----:B------:R-:W-:Y:S01]  /*d570*/  FMUL R11, R11, 1.9615705013275146484 ;  /* 0x3ffb14be0b0b7820 */ /* 0x000fe20000400000 */
[----:B------:R-:W-:Y:S01]  /*d580*/  FMUL R8, R26, 1.8477590084075927734 ;  /* 0x3fec835e1a087820 */ /* 0x000fe20000400000 */
[----:B------:R-:W-:Y:S01]  /*d590*/  FMUL R56, R24, 1.4142135381698608398 ;  /* 0x3fb504f318387820 */ /* 0x000fe20000400000 */
[----:B------:R-:W-:Y:S01]  /*d5a0*/  FMUL R13, R25, 1.4142135381698608398 ;  /* 0x3fb504f3190d7820 */ /* 0x000fe20000400000 */
[----:B------:R-:W-:Y:S01]  /*d5b0*/  FMUL R10, R10, 1.9615705013275146484 ;  /* 0x3ffb14be0a0a7820 */ /* 0x000fe20000400000 */
[----:B------:R-:W-:Y:S01]  /*d5c0*/  FMUL R7, R7, 1.8477590084075927734 ;  /* 0x3fec835e07077820 */ /* 0x000fe20000400000 */
[----:B------:R-:W-:Y:S01]  /*d5d0*/  FMUL R20, R20, 1.4142135381698608398 ;  /* 0x3fb504f314147820 */ /* 0x000fe20000400000 */
[----:B------:R-:W-:Y:S01]  /*d5e0*/  FMUL R9, R21, 1.9615705013275146484 ;  /* 0x3ffb14be15097820 */ /* 0x000fe20000400000 */
[----:B------:R-:W-:Y:S01]  /*d5f0*/  FMUL R3, R3, 1.6629391908645629883 ;  /* 0x3fd4db3103037820 */ /* 0x000fe20000400000 */
[----:B--2---:R-:W-:Y:S01]  /*d600*/  FMUL R58, R58, -1.6629391908645629883 ;  /* 0xbfd4db313a3a7820 */ /* 0x004fe20000400000 */
[----:B---3--:R-:W-:Y:S01]  /*d610*/  FMUL R44, R44, 1.4142135381698608398 ;  /* 0x3fb504f32c2c7820 */ /* 0x008fe20000400000 */
[----:B----4-:R-:W-:Y:S01]  /*d620*/  FMUL R19, R40, 1.4142135381698608398 ;  /* 0x3fb504f328137820 */ /* 0x010fe20000400000 */
[----:B------:R-:W1:Y:S02]  /*d630*/  FCHK P0, R5, R17 ;  /* 0x0000001105007302 */ /* 0x000e640000000000 */
[----:B01----:R-:W-:Y:S05]  /*d640*/  @!P0 BRA `(.L_x_988) ;  /* 0x0000000000108947 */ /* 0x003fea0003800000 */
[----:B------:R-:W-:Y:S02]  /*d650*/  MOV R2, R5 ;  /* 0x0000000500027202 */ /* 0x000fe40000000f00 */
[----:B-----5:R-:W-:Y:S02]  /*d660*/  MOV R0, R17 ;  /* 0x0000001100007202 */ /* 0x020fe40000000f00 */
[----:B------:R-:W-:-:S07]  /*d670*/  MOV R26, 0xd690 ;  /* 0x0000d690001a7802 */ /* 0x000fce0000000f00 */
[----:B------:R-:W-:Y:S05]  /*d680*/  CALL.REL.NOINC `($__internal_2_$__cuda_sm3x_div_rn_noftz_f32_slowpath) ;  /* 0x0000027c003c7944 */ /* 0x000fea0003c00000 */
.L_x_988:
[----:B------:R-:W-:Y:S05]  /*d690*/  BSYNC.RECONVERGENT B2 ;  /* 0x0000000000027941 */ /* 0x000fea0003800200 */
.L_x_987:
[----:B------:R-:W2:Y:S01]  /*d6a0*/  LDL.LU R23, [R1+0xa4] ;  /* 0x0000a40001177983 */ /* 0x000ea20000300800 */
[----:B------:R-:W0:Y:S01]  /*d6b0*/  LDC R21, c[0x0][0x39c] ;  /* 0x0000e700ff157b82 */ /* 0x000e220000000800 */
[----:B------:R-:W-:Y:S01]  /*d6c0*/  FMUL R2, R52, R52 ;  /* 0x0000003434027220 */ /* 0x000fe20000400000 */
[----:B-----5:R-:W-:Y:S01]  /*d6d0*/  FSEL R0, R0, 1, P2 ;  /* 0x3f80000000007808 */ /* 0x020fe20001000000 */
[----:B------:R-:W-:Y:S02]  /*d6e0*/  BSSY.RECONVERGENT B2, `(.L_x_989) ;  /* 0x0000011000027945 */ /* 0x000fe40003800200 */
[----:B0-----:R-:W-:-:S04]  /*d6f0*/  FFMA R21, R21, R21, R2 ;  /* 0x0000001515157223 */ /* 0x001fc80000000002 */
[----:B------:R-:W0:Y:S08]  /*d700*/  MUFU.RCP R17, R21 ;  /* 0x0000001500117308 */ /* 0x000e300000001000 */
[----:B------:R-:W1:Y:S01]  /*d710*/  FCHK P0, R2, R21 ;  /* 0x0000001502007302 */ /* 0x000e620000000000 */
[----:B0-----:R-:W-:-:S04]  /*d720*/  FFMA R5, -R21, R17, 1 ;  /* 0x3f80000015057423 */ /* 0x001fc80000000111 */
[----:B------:R-:W-:-:S04]  /*d730*/  FFMA R17, R17, R5, R17 ;  /* 0x0000000511117223 */ /* 0x000fc80000000011 */
[----:B------:R-:W-:-:S04]  /*d740*/  FFMA R5, R2, R17, RZ ;  /* 0x0000001102057223 */ /* 0x000fc800000000ff */
[----:B------:R-:W-:-:S04]  /*d750*/  FFMA R22, -R21, R5, R2 ;  /* 0x0000000515167223 */ /* 0x000fc80000000102 */
[----:B------:R-:W-:Y:S01]  /*d760*/  FFMA R17, R17, R22, R5 ;  /* 0x0000001611117223 */ /* 0x000fe20000000005 */
[-C--:B------:R-:W-:Y:S01]  /*d770*/  FFMA R5, R0, R0.reuse, RZ ;  /* 0x0000000000057223 */ /* 0x080fe200000000ff */
[----:B--2---:R-:W-:-:S04]  /*d780*/  FMUL R35, R23, R0 ;  /* 0x0000000017237220 */ /* 0x004fc80000400000 */
[----:B------:R-:W-:Y:S01]  /*d790*/  FMUL R35, R35, 0.000244140625 ;  /* 0x3980000023237820 */ /* 0x000fe20000400000 */
[----:B-1----:R-:W-:Y:S06]  /*d7a0*/  @!P0 BRA `(.L_x_990) ;  /* 0x0000000000108947 */ /* 0x002fec0003800000 */
[----:B------:R-:W-:Y:S02]  /*d7b0*/  MOV R0, R21 ;  /* 0x0000001500007202 */ /* 0x000fe40000000f00 */
[----:B------:R-:W-:-:S07]  /*d7c0*/  MOV R26, 0xd7e0 ;  /* 0x0000d7e0001a7802 */ /* 0x000fce0000000f00 */
[----:B------:R-:W-:Y:S05]  /*d7d0*/  CALL.REL.NOINC `($__internal_2_$__cuda_sm3x_div_rn_noftz_f32_slowpath) ;  /* 0x0000027800e87944 */ /* 0x000fea0003c00000 */
[----:B------:R-:W-:-:S07]  /*d7e0*/  MOV R17, R0 ;  /* 0x0000000000117202 */ /* 0x000fce0000000f00 */
.L_x_990:
[----:B------:R-:W-:Y:S05]  /*d7f0*/  BSYNC.RECONVERGENT B2 ;  /* 0x0000000000027941 */ /* 0x000fea0003800200 */
.L_x_989:
[----:B------:R-:W2:Y:S01]  /*d800*/  LDL.LU R21, [R1+0x90] ;  /* 0x0000900001157983 */ /* 0x000ea20000300800 */
[----:B------:R-:W0:Y:S01]  /*d810*/  LDC R0, c[0x0][0x39c] ;  /* 0x0000e700ff007b82 */ /* 0x000e220000000800 */
[----:B------:R-:W-:Y:S01]  /*d820*/  FMUL R2, R16, R16 ;  /* 0x0000001010027220 */ /* 0x000fe20000400000 */
[----:B------:R-:W-:Y:S01]  /*d830*/  FFMA R5, R17, R17, R5 ;  /* 0x0000001111057223 */ /* 0x000fe20000000005 */
[----:B------:R-:W-:Y:S02]  /*d840*/  BSSY.RECONVERGENT B2, `(.L_x_991) ;  /* 0x000000e000027945 */ /* 0x000fe40003800200 */
[----:B0-----:R-:W-:-:S04]  /*d850*/  FFMA R0, R0, R0, R2 ;  /* 0x0000000000007223 */ /* 0x001fc80000000002 */
[----:B------:R-:W0:Y:S08]  /*d860*/  MUFU.RCP R16, R0 ;  /* 0x0000000000107308 */ /* 0x000e300000001000 */
[----:B------:R-:W1:Y:S01]  /*d870*/  FCHK P0, R2, R0 ;  /* 0x0000000002007302 */ /* 0x000e620000000000 */
[----:B--2---:R-:W-:Y:S01]  /*d880*/  FMUL R34, R21, R17 ;  /* 0x0000001115227220 */ /* 0x004fe20000400000 */
[----:B0-----:R-:W-:-:S04]  /*d890*/  FFMA R17, -R0, R16, 1 ;  /* 0x3f80000000117423 */ /* 0x001fc80000000110 */
[----:B------:R-:W-:-:S04]  /*d8a0*/  FFMA R16, R16, R17, R16 ;  /* 0x0000001110107223 */ /* 0x000fc80000000010 */
[----:B------:R-:W-:-:S04]  /*d8b0*/  FFMA R17, R2, R16, RZ ;  /* 0x0000001002117223 */ /* 0x000fc800000000ff */
[----:B------:R-:W-:-:S04]  /*d8c0*/  FFMA R21, -R0, R17, R2 ;  /* 0x0000001100157223 */ /* 0x000fc80000000102 */
[----:B------:R-:W-:Y:S01]  /*d8d0*/  FFMA R16, R16, R21, R17 ;  /* 0x0000001510107223 */ /* 0x000fe20000000011 */
[----:B-1----:R-:W-:Y:S06]  /*d8e0*/  @!P0 BRA `(.L_x_992) ;  /* 0x00000000000c8947 */ /* 0x002fec0003800000 */
[----:B------:R-:W-:-:S07]  /*d8f0*/  MOV R26, 0xd910 ;  /* 0x0000d910001a7802 */ /* 0x000fce0000000f00 */
[----:B------:R-:W-:Y:S05]  /*d900*/  CALL.REL.NOINC `($__internal_2_$__cuda_sm3x_div_rn_noftz_f32_slowpath) ;  /* 0x00000278009c7944 */ /* 0x000fea0003c00000 */
[----:B------:R-:W-:-:S07]  /*d910*/  MOV R16, R0 ;  /* 0x0000000000107202 */ /* 0x000fce0000000f00 */
.L_x_992:
[----:B------:R-:W-:Y:S05]  /*d920*/  BSYNC.RECONVERGENT B2 ;  /* 0x0000000000027941 */ /* 0x000fea0003800200 */
.L_x_991:
        /* <DEDUP_REMOVED lines=9> */
[----:B0-----:R-:W-:-:S03]  /*d9c0*/  FFMA R16, -R0, R15, 1 ;  /* 0x3f80000000107423 */ /* 0x001fc6000000010f */
[----:B------:R-:W-:Y:S01]  /*d9d0*/  FMUL R33, R33, 0.000244140625 ;  /* 0x3980000021217820 */ /* 0x000fe20000400000 */
        /* <DEDUP_REMOVED lines=8> */
.L_x_994:
[----:B------:R-:W-:Y:S05]  /*da60*/  BSYNC.RECONVERGENT B2 ;  /* 0x0000000000027941 */ /* 0x000fea0003800200 */
.L_x_993:
        /* <DEDUP_REMOVED lines=19> */
.L_x_996:
[----:B------:R-:W-:Y:S05]  /*dba0*/  BSYNC.RECONVERGENT B2 ;  /* 0x0000000000027941 */ /* 0x000fea0003800200 */
.L_x_995:
[----:B------:R-:W2:Y:S01]  /*dbb0*/  LDL.LU R15, [R1+0x54] ;  /* 0x00005400010f7983 */ /* 0x000ea20000300800 */
[----:B------:R-:W0:Y:S01]  /*dbc0*/  LDC R0, c[0x0][0x39c] ;  /* 0x0000e700ff007b82 */ /* 0x000e220000000800 */
[----:B------:R-:W-:Y:S01]  /*dbd0*/  FMUL R2, R13, R13 ;  /* 0x0000000d0d027220 */ /* 0x000fe20000400000 */
[----:B------:R-:W-:Y:S01]  /*dbe0*/  FFMA R5, R14, R14, R5 ;  /* 0x0000000e0e057223 */ /* 0x000fe20000000005 */
[----:B------:R-:W-:Y:S02]  /*dbf0*/  BSSY.RECONVERGENT B2, `(.L_x_997) ;  /* 0x000000f000027945 */ /* 0x000fe40003800200 */
[----:B0-----:R-:W-:-:S04]  /*dc00*/  FFMA R0, R0, R0, R2 ;  /* 0x0000000000007223 */ /* 0x001fc80000000002 */
[----:B------:R-:W-:Y:S01]  /*dc10*/  FCHK P0, R2, R0 ;  /* 0x0000000002007302 */ /* 0x000fe20000000000 */
[----:B--2---:R-:W-:-:S07]  /*dc20*/  FMUL R13, R15, R14 ;  /* 0x0000000e0f0d7220 */ /* 0x004fce0000400000 */
[----:B------:R-:W0:Y:S01]  /*dc30*/  MUFU.RCP R14, R0 ;  /* 0x00000000000e7308 */ /* 0x000e220000001000 */
[----:B------:R-:W-:Y:S01]  /*dc40*/  FMUL R52, R13, 0.000244140625 ;  /* 0x398000000d347820 */ /* 0x000fe20000400000 */
[----:B0-----:R-:W-:-:S04]  /*dc50*/  FFMA R15, -R0, R14, 1 ;  /* 0x3f800000000f7423 */ /* 0x001fc8000000010e */
[----:B------:R-:W-:-:S04]  /*dc60*/  FFMA R14, R14, R15, R14 ;  /* 0x0000000f0e0e7223 */ /* 0x000fc8000000000e */
[----:B------:R-:W-:-:S04]  /*dc70*/  FFMA R15, R2, R14, RZ ;  /* 0x0000000e020f7223 */ /* 0x000fc800000000ff */
[----:B------:R-:W-:-:S04]  /*dc80*/  FFMA R16, -R0, R15, R2 ;  /* 0x0000000f00107223 */ /* 0x000fc80000000102 */
[----:B------:R-:W-:Y:S01]  /*dc90*/  FFMA R14, R14, R16, R15 ;  /* 0x000000100e0e7223 */ /* 0x000fe2000000000f */
[----:B------:R-:W-:Y:S06]  /*dca0*/  @!P0 BRA `(.L_x_998) ;  /* 0x00000000000c8947 */ /* 0x000fec0003800000 */
[----:B------:R-:W-:-:S07]  /*dcb0*/  MOV R26, 0xdcd0 ;  /* 0x0000dcd0001a7802 */ /* 0x000fce0000000f00 */
[----:B------:R-:W-:Y:S05]  /*dcc0*/  CALL.REL.NOINC `($__internal_2_$__cuda_sm3x_div_rn_noftz_f32_slowpath) ;  /* 0x0000027400ac7944 */ /* 0x000fea0003c00000 */
[----:B------:R-:W-:-:S07]  /*dcd0*/  MOV R14, R0 ;  /* 0x00000000000e7202 */ /* 0x000fce0000000f00 */
.L_x_998:
[----:B------:R-:W-:Y:S05]  /*dce0*/  BSYNC.RECONVERGENT B2 ;  /* 0x0000000000027941 */ /* 0x000fea0003800200 */
.L_x_997:
        /* <DEDUP_REMOVED lines=8> */
[----:B------:R-:W0:Y:S02]  /*dd70*/  MUFU.RCP R13, R0 ;  /* 0x00000000000d7308 */ /* 0x000e240000001000 */
        /* <DEDUP_REMOVED lines=9> */
.L_x_1000:
[----:B------:R-:W-:Y:S05]  /*de10*/  BSYNC.RECONVERGENT B2 ;  /* 0x0000000000027941 */ /* 0x000fea0003800200 */
.L_x_999:
        /* <DEDUP_REMOVED lines=19> */
.L_x_1002:
[----:B------:R-:W-:Y:S05]  /*df50*/  BSYNC.RECONVERGENT B2 ;  /* 0x0000000000027941 */ /* 0x000fea0003800200 */
.L_x_1001:
        /* <DEDUP_REMOVED lines=18> */
.L_x_1004:
[----:B------:R-:W-:Y:S05]  /*e080*/  BSYNC.RECONVERGENT B2 ;  /* 0x0000000000027941 */ /* 0x000fea0003800200 */
.L_x_1003:
        /* <DEDUP_REMOVED lines=16> */
[----:B------:R-:W-:Y:S02]  /*e190*/  MOV R0, R13 ;  /* 0x0000000d00007202 */ /* 0x000fe40000000f00 */
[----:B------:R-:W-:-:S07]  /*e1a0*/  MOV R26, 0xe1c0 ;  /* 0x0000e1c0001a7802 */ /* 0x000fce0000000f00 */
[----:B------:R-:W-:Y:S05]  /*e1b0*/  CALL.REL.NOINC `($__internal_2_$__cuda_sm3x_div_rn_noftz_f32_slowpath) ;  /* 0x0000027000707944 */ /* 0x000fea0003c00000 */
.L_x_1006:
[----:B------:R-:W-:Y:S05]  /*e1c0*/  BSYNC.RECONVERGENT B2 ;  /* 0x0000000000027941 */ /* 0x000fea0003800200 */
.L_x_1005:
        /* <DEDUP_REMOVED lines=18> */
[----:B------:R-:W-:-:S07]  /*e2f0*/  MOV R14, R0 ;  /* 0x00000000000e7202 */ /* 0x000fce0000000f00 */
.L_x_1008:
[----:B------:R-:W-:Y:S05]  /*e300*/  BSYNC.RECONVERGENT B2 ;  /* 0x0000000000027941 */ /* 0x000fea0003800200 */
.L_x_1007:
        /* <DEDUP_REMOVED lines=19> */
.L_x_1010:
[----:B------:R-:W-:Y:S05]  /*e440*/  BSYNC.RECONVERGENT B2 ;  /* 0x0000000000027941 */ /* 0x000fea0003800200 */
.L_x_1009:
        /* <DEDUP_REMOVED lines=19> */
.L_x_1012:
[----:B------:R-:W-:Y:S05]  /*e580*/  BSYNC.RECONVERGENT B2 ;  /* 0x0000000000027941 */ /* 0x000fea0003800200 */
.L_x_1011:
        /* <DEDUP_REMOVED lines=9> */
[----:B------:R-:W-:-:S05]  /*e620*/  FMUL R10, R10, 0.000244140625 ;  /* 0x398000000a0a7820 */ /* 0x000fca0000400000 */
[----:B------:R1:W-:Y:S01]  /*e630*/  STL [R1+0x7c], R10 ;  /* 0x00007c0a01007387 */ /* 0x0003e20000100800 */
        /* <DEDUP_REMOVED lines=9> */
.L_x_1014:
[----:B------:R-:W-:Y:S05]  /*e6d0*/  BSYNC.RECONVERGENT B2 ;  /* 0x0000000000027941 */ /* 0x000fea0003800200 */
.L_x_1013:
[----:B------:R-:W2:Y:S01]  /*e6e0*/  LDL.LU R0, [R1+0x50] ;  /* 0x0000500001007983 */ /* 0x000ea20000300800 */
[----:B------:R-:W-:Y:S01]  /*e6f0*/  FMUL R2, R18, R18 ;  /* 0x0000001212027220 */ /* 0x000fe20000400000 */
[-C--:B------:R-:W-:Y:S01]  /*e700*/  FFMA R5, R11, R11.reuse, R5 ;  /* 0x0000000b0b057223 */ /* 0x080fe20000000005 */
[----:B------:R-:W-:Y:S01]  /*e710*/  BSSY.RECONVERGENT B2, `(.L_x_1015) ;  /* 0x000000f000027945 */ /* 0x000fe20003800200 */
[----:B--2---:R-:W-:Y:S02]  /*e720*/  FMUL R22, R0, R11 ;  /* 0x0000000b00167220 */ /* 0x004fe40000400000 */
[----:B------:R-:W0:Y:S02]  /*e730*/  LDC R0, c[0x0][0x39c] ;  /* 0x0000e700ff007b82 */ /* 0x000e240000000800 */
        /* <DEDUP_REMOVED lines=12> */
.L_x_1016:
[----:B------:R-:W-:Y:S05]  /*e800*/  BSYNC.RECONVERGENT B2 ;  /* 0x0000000000027941 */ /* 0x000fea0003800200 */
.L_x_1015:
[----:B------:R-:W2:Y:S01]  /*e810*/  LDL.LU R0, [R1+0x3c] ;  /* 0x00003c0001007983 */ /* 0x000ea20000300800 */
[----:B------:R-:W-:Y:S01]  /*e820*/  FMUL R2, R9, R9 ;  /* 0x0000000909027220 */ /* 0x000fe20000400000 */
[-C--:B------:R-:W-:Y:S01]  /*e830*/  FFMA R5, R10, R10.reuse, R5 ;  /* 0x0000000a0a057223 */ /* 0x080fe20000000005 */
[----:B------:R-:W-:Y:S01]  /*e840*/  BSSY.RECONVERGENT B2, `(.L_x_1017) ;  /* 0x0000010000027945 */ /* 0x000fe20003800200 */
[----:B--2---:R-:W-:Y:S02]  /*e850*/  FMUL R21, R0, R10 ;  /* 0x0000000a00157220 */ /* 0x004fe40000400000 */
[----:B------:R-:W0:Y:S02]  /*e860*/  LDC R0, c[0x0][0x39c] ;  /* 0x0000e700ff007b82 */ /* 0x000e240000000800 */
[----:B------:R-:W-:Y:S01]  /*e870*/  FMUL R21, R21, 0.000244140625 ;  /* 0x3980000015157820 */ /* 0x000fe20000400000 */
        /* <DEDUP_REMOVED lines=12> */
.L_x_1018:
[----:B------:R-:W-:Y:S05]  /*e940*/  BSYNC.RECONVERGENT B2 ;  /* 0x0000000000027941 */ /* 0x000fea0003800200 */
.L_x_1017:
        /* <DEDUP_REMOVED lines=18> */
.L_x_1020:
[----:B------:R-:W-:Y:S05]  /*ea70*/  BSYNC.RECONVERGENT B2 ;  /* 0x0000000000027941 */ /* 0x000fea0003800200 */
.L_x_1019:
        /* <DEDUP_REMOVED lines=19> */
.L_x_1022:
[----:B------:R-:W-:Y:S05]  /*ebb0*/  BSYNC.RECONVERGENT B2 ;  /* 0x0000000000027941 */ /* 0x000fea0003800200 */
.L_x_1021:
        /* <DEDUP_REMOVED lines=18> */
.L_x_1024:
[----:B------:R-:W-:Y:S05]  /*ece0*/  BSYNC.RECONVERGENT B2 ;  /* 0x0000000000027941 */ /* 0x000fea0003800200 */
.L_x_1023:
        /* <DEDUP_REMOVED lines=19> */
.L_x_1026:
[----:B------:R-:W-:Y:S05]  /*ee20*/  BSYNC.RECONVERGENT B2 ;  /* 0x0000000000027941 */ /* 0x000fea0003800200 */
.L_x_1025:
        /* <DEDUP_REMOVED lines=19> */
.L_x_1028:
[----:B------:R-:W-:Y:S05]  /*ef60*/  BSYNC.RECONVERGENT B2 ;  /* 0x0000000000027941 */ /* 0x000fea0003800200 */
.L_x_1027:
        /* <DEDUP_REMOVED lines=19> */
.L_x_1030:
[----:B------:R-:W-:Y:S05]  /*f0a0*/  BSYNC.RECONVERGENT B2 ;  /* 0x0000000000027941 */ /* 0x000fea0003800200 */
.L_x_1029:
        /* <DEDUP_REMOVED lines=18> */
.L_x_1032:
[----:B------:R-:W-:Y:S05]  /*f1d0*/  BSYNC.RECONVERGENT B2 ;  /* 0x0000000000027941 */ /* 0x000fea0003800200 */
.L_x_1031:
        /* <DEDUP_REMOVED lines=19> */
.L_x_1034:
[----:B------:R-:W-:Y:S05]  /*f310*/  BSYNC.RECONVERGENT B2 ;  /* 0x0000000000027941 */ /* 0x000fea0003800200 */
.L_x_1033:
[----:B------:R-:W2:Y:S04]  /*f320*/  LDL.LU R0, [R1+0x38] ;  /* 0x0000380001007983 */ /* 0x000ea80000300800 */
[----:B------:R-:W3:Y:S01]  /*f330*/  LDL.LU R2, [R1+0x4c] ;  /* 0x00004c0001027983 */ /* 0x000ee20000300800 */
[----:B------:R-:W-:Y:S01]  /*f340*/  BSSY.RECONVERGENT B2, `(.L_x_1035) ;  /* 0x0000011000027945 */ /* 0x000fe20003800200 */
[-C--:B--2---:R-:W-:Y:S01]  /*f350*/  FMUL R19, R0, R4.reuse ;  /* 0x0000000400137220 */ /* 0x084fe20000400000 */
[----:B------:R-:W-:Y:S01]  /*f360*/  FFMA R4, R4, R4, R5 ;  /* 0x0000000404047223 */ /* 0x000fe20000000005 */
[----:B------:R-:W0:Y:S01]  /*f370*/  LDC R0, c[0x0][0x39c] ;  /* 0x0000e700ff007b82 */ /* 0x000e220000000800 */
[----:B---3--:R-:W-:-:S04]  /*f380*/  FMUL R2, R2, R2 ;  /* 0x0000000202027220 */ /* 0x008fc80000400000 */
        /* <DEDUP_REMOVED lines=12> */
.L_x_1036:
[----:B------:R-:W-:Y:S05]  /*f450*/  BSYNC.RECONVERGENT B2 ;  /* 0x0000000000027941 */ /* 0x000fea0003800200 */
.L_x_1035:
[----:B------:R-:W2:Y:S04]  /*f460*/  LDL.LU R0, [R1+0x164] ;  /* 0x0001640001007983 */ /* 0x000ea80000300800 */
[----:B------:R-:W3:Y:S01]  /*f470*/  LDL.LU R2, [R1+0x34] ;  /* 0x0000340001027983 */ /* 0x000ee20000300800 */
[-C--:B------:R-:W-:Y:S01]  /*f480*/  FFMA R4, R5, R5.reuse, R4 ;  /* 0x0000000505047223 */ /* 0x080fe20000000004 */
[----:B------:R-:W-:Y:S01]  /*f490*/  BSSY.RECONVERGENT B2, `(.L_x_1037) ;  /* 0x0000011000027945 */ /* 0x000fe20003800200 */
[----:B--2---:R-:W-:Y:S02]  /*f4a0*/  FMUL R6, R0, R5 ;  /* 0x0000000500067220 */ /* 0x004fe40000400000 */
[----:B------:R-:W0:Y:S01]  /*f4b0*/  LDC R0, c[0x0][0x39c] ;  /* 0x0000e700ff007b82 */ /* 0x000e220000000800 */
[----:B---3--:R-:W-:Y:S01]  /*f4c0*/  FMUL R2, R2, R2 ;  /* 0x0000000202027220 */ /* 0x008fe20000400000 */
[----:B------:R-:W-:-:S03]  /*f4d0*/  FMUL R6, R6, 0.000244140625 ;  /* 0x3980000006067820 */ /* 0x000fc60000400000 */
        /* <DEDUP_REMOVED lines=12> */
.L_x_1038:
[----:B------:R-:W-:Y:S05]  /*f5a0*/  BSYNC.RECONVERGENT B2 ;  /* 0x0000000000027941 */ /* 0x000fea0003800200 */
.L_x_1037:
[----:B------:R-:W2:Y:S04]  /*f5b0*/  LDL.LU R0, [R1+0x160] ;  /* 0x0001600001007983 */ /* 0x000ea80000300800 */
[----:B------:R-:W3:Y:S01]  /*f5c0*/  LDL.LU R2, [R1+0x30] ;  /* 0x0000300001027983 */ /* 0x000ee20000300800 */
[-C--:B------:R-:W-:Y:S01]  /*f5d0*/  FFMA R4, R5, R5.reuse, R4 ;  /* 0x0000000505047223 */ /* 0x080fe20000000004 */
[----:B------:R-:W-:Y:S01]  /*f5e0*/  BSSY.RECONVERGENT B2, `(.L_x_1039) ;  /* 0x0000010000027945 */ /* 0x000fe20003800200 */
[----:B--2---:R-:W-:Y:S02]  /*f5f0*/  FMUL R7, R0, R5 ;  /* 0x0000000500077220 */ /* 0x004fe40000400000 */
        /* <DEDUP_REMOVED lines=14> */
.L_x_1040:
[----:B------:R-:W-:Y:S05]  /*f6e0*/  BSYNC.RECONVERGENT B2 ;  /* 0x0000000000027941 */ /* 0x000fea0003800200 */
.L_x_1039:
        /* <DEDUP_REMOVED lines=19> */
.L_x_1042:
[----:B------:R-:W-:Y:S05]  /*f820*/  BSYNC.RECONVERGENT B2 ;  /* 0x0000000000027941 */ /* 0x000fea0003800200 */
.L_x_1041:
        /* <DEDUP_REMOVED lines=19> */
.L_x_1044:
[----:B------:R-:W-:Y:S05]  /*f960*/  BSYNC.RECONVERGENT B2 ;  /* 0x0000000000027941 */ /* 0x000fea0003800200 */
.L_x_1043:
[----:B------:R-:W2:Y:S01]  /*f970*/  LDL.LU R0, [R1+0x138] ;  /* 0x0001380001007983 */ /* 0x000ea20000300800 */
[----:B------:R-:W-:Y:S01]  /*f980*/  FFMA R4, R5, R5, R4 ;  /* 0x0000000505047223 */ /* 0x000fe20000000004 */
[----:B------:R-:W-:Y:S01]  /*f990*/  FMUL R2, R47, R47 ;  /* 0x0000002f2f027220 */ /* 0x000fe20000400000 */
[----:B------:R-:W-:Y:S01]  /*f9a0*/  BSSY.RECONVERGENT B2, `(.L_x_1045) ;  /* 0x0000012000027945 */ /* 0x000fe20003800200 */
[----:B--2---:R-:W-:Y:S02]  /*f9b0*/  FMUL R0, R0, R5 ;  /* 0x0000000500007220 */ /* 0x004fe40000400000 */
[----:B------:R-:W0:Y:S02]  /*f9c0*/  LDC R5, c[0x0][0x39c] ;  /* 0x0000e700ff057b82 */ /* 0x000e240000000800 */
[----:B------:R-:W-:-:S05]  /*f9d0*/  FMUL R0, R0, 0.000244140625 ;  /* 0x3980000000007820 */ /* 0x000fca0000400000 */
[----:B------:R1:W-:Y:S01]  /*f9e0*/  STL [R1+0x30], R0 ;  /* 0x0000300001007387 */ /* 0x0003e20000100800 */
[----:B0-----:R-:W-:-:S04]  /*f9f0*/  FFMA R5, R5, R5, R2 ;  /* 0x0000000505057223 */ /* 0x001fc80000000002 */
[----:B------:R-:W0:Y:S08]  /*fa00*/  MUFU.RCP R11, R5 ;  /* 0x00000005000b7308 */ /* 0x000e300000001000 */
[----:B------:R-:W2:Y:S01]  /*fa10*/  FCHK P0, R2, R5 ;  /* 0x0000000502007302 */ /* 0x000ea20000000000 */
[----:B0-----:R-:W-:-:S04]  /*fa20*/  FFMA R10, -R5, R11, 1 ;  /* 0x3f800000050a7423 */ /* 0x001fc8000000010b */
[----:B------:R-:W-:-:S04]  /*fa30*/  FFMA R11, R11, R10, R11 ;  /* 0x0000000a0b0b7223 */ /* 0x000fc8000000000b */
[----:B------:R-:W-:-:S04]  /*fa40*/  FFMA R10, R2, R11, RZ ;  /* 0x0000000b020a7223 */ /* 0x000fc800000000ff */
[----:B------:R-:W-:-:S04]  /*fa50*/  FFMA R12, -R5, R10, R2 ;  /* 0x0000000a050c7223 */ /* 0x000fc80000000102 */
[----:B------:R-:W-:Y:S01]  /*fa60*/  FFMA R11, R11, R12, R10 ;  /* 0x0000000c0b0b7223 */ /* 0x000fe2000000000a */
[----:B-12---:R-:W-:Y:S06]  /*fa70*/  @!P0 BRA `(.L_x_1046) ;  /* 0x0000000000108947 */ /* 0x006fec0003800000 */
[----:B------:R-:W-:Y:S02]  /*fa80*/  MOV R0, R5 ;  /* 0x0000000500007202 */ /* 0x000fe40000000f00 */
[----:B------:R-:W-:-:S07]  /*fa90*/  MOV R26, 0xfab0 ;  /* 0x0000fab0001a7802 */ /* 0x000fce0000000f00 */
[----:B------:R-:W-:Y:S05]  /*faa0*/  CALL.REL.NOINC `($__internal_2_$__cuda_sm3x_div_rn_noftz_f32_slowpath) ;  /* 0x0000025800347944 */ /* 0x000fea0003c00000 */
[----:B------:R-:W-:-:S07]  /*fab0*/  MOV R11, R0 ;  /* 0x00000000000b7202 */ /* 0x000fce0000000f00 */
.L_x_1046:
[----:B------:R-:W-:Y:S05]  /*fac0*/  BSYNC.RECONVERGENT B2 ;  /* 0x0000000000027941 */ /* 0x000fea0003800200 */
.L_x_1045:
        /* <DEDUP_REMOVED lines=18> */
.L_x_1048:
[----:B------:R-:W-:Y:S05]  /*fbf0*/  BSYNC.RECONVERGENT B2 ;  /* 0x0000000000027941 */ /* 0x000fea0003800200 */
.L_x_1047:
[----:B------:R-:W2:Y:S01]  /*fc00*/  LDL.LU R0, [R1+0xc8] ;  /* 0x0000c80001007983 */ /* 0x000ea20000300800 */
[----:B------:R-:W-:Y:S01]  /*fc10*/  FMUL R2, R42, R42 ;  /* 0x0000002a2a027220 */ /* 0x000fe20000400000 */
[----:B------:R-:W-:Y:S01]  /*fc20*/  BSSY.RECONVERGENT B2, `(.L_x_1049) ;  /* 0x0000011000027945 */ /* 0x000fe20003800200 */
[-C--:B--2---:R-:W-:Y:S01]  /*fc30*/  FMUL R11, R0, R3.reuse ;  /* 0x00000003000b7220 */ /* 0x084fe20000400000 */
[----:B------:R-:W-:Y:S01]  /*fc40*/  FFMA R3, R3, R3, R4 ;  /* 0x0000000303037223 */ /* 0x000fe20000000004 */
        /* <DEDUP_REMOVED lines=14> */
.L_x_1050:
[----:B------:R-:W-:Y:S05]  /*fd30*/  BSYNC.RECONVERGENT B2 ;  /* 0x0000000000027941 */ /* 0x000fea0003800200 */
.L_x_1049:
        /* <DEDUP_REMOVED lines=19> */
.L_x_1052:
[----:B------:R-:W-:Y:S05]  /*fe70*/  BSYNC.RECONVERGENT B2 ;  /* 0x0000000000027941 */ /* 0x000fea0003800200 */
.L_x_1051:
[----:B------:R-:W2:Y:S04]  /*fe80*/  LDL.LU R0, [R1+0x1ac] ;  /* 0x0001ac0001007983 */ /* 0x000ea80000300800 */
[----:B------:R-:W3:Y:S01]  /*fe90*/  LDL.LU R2, [R1+0x64] ;  /* 0x0000640001027983 */ /* 0x000ee20000300800 */
[-C--:B------:R-:W-:Y:S01]  /*fea0*/  FFMA R3, R5, R5.reuse, R3 ;  /* 0x0000000505037223 */ /* 0x080fe20000000003 */
[----:B------:R-:W-:Y:S01]  /*feb0*/  BSSY.RECONVERGENT B2, `(.L_x_1053) ;  /* 0x0000012000027945 */ /* 0x000fe20003800200 */
[----:B--2---:R-:W-:Y:S02]  /*fec0*/  FMUL R4, R0, R5 ;  /* 0x0000000500047220 */ /* 0x004fe40000400000 */
[----:B------:R-:W0:Y:S01]  /*fed0*/  LDC R0, c[0x0][0x39c] ;  /* 0x0000e700ff007b82 */ /* 0x000e220000000800 */
[----:B---3--:R-:W-:Y:S01]  /*fee0*/  FMUL R2, R2, R2 ;  /* 0x0000000202027220 */ /* 0x008fe20000400000 */
        /* <DEDUP_REMOVED lines=11> */
[----:B------:R-:W-:-:S07]  /*ffa0*/  MOV R26, 0xffc0 ;  /* 0x0000ffc0001a7802 */ /* 0x000fce0000000f00 */
[----:B------:R-:W-:Y:S05]  /*ffb0*/  CALL.REL.NOINC `($__internal_2_$__cuda_sm3x_div_rn_noftz_f32_slowpath) ;  /* 0x0000025000f07944 */ /* 0x000fea0003c00000 */
[----:B------:R-:W-:-:S07]  /*ffc0*/  MOV R5, R0 ;  /* 0x0000000000057202 */ /* 0x000fce0000000f00 */
.L_x_1054:
[----:B------:R-:W-:Y:S05]  /*ffd0*/  BSYNC.RECONVERGENT B2 ;  /* 0x0000000000027941 */ /* 0x000fea0003800200 */
.L_x_1053:
[----:B------:R-:W2:Y:S04]  /*ffe0*/  LDL.LU R0, [R1+0x19c] ;  /* 0x00019c0001007983 */ /* 0x000ea80000300800 */
[----:B------:R-:W3:Y:S01]  /*fff0*/  LDL.LU R2, [R1+0x5c] ;  /* 0x00005c0001027983 */ /* 0x000ee20000300800 */
[-C--:B------:R-:W-:Y:S01]  /*10000*/  FFMA R3, R5, R5.reuse, R3 ;  /* 0x0000000505037223 */ /* 0x080fe20000000003 */
[----:B------:R-:W-:Y:S01]  /*10010*/  BSSY.RECONVERGENT B2, `(.L_x_1055) ;  /* 0x0000011000027945 */ /* 0x000fe20003800200 */
[----:B--2---:R-:W-:Y:S02]  /*10020*/  FMUL R4, R0, R5 ;  /* 0x0000000500047220 */ /* 0x004fe40000400000 */
[----:B------:R-:W0:Y:S01]  /*10030*/  LDC R0, c[0x0][0x39c] ;  /* 0x0000e700ff007b82 */ /* 0x000e220000000800 */
[----:B---3--:R-:W-:-:S02]  /*10040*/  FMUL R2, R2, R2 ;  /* 0x0000000202027220 */ /* 0x008fc40000400000 */
[----:B------:R1:W-:Y:S02]  /*10050*/  STL [R1+0x1c], R4 ;  /* 0x00001c0401007387 */ /* 0x0003e40000100800 */
[----:B0-----:R-:W-:-:S04]  /*10060*/  FFMA R0, R0, R0, R2 ;  /* 0x0000000000007223 */ /* 0x001fc80000000002 */
[----:B-1----:R-:W0:Y:S08]  /*10070*/  MUFU.RCP R4, R0 ;  /* 0x0000000000047308 */ /* 0x002e300000001000 */
        /* <DEDUP_REMOVED lines=10> */
.L_x_1056:
[----:B------:R-:W-:Y:S05]  /*10120*/  BSYNC.RECONVERGENT B2 ;  /* 0x0000000000027941 */ /* 0x000fea0003800200 */
.L_x_1055:
[----:B------:R-:W2:Y:S01]  /*10130*/  LDL.LU R0, [R1+0x190] ;  /* 0x0001900001007983 */ /* 0x000ea20000300800 */
[----:B------:R-:W-:Y:S01]  /*10140*/  FMUL R2, R60, R60 ;  /* 0x0000003c3c027220 */ /* 0x000fe20000400000 */
[-C--:B------:R-:W-:Y:S01]  /*10150*/  FFMA R3, R5, R5.reuse, R3 ;  /* 0x0000000505037223 */ /* 0x080fe20000000003 */
        /* <DEDUP_REMOVED lines=17> */
.L_x_1058:
[----:B------:R-:W-:Y:S05]  /*10270*/  BSYNC.RECONVERGENT B2 ;  /* 0x0000000000027941 */ /* 0x000fea0003800200 */
.L_x_1057:
        /* <DEDUP_REMOVED lines=17> */
[----:B------:R-:W-:Y:S02]  /*10390*/  MOV R0, R4 ;  /* 0x0000000400007202 */ /* 0x000fe40000000f00 */
[----:B------:R-:W-:-:S07]  /*103a0*/  MOV R26, 0x103c0 ;  /* 0x000103c0001a7802 */ /* 0x000fce0000000f00 */
[----:B------:R-:W-:Y:S05]  /*103b0*/  CALL.REL.NOINC `($__internal_2_$__cuda_sm3x_div_rn_noftz_f32_slowpath) ;  /* 0x0000024c00f07944 */ /* 0x000fea0003c00000 */
[----:B------:R-:W-:-:S07]  /*103c0*/  MOV R5, R0 ;  /* 0x0000000000057202 */ /* 0x000fce0000000f00 */
.L_x_1060:
[----:B------:R-:W-:Y:S05]  /*103d0*/  BSYNC.RECONVERGENT B2 ;  /* 0x0000000000027941 */ /* 0x000fea0003800200 */
.L_x_1059:
        /* <DEDUP_REMOVED lines=21> */
.L_x_1062:
[----:B------:R-:W-:Y:S05]  /*10530*/  BSYNC.RECONVERGENT B2 ;  /* 0x0000000000027941 */ /* 0x000fea0003800200 */
.L_x_1061:
[----:B------:R-:W2:Y:S01]  /*10540*/  LDL.LU R0, [R1+0x128] ;  /* 0x0001280001007983 */ /* 0x000ea20000300800 */
[-C--:B------:R-:W-:Y:S01]  /*10550*/  FFMA R3, R5, R5.reuse, R3 ;  /* 0x0000000505037223 */ /* 0x080fe20000000003 */
[----:B------:R-:W-:Y:S01]  /*10560*/  BSSY.RECONVERGENT B2, `(.L_x_1063) ;  /* 0x0000011000027945 */ /* 0x000fe20003800200 */
[----:B--2---:R-:W-:Y:S02]  /*10570*/  FMUL R2, R0, R5 ;  /* 0x0000000500027220 */ /* 0x004fe40000400000 */
[----:B------:R-:W0:Y:S03]  /*10580*/  LDC R0, c[0x0][0x39c] ;  /* 0x0000e700ff007b82 */ /* 0x000e260000000800 */
[----:B------:R1:W-:Y:S02]  /*10590*/  STL [R1], R2 ;  /* 0x0000000201007387 */ /* 0x0003e40000100800 */
[----:B-1----:R-:W-:-:S04]  /*105a0*/  FMUL R2, R44, R44 ;  /* 0x0000002c2c027220 */ /* 0x002fc80000400000 */
        /* <DEDUP_REMOVED lines=12> */
.L_x_1064:
[----:B------:R-:W-:Y:S05]  /*10670*/  BSYNC.RECONVERGENT B2 ;  /* 0x0000000000027941 */ /* 0x000fea0003800200 */
.L_x_1063:
        /* <DEDUP_REMOVED lines=19> */
.L_x_1066:
[----:B------:R-:W-:Y:S05]  /*107b0*/  BSYNC.RECONVERGENT B2 ;  /* 0x0000000000027941 */ /* 0x000fea0003800200 */
.L_x_1065:
        /* <DEDUP_REMOVED lines=19> */
.L_x_1068:
[----:B------:R-:W-:Y:S05]  /*108f0*/  BSYNC.RECONVERGENT B2 ;  /* 0x0000000000027941 */ /* 0x000fea0003800200 */
.L_x_1067:
        /* <DEDUP_REMOVED lines=21> */
.L_x_1070:
[----:B------:R-:W-:Y:S05]  /*10a50*/  BSYNC.RECONVERGENT B2 ;  /* 0x0000000000027941 */ /* 0x000fea0003800200 */
.L_x_1069:
        /* <DEDUP_REMOVED lines=20> */
.L_x_1072:
[----:B------:R-:W-:Y:S05]  /*10ba0*/  BSYNC.RECONVERGENT B2 ;  /* 0x0000000000027941 */ /* 0x000fea0003800200 */
.L_x_1071:
        /* <DEDUP_REMOVED lines=21> */
.L_x_1074:
[----:B------:R-:W-:Y:S05]  /*10d00*/  BSYNC.RECONVERGENT B2 ;  /* 0x0000000000027941 */ /* 0x000fea0003800200 */
.L_x_1073:
        /* <DEDUP_REMOVED lines=20> */
.L_x_1076:
[----:B------:R-:W-:Y:S05]  /*10e50*/  BSYNC.RECONVERGENT B2 ;  /* 0x0000000000027941 */ /* 0x000fea0003800200 */
.L_x_1075:
        /* <DEDUP_REMOVED lines=22> */
.L_x_1078:
[----:B------:R-:W-:Y:S05]  /*10fc0*/  BSYNC.RECONVERGENT B2 ;  /* 0x0000000000027941 */ /* 0x000fea0003800200 */
.L_x_1077:
        /* <DEDUP_REMOVED lines=18> */
.L_x_1080:
[----:B------:R-:W-:Y:S05]  /*110f0*/  BSYNC.RECONVERGENT B2 ;  /* 0x0000000000027941 */ /* 0x000fea0003800200 */
.L_x_1079:
        /* <DEDUP_REMOVED lines=14> */
[----:B------:R-:W-:Y:S01]  /*111e0*/  FMUL R4, R0, 0.000244140625 ;  /* 0x3980000000047820 */ /* 0x000fe20000400000 */
[----:B-1----:R-:W-:Y:S06]  /*111f0*/  @!P0 BRA `(.L_x_1082) ;  /* 0x0000000000108947 */ /* 0x002fec0003800000 */
[----:B------:R-:W-:Y:S02]  /*11200*/  MOV R0, R5 ;  /* 0x0000000500007202 */ /* 0x000fe40000000f00 */
[----:B------:R-:W-:-:S07]  /*11210*/  MOV R26, 0x11230 ;  /* 0x00011230001a7802 */ /* 0x000fce0000000f00 */
[----:B------:R-:W-:Y:S05]  /*11220*/  CALL.REL.NOINC `($__internal_2_$__cuda_sm3x_div_rn_noftz_f32_slowpath) ;  /* 0x0000024000547944 */ /* 0x000fea0003c00000 */
[----:B------:R-:W-:-:S07]  /*11230*/  MOV R26, R0 ;  /* 0x00000000001a7202 */ /* 0x000fce0000000f00 */
.L_x_1082:
[----:B------:R-:W-:Y:S05]  /*11240*/  BSYNC.RECONVERGENT B2 ;  /* 0x0000000000027941 */ /* 0x000fea0003800200 */
.L_x_1081:
        /* <DEDUP_REMOVED lines=19> */
.L_x_1084:
[----:B------:R-:W-:Y:S05]  /*11380*/  BSYNC.RECONVERGENT B2 ;  /* 0x0000000000027941 */ /* 0x000fea0003800200 */
.L_x_1083:
        /* <DEDUP_REMOVED lines=21> */
.L_x_1086:
[----:B------:R-:W-:Y:S05]  /*114e0*/  BSYNC.RECONVERGENT B2 ;  /* 0x0000000000027941 */ /* 0x000fea0003800200 */
.L_x_1085:
        /* <DEDUP_REMOVED lines=9> */
[----:B------:R-:W1:Y:S08]  /*11580*/  MUFU.RCP R26, R0 ;  /* 0x00000000001a7308 */ /* 0x000e700000001000 */
[----:B------:R-:W0:Y:S01]  /*11590*/  FCHK P0, R2, R0 ;  /* 0x0000000002007302 */ /* 0x000e220000000000 */
[----:B-1----:R-:W-:-:S04]  /*115a0*/  FFMA R27, -R0, R26, 1 ;  /* 0x3f800000001b7423 */ /* 0x002fc8000000011a */
[----:B------:R-:W-:-:S04]  /*115b0*/  FFMA R26, R26, R27, R26 ;  /* 0x0000001b1a1a7223 */ /* 0x000fc8000000001a */
[----:B------:R-:W-:-:S04]  /*115c0*/  FFMA R27, R2, R26, RZ ;  /* 0x0000001a021b7223 */ /* 0x000fc800000000ff */
[----:B------:R-:W-:-:S04]  /*115d0*/  FFMA R36, -R0, R27, R2 ;  /* 0x0000001b00247223 */ /* 0x000fc80000000102 */
[----:B------:R-:W-:Y:S01]  /*115e0*/  FFMA R26, R26, R36, R27 ;  /* 0x000000241a1a7223 */ /* 0x000fe2000000001b */
[----:B0-----:R-:W-:Y:S06]  /*115f0*/  @!P0 BRA `(.L_x_1088) ;  /* 0x00000000000c8947 */ /* 0x001fec0003800000 */
[----:B------:R-:W-:-:S07]  /*11600*/  MOV R26, 0x11620 ;  /* 0x00011620001a7802 */ /* 0x000fce0000000f00 */
[----:B------:R-:W-:Y:S05]  /*11610*/  CALL.REL.NOINC `($__internal_2_$__cuda_sm3x_div_rn_noftz_f32_slowpath) ;  /* 0x0000023c00587944 */ /* 0x000fea0003c00000 */
[----:B------:R-:W-:-:S07]  /*11620*/  MOV R26, R0 ;  /* 0x00000000001a7202 */ /* 0x000fce0000000f00 */
.L_x_1088:
[----:B------:R-:W-:Y:S05]  /*11630*/  BSYNC.RECONVERGENT B2 ;  /* 0x0000000000027941 */ /* 0x000fea0003800200 */
.L_x_1087:
        /* <DEDUP_REMOVED lines=20> */
.L_x_1090:
[----:B------:R-:W-:Y:S05]  /*11780*/  BSYNC.RECONVERGENT B2 ;  /* 0x0000000000027941 */ /* 0x000fea0003800200 */
.L_x_1089:
        /* <DEDUP_REMOVED lines=15> */
[----:B------:R-:W-:Y:S01]  /*11880*/  FMUL R3, R27, 0.000244140625 ;  /* 0x398000001b037820 */ /* 0x000fe20000400000 */
[----:B-1----:R-:W-:Y:S06]  /*11890*/  @!P0 BRA `(.L_x_1092) ;  /* 0x00000000000c8947 */ /* 0x002fec0003800000 */
[----:B------:R-:W-:-:S07]  /*118a0*/  MOV R26, 0x118c0 ;  /* 0x000118c0001a7802 */ /* 0x000fce0000000f00 */
[----:B------:R-:W-:Y:S05]  /*118b0*/  CALL.REL.NOINC `($__internal_2_$__cuda_sm3x_div_rn_noftz_f32_slowpath) ;  /* 0x0000023800b07944 */ /* 0x000fea0003c00000 */
[----:B------:R-:W-:-:S07]  /*118c0*/  MOV R26, R0 ;  /* 0x00000000001a7202 */ /* 0x000fce0000000f00 */
.L_x_1092:
[----:B------:R-:W-:Y:S05]  /*118d0*/  BSYNC.RECONVERGENT B2 ;  /* 0x0000000000027941 */ /* 0x000fea0003800200 */
.L_x_1091:
        /* <DEDUP_REMOVED lines=21> */
.L_x_1094:
[----:B------:R-:W-:Y:S05]  /*11a30*/  BSYNC.RECONVERGENT B2 ;  /* 0x0000000000027941 */ /* 0x000fea0003800200 */
.L_x_1093:
        /* <DEDUP_REMOVED lines=19> */
.L_x_1096:
[----:B------:R-:W-:Y:S05]  /*11b70*/  BSYNC.RECONVERGENT B2 ;  /* 0x0000000000027941 */ /* 0x000fea0003800200 */
.L_x_1095:
        /* <DEDUP_REMOVED lines=20> */
.L_x_1098:
[----:B------:R-:W-:Y:S05]  /*11cc0*/  BSYNC.RECONVERGENT B2 ;  /* 0x0000000000027941 */ /* 0x000fea0003800200 */
.L_x_1097:
        /* <DEDUP_REMOVED lines=20> */
.L_x_1100:
[----:B------:R-:W-:Y:S05]  /*11e10*/  BSYNC.RECONVERGENT B2 ;  /* 0x0000000000027941 */ /* 0x000fea0003800200 */
.L_x_1099:
        /* <DEDUP_REMOVED lines=21> */
.L_x_1102:
[----:B------:R-:W-:Y:S05]  /*11f70*/  BSYNC.RECONVERGENT B2 ;  /* 0x0000000000027941 */ /* 0x000fea0003800200 */
.L_x_1101:
        /* <DEDUP_REMOVED lines=20> */
.L_x_1104:
[----:B------:R-:W-:Y:S05]  /*120c0*/  BSYNC.RECONVERGENT B2 ;  /* 0x0000000000027941 */ /* 0x000fea0003800200 */
.L_x_1103:
        /* <DEDUP_REMOVED lines=21> */
.L_x_1106:
[----:B------:R-:W-:Y:S05]  /*12220*/  BSYNC.RECONVERGENT B2 ;  /* 0x0000000000027941 */ /* 0x000fea0003800200 */
.L_x_1105:
        /* <DEDUP_REMOVED lines=21> */
.L_x_1108:
[----:B------:R-:W-:Y:S05]  /*12380*/  BSYNC.RECONVERGENT B2 ;  /* 0x0000000000027941 */ /* 0x000fea0003800200 */
.L_x_1107:
        /* <DEDUP_REMOVED lines=21> */
.L_x_1110:
[----:B------:R-:W-:Y:S05]  /*124e0*/  BSYNC.RECONVERGENT B2 ;  /* 0x0000000000027941 */ /* 0x000fea0003800200 */
.L_x_1109:
        /* <DEDUP_REMOVED lines=20> */
.L_x_1112:
[----:B------:R-:W-:Y:S05]  /*12630*/  BSYNC.RECONVERGENT B2 ;  /* 0x0000000000027941 */ /* 0x000fea0003800200 */
.L_x_1111:
        /* <DEDUP_REMOVED lines=21> */
.L_x_1114:
[----:B------:R-:W-:Y:S05]  /*12790*/  BSYNC.RECONVERGENT B2 ;  /* 0x0000000000027941 */ /* 0x000fea0003800200 */
.L_x_1113:
[----:B------:R-:W2:Y:S01]  /*127a0*/  LDL.LU R0, [R1+0x1e4] ;  /* 0x0001e40001007983 */ /* 0x000ea20000300800 */
[----:B------:R-:W-:Y:S01]  /*127b0*/  UMOV UR4, 0xffffffff ;  /* 0xffffffff00047882 */ /* 0x000fe20000000000 */
[-C--:B------:R-:W-:Y:S01]  /*127c0*/  FFMA R36, R26, R26.reuse, R36 ;  /* 0x0000001a1a247223 */ /* 0x080fe20000000024 */
[----:B--2---:R-:W-:Y:S01]  /*127d0*/  FMUL R59, R0, R26 ;  /* 0x0000001a003b7220 */ /* 0x004fe20000400000 */
[----:B------:R-:W-:Y:S06]  /*127e0*/  BRA.DIV UR4, `(.L_x_1115) ;  /* 0x000001e604847947 */ /* 0x000fec000b800000 */
[----:B------:R-:W0:Y:S02]  /*127f0*/  SHFL.BFLY PT, R2, R36, 0x4, 0x181f ;  /* 0x0c981f0024027f89 */ /* 0x000e2400000e0000 */
[----:B0-----:R-:W-:-:S05]  /*12800*/  FADD R36, R36, R2 ;  /* 0x0000000224247221 */ /* 0x001fca0000000000 */
[----:B------:R-:W0:Y:S02]  /*12810*/  SHFL.BFLY PT, R2, R36, 0x2, 0x181f ;  /* 0x0c581f0024027f89 */ /* 0x000e2400000e0000 */
[----:B0-----:R-:W-:-:S05]  /*12820*/  FADD R36, R36, R2 ;  /* 0x0000000224247221 */ /* 0x001fca0000000000 */
[----:B------:R0:W1:Y:S02]  /*12830*/  SHFL.BFLY PT, R0, R36, 0x1, 0x181f ;  /* 0x0c381f0024007f89 */ /* 0x00006400000e0000 */
.L_x_2039:
[----:B-1----:R-:W-:Y:S01]  /*12840*/  FADD R0, R36, R0 ;  /* 0x0000000024007221 */ /* 0x002fe20000000000 */
[----:B------:R-:W-:Y:S04]  /*12850*/  BSSY.RECONVERGENT B0, `(.L_x_1116) ;  /* 0x000000d000007945 */ /* 0x000fe80003800200 */
[----:B------:R-:W-:-:S04]  /*12860*/  IADD3 R2, PT, PT, R0, 0x1800000, RZ ;  /* 0x0180000000027810 */ /* 0x000fc80007ffe0ff */
[----:B------:R-:W-:-:S04]  /*12870*/  LOP3.LUT R2, R2, 0x7f800000, RZ, 0xc0, !PT ;  /* 0x7f80000002027812 */ /* 0x000fc800078ec0ff */
[----:B------:R-:W-:-:S13]  /*12880*/  ISETP.GT.U32.AND P0, PT, R2, 0x1ffffff, PT ;  /* 0x01ffffff0200780c */ /* 0x000fda0003f04070 */
[----:B------:R-:W-:Y:S05]  /*12890*/  @P0 BRA `(.L_x_1117) ;  /* 0x0000000000100947 */ /* 0x000fea0003800000 */
[----:B------:R-:W-:-:S07]  /*128a0*/  MOV R38, 0x128c0 ;  /* 0x000128c000267802 */ /* 0x000fce0000000f00 */
[----:B0-----:R-:W-:Y:S05]  /*128b0*/  CALL.REL.NOINC `($__internal_1_$__cuda_sm20_rcp_rn_f32_slowpath) ;  /* 0x0000022400dc7944 */ /* 0x001fea0003c00000 */
[----:B------:R-:W-:Y:S01]  /*128c0*/  MOV R44, R0 ;  /* 0x00000000002c7202 */ /* 0x000fe20000000f00 */
[----:B------:R-:W-:Y:S06]  /*128d0*/  BRA `(.L_x_1118) ;  /* 0x0000000000107947 */ /* 0x000fec0003800000 */
.L_x_1117:
[----:B------:R-:W1:Y:S02]  /*128e0*/  MUFU.RCP R44, R0 ;  /* 0x00000000002c7308 */ /* 0x000e640000001000 */
[----:B-1----:R-:W-:-:S04]  /*128f0*/  FFMA R0, R0, R44, -1 ;  /* 0xbf80000000007423 */ /* 0x002fc8000000002c */
[----:B------:R-:W-:-:S04]  /*12900*/  FADD.FTZ R0, -R0, -RZ ;  /* 0x800000ff00007221 */ /* 0x000fc80000010100 */
[----:B------:R-:W-:-:S07]  /*12910*/  FFMA R44, R44, R0, R44 ;  /* 0x000000002c2c7223 */ /* 0x000fce000000002c */
.L_x_1118:
[----:B------:R-:W-:Y:S05]  /*12920*/  BSYNC.RECONVERGENT B0 ;  /* 0x0000000000007941 */ /* 0x000fea0003800200 */
.L_x_1116:
[----:B0-----:R-:W2:Y:S01]  /*12930*/  LDL.LU R36, [R1+0x7c] ;  /* 0x00007c0001247983 */ /* 0x001ea20000300800 */
[----:B------:R-:W-:Y:S01]  /*12940*/  FMUL R2, R52, 1.4142135381698608398 ;  /* 0x3fb504f334027820 */ /* 0x000fe20000400000 */
[----:B------:R-:W-:Y:S01]  /*12950*/  FFMA R27, R31, -0.000244140625, R32 ;  /* 0xb98000001f1b7823 */ /* 0x000fe20000000020 */
[----:B------:R-:W-:Y:S01]  /*12960*/  FFMA R26, R30, 0.41421356797218322754, R33 ;  /* 0x3ed413cd1e1a7823 */ /* 0x000fe20000000021 */
[----:B------:R0:W-:Y:S01]  /*12970*/  STL [R1+0x244], R44 ;  /* 0x0002442c01007387 */ /* 0x0001e20000100800 */
[C-C-:B------:R-:W-:Y:S01]  /*12980*/  FFMA R0, R35.reuse, 1.4142135381698608398, R2.reuse ;  /* 0x3fb504f323007823 */ /* 0x140fe20000000002 */
[----:B------:R-:W-:Y:S01]  /*12990*/  FFMA R35, R35, 1.4142135381698608398, -R2 ;  /* 0x3fb504f323237823 */ /* 0x000fe20000000802 */
[----:B------:R-:W-:Y:S01]  /*129a0*/  FFMA R2, R31, 0.000244140625, R32 ;  /* 0x398000001f027823 */ /* 0x000fe20000000020 */
[----:B------:R-:W-:Y:S01]  /*129b0*/  FMUL R27, R27, 0.70710676908493041992 ;  /* 0x3f3504f31b1b7820 */ /* 0x000fe20000400000 */
[----:B------:R-:W3:Y:S01]  /*129c0*/  LDL.LU R31, [R1+0x30] ;  /* 0x00003000011f7983 */ /* 0x000ee20000300800 */
[--C-:B------:R-:W-:Y:S01]  /*129d0*/  FFMA R49, R26, 1.8477590084075927734, R0.reuse ;  /* 0x3fec835e1a317823 */ /* 0x100fe20000000000 */
[----:B------:R-:W-:Y:S01]  /*129e0*/  FMUL R2, R2, 0.70710676908493041992 ;  /* 0x3f3504f302027820 */ /* 0x000fe20000400000 */
[----:B------:R-:W-:Y:S01]  /*129f0*/  FFMA R0, R26, -1.8477590084075927734, R0 ;  /* 0xbfec835e1a007823 */ /* 0x000fe20000000000 */
[----:B------:R-:W-:-:S02]  /*12a00*/  FFMA R30, R33, 0.41421356797218322754, -R30 ;  /* 0x3ed413cd211e7823 */ /* 0x000fc4000000081e */
[C-C-:B------:R-:W-:Y:S01]  /*12a10*/  FFMA R53, R34.reuse, 0.000244140625, R2.reuse ;  /* 0x3980000022357823 */ /* 0x140fe20000000002 */
[----:B------:R-:W-:Y:S01]  /*12a20*/  FFMA R34, R34, 0.000244140625, -R2 ;  /* 0x3980000022227823 */ /* 0x000fe20000000802 */
[C-C-:B------:R-:W-:Y:S01]  /*12a30*/  FFMA R2, R29.reuse, 0.000244140625, -R27.reuse ;  /* 0x398000001d027823 */ /* 0x140fe2000000081b */
[----:B------:R-:W-:Y:S01]  /*12a40*/  FFMA R29, R29, 0.000244140625, R27 ;  /* 0x398000001d1d7823 */ /* 0x000fe2000000001b */
[C-C-:B------:R-:W-:Y:S01]  /*12a50*/  FFMA R51, R30.reuse, -1.8477590084075927734, R35.reuse ;  /* 0xbfec835e1e337823 */ /* 0x140fe20000000023 */
[----:B------:R-:W-:Y:S02]  /*12a60*/  FFMA R30, R30, 1.8477590084075927734, R35 ;  /* 0x3fec835e1e1e7823 */ /* 0x000fe40000000023 */
[----:B------:R-:W-:Y:S01]  /*12a70*/  FFMA R26, R29, 0.19891236722469329834, R53 ;  /* 0x3e4bafaf1d1a7823 */ /* 0x000fe20000000035 */
[----:B------:R-:W-:-:S03]  /*12a80*/  FFMA R53, R53, -0.19891236722469329834, R29 ;  /* 0xbe4bafaf35357823 */ /* 0x000fc6000000001d */
[C-C-:B------:R-:W-:Y:S01]  /*12a90*/  FFMA R38, R26.reuse, -1.9615705013275146484, R49.reuse ;  /* 0xbffb14be1a267823 */ /* 0x140fe20000000031 */
[----:B------:R-:W-:Y:S01]  /*12aa0*/  FFMA R49, R26, 1.9615705013275146484, R49 ;  /* 0x3ffb14be1a317823 */ /* 0x000fe20000000031 */
[----:B------:R-:W-:Y:S01]  /*12ab0*/  FFMA R26, R34, 0.66817861795425415039, R2 ;  /* 0x3f2b0dc1221a7823 */ /* 0x000fe20000000002 */
[----:B------:R-:W-:Y:S01]  /*12ac0*/  FFMA R2, R2, -0.66817861795425415039, R34 ;  /* 0xbf2b0dc102027823 */ /* 0x000fe20000000022 */
[C-C-:B------:R-:W-:Y:S01]  /*12ad0*/  FFMA R52, R53.reuse, -1.9615705013275146484, R0.reuse ;  /* 0xbffb14be35347823 */ /* 0x140fe20000000000 */
[----:B------:R-:W-:Y:S01]  /*12ae0*/  FFMA R53, R53, 1.9615705013275146484, R0 ;  /* 0x3ffb14be35357823 */ /* 0x000fe20000000000 */
[----:B------:R-:W-:Y:S01]  /*12af0*/  FFMA R50, R26, -1.6629391908645629883, R51 ;  /* 0xbfd4db311a327823 */ /* 0x000fe20000000033 */
[C-C-:B------:R-:W-:Y:S01]  /*12b00*/  FFMA R54, R2.reuse, -1.6629391908645629883, R30.reuse ;  /* 0xbfd4db3102367823 */ /* 0x140fe2000000001e */
[----:B------:R-:W-:Y:S01]  /*12b10*/  FFMA R55, R2, 1.6629391908645629883, R30 ;  /* 0x3fd4db3102377823 */ /* 0x000fe2000000001e */
[C-C-:B------:R-:W-:Y:S01]  /*12b20*/  FFMA R2, R22.reuse, 0.000244140625, R23.reuse ;  /* 0x3980000016027823 */ /* 0x140fe20000000017 */
[----:B------:R-:W-:Y:S01]  /*12b30*/  FFMA R22, R22, -0.000244140625, R23 ;  /* 0xb980000016167823 */ /* 0x000fe20000000017 */
[----:B------:R-:W-:Y:S01]  /*12b40*/  FFMA R51, R26, 1.6629391908645629883, R51 ;  /* 0x3fd4db311a337823 */ /* 0x000fe20000000033 */
[----:B------:R-:W4:Y:S01]  /*12b50*/  LDL.LU R23, [R1+0x34] ;  /* 0x0000340001177983 */ /* 0x000f220000300800 */
[----:B------:R-:W-:Y:S01]  /*12b60*/  FMUL R2, R2, 0.70710676908493041992 ;  /* 0x3f3504f302027820 */ /* 0x000fe20000400000 */
[----:B------:R-:W-:-:S02]  /*12b70*/  FMUL R22, R22, 0.70710676908493041992 ;  /* 0x3f3504f316167820 */ /* 0x000fc40000400000 */
[----:B------:R-:W4:Y:S01]  /*12b80*/  LDL.LU R47, [R1+0x10] ;  /* 0x00001000012f7983 */ /* 0x000f220000300800 */
[C-C-:B------:R-:W-:Y:S01]  /*12b90*/  FFMA R39, R25.reuse, 0.000244140625, R2.reuse ;  /* 0x3980000019277823 */ /* 0x140fe20000000002 */
[----:B------:R-:W-:Y:S01]  /*12ba0*/  FFMA R25, R25, 0.000244140625, -R2 ;  /* 0x3980000019197823 */ /* 0x000fe20000000802 */
[C-C-:B------:R-:W-:Y:S01]  /*12bb0*/  FFMA R2, R20.reuse, 0.000244140625, -R22.reuse ;  /* 0x3980000014027823 */ /* 0x140fe20000000816 */
[----:B------:R-:W-:Y:S01]  /*12bc0*/  FFMA R20, R20, 0.000244140625, R22 ;  /* 0x3980000014147823 */ /* 0x000fe20000000016 */
[----:B0-----:R-:W4:Y:S03]  /*12bd0*/  LDL.LU R44, [R1+0xc] ;  /* 0x00000c00012c7983 */ /* 0x001f260000300800 */
[----:B------:R-:W-:Y:S01]  /*12be0*/  FFMA R22, R20, 0.19891236722469329834, R39 ;  /* 0x3e4bafaf14167823 */ /* 0x000fe20000000027 */
[----:B------:R-:W-:Y:S01]  /*12bf0*/  FFMA R39, R39, -0.19891236722469329834, R20 ;  /* 0xbe4bafaf27277823 */ /* 0x000fe20000000014 */
[----:B------:R-:W-:Y:S01]  /*12c00*/  FFMA R20, R25, 0.66817861795425415039, R2 ;  /* 0x3f2b0dc119147823 */ /* 0x000fe20000000002 */
[----:B------:R-:W-:Y:S01]  /*12c10*/  FFMA R2, R2, -0.66817861795425415039, R25 ;  /* 0xbf2b0dc102027823 */ /* 0x000fe20000000019 */
[----:B--2---:R-:W-:-:S04]  /*12c20*/  FMUL R26, R36, 1.4142135381698608398 ;  /* 0x3fb504f3241a7820 */ /* 0x004fc80000400000 */
[C-C-:B------:R-:W-:Y:S01]  /*12c30*/  FFMA R0, R28.reuse, 1.4142135381698608398, R26.reuse ;  /* 0x3fb504f31c007823 */ /* 0x140fe2000000001a */
[----:B------:R-:W-:Y:S01]  /*12c40*/  FFMA R28, R28, 1.4142135381698608398, -R26 ;  /* 0x3fb504f31c1c7823 */ /* 0x000fe2000000081a */
[----:B------:R-:W-:Y:S01]  /*12c50*/  FFMA R26, R21, 0.41421356797218322754, R24 ;  /* 0x3ed413cd151a7823 */ /* 0x000fe20000000018 */
[----:B------:R-:W-:-:S04]  /*12c60*/  FFMA R21, R24, 0.41421356797218322754, -R21 ;  /* 0x3ed413cd18157823 */ /* 0x000fc80000000815 */
[C-C-:B------:R-:W-:Y:S01]  /*12c70*/  FFMA R36, R21.reuse, -1.8477590084075927734, R28.reuse ;  /* 0xbfec835e15247823 */ /* 0x140fe2000000001c */
[----:B------:R-:W-:-:S03]  /*12c80*/  FFMA R21, R21, 1.8477590084075927734, R28 ;  /* 0x3fec835e15157823 */ /* 0x000fc6000000001c */
[C-C-:B------:R-:W-:Y:S01]  /*12c90*/  FFMA R35, R20.reuse, -1.6629391908645629883, R36.reuse ;  /* 0xbfd4db3114237823 */ /* 0x140fe20000000024 */
[----:B------:R-:W-:Y:S01]  /*12ca0*/  FFMA R36, R20, 1.6629391908645629883, R36 ;  /* 0x3fd4db3114247823 */ /* 0x000fe20000000024 */
[----:B------:R-:W-:Y:S01]  /*12cb0*/  FMUL R20, R41, 1.4142135381698608398 ;  /* 0x3fb504f329147820 */ /* 0x000fe20000400000 */
[C-C-:B------:R-:W-:Y:S01]  /*12cc0*/  FFMA R40, R2.reuse, -1.6629391908645629883, R21.reuse ;  /* 0xbfd4db3102287823 */ /* 0x140fe20000000015 */
[----:B------:R-:W-:Y:S01]  /*12cd0*/  FFMA R41, R2, 1.6629391908645629883, R21 ;  /* 0x3fd4db3102297823 */ /* 0x000fe20000000015 */
[C---:B------:R-:W-:Y:S01]  /*12ce0*/  FFMA R2, R17.reuse, 0.000244140625, R16 ;  /* 0x3980000011027823 */ /* 0x040fe20000000010 */
[C---:B------:R-:W-:Y:S01]  /*12cf0*/  FFMA R34, R26.reuse, 1.8477590084075927734, R0 ;  /* 0x3fec835e1a227823 */ /* 0x040fe20000000000 */
[----:B------:R-:W-:Y:S01]  /*12d00*/  FFMA R16, R17, -0.000244140625, R16 ;  /* 0xb980000011107823 */ /* 0x000fe20000000010 */
[----:B------:R-:W-:Y:S01]  /*12d10*/  FFMA R0, R26, -1.8477590084075927734, R0 ;  /* 0xbfec835e1a007823 */ /* 0x000fe20000000000 */
[----:B------:R-:W-:Y:S02]  /*12d20*/  FMUL R2, R2, 0.70710676908493041992 ;  /* 0x3f3504f302027820 */ /* 0x000fe40000400000 */
[----:B------:R-:W-:Y:S01]  /*12d30*/  FMUL R16, R16, 0.70710676908493041992 ;  /* 0x3f3504f310107820 */ /* 0x000fe20000400000 */
[C-C-:B------:R-:W-:Y:S01]  /*12d40*/  FFMA R37, R39.reuse, -1.9615705013275146484, R0.reuse ;  /* 0xbffb14be27257823 */ /* 0x140fe20000000000 */
[----:B------:R-:W-:Y:S01]  /*12d50*/  FFMA R39, R39, 1.9615705013275146484, R0 ;  /* 0x3ffb14be27277823 */ /* 0x000fe20000000000 */
[C---:B------:R-:W-:Y:S01]  /*12d60*/  FFMA R30, R14.reuse, 0.000244140625, R2 ;  /* 0x398000000e1e7823 */ /* 0x040fe20000000002 */
[C---:B------:R-:W-:Y:S01]  /*12d70*/  FFMA R0, R13.reuse, 1.4142135381698608398, R20 ;  /* 0x3fb504f30d007823 */ /* 0x040fe20000000014 */
[----:B------:R-:W-:Y:S01]  /*12d80*/  FFMA R14, R14, 0.000244140625, -R2 ;  /* 0x398000000e0e7823 */ /* 0x000fe20000000802 */
[----:B------:R-:W-:Y:S01]  /*12d90*/  FFMA R13, R13, 1.4142135381698608398, -R20 ;  /* 0x3fb504f30d0d7823 */ /* 0x000fe20000000814 */
[C-C-:B------:R-:W-:Y:S01]  /*12da0*/  FFMA R2, R19.reuse, 0.000244140625, -R16.reuse ;  /* 0x3980000013027823 */ /* 0x140fe20000000810 */
[----:B------:R-:W-:Y:S01]  /*12db0*/  FFMA R20, R18, 0.41421356797218322754, R15 ;  /* 0x3ed413cd12147823 */ /* 0x000fe2000000000f */
[----:B------:R-:W-:Y:S01]  /*12dc0*/  FFMA R19, R19, 0.000244140625, R16 ;  /* 0x3980000013137823 */ /* 0x000fe20000000010 */
[----:B------:R-:W-:-:S02]  /*12dd0*/  FFMA R15, R15, 0.41421356797218322754, -R18 ;  /* 0x3ed413cd0f0f7823 */ /* 0x000fc40000000812 */
[C---:B------:R-:W-:Y:S01]  /*12de0*/  FFMA R26, R20.reuse, 1.8477590084075927734, R0 ;  /* 0x3fec835e141a7823 */ /* 0x040fe20000000000 */
[----:B------:R-:W-:Y:S01]  /*12df0*/  FFMA R16, R19, 0.19891236722469329834, R30 ;  /* 0x3e4bafaf13107823 */ /* 0x000fe2000000001e */
[C-C-:B------:R-:W-:Y:S01]  /*12e00*/  FFMA R28, R15.reuse, -1.8477590084075927734, R13.reuse ;  /* 0xbfec835e0f1c7823 */ /* 0x140fe2000000000d */
[----:B------:R-:W-:Y:S01]  /*12e10*/  FFMA R13, R15, 1.8477590084075927734, R13 ;  /* 0x3fec835e0f0d7823 */ /* 0x000fe2000000000d */
[----:B------:R-:W-:Y:S01]  /*12e20*/  FFMA R0, R20, -1.8477590084075927734, R0 ;  /* 0xbfec835e14007823 */ /* 0x000fe20000000000 */
[----:B------:R-:W-:Y:S01]  /*12e30*/  FFMA R30, R30, -0.19891236722469329834, R19 ;  /* 0xbe4bafaf1e1e7823 */ /* 0x000fe20000000013 */
[----:B------:R-:W-:Y:S01]  /*12e40*/  FFMA R25, R16, -1.9615705013275146484, R26 ;  /* 0xbffb14be10197823 */ /* 0x000fe2000000001a */
[----:B------:R-:W-:Y:S01]  /*12e50*/  FFMA R15, R14, 0.66817861795425415039, R2 ;  /* 0x3f2b0dc10e0f7823 */ /* 0x000fe20000000002 */
[----:B------:R-:W-:Y:S01]  /*12e60*/  FFMA R26, R16, 1.9615705013275146484, R26 ;  /* 0x3ffb14be101a7823 */ /* 0x000fe2000000001a */
[----:B------:R-:W-:Y:S01]  /*12e70*/  FFMA R2, R2, -0.66817861795425415039, R14 ;  /* 0xbf2b0dc102027823 */ /* 0x000fe2000000000e */
[----:B---3--:R-:W-:Y:S01]  /*12e80*/  FMUL R14, R31, 1.4142135381698608398 ;  /* 0x3fb504f31f0e7820 */ /* 0x008fe20000400000 */
[----:B------:R-:W2:Y:S01]  /*12e90*/  LDL.LU R16, [R1] ;  /* 0x0000000001107983 */ /* 0x000ea20000300800 */
[C---:B------:R-:W-:Y:S01]  /*12ea0*/  FFMA R29, R30.reuse, -1.9615705013275146484, R0 ;  /* 0xbffb14be1e1d7823 */ /* 0x040fe20000000000 */
[C---:B------:R-:W-:Y:S01]  /*12eb0*/  FFMA R27, R15.reuse, -1.6629391908645629883, R28 ;  /* 0xbfd4db310f1b7823 */ /* 0x040fe2000000001c */
[----:B------:R-:W-:Y:S01]  /*12ec0*/  FFMA R30, R30, 1.9615705013275146484, R0 ;  /* 0x3ffb14be1e1e7823 */ /* 0x000fe20000000000 */
[----:B------:R-:W-:Y:S01]  /*12ed0*/  FFMA R28, R15, 1.6629391908645629883, R28 ;  /* 0x3fd4db310f1c7823 */ /* 0x000fe2000000001c */
[C-C-:B------:R-:W-:Y:S01]  /*12ee0*/  FFMA R0, R6.reuse, 1.4142135381698608398, R14.reuse ;  /* 0x3fb504f306007823 */ /* 0x140fe2000000000e */
[----:B------:R-:W3:Y:S01]  /*12ef0*/  LDL.LU R15, [R1+0x1c] ;  /* 0x00001c00010f7983 */ /* 0x000ee20000300800 */
[----:B------:R-:W-:-:S03]  /*12f00*/  FFMA R6, R6, 1.4142135381698608398, -R14 ;  /* 0x3fb504f306067823 */ /* 0x000fc6000000080e */
[----:B------:R-:W3:Y:S01]  /*12f10*/  LDL.LU R14, [R1+0x20] ;  /* 0x00002000010e7983 */ /* 0x000ee20000300800 */
[C-C-:B------:R-:W-:Y:S01]  /*12f20*/  FFMA R31, R2.reuse, -1.6629391908645629883, R13.reuse ;  /* 0xbfd4db31021f7823 */ /* 0x140fe2000000000d */
[----:B------:R-:W-:Y:S01]  /*12f30*/  FFMA R32, R2, 1.6629391908645629883, R13 ;  /* 0x3fd4db3102207823 */ /* 0x000fe2000000000d */
[C-C-:B------:R-:W-:Y:S01]  /*12f40*/  FFMA R2, R10.reuse, 0.000244140625, R9.reuse ;  /* 0x398000000a027823 */ /* 0x140fe20000000009 */
[----:B------:R-:W-:Y:S01]  /*12f50*/  FFMA R9, R10, -0.000244140625, R9 ;  /* 0xb98000000a097823 */ /* 0x000fe20000000009 */
[--C-:B------:R-:W-:Y:S02]  /*12f60*/  FFMA R33, R22, -1.9615705013275146484, R34.reuse ;  /* 0xbffb14be16217823 */ /* 0x100fe40000000022 */
[----:B------:R-:W-:Y:S01]  /*12f70*/  FMUL R2, R2, 0.70710676908493041992 ;  /* 0x3f3504f302027820 */ /* 0x000fe20000400000 */
[----:B------:R-:W-:Y:S01]  /*12f80*/  FMUL R9, R9, 0.70710676908493041992 ;  /* 0x3f3504f309097820 */ /* 0x000fe20000400000 */
[----:B------:R-:W-:Y:S02]  /*12f90*/  FFMA R34, R22, 1.9615705013275146484, R34 ;  /* 0x3ffb14be16227823 */ /* 0x000fe40000000022 */
[C-C-:B------:R-:W-:Y:S01]  /*12fa0*/  FFMA R22, R7.reuse, 0.000244140625, R2.reuse ;  /* 0x3980000007167823 */ /* 0x140fe20000000002 */
[----:B------:R-:W-:Y:S01]  /*12fb0*/  FFMA R7, R7, 0.000244140625, -R2 ;  /* 0x3980000007077823 */ /* 0x000fe20000000802 */
[C-C-:B------:R-:W-:Y:S01]  /*12fc0*/  FFMA R2, R12.reuse, 0.000244140625, -R9.reuse ;  /* 0x398000000c027823 */ /* 0x140fe20000000809 */
[----:B------:R-:W-:Y:S01]  /*12fd0*/  FFMA R13, R11, 0.41421356797218322754, R8 ;  /* 0x3ed413cd0b0d7823 */ /* 0x000fe20000000008 */
[----:B------:R-:W-:Y:S01]  /*12fe0*/  FFMA R12, R12, 0.000244140625, R9 ;  /* 0x398000000c0c7823 */ /* 0x000fe20000000009 */
[----:B------:R-:W-:-:S02]  /*12ff0*/  FFMA R8, R8, 0.41421356797218322754, -R11 ;  /* 0x3ed413cd08087823 */ /* 0x000fc4000000080b */
        /* <DEDUP_REMOVED lines=8> */
[C-C-:B------:R-:W-:Y:S01]  /*13080*/  FFMA R21, R22.reuse, -1.9615705013275146484, R0.reuse ;  /* 0xbffb14be16157823 */ /* 0x140fe20000000000 */
[----:B------:R-:W-:Y:S01]  /*13090*/  FFMA R22, R22, 1.9615705013275146484, R0 ;  /* 0x3ffb14be16167823 */ /* 0x000fe20000000000 */
[----:B----4-:R-:W-:Y:S01]  /*130a0*/  FMUL R0, R23, 1.4142135381698608398 ;  /* 0x3fb504f317007820 */ /* 0x010fe20000400000 */
[C-C-:B------:R-:W-:Y:S01]  /*130b0*/  FFMA R23, R2.reuse, -1.6629391908645629883, R6.reuse ;  /* 0xbfd4db3102177823 */ /* 0x140fe20000000006 */
[----:B------:R-:W-:Y:S01]  /*130c0*/  FFMA R24, R2, 1.6629391908645629883, R6 ;  /* 0x3fd4db3102187823 */ /* 0x000fe20000000006 */
[C-C-:B------:R-:W-:Y:S01]  /*130d0*/  FFMA R17, R9.reuse, -1.9615705013275146484, R18.reuse ;  /* 0xbffb14be09117823 */ /* 0x140fe20000000012 */
[----:B------:R-:W-:Y:S01]  /*130e0*/  FFMA R18, R9, 1.9615705013275146484, R18 ;  /* 0x3ffb14be09127823 */ /* 0x000fe20000000012 */
[C-C-:B------:R-:W-:Y:S01]  /*130f0*/  FFMA R19, R8.reuse, -1.6629391908645629883, R20.reuse ;  /* 0xbfd4db3108137823 */ /* 0x140fe20000000014 */
[----:B------:R-:W-:Y:S01]  /*13100*/  FFMA R20, R8, 1.6629391908645629883, R20 ;  /* 0x3fd4db3108147823 */ /* 0x000fe20000000014 */
[----:B------:R-:W-:Y:S01]  /*13110*/  FFMA R8, R57, 0.41421356797218322754, R47 ;  /* 0x3ed413cd39087823 */ /* 0x000fe2000000002f */
[----:B------:R-:W-:Y:S01]  /*13120*/  FFMA R57, R47, 0.41421356797218322754, -R57 ;  /* 0x3ed413cd2f397823 */ /* 0x000fe20000000839 */
[----:B--2---:R-:W-:-:S04]  /*13130*/  FFMA R6, R16, 0.000244140625, R44 ;  /* 0x3980000010067823 */ /* 0x004fc8000000002c */
[----:B------:R-:W-:Y:S01]  /*13140*/  FMUL R6, R6, 0.70710676908493041992 ;  /* 0x3f3504f306067820 */ /* 0x000fe20000400000 */
[----:B------:R-:W-:-:S03]  /*13150*/  FFMA R9, R16, -0.000244140625, R44 ;  /* 0xb980000010097823 */ /* 0x000fc6000000002c */
[C---:B---3--:R-:W-:Y:S01]  /*13160*/  FFMA R7, R15.reuse, 0.000244140625, -R6 ;  /* 0x398000000f077823 */ /* 0x048fe20000000806 */
[C-C-:B------:R-:W-:Y:S01]  /*13170*/  FFMA R2, R14.reuse, 1.4142135381698608398, R0.reuse ;  /* 0x3fb504f30e027823 */ /* 0x140fe20000000000 */
[----:B------:R-:W-:Y:S01]  /*13180*/  FFMA R0, R14, 1.4142135381698608398, -R0 ;  /* 0x3fb504f30e007823 */ /* 0x000fe20000000800 */
[----:B------:R-:W-:Y:S02]  /*13190*/  FFMA R14, R15, 0.000244140625, R6 ;  /* 0x398000000f0e7823 */ /* 0x000fe40000000006 */
[----:B------:R-:W2:Y:S01]  /*131a0*/  LDL.LU R15, [R1+0x54] ;  /* 0x00005400010f7983 */ /* 0x000ea20000300800 */
[----:B------:R-:W-:-:S03]  /*131b0*/  FMUL R9, R9, 0.70710676908493041992 ;  /* 0x3f3504f309097820 */ /* 0x000fc60000400000 */
[----:B------:R-:W3:Y:S01]  /*131c0*/  LDL.LU R47, [R1+0x18] ;  /* 0x00001800012f7983 */ /* 0x000ee20000300800 */
[C-C-:B------:R-:W-:Y:S01]  /*131d0*/  FFMA R6, R56.reuse, 0.000244140625, -R9.reuse ;  /* 0x3980000038067823 */ /* 0x140fe20000000809 */
[----:B------:R-:W-:Y:S02]  /*131e0*/  FFMA R56, R56, 0.000244140625, R9 ;  /* 0x3980000038387823 */ /* 0x000fe40000000009 */
[----:B------:R-:W4:Y:S04]  /*131f0*/  LDL.LU R9, [R1+0x8] ;  /* 0x0000080001097983 */ /* 0x000f280000300800 */
[----:B------:R-:W4:Y:S01]  /*13200*/  LDL.LU R44, [R1+0x14] ;  /* 0x00001400012c7983 */ /* 0x000f220000300800 */
[C-C-:B------:R-:W-:Y:S01]  /*13210*/  FFMA R10, R8.reuse, 1.8477590084075927734, R2.reuse ;  /* 0x3fec835e080a7823 */ /* 0x140fe20000000002 */
[----:B------:R-:W-:Y:S01]  /*13220*/  FFMA R2, R8, -1.8477590084075927734, R2 ;  /* 0xbfec835e08027823 */ /* 0x000fe20000000002 */
[----:B------:R-:W-:Y:S01]  /*13230*/  FFMA R8, R56, 0.19891236722469329834, R14 ;  /* 0x3e4bafaf38087823 */ /* 0x000fe2000000000e */
[----:B------:R-:W-:Y:S01]  /*13240*/  FFMA R14, R14, -0.19891236722469329834, R56 ;  /* 0xbe4bafaf0e0e7823 */ /* 0x000fe20000000038 */
[----:B------:R-:W-:-:S02]  /*13250*/  FFMA R12, R57, -1.8477590084075927734, R0 ;  /* 0xbfec835e390c7823 */ /* 0x000fc40000000000 */
[C-C-:B------:R-:W-:Y:S01]  /*13260*/  FFMA R11, R8.reuse, -1.9615705013275146484, R10.reuse ;  /* 0xbffb14be080b7823 */ /* 0x140fe2000000000a */
[----:B------:R-:W-:Y:S01]  /*13270*/  FFMA R10, R8, 1.9615705013275146484, R10 ;  /* 0x3ffb14be080a7823 */ /* 0x000fe2000000000a */
[----:B------:R-:W-:Y:S01]  /*13280*/  FFMA R8, R7, 0.66817861795425415039, R6 ;  /* 0x3f2b0dc107087823 */ /* 0x000fe20000000006 */
[----:B------:R-:W-:Y:S01]  /*13290*/  FFMA R0, R57, 1.8477590084075927734, R0 ;  /* 0x3fec835e39007823 */ /* 0x000fe20000000000 */
[----:B------:R-:W-:Y:S01]  /*132a0*/  FFMA R6, R6, -0.66817861795425415039, R7 ;  /* 0xbf2b0dc106067823 */ /* 0x000fe20000000007 */
[C-C-:B------:R-:W-:Y:S01]  /*132b0*/  FFMA R13, R14.reuse, -1.9615705013275146484, R2.reuse ;  /* 0xbffb14be0e0d7823 */ /* 0x140fe20000000002 */
[----:B------:R-:W-:Y:S02]  /*132c0*/  FFMA R14, R14, 1.9615705013275146484, R2 ;  /* 0x3ffb14be0e0e7823 */ /* 0x000fe40000000002 */
[----:B------:R-:W-:Y:S01]  /*132d0*/  FFMA R16, R6, 1.6629391908645629883, R0 ;  /* 0x3fd4db3106107823 */ /* 0x000fe20000000000 */
[----:B------:R0:W-:Y:S02]  /*132e0*/  STL [R1+0x3c], R11 ;  /* 0x00003c0b01007387 */ /* 0x0001e40000100800 */
[C-C-:B0-----:R-:W-:Y:S01]  /*132f0*/  FFMA R11, R8.reuse, -1.6629391908645629883, R12.reuse ;  /* 0xbfd4db31080b7823 */ /* 0x141fe2000000000c */
[----:B------:R-:W-:Y:S01]  /*13300*/  FFMA R12, R8, 1.6629391908645629883, R12 ;  /* 0x3fd4db31080c7823 */ /* 0x000fe2000000000c */
[----:B--2---:R-:W-:Y:S01]  /*13310*/  FMUL R7, R15, 1.4142135381698608398 ;  /* 0x3fb504f30f077820 */ /* 0x004fe20000400000 */
[----:B------:R-:W-:Y:S01]  /*13320*/  FFMA R15, R6, -1.6629391908645629883, R0 ;  /* 0xbfd4db31060f7823 */ /* 0x000fe20000000000 */
[----:B------:R-:W-:-:S02]  /*13330*/  FFMA R6, R60, 0.000244140625, R61 ;  /* 0x398000003c067823 */ /* 0x000fc4000000003d */
[C-C-:B---3--:R-:W-:Y:S01]  /*13340*/  FFMA R2, R47.reuse, 1.4142135381698608398, R7.reuse ;  /* 0x3fb504f32f027823 */ /* 0x148fe20000000007 */
[----:B------:R-:W-:Y:S01]  /*13350*/  FFMA R0, R47, 1.4142135381698608398, -R7 ;  /* 0x3fb504f32f007823 */ /* 0x000fe20000000807 */
[----:B------:R-:W-:Y:S01]  /*13360*/  FFMA R47, R60, -0.000244140625, R61 ;  /* 0xb98000003c2f7823 */ /* 0x000fe2000000003d */
[----:B------:R-:W-:Y:S01]  /*13370*/  FMUL R6, R6, 0.70710676908493041992 ;  /* 0x3f3504f306067820 */ /* 0x000fe20000400000 */
[----:B----4-:R-:W-:Y:S01]  /*13380*/  FFMA R7, R4, 0.41421356797218322754, R9 ;  /* 0x3ed413cd04077823 */ /* 0x010fe20000000009 */
[----:B------:R-:W2:Y:S01]  /*13390*/  LDL.LU R61, [R1+0x58] ;  /* 0x00005800013d7983 */ /* 0x000ea20000300800 */
[----:B------:R-:W-:Y:S01]  /*133a0*/  FMUL R47, R47, 0.70710676908493041992 ;  /* 0x3f3504f32f2f7820 */ /* 0x000fe20000400000 */
[----:B------:R-:W-:Y:S01]  /*133b0*/  FFMA R4, R9, 0.41421356797218322754, -R4 ;  /* 0x3ed413cd09047823 */ /* 0x000fe20000000804 */
[C-C-:B------:R-:W-:Y:S01]  /*133c0*/  FFMA R9, R44.reuse, 0.000244140625, R6.reuse ;  /* 0x398000002c097823 */ /* 0x140fe20000000006 */
[----:B------:R-:W-:Y:S01]  /*133d0*/  FFMA R8, R44, 0.000244140625, -R6 ;  /* 0x398000002c087823 */ /* 0x000fe20000000806 */
[C-C-:B------:R-:W-:Y:S01]  /*133e0*/  FFMA R6, R5.reuse, 0.000244140625, -R47.reuse ;  /* 0x3980000005067823 */ /* 0x140fe2000000082f */
[----:B------:R-:W-:Y:S01]  /*133f0*/  FFMA R47, R5, 0.000244140625, R47 ;  /* 0x39800000052f7823 */ /* 0x000fe2000000002f */
[C-C-:B------:R-:W-:Y:S01]  /*13400*/  FFMA R5, R7.reuse, 1.8477590084075927734, R2.reuse ;  /* 0x3fec835e07057823 */ /* 0x140fe20000000002 */
[----:B------:R-:W-:Y:S01]  /*13410*/  FFMA R2, R7, -1.8477590084075927734, R2 ;  /* 0xbfec835e07027823 */ /* 0x000fe20000000002 */
[----:B------:R-:W3:Y:S01]  /*13420*/  LDL.LU R60, [R1+0x4] ;  /* 0x00000400013c7983 */ /* 0x000ee20000300800 */
[----:B------:R-:W-:Y:S01]  /*13430*/  FFMA R56, R47, 0.19891236722469329834, R9 ;  /* 0x3e4bafaf2f387823 */ /* 0x000fe20000000009 */
[----:B------:R-:W-:-:S02]  /*13440*/  FFMA R7, R9, -0.19891236722469329834, R47 ;  /* 0xbe4bafaf09077823 */ /* 0x000fc4000000002f */
[----:B------:R-:W4:Y:S01]  /*13450*/  LDL.LU R57, [R1+0x28] ;  /* 0x0000280001397983 */ /* 0x000f220000300800 */
[----:B------:R-:W-:-:S05]  /*13460*/  FFMA R9, R56, -1.9615705013275146484, R5 ;  /* 0xbffb14be38097823 */ /* 0x000fca0000000005 */
[----:B------:R0:W-:Y:S04]  /*13470*/  STL [R1+0x34], R9 ;  /* 0x0000340901007387 */ /* 0x0001e80000100800 */
[----:B------:R-:W4:Y:S01]  /*13480*/  LDL.LU R44, [R1+0x24] ;  /* 0x00002400012c7983 */ /* 0x000f220000300800 */
[----:B------:R-:W-:Y:S01]  /*13490*/  FFMA R5, R56, 1.9615705013275146484, R5 ;  /* 0x3ffb14be38057823 */ /* 0x000fe20000000005 */
[----:B------:R-:W-:Y:S01]  /*134a0*/  FFMA R47, R8, 0.66817861795425415039, R6 ;  /* 0x3f2b0dc1082f7823 */ /* 0x000fe20000000006 */
[----:B------:R-:W-:Y:S01]  /*134b0*/  FFMA R56, R42, 0.000244140625, R3 ;  /* 0x398000002a387823 */ /* 0x000fe20000000003 */
[----:B0-----:R-:W-:Y:S01]  /*134c0*/  FFMA R9, R6, -0.66817861795425415039, R8 ;  /* 0xbf2b0dc106097823 */ /* 0x001fe20000000008 */
[C-C-:B------:R-:W-:Y:S01]  /*134d0*/  FFMA R6, R7.reuse, -1.9615705013275146484, R2.reuse ;  /* 0xbffb14be07067823 */ /* 0x140fe20000000002 */
[----:B------:R-:W-:Y:S01]  /*134e0*/  FFMA R7, R7, 1.9615705013275146484, R2 ;  /* 0x3ffb14be07077823 */ /* 0x000fe20000000002 */
[----:B------:R0:W-:Y:S01]  /*134f0*/  STL [R1+0x30], R5 ;  /* 0x0000300501007387 */ /* 0x0001e20000100800 */
[----:B------:R-:W-:Y:S01]  /*13500*/  FFMA R2, R43, 0.41421356797218322754, R58 ;  /* 0x3ed413cd2b027823 */ /* 0x000fe2000000003a */
[----:B------:R-:W-:Y:S01]  /*13510*/  FFMA R43, R58, 0.41421356797218322754, -R43 ;  /* 0x3ed413cd3a2b7823 */ /* 0x000fe2000000082b */
[----:B------:R-:W-:Y:S01]  /*13520*/  FFMA R58, R42, -0.000244140625, R3 ;  /* 0xb98000002a3a7823 */ /* 0x000fe20000000003 */
[----:B------:R-:W-:Y:S01]  /*13530*/  FMUL R56, R56, 0.70710676908493041992 ;  /* 0x3f3504f338387820 */ /* 0x000fe20000400000 */
[C-C-:B0-----:R-:W-:Y:S01]  /*13540*/  FFMA R5, R4.reuse, -1.8477590084075927734, R0.reuse ;  /* 0xbfec835e04057823 */ /* 0x141fe20000000000 */
[----:B------:R-:W-:Y:S01]  /*13550*/  FFMA R0, R4, 1.8477590084075927734, R0 ;  /* 0x3fec835e04007823 */ /* 0x000fe20000000000 */
[----:B------:R-:W-:-:S02]  /*13560*/  FMUL R58, R58, 0.70710676908493041992 ;  /* 0x3f3504f33a3a7820 */ /* 0x000fc40000400000 */
[C-C-:B------:R-:W-:Y:S01]  /*13570*/  FFMA R4, R47.reuse, -1.6629391908645629883, R5.reuse ;  /* 0xbfd4db312f047823 */ /* 0x140fe20000000005 */
[----:B------:R-:W-:Y:S01]  /*13580*/  FFMA R5, R47, 1.6629391908645629883, R5 ;  /* 0x3fd4db312f057823 */ /* 0x000fe20000000005 */
[C-C-:B------:R-:W-:Y:S01]  /*13590*/  FFMA R8, R9.reuse, -1.6629391908645629883, R0.reuse ;  /* 0xbfd4db3109087823 */ /* 0x140fe20000000000 */
[----:B------:R-:W-:Y:S01]  /*135a0*/  FFMA R9, R9, 1.6629391908645629883, R0 ;  /* 0x3fd4db3109097823 */ /* 0x000fe20000000000 */
[----:B--2---:R-:W-:-:S04]  /*135b0*/  FMUL R47, R61, 1.4142135381698608398 ;  /* 0x3fb504f33d2f7820 */ /* 0x004fc80000400000 */
[C-C-:B---3--:R-:W-:Y:S01]  /*135c0*/  FFMA R0, R60.reuse, 1.4142135381698608398, R47.reuse ;  /* 0x3fb504f33c007823 */ /* 0x148fe2000000002f */
[C-C-:B----4-:R-:W-:Y:S01]  /*135d0*/  FFMA R42, R57.reuse, 0.000244140625, R56.reuse ;  /* 0x39800000392a7823 */ /* 0x150fe20000000038 */
[----:B------:R-:W-:Y:S01]  /*135e0*/  FFMA R56, R57, 0.000244140625, -R56 ;  /* 0x3980000039387823 */ /* 0x000fe20000000838 */
[----:B------:R-:W-:Y:S01]  /*135f0*/  FFMA R47, R60, 1.4142135381698608398, -R47 ;  /* 0x3fb504f33c2f7823 */ /* 0x000fe2000000082f */
[----:B------:R-:W-:Y:S01]  /*13600*/  FFMA R3, R2, 1.8477590084075927734, R0 ;  /* 0x3fec835e02037823 */ /* 0x000fe20000000000 */
[C-C-:B------:R-:W-:Y:S01]  /*13610*/  FFMA R57, R44.reuse, 0.000244140625, -R58.reuse ;  /* 0x398000002c397823 */ /* 0x140fe2000000083a */
[----:B------:R-:W-:Y:S01]  /*13620*/  FFMA R58, R44, 0.000244140625, R58 ;  /* 0x398000002c3a7823 */ /* 0x000fe2000000003a */
[----:B------:R-:W-:-:S03]  /*13630*/  FFMA R0, R2, -1.8477590084075927734, R0 ;  /* 0xbfec835e02007823 */ /* 0x000fc60000000000 */
[----:B------:R-:W-:Y:S01]  /*13640*/  FFMA R60, R58, 0.19891236722469329834, R42 ;  /* 0x3e4bafaf3a3c7823 */ /* 0x000fe2000000002a */
[----:B------:R-:W-:-:S03]  /*13650*/  FFMA R2, R42, -0.19891236722469329834, R58 ;  /* 0xbe4bafaf2a027823 */ /* 0x000fc6000000003a */
[C-C-:B------:R-:W-:Y:S01]  /*13660*/  FFMA R42, R60.reuse, -1.9615705013275146484, R3.reuse ;  /* 0xbffb14be3c2a7823 */ /* 0x140fe20000000003 */
[----:B------:R-:W-:Y:S02]  /*13670*/  FFMA R3, R60, 1.9615705013275146484, R3 ;  /* 0x3ffb14be3c037823 */ /* 0x000fe40000000003 */
[----:B------:R-:W2:Y:S04]  /*13680*/  LDL.LU R60, [R1+0x48] ;  /* 0x00004800013c7983 */ /* 0x000ea80000300800 */
[----:B------:R0:W-:Y:S04]  /*13690*/  STL [R1+0x14], R42 ;  /* 0x0000142a01007387 */ /* 0x0001e80000100800 */
[----:B------:R-:W3:Y:S04]  /*136a0*/  LDL.LU R61, [R1+0x44] ;  /* 0x00004400013d7983 */ /* 0x000ee80000300800 */
[----:B------:R1:W-:Y:S01]  /*136b0*/  STL [R1+0x10], R3 ;  /* 0x0000100301007387 */ /* 0x0003e20000100800 */
[----:B0-----:R-:W-:-:S03]  /*136c0*/  FFMA R42, R43, -1.8477590084075927734, R47 ;  /* 0xbfec835e2b2a7823 */ /* 0x001fc6000000002f */
[----:B------:R-:W3:Y:S01]  /*136d0*/  LDL.LU R58, [R1+0x38] ;  /* 0x00003800013a7983 */ /* 0x000ee20000300800 */
[----:B-1----:R-:W-:Y:S01]  /*136e0*/  FFMA R3, R43, 1.8477590084075927734, R47 ;  /* 0x3fec835e2b037823 */ /* 0x002fe2000000002f */
[----:B------:R-:W-:Y:S01]  /*136f0*/  FFMA R47, R56, 0.66817861795425415039, R57 ;  /* 0x3f2b0dc1382f7823 */ /* 0x000fe20000000039 */
[----:B------:R-:W-:Y:S02]  /*13700*/  FFMA R43, R57, -0.66817861795425415039, R56 ;  /* 0xbf2b0dc1392b7823 */ /* 0x000fe40000000038 */
[----:B------:R-:W4:Y:S01]  /*13710*/  LDL.LU R57, [R1+0x50] ;  /* 0x0000500001397983 */ /* 0x000f220000300800 */
[C-C-:B------:R-:W-:Y:S01]  /*13720*/  FFMA R44, R47.reuse, -1.6629391908645629883, R42.reuse ;  /* 0xbfd4db312f2c7823 */ /* 0x140fe2000000002a */
[----:B------:R-:W-:Y:S02]  /*13730*/  FFMA R42, R47, 1.6629391908645629883, R42 ;  /* 0x3fd4db312f2a7823 */ /* 0x000fe4000000002a */
[----:B------:R-:W3:Y:S04]  /*13740*/  LDL.LU R56, [R1+0x40] ;  /* 0x0000400001387983 */ /* 0x000ee80000300800 */
[----:B------:R0:W-:Y:S04]  /*13750*/  STL [R1+0xc], R44 ;  /* 0x00000c2c01007387 */ /* 0x0001e80000100800 */
[----:B0-----:R0:W5:Y:S04]  /*13760*/  LDL.LU R44, [R1+0x244] ;  /* 0x00024400012c7983 */ /* 0x0011680000300800 */
[----:B------:R-:W3:Y:S04]  /*13770*/  LDL.LU R47, [R1+0x2c] ;  /* 0x00002c00012f7983 */ /* 0x000ee80000300800 */
[----:B------:R1:W-:Y:S02]  /*13780*/  STL [R1+0x8], R42 ;  /* 0x0000082a01007387 */ /* 0x0003e40000100800 */
[C-C-:B-1----:R-:W-:Y:S01]  /*13790*/  FFMA R42, R2.reuse, -1.9615705013275146484, R0.reuse ;  /* 0xbffb14be022a7823 */ /* 0x142fe20000000000 */
[----:B------:R-:W-:-:S04]  /*137a0*/  FFMA R0, R2, 1.9615705013275146484, R0 ;  /* 0x3ffb14be02007823 */ /* 0x000fc80000000000 */
[----:B------:R4:W-:Y:S01]  /*137b0*/  STL [R1+0x4], R42 ;  /* 0x0000042a01007387 */ /* 0x0009e20000100800 */
[C-C-:B------:R-:W-:Y:S01]  /*137c0*/  FFMA R2, R43.reuse, -1.6629391908645629883, R3.reuse ;  /* 0xbfd4db312b027823 */ /* 0x140fe20000000003 */
[----:B------:R-:W-:Y:S01]  /*137d0*/  FFMA R3, R43, 1.6629391908645629883, R3 ;  /* 0x3fd4db312b037823 */ /* 0x000fe20000000003 */
[----:B----4-:R-:W-:-:S04]  /*137e0*/  FMUL R42, R57, 1.4142135381698608398 ;  /* 0x3fb504f3392a7820 */ /* 0x010fc80000400000 */
[C-C-:B--2---:R-:W-:Y:S01]  /*137f0*/  FFMA R57, R60.reuse, 1.4142135381698608398, R42.reuse ;  /* 0x3fb504f33c397823 */ /* 0x144fe2000000002a */
[----:B------:R-:W-:Y:S01]  /*13800*/  FFMA R42, R60, 1.4142135381698608398, -R42 ;  /* 0x3fb504f33c2a7823 */ /* 0x000fe2000000082a */
[----:B---3--:R-:W-:Y:S01]  /*13810*/  FFMA R60, R47, 0.41421356797218322754, R56 ;  /* 0x3ed413cd2f3c7823 */ /* 0x008fe20000000038 */
[----:B------:R-:W-:Y:S01]  /*13820*/  FFMA R43, R56, 0.41421356797218322754, -R47 ;  /* 0x3ed413cd382b7823 */ /* 0x000fe2000000082f */
[C-C-:B------:R-:W-:Y:S01]  /*13830*/  FFMA R56, R58.reuse, -0.000244140625, R61.reuse ;  /* 0xb98000003a387823 */ /* 0x140fe2000000003d */
[----:B------:R-:W-:-:S03]  /*13840*/  FFMA R47, R58, 0.000244140625, R61 ;  /* 0x398000003a2f7823 */ /* 0x000fc6000000003d */
[----:B------:R-:W-:Y:S02]  /*13850*/  FMUL R61, R56, 0.70710676908493041992 ;  /* 0x3f3504f3383d7820 */ /* 0x000fe40000400000 */
[----:B------:R-:W2:Y:S01]  /*13860*/  LDL.LU R56, [R1+0x4c] ;  /* 0x00004c0001387983 */ /* 0x000ea20000300800 */
[----:B------:R-:W-:-:S04]  /*13870*/  FMUL R47, R47, 0.70710676908493041992 ;  /* 0x3f3504f32f2f7820 */ /* 0x000fc80000400000 */
[C-C-:B--2---:R-:W-:Y:S01]  /*13880*/  FFMA R58, R56.reuse, 0.000244140625, R47.reuse ;  /* 0x39800000383a7823 */ /* 0x144fe2000000002f */
[----:B------:R-:W-:Y:S01]  /*13890*/  FFMA R47, R56, 0.000244140625, -R47 ;  /* 0x39800000382f7823 */ /* 0x000fe2000000082f */
[C-C-:B------:R-:W-:Y:S01]  /*138a0*/  FFMA R56, R59.reuse, 0.000244140625, -R61.reuse ;  /* 0x398000003b387823 */ /* 0x140fe2000000083d */
[----:B------:R-:W-:Y:S01]  /*138b0*/  FFMA R59, R59, 0.000244140625, R61 ;  /* 0x398000003b3b7823 */ /* 0x000fe2000000003d */
[C-C-:B------:R-:W-:Y:S01]  /*138c0*/  FFMA R61, R60.reuse, 1.8477590084075927734, R57.reuse ;  /* 0x3fec835e3c3d7823 */ /* 0x140fe20000000039 */
[----:B------:R-:W-:Y:S02]  /*138d0*/  FFMA R57, R60, -1.8477590084075927734, R57 ;  /* 0xbfec835e3c397823 */ /* 0x000fe40000000039 */
[----:B------:R-:W-:Y:S01]  /*138e0*/  FFMA R60, R59, 0.19891236722469329834, R58 ;  /* 0x3e4bafaf3b3c7823 */ /* 0x000fe2000000003a */
[----:B------:R-:W-:-:S03]  /*138f0*/  FFMA R58, R58, -0.19891236722469329834, R59 ;  /* 0xbe4bafaf3a3a7823 */ /* 0x000fc6000000003b */
[----:B------:R-:W-:-:S05]  /*13900*/  FFMA R59, R60, -1.9615705013275146484, R61 ;  /* 0xbffb14be3c3b7823 */ /* 0x000fca000000003d */
[----:B------:R1:W-:Y:S02]  /*13910*/  STL [R1+0x38], R59 ;  /* 0x0000383b01007387 */ /* 0x0003e40000100800 */
[C-C-:B-1----:R-:W-:Y:S01]  /*13920*/  FFMA R59, R43.reuse, -1.8477590084075927734, R42.reuse ;  /* 0xbfec835e2b3b7823 */ /* 0x142fe2000000002a */
[----:B------:R-:W-:Y:S01]  /*13930*/  FFMA R42, R43, 1.8477590084075927734, R42 ;  /* 0x3fec835e2b2a7823 */ /* 0x000fe2000000002a */
[----:B------:R-:W-:Y:S01]  /*13940*/  FFMA R43, R47, 0.66817861795425415039, R56 ;  /* 0x3f2b0dc12f2b7823 */ /* 0x000fe20000000038 */
[----:B------:R-:W-:Y:S02]  /*13950*/  FFMA R47, R56, -0.66817861795425415039, R47 ;  /* 0xbf2b0dc1382f7823 */ /* 0x000fe4000000002f */
[----:B------:R-:W2:Y:S01]  /*13960*/  LDL R56, [R1+0x240] ;  /* 0x0002400001387983 */ /* 0x000ea20000100800 */
[----:B------:R-:W-:Y:S01]  /*13970*/  FFMA R61, R60, 1.9615705013275146484, R61 ;  /* 0x3ffb14be3c3d7823 */ /* 0x000fe2000000003d */
[C-C-:B------:R-:W-:Y:S01]  /*13980*/  FFMA R60, R43.reuse, -1.6629391908645629883, R59.reuse ;  /* 0xbfd4db312b3c7823 */ /* 0x140fe2000000003b */
[----:B------:R-:W-:-:S04]  /*13990*/  FFMA R43, R43, 1.6629391908645629883, R59 ;  /* 0x3fd4db312b2b7823 */ /* 0x000fc8000000003b */
[----:B------:R1:W-:Y:S04]  /*139a0*/  STL [R1+0x2c], R60 ;  /* 0x00002c3c01007387 */ /* 0x0003e80000100800 */
[----:B------:R3:W-:Y:S01]  /*139b0*/  STL [R1+0x28], R43 ;  /* 0x0000282b01007387 */ /* 0x0007e20000100800 */
[C-C-:B-1----:R-:W-:Y:S01]  /*139c0*/  FFMA R60, R47.reuse, 1.6629391908645629883, R42.reuse ;  /* 0x3fd4db312f3c7823 */ /* 0x142fe2000000002a */
[----:B---3--:R-:W-:Y:S02]  /*139d0*/  FFMA R43, R47, -1.6629391908645629883, R42 ;  /* 0xbfd4db312f2b7823 */ /* 0x008fe4000000002a */
[----:B------:R-:W1:Y:S01]  /*139e0*/  S2R R47, SR_LANEID ;  /* 0x00000000002f7919 */ /* 0x000e620000000000 */
[C-C-:B------:R-:W-:Y:S01]  /*139f0*/  FFMA R59, R58.reuse, -1.9615705013275146484, R57.reuse ;  /* 0xbffb14be3a3b7823 */ /* 0x140fe20000000039 */
[----:B------:R-:W-:-:S04]  /*13a00*/  FFMA R57, R58, 1.9615705013275146484, R57 ;  /* 0x3ffb14be3a397823 */ /* 0x000fc80000000039 */
[----:B------:R-:W-:Y:S04]  /*13a10*/  STL [R1+0x24], R59 ;  /* 0x0000243b01007387 */ /* 0x000fe80000100800 */
[----:B------:R-:W-:Y:S04]  /*13a20*/  STL [R1+0x20], R57 ;  /* 0x0000203901007387 */ /* 0x000fe80000100800 */
[----:B------:R3:W-:Y:S01]  /*13a30*/  STL [R1+0x1c], R43 ;  /* 0x00001c2b01007387 */ /* 0x0007e20000100800 */
[----:B------:R-:W-:Y:S01]  /*13a40*/  UMOV UR4, 0xffffffff ;  /* 0xffffffff00047882 */ /* 0x000fe20000000000 */
[----:B-1----:R-:W-:-:S04]  /*13a50*/  LEA.HI R42, RZ, R47, RZ, 0x3 ;  /* 0x0000002fff2a7211 */ /* 0x002fc800078f18ff */
[----:B------:R-:W-:Y:S02]  /*13a60*/  LOP3.LUT R42, R42, 0x3ffffff8, RZ, 0xc0, !PT ;  /* 0x3ffffff82a2a7812 */ /* 0x000fe400078ec0ff */
[----:B---3--:R-:W-:Y:S02]  /*13a70*/  LOP3.LUT R43, R47, 0x3ffffff8, RZ, 0xc0, !PT ;  /* 0x3ffffff82f2b7812 */ /* 0x008fe400078ec0ff */
[----:B------:R-:W-:-:S05]  /*13a80*/  IADD3 R42, PT, PT, -R42, R47, RZ ;  /* 0x0000002f2a2a7210 */ /* 0x000fca0007ffe1ff */
[----:B------:R-:W-:-:S05]  /*13a90*/  IMAD R42, R42, 0x21, R43 ;  /* 0x000000212a2a7824 */ /* 0x000fca00078e022b */
[----:B--2---:R-:W-:Y:S01]  /*13aa0*/  LEA R43, R42, R56, 0x2 ;  /* 0x000000382a2b7211 */ /* 0x004fe200078e10ff */
[----:B0-----:R-:W-:Y:S06]  /*13ab0*/  BRA.DIV UR4, `(.L_x_1119) ;  /* 0x000001d604387947 */ /* 0x001fec000b800000 */
[----:B------:R-:W2:Y:S01]  /*13ac0*/  LDL.LU R42, [R1+0x240] ;  /* 0x00024000012a7983 */ /* 0x000ea20000300800 */
[----:B------:R-:W0:Y:S03]  /*13ad0*/  LDCU UR4, c[0x0][0x3bc] ;  /* 0x00007780ff0477ac */ /* 0x000e260008000800 */
[----:B------:R1:W-:Y:S01]  /*13ae0*/  STL [R1+0x250], R46 ;  /* 0x0002502e01007387 */ /* 0x0003e20000100800 */
[----:B------:R-:W3:Y:S03]  /*13af0*/  LDCU UR5, c[0x0][0x3bc] ;  /* 0x00007780ff0577ac */ /* 0x000ee60008000800 */
[----:B------:R-:W-:Y:S04]  /*13b00*/  STL [R1+0x24c], R45 ;  /* 0x00024c2d01007387 */ /* 0x000fe80000100800 */
[----:B------:R-:W-:Y:S04]  /*13b10*/  STL [R1+0x248], R48 ;  /* 0x0002483001007387 */ /* 0x000fe80000100800 */
[----:B-----5:R-:W-:Y:S04]  /*13b20*/  STL [R1+0x244], R44 ;  /* 0x0002442c01007387 */ /* 0x020fe80000100800 */
[----:B-1----:R-:W4:Y:S01]  /*13b30*/  LDL.LU R46, [R1+0x3c] ;  /* 0x00003c00012e7983 */ /* 0x002f220000300800 */
[----:B------:R-:W-:Y:S01]  /*13b40*/  NOP ;  /* 0x0000000000007918 */ /* 0x000fe20000000000 */
[----:B--2---:R-:W-:-:S05]  /*13b50*/  LEA R42, R47, R42, 0x2 ;  /* 0x0000002a2f2a7211 */ /* 0x004fca00078e10ff */
[----:B------:R1:W-:Y:S04]  /*13b60*/  STS [R42], R49 ;  /* 0x000000312a007388 */ /* 0x0003e80000000800 */
        /* <DEDUP_REMOVED lines=62> */
[----:B------:R-:W2:Y:S04]  /*13f50*/  LDS R17, [R43+0x10] ;  /* 0x000010002b117984 */ /* 0x000ea80000000800 */
        /* <DEDUP_REMOVED lines=8> */
[----:B-1----:R-:W3:Y:S04]  /*13fe0*/  LDL.LU R49, [R1+0x34] ;  /* 0x0000340001317983 */ /* 0x002ee80000300800 */
[----:B------:R1:W-:Y:S04]  /*13ff0*/  STS [R42], R10 ;  /* 0x0000000a2a007388 */ /* 0x0003e80000000800 */
[----:B--2---:R-:W-:Y:S04]  /*14000*/  STL [R1], R17 ;  /* 0x0000001101007387 */ /* 0x004fe80000100800 */
[----:B-1----:R-:W2:Y:S04]  /*14010*/  LDL.LU R10, [R1+0x30] ;  /* 0x00003000010a7983 */ /* 0x002ea80000300800 */
[----:B------:R-:W2:Y:S04]  /*14020*/  LDL.LU R47, [R1+0x10] ;  /* 0x00001000012f7983 */ /* 0x000ea80000300800 */
[----:B------:R-:W2:Y:S04]  /*14030*/  LDL.LU R44, [R1+0x8] ;  /* 0x00000800012c7983 */ /* 0x000ea80000300800 */
[----:B------:R-:W2:Y:S04]  /*14040*/  LDL.LU R48, [R1+0x4] ;  /* 0x0000040001307983 */ /* 0x000ea80000300800 */
[----:B----4-:R1:W-:Y:S04]  /*14050*/  STS [R42+0x39c], R46 ;  /* 0x00039c2e2a007388 */ /* 0x0103e80000000800 */
[----:B------:R-:W4:Y:S04]  /*14060*/  LDL.LU R45, [R1+0xc] ;  /* 0x00000c00012d7983 */ /* 0x000f280000300800 */
[----:B-1----:R-:W4:Y:S04]  /*14070*/  LDL.LU R46, [R1+0x14] ;  /* 0x00001400012e7983 */ /* 0x002f280000300800 */
[----:B------:R-:W-:Y:S04]  /*14080*/  STS [R42+0x84], R16 ;  /* 0x000084102a007388 */ /* 0x000fe80000000800 */
[----:B------:R-:W-:Y:S04]  /*14090*/  STS [R42+0x108], R12 ;  /* 0x0001080c2a007388 */ /* 0x000fe80000000800 */
[----:B------:R-:W-:Y:S04]  /*140a0*/  STS [R42+0x18c], R13 ;  /* 0x00018c0d2a007388 */ /* 0x000fe80000000800 */
[----:B------:R-:W-:Y:S04]  /*140b0*/  STS [R42+0x210], R14 ;  /* 0x0002100e2a007388 */ /* 0x000fe80000000800 */
[----:B------:R-:W-:Y:S04]  /*140c0*/  STS [R42+0x294], R11 ;  /* 0x0002940b2a007388 */ /* 0x000fe80000000800 */
        /* <DEDUP_REMOVED lines=17> */
[----:B-1----:R-:W-:Y:S01]  /*141e0*/  STL [R1+0x18], R11 ;  /* 0x0000180b01007387 */ /* 0x002fe20000100800 */
[----:B------:R-:W-:-:S03]  /*141f0*/  FMUL R59, R59, 1.4142135381698608398 ;  /* 0x3fb504f33b3b7820 */ /* 0x000fc60000400000 */
[----:B---3--:R-:W-:Y:S04]  /*14200*/  STS [R42+0x39c], R49 ;  /* 0x00039c312a007388 */ /* 0x008fe80000000800 */
[----:B--2---:R-:W-:Y:S01]  /*14210*/  STS [R42], R10 ;  /* 0x0000000a2a007388 */ /* 0x004fe20000000800 */
        /* <DEDUP_REMOVED lines=11> */
[----:B------:R-:W-:Y:S04]  /*142d0*/  STS [R42+0x84], R3 ;  /* 0x000084032a007388 */ /* 0x000fe80000000800 */
[----:B------:R3:W-:Y:S04]  /*142e0*/  STS [R42+0x108], R44 ;  /* 0x0001082c2a007388 */ /* 0x0007e80000000800 */
[----:B------:R0:W-:Y:S04]  /*142f0*/  STS [R42+0x18c], R48 ;  /* 0x00018c302a007388 */ /* 0x0001e80000000800 */
[----:B------:R-:W-:Y:S04]  /*14300*/  STS [R42+0x210], R0 ;  /* 0x000210002a007388 */ /* 0x000fe80000000800 */
[----:B----4-:R4:W-:Y:S04]  /*14310*/  STS [R42+0x294], R45 ;  /* 0x0002942d2a007388 */ /* 0x0109e80000000800 */
[----:B------:R-:W-:Y:S04]  /*14320*/  STS [R42+0x318], R2 ;  /* 0x000318022a007388 */ /* 0x000fe80000000800 */
[----:B------:R4:W-:Y:S01]  /*14330*/  STS [R42+0x39c], R46 ;  /* 0x00039c2e2a007388 */ /* 0x0009e20000000800 */
[----:B------:R-:W-:-:S03]  /*14340*/  NOP ;  /* 0x0000000000007918 */ /* 0x000fc60000000000 */
[----:B------:R-:W4:Y:S01]  /*14350*/  LDS R7, [R43+0x10] ;  /* 0x000010002b077984 */ /* 0x000f220000000800 */
[C-C-:B--2---:R-:W-:Y:S01]  /*14360*/  FFMA R47, R58.reuse, 1.4142135381698608398, R59.reuse ;  /* 0x3fb504f33a2f7823 */ /* 0x144fe2000000003b */
[----:B------:R-:W-:Y:S01]  /*14370*/  FFMA R59, R58, 1.4142135381698608398, -R59 ;  /* 0x3fb504f33a3b7823 */ /* 0x000fe2000000083b */
[----:B------:R-:W-:Y:S01]  /*14380*/  FFMA R58, R52, 0.41421356797218322754, R50 ;  /* 0x3ed413cd343a7823 */ /* 0x000fe20000000032 */
[----:B------:R-:W-:Y:S01]  /*14390*/  FFMA R50, R50, 0.41421356797218322754, -R52 ;  /* 0x3ed413cd32327823 */ /* 0x000fe20000000834 */
[C-C-:B------:R-:W-:Y:S01]  /*143a0*/  FADD R52, R54.reuse, R38.reuse ;  /* 0x0000002636347221 */ /* 0x140fe20000000000 */
[----:B------:R-:W-:Y:S01]  /*143b0*/  FADD R54, R54, -R38 ;  /* 0x8000002636367221 */ /* 0x000fe20000000000 */
[----:B-1----:R-:W-:Y:S02]  /*143c0*/  STL [R1+0x30], R4 ;  /* 0x0000300401007387 */ /* 0x002fe40000100800 */
[C-C-:B------:R-:W-:Y:S01]  /*143d0*/  FFMA R38, R52.reuse, 0.70710676908493041992, R57.reuse ;  /* 0x3f3504f334267823 */ /* 0x140fe20000000039 */
[----:B------:R-:W-:Y:S01]  /*143e0*/  FFMA R57, R52, -0.70710676908493041992, R57 ;  /* 0xbf3504f334397823 */ /* 0x000fe20000000039 */
[----:B---3--:R-:W2:Y:S01]  /*143f0*/  LDL.LU R44, [R1+0x20] ;  /* 0x00002000012c7983 */ /* 0x008ea20000300800 */
[C-C-:B------:R-:W-:Y:S01]  /*14400*/  FFMA R52, R54.reuse, -0.70710676908493041992, R55.reuse ;  /* 0xbf3504f336347823 */ /* 0x140fe20000000037 */
[----:B------:R-:W-:-:S02]  /*14410*/  FFMA R55, R54, 0.70710676908493041992, R55 ;  /* 0x3f3504f336377823 */ /* 0x000fc40000000037 */
[----:B0-----:R-:W3:Y:S01]  /*14420*/  LDL.LU R48, [R1+0x2c] ;  /* 0x00002c0001307983 */ /* 0x001ee20000300800 */
[C-C-:B------:R-:W-:Y:S01]  /*14430*/  FFMA R54, R50.reuse, -1.8477590084075927734, R59.reuse ;  /* 0xbfec835e32367823 */ /* 0x140fe2000000003b */
[----:B------:R-:W-:Y:S02]  /*14440*/  FFMA R50, R50, 1.8477590084075927734, R59 ;  /* 0x3fec835e32327823 */ /* 0x000fe4000000003b */
[----:B----4-:R-:W4:Y:S01]  /*14450*/  LDL.LU R45, [R1+0x1c] ;  /* 0x00001c00012d7983 */ /* 0x010f220000300800 */
[----:B------:R-:W-:-:S03]  /*14460*/  FFMA R59, R52, -0.66817861795425415039, R57 ;  /* 0xbf2b0dc1343b7823 */ /* 0x000fc60000000039 */
[----:B------:R-:W4:Y:S04]  /*14470*/  LDL.LU R46, [R1+0x38] ;  /* 0x00003800012e7983 */ /* 0x000f280000300800 */
[----:B------:R-:W-:Y:S04]  /*14480*/  LDS R0, [R43] ;  /* 0x000000002b007984 */ /* 0x000fe80000000800 */
[----:B------:R-:W-:Y:S04]  /*14490*/  LDS R2, [R43+0x4] ;  /* 0x000004002b027984 */ /* 0x000fe80000000800 */
[----:B------:R-:W-:Y:S04]  /*144a0*/  LDS R3, [R43+0x8] ;  /* 0x000008002b037984 */ /* 0x000fe80000000800 */
[----:B------:R-:W-:Y:S04]  /*144b0*/  LDS R4, [R43+0xc] ;  /* 0x00000c002b047984 */ /* 0x000fe80000000800 */
[----:B------:R-:W-:Y:S04]  /*144c0*/  STL [R1+0x40], R7 ;  /* 0x0000400701007387 */ /* 0x000fe80000100800 */
[----:B------:R-:W-:Y:S04]  /*144d0*/  LDS R5, [R43+0x14] ;  /* 0x000014002b057984 */ /* 0x000fe80000000800 */
[----:B------:R-:W-:Y:S04]  /*144e0*/  LDS R6, [R43+0x18] ;  /* 0x000018002b067984 */ /* 0x000fe80000000800 */
[----:B------:R-:W-:Y:S01]  /*144f0*/  LDS R7, [R43+0x1c] ;  /* 0x00001c002b077984 */ /* 0x000fe20000000800 */
[----:B------:R-:W-:-:S03]  /*14500*/  NOP ;  /* 0x0000000000007918 */ /* 0x000fc60000000000 */
[----:B------:R0:W-:Y:S04]  /*14510*/  STS [R42+0x84], R60 ;  /* 0x0000843c2a007388 */ /* 0x0001e80000000800 */
[----:B------:R1:W-:Y:S01]  /*14520*/  STS [R42], R61 ;  /* 0x0000003d2a007388 */ /* 0x0003e20000000800 */
[----:B0-----:R-:W-:Y:S01]  /*14530*/  FFMA R60, R57, 0.66817861795425415039, R52 ;  /* 0x3f2b0dc1393c7823 */ /* 0x001fe20000000034 */
[C-C-:B------:R-:W-:Y:S01]  /*14540*/  FFMA R52, R59.reuse, -1.6629391908645629883, R50.reuse ;  /* 0xbfd4db313b347823 */ /* 0x140fe20000000032 */
[----:B------:R-:W-:Y:S01]  /*14550*/  FFMA R57, R59, 1.6629391908645629883, R50 ;  /* 0x3fd4db313b397823 */ /* 0x000fe20000000032 */
[----:B-1----:R-:W4:Y:S04]  /*14560*/  LDL.LU R61, [R1+0x24] ;  /* 0x00002400013d7983 */ /* 0x002f280000300800 */
[----:B------:R-:W4:Y:S01]  /*14570*/  LDL.LU R50, [R1+0x28] ;  /* 0x0000280001327983 */ /* 0x000f220000300800 */
[C-C-:B------:R-:W-:Y:S01]  /*14580*/  FFMA R59, R58.reuse, 1.8477590084075927734, R47.reuse ;  /* 0x3fec835e3a3b7823 */ /* 0x140fe2000000002f */
[----:B------:R-:W-:-:S02]  /*14590*/  FFMA R47, R58, -1.8477590084075927734, R47 ;  /* 0xbfec835e3a2f7823 */ /* 0x000fc4000000002f */
[----:B--2---:R-:W-:Y:S04]  /*145a0*/  STS [R42+0x210], R44 ;  /* 0x0002102c2a007388 */ /* 0x004fe80000000800 */
[----:B---3--:R-:W-:Y:S04]  /*145b0*/  STS [R42+0x294], R48 ;  /* 0x000294302a007388 */ /* 0x008fe80000000800 */
[----:B----4-:R-:W-:Y:S04]  /*145c0*/  STS [R42+0x318], R45 ;  /* 0x0003182d2a007388 */ /* 0x010fe80000000800 */
[----:B------:R-:W-:Y:S04]  /*145d0*/  STS [R42+0x39c], R46 ;  /* 0x00039c2e2a007388 */ /* 0x000fe80000000800 */
[----:B------:R-:W-:Y:S04]  /*145e0*/  STS [R42+0x18c], R61 ;  /* 0x00018c3d2a007388 */ /* 0x000fe80000000800 */
[----:B------:R0:W-:Y:S01]  /*145f0*/  STS [R42+0x108], R50 ;  /* 0x000108322a007388 */ /* 0x0001e20000000800 */
[----:B------:R-:W-:-:S03]  /*14600*/  NOP ;  /* 0x0000000000007918 */ /* 0x000fc60000000000 */
[----:B------:R-:W1:Y:S04]  /*14610*/  LDS R44, [R43] ;  /* 0x000000002b2c7984 */ /* 0x000e680000000800 */
[----:B------:R-:W2:Y:S04]  /*14620*/  LDS R45, [R43+0x4] ;  /* 0x000004002b2d7984 */ /* 0x000ea80000000800 */
[----:B------:R-:W-:Y:S01]  /*14630*/  LDS R48, [R43+0x14] ;  /* 0x000014002b307984 */ /* 0x000fe20000000800 */
[----:B0-----:R-:W-:-:S03]  /*14640*/  FFMA R50, R60, 1.6629391908645629883, R54 ;  /* 0x3fd4db313c327823 */ /* 0x001fc60000000036 */
[----:B------:R-:W-:Y:S04]  /*14650*/  LDS R61, [R43+0x10] ;  /* 0x000010002b3d7984 */ /* 0x000fe80000000800 */
[----:B------:R-:W-:Y:S04]  /*14660*/  LDS R46, [R43+0x8] ;  /* 0x000008002b2e7984 */ /* 0x000fe80000000800 */
[----:B-1----:R-:W-:Y:S04]  /*14670*/  STL [R1+0x4], R44 ;  /* 0x0000042c01007387 */ /* 0x002fe80000100800 */
[----:B------:R-:W0:Y:S04]  /*14680*/  LDS R44, [R43+0xc] ;  /* 0x00000c002b2c7984 */ /* 0x000e280000000800 */
[----:B--2---:R-:W-:Y:S04]  /*14690*/  STL [R1+0x38], R45 ;  /* 0x0000382d01007387 */ /* 0x004fe80000100800 */
[----:B------:R-:W-:Y:S04]  /*146a0*/  LDS R45, [R43+0x18] ;  /* 0x000018002b2d7984 */ /* 0x000fe80000000800 */
[----:B0-----:R-:W-:Y:S04]  /*146b0*/  STL [R1+0x34], R44 ;  /* 0x0000342c01007387 */ /* 0x001fe80000100800 */
[----:B------:R-:W0:Y:S01]  /*146c0*/  LDS R44, [R43+0x1c] ;  /* 0x00001c002b2c7984 */ /* 0x000e220000000800 */
[----:B------:R-:W-:-:S03]  /*146d0*/  NOP ;  /* 0x0000000000007918 */ /* 0x000fc60000000000 */
[----:B------:R1:W-:Y:S04]  /*146e0*/  STS [R42+0x108], R50 ;  /* 0x000108322a007388 */ /* 0x0003e80000000800 */
[----:B------:R2:W-:Y:S01]  /*146f0*/  STS [R42+0x84], R57 ;  /* 0x000084392a007388 */ /* 0x0005e20000000800 */
[----:B-1----:R-:W-:Y:S01]  /*14700*/  FFMA R50, R38, -0.19891236722469329834, R55 ;  /* 0xbe4bafaf26327823 */ /* 0x002fe20000000037 */
[----:B------:R-:W-:Y:S01]  /*14710*/  FFMA R38, R55, 0.19891236722469329834, R38 ;  /* 0x3e4bafaf37267823 */ /* 0x000fe20000000026 */
[----:B--2---:R-:W-:Y:S02]  /*14720*/  FFMA R57, R60, -1.6629391908645629883, R54 ;  /* 0xbfd4db313c397823 */ /* 0x004fe40000000036 */
[C-C-:B------:R-:W-:Y:S01]  /*14730*/  FFMA R54, R50.reuse, -1.9615705013275146484, R47.reuse ;  /* 0xbffb14be32367823 */ /* 0x140fe2000000002f */
[----:B------:R-:W-:Y:S01]  /*14740*/  FFMA R50, R50, 1.9615705013275146484, R47 ;  /* 0x3ffb14be32327823 */ /* 0x000fe2000000002f */
[C-C-:B------:R-:W-:Y:S01]  /*14750*/  FFMA R47, R38.reuse, -1.9615705013275146484, R59.reuse ;  /* 0xbffb14be262f7823 */ /* 0x140fe2000000003b */
[----:B------:R-:W-:Y:S01]  /*14760*/  FFMA R38, R38, 1.9615705013275146484, R59 ;  /* 0x3ffb14be26267823 */ /* 0x000fe2000000003b */
[----:B------:R-:W-:Y:S04]  /*14770*/  STS [R42+0x294], R57 ;  /* 0x000294392a007388 */ /* 0x000fe80000000800 */
[----:B------:R-:W-:Y:S04]  /*14780*/  STS [R42+0x18c], R54 ;  /* 0x00018c362a007388 */ /* 0x000fe80000000800 */
[----:B------:R1:W-:Y:S04]  /*14790*/  STS [R42+0x210], R50 ;  /* 0x000210322a007388 */ /* 0x0003e80000000800 */
[----:B------:R-:W-:Y:S04]  /*147a0*/  STS [R42+0x318], R52 ;  /* 0x000318342a007388 */ /* 0x000fe80000000800 */
[----:B------:R-:W-:Y:S04]  /*147b0*/  STS [R42], R38 ;  /* 0x000000262a007388 */ /* 0x000fe80000000800 */
[----:B------:R-:W-:Y:S01]  /*147c0*/  STS [R42+0x39c], R47 ;  /* 0x00039c2f2a007388 */ /* 0x000fe20000000800 */
[----:B------:R-:W-:-:S03]  /*147d0*/  NOP ;  /* 0x0000000000007918 */ /* 0x000fc60000000000 */
[----:B------:R-:W-:Y:S04]  /*147e0*/  STL [R1+0x20], R48 ;  /* 0x0000203001007387 */ /* 0x000fe80000100800 */
[----:B------:R-:W2:Y:S04]  /*147f0*/  LDS R47, [R43+0x14] ;  /* 0x000014002b2f7984 */ /* 0x000ea80000000800 */
[----:B0-----:R-:W-:Y:S04]  /*14800*/  STL [R1+0x3c], R44 ;  /* 0x00003c2c01007387 */ /* 0x001fe80000100800 */
[----:B------:R-:W0:Y:S04]  /*14810*/  LDS R48, [R43+0x1c] ;  /* 0x00001c002b307984 */ /* 0x000e280000000800 */
[----:B------:R-:W3:Y:S01]  /*14820*/  LDS R44, [R43+0x18] ;  /* 0x000018002b2c7984 */ /* 0x000ee20000000800 */
[----:B------:R-:W-:Y:S01]  /*14830*/  FMUL R55, R36, 1.4142135381698608398 ;  /* 0x3fb504f324377820 */ /* 0x000fe20000400000 */
[----:B------:R-:W-:Y:S01]  /*14840*/  FADD R58, R56, R51 ;  /* 0x00000033383a7221 */ /* 0x000fe20000000000 */
[----:B-1----:R-:W-:Y:S01]  /*14850*/  FFMA R50, R34, 0.41421356797218322754, R30 ;  /* 0x3ed413cd22327823 */ /* 0x002fe2000000001e */
[----:B------:R-:W-:Y:S04]  /*14860*/  LDS R38, [R43+0xc] ;  /* 0x00000c002b267984 */ /* 0x000fe80000000800 */
[----:B--2---:R-:W-:Y:S04]  /*14870*/  STL [R1+0x10], R47 ;  /* 0x0000102f01007387 */ /* 0x004fe80000100800 */
[----:B0-----:R0:W-:Y:S04]  /*14880*/  STL [R1+0x254], R48 ;  /* 0x0002543001007387 */ /* 0x0011e80000100800 */
[----:B---3--:R-:W-:Y:S04]  /*14890*/  STL [R1+0x14], R44 ;  /* 0x0000142c01007387 */ /* 0x008fe80000100800 */
[----:B0-----:R-:W2:Y:S01]  /*148a0*/  LDL.LU R48, [R1] ;  /* 0x0000000001307983 */ /* 0x001ea20000300800 */
[----:B------:R-:W-:Y:S01]  /*148b0*/  FFMA R36, R40, 1.4142135381698608398, R55 ;  /* 0x3fb504f328247823 */ /* 0x000fe20000000037 */
[----:B------:R-:W-:Y:S01]  /*148c0*/  FADD R56, R56, -R51 ;  /* 0x8000003338387221 */ /* 0x000fe20000000000 */
[----:B------:R-:W-:Y:S01]  /*148d0*/  FFMA R40, R40, 1.4142135381698608398, -R55 ;  /* 0x3fb504f328287823 */ /* 0x000fe20000000837 */
[----:B------:R-:W-:Y:S01]  /*148e0*/  FFMA R55, R37, 0.41421356797218322754, R41 ;  /* 0x3ed413cd25377823 */ /* 0x000fe20000000029 */
[----:B------:R-:W-:Y:S01]  /*148f0*/  FFMA R37, R41, 0.41421356797218322754, -R37 ;  /* 0x3ed413cd29257823 */ /* 0x000fe20000000825 */
[----:B------:R-:W-:Y:S01]  /*14900*/  FFMA R41, R58, 0.70710676908493041992, R53 ;  /* 0x3f3504f33a297823 */ /* 0x000fe20000000035 */
[----:B------:R-:W-:Y:S01]  /*14910*/  FFMA R51, R56, 0.70710676908493041992, R39 ;  /* 0x3f3504f338337823 */ /* 0x000fe20000000027 */
[----:B------:R-:W-:Y:S01]  /*14920*/  FFMA R53, R58, -0.70710676908493041992, R53 ;  /* 0xbf3504f33a357823 */ /* 0x000fe20000000035 */
[----:B------:R-:W-:Y:S01]  /*14930*/  FFMA R39, R56, -0.70710676908493041992, R39 ;  /* 0xbf3504f338277823 */ /* 0x000fe20000000027 */
[C-C-:B------:R-:W-:Y:S01]  /*14940*/  FFMA R56, R37.reuse, -1.8477590084075927734, R40.reuse ;  /* 0xbfec835e25387823 */ /* 0x140fe20000000028 */
[----:B------:R-:W-:Y:S01]  /*14950*/  FMUL R47, R32, 1.4142135381698608398 ;  /* 0x3fb504f3202f7820 */ /* 0x000fe20000400000 */
[----:B------:R-:W-:Y:S01]  /*14960*/  FFMA R37, R37, 1.8477590084075927734, R40 ;  /* 0x3fec835e25257823 */ /* 0x000fe20000000028 */
[----:B------:R-:W-:Y:S01]  /*14970*/  FFMA R40, R53, 0.66817861795425415039, R39 ;  /* 0x3f2b0dc135287823 */ /* 0x000fe20000000027 */
[--C-:B------:R-:W-:Y:S01]  /*14980*/  FFMA R59, R55, 1.8477590084075927734, R36.reuse ;  /* 0x3fec835e373b7823 */ /* 0x100fe20000000024 */
[----:B------:R-:W-:Y:S01]  /*14990*/  FFMA R60, R51, 0.19891236722469329834, R41 ;  /* 0x3e4bafaf333c7823 */ /* 0x000fe20000000029 */
[----:B------:R-:W-:Y:S01]  /*149a0*/  FFMA R36, R55, -1.8477590084075927734, R36 ;  /* 0xbfec835e37247823 */ /* 0x000fe20000000024 */
[----:B------:R-:W-:Y:S01]  /*149b0*/  FFMA R41, R41, -0.19891236722469329834, R51 ;  /* 0xbe4bafaf29297823 */ /* 0x000fe20000000033 */
[----:B------:R-:W-:Y:S01]  /*149c0*/  FFMA R39, R39, -0.66817861795425415039, R53 ;  /* 0xbf2b0dc127277823 */ /* 0x000fe20000000035 */
[--C-:B------:R-:W-:Y:S01]  /*149d0*/  FFMA R32, R28, 1.4142135381698608398, R47.reuse ;  /* 0x3fb504f31c207823 */ /* 0x100fe2000000002f */
[----:B------:R-:W-:Y:S01]  /*149e0*/  FFMA R30, R30, 0.41421356797218322754, -R34 ;  /* 0x3ed413cd1e1e7823 */ /* 0x000fe20000000822 */
[----:B------:R-:W-:Y:S01]  /*149f0*/  FFMA R28, R28, 1.4142135381698608398, -R47 ;  /* 0x3fb504f31c1c7823 */ /* 0x000fe2000000082f */
[C-C-:B------:R-:W-:Y:S01]  /*14a00*/  FADD R34, R31.reuse, R33.reuse ;  /* 0x000000211f227221 */ /* 0x140fe20000000000 */
[C-C-:B------:R-:W-:Y:S01]  /*14a10*/  FFMA R58, R40.reuse, -1.6629391908645629883, R56.reuse ;  /* 0xbfd4db31283a7823 */ /* 0x140fe20000000038 */
[----:B------:R-:W-:Y:S01]  /*14a20*/  FADD R47, R31, -R33 ;  /* 0x800000211f2f7221 */ /* 0x000fe20000000000 */
[----:B------:R-:W-:Y:S01]  /*14a30*/  FFMA R56, R40, 1.6629391908645629883, R56 ;  /* 0x3fd4db3128387823 */ /* 0x000fe20000000038 */
[C-C-:B------:R-:W-:Y:S01]  /*14a40*/  FFMA R55, R41.reuse, -1.9615705013275146484, R36.reuse ;  /* 0xbffb14be29377823 */ /* 0x140fe20000000024 */
[----:B------:R-:W-:Y:S01]  /*14a50*/  FFMA R53, R41, 1.9615705013275146484, R36 ;  /* 0x3ffb14be29357823 */ /* 0x000fe20000000024 */
[C-C-:B------:R-:W-:Y:S01]  /*14a60*/  FFMA R51, R39.reuse, -1.6629391908645629883, R37.reuse ;  /* 0xbfd4db3127337823 */ /* 0x140fe20000000025 */
[----:B------:R-:W-:Y:S01]  /*14a70*/  FFMA R36, R39, 1.6629391908645629883, R37 ;  /* 0x3fd4db3127247823 */ /* 0x000fe20000000025 */
[C-C-:B------:R-:W-:Y:S01]  /*14a80*/  FFMA R31, R34.reuse, 0.70710676908493041992, R29.reuse ;  /* 0x3f3504f3221f7823 */ /* 0x140fe2000000001d */
[----:B------:R-:W-:Y:S01]  /*14a90*/  FFMA R33, R34, -0.70710676908493041992, R29 ;  /* 0xbf3504f322217823 */ /* 0x000fe2000000001d */
[----:B------:R-:W-:Y:S01]  /*14aa0*/  LDS R41, [R43] ;  /* 0x000000002b297984 */ /* 0x000fe20000000800 */
[C-C-:B------:R-:W-:Y:S01]  /*14ab0*/  FFMA R34, R47.reuse, 0.70710676908493041992, R35.reuse ;  /* 0x3f3504f32f227823 */ /* 0x140fe20000000023 */
[----:B------:R-:W-:-:S02]  /*14ac0*/  FFMA R35, R47, -0.70710676908493041992, R35 ;  /* 0xbf3504f32f237823 */ /* 0x000fc40000000023 */
[----:B------:R-:W-:Y:S04]  /*14ad0*/  LDS R40, [R43+0x4] ;  /* 0x000004002b287984 */ /* 0x000fe80000000800 */
[----:B------:R-:W-:Y:S04]  /*14ae0*/  LDS R39, [R43+0x8] ;  /* 0x000008002b277984 */ /* 0x000fe80000000800 */
[----:B------:R-:W-:Y:S01]  /*14af0*/  LDS R37, [R43+0x10] ;  /* 0x000010002b257984 */ /* 0x000fe20000000800 */
[----:B------:R-:W-:-:S03]  /*14b00*/  NOP ;  /* 0x0000000000007918 */ /* 0x000fc60000000000 */
[----:B------:R0:W-:Y:S01]  /*14b10*/  STS [R42+0x108], R56 ;  /* 0x000108382a007388 */ /* 0x0001e20000000800 */
[----:B------:R-:W-:-:S03]  /*14b20*/  FFMA R57, R34, 0.19891236722469329834, R31 ;  /* 0x3e4bafaf22397823 */ /* 0x000fc6000000001f */
[----:B------:R1:W-:Y:S01]  /*14b30*/  STS [R42+0x84], R36 ;  /* 0x000084242a007388 */ /* 0x0003e20000000800 */
[----:B------:R-:W-:Y:S01]  /*14b40*/  FFMA R29, R50, -1.8477590084075927734, R32 ;  /* 0xbfec835e321d7823 */ /* 0x000fe20000000020 */
[----:B------:R-:W-:Y:S01]  /*14b50*/  FFMA R31, R31, -0.19891236722469329834, R34 ;  /* 0xbe4bafaf1f1f7823 */ /* 0x000fe20000000022 */
[C-C-:B0-----:R-:W-:Y:S01]  /*14b60*/  FFMA R56, R30.reuse, -1.8477590084075927734, R28.reuse ;  /* 0xbfec835e1e387823 */ /* 0x141fe2000000001c */
[----:B------:R-:W-:Y:S01]  /*14b70*/  FFMA R30, R30, 1.8477590084075927734, R28 ;  /* 0x3fec835e1e1e7823 */ /* 0x000fe2000000001c */
[----:B------:R-:W-:Y:S01]  /*14b80*/  FFMA R28, R33, 0.66817861795425415039, R35 ;  /* 0x3f2b0dc1211c7823 */ /* 0x000fe20000000023 */
[----:B------:R-:W-:Y:S01]  /*14b90*/  FFMA R33, R35, -0.66817861795425415039, R33 ;  /* 0xbf2b0dc123217823 */ /* 0x000fe20000000021 */
[C-C-:B-1----:R-:W-:Y:S01]  /*14ba0*/  FFMA R36, R60.reuse, -1.9615705013275146484, R59.reuse ;  /* 0xbffb14be3c247823 */ /* 0x142fe2000000003b */
[----:B------:R-:W-:Y:S01]  /*14bb0*/  FFMA R59, R60, 1.9615705013275146484, R59 ;  /* 0x3ffb14be3c3b7823 */ /* 0x000fe2000000003b */
[----:B------:R-:W-:Y:S01]  /*14bc0*/  FFMA R47, R50, 1.8477590084075927734, R32 ;  /* 0x3fec835e322f7823 */ /* 0x000fe20000000020 */
[C---:B------:R-:W-:Y:S01]  /*14bd0*/  FFMA R52, R28.reuse, -1.6629391908645629883, R56 ;  /* 0xbfd4db311c347823 */ /* 0x040fe20000000038 */
[----:B------:R-:W-:Y:S01]  /*14be0*/  FFMA R54, R33, 1.6629391908645629883, R30 ;  /* 0x3fd4db3121367823 */ /* 0x000fe2000000001e */
[----:B------:R-:W-:Y:S01]  /*14bf0*/  FFMA R56, R28, 1.6629391908645629883, R56 ;  /* 0x3fd4db311c387823 */ /* 0x000fe20000000038 */
[C-C-:B------:R-:W-:Y:S01]  /*14c00*/  FFMA R50, R31.reuse, -1.9615705013275146484, R29.reuse ;  /* 0xbffb14be1f327823 */ /* 0x140fe2000000001d */
[----:B------:R0:W-:Y:S01]  /*14c10*/  STS [R42+0x18c], R55 ;  /* 0x00018c372a007388 */ /* 0x0001e20000000800 */
[----:B------:R-:W-:Y:S01]  /*14c20*/  FFMA R29, R31, 1.9615705013275146484, R29 ;  /* 0x3ffb14be1f1d7823 */ /* 0x000fe2000000001d */
[----:B------:R-:W-:-:S02]  /*14c30*/  FFMA R28, R33, -1.6629391908645629883, R30 ;  /* 0xbfd4db31211c7823 */ /* 0x000fc4000000001e */
[----:B------:R-:W-:Y:S04]  /*14c40*/  STS [R42+0x210], R53 ;  /* 0x000210352a007388 */ /* 0x000fe80000000800 */
[----:B------:R-:W-:Y:S04]  /*14c50*/  STS [R42+0x294], R58 ;  /* 0x0002943a2a007388 */ /* 0x000fe80000000800 */
[----:B------:R1:W-:Y:S04]  /*14c60*/  STS [R42+0x318], R51 ;  /* 0x000318332a007388 */ /* 0x0003e80000000800 */
        /* <DEDUP_REMOVED lines=10> */
[----:B------:R-:W3:Y:S01]  /*14d10*/  LDS R44, [R43+0x1c] ;  /* 0x00001c002b2c7984 */ /* 0x000ee20000000800 */
[----:B------:R-:W-:-:S03]  /*14d20*/  NOP ;  /* 0x0000000000007918 */ /* 0x000fc60000000000 */
[----:B------:R2:W-:Y:S01]  /*14d30*/  STS [R42+0x84], R54 ;  /* 0x000084362a007388 */ /* 0x0005e20000000800 */
[----:B0-----:R-:W-:Y:S01]  /*14d40*/  FADD R55, R24, -R25 ;  /* 0x8000001918377221 */ /* 0x001fe20000000000 */
[C-C-:B-1----:R-:W-:Y:S02]  /*14d50*/  FFMA R51, R57.reuse, -1.9615705013275146484, R47.reuse ;  /* 0xbffb14be39337823 */ /* 0x142fe4000000002f */
[----:B------:R-:W-:Y:S01]  /*14d60*/  STS [R42+0x108], R56 ;  /* 0x000108382a007388 */ /* 0x000fe20000000800 */
[----:B------:R-:W-:-:S03]  /*14d70*/  FFMA R47, R57, 1.9615705013275146484, R47 ;  /* 0x3ffb14be392f7823 */ /* 0x000fc6000000002f */
[----:B------:R-:W-:Y:S04]  /*14d80*/  STS [R42+0x18c], R50 ;  /* 0x00018c322a007388 */ /* 0x000fe80000000800 */
[----:B------:R-:W-:Y:S04]  /*14d90*/  STS [R42+0x210], R29 ;  /* 0x0002101d2a007388 */ /* 0x000fe80000000800 */
[----:B------:R0:W-:Y:S04]  /*14da0*/  STS [R42+0x294], R52 ;  /* 0x000294342a007388 */ /* 0x0001e80000000800 */
[----:B------:R-:W-:Y:S04]  /*14db0*/  STS [R42+0x318], R28 ;  /* 0x0003181c2a007388 */ /* 0x000fe80000000800 */
[----:B------:R-:W-:Y:S04]  /*14dc0*/  STS [R42], R47 ;  /* 0x0000002f2a007388 */ /* 0x000fe80000000800 */
[----:B------:R-:W-:Y:S01]  /*14dd0*/  STS [R42+0x39c], R51 ;  /* 0x00039c332a007388 */ /* 0x000fe20000000800 */
[----:B------:R-:W-:-:S03]  /*14de0*/  NOP ;  /* 0x0000000000007918 */ /* 0x000fc60000000000 */
[----:B------:R-:W1:Y:S04]  /*14df0*/  LDS R28, [R43+0x4] ;  /* 0x000004002b1c7984 */ /* 0x000e680000000800 */
[----:B---3--:R-:W-:Y:S01]  /*14e00*/  STL [R1+0x258], R44 ;  /* 0x0002582c01007387 */ /* 0x008fe20000100800 */
[----:B--2---:R-:W-:Y:S01]  /*14e10*/  FMUL R54, R48, 1.4142135381698608398 ;  /* 0x3fb504f330367820 */ /* 0x004fe20000400000 */
[----:B0-----:R-:W-:Y:S02]  /*14e20*/  FADD R52, R17, -R18 ;  /* 0x8000001211347221 */ /* 0x001fe40000000000 */
[----:B------:R-:W2:Y:S01]  /*14e30*/  LDL.LU R48, [R1+0x18] ;  /* 0x0000180001307983 */ /* 0x000ea20000300800 */
[C-C-:B------:R-:W-:Y:S01]  /*14e40*/  FFMA R53, R21.reuse, 1.4142135381698608398, R54.reuse ;  /* 0x3fb504f315357823 */ /* 0x140fe20000000036 */
[----:B------:R-:W-:Y:S01]  /*14e50*/  FFMA R21, R21, 1.4142135381698608398, -R54 ;  /* 0x3fb504f315157823 */ /* 0x000fe20000000836 */
[----:B------:R-:W-:Y:S01]  /*14e60*/  FFMA R54, R26, 0.41421356797218322754, R23 ;  /* 0x3ed413cd1a367823 */ /* 0x000fe20000000017 */
[----:B------:R-:W-:Y:S01]  /*14e70*/  FFMA R23, R23, 0.41421356797218322754, -R26 ;  /* 0x3ed413cd17177823 */ /* 0x000fe2000000081a */
[----:B------:R-:W-:Y:S01]  /*14e80*/  FADD R26, R24, R25 ;  /* 0x00000019181a7221 */ /* 0x000fe20000000000 */
[C-C-:B------:R-:W-:Y:S01]  /*14e90*/  FFMA R25, R55.reuse, 0.70710676908493041992, R27.reuse ;  /* 0x3f3504f337197823 */ /* 0x140fe2000000001b */
[----:B------:R-:W-:Y:S01]  /*14ea0*/  FFMA R27, R55, -0.70710676908493041992, R27 ;  /* 0xbf3504f3371b7823 */ /* 0x000fe2000000001b */
[----:B------:R-:W-:Y:S01]  /*14eb0*/  LDS R29, [R43] ;  /* 0x000000002b1d7984 */ /* 0x000fe20000000800 */
[C-C-:B------:R-:W-:Y:S01]  /*14ec0*/  FFMA R24, R26.reuse, 0.70710676908493041992, R22.reuse ;  /* 0x3f3504f31a187823 */ /* 0x140fe20000000016 */
[----:B------:R-:W-:Y:S01]  /*14ed0*/  FFMA R22, R26, -0.70710676908493041992, R22 ;  /* 0xbf3504f31a167823 */ /* 0x000fe20000000016 */
[----:B------:R-:W-:-:S02]  /*14ee0*/  FFMA R55, R54, 1.8477590084075927734, R53 ;  /* 0x3fec835e36377823 */ /* 0x000fc40000000035 */
[----:B------:R-:W-:Y:S01]  /*14ef0*/  FFMA R56, R25, 0.19891236722469329834, R24 ;  /* 0x3e4bafaf19387823 */ /* 0x000fe20000000018 */
[----:B------:R-:W-:Y:S01]  /*14f00*/  FFMA R24, R24, -0.19891236722469329834, R25 ;  /* 0xbe4bafaf18187823 */ /* 0x000fe20000000019 */
[----:B------:R-:W-:Y:S01]  /*14f10*/  FFMA R54, R54, -1.8477590084075927734, R53 ;  /* 0xbfec835e36367823 */ /* 0x000fe20000000035 */
[----:B------:R-:W-:Y:S01]  /*14f20*/  FFMA R25, R22, 0.66817861795425415039, R27 ;  /* 0x3f2b0dc116197823 */ /* 0x000fe2000000001b */
[--C-:B------:R-:W-:Y:S01]  /*14f30*/  FFMA R53, R23, -1.8477590084075927734, R21.reuse ;  /* 0xbfec835e17357823 */ /* 0x100fe20000000015 */
[----:B------:R-:W-:Y:S01]  /*14f40*/  FFMA R22, R27, -0.66817861795425415039, R22 ;  /* 0xbf2b0dc11b167823 */ /* 0x000fe20000000016 */
[----:B------:R-:W-:Y:S01]  /*14f50*/  FFMA R23, R23, 1.8477590084075927734, R21 ;  /* 0x3fec835e17177823 */ /* 0x000fe20000000015 */
[C-C-:B------:R-:W-:Y:S01]  /*14f60*/  FFMA R58, R24.reuse, -1.9615705013275146484, R54.reuse ;  /* 0xbffb14be183a7823 */ /* 0x140fe20000000036 */
[----:B------:R-:W-:Y:S01]  /*14f70*/  FFMA R59, R24, 1.9615705013275146484, R54 ;  /* 0x3ffb14be183b7823 */ /* 0x000fe20000000036 */
[----:B-1----:R-:W-:Y:S01]  /*14f80*/  STL [R1+0x260], R28 ;  /* 0x0002601c01007387 */ /* 0x002fe20000100800 */
[C-C-:B------:R-:W-:Y:S01]  /*14f90*/  FFMA R60, R22.reuse, -1.6629391908645629883, R23.reuse ;  /* 0xbfd4db31163c7823 */ /* 0x140fe20000000017 */
[----:B------:R-:W-:-:S02]  /*14fa0*/  FFMA R54, R22, 1.6629391908645629883, R23 ;  /* 0x3fd4db3116367823 */ /* 0x000fc40000000017 */
[----:B------:R-:W0:Y:S01]  /*14fb0*/  LDS R22, [R43+0x1c] ;  /* 0x00001c002b167984 */ /* 0x000e220000000800 */
[----:B------:R-:W-:Y:S01]  /*14fc0*/  FFMA R47, R56, -1.9615705013275146484, R55 ;  /* 0xbffb14be382f7823 */ /* 0x000fe20000000037 */
[C-C-:B------:R-:W-:Y:S02]  /*14fd0*/  FFMA R21, R25.reuse, -1.6629391908645629883, R53.reuse ;  /* 0xbfd4db3119157823 */ /* 0x140fe40000000035 */
[----:B------:R-:W-:Y:S04]  /*14fe0*/  LDS R27, [R43+0x8] ;  /* 0x000008002b1b7984 */ /* 0x000fe80000000800 */
[----:B------:R-:W-:Y:S04]  /*14ff0*/  LDS R26, [R43+0xc] ;  /* 0x00000c002b1a7984 */ /* 0x000fe80000000800 */
[----:B------:R-:W-:Y:S04]  /*15000*/  LDS R24, [R43+0x14] ;  /* 0x000014002b187984 */ /* 0x000fe80000000800 */
[----:B------:R-:W-:Y:S04]  /*15010*/  LDS R23, [R43+0x18] ;  /* 0x000018002b177984 */ /* 0x000fe80000000800 */
[----:B0-----:R0:W-:Y:S04]  /*15020*/  STL [R1+0x25c], R22 ;  /* 0x00025c1601007387 */ /* 0x0011e80000100800 */
[----:B------:R-:W3:Y:S04]  /*15030*/  LDL.LU R44, [R1+0x30] ;  /* 0x00003000012c7983 */ /* 0x000ee80000300800 */
[----:B------:R-:W4:Y:S01]  /*15040*/  LDL.LU R28, [R1+0x40] ;  /* 0x00004000011c7983 */ /* 0x000f220000300800 */
[----:B------:R-:W-:-:S03]  /*15050*/  FFMA R53, R25, 1.6629391908645629883, R53 ;  /* 0x3fd4db3119357823 */ /* 0x000fc60000000035 */
[----:B------:R-:W-:Y:S01]  /*15060*/  LDS R25, [R43+0x10] ;  /* 0x000010002b197984 */ /* 0x000fe20000000800 */
[----:B------:R-:W-:-:S03]  /*15070*/  NOP ;  /* 0x0000000000007918 */ /* 0x000fc60000000000 */
[----:B------:R1:W-:Y:S04]  /*15080*/  STS [R42+0x84], R54 ;  /* 0x000084362a007388 */ /* 0x0003e80000000800 */
[----:B------:R1:W-:Y:S04]  /*15090*/  STS [R42+0x108], R53 ;  /* 0x000108352a007388 */ /* 0x0003e80000000800 */
[----:B------:R-:W-:Y:S04]  /*150a0*/  STS [R42+0x18c], R58 ;  /* 0x00018c3a2a007388 */ /* 0x000fe80000000800 */
[----:B------:R-:W-:Y:S04]  /*150b0*/  STS [R42+0x210], R59 ;  /* 0x0002103b2a007388 */ /* 0x000fe80000000800 */
[----:B------:R-:W-:Y:S04]  /*150c0*/  STS [R42+0x294], R21 ;  /* 0x000294152a007388 */ /* 0x000fe80000000800 */
[----:B------:R-:W-:Y:S04]  /*150d0*/  STS [R42+0x318], R60 ;  /* 0x0003183c2a007388 */ /* 0x000fe80000000800 */
[----:B------:R-:W-:Y:S04]  /*150e0*/  STS [R42+0x39c], R47 ;  /* 0x00039c2f2a007388 */ /* 0x000fe80000000800 */
[----:B0-----:R-:W4:Y:S01]  /*150f0*/  LDL.LU R22, [R1+0x34] ;  /* 0x0000340001167983 */ /* 0x001f220000300800 */
[----:B--2---:R-:W-:-:S04]  /*15100*/  FMUL R51, R48, 1.4142135381698608398 ;  /* 0x3fb504f330337820 */ /* 0x004fc80000400000 */
[C-C-:B------:R-:W-:Y:S01]  /*15110*/  FFMA R50, R14.reuse, 1.4142135381698608398, R51.reuse ;  /* 0x3fb504f30e327823 */ /* 0x140fe20000000033 */
[----:B------:R-:W-:Y:S01]  /*15120*/  FFMA R14, R14, 1.4142135381698608398, -R51 ;  /* 0x3fb504f30e0e7823 */ /* 0x000fe20000000833 */
[----:B------:R-:W-:Y:S01]  /*15130*/  FFMA R51, R19, 0.41421356797218322754, R16 ;  /* 0x3ed413cd13337823 */ /* 0x000fe20000000010 */
[----:B------:R-:W-:Y:S01]  /*15140*/  FFMA R16, R16, 0.41421356797218322754, -R19 ;  /* 0x3ed413cd10107823 */ /* 0x000fe20000000813 */
[----:B------:R-:W-:Y:S01]  /*15150*/  FADD R19, R17, R18 ;  /* 0x0000001211137221 */ /* 0x000fe20000000000 */
[----:B------:R-:W-:Y:S01]  /*15160*/  MOV R48, R61 ;  /* 0x0000003d00307202 */ /* 0x000fe20000000f00 */
[----:B------:R-:W-:Y:S01]  /*15170*/  FFMA R61, R56, 1.9615705013275146484, R55 ;  /* 0x3ffb14be383d7823 */ /* 0x000fe20000000037 */
[C-C-:B------:R-:W-:Y:S01]  /*15180*/  FFMA R18, R52.reuse, 0.70710676908493041992, R20.reuse ;  /* 0x3f3504f334127823 */ /* 0x140fe20000000014 */
[C-C-:B------:R-:W-:Y:S01]  /*15190*/  FFMA R17, R19.reuse, 0.70710676908493041992, R15.reuse ;  /* 0x3f3504f313117823 */ /* 0x140fe2000000000f */
[----:B------:R-:W-:Y:S01]  /*151a0*/  FFMA R15, R19, -0.70710676908493041992, R15 ;  /* 0xbf3504f3130f7823 */ /* 0x000fe2000000000f */
[----:B------:R-:W-:Y:S01]  /*151b0*/  FFMA R20, R52, -0.70710676908493041992, R20 ;  /* 0xbf3504f334147823 */ /* 0x000fe20000000014 */
[C-C-:B------:R-:W-:Y:S01]  /*151c0*/  FFMA R56, R51.reuse, 1.8477590084075927734, R50.reuse ;  /* 0x3fec835e33387823 */ /* 0x140fe20000000032 */
[----:B------:R-:W-:Y:S01]  /*151d0*/  FFMA R51, R51, -1.8477590084075927734, R50 ;  /* 0xbfec835e33337823 */ /* 0x000fe20000000032 */
[--C-:B------:R-:W-:Y:S01]  /*151e0*/  FFMA R50, R16, -1.8477590084075927734, R14.reuse ;  /* 0xbfec835e10327823 */ /* 0x100fe2000000000e */
[----:B------:R-:W-:Y:S01]  /*151f0*/  FFMA R57, R18, 0.19891236722469329834, R17 ;  /* 0x3e4bafaf12397823 */ /* 0x000fe20000000011 */
[----:B------:R-:W-:Y:S01]  /*15200*/  FFMA R14, R16, 1.8477590084075927734, R14 ;  /* 0x3fec835e100e7823 */ /* 0x000fe2000000000e */
[----:B------:R-:W-:Y:S01]  /*15210*/  FFMA R17, R17, -0.19891236722469329834, R18 ;  /* 0xbe4bafaf11117823 */ /* 0x000fe20000000012 */
[----:B------:R-:W-:Y:S01]  /*15220*/  FFMA R16, R15, 0.66817861795425415039, R20 ;  /* 0x3f2b0dc10f107823 */ /* 0x000fe20000000014 */
[----:B------:R-:W-:-:S02]  /*15230*/  FFMA R15, R20, -0.66817861795425415039, R15 ;  /* 0xbf2b0dc1140f7823 */ /* 0x000fc4000000000f */
[C-C-:B------:R-:W-:Y:S01]  /*15240*/  FFMA R52, R17.reuse, -1.9615705013275146484, R51.reuse ;  /* 0xbffb14be11347823 */ /* 0x140fe20000000033 */
[----:B------:R-:W-:Y:S01]  /*15250*/  FFMA R55, R17, 1.9615705013275146484, R51 ;  /* 0x3ffb14be11377823 */ /* 0x000fe20000000033 */
[C---:B------:R-:W-:Y:S01]  /*15260*/  FFMA R51, R15.reuse, 1.6629391908645629883, R14 ;  /* 0x3fd4db310f337823 */ /* 0x040fe2000000000e */
[C-C-:B-1----:R-:W-:Y:S01]  /*15270*/  FFMA R54, R16.reuse, -1.6629391908645629883, R50.reuse ;  /* 0xbfd4db3110367823 */ /* 0x142fe20000000032 */
[----:B------:R-:W-:Y:S01]  /*15280*/  STS [R42], R61 ;  /* 0x0000003d2a007388 */ /* 0x000fe20000000800 */
[----:B------:R-:W-:Y:S01]  /*15290*/  FFMA R50, R16, 1.6629391908645629883, R50 ;  /* 0x3fd4db3110327823 */ /* 0x000fe20000000032 */
[----:B------:R-:W-:Y:S01]  /*152a0*/  FFMA R53, R15, -1.6629391908645629883, R14 ;  /* 0xbfd4db310f357823 */ /* 0x000fe2000000000e */
        /* <DEDUP_REMOVED lines=12> */
[----:B---3--:R-:W-:-:S04]  /*15370*/  FMUL R51, R44, 1.4142135381698608398 ;  /* 0x3fb504f32c337820 */ /* 0x008fc80000400000 */
[C-C-:B0-----:R-:W-:Y:S01]  /*15380*/  FFMA R50, R8.reuse, 1.4142135381698608398, R51.reuse ;  /* 0x3fb504f308327823 */ /* 0x141fe20000000033 */
        /* <DEDUP_REMOVED lines=9> */
[C---:B------:R-:W-:Y:S01]  /*15420*/  FFMA R58, R10.reuse, -1.8477590084075927734, R8 ;  /* 0xbfec835e0a3a7823 */ /* 0x040fe20000000008 */
[----:B------:R-:W-:Y:S01]  /*15430*/  FFMA R47, R57, -1.9615705013275146484, R56 ;  /* 0xbffb14be392f7823 */ /* 0x000fe20000000038 */
[----:B------:R-:W-:Y:S01]  /*15440*/  FFMA R60, R13, 0.19891236722469329834, R11 ;  /* 0x3e4bafaf0d3c7823 */ /* 0x000fe2000000000b */
[----:B------:R-:W-:Y:S01]  /*15450*/  FFMA R49, R51, -1.8477590084075927734, R50 ;  /* 0xbfec835e33317823 */ /* 0x000fe20000000032 */
[----:B------:R-:W-:Y:S01]  /*15460*/  FFMA R11, R11, -0.19891236722469329834, R13 ;  /* 0xbe4bafaf0b0b7823 */ /* 0x000fe2000000000d */
[----:B------:R-:W-:Y:S01]  /*15470*/  FFMA R10, R10, 1.8477590084075927734, R8 ;  /* 0x3fec835e0a0a7823 */ /* 0x000fe20000000008 */
[----:B------:R-:W-:Y:S01]  /*15480*/  FFMA R56, R57, 1.9615705013275146484, R56 ;  /* 0x3ffb14be39387823 */ /* 0x000fe20000000038 */
[----:B------:R-:W-:Y:S01]  /*15490*/  FFMA R8, R9, 0.66817861795425415039, R12 ;  /* 0x3f2b0dc109087823 */ /* 0x000fe2000000000c */
[----:B------:R-:W-:Y:S01]  /*154a0*/  FFMA R9, R12, -0.66817861795425415039, R9 ;  /* 0xbf2b0dc10c097823 */ /* 0x000fe20000000009 */
[----:B------:R-:W-:Y:S01]  /*154b0*/  FFMA R59, R51, 1.8477590084075927734, R50 ;  /* 0x3fec835e333b7823 */ /* 0x000fe20000000032 */
[C-C-:B------:R-:W-:Y:S01]  /*154c0*/  FFMA R50, R11.reuse, -1.9615705013275146484, R49.reuse ;  /* 0xbffb14be0b327823 */ /* 0x140fe20000000031 */
[C-C-:B------:R-:W-:Y:S01]  /*154d0*/  FFMA R51, R8.reuse, -1.6629391908645629883, R58.reuse ;  /* 0xbfd4db3108337823 */ /* 0x140fe2000000003a */
[----:B------:R-:W-:Y:S01]  /*154e0*/  FFMA R49, R11, 1.9615705013275146484, R49 ;  /* 0x3ffb14be0b317823 */ /* 0x000fe20000000031 */
[----:B------:R-:W-:Y:S01]  /*154f0*/  FFMA R58, R8, 1.6629391908645629883, R58 ;  /* 0x3fd4db31083a7823 */ /* 0x000fe2000000003a */
[----:B------:R-:W-:Y:S01]  /*15500*/  STS [R42+0x18c], R52 ;  /* 0x00018c342a007388 */ /* 0x000fe20000000800 */
[C-C-:B------:R-:W-:Y:S01]  /*15510*/  FFMA R8, R9.reuse, -1.6629391908645629883, R10.reuse ;  /* 0xbfd4db3109087823 */ /* 0x140fe2000000000a */
[----:B------:R-:W-:-:S02]  /*15520*/  FFMA R57, R9, 1.6629391908645629883, R10 ;  /* 0x3fd4db3109397823 */ /* 0x000fc4000000000a */
[----:B------:R0:W-:Y:S01]  /*15530*/  STS [R42+0x210], R55 ;  /* 0x000210372a007388 */ /* 0x0001e20000000800 */
[----:B------:R-:W-:-:S03]  /*15540*/  MOV R61, R48 ;  /* 0x00000030003d7202 */ /* 0x000fc60000000f00 */
[----:B------:R-:W-:Y:S04]  /*15550*/  STS [R42+0x294], R54 ;  /* 0x000294362a007388 */ /* 0x000fe80000000800 */
[----:B------:R-:W-:Y:S01]  /*15560*/  STS [R42+0x318], R53 ;  /* 0x000318352a007388 */ /* 0x000fe20000000800 */
[----:B0-----:R-:W-:-:S03]  /*15570*/  MOV R55, R46 ;  /* 0x0000002e00377202 */ /* 0x001fc60000000f00 */
[----:B------:R0:W-:Y:S04]  /*15580*/  STS [R42], R56 ;  /* 0x000000382a007388 */ /* 0x0001e80000000800 */
[----:B------:R-:W-:Y:S01]  /*15590*/  STS [R42+0x39c], R47 ;  /* 0x00039c2f2a007388 */ /* 0x000fe20000000800 */
[----:B------:R-:W-:Y:S01]  /*155a0*/  NOP ;  /* 0x0000000000007918 */ /* 0x000fe20000000000 */
[----:B0-----:R-:W-:Y:S02]  /*155b0*/  MOV R56, R45 ;  /* 0x0000002d00387202 */ /* 0x001fe40000000f00 */
[----:B------:R-:W0:Y:S01]  /*155c0*/  LDS R13, [R43] ;  /* 0x000000002b0d7984 */ /* 0x000e220000000800 */
[----:B----4-:R-:W-:-:S03]  /*155d0*/  FMUL R53, R28, 1.4142135381698608398 ;  /* 0x3fb504f31c357820 */ /* 0x010fc60000400000 */
        /* <DEDUP_REMOVED lines=8> */
[----:B------:R-:W2:Y:S04]  /*15660*/  LDL.LU R28, [R1+0x38] ;  /* 0x00003800011c7983 */ /* 0x000ea80000300800 */
[----:B------:R-:W3:Y:S04]  /*15670*/  LDL.LU R48, [R1+0x3c] ;  /* 0x00003c0001307983 */ /* 0x000ee80000300800 */
[----:B------:R1:W-:Y:S04]  /*15680*/  STS [R42+0x210], R49 ;  /* 0x000210312a007388 */ /* 0x0003e80000000800 */
[----:B------:R4:W-:Y:S04]  /*15690*/  STS [R42+0x294], R51 ;  /* 0x000294332a007388 */ /* 0x0009e80000000800 */
[----:B-1----:R-:W2:Y:S04]  /*156a0*/  LDL.LU R49, [R1+0x20] ;  /* 0x0000200001317983 */ /* 0x002ea80000300800 */
[----:B----4-:R-:W4:Y:S01]  /*156b0*/  LDL.LU R51, [R1+0x4] ;  /* 0x0000040001337983 */ /* 0x010f220000300800 */
[C-C-:B------:R-:W-:Y:S01]  /*156c0*/  FFMA R52, R0.reuse, 1.4142135381698608398, R53.reuse ;  /* 0x3fb504f300347823 */ /* 0x140fe20000000035 */
[----:B------:R-:W-:Y:S01]  /*156d0*/  FFMA R0, R0, 1.4142135381698608398, -R53 ;  /* 0x3fb504f300007823 */ /* 0x000fe20000000835 */
[----:B------:R-:W-:Y:S01]  /*156e0*/  FFMA R53, R6, 0.41421356797218322754, R3 ;  /* 0x3ed413cd06357823 */ /* 0x000fe20000000003 */
[----:B------:R-:W-:Y:S01]  /*156f0*/  FFMA R3, R3, 0.41421356797218322754, -R6 ;  /* 0x3ed413cd03037823 */ /* 0x000fe20000000806 */
[C-C-:B------:R-:W-:Y:S01]  /*15700*/  FADD R6, R4.reuse, R5.reuse ;  /* 0x0000000504067221 */ /* 0x140fe20000000000 */
[----:B------:R-:W-:Y:S01]  /*15710*/  FADD R54, R4, -R5 ;  /* 0x8000000504367221 */ /* 0x000fe20000000000 */
[----:B------:R1:W-:Y:S02]  /*15720*/  STS [R42+0x108], R58 ;  /* 0x0001083a2a007388 */ /* 0x0003e40000000800 */
[--C-:B------:R-:W-:Y:S01]  /*15730*/  FFMA R4, R6, 0.70710676908493041992, R2.reuse ;  /* 0x3f3504f306047823 */ /* 0x100fe20000000002 */
[--C-:B------:R-:W-:Y:S01]  /*15740*/  FFMA R5, R54, 0.70710676908493041992, R7.reuse ;  /* 0x3f3504f336057823 */ /* 0x100fe20000000007 */
[----:B------:R-:W-:Y:S01]  /*15750*/  FFMA R2, R6, -0.70710676908493041992, R2 ;  /* 0xbf3504f306027823 */ /* 0x000fe20000000002 */
[----:B------:R-:W-:Y:S01]  /*15760*/  FFMA R7, R54, -0.70710676908493041992, R7 ;  /* 0xbf3504f336077823 */ /* 0x000fe20000000007 */
[C-C-:B------:R-:W-:Y:S01]  /*15770*/  FFMA R47, R60.reuse, -1.9615705013275146484, R59.reuse ;  /* 0xbffb14be3c2f7823 */ /* 0x140fe2000000003b */
[----:B------:R-:W-:Y:S01]  /*15780*/  FFMA R60, R60, 1.9615705013275146484, R59 ;  /* 0x3ffb14be3c3c7823 */ /* 0x000fe2000000003b */
[C-C-:B-1----:R-:W-:Y:S01]  /*15790*/  FFMA R58, R53.reuse, 1.8477590084075927734, R52.reuse ;  /* 0x3fec835e353a7823 */ /* 0x142fe20000000034 */
[----:B------:R-:W-:Y:S01]  /*157a0*/  FFMA R53, R53, -1.8477590084075927734, R52 ;  /* 0xbfec835e35357823 */ /* 0x000fe20000000034 */
[----:B------:R-:W-:Y:S01]  /*157b0*/  FFMA R52, R3, -1.8477590084075927734, R0 ;  /* 0xbfec835e03347823 */ /* 0x000fe20000000000 */
[----:B------:R-:W-:Y:S01]  /*157c0*/  FFMA R59, R5, 0.19891236722469329834, R4 ;  /* 0x3e4bafaf053b7823 */ /* 0x000fe20000000004 */
[----:B------:R-:W-:Y:S01]  /*157d0*/  FFMA R0, R3, 1.8477590084075927734, R0 ;  /* 0x3fec835e03007823 */ /* 0x000fe20000000000 */
[----:B------:R-:W-:Y:S01]  /*157e0*/  FFMA R4, R4, -0.19891236722469329834, R5 ;  /* 0xbe4bafaf04047823 */ /* 0x000fe20000000005 */
[----:B------:R-:W-:Y:S01]  /*157f0*/  FFMA R3, R2, 0.66817861795425415039, R7 ;  /* 0x3f2b0dc102037823 */ /* 0x000fe20000000007 */
[----:B------:R-:W-:Y:S01]  /*15800*/  FFMA R2, R7, -0.66817861795425415039, R2 ;  /* 0xbf2b0dc107027823 */ /* 0x000fe20000000002 */
[----:B------:R-:W-:Y:S01]  /*15810*/  MOV R6, R56 ;  /* 0x0000003800067202 */ /* 0x000fe20000000f00 */
[----:B------:R1:W-:Y:S01]  /*15820*/  STS [R42+0x84], R57 ;  /* 0x000084392a007388 */ /* 0x0003e20000000800 */
[----:B------:R-:W-:Y:S01]  /*15830*/  MOV R5, R55 ;  /* 0x0000003700057202 */ /* 0x000fe20000000f00 */
[----:B------:R-:W-:Y:S01]  /*15840*/  FFMA R54, R4, -1.9615705013275146484, R53 ;  /* 0xbffb14be04367823 */ /* 0x000fe20000000035 */
[C-C-:B------:R-:W-:Y:S01]  /*15850*/  FFMA R56, R3.reuse, -1.6629391908645629883, R52.reuse ;  /* 0xbfd4db3103387823 */ /* 0x140fe20000000034 */
[----:B------:R0:W-:Y:S01]  /*15860*/  STS [R42+0x18c], R50 ;  /* 0x00018c322a007388 */ /* 0x0001e20000000800 */
[----:B------:R-:W-:Y:S01]  /*15870*/  FFMA R52, R3, 1.6629391908645629883, R52 ;  /* 0x3fd4db3103347823 */ /* 0x000fe20000000034 */
[----:B------:R-:W-:-:S02]  /*15880*/  FFMA R55, R2, -1.6629391908645629883, R0 ;  /* 0xbfd4db3102377823 */ /* 0x000fc40000000000 */
[----:B------:R-:W-:Y:S01]  /*15890*/  STS [R42+0x318], R8 ;  /* 0x000318082a007388 */ /* 0x000fe20000000800 */
[----:B-1----:R-:W-:Y:S01]  /*158a0*/  FFMA R57, R4, 1.9615705013275146484, R53 ;  /* 0x3ffb14be04397823 */ /* 0x002fe20000000035 */
[----:B------:R-:W-:Y:S02]  /*158b0*/  FFMA R53, R2, 1.6629391908645629883, R0 ;  /* 0x3fd4db3102357823 */ /* 0x000fe40000000000 */
[----:B------:R1:W-:Y:S01]  /*158c0*/  STS [R42], R60 ;  /* 0x0000003c2a007388 */ /* 0x0003e20000000800 */
[----:B0-----:R-:W-:-:S03]  /*158d0*/  MOV R50, R5 ;  /* 0x0000000500327202 */ /* 0x001fc60000000f00 */
[----:B------:R0:W-:Y:S01]  /*158e0*/  STS [R42+0x39c], R47 ;  /* 0x00039c2f2a007388 */ /* 0x0001e20000000800 */
[----:B------:R-:W-:Y:S01]  /*158f0*/  NOP ;  /* 0x0000000000007918 */ /* 0x000fe20000000000 */
[----:B-1----:R-:W-:Y:S02]  /*15900*/  MOV R60, R6 ;  /* 0x00000006003c7202 */ /* 0x002fe40000000f00 */
[----:B------:R-:W1:Y:S04]  /*15910*/  LDS R8, [R43] ;  /* 0x000000002b087984 */ /* 0x000e680000000800 */
[----:B------:R-:W1:Y:S04]  /*15920*/  LDS R7, [R43+0x4] ;  /* 0x000004002b077984 */ /* 0x000e680000000800 */
[----:B------:R-:W1:Y:S04]  /*15930*/  LDS R6, [R43+0x8] ;  /* 0x000008002b067984 */ /* 0x000e680000000800 */
[----:B------:R-:W1:Y:S04]  /*15940*/  LDS R5, [R43+0xc] ;  /* 0x00000c002b057984 */ /* 0x000e680000000800 */
[----:B------:R-:W1:Y:S04]  /*15950*/  LDS R4, [R43+0x10] ;  /* 0x000010002b047984 */ /* 0x000e680000000800 */
[----:B------:R-:W1:Y:S04]  /*15960*/  LDS R3, [R43+0x14] ;  /* 0x000014002b037984 */ /* 0x000e680000000800 */
[----:B------:R-:W-:Y:S04]  /*15970*/  LDS R2, [R43+0x18] ;  /* 0x000018002b027984 */ /* 0x000fe80000000800 */
[----:B------:R-:W-:Y:S01]  /*15980*/  LDS R0, [R43+0x1c] ;  /* 0x00001c002b007984 */ /* 0x000fe20000000800 */
[----:B------:R-:W-:-:S03]  /*15990*/  NOP ;  /* 0x0000000000007918 */ /* 0x000fc60000000000 */
[----:B------:R0:W-:Y:S02]  /*159a0*/  STS [R42+0x84], R53 ;  /* 0x000084352a007388 */ /* 0x0001e40000000800 */
[C-C-:B0-----:R-:W-:Y:S01]  /*159b0*/  FFMA R47, R59.reuse, -1.9615705013275146484, R58.reuse ;  /* 0xbffb14be3b2f7823 */ /* 0x141fe2000000003a */
[----:B------:R-:W-:Y:S01]  /*159c0*/  FFMA R58, R59, 1.9615705013275146484, R58 ;  /* 0x3ffb14be3b3a7823 */ /* 0x000fe2000000003a */
[----:B------:R-:W-:Y:S01]  /*159d0*/  FMUL R53, R61, 1.4142135381698608398 ;  /* 0x3fb504f33d357820 */ /* 0x000fe20000400000 */
[----:B------:R0:W-:Y:S01]  /*159e0*/  STS [R42+0x108], R52 ;  /* 0x000108342a007388 */ /* 0x0001e20000000800 */
[----:B------:R-:W-:-:S03]  /*159f0*/  FMUL R13, R13, 1.4142135381698608398 ;  /* 0x3fb504f30d0d7820 */ /* 0x000fc60000400000 */
[----:B------:R-:W-:Y:S04]  /*15a00*/  STS [R42+0x18c], R54 ;  /* 0x00018c362a007388 */ /* 0x000fe80000000800 */
[----:B------:R-:W-:Y:S04]  /*15a10*/  STS [R42+0x210], R57 ;  /* 0x000210392a007388 */ /* 0x000fe80000000800 */
[----:B------:R-:W-:Y:S04]  /*15a20*/  STS [R42+0x294], R56 ;  /* 0x000294382a007388 */ /* 0x000fe80000000800 */
[----:B------:R-:W-:Y:S04]  /*15a30*/  STS [R42+0x318], R55 ;  /* 0x000318372a007388 */ /* 0x000fe80000000800 */
[----:B------:R-:W-:Y:S04]  /*15a40*/  STS [R42], R58 ;  /* 0x0000003a2a007388 */ /* 0x000fe80000000800 */
[----:B------:R1:W-:Y:S01]  /*15a50*/  STS [R42+0x39c], R47 ;  /* 0x00039c2f2a007388 */ /* 0x0003e20000000800 */
[----:B------:R-:W-:-:S03]  /*15a60*/  NOP ;  /* 0x0000000000007918 */ /* 0x000fc60000000000 */
[----:B------:R-:W1:Y:S04]  /*15a70*/  LDS R54, [R43] ;  /* 0x000000002b367984 */ /* 0x000e680000000800 */
[----:B------:R-:W-:Y:S04]  /*15a80*/  LDS R55, [R43+0x4] ;  /* 0x000004002b377984 */ /* 0x000fe80000000800 */
[----:B------:R-:W1:Y:S04]  /*15a90*/  LDS R56, [R43+0x8] ;  /* 0x000008002b387984 */ /* 0x000e680000000800 */
[----:B------:R-:W1:Y:S04]  /*15aa0*/  LDS R57, [R43+0xc] ;  /* 0x00000c002b397984 */ /* 0x000e680000000800 */
[----:B------:R-:W1:Y:S01]  /*15ab0*/  LDS R58, [R43+0x10] ;  /* 0x000010002b3a7984 */ /* 0x000e620000000800 */
[----:B--2---:R-:W-:Y:S01]  /*15ac0*/  FADD R59, R22, R49 ;  /* 0x00000031163b7221 */ /* 0x004fe20000000000 */
[C-C-:B----4-:R-:W-:Y:S01]  /*15ad0*/  FFMA R61, R51.reuse, 1.4142135381698608398, R53.reuse ;  /* 0x3fb504f3333d7823 */ /* 0x150fe20000000035 */
[----:B------:R-:W-:Y:S01]  /*15ae0*/  FFMA R53, R51, 1.4142135381698608398, -R53 ;  /* 0x3fb504f333357823 */ /* 0x000fe20000000835 */
[----:B------:R-:W-:Y:S01]  /*15af0*/  FFMA R51, R60, 0.41421356797218322754, R50 ;  /* 0x3ed413cd3c337823 */ /* 0x000fe20000000032 */
[----:B------:R-:W-:Y:S01]  /*15b00*/  FFMA R50, R50, 0.41421356797218322754, -R60 ;  /* 0x3ed413cd32327823 */ /* 0x000fe2000000083c */
[----:B------:R-:W-:Y:S01]  /*15b10*/  FADD R60, R22, -R49 ;  /* 0x80000031163c7221 */ /* 0x000fe20000000000 */
[----:B0-----:R-:W-:-:S03]  /*15b20*/  FFMA R52, R59, 0.70710676908493041992, R28 ;  /* 0x3f3504f33b347823 */ /* 0x001fc6000000001c */
[C---:B---3--:R-:W-:Y:S01]  /*15b30*/  FFMA R49, R60.reuse, 0.70710676908493041992, R48 ;  /* 0x3f3504f33c317823 */ /* 0x048fe20000000030 */
[----:B------:R-:W-:Y:S01]  /*15b40*/  FFMA R59, R59, -0.70710676908493041992, R28 ;  /* 0xbf3504f33b3b7823 */ /* 0x000fe2000000001c */
[----:B------:R-:W-:Y:S02]  /*15b50*/  FFMA R60, R60, -0.70710676908493041992, R48 ;  /* 0xbf3504f33c3c7823 */ /* 0x000fe40000000030 */
[----:B------:R-:W-:Y:S01]  /*15b60*/  FFMA R22, R49, 0.19891236722469329834, R52 ;  /* 0x3e4bafaf31167823 */ /* 0x000fe20000000034 */
[----:B------:R-:W-:Y:S01]  /*15b70*/  FFMA R52, R52, -0.19891236722469329834, R49 ;  /* 0xbe4bafaf34347823 */ /* 0x000fe20000000031 */
[C-C-:B------:R-:W-:Y:S01]  /*15b80*/  FFMA R49, R50.reuse, -1.8477590084075927734, R53.reuse ;  /* 0xbfec835e32317823 */ /* 0x140fe20000000035 */
[----:B------:R-:W-:Y:S01]  /*15b90*/  FFMA R53, R50, 1.8477590084075927734, R53 ;  /* 0x3fec835e32357823 */ /* 0x000fe20000000035 */
[----:B------:R-:W-:Y:S01]  /*15ba0*/  FFMA R50, R59, 0.66817861795425415039, R60 ;  /* 0x3f2b0dc13b327823 */ /* 0x000fe2000000003c */
[C-C-:B------:R-:W-:Y:S01]  /*15bb0*/  FFMA R48, R51.reuse, 1.8477590084075927734, R61.reuse ;  /* 0x3fec835e33307823 */ /* 0x140fe2000000003d */
[----:B------:R-:W-:Y:S01]  /*15bc0*/  FFMA R51, R51, -1.8477590084075927734, R61 ;  /* 0xbfec835e33337823 */ /* 0x000fe2000000003d */
[----:B------:R-:W-:Y:S01]  /*15bd0*/  FFMA R59, R60, -0.66817861795425415039, R59 ;  /* 0xbf2b0dc13c3b7823 */ /* 0x000fe2000000003b */
[C-C-:B------:R-:W-:Y:S01]  /*15be0*/  FFMA R28, R50.reuse, -1.6629391908645629883, R49.reuse ;  /* 0xbfd4db31321c7823 */ /* 0x140fe20000000031 */
[----:B------:R-:W-:Y:S01]  /*15bf0*/  FFMA R49, R50, 1.6629391908645629883, R49 ;  /* 0x3fd4db3132317823 */ /* 0x000fe20000000031 */
[C-C-:B------:R-:W-:Y:S01]  /*15c00*/  FFMA R50, R52.reuse, -1.9615705013275146484, R51.reuse ;  /* 0xbffb14be34327823 */ /* 0x140fe20000000033 */
[----:B------:R-:W-:Y:S01]  /*15c10*/  FFMA R51, R52, 1.9615705013275146484, R51 ;  /* 0x3ffb14be34337823 */ /* 0x000fe20000000033 */
[C-C-:B------:R-:W-:Y:S01]  /*15c20*/  FFMA R52, R59.reuse, -1.6629391908645629883, R53.reuse ;  /* 0xbfd4db313b347823 */ /* 0x140fe20000000035 */
[----:B------:R-:W-:Y:S01]  /*15c30*/  FFMA R53, R59, 1.6629391908645629883, R53 ;  /* 0x3fd4db313b357823 */ /* 0x000fe20000000035 */
[----:B------:R-:W-:Y:S04]  /*15c40*/  LDS R60, [R43+0x18] ;  /* 0x000018002b3c7984 */ /* 0x000fe80000000800 */
[----:B------:R-:W-:Y:S04]  /*15c50*/  LDS R59, [R43+0x14] ;  /* 0x000014002b3b7984 */ /* 0x000fe80000000800 */
[----:B------:R-:W-:Y:S01]  /*15c60*/  LDS R61, [R43+0x1c] ;  /* 0x00001c002b3d7984 */ /* 0x000fe20000000800 */
[----:B------:R-:W-:-:S03]  /*15c70*/  NOP ;  /* 0x0000000000007918 */ /* 0x000fc60000000000 */
[----:B------:R0:W-:Y:S01]  /*15c80*/  STS [R42+0x84], R53 ;  /* 0x000084352a007388 */ /* 0x0001e20000000800 */
[----:B-1----:R-:W-:-:S03]  /*15c90*/  FFMA R47, R22, -1.9615705013275146484, R48 ;  /* 0xbffb14be162f7823 */ /* 0x002fc60000000030 */
[----:B------:R1:W-:Y:S01]  /*15ca0*/  STS [R42+0x108], R49 ;  /* 0x000108312a007388 */ /* 0x0003e20000000800 */
[C-C-:B0-----:R-:W-:Y:S01]  /*15cb0*/  FFMA R53, R41.reuse, 1.4142135381698608398, R13.reuse ;  /* 0x3fb504f329357823 */ /* 0x141fe2000000000d */
[----:B------:R-:W-:Y:S01]  /*15cc0*/  FFMA R41, R41, 1.4142135381698608398, -R13 ;  /* 0x3fb504f329297823 */ /* 0x000fe2000000080d */
[C---:B------:R-:W-:Y:S01]  /*15cd0*/  FADD R13, R21.reuse, R8 ;  /* 0x00000008150d7221 */ /* 0x040fe20000000000 */
[----:B-1----:R-:W-:Y:S01]  /*15ce0*/  FFMA R49, R22, 1.9615705013275146484, R48 ;  /* 0x3ffb14be16317823 */ /* 0x002fe20000000030 */
[----:B------:R-:W-:Y:S01]  /*15cf0*/  FADD R22, R21, -R8 ;  /* 0x8000000815167221 */ /* 0x000fe20000000000 */
[----:B------:R-:W-:Y:S01]  /*15d00*/  MOV R21, R44 ;  /* 0x0000002c00157202 */ /* 0x000fe20000000f00 */
[C-C-:B------:R-:W-:Y:S01]  /*15d10*/  FFMA R44, R13.reuse, 0.70710676908493041992, R36.reuse ;  /* 0x3f3504f30d2c7823 */ /* 0x140fe20000000024 */
[----:B------:R-:W-:Y:S02]  /*15d20*/  FFMA R48, R13, -0.70710676908493041992, R36 ;  /* 0xbf3504f30d307823 */ /* 0x000fe40000000024 */
[----:B------:R-:W2:Y:S01]  /*15d30*/  LDL.LU R36, [R1+0x10] ;  /* 0x0000100001247983 */ /* 0x000ea20000300800 */
[----:B------:R-:W-:Y:S01]  /*15d40*/  FMUL R12, R12, 1.4142135381698608398 ;  /* 0x3fb504f30c0c7820 */ /* 0x000fe20000400000 */
[----:B------:R-:W-:Y:S01]  /*15d50*/  MOV R13, R46 ;  /* 0x0000002e000d7202 */ /* 0x000fe20000000f00 */
[----:B------:R-:W-:-:S02]  /*15d60*/  FADD R46, R20, -R7 ;  /* 0x80000007142e7221 */ /* 0x000fc40000000000 */
[C-C-:B------:R-:W-:Y:S01]  /*15d70*/  FFMA R8, R40.reuse, 1.4142135381698608398, R12.reuse ;  /* 0x3fb504f328087823 */ /* 0x140fe2000000000c */
[----:B------:R-:W-:Y:S01]  /*15d80*/  FFMA R40, R40, 1.4142135381698608398, -R12 ;  /* 0x3fb504f328287823 */ /* 0x000fe2000000080c */
[----:B------:R-:W-:Y:S01]  /*15d90*/  FADD R12, R20, R7 ;  /* 0x00000007140c7221 */ /* 0x000fe20000000000 */
[----:B------:R-:W-:Y:S01]  /*15da0*/  MOV R20, R13 ;  /* 0x0000000d00147202 */ /* 0x000fe20000000f00 */
[----:B------:R-:W-:Y:S02]  /*15db0*/  FMUL R13, R11, 1.4142135381698608398 ;  /* 0x3fb504f30b0d7820 */ /* 0x000fe40000400000 */
[C-C-:B------:R-:W-:Y:S01]  /*15dc0*/  FFMA R7, R12.reuse, 0.70710676908493041992, R35.reuse ;  /* 0x3f3504f30c077823 */ /* 0x140fe20000000023 */
[----:B------:R-:W-:Y:S01]  /*15dd0*/  FFMA R35, R12, -0.70710676908493041992, R35 ;  /* 0xbf3504f30c237823 */ /* 0x000fe20000000023 */
[--C-:B------:R-:W-:Y:S01]  /*15de0*/  FFMA R11, R39, 1.4142135381698608398, R13.reuse ;  /* 0x3fb504f3270b7823 */ /* 0x100fe2000000000d */
[----:B------:R-:W-:Y:S01]  /*15df0*/  FADD R12, R19, R6 ;  /* 0x00000006130c7221 */ /* 0x000fe20000000000 */
[----:B------:R-:W-:Y:S01]  /*15e00*/  FFMA R39, R39, 1.4142135381698608398, -R13 ;  /* 0x3fb504f327277823 */ /* 0x000fe2000000080d */
[----:B------:R-:W-:-:S02]  /*15e10*/  FMUL R13, R10, 1.4142135381698608398 ;  /* 0x3fb504f30a0d7820 */ /* 0x000fc40000400000 */
[C-C-:B------:R-:W-:Y:S01]  /*15e20*/  FFMA R10, R12.reuse, 0.70710676908493041992, R34.reuse ;  /* 0x3f3504f30c0a7823 */ /* 0x140fe20000000022 */
[----:B------:R-:W-:Y:S01]  /*15e30*/  FFMA R34, R12, -0.70710676908493041992, R34 ;  /* 0xbf3504f30c227823 */ /* 0x000fe20000000022 */
[C-C-:B------:R-:W-:Y:S01]  /*15e40*/  FFMA R12, R38.reuse, 1.4142135381698608398, R13.reuse ;  /* 0x3fb504f3260c7823 */ /* 0x140fe2000000000d */
[----:B------:R-:W-:Y:S01]  /*15e50*/  FFMA R38, R38, 1.4142135381698608398, -R13 ;  /* 0x3fb504f326267823 */ /* 0x000fe2000000080d */
[C-C-:B------:R-:W-:Y:S01]  /*15e60*/  FADD R13, R18.reuse, R5.reuse ;  /* 0x00000005120d7221 */ /* 0x140fe20000000000 */
[----:B------:R-:W-:Y:S01]  /*15e70*/  FADD R5, R18, -R5 ;  /* 0x8000000512057221 */ /* 0x000fe20000000000 */
[----:B------:R-:W-:Y:S01]  /*15e80*/  FMUL R18, R9, 1.4142135381698608398 ;  /* 0x3fb504f309127820 */ /* 0x000fe20000400000 */
[----:B------:R-:W-:Y:S01]  /*15e90*/  FADD R6, R19, -R6 ;  /* 0x8000000613067221 */ /* 0x000fe20000000000 */
[--C-:B------:R-:W-:Y:S01]  /*15ea0*/  FFMA R9, R13, 0.70710676908493041992, R33.reuse ;  /* 0x3f3504f30d097823 */ /* 0x100fe20000000021 */
[----:B------:R-:W-:Y:S01]  /*15eb0*/  FADD R19, R17, R4 ;  /* 0x0000000411137221 */ /* 0x000fe20000000000 */
[----:B------:R-:W-:Y:S01]  /*15ec0*/  FFMA R33, R13, -0.70710676908493041992, R33 ;  /* 0xbf3504f30d217823 */ /* 0x000fe20000000021 */
[C-C-:B------:R-:W-:Y:S01]  /*15ed0*/  FFMA R13, R37.reuse, 1.4142135381698608398, R18.reuse ;  /* 0x3fb504f3250d7823 */ /* 0x140fe20000000012 */
[----:B------:R-:W-:Y:S01]  /*15ee0*/  FMUL R20, R20, 1.4142135381698608398 ;  /* 0x3fb504f314147820 */ /* 0x000fe20000400000 */
[----:B------:R-:W-:Y:S01]  /*15ef0*/  FFMA R37, R37, 1.4142135381698608398, -R18 ;  /* 0x3fb504f325257823 */ /* 0x000fe20000000812 */
[----:B------:R-:W-:Y:S01]  /*15f00*/  FADD R17, R17, -R4 ;  /* 0x8000000411117221 */ /* 0x000fe20000000000 */
[C-C-:B------:R-:W-:Y:S01]  /*15f10*/  FFMA R18, R19.reuse, 0.70710676908493041992, R32.reuse ;  /* 0x3f3504f313127823 */ /* 0x140fe20000000020 */
[----:B------:R-:W-:Y:S01]  /*15f20*/  FFMA R32, R19, -0.70710676908493041992, R32 ;  /* 0xbf3504f313207823 */ /* 0x000fe20000000020 */
[----:B------:R-:W-:Y:S01]  /*15f30*/  FADD R4, R16, R3 ;  /* 0x0000000310047221 */ /* 0x000fe20000000000 */
[----:B------:R0:W-:Y:S01]  /*15f40*/  STS [R42+0x294], R28 ;  /* 0x0002941c2a007388 */ /* 0x0001e20000000800 */
[C-C-:B--2---:R-:W-:Y:S01]  /*15f50*/  FFMA R19, R36.reuse, 1.4142135381698608398, R20.reuse ;  /* 0x3fb504f324137823 */ /* 0x144fe20000000014 */
[----:B------:R-:W-:Y:S01]  /*15f60*/  FFMA R20, R36, 1.4142135381698608398, -R20 ;  /* 0x3fb504f324147823 */ /* 0x000fe20000000814 */
[----:B------:R-:W-:Y:S01]  /*15f70*/  FMUL R36, R21, 1.4142135381698608398 ;  /* 0x3fb504f315247820 */ /* 0x000fe20000400000 */
[C-C-:B------:R-:W-:Y:S01]  /*15f80*/  FFMA R21, R4.reuse, 0.70710676908493041992, R31.reuse ;  /* 0x3f3504f304157823 */ /* 0x140fe2000000001f */
[----:B------:R-:W-:-:S02]  /*15f90*/  FFMA R31, R4, -0.70710676908493041992, R31 ;  /* 0xbf3504f3041f7823 */ /* 0x000fc4000000001f */
[----:B------:R-:W2:Y:S04]  /*15fa0*/  LDL.LU R4, [R1+0x14] ;  /* 0x0000140001047983 */ /* 0x000ea80000300800 */
[----:B0-----:R-:W3:Y:S04]  /*15fb0*/  LDL.LU R28, [R1+0x260] ;  /* 0x00026000011c7983 */ /* 0x001ee80000300800 */
[----:B------:R-:W-:Y:S04]  /*15fc0*/  STS [R42+0x18c], R50 ;  /* 0x00018c322a007388 */ /* 0x000fe80000000800 */
[----:B------:R-:W-:Y:S04]  /*15fd0*/  STS [R42+0x210], R51 ;  /* 0x000210332a007388 */ /* 0x000fe80000000800 */
[----:B------:R-:W-:Y:S04]  /*15fe0*/  STS [R42+0x318], R52 ;  /* 0x000318342a007388 */ /* 0x000fe80000000800 */
[----:B------:R-:W-:Y:S04]  /*15ff0*/  STS [R42], R49 ;  /* 0x000000312a007388 */ /* 0x000fe80000000800 */
[----:B------:R0:W-:Y:S01]  /*16000*/  STS [R42+0x39c], R47 ;  /* 0x00039c2f2a007388 */ /* 0x0001e20000000800 */
[----:B------:R-:W-:-:S03]  /*16010*/  NOP ;  /* 0x0000000000007918 */ /* 0x000fc60000000000 */
[----:B------:R-:W1:Y:S01]  /*16020*/  LDS R42, [R43] ;  /* 0x000000002b2a7984 */ /* 0x000e620000000800 */
[----:B------:R-:W-:Y:S01]  /*16030*/  FADD R3, R16, -R3 ;  /* 0x8000000310037221 */ /* 0x000fe20000000000 */
[----:B0-----:R-:W-:Y:S01]  /*16040*/  FFMA R47, R54, 0.41421356797218322754, R29 ;  /* 0x3ed413cd362f7823 */ /* 0x001fe2000000001d */
[----:B------:R-:W-:Y:S01]  /*16050*/  FFMA R54, R29, 0.41421356797218322754, -R54 ;  /* 0x3ed413cd1d367823 */ /* 0x000fe20000000836 */
[----:B------:R-:W-:Y:S01]  /*16060*/  FFMA R49, R56, 0.41421356797218322754, R27 ;  /* 0x3ed413cd38317823 */ /* 0x000fe2000000001b */
[----:B------:R-:W-:Y:S01]  /*16070*/  FFMA R51, R57, 0.41421356797218322754, R26 ;  /* 0x3ed413cd39337823 */ /* 0x000fe2000000001a */
[----:B------:R-:W-:Y:S01]  /*16080*/  FFMA R56, R27, 0.41421356797218322754, -R56 ;  /* 0x3ed413cd1b387823 */ /* 0x000fe20000000838 */
[----:B------:R-:W-:Y:S01]  /*16090*/  FFMA R57, R26, 0.41421356797218322754, -R57 ;  /* 0x3ed413cd1a397823 */ /* 0x000fe20000000839 */
[C---:B------:R-:W-:Y:S01]  /*160a0*/  FFMA R27, R49.reuse, 1.8477590084075927734, R11 ;  /* 0x3fec835e311b7823 */ /* 0x040fe2000000000b */
[----:B------:R-:W-:Y:S01]  /*160b0*/  FFMA R52, R58, 0.41421356797218322754, R25 ;  /* 0x3ed413cd3a347823 */ /* 0x000fe20000000019 */
[----:B------:R-:W-:Y:S01]  /*160c0*/  FFMA R49, R49, -1.8477590084075927734, R11 ;  /* 0xbfec835e31317823 */ /* 0x000fe2000000000b */
[C-C-:B------:R-:W-:Y:S01]  /*160d0*/  FFMA R26, R51.reuse, 1.8477590084075927734, R12.reuse ;  /* 0x3fec835e331a7823 */ /* 0x140fe2000000000c */
[C-C-:B------:R-:W-:Y:S01]  /*160e0*/  FFMA R11, R56.reuse, -1.8477590084075927734, R39.reuse ;  /* 0xbfec835e380b7823 */ /* 0x140fe20000000027 */
[----:B------:R-:W-:Y:S01]  /*160f0*/  FFMA R51, R51, -1.8477590084075927734, R12 ;  /* 0xbfec835e33337823 */ /* 0x000fe2000000000c */
[----:B------:R-:W-:Y:S01]  /*16100*/  FFMA R58, R25, 0.41421356797218322754, -R58 ;  /* 0x3ed413cd193a7823 */ /* 0x000fe2000000083a */
[----:B------:R-:W-:Y:S01]  /*16110*/  FFMA R39, R56, 1.8477590084075927734, R39 ;  /* 0x3fec835e38277823 */ /* 0x000fe20000000027 */
[C-C-:B------:R-:W-:Y:S01]  /*16120*/  FFMA R12, R57.reuse, -1.8477590084075927734, R38.reuse ;  /* 0xbfec835e390c7823 */ /* 0x140fe20000000026 */
[----:B------:R-:W-:Y:S01]  /*16130*/  FFMA R38, R57, 1.8477590084075927734, R38 ;  /* 0x3fec835e39267823 */ /* 0x000fe20000000026 */
[C-C-:B------:R-:W-:Y:S01]  /*16140*/  FFMA R25, R52.reuse, 1.8477590084075927734, R13.reuse ;  /* 0x3fec835e34197823 */ /* 0x140fe2000000000d */
[----:B------:R-:W-:Y:S01]  /*16150*/  FFMA R52, R52, -1.8477590084075927734, R13 ;  /* 0xbfec835e34347823 */ /* 0x000fe2000000000d */
[C-C-:B------:R-:W-:Y:S01]  /*16160*/  FFMA R13, R58.reuse, -1.8477590084075927734, R37.reuse ;  /* 0xbfec835e3a0d7823 */ /* 0x140fe20000000025 */
[----:B------:R-:W-:Y:S01]  /*16170*/  FFMA R37, R58, 1.8477590084075927734, R37 ;  /* 0x3fec835e3a257823 */ /* 0x000fe20000000025 */
[----:B------:R-:W0:Y:S01]  /*16180*/  LDS R50, [R43+0x4] ;  /* 0x000004002b327984 */ /* 0x000e220000000800 */
[C-C-:B-1----:R-:W-:Y:S01]  /*16190*/  FFMA R56, R22.reuse, 0.70710676908493041992, R42.reuse ;  /* 0x3f3504f316387823 */ /* 0x142fe2000000002a */
[----:B------:R-:W-:-:S02]  /*161a0*/  FFMA R57, R22, -0.70710676908493041992, R42 ;  /* 0xbf3504f316397823 */ /* 0x000fc4000000002a */
[----:B------:R-:W4:Y:S01]  /*161b0*/  LDL.LU R22, [R1+0x25c] ;  /* 0x00025c0001167983 */ /* 0x000f220000300800 */
[----:B------:R-:W-:Y:S01]  /*161c0*/  FFMA R58, R44, -0.19891236722469329834, R56 ;  /* 0xbe4bafaf2c3a7823 */ /* 0x000fe20000000038 */
[C-C-:B------:R-:W-:Y:S01]  /*161d0*/  FFMA R29, R47.reuse, 1.8477590084075927734, R53.reuse ;  /* 0x3fec835e2f1d7823 */ /* 0x140fe20000000035 */
[----:B------:R-:W-:Y:S01]  /*161e0*/  FFMA R53, R47, -1.8477590084075927734, R53 ;  /* 0xbfec835e2f357823 */ /* 0x000fe20000000035 */
[----:B------:R-:W-:Y:S01]  /*161f0*/  FFMA R42, R60, 0.41421356797218322754, R23 ;  /* 0x3ed413cd3c2a7823 */ /* 0x000fe20000000017 */
[----:B------:R-:W-:Y:S01]  /*16200*/  FFMA R23, R23, 0.41421356797218322754, -R60 ;  /* 0x3ed413cd17177823 */ /* 0x000fe2000000083c */
[C-C-:B--2---:R-:W-:Y:S01]  /*16210*/  FFMA R16, R4.reuse, 1.4142135381698608398, R36.reuse ;  /* 0x3fb504f304107823 */ /* 0x144fe20000000024 */
[----:B------:R-:W-:Y:S01]  /*16220*/  FFMA R4, R4, 1.4142135381698608398, -R36 ;  /* 0x3fb504f304047823 */ /* 0x000fe20000000824 */
[C-C-:B------:R-:W-:Y:S01]  /*16230*/  FADD R36, R15.reuse, R2.reuse ;  /* 0x000000020f247221 */ /* 0x140fe20000000000 */
[----:B------:R-:W-:-:S03]  /*16240*/  FADD R2, R15, -R2 ;  /* 0x800000020f027221 */ /* 0x000fc60000000000 */
[C-C-:B------:R-:W-:Y:S01]  /*16250*/  FFMA R15, R36.reuse, 0.70710676908493041992, R30.reuse ;  /* 0x3f3504f3240f7823 */ /* 0x140fe2000000001e */
[----:B------:R-:W-:Y:S01]  /*16260*/  FFMA R30, R36, -0.70710676908493041992, R30 ;  /* 0xbf3504f3241e7823 */ /* 0x000fe2000000001e */
[C-C-:B------:R-:W-:Y:S01]  /*16270*/  FFMA R36, R54.reuse, -1.8477590084075927734, R41.reuse ;  /* 0xbfec835e36247823 */ /* 0x140fe20000000029 */
[----:B------:R-:W-:Y:S01]  /*16280*/  FFMA R41, R54, 1.8477590084075927734, R41 ;  /* 0x3fec835e36297823 */ /* 0x000fe20000000029 */
[----:B------:R-:W-:Y:S01]  /*16290*/  FFMA R54, R59, 0.41421356797218322754, R24 ;  /* 0x3ed413cd3b367823 */ /* 0x000fe20000000018 */
[----:B------:R-:W-:-:S03]  /*162a0*/  FFMA R59, R24, 0.41421356797218322754, -R59 ;  /* 0x3ed413cd183b7823 */ /* 0x000fc6000000083b */
[C-C-:B------:R-:W-:Y:S01]  /*162b0*/  FFMA R24, R54.reuse, 1.8477590084075927734, R19.reuse ;  /* 0x3fec835e36187823 */ /* 0x140fe20000000013 */
[----:B------:R-:W-:Y:S01]  /*162c0*/  FFMA R19, R54, -1.8477590084075927734, R19 ;  /* 0xbfec835e36137823 */ /* 0x000fe20000000013 */
[C-C-:B------:R-:W-:Y:S01]  /*162d0*/  FFMA R54, R59.reuse, -1.8477590084075927734, R20.reuse ;  /* 0xbfec835e3b367823 */ /* 0x140fe20000000014 */
[----:B------:R-:W-:Y:S01]  /*162e0*/  FFMA R20, R59, 1.8477590084075927734, R20 ;  /* 0x3fec835e3b147823 */ /* 0x000fe20000000014 */
[----:B------:R-:W-:Y:S01]  /*162f0*/  FFMA R59, R56, 0.19891236722469329834, R44 ;  /* 0x3e4bafaf383b7823 */ /* 0x000fe2000000002c */
[----:B------:R-:W-:Y:S01]  /*16300*/  FFMA R56, R48, 0.66817861795425415039, R57 ;  /* 0x3f2b0dc130387823 */ /* 0x000fe20000000039 */
[----:B------:R-:W2:Y:S01]  /*16310*/  LDL.LU R44, [R1+0x258] ;  /* 0x00025800012c7983 */ /* 0x000ea20000300800 */
[----:B------:R-:W-:-:S03]  /*16320*/  FFMA R57, R57, -0.66817861795425415039, R48 ;  /* 0xbf2b0dc139397823 */ /* 0x000fc60000000030 */
[----:B------:R-:W4:Y:S01]  /*16330*/  LDL.LU R48, [R1+0x254] ;  /* 0x0002540001307983 */ /* 0x000f220000300800 */
[----:B---3--:R-:W-:Y:S01]  /*16340*/  FFMA R47, R55, 0.41421356797218322754, R28 ;  /* 0x3ed413cd372f7823 */ /* 0x008fe2000000001c */
[----:B------:R-:W-:Y:S01]  /*16350*/  FFMA R55, R28, 0.41421356797218322754, -R55 ;  /* 0x3ed413cd1c377823 */ /* 0x000fe20000000837 */
[--C-:B------:R-:W-:Y:S02]  /*16360*/  FFMA R60, R59, -1.9615705013275146484, R29.reuse ;  /* 0xbffb14be3b3c7823 */ /* 0x100fe4000000001d */
[C-C-:B------:R-:W-:Y:S01]  /*16370*/  FFMA R28, R47.reuse, 1.8477590084075927734, R8.reuse ;  /* 0x3fec835e2f1c7823 */ /* 0x140fe20000000008 */
[----:B------:R-:W-:Y:S01]  /*16380*/  FFMA R47, R47, -1.8477590084075927734, R8 ;  /* 0xbfec835e2f2f7823 */ /* 0x000fe20000000008 */
[C-C-:B------:R-:W-:Y:S01]  /*16390*/  FFMA R8, R55.reuse, -1.8477590084075927734, R40.reuse ;  /* 0xbfec835e37087823 */ /* 0x140fe20000000028 */
[----:B------:R-:W-:Y:S02]  /*163a0*/  FFMA R40, R55, 1.8477590084075927734, R40 ;  /* 0x3fec835e37287823 */ /* 0x000fe40000000028 */
[----:B------:R-:W1:Y:S04]  /*163b0*/  LDS R55, [R43+0x8] ;  /* 0x000008002b377984 */ /* 0x000e680000000800 */
[----:B------:R3:W-:Y:S02]  /*163c0*/  STL [R1+0x84], R60 ;  /* 0x0000843c01007387 */ /* 0x0007e40000100800 */
[----:B---3--:R-:W-:Y:S01]  /*163d0*/  FFMA R60, R59, 1.9615705013275146484, R29 ;  /* 0x3ffb14be3b3c7823 */ /* 0x008fe2000000001d */
[C-C-:B------:R-:W-:Y:S01]  /*163e0*/  FFMA R59, R56.reuse, -1.6629391908645629883, R36.reuse ;  /* 0xbfd4db31383b7823 */ /* 0x140fe20000000024 */
[----:B------:R-:W-:-:S03]  /*163f0*/  FFMA R29, R56, 1.6629391908645629883, R36 ;  /* 0x3fd4db31381d7823 */ /* 0x000fc60000000024 */
[----:B------:R-:W-:Y:S01]  /*16400*/  STL [R1], R60 ;  /* 0x0000003c01007387 */ /* 0x000fe20000100800 */
[----:B------:R-:W-:-:S03]  /*16410*/  FFMA R36, R58, -1.9615705013275146484, R53 ;  /* 0xbffb14be3a247823 */ /* 0x000fc60000000035 */
[----:B------:R-:W-:Y:S04]  /*16420*/  STL [R1+0x78], R59 ;  /* 0x0000783b01007387 */ /* 0x000fe80000100800 */
[----:B------:R-:W-:Y:S04]  /*16430*/  STL [R1+0x1c], R29 ;  /* 0x00001c1d01007387 */ /* 0x000fe80000100800 */
[----:B------:R-:W3:Y:S01]  /*16440*/  LDS R29, [R43+0xc] ;  /* 0x00000c002b1d7984 */ /* 0x000ee20000000800 */
[----:B------:R-:W-:-:S03]  /*16450*/  FFMA R53, R58, 1.9615705013275146484, R53 ;  /* 0x3ffb14be3a357823 */ /* 0x000fc60000000035 */
[----:B------:R0:W-:Y:S01]  /*16460*/  STL [R1+0x44], R36 ;  /* 0x0000442401007387 */ /* 0x0001e20000100800 */
[----:B------:R-:W-:-:S03]  /*16470*/  FFMA R56, R57, -1.6629391908645629883, R41 ;  /* 0xbfd4db3139387823 */ /* 0x000fc60000000029 */
[----:B------:R1:W-:Y:S01]  /*16480*/  STL [R1+0x60], R53 ;  /* 0x0000603501007387 */ /* 0x0003e20000100800 */
[C-C-:B0-----:R-:W-:Y:S01]  /*16490*/  FFMA R36, R46.reuse, 0.70710676908493041992, R50.reuse ;  /* 0x3f3504f32e247823 */ /* 0x141fe20000000032 */
[----:B------:R-:W-:Y:S02]  /*164a0*/  FFMA R50, R46, -0.70710676908493041992, R50 ;  /* 0xbf3504f32e327823 */ /* 0x000fe40000000032 */
[----:B------:R-:W2:Y:S01]  /*164b0*/  LDL.LU R46, [R1+0x250] ;  /* 0x00025000012e7983 */ /* 0x000ea20000300800 */
[----:B-1----:R-:W-:Y:S01]  /*164c0*/  FFMA R53, R36, 0.19891236722469329834, R7 ;  /* 0x3e4bafaf24357823 */ /* 0x002fe20000000007 */
[----:B------:R-:W-:Y:S01]  /*164d0*/  FFMA R7, R7, -0.19891236722469329834, R36 ;  /* 0xbe4bafaf07077823 */ /* 0x000fe20000000024 */
[----:B------:R-:W-:Y:S01]  /*164e0*/  FFMA R36, R35, 0.66817861795425415039, R50 ;  /* 0x3f2b0dc123247823 */ /* 0x000fe20000000032 */
[----:B------:R0:W-:Y:S01]  /*164f0*/  STL [R1+0x80], R56 ;  /* 0x0000803801007387 */ /* 0x0001e20000100800 */
[----:B------:R-:W-:Y:S01]  /*16500*/  FFMA R50, R50, -0.66817861795425415039, R35 ;  /* 0xbf2b0dc132327823 */ /* 0x000fe20000000023 */
[C-C-:B------:R-:W-:Y:S01]  /*16510*/  FFMA R35, R53.reuse, 1.9615705013275146484, R28.reuse ;  /* 0x3ffb14be35237823 */ /* 0x140fe2000000001c */
[----:B0-----:R-:W-:Y:S01]  /*16520*/  FFMA R56, R53, -1.9615705013275146484, R28 ;  /* 0xbffb14be35387823 */ /* 0x001fe2000000001c */
[C-C-:B------:R-:W-:Y:S01]  /*16530*/  FFMA R28, R36.reuse, -1.6629391908645629883, R8.reuse ;  /* 0xbfd4db31241c7823 */ /* 0x140fe20000000008 */
[----:B------:R-:W-:Y:S01]  /*16540*/  FFMA R36, R36, 1.6629391908645629883, R8 ;  /* 0x3fd4db3124247823 */ /* 0x000fe20000000008 */
[----:B------:R-:W-:-:S02]  /*16550*/  FFMA R8, R7, -1.9615705013275146484, R47 ;  /* 0xbffb14be07087823 */ /* 0x000fc4000000002f */
[----:B------:R-:W-:Y:S04]  /*16560*/  STL [R1+0x7c], R56 ;  /* 0x00007c3801007387 */ /* 0x000fe80000100800 */
[----:B------:R0:W-:Y:S04]  /*16570*/  STL [R1+0x70], R28 ;  /* 0x0000701c01007387 */ /* 0x0001e80000100800 */
[----:B------:R1:W-:Y:S01]  /*16580*/  STL [R1+0x4], R36 ;  /* 0x0000042401007387 */ /* 0x0003e20000100800 */
[----:B0-----:R-:W-:-:S03]  /*16590*/  FFMA R28, R7, 1.9615705013275146484, R47 ;  /* 0x3ffb14be071c7823 */ /* 0x001fc6000000002f */
[----:B------:R-:W0:Y:S04]  /*165a0*/  LDS R7, [R43+0x10] ;  /* 0x000010002b077984 */ /* 0x000e280000000800 */
[----:B------:R3:W-:Y:S01]  /*165b0*/  STL [R1+0x38], R8 ;  /* 0x0000380801007387 */ /* 0x0007e20000100800 */
[----:B-1----:R-:W-:-:S03]  /*165c0*/  FFMA R36, R50, -1.6629391908645629883, R40 ;  /* 0xbfd4db3132247823 */ /* 0x002fc60000000028 */
[----:B------:R1:W-:Y:S01]  /*165d0*/  STL [R1+0x54], R28 ;  /* 0x0000541c01007387 */ /* 0x0003e20000100800 */
[C-C-:B---3--:R-:W-:Y:S01]  /*165e0*/  FFMA R8, R6.reuse, 0.70710676908493041992, R55.reuse ;  /* 0x3f3504f306087823 */ /* 0x148fe20000000037 */
[----:B------:R-:W-:-:S03]  /*165f0*/  FFMA R6, R6, -0.70710676908493041992, R55 ;  /* 0xbf3504f306067823 */ /* 0x000fc60000000037 */
[----:B-1----:R-:W-:Y:S01]  /*16600*/  FFMA R28, R8, 0.19891236722469329834, R10 ;  /* 0x3e4bafaf081c7823 */ /* 0x002fe2000000000a */
[----:B------:R-:W-:Y:S01]  /*16610*/  FFMA R55, R34, 0.66817861795425415039, R6 ;  /* 0x3f2b0dc122377823 */ /* 0x000fe20000000006 */
[----:B------:R-:W-:Y:S01]  /*16620*/  FFMA R8, R10, -0.19891236722469329834, R8 ;  /* 0xbe4bafaf0a087823 */ /* 0x000fe20000000008 */
[----:B------:R1:W-:Y:S01]  /*16630*/  STL [R1+0x74], R36 ;  /* 0x0000742401007387 */ /* 0x0003e20000100800 */
[----:B------:R-:W-:Y:S01]  /*16640*/  FFMA R10, R6, -0.66817861795425415039, R34 ;  /* 0xbf2b0dc1060a7823 */ /* 0x000fe20000000022 */
[C-C-:B------:R-:W-:Y:S02]  /*16650*/  FFMA R34, R28.reuse, 1.9615705013275146484, R27.reuse ;  /* 0x3ffb14be1c227823 */ /* 0x140fe4000000001b */
[----:B------:R-:W3:Y:S01]  /*16660*/  LDS R6, [R43+0x14] ;  /* 0x000014002b067984 */ /* 0x000ee20000000800 */
[----:B-1----:R-:W-:Y:S01]  /*16670*/  FFMA R36, R28, -1.9615705013275146484, R27 ;  /* 0xbffb14be1c247823 */ /* 0x002fe2000000001b */
[C-C-:B------:R-:W-:Y:S01]  /*16680*/  FFMA R28, R55.reuse, -1.6629391908645629883, R11.reuse ;  /* 0xbfd4db31371c7823 */ /* 0x140fe2000000000b */
[----:B------:R-:W-:Y:S01]  /*16690*/  FFMA R55, R55, 1.6629391908645629883, R11 ;  /* 0x3fd4db3137377823 */ /* 0x000fe2000000000b */
[C-C-:B------:R-:W-:Y:S01]  /*166a0*/  FFMA R27, R8.reuse, -1.9615705013275146484, R49.reuse ;  /* 0xbffb14be081b7823 */ /* 0x140fe20000000031 */
[----:B------:R-:W-:Y:S01]  /*166b0*/  FFMA R11, R8, 1.9615705013275146484, R49 ;  /* 0x3ffb14be080b7823 */ /* 0x000fe20000000031 */
[C-C-:B------:R-:W-:Y:S01]  /*166c0*/  FFMA R8, R5.reuse, 0.70710676908493041992, R29.reuse ;  /* 0x3f3504f305087823 */ /* 0x140fe2000000001d */
[----:B------:R1:W-:Y:S01]  /*166d0*/  STL [R1+0x6c], R36 ;  /* 0x00006c2401007387 */ /* 0x0003e20000100800 */
[----:B------:R-:W-:-:S03]  /*166e0*/  FFMA R5, R5, -0.70710676908493041992, R29 ;  /* 0xbf3504f305057823 */ /* 0x000fc6000000001d */
[----:B------:R-:W-:Y:S01]  /*166f0*/  STL [R1+0x68], R28 ;  /* 0x0000681c01007387 */ /* 0x000fe20000100800 */
[----:B------:R-:W-:-:S03]  /*16700*/  FFMA R56, R33, 0.66817861795425415039, R5 ;  /* 0x3f2b0dc121387823 */ /* 0x000fc60000000005 */
[----:B------:R-:W-:Y:S01]  /*16710*/  STL [R1+0x30], R27 ;  /* 0x0000301b01007387 */ /* 0x000fe20000100800 */
[----:B-1----:R-:W-:Y:S01]  /*16720*/  FFMA R36, R8, 0.19891236722469329834, R9 ;  /* 0x3e4bafaf08247823 */ /* 0x002fe20000000009 */
[----:B------:R-:W-:Y:S02]  /*16730*/  FFMA R8, R9, -0.19891236722469329834, R8 ;  /* 0xbe4bafaf09087823 */ /* 0x000fe40000000008 */
[----:B------:R1:W-:Y:S01]  /*16740*/  STL [R1+0x50], R11 ;  /* 0x0000500b01007387 */ /* 0x0003e20000100800 */
[----:B------:R-:W-:Y:S01]  /*16750*/  FFMA R33, R5, -0.66817861795425415039, R33 ;  /* 0xbf2b0dc105217823 */ /* 0x000fe20000000021 */
[----:B------:R-:W-:Y:S02]  /*16760*/  FFMA R9, R36, -1.9615705013275146484, R26 ;  /* 0xbffb14be24097823 */ /* 0x000fe4000000001a */
[----:B------:R-:W3:Y:S01]  /*16770*/  LDS R5, [R43+0x18] ;  /* 0x000018002b057984 */ /* 0x000ee20000000800 */
[--C-:B------:R-:W-:Y:S01]  /*16780*/  FFMA R49, R10, 1.6629391908645629883, R39.reuse ;  /* 0x3fd4db310a317823 */ /* 0x100fe20000000027 */
[----:B------:R-:W-:Y:S01]  /*16790*/  FFMA R40, R50, 1.6629391908645629883, R40 ;  /* 0x3fd4db3132287823 */ /* 0x000fe20000000028 */
[----:B-1----:R-:W-:Y:S01]  /*167a0*/  FFMA R11, R10, -1.6629391908645629883, R39 ;  /* 0xbfd4db310a0b7823 */ /* 0x002fe20000000027 */
[----:B------:R-:W-:Y:S01]  /*167b0*/  FFMA R41, R57, 1.6629391908645629883, R41 ;  /* 0x3fd4db3139297823 */ /* 0x000fe20000000029 */
[----:B------:R-:W1:Y:S04]  /*167c0*/  LDS R43, [R43+0x1c] ;  /* 0x00001c002b2b7984 */ /* 0x000e680000000800 */
[----:B------:R-:W-:Y:S04]  /*167d0*/  STL [R1+0x64], R11 ;  /* 0x0000640b01007387 */ /* 0x000fe80000100800 */
[----:B------:R0:W-:Y:S01]  /*167e0*/  STL [R1+0x5c], R9 ;  /* 0x00005c0901007387 */ /* 0x0001e20000100800 */
[----:B------:R-:W-:Y:S01]  /*167f0*/  FFMA R10, R8, -1.9615705013275146484, R51 ;  /* 0xbffb14be080a7823 */ /* 0x000fe20000000033 */
[----:B0-----:R-:W-:-:S05]  /*16800*/  FFMA R9, R56, -1.6629391908645629883, R12 ;  /* 0xbfd4db3138097823 */ /* 0x001fca000000000c */
[----:B------:R0:W-:Y:S01]  /*16810*/  STL [R1+0x58], R9 ;  /* 0x0000580901007387 */ /* 0x0001e20000100800 */
[----:B------:R-:W-:-:S03]  /*16820*/  FFMA R50, R33, 1.6629391908645629883, R38 ;  /* 0x3fd4db3121327823 */ /* 0x000fc60000000026 */
[----:B------:R-:W-:Y:S01]  /*16830*/  STL [R1+0x34], R10 ;  /* 0x0000340a01007387 */ /* 0x000fe20000100800 */
[----:B0-----:R-:W-:Y:S01]  /*16840*/  FFMA R9, R8, 1.9615705013275146484, R51 ;  /* 0x3ffb14be08097823 */ /* 0x001fe20000000033 */
[C-C-:B------:R-:W-:Y:S01]  /*16850*/  FFMA R8, R17.reuse, 0.70710676908493041992, R7.reuse ;  /* 0x3f3504f311087823 */ /* 0x140fe20000000007 */
[----:B------:R-:W-:-:S03]  /*16860*/  FFMA R7, R17, -0.70710676908493041992, R7 ;  /* 0xbf3504f311077823 */ /* 0x000fc60000000007 */
[----:B------:R0:W-:Y:S01]  /*16870*/  STL [R1+0x4c], R9 ;  /* 0x00004c0901007387 */ /* 0x0001e20000100800 */
[----:B------:R-:W-:Y:S01]  /*16880*/  FFMA R57, R32, 0.66817861795425415039, R7 ;  /* 0x3f2b0dc120397823 */ /* 0x000fe20000000007 */
[----:B------:R-:W-:Y:S01]  /*16890*/  FFMA R32, R7, -0.66817861795425415039, R32 ;  /* 0xbf2b0dc107207823 */ /* 0x000fe20000000020 */
[----:B0-----:R-:W-:Y:S01]  /*168a0*/  FFMA R9, R33, -1.6629391908645629883, R38 ;  /* 0xbfd4db3121097823 */ /* 0x001fe20000000026 */
[----:B------:R-:W-:Y:S01]  /*168b0*/  FFMA R38, R8, 0.19891236722469329834, R18 ;  /* 0x3e4bafaf08267823 */ /* 0x000fe20000000012 */
[----:B------:R-:W-:Y:S01]  /*168c0*/  FFMA R18, R18, -0.19891236722469329834, R8 ;  /* 0xbe4bafaf12127823 */ /* 0x000fe20000000008 */
[----:B------:R-:W-:Y:S02]  /*168d0*/  FFMA R7, R57, -1.6629391908645629883, R13 ;  /* 0xbfd4db3139077823 */ /* 0x000fe4000000000d */
[----:B------:R-:W-:Y:S01]  /*168e0*/  FFMA R8, R38, -1.9615705013275146484, R25 ;  /* 0xbffb14be26087823 */ /* 0x000fe20000000019 */
[----:B------:R0:W-:Y:S04]  /*168f0*/  STL [R1+0x48], R9 ;  /* 0x0000480901007387 */ /* 0x0001e80000100800 */
[----:B------:R-:W-:Y:S04]  /*16900*/  STL [R1+0x40], R8 ;  /* 0x0000400801007387 */ /* 0x000fe80000100800 */
[----:B------:R3:W-:Y:S01]  /*16910*/  STL [R1+0x3c], R7 ;  /* 0x00003c0701007387 */ /* 0x0007e20000100800 */
[C---:B0-----:R-:W-:Y:S01]  /*16920*/  FFMA R9, R18.reuse, -1.9615705013275146484, R52 ;  /* 0xbffb14be12097823 */ /* 0x041fe20000000034 */
[C-C-:B---3--:R-:W-:Y:S01]  /*16930*/  FFMA R7, R3.reuse, 0.70710676908493041992, R6.reuse ;  /* 0x3f3504f303077823 */ /* 0x148fe20000000006 */
[----:B------:R-:W-:Y:S01]  /*16940*/  FFMA R3, R3, -0.70710676908493041992, R6 ;  /* 0xbf3504f303037823 */ /* 0x000fe20000000006 */
[----:B------:R-:W-:-:S03]  /*16950*/  FFMA R8, R18, 1.9615705013275146484, R52 ;  /* 0x3ffb14be12087823 */ /* 0x000fc60000000034 */
[----:B------:R-:W-:-:S04]  /*16960*/  FFMA R6, R31, 0.66817861795425415039, R3 ;  /* 0x3f2b0dc11f067823 */ /* 0x000fc80000000003 */
[C-C-:B------:R-:W-:Y:S01]  /*16970*/  FFMA R52, R6.reuse, -1.6629391908645629883, R54.reuse ;  /* 0xbfd4db3106347823 */ /* 0x140fe20000000036 */
[----:B------:R-:W-:Y:S01]  /*16980*/  FFMA R54, R6, 1.6629391908645629883, R54 ;  /* 0x3fd4db3106367823 */ /* 0x000fe20000000036 */
[C-C-:B------:R-:W-:Y:S01]  /*16990*/  FFMA R6, R2.reuse, 0.70710676908493041992, R5.reuse ;  /* 0x3f3504f302067823 */ /* 0x140fe20000000005 */
[----:B------:R-:W-:Y:S01]  /*169a0*/  FFMA R2, R2, -0.70710676908493041992, R5 ;  /* 0xbf3504f302027823 */ /* 0x000fe20000000005 */
[----:B------:R-:W-:Y:S01]  /*169b0*/  STL [R1+0x20], R9 ;  /* 0x0000200901007387 */ /* 0x000fe20000100800 */
[----:B------:R-:W-:Y:S01]  /*169c0*/  FFMA R11, R23, -1.8477590084075927734, R4 ;  /* 0xbfec835e170b7823 */ /* 0x000fe20000000004 */
[----:B------:R-:W-:Y:S02]  /*169d0*/  FFMA R5, R15, -0.19891236722469329834, R6 ;  /* 0xbe4bafaf0f057823 */ /* 0x000fe40000000006 */
[----:B------:R0:W-:Y:S01]  /*169e0*/  STL [R1+0x8], R8 ;  /* 0x0000080801007387 */ /* 0x0001e20000100800 */
[----:B------:R-:W-:Y:S01]  /*169f0*/  FFMA R56, R56, 1.6629391908645629883, R12 ;  /* 0x3fd4db3138387823 */ /* 0x000fe2000000000c */
[----:B0-----:R-:W-:Y:S01]  /*16a00*/  FFMA R8, R6, 0.19891236722469329834, R15 ;  /* 0x3e4bafaf06087823 */ /* 0x001fe2000000000f */
[----:B------:R-:W-:-:S04]  /*16a10*/  FFMA R6, R30, 0.66817861795425415039, R2 ;  /* 0x3f2b0dc11e067823 */ /* 0x000fc80000000002 */
[C-C-:B------:R-:W-:Y:S01]  /*16a20*/  FFMA R12, R6.reuse, -1.6629391908645629883, R11.reuse ;  /* 0xbfd4db31060c7823 */ /* 0x140fe2000000000b */
[----:B------:R-:W-:Y:S01]  /*16a30*/  FFMA R11, R6, 1.6629391908645629883, R11 ;  /* 0x3fd4db31060b7823 */ /* 0x000fe2000000000b */
[----:B------:R-:W-:Y:S01]  /*16a40*/  FMUL R6, R45, 1.4142135381698608398 ;  /* 0x3fb504f32d067820 */ /* 0x000fe20000400000 */
[----:B------:R-:W-:Y:S01]  /*16a50*/  FFMA R57, R57, 1.6629391908645629883, R13 ;  /* 0x3fd4db3139397823 */ /* 0x000fe2000000000d */
[----:B------:R-:W3:Y:S01]  /*16a60*/  LDL.LU R45, [R1+0x24c] ;  /* 0x00024c00012d7983 */ /* 0x000ee20000300800 */
[----:B------:R-:W-:-:S03]  /*16a70*/  FFMA R13, R42, 1.8477590084075927734, R16 ;  /* 0x3fec835e2a0d7823 */ /* 0x000fc60000000010 */
[----:B------:R-:W3:Y:S01]  /*16a80*/  LDL R60, [R1+0xb0] ;  /* 0x0000b000013c7983 */ /* 0x000ee20000100800 */
[----:B------:R-:W-:Y:S01]  /*16a90*/  FFMA R9, R42, -1.8477590084075927734, R16 ;  /* 0xbfec835e2a097823 */ /* 0x000fe20000000010 */
[----:B------:R-:W-:Y:S01]  /*16aa0*/  FFMA R4, R23, 1.8477590084075927734, R4 ;  /* 0x3fec835e17047823 */ /* 0x000fe20000000004 */
[----:B------:R-:W-:Y:S01]  /*16ab0*/  FFMA R2, R2, -0.66817861795425415039, R30 ;  /* 0xbf2b0dc102027823 */ /* 0x000fe2000000001e */
[C-C-:B------:R-:W-:Y:S01]  /*16ac0*/  FFMA R15, R8.reuse, -1.9615705013275146484, R13.reuse ;  /* 0xbffb14be080f7823 */ /* 0x140fe2000000000d */
[----:B------:R-:W-:Y:S01]  /*16ad0*/  FFMA R13, R8, 1.9615705013275146484, R13 ;  /* 0x3ffb14be080d7823 */ /* 0x000fe2000000000d */
[C-C-:B------:R-:W-:Y:S01]  /*16ae0*/  FFMA R10, R5.reuse, -1.9615705013275146484, R9.reuse ;  /* 0xbffb14be050a7823 */ /* 0x140fe20000000009 */
[C-C-:B------:R-:W-:Y:S01]  /*16af0*/  FFMA R8, R2.reuse, -1.6629391908645629883, R4.reuse ;  /* 0xbfd4db3102087823 */ /* 0x140fe20000000004 */
[----:B------:R-:W-:Y:S01]  /*16b00*/  FFMA R9, R5, 1.9615705013275146484, R9 ;  /* 0x3ffb14be05097823 */ /* 0x000fe20000000009 */
[----:B------:R-:W-:Y:S01]  /*16b10*/  FFMA R2, R2, 1.6629391908645629883, R4 ;  /* 0x3fd4db3102027823 */ /* 0x000fe20000000004 */
[----:B------:R-:W-:Y:S01]  /*16b20*/  FADD R17, R14, -R0 ;  /* 0x800000000e117221 */ /* 0x000fe20000000000 */
[C-C-:B----4-:R-:W-:Y:S01]  /*16b30*/  FFMA R5, R48.reuse, 1.4142135381698608398, R6.reuse ;  /* 0x3fb504f330057823 */ /* 0x150fe20000000006 */
[----:B------:R-:W-:Y:S01]  /*16b40*/  FFMA R4, R48, 1.4142135381698608398, -R6 ;  /* 0x3fb504f330047823 */ /* 0x000fe20000000806 */
[----:B------:R-:W-:Y:S01]  /*16b50*/  FADD R6, R14, R0 ;  /* 0x000000000e067221 */ /* 0x000fe20000000000 */
[----:B------:R-:W4:Y:S03]  /*16b60*/  LDL.LU R48, [R1+0x248] ;  /* 0x0002480001307983 */ /* 0x000f260000300800 */
[C-C-:B--2---:R-:W-:Y:S01]  /*16b70*/  FFMA R0, R6.reuse, 0.70710676908493041992, R44.reuse ;  /* 0x3f3504f306007823 */ /* 0x144fe2000000002c */
[----:B------:R-:W-:-:S02]  /*16b80*/  FFMA R6, R6, -0.70710676908493041992, R44 ;  /* 0xbf3504f306067823 */ /* 0x000fc4000000002c */
[----:B------:R-:W2:Y:S01]  /*16b90*/  LDL.LU R44, [R1+0x244] ;  /* 0x00024400012c7983 */ /* 0x000ea20000300800 */
[----:B------:R-:W-:Y:S01]  /*16ba0*/  FFMA R38, R38, 1.9615705013275146484, R25 ;  /* 0x3ffb14be26267823 */ /* 0x000fe20000000019 */
[----:B------:R-:W-:Y:S01]  /*16bb0*/  FFMA R25, R7, 0.19891236722469329834, R21 ;  /* 0x3e4bafaf07197823 */ /* 0x000fe20000000015 */
[----:B------:R-:W-:Y:S01]  /*16bc0*/  FFMA R21, R21, -0.19891236722469329834, R7 ;  /* 0xbe4bafaf15157823 */ /* 0x000fe20000000007 */
[----:B------:R-:W-:Y:S01]  /*16bd0*/  FFMA R16, R61, 0.41421356797218322754, R22 ;  /* 0x3ed413cd3d107823 */ /* 0x000fe20000000016 */
[C-C-:B------:R-:W-:Y:S01]  /*16be0*/  FFMA R58, R32.reuse, -1.6629391908645629883, R37.reuse ;  /* 0xbfd4db31203a7823 */ /* 0x140fe20000000025 */
[----:B------:R-:W-:Y:S01]  /*16bf0*/  FFMA R51, R32, 1.6629391908645629883, R37 ;  /* 0x3fd4db3120337823 */ /* 0x000fe20000000025 */
[----:B-1----:R-:W-:Y:S01]  /*16c00*/  FFMA R14, R17, 0.70710676908493041992, R43 ;  /* 0x3f3504f3110e7823 */ /* 0x002fe2000000002b */
[C-C-:B------:R-:W-:Y:S01]  /*16c10*/  FFMA R39, R21.reuse, -1.9615705013275146484, R19.reuse ;  /* 0xbffb14be15277823 */ /* 0x140fe20000000013 */
[----:B------:R-:W-:Y:S01]  /*16c20*/  FFMA R37, R21, 1.9615705013275146484, R19 ;  /* 0x3ffb14be15257823 */ /* 0x000fe20000000013 */
[----:B------:R-:W-:Y:S01]  /*16c30*/  FFMA R61, R22, 0.41421356797218322754, -R61 ;  /* 0x3ed413cd163d7823 */ /* 0x000fe2000000083d */
        /* <DEDUP_REMOVED lines=8> */
[----:B------:R-:W-:-:S04]  /*16cc0*/  FFMA R6, R43, -0.66817861795425415039, R6 ;  /* 0xbf2b0dc12b067823 */ /* 0x000fc80000000006 */
[C-C-:B------:R-:W-:Y:S01]  /*16cd0*/  FFMA R14, R6.reuse, -1.6629391908645629883, R0.reuse ;  /* 0xbfd4db31060e7823 */ /* 0x140fe20000000000 */
[----:B------:R-:W-:Y:S01]  /*16ce0*/  FFMA R0, R6, 1.6629391908645629883, R0 ;  /* 0x3fd4db3106007823 */ /* 0x000fe20000000000 */
[----:B------:R-:W-:Y:S01]  /*16cf0*/  FFMA R7, R3, -0.66817861795425415039, R31 ;  /* 0xbf2b0dc103077823 */ /* 0x000fe2000000001f */
[C-C-:B------:R-:W-:Y:S01]  /*16d00*/  FFMA R22, R17.reuse, -1.9615705013275146484, R21.reuse ;  /* 0xbffb14be11167823 */ /* 0x140fe20000000015 */
[----:B------:R-:W-:Y:S01]  /*16d10*/  FFMA R21, R17, 1.9615705013275146484, R21 ;  /* 0x3ffb14be11157823 */ /* 0x000fe20000000015 */
[----:B------:R-:W-:Y:S01]  /*16d20*/  FFMA R53, R25, -1.9615705013275146484, R24 ;  /* 0xbffb14be19357823 */ /* 0x000fe20000000018 */
[C-C-:B------:R-:W-:Y:S01]  /*16d30*/  FFMA R3, R7.reuse, -1.6629391908645629883, R20.reuse ;  /* 0xbfd4db3107037823 */ /* 0x140fe20000000014 */
[----:B------:R-:W-:Y:S01]  /*16d40*/  FFMA R7, R7, 1.6629391908645629883, R20 ;  /* 0x3fd4db3107077823 */ /* 0x000fe20000000014 */
[----:B------:R0:W1:Y:S01]  /*16d50*/  SHFL.IDX PT, R6, R46, RZ, 0x181f ;  /* 0x00181fff2e067589 */ /* 0x00006200000e0000 */
[----:B------:R-:W-:Y:S01]  /*16d60*/  FFMA R25, R25, 1.9615705013275146484, R24 ;  /* 0x3ffb14be19197823 */ /* 0x000fe20000000018 */
[----:B------:R-:W-:Y:S01]  /*16d70*/  FFMA R20, R4, -1.6629391908645629883, R19 ;  /* 0xbfd4db3104147823 */ /* 0x000fe20000000013 */
[----:B------:R-:W-:Y:S01]  /*16d80*/  FFMA R18, R16, -1.9615705013275146484, R5 ;  /* 0xbffb14be10127823 */ /* 0x000fe20000000005 */
[----:B------:R-:W-:Y:S01]  /*16d90*/  FFMA R36, R36, 1.9615705013275146484, R26 ;  /* 0x3ffb14be24247823 */ /* 0x000fe2000000001a */
[----:B------:R-:W-:Y:S01]  /*16da0*/  FFMA R19, R4, 1.6629391908645629883, R19 ;  /* 0x3fd4db3104137823 */ /* 0x000fe20000000013 */
[----:B------:R-:W-:Y:S01]  /*16db0*/  FFMA R16, R16, 1.9615705013275146484, R5 ;  /* 0x3ffb14be10107823 */ /* 0x000fe20000000005 */
[----:B---3--:R0:W3:Y:S01]  /*16dc0*/  SHFL.IDX PT, R23, R60, RZ, 0x181f ;  /* 0x00181fff3c177589 */ /* 0x0080e200000e0000 */
[----:B----4-:R-:W-:Y:S01]  /*16dd0*/  IADD3 R45, PT, PT, R48, R45, RZ ;  /* 0x0000002d302d7210 */ /* 0x010fe20007ffe0ff */
[----:B--2---:R-:W-:-:S03]  /*16de0*/  FADD R17, R44, UR4 ;  /* 0x000000042c117e21 */ /* 0x004fc60008000000 */
[----:B------:R-:W-:Y:S01]  /*16df0*/  SHF.R.S32.HI R24, RZ, 0x1f, R45 ;  /* 0x0000001fff187819 */ /* 0x000fe2000001142d */
[----:B01-3--:R-:W-:-:S07]  /*16e00*/  FADD R17, R17, -UR5 ;  /* 0x8000000511117e21 */ /* 0x00bfce0008000000 */
.L_x_2075:
[----:B------:R-:W2:Y:S01]  /*16e10*/  LDL.LU R31, [R1] ;  /* 0x00000000011f7983 */ /* 0x000ea20000300800 */
[----:B------:R-:W0:Y:S01]  /*16e20*/  LDC R60, c[0x0][0x398] ;  /* 0x0000e600ff3c7b82 */ /* 0x000e220000000800 */
[----:B------:R-:W2:Y:S01]  /*16e30*/  LDCU UR4, c[0x0][0x3bc] ;  /* 0x00007780ff0477ac */ /* 0x000ea20008000800 */
[----:B------:R-:W-:-:S06]  /*16e40*/  SHF.R.S32.HI R42, RZ, 0x1f, R48 ;  /* 0x0000001fff2a7819 */ /* 0x000fcc0000011430 */
[----:B------:R-:W1:Y:S01]  /*16e50*/  LDC.64 R26, c[0x0][0x380] ;  /* 0x0000e000ff1a7b82 */ /* 0x000e620000000a00 */
[----:B0-----:R-:W-:-:S07]  /*16e60*/  IMAD R6, R6, R60, R23 ;  /* 0x0000003c06067224 */ /* 0x001fce00078e0217 */
[----:B------:R-:W0:Y:S01]  /*16e70*/  LDC R23, c[0x0][0x3bc] ;  /* 0x0000ef00ff177b82 */ /* 0x000e220000000800 */
[----:B------:R-:W-:Y:S02]  /*16e80*/  SHF.R.S32.HI R30, RZ, 0x1f, R6 ;  /* 0x0000001fff1e7819 */ /* 0x000fe40000011406 */
[----:B------:R-:W-:-:S04]  /*16e90*/  IADD3 R4, P0, PT, R48, R6, RZ ;  /* 0x0000000630047210 */ /* 0x000fc80007f1e0ff */
[----:B------:R-:W-:Y:S02]  /*16ea0*/  IADD3.X R5, PT, PT, R30, R42, RZ, P0, !PT ;  /* 0x0000002a1e057210 */ /* 0x000fe400007fe4ff */
[----:B-1----:R-:W-:-:S04]  /*16eb0*/  LEA R28, P0, R4, R26, 0x2 ;  /* 0x0000001a041c7211 */ /* 0x002fc800078010ff */
[----:B------:R-:W-:Y:S01]  /*16ec0*/  LEA.HI.X R29, R4, R27, R5, 0x2, P0 ;  /* 0x0000001b041d7211 */ /* 0x000fe200000f1405 */
[----:B--2---:R-:W-:-:S04]  /*16ed0*/  FFMA R31, R31, R44, UR4 ;  /* 0x000000041f1f7e23 */ /* 0x004fc8000800002c */
[----:B0-----:R-:W-:-:S05]  /*16ee0*/  FADD R31, R31, -R23 ;  /* 0x800000171f1f7221 */ /* 0x001fca0000000000 */
[----:B------:R0:W-:Y:S01]  /*16ef0*/  ATOM.E.ADD.F32.FTZ.RN.STRONG.GPU P0, RZ, desc[UR8][R28.64], R31 ;  /* 0x8000001f1cff79a2 */ /* 0x0001e2000c10f308 */
[----:B------:R-:W-:Y:S01]  /*16f00*/  IADD3 R6, P1, PT, R45, R6, RZ ;  /* 0x000000062d067210 */ /* 0x000fe20007f3e0ff */
[----:B------:R-:W-:Y:S03]  /*16f10*/  BSSY.RECONVERGENT B0, `(.L_x_1120) ;  /* 0x0000017000007945 */ /* 0x000fe60003800200 */
[----:B------:R-:W-:Y:S01]  /*16f20*/  IADD3.X R30, PT, PT, R24, R30, RZ, P1, !PT ;  /* 0x0000001e181e7210 */ /* 0x000fe20000ffe4ff */
[----:B0-----:R-:W-:Y:S08]  /*16f30*/  @P0 BRA `(.L_x_1121) ;  /* 0x0000000000500947 */ /* 0x001ff00003800000 */
[----:B------:R-:W0:Y:S02]  /*16f40*/  QSPC.E.S P0, RZ, [R28] ;  /* 0x000000001cff73aa */ /* 0x000e240000000500 */
[----:B0-----:R-:W-:Y:S05]  /*16f50*/  @!P0 BRA `(.L_x_1122) ;  /* 0x00000000001c8947 */ /* 0x001fea0003800000 */
[----:B------:R-:W-:-:S04]  /*16f60*/  MOV R4, R28 ;  /* 0x0000001c00047202 */ /* 0x000fc80000000f00 */
[----:B------:R-:W-:-:S07]  /*16f70*/  MOV R32, R4 ;  /* 0x0000000400207202 */ /* 0x000fce0000000f00 */
.L_x_1123:
[----:B------:R-:W0:Y:S02]  /*16f80*/  LDS R4, [R32] ;  /* 0x0000000020047984 */ /* 0x000e240000000800 */
[----:B0-----:R-:W-:-:S05]  /*16f90*/  FADD R5, R31, R4 ;  /* 0x000000041f057221 */ /* 0x001fca0000000000 */
[----:B------:R-:W0:Y:S02]  /*16fa0*/  ATOMS.CAST.SPIN P0, [R32], R4, R5 ;  /* 0x000000042000758d */ /* 0x000e240001800005 */
[----:B0-----:R-:W-:Y:S05]  /*16fb0*/  @!P0 BRA `(.L_x_1123) ;  /* 0xfffffffc00f08947 */ /* 0x001fea000383ffff */
[----:B------:R-:W-:Y:S05]  /*16fc0*/  BRA `(.L_x_1121) ;  /* 0x00000000002c7947 */ /* 0x000fea0003800000 */
.L_x_1122:
[----:B------:R-:W0:Y:S02]  /*16fd0*/  QSPC.E.D P0, RZ, [R28] ;  /* 0x000000001cff73aa */ /* 0x000e240000000700 */
[----:B0-----:R-:W-:Y:S05]  /*16fe0*/  @!P0 BRA `(.L_x_1124) ;  /* 0x0000000000188947 */ /* 0x001fea0003800000 */
.L_x_1125:
[----:B------:R-:W2:Y:S02]  /*16ff0*/  LD.E R4, [R28] ;  /* 0x000000001c047980 */ /* 0x000ea40000100900 */
[----:B--2---:R-:W-:-:S06]  /*17000*/  FADD R5, R31, R4 ;  /* 0x000000041f057221 */ /* 0x004fcc0000000000 */
[----:B------:R-:W2:Y:S02]  /*17010*/  ATOM.E.CAST.SPIN PT, R5, [R28], R4, R5 ;  /* 0x000000041c05738b */ /* 0x000ea400019e0105 */
[----:B--2---:R-:W-:-:S13]  /*17020*/  ISETP.EQ.U32.AND P0, PT, R5, 0x1, PT ;  /* 0x000000010500780c */ /* 0x004fda0003f02070 */
[----:B------:R-:W-:Y:S05]  /*17030*/  @!P0 BRA `(.L_x_1125) ;  /* 0xfffffffc00ec8947 */ /* 0x000fea000383ffff */
[----:B------:R-:W-:Y:S05]  /*17040*/  BRA `(.L_x_1121) ;  /* 0x00000000000c7947 */ /* 0x000fea0003800000 */
.L_x_1124:
[----:B------:R-:W2:Y:S02]  /*17050*/  LD.E R4, desc[UR8][R28.64] ;  /* 0x000000081c047980 */ /* 0x000ea4000c101900 */
[----:B--2---:R-:W-:-:S05]  /*17060*/  FADD R4, R31, R4 ;  /* 0x000000041f047221 */ /* 0x004fca0000000000 */
[----:B------:R0:W-:Y:S02]  /*17070*/  ST.E desc[UR8][R28.64], R4 ;  /* 0x000000041c007985 */ /* 0x0001e4000c101908 */
.L_x_1121:
[----:B------:R-:W-:Y:S05]  /*17080*/  BSYNC.RECONVERGENT B0 ;  /* 0x0000000000007941 */ /* 0x000fea0003800200 */
.L_x_1120:
[----:B0-----:R-:W-:-:S04]  /*17090*/  LEA R4, P0, R6, R26, 0x2 ;  /* 0x0000001a06047211 */ /* 0x001fc800078010ff */
[----:B------:R-:W-:-:S08]  /*170a0*/  LEA.HI.X R5, R6, R27, R30, 0x2, P0 ;  /* 0x0000001b06057211 */ /* 0x000fd000000f141e */
[----:B------:R0:W-:Y:S01]  /*170b0*/  ATOM.E.ADD.F32.FTZ.RN.STRONG.GPU P0, RZ, desc[UR8][R4.64], R17 ;  /* 0x8000001104ff79a2 */ /* 0x0001e2000c10f308 */
[----:B------:R-:W-:Y:S04]  /*170c0*/  BSSY.RECONVERGENT B0, `(.L_x_1126) ;  /* 0x0000016000007945 */ /* 0x000fe80003800200 */
[----:B0-----:R-:W-:Y:S05]  /*170d0*/  @P0 BRA `(.L_x_1127) ;  /* 0x0000000000500947 */ /* 0x001fea0003800000 */
[----:B------:R-:W0:Y:S02]  /*170e0*/  QSPC.E.S P0, RZ, [R4] ;  /* 0x0000000004ff73aa */ /* 0x000e240000000500 */
[----:B0-----:R-:W-:Y:S05]  /*170f0*/  @!P0 BRA `(.L_x_1128) ;  /* 0x00000000001c8947 */ /* 0x001fea0003800000 */
[----:B------:R-:W-:-:S04]  /*17100*/  MOV R30, R4 ;  /* 0x00000004001e7202 */ /* 0x000fc80000000f00 */
[----:B------:R-:W-:-:S07]  /*17110*/  MOV R6, R30 ;  /* 0x0000001e00067202 */ /* 0x000fce0000000f00 */
.L_x_1129:
[----:B------:R-:W0:Y:S02]  /*17120*/  LDS R30, [R6] ;  /* 0x00000000061e7984 */ /* 0x000e240000000800 */
[----:B0-----:R-:W-:-:S05]  /*17130*/  FADD R31, R17, R30 ;  /* 0x0000001e111f7221 */ /* 0x001fca0000000000 */
[----:B------:R-:W0:Y:S02]  /*17140*/  ATOMS.CAST.SPIN P0, [R6], R30, R31 ;  /* 0x0000001e0600758d */ /* 0x000e24000180001f */
[----:B0-----:R-:W-:Y:S05]  /*17150*/  @!P0 BRA `(.L_x_1129) ;  /* 0xfffffffc00f08947 */ /* 0x001fea000383ffff */
[----:B------:R-:W-:Y:S05]  /*17160*/  BRA `(.L_x_1127) ;  /* 0x00000000002c7947 */ /* 0x000fea0003800000 */
.L_x_1128:
[----:B------:R-:W0:Y:S02]  /*17170*/  QSPC.E.D P0, RZ, [R4] ;  /* 0x0000000004ff73aa */ /* 0x000e240000000700 */
[----:B0-----:R-:W-:Y:S05]  /*17180*/  @!P0 BRA `(.L_x_1130) ;  /* 0x0000000000188947 */ /* 0x001fea0003800000 */
.L_x_1131:
[----:B------:R-:W2:Y:S02]  /*17190*/  LD.E R30, [R4] ;  /* 0x00000000041e7980 */ /* 0x000ea40000100900 */
[----:B--2---:R-:W-:-:S06]  /*171a0*/  FADD R31, R17, R30 ;  /* 0x0000001e111f7221 */ /* 0x004fcc0000000000 */
[----:B------:R-:W2:Y:S02]  /*171b0*/  ATOM.E.CAST.SPIN PT, R31, [R4], R30, R31 ;  /* 0x0000001e041f738b */ /* 0x000ea400019e011f */
[----:B--2---:R-:W-:-:S13]  /*171c0*/  ISETP.EQ.U32.AND P0, PT, R31, 0x1, PT ;  /* 0x000000011f00780c */ /* 0x004fda0003f02070 */
[----:B------:R-:W-:Y:S05]  /*171d0*/  @!P0 BRA `(.L_x_1131) ;  /* 0xfffffffc00ec8947 */ /* 0x000fea000383ffff */
[----:B------:R-:W-:Y:S05]  /*171e0*/  BRA `(.L_x_1127) ;  /* 0x00000000000c7947 */ /* 0x000fea0003800000 */
.L_x_1130:
[----:B------:R-:W2:Y:S02]  /*171f0*/  LD.E R6, desc[UR8][R4.64] ;  /* 0x0000000804067980 */ /* 0x000ea4000c101900 */
[----:B--2---:R-:W-:-:S05]  /*17200*/  FADD R6, R17, R6 ;  /* 0x0000000611067221 */ /* 0x004fca0000000000 */
[----:B------:R0:W-:Y:S02]  /*17210*/  ST.E desc[UR8][R4.64], R6 ;  /* 0x0000000604007985 */ /* 0x0001e4000c101908 */
.L_x_1127:
[----:B------:R-:W-:Y:S05]  /*17220*/  BSYNC.RECONVERGENT B0 ;  /* 0x0000000000007941 */ /* 0x000fea0003800200 */
.L_x_1126:
[----:B0-----:R-:W-:Y:S01]  /*17230*/  FFMA R6, R35, R44, R23 ;  /* 0x0000002c23067223 */ /* 0x001fe20000000017 */
[----:B------:R-:W-:-:S04]  /*17240*/  IMAD.WIDE R30, R60, 0x4, R28 ;  /* 0x000000043c1e7825 */ /* 0x000fc800078e021c */
[----:B------:R-:W-:-:S05]  /*17250*/  FADD R6, R6, -R23 ;  /* 0x8000001706067221 */ /* 0x000fca0000000000 */
[----:B------:R0:W-:Y:S01]  /*17260*/  ATOM.E.ADD.F32.FTZ.RN.STRONG.GPU P0, RZ, desc[UR8][R30.64], R6 ;  /* 0x800000061eff79a2 */ /* 0x0001e2000c10f308 */
[----:B------:R-:W-:Y:S04]  /*17270*/  BSSY.RECONVERGENT B0, `(.L_x_1132) ;  /* 0x0000015000007945 */ /* 0x000fe80003800200 */
[----:B0-----:R-:W-:Y:S05]  /*17280*/  @P0 BRA `(.L_x_1133) ;  /* 0x00000000004c0947 */ /* 0x001fea0003800000 */
[----:B------:R-:W0:Y:S02]  /*17290*/  QSPC.E.S P0, RZ, [R30] ;  /* 0x000000001eff73aa */ /* 0x000e240000000500 */
[----:B0-----:R-:W-:Y:S05]  /*172a0*/  @!P0 BRA `(.L_x_1134) ;  /* 0x0000000000188947 */ /* 0x001fea0003800000 */
[----:B------:R-:W-:-:S07]  /*172b0*/  MOV R32, R30 ;  /* 0x0000001e00207202 */ /* 0x000fce0000000f00 */
.L_x_1135:
[----:B------:R-:W0:Y:S02]  /*172c0*/  LDS R30, [R32] ;  /* 0x00000000201e7984 */ /* 0x000e240000000800 */
[----:B0-----:R-:W-:-:S05]  /*172d0*/  FADD R31, R6, R30 ;  /* 0x0000001e061f7221 */ /* 0x001fca0000000000 */
[----:B------:R-:W0:Y:S02]  /*172e0*/  ATOMS.CAST.SPIN P0, [R32], R30, R31 ;  /* 0x0000001e2000758d */ /* 0x000e24000180001f */
[----:B0-----:R-:W-:Y:S05]  /*172f0*/  @!P0 BRA `(.L_x_1135) ;  /* 0xfffffffc00f08947 */ /* 0x001fea000383ffff */
[----:B------:R-:W-:Y:S05]  /*17300*/  BRA `(.L_x_1133) ;  /* 0x00000000002c7947 */ /* 0x000fea0003800000 */
.L_x_1134:
[----:B------:R-:W0:Y:S02]  /*17310*/  QSPC.E.D P0, RZ, [R30] ;  /* 0x000000001eff73aa */ /* 0x000e240000000700 */
[----:B0-----:R-:W-:Y:S05]  /*17320*/  @!P0 BRA `(.L_x_1136) ;  /* 0x0000000000188947 */ /* 0x001fea0003800000 */
.L_x_1137:
[----:B------:R-:W2:Y:S02]  /*17330*/  LD.E R32, [R30] ;  /* 0x000000001e207980 */ /* 0x000ea40000100900 */
[----:B--2---:R-:W-:-:S06]  /*17340*/  FADD R33, R6, R32 ;  /* 0x0000002006217221 */ /* 0x004fcc0000000000 */
[----:B------:R-:W2:Y:S02]  /*17350*/  ATOM.E.CAST.SPIN PT, R33, [R30], R32, R33 ;  /* 0x000000201e21738b */ /* 0x000ea400019e0121 */
[----:B--2---:R-:W-:-:S13]  /*17360*/  ISETP.EQ.U32.AND P0, PT, R33, 0x1, PT ;  /* 0x000000012100780c */ /* 0x004fda0003f02070 */
[----:B------:R-:W-:Y:S05]  /*17370*/  @!P0 BRA `(.L_x_1137) ;  /* 0xfffffffc00ec8947 */ /* 0x000fea000383ffff */
[----:B------:R-:W-:Y:S05]  /*17380*/  BRA `(.L_x_1133) ;  /* 0x00000000000c7947 */ /* 0x000fea0003800000 */
.L_x_1136:
[----:B------:R-:W2:Y:S02]  /*17390*/  LD.E R32, desc[UR8][R30.64] ;  /* 0x000000081e207980 */ /* 0x000ea4000c101900 */
[----:B--2---:R-:W-:-:S05]  /*173a0*/  FADD R32, R6, R32 ;  /* 0x0000002006207221 */ /* 0x004fca0000000000 */
[----:B------:R0:W-:Y:S02]  /*173b0*/  ST.E desc[UR8][R30.64], R32 ;  /* 0x000000201e007985 */ /* 0x0001e4000c101908 */
.L_x_1133:
[----:B------:R-:W-:Y:S05]  /*173c0*/  BSYNC.RECONVERGENT B0 ;  /* 0x0000000000007941 */ /* 0x000fea0003800200 */
.L_x_1132:
[----:B0-----:R-:W-:-:S05]  /*173d0*/  IMAD.WIDE R30, R60, 0x4, R4 ;  /* 0x000000043c1e7825 */ /* 0x001fca00078e0204 */
[----:B------:R0:W-:Y:S01]  /*173e0*/  ATOM.E.ADD.F32.FTZ.RN.STRONG.GPU P0, RZ, desc[UR8][R30.64], R17 ;  /* 0x800000111eff79a2 */ /* 0x0001e2000c10f308 */
[----:B------:R-:W-:Y:S04]  /*173f0*/  BSSY.RECONVERGENT B0, `(.L_x_1138) ;  /* 0x0000015000007945 */ /* 0x000fe80003800200 */
[----:B0-----:R-:W-:Y:S05]  /*17400*/  @P0 BRA `(.L_x_1139) ;  /* 0x00000000004c0947 */ /* 0x001fea0003800000 */
[----:B------:R-:W0:Y:S02]  /*17410*/  QSPC.E.S P0, RZ, [R30] ;  /* 0x000000001eff73aa */ /* 0x000e240000000500 */
[----:B0-----:R-:W-:Y:S05]  /*17420*/  @!P0 BRA `(.L_x_1140) ;  /* 0x0000000000188947 */ /* 0x001fea0003800000 */
[----:B------:R-:W-:-:S07]  /*17430*/  MOV R6, R30 ;  /* 0x0000001e00067202 */ /* 0x000fce0000000f00 */
.L_x_1141:
[----:B------:R-:W0:Y:S02]  /*17440*/  LDS R30, [R6] ;  /* 0x00000000061e7984 */ /* 0x000e240000000800 */
[----:B0-----:R-:W-:-:S05]  /*17450*/  FADD R31, R17, R30 ;  /* 0x0000001e111f7221 */ /* 0x001fca0000000000 */
[----:B------:R-:W0:Y:S02]  /*17460*/  ATOMS.CAST.SPIN P0, [R6], R30, R31 ;  /* 0x0000001e0600758d */ /* 0x000e24000180001f */
[----:B0-----:R-:W-:Y:S05]  /*17470*/  @!P0 BRA `(.L_x_1141) ;  /* 0xfffffffc00f08947 */ /* 0x001fea000383ffff */
[----:B------:R-:W-:Y:S05]  /*17480*/  BRA `(.L_x_1139) ;  /* 0x00000000002c7947 */ /* 0x000fea0003800000 */
.L_x_1140:
[----:B------:R-:W0:Y:S02]  /*17490*/  QSPC.E.D P0, RZ, [R30] ;  /* 0x000000001eff73aa */ /* 0x000e240000000700 */
[----:B0-----:R-:W-:Y:S05]  /*174a0*/  @!P0 BRA `(.L_x_1142) ;  /* 0x0000000000188947 */ /* 0x001fea0003800000 */
.L_x_1143:
[----:B------:R-:W2:Y:S02]  /*174b0*/  LD.E R32, [R30] ;  /* 0x000000001e207980 */ /* 0x000ea40000100900 */
[----:B--2---:R-:W-:-:S06]  /*174c0*/  FADD R33, R17, R32 ;  /* 0x0000002011217221 */ /* 0x004fcc0000000000 */
[----:B------:R-:W2:Y:S02]  /*174d0*/  ATOM.E.CAST.SPIN PT, R33, [R30], R32, R33 ;  /* 0x000000201e21738b */ /* 0x000ea400019e0121 */
[----:B--2---:R-:W-:-:S13]  /*174e0*/  ISETP.EQ.U32.AND P0, PT, R33, 0x1, PT ;  /* 0x000000012100780c */ /* 0x004fda0003f02070 */
[----:B------:R-:W-:Y:S05]  /*174f0*/  @!P0 BRA `(.L_x_1143) ;  /* 0xfffffffc00ec8947 */ /* 0x000fea000383ffff */
[----:B------:R-:W-:Y:S05]  /*17500*/  BRA `(.L_x_1139) ;  /* 0x00000000000c7947 */ /* 0x000fea0003800000 */
.L_x_1142:
[----:B------:R-:W2:Y:S02]  /*17510*/  LD.E R6, desc[UR8][R30.64] ;  /* 0x000000081e067980 */ /* 0x000ea4000c101900 */
[----:B--2---:R-:W-:-:S05]  /*17520*/  FADD R6, R17, R6 ;  /* 0x0000000611067221 */ /* 0x004fca0000000000 */
[----:B------:R0:W-:Y:S02]  /*17530*/  ST.E desc[UR8][R30.64], R6 ;  /* 0x000000061e007985 */ /* 0x0001e4000c101908 */
.L_x_1139:
[----:B------:R-:W-:Y:S05]  /*17540*/  BSYNC.RECONVERGENT B0 ;  /* 0x0000000000007941 */ /* 0x000fea0003800200 */
.L_x_1138:
[----:B------:R-:W-:Y:S01]  /*17550*/  SHF.L.U32 R59, R60, 0x1, RZ ;  /* 0x000000013c3b7819 */ /* 0x000fe200000006ff */
[----:B0-----:R-:W-:-:S04]  /*17560*/  FFMA R6, R34, R44, R23 ;  /* 0x0000002c22067223 */ /* 0x001fc80000000017 */
[----:B------:R-:W-:Y:S01]  /*17570*/  FADD R6, R6, -R23 ;  /* 0x8000001706067221 */ /* 0x000fe20000000000 */
[----:B------:R-:W-:-:S05]  /*17580*/  IMAD.WIDE R30, R59, 0x4, R28 ;  /* 0x000000043b1e7825 */ /* 0x000fca00078e021c */
[----:B------:R0:W-:Y:S01]  /*17590*/  ATOM.E.ADD.F32.FTZ.RN.STRONG.GPU P0, RZ, desc[UR8][R30.64], R6 ;  /* 0x800000061eff79a2 */ /* 0x0001e2000c10f308 */
[----:B------:R-:W-:Y:S04]  /*175a0*/  BSSY.RECONVERGENT B0, `(.L_x_1144) ;  /* 0x0000015000007945 */ /* 0x000fe80003800200 */
[----:B0-----:R-:W-:Y:S05]  /*175b0*/  @P0 BRA `(.L_x_1145) ;  /* 0x00000000004c0947 */ /* 0x001fea0003800000 */
[----:B------:R-:W0:Y:S02]  /*175c0*/  QSPC.E.S P0, RZ, [R30] ;  /* 0x000000001eff73aa */ /* 0x000e240000000500 */
[----:B0-----:R-:W-:Y:S05]  /*175d0*/  @!P0 BRA `(.L_x_1146) ;  /* 0x0000000000188947 */ /* 0x001fea0003800000 */
[----:B------:R-:W-:-:S07]  /*175e0*/  MOV R32, R30 ;  /* 0x0000001e00207202 */ /* 0x000fce0000000f00 */
.L_x_1147:
[----:B------:R-:W0:Y:S02]  /*175f0*/  LDS R30, [R32] ;  /* 0x00000000201e7984 */ /* 0x000e240000000800 */
[----:B0-----:R-:W-:-:S05]  /*17600*/  FADD R31, R6, R30 ;  /* 0x0000001e061f7221 */ /* 0x001fca0000000000 */
[----:B------:R-:W0:Y:S02]  /*17610*/  ATOMS.CAST.SPIN P0, [R32], R30, R31 ;  /* 0x0000001e2000758d */ /* 0x000e24000180001f */
[----:B0-----:R-:W-:Y:S05]  /*17620*/  @!P0 BRA `(.L_x_1147) ;  /* 0xfffffffc00f08947 */ /* 0x001fea000383ffff */
[----:B------:R-:W-:Y:S05]  /*17630*/  BRA `(.L_x_1145) ;  /* 0x00000000002c7947 */ /* 0x000fea0003800000 */
.L_x_1146:
[----:B------:R-:W0:Y:S02]  /*17640*/  QSPC.E.D P0, RZ, [R30] ;  /* 0x000000001eff73aa */ /* 0x000e240000000700 */
[----:B0-----:R-:W-:Y:S05]  /*17650*/  @!P0 BRA `(.L_x_1148) ;  /* 0x0000000000188947 */ /* 0x001fea0003800000 */
.L_x_1149:
[----:B------:R-:W2:Y:S02]  /*17660*/  LD.E R32, [R30] ;  /* 0x000000001e207980 */ /* 0x000ea40000100900 */
[----:B--2---:R-:W-:-:S06]  /*17670*/  FADD R33, R6, R32 ;  /* 0x0000002006217221 */ /* 0x004fcc0000000000 */
[----:B------:R-:W2:Y:S02]  /*17680*/  ATOM.E.CAST.SPIN PT, R33, [R30], R32, R33 ;  /* 0x000000201e21738b */ /* 0x000ea400019e0121 */
[----:B--2---:R-:W-:-:S13]  /*17690*/  ISETP.EQ.U32.AND P0, PT, R33, 0x1, PT ;  /* 0x000000012100780c */ /* 0x004fda0003f02070 */
[----:B------:R-:W-:Y:S05]  /*176a0*/  @!P0 BRA `(.L_x_1149) ;  /* 0xfffffffc00ec8947 */ /* 0x000fea000383ffff */
[----:B------:R-:W-:Y:S05]  /*176b0*/  BRA `(.L_x_1145) ;  /* 0x00000000000c7947 */ /* 0x000fea0003800000 */
.L_x_1148:
[----:B------:R-:W2:Y:S02]  /*176c0*/  LD.E R32, desc[UR8][R30.64] ;  /* 0x000000081e207980 */ /* 0x000ea4000c101900 */
[----:B--2---:R-:W-:-:S05]  /*176d0*/  FADD R32, R6, R32 ;  /* 0x0000002006207221 */ /* 0x004fca0000000000 */
[----:B------:R0:W-:Y:S02]  /*176e0*/  ST.E desc[UR8][R30.64], R32 ;  /* 0x000000201e007985 */ /* 0x0001e4000c101908 */
.L_x_1145:
[----:B------:R-:W-:Y:S05]  /*176f0*/  BSYNC.RECONVERGENT B0 ;  /* 0x0000000000007941 */ /* 0x000fea0003800200 */
.L_x_1144:
[----:B0-----:R-:W-:-:S05]  /*17700*/  IMAD.WIDE R30, R59, 0x4, R4 ;  /* 0x000000043b1e7825 */ /* 0x001fca00078e0204 */
[----:B------:R0:W-:Y:S01]  /*17710*/  ATOM.E.ADD.F32.FTZ.RN.STRONG.GPU P0, RZ, desc[UR8][R30.64], R17 ;  /* 0x800000111eff79a2 */ /* 0x0001e2000c10f308 */
[----:B------:R-:W-:Y:S04]  /*17720*/  BSSY.RECONVERGENT B0, `(.L_x_1150) ;  /* 0x0000015000007945 */ /* 0x000fe80003800200 */
[----:B0-----:R-:W-:Y:S05]  /*17730*/  @P0 BRA `(.L_x_1151) ;  /* 0x00000000004c0947 */ /* 0x001fea0003800000 */
[----:B------:R-:W0:Y:S02]  /*17740*/  QSPC.E.S P0, RZ, [R30] ;  /* 0x000000001eff73aa */ /* 0x000e240000000500 */
[----:B0-----:R-:W-:Y:S05]  /*17750*/  @!P0 BRA `(.L_x_1152) ;  /* 0x0000000000188947 */ /* 0x001fea0003800000 */
[----:B------:R-:W-:-:S07]  /*17760*/  MOV R6, R30 ;  /* 0x0000001e00067202 */ /* 0x000fce0000000f00 */
.L_x_1153:
[----:B------:R-:W0:Y:S02]  /*17770*/  LDS R30, [R6] ;  /* 0x00000000061e7984 */ /* 0x000e240000000800 */
[----:B0-----:R-:W-:-:S05]  /*17780*/  FADD R31, R17, R30 ;  /* 0x0000001e111f7221 */ /* 0x001fca0000000000 */
[----:B------:R-:W0:Y:S02]  /*17790*/  ATOMS.CAST.SPIN P0, [R6], R30, R31 ;  /* 0x0000001e0600758d */ /* 0x000e24000180001f */
[----:B0-----:R-:W-:Y:S05]  /*177a0*/  @!P0 BRA `(.L_x_1153) ;  /* 0xfffffffc00f08947 */ /* 0x001fea000383ffff */
[----:B------:R-:W-:Y:S05]  /*177b0*/  BRA `(.L_x_1151) ;  /* 0x00000000002c7947 */ /* 0x000fea0003800000 */
.L_x_1152:
[----:B------:R-:W0:Y:S02]  /*177c0*/  QSPC.E.D P0, RZ, [R30] ;  /* 0x000000001eff73aa */ /* 0x000e240000000700 */
[----:B0-----:R-:W-:Y:S05]  /*177d0*/  @!P0 BRA `(.L_x_1154) ;  /* 0x0000000000188947 */ /* 0x001fea0003800000 */
.L_x_1155:
[----:B------:R-:W2:Y:S02]  /*177e0*/  LD.E R32, [R30] ;  /* 0x000000001e207980 */ /* 0x000ea40000100900 */
[----:B--2---:R-:W-:-:S06]  /*177f0*/  FADD R33, R17, R32 ;  /* 0x0000002011217221 */ /* 0x004fcc0000000000 */
[----:B------:R-:W2:Y:S02]  /*17800*/  ATOM.E.CAST.SPIN PT, R33, [R30], R32, R33 ;  /* 0x000000201e21738b */ /* 0x000ea400019e0121 */
[----:B--2---:R-:W-:-:S13]  /*17810*/  ISETP.EQ.U32.AND P0, PT, R33, 0x1, PT ;  /* 0x000000012100780c */ /* 0x004fda0003f02070 */
[----:B------:R-:W-:Y:S05]  /*17820*/  @!P0 BRA `(.L_x_1155) ;  /* 0xfffffffc00ec8947 */ /* 0x000fea000383ffff */
[----:B------:R-:W-:Y:S05]  /*17830*/  BRA `(.L_x_1151) ;  /* 0x00000000000c7947 */ /* 0x000fea0003800000 */
.L_x_1154:
[----:B------:R-:W2:Y:S02]  /*17840*/  LD.E R6, desc[UR8][R30.64] ;  /* 0x000000081e067980 */ /* 0x000ea4000c101900 */
[----:B--2---:R-:W-:-:S05]  /*17850*/  FADD R6, R17, R6 ;  /* 0x0000000611067221 */ /* 0x004fca0000000000 */
[----:B------:R0:W-:Y:S02]  /*17860*/  ST.E desc[UR8][R30.64], R6 ;  /* 0x000000061e007985 */ /* 0x0001e4000c101908 */
.L_x_1151:
[----:B------:R-:W-:Y:S05]  /*17870*/  BSYNC.RECONVERGENT B0 ;  /* 0x0000000000007941 */ /* 0x000fea0003800200 */
.L_x_1150:
[----:B------:R-:W-:Y:S01]  /*17880*/  LEA R43, R60, R60, 0x1 ;  /* 0x0000003c3c2b7211 */ /* 0x000fe200078e08ff */
        /* <DEDUP_REMOVED lines=9> */
.L_x_1159:
[----:B------:R-:W0:Y:S02]  /*17920*/  LDS R30, [R32] ;  /* 0x00000000201e7984 */ /* 0x000e240000000800 */
[----:B0-----:R-:W-:-:S05]  /*17930*/  FADD R31, R6, R30 ;  /* 0x0000001e061f7221 */ /* 0x001fca0000000000 */
[----:B------:R-:W0:Y:S02]  /*17940*/  ATOMS.CAST.SPIN P0, [R32], R30, R31 ;  /* 0x0000001e2000758d */ /* 0x000e24000180001f */
[----:B0-----:R-:W-:Y:S05]  /*17950*/  @!P0 BRA `(.L_x_1159) ;  /* 0xfffffffc00f08947 */ /* 0x001fea000383ffff */
[----:B------:R-:W-:Y:S05]  /*17960*/  BRA `(.L_x_1157) ;  /* 0x00000000002c7947 */ /* 0x000fea0003800000 */
.L_x_1158:
[----:B------:R-:W0:Y:S02]  /*17970*/  QSPC.E.D P0, RZ, [R30] ;  /* 0x000000001eff73aa */ /* 0x000e240000000700 */
[----:B0-----:R-:W-:Y:S05]  /*17980*/  @!P0 BRA `(.L_x_1160) ;  /* 0x0000000000188947 */ /* 0x001fea0003800000 */
.L_x_1161:
[----:B------:R-:W2:Y:S02]  /*17990*/  LD.E R32, [R30] ;  /* 0x000000001e207980 */ /* 0x000ea40000100900 */
[----:B--2---:R-:W-:-:S06]  /*179a0*/  FADD R33, R6, R32 ;  /* 0x0000002006217221 */ /* 0x004fcc0000000000 */
[----:B------:R-:W2:Y:S02]  /*179b0*/  ATOM.E.CAST.SPIN PT, R33, [R30], R32, R33 ;  /* 0x000000201e21738b */ /* 0x000ea400019e0121 */
[----:B--2---:R-:W-:-:S13]  /*179c0*/  ISETP.EQ.U32.AND P0, PT, R33, 0x1, PT ;  /* 0x000000012100780c */ /* 0x004fda0003f02070 */
[----:B------:R-:W-:Y:S05]  /*179d0*/  @!P0 BRA `(.L_x_1161) ;  /* 0xfffffffc00ec8947 */ /* 0x000fea000383ffff */
[----:B------:R-:W-:Y:S05]  /*179e0*/  BRA `(.L_x_1157) ;  /* 0x00000000000c7947 */ /* 0x000fea0003800000 */
.L_x_1160:
[----:B------:R-:W2:Y:S02]  /*179f0*/  LD.E R32, desc[UR8][R30.64] ;  /* 0x000000081e207980 */ /* 0x000ea4000c101900 */
[----:B--2---:R-:W-:-:S05]  /*17a00*/  FADD R32, R6, R32 ;  /* 0x0000002006207221 */ /* 0x004fca0000000000 */
[----:B------:R0:W-:Y:S02]  /*17a10*/  ST.E desc[UR8][R30.64], R32 ;  /* 0x000000201e007985 */ /* 0x0001e4000c101908 */
.L_x_1157:
[----:B------:R-:W-:Y:S05]  /*17a20*/  BSYNC.RECONVERGENT B0 ;  /* 0x0000000000007941 */ /* 0x000fea0003800200 */
.L_x_1156:
[----:B0-----:R-:W-:-:S05]  /*17a30*/  IMAD.WIDE R30, R43, 0x4, R4 ;  /* 0x000000042b1e7825 */ /* 0x001fca00078e0204 */
[----:B------:R0:W-:Y:S01]  /*17a40*/  ATOM.E.ADD.F32.FTZ.RN.STRONG.GPU P0, RZ, desc[UR8][R30.64], R17 ;  /* 0x800000111eff79a2 */ /* 0x0001e2000c10f308 */
[----:B------:R-:W-:Y:S04]  /*17a50*/  BSSY.RECONVERGENT B0, `(.L_x_1162) ;  /* 0x0000015000007945 */ /* 0x000fe80003800200 */
[----:B0-----:R-:W-:Y:S05]  /*17a60*/  @P0 BRA `(.L_x_1163) ;  /* 0x00000000004c0947 */ /* 0x001fea0003800000 */
[----:B------:R-:W0:Y:S02]  /*17a70*/  QSPC.E.S P0, RZ, [R30] ;  /* 0x000000001eff73aa */ /* 0x000e240000000500 */
[----:B0-----:R-:W-:Y:S05]  /*17a80*/  @!P0 BRA `(.L_x_1164) ;  /* 0x0000000000188947 */ /* 0x001fea0003800000 */
[----:B------:R-:W-:-:S07]  /*17a90*/  MOV R6, R30 ;  /* 0x0000001e00067202 */ /* 0x000fce0000000f00 */
.L_x_1165:
[----:B------:R-:W0:Y:S02]  /*17aa0*/  LDS R30, [R6] ;  /* 0x00000000061e7984 */ /* 0x000e240000000800 */
[----:B0-----:R-:W-:-:S05]  /*17ab0*/  FADD R31, R17, R30 ;  /* 0x0000001e111f7221 */ /* 0x001fca0000000000 */
[----:B------:R-:W0:Y:S02]  /*17ac0*/  ATOMS.CAST.SPIN P0, [R6], R30, R31 ;  /* 0x0000001e0600758d */ /* 0x000e24000180001f */
[----:B0-----:R-:W-:Y:S05]  /*17ad0*/  @!P0 BRA `(.L_x_1165) ;  /* 0xfffffffc00f08947 */ /* 0x001fea000383ffff */
[----:B------:R-:W-:Y:S05]  /*17ae0*/  BRA `(.L_x_1163) ;  /* 0x00000000002c7947 */ /* 0x000fea0003800000 */
.L_x_1164:
[----:B------:R-:W0:Y:S02]  /*17af0*/  QSPC.E.D P0, RZ, [R30] ;  /* 0x000000001eff73aa */ /* 0x000e240000000700 */
[----:B0-----:R-:W-:Y:S05]  /*17b00*/  @!P0 BRA `(.L_x_1166) ;  /* 0x0000000000188947 */ /* 0x001fea0003800000 */
.L_x_1167:
[----:B------:R-:W2:Y:S02]  /*17b10*/  LD.E R32, [R30] ;  /* 0x000000001e207980 */ /* 0x000ea40000100900 */
[----:B--2---:R-:W-:-:S06]  /*17b20*/  FADD R33, R17, R32 ;  /* 0x0000002011217221 */ /* 0x004fcc0000000000 */
[----:B------:R-:W2:Y:S02]  /*17b30*/  ATOM.E.CAST.SPIN PT, R33, [R30], R32, R33 ;  /* 0x000000201e21738b */ /* 0x000ea400019e0121 */
[----:B--2---:R-:W-:-:S13]  /*17b40*/  ISETP.EQ.U32.AND P0, PT, R33, 0x1, PT ;  /* 0x000000012100780c */ /* 0x004fda0003f02070 */
[----:B------:R-:W-:Y:S05]  /*17b50*/  @!P0 BRA `(.L_x_1167) ;  /* 0xfffffffc00ec8947 */ /* 0x000fea000383ffff */
[----:B------:R-:W-:Y:S05]  /*17b60*/  BRA `(.L_x_1163) ;  /* 0x00000000000c7947 */ /* 0x000fea0003800000 */
.L_x_1166:
[----:B------:R-:W2:Y:S02]  /*17b70*/  LD.E R6, desc[UR8][R30.64] ;  /* 0x000000081e067980 */ /* 0x000ea4000c101900 */
[----:B--2---:R-:W-:-:S05]  /*17b80*/  FADD R6, R17, R6 ;  /* 0x0000000611067221 */ /* 0x004fca0000000000 */
[----:B------:R0:W-:Y:S02]  /*17b90*/  ST.E desc[UR8][R30.64], R6 ;  /* 0x000000061e007985 */ /* 0x0001e4000c101908 */
.L_x_1163:
[----:B------:R-:W-:Y:S05]  /*17ba0*/  BSYNC.RECONVERGENT B0 ;  /* 0x0000000000007941 */ /* 0x000fea0003800200 */
.L_x_1162:
[----:B0-----:R-:W-:Y:S01]  /*17bb0*/  FFMA R6, R38, R44, R23 ;  /* 0x0000002c26067223 */ /* 0x001fe20000000017 */
[----:B------:R-:W-:-:S03]  /*17bc0*/  SHF.L.U32 R38, R60, 0x2, RZ ;  /* 0x000000023c267819 */ /* 0x000fc600000006ff */
[----:B------:R-:W-:Y:S02]  /*17bd0*/  FADD R6, R6, -R23 ;  /* 0x8000001706067221 */ /* 0x000fe40000000000 */
[----:B------:R-:W-:-:S05]  /*17be0*/  IMAD.WIDE R30, R38, 0x4, R28 ;  /* 0x00000004261e7825 */ /* 0x000fca00078e021c */
[----:B------:R0:W-:Y:S01]  /*17bf0*/  ATOM.E.ADD.F32.FTZ.RN.STRONG.GPU P0, RZ, desc[UR8][R30.64], R6 ;  /* 0x800000061eff79a2 */ /* 0x0001e2000c10f308 */
[----:B------:R-:W-:Y:S04]  /*17c00*/  BSSY.RECONVERGENT B0, `(.L_x_1168) ;  /* 0x0000015000007945 */ /* 0x000fe80003800200 */
[----:B0-----:R-:W-:Y:S05]  /*17c10*/  @P0 BRA `(.L_x_1169) ;  /* 0x00000000004c0947 */ /* 0x001fea0003800000 */
[----:B------:R-:W0:Y:S02]  /*17c20*/  QSPC.E.S P0, RZ, [R30] ;  /* 0x000000001eff73aa */ /* 0x000e240000000500 */
[----:B0-----:R-:W-:Y:S05]  /*17c30*/  @!P0 BRA `(.L_x_1170) ;  /* 0x0000000000188947 */ /* 0x001fea0003800000 */
[----:B------:R-:W-:-:S07]  /*17c40*/  MOV R32, R30 ;  /* 0x0000001e00207202 */ /* 0x000fce0000000f00 */
.L_x_1171:
[----:B------:R-:W0:Y:S02]  /*17c50*/  LDS R30, [R32] ;  /* 0x00000000201e7984 */ /* 0x000e240000000800 */
[----:B0-----:R-:W-:-:S05]  /*17c60*/  FADD R31, R6, R30 ;  /* 0x0000001e061f7221 */ /* 0x001fca0000000000 */
[----:B------:R-:W0:Y:S02]  /*17c70*/  ATOMS.CAST.SPIN P0, [R32], R30, R31 ;  /* 0x0000001e2000758d */ /* 0x000e24000180001f */
[----:B0-----:R-:W-:Y:S05]  /*17c80*/  @!P0 BRA `(.L_x_1171) ;  /* 0xfffffffc00f08947 */ /* 0x001fea000383ffff */
[----:B------:R-:W-:Y:S05]  /*17c90*/  BRA `(.L_x_1169) ;  /* 0x00000000002c7947 */ /* 0x000fea0003800000 */
.L_x_1170:
[----:B------:R-:W0:Y:S02]  /*17ca0*/  QSPC.E.D P0, RZ, [R30] ;  /* 0x000000001eff73aa */ /* 0x000e240000000700 */
[----:B0-----:R-:W-:Y:S05]  /*17cb0*/  @!P0 BRA `(.L_x_1172) ;  /* 0x0000000000188947 */ /* 0x001fea0003800000 */
.L_x_1173:
[----:B------:R-:W2:Y:S02]  /*17cc0*/  LD.E R32, [R30] ;  /* 0x000000001e207980 */ /* 0x000ea40000100900 */
[----:B--2---:R-:W-:-:S06]  /*17cd0*/  FADD R33, R6, R32 ;  /* 0x0000002006217221 */ /* 0x004fcc0000000000 */
[----:B------:R-:W2:Y:S02]  /*17ce0*/  ATOM.E.CAST.SPIN PT, R33, [R30], R32, R33 ;  /* 0x000000201e21738b */ /* 0x000ea400019e0121 */
[----:B--2---:R-:W-:-:S13]  /*17cf0*/  ISETP.EQ.U32.AND P0, PT, R33, 0x1, PT ;  /* 0x000000012100780c */ /* 0x004fda0003f02070 */
[----:B------:R-:W-:Y:S05]  /*17d00*/  @!P0 BRA `(.L_x_1173) ;  /* 0xfffffffc00ec8947 */ /* 0x000fea000383ffff */
[----:B------:R-:W-:Y:S05]  /*17d10*/  BRA `(.L_x_1169) ;  /* 0x00000000000c7947 */ /* 0x000fea0003800000 */
.L_x_1172:
[----:B------:R-:W2:Y:S02]  /*17d20*/  LD.E R32, desc[UR8][R30.64] ;  /* 0x000000081e207980 */ /* 0x000ea4000c101900 */
[----:B--2---:R-:W-:-:S05]  /*17d30*/  FADD R32, R6, R32 ;  /* 0x0000002006207221 */ /* 0x004fca0000000000 */
[----:B------:R0:W-:Y:S02]  /*17d40*/  ST.E desc[UR8][R30.64], R32 ;  /* 0x000000201e007985 */ /* 0x0001e4000c101908 */
.L_x_1169:
[----:B------:R-:W-:Y:S05]  /*17d50*/  BSYNC.RECONVERGENT B0 ;  /* 0x0000000000007941 */ /* 0x000fea0003800200 */
.L_x_1168:
[----:B0-----:R-:W-:-:S05]  /*17d60*/  IMAD.WIDE R30, R38, 0x4, R4 ;  /* 0x00000004261e7825 */ /* 0x001fca00078e0204 */
[----:B------:R0:W-:Y:S01]  /*17d70*/  ATOM.E.ADD.F32.FTZ.RN.STRONG.GPU P0, RZ, desc[UR8][R30.64], R17 ;  /* 0x800000111eff79a2 */ /* 0x0001e2000c10f308 */
[----:B------:R-:W-:Y:S04]  /*17d80*/  BSSY.RECONVERGENT B0, `(.L_x_1174) ;  /* 0x0000015000007945 */ /* 0x000fe80003800200 */
[----:B0-----:R-:W-:Y:S05]  /*17d90*/  @P0 BRA `(.L_x_1175) ;  /* 0x00000000004c0947 */ /* 0x001fea0003800000 */
[----:B------:R-:W0:Y:S02]  /*17da0*/  QSPC.E.S P0, RZ, [R30] ;  /* 0x000000001eff73aa */ /* 0x000e240000000500 */
[----:B0-----:R-:W-:Y:S05]  /*17db0*/  @!P0 BRA `(.L_x_1176) ;  /* 0x0000000000188947 */ /* 0x001fea0003800000 */
[----:B------:R-:W-:-:S07]  /*17dc0*/  MOV R6, R30 ;  /* 0x0000001e00067202 */ /* 0x000fce0000000f00 */
.L_x_1177:
[----:B------:R-:W0:Y:S02]  /*17dd0*/  LDS R30, [R6] ;  /* 0x00000000061e7984 */ /* 0x000e240000000800 */
[----:B0-----:R-:W-:-:S05]  /*17de0*/  FADD R31, R17, R30 ;  /* 0x0000001e111f7221 */ /* 0x001fca0000000000 */
[----:B------:R-:W0:Y:S02]  /*17df0*/  ATOMS.CAST.SPIN P0, [R6], R30, R31 ;  /* 0x0000001e0600758d */ /* 0x000e24000180001f */
[----:B0-----:R-:W-:Y:S05]  /*17e00*/  @!P0 BRA `(.L_x_1177) ;  /* 0xfffffffc00f08947 */ /* 0x001fea000383ffff */
[----:B------:R-:W-:Y:S05]  /*17e10*/  BRA `(.L_x_1175) ;  /* 0x00000000002c7947 */ /* 0x000fea0003800000 */
.L_x_1176:
[----:B------:R-:W0:Y:S02]  /*17e20*/  QSPC.E.D P0, RZ, [R30] ;  /* 0x000000001eff73aa */ /* 0x000e240000000700 */
[----:B0-----:R-:W-:Y:S05]  /*17e30*/  @!P0 BRA `(.L_x_1178) ;  /* 0x0000000000188947 */ /* 0x001fea0003800000 */
.L_x_1179:
[----:B------:R-:W2:Y:S02]  /*17e40*/  LD.E R32, [R30] ;  /* 0x000000001e207980 */ /* 0x000ea40000100900 */
[----:B--2---:R-:W-:-:S06]  /*17e50*/  FADD R33, R17, R32 ;  /* 0x0000002011217221 */ /* 0x004fcc0000000000 */
[----:B------:R-:W2:Y:S02]  /*17e60*/  ATOM.E.CAST.SPIN PT, R33, [R30], R32, R33 ;  /* 0x000000201e21738b */ /* 0x000ea400019e0121 */
[----:B--2---:R-:W-:-:S13]  /*17e70*/  ISETP.EQ.U32.AND P0, PT, R33, 0x1, PT ;  /* 0x000000012100780c */ /* 0x004fda0003f02070 */
[----:B------:R-:W-:Y:S05]  /*17e80*/  @!P0 BRA `(.L_x_1179) ;  /* 0xfffffffc00ec8947 */ /* 0x000fea000383ffff */
[----:B------:R-:W-:Y:S05]  /*17e90*/  BRA `(.L_x_1175) ;  /* 0x00000000000c7947 */ /* 0x000fea0003800000 */
.L_x_1178:
[----:B------:R-:W2:Y:S02]  /*17ea0*/  LD.E R6, desc[UR8][R30.64] ;  /* 0x000000081e067980 */ /* 0x000ea4000c101900 */
[----:B--2---:R-:W-:-:S05]  /*17eb0*/  FADD R6, R17, R6 ;  /* 0x0000000611067221 */ /* 0x004fca0000000000 */
[----:B------:R0:W-:Y:S02]  /*17ec0*/  ST.E desc[UR8][R30.64], R6 ;  /* 0x000000061e007985 */ /* 0x0001e4000c101908 */
.L_x_1175:
[----:B------:R-:W-:Y:S05]  /*17ed0*/  BSYNC.RECONVERGENT B0 ;  /* 0x0000000000007941 */ /* 0x000fea0003800200 */
.L_x_1174:
        /* <DEDUP_REMOVED lines=10> */
.L_x_1183:
[----:B------:R-:W0:Y:S02]  /*17f80*/  LDS R30, [R25] ;  /* 0x00000000191e7984 */ /* 0x000e240000000800 */
[----:B0-----:R-:W-:-:S05]  /*17f90*/  FADD R31, R6, R30 ;  /* 0x0000001e061f7221 */ /* 0x001fca0000000000 */
[----:B------:R-:W0:Y:S02]  /*17fa0*/  ATOMS.CAST.SPIN P0, [R25], R30, R31 ;  /* 0x0000001e1900758d */ /* 0x000e24000180001f */
[----:B0-----:R-:W-:Y:S05]  /*17fb0*/  @!P0 BRA `(.L_x_1183) ;  /* 0xfffffffc00f08947 */ /* 0x001fea000383ffff */
[----:B------:R-:W-:Y:S05]  /*17fc0*/  BRA `(.L_x_1181) ;  /* 0x00000000002c7947 */ /* 0x000fea0003800000 */
.L_x_1182:
[----:B------:R-:W0:Y:S02]  /*17fd0*/  QSPC.E.D P0, RZ, [R30] ;  /* 0x000000001eff73aa */ /* 0x000e240000000700 */
[----:B0-----:R-:W-:Y:S05]  /*17fe0*/  @!P0 BRA `(.L_x_1184) ;  /* 0x0000000000188947 */ /* 0x001fea0003800000 */
.L_x_1185:
[----:B------:R-:W2:Y:S02]  /*17ff0*/  LD.E R32, [R30] ;  /* 0x000000001e207980 */ /* 0x000ea40000100900 */
[----:B--2---:R-:W-:-:S06]  /*18000*/  FADD R33, R6, R32 ;  /* 0x0000002006217221 */ /* 0x004fcc0000000000 */
[----:B------:R-:W2:Y:S02]  /*18010*/  ATOM.E.CAST.SPIN PT, R33, [R30], R32, R33 ;  /* 0x000000201e21738b */ /* 0x000ea400019e0121 */
[----:B--2---:R-:W-:-:S13]  /*18020*/  ISETP.EQ.U32.AND P0, PT, R33, 0x1, PT ;  /* 0x000000012100780c */ /* 0x004fda0003f02070 */
[----:B------:R-:W-:Y:S05]  /*18030*/  @!P0 BRA `(.L_x_1185) ;  /* 0xfffffffc00ec8947 */ /* 0x000fea000383ffff */
[----:B------:R-:W-:Y:S05]  /*18040*/  BRA `(.L_x_1181) ;  /* 0x00000000000c7947 */ /* 0x000fea0003800000 */
.L_x_1184:
[----:B------:R-:W2:Y:S02]  /*18050*/  LD.E R25, desc[UR8][R30.64] ;  /* 0x000000081e197980 */ /* 0x000ea4000c101900 */
[----:B--2---:R-:W-:-:S05]  /*18060*/  FADD R25, R6, R25 ;  /* 0x0000001906197221 */ /* 0x004fca0000000000 */
[----:B------:R0:W-:Y:S02]  /*18070*/  ST.E desc[UR8][R30.64], R25 ;  /* 0x000000191e007985 */ /* 0x0001e4000c101908 */
.L_x_1181:
[----:B------:R-:W-:Y:S05]  /*18080*/  BSYNC.RECONVERGENT B0 ;  /* 0x0000000000007941 */ /* 0x000fea0003800200 */
.L_x_1180:
[----:B0-----:R-:W-:-:S05]  /*18090*/  IMAD.WIDE R30, R36, 0x4, R4 ;  /* 0x00000004241e7825 */ /* 0x001fca00078e0204 */
[----:B------:R0:W-:Y:S01]  /*180a0*/  ATOM.E.ADD.F32.FTZ.RN.STRONG.GPU P0, RZ, desc[UR8][R30.64], R17 ;  /* 0x800000111eff79a2 */ /* 0x0001e2000c10f308 */
[----:B------:R-:W-:Y:S04]  /*180b0*/  BSSY.RECONVERGENT B0, `(.L_x_1186) ;  /* 0x0000015000007945 */ /* 0x000fe80003800200 */
[----:B0-----:R-:W-:Y:S05]  /*180c0*/  @P0 BRA `(.L_x_1187) ;  /* 0x00000000004c0947 */ /* 0x001fea0003800000 */
[----:B------:R-:W0:Y:S02]  /*180d0*/  QSPC.E.S P0, RZ, [R30] ;  /* 0x000000001eff73aa */ /* 0x000e240000000500 */
[----:B0-----:R-:W-:Y:S05]  /*180e0*/  @!P0 BRA `(.L_x_1188) ;  /* 0x0000000000188947 */ /* 0x001fea0003800000 */
[----:B------:R-:W-:-:S07]  /*180f0*/  MOV R6, R30 ;  /* 0x0000001e00067202 */ /* 0x000fce0000000f00 */
.L_x_1189:
[----:B------:R-:W0:Y:S02]  /*18100*/  LDS R30, [R6] ;  /* 0x00000000061e7984 */ /* 0x000e240000000800 */
[----:B0-----:R-:W-:-:S05]  /*18110*/  FADD R31, R17, R30 ;  /* 0x0000001e111f7221 */ /* 0x001fca0000000000 */
[----:B------:R-:W0:Y:S02]  /*18120*/  ATOMS.CAST.SPIN P0, [R6], R30, R31 ;  /* 0x0000001e0600758d */ /* 0x000e24000180001f */
[----:B0-----:R-:W-:Y:S05]  /*18130*/  @!P0 BRA `(.L_x_1189) ;  /* 0xfffffffc00f08947 */ /* 0x001fea000383ffff */
[----:B------:R-:W-:Y:S05]  /*18140*/  BRA `(.L_x_1187) ;  /* 0x00000000002c7947 */ /* 0x000fea0003800000 */
.L_x_1188:
[----:B------:R-:W0:Y:S02]  /*18150*/  QSPC.E.D P0, RZ, [R30] ;  /* 0x000000001eff73aa */ /* 0x000e240000000700 */
[----:B0-----:R-:W-:Y:S05]  /*18160*/  @!P0 BRA `(.L_x_1190) ;  /* 0x0000000000188947 */ /* 0x001fea0003800000 */
.L_x_1191:
[----:B------:R-:W2:Y:S02]  /*18170*/  LD.E R32, [R30] ;  /* 0x000000001e207980 */ /* 0x000ea40000100900 */
[----:B--2---:R-:W-:-:S06]  /*18180*/  FADD R33, R17, R32 ;  /* 0x0000002011217221 */ /* 0x004fcc0000000000 */
[----:B------:R-:W2:Y:S02]  /*18190*/  ATOM.E.CAST.SPIN PT, R33, [R30], R32, R33 ;  /* 0x000000201e21738b */ /* 0x000ea400019e0121 */
[----:B--2---:R-:W-:-:S13]  /*181a0*/  ISETP.EQ.U32.AND P0, PT, R33, 0x1, PT ;  /* 0x000000012100780c */ /* 0x004fda0003f02070 */
[----:B------:R-:W-:Y:S05]  /*181b0*/  @!P0 BRA `(.L_x_1191) ;  /* 0xfffffffc00ec8947 */ /* 0x000fea000383ffff */
[----:B------:R-:W-:Y:S05]  /*181c0*/  BRA `(.L_x_1187) ;  /* 0x00000000000c7947 */ /* 0x000fea0003800000 */
.L_x_1190:
[----:B------:R-:W2:Y:S02]  /*181d0*/  LD.E R6, desc[UR8][R30.64] ;  /* 0x000000081e067980 */ /* 0x000ea4000c101900 */
[----:B--2---:R-:W-:-:S05]  /*181e0*/  FADD R6, R17, R6 ;  /* 0x0000000611067221 */ /* 0x004fca0000000000 */
[----:B------:R0:W-:Y:S02]  /*181f0*/  ST.E desc[UR8][R30.64], R6 ;  /* 0x000000061e007985 */ /* 0x0001e4000c101908 */
.L_x_1187:
[----:B------:R-:W-:Y:S05]  /*18200*/  BSYNC.RECONVERGENT B0 ;  /* 0x0000000000007941 */ /* 0x000fea0003800200 */
.L_x_1186:
[----:B0-----:R-:W-:Y:S01]  /*18210*/  FFMA R6, R13, R44, R23 ;  /* 0x0000002c0d067223 */ /* 0x001fe20000000017 */
[----:B------:R-:W-:-:S03]  /*18220*/  IMAD R35, R60, 0x6, RZ ;  /* 0x000000063c237824 */ /* 0x000fc600078e02ff */
        /* <DEDUP_REMOVED lines=8> */
.L_x_1195:
[----:B------:R-:W0:Y:S02]  /*182b0*/  LDS R30, [R13] ;  /* 0x000000000d1e7984 */ /* 0x000e240000000800 */
[----:B0-----:R-:W-:-:S05]  /*182c0*/  FADD R31, R6, R30 ;  /* 0x0000001e061f7221 */ /* 0x001fca0000000000 */
[----:B------:R-:W0:Y:S02]  /*182d0*/  ATOMS.CAST.SPIN P0, [R13], R30, R31 ;  /* 0x0000001e0d00758d */ /* 0x000e24000180001f */
[----:B0-----:R-:W-:Y:S05]  /*182e0*/  @!P0 BRA `(.L_x_1195) ;  /* 0xfffffffc00f08947 */ /* 0x001fea000383ffff */
[----:B------:R-:W-:Y:S05]  /*182f0*/  BRA `(.L_x_1193) ;  /* 0x00000000002c7947 */ /* 0x000fea0003800000 */
.L_x_1194:
[----:B------:R-:W0:Y:S02]  /*18300*/  QSPC.E.D P0, RZ, [R30] ;  /* 0x000000001eff73aa */ /* 0x000e240000000700 */
[----:B0-----:R-:W-:Y:S05]  /*18310*/  @!P0 BRA `(.L_x_1196) ;  /* 0x0000000000188947 */ /* 0x001fea0003800000 */
.L_x_1197:
[----:B------:R-:W2:Y:S02]  /*18320*/  LD.E R32, [R30] ;  /* 0x000000001e207980 */ /* 0x000ea40000100900 */
[----:B--2---:R-:W-:-:S06]  /*18330*/  FADD R33, R6, R32 ;  /* 0x0000002006217221 */ /* 0x004fcc0000000000 */
[----:B------:R-:W2:Y:S02]  /*18340*/  ATOM.E.CAST.SPIN PT, R33, [R30], R32, R33 ;  /* 0x000000201e21738b */ /* 0x000ea400019e0121 */
[----:B--2---:R-:W-:-:S13]  /*18350*/  ISETP.EQ.U32.AND P0, PT, R33, 0x1, PT ;  /* 0x000000012100780c */ /* 0x004fda0003f02070 */
[----:B------:R-:W-:Y:S05]  /*18360*/  @!P0 BRA `(.L_x_1197) ;  /* 0xfffffffc00ec8947 */ /* 0x000fea000383ffff */
[----:B------:R-:W-:Y:S05]  /*18370*/  BRA `(.L_x_1193) ;  /* 0x00000000000c7947 */ /* 0x000fea0003800000 */
.L_x_1196:
[----:B------:R-:W2:Y:S02]  /*18380*/  LD.E R13, desc[UR8][R30.64] ;  /* 0x000000081e0d7980 */ /* 0x000ea4000c101900 */
[----:B--2---:R-:W-:-:S05]  /*18390*/  FADD R13, R6, R13 ;  /* 0x0000000d060d7221 */ /* 0x004fca0000000000 */
[----:B------:R0:W-:Y:S02]  /*183a0*/  ST.E desc[UR8][R30.64], R13 ;  /* 0x0000000d1e007985 */ /* 0x0001e4000c101908 */
.L_x_1193:
[----:B------:R-:W-:Y:S05]  /*183b0*/  BSYNC.RECONVERGENT B0 ;  /* 0x0000000000007941 */ /* 0x000fea0003800200 */
.L_x_1192:
[----:B0-----:R-:W-:-:S05]  /*183c0*/  IMAD.WIDE R30, R35, 0x4, R4 ;  /* 0x00000004231e7825 */ /* 0x001fca00078e0204 */
[----:B------:R0:W-:Y:S01]  /*183d0*/  ATOM.E.ADD.F32.FTZ.RN.STRONG.GPU P0, RZ, desc[UR8][R30.64], R17 ;  /* 0x800000111eff79a2 */ /* 0x0001e2000c10f308 */
[----:B------:R-:W-:Y:S04]  /*183e0*/  BSSY.RECONVERGENT B0, `(.L_x_1198) ;  /* 0x0000015000007945 */ /* 0x000fe80003800200 */
[----:B0-----:R-:W-:Y:S05]  /*183f0*/  @P0 BRA `(.L_x_1199) ;  /* 0x00000000004c0947 */ /* 0x001fea0003800000 */
[----:B------:R-:W0:Y:S02]  /*18400*/  QSPC.E.S P0, RZ, [R30] ;  /* 0x000000001eff73aa */ /* 0x000e240000000500 */
[----:B0-----:R-:W-:Y:S05]  /*18410*/  @!P0 BRA `(.L_x_1200) ;  /* 0x0000000000188947 */ /* 0x001fea0003800000 */
[----:B------:R-:W-:-:S07]  /*18420*/  MOV R6, R30 ;  /* 0x0000001e00067202 */ /* 0x000fce0000000f00 */
.L_x_1201:
[----:B------:R-:W0:Y:S02]  /*18430*/  LDS R30, [R6] ;  /* 0x00000000061e7984 */ /* 0x000e240000000800 */
[----:B0-----:R-:W-:-:S05]  /*18440*/  FADD R31, R17, R30 ;  /* 0x0000001e111f7221 */ /* 0x001fca0000000000 */
[----:B------:R-:W0:Y:S02]  /*18450*/  ATOMS.CAST.SPIN P0, [R6], R30, R31 ;  /* 0x0000001e0600758d */ /* 0x000e24000180001f */
[----:B0-----:R-:W-:Y:S05]  /*18460*/  @!P0 BRA `(.L_x_1201) ;  /* 0xfffffffc00f08947 */ /* 0x001fea000383ffff */
[----:B------:R-:W-:Y:S05]  /*18470*/  BRA `(.L_x_1199) ;  /* 0x00000000002c7947 */ /* 0x000fea0003800000 */
.L_x_1200:
[----:B------:R-:W0:Y:S02]  /*18480*/  QSPC.E.D P0, RZ, [R30] ;  /* 0x000000001eff73aa */ /* 0x000e240000000700 */
[----:B0-----:R-:W-:Y:S05]  /*18490*/  @!P0 BRA `(.L_x_1202) ;  /* 0x0000000000188947 */ /* 0x001fea0003800000 */
.L_x_1203:
[----:B------:R-:W2:Y:S02]  /*184a0*/  LD.E R32, [R30] ;  /* 0x000000001e207980 */ /* 0x000ea40000100900 */
[----:B--2---:R-:W-:-:S06]  /*184b0*/  FADD R33, R17, R32 ;  /* 0x0000002011217221 */ /* 0x004fcc0000000000 */
[----:B------:R-:W2:Y:S02]  /*184c0*/  ATOM.E.CAST.SPIN PT, R33, [R30], R32, R33 ;  /* 0x000000201e21738b */ /* 0x000ea400019e0121 */
[----:B--2---:R-:W-:-:S13]  /*184d0*/  ISETP.EQ.U32.AND P0, PT, R33, 0x1, PT ;  /* 0x000000012100780c */ /* 0x004fda0003f02070 */
[----:B------:R-:W-:Y:S05]  /*184e0*/  @!P0 BRA `(.L_x_1203) ;  /* 0xfffffffc00ec8947 */ /* 0x000fea000383ffff */
[----:B------:R-:W-:Y:S05]  /*184f0*/  BRA `(.L_x_1199) ;  /* 0x00000000000c7947 */ /* 0x000fea0003800000 */
.L_x_1202:
[----:B------:R-:W2:Y:S02]  /*18500*/  LD.E R6, desc[UR8][R30.64] ;  /* 0x000000081e067980 */ /* 0x000ea4000c101900 */
[----:B--2---:R-:W-:-:S05]  /*18510*/  FADD R6, R17, R6 ;  /* 0x0000000611067221 */ /* 0x004fca0000000000 */
[----:B------:R0:W-:Y:S02]  /*18520*/  ST.E desc[UR8][R30.64], R6 ;  /* 0x000000061e007985 */ /* 0x0001e4000c101908 */
.L_x_1199:
[----:B------:R-:W-:Y:S05]  /*18530*/  BSYNC.RECONVERGENT B0 ;  /* 0x0000000000007941 */ /* 0x000fea0003800200 */
.L_x_1198:
[----:B------:R-:W-:Y:S01]  /*18540*/  LEA R34, R60, -R60, 0x3 ;  /* 0x8000003c3c227211 */ /* 0x000fe200078e18ff */
        /* <DEDUP_REMOVED lines=9> */
.L_x_1207:
[----:B------:R-:W0:Y:S02]  /*185e0*/  LDS R28, [R13] ;  /* 0x000000000d1c7984 */ /* 0x000e240000000800 */
[----:B0-----:R-:W-:-:S05]  /*185f0*/  FADD R29, R6, R28 ;  /* 0x0000001c061d7221 */ /* 0x001fca0000000000 */
[----:B------:R-:W0:Y:S02]  /*18600*/  ATOMS.CAST.SPIN P0, [R13], R28, R29 ;  /* 0x0000001c0d00758d */ /* 0x000e24000180001d */
[----:B0-----:R-:W-:Y:S05]  /*18610*/  @!P0 BRA `(.L_x_1207) ;  /* 0xfffffffc00f08947 */ /* 0x001fea000383ffff */
[----:B------:R-:W-:Y:S05]  /*18620*/  BRA `(.L_x_1205) ;  /* 0x00000000002c7947 */ /* 0x000fea0003800000 */
.L_x_1206:
[----:B------:R-:W0:Y:S02]  /*18630*/  QSPC.E.D P0, RZ, [R28] ;  /* 0x000000001cff73aa */ /* 0x000e240000000700 */
[----:B0-----:R-:W-:Y:S05]  /*18640*/  @!P0 BRA `(.L_x_1208) ;  /* 0x0000000000188947 */ /* 0x001fea0003800000 */
.L_x_1209:
[----:B------:R-:W2:Y:S02]  /*18650*/  LD.E R30, [R28] ;  /* 0x000000001c1e7980 */ /* 0x000ea40000100900 */
[----:B--2---:R-:W-:-:S06]  /*18660*/  FADD R31, R6, R30 ;  /* 0x0000001e061f7221 */ /* 0x004fcc0000000000 */
[----:B------:R-:W2:Y:S02]  /*18670*/  ATOM.E.CAST.SPIN PT, R31, [R28], R30, R31 ;  /* 0x0000001e1c1f738b */ /* 0x000ea400019e011f */
[----:B--2---:R-:W-:-:S13]  /*18680*/  ISETP.EQ.U32.AND P0, PT, R31, 0x1, PT ;  /* 0x000000011f00780c */ /* 0x004fda0003f02070 */
[----:B------:R-:W-:Y:S05]  /*18690*/  @!P0 BRA `(.L_x_1209) ;  /* 0xfffffffc00ec8947 */ /* 0x000fea000383ffff */
[----:B------:R-:W-:Y:S05]  /*186a0*/  BRA `(.L_x_1205) ;  /* 0x00000000000c7947 */ /* 0x000fea0003800000 */
.L_x_1208:
[----:B------:R-:W2:Y:S02]  /*186b0*/  LD.E R13, desc[UR8][R28.64] ;  /* 0x000000081c0d7980 */ /* 0x000ea4000c101900 */
[----:B--2---:R-:W-:-:S05]  /*186c0*/  FADD R13, R6, R13 ;  /* 0x0000000d060d7221 */ /* 0x004fca0000000000 */
[----:B------:R0:W-:Y:S02]  /*186d0*/  ST.E desc[UR8][R28.64], R13 ;  /* 0x0000000d1c007985 */ /* 0x0001e4000c101908 */
.L_x_1205:
[----:B------:R-:W-:Y:S05]  /*186e0*/  BSYNC.RECONVERGENT B0 ;  /* 0x0000000000007941 */ /* 0x000fea0003800200 */
.L_x_1204:
[----:B------:R-:W-:-:S05]  /*186f0*/  IMAD.WIDE R4, R34, 0x4, R4 ;  /* 0x0000000422047825 */ /* 0x000fca00078e0204 */
[----:B------:R1:W-:Y:S01]  /*18700*/  ATOM.E.ADD.F32.FTZ.RN.STRONG.GPU P0, RZ, desc[UR8][R4.64], R17 ;  /* 0x8000001104ff79a2 */ /* 0x0003e2000c10f308 */
[----:B------:R-:W-:Y:S04]  /*18710*/  BSSY.RECONVERGENT B0, `(.L_x_1210) ;  /* 0x0000015000007945 */ /* 0x000fe80003800200 */
[----:B-1----:R-:W-:Y:S05]  /*18720*/  @P0 BRA `(.L_x_1211) ;  /* 0x00000000004c0947 */ /* 0x002fea0003800000 */
[----:B------:R-:W1:Y:S02]  /*18730*/  QSPC.E.S P0, RZ, [R4] ;  /* 0x0000000004ff73aa */ /* 0x000e640000000500 */
[----:B-1----:R-:W-:Y:S05]  /*18740*/  @!P0 BRA `(.L_x_1212) ;  /* 0x0000000000188947 */ /* 0x002fea0003800000 */
[----:B------:R-:W-:-:S07]  /*18750*/  MOV R6, R4 ;  /* 0x0000000400067202 */ /* 0x000fce0000000f00 */
.L_x_1213:
[----:B------:R-:W1:Y:S02]  /*18760*/  LDS R4, [R6] ;  /* 0x0000000006047984 */ /* 0x000e640000000800 */
[----:B-1----:R-:W-:-:S05]  /*18770*/  FADD R5, R17, R4 ;  /* 0x0000000411057221 */ /* 0x002fca0000000000 */
[----:B------:R-:W1:Y:S02]  /*18780*/  ATOMS.CAST.SPIN P0, [R6], R4, R5 ;  /* 0x000000040600758d */ /* 0x000e640001800005 */
[----:B-1----:R-:W-:Y:S05]  /*18790*/  @!P0 BRA `(.L_x_1213) ;  /* 0xfffffffc00f08947 */ /* 0x002fea000383ffff */
[----:B------:R-:W-:Y:S05]  /*187a0*/  BRA `(.L_x_1211) ;  /* 0x00000000002c7947 */ /* 0x000fea0003800000 */
.L_x_1212:
[----:B------:R-:W1:Y:S02]  /*187b0*/  QSPC.E.D P0, RZ, [R4] ;  /* 0x0000000004ff73aa */ /* 0x000e640000000700 */
[----:B-1----:R-:W-:Y:S05]  /*187c0*/  @!P0 BRA `(.L_x_1214) ;  /* 0x0000000000188947 */ /* 0x002fea0003800000 */
.L_x_1215:
[----:B0-----:R-:W2:Y:S02]  /*187d0*/  LD.E R28, [R4] ;  /* 0x00000000041c7980 */ /* 0x001ea40000100900 */
[----:B--2---:R-:W-:-:S06]  /*187e0*/  FADD R29, R17, R28 ;  /* 0x0000001c111d7221 */ /* 0x004fcc0000000000 */
[----:B------:R-:W2:Y:S02]  /*187f0*/  ATOM.E.CAST.SPIN PT, R29, [R4], R28, R29 ;  /* 0x0000001c041d738b */ /* 0x000ea400019e011d */
[----:B--2---:R-:W-:-:S13]  /*18800*/  ISETP.EQ.U32.AND P0, PT, R29, 0x1, PT ;  /* 0x000000011d00780c */ /* 0x004fda0003f02070 */
[----:B------:R-:W-:Y:S05]  /*18810*/  @!P0 BRA `(.L_x_1215) ;  /* 0xfffffffc00ec8947 */ /* 0x000fea000383ffff */
[----:B------:R-:W-:Y:S05]  /*18820*/  BRA `(.L_x_1211) ;  /* 0x00000000000c7947 */ /* 0x000fea0003800000 */
.L_x_1214:
[----:B------:R-:W2:Y:S02]  /*18830*/  LD.E R6, desc[UR8][R4.64] ;  /* 0x0000000804067980 */ /* 0x000ea4000c101900 */
[----:B--2---:R-:W-:-:S05]  /*18840*/  FADD R6, R17, R6 ;  /* 0x0000000611067221 */ /* 0x004fca0000000000 */
[----:B------:R1:W-:Y:S02]  /*18850*/  ST.E desc[UR8][R4.64], R6 ;  /* 0x0000000604007985 */ /* 0x0003e4000c101908 */
.L_x_1211:
[----:B------:R-:W-:Y:S05]  /*18860*/  BSYNC.RECONVERGENT B0 ;  /* 0x0000000000007941 */ /* 0x000fea0003800200 */
.L_x_1210:
[----:B------:R-:W-:-:S03]  /*18870*/  UMOV UR4, 0xffffffff ;  /* 0xffffffff00047882 */ /* 0x000fc60000000000 */
[----:B------:R-:W-:Y:S05]  /*18880*/  BRA.DIV UR4, `(.L_x_1216) ;  /* 0x000001be04e87947 */ /* 0x000fea000b800000 */
[----:B-1----:R-:W0:Y:S04]  /*18890*/  LDL R4, [R1+0xb0] ;  /* 0x0000b00001047983 */ /* 0x002e280000100800 */
[----:B------:R1:W2:Y:S04]  /*188a0*/  SHFL.IDX PT, R6, R46, 0x1, 0x181f ;  /* 0x00381f002e067f89 */ /* 0x0002a800000e0000 */
[----:B0-2---:R1:W0:Y:S02]  /*188b0*/  SHFL.IDX PT, R13, R4, 0x1, 0x181f ;  /* 0x00381f00040d7f89 */ /* 0x00522400000e0000 */
.L_x_2079:
[----:B0-----:R-:W-:Y:S02]  /*188c0*/  IMAD R6, R6, R60, R13 ;  /* 0x0000003c06067224 */ /* 0x001fe400078e020d */
[----:B------:R-:W-:-:S03]  /*188d0*/  FFMA R21, R41, R44, R23 ;  /* 0x0000002c29157223 */ /* 0x000fc60000000017 */
[----:B------:R-:W-:Y:S01]  /*188e0*/  SHF.R.S32.HI R13, RZ, 0x1f, R6 ;  /* 0x0000001fff0d7819 */ /* 0x000fe20000011406 */
[----:B------:R-:W-:Y:S01]  /*188f0*/  FADD R21, R21, -R23 ;  /* 0x8000001715157221 */ /* 0x000fe20000000000 */
[----:B-1----:R-:W-:-:S04]  /*18900*/  IADD3 R4, P0, PT, R48, R6, RZ ;  /* 0x0000000630047210 */ /* 0x002fc80007f1e0ff */
[----:B------:R-:W-:Y:S02]  /*18910*/  IADD3.X R5, PT, PT, R42, R13, RZ, P0, !PT ;  /* 0x0000000d2a057210 */ /* 0x000fe400007fe4ff */
[----:B------:R-:W-:-:S04]  /*18920*/  LEA R28, P0, R4, R26, 0x2 ;  /* 0x0000001a041c7211 */ /* 0x000fc800078010ff */
[----:B------:R-:W-:-:S08]  /*18930*/  LEA.HI.X R29, R4, R27, R5, 0x2, P0 ;  /* 0x0000001b041d7211 */ /* 0x000fd000000f1405 */
        /* <DEDUP_REMOVED lines=9> */
.L_x_1220:
[----:B------:R-:W0:Y:S02]  /*189d0*/  LDS R4, [R25] ;  /* 0x0000000019047984 */ /* 0x000e240000000800 */
[----:B0-----:R-:W-:-:S05]  /*189e0*/  FADD R5, R21, R4 ;  /* 0x0000000415057221 */ /* 0x001fca0000000000 */
[----:B------:R-:W0:Y:S02]  /*189f0*/  ATOMS.CAST.SPIN P0, [R25], R4, R5 ;  /* 0x000000041900758d */ /* 0x000e240001800005 */
[----:B0-----:R-:W-:Y:S05]  /*18a00*/  @!P0 BRA `(.L_x_1220) ;  /* 0xfffffffc00f08947 */ /* 0x001fea000383ffff */
[----:B------:R-:W-:Y:S05]  /*18a10*/  BRA `(.L_x_1218) ;  /* 0x00000000002c7947 */ /* 0x000fea0003800000 */
.L_x_1219:
[----:B------:R-:W0:Y:S02]  /*18a20*/  QSPC.E.D P0, RZ, [R28] ;  /* 0x000000001cff73aa */ /* 0x000e240000000700 */
[----:B0-----:R-:W-:Y:S05]  /*18a30*/  @!P0 BRA `(.L_x_1221) ;  /* 0x0000000000188947 */ /* 0x001fea0003800000 */
.L_x_1222:
[----:B------:R-:W2:Y:S02]  /*18a40*/  LD.E R4, [R28] ;  /* 0x000000001c047980 */ /* 0x000ea40000100900 */
[----:B--2---:R-:W-:-:S06]  /*18a50*/  FADD R5, R21, R4 ;  /* 0x0000000415057221 */ /* 0x004fcc0000000000 */
[----:B------:R-:W2:Y:S02]  /*18a60*/  ATOM.E.CAST.SPIN PT, R5, [R28], R4, R5 ;  /* 0x000000041c05738b */ /* 0x000ea400019e0105 */
[----:B--2---:R-:W-:-:S13]  /*18a70*/  ISETP.EQ.U32.AND P0, PT, R5, 0x1, PT ;  /* 0x000000010500780c */ /* 0x004fda0003f02070 */
[----:B------:R-:W-:Y:S05]  /*18a80*/  @!P0 BRA `(.L_x_1222) ;  /* 0xfffffffc00ec8947 */ /* 0x000fea000383ffff */
[----:B------:R-:W-:Y:S05]  /*18a90*/  BRA `(.L_x_1218) ;  /* 0x00000000000c7947 */ /* 0x000fea0003800000 */
.L_x_1221:
[----:B------:R-:W2:Y:S02]  /*18aa0*/  LD.E R4, desc[UR8][R28.64] ;  /* 0x000000081c047980 */ /* 0x000ea4000c101900 */
[----:B--2---:R-:W-:-:S05]  /*18ab0*/  FADD R4, R21, R4 ;  /* 0x0000000415047221 */ /* 0x004fca0000000000 */
[----:B------:R0:W-:Y:S02]  /*18ac0*/  ST.E desc[UR8][R28.64], R4 ;  /* 0x000000041c007985 */ /* 0x0001e4000c101908 */
.L_x_1218:
[----:B------:R-:W-:Y:S05]  /*18ad0*/  BSYNC.RECONVERGENT B0 ;  /* 0x0000000000007941 */ /* 0x000fea0003800200 */
.L_x_1217:
        /* <DEDUP_REMOVED lines=9> */
.L_x_1226:
[----:B------:R-:W0:Y:S02]  /*18b70*/  LDS R30, [R6] ;  /* 0x00000000061e7984 */ /* 0x000e240000000800 */
[----:B0-----:R-:W-:-:S05]  /*18b80*/  FADD R31, R17, R30 ;  /* 0x0000001e111f7221 */ /* 0x001fca0000000000 */
[----:B------:R-:W0:Y:S02]  /*18b90*/  ATOMS.CAST.SPIN P0, [R6], R30, R31 ;  /* 0x0000001e0600758d */ /* 0x000e24000180001f */
[----:B0-----:R-:W-:Y:S05]  /*18ba0*/  @!P0 BRA `(.L_x_1226) ;  /* 0xfffffffc00f08947 */ /* 0x001fea000383ffff */
[----:B------:R-:W-:Y:S05]  /*18bb0*/  BRA `(.L_x_1224) ;  /* 0x00000000002c7947 */ /* 0x000fea0003800000 */
.L_x_1225:
[----:B------:R-:W0:Y:S02]  /*18bc0*/  QSPC.E.D P0, RZ, [R4] ;  /* 0x0000000004ff73aa */ /* 0x000e240000000700 */
[----:B0-----:R-:W-:Y:S05]  /*18bd0*/  @!P0 BRA `(.L_x_1227) ;  /* 0x0000000000188947 */ /* 0x001fea0003800000 */
.L_x_1228:
[----:B------:R-:W2:Y:S02]  /*18be0*/  LD.E R30, [R4] ;  /* 0x00000000041e7980 */ /* 0x000ea40000100900 */
[----:B--2---:R-:W-:-:S06]  /*18bf0*/  FADD R31, R17, R30 ;  /* 0x0000001e111f7221 */ /* 0x004fcc0000000000 */
[----:B------:R-:W2:Y:S02]  /*18c00*/  ATOM.E.CAST.SPIN PT, R31, [R4], R30, R31 ;  /* 0x0000001e041f738b */ /* 0x000ea400019e011f */
[----:B--2---:R-:W-:-:S13]  /*18c10*/  ISETP.EQ.U32.AND P0, PT, R31, 0x1, PT ;  /* 0x000000011f00780c */ /* 0x004fda0003f02070 */
[----:B------:R-:W-:Y:S05]  /*18c20*/  @!P0 BRA `(.L_x_1228) ;  /* 0xfffffffc00ec8947 */ /* 0x000fea000383ffff */
[----:B------:R-:W-:Y:S05]  /*18c30*/  BRA `(.L_x_1224) ;  /* 0x00000000000c7947 */ /* 0x000fea0003800000 */
.L_x_1227:
[----:B------:R-:W2:Y:S02]  /*18c40*/  LD.E R6, desc[UR8][R4.64] ;  /* 0x0000000804067980 */ /* 0x000ea4000c101900 */
[----:B--2---:R-:W-:-:S05]  /*18c50*/  FADD R6, R17, R6 ;  /* 0x0000000611067221 */ /* 0x004fca0000000000 */
[----:B------:R0:W-:Y:S02]  /*18c60*/  ST.E desc[UR8][R4.64], R6 ;  /* 0x0000000604007985 */ /* 0x0001e4000c101908 */
.L_x_1224:
[----:B------:R-:W-:Y:S05]  /*18c70*/  BSYNC.RECONVERGENT B0 ;  /* 0x0000000000007941 */ /* 0x000fea0003800200 */
.L_x_1223:
        /* <DEDUP_REMOVED lines=9> */
.L_x_1232:
[----:B------:R-:W0:Y:S02]  /*18d10*/  LDS R30, [R13] ;  /* 0x000000000d1e7984 */ /* 0x000e240000000800 */
[----:B0-----:R-:W-:-:S05]  /*18d20*/  FADD R31, R6, R30 ;  /* 0x0000001e061f7221 */ /* 0x001fca0000000000 */
[----:B------:R-:W0:Y:S02]  /*18d30*/  ATOMS.CAST.SPIN P0, [R13], R30, R31 ;  /* 0x0000001e0d00758d */ /* 0x000e24000180001f */
[----:B0-----:R-:W-:Y:S05]  /*18d40*/  @!P0 BRA `(.L_x_1232) ;  /* 0xfffffffc00f08947 */ /* 0x001fea000383ffff */
[----:B------:R-:W-:Y:S05]  /*18d50*/  BRA `(.L_x_1230) ;  /* 0x00000000002c7947 */ /* 0x000fea0003800000 */
.L_x_1231:
[----:B------:R-:W0:Y:S02]  /*18d60*/  QSPC.E.D P0, RZ, [R30] ;  /* 0x000000001eff73aa */ /* 0x000e240000000700 */
[----:B0-----:R-:W-:Y:S05]  /*18d70*/  @!P0 BRA `(.L_x_1233) ;  /* 0x0000000000188947 */ /* 0x001fea0003800000 */
.L_x_1234:
[----:B------:R-:W2:Y:S02]  /*18d80*/  LD.E R32, [R30] ;  /* 0x000000001e207980 */ /* 0x000ea40000100900 */
[----:B--2---:R-:W-:-:S06]  /*18d90*/  FADD R33, R6, R32 ;  /* 0x0000002006217221 */ /* 0x004fcc0000000000 */
[----:B------:R-:W2:Y:S02]  /*18da0*/  ATOM.E.CAST.SPIN PT, R33, [R30], R32, R33 ;  /* 0x000000201e21738b */ /* 0x000ea400019e0121 */
[----:B--2---:R-:W-:-:S13]  /*18db0*/  ISETP.EQ.U32.AND P0, PT, R33, 0x1, PT ;  /* 0x000000012100780c */ /* 0x004fda0003f02070 */
[----:B------:R-:W-:Y:S05]  /*18dc0*/  @!P0 BRA `(.L_x_1234) ;  /* 0xfffffffc00ec8947 */ /* 0x000fea000383ffff */
[----:B------:R-:W-:Y:S05]  /*18dd0*/  BRA `(.L_x_1230) ;  /* 0x00000000000c7947 */ /* 0x000fea0003800000 */
.L_x_1233:
[----:B------:R-:W2:Y:S02]  /*18de0*/  LD.E R13, desc[UR8][R30.64] ;  /* 0x000000081e0d7980 */ /* 0x000ea4000c101900 */
[----:B--2---:R-:W-:-:S05]  /*18df0*/  FADD R13, R6, R13 ;  /* 0x0000000d060d7221 */ /* 0x004fca0000000000 */
[----:B------:R0:W-:Y:S02]  /*18e00*/  ST.E desc[UR8][R30.64], R13 ;  /* 0x0000000d1e007985 */ /* 0x0001e4000c101908 */
.L_x_1230:
[----:B------:R-:W-:Y:S05]  /*18e10*/  BSYNC.RECONVERGENT B0 ;  /* 0x0000000000007941 */ /* 0x000fea0003800200 */
.L_x_1229:
[----:B0-----:R-:W-:-:S05]  /*18e20*/  IMAD.WIDE R30, R60, 0x4, R4 ;  /* 0x000000043c1e7825 */ /* 0x001fca00078e0204 */
[----:B------:R0:W-:Y:S01]  /*18e30*/  ATOM.E.ADD.F32.FTZ.RN.STRONG.GPU P0, RZ, desc[UR8][R30.64], R17 ;  /* 0x800000111eff79a2 */ /* 0x0001e2000c10f308 */
[----:B------:R-:W-:Y:S04]  /*18e40*/  BSSY.RECONVERGENT B0, `(.L_x_1235) ;  /* 0x0000015000007945 */ /* 0x000fe80003800200 */
[----:B0-----:R-:W-:Y:S05]  /*18e50*/  @P0 BRA `(.L_x_1236) ;  /* 0x00000000004c0947 */ /* 0x001fea0003800000 */
[----:B------:R-:W0:Y:S02]  /*18e60*/  QSPC.E.S P0, RZ, [R30] ;  /* 0x000000001eff73aa */ /* 0x000e240000000500 */
[----:B0-----:R-:W-:Y:S05]  /*18e70*/  @!P0 BRA `(.L_x_1237) ;  /* 0x0000000000188947 */ /* 0x001fea0003800000 */
[----:B------:R-:W-:-:S07]  /*18e80*/  MOV R6, R30 ;  /* 0x0000001e00067202 */ /* 0x000fce0000000f00 */
.L_x_1238:
[----:B------:R-:W0:Y:S02]  /*18e90*/  LDS R30, [R6] ;  /* 0x00000000061e7984 */ /* 0x000e240000000800 */
[----:B0-----:R-:W-:-:S05]  /*18ea0*/  FADD R31, R17, R30 ;  /* 0x0000001e111f7221 */ /* 0x001fca0000000000 */
[----:B------:R-:W0:Y:S02]  /*18eb0*/  ATOMS.CAST.SPIN P0, [R6], R30, R31 ;  /* 0x0000001e0600758d */ /* 0x000e24000180001f */
[----:B0-----:R-:W-:Y:S05]  /*18ec0*/  @!P0 BRA `(.L_x_1238) ;  /* 0xfffffffc00f08947 */ /* 0x001fea000383ffff */
[----:B------:R-:W-:Y:S05]  /*18ed0*/  BRA `(.L_x_1236) ;  /* 0x00000000002c7947 */ /* 0x000fea0003800000 */
.L_x_1237:
[----:B------:R-:W0:Y:S02]  /*18ee0*/  QSPC.E.D P0, RZ, [R30] ;  /* 0x000000001eff73aa */ /* 0x000e240000000700 */
[----:B0-----:R-:W-:Y:S05]  /*18ef0*/  @!P0 BRA `(.L_x_1239) ;  /* 0x0000000000188947 */ /* 0x001fea0003800000 */
.L_x_1240:
[----:B------:R-:W2:Y:S02]  /*18f00*/  LD.E R32, [R30] ;  /* 0x000000001e207980 */ /* 0x000ea40000100900 */
[----:B--2---:R-:W-:-:S06]  /*18f10*/  FADD R33, R17, R32 ;  /* 0x0000002011217221 */ /* 0x004fcc0000000000 */
[----:B------:R-:W2:Y:S02]  /*18f20*/  ATOM.E.CAST.SPIN PT, R33, [R30], R32, R33 ;  /* 0x000000201e21738b */ /* 0x000ea400019e0121 */
[----:B--2---:R-:W-:-:S13]  /*18f30*/  ISETP.EQ.U32.AND P0, PT, R33, 0x1, PT ;  /* 0x000000012100780c */ /* 0x004fda0003f02070 */
[----:B------:R-:W-:Y:S05]  /*18f40*/  @!P0 BRA `(.L_x_1240) ;  /* 0xfffffffc00ec8947 */ /* 0x000fea000383ffff */
[----:B------:R-:W-:Y:S05]  /*18f50*/  BRA `(.L_x_1236) ;  /* 0x00000000000c7947 */ /* 0x000fea0003800000 */
.L_x_1239:
[----:B------:R-:W2:Y:S02]  /*18f60*/  LD.E R6, desc[UR8][R30.64] ;  /* 0x000000081e067980 */ /* 0x000ea4000c101900 */
[----:B--2---:R-:W-:-:S05]  /*18f70*/  FADD R6, R17, R6 ;  /* 0x0000000611067221 */ /* 0x004fca0000000000 */
[----:B------:R0:W-:Y:S02]  /*18f80*/  ST.E desc[UR8][R30.64], R6 ;  /* 0x000000061e007985 */ /* 0x0001e4000c101908 */
.L_x_1236:
[----:B------:R-:W-:Y:S05]  /*18f90*/  BSYNC.RECONVERGENT B0 ;  /* 0x0000000000007941 */ /* 0x000fea0003800200 */
.L_x_1235:
        /* <DEDUP_REMOVED lines=9> */
.L_x_1244:
[----:B------:R-:W0:Y:S02]  /*19030*/  LDS R30, [R13] ;  /* 0x000000000d1e7984 */ /* 0x000e240000000800 */
[----:B0-----:R-:W-:-:S05]  /*19040*/  FADD R31, R6, R30 ;  /* 0x0000001e061f7221 */ /* 0x001fca0000000000 */
[----:B------:R-:W0:Y:S02]  /*19050*/  ATOMS.CAST.SPIN P0, [R13], R30, R31 ;  /* 0x0000001e0d00758d */ /* 0x000e24000180001f */
[----:B0-----:R-:W-:Y:S05]  /*19060*/  @!P0 BRA `(.L_x_1244) ;  /* 0xfffffffc00f08947 */ /* 0x001fea000383ffff */
[----:B------:R-:W-:Y:S05]  /*19070*/  BRA `(.L_x_1242) ;  /* 0x00000000002c7947 */ /* 0x000fea0003800000 */
.L_x_1243:
[----:B------:R-:W0:Y:S02]  /*19080*/  QSPC.E.D P0, RZ, [R30] ;  /* 0x000000001eff73aa */ /* 0x000e240000000700 */
[----:B0-----:R-:W-:Y:S05]  /*19090*/  @!P0 BRA `(.L_x_1245) ;  /* 0x0000000000188947 */ /* 0x001fea0003800000 */
.L_x_1246:
[----:B------:R-:W2:Y:S02]  /*190a0*/  LD.E R32, [R30] ;  /* 0x000000001e207980 */ /* 0x000ea40000100900 */
[----:B--2---:R-:W-:-:S06]  /*190b0*/  FADD R33, R6, R32 ;  /* 0x0000002006217221 */ /* 0x004fcc0000000000 */
[----:B------:R-:W2:Y:S02]  /*190c0*/  ATOM.E.CAST.SPIN PT, R33, [R30], R32, R33 ;  /* 0x000000201e21738b */ /* 0x000ea400019e0121 */
[----:B--2---:R-:W-:-:S13]  /*190d0*/  ISETP.EQ.U32.AND P0, PT, R33, 0x1, PT ;  /* 0x000000012100780c */ /* 0x004fda0003f02070 */
[----:B------:R-:W-:Y:S05]  /*190e0*/  @!P0 BRA `(.L_x_1246) ;  /* 0xfffffffc00ec8947 */ /* 0x000fea000383ffff */
[----:B------:R-:W-:Y:S05]  /*190f0*/  BRA `(.L_x_1242) ;  /* 0x00000000000c7947 */ /* 0x000fea0003800000 */
.L_x_1245:
[----:B------:R-:W2:Y:S02]  /*19100*/  LD.E R13, desc[UR8][R30.64] ;  /* 0x000000081e0d7980 */ /* 0x000ea4000c101900 */
[----:B--2---:R-:W-:-:S05]  /*19110*/  FADD R13, R6, R13 ;  /* 0x0000000d060d7221 */ /* 0x004fca0000000000 */
[----:B------:R0:W-:Y:S02]  /*19120*/  ST.E desc[UR8][R30.64], R13 ;  /* 0x0000000d1e007985 */ /* 0x0001e4000c101908 */
.L_x_1242:
[----:B------:R-:W-:Y:S05]  /*19130*/  BSYNC.RECONVERGENT B0 ;  /* 0x0000000000007941 */ /* 0x000fea0003800200 */
.L_x_1241:
[----:B0-----:R-:W-:-:S05]  /*19140*/  IMAD.WIDE R30, R59, 0x4, R4 ;  /* 0x000000043b1e7825 */ /* 0x001fca00078e0204 */
[----:B------:R0:W-:Y:S01]  /*19150*/  ATOM.E.ADD.F32.FTZ.RN.STRONG.GPU P0, RZ, desc[UR8][R30.64], R17 ;  /* 0x800000111eff79a2 */ /* 0x0001e2000c10f308 */
[----:B------:R-:W-:Y:S04]  /*19160*/  BSSY.RECONVERGENT B0, `(.L_x_1247) ;  /* 0x0000015000007945 */ /* 0x000fe80003800200 */
[----:B0-----:R-:W-:Y:S05]  /*19170*/  @P0 BRA `(.L_x_1248) ;  /* 0x00000000004c0947 */ /* 0x001fea0003800000 */
[----:B------:R-:W0:Y:S02]  /*19180*/  QSPC.E.S P0, RZ, [R30] ;  /* 0x000000001eff73aa */ /* 0x000e240000000500 */
[----:B0-----:R-:W-:Y:S05]  /*19190*/  @!P0 BRA `(.L_x_1249) ;  /* 0x0000000000188947 */ /* 0x001fea0003800000 */
[----:B------:R-:W-:-:S07]  /*191a0*/  MOV R6, R30 ;  /* 0x0000001e00067202 */ /* 0x000fce0000000f00 */
.L_x_1250:
[----:B------:R-:W0:Y:S02]  /*191b0*/  LDS R30, [R6] ;  /* 0x00000000061e7984 */ /* 0x000e240000000800 */
[----:B0-----:R-:W-:-:S05]  /*191c0*/  FADD R31, R17, R30 ;  /* 0x0000001e111f7221 */ /* 0x001fca0000000000 */
[----:B------:R-:W0:Y:S02]  /*191d0*/  ATOMS.CAST.SPIN P0, [R6], R30, R31 ;  /* 0x0000001e0600758d */ /* 0x000e24000180001f */
[----:B0-----:R-:W-:Y:S05]  /*191e0*/  @!P0 BRA `(.L_x_1250) ;  /* 0xfffffffc00f08947 */ /* 0x001fea000383ffff */
[----:B------:R-:W-:Y:S05]  /*191f0*/  BRA `(.L_x_1248) ;  /* 0x00000000002c7947 */ /* 0x000fea0003800000 */
.L_x_1249:
[----:B------:R-:W0:Y:S02]  /*19200*/  QSPC.E.D P0, RZ, [R30] ;  /* 0x000000001eff73aa */ /* 0x000e240000000700 */
[----:B0-----:R-:W-:Y:S05]  /*19210*/  @!P0 BRA `(.L_x_1251) ;  /* 0x0000000000188947 */ /* 0x001fea0003800000 */
.L_x_1252:
[----:B------:R-:W2:Y:S02]  /*19220*/  LD.E R32, [R30] ;  /* 0x000000001e207980 */ /* 0x000ea40000100900 */
[----:B--2---:R-:W-:-:S06]  /*19230*/  FADD R33, R17, R32 ;  /* 0x0000002011217221 */ /* 0x004fcc0000000000 */
[----:B------:R-:W2:Y:S02]  /*19240*/  ATOM.E.CAST.SPIN PT, R33, [R30], R32, R33 ;  /* 0x000000201e21738b */ /* 0x000ea400019e0121 */
[----:B--2---:R-:W-:-:S13]  /*19250*/  ISETP.EQ.U32.AND P0, PT, R33, 0x1, PT ;  /* 0x000000012100780c */ /* 0x004fda0003f02070 */
[----:B------:R-:W-:Y:S05]  /*19260*/  @!P0 BRA `(.L_x_1252) ;  /* 0xfffffffc00ec8947 */ /* 0x000fea000383ffff */
[----:B------:R-:W-:Y:S05]  /*19270*/  BRA `(.L_x_1248) ;  /* 0x00000000000c7947 */ /* 0x000fea0003800000 */
.L_x_1251:
[----:B------:R-:W2:Y:S02]  /*19280*/  LD.E R6, desc[UR8][R30.64] ;  /* 0x000000081e067980 */ /* 0x000ea4000c101900 */
[----:B--2---:R-:W-:-:S05]  /*19290*/  FADD R6, R17, R6 ;  /* 0x0000000611067221 */ /* 0x004fca0000000000 */
[----:B------:R0:W-:Y:S02]  /*192a0*/  ST.E desc[UR8][R30.64], R6 ;  /* 0x000000061e007985 */ /* 0x0001e4000c101908 */
.L_x_1248:
[----:B------:R-:W-:Y:S05]  /*192b0*/  BSYNC.RECONVERGENT B0 ;  /* 0x0000000000007941 */ /* 0x000fea0003800200 */
.L_x_1247:
        /* <DEDUP_REMOVED lines=9> */
.L_x_1256:
[----:B------:R-:W0:Y:S02]  /*19350*/  LDS R30, [R13] ;  /* 0x000000000d1e7984 */ /* 0x000e240000000800 */
[----:B0-----:R-:W-:-:S05]  /*19360*/  FADD R31, R6, R30 ;  /* 0x0000001e061f7221 */ /* 0x001fca0000000000 */
[----:B------:R-:W0:Y:S02]  /*19370*/  ATOMS.CAST.SPIN P0, [R13], R30, R31 ;  /* 0x0000001e0d00758d */ /* 0x000e24000180001f */
[----:B0-----:R-:W-:Y:S05]  /*19380*/  @!P0 BRA `(.L_x_1256) ;  /* 0xfffffffc00f08947 */ /* 0x001fea000383ffff */
[----:B------:R-:W-:Y:S05]  /*19390*/  BRA `(.L_x_1254) ;  /* 0x00000000002c7947 */ /* 0x000fea0003800000 */
.L_x_1255:
[----:B------:R-:W0:Y:S02]  /*193a0*/  QSPC.E.D P0, RZ, [R30] ;  /* 0x000000001eff73aa */ /* 0x000e240000000700 */
[----:B0-----:R-:W-:Y:S05]  /*193b0*/  @!P0 BRA `(.L_x_1257) ;  /* 0x0000000000188947 */ /* 0x001fea0003800000 */
.L_x_1258:
[----:B------:R-:W2:Y:S02]  /*193c0*/  LD.E R32, [R30] ;  /* 0x000000001e207980 */ /* 0x000ea40000100900 */
[----:B--2---:R-:W-:-:S06]  /*193d0*/  FADD R33, R6, R32 ;  /* 0x0000002006217221 */ /* 0x004fcc0000000000 */
[----:B------:R-:W2:Y:S02]  /*193e0*/  ATOM.E.CAST.SPIN PT, R33, [R30], R32, R33 ;  /* 0x000000201e21738b */ /* 0x000ea400019e0121 */
[----:B--2---:R-:W-:-:S13]  /*193f0*/  ISETP.EQ.U32.AND P0, PT, R33, 0x1, PT ;  /* 0x000000012100780c */ /* 0x004fda0003f02070 */
[----:B------:R-:W-:Y:S05]  /*19400*/  @!P0 BRA `(.L_x_1258) ;  /* 0xfffffffc00ec8947 */ /* 0x000fea000383ffff */
[----:B------:R-:W-:Y:S05]  /*19410*/  BRA `(.L_x_1254) ;  /* 0x00000000000c7947 */ /* 0x000fea0003800000 */
.L_x_1257:
[----:B------:R-:W2:Y:S02]  /*19420*/  LD.E R13, desc[UR8][R30.64] ;  /* 0x000000081e0d7980 */ /* 0x000ea4000c101900 */
[----:B--2---:R-:W-:-:S05]  /*19430*/  FADD R13, R6, R13 ;  /* 0x0000000d060d7221 */ /* 0x004fca0000000000 */
[----:B------:R0:W-:Y:S02]  /*19440*/  ST.E desc[UR8][R30.64], R13 ;  /* 0x0000000d1e007985 */ /* 0x0001e4000c101908 */
.L_x_1254:
[----:B------:R-:W-:Y:S05]  /*19450*/  BSYNC.RECONVERGENT B0 ;  /* 0x0000000000007941 */ /* 0x000fea0003800200 */
.L_x_1253:
[----:B0-----:R-:W-:-:S05]  /*19460*/  IMAD.WIDE R30, R43, 0x4, R4 ;  /* 0x000000042b1e7825 */ /* 0x001fca00078e0204 */
[----:B------:R0:W-:Y:S01]  /*19470*/  ATOM.E.ADD.F32.FTZ.RN.STRONG.GPU P0, RZ, desc[UR8][R30.64], R17 ;  /* 0x800000111eff79a2 */ /* 0x0001e2000c10f308 */
[----:B------:R-:W-:Y:S04]  /*19480*/  BSSY.RECONVERGENT B0, `(.L_x_1259) ;  /* 0x0000015000007945 */ /* 0x000fe80003800200 */
[----:B0-----:R-:W-:Y:S05]  /*19490*/  @P0 BRA `(.L_x_1260) ;  /* 0x00000000004c0947 */ /* 0x001fea0003800000 */
[----:B------:R-:W0:Y:S02]  /*194a0*/  QSPC.E.S P0, RZ, [R30] ;  /* 0x000000001eff73aa */ /* 0x000e240000000500 */
[----:B0-----:R-:W-:Y:S05]  /*194b0*/  @!P0 BRA `(.L_x_1261) ;  /* 0x0000000000188947 */ /* 0x001fea0003800000 */
[----:B------:R-:W-:-:S07]  /*194c0*/  MOV R6, R30 ;  /* 0x0000001e00067202 */ /* 0x000fce0000000f00 */
.L_x_1262:
[----:B------:R-:W0:Y:S02]  /*194d0*/  LDS R30, [R6] ;  /* 0x00000000061e7984 */ /* 0x000e240000000800 */
[----:B0-----:R-:W-:-:S05]  /*194e0*/  FADD R31, R17, R30 ;  /* 0x0000001e111f7221 */ /* 0x001fca0000000000 */
[----:B------:R-:W0:Y:S02]  /*194f0*/  ATOMS.CAST.SPIN P0, [R6], R30, R31 ;  /* 0x0000001e0600758d */ /* 0x000e24000180001f */
[----:B0-----:R-:W-:Y:S05]  /*19500*/  @!P0 BRA `(.L_x_1262) ;  /* 0xfffffffc00f08947 */ /* 0x001fea000383ffff */
[----:B------:R-:W-:Y:S05]  /*19510*/  BRA `(.L_x_1260) ;  /* 0x00000000002c7947 */ /* 0x000fea0003800000 */
.L_x_1261:
[----:B------:R-:W0:Y:S02]  /*19520*/  QSPC.E.D P0, RZ, [R30] ;  /* 0x000000001eff73aa */ /* 0x000e240000000700 */
[----:B0-----:R-:W-:Y:S05]  /*19530*/  @!P0 BRA `(.L_x_1263) ;  /* 0x0000000000188947 */ /* 0x001fea0003800000 */
.L_x_1264:
[----:B------:R-:W2:Y:S02]  /*19540*/  LD.E R32, [R30] ;  /* 0x000000001e207980 */ /* 0x000ea40000100900 */
[----:B--2---:R-:W-:-:S06]  /*19550*/  FADD R33, R17, R32 ;  /* 0x0000002011217221 */ /* 0x004fcc0000000000 */
[----:B------:R-:W2:Y:S02]  /*19560*/  ATOM.E.CAST.SPIN PT, R33, [R30], R32, R33 ;  /* 0x000000201e21738b */ /* 0x000ea400019e0121 */
[----:B--2---:R-:W-:-:S13]  /*19570*/  ISETP.EQ.U32.AND P0, PT, R33, 0x1, PT ;  /* 0x000000012100780c */ /* 0x004fda0003f02070 */
[----:B------:R-:W-:Y:S05]  /*19580*/  @!P0 BRA `(.L_x_1264) ;  /* 0xfffffffc00ec8947 */ /* 0x000fea000383ffff */
[----:B------:R-:W-:Y:S05]  /*19590*/  BRA `(.L_x_1260) ;  /* 0x00000000000c7947 */ /* 0x000fea0003800000 */
.L_x_1263:
[----:B------:R-:W2:Y:S02]  /*195a0*/  LD.E R6, desc[UR8][R30.64] ;  /* 0x000000081e067980 */ /* 0x000ea4000c101900 */
[----:B--2---:R-:W-:-:S05]  /*195b0*/  FADD R6, R17, R6 ;  /* 0x0000000611067221 */ /* 0x004fca0000000000 */
[----:B------:R0:W-:Y:S02]  /*195c0*/  ST.E desc[UR8][R30.64], R6 ;  /* 0x000000061e007985 */ /* 0x0001e4000c101908 */
.L_x_1260:
[----:B------:R-:W-:Y:S05]  /*195d0*/  BSYNC.RECONVERGENT B0 ;  /* 0x0000000000007941 */ /* 0x000fea0003800200 */
.L_x_1259:
        /* <DEDUP_REMOVED lines=9> */
.L_x_1268:
[----:B------:R-:W0:Y:S02]  /*19670*/  LDS R30, [R13] ;  /* 0x000000000d1e7984 */ /* 0x000e240000000800 */
[----:B0-----:R-:W-:-:S05]  /*19680*/  FADD R31, R6, R30 ;  /* 0x0000001e061f7221 */ /* 0x001fca0000000000 */
[----:B------:R-:W0:Y:S02]  /*19690*/  ATOMS.CAST.SPIN P0, [R13], R30, R31 ;  /* 0x0000001e0d00758d */ /* 0x000e24000180001f */
[----:B0-----:R-:W-:Y:S05]  /*196a0*/  @!P0 BRA `(.L_x_1268) ;  /* 0xfffffffc00f08947 */ /* 0x001fea000383ffff */
[----:B------:R-:W-:Y:S05]  /*196b0*/  BRA `(.L_x_1266) ;  /* 0x00000000002c7947 */ /* 0x000fea0003800000 */
.L_x_1267:
[----:B------:R-:W0:Y:S02]  /*196c0*/  QSPC.E.D P0, RZ, [R30] ;  /* 0x000000001eff73aa */ /* 0x000e240000000700 */
[----:B0-----:R-:W-:Y:S05]  /*196d0*/  @!P0 BRA `(.L_x_1269) ;  /* 0x0000000000188947 */ /* 0x001fea0003800000 */
.L_x_1270:
[----:B------:R-:W2:Y:S02]  /*196e0*/  LD.E R32, [R30] ;  /* 0x000000001e207980 */ /* 0x000ea40000100900 */
[----:B--2---:R-:W-:-:S06]  /*196f0*/  FADD R33, R6, R32 ;  /* 0x0000002006217221 */ /* 0x004fcc0000000000 */
[----:B------:R-:W2:Y:S02]  /*19700*/  ATOM.E.CAST.SPIN PT, R33, [R30], R32, R33 ;  /* 0x000000201e21738b */ /* 0x000ea400019e0121 */
[----:B--2---:R-:W-:-:S13]  /*19710*/  ISETP.EQ.U32.AND P0, PT, R33, 0x1, PT ;  /* 0x000000012100780c */ /* 0x004fda0003f02070 */
[----:B------:R-:W-:Y:S05]  /*19720*/  @!P0 BRA `(.L_x_1270) ;  /* 0xfffffffc00ec8947 */ /* 0x000fea000383ffff */
[----:B------:R-:W-:Y:S05]  /*19730*/  BRA `(.L_x_1266) ;  /* 0x00000000000c7947 */ /* 0x000fea0003800000 */
.L_x_1269:
[----:B------:R-:W2:Y:S02]  /*19740*/  LD.E R13, desc[UR8][R30.64] ;  /* 0x000000081e0d7980 */ /* 0x000ea4000c101900 */
[----:B--2---:R-:W-:-:S05]  /*19750*/  FADD R13, R6, R13 ;  /* 0x0000000d060d7221 */ /* 0x004fca0000000000 */
[----:B------:R0:W-:Y:S02]  /*19760*/  ST.E desc[UR8][R30.64], R13 ;  /* 0x0000000d1e007985 */ /* 0x0001e4000c101908 */
.L_x_1266:
[----:B------:R-:W-:Y:S05]  /*19770*/  BSYNC.RECONVERGENT B0 ;  /* 0x0000000000007941 */ /* 0x000fea0003800200 */
.L_x_1265:
[----:B0-----:R-:W-:-:S05]  /*19780*/  IMAD.WIDE R30, R38, 0x4, R4 ;  /* 0x00000004261e7825 */ /* 0x001fca00078e0204 */
[----:B------:R0:W-:Y:S01]  /*19790*/  ATOM.E.ADD.F32.FTZ.RN.STRONG.GPU P0, RZ, desc[UR8][R30.64], R17 ;  /* 0x800000111eff79a2 */ /* 0x0001e2000c10f308 */
[----:B------:R-:W-:Y:S04]  /*197a0*/  BSSY.RECONVERGENT B0, `(.L_x_1271) ;  /* 0x0000015000007945 */ /* 0x000fe80003800200 */
[----:B0-----:R-:W-:Y:S05]  /*197b0*/  @P0 BRA `(.L_x_1272) ;  /* 0x00000000004c0947 */ /* 0x001fea0003800000 */
[----:B------:R-:W0:Y:S02]  /*197c0*/  QSPC.E.S P0, RZ, [R30] ;  /* 0x000000001eff73aa */ /* 0x000e240000000500 */
[----:B0-----:R-:W-:Y:S05]  /*197d0*/  @!P0 BRA `(.L_x_1273) ;  /* 0x0000000000188947 */ /* 0x001fea0003800000 */
[----:B------:R-:W-:-:S07]  /*197e0*/  MOV R6, R30 ;  /* 0x0000001e00067202 */ /* 0x000fce0000000f00 */
.L_x_1274:
[----:B------:R-:W0:Y:S02]  /*197f0*/  LDS R30, [R6] ;  /* 0x00000000061e7984 */ /* 0x000e240000000800 */
[----:B0-----:R-:W-:-:S05]  /*19800*/  FADD R31, R17, R30 ;  /* 0x0000001e111f7221 */ /* 0x001fca0000000000 */
[----:B------:R-:W0:Y:S02]  /*19810*/  ATOMS.CAST.SPIN P0, [R6], R30, R31 ;  /* 0x0000001e0600758d */ /* 0x000e24000180001f */
[----:B0-----:R-:W-:Y:S05]  /*19820*/  @!P0 BRA `(.L_x_1274) ;  /* 0xfffffffc00f08947 */ /* 0x001fea000383ffff */
[----:B------:R-:W-:Y:S05]  /*19830*/  BRA `(.L_x_1272) ;  /* 0x00000000002c7947 */ /* 0x000fea0003800000 */
.L_x_1273:
[----:B------:R-:W0:Y:S02]  /*19840*/  QSPC.E.D P0, RZ, [R30] ;  /* 0x000000001eff73aa */ /* 0x000e240000000700 */
[----:B0-----:R-:W-:Y:S05]  /*19850*/  @!P0 BRA `(.L_x_1275) ;  /* 0x0000000000188947 */ /* 0x001fea0003800000 */
.L_x_1276:
[----:B------:R-:W2:Y:S02]  /*19860*/  LD.E R32, [R30] ;  /* 0x000000001e207980 */ /* 0x000ea40000100900 */
[----:B--2---:R-:W-:-:S06]  /*19870*/  FADD R33, R17, R32 ;  /* 0x0000002011217221 */ /* 0x004fcc0000000000 */
[----:B------:R-:W2:Y:S02]  /*19880*/  ATOM.E.CAST.SPIN PT, R33, [R30], R32, R33 ;  /* 0x000000201e21738b */ /* 0x000ea400019e0121 */
[----:B--2---:R-:W-:-:S13]  /*19890*/  ISETP.EQ.U32.AND P0, PT, R33, 0x1, PT ;  /* 0x000000012100780c */ /* 0x004fda0003f02070 */
[----:B------:R-:W-:Y:S05]  /*198a0*/  @!P0 BRA `(.L_x_1276) ;  /* 0xfffffffc00ec8947 */ /* 0x000fea000383ffff */
[----:B------:R-:W-:Y:S05]  /*198b0*/  BRA `(.L_x_1272) ;  /* 0x00000000000c7947 */ /* 0x000fea0003800000 */
.L_x_1275:
[----:B------:R-:W2:Y:S02]  /*198c0*/  LD.E R6, desc[UR8][R30.64] ;  /* 0x000000081e067980 */ /* 0x000ea4000c101900 */
[----:B--2---:R-:W-:-:S05]  /*198d0*/  FADD R6, R17, R6 ;  /* 0x0000000611067221 */ /* 0x004fca0000000000 */
[----:B------:R0:W-:Y:S02]  /*198e0*/  ST.E desc[UR8][R30.64], R6 ;  /* 0x000000061e007985 */ /* 0x0001e4000c101908 */
.L_x_1272:
[----:B------:R-:W-:Y:S05]  /*198f0*/  BSYNC.RECONVERGENT B0 ;  /* 0x0000000000007941 */ /* 0x000fea0003800200 */
.L_x_1271:
[----:B------:R-:W-:-:S04]  /*19900*/  FFMA R7, R7, R44, R23 ;  /* 0x0000002c07077223 */ /* 0x000fc80000000017 */
[----:B------:R-:W-:Y:S01]  /*19910*/  FADD R13, R7, -R23 ;  /* 0x80000017070d7221 */ /* 0x000fe20000000000 */
[----:B0-----:R-:W-:-:S05]  /*19920*/  IMAD.WIDE R6, R36, 0x4, R28 ;  /* 0x0000000424067825 */ /* 0x001fca00078e021c */
[----:B------:R0:W-:Y:S01]  /*19930*/  ATOM.E.ADD.F32.FTZ.RN.STRONG.GPU P0, RZ, desc[UR8][R6.64], R13 ;  /* 0x8000000d06ff79a2 */ /* 0x0001e2000c10f308 */
[----:B------:R-:W-:Y:S04]  /*19940*/  BSSY.RECONVERGENT B0, `(.L_x_1277) ;  /* 0x0000015000007945 */ /* 0x000fe80003800200 */
[----:B0-----:R-:W-:Y:S05]  /*19950*/  @P0 BRA `(.L_x_1278) ;  /* 0x00000000004c0947 */ /* 0x001fea0003800000 */
[----:B------:R-:W0:Y:S02]  /*19960*/  QSPC.E.S P0, RZ, [R6] ;  /* 0x0000000006ff73aa */ /* 0x000e240000000500 */
[----:B0-----:R-:W-:Y:S05]  /*19970*/  @!P0 BRA `(.L_x_1279) ;  /* 0x0000000000188947 */ /* 0x001fea0003800000 */
[----:B------:R-:W-:-:S07]  /*19980*/  MOV R21, R6 ;  /* 0x0000000600157202 */ /* 0x000fce0000000f00 */
.L_x_1280:
[----:B------:R-:W0:Y:S02]  /*19990*/  LDS R6, [R21] ;  /* 0x0000000015067984 */ /* 0x000e240000000800 */
[----:B0-----:R-:W-:-:S05]  /*199a0*/  FADD R7, R13, R6 ;  /* 0x000000060d077221 */ /* 0x001fca0000000000 */
[----:B------:R-:W0:Y:S02]  /*199b0*/  ATOMS.CAST.SPIN P0, [R21], R6, R7 ;  /* 0x000000061500758d */ /* 0x000e240001800007 */
[----:B0-----:R-:W-:Y:S05]  /*199c0*/  @!P0 BRA `(.L_x_1280) ;  /* 0xfffffffc00f08947 */ /* 0x001fea000383ffff */
[----:B------:R-:W-:Y:S05]  /*199d0*/  BRA `(.L_x_1278) ;  /* 0x00000000002c7947 */ /* 0x000fea0003800000 */
.L_x_1279:
[----:B------:R-:W0:Y:S02]  /*199e0*/  QSPC.E.D P0, RZ, [R6] ;  /* 0x0000000006ff73aa */ /* 0x000e240000000700 */
[----:B0-----:R-:W-:Y:S05]  /*199f0*/  @!P0 BRA `(.L_x_1281) ;  /* 0x0000000000188947 */ /* 0x001fea0003800000 */
.L_x_1282:
[----:B------:R-:W2:Y:S02]  /*19a00*/  LD.E R30, [R6] ;  /* 0x00000000061e7980 */ /* 0x000ea40000100900 */
[----:B--2---:R-:W-:-:S06]  /*19a10*/  FADD R31, R13, R30 ;  /* 0x0000001e0d1f7221 */ /* 0x004fcc0000000000 */
[----:B------:R-:W2:Y:S02]  /*19a20*/  ATOM.E.CAST.SPIN PT, R31, [R6], R30, R31 ;  /* 0x0000001e061f738b */ /* 0x000ea400019e011f */
[----:B--2---:R-:W-:-:S13]  /*19a30*/  ISETP.EQ.U32.AND P0, PT, R31, 0x1, PT ;  /* 0x000000011f00780c */ /* 0x004fda0003f02070 */
[----:B------:R-:W-:Y:S05]  /*19a40*/  @!P0 BRA `(.L_x_1282) ;  /* 0xfffffffc00ec8947 */ /* 0x000fea000383ffff */
[----:B------:R-:W-:Y:S05]  /*19a50*/  BRA `(.L_x_1278) ;  /* 0x00000000000c7947 */ /* 0x000fea0003800000 */
.L_x_1281:
[----:B------:R-:W2:Y:S02]  /*19a60*/  LD.E R21, desc[UR8][R6.64] ;  /* 0x0000000806157980 */ /* 0x000ea4000c101900 */
[----:B--2---:R-:W-:-:S05]  /*19a70*/  FADD R21, R13, R21 ;  /* 0x000000150d157221 */ /* 0x004fca0000000000 */
[----:B------:R0:W-:Y:S02]  /*19a80*/  ST.E desc[UR8][R6.64], R21 ;  /* 0x0000001506007985 */ /* 0x0001e4000c101908 */
.L_x_1278:
[----:B------:R-:W-:Y:S05]  /*19a90*/  BSYNC.RECONVERGENT B0 ;  /* 0x0000000000007941 */ /* 0x000fea0003800200 */
.L_x_1277:
[----:B0-----:R-:W-:-:S05]  /*19aa0*/  IMAD.WIDE R6, R36, 0x4, R4 ;  /* 0x0000000424067825 */ /* 0x001fca00078e0204 */
[----:B------:R0:W-:Y:S01]  /*19ab0*/  ATOM.E.ADD.F32.FTZ.RN.STRONG.GPU P0, RZ, desc[UR8][R6.64], R17 ;  /* 0x8000001106ff79a2 */ /* 0x0001e2000c10f308 */
[----:B------:R-:W-:Y:S04]  /*19ac0*/  BSSY.RECONVERGENT B0, `(.L_x_1283) ;  /* 0x0000015000007945 */ /* 0x000fe80003800200 */
[----:B0-----:R-:W-:Y:S05]  /*19ad0*/  @P0 BRA `(.L_x_1284) ;  /* 0x00000000004c0947 */ /* 0x001fea0003800000 */
[----:B------:R-:W0:Y:S02]  /*19ae0*/  QSPC.E.S P0, RZ, [R6] ;  /* 0x0000000006ff73aa */ /* 0x000e240000000500 */
[----:B0-----:R-:W-:Y:S05]  /*19af0*/  @!P0 BRA `(.L_x_1285) ;  /* 0x0000000000188947 */ /* 0x001fea0003800000 */
[----:B------:R-:W-:-:S07]  /*19b00*/  MOV R13, R6 ;  /* 0x00000006000d7202 */ /* 0x000fce0000000f00 */
.L_x_1286:
[----:B------:R-:W0:Y:S02]  /*19b10*/  LDS R6, [R13] ;  /* 0x000000000d067984 */ /* 0x000e240000000800 */
[----:B0-----:R-:W-:-:S05]  /*19b20*/  FADD R7, R17, R6 ;  /* 0x0000000611077221 */ /* 0x001fca0000000000 */
[----:B------:R-:W0:Y:S02]  /*19b30*/  ATOMS.CAST.SPIN P0, [R13], R6, R7 ;  /* 0x000000060d00758d */ /* 0x000e240001800007 */
[----:B0-----:R-:W-:Y:S05]  /*19b40*/  @!P0 BRA `(.L_x_1286) ;  /* 0xfffffffc00f08947 */ /* 0x001fea000383ffff */
[----:B------:R-:W-:Y:S05]  /*19b50*/  BRA `(.L_x_1284) ;  /* 0x00000000002c7947 */ /* 0x000fea0003800000 */
.L_x_1285:
[----:B------:R-:W0:Y:S02]  /*19b60*/  QSPC.E.D P0, RZ, [R6] ;  /* 0x0000000006ff73aa */ /* 0x000e240000000700 */
[----:B0-----:R-:W-:Y:S05]  /*19b70*/  @!P0 BRA `(.L_x_1287) ;  /* 0x0000000000188947 */ /* 0x001fea0003800000 */
.L_x_1288:
[----:B------:R-:W2:Y:S02]  /*19b80*/  LD.E R30, [R6] ;  /* 0x00000000061e7980 */ /* 0x000ea40000100900 */
[----:B--2---:R-:W-:-:S06]  /*19b90*/  FADD R31, R17, R30 ;  /* 0x0000001e111f7221 */ /* 0x004fcc0000000000 */
[----:B------:R-:W2:Y:S02]  /*19ba0*/  ATOM.E.CAST.SPIN PT, R31, [R6], R30, R31 ;  /* 0x0000001e061f738b */ /* 0x000ea400019e011f */
[----:B--2---:R-:W-:-:S13]  /*19bb0*/  ISETP.EQ.U32.AND P0, PT, R31, 0x1, PT ;  /* 0x000000011f00780c */ /* 0x004fda0003f02070 */
[----:B------:R-:W-:Y:S05]  /*19bc0*/  @!P0 BRA `(.L_x_1288) ;  /* 0xfffffffc00ec8947 */ /* 0x000fea000383ffff */
[----:B------:R-:W-:Y:S05]  /*19bd0*/  BRA `(.L_x_1284) ;  /* 0x00000000000c7947 */ /* 0x000fea0003800000 */
.L_x_1287:
[----:B------:R-:W2:Y:S02]  /*19be0*/  LD.E R13, desc[UR8][R6.64] ;  /* 0x00000008060d7980 */ /* 0x000ea4000c101900 */
[----:B--2---:R-:W-:-:S05]  /*19bf0*/  FADD R13, R17, R13 ;  /* 0x0000000d110d7221 */ /* 0x004fca0000000000 */
[----:B------:R0:W-:Y:S02]  /*19c00*/  ST.E desc[UR8][R6.64], R13 ;  /* 0x0000000d06007985 */ /* 0x0001e4000c101908 */
.L_x_1284:
[----:B------:R-:W-:Y:S05]  /*19c10*/  BSYNC.RECONVERGENT B0 ;  /* 0x0000000000007941 */ /* 0x000fea0003800200 */
.L_x_1283:
[----:B------:R-:W-:Y:S01]  /*19c20*/  FFMA R2, R2, R44, R23 ;  /* 0x0000002c02027223 */ /* 0x000fe20000000017 */
[----:B0-----:R-:W-:-:S04]  /*19c30*/  IMAD.WIDE R6, R35, 0x4, R28 ;  /* 0x0000000423067825 */ /* 0x001fc800078e021c */
[----:B------:R-:W-:-:S05]  /*19c40*/  FADD R2, R2, -R23 ;  /* 0x8000001702027221 */ /* 0x000fca0000000000 */
[----:B------:R0:W-:Y:S01]  /*19c50*/  ATOM.E.ADD.F32.FTZ.RN.STRONG.GPU P0, RZ, desc[UR8][R6.64], R2 ;  /* 0x8000000206ff79a2 */ /* 0x0001e2000c10f308 */
[----:B------:R-:W-:Y:S04]  /*19c60*/  BSSY.RECONVERGENT B0, `(.L_x_1289) ;  /* 0x0000015000007945 */ /* 0x000fe80003800200 */
[----:B0-----:R-:W-:Y:S05]  /*19c70*/  @P0 BRA `(.L_x_1290) ;  /* 0x00000000004c0947 */ /* 0x001fea0003800000 */
[----:B------:R-:W0:Y:S02]  /*19c80*/  QSPC.E.S P0, RZ, [R6] ;  /* 0x0000000006ff73aa */ /* 0x000e240000000500 */
[----:B0-----:R-:W-:Y:S05]  /*19c90*/  @!P0 BRA `(.L_x_1291) ;  /* 0x0000000000188947 */ /* 0x001fea0003800000 */
[----:B------:R-:W-:-:S07]  /*19ca0*/  MOV R13, R6 ;  /* 0x00000006000d7202 */ /* 0x000fce0000000f00 */
.L_x_1292:
[----:B------:R-:W0:Y:S02]  /*19cb0*/  LDS R6, [R13] ;  /* 0x000000000d067984 */ /* 0x000e240000000800 */
[----:B0-----:R-:W-:-:S05]  /*19cc0*/  FADD R7, R2, R6 ;  /* 0x0000000602077221 */ /* 0x001fca0000000000 */
[----:B------:R-:W0:Y:S02]  /*19cd0*/  ATOMS.CAST.SPIN P0, [R13], R6, R7 ;  /* 0x000000060d00758d */ /* 0x000e240001800007 */
[----:B0-----:R-:W-:Y:S05]  /*19ce0*/  @!P0 BRA `(.L_x_1292) ;  /* 0xfffffffc00f08947 */ /* 0x001fea000383ffff */
[----:B------:R-:W-:Y:S05]  /*19cf0*/  BRA `(.L_x_1290) ;  /* 0x00000000002c7947 */ /* 0x000fea0003800000 */
.L_x_1291:
[----:B------:R-:W0:Y:S02]  /*19d00*/  QSPC.E.D P0, RZ, [R6] ;  /* 0x0000000006ff73aa */ /* 0x000e240000000700 */
[----:B0-----:R-:W-:Y:S05]  /*19d10*/  @!P0 BRA `(.L_x_1293) ;  /* 0x0000000000188947 */ /* 0x001fea0003800000 */
.L_x_1294:
[----:B------:R-:W2:Y:S02]  /*19d20*/  LD.E R30, [R6] ;  /* 0x00000000061e7980 */ /* 0x000ea40000100900 */
[----:B--2---:R-:W-:-:S06]  /*19d30*/  FADD R31, R2, R30 ;  /* 0x0000001e021f7221 */ /* 0x004fcc0000000000 */
[----:B------:R-:W2:Y:S02]  /*19d40*/  ATOM.E.CAST.SPIN PT, R31, [R6], R30, R31 ;  /* 0x0000001e061f738b */ /* 0x000ea400019e011f */
[----:B--2---:R-:W-:-:S13]  /*19d50*/  ISETP.EQ.U32.AND P0, PT, R31, 0x1, PT ;  /* 0x000000011f00780c */ /* 0x004fda0003f02070 */
[----:B------:R-:W-:Y:S05]  /*19d60*/  @!P0 BRA `(.L_x_1294) ;  /* 0xfffffffc00ec8947 */ /* 0x000fea000383ffff */
[----:B------:R-:W-:Y:S05]  /*19d70*/  BRA `(.L_x_1290) ;  /* 0x00000000000c7947 */ /* 0x000fea0003800000 */
.L_x_1293:
[----:B------:R-:W2:Y:S02]  /*19d80*/  LD.E R13, desc[UR8][R6.64] ;  /* 0x00000008060d7980 */ /* 0x000ea4000c101900 */
[----:B--2---:R-:W-:-:S05]  /*19d90*/  FADD R13, R2, R13 ;  /* 0x0000000d020d7221 */ /* 0x004fca0000000000 */
[----:B------:R0:W-:Y:S02]  /*19da0*/  ST.E desc[UR8][R6.64], R13 ;  /* 0x0000000d06007985 */ /* 0x0001e4000c101908 */
.L_x_1290:
[----:B------:R-:W-:Y:S05]  /*19db0*/  BSYNC.RECONVERGENT B0 ;  /* 0x0000000000007941 */ /* 0x000fea0003800200 */
.L_x_1289:
[----:B0-----:R-:W-:-:S05]  /*19dc0*/  IMAD.WIDE R6, R35, 0x4, R4 ;  /* 0x0000000423067825 */ /* 0x001fca00078e0204 */
[----:B------:R0:W-:Y:S01]  /*19dd0*/  ATOM.E.ADD.F32.FTZ.RN.STRONG.GPU P0, RZ, desc[UR8][R6.64], R17 ;  /* 0x8000001106ff79a2 */ /* 0x0001e2000c10f308 */
[----:B------:R-:W-:Y:S04]  /*19de0*/  BSSY.RECONVERGENT B0, `(.L_x_1295) ;  /* 0x0000015000007945 */ /* 0x000fe80003800200 */
[----:B0-----:R-:W-:Y:S05]  /*19df0*/  @P0 BRA `(.L_x_1296) ;  /* 0x00000000004c0947 */ /* 0x001fea0003800000 */
[----:B------:R-:W0:Y:S02]  /*19e00*/  QSPC.E.S P0, RZ, [R6] ;  /* 0x0000000006ff73aa */ /* 0x000e240000000500 */
[----:B0-----:R-:W-:Y:S05]  /*19e10*/  @!P0 BRA `(.L_x_1297) ;  /* 0x0000000000188947 */ /* 0x001fea0003800000 */
[----:B------:R-:W-:-:S07]  /*19e20*/  MOV R2, R6 ;  /* 0x0000000600027202 */ /* 0x000fce0000000f00 */
.L_x_1298:
[----:B------:R-:W0:Y:S02]  /*19e30*/  LDS R6, [R2] ;  /* 0x0000000002067984 */ /* 0x000e240000000800 */
[----:B0-----:R-:W-:-:S05]  /*19e40*/  FADD R7, R17, R6 ;  /* 0x0000000611077221 */ /* 0x001fca0000000000 */
[----:B------:R-:W0:Y:S02]  /*19e50*/  ATOMS.CAST.SPIN P0, [R2], R6, R7 ;  /* 0x000000060200758d */ /* 0x000e240001800007 */
[----:B0-----:R-:W-:Y:S05]  /*19e60*/  @!P0 BRA `(.L_x_1298) ;  /* 0xfffffffc00f08947 */ /* 0x001fea000383ffff */
[----:B------:R-:W-:Y:S05]  /*19e70*/  BRA `(.L_x_1296) ;  /* 0x00000000002c7947 */ /* 0x000fea0003800000 */
.L_x_1297:
[----:B------:R-:W0:Y:S02]  /*19e80*/  QSPC.E.D P0, RZ, [R6] ;  /* 0x0000000006ff73aa */ /* 0x000e240000000700 */
[----:B0-----:R-:W-:Y:S05]  /*19e90*/  @!P0 BRA `(.L_x_1299) ;  /* 0x0000000000188947 */ /* 0x001fea0003800000 */
.L_x_1300:
[----:B------:R-:W2:Y:S02]  /*19ea0*/  LD.E R30, [R6] ;  /* 0x00000000061e7980 */ /* 0x000ea40000100900 */
[----:B--2---:R-:W-:-:S06]  /*19eb0*/  FADD R31, R17, R30 ;  /* 0x0000001e111f7221 */ /* 0x004fcc0000000000 */
[----:B------:R-:W2:Y:S02]  /*19ec0*/  ATOM.E.CAST.SPIN PT, R31, [R6], R30, R31 ;  /* 0x0000001e061f738b */ /* 0x000ea400019e011f */
[----:B--2---:R-:W-:-:S13]  /*19ed0*/  ISETP.EQ.U32.AND P0, PT, R31, 0x1, PT ;  /* 0x000000011f00780c */ /* 0x004fda0003f02070 */
[----:B------:R-:W-:Y:S05]  /*19ee0*/  @!P0 BRA `(.L_x_1300) ;  /* 0xfffffffc00ec8947 */ /* 0x000fea000383ffff */
[----:B------:R-:W-:Y:S05]  /*19ef0*/  BRA `(.L_x_1296) ;  /* 0x00000000000c7947 */ /* 0x000fea0003800000 */
.L_x_1299:
[----:B------:R-:W2:Y:S02]  /*19f00*/  LD.E R2, desc[UR8][R6.64] ;  /* 0x0000000806027980 */ /* 0x000ea4000c101900 */
[----:B--2---:R-:W-:-:S05]  /*19f10*/  FADD R2, R17, R2 ;  /* 0x0000000211027221 */ /* 0x004fca0000000000 */
[----:B------:R0:W-:Y:S02]  /*19f20*/  ST.E desc[UR8][R6.64], R2 ;  /* 0x0000000206007985 */ /* 0x0001e4000c101908 */
.L_x_1296:
[----:B------:R-:W-:Y:S05]  /*19f30*/  BSYNC.RECONVERGENT B0 ;  /* 0x0000000000007941 */ /* 0x000fea0003800200 */
.L_x_1295:
[----:B------:R-:W-:Y:S01]  /*19f40*/  FFMA R0, R0, R44, R23 ;  /* 0x0000002c00007223 */ /* 0x000fe20000000017 */
        /* <DEDUP_REMOVED lines=8> */
.L_x_1304:
[----:B0-----:R-:W0:Y:S02]  /*19fd0*/  LDS R6, [R28] ;  /* 0x000000001c067984 */ /* 0x001e240000000800 */
[----:B0-----:R-:W-:-:S05]  /*19fe0*/  FADD R7, R0, R6 ;  /* 0x0000000600077221 */ /* 0x001fca0000000000 */
[----:B------:R-:W0:Y:S02]  /*19ff0*/  ATOMS.CAST.SPIN P0, [R28], R6, R7 ;  /* 0x000000061c00758d */ /* 0x000e240001800007 */
[----:B0-----:R-:W-:Y:S05]  /*1a000*/  @!P0 BRA `(.L_x_1304) ;  /* 0xfffffffc00f08947 */ /* 0x001fea000383ffff */
[----:B------:R-:W-:Y:S05]  /*1a010*/  BRA `(.L_x_1302) ;  /* 0x00000000002c7947 */ /* 0x000fea0003800000 */
.L_x_1303:
[----:B------:R-:W1:Y:S02]  /*1a020*/  QSPC.E.D P0, RZ, [R28] ;  /* 0x000000001cff73aa */ /* 0x000e640000000700 */
[----:B-1----:R-:W-:Y:S05]  /*1a030*/  @!P0 BRA `(.L_x_1305) ;  /* 0x0000000000188947 */ /* 0x002fea0003800000 */
.L_x_1306:
[----:B0-----:R-:W2:Y:S02]  /*1a040*/  LD.E R6, [R28] ;  /* 0x000000001c067980 */ /* 0x001ea40000100900 */
[----:B--2---:R-:W-:-:S06]  /*1a050*/  FADD R7, R0, R6 ;  /* 0x0000000600077221 */ /* 0x004fcc0000000000 */
[----:B------:R-:W2:Y:S02]  /*1a060*/  ATOM.E.CAST.SPIN PT, R7, [R28], R6, R7 ;  /* 0x000000061c07738b */ /* 0x000ea400019e0107 */
[----:B--2---:R-:W-:-:S13]  /*1a070*/  ISETP.EQ.U32.AND P0, PT, R7, 0x1, PT ;  /* 0x000000010700780c */ /* 0x004fda0003f02070 */
[----:B------:R-:W-:Y:S05]  /*1a080*/  @!P0 BRA `(.L_x_1306) ;  /* 0xfffffffc00ec8947 */ /* 0x000fea000383ffff */
[----:B------:R-:W-:Y:S05]  /*1a090*/  BRA `(.L_x_1302) ;  /* 0x00000000000c7947 */ /* 0x000fea0003800000 */
.L_x_1305:
[----:B0-----:R-:W2:Y:S02]  /*1a0a0*/  LD.E R2, desc[UR8][R28.64] ;  /* 0x000000081c027980 */ /* 0x001ea4000c101900 */
[----:B--2---:R-:W-:-:S05]  /*1a0b0*/  FADD R2, R0, R2 ;  /* 0x0000000200027221 */ /* 0x004fca0000000000 */
[----:B------:R1:W-:Y:S02]  /*1a0c0*/  ST.E desc[UR8][R28.64], R2 ;  /* 0x000000021c007985 */ /* 0x0003e4000c101908 */
.L_x_1302:
[----:B------:R-:W-:Y:S05]  /*1a0d0*/  BSYNC.RECONVERGENT B0 ;  /* 0x0000000000007941 */ /* 0x000fea0003800200 */
.L_x_1301:
[----:B------:R-:W-:-:S05]  /*1a0e0*/  IMAD.WIDE R4, R34, 0x4, R4 ;  /* 0x0000000422047825 */ /* 0x000fca00078e0204 */
[----:B------:R2:W-:Y:S01]  /*1a0f0*/  ATOM.E.ADD.F32.FTZ.RN.STRONG.GPU P0, RZ, desc[UR8][R4.64], R17 ;  /* 0x8000001104ff79a2 */ /* 0x0005e2000c10f308 */
[----:B------:R-:W-:Y:S04]  /*1a100*/  BSSY.RECONVERGENT B0, `(.L_x_1307) ;  /* 0x0000015000007945 */ /* 0x000fe80003800200 */
[----:B--2---:R-:W-:Y:S05]  /*1a110*/  @P0 BRA `(.L_x_1308) ;  /* 0x00000000004c0947 */ /* 0x004fea0003800000 */
[----:B------:R-:W2:Y:S02]  /*1a120*/  QSPC.E.S P0, RZ, [R4] ;  /* 0x0000000004ff73aa */ /* 0x000ea40000000500 */
[----:B--2---:R-:W-:Y:S05]  /*1a130*/  @!P0 BRA `(.L_x_1309) ;  /* 0x0000000000188947 */ /* 0x004fea0003800000 */
[----:B------:R-:W-:-:S07]  /*1a140*/  MOV R0, R4 ;  /* 0x0000000400007202 */ /* 0x000fce0000000f00 */
.L_x_1310:
[----:B------:R-:W2:Y:S02]  /*1a150*/  LDS R4, [R0] ;  /* 0x0000000000047984 */ /* 0x000ea40000000800 */
[----:B--2---:R-:W-:-:S05]  /*1a160*/  FADD R5, R17, R4 ;  /* 0x0000000411057221 */ /* 0x004fca0000000000 */
[----:B------:R-:W2:Y:S02]  /*1a170*/  ATOMS.CAST.SPIN P0, [R0], R4, R5 ;  /* 0x000000040000758d */ /* 0x000ea40001800005 */
[----:B--2---:R-:W-:Y:S05]  /*1a180*/  @!P0 BRA `(.L_x_1310) ;  /* 0xfffffffc00f08947 */ /* 0x004fea000383ffff */
[----:B------:R-:W-:Y:S05]  /*1a190*/  BRA `(.L_x_1308) ;  /* 0x00000000002c7947 */ /* 0x000fea0003800000 */
.L_x_1309:
[----:B------:R-:W2:Y:S02]  /*1a1a0*/  QSPC.E.D P0, RZ, [R4] ;  /* 0x0000000004ff73aa */ /* 0x000ea40000000700 */
[----:B--2---:R-:W-:Y:S05]  /*1a1b0*/  @!P0 BRA `(.L_x_1311) ;  /* 0x0000000000188947 */ /* 0x004fea0003800000 */
.L_x_1312:
[----:B0-----:R-:W2:Y:S02]  /*1a1c0*/  LD.E R6, [R4] ;  /* 0x0000000004067980 */ /* 0x001ea40000100900 */
[----:B--2---:R-:W-:-:S06]  /*1a1d0*/  FADD R7, R17, R6 ;  /* 0x0000000611077221 */ /* 0x004fcc0000000000 */
[----:B------:R-:W2:Y:S02]  /*1a1e0*/  ATOM.E.CAST.SPIN PT, R7, [R4], R6, R7 ;  /* 0x000000060407738b */ /* 0x000ea400019e0107 */
[----:B--2---:R-:W-:-:S13]  /*1a1f0*/  ISETP.EQ.U32.AND P0, PT, R7, 0x1, PT ;  /* 0x000000010700780c */ /* 0x004fda0003f02070 */
[----:B------:R-:W-:Y:S05]  /*1a200*/  @!P0 BRA `(.L_x_1312) ;  /* 0xfffffffc00ec8947 */ /* 0x000fea000383ffff */
[----:B------:R-:W-:Y:S05]  /*1a210*/  BRA `(.L_x_1308) ;  /* 0x00000000000c7947 */ /* 0x000fea0003800000 */
.L_x_1311:
[----:B------:R-:W2:Y:S02]  /*1a220*/  LD.E R0, desc[UR8][R4.64] ;  /* 0x0000000804007980 */ /* 0x000ea4000c101900 */
[----:B--2---:R-:W-:-:S05]  /*1a230*/  FADD R0, R17, R0 ;  /* 0x0000000011007221 */ /* 0x004fca0000000000 */
[----:B------:R2:W-:Y:S02]  /*1a240*/  ST.E desc[UR8][R4.64], R0 ;  /* 0x0000000004007985 */ /* 0x0005e4000c101908 */
.L_x_1308:
[----:B------:R-:W-:Y:S05]  /*1a250*/  BSYNC.RECONVERGENT B0 ;  /* 0x0000000000007941 */ /* 0x000fea0003800200 */
.L_x_1307:
[----:B------:R-:W-:-:S03]  /*1a260*/  UMOV UR4, 0xffffffff ;  /* 0xffffffff00047882 */ /* 0x000fc60000000000 */
[----:B------:R-:W-:Y:S05]  /*1a270*/  BRA.DIV UR4, `(.L_x_1313) ;  /* 0x000001a604b87947 */ /* 0x000fea000b800000 */
[----:B--2---:R-:W2:Y:S04]  /*1a280*/  LDL R4, [R1+0xb0] ;  /* 0x0000b00001047983 */ /* 0x004ea80000100800 */
[----:B01----:R0:W1:Y:S04]  /*1a290*/  SHFL.IDX PT, R2, R46, 0x2, 0x181f ;  /* 0x00581f002e027f89 */ /* 0x00306800000e0000 */
[----:B-12---:R0:W2:Y:S02]  /*1a2a0*/  SHFL.IDX PT, R0, R4, 0x2, 0x181f ;  /* 0x00581f0004007f89 */ /* 0x0060a400000e0000 */
.L_x_2083:
[----:B------:R-:W3:Y:S01]  /*1a2b0*/  LDL.LU R5, [R1+0x1c] ;  /* 0x00001c0001057983 */ /* 0x000ee20000300800 */
[----:B--2---:R-:W-:-:S05]  /*1a2c0*/  IMAD R0, R2, R60, R0 ;  /* 0x0000003c02007224 */ /* 0x004fca00078e0200 */
[----:B------:R-:W-:Y:S02]  /*1a2d0*/  SHF.R.S32.HI R2, RZ, 0x1f, R0 ;  /* 0x0000001fff027819 */ /* 0x000fe40000011400 */
[----:B0-----:R-:W-:Y:S01]  /*1a2e0*/  IADD3 R4, P0, PT, R48, R0, RZ ;  /* 0x0000000030047210 */ /* 0x001fe20007f1e0ff */
        /* <DEDUP_REMOVED lines=14> */
.L_x_1317:
[----:B------:R-:W0:Y:S02]  /*1a3d0*/  LDS R4, [R21] ;  /* 0x0000000015047984 */ /* 0x000e240000000800 */
[----:B0-----:R-:W-:-:S05]  /*1a3e0*/  FADD R5, R13, R4 ;  /* 0x000000040d057221 */ /* 0x001fca0000000000 */
[----:B------:R-:W0:Y:S02]  /*1a3f0*/  ATOMS.CAST.SPIN P0, [R21], R4, R5 ;  /* 0x000000041500758d */ /* 0x000e240001800005 */
[----:B0-----:R-:W-:Y:S05]  /*1a400*/  @!P0 BRA `(.L_x_1317) ;  /* 0xfffffffc00f08947 */ /* 0x001fea000383ffff */
[----:B------:R-:W-:Y:S05]  /*1a410*/  BRA `(.L_x_1315) ;  /* 0x00000000002c7947 */ /* 0x000fea0003800000 */
.L_x_1316:
[----:B------:R-:W0:Y:S02]  /*1a420*/  QSPC.E.D P0, RZ, [R6] ;  /* 0x0000000006ff73aa */ /* 0x000e240000000700 */
[----:B0-----:R-:W-:Y:S05]  /*1a430*/  @!P0 BRA `(.L_x_1318) ;  /* 0x0000000000188947 */ /* 0x001fea0003800000 */
.L_x_1319:
[----:B------:R-:W2:Y:S02]  /*1a440*/  LD.E R4, [R6] ;  /* 0x0000000006047980 */ /* 0x000ea40000100900 */
[----:B--2---:R-:W-:-:S06]  /*1a450*/  FADD R5, R13, R4 ;  /* 0x000000040d057221 */ /* 0x004fcc0000000000 */
[----:B------:R-:W2:Y:S02]  /*1a460*/  ATOM.E.CAST.SPIN PT, R5, [R6], R4, R5 ;  /* 0x000000040605738b */ /* 0x000ea400019e0105 */
[----:B--2---:R-:W-:-:S13]  /*1a470*/  ISETP.EQ.U32.AND P0, PT, R5, 0x1, PT ;  /* 0x000000010500780c */ /* 0x004fda0003f02070 */
[----:B------:R-:W-:Y:S05]  /*1a480*/  @!P0 BRA `(.L_x_1319) ;  /* 0xfffffffc00ec8947 */ /* 0x000fea000383ffff */
[----:B------:R-:W-:Y:S05]  /*1a490*/  BRA `(.L_x_1315) ;  /* 0x00000000000c7947 */ /* 0x000fea0003800000 */
.L_x_1318:
[----:B------:R-:W2:Y:S02]  /*1a4a0*/  LD.E R4, desc[UR8][R6.64] ;  /* 0x0000000806047980 */ /* 0x000ea4000c101900 */
[----:B--2---:R-:W-:-:S05]  /*1a4b0*/  FADD R4, R13, R4 ;  /* 0x000000040d047221 */ /* 0x004fca0000000000 */
[----:B------:R0:W-:Y:S02]  /*1a4c0*/  ST.E desc[UR8][R6.64], R4 ;  /* 0x0000000406007985 */ /* 0x0001e4000c101908 */
.L_x_1315:
[----:B------:R-:W-:Y:S05]  /*1a4d0*/  BSYNC.RECONVERGENT B0 ;  /* 0x0000000000007941 */ /* 0x000fea0003800200 */
.L_x_1314:
        /* <DEDUP_REMOVED lines=9> */
.L_x_1323:
[----:B------:R-:W0:Y:S02]  /*1a570*/  LDS R28, [R0] ;  /* 0x00000000001c7984 */ /* 0x000e240000000800 */
[----:B0-----:R-:W-:-:S05]  /*1a580*/  FADD R29, R17, R28 ;  /* 0x0000001c111d7221 */ /* 0x001fca0000000000 */
[----:B------:R-:W0:Y:S02]  /*1a590*/  ATOMS.CAST.SPIN P0, [R0], R28, R29 ;  /* 0x0000001c0000758d */ /* 0x000e24000180001d */
[----:B0-----:R-:W-:Y:S05]  /*1a5a0*/  @!P0 BRA `(.L_x_1323) ;  /* 0xfffffffc00f08947 */ /* 0x001fea000383ffff */
[----:B------:R-:W-:Y:S05]  /*1a5b0*/  BRA `(.L_x_1321) ;  /* 0x00000000002c7947 */ /* 0x000fea0003800000 */
.L_x_1322:
[----:B------:R-:W0:Y:S02]  /*1a5c0*/  QSPC.E.D P0, RZ, [R4] ;  /* 0x0000000004ff73aa */ /* 0x000e240000000700 */
[----:B0-----:R-:W-:Y:S05]  /*1a5d0*/  @!P0 BRA `(.L_x_1324) ;  /* 0x0000000000188947 */ /* 0x001fea0003800000 */
.L_x_1325:
[----:B------:R-:W2:Y:S02]  /*1a5e0*/  LD.E R28, [R4] ;  /* 0x00000000041c7980 */ /* 0x000ea40000100900 */
[----:B--2---:R-:W-:-:S06]  /*1a5f0*/  FADD R29, R17, R28 ;  /* 0x0000001c111d7221 */ /* 0x004fcc0000000000 */
[----:B------:R-:W2:Y:S02]  /*1a600*/  ATOM.E.CAST.SPIN PT, R29, [R4], R28, R29 ;  /* 0x0000001c041d738b */ /* 0x000ea400019e011d */
[----:B--2---:R-:W-:-:S13]  /*1a610*/  ISETP.EQ.U32.AND P0, PT, R29, 0x1, PT ;  /* 0x000000011d00780c */ /* 0x004fda0003f02070 */
[----:B------:R-:W-:Y:S05]  /*1a620*/  @!P0 BRA `(.L_x_1325) ;  /* 0xfffffffc00ec8947 */ /* 0x000fea000383ffff */
[----:B------:R-:W-:Y:S05]  /*1a630*/  BRA `(.L_x_1321) ;  /* 0x00000000000c7947 */ /* 0x000fea0003800000 */
.L_x_1324:
[----:B------:R-:W2:Y:S02]  /*1a640*/  LD.E R0, desc[UR8][R4.64] ;  /* 0x0000000804007980 */ /* 0x000ea4000c101900 */
[----:B--2---:R-:W-:-:S05]  /*1a650*/  FADD R0, R17, R0 ;  /* 0x0000000011007221 */ /* 0x004fca0000000000 */
[----:B------:R0:W-:Y:S02]  /*1a660*/  ST.E desc[UR8][R4.64], R0 ;  /* 0x0000000004007985 */ /* 0x0001e4000c101908 */
.L_x_1321:
[----:B------:R-:W-:Y:S05]  /*1a670*/  BSYNC.RECONVERGENT B0 ;  /* 0x0000000000007941 */ /* 0x000fea0003800200 */
.L_x_1320:
[----:B0-----:R-:W2:Y:S01]  /*1a680*/  LDL.LU R0, [R1+0x4] ;  /* 0x0000040001007983 */ /* 0x001ea20000300800 */
[----:B------:R-:W-:-:S04]  /*1a690*/  IMAD.WIDE R28, R60, 0x4, R6 ;  /* 0x000000043c1c7825 */ /* 0x000fc800078e0206 */
[----:B--2---:R-:W-:-:S04]  /*1a6a0*/  FFMA R0, R0, R44, R23 ;  /* 0x0000002c00007223 */ /* 0x004fc80000000017 */
[----:B------:R-:W-:-:S05]  /*1a6b0*/  FADD R0, R0, -R23 ;  /* 0x8000001700007221 */ /* 0x000fca0000000000 */
[----:B------:R0:W-:Y:S01]  /*1a6c0*/  ATOM.E.ADD.F32.FTZ.RN.STRONG.GPU P0, RZ, desc[UR8][R28.64], R0 ;  /* 0x800000001cff79a2 */ /* 0x0001e2000c10f308 */
[----:B------:R-:W-:Y:S04]  /*1a6d0*/  BSSY.RECONVERGENT B0, `(.L_x_1326) ;  /* 0x0000015000007945 */ /* 0x000fe80003800200 */
[----:B0-----:R-:W-:Y:S05]  /*1a6e0*/  @P0 BRA `(.L_x_1327) ;  /* 0x00000000004c0947 */ /* 0x001fea0003800000 */
[----:B------:R-:W0:Y:S02]  /*1a6f0*/  QSPC.E.S P0, RZ, [R28] ;  /* 0x000000001cff73aa */ /* 0x000e240000000500 */
[----:B0-----:R-:W-:Y:S05]  /*1a700*/  @!P0 BRA `(.L_x_1328) ;  /* 0x0000000000188947 */ /* 0x001fea0003800000 */
[----:B------:R-:W-:-:S07]  /*1a710*/  MOV R2, R28 ;  /* 0x0000001c00027202 */ /* 0x000fce0000000f00 */
.L_x_1329:
[----:B------:R-:W0:Y:S02]  /*1a720*/  LDS R28, [R2] ;  /* 0x00000000021c7984 */ /* 0x000e240000000800 */
[----:B0-----:R-:W-:-:S05]  /*1a730*/  FADD R29, R0, R28 ;  /* 0x0000001c001d7221 */ /* 0x001fca0000000000 */
[----:B------:R-:W0:Y:S02]  /*1a740*/  ATOMS.CAST.SPIN P0, [R2], R28, R29 ;  /* 0x0000001c0200758d */ /* 0x000e24000180001d */
[----:B0-----:R-:W-:Y:S05]  /*1a750*/  @!P0 BRA `(.L_x_1329) ;  /* 0xfffffffc00f08947 */ /* 0x001fea000383ffff */
[----:B------:R-:W-:Y:S05]  /*1a760*/  BRA `(.L_x_1327) ;  /* 0x00000000002c7947 */ /* 0x000fea0003800000 */
.L_x_1328:
[----:B------:R-:W0:Y:S02]  /*1a770*/  QSPC.E.D P0, RZ, [R28] ;  /* 0x000000001cff73aa */ /* 0x000e240000000700 */
[----:B0-----:R-:W-:Y:S05]  /*1a780*/  @!P0 BRA `(.L_x_1330) ;  /* 0x0000000000188947 */ /* 0x001fea0003800000 */
.L_x_1331:
[----:B------:R-:W2:Y:S02]  /*1a790*/  LD.E R30, [R28] ;  /* 0x000000001c1e7980 */ /* 0x000ea40000100900 */
[----:B--2---:R-:W-:-:S06]  /*1a7a0*/  FADD R31, R0, R30 ;  /* 0x0000001e001f7221 */ /* 0x004fcc0000000000 */
[----:B------:R-:W2:Y:S02]  /*1a7b0*/  ATOM.E.CAST.SPIN PT, R31, [R28], R30, R31 ;  /* 0x0000001e1c1f738b */ /* 0x000ea400019e011f */
[----:B--2---:R-:W-:-:S13]  /*1a7c0*/  ISETP.EQ.U32.AND P0, PT, R31, 0x1, PT ;  /* 0x000000011f00780c */ /* 0x004fda0003f02070 */
[----:B------:R-:W-:Y:S05]  /*1a7d0*/  @!P0 BRA `(.L_x_1331) ;  /* 0xfffffffc00ec8947 */ /* 0x000fea000383ffff */
[----:B------:R-:W-:Y:S05]  /*1a7e0*/  BRA `(.L_x_1327) ;  /* 0x00000000000c7947 */ /* 0x000fea0003800000 */
.L_x_1330:
[----:B------:R-:W2:Y:S02]  /*1a7f0*/  LD.E R2, desc[UR8][R28.64] ;  /* 0x000000081c027980 */ /* 0x000ea4000c101900 */
[----:B--2---:R-:W-:-:S05]  /*1a800*/  FADD R2, R0, R2 ;  /* 0x0000000200027221 */ /* 0x004fca0000000000 */
[----:B------:R0:W-:Y:S02]  /*1a810*/  ST.E desc[UR8][R28.64], R2 ;  /* 0x000000021c007985 */ /* 0x0001e4000c101908 */
.L_x_1327:
[----:B------:R-:W-:Y:S05]  /*1a820*/  BSYNC.RECONVERGENT B0 ;  /* 0x0000000000007941 */ /* 0x000fea0003800200 */
.L_x_1326:
[----:B0-----:R-:W-:-:S05]  /*1a830*/  IMAD.WIDE R28, R60, 0x4, R4 ;  /* 0x000000043c1c7825 */ /* 0x001fca00078e0204 */
[----:B------:R0:W-:Y:S01]  /*1a840*/  ATOM.E.ADD.F32.FTZ.RN.STRONG.GPU P0, RZ, desc[UR8][R28.64], R17 ;  /* 0x800000111cff79a2 */ /* 0x0001e2000c10f308 */
[----:B------:R-:W-:Y:S04]  /*1a850*/  BSSY.RECONVERGENT B0, `(.L_x_1332) ;  /* 0x0000015000007945 */ /* 0x000fe80003800200 */
[----:B0-----:R-:W-:Y:S05]  /*1a860*/  @P0 BRA `(.L_x_1333) ;  /* 0x00000000004c0947 */ /* 0x001fea0003800000 */
[----:B------:R-:W0:Y:S02]  /*1a870*/  QSPC.E.S P0, RZ, [R28] ;  /* 0x000000001cff73aa */ /* 0x000e240000000500 */
[----:B0-----:R-:W-:Y:S05]  /*1a880*/  @!P0 BRA `(.L_x_1334) ;  /* 0x0000000000188947 */ /* 0x001fea0003800000 */
[----:B------:R-:W-:-:S07]  /*1a890*/  MOV R0, R28 ;  /* 0x0000001c00007202 */ /* 0x000fce0000000f00 */
.L_x_1335:
[----:B------:R-:W0:Y:S02]  /*1a8a0*/  LDS R28, [R0] ;  /* 0x00000000001c7984 */ /* 0x000e240000000800 */
[----:B0-----:R-:W-:-:S05]  /*1a8b0*/  FADD R29, R17, R28 ;  /* 0x0000001c111d7221 */ /* 0x001fca0000000000 */
[----:B------:R-:W0:Y:S02]  /*1a8c0*/  ATOMS.CAST.SPIN P0, [R0], R28, R29 ;  /* 0x0000001c0000758d */ /* 0x000e24000180001d */
[----:B0-----:R-:W-:Y:S05]  /*1a8d0*/  @!P0 BRA `(.L_x_1335) ;  /* 0xfffffffc00f08947 */ /* 0x001fea000383ffff */
[----:B------:R-:W-:Y:S05]  /*1a8e0*/  BRA `(.L_x_1333) ;  /* 0x00000000002c7947 */ /* 0x000fea0003800000 */
.L_x_1334:
[----:B------:R-:W0:Y:S02]  /*1a8f0*/  QSPC.E.D P0, RZ, [R28] ;  /* 0x000000001cff73aa */ /* 0x000e240000000700 */
[----:B0-----:R-:W-:Y:S05]  /*1a900*/  @!P0 BRA `(.L_x_1336) ;  /* 0x0000000000188947 */ /* 0x001fea0003800000 */
.L_x_1337:
[----:B------:R-:W2:Y:S02]  /*1a910*/  LD.E R30, [R28] ;  /* 0x000000001c1e7980 */ /* 0x000ea40000100900 */
[----:B--2---:R-:W-:-:S06]  /*1a920*/  FADD R31, R17, R30 ;  /* 0x0000001e111f7221 */ /* 0x004fcc0000000000 */
[----:B------:R-:W2:Y:S02]  /*1a930*/  ATOM.E.CAST.SPIN PT, R31, [R28], R30, R31 ;  /* 0x0000001e1c1f738b */ /* 0x000ea400019e011f */
[----:B--2---:R-:W-:-:S13]  /*1a940*/  ISETP.EQ.U32.AND P0, PT, R31, 0x1, PT ;  /* 0x000000011f00780c */ /* 0x004fda0003f02070 */
[----:B------:R-:W-:Y:S05]  /*1a950*/  @!P0 BRA `(.L_x_1337) ;  /* 0xfffffffc00ec8947 */ /* 0x000fea000383ffff */
[----:B------:R-:W-:Y:S05]  /*1a960*/  BRA `(.L_x_1333) ;  /* 0x00000000000c7947 */ /* 0x000fea0003800000 */
.L_x_1336:
[----:B------:R-:W2:Y:S02]  /*1a970*/  LD.E R0, desc[UR8][R28.64] ;  /* 0x000000081c007980 */ /* 0x000ea4000c101900 */
[----:B--2---:R-:W-:-:S05]  /*1a980*/  FADD R0, R17, R0 ;  /* 0x0000000011007221 */ /* 0x004fca0000000000 */
[----:B------:R0:W-:Y:S02]  /*1a990*/  ST.E desc[UR8][R28.64], R0 ;  /* 0x000000001c007985 */ /* 0x0001e4000c101908 */
.L_x_1333:
[----:B------:R-:W-:Y:S05]  /*1a9a0*/  BSYNC.RECONVERGENT B0 ;  /* 0x0000000000007941 */ /* 0x000fea0003800200 */
.L_x_1332:
        /* <DEDUP_REMOVED lines=9> */
.L_x_1341:
[----:B------:R-:W0:Y:S02]  /*1aa40*/  LDS R28, [R2] ;  /* 0x00000000021c7984 */ /* 0x000e240000000800 */
[----:B0-----:R-:W-:-:S05]  /*1aa50*/  FADD R29, R0, R28 ;  /* 0x0000001c001d7221 */ /* 0x001fca0000000000 */
[----:B------:R-:W0:Y:S02]  /*1aa60*/  ATOMS.CAST.SPIN P0, [R2], R28, R29 ;  /* 0x0000001c0200758d */ /* 0x000e24000180001d */
[----:B0-----:R-:W-:Y:S05]  /*1aa70*/  @!P0 BRA `(.L_x_1341) ;  /* 0xfffffffc00f08947 */ /* 0x001fea000383ffff */
[----:B------:R-:W-:Y:S05]  /*1aa80*/  BRA `(.L_x_1339) ;  /* 0x00000000002c7947 */ /* 0x000fea0003800000 */
.L_x_1340:
[----:B------:R-:W0:Y:S02]  /*1aa90*/  QSPC.E.D P0, RZ, [R28] ;  /* 0x000000001cff73aa */ /* 0x000e240000000700 */
[----:B0-----:R-:W-:Y:S05]  /*1aaa0*/  @!P0 BRA `(.L_x_1342) ;  /* 0x0000000000188947 */ /* 0x001fea0003800000 */
.L_x_1343:
[----:B------:R-:W2:Y:S02]  /*1aab0*/  LD.E R30, [R28] ;  /* 0x000000001c1e7980 */ /* 0x000ea40000100900 */
[----:B--2---:R-:W-:-:S06]  /*1aac0*/  FADD R31, R0, R30 ;  /* 0x0000001e001f7221 */ /* 0x004fcc0000000000 */
[----:B------:R-:W2:Y:S02]  /*1aad0*/  ATOM.E.CAST.SPIN PT, R31, [R28], R30, R31 ;  /* 0x0000001e1c1f738b */ /* 0x000ea400019e011f */
[----:B--2---:R-:W-:-:S13]  /*1aae0*/  ISETP.EQ.U32.AND P0, PT, R31, 0x1, PT ;  /* 0x000000011f00780c */ /* 0x004fda0003f02070 */
[----:B------:R-:W-:Y:S05]  /*1aaf0*/  @!P0 BRA `(.L_x_1343) ;  /* 0xfffffffc00ec8947 */ /* 0x000fea000383ffff */
[----:B------:R-:W-:Y:S05]  /*1ab00*/  BRA `(.L_x_1339) ;  /* 0x00000000000c7947 */ /* 0x000fea0003800000 */
.L_x_1342:
[----:B------:R-:W2:Y:S02]  /*1ab10*/  LD.E R2, desc[UR8][R28.64] ;  /* 0x000000081c027980 */ /* 0x000ea4000c101900 */
[----:B--2---:R-:W-:-:S05]  /*1ab20*/  FADD R2, R0, R2 ;  /* 0x0000000200027221 */ /* 0x004fca0000000000 */
[----:B------:R0:W-:Y:S02]  /*1ab30*/  ST.E desc[UR8][R28.64], R2 ;  /* 0x000000021c007985 */ /* 0x0001e4000c101908 */
.L_x_1339:
[----:B------:R-:W-:Y:S05]  /*1ab40*/  BSYNC.RECONVERGENT B0 ;  /* 0x0000000000007941 */ /* 0x000fea0003800200 */
.L_x_1338:
[----:B0-----:R-:W-:-:S05]  /*1ab50*/  IMAD.WIDE R28, R59, 0x4, R4 ;  /* 0x000000043b1c7825 */ /* 0x001fca00078e0204 */
[----:B------:R0:W-:Y:S01]  /*1ab60*/  ATOM.E.ADD.F32.FTZ.RN.STRONG.GPU P0, RZ, desc[UR8][R28.64], R17 ;  /* 0x800000111cff79a2 */ /* 0x0001e2000c10f308 */
[----:B------:R-:W-:Y:S04]  /*1ab70*/  BSSY.RECONVERGENT B0, `(.L_x_1344) ;  /* 0x0000015000007945 */ /* 0x000fe80003800200 */
[----:B0-----:R-:W-:Y:S05]  /*1ab80*/  @P0 BRA `(.L_x_1345) ;  /* 0x00000000004c0947 */ /* 0x001fea0003800000 */
[----:B------:R-:W0:Y:S02]  /*1ab90*/  QSPC.E.S P0, RZ, [R28] ;  /* 0x000000001cff73aa */ /* 0x000e240000000500 */
[----:B0-----:R-:W-:Y:S05]  /*1aba0*/  @!P0 BRA `(.L_x_1346) ;  /* 0x0000000000188947 */ /* 0x001fea0003800000 */
[----:B------:R-:W-:-:S07]  /*1abb0*/  MOV R0, R28 ;  /* 0x0000001c00007202 */ /* 0x000fce0000000f00 */
.L_x_1347:
[----:B------:R-:W0:Y:S02]  /*1abc0*/  LDS R28, [R0] ;  /* 0x00000000001c7984 */ /* 0x000e240000000800 */
[----:B0-----:R-:W-:-:S05]  /*1abd0*/  FADD R29, R17, R28 ;  /* 0x0000001c111d7221 */ /* 0x001fca0000000000 */
[----:B------:R-:W0:Y:S02]  /*1abe0*/  ATOMS.CAST.SPIN P0, [R0], R28, R29 ;  /* 0x0000001c0000758d */ /* 0x000e24000180001d */
[----:B0-----:R-:W-:Y:S05]  /*1abf0*/  @!P0 BRA `(.L_x_1347) ;  /* 0xfffffffc00f08947 */ /* 0x001fea000383ffff */
[----:B------:R-:W-:Y:S05]  /*1ac00*/  BRA `(.L_x_1345) ;  /* 0x00000000002c7947 */ /* 0x000fea0003800000 */
.L_x_1346:
[----:B------:R-:W0:Y:S02]  /*1ac10*/  QSPC.E.D P0, RZ, [R28] ;  /* 0x000000001cff73aa */ /* 0x000e240000000700 */
[----:B0-----:R-:W-:Y:S05]  /*1ac20*/  @!P0 BRA `(.L_x_1348) ;  /* 0x0000000000188947 */ /* 0x001fea0003800000 */
.L_x_1349:
[----:B------:R-:W2:Y:S02]  /*1ac30*/  LD.E R30, [R28] ;  /* 0x000000001c1e7980 */ /* 0x000ea40000100900 */
[----:B--2---:R-:W-:-:S06]  /*1ac40*/  FADD R31, R17, R30 ;  /* 0x0000001e111f7221 */ /* 0x004fcc0000000000 */
[----:B------:R-:W2:Y:S02]  /*1ac50*/  ATOM.E.CAST.SPIN PT, R31, [R28], R30, R31 ;  /* 0x0000001e1c1f738b */ /* 0x000ea400019e011f */
[----:B--2---:R-:W-:-:S13]  /*1ac60*/  ISETP.EQ.U32.AND P0, PT, R31, 0x1, PT ;  /* 0x000000011f00780c */ /* 0x004fda0003f02070 */
[----:B------:R-:W-:Y:S05]  /*1ac70*/  @!P0 BRA `(.L_x_1349) ;  /* 0xfffffffc00ec8947 */ /* 0x000fea000383ffff */
[----:B------:R-:W-:Y:S05]  /*1ac80*/  BRA `(.L_x_1345) ;  /* 0x00000000000c7947 */ /* 0x000fea0003800000 */
.L_x_1348:
[----:B------:R-:W2:Y:S02]  /*1ac90*/  LD.E R0, desc[UR8][R28.64] ;  /* 0x000000081c007980 */ /* 0x000ea4000c101900 */
[----:B--2---:R-:W-:-:S05]  /*1aca0*/  FADD R0, R17, R0 ;  /* 0x0000000011007221 */ /* 0x004fca0000000000 */
[----:B------:R0:W-:Y:S02]  /*1acb0*/  ST.E desc[UR8][R28.64], R0 ;  /* 0x000000001c007985 */ /* 0x0001e4000c101908 */
.L_x_1345:
[----:B------:R-:W-:Y:S05]  /*1acc0*/  BSYNC.RECONVERGENT B0 ;  /* 0x0000000000007941 */ /* 0x000fea0003800200 */
.L_x_1344:
        /* <DEDUP_REMOVED lines=9> */
.L_x_1353:
[----:B------:R-:W0:Y:S02]  /*1ad60*/  LDS R28, [R2] ;  /* 0x00000000021c7984 */ /* 0x000e240000000800 */
[----:B0-----:R-:W-:-:S05]  /*1ad70*/  FADD R29, R0, R28 ;  /* 0x0000001c001d7221 */ /* 0x001fca0000000000 */
[----:B------:R-:W0:Y:S02]  /*1ad80*/  ATOMS.CAST.SPIN P0, [R2], R28, R29 ;  /* 0x0000001c0200758d */ /* 0x000e24000180001d */
[----:B0-----:R-:W-:Y:S05]  /*1ad90*/  @!P0 BRA `(.L_x_1353) ;  /* 0xfffffffc00f08947 */ /* 0x001fea000383ffff */
[----:B------:R-:W-:Y:S05]  /*1ada0*/  BRA `(.L_x_1351) ;  /* 0x00000000002c7947 */ /* 0x000fea0003800000 */
.L_x_1352:
[----:B------:R-:W0:Y:S02]  /*1adb0*/  QSPC.E.D P0, RZ, [R28] ;  /* 0x000000001cff73aa */ /* 0x000e240000000700 */
[----:B0-----:R-:W-:Y:S05]  /*1adc0*/  @!P0 BRA `(.L_x_1354) ;  /* 0x0000000000188947 */ /* 0x001fea0003800000 */
.L_x_1355:
[----:B------:R-:W2:Y:S02]  /*1add0*/  LD.E R30, [R28] ;  /* 0x000000001c1e7980 */ /* 0x000ea40000100900 */
[----:B--2---:R-:W-:-:S06]  /*1ade0*/  FADD R31, R0, R30 ;  /* 0x0000001e001f7221 */ /* 0x004fcc0000000000 */
[----:B------:R-:W2:Y:S02]  /*1adf0*/  ATOM.E.CAST.SPIN PT, R31, [R28], R30, R31 ;  /* 0x0000001e1c1f738b */ /* 0x000ea400019e011f */
[----:B--2---:R-:W-:-:S13]  /*1ae00*/  ISETP.EQ.U32.AND P0, PT, R31, 0x1, PT ;  /* 0x000000011f00780c */ /* 0x004fda0003f02070 */
[----:B------:R-:W-:Y:S05]  /*1ae10*/  @!P0 BRA `(.L_x_1355) ;  /* 0xfffffffc00ec8947 */ /* 0x000fea000383ffff */
[----:B------:R-:W-:Y:S05]  /*1ae20*/  BRA `(.L_x_1351) ;  /* 0x00000000000c7947 */ /* 0x000fea0003800000 */
.L_x_1354:
[----:B------:R-:W2:Y:S02]  /*1ae30*/  LD.E R2, desc[UR8][R28.64] ;  /* 0x000000081c027980 */ /* 0x000ea4000c101900 */
[----:B--2---:R-:W-:-:S05]  /*1ae40*/  FADD R2, R0, R2 ;  /* 0x0000000200027221 */ /* 0x004fca0000000000 */
[----:B------:R0:W-:Y:S02]  /*1ae50*/  ST.E desc[UR8][R28.64], R2 ;  /* 0x000000021c007985 */ /* 0x0001e4000c101908 */
.L_x_1351:
[----:B------:R-:W-:Y:S05]  /*1ae60*/  BSYNC.RECONVERGENT B0 ;  /* 0x0000000000007941 */ /* 0x000fea0003800200 */
.L_x_1350:
[----:B0-----:R-:W-:-:S05]  /*1ae70*/  IMAD.WIDE R28, R43, 0x4, R4 ;  /* 0x000000042b1c7825 */ /* 0x001fca00078e0204 */
[----:B------:R0:W-:Y:S01]  /*1ae80*/  ATOM.E.ADD.F32.FTZ.RN.STRONG.GPU P0, RZ, desc[UR8][R28.64], R17 ;  /* 0x800000111cff79a2 */ /* 0x0001e2000c10f308 */
[----:B------:R-:W-:Y:S04]  /*1ae90*/  BSSY.RECONVERGENT B0, `(.L_x_1356) ;  /* 0x0000015000007945 */ /* 0x000fe80003800200 */
[----:B0-----:R-:W-:Y:S05]  /*1aea0*/  @P0 BRA `(.L_x_1357) ;  /* 0x00000000004c0947 */ /* 0x001fea0003800000 */
[----:B------:R-:W0:Y:S02]  /*1aeb0*/  QSPC.E.S P0, RZ, [R28] ;  /* 0x000000001cff73aa */ /* 0x000e240000000500 */
[----:B0-----:R-:W-:Y:S05]  /*1aec0*/  @!P0 BRA `(.L_x_1358) ;  /* 0x0000000000188947 */ /* 0x001fea0003800000 */
[----:B------:R-:W-:-:S07]  /*1aed0*/  MOV R0, R28 ;  /* 0x0000001c00007202 */ /* 0x000fce0000000f00 */
.L_x_1359:
[----:B------:R-:W0:Y:S02]  /*1aee0*/  LDS R28, [R0] ;  /* 0x00000000001c7984 */ /* 0x000e240000000800 */
[----:B0-----:R-:W-:-:S05]  /*1aef0*/  FADD R29, R17, R28 ;  /* 0x0000001c111d7221 */ /* 0x001fca0000000000 */
[----:B------:R-:W0:Y:S02]  /*1af00*/  ATOMS.CAST.SPIN P0, [R0], R28, R29 ;  /* 0x0000001c0000758d */ /* 0x000e24000180001d */
[----:B0-----:R-:W-:Y:S05]  /*1af10*/  @!P0 BRA `(.L_x_1359) ;  /* 0xfffffffc00f08947 */ /* 0x001fea000383ffff */
[----:B------:R-:W-:Y:S05]  /*1af20*/  BRA `(.L_x_1357) ;  /* 0x00000000002c7947 */ /* 0x000fea0003800000 */
.L_x_1358:
[----:B------:R-:W0:Y:S02]  /*1af30*/  QSPC.E.D P0, RZ, [R28] ;  /* 0x000000001cff73aa */ /* 0x000e240000000700 */
[----:B0-----:R-:W-:Y:S05]  /*1af40*/  @!P0 BRA `(.L_x_1360) ;  /* 0x0000000000188947 */ /* 0x001fea0003800000 */
.L_x_1361:
[----:B------:R-:W2:Y:S02]  /*1af50*/  LD.E R30, [R28] ;  /* 0x000000001c1e7980 */ /* 0x000ea40000100900 */
[----:B--2---:R-:W-:-:S06]  /*1af60*/  FADD R31, R17, R30 ;  /* 0x0000001e111f7221 */ /* 0x004fcc0000000000 */
[----:B------:R-:W2:Y:S02]  /*1af70*/  ATOM.E.CAST.SPIN PT, R31, [R28], R30, R31 ;  /* 0x0000001e1c1f738b */ /* 0x000ea400019e011f */
[----:B--2---:R-:W-:-:S13]  /*1af80*/  ISETP.EQ.U32.AND P0, PT, R31, 0x1, PT ;  /* 0x000000011f00780c */ /* 0x004fda0003f02070 */
[----:B------:R-:W-:Y:S05]  /*1af90*/  @!P0 BRA `(.L_x_1361) ;  /* 0xfffffffc00ec8947 */ /* 0x000fea000383ffff */
[----:B------:R-:W-:Y:S05]  /*1afa0*/  BRA `(.L_x_1357) ;  /* 0x00000000000c7947 */ /* 0x000fea0003800000 */
.L_x_1360:
[----:B------:R-:W2:Y:S02]  /*1afb0*/  LD.E R0, desc[UR8][R28.64] ;  /* 0x000000081c007980 */ /* 0x000ea4000c101900 */
[----:B--2---:R-:W-:-:S05]  /*1afc0*/  FADD R0, R17, R0 ;  /* 0x0000000011007221 */ /* 0x004fca0000000000 */
[----:B------:R0:W-:Y:S02]  /*1afd0*/  ST.E desc[UR8][R28.64], R0 ;  /* 0x000000001c007985 */ /* 0x0001e4000c101908 */
.L_x_1357:
[----:B------:R-:W-:Y:S05]  /*1afe0*/  BSYNC.RECONVERGENT B0 ;  /* 0x0000000000007941 */ /* 0x000fea0003800200 */
.L_x_1356:
        /* <DEDUP_REMOVED lines=9> */
.L_x_1365:
[----:B------:R-:W0:Y:S02]  /*1b080*/  LDS R28, [R2] ;  /* 0x00000000021c7984 */ /* 0x000e240000000800 */
[----:B0-----:R-:W-:-:S05]  /*1b090*/  FADD R29, R0, R28 ;  /* 0x0000001c001d7221 */ /* 0x001fca0000000000 */
[----:B------:R-:W0:Y:S02]  /*1b0a0*/  ATOMS.CAST.SPIN P0, [R2], R28, R29 ;  /* 0x0000001c0200758d */ /* 0x000e24000180001d */
[----:B0-----:R-:W-:Y:S05]  /*1b0b0*/  @!P0 BRA `(.L_x_1365) ;  /* 0xfffffffc00f08947 */ /* 0x001fea000383ffff */
[----:B------:R-:W-:Y:S05]  /*1b0c0*/  BRA `(.L_x_1363) ;  /* 0x00000000002c7947 */ /* 0x000fea0003800000 */
.L_x_1364:
[----:B------:R-:W0:Y:S02]  /*1b0d0*/  QSPC.E.D P0, RZ, [R28] ;  /* 0x000000001cff73aa */ /* 0x000e240000000700 */
[----:B0-----:R-:W-:Y:S05]  /*1b0e0*/  @!P0 BRA `(.L_x_1366) ;  /* 0x0000000000188947 */ /* 0x001fea0003800000 */
.L_x_1367:
[----:B------:R-:W2:Y:S02]  /*1b0f0*/  LD.E R30, [R28] ;  /* 0x000000001c1e7980 */ /* 0x000ea40000100900 */
[----:B--2---:R-:W-:-:S06]  /*1b100*/  FADD R31, R0, R30 ;  /* 0x0000001e001f7221 */ /* 0x004fcc0000000000 */
[----:B------:R-:W2:Y:S02]  /*1b110*/  ATOM.E.CAST.SPIN PT, R31, [R28], R30, R31 ;  /* 0x0000001e1c1f738b */ /* 0x000ea400019e011f */
[----:B--2---:R-:W-:-:S13]  /*1b120*/  ISETP.EQ.U32.AND P0, PT, R31, 0x1, PT ;  /* 0x000000011f00780c */ /* 0x004fda0003f02070 */
[----:B------:R-:W-:Y:S05]  /*1b130*/  @!P0 BRA `(.L_x_1367) ;  /* 0xfffffffc00ec8947 */ /* 0x000fea000383ffff */
[----:B------:R-:W-:Y:S05]  /*1b140*/  BRA `(.L_x_1363) ;  /* 0x00000000000c7947 */ /* 0x000fea0003800000 */
.L_x_1366:
[----:B------:R-:W2:Y:S02]  /*1b150*/  LD.E R2, desc[UR8][R28.64] ;  /* 0x000000081c027980 */ /* 0x000ea4000c101900 */
[----:B--2---:R-:W-:-:S05]  /*1b160*/  FADD R2, R0, R2 ;  /* 0x0000000200027221 */ /* 0x004fca0000000000 */
[----:B------:R0:W-:Y:S02]  /*1b170*/  ST.E desc[UR8][R28.64], R2 ;  /* 0x000000021c007985 */ /* 0x0001e4000c101908 */
.L_x_1363:
[----:B------:R-:W-:Y:S05]  /*1b180*/  BSYNC.RECONVERGENT B0 ;  /* 0x0000000000007941 */ /* 0x000fea0003800200 */
.L_x_1362:
[----:B0-----:R-:W-:-:S05]  /*1b190*/  IMAD.WIDE R28, R38, 0x4, R4 ;  /* 0x00000004261c7825 */ /* 0x001fca00078e0204 */
[----:B------:R0:W-:Y:S01]  /*1b1a0*/  ATOM.E.ADD.F32.FTZ.RN.STRONG.GPU P0, RZ, desc[UR8][R28.64], R17 ;  /* 0x800000111cff79a2 */ /* 0x0001e2000c10f308 */
[----:B------:R-:W-:Y:S04]  /*1b1b0*/  BSSY.RECONVERGENT B0, `(.L_x_1368) ;  /* 0x0000015000007945 */ /* 0x000fe80003800200 */
[----:B0-----:R-:W-:Y:S05]  /*1b1c0*/  @P0 BRA `(.L_x_1369) ;  /* 0x00000000004c0947 */ /* 0x001fea0003800000 */
[----:B------:R-:W0:Y:S02]  /*1b1d0*/  QSPC.E.S P0, RZ, [R28] ;  /* 0x000000001cff73aa */ /* 0x000e240000000500 */
[----:B0-----:R-:W-:Y:S05]  /*1b1e0*/  @!P0 BRA `(.L_x_1370) ;  /* 0x0000000000188947 */ /* 0x001fea0003800000 */
[----:B------:R-:W-:-:S07]  /*1b1f0*/  MOV R0, R28 ;  /* 0x0000001c00007202 */ /* 0x000fce0000000f00 */
.L_x_1371:
[----:B------:R-:W0:Y:S02]  /*1b200*/  LDS R28, [R0] ;  /* 0x00000000001c7984 */ /* 0x000e240000000800 */
[----:B0-----:R-:W-:-:S05]  /*1b210*/  FADD R29, R17, R28 ;  /* 0x0000001c111d7221 */ /* 0x001fca0000000000 */
[----:B------:R-:W0:Y:S02]  /*1b220*/  ATOMS.CAST.SPIN P0, [R0], R28, R29 ;  /* 0x0000001c0000758d */ /* 0x000e24000180001d */
[----:B0-----:R-:W-:Y:S05]  /*1b230*/  @!P0 BRA `(.L_x_1371) ;  /* 0xfffffffc00f08947 */ /* 0x001fea000383ffff */
[----:B------:R-:W-:Y:S05]  /*1b240*/  BRA `(.L_x_1369) ;  /* 0x00000000002c7947 */ /* 0x000fea0003800000 */
.L_x_1370:
[----:B------:R-:W0:Y:S02]  /*1b250*/  QSPC.E.D P0, RZ, [R28] ;  /* 0x000000001cff73aa */ /* 0x000e240000000700 */
[----:B0-----:R-:W-:Y:S05]  /*1b260*/  @!P0 BRA `(.L_x_1372) ;  /* 0x0000000000188947 */ /* 0x001fea0003800000 */
.L_x_1373:
[----:B------:R-:W2:Y:S02]  /*1b270*/  LD.E R30, [R28] ;  /* 0x000000001c1e7980 */ /* 0x000ea40000100900 */
[----:B--2---:R-:W-:-:S06]  /*1b280*/  FADD R31, R17, R30 ;  /* 0x0000001e111f7221 */ /* 0x004fcc0000000000 */
[----:B------:R-:W2:Y:S02]  /*1b290*/  ATOM.E.CAST.SPIN PT, R31, [R28], R30, R31 ;  /* 0x0000001e1c1f738b */ /* 0x000ea400019e011f */
[----:B--2---:R-:W-:-:S13]  /*1b2a0*/  ISETP.EQ.U32.AND P0, PT, R31, 0x1, PT ;  /* 0x000000011f00780c */ /* 0x004fda0003f02070 */
[----:B------:R-:W-:Y:S05]  /*1b2b0*/  @!P0 BRA `(.L_x_1373) ;  /* 0xfffffffc00ec8947 */ /* 0x000fea000383ffff */
[----:B------:R-:W-:Y:S05]  /*1b2c0*/  BRA `(.L_x_1369) ;  /* 0x00000000000c7947 */ /* 0x000fea0003800000 */
.L_x_1372:
[----:B------:R-:W2:Y:S02]  /*1b2d0*/  LD.E R0, desc[UR8][R28.64] ;  /* 0x000000081c007980 */ /* 0x000ea4000c101900 */
[----:B--2---:R-:W-:-:S05]  /*1b2e0*/  FADD R0, R17, R0 ;  /* 0x0000000011007221 */ /* 0x004fca0000000000 */
[----:B------:R0:W-:Y:S02]  /*1b2f0*/  ST.E desc[UR8][R28.64], R0 ;  /* 0x000000001c007985 */ /* 0x0001e4000c101908 */
.L_x_1369:
[----:B------:R-:W-:Y:S05]  /*1b300*/  BSYNC.RECONVERGENT B0 ;  /* 0x0000000000007941 */ /* 0x000fea0003800200 */
.L_x_1368:
        /* <DEDUP_REMOVED lines=9> */
.L_x_1377:
[----:B------:R-:W0:Y:S02]  /*1b3a0*/  LDS R28, [R2] ;  /* 0x00000000021c7984 */ /* 0x000e240000000800 */
[----:B0-----:R-:W-:-:S05]  /*1b3b0*/  FADD R29, R0, R28 ;  /* 0x0000001c001d7221 */ /* 0x001fca0000000000 */
[----:B------:R-:W0:Y:S02]  /*1b3c0*/  ATOMS.CAST.SPIN P0, [R2], R28, R29 ;  /* 0x0000001c0200758d */ /* 0x000e24000180001d */
[----:B0-----:R-:W-:Y:S05]  /*1b3d0*/  @!P0 BRA `(.L_x_1377) ;  /* 0xfffffffc00f08947 */ /* 0x001fea000383ffff */
[----:B------:R-:W-:Y:S05]  /*1b3e0*/  BRA `(.L_x_1375) ;  /* 0x00000000002c7947 */ /* 0x000fea0003800000 */
.L_x_1376:
[----:B------:R-:W0:Y:S02]  /*1b3f0*/  QSPC.E.D P0, RZ, [R28] ;  /* 0x000000001cff73aa */ /* 0x000e240000000700 */
[----:B0-----:R-:W-:Y:S05]  /*1b400*/  @!P0 BRA `(.L_x_1378) ;  /* 0x0000000000188947 */ /* 0x001fea0003800000 */
.L_x_1379:
[----:B------:R-:W2:Y:S02]  /*1b410*/  LD.E R30, [R28] ;  /* 0x000000001c1e7980 */ /* 0x000ea40000100900 */
[----:B--2---:R-:W-:-:S06]  /*1b420*/  FADD R31, R0, R30 ;  /* 0x0000001e001f7221 */ /* 0x004fcc0000000000 */
[----:B------:R-:W2:Y:S02]  /*1b430*/  ATOM.E.CAST.SPIN PT, R31, [R28], R30, R31 ;  /* 0x0000001e1c1f738b */ /* 0x000ea400019e011f */
[----:B--2---:R-:W-:-:S13]  /*1b440*/  ISETP.EQ.U32.AND P0, PT, R31, 0x1, PT ;  /* 0x000000011f00780c */ /* 0x004fda0003f02070 */
[----:B------:R-:W-:Y:S05]  /*1b450*/  @!P0 BRA `(.L_x_1379) ;  /* 0xfffffffc00ec8947 */ /* 0x000fea000383ffff */
[----:B------:R-:W-:Y:S05]  /*1b460*/  BRA `(.L_x_1375) ;  /* 0x00000000000c7947 */ /* 0x000fea0003800000 */
.L_x_1378:
[----:B------:R-:W2:Y:S02]  /*1b470*/  LD.E R2, desc[UR8][R28.64] ;  /* 0x000000081c027980 */ /* 0x000ea4000c101900 */
[----:B--2---:R-:W-:-:S05]  /*1b480*/  FADD R2, R0, R2 ;  /* 0x0000000200027221 */ /* 0x004fca0000000000 */
[----:B------:R0:W-:Y:S02]  /*1b490*/  ST.E desc[UR8][R28.64], R2 ;  /* 0x000000021c007985 */ /* 0x0001e4000c101908 */
.L_x_1375:
[----:B------:R-:W-:Y:S05]  /*1b4a0*/  BSYNC.RECONVERGENT B0 ;  /* 0x0000000000007941 */ /* 0x000fea0003800200 */
.L_x_1374:
[----:B0-----:R-:W-:-:S05]  /*1b4b0*/  IMAD.WIDE R28, R36, 0x4, R4 ;  /* 0x00000004241c7825 */ /* 0x001fca00078e0204 */
[----:B------:R0:W-:Y:S01]  /*1b4c0*/  ATOM.E.ADD.F32.FTZ.RN.STRONG.GPU P0, RZ, desc[UR8][R28.64], R17 ;  /* 0x800000111cff79a2 */ /* 0x0001e2000c10f308 */
[----:B------:R-:W-:Y:S04]  /*1b4d0*/  BSSY.RECONVERGENT B0, `(.L_x_1380) ;  /* 0x0000015000007945 */ /* 0x000fe80003800200 */
[----:B0-----:R-:W-:Y:S05]  /*1b4e0*/  @P0 BRA `(.L_x_1381) ;  /* 0x00000000004c0947 */ /* 0x001fea0003800000 */
[----:B------:R-:W0:Y:S02]  /*1b4f0*/  QSPC.E.S P0, RZ, [R28] ;  /* 0x000000001cff73aa */ /* 0x000e240000000500 */
[----:B0-----:R-:W-:Y:S05]  /*1b500*/  @!P0 BRA `(.L_x_1382) ;  /* 0x0000000000188947 */ /* 0x001fea0003800000 */
[----:B------:R-:W-:-:S07]  /*1b510*/  MOV R0, R28 ;  /* 0x0000001c00007202 */ /* 0x000fce0000000f00 */
.L_x_1383:
[----:B------:R-:W0:Y:S02]  /*1b520*/  LDS R28, [R0] ;  /* 0x00000000001c7984 */ /* 0x000e240000000800 */
[----:B0-----:R-:W-:-:S05]  /*1b530*/  FADD R29, R17, R28 ;  /* 0x0000001c111d7221 */ /* 0x001fca0000000000 */
[----:B------:R-:W0:Y:S02]  /*1b540*/  ATOMS.CAST.SPIN P0, [R0], R28, R29 ;  /* 0x0000001c0000758d */ /* 0x000e24000180001d */
[----:B0-----:R-:W-:Y:S05]  /*1b550*/  @!P0 BRA `(.L_x_1383) ;  /* 0xfffffffc00f08947 */ /* 0x001fea000383ffff */
[----:B------:R-:W-:Y:S05]  /*1b560*/  BRA `(.L_x_1381) ;  /* 0x00000000002c7947 */ /* 0x000fea0003800000 */
.L_x_1382:
[----:B------:R-:W0:Y:S02]  /*1b570*/  QSPC.E.D P0, RZ, [R28] ;  /* 0x000000001cff73aa */ /* 0x000e240000000700 */
[----:B0-----:R-:W-:Y:S05]  /*1b580*/  @!P0 BRA `(.L_x_1384) ;  /* 0x0000000000188947 */ /* 0x001fea0003800000 */
.L_x_1385:
[----:B------:R-:W2:Y:S02]  /*1b590*/  LD.E R30, [R28] ;  /* 0x000000001c1e7980 */ /* 0x000ea40000100900 */
[----:B--2---:R-:W-:-:S06]  /*1b5a0*/  FADD R31, R17, R30 ;  /* 0x0000001e111f7221 */ /* 0x004fcc0000000000 */
[----:B------:R-:W2:Y:S02]  /*1b5b0*/  ATOM.E.CAST.SPIN PT, R31, [R28], R30, R31 ;  /* 0x0000001e1c1f738b */ /* 0x000ea400019e011f */
[----:B--2---:R-:W-:-:S13]  /*1b5c0*/  ISETP.EQ.U32.AND P0, PT, R31, 0x1, PT ;  /* 0x000000011f00780c */ /* 0x004fda0003f02070 */
[----:B------:R-:W-:Y:S05]  /*1b5d0*/  @!P0 BRA `(.L_x_1385) ;  /* 0xfffffffc00ec8947 */ /* 0x000fea000383ffff */
[----:B------:R-:W-:Y:S05]  /*1b5e0*/  BRA `(.L_x_1381) ;  /* 0x00000000000c7947 */ /* 0x000fea0003800000 */
.L_x_1384:
[----:B------:R-:W2:Y:S02]  /*1b5f0*/  LD.E R0, desc[UR8][R28.64] ;  /* 0x000000081c007980 */ /* 0x000ea4000c101900 */
[----:B--2---:R-:W-:-:S05]  /*1b600*/  FADD R0, R17, R0 ;  /* 0x0000000011007221 */ /* 0x004fca0000000000 */
[----:B------:R0:W-:Y:S02]  /*1b610*/  ST.E desc[UR8][R28.64], R0 ;  /* 0x000000001c007985 */ /* 0x0001e4000c101908 */
.L_x_1381:
[----:B------:R-:W-:Y:S05]  /*1b620*/  BSYNC.RECONVERGENT B0 ;  /* 0x0000000000007941 */ /* 0x000fea0003800200 */
.L_x_1380:
        /* <DEDUP_REMOVED lines=9> */
.L_x_1389:
[----:B------:R-:W0:Y:S02]  /*1b6c0*/  LDS R28, [R2] ;  /* 0x00000000021c7984 */ /* 0x000e240000000800 */
[----:B0-----:R-:W-:-:S05]  /*1b6d0*/  FADD R29, R0, R28 ;  /* 0x0000001c001d7221 */ /* 0x001fca0000000000 */
[----:B------:R-:W0:Y:S02]  /*1b6e0*/  ATOMS.CAST.SPIN P0, [R2], R28, R29 ;  /* 0x0000001c0200758d */ /* 0x000e24000180001d */
[----:B0-----:R-:W-:Y:S05]  /*1b6f0*/  @!P0 BRA `(.L_x_1389) ;  /* 0xfffffffc00f08947 */ /* 0x001fea000383ffff */
[----:B------:R-:W-:Y:S05]  /*1b700*/  BRA `(.L_x_1387) ;  /* 0x00000000002c7947 */ /* 0x000fea0003800000 */
.L_x_1388:
[----:B------:R-:W0:Y:S02]  /*1b710*/  QSPC.E.D P0, RZ, [R28] ;  /* 0x000000001cff73aa */ /* 0x000e240000000700 */
[----:B0-----:R-:W-:Y:S05]  /*1b720*/  @!P0 BRA `(.L_x_1390) ;  /* 0x0000000000188947 */ /* 0x001fea0003800000 */
.L_x_1391:
[----:B------:R-:W2:Y:S02]  /*1b730*/  LD.E R30, [R28] ;  /* 0x000000001c1e7980 */ /* 0x000ea40000100900 */
[----:B--2---:R-:W-:-:S06]  /*1b740*/  FADD R31, R0, R30 ;  /* 0x0000001e001f7221 */ /* 0x004fcc0000000000 */
[----:B------:R-:W2:Y:S02]  /*1b750*/  ATOM.E.CAST.SPIN PT, R31, [R28], R30, R31 ;  /* 0x0000001e1c1f738b */ /* 0x000ea400019e011f */
[----:B--2---:R-:W-:-:S13]  /*1b760*/  ISETP.EQ.U32.AND P0, PT, R31, 0x1, PT ;  /* 0x000000011f00780c */ /* 0x004fda0003f02070 */
[----:B------:R-:W-:Y:S05]  /*1b770*/  @!P0 BRA `(.L_x_1391) ;  /* 0xfffffffc00ec8947 */ /* 0x000fea000383ffff */
[----:B------:R-:W-:Y:S05]  /*1b780*/  BRA `(.L_x_1387) ;  /* 0x00000000000c7947 */ /* 0x000fea0003800000 */
.L_x_1390:
[----:B------:R-:W2:Y:S02]  /*1b790*/  LD.E R2, desc[UR8][R28.64] ;  /* 0x000000081c027980 */ /* 0x000ea4000c101900 */
[----:B--2---:R-:W-:-:S05]  /*1b7a0*/  FADD R2, R0, R2 ;  /* 0x0000000200027221 */ /* 0x004fca0000000000 */
[----:B------:R0:W-:Y:S02]  /*1b7b0*/  ST.E desc[UR8][R28.64], R2 ;  /* 0x000000021c007985 */ /* 0x0001e4000c101908 */
.L_x_1387:
[----:B------:R-:W-:Y:S05]  /*1b7c0*/  BSYNC.RECONVERGENT B0 ;  /* 0x0000000000007941 */ /* 0x000fea0003800200 */
.L_x_1386:
[----:B0-----:R-:W-:-:S05]  /*1b7d0*/  IMAD.WIDE R28, R35, 0x4, R4 ;  /* 0x00000004231c7825 */ /* 0x001fca00078e0204 */
[----:B------:R0:W-:Y:S01]  /*1b7e0*/  ATOM.E.ADD.F32.FTZ.RN.STRONG.GPU P0, RZ, desc[UR8][R28.64], R17 ;  /* 0x800000111cff79a2 */ /* 0x0001e2000c10f308 */
[----:B------:R-:W-:Y:S04]  /*1b7f0*/  BSSY.RECONVERGENT B0, `(.L_x_1392) ;  /* 0x0000015000007945 */ /* 0x000fe80003800200 */
[----:B0-----:R-:W-:Y:S05]  /*1b800*/  @P0 BRA `(.L_x_1393) ;  /* 0x00000000004c0947 */ /* 0x001fea0003800000 */
[----:B------:R-:W0:Y:S02]  /*1b810*/  QSPC.E.S P0, RZ, [R28] ;  /* 0x000000001cff73aa */ /* 0x000e240000000500 */
[----:B0-----:R-:W-:Y:S05]  /*1b820*/  @!P0 BRA `(.L_x_1394) ;  /* 0x0000000000188947 */ /* 0x001fea0003800000 */
[----:B------:R-:W-:-:S07]  /*1b830*/  MOV R0, R28 ;  /* 0x0000001c00007202 */ /* 0x000fce0000000f00 */
.L_x_1395:
[----:B------:R-:W0:Y:S02]  /*1b840*/  LDS R28, [R0] ;  /* 0x00000000001c7984 */ /* 0x000e240000000800 */
[----:B0-----:R-:W-:-:S05]  /*1b850*/  FADD R29, R17, R28 ;  /* 0x0000001c111d7221 */ /* 0x001fca0000000000 */
[----:B------:R-:W0:Y:S02]  /*1b860*/  ATOMS.CAST.SPIN P0, [R0], R28, R29 ;  /* 0x0000001c0000758d */ /* 0x000e24000180001d */
[----:B0-----:R-:W-:Y:S05]  /*1b870*/  @!P0 BRA `(.L_x_1395) ;  /* 0xfffffffc00f08947 */ /* 0x001fea000383ffff */
[----:B------:R-:W-:Y:S05]  /*1b880*/  BRA `(.L_x_1393) ;  /* 0x00000000002c7947 */ /* 0x000fea0003800000 */
.L_x_1394:
[----:B------:R-:W0:Y:S02]  /*1b890*/  QSPC.E.D P0, RZ, [R28] ;  /* 0x000000001cff73aa */ /* 0x000e240000000700 */
[----:B0-----:R-:W-:Y:S05]  /*1b8a0*/  @!P0 BRA `(.L_x_1396) ;  /* 0x0000000000188947 */ /* 0x001fea0003800000 */
.L_x_1397:
[----:B------:R-:W2:Y:S02]  /*1b8b0*/  LD.E R30, [R28] ;  /* 0x000000001c1e7980 */ /* 0x000ea40000100900 */
[----:B--2---:R-:W-:-:S06]  /*1b8c0*/  FADD R31, R17, R30 ;  /* 0x0000001e111f7221 */ /* 0x004fcc0000000000 */
[----:B------:R-:W2:Y:S02]  /*1b8d0*/  ATOM.E.CAST.SPIN PT, R31, [R28], R30, R31 ;  /* 0x0000001e1c1f738b */ /* 0x000ea400019e011f */
[----:B--2---:R-:W-:-:S13]  /*1b8e0*/  ISETP.EQ.U32.AND P0, PT, R31, 0x1, PT ;  /* 0x000000011f00780c */ /* 0x004fda0003f02070 */
[----:B------:R-:W-:Y:S05]  /*1b8f0*/  @!P0 BRA `(.L_x_1397) ;  /* 0xfffffffc00ec8947 */ /* 0x000fea000383ffff */
[----:B------:R-:W-:Y:S05]  /*1b900*/  BRA `(.L_x_1393) ;  /* 0x00000000000c7947 */ /* 0x000fea0003800000 */
.L_x_1396:
[----:B------:R-:W2:Y:S02]  /*1b910*/  LD.E R0, desc[UR8][R28.64] ;  /* 0x000000081c007980 */ /* 0x000ea4000c101900 */
[----:B--2---:R-:W-:-:S05]  /*1b920*/  FADD R0, R17, R0 ;  /* 0x0000000011007221 */ /* 0x004fca0000000000 */
[----:B------:R0:W-:Y:S02]  /*1b930*/  ST.E desc[UR8][R28.64], R0 ;  /* 0x000000001c007985 */ /* 0x0001e4000c101908 */
.L_x_1393:
[----:B------:R-:W-:Y:S05]  /*1b940*/  BSYNC.RECONVERGENT B0 ;  /* 0x0000000000007941 */ /* 0x000fea0003800200 */
.L_x_1392:
        /* <DEDUP_REMOVED lines=9> */
.L_x_1401:
[----:B------:R-:W0:Y:S02]  /*1b9e0*/  LDS R6, [R2] ;  /* 0x0000000002067984 */ /* 0x000e240000000800 */
[----:B0-----:R-:W-:-:S05]  /*1b9f0*/  FADD R7, R0, R6 ;  /* 0x0000000600077221 */ /* 0x001fca0000000000 */
[----:B------:R-:W0:Y:S02]  /*1ba00*/  ATOMS.CAST.SPIN P0, [R2], R6, R7 ;  /* 0x000000060200758d */ /* 0x000e240001800007 */
[----:B0-----:R-:W-:Y:S05]  /*1ba10*/  @!P0 BRA `(.L_x_1401) ;  /* 0xfffffffc00f08947 */ /* 0x001fea000383ffff */
[----:B------:R-:W-:Y:S05]  /*1ba20*/  BRA `(.L_x_1399) ;  /* 0x00000000002c7947 */ /* 0x000fea0003800000 */
.L_x_1400:
[----:B------:R-:W0:Y:S02]  /*1ba30*/  QSPC.E.D P0, RZ, [R6] ;  /* 0x0000000006ff73aa */ /* 0x000e240000000700 */
[----:B0-----:R-:W-:Y:S05]  /*1ba40*/  @!P0 BRA `(.L_x_1402) ;  /* 0x0000000000188947 */ /* 0x001fea0003800000 */
.L_x_1403:
[----:B------:R-:W2:Y:S02]  /*1ba50*/  LD.E R28, [R6] ;  /* 0x00000000061c7980 */ /* 0x000ea40000100900 */
[----:B--2---:R-:W-:-:S06]  /*1ba60*/  FADD R29, R0, R28 ;  /* 0x0000001c001d7221 */ /* 0x004fcc0000000000 */
[----:B------:R-:W2:Y:S02]  /*1ba70*/  ATOM.E.CAST.SPIN PT, R29, [R6], R28, R29 ;  /* 0x0000001c061d738b */ /* 0x000ea400019e011d */
[----:B--2---:R-:W-:-:S13]  /*1ba80*/  ISETP.EQ.U32.AND P0, PT, R29, 0x1, PT ;  /* 0x000000011d00780c */ /* 0x004fda0003f02070 */
[----:B------:R-:W-:Y:S05]  /*1ba90*/  @!P0 BRA `(.L_x_1403) ;  /* 0xfffffffc00ec8947 */ /* 0x000fea000383ffff */
[----:B------:R-:W-:Y:S05]  /*1baa0*/  BRA `(.L_x_1399) ;  /* 0x00000000000c7947 */ /* 0x000fea0003800000 */
.L_x_1402:
[----:B------:R-:W2:Y:S02]  /*1bab0*/  LD.E R2, desc[UR8][R6.64] ;  /* 0x0000000806027980 */ /* 0x000ea4000c101900 */
[----:B--2---:R-:W-:-:S05]  /*1bac0*/  FADD R2, R0, R2 ;  /* 0x0000000200027221 */ /* 0x004fca0000000000 */
[----:B------:R0:W-:Y:S02]  /*1bad0*/  ST.E desc[UR8][R6.64], R2 ;  /* 0x0000000206007985 */ /* 0x0001e4000c101908 */
.L_x_1399:
[----:B------:R-:W-:Y:S05]  /*1bae0*/  BSYNC.RECONVERGENT B0 ;  /* 0x0000000000007941 */ /* 0x000fea0003800200 */
.L_x_1398:
[----:B------:R-:W-:-:S05]  /*1baf0*/  IMAD.WIDE R4, R34, 0x4, R4 ;  /* 0x0000000422047825 */ /* 0x000fca00078e0204 */
[----:B------:R1:W-:Y:S01]  /*1bb00*/  ATOM.E.ADD.F32.FTZ.RN.STRONG.GPU P0, RZ, desc[UR8][R4.64], R17 ;  /* 0x8000001104ff79a2 */ /* 0x0003e2000c10f308 */
[----:B------:R-:W-:Y:S04]  /*1bb10*/  BSSY.RECONVERGENT B0, `(.L_x_1404) ;  /* 0x0000015000007945 */ /* 0x000fe80003800200 */
[----:B-1----:R-:W-:Y:S05]  /*1bb20*/  @P0 BRA `(.L_x_1405) ;  /* 0x00000000004c0947 */ /* 0x002fea0003800000 */
[----:B------:R-:W1:Y:S02]  /*1bb30*/  QSPC.E.S P0, RZ, [R4] ;  /* 0x0000000004ff73aa */ /* 0x000e640000000500 */
[----:B-1----:R-:W-:Y:S05]  /*1bb40*/  @!P0 BRA `(.L_x_1406) ;  /* 0x0000000000188947 */ /* 0x002fea0003800000 */
[----:B------:R-:W-:-:S07]  /*1bb50*/  MOV R0, R4 ;  /* 0x0000000400007202 */ /* 0x000fce0000000f00 */
.L_x_1407:
[----:B------:R-:W1:Y:S02]  /*1bb60*/  LDS R4, [R0] ;  /* 0x0000000000047984 */ /* 0x000e640000000800 */
[----:B-1----:R-:W-:-:S05]  /*1bb70*/  FADD R5, R17, R4 ;  /* 0x0000000411057221 */ /* 0x002fca0000000000 */
[----:B------:R-:W1:Y:S02]  /*1bb80*/  ATOMS.CAST.SPIN P0, [R0], R4, R5 ;  /* 0x000000040000758d */ /* 0x000e640001800005 */
[----:B-1----:R-:W-:Y:S05]  /*1bb90*/  @!P0 BRA `(.L_x_1407) ;  /* 0xfffffffc00f08947 */ /* 0x002fea000383ffff */
[----:B------:R-:W-:Y:S05]  /*1bba0*/  BRA `(.L_x_1405) ;  /* 0x00000000002c7947 */ /* 0x000fea0003800000 */
.L_x_1406:
[----:B------:R-:W1:Y:S02]  /*1bbb0*/  QSPC.E.D P0, RZ, [R4] ;  /* 0x0000000004ff73aa */ /* 0x000e640000000700 */
[----:B-1----:R-:W-:Y:S05]  /*1bbc0*/  @!P0 BRA `(.L_x_1408) ;  /* 0x0000000000188947 */ /* 0x002fea0003800000 */
.L_x_1409:
[----:B0-----:R-:W2:Y:S02]  /*1bbd0*/  LD.E R6, [R4] ;  /* 0x0000000004067980 */ /* 0x001ea40000100900 */
[----:B--2---:R-:W-:-:S06]  /*1bbe0*/  FADD R7, R17, R6 ;  /* 0x0000000611077221 */ /* 0x004fcc0000000000 */
[----:B------:R-:W2:Y:S02]  /*1bbf0*/  ATOM.E.CAST.SPIN PT, R7, [R4], R6, R7 ;  /* 0x000000060407738b */ /* 0x000ea400019e0107 */
[----:B--2---:R-:W-:-:S13]  /*1bc00*/  ISETP.EQ.U32.AND P0, PT, R7, 0x1, PT ;  /* 0x000000010700780c */ /* 0x004fda0003f02070 */
[----:B------:R-:W-:Y:S05]  /*1bc10*/  @!P0 BRA `(.L_x_1409) ;  /* 0xfffffffc00ec8947 */ /* 0x000fea000383ffff */
[----:B------:R-:W-:Y:S05]  /*1bc20*/  BRA `(.L_x_1405) ;  /* 0x00000000000c7947 */ /* 0x000fea0003800000 */
.L_x_1408:
[----:B------:R-:W0:Y:S02]  /*1bc30*/  LD.E R0, desc[UR8][R4.64] ;  /* 0x0000000804007980 */ /* 0x000e24000c101900 */
[----:B0-----:R-:W-:-:S05]  /*1bc40*/  FADD R7, R17, R0 ;  /* 0x0000000011077221 */ /* 0x001fca0000000000 */
[----:B------:R1:W-:Y:S02]  /*1bc50*/  ST.E desc[UR8][R4.64], R7 ;  /* 0x0000000704007985 */ /* 0x0003e4000c101908 */
.L_x_1405:
[----:B------:R-:W-:Y:S05]  /*1bc60*/  BSYNC.RECONVERGENT B0 ;  /* 0x0000000000007941 */ /* 0x000fea0003800200 */
.L_x_1404:
[----:B------:R-:W-:-:S03]  /*1bc70*/  UMOV UR4, 0xffffffff ;  /* 0xffffffff00047882 */ /* 0x000fc60000000000 */
[----:B------:R-:W-:Y:S05]  /*1bc80*/  BRA.DIV UR4, `(.L_x_1410) ;  /* 0x0000018e04807947 */ /* 0x000fea000b800000 */
[----:B0-----:R-:W2:Y:S04]  /*1bc90*/  LDL R2, [R1+0xb0] ;  /* 0x0000b00001027983 */ /* 0x001ea80000100800 */
[----:B------:R0:W3:Y:S04]  /*1bca0*/  SHFL.IDX PT, R30, R46, 0x3, 0x181f ;  /* 0x00781f002e1e7f89 */ /* 0x0000e800000e0000 */
[----:B--23--:R0:W2:Y:S02]  /*1bcb0*/  SHFL.IDX PT, R0, R2, 0x3, 0x181f ;  /* 0x00781f0002007f89 */ /* 0x00c0a400000e0000 */
.L_x_2087:
[----:B-1----:R-:W3:Y:S01]  /*1bcc0*/  LDL.LU R5, [R1+0x44] ;  /* 0x0000440001057983 */ /* 0x002ee20000300800 */
[----:B--2---:R-:W-:-:S05]  /*1bcd0*/  IMAD R0, R30, R60, R0 ;  /* 0x0000003c1e007224 */ /* 0x004fca00078e0200 */
[----:B0-----:R-:W-:Y:S02]  /*1bce0*/  SHF.R.S32.HI R2, RZ, 0x1f, R0 ;  /* 0x0000001fff027819 */ /* 0x001fe40000011400 */
        /* <DEDUP_REMOVED lines=15> */
.L_x_1414:
[----:B------:R-:W0:Y:S02]  /*1bde0*/  LDS R4, [R13] ;  /* 0x000000000d047984 */ /* 0x000e240000000800 */
[----:B0-----:R-:W-:-:S05]  /*1bdf0*/  FADD R5, R11, R4 ;  /* 0x000000040b057221 */ /* 0x001fca0000000000 */
[----:B------:R-:W0:Y:S02]  /*1be00*/  ATOMS.CAST.SPIN P0, [R13], R4, R5 ;  /* 0x000000040d00758d */ /* 0x000e240001800005 */
[----:B0-----:R-:W-:Y:S05]  /*1be10*/  @!P0 BRA `(.L_x_1414) ;  /* 0xfffffffc00f08947 */ /* 0x001fea000383ffff */
[----:B------:R-:W-:Y:S05]  /*1be20*/  BRA `(.L_x_1412) ;  /* 0x00000000002c7947 */ /* 0x000fea0003800000 */
.L_x_1413:
[----:B------:R-:W0:Y:S02]  /*1be30*/  QSPC.E.D P0, RZ, [R6] ;  /* 0x0000000006ff73aa */ /* 0x000e240000000700 */
[----:B0-----:R-:W-:Y:S05]  /*1be40*/  @!P0 BRA `(.L_x_1415) ;  /* 0x0000000000188947 */ /* 0x001fea0003800000 */
.L_x_1416:
[----:B------:R-:W2:Y:S02]  /*1be50*/  LD.E R4, [R6] ;  /* 0x0000000006047980 */ /* 0x000ea40000100900 */
[----:B--2---:R-:W-:-:S06]  /*1be60*/  FADD R5, R11, R4 ;  /* 0x000000040b057221 */ /* 0x004fcc0000000000 */
[----:B------:R-:W2:Y:S02]  /*1be70*/  ATOM.E.CAST.SPIN PT, R5, [R6], R4, R5 ;  /* 0x000000040605738b */ /* 0x000ea400019e0105 */
[----:B--2---:R-:W-:-:S13]  /*1be80*/  ISETP.EQ.U32.AND P0, PT, R5, 0x1, PT ;  /* 0x000000010500780c */ /* 0x004fda0003f02070 */
[----:B------:R-:W-:Y:S05]  /*1be90*/  @!P0 BRA `(.L_x_1416) ;  /* 0xfffffffc00ec8947 */ /* 0x000fea000383ffff */
[----:B------:R-:W-:Y:S05]  /*1bea0*/  BRA `(.L_x_1412) ;  /* 0x00000000000c7947 */ /* 0x000fea0003800000 */
.L_x_1415:
[----:B------:R-:W2:Y:S02]  /*1beb0*/  LD.E R4, desc[UR8][R6.64] ;  /* 0x0000000806047980 */ /* 0x000ea4000c101900 */
[----:B--2---:R-:W-:-:S05]  /*1bec0*/  FADD R4, R11, R4 ;  /* 0x000000040b047221 */ /* 0x004fca0000000000 */
[----:B------:R0:W-:Y:S02]  /*1bed0*/  ST.E desc[UR8][R6.64], R4 ;  /* 0x0000000406007985 */ /* 0x0001e4000c101908 */
.L_x_1412:
[----:B------:R-:W-:Y:S05]  /*1bee0*/  BSYNC.RECONVERGENT B0 ;  /* 0x0000000000007941 */ /* 0x000fea0003800200 */
.L_x_1411:
        /* <DEDUP_REMOVED lines=9> */
.L_x_1420:
[----:B------:R-:W0:Y:S02]  /*1bf80*/  LDS R28, [R0] ;  /* 0x00000000001c7984 */ /* 0x000e240000000800 */
[----:B0-----:R-:W-:-:S05]  /*1bf90*/  FADD R29, R17, R28 ;  /* 0x0000001c111d7221 */ /* 0x001fca0000000000 */
[----:B------:R-:W0:Y:S02]  /*1bfa0*/  ATOMS.CAST.SPIN P0, [R0], R28, R29 ;  /* 0x0000001c0000758d */ /* 0x000e24000180001d */
[----:B0-----:R-:W-:Y:S05]  /*1bfb0*/  @!P0 BRA `(.L_x_1420) ;  /* 0xfffffffc00f08947 */ /* 0x001fea000383ffff */
[----:B------:R-:W-:Y:S05]  /*1bfc0*/  BRA `(.L_x_1418) ;  /* 0x00000000002c7947 */ /* 0x000fea0003800000 */
.L_x_1419:
[----:B------:R-:W0:Y:S02]  /*1bfd0*/  QSPC.E.D P0, RZ, [R4] ;  /* 0x0000000004ff73aa */ /* 0x000e240000000700 */
[----:B0-----:R-:W-:Y:S05]  /*1bfe0*/  @!P0 BRA `(.L_x_1421) ;  /* 0x0000000000188947 */ /* 0x001fea0003800000 */
.L_x_1422:
[----:B------:R-:W2:Y:S02]  /*1bff0*/  LD.E R28, [R4] ;  /* 0x00000000041c7980 */ /* 0x000ea40000100900 */
[----:B--2---:R-:W-:-:S06]  /*1c000*/  FADD R29, R17, R28 ;  /* 0x0000001c111d7221 */ /* 0x004fcc0000000000 */
[----:B------:R-:W2:Y:S02]  /*1c010*/  ATOM.E.CAST.SPIN PT, R29, [R4], R28, R29 ;  /* 0x0000001c041d738b */ /* 0x000ea400019e011d */
[----:B--2---:R-:W-:-:S13]  /*1c020*/  ISETP.EQ.U32.AND P0, PT, R29, 0x1, PT ;  /* 0x000000011d00780c */ /* 0x004fda0003f02070 */
[----:B------:R-:W-:Y:S05]  /*1c030*/  @!P0 BRA `(.L_x_1422) ;  /* 0xfffffffc00ec8947 */ /* 0x000fea000383ffff */
[----:B------:R-:W-:Y:S05]  /*1c040*/  BRA `(.L_x_1418) ;  /* 0x00000000000c7947 */ /* 0x000fea0003800000 */
.L_x_1421:
[----:B------:R-:W2:Y:S02]  /*1c050*/  LD.E R0, desc[UR8][R4.64] ;  /* 0x0000000804007980 */ /* 0x000ea4000c101900 */
[----:B--2---:R-:W-:-:S05]  /*1c060*/  FADD R0, R17, R0 ;  /* 0x0000000011007221 */ /* 0x004fca0000000000 */
[----:B------:R0:W-:Y:S02]  /*1c070*/  ST.E desc[UR8][R4.64], R0 ;  /* 0x0000000004007985 */ /* 0x0001e4000c101908 */
.L_x_1418:
[----:B------:R-:W-:Y:S05]  /*1c080*/  BSYNC.RECONVERGENT B0 ;  /* 0x0000000000007941 */ /* 0x000fea0003800200 */
.L_x_1417:
        /* <DEDUP_REMOVED lines=10> */
.L_x_1426:
[----:B------:R-:W0:Y:S02]  /*1c130*/  LDS R28, [R2] ;  /* 0x00000000021c7984 */ /* 0x000e240000000800 */
[----:B0-----:R-:W-:-:S05]  /*1c140*/  FADD R29, R0, R28 ;  /* 0x0000001c001d7221 */ /* 0x001fca0000000000 */
[----:B------:R-:W0:Y:S02]  /*1c150*/  ATOMS.CAST.SPIN P0, [R2], R28, R29 ;  /* 0x0000001c0200758d */ /* 0x000e24000180001d */
[----:B0-----:R-:W-:Y:S05]  /*1c160*/  @!P0 BRA `(.L_x_1426) ;  /* 0xfffffffc00f08947 */ /* 0x001fea000383ffff */
[----:B------:R-:W-:Y:S05]  /*1c170*/  BRA `(.L_x_1424) ;  /* 0x00000000002c7947 */ /* 0x000fea0003800000 */
.L_x_1425:
[----:B------:R-:W0:Y:S02]  /*1c180*/  QSPC.E.D P0, RZ, [R28] ;  /* 0x000000001cff73aa */ /* 0x000e240000000700 */
[----:B0-----:R-:W-:Y:S05]  /*1c190*/  @!P0 BRA `(.L_x_1427) ;  /* 0x0000000000188947 */ /* 0x001fea0003800000 */
.L_x_1428:
[----:B------:R-:W2:Y:S02]  /*1c1a0*/  LD.E R30, [R28] ;  /* 0x000000001c1e7980 */ /* 0x000ea40000100900 */
[----:B--2---:R-:W-:-:S06]  /*1c1b0*/  FADD R31, R0, R30 ;  /* 0x0000001e001f7221 */ /* 0x004fcc0000000000 */
[----:B------:R-:W2:Y:S02]  /*1c1c0*/  ATOM.E.CAST.SPIN PT, R31, [R28], R30, R31 ;  /* 0x0000001e1c1f738b */ /* 0x000ea400019e011f */
[----:B--2---:R-:W-:-:S13]  /*1c1d0*/  ISETP.EQ.U32.AND P0, PT, R31, 0x1, PT ;  /* 0x000000011f00780c */ /* 0x004fda0003f02070 */
[----:B------:R-:W-:Y:S05]  /*1c1e0*/  @!P0 BRA `(.L_x_1428) ;  /* 0xfffffffc00ec8947 */ /* 0x000fea000383ffff */
[----:B------:R-:W-:Y:S05]  /*1c1f0*/  BRA `(.L_x_1424) ;  /* 0x00000000000c7947 */ /* 0x000fea0003800000 */
.L_x_1427:
[----:B------:R-:W2:Y:S02]  /*1c200*/  LD.E R2, desc[UR8][R28.64] ;  /* 0x000000081c027980 */ /* 0x000ea4000c101900 */
[----:B--2---:R-:W-:-:S05]  /*1c210*/  FADD R2, R0, R2 ;  /* 0x0000000200027221 */ /* 0x004fca0000000000 */
[----:B------:R0:W-:Y:S02]  /*1c220*/  ST.E desc[UR8][R28.64], R2 ;  /* 0x000000021c007985 */ /* 0x0001e4000c101908 */
.L_x_1424:
[----:B------:R-:W-:Y:S05]  /*1c230*/  BSYNC.RECONVERGENT B0 ;  /* 0x0000000000007941 */ /* 0x000fea0003800200 */
.L_x_1423:
[----:B0-----:R-:W-:-:S05]  /*1c240*/  IMAD.WIDE R28, R60, 0x4, R4 ;  /* 0x000000043c1c7825 */ /* 0x001fca00078e0204 */
[----:B------:R0:W-:Y:S01]  /*1c250*/  ATOM.E.ADD.F32.FTZ.RN.STRONG.GPU P0, RZ, desc[UR8][R28.64], R17 ;  /* 0x800000111cff79a2 */ /* 0x0001e2000c10f308 */
[----:B------:R-:W-:Y:S04]  /*1c260*/  BSSY.RECONVERGENT B0, `(.L_x_1429) ;  /* 0x0000015000007945 */ /* 0x000fe80003800200 */
[----:B0-----:R-:W-:Y:S05]  /*1c270*/  @P0 BRA `(.L_x_1430) ;  /* 0x00000000004c0947 */ /* 0x001fea0003800000 */
[----:B------:R-:W0:Y:S02]  /*1c280*/  QSPC.E.S P0, RZ, [R28] ;  /* 0x000000001cff73aa */ /* 0x000e240000000500 */
[----:B0-----:R-:W-:Y:S05]  /*1c290*/  @!P0 BRA `(.L_x_1431) ;  /* 0x0000000000188947 */ /* 0x001fea0003800000 */
[----:B------:R-:W-:-:S07]  /*1c2a0*/  MOV R0, R28 ;  /* 0x0000001c00007202 */ /* 0x000fce0000000f00 */
.L_x_1432:
[----:B------:R-:W0:Y:S02]  /*1c2b0*/  LDS R28, [R0] ;  /* 0x00000000001c7984 */ /* 0x000e240000000800 */
[----:B0-----:R-:W-:-:S05]  /*1c2c0*/  FADD R29, R17, R28 ;  /* 0x0000001c111d7221 */ /* 0x001fca0000000000 */
[----:B------:R-:W0:Y:S02]  /*1c2d0*/  ATOMS.CAST.SPIN P0, [R0], R28, R29 ;  /* 0x0000001c0000758d */ /* 0x000e24000180001d */
[----:B0-----:R-:W-:Y:S05]  /*1c2e0*/  @!P0 BRA `(.L_x_1432) ;  /* 0xfffffffc00f08947 */ /* 0x001fea000383ffff */
[----:B------:R-:W-:Y:S05]  /*1c2f0*/  BRA `(.L_x_1430) ;  /* 0x00000000002c7947 */ /* 0x000fea0003800000 */
.L_x_1431:
[----:B------:R-:W0:Y:S02]  /*1c300*/  QSPC.E.D P0, RZ, [R28] ;  /* 0x000000001cff73aa */ /* 0x000e240000000700 */
[----:B0-----:R-:W-:Y:S05]  /*1c310*/  @!P0 BRA `(.L_x_1433) ;  /* 0x0000000000188947 */ /* 0x001fea0003800000 */
.L_x_1434:
[----:B------:R-:W2:Y:S02]  /*1c320*/  LD.E R30, [R28] ;  /* 0x000000001c1e7980 */ /* 0x000ea40000100900 */
[----:B--2---:R-:W-:-:S06]  /*1c330*/  FADD R31, R17, R30 ;  /* 0x0000001e111f7221 */ /* 0x004fcc0000000000 */
[----:B------:R-:W2:Y:S02]  /*1c340*/  ATOM.E.CAST.SPIN PT, R31, [R28], R30, R31 ;  /* 0x0000001e1c1f738b */ /* 0x000ea400019e011f */
[----:B--2---:R-:W-:-:S13]  /*1c350*/  ISETP.EQ.U32.AND P0, PT, R31, 0x1, PT ;  /* 0x000000011f00780c */ /* 0x004fda0003f02070 */
[----:B------:R-:W-:Y:S05]  /*1c360*/  @!P0 BRA `(.L_x_1434) ;  /* 0xfffffffc00ec8947 */ /* 0x000fea000383ffff */
[----:B------:R-:W-:Y:S05]  /*1c370*/  BRA `(.L_x_1430) ;  /* 0x00000000000c7947 */ /* 0x000fea0003800000 */
.L_x_1433:
[----:B------:R-:W2:Y:S02]  /*1c380*/  LD.E R0, desc[UR8][R28.64] ;  /* 0x000000081c007980 */ /* 0x000ea4000c101900 */
[----:B--2---:R-:W-:-:S05]  /*1c390*/  FADD R0, R17, R0 ;  /* 0x0000000011007221 */ /* 0x004fca0000000000 */
[----:B------:R0:W-:Y:S02]  /*1c3a0*/  ST.E desc[UR8][R28.64], R0 ;  /* 0x000000001c007985 */ /* 0x0001e4000c101908 */
.L_x_1430:
[----:B------:R-:W-:Y:S05]  /*1c3b0*/  BSYNC.RECONVERGENT B0 ;  /* 0x0000000000007941 */ /* 0x000fea0003800200 */
.L_x_1429:
        /* <DEDUP_REMOVED lines=10> */
.L_x_1438:
[----:B------:R-:W0:Y:S02]  /*1c460*/  LDS R28, [R2] ;  /* 0x00000000021c7984 */ /* 0x000e240000000800 */
[----:B0-----:R-:W-:-:S05]  /*1c470*/  FADD R29, R0, R28 ;  /* 0x0000001c001d7221 */ /* 0x001fca0000000000 */
[----:B------:R-:W0:Y:S02]  /*1c480*/  ATOMS.CAST.SPIN P0, [R2], R28, R29 ;  /* 0x0000001c0200758d */ /* 0x000e24000180001d */
[----:B0-----:R-:W-:Y:S05]  /*1c490*/  @!P0 BRA `(.L_x_1438) ;  /* 0xfffffffc00f08947 */ /* 0x001fea000383ffff */
[----:B------:R-:W-:Y:S05]  /*1c4a0*/  BRA `(.L_x_1436) ;  /* 0x00000000002c7947 */ /* 0x000fea0003800000 */
.L_x_1437:
[----:B------:R-:W0:Y:S02]  /*1c4b0*/  QSPC.E.D P0, RZ, [R28] ;  /* 0x000000001cff73aa */ /* 0x000e240000000700 */
[----:B0-----:R-:W-:Y:S05]  /*1c4c0*/  @!P0 BRA `(.L_x_1439) ;  /* 0x0000000000188947 */ /* 0x001fea0003800000 */
.L_x_1440:
[----:B------:R-:W2:Y:S02]  /*1c4d0*/  LD.E R30, [R28] ;  /* 0x000000001c1e7980 */ /* 0x000ea40000100900 */
[----:B--2---:R-:W-:-:S06]  /*1c4e0*/  FADD R31, R0, R30 ;  /* 0x0000001e001f7221 */ /* 0x004fcc0000000000 */
[----:B------:R-:W2:Y:S02]  /*1c4f0*/  ATOM.E.CAST.SPIN PT, R31, [R28], R30, R31 ;  /* 0x0000001e1c1f738b */ /* 0x000ea400019e011f */
[----:B--2---:R-:W-:-:S13]  /*1c500*/  ISETP.EQ.U32.AND P0, PT, R31, 0x1, PT ;  /* 0x000000011f00780c */ /* 0x004fda0003f02070 */
[----:B------:R-:W-:Y:S05]  /*1c510*/  @!P0 BRA `(.L_x_1440) ;  /* 0xfffffffc00ec8947 */ /* 0x000fea000383ffff */
[----:B------:R-:W-:Y:S05]  /*1c520*/  BRA `(.L_x_1436) ;  /* 0x00000000000c7947 */ /* 0x000fea0003800000 */
.L_x_1439:
[----:B------:R-:W2:Y:S02]  /*1c530*/  LD.E R2, desc[UR8][R28.64] ;  /* 0x000000081c027980 */ /* 0x000ea4000c101900 */
[----:B--2---:R-:W-:-:S05]  /*1c540*/  FADD R2, R0, R2 ;  /* 0x0000000200027221 */ /* 0x004fca0000000000 */
[----:B------:R0:W-:Y:S02]  /*1c550*/  ST.E desc[UR8][R28.64], R2 ;  /* 0x000000021c007985 */ /* 0x0001e4000c101908 */
.L_x_1436:
[----:B------:R-:W-:Y:S05]  /*1c560*/  BSYNC.RECONVERGENT B0 ;  /* 0x0000000000007941 */ /* 0x000fea0003800200 */
.L_x_1435:
[----:B0-----:R-:W-:-:S05]  /*1c570*/  IMAD.WIDE R28, R59, 0x4, R4 ;  /* 0x000000043b1c7825 */ /* 0x001fca00078e0204 */
[----:B------:R0:W-:Y:S01]  /*1c580*/  ATOM.E.ADD.F32.FTZ.RN.STRONG.GPU P0, RZ, desc[UR8][R28.64], R17 ;  /* 0x800000111cff79a2 */ /* 0x0001e2000c10f308 */
[----:B------:R-:W-:Y:S04]  /*1c590*/  BSSY.RECONVERGENT B0, `(.L_x_1441) ;  /* 0x0000015000007945 */ /* 0x000fe80003800200 */
[----:B0-----:R-:W-:Y:S05]  /*1c5a0*/  @P0 BRA `(.L_x_1442) ;  /* 0x00000000004c0947 */ /* 0x001fea0003800000 */
[----:B------:R-:W0:Y:S02]  /*1c5b0*/  QSPC.E.S P0, RZ, [R28] ;  /* 0x000000001cff73aa */ /* 0x000e240000000500 */
[----:B0-----:R-:W-:Y:S05]  /*1c5c0*/  @!P0 BRA `(.L_x_1443) ;  /* 0x0000000000188947 */ /* 0x001fea0003800000 */
[----:B------:R-:W-:-:S07]  /*1c5d0*/  MOV R0, R28 ;  /* 0x0000001c00007202 */ /* 0x000fce0000000f00 */
.L_x_1444:
[----:B------:R-:W0:Y:S02]  /*1c5e0*/  LDS R28, [R0] ;  /* 0x00000000001c7984 */ /* 0x000e240000000800 */
[----:B0-----:R-:W-:-:S05]  /*1c5f0*/  FADD R29, R17, R28 ;  /* 0x0000001c111d7221 */ /* 0x001fca0000000000 */
[----:B------:R-:W0:Y:S02]  /*1c600*/  ATOMS.CAST.SPIN P0, [R0], R28, R29 ;  /* 0x0000001c0000758d */ /* 0x000e24000180001d */
[----:B0-----:R-:W-:Y:S05]  /*1c610*/  @!P0 BRA `(.L_x_1444) ;  /* 0xfffffffc00f08947 */ /* 0x001fea000383ffff */
[----:B------:R-:W-:Y:S05]  /*1c620*/  BRA `(.L_x_1442) ;  /* 0x00000000002c7947 */ /* 0x000fea0003800000 */
.L_x_1443:
[----:B------:R-:W0:Y:S02]  /*1c630*/  QSPC.E.D P0, RZ, [R28] ;  /* 0x000000001cff73aa */ /* 0x000e240000000700 */
[----:B0-----:R-:W-:Y:S05]  /*1c640*/  @!P0 BRA `(.L_x_1445) ;  /* 0x0000000000188947 */ /* 0x001fea0003800000 */
.L_x_1446:
[----:B------:R-:W2:Y:S02]  /*1c650*/  LD.E R30, [R28] ;  /* 0x000000001c1e7980 */ /* 0x000ea40000100900 */
[----:B--2---:R-:W-:-:S06]  /*1c660*/  FADD R31, R17, R30 ;  /* 0x0000001e111f7221 */ /* 0x004fcc0000000000 */
[----:B------:R-:W2:Y:S02]  /*1c670*/  ATOM.E.CAST.SPIN PT, R31, [R28], R30, R31 ;  /* 0x0000001e1c1f738b */ /* 0x000ea400019e011f */
[----:B--2---:R-:W-:-:S13]  /*1c680*/  ISETP.EQ.U32.AND P0, PT, R31, 0x1, PT ;  /* 0x000000011f00780c */ /* 0x004fda0003f02070 */
[----:B------:R-:W-:Y:S05]  /*1c690*/  @!P0 BRA `(.L_x_1446) ;  /* 0xfffffffc00ec8947 */ /* 0x000fea000383ffff */
[----:B------:R-:W-:Y:S05]  /*1c6a0*/  BRA `(.L_x_1442) ;  /* 0x00000000000c7947 */ /* 0x000fea0003800000 */
.L_x_1445:
[----:B------:R-:W2:Y:S02]  /*1c6b0*/  LD.E R0, desc[UR8][R28.64] ;  /* 0x000000081c007980 */ /* 0x000ea4000c101900 */
[----:B--2---:R-:W-:-:S05]  /*1c6c0*/  FADD R0, R17, R0 ;  /* 0x0000000011007221 */ /* 0x004fca0000000000 */
[----:B------:R0:W-:Y:S02]  /*1c6d0*/  ST.E desc[UR8][R28.64], R0 ;  /* 0x000000001c007985 */ /* 0x0001e4000c101908 */
.L_x_1442:
[----:B------:R-:W-:Y:S05]  /*1c6e0*/  BSYNC.RECONVERGENT B0 ;  /* 0x0000000000007941 */ /* 0x000fea0003800200 */
.L_x_1441:
        /* <DEDUP_REMOVED lines=10> */
.L_x_1450:
[----:B------:R-:W0:Y:S02]  /*1c790*/  LDS R28, [R2] ;  /* 0x00000000021c7984 */ /* 0x000e240000000800 */
[----:B0-----:R-:W-:-:S05]  /*1c7a0*/  FADD R29, R0, R28 ;  /* 0x0000001c001d7221 */ /* 0x001fca0000000000 */
[----:B------:R-:W0:Y:S02]  /*1c7b0*/  ATOMS.CAST.SPIN P0, [R2], R28, R29 ;  /* 0x0000001c0200758d */ /* 0x000e24000180001d */
[----:B0-----:R-:W-:Y:S05]  /*1c7c0*/  @!P0 BRA `(.L_x_1450) ;  /* 0xfffffffc00f08947 */ /* 0x001fea000383ffff */
[----:B------:R-:W-:Y:S05]  /*1c7d0*/  BRA `(.L_x_1448) ;  /* 0x00000000002c7947 */ /* 0x000fea0003800000 */
.L_x_1449:
[----:B------:R-:W0:Y:S02]  /*1c7e0*/  QSPC.E.D P0, RZ, [R28] ;  /* 0x000000001cff73aa */ /* 0x000e240000000700 */
[----:B0-----:R-:W-:Y:S05]  /*1c7f0*/  @!P0 BRA `(.L_x_1451) ;  /* 0x0000000000188947 */ /* 0x001fea0003800000 */
.L_x_1452:
[----:B------:R-:W2:Y:S02]  /*1c800*/  LD.E R30, [R28] ;  /* 0x000000001c1e7980 */ /* 0x000ea40000100900 */
[----:B--2---:R-:W-:-:S06]  /*1c810*/  FADD R31, R0, R30 ;  /* 0x0000001e001f7221 */ /* 0x004fcc0000000000 */
[----:B------:R-:W2:Y:S02]  /*1c820*/  ATOM.E.CAST.SPIN PT, R31, [R28], R30, R31 ;  /* 0x0000001e1c1f738b */ /* 0x000ea400019e011f */
[----:B--2---:R-:W-:-:S13]  /*1c830*/  ISETP.EQ.U32.AND P0, PT, R31, 0x1, PT ;  /* 0x000000011f00780c */ /* 0x004fda0003f02070 */
[----:B------:R-:W-:Y:S05]  /*1c840*/  @!P0 BRA `(.L_x_1452) ;  /* 0xfffffffc00ec8947 */ /* 0x000fea000383ffff */
[----:B------:R-:W-:Y:S05]  /*1c850*/  BRA `(.L_x_1448) ;  /* 0x00000000000c7947 */ /* 0x000fea0003800000 */
.L_x_1451:
[----:B------:R-:W2:Y:S02]  /*1c860*/  LD.E R2, desc[UR8][R28.64] ;  /* 0x000000081c027980 */ /* 0x000ea4000c101900 */
[----:B--2---:R-:W-:-:S05]  /*1c870*/  FADD R11, R0, R2 ;  /* 0x00000002000b7221 */ /* 0x004fca0000000000 */
[----:B------:R0:W-:Y:S02]  /*1c880*/  ST.E desc[UR8][R28.64], R11 ;  /* 0x0000000b1c007985 */ /* 0x0001e4000c101908 */
.L_x_1448:
[----:B------:R-:W-:Y:S05]  /*1c890*/  BSYNC.RECONVERGENT B0 ;  /* 0x0000000000007941 */ /* 0x000fea0003800200 */
.L_x_1447:
[----:B0-----:R-:W-:-:S05]  /*1c8a0*/  IMAD.WIDE R28, R43, 0x4, R4 ;  /* 0x000000042b1c7825 */ /* 0x001fca00078e0204 */
[----:B------:R0:W-:Y:S01]  /*1c8b0*/  ATOM.E.ADD.F32.FTZ.RN.STRONG.GPU P0, RZ, desc[UR8][R28.64], R17 ;  /* 0x800000111cff79a2 */ /* 0x0001e2000c10f308 */
[----:B------:R-:W-:Y:S04]  /*1c8c0*/  BSSY.RECONVERGENT B0, `(.L_x_1453) ;  /* 0x0000015000007945 */ /* 0x000fe80003800200 */
[----:B0-----:R-:W-:Y:S05]  /*1c8d0*/  @P0 BRA `(.L_x_1454) ;  /* 0x00000000004c0947 */ /* 0x001fea0003800000 */
[----:B------:R-:W0:Y:S02]  /*1c8e0*/  QSPC.E.S P0, RZ, [R28] ;  /* 0x000000001cff73aa */ /* 0x000e240000000500 */
[----:B0-----:R-:W-:Y:S05]  /*1c8f0*/  @!P0 BRA `(.L_x_1455) ;  /* 0x0000000000188947 */ /* 0x001fea0003800000 */
[----:B------:R-:W-:-:S07]  /*1c900*/  MOV R0, R28 ;  /* 0x0000001c00007202 */ /* 0x000fce0000000f00 */
.L_x_1456:
[----:B------:R-:W0:Y:S02]  /*1c910*/  LDS R28, [R0] ;  /* 0x00000000001c7984 */ /* 0x000e240000000800 */
[----:B0-----:R-:W-:-:S05]  /*1c920*/  FADD R29, R17, R28 ;  /* 0x0000001c111d7221 */ /* 0x001fca0000000000 */
[----:B------:R-:W0:Y:S02]  /*1c930*/  ATOMS.CAST.SPIN P0, [R0], R28, R29 ;  /* 0x0000001c0000758d */ /* 0x000e24000180001d */
[----:B0-----:R-:W-:Y:S05]  /*1c940*/  @!P0 BRA `(.L_x_1456) ;  /* 0xfffffffc00f08947 */ /* 0x001fea000383ffff */
[----:B------:R-:W-:Y:S05]  /*1c950*/  BRA `(.L_x_1454) ;  /* 0x00000000002c7947 */ /* 0x000fea0003800000 */
.L_x_1455:
[----:B------:R-:W0:Y:S02]  /*1c960*/  QSPC.E.D P0, RZ, [R28] ;  /* 0x000000001cff73aa */ /* 0x000e240000000700 */
[----:B0-----:R-:W-:Y:S05]  /*1c970*/  @!P0 BRA `(.L_x_1457) ;  /* 0x0000000000188947 */ /* 0x001fea0003800000 */
.L_x_1458:
[----:B------:R-:W2:Y:S02]  /*1c980*/  LD.E R30, [R28] ;  /* 0x000000001c1e7980 */ /* 0x000ea40000100900 */
[----:B--2---:R-:W-:-:S06]  /*1c990*/  FADD R31, R17, R30 ;  /* 0x0000001e111f7221 */ /* 0x004fcc0000000000 */
[----:B------:R-:W2:Y:S02]  /*1c9a0*/  ATOM.E.CAST.SPIN PT, R31, [R28], R30, R31 ;  /* 0x0000001e1c1f738b */ /* 0x000ea400019e011f */
[----:B--2---:R-:W-:-:S13]  /*1c9b0*/  ISETP.EQ.U32.AND P0, PT, R31, 0x1, PT ;  /* 0x000000011f00780c */ /* 0x004fda0003f02070 */
[----:B------:R-:W-:Y:S05]  /*1c9c0*/  @!P0 BRA `(.L_x_1458) ;  /* 0xfffffffc00ec8947 */ /* 0x000fea000383ffff */
[----:B------:R-:W-:Y:S05]  /*1c9d0*/  BRA `(.L_x_1454) ;  /* 0x00000000000c7947 */ /* 0x000fea0003800000 */
.L_x_1457:
[----:B------:R-:W2:Y:S02]  /*1c9e0*/  LD.E R0, desc[UR8][R28.64] ;  /* 0x000000081c007980 */ /* 0x000ea4000c101900 */
[----:B--2---:R-:W-:-:S05]  /*1c9f0*/  FADD R11, R17, R0 ;  /* 0x00000000110b7221 */ /* 0x004fca0000000000 */
[----:B------:R0:W-:Y:S02]  /*1ca00*/  ST.E desc[UR8][R28.64], R11 ;  /* 0x0000000b1c007985 */ /* 0x0001e4000c101908 */
.L_x_1454:
[----:B------:R-:W-:Y:S05]  /*1ca10*/  BSYNC.RECONVERGENT B0 ;  /* 0x0000000000007941 */ /* 0x000fea0003800200 */
.L_x_1453:
[----:B------:R-:W2:Y:S01]  /*1ca20*/  LDL.LU R0, [R1+0x20] ;  /* 0x0000200001007983 */ /* 0x000ea20000300800 */
[----:B0-----:R-:W-:-:S04]  /*1ca30*/  IMAD.WIDE R28, R38, 0x4, R6 ;  /* 0x00000004261c7825 */ /* 0x001fc800078e0206 */
        /* <DEDUP_REMOVED lines=8> */
.L_x_1462:
[----:B------:R-:W0:Y:S02]  /*1cac0*/  LDS R28, [R2] ;  /* 0x00000000021c7984 */ /* 0x000e240000000800 */
[----:B0-----:R-:W-:-:S05]  /*1cad0*/  FADD R29, R0, R28 ;  /* 0x0000001c001d7221 */ /* 0x001fca0000000000 */
[----:B------:R-:W0:Y:S02]  /*1cae0*/  ATOMS.CAST.SPIN P0, [R2], R28, R29 ;  /* 0x0000001c0200758d */ /* 0x000e24000180001d */
[----:B0-----:R-:W-:Y:S05]  /*1caf0*/  @!P0 BRA `(.L_x_1462) ;  /* 0xfffffffc00f08947 */ /* 0x001fea000383ffff */
[----:B------:R-:W-:Y:S05]  /*1cb00*/  BRA `(.L_x_1460) ;  /* 0x00000000002c7947 */ /* 0x000fea0003800000 */
.L_x_1461:
[----:B------:R-:W0:Y:S02]  /*1cb10*/  QSPC.E.D P0, RZ, [R28] ;  /* 0x000000001cff73aa */ /* 0x000e240000000700 */
[----:B0-----:R-:W-:Y:S05]  /*1cb20*/  @!P0 BRA `(.L_x_1463) ;  /* 0x0000000000188947 */ /* 0x001fea0003800000 */
.L_x_1464:
[----:B------:R-:W2:Y:S02]  /*1cb30*/  LD.E R30, [R28] ;  /* 0x000000001c1e7980 */ /* 0x000ea40000100900 */
[----:B--2---:R-:W-:-:S06]  /*1cb40*/  FADD R31, R0, R30 ;  /* 0x0000001e001f7221 */ /* 0x004fcc0000000000 */
[----:B------:R-:W2:Y:S02]  /*1cb50*/  ATOM.E.CAST.SPIN PT, R31, [R28], R30, R31 ;  /* 0x0000001e1c1f738b */ /* 0x000ea400019e011f */
[----:B--2---:R-:W-:-:S13]  /*1cb60*/  ISETP.EQ.U32.AND P0, PT, R31, 0x1, PT ;  /* 0x000000011f00780c */ /* 0x004fda0003f02070 */
[----:B------:R-:W-:Y:S05]  /*1cb70*/  @!P0 BRA `(.L_x_1464) ;  /* 0xfffffffc00ec8947 */ /* 0x000fea000383ffff */
[----:B------:R-:W-:Y:S05]  /*1cb80*/  BRA `(.L_x_1460) ;  /* 0x00000000000c7947 */ /* 0x000fea0003800000 */
.L_x_1463:
[----:B------:R-:W2:Y:S02]  /*1cb90*/  LD.E R11, desc[UR8][R28.64] ;  /* 0x000000081c0b7980 */ /* 0x000ea4000c101900 */
[----:B--2---:R-:W-:-:S05]  /*1cba0*/  FADD R11, R0, R11 ;  /* 0x0000000b000b7221 */ /* 0x004fca0000000000 */
[----:B------:R0:W-:Y:S02]  /*1cbb0*/  ST.E desc[UR8][R28.64], R11 ;  /* 0x0000000b1c007985 */ /* 0x0001e4000c101908 */
.L_x_1460:
[----:B------:R-:W-:Y:S05]  /*1cbc0*/  BSYNC.RECONVERGENT B0 ;  /* 0x0000000000007941 */ /* 0x000fea0003800200 */
.L_x_1459:
[----:B0-----:R-:W-:-:S05]  /*1cbd0*/  IMAD.WIDE R28, R38, 0x4, R4 ;  /* 0x00000004261c7825 */ /* 0x001fca00078e0204 */
[----:B------:R0:W-:Y:S01]  /*1cbe0*/  ATOM.E.ADD.F32.FTZ.RN.STRONG.GPU P0, RZ, desc[UR8][R28.64], R17 ;  /* 0x800000111cff79a2 */ /* 0x0001e2000c10f308 */
[----:B------:R-:W-:Y:S04]  /*1cbf0*/  BSSY.RECONVERGENT B0, `(.L_x_1465) ;  /* 0x0000015000007945 */ /* 0x000fe80003800200 */
[----:B0-----:R-:W-:Y:S05]  /*1cc00*/  @P0 BRA `(.L_x_1466) ;  /* 0x00000000004c0947 */ /* 0x001fea0003800000 */
[----:B------:R-:W0:Y:S02]  /*1cc10*/  QSPC.E.S P0, RZ, [R28] ;  /* 0x000000001cff73aa */ /* 0x000e240000000500 */
[----:B0-----:R-:W-:Y:S05]  /*1cc20*/  @!P0 BRA `(.L_x_1467) ;  /* 0x0000000000188947 */ /* 0x001fea0003800000 */
[----:B------:R-:W-:-:S07]  /*1cc30*/  MOV R0, R28 ;  /* 0x0000001c00007202 */ /* 0x000fce0000000f00 */
.L_x_1468:
[----:B------:R-:W0:Y:S02]  /*1cc40*/  LDS R28, [R0] ;  /* 0x00000000001c7984 */ /* 0x000e240000000800 */
[----:B0-----:R-:W-:-:S05]  /*1cc50*/  FADD R29, R17, R28 ;  /* 0x0000001c111d7221 */ /* 0x001fca0000000000 */
[----:B------:R-:W0:Y:S02]  /*1cc60*/  ATOMS.CAST.SPIN P0, [R0], R28, R29 ;  /* 0x0000001c0000758d */ /* 0x000e24000180001d */
[----:B0-----:R-:W-:Y:S05]  /*1cc70*/  @!P0 BRA `(.L_x_1468) ;  /* 0xfffffffc00f08947 */ /* 0x001fea000383ffff */
[----:B------:R-:W-:Y:S05]  /*1cc80*/  BRA `(.L_x_1466) ;  /* 0x00000000002c7947 */ /* 0x000fea0003800000 */
.L_x_1467:
[----:B------:R-:W0:Y:S02]  /*1cc90*/  QSPC.E.D P0, RZ, [R28] ;  /* 0x000000001cff73aa */ /* 0x000e240000000700 */
[----:B0-----:R-:W-:Y:S05]  /*1cca0*/  @!P0 BRA `(.L_x_1469) ;  /* 0x0000000000188947 */ /* 0x001fea0003800000 */
.L_x_1470:
[----:B------:R-:W2:Y:S02]  /*1ccb0*/  LD.E R30, [R28] ;  /* 0x000000001c1e7980 */ /* 0x000ea40000100900 */
[----:B--2---:R-:W-:-:S06]  /*1ccc0*/  FADD R31, R17, R30 ;  /* 0x0000001e111f7221 */ /* 0x004fcc0000000000 */
[----:B------:R-:W2:Y:S02]  /*1ccd0*/  ATOM.E.CAST.SPIN PT, R31, [R28], R30, R31 ;  /* 0x0000001e1c1f738b */ /* 0x000ea400019e011f */
[----:B--2---:R-:W-:-:S13]  /*1cce0*/  ISETP.EQ.U32.AND P0, PT, R31, 0x1, PT ;  /* 0x000000011f00780c */ /* 0x004fda0003f02070 */
[----:B------:R-:W-:Y:S05]  /*1ccf0*/  @!P0 BRA `(.L_x_1470) ;  /* 0xfffffffc00ec8947 */ /* 0x000fea000383ffff */
[----:B------:R-:W-:Y:S05]  /*1cd00*/  BRA `(.L_x_1466) ;  /* 0x00000000000c7947 */ /* 0x000fea0003800000 */
.L_x_1469:
[----:B------:R-:W2:Y:S02]  /*1cd10*/  LD.E R0, desc[UR8][R28.64] ;  /* 0x000000081c007980 */ /* 0x000ea4000c101900 */
[----:B--2---:R-:W-:-:S05]  /*1cd20*/  FADD R11, R17, R0 ;  /* 0x00000000110b7221 */ /* 0x004fca0000000000 */
[----:B------:R0:W-:Y:S02]  /*1cd30*/  ST.E desc[UR8][R28.64], R11 ;  /* 0x0000000b1c007985 */ /* 0x0001e4000c101908 */
.L_x_1466:
[----:B------:R-:W-:Y:S05]  /*1cd40*/  BSYNC.RECONVERGENT B0 ;  /* 0x0000000000007941 */ /* 0x000fea0003800200 */
.L_x_1465:
        /* <DEDUP_REMOVED lines=9> */
.L_x_1474:
[----:B------:R-:W0:Y:S02]  /*1cde0*/  LDS R28, [R2] ;  /* 0x00000000021c7984 */ /* 0x000e240000000800 */
[----:B0-----:R-:W-:-:S05]  /*1cdf0*/  FADD R29, R0, R28 ;  /* 0x0000001c001d7221 */ /* 0x001fca0000000000 */
[----:B------:R-:W0:Y:S02]  /*1ce00*/  ATOMS.CAST.SPIN P0, [R2], R28, R29 ;  /* 0x0000001c0200758d */ /* 0x000e24000180001d */
[----:B0-----:R-:W-:Y:S05]  /*1ce10*/  @!P0 BRA `(.L_x_1474) ;  /* 0xfffffffc00f08947 */ /* 0x001fea000383ffff */
[----:B------:R-:W-:Y:S05]  /*1ce20*/  BRA `(.L_x_1472) ;  /* 0x00000000002c7947 */ /* 0x000fea0003800000 */
.L_x_1473:
[----:B------:R-:W0:Y:S02]  /*1ce30*/  QSPC.E.D P0, RZ, [R28] ;  /* 0x000000001cff73aa */ /* 0x000e240000000700 */
[----:B0-----:R-:W-:Y:S05]  /*1ce40*/  @!P0 BRA `(.L_x_1475) ;  /* 0x0000000000188947 */ /* 0x001fea0003800000 */
.L_x_1476:
[----:B------:R-:W2:Y:S02]  /*1ce50*/  LD.E R30, [R28] ;  /* 0x000000001c1e7980 */ /* 0x000ea40000100900 */
[----:B--2---:R-:W-:-:S06]  /*1ce60*/  FADD R31, R0, R30 ;  /* 0x0000001e001f7221 */ /* 0x004fcc0000000000 */
[----:B------:R-:W2:Y:S02]  /*1ce70*/  ATOM.E.CAST.SPIN PT, R31, [R28], R30, R31 ;  /* 0x0000001e1c1f738b */ /* 0x000ea400019e011f */
[----:B--2---:R-:W-:-:S13]  /*1ce80*/  ISETP.EQ.U32.AND P0, PT, R31, 0x1, PT ;  /* 0x000000011f00780c */ /* 0x004fda0003f02070 */
[----:B------:R-:W-:Y:S05]  /*1ce90*/  @!P0 BRA `(.L_x_1476) ;  /* 0xfffffffc00ec8947 */ /* 0x000fea000383ffff */
[----:B------:R-:W-:Y:S05]  /*1cea0*/  BRA `(.L_x_1472) ;  /* 0x00000000000c7947 */ /* 0x000fea0003800000 */
.L_x_1475:
[----:B------:R-:W2:Y:S02]  /*1ceb0*/  LD.E R11, desc[UR8][R28.64] ;  /* 0x000000081c0b7980 */ /* 0x000ea4000c101900 */
[----:B--2---:R-:W-:-:S05]  /*1cec0*/  FADD R11, R0, R11 ;  /* 0x0000000b000b7221 */ /* 0x004fca0000000000 */
[----:B------:R0:W-:Y:S02]  /*1ced0*/  ST.E desc[UR8][R28.64], R11 ;  /* 0x0000000b1c007985 */ /* 0x0001e4000c101908 */
.L_x_1472:
[----:B------:R-:W-:Y:S05]  /*1cee0*/  BSYNC.RECONVERGENT B0 ;  /* 0x0000000000007941 */ /* 0x000fea0003800200 */
.L_x_1471:
[----:B0-----:R-:W-:-:S05]  /*1cef0*/  IMAD.WIDE R28, R36, 0x4, R4 ;  /* 0x00000004241c7825 */ /* 0x001fca00078e0204 */
[----:B------:R0:W-:Y:S01]  /*1cf00*/  ATOM.E.ADD.F32.FTZ.RN.STRONG.GPU P0, RZ, desc[UR8][R28.64], R17 ;  /* 0x800000111cff79a2 */ /* 0x0001e2000c10f308 */
[----:B------:R-:W-:Y:S04]  /*1cf10*/  BSSY.RECONVERGENT B0, `(.L_x_1477) ;  /* 0x0000015000007945 */ /* 0x000fe80003800200 */
[----:B0-----:R-:W-:Y:S05]  /*1cf20*/  @P0 BRA `(.L_x_1478) ;  /* 0x00000000004c0947 */ /* 0x001fea0003800000 */
[----:B------:R-:W0:Y:S02]  /*1cf30*/  QSPC.E.S P0, RZ, [R28] ;  /* 0x000000001cff73aa */ /* 0x000e240000000500 */
[----:B0-----:R-:W-:Y:S05]  /*1cf40*/  @!P0 BRA `(.L_x_1479) ;  /* 0x0000000000188947 */ /* 0x001fea0003800000 */
[----:B------:R-:W-:-:S07]  /*1cf50*/  MOV R0, R28 ;  /* 0x0000001c00007202 */ /* 0x000fce0000000f00 */
.L_x_1480:
[----:B------:R-:W0:Y:S02]  /*1cf60*/  LDS R28, [R0] ;  /* 0x00000000001c7984 */ /* 0x000e240000000800 */
[----:B0-----:R-:W-:-:S05]  /*1cf70*/  FADD R29, R17, R28 ;  /* 0x0000001c111d7221 */ /* 0x001fca0000000000 */
[----:B------:R-:W0:Y:S02]  /*1cf80*/  ATOMS.CAST.SPIN P0, [R0], R28, R29 ;  /* 0x0000001c0000758d */ /* 0x000e24000180001d */
[----:B0-----:R-:W-:Y:S05]  /*1cf90*/  @!P0 BRA `(.L_x_1480) ;  /* 0xfffffffc00f08947 */ /* 0x001fea000383ffff */
[----:B------:R-:W-:Y:S05]  /*1cfa0*/  BRA `(.L_x_1478) ;  /* 0x00000000002c7947 */ /* 0x000fea0003800000 */
.L_x_1479:
[----:B------:R-:W0:Y:S02]  /*1cfb0*/  QSPC.E.D P0, RZ, [R28] ;  /* 0x000000001cff73aa */ /* 0x000e240000000700 */
[----:B0-----:R-:W-:Y:S05]  /*1cfc0*/  @!P0 BRA `(.L_x_1481) ;  /* 0x0000000000188947 */ /* 0x001fea0003800000 */
.L_x_1482:
[----:B------:R-:W2:Y:S02]  /*1cfd0*/  LD.E R30, [R28] ;  /* 0x000000001c1e7980 */ /* 0x000ea40000100900 */
[----:B--2---:R-:W-:-:S06]  /*1cfe0*/  FADD R31, R17, R30 ;  /* 0x0000001e111f7221 */ /* 0x004fcc0000000000 */
[----:B------:R-:W2:Y:S02]  /*1cff0*/  ATOM.E.CAST.SPIN PT, R31, [R28], R30, R31 ;  /* 0x0000001e1c1f738b */ /* 0x000ea400019e011f */
[----:B--2---:R-:W-:-:S13]  /*1d000*/  ISETP.EQ.U32.AND P0, PT, R31, 0x1, PT ;  /* 0x000000011f00780c */ /* 0x004fda0003f02070 */
[----:B------:R-:W-:Y:S05]  /*1d010*/  @!P0 BRA `(.L_x_1482) ;  /* 0xfffffffc00ec8947 */ /* 0x000fea000383ffff */
[----:B------:R-:W-:Y:S05]  /*1d020*/  BRA `(.L_x_1478) ;  /* 0x00000000000c7947 */ /* 0x000fea0003800000 */
.L_x_1481:
[----:B------:R-:W2:Y:S02]  /*1d030*/  LD.E R0, desc[UR8][R28.64] ;  /* 0x000000081c007980 */ /* 0x000ea4000c101900 */
[----:B--2---:R-:W-:-:S05]  /*1d040*/  FADD R11, R17, R0 ;  /* 0x00000000110b7221 */ /* 0x004fca0000000000 */
[----:B------:R0:W-:Y:S02]  /*1d050*/  ST.E desc[UR8][R28.64], R11 ;  /* 0x0000000b1c007985 */ /* 0x0001e4000c101908 */
.L_x_1478:
[----:B------:R-:W-:Y:S05]  /*1d060*/  BSYNC.RECONVERGENT B0 ;  /* 0x0000000000007941 */ /* 0x000fea0003800200 */
.L_x_1477:
        /* <DEDUP_REMOVED lines=9> */
.L_x_1486:
[----:B------:R-:W0:Y:S02]  /*1d100*/  LDS R10, [R2] ;  /* 0x00000000020a7984 */ /* 0x000e240000000800 */
[----:B0-----:R-:W-:-:S05]  /*1d110*/  FADD R11, R0, R10 ;  /* 0x0000000a000b7221 */ /* 0x001fca0000000000 */
[----:B------:R-:W0:Y:S02]  /*1d120*/  ATOMS.CAST.SPIN P0, [R2], R10, R11 ;  /* 0x0000000a0200758d */ /* 0x000e24000180000b */
[----:B0-----:R-:W-:Y:S05]  /*1d130*/  @!P0 BRA `(.L_x_1486) ;  /* 0xfffffffc00f08947 */ /* 0x001fea000383ffff */
[----:B------:R-:W-:Y:S05]  /*1d140*/  BRA `(.L_x_1484) ;  /* 0x00000000002c7947 */ /* 0x000fea0003800000 */
.L_x_1485:
[----:B------:R-:W0:Y:S02]  /*1d150*/  QSPC.E.D P0, RZ, [R10] ;  /* 0x000000000aff73aa */ /* 0x000e240000000700 */
[----:B0-----:R-:W-:Y:S05]  /*1d160*/  @!P0 BRA `(.L_x_1487) ;  /* 0x0000000000188947 */ /* 0x001fea0003800000 */
.L_x_1488:
[----:B------:R-:W2:Y:S02]  /*1d170*/  LD.E R28, [R10] ;  /* 0x000000000a1c7980 */ /* 0x000ea40000100900 */
[----:B--2---:R-:W-:-:S06]  /*1d180*/  FADD R29, R0, R28 ;  /* 0x0000001c001d7221 */ /* 0x004fcc0000000000 */
[----:B------:R-:W2:Y:S02]  /*1d190*/  ATOM.E.CAST.SPIN PT, R29, [R10], R28, R29 ;  /* 0x0000001c0a1d738b */ /* 0x000ea400019e011d */
[----:B--2---:R-:W-:-:S13]  /*1d1a0*/  ISETP.EQ.U32.AND P0, PT, R29, 0x1, PT ;  /* 0x000000011d00780c */ /* 0x004fda0003f02070 */
[----:B------:R-:W-:Y:S05]  /*1d1b0*/  @!P0 BRA `(.L_x_1488) ;  /* 0xfffffffc00ec8947 */ /* 0x000fea000383ffff */
[----:B------:R-:W-:Y:S05]  /*1d1c0*/  BRA `(.L_x_1484) ;  /* 0x00000000000c7947 */ /* 0x000fea0003800000 */
.L_x_1487:
[----:B------:R-:W2:Y:S02]  /*1d1d0*/  LD.E R13, desc[UR8][R10.64] ;  /* 0x000000080a0d7980 */ /* 0x000ea4000c101900 */
[----:B--2---:R-:W-:-:S05]  /*1d1e0*/  FADD R13, R0, R13 ;  /* 0x0000000d000d7221 */ /* 0x004fca0000000000 */
[----:B------:R0:W-:Y:S02]  /*1d1f0*/  ST.E desc[UR8][R10.64], R13 ;  /* 0x0000000d0a007985 */ /* 0x0001e4000c101908 */
.L_x_1484:
[----:B------:R-:W-:Y:S05]  /*1d200*/  BSYNC.RECONVERGENT B0 ;  /* 0x0000000000007941 */ /* 0x000fea0003800200 */
.L_x_1483:
[----:B0-----:R-:W-:-:S05]  /*1d210*/  IMAD.WIDE R10, R35, 0x4, R4 ;  /* 0x00000004230a7825 */ /* 0x001fca00078e0204 */
[----:B------:R0:W-:Y:S01]  /*1d220*/  ATOM.E.ADD.F32.FTZ.RN.STRONG.GPU P0, RZ, desc[UR8][R10.64], R17 ;  /* 0x800000110aff79a2 */ /* 0x0001e2000c10f308 */
[----:B------:R-:W-:Y:S04]  /*1d230*/  BSSY.RECONVERGENT B0, `(.L_x_1489) ;  /* 0x0000015000007945 */ /* 0x000fe80003800200 */
[----:B0-----:R-:W-:Y:S05]  /*1d240*/  @P0 BRA `(.L_x_1490) ;  /* 0x00000000004c0947 */ /* 0x001fea0003800000 */
[----:B------:R-:W0:Y:S02]  /*1d250*/  QSPC.E.S P0, RZ, [R10] ;  /* 0x000000000aff73aa */ /* 0x000e240000000500 */
[----:B0-----:R-:W-:Y:S05]  /*1d260*/  @!P0 BRA `(.L_x_1491) ;  /* 0x0000000000188947 */ /* 0x001fea0003800000 */
[----:B------:R-:W-:-:S07]  /*1d270*/  MOV R0, R10 ;  /* 0x0000000a00007202 */ /* 0x000fce0000000f00 */
.L_x_1492:
[----:B------:R-:W0:Y:S02]  /*1d280*/  LDS R10, [R0] ;  /* 0x00000000000a7984 */ /* 0x000e240000000800 */
[----:B0-----:R-:W-:-:S05]  /*1d290*/  FADD R11, R17, R10 ;  /* 0x0000000a110b7221 */ /* 0x001fca0000000000 */
[----:B------:R-:W0:Y:S02]  /*1d2a0*/  ATOMS.CAST.SPIN P0, [R0], R10, R11 ;  /* 0x0000000a0000758d */ /* 0x000e24000180000b */
[----:B0-----:R-:W-:Y:S05]  /*1d2b0*/  @!P0 BRA `(.L_x_1492) ;  /* 0xfffffffc00f08947 */ /* 0x001fea000383ffff */
[----:B------:R-:W-:Y:S05]  /*1d2c0*/  BRA `(.L_x_1490) ;  /* 0x00000000002c7947 */ /* 0x000fea0003800000 */
.L_x_1491:
[----:B------:R-:W0:Y:S02]  /*1d2d0*/  QSPC.E.D P0, RZ, [R10] ;  /* 0x000000000aff73aa */ /* 0x000e240000000700 */
[----:B0-----:R-:W-:Y:S05]  /*1d2e0*/  @!P0 BRA `(.L_x_1493) ;  /* 0x0000000000188947 */ /* 0x001fea0003800000 */
.L_x_1494:
[----:B------:R-:W2:Y:S02]  /*1d2f0*/  LD.E R28, [R10] ;  /* 0x000000000a1c7980 */ /* 0x000ea40000100900 */
[----:B--2---:R-:W-:-:S06]  /*1d300*/  FADD R29, R17, R28 ;  /* 0x0000001c111d7221 */ /* 0x004fcc0000000000 */
[----:B------:R-:W2:Y:S02]  /*1d310*/  ATOM.E.CAST.SPIN PT, R29, [R10], R28, R29 ;  /* 0x0000001c0a1d738b */ /* 0x000ea400019e011d */
[----:B--2---:R-:W-:-:S13]  /*1d320*/  ISETP.EQ.U32.AND P0, PT, R29, 0x1, PT ;  /* 0x000000011d00780c */ /* 0x004fda0003f02070 */
[----:B------:R-:W-:Y:S05]  /*1d330*/  @!P0 BRA `(.L_x_1494) ;  /* 0xfffffffc00ec8947 */ /* 0x000fea000383ffff */
[----:B------:R-:W-:Y:S05]  /*1d340*/  BRA `(.L_x_1490) ;  /* 0x00000000000c7947 */ /* 0x000fea0003800000 */
.L_x_1493:
[----:B------:R-:W2:Y:S02]  /*1d350*/  LD.E R0, desc[UR8][R10.64] ;  /* 0x000000080a007980 */ /* 0x000ea4000c101900 */
[----:B--2---:R-:W-:-:S05]  /*1d360*/  FADD R13, R17, R0 ;  /* 0x00000000110d7221 */ /* 0x004fca0000000000 */
[----:B------:R0:W-:Y:S02]  /*1d370*/  ST.E desc[UR8][R10.64], R13 ;  /* 0x0000000d0a007985 */ /* 0x0001e4000c101908 */
.L_x_1490:
[----:B------:R-:W-:Y:S05]  /*1d380*/  BSYNC.RECONVERGENT B0 ;  /* 0x0000000000007941 */ /* 0x000fea0003800200 */
.L_x_1489:
[----:B------:R-:W-:Y:S01]  /*1d390*/  FFMA R18, R18, R44, R23 ;  /* 0x0000002c12127223 */ /* 0x000fe20000000017 */
[----:B------:R-:W-:-:S04]  /*1d3a0*/  IMAD.WIDE R6, R34, 0x4, R6 ;  /* 0x0000000422067825 */ /* 0x000fc800078e0206 */
[----:B0-----:R-:W-:-:S05]  /*1d3b0*/  FADD R13, R18, -R23 ;  /* 0x80000017120d7221 */ /* 0x001fca0000000000 */
[----:B------:R0:W-:Y:S01]  /*1d3c0*/  ATOM.E.ADD.F32.FTZ.RN.STRONG.GPU P0, RZ, desc[UR8][R6.64], R13 ;  /* 0x8000000d06ff79a2 */ /* 0x0001e2000c10f308 */
[----:B------:R-:W-:Y:S04]  /*1d3d0*/  BSSY.RECONVERGENT B0, `(.L_x_1495) ;  /* 0x0000015000007945 */ /* 0x000fe80003800200 */
[----:B0-----:R-:W-:Y:S05]  /*1d3e0*/  @P0 BRA `(.L_x_1496) ;  /* 0x00000000004c0947 */ /* 0x001fea0003800000 */
[----:B------:R-:W0:Y:S02]  /*1d3f0*/  QSPC.E.S P0, RZ, [R6] ;  /* 0x0000000006ff73aa */ /* 0x000e240000000500 */
[----:B0-----:R-:W-:Y:S05]  /*1d400*/  @!P0 BRA `(.L_x_1497) ;  /* 0x0000000000188947 */ /* 0x001fea0003800000 */
[----:B------:R-:W-:-:S07]  /*1d410*/  MOV R0, R6 ;  /* 0x0000000600007202 */ /* 0x000fce0000000f00 */
.L_x_1498:
[----:B------:R-:W0:Y:S02]  /*1d420*/  LDS R6, [R0] ;  /* 0x0000000000067984 */ /* 0x000e240000000800 */
[----:B0-----:R-:W-:-:S05]  /*1d430*/  FADD R7, R13, R6 ;  /* 0x000000060d077221 */ /* 0x001fca0000000000 */
[----:B------:R-:W0:Y:S02]  /*1d440*/  ATOMS.CAST.SPIN P0, [R0], R6, R7 ;  /* 0x000000060000758d */ /* 0x000e240001800007 */
[----:B0-----:R-:W-:Y:S05]  /*1d450*/  @!P0 BRA `(.L_x_1498) ;  /* 0xfffffffc00f08947 */ /* 0x001fea000383ffff */
[----:B------:R-:W-:Y:S05]  /*1d460*/  BRA `(.L_x_1496) ;  /* 0x00000000002c7947 */ /* 0x000fea0003800000 */
.L_x_1497:
[----:B------:R-:W0:Y:S02]  /*1d470*/  QSPC.E.D P0, RZ, [R6] ;  /* 0x0000000006ff73aa */ /* 0x000e240000000700 */
[----:B0-----:R-:W-:Y:S05]  /*1d480*/  @!P0 BRA `(.L_x_1499) ;  /* 0x0000000000188947 */ /* 0x001fea0003800000 */
.L_x_1500:
[----:B------:R-:W2:Y:S02]  /*1d490*/  LD.E R10, [R6] ;  /* 0x00000000060a7980 */ /* 0x000ea40000100900 */
[----:B--2---:R-:W-:-:S06]  /*1d4a0*/  FADD R11, R13, R10 ;  /* 0x0000000a0d0b7221 */ /* 0x004fcc0000000000 */
[----:B------:R-:W2:Y:S02]  /*1d4b0*/  ATOM.E.CAST.SPIN PT, R11, [R6], R10, R11 ;  /* 0x0000000a060b738b */ /* 0x000ea400019e010b */
[----:B--2---:R-:W-:-:S13]  /*1d4c0*/  ISETP.EQ.U32.AND P0, PT, R11, 0x1, PT ;  /* 0x000000010b00780c */ /* 0x004fda0003f02070 */
[----:B------:R-:W-:Y:S05]  /*1d4d0*/  @!P0 BRA `(.L_x_1500) ;  /* 0xfffffffc00ec8947 */ /* 0x000fea000383ffff */
[----:B------:R-:W-:Y:S05]  /*1d4e0*/  BRA `(.L_x_1496) ;  /* 0x00000000000c7947 */ /* 0x000fea0003800000 */
.L_x_1499:
[----:B------:R-:W2:Y:S02]  /*1d4f0*/  LD.E R0, desc[UR8][R6.64] ;  /* 0x0000000806007980 */ /* 0x000ea4000c101900 */
[----:B--2---:R-:W-:-:S05]  /*1d500*/  FADD R13, R13, R0 ;  /* 0x000000000d0d7221 */ /* 0x004fca0000000000 */
[----:B------:R0:W-:Y:S02]  /*1d510*/  ST.E desc[UR8][R6.64], R13 ;  /* 0x0000000d06007985 */ /* 0x0001e4000c101908 */
.L_x_1496:
[----:B------:R-:W-:Y:S05]  /*1d520*/  BSYNC.RECONVERGENT B0 ;  /* 0x0000000000007941 */ /* 0x000fea0003800200 */
.L_x_1495:
[----:B------:R-:W-:-:S05]  /*1d530*/  IMAD.WIDE R4, R34, 0x4, R4 ;  /* 0x0000000422047825 */ /* 0x000fca00078e0204 */
[----:B------:R1:W-:Y:S01]  /*1d540*/  ATOM.E.ADD.F32.FTZ.RN.STRONG.GPU P0, RZ, desc[UR8][R4.64], R17 ;  /* 0x8000001104ff79a2 */ /* 0x0003e2000c10f308 */
[----:B------:R-:W-:Y:S04]  /*1d550*/  BSSY.RECONVERGENT B0, `(.L_x_1501) ;  /* 0x0000015000007945 */ /* 0x000fe80003800200 */
[----:B-1----:R-:W-:Y:S05]  /*1d560*/  @P0 BRA `(.L_x_1502) ;  /* 0x00000000004c0947 */ /* 0x002fea0003800000 */
[----:B------:R-:W1:Y:S02]  /*1d570*/  QSPC.E.S P0, RZ, [R4] ;  /* 0x0000000004ff73aa */ /* 0x000e640000000500 */
[----:B-1----:R-:W-:Y:S05]  /*1d580*/  @!P0 BRA `(.L_x_1503) ;  /* 0x0000000000188947 */ /* 0x002fea0003800000 */
[----:B------:R-:W-:-:S07]  /*1d590*/  MOV R0, R4 ;  /* 0x0000000400007202 */ /* 0x000fce0000000f00 */
.L_x_1504:
[----:B------:R-:W1:Y:S02]  /*1d5a0*/  LDS R4, [R0] ;  /* 0x0000000000047984 */ /* 0x000e640000000800 */
[----:B-1----:R-:W-:-:S05]  /*1d5b0*/  FADD R5, R17, R4 ;  /* 0x0000000411057221 */ /* 0x002fca0000000000 */
[----:B------:R-:W1:Y:S02]  /*1d5c0*/  ATOMS.CAST.SPIN P0, [R0], R4, R5 ;  /* 0x000000040000758d */ /* 0x000e640001800005 */
[----:B-1----:R-:W-:Y:S05]  /*1d5d0*/  @!P0 BRA `(.L_x_1504) ;  /* 0xfffffffc00f08947 */ /* 0x002fea000383ffff */
[----:B------:R-:W-:Y:S05]  /*1d5e0*/  BRA `(.L_x_1502) ;  /* 0x00000000002c7947 */ /* 0x000fea0003800000 */
.L_x_1503:
[----:B------:R-:W1:Y:S02]  /*1d5f0*/  QSPC.E.D P0, RZ, [R4] ;  /* 0x0000000004ff73aa */ /* 0x000e640000000700 */
[----:B-1----:R-:W-:Y:S05]  /*1d600*/  @!P0 BRA `(.L_x_1505) ;  /* 0x0000000000188947 */ /* 0x002fea0003800000 */
.L_x_1506:
[----:B0-----:R-:W2:Y:S02]  /*1d610*/  LD.E R6, [R4] ;  /* 0x0000000004067980 */ /* 0x001ea40000100900 */
[----:B--2---:R-:W-:-:S06]  /*1d620*/  FADD R7, R17, R6 ;  /* 0x0000000611077221 */ /* 0x004fcc0000000000 */
[----:B------:R-:W2:Y:S02]  /*1d630*/  ATOM.E.CAST.SPIN PT, R7, [R4], R6, R7 ;  /* 0x000000060407738b */ /* 0x000ea400019e0107 */
[----:B--2---:R-:W-:-:S13]  /*1d640*/  ISETP.EQ.U32.AND P0, PT, R7, 0x1, PT ;  /* 0x000000010700780c */ /* 0x004fda0003f02070 */
[----:B------:R-:W-:Y:S05]  /*1d650*/  @!P0 BRA `(.L_x_1506) ;  /* 0xfffffffc00ec8947 */ /* 0x000fea000383ffff */
[----:B------:R-:W-:Y:S05]  /*1d660*/  BRA `(.L_x_1502) ;  /* 0x00000000000c7947 */ /* 0x000fea0003800000 */
.L_x_1505:
[----:B------:R-:W0:Y:S02]  /*1d670*/  LD.E R0, desc[UR8][R4.64] ;  /* 0x0000000804007980 */ /* 0x000e24000c101900 */
[----:B0-----:R-:W-:-:S05]  /*1d680*/  FADD R7, R17, R0 ;  /* 0x0000000011077221 */ /* 0x001fca0000000000 */
[----:B------:R1:W-:Y:S02]  /*1d690*/  ST.E desc[UR8][R4.64], R7 ;  /* 0x0000000704007985 */ /* 0x0003e4000c101908 */
.L_x_1502:
[----:B------:R-:W-:Y:S05]  /*1d6a0*/  BSYNC.RECONVERGENT B0 ;  /* 0x0000000000007941 */ /* 0x000fea0003800200 */
.L_x_1501:
[----:B------:R-:W-:-:S03]  /*1d6b0*/  UMOV UR4, 0xffffffff ;  /* 0xffffffff00047882 */ /* 0x000fc60000000000 */
[----:B------:R-:W-:Y:S05]  /*1d6c0*/  BRA.DIV UR4, `(.L_x_1507) ;  /* 0x0000017604387947 */ /* 0x000fea000b800000 */
[----:B------:R-:W0:Y:S04]  /*1d6d0*/  LDL R0, [R1+0xb0] ;  /* 0x0000b00001007983 */ /* 0x000e280000100800 */
[----:B------:R2:W3:Y:S04]  /*1d6e0*/  SHFL.IDX PT, R30, R46, 0x4, 0x181f ;  /* 0x00981f002e1e7f89 */ /* 0x0004e800000e0000 */
[----:B01-3--:R2:W0:Y:S02]  /*1d6f0*/  SHFL.IDX PT, R7, R0, 0x4, 0x181f ;  /* 0x00981f0000077f89 */ /* 0x00b42400000e0000 */
.L_x_2091:
[----:B--2---:R-:W2:Y:S01]  /*1d700*/  LDL.LU R0, [R1+0x60] ;  /* 0x0000600001007983 */ /* 0x004ea20000300800 */
[----:B0-----:R-:W-:-:S05]  /*1d710*/  IMAD R30, R30, R60, R7 ;  /* 0x0000003c1e1e7224 */ /* 0x001fca00078e0207 */
[----:B------:R-:W-:Y:S02]  /*1d720*/  SHF.R.S32.HI R5, RZ, 0x1f, R30 ;  /* 0x0000001fff057819 */ /* 0x000fe4000001141e */
        /* <DEDUP_REMOVED lines=15> */
.L_x_1511:
[----:B------:R-:W0:Y:S02]  /*1d820*/  LDS R4, [R10] ;  /* 0x000000000a047984 */ /* 0x000e240000000800 */
[----:B0-----:R-:W-:-:S05]  /*1d830*/  FADD R5, R11, R4 ;  /* 0x000000040b057221 */ /* 0x001fca0000000000 */
[----:B------:R-:W0:Y:S02]  /*1d840*/  ATOMS.CAST.SPIN P0, [R10], R4, R5 ;  /* 0x000000040a00758d */ /* 0x000e240001800005 */
[----:B0-----:R-:W-:Y:S05]  /*1d850*/  @!P0 BRA `(.L_x_1511) ;  /* 0xfffffffc00f08947 */ /* 0x001fea000383ffff */
[----:B------:R-:W-:Y:S05]  /*1d860*/  BRA `(.L_x_1509) ;  /* 0x00000000002c7947 */ /* 0x000fea0003800000 */
.L_x_1510:
[----:B------:R-:W0:Y:S02]  /*1d870*/  QSPC.E.D P0, RZ, [R6] ;  /* 0x0000000006ff73aa */ /* 0x000e240000000700 */
[----:B0-----:R-:W-:Y:S05]  /*1d880*/  @!P0 BRA `(.L_x_1512) ;  /* 0x0000000000188947 */ /* 0x001fea0003800000 */
.L_x_1513:
[----:B------:R-:W2:Y:S02]  /*1d890*/  LD.E R4, [R6] ;  /* 0x0000000006047980 */ /* 0x000ea40000100900 */
[----:B--2---:R-:W-:-:S06]  /*1d8a0*/  FADD R5, R11, R4 ;  /* 0x000000040b057221 */ /* 0x004fcc0000000000 */
[----:B------:R-:W2:Y:S02]  /*1d8b0*/  ATOM.E.CAST.SPIN PT, R5, [R6], R4, R5 ;  /* 0x000000040605738b */ /* 0x000ea400019e0105 */
[----:B--2---:R-:W-:-:S13]  /*1d8c0*/  ISETP.EQ.U32.AND P0, PT, R5, 0x1, PT ;  /* 0x000000010500780c */ /* 0x004fda0003f02070 */
[----:B------:R-:W-:Y:S05]  /*1d8d0*/  @!P0 BRA `(.L_x_1513) ;  /* 0xfffffffc00ec8947 */ /* 0x000fea000383ffff */
[----:B------:R-:W-:Y:S05]  /*1d8e0*/  BRA `(.L_x_1509) ;  /* 0x00000000000c7947 */ /* 0x000fea0003800000 */
.L_x_1512:
[----:B------:R-:W2:Y:S02]  /*1d8f0*/  LD.E R4, desc[UR8][R6.64] ;  /* 0x0000000806047980 */ /* 0x000ea4000c101900 */
[----:B--2---:R-:W-:-:S05]  /*1d900*/  FADD R11, R11, R4 ;  /* 0x000000040b0b7221 */ /* 0x004fca0000000000 */
[----:B------:R0:W-:Y:S02]  /*1d910*/  ST.E desc[UR8][R6.64], R11 ;  /* 0x0000000b06007985 */ /* 0x0001e4000c101908 */
.L_x_1509:
[----:B------:R-:W-:Y:S05]  /*1d920*/  BSYNC.RECONVERGENT B0 ;  /* 0x0000000000007941 */ /* 0x000fea0003800200 */
.L_x_1508:
[----:B------:R-:W-:-:S04]  /*1d930*/  LEA R4, P0, R0, R26, 0x2 ;  /* 0x0000001a00047211 */ /* 0x000fc800078010ff */
        /* <DEDUP_REMOVED lines=8> */
.L_x_1517:
[----:B------:R-:W0:Y:S02]  /*1d9c0*/  LDS R10, [R0] ;  /* 0x00000000000a7984 */ /* 0x000e240000000800 */
[----:B0-----:R-:W-:-:S05]  /*1d9d0*/  FADD R11, R17, R10 ;  /* 0x0000000a110b7221 */ /* 0x001fca0000000000 */
[----:B------:R-:W0:Y:S02]  /*1d9e0*/  ATOMS.CAST.SPIN P0, [R0], R10, R11 ;  /* 0x0000000a0000758d */ /* 0x000e24000180000b */
[----:B0-----:R-:W-:Y:S05]  /*1d9f0*/  @!P0 BRA `(.L_x_1517) ;  /* 0xfffffffc00f08947 */ /* 0x001fea000383ffff */
[----:B------:R-:W-:Y:S05]  /*1da00*/  BRA `(.L_x_1515) ;  /* 0x00000000002c7947 */ /* 0x000fea0003800000 */
.L_x_1516:
[----:B------:R-:W1:Y:S02]  /*1da10*/  QSPC.E.D P0, RZ, [R4] ;  /* 0x0000000004ff73aa */ /* 0x000e640000000700 */
[----:B-1----:R-:W-:Y:S05]  /*1da20*/  @!P0 BRA `(.L_x_1518) ;  /* 0x0000000000188947 */ /* 0x002fea0003800000 */
.L_x_1519:
[----:B------:R-:W0:Y:S02]  /*1da30*/  LD.E R10, [R4] ;  /* 0x00000000040a7980 */ /* 0x000e240000100900 */
[----:B0-----:R-:W-:-:S06]  /*1da40*/  FADD R11, R17, R10 ;  /* 0x0000000a110b7221 */ /* 0x001fcc0000000000 */
[----:B------:R-:W2:Y:S02]  /*1da50*/  ATOM.E.CAST.SPIN PT, R11, [R4], R10, R11 ;  /* 0x0000000a040b738b */ /* 0x000ea400019e010b */
[----:B--2---:R-:W-:-:S13]  /*1da60*/  ISETP.EQ.U32.AND P0, PT, R11, 0x1, PT ;  /* 0x000000010b00780c */ /* 0x004fda0003f02070 */
[----:B------:R-:W-:Y:S05]  /*1da70*/  @!P0 BRA `(.L_x_1519) ;  /* 0xfffffffc00ec8947 */ /* 0x000fea000383ffff */
[----:B------:R-:W-:Y:S05]  /*1da80*/  BRA `(.L_x_1515) ;  /* 0x00000000000c7947 */ /* 0x000fea0003800000 */
.L_x_1518:
[----:B------:R-:W0:Y:S02]  /*1da90*/  LD.E R0, desc[UR8][R4.64] ;  /* 0x0000000804007980 */ /* 0x000e24000c101900 */
[----:B0-----:R-:W-:-:S05]  /*1daa0*/  FADD R11, R17, R0 ;  /* 0x00000000110b7221 */ /* 0x001fca0000000000 */
[----:B------:R1:W-:Y:S02]  /*1dab0*/  ST.E desc[UR8][R4.64], R11 ;  /* 0x0000000b04007985 */ /* 0x0003e4000c101908 */
.L_x_1515:
[----:B------:R-:W-:Y:S05]  /*1dac0*/  BSYNC.RECONVERGENT B0 ;  /* 0x0000000000007941 */ /* 0x000fea0003800200 */
.L_x_1514:
[----:B------:R-:W2:Y:S01]  /*1dad0*/  LDL.LU R0, [R1+0x54] ;  /* 0x0000540001007983 */ /* 0x000ea20000300800 */
[----:B01----:R-:W-:-:S04]  /*1dae0*/  IMAD.WIDE R10, R60, 0x4, R6 ;  /* 0x000000043c0a7825 */ /* 0x003fc800078e0206 */
        /* <DEDUP_REMOVED lines=8> */
.L_x_1523:
[----:B------:R-:W0:Y:S02]  /*1db70*/  LDS R10, [R0] ;  /* 0x00000000000a7984 */ /* 0x000e240000000800 */
[----:B0-----:R-:W-:-:S05]  /*1db80*/  FADD R11, R13, R10 ;  /* 0x0000000a0d0b7221 */ /* 0x001fca0000000000 */
[----:B------:R-:W0:Y:S02]  /*1db90*/  ATOMS.CAST.SPIN P0, [R0], R10, R11 ;  /* 0x0000000a0000758d */ /* 0x000e24000180000b */
[----:B0-----:R-:W-:Y:S05]  /*1dba0*/  @!P0 BRA `(.L_x_1523) ;  /* 0xfffffffc00f08947 */ /* 0x001fea000383ffff */
[----:B------:R-:W-:Y:S05]  /*1dbb0*/  BRA `(.L_x_1521) ;  /* 0x00000000002c7947 */ /* 0x000fea0003800000 */
.L_x_1522:
[----:B------:R-:W0:Y:S02]  /*1dbc0*/  QSPC.E.D P0, RZ, [R10] ;  /* 0x000000000aff73aa */ /* 0x000e240000000700 */
[----:B0-----:R-:W-:Y:S05]  /*1dbd0*/  @!P0 BRA `(.L_x_1524) ;  /* 0x0000000000188947 */ /* 0x001fea0003800000 */
.L_x_1525:
[----:B------:R-:W2:Y:S02]  /*1dbe0*/  LD.E R18, [R10] ;  /* 0x000000000a127980 */ /* 0x000ea40000100900 */
[----:B--2---:R-:W-:-:S06]  /*1dbf0*/  FADD R19, R13, R18 ;  /* 0x000000120d137221 */ /* 0x004fcc0000000000 */
[----:B------:R-:W2:Y:S02]  /*1dc00*/  ATOM.E.CAST.SPIN PT, R19, [R10], R18, R19 ;  /* 0x000000120a13738b */ /* 0x000ea400019e0113 */
[----:B--2---:R-:W-:-:S13]  /*1dc10*/  ISETP.EQ.U32.AND P0, PT, R19, 0x1, PT ;  /* 0x000000011300780c */ /* 0x004fda0003f02070 */
[----:B------:R-:W-:Y:S05]  /*1dc20*/  @!P0 BRA `(.L_x_1525) ;  /* 0xfffffffc00ec8947 */ /* 0x000fea000383ffff */
[----:B------:R-:W-:Y:S05]  /*1dc30*/  BRA `(.L_x_1521) ;  /* 0x00000000000c7947 */ /* 0x000fea0003800000 */
.L_x_1524:
[----:B------:R-:W2:Y:S02]  /*1dc40*/  LD.E R0, desc[UR8][R10.64] ;  /* 0x000000080a007980 */ /* 0x000ea4000c101900 */
[----:B--2---:R-:W-:-:S05]  /*1dc50*/  FADD R13, R13, R0 ;  /* 0x000000000d0d7221 */ /* 0x004fca0000000000 */
[----:B------:R0:W-:Y:S02]  /*1dc60*/  ST.E desc[UR8][R10.64], R13 ;  /* 0x0000000d0a007985 */ /* 0x0001e4000c101908 */
.L_x_1521:
[----:B------:R-:W-:Y:S05]  /*1dc70*/  BSYNC.RECONVERGENT B0 ;  /* 0x0000000000007941 */ /* 0x000fea0003800200 */
.L_x_1520:
[----:B0-----:R-:W-:-:S05]  /*1dc80*/  IMAD.WIDE R10, R60, 0x4, R4 ;  /* 0x000000043c0a7825 */ /* 0x001fca00078e0204 */
[----:B------:R0:W-:Y:S01]  /*1dc90*/  ATOM.E.ADD.F32.FTZ.RN.STRONG.GPU P0, RZ, desc[UR8][R10.64], R17 ;  /* 0x800000110aff79a2 */ /* 0x0001e2000c10f308 */
[----:B------:R-:W-:Y:S04]  /*1dca0*/  BSSY.RECONVERGENT B0, `(.L_x_1526) ;  /* 0x0000015000007945 */ /* 0x000fe80003800200 */
[----:B0-----:R-:W-:Y:S05]  /*1dcb0*/  @P0 BRA `(.L_x_1527) ;  /* 0x00000000004c0947 */ /* 0x001fea0003800000 */
[----:B------:R-:W0:Y:S02]  /*1dcc0*/  QSPC.E.S P0, RZ, [R10] ;  /* 0x000000000aff73aa */ /* 0x000e240000000500 */
[----:B0-----:R-:W-:Y:S05]  /*1dcd0*/  @!P0 BRA `(.L_x_1528) ;  /* 0x0000000000188947 */ /* 0x001fea0003800000 */
[----:B------:R-:W-:-:S07]  /*1dce0*/  MOV R0, R10 ;  /* 0x0000000a00007202 */ /* 0x000fce0000000f00 */
.L_x_1529:
[----:B------:R-:W0:Y:S02]  /*1dcf0*/  LDS R10, [R0] ;  /* 0x00000000000a7984 */ /* 0x000e240000000800 */
[----:B0-----:R-:W-:-:S05]  /*1dd00*/  FADD R11, R17, R10 ;  /* 0x0000000a110b7221 */ /* 0x001fca0000000000 */
[----:B------:R-:W0:Y:S02]  /*1dd10*/  ATOMS.CAST.SPIN P0, [R0], R10, R11 ;  /* 0x0000000a0000758d */ /* 0x000e24000180000b */
[----:B0-----:R-:W-:Y:S05]  /*1dd20*/  @!P0 BRA `(.L_x_1529) ;  /* 0xfffffffc00f08947 */ /* 0x001fea000383ffff */
[----:B------:R-:W-:Y:S05]  /*1dd30*/  BRA `(.L_x_1527) ;  /* 0x00000000002c7947 */ /* 0x000fea0003800000 */
.L_x_1528:
[----:B------:R-:W0:Y:S02]  /*1dd40*/  QSPC.E.D P0, RZ, [R10] ;  /* 0x000000000aff73aa */ /* 0x000e240000000700 */
[----:B0-----:R-:W-:Y:S05]  /*1dd50*/  @!P0 BRA `(.L_x_1530) ;  /* 0x0000000000188947 */ /* 0x001fea0003800000 */
.L_x_1531:
[----:B------:R-:W2:Y:S02]  /*1dd60*/  LD.E R18, [R10] ;  /* 0x000000000a127980 */ /* 0x000ea40000100900 */
[----:B--2---:R-:W-:-:S06]  /*1dd70*/  FADD R19, R17, R18 ;  /* 0x0000001211137221 */ /* 0x004fcc0000000000 */
[----:B------:R-:W2:Y:S02]  /*1dd80*/  ATOM.E.CAST.SPIN PT, R19, [R10], R18, R19 ;  /* 0x000000120a13738b */ /* 0x000ea400019e0113 */
[----:B--2---:R-:W-:-:S13]  /*1dd90*/  ISETP.EQ.U32.AND P0, PT, R19, 0x1, PT ;  /* 0x000000011300780c */ /* 0x004fda0003f02070 */
[----:B------:R-:W-:Y:S05]  /*1dda0*/  @!P0 BRA `(.L_x_1531) ;  /* 0xfffffffc00ec8947 */ /* 0x000fea000383ffff */
[----:B------:R-:W-:Y:S05]  /*1ddb0*/  BRA `(.L_x_1527) ;  /* 0x00000000000c7947 */ /* 0x000fea0003800000 */
.L_x_1530:
[----:B------:R-:W2:Y:S02]  /*1ddc0*/  LD.E R0, desc[UR8][R10.64] ;  /* 0x000000080a007980 */ /* 0x000ea4000c101900 */
[----:B--2---:R-:W-:-:S05]  /*1ddd0*/  FADD R13, R17, R0 ;  /* 0x00000000110d7221 */ /* 0x004fca0000000000 */
[----:B------:R0:W-:Y:S02]  /*1dde0*/  ST.E desc[UR8][R10.64], R13 ;  /* 0x0000000d0a007985 */ /* 0x0001e4000c101908 */
.L_x_1527:
[----:B------:R-:W-:Y:S05]  /*1ddf0*/  BSYNC.RECONVERGENT B0 ;  /* 0x0000000000007941 */ /* 0x000fea0003800200 */
.L_x_1526:
        /* <DEDUP_REMOVED lines=10> */
.L_x_1535:
[----:B------:R-:W0:Y:S02]  /*1dea0*/  LDS R10, [R0] ;  /* 0x00000000000a7984 */ /* 0x000e240000000800 */
[----:B0-----:R-:W-:-:S05]  /*1deb0*/  FADD R11, R13, R10 ;  /* 0x0000000a0d0b7221 */ /* 0x001fca0000000000 */
[----:B------:R-:W0:Y:S02]  /*1dec0*/  ATOMS.CAST.SPIN P0, [R0], R10, R11 ;  /* 0x0000000a0000758d */ /* 0x000e24000180000b */
[----:B0-----:R-:W-:Y:S05]  /*1ded0*/  @!P0 BRA `(.L_x_1535) ;  /* 0xfffffffc00f08947 */ /* 0x001fea000383ffff */
[----:B------:R-:W-:Y:S05]  /*1dee0*/  BRA `(.L_x_1533) ;  /* 0x00000000002c7947 */ /* 0x000fea0003800000 */
.L_x_1534:
[----:B------:R-:W0:Y:S02]  /*1def0*/  QSPC.E.D P0, RZ, [R10] ;  /* 0x000000000aff73aa */ /* 0x000e240000000700 */
[----:B0-----:R-:W-:Y:S05]  /*1df00*/  @!P0 BRA `(.L_x_1536) ;  /* 0x0000000000188947 */ /* 0x001fea0003800000 */
.L_x_1537:
[----:B------:R-:W2:Y:S02]  /*1df10*/  LD.E R18, [R10] ;  /* 0x000000000a127980 */ /* 0x000ea40000100900 */
[----:B--2---:R-:W-:-:S06]  /*1df20*/  FADD R19, R13, R18 ;  /* 0x000000120d137221 */ /* 0x004fcc0000000000 */
[----:B------:R-:W2:Y:S02]  /*1df30*/  ATOM.E.CAST.SPIN PT, R19, [R10], R18, R19 ;  /* 0x000000120a13738b */ /* 0x000ea400019e0113 */
[----:B--2---:R-:W-:-:S13]  /*1df40*/  ISETP.EQ.U32.AND P0, PT, R19, 0x1, PT ;  /* 0x000000011300780c */ /* 0x004fda0003f02070 */
[----:B------:R-:W-:Y:S05]  /*1df50*/  @!P0 BRA `(.L_x_1537) ;  /* 0xfffffffc00ec8947 */ /* 0x000fea000383ffff */
[----:B------:R-:W-:Y:S05]  /*1df60*/  BRA `(.L_x_1533) ;  /* 0x00000000000c7947 */ /* 0x000fea0003800000 */
.L_x_1536:
[----:B------:R-:W2:Y:S02]  /*1df70*/  LD.E R0, desc[UR8][R10.64] ;  /* 0x000000080a007980 */ /* 0x000ea4000c101900 */
[----:B--2---:R-:W-:-:S05]  /*1df80*/  FADD R13, R13, R0 ;  /* 0x000000000d0d7221 */ /* 0x004fca0000000000 */
[----:B------:R0:W-:Y:S02]  /*1df90*/  ST.E desc[UR8][R10.64], R13 ;  /* 0x0000000d0a007985 */ /* 0x0001e4000c101908 */
.L_x_1533:
[----:B------:R-:W-:Y:S05]  /*1dfa0*/  BSYNC.RECONVERGENT B0 ;  /* 0x0000000000007941 */ /* 0x000fea0003800200 */
.L_x_1532:
[----:B0-----:R-:W-:-:S05]  /*1dfb0*/  IMAD.WIDE R10, R59, 0x4, R4 ;  /* 0x000000043b0a7825 */ /* 0x001fca00078e0204 */
[----:B------:R0:W-:Y:S01]  /*1dfc0*/  ATOM.E.ADD.F32.FTZ.RN.STRONG.GPU P0, RZ, desc[UR8][R10.64], R17 ;  /* 0x800000110aff79a2 */ /* 0x0001e2000c10f308 */
[----:B------:R-:W-:Y:S04]  /*1dfd0*/  BSSY.RECONVERGENT B0, `(.L_x_1538) ;  /* 0x0000015000007945 */ /* 0x000fe80003800200 */
[----:B0-----:R-:W-:Y:S05]  /*1dfe0*/  @P0 BRA `(.L_x_1539) ;  /* 0x00000000004c0947 */ /* 0x001fea0003800000 */
[----:B------:R-:W0:Y:S02]  /*1dff0*/  QSPC.E.S P0, RZ, [R10] ;  /* 0x000000000aff73aa */ /* 0x000e240000000500 */
[----:B0-----:R-:W-:Y:S05]  /*1e000*/  @!P0 BRA `(.L_x_1540) ;  /* 0x0000000000188947 */ /* 0x001fea0003800000 */
[----:B------:R-:W-:-:S07]  /*1e010*/  MOV R0, R10 ;  /* 0x0000000a00007202 */ /* 0x000fce0000000f00 */
.L_x_1541:
[----:B------:R-:W0:Y:S02]  /*1e020*/  LDS R10, [R0] ;  /* 0x00000000000a7984 */ /* 0x000e240000000800 */
[----:B0-----:R-:W-:-:S05]  /*1e030*/  FADD R11, R17, R10 ;  /* 0x0000000a110b7221 */ /* 0x001fca0000000000 */
[----:B------:R-:W0:Y:S02]  /*1e040*/  ATOMS.CAST.SPIN P0, [R0], R10, R11 ;  /* 0x0000000a0000758d */ /* 0x000e24000180000b */
[----:B0-----:R-:W-:Y:S05]  /*1e050*/  @!P0 BRA `(.L_x_1541) ;  /* 0xfffffffc00f08947 */ /* 0x001fea000383ffff */
[----:B------:R-:W-:Y:S05]  /*1e060*/  BRA `(.L_x_1539) ;  /* 0x00000000002c7947 */ /* 0x000fea0003800000 */
.L_x_1540:
[----:B------:R-:W0:Y:S02]  /*1e070*/  QSPC.E.D P0, RZ, [R10] ;  /* 0x000000000aff73aa */ /* 0x000e240000000700 */
[----:B0-----:R-:W-:Y:S05]  /*1e080*/  @!P0 BRA `(.L_x_1542) ;  /* 0x0000000000188947 */ /* 0x001fea0003800000 */
.L_x_1543:
[----:B------:R-:W2:Y:S02]  /*1e090*/  LD.E R18, [R10] ;  /* 0x000000000a127980 */ /* 0x000ea40000100900 */
[----:B--2---:R-:W-:-:S06]  /*1e0a0*/  FADD R19, R17, R18 ;  /* 0x0000001211137221 */ /* 0x004fcc0000000000 */
[----:B------:R-:W2:Y:S02]  /*1e0b0*/  ATOM.E.CAST.SPIN PT, R19, [R10], R18, R19 ;  /* 0x000000120a13738b */ /* 0x000ea400019e0113 */
[----:B--2---:R-:W-:-:S13]  /*1e0c0*/  ISETP.EQ.U32.AND P0, PT, R19, 0x1, PT ;  /* 0x000000011300780c */ /* 0x004fda0003f02070 */
[----:B------:R-:W-:Y:S05]  /*1e0d0*/  @!P0 BRA `(.L_x_1543) ;  /* 0xfffffffc00ec8947 */ /* 0x000fea000383ffff */
[----:B------:R-:W-:Y:S05]  /*1e0e0*/  BRA `(.L_x_1539) ;  /* 0x00000000000c7947 */ /* 0x000fea0003800000 */
.L_x_1542:
[----:B------:R-:W2:Y:S02]  /*1e0f0*/  LD.E R0, desc[UR8][R10.64] ;  /* 0x000000080a007980 */ /* 0x000ea4000c101900 */
[----:B--2---:R-:W-:-:S05]  /*1e100*/  FADD R13, R17, R0 ;  /* 0x00000000110d7221 */ /* 0x004fca0000000000 */
[----:B------:R0:W-:Y:S02]  /*1e110*/  ST.E desc[UR8][R10.64], R13 ;  /* 0x0000000d0a007985 */ /* 0x0001e4000c101908 */
.L_x_1539:
[----:B------:R-:W-:Y:S05]  /*1e120*/  BSYNC.RECONVERGENT B0 ;  /* 0x0000000000007941 */ /* 0x000fea0003800200 */
.L_x_1538:
        /* <DEDUP_REMOVED lines=10> */
.L_x_1547:
[----:B------:R-:W0:Y:S02]  /*1e1d0*/  LDS R10, [R0] ;  /* 0x00000000000a7984 */ /* 0x000e240000000800 */
[----:B0-----:R-:W-:-:S05]  /*1e1e0*/  FADD R11, R13, R10 ;  /* 0x0000000a0d0b7221 */ /* 0x001fca0000000000 */
[----:B------:R-:W0:Y:S02]  /*1e1f0*/  ATOMS.CAST.SPIN P0, [R0], R10, R11 ;  /* 0x0000000a0000758d */ /* 0x000e24000180000b */
[----:B0-----:R-:W-:Y:S05]  /*1e200*/  @!P0 BRA `(.L_x_1547) ;  /* 0xfffffffc00f08947 */ /* 0x001fea000383ffff */
[----:B------:R-:W-:Y:S05]  /*1e210*/  BRA `(.L_x_1545) ;  /* 0x00000000002c7947 */ /* 0x000fea0003800000 */
.L_x_1546:
[----:B------:R-:W0:Y:S02]  /*1e220*/  QSPC.E.D P0, RZ, [R10] ;  /* 0x000000000aff73aa */ /* 0x000e240000000700 */
[----:B0-----:R-:W-:Y:S05]  /*1e230*/  @!P0 BRA `(.L_x_1548) ;  /* 0x0000000000188947 */ /* 0x001fea0003800000 */
.L_x_1549:
[----:B------:R-:W2:Y:S02]  /*1e240*/  LD.E R18, [R10] ;  /* 0x000000000a127980 */ /* 0x000ea40000100900 */
[----:B--2---:R-:W-:-:S06]  /*1e250*/  FADD R19, R13, R18 ;  /* 0x000000120d137221 */ /* 0x004fcc0000000000 */
[----:B------:R-:W2:Y:S02]  /*1e260*/  ATOM.E.CAST.SPIN PT, R19, [R10], R18, R19 ;  /* 0x000000120a13738b */ /* 0x000ea400019e0113 */
[----:B--2---:R-:W-:-:S13]  /*1e270*/  ISETP.EQ.U32.AND P0, PT, R19, 0x1, PT ;  /* 0x000000011300780c */ /* 0x004fda0003f02070 */
[----:B------:R-:W-:Y:S05]  /*1e280*/  @!P0 BRA `(.L_x_1549) ;  /* 0xfffffffc00ec8947 */ /* 0x000fea000383ffff */
[----:B------:R-:W-:Y:S05]  /*1e290*/  BRA `(.L_x_1545) ;  /* 0x00000000000c7947 */ /* 0x000fea0003800000 */
.L_x_1548:
[----:B------:R-:W2:Y:S02]  /*1e2a0*/  LD.E R0, desc[UR8][R10.64] ;  /* 0x000000080a007980 */ /* 0x000ea4000c101900 */
[----:B--2---:R-:W-:-:S05]  /*1e2b0*/  FADD R13, R13, R0 ;  /* 0x000000000d0d7221 */ /* 0x004fca0000000000 */
[----:B------:R0:W-:Y:S02]  /*1e2c0*/  ST.E desc[UR8][R10.64], R13 ;  /* 0x0000000d0a007985 */ /* 0x0001e4000c101908 */
.L_x_1545:
[----:B------:R-:W-:Y:S05]  /*1e2d0*/  BSYNC.RECONVERGENT B0 ;  /* 0x0000000000007941 */ /* 0x000fea0003800200 */
.L_x_1544:
[----:B0-----:R-:W-:-:S05]  /*1e2e0*/  IMAD.WIDE R10, R43, 0x4, R4 ;  /* 0x000000042b0a7825 */ /* 0x001fca00078e0204 */
[----:B------:R0:W-:Y:S01]  /*1e2f0*/  ATOM.E.ADD.F32.FTZ.RN.STRONG.GPU P0, RZ, desc[UR8][R10.64], R17 ;  /* 0x800000110aff79a2 */ /* 0x0001e2000c10f308 */
[----:B------:R-:W-:Y:S04]  /*1e300*/  BSSY.RECONVERGENT B0, `(.L_x_1550) ;  /* 0x0000015000007945 */ /* 0x000fe80003800200 */
[----:B0-----:R-:W-:Y:S05]  /*1e310*/  @P0 BRA `(.L_x_1551) ;  /* 0x00000000004c0947 */ /* 0x001fea0003800000 */
[----:B------:R-:W0:Y:S02]  /*1e320*/  QSPC.E.S P0, RZ, [R10] ;  /* 0x000000000aff73aa */ /* 0x000e240000000500 */
[----:B0-----:R-:W-:Y:S05]  /*1e330*/  @!P0 BRA `(.L_x_1552) ;  /* 0x0000000000188947 */ /* 0x001fea0003800000 */
[----:B------:R-:W-:-:S07]  /*1e340*/  MOV R0, R10 ;  /* 0x0000000a00007202 */ /* 0x000fce0000000f00 */
.L_x_1553:
[----:B------:R-:W0:Y:S02]  /*1e350*/  LDS R10, [R0] ;  /* 0x00000000000a7984 */ /* 0x000e240000000800 */
[----:B0-----:R-:W-:-:S05]  /*1e360*/  FADD R11, R17, R10 ;  /* 0x0000000a110b7221 */ /* 0x001fca0000000000 */
[----:B------:R-:W0:Y:S02]  /*1e370*/  ATOMS.CAST.SPIN P0, [R0], R10, R11 ;  /* 0x0000000a0000758d */ /* 0x000e24000180000b */
[----:B0-----:R-:W-:Y:S05]  /*1e380*/  @!P0 BRA `(.L_x_1553) ;  /* 0xfffffffc00f08947 */ /* 0x001fea000383ffff */
[----:B------:R-:W-:Y:S05]  /*1e390*/  BRA `(.L_x_1551) ;  /* 0x00000000002c7947 */ /* 0x000fea0003800000 */
.L_x_1552:
[----:B------:R-:W0:Y:S02]  /*1e3a0*/  QSPC.E.D P0, RZ, [R10] ;  /* 0x000000000aff73aa */ /* 0x000e240000000700 */
[----:B0-----:R-:W-:Y:S05]  /*1e3b0*/  @!P0 BRA `(.L_x_1554) ;  /* 0x0000000000188947 */ /* 0x001fea0003800000 */
.L_x_1555:
[----:B------:R-:W2:Y:S02]  /*1e3c0*/  LD.E R18, [R10] ;  /* 0x000000000a127980 */ /* 0x000ea40000100900 */
[----:B--2---:R-:W-:-:S06]  /*1e3d0*/  FADD R19, R17, R18 ;  /* 0x0000001211137221 */ /* 0x004fcc0000000000 */
[----:B------:R-:W2:Y:S02]  /*1e3e0*/  ATOM.E.CAST.SPIN PT, R19, [R10], R18, R19 ;  /* 0x000000120a13738b */ /* 0x000ea400019e0113 */
[----:B--2---:R-:W-:-:S13]  /*1e3f0*/  ISETP.EQ.U32.AND P0, PT, R19, 0x1, PT ;  /* 0x000000011300780c */ /* 0x004fda0003f02070 */
[----:B------:R-:W-:Y:S05]  /*1e400*/  @!P0 BRA `(.L_x_1555) ;  /* 0xfffffffc00ec8947 */ /* 0x000fea000383ffff */
[----:B------:R-:W-:Y:S05]  /*1e410*/  BRA `(.L_x_1551) ;  /* 0x00000000000c7947 */ /* 0x000fea0003800000 */
.L_x_1554:
[----:B------:R-:W2:Y:S02]  /*1e420*/  LD.E R0, desc[UR8][R10.64] ;  /* 0x000000080a007980 */ /* 0x000ea4000c101900 */
[----:B--2---:R-:W-:-:S05]  /*1e430*/  FADD R13, R17, R0 ;  /* 0x00000000110d7221 */ /* 0x004fca0000000000 */
[----:B------:R0:W-:Y:S02]  /*1e440*/  ST.E desc[UR8][R10.64], R13 ;  /* 0x0000000d0a007985 */ /* 0x0001e4000c101908 */
.L_x_1551:
[----:B------:R-:W-:Y:S05]  /*1e450*/  BSYNC.RECONVERGENT B0 ;  /* 0x0000000000007941 */ /* 0x000fea0003800200 */
.L_x_1550:
        /* <DEDUP_REMOVED lines=10> */
.L_x_1559:
[----:B------:R-:W0:Y:S02]  /*1e500*/  LDS R10, [R0] ;  /* 0x00000000000a7984 */ /* 0x000e240000000800 */
[----:B0-----:R-:W-:-:S05]  /*1e510*/  FADD R11, R13, R10 ;  /* 0x0000000a0d0b7221 */ /* 0x001fca0000000000 */
[----:B------:R-:W0:Y:S02]  /*1e520*/  ATOMS.CAST.SPIN P0, [R0], R10, R11 ;  /* 0x0000000a0000758d */ /* 0x000e24000180000b */
[----:B0-----:R-:W-:Y:S05]  /*1e530*/  @!P0 BRA `(.L_x_1559) ;  /* 0xfffffffc00f08947 */ /* 0x001fea000383ffff */
[----:B------:R-:W-:Y:S05]  /*1e540*/  BRA `(.L_x_1557) ;  /* 0x00000000002c7947 */ /* 0x000fea0003800000 */
.L_x_1558:
[----:B------:R-:W0:Y:S02]  /*1e550*/  QSPC.E.D P0, RZ, [R10] ;  /* 0x000000000aff73aa */ /* 0x000e240000000700 */
[----:B0-----:R-:W-:Y:S05]  /*1e560*/  @!P0 BRA `(.L_x_1560) ;  /* 0x0000000000188947 */ /* 0x001fea0003800000 */
.L_x_1561:
[----:B------:R-:W2:Y:S02]  /*1e570*/  LD.E R18, [R10] ;  /* 0x000000000a127980 */ /* 0x000ea40000100900 */
[----:B--2---:R-:W-:-:S06]  /*1e580*/  FADD R19, R13, R18 ;  /* 0x000000120d137221 */ /* 0x004fcc0000000000 */
[----:B------:R-:W2:Y:S02]  /*1e590*/  ATOM.E.CAST.SPIN PT, R19, [R10], R18, R19 ;  /* 0x000000120a13738b */ /* 0x000ea400019e0113 */
[----:B--2---:R-:W-:-:S13]  /*1e5a0*/  ISETP.EQ.U32.AND P0, PT, R19, 0x1, PT ;  /* 0x000000011300780c */ /* 0x004fda0003f02070 */
[----:B------:R-:W-:Y:S05]  /*1e5b0*/  @!P0 BRA `(.L_x_1561) ;  /* 0xfffffffc00ec8947 */ /* 0x000fea000383ffff */
[----:B------:R-:W-:Y:S05]  /*1e5c0*/  BRA `(.L_x_1557) ;  /* 0x00000000000c7947 */ /* 0x000fea0003800000 */
.L_x_1560:
[----:B------:R-:W2:Y:S02]  /*1e5d0*/  LD.E R0, desc[UR8][R10.64] ;  /* 0x000000080a007980 */ /* 0x000ea4000c101900 */
[----:B--2---:R-:W-:-:S05]  /*1e5e0*/  FADD R13, R13, R0 ;  /* 0x000000000d0d7221 */ /* 0x004fca0000000000 */
[----:B------:R0:W-:Y:S02]  /*1e5f0*/  ST.E desc[UR8][R10.64], R13 ;  /* 0x0000000d0a007985 */ /* 0x0001e4000c101908 */
.L_x_1557:
[----:B------:R-:W-:Y:S05]  /*1e600*/  BSYNC.RECONVERGENT B0 ;  /* 0x0000000000007941 */ /* 0x000fea0003800200 */
.L_x_1556:
[----:B0-----:R-:W-:-:S05]  /*1e610*/  IMAD.WIDE R10, R38, 0x4, R4 ;  /* 0x00000004260a7825 */ /* 0x001fca00078e0204 */
[----:B------:R0:W-:Y:S01]  /*1e620*/  ATOM.E.ADD.F32.FTZ.RN.STRONG.GPU P0, RZ, desc[UR8][R10.64], R17 ;  /* 0x800000110aff79a2 */ /* 0x0001e2000c10f308 */
[----:B------:R-:W-:Y:S04]  /*1e630*/  BSSY.RECONVERGENT B0, `(.L_x_1562) ;  /* 0x0000015000007945 */ /* 0x000fe80003800200 */
[----:B0-----:R-:W-:Y:S05]  /*1e640*/  @P0 BRA `(.L_x_1563) ;  /* 0x00000000004c0947 */ /* 0x001fea0003800000 */
[----:B------:R-:W0:Y:S02]  /*1e650*/  QSPC.E.S P0, RZ, [R10] ;  /* 0x000000000aff73aa */ /* 0x000e240000000500 */
[----:B0-----:R-:W-:Y:S05]  /*1e660*/  @!P0 BRA `(.L_x_1564) ;  /* 0x0000000000188947 */ /* 0x001fea0003800000 */
[----:B------:R-:W-:-:S07]  /*1e670*/  MOV R0, R10 ;  /* 0x0000000a00007202 */ /* 0x000fce0000000f00 */
.L_x_1565:
[----:B------:R-:W0:Y:S02]  /*1e680*/  LDS R10, [R0] ;  /* 0x00000000000a7984 */ /* 0x000e240000000800 */
[----:B0-----:R-:W-:-:S05]  /*1e690*/  FADD R11, R17, R10 ;  /* 0x0000000a110b7221 */ /* 0x001fca0000000000 */
[----:B------:R-:W0:Y:S02]  /*1e6a0*/  ATOMS.CAST.SPIN P0, [R0], R10, R11 ;  /* 0x0000000a0000758d */ /* 0x000e24000180000b */
[----:B0-----:R-:W-:Y:S05]  /*1e6b0*/  @!P0 BRA `(.L_x_1565) ;  /* 0xfffffffc00f08947 */ /* 0x001fea000383ffff */
[----:B------:R-:W-:Y:S05]  /*1e6c0*/  BRA `(.L_x_1563) ;  /* 0x00000000002c7947 */ /* 0x000fea0003800000 */
.L_x_1564:
[----:B------:R-:W0:Y:S02]  /*1e6d0*/  QSPC.E.D P0, RZ, [R10] ;  /* 0x000000000aff73aa */ /* 0x000e240000000700 */
[----:B0-----:R-:W-:Y:S05]  /*1e6e0*/  @!P0 BRA `(.L_x_1566) ;  /* 0x0000000000188947 */ /* 0x001fea0003800000 */
.L_x_1567:
[----:B------:R-:W2:Y:S02]  /*1e6f0*/  LD.E R18, [R10] ;  /* 0x000000000a127980 */ /* 0x000ea40000100900 */
[----:B--2---:R-:W-:-:S06]  /*1e700*/  FADD R19, R17, R18 ;  /* 0x0000001211137221 */ /* 0x004fcc0000000000 */
[----:B------:R-:W2:Y:S02]  /*1e710*/  ATOM.E.CAST.SPIN PT, R19, [R10], R18, R19 ;  /* 0x000000120a13738b */ /* 0x000ea400019e0113 */
[----:B--2---:R-:W-:-:S13]  /*1e720*/  ISETP.EQ.U32.AND P0, PT, R19, 0x1, PT ;  /* 0x000000011300780c */ /* 0x004fda0003f02070 */
[----:B------:R-:W-:Y:S05]  /*1e730*/  @!P0 BRA `(.L_x_1567) ;  /* 0xfffffffc00ec8947 */ /* 0x000fea000383ffff */
[----:B------:R-:W-:Y:S05]  /*1e740*/  BRA `(.L_x_1563) ;  /* 0x00000000000c7947 */ /* 0x000fea0003800000 */
.L_x_1566:
[----:B------:R-:W2:Y:S02]  /*1e750*/  LD.E R0, desc[UR8][R10.64] ;  /* 0x000000080a007980 */ /* 0x000ea4000c101900 */
[----:B--2---:R-:W-:-:S05]  /*1e760*/  FADD R13, R17, R0 ;  /* 0x00000000110d7221 */ /* 0x004fca0000000000 */
[----:B------:R0:W-:Y:S02]  /*1e770*/  ST.E desc[UR8][R10.64], R13 ;  /* 0x0000000d0a007985 */ /* 0x0001e4000c101908 */
.L_x_1563:
[----:B------:R-:W-:Y:S05]  /*1e780*/  BSYNC.RECONVERGENT B0 ;  /* 0x0000000000007941 */ /* 0x000fea0003800200 */
.L_x_1562:
        /* <DEDUP_REMOVED lines=9> */
.L_x_1571:
[----:B------:R-:W0:Y:S02]  /*1e820*/  LDS R10, [R0] ;  /* 0x00000000000a7984 */ /* 0x000e240000000800 */
[----:B0-----:R-:W-:-:S05]  /*1e830*/  FADD R11, R13, R10 ;  /* 0x0000000a0d0b7221 */ /* 0x001fca0000000000 */
[----:B------:R-:W0:Y:S02]  /*1e840*/  ATOMS.CAST.SPIN P0, [R0], R10, R11 ;  /* 0x0000000a0000758d */ /* 0x000e24000180000b */
[----:B0-----:R-:W-:Y:S05]  /*1e850*/  @!P0 BRA `(.L_x_1571) ;  /* 0xfffffffc00f08947 */ /* 0x001fea000383ffff */
[----:B------:R-:W-:Y:S05]  /*1e860*/  BRA `(.L_x_1569) ;  /* 0x00000000002c7947 */ /* 0x000fea0003800000 */
.L_x_1570:
[----:B------:R-:W0:Y:S02]  /*1e870*/  QSPC.E.D P0, RZ, [R10] ;  /* 0x000000000aff73aa */ /* 0x000e240000000700 */
[----:B0-----:R-:W-:Y:S05]  /*1e880*/  @!P0 BRA `(.L_x_1572) ;  /* 0x0000000000188947 */ /* 0x001fea0003800000 */
.L_x_1573:
[----:B------:R-:W2:Y:S02]  /*1e890*/  LD.E R18, [R10] ;  /* 0x000000000a127980 */ /* 0x000ea40000100900 */
[----:B--2---:R-:W-:-:S06]  /*1e8a0*/  FADD R19, R13, R18 ;  /* 0x000000120d137221 */ /* 0x004fcc0000000000 */
[----:B------:R-:W2:Y:S02]  /*1e8b0*/  ATOM.E.CAST.SPIN PT, R19, [R10], R18, R19 ;  /* 0x000000120a13738b */ /* 0x000ea400019e0113 */
[----:B--2---:R-:W-:-:S13]  /*1e8c0*/  ISETP.EQ.U32.AND P0, PT, R19, 0x1, PT ;  /* 0x000000011300780c */ /* 0x004fda0003f02070 */
[----:B------:R-:W-:Y:S05]  /*1e8d0*/  @!P0 BRA `(.L_x_1573) ;  /* 0xfffffffc00ec8947 */ /* 0x000fea000383ffff */
[----:B------:R-:W-:Y:S05]  /*1e8e0*/  BRA `(.L_x_1569) ;  /* 0x00000000000c7947 */ /* 0x000fea0003800000 */
.L_x_1572:
[----:B------:R-:W2:Y:S02]  /*1e8f0*/  LD.E R0, desc[UR8][R10.64] ;  /* 0x000000080a007980 */ /* 0x000ea4000c101900 */
[----:B--2---:R-:W-:-:S05]  /*1e900*/  FADD R13, R13, R0 ;  /* 0x000000000d0d7221 */ /* 0x004fca0000000000 */
[----:B------:R0:W-:Y:S02]  /*1e910*/  ST.E desc[UR8][R10.64], R13 ;  /* 0x0000000d0a007985 */ /* 0x0001e4000c101908 */
.L_x_1569:
[----:B------:R-:W-:Y:S05]  /*1e920*/  BSYNC.RECONVERGENT B0 ;  /* 0x0000000000007941 */ /* 0x000fea0003800200 */
.L_x_1568:
[----:B0-----:R-:W-:-:S05]  /*1e930*/  IMAD.WIDE R10, R36, 0x4, R4 ;  /* 0x00000004240a7825 */ /* 0x001fca00078e0204 */
[----:B------:R0:W-:Y:S01]  /*1e940*/  ATOM.E.ADD.F32.FTZ.RN.STRONG.GPU P0, RZ, desc[UR8][R10.64], R17 ;  /* 0x800000110aff79a2 */ /* 0x0001e2000c10f308 */
[----:B------:R-:W-:Y:S04]  /*1e950*/  BSSY.RECONVERGENT B0, `(.L_x_1574) ;  /* 0x0000015000007945 */ /* 0x000fe80003800200 */
[----:B0-----:R-:W-:Y:S05]  /*1e960*/  @P0 BRA `(.L_x_1575) ;  /* 0x00000000004c0947 */ /* 0x001fea0003800000 */
[----:B------:R-:W0:Y:S02]  /*1e970*/  QSPC.E.S P0, RZ, [R10] ;  /* 0x000000000aff73aa */ /* 0x000e240000000500 */
[----:B0-----:R-:W-:Y:S05]  /*1e980*/  @!P0 BRA `(.L_x_1576) ;  /* 0x0000000000188947 */ /* 0x001fea0003800000 */
[----:B------:R-:W-:-:S07]  /*1e990*/  MOV R0, R10 ;  /* 0x0000000a00007202 */ /* 0x000fce0000000f00 */
.L_x_1577:
[----:B------:R-:W0:Y:S02]  /*1e9a0*/  LDS R10, [R0] ;  /* 0x00000000000a7984 */ /* 0x000e240000000800 */
[----:B0-----:R-:W-:-:S05]  /*1e9b0*/  FADD R11, R17, R10 ;  /* 0x0000000a110b7221 */ /* 0x001fca0000000000 */
[----:B------:R-:W0:Y:S02]  /*1e9c0*/  ATOMS.CAST.SPIN P0, [R0], R10, R11 ;  /* 0x0000000a0000758d */ /* 0x000e24000180000b */
[----:B0-----:R-:W-:Y:S05]  /*1e9d0*/  @!P0 BRA `(.L_x_1577) ;  /* 0xfffffffc00f08947 */ /* 0x001fea000383ffff */
[----:B------:R-:W-:Y:S05]  /*1e9e0*/  BRA `(.L_x_1575) ;  /* 0x00000000002c7947 */ /* 0x000fea0003800000 */
.L_x_1576:
[----:B------:R-:W0:Y:S02]  /*1e9f0*/  QSPC.E.D P0, RZ, [R10] ;  /* 0x000000000aff73aa */ /* 0x000e240000000700 */
[----:B0-----:R-:W-:Y:S05]  /*1ea00*/  @!P0 BRA `(.L_x_1578) ;  /* 0x0000000000188947 */ /* 0x001fea0003800000 */
.L_x_1579:
[----:B------:R-:W2:Y:S02]  /*1ea10*/  LD.E R18, [R10] ;  /* 0x000000000a127980 */ /* 0x000ea40000100900 */
[----:B--2---:R-:W-:-:S06]  /*1ea20*/  FADD R19, R17, R18 ;  /* 0x0000001211137221 */ /* 0x004fcc0000000000 */
[----:B------:R-:W2:Y:S02]  /*1ea30*/  ATOM.E.CAST.SPIN PT, R19, [R10], R18, R19 ;  /* 0x000000120a13738b */ /* 0x000ea400019e0113 */
[----:B--2---:R-:W-:-:S13]  /*1ea40*/  ISETP.EQ.U32.AND P0, PT, R19, 0x1, PT ;  /* 0x000000011300780c */ /* 0x004fda0003f02070 */
[----:B------:R-:W-:Y:S05]  /*1ea50*/  @!P0 BRA `(.L_x_1579) ;  /* 0xfffffffc00ec8947 */ /* 0x000fea000383ffff */
[----:B------:R-:W-:Y:S05]  /*1ea60*/  BRA `(.L_x_1575) ;  /* 0x00000000000c7947 */ /* 0x000fea0003800000 */
.L_x_1578:
[----:B------:R-:W2:Y:S02]  /*1ea70*/  LD.E R0, desc[UR8][R10.64] ;  /* 0x000000080a007980 */ /* 0x000ea4000c101900 */
[----:B--2---:R-:W-:-:S05]  /*1ea80*/  FADD R13, R17, R0 ;  /* 0x00000000110d7221 */ /* 0x004fca0000000000 */
[----:B------:R0:W-:Y:S02]  /*1ea90*/  ST.E desc[UR8][R10.64], R13 ;  /* 0x0000000d0a007985 */ /* 0x0001e4000c101908 */
.L_x_1575:
[----:B------:R-:W-:Y:S05]  /*1eaa0*/  BSYNC.RECONVERGENT B0 ;  /* 0x0000000000007941 */ /* 0x000fea0003800200 */
.L_x_1574:
        /* <DEDUP_REMOVED lines=9> */
.L_x_1583:
[----:B------:R-:W0:Y:S02]  /*1eb40*/  LDS R10, [R0] ;  /* 0x00000000000a7984 */ /* 0x000e240000000800 */
[----:B0-----:R-:W-:-:S05]  /*1eb50*/  FADD R11, R9, R10 ;  /* 0x0000000a090b7221 */ /* 0x001fca0000000000 */
[----:B------:R-:W0:Y:S02]  /*1eb60*/  ATOMS.CAST.SPIN P0, [R0], R10, R11 ;  /* 0x0000000a0000758d */ /* 0x000e24000180000b */
[----:B0-----:R-:W-:Y:S05]  /*1eb70*/  @!P0 BRA `(.L_x_1583) ;  /* 0xfffffffc00f08947 */ /* 0x001fea000383ffff */
[----:B------:R-:W-:Y:S05]  /*1eb80*/  BRA `(.L_x_1581) ;  /* 0x00000000002c7947 */ /* 0x000fea0003800000 */
.L_x_1582:
[----:B------:R-:W0:Y:S02]  /*1eb90*/  QSPC.E.D P0, RZ, [R10] ;  /* 0x000000000aff73aa */ /* 0x000e240000000700 */
[----:B0-----:R-:W-:Y:S05]  /*1eba0*/  @!P0 BRA `(.L_x_1584) ;  /* 0x0000000000188947 */ /* 0x001fea0003800000 */
.L_x_1585:
[----:B------:R-:W2:Y:S02]  /*1ebb0*/  LD.E R18, [R10] ;  /* 0x000000000a127980 */ /* 0x000ea40000100900 */
[----:B--2---:R-:W-:-:S06]  /*1ebc0*/  FADD R19, R9, R18 ;  /* 0x0000001209137221 */ /* 0x004fcc0000000000 */
[----:B------:R-:W2:Y:S02]  /*1ebd0*/  ATOM.E.CAST.SPIN PT, R19, [R10], R18, R19 ;  /* 0x000000120a13738b */ /* 0x000ea400019e0113 */
[----:B--2---:R-:W-:-:S13]  /*1ebe0*/  ISETP.EQ.U32.AND P0, PT, R19, 0x1, PT ;  /* 0x000000011300780c */ /* 0x004fda0003f02070 */
[----:B------:R-:W-:Y:S05]  /*1ebf0*/  @!P0 BRA `(.L_x_1585) ;  /* 0xfffffffc00ec8947 */ /* 0x000fea000383ffff */
[----:B------:R-:W-:Y:S05]  /*1ec00*/  BRA `(.L_x_1581) ;  /* 0x00000000000c7947 */ /* 0x000fea0003800000 */
.L_x_1584:
[----:B------:R-:W2:Y:S02]  /*1ec10*/  LD.E R0, desc[UR8][R10.64] ;  /* 0x000000080a007980 */ /* 0x000ea4000c101900 */
[----:B--2---:R-:W-:-:S05]  /*1ec20*/  FADD R9, R9, R0 ;  /* 0x0000000009097221 */ /* 0x004fca0000000000 */
[----:B------:R0:W-:Y:S02]  /*1ec30*/  ST.E desc[UR8][R10.64], R9 ;  /* 0x000000090a007985 */ /* 0x0001e4000c101908 */
.L_x_1581:
[----:B------:R-:W-:Y:S05]  /*1ec40*/  BSYNC.RECONVERGENT B0 ;  /* 0x0000000000007941 */ /* 0x000fea0003800200 */
.L_x_1580:
[----:B0-----:R-:W-:-:S05]  /*1ec50*/  IMAD.WIDE R10, R35, 0x4, R4 ;  /* 0x00000004230a7825 */ /* 0x001fca00078e0204 */
[----:B------:R0:W-:Y:S01]  /*1ec60*/  ATOM.E.ADD.F32.FTZ.RN.STRONG.GPU P0, RZ, desc[UR8][R10.64], R17 ;  /* 0x800000110aff79a2 */ /* 0x0001e2000c10f308 */
[----:B------:R-:W-:Y:S04]  /*1ec70*/  BSSY.RECONVERGENT B0, `(.L_x_1586) ;  /* 0x0000015000007945 */ /* 0x000fe80003800200 */
[----:B0-----:R-:W-:Y:S05]  /*1ec80*/  @P0 BRA `(.L_x_1587) ;  /* 0x00000000004c0947 */ /* 0x001fea0003800000 */
[----:B------:R-:W0:Y:S02]  /*1ec90*/  QSPC.E.S P0, RZ, [R10] ;  /* 0x000000000aff73aa */ /* 0x000e240000000500 */
[----:B0-----:R-:W-:Y:S05]  /*1eca0*/  @!P0 BRA `(.L_x_1588) ;  /* 0x0000000000188947 */ /* 0x001fea0003800000 */
[----:B------:R-:W-:-:S07]  /*1ecb0*/  MOV R0, R10 ;  /* 0x0000000a00007202 */ /* 0x000fce0000000f00 */
.L_x_1589:
[----:B------:R-:W0:Y:S02]  /*1ecc0*/  LDS R10, [R0] ;  /* 0x00000000000a7984 */ /* 0x000e240000000800 */
[----:B0-----:R-:W-:-:S05]  /*1ecd0*/  FADD R11, R17, R10 ;  /* 0x0000000a110b7221 */ /* 0x001fca0000000000 */
[----:B------:R-:W0:Y:S02]  /*1ece0*/  ATOMS.CAST.SPIN P0, [R0], R10, R11 ;  /* 0x0000000a0000758d */ /* 0x000e24000180000b */
[----:B0-----:R-:W-:Y:S05]  /*1ecf0*/  @!P0 BRA `(.L_x_1589) ;  /* 0xfffffffc00f08947 */ /* 0x001fea000383ffff */
[----:B------:R-:W-:Y:S05]  /*1ed00*/  BRA `(.L_x_1587) ;  /* 0x00000000002c7947 */ /* 0x000fea0003800000 */
.L_x_1588:
[----:B------:R-:W0:Y:S02]  /*1ed10*/  QSPC.E.D P0, RZ, [R10] ;  /* 0x000000000aff73aa */ /* 0x000e240000000700 */
[----:B0-----:R-:W-:Y:S05]  /*1ed20*/  @!P0 BRA `(.L_x_1590) ;  /* 0x0000000000188947 */ /* 0x001fea0003800000 */
.L_x_1591:
[----:B------:R-:W2:Y:S02]  /*1ed30*/  LD.E R18, [R10] ;  /* 0x000000000a127980 */ /* 0x000ea40000100900 */
[----:B--2---:R-:W-:-:S06]  /*1ed40*/  FADD R19, R17, R18 ;  /* 0x0000001211137221 */ /* 0x004fcc0000000000 */
[----:B------:R-:W2:Y:S02]  /*1ed50*/  ATOM.E.CAST.SPIN PT, R19, [R10], R18, R19 ;  /* 0x000000120a13738b */ /* 0x000ea400019e0113 */
[----:B--2---:R-:W-:-:S13]  /*1ed60*/  ISETP.EQ.U32.AND P0, PT, R19, 0x1, PT ;  /* 0x000000011300780c */ /* 0x004fda0003f02070 */
[----:B------:R-:W-:Y:S05]  /*1ed70*/  @!P0 BRA `(.L_x_1591) ;  /* 0xfffffffc00ec8947 */ /* 0x000fea000383ffff */
[----:B------:R-:W-:Y:S05]  /*1ed80*/  BRA `(.L_x_1587) ;  /* 0x00000000000c7947 */ /* 0x000fea0003800000 */
.L_x_1590:
[----:B------:R-:W2:Y:S02]  /*1ed90*/  LD.E R0, desc[UR8][R10.64] ;  /* 0x000000080a007980 */ /* 0x000ea4000c101900 */
[----:B--2---:R-:W-:-:S05]  /*1eda0*/  FADD R9, R17, R0 ;  /* 0x0000000011097221 */ /* 0x004fca0000000000 */
[----:B------:R0:W-:Y:S02]  /*1edb0*/  ST.E desc[UR8][R10.64], R9 ;  /* 0x000000090a007985 */ /* 0x0001e4000c101908 */
.L_x_1587:
[----:B------:R-:W-:Y:S05]  /*1edc0*/  BSYNC.RECONVERGENT B0 ;  /* 0x0000000000007941 */ /* 0x000fea0003800200 */
.L_x_1586:
        /* <DEDUP_REMOVED lines=9> */
.L_x_1595:
[----:B------:R-:W0:Y:S02]  /*1ee60*/  LDS R6, [R0] ;  /* 0x0000000000067984 */ /* 0x000e240000000800 */
[----:B0-----:R-:W-:-:S05]  /*1ee70*/  FADD R7, R9, R6 ;  /* 0x0000000609077221 */ /* 0x001fca0000000000 */
[----:B------:R-:W0:Y:S02]  /*1ee80*/  ATOMS.CAST.SPIN P0, [R0], R6, R7 ;  /* 0x000000060000758d */ /* 0x000e240001800007 */
[----:B0-----:R-:W-:Y:S05]  /*1ee90*/  @!P0 BRA `(.L_x_1595) ;  /* 0xfffffffc00f08947 */ /* 0x001fea000383ffff */
[----:B------:R-:W-:Y:S05]  /*1eea0*/  BRA `(.L_x_1593) ;  /* 0x00000000002c7947 */ /* 0x000fea0003800000 */
.L_x_1594:
[----:B------:R-:W0:Y:S02]  /*1eeb0*/  QSPC.E.D P0, RZ, [R6] ;  /* 0x0000000006ff73aa */ /* 0x000e240000000700 */
[----:B0-----:R-:W-:Y:S05]  /*1eec0*/  @!P0 BRA `(.L_x_1596) ;  /* 0x0000000000188947 */ /* 0x001fea0003800000 */
.L_x_1597:
[----:B------:R-:W2:Y:S02]  /*1eed0*/  LD.E R10, [R6] ;  /* 0x00000000060a7980 */ /* 0x000ea40000100900 */
[----:B--2---:R-:W-:-:S06]  /*1eee0*/  FADD R11, R9, R10 ;  /* 0x0000000a090b7221 */ /* 0x004fcc0000000000 */
[----:B------:R-:W2:Y:S02]  /*1eef0*/  ATOM.E.CAST.SPIN PT, R11, [R6], R10, R11 ;  /* 0x0000000a060b738b */ /* 0x000ea400019e010b */
[----:B--2---:R-:W-:-:S13]  /*1ef00*/  ISETP.EQ.U32.AND P0, PT, R11, 0x1, PT ;  /* 0x000000010b00780c */ /* 0x004fda0003f02070 */
[----:B------:R-:W-:Y:S05]  /*1ef10*/  @!P0 BRA `(.L_x_1597) ;  /* 0xfffffffc00ec8947 */ /* 0x000fea000383ffff */
[----:B------:R-:W-:Y:S05]  /*1ef20*/  BRA `(.L_x_1593) ;  /* 0x00000000000c7947 */ /* 0x000fea0003800000 */
.L_x_1596:
[----:B------:R-:W2:Y:S02]  /*1ef30*/  LD.E R0, desc[UR8][R6.64] ;  /* 0x0000000806007980 */ /* 0x000ea4000c101900 */
[----:B--2---:R-:W-:-:S05]  /*1ef40*/  FADD R9, R9, R0 ;  /* 0x0000000009097221 */ /* 0x004fca0000000000 */
[----:B------:R0:W-:Y:S02]  /*1ef50*/  ST.E desc[UR8][R6.64], R9 ;  /* 0x0000000906007985 */ /* 0x0001e4000c101908 */
.L_x_1593:
[----:B------:R-:W-:Y:S05]  /*1ef60*/  BSYNC.RECONVERGENT B0 ;  /* 0x0000000000007941 */ /* 0x000fea0003800200 */
.L_x_1592:
[----:B------:R-:W-:-:S05]  /*1ef70*/  IMAD.WIDE R4, R34, 0x4, R4 ;  /* 0x0000000422047825 */ /* 0x000fca00078e0204 */
[----:B------:R1:W-:Y:S01]  /*1ef80*/  ATOM.E.ADD.F32.FTZ.RN.STRONG.GPU P0, RZ, desc[UR8][R4.64], R17 ;  /* 0x8000001104ff79a2 */ /* 0x0003e2000c10f308 */
[----:B------:R-:W-:Y:S04]  /*1ef90*/  BSSY.RECONVERGENT B0, `(.L_x_1598) ;  /* 0x0000015000007945 */ /* 0x000fe80003800200 */
[----:B-1----:R-:W-:Y:S05]  /*1efa0*/  @P0 BRA `(.L_x_1599) ;  /* 0x00000000004c0947 */ /* 0x002fea0003800000 */
[----:B------:R-:W1:Y:S02]  /*1efb0*/  QSPC.E.S P0, RZ, [R4] ;  /* 0x0000000004ff73aa */ /* 0x000e640000000500 */
[----:B-1----:R-:W-:Y:S05]  /*1efc0*/  @!P0 BRA `(.L_x_1600) ;  /* 0x0000000000188947 */ /* 0x002fea0003800000 */
[----:B------:R-:W-:-:S07]  /*1efd0*/  MOV R0, R4 ;  /* 0x0000000400007202 */ /* 0x000fce0000000f00 */
.L_x_1601:
[----:B------:R-:W1:Y:S02]  /*1efe0*/  LDS R4, [R0] ;  /* 0x0000000000047984 */ /* 0x000e640000000800 */
[----:B-1----:R-:W-:-:S05]  /*1eff0*/  FADD R5, R17, R4 ;  /* 0x0000000411057221 */ /* 0x002fca0000000000 */
[----:B------:R-:W1:Y:S02]  /*1f000*/  ATOMS.CAST.SPIN P0, [R0], R4, R5 ;  /* 0x000000040000758d */ /* 0x000e640001800005 */
[----:B-1----:R-:W-:Y:S05]  /*1f010*/  @!P0 BRA `(.L_x_1601) ;  /* 0xfffffffc00f08947 */ /* 0x002fea000383ffff */
[----:B------:R-:W-:Y:S05]  /*1f020*/  BRA `(.L_x_1599) ;  /* 0x00000000002c7947 */ /* 0x000fea0003800000 */
.L_x_1600:
[----:B------:R-:W1:Y:S02]  /*1f030*/  QSPC.E.D P0, RZ, [R4] ;  /* 0x0000000004ff73aa */ /* 0x000e640000000700 */
[----:B-1----:R-:W-:Y:S05]  /*1f040*/  @!P0 BRA `(.L_x_1602) ;  /* 0x0000000000188947 */ /* 0x002fea0003800000 */
.L_x_1603:
[----:B0-----:R-:W2:Y:S02]  /*1f050*/  LD.E R6, [R4] ;  /* 0x0000000004067980 */ /* 0x001ea40000100900 */
[----:B--2---:R-:W-:-:S06]  /*1f060*/  FADD R7, R17, R6 ;  /* 0x0000000611077221 */ /* 0x004fcc0000000000 */
[----:B------:R-:W2:Y:S02]  /*1f070*/  ATOM.E.CAST.SPIN PT, R7, [R4], R6, R7 ;  /* 0x000000060407738b */ /* 0x000ea400019e0107 */
[----:B--2---:R-:W-:-:S13]  /*1f080*/  ISETP.EQ.U32.AND P0, PT, R7, 0x1, PT ;  /* 0x000000010700780c */ /* 0x004fda0003f02070 */
[----:B------:R-:W-:Y:S05]  /*1f090*/  @!P0 BRA `(.L_x_1603) ;  /* 0xfffffffc00ec8947 */ /* 0x000fea000383ffff */
[----:B------:R-:W-:Y:S05]  /*1f0a0*/  BRA `(.L_x_1599) ;  /* 0x00000000000c7947 */ /* 0x000fea0003800000 */
.L_x_1602:
[----:B------:R-:W0:Y:S02]  /*1f0b0*/  LD.E R0, desc[UR8][R4.64] ;  /* 0x0000000804007980 */ /* 0x000e24000c101900 */
[----:B0-----:R-:W-:-:S05]  /*1f0c0*/  FADD R7, R17, R0 ;  /* 0x0000000011077221 */ /* 0x001fca0000000000 */
[----:B------:R1:W-:Y:S02]  /*1f0d0*/  ST.E desc[UR8][R4.64], R7 ;  /* 0x0000000704007985 */ /* 0x0003e4000c101908 */
.L_x_1599:
[----:B------:R-:W-:Y:S05]  /*1f0e0*/  BSYNC.RECONVERGENT B0 ;  /* 0x0000000000007941 */ /* 0x000fea0003800200 */
.L_x_1598:
[----:B------:R-:W-:-:S03]  /*1f0f0*/  UMOV UR4, 0xffffffff ;  /* 0xffffffff00047882 */ /* 0x000fc60000000000 */
[----:B------:R-:W-:Y:S05]  /*1f100*/  BRA.DIV UR4, `(.L_x_1604) ;  /* 0x0000015a04f07947 */ /* 0x000fea000b800000 */
[----:B------:R-:W0:Y:S04]  /*1f110*/  LDL R0, [R1+0xb0] ;  /* 0x0000b00001007983 */ /* 0x000e280000100800 */
[----:B------:R2:W3:Y:S04]  /*1f120*/  SHFL.IDX PT, R30, R46, 0x5, 0x181f ;  /* 0x00b81f002e1e7f89 */ /* 0x0004e800000e0000 */
[----:B01-3--:R2:W0:Y:S02]  /*1f130*/  SHFL.IDX PT, R7, R0, 0x5, 0x181f ;  /* 0x00b81f0000077f89 */ /* 0x00b42400000e0000 */
.L_x_2095:
        /* <DEDUP_REMOVED lines=18> */
.L_x_1608:
[----:B------:R-:W0:Y:S02]  /*1f260*/  LDS R4, [R0] ;  /* 0x0000000000047984 */ /* 0x000e240000000800 */
[----:B0-----:R-:W-:-:S05]  /*1f270*/  FADD R5, R9, R4 ;  /* 0x0000000409057221 */ /* 0x001fca0000000000 */
[----:B------:R-:W0:Y:S02]  /*1f280*/  ATOMS.CAST.SPIN P0, [R0], R4, R5 ;  /* 0x000000040000758d */ /* 0x000e240001800005 */
[----:B0-----:R-:W-:Y:S05]  /*1f290*/  @!P0 BRA `(.L_x_1608) ;  /* 0xfffffffc00f08947 */ /* 0x001fea000383ffff */
[----:B------:R-:W-:Y:S05]  /*1f2a0*/  BRA `(.L_x_1606) ;  /* 0x00000000002c7947 */ /* 0x000fea0003800000 */
.L_x_1607:
[----:B------:R-:W0:Y:S02]  /*1f2b0*/  QSPC.E.D P0, RZ, [R6] ;  /* 0x0000000006ff73aa */ /* 0x000e240000000700 */
[----:B0-----:R-:W-:Y:S05]  /*1f2c0*/  @!P0 BRA `(.L_x_1609) ;  /* 0x0000000000188947 */ /* 0x001fea0003800000 */
.L_x_1610:
[----:B------:R-:W2:Y:S02]  /*1f2d0*/  LD.E R4, [R6] ;  /* 0x0000000006047980 */ /* 0x000ea40000100900 */
[----:B--2---:R-:W-:-:S06]  /*1f2e0*/  FADD R5, R9, R4 ;  /* 0x0000000409057221 */ /* 0x004fcc0000000000 */
[----:B------:R-:W2:Y:S02]  /*1f2f0*/  ATOM.E.CAST.SPIN PT, R5, [R6], R4, R5 ;  /* 0x000000040605738b */ /* 0x000ea400019e0105 */
[----:B--2---:R-:W-:-:S13]  /*1f300*/  ISETP.EQ.U32.AND P0, PT, R5, 0x1, PT ;  /* 0x000000010500780c */ /* 0x004fda0003f02070 */
[----:B------:R-:W-:Y:S05]  /*1f310*/  @!P0 BRA `(.L_x_1610) ;  /* 0xfffffffc00ec8947 */ /* 0x000fea000383ffff */
[----:B------:R-:W-:Y:S05]  /*1f320*/  BRA `(.L_x_1606) ;  /* 0x00000000000c7947 */ /* 0x000fea0003800000 */
.L_x_1609:
[----:B------:R-:W2:Y:S02]  /*1f330*/  LD.E R0, desc[UR8][R6.64] ;  /* 0x0000000806007980 */ /* 0x000ea4000c101900 */
[----:B--2---:R-:W-:-:S05]  /*1f340*/  FADD R5, R9, R0 ;  /* 0x0000000009057221 */ /* 0x004fca0000000000 */
[----:B------:R0:W-:Y:S02]  /*1f350*/  ST.E desc[UR8][R6.64], R5 ;  /* 0x0000000506007985 */ /* 0x0001e4000c101908 */
.L_x_1606:
[----:B------:R-:W-:Y:S05]  /*1f360*/  BSYNC.RECONVERGENT B0 ;  /* 0x0000000000007941 */ /* 0x000fea0003800200 */
.L_x_1605:
[----:B------:R-:W-:-:S04]  /*1f370*/  LEA R4, P0, R30, R26, 0x2 ;  /* 0x0000001a1e047211 */ /* 0x000fc800078010ff */
[----:B0-----:R-:W-:-:S08]  /*1f380*/  LEA.HI.X R5, R30, R27, R2, 0x2, P0 ;  /* 0x0000001b1e057211 */ /* 0x001fd000000f1402 */
[----:B------:R0:W-:Y:S01]  /*1f390*/  ATOM.E.ADD.F32.FTZ.RN.STRONG.GPU P0, RZ, desc[UR8][R4.64], R17 ;  /* 0x8000001104ff79a2 */ /* 0x0001e2000c10f308 */
[----:B------:R-:W-:Y:S04]  /*1f3a0*/  BSSY.RECONVERGENT B0, `(.L_x_1611) ;  /* 0x0000016000007945 */ /* 0x000fe80003800200 */
[----:B0-----:R-:W-:Y:S05]  /*1f3b0*/  @P0 BRA `(.L_x_1612) ;  /* 0x0000000000500947 */ /* 0x001fea0003800000 */
[----:B------:R-:W0:Y:S02]  /*1f3c0*/  QSPC.E.S P0, RZ, [R4] ;  /* 0x0000000004ff73aa */ /* 0x000e240000000500 */
[----:B0-----:R-:W-:Y:S05]  /*1f3d0*/  @!P0 BRA `(.L_x_1613) ;  /* 0x00000000001c8947 */ /* 0x001fea0003800000 */
[----:B------:R-:W-:-:S04]  /*1f3e0*/  MOV R10, R4 ;  /* 0x00000004000a7202 */ /* 0x000fc80000000f00 */
[----:B------:R-:W-:-:S07]  /*1f3f0*/  MOV R0, R10 ;  /* 0x0000000a00007202 */ /* 0x000fce0000000f00 */
.L_x_1614:
[----:B------:R-:W0:Y:S02]  /*1f400*/  LDS R10, [R0] ;  /* 0x00000000000a7984 */ /* 0x000e240000000800 */
[----:B0-----:R-:W-:-:S05]  /*1f410*/  FADD R11, R17, R10 ;  /* 0x0000000a110b7221 */ /* 0x001fca0000000000 */
[----:B------:R-:W0:Y:S02]  /*1f420*/  ATOMS.CAST.SPIN P0, [R0], R10, R11 ;  /* 0x0000000a0000758d */ /* 0x000e24000180000b */
[----:B0-----:R-:W-:Y:S05]  /*1f430*/  @!P0 BRA `(.L_x_1614) ;  /* 0xfffffffc00f08947 */ /* 0x001fea000383ffff */
[----:B------:R-:W-:Y:S05]  /*1f440*/  BRA `(.L_x_1612) ;  /* 0x00000000002c7947 */ /* 0x000fea0003800000 */
.L_x_1613:
[----:B------:R-:W0:Y:S02]  /*1f450*/  QSPC.E.D P0, RZ, [R4] ;  /* 0x0000000004ff73aa */ /* 0x000e240000000700 */
[----:B0-----:R-:W-:Y:S05]  /*1f460*/  @!P0 BRA `(.L_x_1615) ;  /* 0x0000000000188947 */ /* 0x001fea0003800000 */
.L_x_1616:
[----:B------:R-:W2:Y:S02]  /*1f470*/  LD.E R10, [R4] ;  /* 0x00000000040a7980 */ /* 0x000ea40000100900 */
[----:B--2---:R-:W-:-:S06]  /*1f480*/  FADD R11, R17, R10 ;  /* 0x0000000a110b7221 */ /* 0x004fcc0000000000 */
[----:B------:R-:W2:Y:S02]  /*1f490*/  ATOM.E.CAST.SPIN PT, R11, [R4], R10, R11 ;  /* 0x0000000a040b738b */ /* 0x000ea400019e010b */
[----:B--2---:R-:W-:-:S13]  /*1f4a0*/  ISETP.EQ.U32.AND P0, PT, R11, 0x1, PT ;  /* 0x000000010b00780c */ /* 0x004fda0003f02070 */
[----:B------:R-:W-:Y:S05]  /*1f4b0*/  @!P0 BRA `(.L_x_1616) ;  /* 0xfffffffc00ec8947 */ /* 0x000fea000383ffff */
[----:B------:R-:W-:Y:S05]  /*1f4c0*/  BRA `(.L_x_1612) ;  /* 0x00000000000c7947 */ /* 0x000fea0003800000 */
.L_x_1615:
[----:B------:R-:W2:Y:S02]  /*1f4d0*/  LD.E R0, desc[UR8][R4.64] ;  /* 0x0000000804007980 */ /* 0x000ea4000c101900 */
[----:B--2---:R-:W-:-:S05]  /*1f4e0*/  FADD R9, R17, R0 ;  /* 0x0000000011097221 */ /* 0x004fca0000000000 */
[----:B------:R0:W-:Y:S02]  /*1f4f0*/  ST.E desc[UR8][R4.64], R9 ;  /* 0x0000000904007985 */ /* 0x0001e4000c101908 */
.L_x_1612:
[----:B------:R-:W-:Y:S05]  /*1f500*/  BSYNC.RECONVERGENT B0 ;  /* 0x0000000000007941 */ /* 0x000fea0003800200 */
.L_x_1611:
[----:B------:R-:W2:Y:S01]  /*1f510*/  LDL.LU R0, [R1+0x70] ;  /* 0x0000700001007983 */ /* 0x000ea20000300800 */
[----:B------:R-:W-:-:S04]  /*1f520*/  IMAD.WIDE R10, R60, 0x4, R6 ;  /* 0x000000043c0a7825 */ /* 0x000fc800078e0206 */
[----:B--2---:R-:W-:-:S04]  /*1f530*/  FFMA R0, R0, R44, R23 ;  /* 0x0000002c00007223 */ /* 0x004fc80000000017 */
[----:B0-----:R-:W-:-:S05]  /*1f540*/  FADD R9, R0, -R23 ;  /* 0x8000001700097221 */ /* 0x001fca0000000000 */
[----:B------:R0:W-:Y:S01]  /*1f550*/  ATOM.E.ADD.F32.FTZ.RN.STRONG.GPU P0, RZ, desc[UR8][R10.64], R9 ;  /* 0x800000090aff79a2 */ /* 0x0001e2000c10f308 */
[----:B------:R-:W-:Y:S04]  /*1f560*/  BSSY.RECONVERGENT B0, `(.L_x_1617) ;  /* 0x0000015000007945 */ /* 0x000fe80003800200 */
[----:B0-----:R-:W-:Y:S05]  /*1f570*/  @P0 BRA `(.L_x_1618) ;  /* 0x00000000004c0947 */ /* 0x001fea0003800000 */
[----:B------:R-:W0:Y:S02]  /*1f580*/  QSPC.E.S P0, RZ, [R10] ;  /* 0x000000000aff73aa */ /* 0x000e240000000500 */
[----:B0-----:R-:W-:Y:S05]  /*1f590*/  @!P0 BRA `(.L_x_1619) ;  /* 0x0000000000188947 */ /* 0x001fea0003800000 */
[----:B------:R-:W-:-:S07]  /*1f5a0*/  MOV R0, R10 ;  /* 0x0000000a00007202 */ /* 0x000fce0000000f00 */
.L_x_1620:
[----:B------:R-:W0:Y:S02]  /*1f5b0*/  LDS R10, [R0] ;  /* 0x00000000000a7984 */ /* 0x000e240000000800 */
[----:B0-----:R-:W-:-:S05]  /*1f5c0*/  FADD R11, R9, R10 ;  /* 0x0000000a090b7221 */ /* 0x001fca0000000000 */
[----:B------:R-:W0:Y:S02]  /*1f5d0*/  ATOMS.CAST.SPIN P0, [R0], R10, R11 ;  /* 0x0000000a0000758d */ /* 0x000e24000180000b */
[----:B0-----:R-:W-:Y:S05]  /*1f5e0*/  @!P0 BRA `(.L_x_1620) ;  /* 0xfffffffc00f08947 */ /* 0x001fea000383ffff */
[----:B------:R-:W-:Y:S05]  /*1f5f0*/  BRA `(.L_x_1618) ;  /* 0x00000000002c7947 */ /* 0x000fea0003800000 */
.L_x_1619:
[----:B------:R-:W0:Y:S02]  /*1f600*/  QSPC.E.D P0, RZ, [R10] ;  /* 0x000000000aff73aa */ /* 0x000e240000000700 */
[----:B0-----:R-:W-:Y:S05]  /*1f610*/  @!P0 BRA `(.L_x_1621) ;  /* 0x0000000000188947 */ /* 0x001fea0003800000 */
.L_x_1622:
[----:B------:R-:W2:Y:S02]  /*1f620*/  LD.E R18, [R10] ;  /* 0x000000000a127980 */ /* 0x000ea40000100900 */
[----:B--2---:R-:W-:-:S06]  /*1f630*/  FADD R19, R9, R18 ;  /* 0x0000001209137221 */ /* 0x004fcc0000000000 */
[----:B------:R-:W2:Y:S02]  /*1f640*/  ATOM.E.CAST.SPIN PT, R19, [R10], R18, R19 ;  /* 0x000000120a13738b */ /* 0x000ea400019e0113 */
[----:B--2---:R-:W-:-:S13]  /*1f650*/  ISETP.EQ.U32.AND P0, PT, R19, 0x1, PT ;  /* 0x000000011300780c */ /* 0x004fda0003f02070 */
[----:B------:R-:W-:Y:S05]  /*1f660*/  @!P0 BRA `(.L_x_1622) ;  /* 0xfffffffc00ec8947 */ /* 0x000fea000383ffff */
[----:B------:R-:W-:Y:S05]  /*1f670*/  BRA `(.L_x_1618) ;  /* 0x00000000000c7947 */ /* 0x000fea0003800000 */
.L_x_1621:
[----:B------:R-:W2:Y:S02]  /*1f680*/  LD.E R0, desc[UR8][R10.64] ;  /* 0x000000080a007980 */ /* 0x000ea4000c101900 */
[----:B--2---:R-:W-:-:S05]  /*1f690*/  FADD R9, R9, R0 ;  /* 0x0000000009097221 */ /* 0x004fca0000000000 */
[----:B------:R0:W-:Y:S02]  /*1f6a0*/  ST.E desc[UR8][R10.64], R9 ;  /* 0x000000090a007985 */ /* 0x0001e4000c101908 */
.L_x_1618:
[----:B------:R-:W-:Y:S05]  /*1f6b0*/  BSYNC.RECONVERGENT B0 ;  /* 0x0000000000007941 */ /* 0x000fea0003800200 */
.L_x_1617:
[----:B0-----:R-:W-:-:S05]  /*1f6c0*/  IMAD.WIDE R10, R60, 0x4, R4 ;  /* 0x000000043c0a7825 */ /* 0x001fca00078e0204 */
[----:B------:R0:W-:Y:S01]  /*1f6d0*/  ATOM.E.ADD.F32.FTZ.RN.STRONG.GPU P0, RZ, desc[UR8][R10.64], R17 ;  /* 0x800000110aff79a2 */ /* 0x0001e2000c10f308 */
[----:B------:R-:W-:Y:S04]  /*1f6e0*/  BSSY.RECONVERGENT B0, `(.L_x_1623) ;  /* 0x0000015000007945 */ /* 0x000fe80003800200 */
[----:B0-----:R-:W-:Y:S05]  /*1f6f0*/  @P0 BRA `(.L_x_1624) ;  /* 0x00000000004c0947 */ /* 0x001fea0003800000 */
[----:B------:R-:W0:Y:S02]  /*1f700*/  QSPC.E.S P0, RZ, [R10] ;  /* 0x000000000aff73aa */ /* 0x000e240000000500 */
[----:B0-----:R-:W-:Y:S05]  /*1f710*/  @!P0 BRA `(.L_x_1625) ;  /* 0x0000000000188947 */ /* 0x001fea0003800000 */
[----:B------:R-:W-:-:S07]  /*1f720*/  MOV R0, R10 ;  /* 0x0000000a00007202 */ /* 0x000fce0000000f00 */
.L_x_1626:
[----:B------:R-:W0:Y:S02]  /*1f730*/  LDS R10, [R0] ;  /* 0x00000000000a7984 */ /* 0x000e240000000800 */
[----:B0-----:R-:W-:-:S05]  /*1f740*/  FADD R11, R17, R10 ;  /* 0x0000000a110b7221 */ /* 0x001fca0000000000 */
[----:B------:R-:W0:Y:S02]  /*1f750*/  ATOMS.CAST.SPIN P0, [R0], R10, R11 ;  /* 0x0000000a0000758d */ /* 0x000e24000180000b */
[----:B0-----:R-:W-:Y:S05]  /*1f760*/  @!P0 BRA `(.L_x_1626) ;  /* 0xfffffffc00f08947 */ /* 0x001fea000383ffff */
[----:B------:R-:W-:Y:S05]  /*1f770*/  BRA `(.L_x_1624) ;  /* 0x00000000002c7947 */ /* 0x000fea0003800000 */
.L_x_1625:
[----:B------:R-:W0:Y:S02]  /*1f780*/  QSPC.E.D P0, RZ, [R10] ;  /* 0x000000000aff73aa */ /* 0x000e240000000700 */
[----:B0-----:R-:W-:Y:S05]  /*1f790*/  @!P0 BRA `(.L_x_1627) ;  /* 0x0000000000188947 */ /* 0x001fea0003800000 */
.L_x_1628:
[----:B------:R-:W2:Y:S02]  /*1f7a0*/  LD.E R18, [R10] ;  /* 0x000000000a127980 */ /* 0x000ea40000100900 */
[----:B--2---:R-:W-:-:S06]  /*1f7b0*/  FADD R19, R17, R18 ;  /* 0x0000001211137221 */ /* 0x004fcc0000000000 */
[----:B------:R-:W2:Y:S02]  /*1f7c0*/  ATOM.E.CAST.SPIN PT, R19, [R10], R18, R19 ;  /* 0x000000120a13738b */ /* 0x000ea400019e0113 */
[----:B--2---:R-:W-:-:S13]  /*1f7d0*/  ISETP.EQ.U32.AND P0, PT, R19, 0x1, PT ;  /* 0x000000011300780c */ /* 0x004fda0003f02070 */
[----:B------:R-:W-:Y:S05]  /*1f7e0*/  @!P0 BRA `(.L_x_1628) ;  /* 0xfffffffc00ec8947 */ /* 0x000fea000383ffff */
[----:B------:R-:W-:Y:S05]  /*1f7f0*/  BRA `(.L_x_1624) ;  /* 0x00000000000c7947 */ /* 0x000fea0003800000 */
.L_x_1627:
[----:B------:R-:W2:Y:S02]  /*1f800*/  LD.E R0, desc[UR8][R10.64] ;  /* 0x000000080a007980 */ /* 0x000ea4000c101900 */
[----:B--2---:R-:W-:-:S05]  /*1f810*/  FADD R9, R17, R0 ;  /* 0x0000000011097221 */ /* 0x004fca0000000000 */
[----:B------:R0:W-:Y:S02]  /*1f820*/  ST.E desc[UR8][R10.64], R9 ;  /* 0x000000090a007985 */ /* 0x0001e4000c101908 */
.L_x_1624:
[----:B------:R-:W-:Y:S05]  /*1f830*/  BSYNC.RECONVERGENT B0 ;  /* 0x0000000000007941 */ /* 0x000fea0003800200 */
.L_x_1623:
        /* <DEDUP_REMOVED lines=10> */
.L_x_1632:
[----:B------:R-:W0:Y:S02]  /*1f8e0*/  LDS R10, [R0] ;  /* 0x00000000000a7984 */ /* 0x000e240000000800 */
[----:B0-----:R-:W-:-:S05]  /*1f8f0*/  FADD R11, R9, R10 ;  /* 0x0000000a090b7221 */ /* 0x001fca0000000000 */
[----:B------:R-:W0:Y:S02]  /*1f900*/  ATOMS.CAST.SPIN P0, [R0], R10, R11 ;  /* 0x0000000a0000758d */ /* 0x000e24000180000b */
[----:B0-----:R-:W-:Y:S05]  /*1f910*/  @!P0 BRA `(.L_x_1632) ;  /* 0xfffffffc00f08947 */ /* 0x001fea000383ffff */
[----:B------:R-:W-:Y:S05]  /*1f920*/  BRA `(.L_x_1630) ;  /* 0x00000000002c7947 */ /* 0x000fea0003800000 */
.L_x_1631:
[----:B------:R-:W0:Y:S02]  /*1f930*/  QSPC.E.D P0, RZ, [R10] ;  /* 0x000000000aff73aa */ /* 0x000e240000000700 */
[----:B0-----:R-:W-:Y:S05]  /*1f940*/  @!P0 BRA `(.L_x_1633) ;  /* 0x0000000000188947 */ /* 0x001fea0003800000 */
.L_x_1634:
[----:B------:R-:W2:Y:S02]  /*1f950*/  LD.E R18, [R10] ;  /* 0x000000000a127980 */ /* 0x000ea40000100900 */
[----:B--2---:R-:W-:-:S06]  /*1f960*/  FADD R19, R9, R18 ;  /* 0x0000001209137221 */ /* 0x004fcc0000000000 */
[----:B------:R-:W2:Y:S02]  /*1f970*/  ATOM.E.CAST.SPIN PT, R19, [R10], R18, R19 ;  /* 0x000000120a13738b */ /* 0x000ea400019e0113 */
[----:B--2---:R-:W-:-:S13]  /*1f980*/  ISETP.EQ.U32.AND P0, PT, R19, 0x1, PT ;  /* 0x000000011300780c */ /* 0x004fda0003f02070 */
[----:B------:R-:W-:Y:S05]  /*1f990*/  @!P0 BRA `(.L_x_1634) ;  /* 0xfffffffc00ec8947 */ /* 0x000fea000383ffff */
[----:B------:R-:W-:Y:S05]  /*1f9a0*/  BRA `(.L_x_1630) ;  /* 0x00000000000c7947 */ /* 0x000fea0003800000 */
.L_x_1633:
[----:B------:R-:W2:Y:S02]  /*1f9b0*/  LD.E R0, desc[UR8][R10.64] ;  /* 0x000000080a007980 */ /* 0x000ea4000c101900 */
[----:B--2---:R-:W-:-:S05]  /*1f9c0*/  FADD R9, R9, R0 ;  /* 0x0000000009097221 */ /* 0x004fca0000000000 */
[----:B------:R0:W-:Y:S02]  /*1f9d0*/  ST.E desc[UR8][R10.64], R9 ;  /* 0x000000090a007985 */ /* 0x0001e4000c101908 */
.L_x_1630:
[----:B------:R-:W-:Y:S05]  /*1f9e0*/  BSYNC.RECONVERGENT B0 ;  /* 0x0000000000007941 */ /* 0x000fea0003800200 */
.L_x_1629:
[----:B0-----:R-:W-:-:S05]  /*1f9f0*/  IMAD.WIDE R10, R59, 0x4, R4 ;  /* 0x000000043b0a7825 */ /* 0x001fca00078e0204 */
[----:B------:R0:W-:Y:S01]  /*1fa00*/  ATOM.E.ADD.F32.FTZ.RN.STRONG.GPU P0, RZ, desc[UR8][R10.64], R17 ;  /* 0x800000110aff79a2 */ /* 0x0001e2000c10f308 */
[----:B------:R-:W-:Y:S04]  /*1fa10*/  BSSY.RECONVERGENT B0, `(.L_x_1635) ;  /* 0x0000015000007945 */ /* 0x000fe80003800200 */
[----:B0-----:R-:W-:Y:S05]  /*1fa20*/  @P0 BRA `(.L_x_1636) ;  /* 0x00000000004c0947 */ /* 0x001fea0003800000 */
[----:B------:R-:W0:Y:S02]  /*1fa30*/  QSPC.E.S P0, RZ, [R10] ;  /* 0x000000000aff73aa */ /* 0x000e240000000500 */
[----:B0-----:R-:W-:Y:S05]  /*1fa40*/  @!P0 BRA `(.L_x_1637) ;  /* 0x0000000000188947 */ /* 0x001fea0003800000 */
[----:B------:R-:W-:-:S07]  /*1fa50*/  MOV R0, R10 ;  /* 0x0000000a00007202 */ /* 0x000fce0000000f00 */
.L_x_1638:
[----:B------:R-:W0:Y:S02]  /*1fa60*/  LDS R10, [R0] ;  /* 0x00000000000a7984 */ /* 0x000e240000000800 */
[----:B0-----:R-:W-:-:S05]  /*1fa70*/  FADD R11, R17, R10 ;  /* 0x0000000a110b7221 */ /* 0x001fca0000000000 */
[----:B------:R-:W0:Y:S02]  /*1fa80*/  ATOMS.CAST.SPIN P0, [R0], R10, R11 ;  /* 0x0000000a0000758d */ /* 0x000e24000180000b */
[----:B0-----:R-:W-:Y:S05]  /*1fa90*/  @!P0 BRA `(.L_x_1638) ;  /* 0xfffffffc00f08947 */ /* 0x001fea000383ffff */
[----:B------:R-:W-:Y:S05]  /*1faa0*/  BRA `(.L_x_1636) ;  /* 0x00000000002c7947 */ /* 0x000fea0003800000 */
.L_x_1637:
[----:B------:R-:W0:Y:S02]  /*1fab0*/  QSPC.E.D P0, RZ, [R10] ;  /* 0x000000000aff73aa */ /* 0x000e240000000700 */
[----:B0-----:R-:W-:Y:S05]  /*1fac0*/  @!P0 BRA `(.L_x_1639) ;  /* 0x0000000000188947 */ /* 0x001fea0003800000 */
.L_x_1640:
[----:B------:R-:W2:Y:S02]  /*1fad0*/  LD.E R18, [R10] ;  /* 0x000000000a127980 */ /* 0x000ea40000100900 */
[----:B--2---:R-:W-:-:S06]  /*1fae0*/  FADD R19, R17, R18 ;  /* 0x0000001211137221 */ /* 0x004fcc0000000000 */
[----:B------:R-:W2:Y:S02]  /*1faf0*/  ATOM.E.CAST.SPIN PT, R19, [R10], R18, R19 ;  /* 0x000000120a13738b */ /* 0x000ea400019e0113 */
[----:B--2---:R-:W-:-:S13]  /*1fb00*/  ISETP.EQ.U32.AND P0, PT, R19, 0x1, PT ;  /* 0x000000011300780c */ /* 0x004fda0003f02070 */
[----:B------:R-:W-:Y:S05]  /*1fb10*/  @!P0 BRA `(.L_x_1640) ;  /* 0xfffffffc00ec8947 */ /* 0x000fea000383ffff */
[----:B------:R-:W-:Y:S05]  /*1fb20*/  BRA `(.L_x_1636) ;  /* 0x00000000000c7947 */ /* 0x000fea0003800000 */
.L_x_1639:
[----:B------:R-:W2:Y:S02]  /*1fb30*/  LD.E R0, desc[UR8][R10.64] ;  /* 0x000000080a007980 */ /* 0x000ea4000c101900 */
[----:B--2---:R-:W-:-:S05]  /*1fb40*/  FADD R9, R17, R0 ;  /* 0x0000000011097221 */ /* 0x004fca0000000000 */
[----:B------:R0:W-:Y:S02]  /*1fb50*/  ST.E desc[UR8][R10.64], R9 ;  /* 0x000000090a007985 */ /* 0x0001e4000c101908 */
.L_x_1636:
[----:B------:R-:W-:Y:S05]  /*1fb60*/  BSYNC.RECONVERGENT B0 ;  /* 0x0000000000007941 */ /* 0x000fea0003800200 */
.L_x_1635:
        /* <DEDUP_REMOVED lines=10> */
.L_x_1644:
[----:B------:R-:W0:Y:S02]  /*1fc10*/  LDS R10, [R0] ;  /* 0x00000000000a7984 */ /* 0x000e240000000800 */
[----:B0-----:R-:W-:-:S05]  /*1fc20*/  FADD R11, R9, R10 ;  /* 0x0000000a090b7221 */ /* 0x001fca0000000000 */
[----:B------:R-:W0:Y:S02]  /*1fc30*/  ATOMS.CAST.SPIN P0, [R0], R10, R11 ;  /* 0x0000000a0000758d */ /* 0x000e24000180000b */
[----:B0-----:R-:W-:Y:S05]  /*1fc40*/  @!P0 BRA `(.L_x_1644) ;  /* 0xfffffffc00f08947 */ /* 0x001fea000383ffff */
[----:B------:R-:W-:Y:S05]  /*1fc50*/  BRA `(.L_x_1642) ;  /* 0x00000000002c7947 */ /* 0x000fea0003800000 */
.L_x_1643:
[----:B------:R-:W0:Y:S02]  /*1fc60*/  QSPC.E.D P0, RZ, [R10] ;  /* 0x000000000aff73aa */ /* 0x000e240000000700 */
[----:B0-----:R-:W-:Y:S05]  /*1fc70*/  @!P0 BRA `(.L_x_1645) ;  /* 0x0000000000188947 */ /* 0x001fea0003800000 */
.L_x_1646:
[----:B------:R-:W2:Y:S02]  /*1fc80*/  LD.E R18, [R10] ;  /* 0x000000000a127980 */ /* 0x000ea40000100900 */
[----:B--2---:R-:W-:-:S06]  /*1fc90*/  FADD R19, R9, R18 ;  /* 0x0000001209137221 */ /* 0x004fcc0000000000 */
[----:B------:R-:W2:Y:S02]  /*1fca0*/  ATOM.E.CAST.SPIN PT, R19, [R10], R18, R19 ;  /* 0x000000120a13738b */ /* 0x000ea400019e0113 */
[----:B--2---:R-:W-:-:S13]  /*1fcb0*/  ISETP.EQ.U32.AND P0, PT, R19, 0x1, PT ;  /* 0x000000011300780c */ /* 0x004fda0003f02070 */
[----:B------:R-:W-:Y:S05]  /*1fcc0*/  @!P0 BRA `(.L_x_1646) ;  /* 0xfffffffc00ec8947 */ /* 0x000fea000383ffff */
[----:B------:R-:W-:Y:S05]  /*1fcd0*/  BRA `(.L_x_1642) ;  /* 0x00000000000c7947 */ /* 0x000fea0003800000 */
.L_x_1645:
[----:B------:R-:W2:Y:S02]  /*1fce0*/  LD.E R0, desc[UR8][R10.64] ;  /* 0x000000080a007980 */ /* 0x000ea4000c101900 */
[----:B--2---:R-:W-:-:S05]  /*1fcf0*/  FADD R9, R9, R0 ;  /* 0x0000000009097221 */ /* 0x004fca0000000000 */
[----:B------:R0:W-:Y:S02]  /*1fd00*/  ST.E desc[UR8][R10.64], R9 ;  /* 0x000000090a007985 */ /* 0x0001e4000c101908 */
.L_x_1642:
[----:B------:R-:W-:Y:S05]  /*1fd10*/  BSYNC.RECONVERGENT B0 ;  /* 0x0000000000007941 */ /* 0x000fea0003800200 */
.L_x_1641:
[----:B0-----:R-:W-:-:S05]  /*1fd20*/  IMAD.WIDE R10, R43, 0x4, R4 ;  /* 0x000000042b0a7825 */ /* 0x001fca00078e0204 */
[----:B------:R0:W-:Y:S01]  /*1fd30*/  ATOM.E.ADD.F32.FTZ.RN.STRONG.GPU P0, RZ, desc[UR8][R10.64], R17 ;  /* 0x800000110aff79a2 */ /* 0x0001e2000c10f308 */
[----:B------:R-:W-:Y:S04]  /*1fd40*/  BSSY.RECONVERGENT B0, `(.L_x_1647) ;  /* 0x0000015000007945 */ /* 0x000fe80003800200 */
[----:B0-----:R-:W-:Y:S05]  /*1fd50*/  @P0 BRA `(.L_x_1648) ;  /* 0x00000000004c0947 */ /* 0x001fea0003800000 */
[----:B------:R-:W0:Y:S02]  /*1fd60*/  QSPC.E.S P0, RZ, [R10] ;  /* 0x000000000aff73aa */ /* 0x000e240000000500 */
[----:B0-----:R-:W-:Y:S05]  /*1fd70*/  @!P0 BRA `(.L_x_1649) ;  /* 0x0000000000188947 */ /* 0x001fea0003800000 */
[----:B------:R-:W-:-:S07]  /*1fd80*/  MOV R0, R10 ;  /* 0x0000000a00007202 */ /* 0x000fce0000000f00 */
.L_x_1650:
[----:B------:R-:W0:Y:S02]  /*1fd90*/  LDS R10, [R0] ;  /* 0x00000000000a7984 */ /* 0x000e240000000800 */
[----:B0-----:R-:W-:-:S05]  /*1fda0*/  FADD R11, R17, R10 ;  /* 0x0000000a110b7221 */ /* 0x001fca0000000000 */
[----:B------:R-:W0:Y:S02]  /*1fdb0*/  ATOMS.CAST.SPIN P0, [R0], R10, R11 ;  /* 0x0000000a0000758d */ /* 0x000e24000180000b */
[----:B0-----:R-:W-:Y:S05]  /*1fdc0*/  @!P0 BRA `(.L_x_1650) ;  /* 0xfffffffc00f08947 */ /* 0x001fea000383ffff */
[----:B------:R-:W-:Y:S05]  /*1fdd0*/  BRA `(.L_x_1648) ;  /* 0x00000000002c7947 */ /* 0x000fea0003800000 */
.L_x_1649:
[----:B------:R-:W0:Y:S02]  /*1fde0*/  QSPC.E.D P0, RZ, [R10] ;  /* 0x000000000aff73aa */ /* 0x000e240000000700 */
[----:B0-----:R-:W-:Y:S05]  /*1fdf0*/  @!P0 BRA `(.L_x_1651) ;  /* 0x0000000000188947 */ /* 0x001fea0003800000 */
.L_x_1652:
[----:B------:R-:W2:Y:S02]  /*1fe00*/  LD.E R18, [R10] ;  /* 0x000000000a127980 */ /* 0x000ea40000100900 */
[----:B--2---:R-:W-:-:S06]  /*1fe10*/  FADD R19, R17, R18 ;  /* 0x0000001211137221 */ /* 0x004fcc0000000000 */
[----:B------:R-:W2:Y:S02]  /*1fe20*/  ATOM.E.CAST.SPIN PT, R19, [R10], R18, R19 ;  /* 0x000000120a13738b */ /* 0x000ea400019e0113 */
[----:B--2---:R-:W-:-:S13]  /*1fe30*/  ISETP.EQ.U32.AND P0, PT, R19, 0x1, PT ;  /* 0x000000011300780c */ /* 0x004fda0003f02070 */
[----:B------:R-:W-:Y:S05]  /*1fe40*/  @!P0 BRA `(.L_x_1652) ;  /* 0xfffffffc00ec8947 */ /* 0x000fea000383ffff */
[----:B------:R-:W-:Y:S05]  /*1fe50*/  BRA `(.L_x_1648) ;  /* 0x00000000000c7947 */ /* 0x000fea0003800000 */
.L_x_1651:
[----:B------:R-:W2:Y:S02]  /*1fe60*/  LD.E R0, desc[UR8][R10.64] ;  /* 0x000000080a007980 */ /* 0x000ea4000c101900 */
[----:B--2---:R-:W-:-:S05]  /*1fe70*/  FADD R9, R17, R0 ;  /* 0x0000000011097221 */ /* 0x004fca0000000000 */
[----:B------:R0:W-:Y:S02]  /*1fe80*/  ST.E desc[UR8][R10.64], R9 ;  /* 0x000000090a007985 */ /* 0x0001e4000c101908 */
.L_x_1648:
[----:B------:R-:W-:Y:S05]  /*1fe90*/  BSYNC.RECONVERGENT B0 ;  /* 0x0000000000007941 */ /* 0x000fea0003800200 */
.L_x_1647:
        /* <DEDUP_REMOVED lines=10> */
.L_x_1656:
[----:B------:R-:W0:Y:S02]  /*1ff40*/  LDS R10, [R0] ;  /* 0x00000000000a7984 */ /* 0x000e240000000800 */
[----:B0-----:R-:W-:-:S05]  /*1ff50*/  FADD R11, R9, R10 ;  /* 0x0000000a090b7221 */ /* 0x001fca0000000000 */
[----:B------:R-:W0:Y:S02]  /*1ff60*/  ATOMS.CAST.SPIN P0, [R0], R10, R11 ;  /* 0x0000000a0000758d */ /* 0x000e24000180000b */
[----:B0-----:R-:W-:Y:S05]  /*1ff70*/  @!P0 BRA `(.L_x_1656) ;  /* 0xfffffffc00f08947 */ /* 0x001fea000383ffff */
[----:B------:R-:W-:Y:S05]  /*1ff80*/  BRA `(.L_x_1654) ;  /* 0x00000000002c7947 */ /* 0x000fea0003800000 */
.L_x_1655:
[----:B------:R-:W0:Y:S02]  /*1ff90*/  QSPC.E.D P0, RZ, [R10] ;  /* 0x000000000aff73aa */ /* 0x000e240000000700 */
[----:B0-----:R-:W-:Y:S05]  /*1ffa0*/  @!P0 BRA `(.L_x_1657) ;  /* 0x0000000000188947 */ /* 0x001fea0003800000 */
.L_x_1658:
[----:B------:R-:W2:Y:S02]  /*1ffb0*/  LD.E R18, [R10] ;  /* 0x000000000a127980 */ /* 0x000ea40000100900 */
[----:B--2---:R-:W-:-:S06]  /*1ffc0*/  FADD R19, R9, R18 ;  /* 0x0000001209137221 */ /* 0x004fcc0000000000 */
[----:B------:R-:W2:Y:S02]  /*1ffd0*/  ATOM.E.CAST.SPIN PT, R19, [R10], R18, R19 ;  /* 0x000000120a13738b */ /* 0x000ea400019e0113 */
[----:B--2---:R-:W-:-:S13]  /*1ffe0*/  ISETP.EQ.U32.AND P0, PT, R19, 0x1, PT ;  /* 0x000000011300780c */ /* 0x004fda0003f02070 */
[----:B------:R-:W-:Y:S05]  /*1fff0*/  @!P0 BRA `(.L_x_1658) ;  /* 0xfffffffc00ec8947 */ /* 0x000fea000383ffff */
[----:B------:R-:W-:Y:S05]  /*20000*/  BRA `(.L_x_1654) ;  /* 0x00000000000c7947 */ /* 0x000fea0003800000 */
.L_x_1657:
[----:B------:R-:W2:Y:S02]  /*20010*/  LD.E R0, desc[UR8][R10.64] ;  /* 0x000000080a007980 */ /* 0x000ea4000c101900 */
[----:B--2---:R-:W-:-:S05]  /*20020*/  FADD R9, R9, R0 ;  /* 0x0000000009097221 */ /* 0x004fca0000000000 */
[----:B------:R0:W-:Y:S02]  /*20030*/  ST.E desc[UR8][R10.64], R9 ;  /* 0x000000090a007985 */ /* 0x0001e4000c101908 */
.L_x_1654:
[----:B------:R-:W-:Y:S05]  /*20040*/  BSYNC.RECONVERGENT B0 ;  /* 0x0000000000007941 */ /* 0x000fea0003800200 */
.L_x_1653:
[----:B0-----:R-:W-:-:S05]  /*20050*/  IMAD.WIDE R10, R38, 0x4, R4 ;  /* 0x00000004260a7825 */ /* 0x001fca00078e0204 */
[----:B------:R0:W-:Y:S01]  /*20060*/  ATOM.E.ADD.F32.FTZ.RN.STRONG.GPU P0, RZ, desc[UR8][R10.64], R17 ;  /* 0x800000110aff79a2 */ /* 0x0001e2000c10f308 */
[----:B------:R-:W-:Y:S04]  /*20070*/  BSSY.RECONVERGENT B0, `(.L_x_1659) ;  /* 0x0000015000007945 */ /* 0x000fe80003800200 */
[----:B0-----:R-:W-:Y:S05]  /*20080*/  @P0 BRA `(.L_x_1660) ;  /* 0x00000000004c0947 */ /* 0x001fea0003800000 */
[----:B------:R-:W0:Y:S02]  /*20090*/  QSPC.E.S P0, RZ, [R10] ;  /* 0x000000000aff73aa */ /* 0x000e240000000500 */
[----:B0-----:R-:W-:Y:S05]  /*200a0*/  @!P0 BRA `(.L_x_1661) ;  /* 0x0000000000188947 */ /* 0x001fea0003800000 */
[----:B------:R-:W-:-:S07]  /*200b0*/  MOV R0, R10 ;  /* 0x0000000a00007202 */ /* 0x000fce0000000f00 */
.L_x_1662:
[----:B------:R-:W0:Y:S02]  /*200c0*/  LDS R10, [R0] ;  /* 0x00000000000a7984 */ /* 0x000e240000000800 */
[----:B0-----:R-:W-:-:S05]  /*200d0*/  FADD R11, R17, R10 ;  /* 0x0000000a110b7221 */ /* 0x001fca0000000000 */
[----:B------:R-:W0:Y:S02]  /*200e0*/  ATOMS.CAST.SPIN P0, [R0], R10, R11 ;  /* 0x0000000a0000758d */ /* 0x000e24000180000b */
[----:B0-----:R-:W-:Y:S05]  /*200f0*/  @!P0 BRA `(.L_x_1662) ;  /* 0xfffffffc00f08947 */ /* 0x001fea000383ffff */
[----:B------:R-:W-:Y:S05]  /*20100*/  BRA `(.L_x_1660) ;  /* 0x00000000002c7947 */ /* 0x000fea0003800000 */
.L_x_1661:
[----:B------:R-:W0:Y:S02]  /*20110*/  QSPC.E.D P0, RZ, [R10] ;  /* 0x000000000aff73aa */ /* 0x000e240000000700 */
[----:B0-----:R-:W-:Y:S05]  /*20120*/  @!P0 BRA `(.L_x_1663) ;  /* 0x0000000000188947 */ /* 0x001fea0003800000 */
.L_x_1664:
[----:B------:R-:W2:Y:S02]  /*20130*/  LD.E R18, [R10] ;  /* 0x000000000a127980 */ /* 0x000ea40000100900 */
[----:B--2---:R-:W-:-:S06]  /*20140*/  FADD R19, R17, R18 ;  /* 0x0000001211137221 */ /* 0x004fcc0000000000 */
[----:B------:R-:W2:Y:S02]  /*20150*/  ATOM.E.CAST.SPIN PT, R19, [R10], R18, R19 ;  /* 0x000000120a13738b */ /* 0x000ea400019e0113 */
[----:B--2---:R-:W-:-:S13]  /*20160*/  ISETP.EQ.U32.AND P0, PT, R19, 0x1, PT ;  /* 0x000000011300780c */ /* 0x004fda0003f02070 */
[----:B------:R-:W-:Y:S05]  /*20170*/  @!P0 BRA `(.L_x_1664) ;  /* 0xfffffffc00ec8947 */ /* 0x000fea000383ffff */
[----:B------:R-:W-:Y:S05]  /*20180*/  BRA `(.L_x_1660) ;  /* 0x00000000000c7947 */ /* 0x000fea0003800000 */
.L_x_1663:
[----:B------:R-:W2:Y:S02]  /*20190*/  LD.E R0, desc[UR8][R10.64] ;  /* 0x000000080a007980 */ /* 0x000ea4000c101900 */
[----:B--2---:R-:W-:-:S05]  /*201a0*/  FADD R9, R17, R0 ;  /* 0x0000000011097221 */ /* 0x004fca0000000000 */
[----:B------:R0:W-:Y:S02]  /*201b0*/  ST.E desc[UR8][R10.64], R9 ;  /* 0x000000090a007985 */ /* 0x0001e4000c101908 */
.L_x_1660:
[----:B------:R-:W-:Y:S05]  /*201c0*/  BSYNC.RECONVERGENT B0 ;  /* 0x0000000000007941 */ /* 0x000fea0003800200 */
.L_x_1659:
        /* <DEDUP_REMOVED lines=9> */
.L_x_1668:
[----:B------:R-:W0:Y:S02]  /*20260*/  LDS R10, [R0] ;  /* 0x00000000000a7984 */ /* 0x000e240000000800 */
[----:B0-----:R-:W-:-:S05]  /*20270*/  FADD R11, R9, R10 ;  /* 0x0000000a090b7221 */ /* 0x001fca0000000000 */
[----:B------:R-:W0:Y:S02]  /*20280*/  ATOMS.CAST.SPIN P0, [R0], R10, R11 ;  /* 0x0000000a0000758d */ /* 0x000e24000180000b */
[----:B0-----:R-:W-:Y:S05]  /*20290*/  @!P0 BRA `(.L_x_1668) ;  /* 0xfffffffc00f08947 */ /* 0x001fea000383ffff */
[----:B------:R-:W-:Y:S05]  /*202a0*/  BRA `(.L_x_1666) ;  /* 0x00000000002c7947 */ /* 0x000fea0003800000 */
.L_x_1667:
[----:B------:R-:W0:Y:S02]  /*202b0*/  QSPC.E.D P0, RZ, [R10] ;  /* 0x000000000aff73aa */ /* 0x000e240000000700 */
[----:B0-----:R-:W-:Y:S05]  /*202c0*/  @!P0 BRA `(.L_x_1669) ;  /* 0x0000000000188947 */ /* 0x001fea0003800000 */
.L_x_1670:
[----:B------:R-:W2:Y:S02]  /*202d0*/  LD.E R18, [R10] ;  /* 0x000000000a127980 */ /* 0x000ea40000100900 */
[----:B--2---:R-:W-:-:S06]  /*202e0*/  FADD R19, R9, R18 ;  /* 0x0000001209137221 */ /* 0x004fcc0000000000 */
[----:B------:R-:W2:Y:S02]  /*202f0*/  ATOM.E.CAST.SPIN PT, R19, [R10], R18, R19 ;  /* 0x000000120a13738b */ /* 0x000ea400019e0113 */
[----:B--2---:R-:W-:-:S13]  /*20300*/  ISETP.EQ.U32.AND P0, PT, R19, 0x1, PT ;  /* 0x000000011300780c */ /* 0x004fda0003f02070 */
[----:B------:R-:W-:Y:S05]  /*20310*/  @!P0 BRA `(.L_x_1670) ;  /* 0xfffffffc00ec8947 */ /* 0x000fea000383ffff */
[----:B------:R-:W-:Y:S05]  /*20320*/  BRA `(.L_x_1666) ;  /* 0x00000000000c7947 */ /* 0x000fea0003800000 */
.L_x_1669:
[----:B------:R-:W2:Y:S02]  /*20330*/  LD.E R0, desc[UR8][R10.64] ;  /* 0x000000080a007980 */ /* 0x000ea4000c101900 */
[----:B--2---:R-:W-:-:S05]  /*20340*/  FADD R9, R9, R0 ;  /* 0x0000000009097221 */ /* 0x004fca0000000000 */
[----:B------:R0:W-:Y:S02]  /*20350*/  ST.E desc[UR8][R10.64], R9 ;  /* 0x000000090a007985 */ /* 0x0001e4000c101908 */
.L_x_1666:
[----:B------:R-:W-:Y:S05]  /*20360*/  BSYNC.RECONVERGENT B0 ;  /* 0x0000000000007941 */ /* 0x000fea0003800200 */
.L_x_1665:
[----:B0-----:R-:W-:-:S05]  /*20370*/  IMAD.WIDE R10, R36, 0x4, R4 ;  /* 0x00000004240a7825 */ /* 0x001fca00078e0204 */
[----:B------:R0:W-:Y:S01]  /*20380*/  ATOM.E.ADD.F32.FTZ.RN.STRONG.GPU P0, RZ, desc[UR8][R10.64], R17 ;  /* 0x800000110aff79a2 */ /* 0x0001e2000c10f308 */
[----:B------:R-:W-:Y:S04]  /*20390*/  BSSY.RECONVERGENT B0, `(.L_x_1671) ;  /* 0x0000015000007945 */ /* 0x000fe80003800200 */
[----:B0-----:R-:W-:Y:S05]  /*203a0*/  @P0 BRA `(.L_x_1672) ;  /* 0x00000000004c0947 */ /* 0x001fea0003800000 */
[----:B------:R-:W0:Y:S02]  /*203b0*/  QSPC.E.S P0, RZ, [R10] ;  /* 0x000000000aff73aa */ /* 0x000e240000000500 */
[----:B0-----:R-:W-:Y:S05]  /*203c0*/  @!P0 BRA `(.L_x_1673) ;  /* 0x0000000000188947 */ /* 0x001fea0003800000 */
[----:B------:R-:W-:-:S07]  /*203d0*/  MOV R0, R10 ;  /* 0x0000000a00007202 */ /* 0x000fce0000000f00 */
.L_x_1674:
[----:B------:R-:W0:Y:S02]  /*203e0*/  LDS R10, [R0] ;  /* 0x00000000000a7984 */ /* 0x000e240000000800 */
[----:B0-----:R-:W-:-:S05]  /*203f0*/  FADD R11, R17, R10 ;  /* 0x0000000a110b7221 */ /* 0x001fca0000000000 */
[----:B------:R-:W0:Y:S02]  /*20400*/  ATOMS.CAST.SPIN P0, [R0], R10, R11 ;  /* 0x0000000a0000758d */ /* 0x000e24000180000b */
[----:B0-----:R-:W-:Y:S05]  /*20410*/  @!P0 BRA `(.L_x_1674) ;  /* 0xfffffffc00f08947 */ /* 0x001fea000383ffff */
[----:B------:R-:W-:Y:S05]  /*20420*/  BRA `(.L_x_1672) ;  /* 0x00000000002c7947 */ /* 0x000fea0003800000 */
.L_x_1673:
[----:B------:R-:W0:Y:S02]  /*20430*/  QSPC.E.D P0, RZ, [R10] ;  /* 0x000000000aff73aa */ /* 0x000e240000000700 */
[----:B0-----:R-:W-:Y:S05]  /*20440*/  @!P0 BRA `(.L_x_1675) ;  /* 0x0000000000188947 */ /* 0x001fea0003800000 */
.L_x_1676:
[----:B------:R-:W2:Y:S02]  /*20450*/  LD.E R18, [R10] ;  /* 0x000000000a127980 */ /* 0x000ea40000100900 */
[----:B--2---:R-:W-:-:S06]  /*20460*/  FADD R19, R17, R18 ;  /* 0x0000001211137221 */ /* 0x004fcc0000000000 */
[----:B------:R-:W2:Y:S02]  /*20470*/  ATOM.E.CAST.SPIN PT, R19, [R10], R18, R19 ;  /* 0x000000120a13738b */ /* 0x000ea400019e0113 */
[----:B--2---:R-:W-:-:S13]  /*20480*/  ISETP.EQ.U32.AND P0, PT, R19, 0x1, PT ;  /* 0x000000011300780c */ /* 0x004fda0003f02070 */
[----:B------:R-:W-:Y:S05]  /*20490*/  @!P0 BRA `(.L_x_1676) ;  /* 0xfffffffc00ec8947 */ /* 0x000fea000383ffff */
[----:B------:R-:W-:Y:S05]  /*204a0*/  BRA `(.L_x_1672) ;  /* 0x00000000000c7947 */ /* 0x000fea0003800000 */
.L_x_1675:
[----:B------:R-:W2:Y:S02]  /*204b0*/  LD.E R0, desc[UR8][R10.64] ;  /* 0x000000080a007980 */ /* 0x000ea4000c101900 */
[----:B--2---:R-:W-:-:S05]  /*204c0*/  FADD R9, R17, R0 ;  /* 0x0000000011097221 */ /* 0x004fca0000000000 */
[----:B------:R0:W-:Y:S02]  /*204d0*/  ST.E desc[UR8][R10.64], R9 ;  /* 0x000000090a007985 */ /* 0x0001e4000c101908 */
.L_x_1672:
[----:B------:R-:W-:Y:S05]  /*204e0*/  BSYNC.RECONVERGENT B0 ;  /* 0x0000000000007941 */ /* 0x000fea0003800200 */
.L_x_1671:
        /* <DEDUP_REMOVED lines=9> */
.L_x_1680:
[----:B------:R-:W0:Y:S02]  /*20580*/  LDS R10, [R0] ;  /* 0x00000000000a7984 */ /* 0x000e240000000800 */
[----:B0-----:R-:W-:-:S05]  /*20590*/  FADD R11, R9, R10 ;  /* 0x0000000a090b7221 */ /* 0x001fca0000000000 */
[----:B------:R-:W0:Y:S02]  /*205a0*/  ATOMS.CAST.SPIN P0, [R0], R10, R11 ;  /* 0x0000000a0000758d */ /* 0x000e24000180000b */
[----:B0-----:R-:W-:Y:S05]  /*205b0*/  @!P0 BRA `(.L_x_1680) ;  /* 0xfffffffc00f08947 */ /* 0x001fea000383ffff */
[----:B------:R-:W-:Y:S05]  /*205c0*/  BRA `(.L_x_1678) ;  /* 0x00000000002c7947 */ /* 0x000fea0003800000 */
.L_x_1679:
[----:B------:R-:W0:Y:S02]  /*205d0*/  QSPC.E.D P0, RZ, [R10] ;  /* 0x000000000aff73aa */ /* 0x000e240000000700 */
[----:B0-----:R-:W-:Y:S05]  /*205e0*/  @!P0 BRA `(.L_x_1681) ;  /* 0x0000000000188947 */ /* 0x001fea0003800000 */
.L_x_1682:
[----:B------:R-:W2:Y:S02]  /*205f0*/  LD.E R12, [R10] ;  /* 0x000000000a0c7980 */ /* 0x000ea40000100900 */
[----:B--2---:R-:W-:-:S06]  /*20600*/  FADD R13, R9, R12 ;  /* 0x0000000c090d7221 */ /* 0x004fcc0000000000 */
[----:B------:R-:W2:Y:S02]  /*20610*/  ATOM.E.CAST.SPIN PT, R13, [R10], R12, R13 ;  /* 0x0000000c0a0d738b */ /* 0x000ea400019e010d */
[----:B--2---:R-:W-:-:S13]  /*20620*/  ISETP.EQ.U32.AND P0, PT, R13, 0x1, PT ;  /* 0x000000010d00780c */ /* 0x004fda0003f02070 */
[----:B------:R-:W-:Y:S05]  /*20630*/  @!P0 BRA `(.L_x_1682) ;  /* 0xfffffffc00ec8947 */ /* 0x000fea000383ffff */
[----:B------:R-:W-:Y:S05]  /*20640*/  BRA `(.L_x_1678) ;  /* 0x00000000000c7947 */ /* 0x000fea0003800000 */
.L_x_1681:
[----:B------:R-:W2:Y:S02]  /*20650*/  LD.E R0, desc[UR8][R10.64] ;  /* 0x000000080a007980 */ /* 0x000ea4000c101900 */
[----:B--2---:R-:W-:-:S05]  /*20660*/  FADD R9, R9, R0 ;  /* 0x0000000009097221 */ /* 0x004fca0000000000 */
[----:B------:R0:W-:Y:S02]  /*20670*/  ST.E desc[UR8][R10.64], R9 ;  /* 0x000000090a007985 */ /* 0x0001e4000c101908 */
.L_x_1678:
[----:B------:R-:W-:Y:S05]  /*20680*/  BSYNC.RECONVERGENT B0 ;  /* 0x0000000000007941 */ /* 0x000fea0003800200 */
.L_x_1677:
[----:B0-----:R-:W-:-:S05]  /*20690*/  IMAD.WIDE R10, R35, 0x4, R4 ;  /* 0x00000004230a7825 */ /* 0x001fca00078e0204 */
[----:B------:R0:W-:Y:S01]  /*206a0*/  ATOM.E.ADD.F32.FTZ.RN.STRONG.GPU P0, RZ, desc[UR8][R10.64], R17 ;  /* 0x800000110aff79a2 */ /* 0x0001e2000c10f308 */
[----:B------:R-:W-:Y:S04]  /*206b0*/  BSSY.RECONVERGENT B0, `(.L_x_1683) ;  /* 0x0000015000007945 */ /* 0x000fe80003800200 */
[----:B0-----:R-:W-:Y:S05]  /*206c0*/  @P0 BRA `(.L_x_1684) ;  /* 0x00000000004c0947 */ /* 0x001fea0003800000 */
[----:B------:R-:W0:Y:S02]  /*206d0*/  QSPC.E.S P0, RZ, [R10] ;  /* 0x000000000aff73aa */ /* 0x000e240000000500 */
[----:B0-----:R-:W-:Y:S05]  /*206e0*/  @!P0 BRA `(.L_x_1685) ;  /* 0x0000000000188947 */ /* 0x001fea0003800000 */
[----:B------:R-:W-:-:S07]  /*206f0*/  MOV R0, R10 ;  /* 0x0000000a00007202 */ /* 0x000fce0000000f00 */
.L_x_1686:
[----:B------:R-:W0:Y:S02]  /*20700*/  LDS R10, [R0] ;  /* 0x00000000000a7984 */ /* 0x000e240000000800 */
[----:B0-----:R-:W-:-:S05]  /*20710*/  FADD R11, R17, R10 ;  /* 0x0000000a110b7221 */ /* 0x001fca0000000000 */
[----:B------:R-:W0:Y:S02]  /*20720*/  ATOMS.CAST.SPIN P0, [R0], R10, R11 ;  /* 0x0000000a0000758d */ /* 0x000e24000180000b */
[----:B0-----:R-:W-:Y:S05]  /*20730*/  @!P0 BRA `(.L_x_1686) ;  /* 0xfffffffc00f08947 */ /* 0x001fea000383ffff */
[----:B------:R-:W-:Y:S05]  /*20740*/  BRA `(.L_x_1684) ;  /* 0x00000000002c7947 */ /* 0x000fea0003800000 */
.L_x_1685:
[----:B------:R-:W0:Y:S02]  /*20750*/  QSPC.E.D P0, RZ, [R10] ;  /* 0x000000000aff73aa */ /* 0x000e240000000700 */
[----:B0-----:R-:W-:Y:S05]  /*20760*/  @!P0 BRA `(.L_x_1687) ;  /* 0x0000000000188947 */ /* 0x001fea0003800000 */
.L_x_1688:
[----:B------:R-:W2:Y:S02]  /*20770*/  LD.E R12, [R10] ;  /* 0x000000000a0c7980 */ /* 0x000ea40000100900 */
[----:B--2---:R-:W-:-:S06]  /*20780*/  FADD R13, R17, R12 ;  /* 0x0000000c110d7221 */ /* 0x004fcc0000000000 */
[----:B------:R-:W2:Y:S02]  /*20790*/  ATOM.E.CAST.SPIN PT, R13, [R10], R12, R13 ;  /* 0x0000000c0a0d738b */ /* 0x000ea400019e010d */
[----:B--2---:R-:W-:-:S13]  /*207a0*/  ISETP.EQ.U32.AND P0, PT, R13, 0x1, PT ;  /* 0x000000010d00780c */ /* 0x004fda0003f02070 */
[----:B------:R-:W-:Y:S05]  /*207b0*/  @!P0 BRA `(.L_x_1688) ;  /* 0xfffffffc00ec8947 */ /* 0x000fea000383ffff */
[----:B------:R-:W-:Y:S05]  /*207c0*/  BRA `(.L_x_1684) ;  /* 0x00000000000c7947 */ /* 0x000fea0003800000 */
.L_x_1687:
[----:B------:R-:W2:Y:S02]  /*207d0*/  LD.E R0, desc[UR8][R10.64] ;  /* 0x000000080a007980 */ /* 0x000ea4000c101900 */
[----:B--2---:R-:W-:-:S05]  /*207e0*/  FADD R9, R17, R0 ;  /* 0x0000000011097221 */ /* 0x004fca0000000000 */
[----:B------:R0:W-:Y:S02]  /*207f0*/  ST.E desc[UR8][R10.64], R9 ;  /* 0x000000090a007985 */ /* 0x0001e4000c101908 */
.L_x_1684:
[----:B------:R-:W-:Y:S05]  /*20800*/  BSYNC.RECONVERGENT B0 ;  /* 0x0000000000007941 */ /* 0x000fea0003800200 */
.L_x_1683:
        /* <DEDUP_REMOVED lines=9> */
.L_x_1692:
[----:B------:R-:W0:Y:S02]  /*208a0*/  LDS R6, [R0] ;  /* 0x0000000000067984 */ /* 0x000e240000000800 */
[----:B0-----:R-:W-:-:S05]  /*208b0*/  FADD R7, R9, R6 ;  /* 0x0000000609077221 */ /* 0x001fca0000000000 */
[----:B------:R-:W0:Y:S02]  /*208c0*/  ATOMS.CAST.SPIN P0, [R0], R6, R7 ;  /* 0x000000060000758d */ /* 0x000e240001800007 */
[----:B0-----:R-:W-:Y:S05]  /*208d0*/  @!P0 BRA `(.L_x_1692) ;  /* 0xfffffffc00f08947 */ /* 0x001fea000383ffff */
[----:B------:R-:W-:Y:S05]  /*208e0*/  BRA `(.L_x_1690) ;  /* 0x00000000002c7947 */ /* 0x000fea0003800000 */
.L_x_1691:
[----:B------:R-:W0:Y:S02]  /*208f0*/  QSPC.E.D P0, RZ, [R6] ;  /* 0x0000000006ff73aa */ /* 0x000e240000000700 */
[----:B0-----:R-:W-:Y:S05]  /*20900*/  @!P0 BRA `(.L_x_1693) ;  /* 0x0000000000188947 */ /* 0x001fea0003800000 */
.L_x_1694:
[----:B------:R-:W2:Y:S02]  /*20910*/  LD.E R10, [R6] ;  /* 0x00000000060a7980 */ /* 0x000ea40000100900 */
[----:B--2---:R-:W-:-:S06]  /*20920*/  FADD R11, R9, R10 ;  /* 0x0000000a090b7221 */ /* 0x004fcc0000000000 */
[----:B------:R-:W2:Y:S02]  /*20930*/  ATOM.E.CAST.SPIN PT, R11, [R6], R10, R11 ;  /* 0x0000000a060b738b */ /* 0x000ea400019e010b */
[----:B--2---:R-:W-:-:S13]  /*20940*/  ISETP.EQ.U32.AND P0, PT, R11, 0x1, PT ;  /* 0x000000010b00780c */ /* 0x004fda0003f02070 */
[----:B------:R-:W-:Y:S05]  /*20950*/  @!P0 BRA `(.L_x_1694) ;  /* 0xfffffffc00ec8947 */ /* 0x000fea000383ffff */
[----:B------:R-:W-:Y:S05]  /*20960*/  BRA `(.L_x_1690) ;  /* 0x00000000000c7947 */ /* 0x000fea0003800000 */
.L_x_1693:
[----:B------:R-:W2:Y:S02]  /*20970*/  LD.E R0, desc[UR8][R6.64] ;  /* 0x0000000806007980 */ /* 0x000ea4000c101900 */
[----:B--2---:R-:W-:-:S05]  /*20980*/  FADD R9, R9, R0 ;  /* 0x0000000009097221 */ /* 0x004fca0000000000 */
[----:B------:R0:W-:Y:S02]  /*20990*/  ST.E desc[UR8][R6.64], R9 ;  /* 0x0000000906007985 */ /* 0x0001e4000c101908 */
.L_x_1690:
[----:B------:R-:W-:Y:S05]  /*209a0*/  BSYNC.RECONVERGENT B0 ;  /* 0x0000000000007941 */ /* 0x000fea0003800200 */
.L_x_1689:
[----:B------:R-:W-:-:S05]  /*209b0*/  IMAD.WIDE R4, R34, 0x4, R4 ;  /* 0x0000000422047825 */ /* 0x000fca00078e0204 */
[----:B------:R1:W-:Y:S01]  /*209c0*/  ATOM.E.ADD.F32.FTZ.RN.STRONG.GPU P0, RZ, desc[UR8][R4.64], R17 ;  /* 0x8000001104ff79a2 */ /* 0x0003e2000c10f308 */
[----:B------:R-:W-:Y:S04]  /*209d0*/  BSSY.RECONVERGENT B0, `(.L_x_1695) ;  /* 0x0000015000007945 */ /* 0x000fe80003800200 */
[----:B-1----:R-:W-:Y:S05]  /*209e0*/  @P0 BRA `(.L_x_1696) ;  /* 0x00000000004c0947 */ /* 0x002fea0003800000 */
[----:B------:R-:W1:Y:S02]  /*209f0*/  QSPC.E.S P0, RZ, [R4] ;  /* 0x0000000004ff73aa */ /* 0x000e640000000500 */
[----:B-1----:R-:W-:Y:S05]  /*20a00*/  @!P0 BRA `(.L_x_1697) ;  /* 0x0000000000188947 */ /* 0x002fea0003800000 */
[----:B------:R-:W-:-:S07]  /*20a10*/  MOV R0, R4 ;  /* 0x0000000400007202 */ /* 0x000fce0000000f00 */
.L_x_1698:
[----:B------:R-:W1:Y:S02]  /*20a20*/  LDS R4, [R0] ;  /* 0x0000000000047984 */ /* 0x000e640000000800 */
[----:B-1----:R-:W-:-:S05]  /*20a30*/  FADD R5, R17, R4 ;  /* 0x0000000411057221 */ /* 0x002fca0000000000 */
[----:B------:R-:W1:Y:S02]  /*20a40*/  ATOMS.CAST.SPIN P0, [R0], R4, R5 ;  /* 0x000000040000758d */ /* 0x000e640001800005 */
[----:B-1----:R-:W-:Y:S05]  /*20a50*/  @!P0 BRA `(.L_x_1698) ;  /* 0xfffffffc00f08947 */ /* 0x002fea000383ffff */
[----:B------:R-:W-:Y:S05]  /*20a60*/  BRA `(.L_x_1696) ;  /* 0x00000000002c7947 */ /* 0x000fea0003800000 */
.L_x_1697:
[----:B------:R-:W1:Y:S02]  /*20a70*/  QSPC.E.D P0, RZ, [R4] ;  /* 0x0000000004ff73aa */ /* 0x000e640000000700 */
[----:B-1----:R-:W-:Y:S05]  /*20a80*/  @!P0 BRA `(.L_x_1699) ;  /* 0x0000000000188947 */ /* 0x002fea0003800000 */
.L_x_1700:
[----:B0-----:R-:W2:Y:S02]  /*20a90*/  LD.E R6, [R4] ;  /* 0x0000000004067980 */ /* 0x001ea40000100900 */
[----:B--2---:R-:W-:-:S06]  /*20aa0*/  FADD R7, R17, R6 ;  /* 0x0000000611077221 */ /* 0x004fcc0000000000 */
[----:B------:R-:W2:Y:S02]  /*20ab0*/  ATOM.E.CAST.SPIN PT, R7, [R4], R6, R7 ;  /* 0x000000060407738b */ /* 0x000ea400019e0107 */
[----:B--2---:R-:W-:-:S13]  /*20ac0*/  ISETP.EQ.U32.AND P0, PT, R7, 0x1, PT ;  /* 0x000000010700780c */ /* 0x004fda0003f02070 */
[----:B------:R-:W-:Y:S05]  /*20ad0*/  @!P0 BRA `(.L_x_1700) ;  /* 0xfffffffc00ec8947 */ /* 0x000fea000383ffff */
[----:B------:R-:W-:Y:S05]  /*20ae0*/  BRA `(.L_x_1696) ;  /* 0x00000000000c7947 */ /* 0x000fea0003800000 */
.L_x_1699:
[----:B------:R-:W0:Y:S02]  /*20af0*/  LD.E R0, desc[UR8][R4.64] ;  /* 0x0000000804007980 */ /* 0x000e24000c101900 */
[----:B0-----:R-:W-:-:S05]  /*20b00*/  FADD R7, R17, R0 ;  /* 0x0000000011077221 */ /* 0x001fca0000000000 */
[----:B------:R1:W-:Y:S02]  /*20b10*/  ST.E desc[UR8][R4.64], R7 ;  /* 0x0000000704007985 */ /* 0x0003e4000c101908 */
.L_x_1696:
[----:B------:R-:W-:Y:S05]  /*20b20*/  BSYNC.RECONVERGENT B0 ;  /* 0x0000000000007941 */ /* 0x000fea0003800200 */
.L_x_1695:
[----:B------:R-:W-:-:S03]  /*20b30*/  UMOV UR4, 0xffffffff ;  /* 0xffffffff00047882 */ /* 0x000fc60000000000 */
[----:B------:R-:W-:Y:S05]  /*20b40*/  BRA.DIV UR4, `(.L_x_1701) ;  /* 0x0000014204a87947 */ /* 0x000fea000b800000 */
[----:B------:R-:W0:Y:S04]  /*20b50*/  LDL R0, [R1+0xb0] ;  /* 0x0000b00001007983 */ /* 0x000e280000100800 */
[----:B------:R2:W3:Y:S04]  /*20b60*/  SHFL.IDX PT, R30, R46, 0x6, 0x181f ;  /* 0x00d81f002e1e7f89 */ /* 0x0004e800000e0000 */
[----:B01-3--:R2:W0:Y:S02]  /*20b70*/  SHFL.IDX PT, R7, R0, 0x6, 0x181f ;  /* 0x00d81f0000077f89 */ /* 0x00b42400000e0000 */
.L_x_2099:
        /* <DEDUP_REMOVED lines=18> */
.L_x_1705:
[----:B------:R-:W0:Y:S02]  /*20ca0*/  LDS R6, [R0] ;  /* 0x0000000000067984 */ /* 0x000e240000000800 */
[----:B0-----:R-:W-:-:S05]  /*20cb0*/  FADD R7, R11, R6 ;  /* 0x000000060b077221 */ /* 0x001fca0000000000 */
[----:B------:R-:W0:Y:S02]  /*20cc0*/  ATOMS.CAST.SPIN P0, [R0], R6, R7 ;  /* 0x000000060000758d */ /* 0x000e240001800007 */
[----:B0-----:R-:W-:Y:S05]  /*20cd0*/  @!P0 BRA `(.L_x_1705) ;  /* 0xfffffffc00f08947 */ /* 0x001fea000383ffff */
[----:B------:R-:W-:Y:S05]  /*20ce0*/  BRA `(.L_x_1703) ;  /* 0x00000000002c7947 */ /* 0x000fea0003800000 */
.L_x_1704:
[----:B------:R-:W0:Y:S02]  /*20cf0*/  QSPC.E.D P0, RZ, [R4] ;  /* 0x0000000004ff73aa */ /* 0x000e240000000700 */
[----:B0-----:R-:W-:Y:S05]  /*20d00*/  @!P0 BRA `(.L_x_1706) ;  /* 0x0000000000188947 */ /* 0x001fea0003800000 */
.L_x_1707:
[----:B------:R-:W2:Y:S02]  /*20d10*/  LD.E R6, [R4] ;  /* 0x0000000004067980 */ /* 0x000ea40000100900 */
[----:B--2---:R-:W-:-:S06]  /*20d20*/  FADD R7, R11, R6 ;  /* 0x000000060b077221 */ /* 0x004fcc0000000000 */
[----:B------:R-:W2:Y:S02]  /*20d30*/  ATOM.E.CAST.SPIN PT, R7, [R4], R6, R7 ;  /* 0x000000060407738b */ /* 0x000ea400019e0107 */
[----:B--2---:R-:W-:-:S13]  /*20d40*/  ISETP.EQ.U32.AND P0, PT, R7, 0x1, PT ;  /* 0x000000010700780c */ /* 0x004fda0003f02070 */
[----:B------:R-:W-:Y:S05]  /*20d50*/  @!P0 BRA `(.L_x_1707) ;  /* 0xfffffffc00ec8947 */ /* 0x000fea000383ffff */
[----:B------:R-:W-:Y:S05]  /*20d60*/  BRA `(.L_x_1703) ;  /* 0x00000000000c7947 */ /* 0x000fea0003800000 */
.L_x_1706:
[----:B------:R-:W2:Y:S02]  /*20d70*/  LD.E R0, desc[UR8][R4.64] ;  /* 0x0000000804007980 */ /* 0x000ea4000c101900 */
[----:B--2---:R-:W-:-:S05]  /*20d80*/  FADD R7, R11, R0 ;  /* 0x000000000b077221 */ /* 0x004fca0000000000 */
[----:B------:R0:W-:Y:S02]  /*20d90*/  ST.E desc[UR8][R4.64], R7 ;  /* 0x0000000704007985 */ /* 0x0001e4000c101908 */
.L_x_1703:
[----:B------:R-:W-:Y:S05]  /*20da0*/  BSYNC.RECONVERGENT B0 ;  /* 0x0000000000007941 */ /* 0x000fea0003800200 */
.L_x_1702:
        /* <DEDUP_REMOVED lines=9> */
.L_x_1711:
[----:B------:R-:W0:Y:S02]  /*20e40*/  LDS R10, [R0] ;  /* 0x00000000000a7984 */ /* 0x000e240000000800 */
[----:B0-----:R-:W-:-:S05]  /*20e50*/  FADD R11, R17, R10 ;  /* 0x0000000a110b7221 */ /* 0x001fca0000000000 */
[----:B------:R-:W0:Y:S02]  /*20e60*/  ATOMS.CAST.SPIN P0, [R0], R10, R11 ;  /* 0x0000000a0000758d */ /* 0x000e24000180000b */
[----:B0-----:R-:W-:Y:S05]  /*20e70*/  @!P0 BRA `(.L_x_1711) ;  /* 0xfffffffc00f08947 */ /* 0x001fea000383ffff */
[----:B------:R-:W-:Y:S05]  /*20e80*/  BRA `(.L_x_1709) ;  /* 0x00000000002c7947 */ /* 0x000fea0003800000 */
.L_x_1710:
[----:B------:R-:W0:Y:S02]  /*20e90*/  QSPC.E.D P0, RZ, [R6] ;  /* 0x0000000006ff73aa */ /* 0x000e240000000700 */
[----:B0-----:R-:W-:Y:S05]  /*20ea0*/  @!P0 BRA `(.L_x_1712) ;  /* 0x0000000000188947 */ /* 0x001fea0003800000 */
.L_x_1713:
[----:B------:R-:W2:Y:S02]  /*20eb0*/  LD.E R10, [R6] ;  /* 0x00000000060a7980 */ /* 0x000ea40000100900 */
[----:B--2---:R-:W-:-:S06]  /*20ec0*/  FADD R11, R17, R10 ;  /* 0x0000000a110b7221 */ /* 0x004fcc0000000000 */
[----:B------:R-:W2:Y:S02]  /*20ed0*/  ATOM.E.CAST.SPIN PT, R11, [R6], R10, R11 ;  /* 0x0000000a060b738b */ /* 0x000ea400019e010b */
[----:B--2---:R-:W-:-:S13]  /*20ee0*/  ISETP.EQ.U32.AND P0, PT, R11, 0x1, PT ;  /* 0x000000010b00780c */ /* 0x004fda0003f02070 */
[----:B------:R-:W-:Y:S05]  /*20ef0*/  @!P0 BRA `(.L_x_1713) ;  /* 0xfffffffc00ec8947 */ /* 0x000fea000383ffff */
[----:B------:R-:W-:Y:S05]  /*20f00*/  BRA `(.L_x_1709) ;  /* 0x00000000000c7947 */ /* 0x000fea0003800000 */
.L_x_1712:
[----:B------:R-:W2:Y:S02]  /*20f10*/  LD.E R0, desc[UR8][R6.64] ;  /* 0x0000000806007980 */ /* 0x000ea4000c101900 */
[----:B--2---:R-:W-:-:S05]  /*20f20*/  FADD R9, R17, R0 ;  /* 0x0000000011097221 */ /* 0x004fca0000000000 */
[----:B------:R0:W-:Y:S02]  /*20f30*/  ST.E desc[UR8][R6.64], R9 ;  /* 0x0000000906007985 */ /* 0x0001e4000c101908 */
.L_x_1709:
[----:B------:R-:W-:Y:S05]  /*20f40*/  BSYNC.RECONVERGENT B0 ;  /* 0x0000000000007941 */ /* 0x000fea0003800200 */
.L_x_1708:
        /* <DEDUP_REMOVED lines=10> */
.L_x_1717:
[----:B------:R-:W0:Y:S02]  /*20ff0*/  LDS R10, [R0] ;  /* 0x00000000000a7984 */ /* 0x000e240000000800 */
[----:B0-----:R-:W-:-:S05]  /*21000*/  FADD R11, R9, R10 ;  /* 0x0000000a090b7221 */ /* 0x001fca0000000000 */
[----:B------:R-:W0:Y:S02]  /*21010*/  ATOMS.CAST.SPIN P0, [R0], R10, R11 ;  /* 0x0000000a0000758d */ /* 0x000e24000180000b */
[----:B0-----:R-:W-:Y:S05]  /*21020*/  @!P0 BRA `(.L_x_1717) ;  /* 0xfffffffc00f08947 */ /* 0x001fea000383ffff */
[----:B------:R-:W-:Y:S05]  /*21030*/  BRA `(.L_x_1715) ;  /* 0x00000000002c7947 */ /* 0x000fea0003800000 */
.L_x_1716:
[----:B------:R-:W0:Y:S02]  /*21040*/  QSPC.E.D P0, RZ, [R10] ;  /* 0x000000000aff73aa */ /* 0x000e240000000700 */
[----:B0-----:R-:W-:Y:S05]  /*21050*/  @!P0 BRA `(.L_x_1718) ;  /* 0x0000000000188947 */ /* 0x001fea0003800000 */
.L_x_1719:
[----:B------:R-:W2:Y:S02]  /*21060*/  LD.E R12, [R10] ;  /* 0x000000000a0c7980 */ /* 0x000ea40000100900 */
[----:B--2---:R-:W-:-:S06]  /*21070*/  FADD R13, R9, R12 ;  /* 0x0000000c090d7221 */ /* 0x004fcc0000000000 */
[----:B------:R-:W2:Y:S02]  /*21080*/  ATOM.E.CAST.SPIN PT, R13, [R10], R12, R13 ;  /* 0x0000000c0a0d738b */ /* 0x000ea400019e010d */
[----:B--2---:R-:W-:-:S13]  /*21090*/  ISETP.EQ.U32.AND P0, PT, R13, 0x1, PT ;  /* 0x000000010d00780c */ /* 0x004fda0003f02070 */
[----:B------:R-:W-:Y:S05]  /*210a0*/  @!P0 BRA `(.L_x_1719) ;  /* 0xfffffffc00ec8947 */ /* 0x000fea000383ffff */
[----:B------:R-:W-:Y:S05]  /*210b0*/  BRA `(.L_x_1715) ;  /* 0x00000000000c7947 */ /* 0x000fea0003800000 */
.L_x_1718:
[----:B------:R-:W2:Y:S02]  /*210c0*/  LD.E R0, desc[UR8][R10.64] ;  /* 0x000000080a007980 */ /* 0x000ea4000c101900 */
[----:B--2---:R-:W-:-:S05]  /*210d0*/  FADD R9, R9, R0 ;  /* 0x0000000009097221 */ /* 0x004fca0000000000 */
[----:B------:R0:W-:Y:S02]  /*210e0*/  ST.E desc[UR8][R10.64], R9 ;  /* 0x000000090a007985 */ /* 0x0001e4000c101908 */
.L_x_1715:
[----:B------:R-:W-:Y:S05]  /*210f0*/  BSYNC.RECONVERGENT B0 ;  /* 0x0000000000007941 */ /* 0x000fea0003800200 */
.L_x_1714:
[----:B0-----:R-:W-:-:S05]  /*21100*/  IMAD.WIDE R10, R60, 0x4, R6 ;  /* 0x000000043c0a7825 */ /* 0x001fca00078e0206 */
[----:B------:R0:W-:Y:S01]  /*21110*/  ATOM.E.ADD.F32.FTZ.RN.STRONG.GPU P0, RZ, desc[UR8][R10.64], R17 ;  /* 0x800000110aff79a2 */ /* 0x0001e2000c10f308 */
[----:B------:R-:W-:Y:S04]  /*21120*/  BSSY.RECONVERGENT B0, `(.L_x_1720) ;  /* 0x0000015000007945 */ /* 0x000fe80003800200 */
[----:B0-----:R-:W-:Y:S05]  /*21130*/  @P0 BRA `(.L_x_1721) ;  /* 0x00000000004c0947 */ /* 0x001fea0003800000 */
[----:B------:R-:W0:Y:S02]  /*21140*/  QSPC.E.S P0, RZ, [R10] ;  /* 0x000000000aff73aa */ /* 0x000e240000000500 */
[----:B0-----:R-:W-:Y:S05]  /*21150*/  @!P0 BRA `(.L_x_1722) ;  /* 0x0000000000188947 */ /* 0x001fea0003800000 */
[----:B------:R-:W-:-:S07]  /*21160*/  MOV R0, R10 ;  /* 0x0000000a00007202 */ /* 0x000fce0000000f00 */
.L_x_1723:
[----:B------:R-:W0:Y:S02]  /*21170*/  LDS R10, [R0] ;  /* 0x00000000000a7984 */ /* 0x000e240000000800 */
[----:B0-----:R-:W-:-:S05]  /*21180*/  FADD R11, R17, R10 ;  /* 0x0000000a110b7221 */ /* 0x001fca0000000000 */
[----:B------:R-:W0:Y:S02]  /*21190*/  ATOMS.CAST.SPIN P0, [R0], R10, R11 ;  /* 0x0000000a0000758d */ /* 0x000e24000180000b */
[----:B0-----:R-:W-:Y:S05]  /*211a0*/  @!P0 BRA `(.L_x_1723) ;  /* 0xfffffffc00f08947 */ /* 0x001fea000383ffff */
[----:B------:R-:W-:Y:S05]  /*211b0*/  BRA `(.L_x_1721) ;  /* 0x00000000002c7947 */ /* 0x000fea0003800000 */
.L_x_1722:
[----:B------:R-:W0:Y:S02]  /*211c0*/  QSPC.E.D P0, RZ, [R10] ;  /* 0x000000000aff73aa */ /* 0x000e240000000700 */
[----:B0-----:R-:W-:Y:S05]  /*211d0*/  @!P0 BRA `(.L_x_1724) ;  /* 0x0000000000188947 */ /* 0x001fea0003800000 */
.L_x_1725:
[----:B------:R-:W2:Y:S02]  /*211e0*/  LD.E R12, [R10] ;  /* 0x000000000a0c7980 */ /* 0x000ea40000100900 */
[----:B--2---:R-:W-:-:S06]  /*211f0*/  FADD R13, R17, R12 ;  /* 0x0000000c110d7221 */ /* 0x004fcc0000000000 */
[----:B------:R-:W2:Y:S02]  /*21200*/  ATOM.E.CAST.SPIN PT, R13, [R10], R12, R13 ;  /* 0x0000000c0a0d738b */ /* 0x000ea400019e010d */
[----:B--2---:R-:W-:-:S13]  /*21210*/  ISETP.EQ.U32.AND P0, PT, R13, 0x1, PT ;  /* 0x000000010d00780c */ /* 0x004fda0003f02070 */
[----:B------:R-:W-:Y:S05]  /*21220*/  @!P0 BRA `(.L_x_1725) ;  /* 0xfffffffc00ec8947 */ /* 0x000fea000383ffff */
[----:B------:R-:W-:Y:S05]  /*21230*/  BRA `(.L_x_1721) ;  /* 0x00000000000c7947 */ /* 0x000fea0003800000 */
.L_x_1724:
[----:B------:R-:W2:Y:S02]  /*21240*/  LD.E R0, desc[UR8][R10.64] ;  /* 0x000000080a007980 */ /* 0x000ea4000c101900 */
[----:B--2---:R-:W-:-:S05]  /*21250*/  FADD R9, R17, R0 ;  /* 0x0000000011097221 */ /* 0x004fca0000000000 */
[----:B------:R0:W-:Y:S02]  /*21260*/  ST.E desc[UR8][R10.64], R9 ;  /* 0x000000090a007985 */ /* 0x0001e4000c101908 */
.L_x_1721:
[----:B------:R-:W-:Y:S05]  /*21270*/  BSYNC.RECONVERGENT B0 ;  /* 0x0000000000007941 */ /* 0x000fea0003800200 */
.L_x_1720:
        /* <DEDUP_REMOVED lines=10> */
.L_x_1729:
[----:B------:R-:W0:Y:S02]  /*21320*/  LDS R10, [R0] ;  /* 0x00000000000a7984 */ /* 0x000e240000000800 */
[----:B0-----:R-:W-:-:S05]  /*21330*/  FADD R11, R9, R10 ;  /* 0x0000000a090b7221 */ /* 0x001fca0000000000 */
[----:B------:R-:W0:Y:S02]  /*21340*/  ATOMS.CAST.SPIN P0, [R0], R10, R11 ;  /* 0x0000000a0000758d */ /* 0x000e24000180000b */
[----:B0-----:R-:W-:Y:S05]  /*21350*/  @!P0 BRA `(.L_x_1729) ;  /* 0xfffffffc00f08947 */ /* 0x001fea000383ffff */
[----:B------:R-:W-:Y:S05]  /*21360*/  BRA `(.L_x_1727) ;  /* 0x00000000002c7947 */ /* 0x000fea0003800000 */
.L_x_1728:
[----:B------:R-:W0:Y:S02]  /*21370*/  QSPC.E.D P0, RZ, [R10] ;  /* 0x000000000aff73aa */ /* 0x000e240000000700 */
[----:B0-----:R-:W-:Y:S05]  /*21380*/  @!P0 BRA `(.L_x_1730) ;  /* 0x0000000000188947 */ /* 0x001fea0003800000 */
.L_x_1731:
[----:B------:R-:W2:Y:S02]  /*21390*/  LD.E R12, [R10] ;  /* 0x000000000a0c7980 */ /* 0x000ea40000100900 */
[----:B--2---:R-:W-:-:S06]  /*213a0*/  FADD R13, R9, R12 ;  /* 0x0000000c090d7221 */ /* 0x004fcc0000000000 */
[----:B------:R-:W2:Y:S02]  /*213b0*/  ATOM.E.CAST.SPIN PT, R13, [R10], R12, R13 ;  /* 0x0000000c0a0d738b */ /* 0x000ea400019e010d */
[----:B--2---:R-:W-:-:S13]  /*213c0*/  ISETP.EQ.U32.AND P0, PT, R13, 0x1, PT ;  /* 0x000000010d00780c */ /* 0x004fda0003f02070 */
[----:B------:R-:W-:Y:S05]  /*213d0*/  @!P0 BRA `(.L_x_1731) ;  /* 0xfffffffc00ec8947 */ /* 0x000fea000383ffff */
[----:B------:R-:W-:Y:S05]  /*213e0*/  BRA `(.L_x_1727) ;  /* 0x00000000000c7947 */ /* 0x000fea0003800000 */
.L_x_1730:
[----:B------:R-:W2:Y:S02]  /*213f0*/  LD.E R0, desc[UR8][R10.64] ;  /* 0x000000080a007980 */ /* 0x000ea4000c101900 */
[----:B--2---:R-:W-:-:S05]  /*21400*/  FADD R9, R9, R0 ;  /* 0x0000000009097221 */ /* 0x004fca0000000000 */
[----:B------:R0:W-:Y:S02]  /*21410*/  ST.E desc[UR8][R10.64], R9 ;  /* 0x000000090a007985 */ /* 0x0001e4000c101908 */
.L_x_1727:
[----:B------:R-:W-:Y:S05]  /*21420*/  BSYNC.RECONVERGENT B0 ;  /* 0x0000000000007941 */ /* 0x000fea0003800200 */
.L_x_1726:
[----:B0-----:R-:W-:-:S05]  /*21430*/  IMAD.WIDE R10, R59, 0x4, R6 ;  /* 0x000000043b0a7825 */ /* 0x001fca00078e0206 */
[----:B------:R0:W-:Y:S01]  /*21440*/  ATOM.E.ADD.F32.FTZ.RN.STRONG.GPU P0, RZ, desc[UR8][R10.64], R17 ;  /* 0x800000110aff79a2 */ /* 0x0001e2000c10f308 */
[----:B------:R-:W-:Y:S04]  /*21450*/  BSSY.RECONVERGENT B0, `(.L_x_1732) ;  /* 0x0000015000007945 */ /* 0x000fe80003800200 */
[----:B0-----:R-:W-:Y:S05]  /*21460*/  @P0 BRA `(.L_x_1733) ;  /* 0x00000000004c0947 */ /* 0x001fea0003800000 */
[----:B------:R-:W0:Y:S02]  /*21470*/  QSPC.E.S P0, RZ, [R10] ;  /* 0x000000000aff73aa */ /* 0x000e240000000500 */
[----:B0-----:R-:W-:Y:S05]  /*21480*/  @!P0 BRA `(.L_x_1734) ;  /* 0x0000000000188947 */ /* 0x001fea0003800000 */
[----:B------:R-:W-:-:S07]  /*21490*/  MOV R0, R10 ;  /* 0x0000000a00007202 */ /* 0x000fce0000000f00 */
.L_x_1735:
[----:B------:R-:W0:Y:S02]  /*214a0*/  LDS R10, [R0] ;  /* 0x00000000000a7984 */ /* 0x000e240000000800 */
[----:B0-----:R-:W-:-:S05]  /*214b0*/  FADD R11, R17, R10 ;  /* 0x0000000a110b7221 */ /* 0x001fca0000000000 */
[----:B------:R-:W0:Y:S02]  /*214c0*/  ATOMS.CAST.SPIN P0, [R0], R10, R11 ;  /* 0x0000000a0000758d */ /* 0x000e24000180000b */
[----:B0-----:R-:W-:Y:S05]  /*214d0*/  @!P0 BRA `(.L_x_1735) ;  /* 0xfffffffc00f08947 */ /* 0x001fea000383ffff */
[----:B------:R-:W-:Y:S05]  /*214e0*/  BRA `(.L_x_1733) ;  /* 0x00000000002c7947 */ /* 0x000fea0003800000 */
.L_x_1734:
[----:B------:R-:W0:Y:S02]  /*214f0*/  QSPC.E.D P0, RZ, [R10] ;  /* 0x000000000aff73aa */ /* 0x000e240000000700 */
[----:B0-----:R-:W-:Y:S05]  /*21500*/  @!P0 BRA `(.L_x_1736) ;  /* 0x0000000000188947 */ /* 0x001fea0003800000 */
.L_x_1737:
[----:B------:R-:W2:Y:S02]  /*21510*/  LD.E R12, [R10] ;  /* 0x000000000a0c7980 */ /* 0x000ea40000100900 */
[----:B--2---:R-:W-:-:S06]  /*21520*/  FADD R13, R17, R12 ;  /* 0x0000000c110d7221 */ /* 0x004fcc0000000000 */
[----:B------:R-:W2:Y:S02]  /*21530*/  ATOM.E.CAST.SPIN PT, R13, [R10], R12, R13 ;  /* 0x0000000c0a0d738b */ /* 0x000ea400019e010d */
[----:B--2---:R-:W-:-:S13]  /*21540*/  ISETP.EQ.U32.AND P0, PT, R13, 0x1, PT ;  /* 0x000000010d00780c */ /* 0x004fda0003f02070 */
[----:B------:R-:W-:Y:S05]  /*21550*/  @!P0 BRA `(.L_x_1737) ;  /* 0xfffffffc00ec8947 */ /* 0x000fea000383ffff */
[----:B------:R-:W-:Y:S05]  /*21560*/  BRA `(.L_x_1733) ;  /* 0x00000000000c7947 */ /* 0x000fea0003800000 */
.L_x_1736:
[----:B------:R-:W2:Y:S02]  /*21570*/  LD.E R0, desc[UR8][R10.64] ;  /* 0x000000080a007980 */ /* 0x000ea4000c101900 */
[----:B--2---:R-:W-:-:S05]  /*21580*/  FADD R9, R17, R0 ;  /* 0x0000000011097221 */ /* 0x004fca0000000000 */
[----:B------:R0:W-:Y:S02]  /*21590*/  ST.E desc[UR8][R10.64], R9 ;  /* 0x000000090a007985 */ /* 0x0001e4000c101908 */
.L_x_1733:
[----:B------:R-:W-:Y:S05]  /*215a0*/  BSYNC.RECONVERGENT B0 ;  /* 0x0000000000007941 */ /* 0x000fea0003800200 */
.L_x_1732:
        /* <DEDUP_REMOVED lines=10> */
.L_x_1741:
[----:B------:R-:W0:Y:S02]  /*21650*/  LDS R10, [R0] ;  /* 0x00000000000a7984 */ /* 0x000e240000000800 */
[----:B0-----:R-:W-:-:S05]  /*21660*/  FADD R11, R9, R10 ;  /* 0x0000000a090b7221 */ /* 0x001fca0000000000 */
[----:B------:R-:W0:Y:S02]  /*21670*/  ATOMS.CAST.SPIN P0, [R0], R10, R11 ;  /* 0x0000000a0000758d */ /* 0x000e24000180000b */
[----:B0-----:R-:W-:Y:S05]  /*21680*/  @!P0 BRA `(.L_x_1741) ;  /* 0xfffffffc00f08947 */ /* 0x001fea000383ffff */
[----:B------:R-:W-:Y:S05]  /*21690*/  BRA `(.L_x_1739) ;  /* 0x00000000002c7947 */ /* 0x000fea0003800000 */
.L_x_1740:
[----:B------:R-:W0:Y:S02]  /*216a0*/  QSPC.E.D P0, RZ, [R10] ;  /* 0x000000000aff73aa */ /* 0x000e240000000700 */
[----:B0-----:R-:W-:Y:S05]  /*216b0*/  @!P0 BRA `(.L_x_1742) ;  /* 0x0000000000188947 */ /* 0x001fea0003800000 */
.L_x_1743:
[----:B------:R-:W2:Y:S02]  /*216c0*/  LD.E R12, [R10] ;  /* 0x000000000a0c7980 */ /* 0x000ea40000100900 */
[----:B--2---:R-:W-:-:S06]  /*216d0*/  FADD R13, R9, R12 ;  /* 0x0000000c090d7221 */ /* 0x004fcc0000000000 */
[----:B------:R-:W2:Y:S02]  /*216e0*/  ATOM.E.CAST.SPIN PT, R13, [R10], R12, R13 ;  /* 0x0000000c0a0d738b */ /* 0x000ea400019e010d */
[----:B--2---:R-:W-:-:S13]  /*216f0*/  ISETP.EQ.U32.AND P0, PT, R13, 0x1, PT ;  /* 0x000000010d00780c */ /* 0x004fda0003f02070 */
[----:B------:R-:W-:Y:S05]  /*21700*/  @!P0 BRA `(.L_x_1743) ;  /* 0xfffffffc00ec8947 */ /* 0x000fea000383ffff */
[----:B------:R-:W-:Y:S05]  /*21710*/  BRA `(.L_x_1739) ;  /* 0x00000000000c7947 */ /* 0x000fea0003800000 */
.L_x_1742:
[----:B------:R-:W2:Y:S02]  /*21720*/  LD.E R0, desc[UR8][R10.64] ;  /* 0x000000080a007980 */ /* 0x000ea4000c101900 */
[----:B--2---:R-:W-:-:S05]  /*21730*/  FADD R9, R9, R0 ;  /* 0x0000000009097221 */ /* 0x004fca0000000000 */
[----:B------:R0:W-:Y:S02]  /*21740*/  ST.E desc[UR8][R10.64], R9 ;  /* 0x000000090a007985 */ /* 0x0001e4000c101908 */
.L_x_1739:
[----:B------:R-:W-:Y:S05]  /*21750*/  BSYNC.RECONVERGENT B0 ;  /* 0x0000000000007941 */ /* 0x000fea0003800200 */
.L_x_1738:
[----:B0-----:R-:W-:-:S05]  /*21760*/  IMAD.WIDE R10, R43, 0x4, R6 ;  /* 0x000000042b0a7825 */ /* 0x001fca00078e0206 */
[----:B------:R0:W-:Y:S01]  /*21770*/  ATOM.E.ADD.F32.FTZ.RN.STRONG.GPU P0, RZ, desc[UR8][R10.64], R17 ;  /* 0x800000110aff79a2 */ /* 0x0001e2000c10f308 */
[----:B------:R-:W-:Y:S04]  /*21780*/  BSSY.RECONVERGENT B0, `(.L_x_1744) ;  /* 0x0000015000007945 */ /* 0x000fe80003800200 */
[----:B0-----:R-:W-:Y:S05]  /*21790*/  @P0 BRA `(.L_x_1745) ;  /* 0x00000000004c0947 */ /* 0x001fea0003800000 */
[----:B------:R-:W0:Y:S02]  /*217a0*/  QSPC.E.S P0, RZ, [R10] ;  /* 0x000000000aff73aa */ /* 0x000e240000000500 */
[----:B0-----:R-:W-:Y:S05]  /*217b0*/  @!P0 BRA `(.L_x_1746) ;  /* 0x0000000000188947 */ /* 0x001fea0003800000 */
[----:B------:R-:W-:-:S07]  /*217c0*/  MOV R0, R10 ;  /* 0x0000000a00007202 */ /* 0x000fce0000000f00 */
.L_x_1747:
[----:B------:R-:W0:Y:S02]  /*217d0*/  LDS R10, [R0] ;  /* 0x00000000000a7984 */ /* 0x000e240000000800 */
[----:B0-----:R-:W-:-:S05]  /*217e0*/  FADD R11, R17, R10 ;  /* 0x0000000a110b7221 */ /* 0x001fca0000000000 */
[----:B------:R-:W0:Y:S02]  /*217f0*/  ATOMS.CAST.SPIN P0, [R0], R10, R11 ;  /* 0x0000000a0000758d */ /* 0x000e24000180000b */
[----:B0-----:R-:W-:Y:S05]  /*21800*/  @!P0 BRA `(.L_x_1747) ;  /* 0xfffffffc00f08947 */ /* 0x001fea000383ffff */
[----:B------:R-:W-:Y:S05]  /*21810*/  BRA `(.L_x_1745) ;  /* 0x00000000002c7947 */ /* 0x000fea0003800000 */
.L_x_1746:
[----:B------:R-:W0:Y:S02]  /*21820*/  QSPC.E.D P0, RZ, [R10] ;  /* 0x000000000aff73aa */ /* 0x000e240000000700 */
[----:B0-----:R-:W-:Y:S05]  /*21830*/  @!P0 BRA `(.L_x_1748) ;  /* 0x0000000000188947 */ /* 0x001fea0003800000 */
.L_x_1749:
[----:B------:R-:W2:Y:S02]  /*21840*/  LD.E R12, [R10] ;  /* 0x000000000a0c7980 */ /* 0x000ea40000100900 */
[----:B--2---:R-:W-:-:S06]  /*21850*/  FADD R13, R17, R12 ;  /* 0x0000000c110d7221 */ /* 0x004fcc0000000000 */
[----:B------:R-:W2:Y:S02]  /*21860*/  ATOM.E.CAST.SPIN PT, R13, [R10], R12, R13 ;  /* 0x0000000c0a0d738b */ /* 0x000ea400019e010d */
[----:B--2---:R-:W-:-:S13]  /*21870*/  ISETP.EQ.U32.AND P0, PT, R13, 0x1, PT ;  /* 0x000000010d00780c */ /* 0x004fda0003f02070 */
[----:B------:R-:W-:Y:S05]  /*21880*/  @!P0 BRA `(.L_x_1749) ;  /* 0xfffffffc00ec8947 */ /* 0x000fea000383ffff */
[----:B------:R-:W-:Y:S05]  /*21890*/  BRA `(.L_x_1745) ;  /* 0x00000000000c7947 */ /* 0x000fea0003800000 */
.L_x_1748:
[----:B------:R-:W2:Y:S02]  /*218a0*/  LD.E R0, desc[UR8][R10.64] ;  /* 0x000000080a007980 */ /* 0x000ea4000c101900 */
[----:B--2---:R-:W-:-:S05]  /*218b0*/  FADD R9, R17, R0 ;  /* 0x0000000011097221 */ /* 0x004fca0000000000 */
[----:B------:R0:W-:Y:S02]  /*218c0*/  ST.E desc[UR8][R10.64], R9 ;  /* 0x000000090a007985 */ /* 0x0001e4000c101908 */
.L_x_1745:
[----:B------:R-:W-:Y:S05]  /*218d0*/  BSYNC.RECONVERGENT B0 ;  /* 0x0000000000007941 */ /* 0x000fea0003800200 */
.L_x_1744:
        /* <DEDUP_REMOVED lines=9> */
.L_x_1753:
[----:B------:R-:W0:Y:S02]  /*21970*/  LDS R10, [R0] ;  /* 0x00000000000a7984 */ /* 0x000e240000000800 */
[----:B0-----:R-:W-:-:S05]  /*21980*/  FADD R11, R9, R10 ;  /* 0x0000000a090b7221 */ /* 0x001fca0000000000 */
[----:B------:R-:W0:Y:S02]  /*21990*/  ATOMS.CAST.SPIN P0, [R0], R10, R11 ;  /* 0x0000000a0000758d */ /* 0x000e24000180000b */
[----:B0-----:R-:W-:Y:S05]  /*219a0*/  @!P0 BRA `(.L_x_1753) ;  /* 0xfffffffc00f08947 */ /* 0x001fea000383ffff */
[----:B------:R-:W-:Y:S05]  /*219b0*/  BRA `(.L_x_1751) ;  /* 0x00000000002c7947 */ /* 0x000fea0003800000 */
.L_x_1752:
[----:B------:R-:W0:Y:S02]  /*219c0*/  QSPC.E.D P0, RZ, [R10] ;  /* 0x000000000aff73aa */ /* 0x000e240000000700 */
[----:B0-----:R-:W-:Y:S05]  /*219d0*/  @!P0 BRA `(.L_x_1754) ;  /* 0x0000000000188947 */ /* 0x001fea0003800000 */
.L_x_1755:
[----:B------:R-:W2:Y:S02]  /*219e0*/  LD.E R12, [R10] ;  /* 0x000000000a0c7980 */ /* 0x000ea40000100900 */
[----:B--2---:R-:W-:-:S06]  /*219f0*/  FADD R13, R9, R12 ;  /* 0x0000000c090d7221 */ /* 0x004fcc0000000000 */
[----:B------:R-:W2:Y:S02]  /*21a00*/  ATOM.E.CAST.SPIN PT, R13, [R10], R12, R13 ;  /* 0x0000000c0a0d738b */ /* 0x000ea400019e010d */
[----:B--2---:R-:W-:-:S13]  /*21a10*/  ISETP.EQ.U32.AND P0, PT, R13, 0x1, PT ;  /* 0x000000010d00780c */ /* 0x004fda0003f02070 */
[----:B------:R-:W-:Y:S05]  /*21a20*/  @!P0 BRA `(.L_x_1755) ;  /* 0xfffffffc00ec8947 */ /* 0x000fea000383ffff */
[----:B------:R-:W-:Y:S05]  /*21a30*/  BRA `(.L_x_1751) ;  /* 0x00000000000c7947 */ /* 0x000fea0003800000 */
.L_x_1754:
[----:B------:R-:W2:Y:S02]  /*21a40*/  LD.E R0, desc[UR8][R10.64] ;  /* 0x000000080a007980 */ /* 0x000ea4000c101900 */
[----:B--2---:R-:W-:-:S05]  /*21a50*/  FADD R9, R9, R0 ;  /* 0x0000000009097221 */ /* 0x004fca0000000000 */
[----:B------:R0:W-:Y:S02]  /*21a60*/  ST.E desc[UR8][R10.64], R9 ;  /* 0x000000090a007985 */ /* 0x0001e4000c101908 */
.L_x_1751:
[----:B------:R-:W-:Y:S05]  /*21a70*/  BSYNC.RECONVERGENT B0 ;  /* 0x0000000000007941 */ /* 0x000fea0003800200 */
.L_x_1750:
[----:B0-----:R-:W-:-:S05]  /*21a80*/  IMAD.WIDE R10, R38, 0x4, R6 ;  /* 0x00000004260a7825 */ /* 0x001fca00078e0206 */
[----:B------:R0:W-:Y:S01]  /*21a90*/  ATOM.E.ADD.F32.FTZ.RN.STRONG.GPU P0, RZ, desc[UR8][R10.64], R17 ;  /* 0x800000110aff79a2 */ /* 0x0001e2000c10f308 */
[----:B------:R-:W-:Y:S04]  /*21aa0*/  BSSY.RECONVERGENT B0, `(.L_x_1756) ;  /* 0x0000015000007945 */ /* 0x000fe80003800200 */
[----:B0-----:R-:W-:Y:S05]  /*21ab0*/  @P0 BRA `(.L_x_1757) ;  /* 0x00000000004c0947 */ /* 0x001fea0003800000 */
[----:B------:R-:W0:Y:S02]  /*21ac0*/  QSPC.E.S P0, RZ, [R10] ;  /* 0x000000000aff73aa */ /* 0x000e240000000500 */
[----:B0-----:R-:W-:Y:S05]  /*21ad0*/  @!P0 BRA `(.L_x_1758) ;  /* 0x0000000000188947 */ /* 0x001fea0003800000 */
[----:B------:R-:W-:-:S07]  /*21ae0*/  MOV R0, R10 ;  /* 0x0000000a00007202 */ /* 0x000fce0000000f00 */
.L_x_1759:
[----:B------:R-:W0:Y:S02]  /*21af0*/  LDS R10, [R0] ;  /* 0x00000000000a7984 */ /* 0x000e240000000800 */
[----:B0-----:R-:W-:-:S05]  /*21b00*/  FADD R11, R17, R10 ;  /* 0x0000000a110b7221 */ /* 0x001fca0000000000 */
[----:B------:R-:W0:Y:S02]  /*21b10*/  ATOMS.CAST.SPIN P0, [R0], R10, R11 ;  /* 0x0000000a0000758d */ /* 0x000e24000180000b */
[----:B0-----:R-:W-:Y:S05]  /*21b20*/  @!P0 BRA `(.L_x_1759) ;  /* 0xfffffffc00f08947 */ /* 0x001fea000383ffff */
[----:B------:R-:W-:Y:S05]  /*21b30*/  BRA `(.L_x_1757) ;  /* 0x00000000002c7947 */ /* 0x000fea0003800000 */
.L_x_1758:
[----:B------:R-:W0:Y:S02]  /*21b40*/  QSPC.E.D P0, RZ, [R10] ;  /* 0x000000000aff73aa */ /* 0x000e240000000700 */
[----:B0-----:R-:W-:Y:S05]  /*21b50*/  @!P0 BRA `(.L_x_1760) ;  /* 0x0000000000188947 */ /* 0x001fea0003800000 */
.L_x_1761:
[----:B------:R-:W2:Y:S02]  /*21b60*/  LD.E R12, [R10] ;  /* 0x000000000a0c7980 */ /* 0x000ea40000100900 */
[----:B--2---:R-:W-:-:S06]  /*21b70*/  FADD R13, R17, R12 ;  /* 0x0000000c110d7221 */ /* 0x004fcc0000000000 */
[----:B------:R-:W2:Y:S02]  /*21b80*/  ATOM.E.CAST.SPIN PT, R13, [R10], R12, R13 ;  /* 0x0000000c0a0d738b */ /* 0x000ea400019e010d */
[----:B--2---:R-:W-:-:S13]  /*21b90*/  ISETP.EQ.U32.AND P0, PT, R13, 0x1, PT ;  /* 0x000000010d00780c */ /* 0x004fda0003f02070 */
[----:B------:R-:W-:Y:S05]  /*21ba0*/  @!P0 BRA `(.L_x_1761) ;  /* 0xfffffffc00ec8947 */ /* 0x000fea000383ffff */
[----:B------:R-:W-:Y:S05]  /*21bb0*/  BRA `(.L_x_1757) ;  /* 0x00000000000c7947 */ /* 0x000fea0003800000 */
.L_x_1760:
[----:B------:R-:W2:Y:S02]  /*21bc0*/  LD.E R0, desc[UR8][R10.64] ;  /* 0x000000080a007980 */ /* 0x000ea4000c101900 */
[----:B--2---:R-:W-:-:S05]  /*21bd0*/  FADD R9, R17, R0 ;  /* 0x0000000011097221 */ /* 0x004fca0000000000 */
[----:B------:R0:W-:Y:S02]  /*21be0*/  ST.E desc[UR8][R10.64], R9 ;  /* 0x000000090a007985 */ /* 0x0001e4000c101908 */
.L_x_1757:
[----:B------:R-:W-:Y:S05]  /*21bf0*/  BSYNC.RECONVERGENT B0 ;  /* 0x0000000000007941 */ /* 0x000fea0003800200 */
.L_x_1756:
        /* <DEDUP_REMOVED lines=9> */
.L_x_1765:
[----:B------:R-:W0:Y:S02]  /*21c90*/  LDS R2, [R0] ;  /* 0x0000000000027984 */ /* 0x000e240000000800 */
[----:B0-----:R-:W-:-:S05]  /*21ca0*/  FADD R3, R9, R2 ;  /* 0x0000000209037221 */ /* 0x001fca0000000000 */
[----:B------:R-:W0:Y:S02]  /*21cb0*/  ATOMS.CAST.SPIN P0, [R0], R2, R3 ;  /* 0x000000020000758d */ /* 0x000e240001800003 */
[----:B0-----:R-:W-:Y:S05]  /*21cc0*/  @!P0 BRA `(.L_x_1765) ;  /* 0xfffffffc00f08947 */ /* 0x001fea000383ffff */
[----:B------:R-:W-:Y:S05]  /*21cd0*/  BRA `(.L_x_1763) ;  /* 0x00000000002c7947 */ /* 0x000fea0003800000 */
.L_x_1764:
[----:B------:R-:W0:Y:S02]  /*21ce0*/  QSPC.E.D P0, RZ, [R2] ;  /* 0x0000000002ff73aa */ /* 0x000e240000000700 */
[----:B0-----:R-:W-:Y:S05]  /*21cf0*/  @!P0 BRA `(.L_x_1766) ;  /* 0x0000000000188947 */ /* 0x001fea0003800000 */
.L_x_1767:
[----:B------:R-:W2:Y:S02]  /*21d00*/  LD.E R10, [R2] ;  /* 0x00000000020a7980 */ /* 0x000ea40000100900 */
[----:B--2---:R-:W-:-:S06]  /*21d10*/  FADD R11, R9, R10 ;  /* 0x0000000a090b7221 */ /* 0x004fcc0000000000 */
[----:B------:R-:W2:Y:S02]  /*21d20*/  ATOM.E.CAST.SPIN PT, R11, [R2], R10, R11 ;  /* 0x0000000a020b738b */ /* 0x000ea400019e010b */
[----:B--2---:R-:W-:-:S13]  /*21d30*/  ISETP.EQ.U32.AND P0, PT, R11, 0x1, PT ;  /* 0x000000010b00780c */ /* 0x004fda0003f02070 */
[----:B------:R-:W-:Y:S05]  /*21d40*/  @!P0 BRA `(.L_x_1767) ;  /* 0xfffffffc00ec8947 */ /* 0x000fea000383ffff */
[----:B------:R-:W-:Y:S05]  /*21d50*/  BRA `(.L_x_1763) ;  /* 0x00000000000c7947 */ /* 0x000fea0003800000 */
.L_x_1766:
[----:B------:R-:W2:Y:S02]  /*21d60*/  LD.E R0, desc[UR8][R2.64] ;  /* 0x0000000802007980 */ /* 0x000ea4000c101900 */
[----:B--2---:R-:W-:-:S05]  /*21d70*/  FADD R9, R9, R0 ;  /* 0x0000000009097221 */ /* 0x004fca0000000000 */
[----:B------:R0:W-:Y:S02]  /*21d80*/  ST.E desc[UR8][R2.64], R9 ;  /* 0x0000000902007985 */ /* 0x0001e4000c101908 */
.L_x_1763:
[----:B------:R-:W-:Y:S05]  /*21d90*/  BSYNC.RECONVERGENT B0 ;  /* 0x0000000000007941 */ /* 0x000fea0003800200 */
.L_x_1762:
[----:B0-----:R-:W-:-:S05]  /*21da0*/  IMAD.WIDE R2, R36, 0x4, R6 ;  /* 0x0000000424027825 */ /* 0x001fca00078e0206 */
[----:B------:R0:W-:Y:S01]  /*21db0*/  ATOM.E.ADD.F32.FTZ.RN.STRONG.GPU P0, RZ, desc[UR8][R2.64], R17 ;  /* 0x8000001102ff79a2 */ /* 0x0001e2000c10f308 */
[----:B------:R-:W-:Y:S04]  /*21dc0*/  BSSY.RECONVERGENT B0, `(.L_x_1768) ;  /* 0x0000015000007945 */ /* 0x000fe80003800200 */
[----:B0-----:R-:W-:Y:S05]  /*21dd0*/  @P0 BRA `(.L_x_1769) ;  /* 0x00000000004c0947 */ /* 0x001fea0003800000 */
[----:B------:R-:W0:Y:S02]  /*21de0*/  QSPC.E.S P0, RZ, [R2] ;  /* 0x0000000002ff73aa */ /* 0x000e240000000500 */
[----:B0-----:R-:W-:Y:S05]  /*21df0*/  @!P0 BRA `(.L_x_1770) ;  /* 0x0000000000188947 */ /* 0x001fea0003800000 */
[----:B------:R-:W-:-:S07]  /*21e00*/  MOV R0, R2 ;  /* 0x0000000200007202 */ /* 0x000fce0000000f00 */
.L_x_1771:
[----:B------:R-:W0:Y:S02]  /*21e10*/  LDS R2, [R0] ;  /* 0x0000000000027984 */ /* 0x000e240000000800 */
[----:B0-----:R-:W-:-:S05]  /*21e20*/  FADD R3, R17, R2 ;  /* 0x0000000211037221 */ /* 0x001fca0000000000 */
[----:B------:R-:W0:Y:S02]  /*21e30*/  ATOMS.CAST.SPIN P0, [R0], R2, R3 ;  /* 0x000000020000758d */ /* 0x000e240001800003 */
[----:B0-----:R-:W-:Y:S05]  /*21e40*/  @!P0 BRA `(.L_x_1771) ;  /* 0xfffffffc00f08947 */ /* 0x001fea000383ffff */
[----:B------:R-:W-:Y:S05]  /*21e50*/  BRA `(.L_x_1769) ;  /* 0x00000000002c7947 */ /* 0x000fea0003800000 */
.L_x_1770:
[----:B------:R-:W0:Y:S02]  /*21e60*/  QSPC.E.D P0, RZ, [R2] ;  /* 0x0000000002ff73aa */ /* 0x000e240000000700 */
[----:B0-----:R-:W-:Y:S05]  /*21e70*/  @!P0 BRA `(.L_x_1772) ;  /* 0x0000000000188947 */ /* 0x001fea0003800000 */
.L_x_1773:
[----:B------:R-:W2:Y:S02]  /*21e80*/  LD.E R10, [R2] ;  /* 0x00000000020a7980 */ /* 0x000ea40000100900 */
[----:B--2---:R-:W-:-:S06]  /*21e90*/  FADD R11, R17, R10 ;  /* 0x0000000a110b7221 */ /* 0x004fcc0000000000 */
[----:B------:R-:W2:Y:S02]  /*21ea0*/  ATOM.E.CAST.SPIN PT, R11, [R2], R10, R11 ;  /* 0x0000000a020b738b */ /* 0x000ea400019e010b */
[----:B--2---:R-:W-:-:S13]  /*21eb0*/  ISETP.EQ.U32.AND P0, PT, R11, 0x1, PT ;  /* 0x000000010b00780c */ /* 0x004fda0003f02070 */
[----:B------:R-:W-:Y:S05]  /*21ec0*/  @!P0 BRA `(.L_x_1773) ;  /* 0xfffffffc00ec8947 */ /* 0x000fea000383ffff */
[----:B------:R-:W-:Y:S05]  /*21ed0*/  BRA `(.L_x_1769) ;  /* 0x00000000000c7947 */ /* 0x000fea0003800000 */
.L_x_1772:
[----:B------:R-:W2:Y:S02]  /*21ee0*/  LD.E R0, desc[UR8][R2.64] ;  /* 0x0000000802007980 */ /* 0x000ea4000c101900 */
[----:B--2---:R-:W-:-:S05]  /*21ef0*/  FADD R9, R17, R0 ;  /* 0x0000000011097221 */ /* 0x004fca0000000000 */
[----:B------:R0:W-:Y:S02]  /*21f00*/  ST.E desc[UR8][R2.64], R9 ;  /* 0x0000000902007985 */ /* 0x0001e4000c101908 */
.L_x_1769:
[----:B------:R-:W-:Y:S05]  /*21f10*/  BSYNC.RECONVERGENT B0 ;  /* 0x0000000000007941 */ /* 0x000fea0003800200 */
.L_x_1768:
        /* <DEDUP_REMOVED lines=9> */
.L_x_1777:
[----:B------:R-:W0:Y:S02]  /*21fb0*/  LDS R2, [R0] ;  /* 0x0000000000027984 */ /* 0x000e240000000800 */
[----:B0-----:R-:W-:-:S05]  /*21fc0*/  FADD R3, R11, R2 ;  /* 0x000000020b037221 */ /* 0x001fca0000000000 */
[----:B------:R-:W0:Y:S02]  /*21fd0*/  ATOMS.CAST.SPIN P0, [R0], R2, R3 ;  /* 0x000000020000758d */ /* 0x000e240001800003 */
[----:B0-----:R-:W-:Y:S05]  /*21fe0*/  @!P0 BRA `(.L_x_1777) ;  /* 0xfffffffc00f08947 */ /* 0x001fea000383ffff */
[----:B------:R-:W-:Y:S05]  /*21ff0*/  BRA `(.L_x_1775) ;  /* 0x00000000002c7947 */ /* 0x000fea0003800000 */
.L_x_1776:
[----:B------:R-:W0:Y:S02]  /*22000*/  QSPC.E.D P0, RZ, [R2] ;  /* 0x0000000002ff73aa */ /* 0x000e240000000700 */
[----:B0-----:R-:W-:Y:S05]  /*22010*/  @!P0 BRA `(.L_x_1778) ;  /* 0x0000000000188947 */ /* 0x001fea0003800000 */
.L_x_1779:
[----:B------:R-:W2:Y:S02]  /*22020*/  LD.E R8, [R2] ;  /* 0x0000000002087980 */ /* 0x000ea40000100900 */
[----:B--2---:R-:W-:-:S06]  /*22030*/  FADD R9, R11, R8 ;  /* 0x000000080b097221 */ /* 0x004fcc0000000000 */
[----:B------:R-:W2:Y:S02]  /*22040*/  ATOM.E.CAST.SPIN PT, R9, [R2], R8, R9 ;  /* 0x000000080209738b */ /* 0x000ea400019e0109 */
[----:B--2---:R-:W-:-:S13]  /*22050*/  ISETP.EQ.U32.AND P0, PT, R9, 0x1, PT ;  /* 0x000000010900780c */ /* 0x004fda0003f02070 */
[----:B------:R-:W-:Y:S05]  /*22060*/  @!P0 BRA `(.L_x_1779) ;  /* 0xfffffffc00ec8947 */ /* 0x000fea000383ffff */
[----:B------:R-:W-:Y:S05]  /*22070*/  BRA `(.L_x_1775) ;  /* 0x00000000000c7947 */ /* 0x000fea0003800000 */
.L_x_1778:
[----:B------:R-:W2:Y:S02]  /*22080*/  LD.E R0, desc[UR8][R2.64] ;  /* 0x0000000802007980 */ /* 0x000ea4000c101900 */
[----:B--2---:R-:W-:-:S05]  /*22090*/  FADD R9, R11, R0 ;  /* 0x000000000b097221 */ /* 0x004fca0000000000 */
[----:B------:R0:W-:Y:S02]  /*220a0*/  ST.E desc[UR8][R2.64], R9 ;  /* 0x0000000902007985 */ /* 0x0001e4000c101908 */
.L_x_1775:
[----:B------:R-:W-:Y:S05]  /*220b0*/  BSYNC.RECONVERGENT B0 ;  /* 0x0000000000007941 */ /* 0x000fea0003800200 */
.L_x_1774:
[----:B0-----:R-:W-:-:S05]  /*220c0*/  IMAD.WIDE R2, R35, 0x4, R6 ;  /* 0x0000000423027825 */ /* 0x001fca00078e0206 */
[----:B------:R0:W-:Y:S01]  /*220d0*/  ATOM.E.ADD.F32.FTZ.RN.STRONG.GPU P0, RZ, desc[UR8][R2.64], R17 ;  /* 0x8000001102ff79a2 */ /* 0x0001e2000c10f308 */
[----:B------:R-:W-:Y:S04]  /*220e0*/  BSSY.RECONVERGENT B0, `(.L_x_1780) ;  /* 0x0000015000007945 */ /* 0x000fe80003800200 */
[----:B0-----:R-:W-:Y:S05]  /*220f0*/  @P0 BRA `(.L_x_1781) ;  /* 0x00000000004c0947 */ /* 0x001fea0003800000 */
[----:B------:R-:W0:Y:S02]  /*22100*/  QSPC.E.S P0, RZ, [R2] ;  /* 0x0000000002ff73aa */ /* 0x000e240000000500 */
[----:B0-----:R-:W-:Y:S05]  /*22110*/  @!P0 BRA `(.L_x_1782) ;  /* 0x0000000000188947 */ /* 0x001fea0003800000 */
[----:B------:R-:W-:-:S07]  /*22120*/  MOV R0, R2 ;  /* 0x0000000200007202 */ /* 0x000fce0000000f00 */
.L_x_1783:
[----:B------:R-:W0:Y:S02]  /*22130*/  LDS R2, [R0] ;  /* 0x0000000000027984 */ /* 0x000e240000000800 */
[----:B0-----:R-:W-:-:S05]  /*22140*/  FADD R3, R17, R2 ;  /* 0x0000000211037221 */ /* 0x001fca0000000000 */
[----:B------:R-:W0:Y:S02]  /*22150*/  ATOMS.CAST.SPIN P0, [R0], R2, R3 ;  /* 0x000000020000758d */ /* 0x000e240001800003 */
[----:B0-----:R-:W-:Y:S05]  /*22160*/  @!P0 BRA `(.L_x_1783) ;  /* 0xfffffffc00f08947 */ /* 0x001fea000383ffff */
[----:B------:R-:W-:Y:S05]  /*22170*/  BRA `(.L_x_1781) ;  /* 0x00000000002c7947 */ /* 0x000fea0003800000 */
.L_x_1782:
[----:B------:R-:W0:Y:S02]  /*22180*/  QSPC.E.D P0, RZ, [R2] ;  /* 0x0000000002ff73aa */ /* 0x000e240000000700 */
[----:B0-----:R-:W-:Y:S05]  /*22190*/  @!P0 BRA `(.L_x_1784) ;  /* 0x0000000000188947 */ /* 0x001fea0003800000 */
.L_x_1785:
[----:B------:R-:W2:Y:S02]  /*221a0*/  LD.E R8, [R2] ;  /* 0x0000000002087980 */ /* 0x000ea40000100900 */
[----:B--2---:R-:W-:-:S06]  /*221b0*/  FADD R9, R17, R8 ;  /* 0x0000000811097221 */ /* 0x004fcc0000000000 */
[----:B------:R-:W2:Y:S02]  /*221c0*/  ATOM.E.CAST.SPIN PT, R9, [R2], R8, R9 ;  /* 0x000000080209738b */ /* 0x000ea400019e0109 */
[----:B--2---:R-:W-:-:S13]  /*221d0*/  ISETP.EQ.U32.AND P0, PT, R9, 0x1, PT ;  /* 0x000000010900780c */ /* 0x004fda0003f02070 */
[----:B------:R-:W-:Y:S05]  /*221e0*/  @!P0 BRA `(.L_x_1785) ;  /* 0xfffffffc00ec8947 */ /* 0x000fea000383ffff */
[----:B------:R-:W-:Y:S05]  /*221f0*/  BRA `(.L_x_1781) ;  /* 0x00000000000c7947 */ /* 0x000fea0003800000 */
.L_x_1784:
[----:B------:R-:W2:Y:S02]  /*22200*/  LD.E R0, desc[UR8][R2.64] ;  /* 0x0000000802007980 */ /* 0x000ea4000c101900 */
[----:B--2---:R-:W-:-:S05]  /*22210*/  FADD R9, R17, R0 ;  /* 0x0000000011097221 */ /* 0x004fca0000000000 */
[----:B------:R0:W-:Y:S02]  /*22220*/  ST.E desc[UR8][R2.64], R9 ;  /* 0x0000000902007985 */ /* 0x0001e4000c101908 */
.L_x_1781:
[----:B------:R-:W-:Y:S05]  /*22230*/  BSYNC.RECONVERGENT B0 ;  /* 0x0000000000007941 */ /* 0x000fea0003800200 */
.L_x_1780:
        /* <DEDUP_REMOVED lines=9> */
.L_x_1789:
[----:B------:R-:W0:Y:S02]  /*222d0*/  LDS R2, [R4] ;  /* 0x0000000004027984 */ /* 0x000e240000000800 */
[----:B0-----:R-:W-:-:S05]  /*222e0*/  FADD R3, R9, R2 ;  /* 0x0000000209037221 */ /* 0x001fca0000000000 */
[----:B------:R-:W0:Y:S02]  /*222f0*/  ATOMS.CAST.SPIN P0, [R4], R2, R3 ;  /* 0x000000020400758d */ /* 0x000e240001800003 */
[----:B0-----:R-:W-:Y:S05]  /*22300*/  @!P0 BRA `(.L_x_1789) ;  /* 0xfffffffc00f08947 */ /* 0x001fea000383ffff */
[----:B------:R-:W-:Y:S05]  /*22310*/  BRA `(.L_x_1787) ;  /* 0x00000000002c7947 */ /* 0x000fea0003800000 */
.L_x_1788:
[----:B------:R-:W0:Y:S02]  /*22320*/  QSPC.E.D P0, RZ, [R4] ;  /* 0x0000000004ff73aa */ /* 0x000e240000000700 */
[----:B0-----:R-:W-:Y:S05]  /*22330*/  @!P0 BRA `(.L_x_1790) ;  /* 0x0000000000188947 */ /* 0x001fea0003800000 */
.L_x_1791:
[----:B------:R-:W2:Y:S02]  /*22340*/  LD.E R2, [R4] ;  /* 0x0000000004027980 */ /* 0x000ea40000100900 */
[----:B--2---:R-:W-:-:S06]  /*22350*/  FADD R3, R9, R2 ;  /* 0x0000000209037221 */ /* 0x004fcc0000000000 */
[----:B------:R-:W2:Y:S02]  /*22360*/  ATOM.E.CAST.SPIN PT, R3, [R4], R2, R3 ;  /* 0x000000020403738b */ /* 0x000ea400019e0103 */
[----:B--2---:R-:W-:-:S13]  /*22370*/  ISETP.EQ.U32.AND P0, PT, R3, 0x1, PT ;  /* 0x000000010300780c */ /* 0x004fda0003f02070 */
[----:B------:R-:W-:Y:S05]  /*22380*/  @!P0 BRA `(.L_x_1791) ;  /* 0xfffffffc00ec8947 */ /* 0x000fea000383ffff */
[----:B------:R-:W-:Y:S05]  /*22390*/  BRA `(.L_x_1787) ;  /* 0x00000000000c7947 */ /* 0x000fea0003800000 */
.L_x_1790:
[----:B------:R-:W2:Y:S02]  /*223a0*/  LD.E R0, desc[UR8][R4.64] ;  /* 0x0000000804007980 */ /* 0x000ea4000c101900 */
[----:B--2---:R-:W-:-:S05]  /*223b0*/  FADD R3, R9, R0 ;  /* 0x0000000009037221 */ /* 0x004fca0000000000 */
[----:B------:R0:W-:Y:S02]  /*223c0*/  ST.E desc[UR8][R4.64], R3 ;  /* 0x0000000304007985 */ /* 0x0001e4000c101908 */
.L_x_1787:
[----:B------:R-:W-:Y:S05]  /*223d0*/  BSYNC.RECONVERGENT B0 ;  /* 0x0000000000007941 */ /* 0x000fea0003800200 */
.L_x_1786:
[----:B0-----:R-:W-:-:S05]  /*223e0*/  IMAD.WIDE R2, R34, 0x4, R6 ;  /* 0x0000000422027825 */ /* 0x001fca00078e0206 */
[----:B------:R0:W-:Y:S01]  /*223f0*/  ATOM.E.ADD.F32.FTZ.RN.STRONG.GPU P0, RZ, desc[UR8][R2.64], R17 ;  /* 0x8000001102ff79a2 */ /* 0x0001e2000c10f308 */
[----:B------:R-:W-:Y:S04]  /*22400*/  BSSY.RECONVERGENT B0, `(.L_x_1792) ;  /* 0x0000015000007945 */ /* 0x000fe80003800200 */
[----:B0-----:R-:W-:Y:S05]  /*22410*/  @P0 BRA `(.L_x_1793) ;  /* 0x00000000004c0947 */ /* 0x001fea0003800000 */
[----:B------:R-:W0:Y:S02]  /*22420*/  QSPC.E.S P0, RZ, [R2] ;  /* 0x0000000002ff73aa */ /* 0x000e240000000500 */
[----:B0-----:R-:W-:Y:S05]  /*22430*/  @!P0 BRA `(.L_x_1794) ;  /* 0x0000000000188947 */ /* 0x001fea0003800000 */
[----:B------:R-:W-:-:S07]  /*22440*/  MOV R0, R2 ;  /* 0x0000000200007202 */ /* 0x000fce0000000f00 */
.L_x_1795:
[----:B------:R-:W0:Y:S02]  /*22450*/  LDS R2, [R0] ;  /* 0x0000000000027984 */ /* 0x000e240000000800 */
[----:B0-----:R-:W-:-:S05]  /*22460*/  FADD R3, R17, R2 ;  /* 0x0000000211037221 */ /* 0x001fca0000000000 */
[----:B------:R-:W0:Y:S02]  /*22470*/  ATOMS.CAST.SPIN P0, [R0], R2, R3 ;  /* 0x000000020000758d */ /* 0x000e240001800003 */
[----:B0-----:R-:W-:Y:S05]  /*22480*/  @!P0 BRA `(.L_x_1795) ;  /* 0xfffffffc00f08947 */ /* 0x001fea000383ffff */
[----:B------:R-:W-:Y:S05]  /*22490*/  BRA `(.L_x_1793) ;  /* 0x00000000002c7947 */ /* 0x000fea0003800000 */
.L_x_1794:
[----:B------:R-:W0:Y:S02]  /*224a0*/  QSPC.E.D P0, RZ, [R2] ;  /* 0x0000000002ff73aa */ /* 0x000e240000000700 */
[----:B0-----:R-:W-:Y:S05]  /*224b0*/  @!P0 BRA `(.L_x_1796) ;  /* 0x0000000000188947 */ /* 0x001fea0003800000 */
.L_x_1797:
[----:B------:R-:W2:Y:S02]  /*224c0*/  LD.E R4, [R2] ;  /* 0x0000000002047980 */ /* 0x000ea40000100900 */
[----:B--2---:R-:W-:-:S06]  /*224d0*/  FADD R5, R17, R4 ;  /* 0x0000000411057221 */ /* 0x004fcc0000000000 */
[----:B------:R-:W2:Y:S02]  /*224e0*/  ATOM.E.CAST.SPIN PT, R5, [R2], R4, R5 ;  /* 0x000000040205738b */ /* 0x000ea400019e0105 */
[----:B--2---:R-:W-:-:S13]  /*224f0*/  ISETP.EQ.U32.AND P0, PT, R5, 0x1, PT ;  /* 0x000000010500780c */ /* 0x004fda0003f02070 */
[----:B------:R-:W-:Y:S05]  /*22500*/  @!P0 BRA `(.L_x_1797) ;  /* 0xfffffffc00ec8947 */ /* 0x000fea000383ffff */
[----:B------:R-:W-:Y:S05]  /*22510*/  BRA `(.L_x_1793) ;  /* 0x00000000000c7947 */ /* 0x000fea0003800000 */
.L_x_1796:
[----:B------:R-:W2:Y:S02]  /*22520*/  LD.E R0, desc[UR8][R2.64] ;  /* 0x0000000802007980 */ /* 0x000ea4000c101900 */
[----:B--2---:R-:W-:-:S05]  /*22530*/  FADD R5, R17, R0 ;  /* 0x0000000011057221 */ /* 0x004fca0000000000 */
[----:B------:R0:W-:Y:S02]  /*22540*/  ST.E desc[UR8][R2.64], R5 ;  /* 0x0000000502007985 */ /* 0x0001e4000c101908 */
.L_x_1793:
[----:B------:R-:W-:Y:S05]  /*22550*/  BSYNC.RECONVERGENT B0 ;  /* 0x0000000000007941 */ /* 0x000fea0003800200 */
.L_x_1792:
[----:B------:R-:W-:-:S03]  /*22560*/  UMOV UR4, 0xffffffff ;  /* 0xffffffff00047882 */ /* 0x000fc60000000000 */
[----:B------:R-:W-:Y:S05]  /*22570*/  BRA.DIV UR4, `(.L_x_1798) ;  /* 0x0000012a04647947 */ /* 0x000fea000b800000 */
[----:B------:R-:W0:Y:S04]  /*22580*/  LDL.LU R0, [R1+0xb0] ;  /* 0x0000b00001007983 */ /* 0x000e280000300800 */
[----:B------:R1:W2:Y:S04]  /*22590*/  SHFL.IDX PT, R30, R46, 0x7, 0x181f ;  /* 0x00f81f002e1e7f89 */ /* 0x0002a800000e0000 */
[----:B0-2---:R1:W0:Y:S02]  /*225a0*/  SHFL.IDX PT, R3, R0, 0x7, 0x181f ;  /* 0x00f81f0000037f89 */ /* 0x00522400000e0000 */
.L_x_2103:
[----:B-1----:R-:W2:Y:S01]  /*225b0*/  LDL.LU R0, [R1+0x84] ;  /* 0x0000840001007983 */ /* 0x002ea20000300800 */
[----:B0-----:R-:W-:-:S05]  /*225c0*/  IMAD R30, R30, R60, R3 ;  /* 0x0000003c1e1e7224 */ /* 0x001fca00078e0203 */
[----:B------:R-:W-:Y:S02]  /*225d0*/  IADD3 R48, P0, PT, R48, R30, RZ ;  /* 0x0000001e30307210 */ /* 0x000fe40007f1e0ff */
[----:B------:R-:W-:-:S04]  /*225e0*/  SHF.R.S32.HI R5, RZ, 0x1f, R30 ;  /* 0x0000001fff057819 */ /* 0x000fc8000001141e */
        /* <DEDUP_REMOVED lines=14> */
.L_x_1802:
[----:B------:R-:W0:Y:S02]  /*226d0*/  LDS R4, [R0] ;  /* 0x0000000000047984 */ /* 0x000e240000000800 */
[----:B0-----:R-:W-:-:S05]  /*226e0*/  FADD R5, R7, R4 ;  /* 0x0000000407057221 */ /* 0x001fca0000000000 */
[----:B------:R-:W0:Y:S02]  /*226f0*/  ATOMS.CAST.SPIN P0, [R0], R4, R5 ;  /* 0x000000040000758d */ /* 0x000e240001800005 */
[----:B0-----:R-:W-:Y:S05]  /*22700*/  @!P0 BRA `(.L_x_1802) ;  /* 0xfffffffc00f08947 */ /* 0x001fea000383ffff */
[----:B------:R-:W-:Y:S05]  /*22710*/  BRA `(.L_x_1800) ;  /* 0x00000000002c7947 */ /* 0x000fea0003800000 */
.L_x_1801:
[----:B------:R-:W0:Y:S02]  /*22720*/  QSPC.E.D P0, RZ, [R2] ;  /* 0x0000000002ff73aa */ /* 0x000e240000000700 */
[----:B0-----:R-:W-:Y:S05]  /*22730*/  @!P0 BRA `(.L_x_1803) ;  /* 0x0000000000188947 */ /* 0x001fea0003800000 */
.L_x_1804:
[----:B------:R-:W2:Y:S02]  /*22740*/  LD.E R4, [R2] ;  /* 0x0000000002047980 */ /* 0x000ea40000100900 */
[----:B--2---:R-:W-:-:S06]  /*22750*/  FADD R5, R7, R4 ;  /* 0x0000000407057221 */ /* 0x004fcc0000000000 */
[----:B------:R-:W2:Y:S02]  /*22760*/  ATOM.E.CAST.SPIN PT, R5, [R2], R4, R5 ;  /* 0x000000040205738b */ /* 0x000ea400019e0105 */
[----:B--2---:R-:W-:-:S13]  /*22770*/  ISETP.EQ.U32.AND P0, PT, R5, 0x1, PT ;  /* 0x000000010500780c */ /* 0x004fda0003f02070 */
[----:B------:R-:W-:Y:S05]  /*22780*/  @!P0 BRA `(.L_x_1804) ;  /* 0xfffffffc00ec8947 */ /* 0x000fea000383ffff */
[----:B------:R-:W-:Y:S05]  /*22790*/  BRA `(.L_x_1800) ;  /* 0x00000000000c7947 */ /* 0x000fea0003800000 */
.L_x_1803:
[----:B------:R-:W2:Y:S02]  /*227a0*/  LD.E R0, desc[UR8][R2.64] ;  /* 0x0000000802007980 */ /* 0x000ea4000c101900 */
[----:B--2---:R-:W-:-:S05]  /*227b0*/  FADD R5, R7, R0 ;  /* 0x0000000007057221 */ /* 0x004fca0000000000 */
[----:B------:R0:W-:Y:S02]  /*227c0*/  ST.E desc[UR8][R2.64], R5 ;  /* 0x0000000502007985 */ /* 0x0001e4000c101908 */
.L_x_1800:
[----:B------:R-:W-:Y:S05]  /*227d0*/  BSYNC.RECONVERGENT B0 ;  /* 0x0000000000007941 */ /* 0x000fea0003800200 */
.L_x_1799:
        /* <DEDUP_REMOVED lines=9> */
.L_x_1808:
[----:B------:R-:W0:Y:S02]  /*22870*/  LDS R4, [R0] ;  /* 0x0000000000047984 */ /* 0x000e240000000800 */
[----:B0-----:R-:W-:-:S05]  /*22880*/  FADD R5, R17, R4 ;  /* 0x0000000411057221 */ /* 0x001fca0000000000 */
[----:B------:R-:W0:Y:S02]  /*22890*/  ATOMS.CAST.SPIN P0, [R0], R4, R5 ;  /* 0x000000040000758d */ /* 0x000e240001800005 */
[----:B0-----:R-:W-:Y:S05]  /*228a0*/  @!P0 BRA `(.L_x_1808) ;  /* 0xfffffffc00f08947 */ /* 0x001fea000383ffff */
[----:B------:R-:W-:Y:S05]  /*228b0*/  BRA `(.L_x_1806) ;  /* 0x00000000002c7947 */ /* 0x000fea0003800000 */
.L_x_1807:
[----:B------:R-:W1:Y:S02]  /*228c0*/  QSPC.E.D P0, RZ, [R26] ;  /* 0x000000001aff73aa */ /* 0x000e640000000700 */
[----:B-1----:R-:W-:Y:S05]  /*228d0*/  @!P0 BRA `(.L_x_1809) ;  /* 0x0000000000188947 */ /* 0x002fea0003800000 */
.L_x_1810:
[----:B------:R-:W0:Y:S02]  /*228e0*/  LD.E R4, [R26] ;  /* 0x000000001a047980 */ /* 0x000e240000100900 */
[----:B0-----:R-:W-:-:S06]  /*228f0*/  FADD R5, R17, R4 ;  /* 0x0000000411057221 */ /* 0x001fcc0000000000 */
[----:B------:R-:W2:Y:S02]  /*22900*/  ATOM.E.CAST.SPIN PT, R5, [R26], R4, R5 ;  /* 0x000000041a05738b */ /* 0x000ea400019e0105 */
[----:B--2---:R-:W-:-:S13]  /*22910*/  ISETP.EQ.U32.AND P0, PT, R5, 0x1, PT ;  /* 0x000000010500780c */ /* 0x004fda0003f02070 */
[----:B------:R-:W-:Y:S05]  /*22920*/  @!P0 BRA `(.L_x_1810) ;  /* 0xfffffffc00ec8947 */ /* 0x000fea000383ffff */
[----:B------:R-:W-:Y:S05]  /*22930*/  BRA `(.L_x_1806) ;  /* 0x00000000000c7947 */ /* 0x000fea0003800000 */
.L_x_1809:
[----:B------:R-:W0:Y:S02]  /*22940*/  LD.E R0, desc[UR8][R26.64] ;  /* 0x000000081a007980 */ /* 0x000e24000c101900 */
[----:B0-----:R-:W-:-:S05]  /*22950*/  FADD R5, R17, R0 ;  /* 0x0000000011057221 */ /* 0x001fca0000000000 */
[----:B------:R1:W-:Y:S02]  /*22960*/  ST.E desc[UR8][R26.64], R5 ;  /* 0x000000051a007985 */ /* 0x0003e4000c101908 */
.L_x_1806:
[----:B------:R-:W-:Y:S05]  /*22970*/  BSYNC.RECONVERGENT B0 ;  /* 0x0000000000007941 */ /* 0x000fea0003800200 */
.L_x_1805:
        /* <DEDUP_REMOVED lines=10> */
.L_x_1814:
[----:B------:R-:W0:Y:S02]  /*22a20*/  LDS R4, [R0] ;  /* 0x0000000000047984 */ /* 0x000e240000000800 */
[----:B0-----:R-:W-:-:S05]  /*22a30*/  FADD R5, R9, R4 ;  /* 0x0000000409057221 */ /* 0x001fca0000000000 */
[----:B------:R-:W0:Y:S02]  /*22a40*/  ATOMS.CAST.SPIN P0, [R0], R4, R5 ;  /* 0x000000040000758d */ /* 0x000e240001800005 */
[----:B0-----:R-:W-:Y:S05]  /*22a50*/  @!P0 BRA `(.L_x_1814) ;  /* 0xfffffffc00f08947 */ /* 0x001fea000383ffff */
[----:B------:R-:W-:Y:S05]  /*22a60*/  BRA `(.L_x_1812) ;  /* 0x00000000002c7947 */ /* 0x000fea0003800000 */
.L_x_1813:
[----:B------:R-:W0:Y:S02]  /*22a70*/  QSPC.E.D P0, RZ, [R4] ;  /* 0x0000000004ff73aa */ /* 0x000e240000000700 */
[----:B0-----:R-:W-:Y:S05]  /*22a80*/  @!P0 BRA `(.L_x_1815) ;  /* 0x0000000000188947 */ /* 0x001fea0003800000 */
.L_x_1816:
[----:B------:R-:W2:Y:S02]  /*22a90*/  LD.E R6, [R4] ;  /* 0x0000000004067980 */ /* 0x000ea40000100900 */
[----:B--2---:R-:W-:-:S06]  /*22aa0*/  FADD R7, R9, R6 ;  /* 0x0000000609077221 */ /* 0x004fcc0000000000 */
[----:B------:R-:W2:Y:S02]  /*22ab0*/  ATOM.E.CAST.SPIN PT, R7, [R4], R6, R7 ;  /* 0x000000060407738b */ /* 0x000ea400019e0107 */
[----:B--2---:R-:W-:-:S13]  /*22ac0*/  ISETP.EQ.U32.AND P0, PT, R7, 0x1, PT ;  /* 0x000000010700780c */ /* 0x004fda0003f02070 */
[----:B------:R-:W-:Y:S05]  /*22ad0*/  @!P0 BRA `(.L_x_1816) ;  /* 0xfffffffc00ec8947 */ /* 0x000fea000383ffff */
[----:B------:R-:W-:Y:S05]  /*22ae0*/  BRA `(.L_x_1812) ;  /* 0x00000000000c7947 */ /* 0x000fea0003800000 */
.L_x_1815:
[----:B------:R-:W2:Y:S02]  /*22af0*/  LD.E R0, desc[UR8][R4.64] ;  /* 0x0000000804007980 */ /* 0x000ea4000c101900 */
[----:B--2---:R-:W-:-:S05]  /*22b00*/  FADD R7, R9, R0 ;  /* 0x0000000009077221 */ /* 0x004fca0000000000 */
[----:B------:R0:W-:Y:S02]  /*22b10*/  ST.E desc[UR8][R4.64], R7 ;  /* 0x0000000704007985 */ /* 0x0001e4000c101908 */
.L_x_1812:
[----:B------:R-:W-:Y:S05]  /*22b20*/  BSYNC.RECONVERGENT B0 ;  /* 0x0000000000007941 */ /* 0x000fea0003800200 */
.L_x_1811:
[----:B0-----:R-:W-:-:S05]  /*22b30*/  IMAD.WIDE R4, R60, 0x4, R26 ;  /* 0x000000043c047825 */ /* 0x001fca00078e021a */
[----:B------:R0:W-:Y:S01]  /*22b40*/  ATOM.E.ADD.F32.FTZ.RN.STRONG.GPU P0, RZ, desc[UR8][R4.64], R17 ;  /* 0x8000001104ff79a2 */ /* 0x0001e2000c10f308 */
[----:B------:R-:W-:Y:S04]  /*22b50*/  BSSY.RECONVERGENT B0, `(.L_x_1817) ;  /* 0x0000015000007945 */ /* 0x000fe80003800200 */
[----:B0-----:R-:W-:Y:S05]  /*22b60*/  @P0 BRA `(.L_x_1818) ;  /* 0x00000000004c0947 */ /* 0x001fea0003800000 */
[----:B------:R-:W0:Y:S02]  /*22b70*/  QSPC.E.S P0, RZ, [R4] ;  /* 0x0000000004ff73aa */ /* 0x000e240000000500 */
[----:B0-----:R-:W-:Y:S05]  /*22b80*/  @!P0 BRA `(.L_x_1819) ;  /* 0x0000000000188947 */ /* 0x001fea0003800000 */
[----:B------:R-:W-:-:S07]  /*22b90*/  MOV R0, R4 ;  /* 0x0000000400007202 */ /* 0x000fce0000000f00 */
.L_x_1820:
[----:B------:R-:W0:Y:S02]  /*22ba0*/  LDS R4, [R0] ;  /* 0x0000000000047984 */ /* 0x000e240000000800 */
[----:B0-----:R-:W-:-:S05]  /*22bb0*/  FADD R5, R17, R4 ;  /* 0x0000000411057221 */ /* 0x001fca0000000000 */
[----:B------:R-:W0:Y:S02]  /*22bc0*/  ATOMS.CAST.SPIN P0, [R0], R4, R5 ;  /* 0x000000040000758d */ /* 0x000e240001800005 */
[----:B0-----:R-:W-:Y:S05]  /*22bd0*/  @!P0 BRA `(.L_x_1820) ;  /* 0xfffffffc00f08947 */ /* 0x001fea000383ffff */
[----:B------:R-:W-:Y:S05]  /*22be0*/  BRA `(.L_x_1818) ;  /* 0x00000000002c7947 */ /* 0x000fea0003800000 */
.L_x_1819:
[----:B------:R-:W0:Y:S02]  /*22bf0*/  QSPC.E.D P0, RZ, [R4] ;  /* 0x0000000004ff73aa */ /* 0x000e240000000700 */
[----:B0-----:R-:W-:Y:S05]  /*22c00*/  @!P0 BRA `(.L_x_1821) ;  /* 0x0000000000188947 */ /* 0x001fea0003800000 */
.L_x_1822:
[----:B------:R-:W2:Y:S02]  /*22c10*/  LD.E R6, [R4] ;  /* 0x0000000004067980 */ /* 0x000ea40000100900 */
[----:B--2---:R-:W-:-:S06]  /*22c20*/  FADD R7, R17, R6 ;  /* 0x0000000611077221 */ /* 0x004fcc0000000000 */
[----:B------:R-:W2:Y:S02]  /*22c30*/  ATOM.E.CAST.SPIN PT, R7, [R4], R6, R7 ;  /* 0x000000060407738b */ /* 0x000ea400019e0107 */
[----:B--2---:R-:W-:-:S13]  /*22c40*/  ISETP.EQ.U32.AND P0, PT, R7, 0x1, PT ;  /* 0x000000010700780c */ /* 0x004fda0003f02070 */
[----:B------:R-:W-:Y:S05]  /*22c50*/  @!P0 BRA `(.L_x_1822) ;  /* 0xfffffffc00ec8947 */ /* 0x000fea000383ffff */
[----:B------:R-:W-:Y:S05]  /*22c60*/  BRA `(.L_x_1818) ;  /* 0x00000000000c7947 */ /* 0x000fea0003800000 */
.L_x_1821:
[----:B------:R-:W2:Y:S02]  /*22c70*/  LD.E R0, desc[UR8][R4.64] ;  /* 0x0000000804007980 */ /* 0x000ea4000c101900 */
[----:B--2---:R-:W-:-:S05]  /*22c80*/  FADD R7, R17, R0 ;  /* 0x0000000011077221 */ /* 0x004fca0000000000 */
[----:B------:R0:W-:Y:S02]  /*22c90*/  ST.E desc[UR8][R4.64], R7 ;  /* 0x0000000704007985 */ /* 0x0001e4000c101908 */
.L_x_1818:
[----:B------:R-:W-:Y:S05]  /*22ca0*/  BSYNC.RECONVERGENT B0 ;  /* 0x0000000000007941 */ /* 0x000fea0003800200 */
.L_x_1817:
        /* <DEDUP_REMOVED lines=10> */
.L_x_1826:
[----:B------:R-:W0:Y:S02]  /*22d50*/  LDS R4, [R0] ;  /* 0x0000000000047984 */ /* 0x000e240000000800 */
[----:B0-----:R-:W-:-:S05]  /*22d60*/  FADD R5, R9, R4 ;  /* 0x0000000409057221 */ /* 0x001fca0000000000 */
[----:B------:R-:W0:Y:S02]  /*22d70*/  ATOMS.CAST.SPIN P0, [R0], R4, R5 ;  /* 0x000000040000758d */ /* 0x000e240001800005 */
[----:B0-----:R-:W-:Y:S05]  /*22d80*/  @!P0 BRA `(.L_x_1826) ;  /* 0xfffffffc00f08947 */ /* 0x001fea000383ffff */
[----:B------:R-:W-:Y:S05]  /*22d90*/  BRA `(.L_x_1824) ;  /* 0x00000000002c7947 */ /* 0x000fea0003800000 */
.L_x_1825:
[----:B------:R-:W0:Y:S02]  /*22da0*/  QSPC.E.D P0, RZ, [R4] ;  /* 0x0000000004ff73aa */ /* 0x000e240000000700 */
[----:B0-----:R-:W-:Y:S05]  /*22db0*/  @!P0 BRA `(.L_x_1827) ;  /* 0x0000000000188947 */ /* 0x001fea0003800000 */
.L_x_1828:
[----:B------:R-:W2:Y:S02]  /*22dc0*/  LD.E R6, [R4] ;  /* 0x0000000004067980 */ /* 0x000ea40000100900 */
[----:B--2---:R-:W-:-:S06]  /*22dd0*/  FADD R7, R9, R6 ;  /* 0x0000000609077221 */ /* 0x004fcc0000000000 */
[----:B------:R-:W2:Y:S02]  /*22de0*/  ATOM.E.CAST.SPIN PT, R7, [R4], R6, R7 ;  /* 0x000000060407738b */ /* 0x000ea400019e0107 */
[----:B--2---:R-:W-:-:S13]  /*22df0*/  ISETP.EQ.U32.AND P0, PT, R7, 0x1, PT ;  /* 0x000000010700780c */ /* 0x004fda0003f02070 */
[----:B------:R-:W-:Y:S05]  /*22e00*/  @!P0 BRA `(.L_x_1828) ;  /* 0xfffffffc00ec8947 */ /* 0x000fea000383ffff */
[----:B------:R-:W-:Y:S05]  /*22e10*/  BRA `(.L_x_1824) ;  /* 0x00000000000c7947 */ /* 0x000fea0003800000 */
.L_x_1827:
[----:B------:R-:W2:Y:S02]  /*22e20*/  LD.E R0, desc[UR8][R4.64] ;  /* 0x0000000804007980 */ /* 0x000ea4000c101900 */
[----:B--2---:R-:W-:-:S05]  /*22e30*/  FADD R7, R9, R0 ;  /* 0x0000000009077221 */ /* 0x004fca0000000000 */
[----:B------:R0:W-:Y:S02]  /*22e40*/  ST.E desc[UR8][R4.64], R7 ;  /* 0x0000000704007985 */ /* 0x0001e4000c101908 */
.L_x_1824:
[----:B------:R-:W-:Y:S05]  /*22e50*/  BSYNC.RECONVERGENT B0 ;  /* 0x0000000000007941 */ /* 0x000fea0003800200 */
.L_x_1823:
[----:B0-----:R-:W-:-:S05]  /*22e60*/  IMAD.WIDE R4, R59, 0x4, R26 ;  /* 0x000000043b047825 */ /* 0x001fca00078e021a */
[----:B------:R0:W-:Y:S01]  /*22e70*/  ATOM.E.ADD.F32.FTZ.RN.STRONG.GPU P0, RZ, desc[UR8][R4.64], R17 ;  /* 0x8000001104ff79a2 */ /* 0x0001e2000c10f308 */
[----:B------:R-:W-:Y:S04]  /*22e80*/  BSSY.RECONVERGENT B0, `(.L_x_1829) ;  /* 0x0000015000007945 */ /* 0x000fe80003800200 */
[----:B0-----:R-:W-:Y:S05]  /*22e90*/  @P0 BRA `(.L_x_1830) ;  /* 0x00000000004c0947 */ /* 0x001fea0003800000 */
[----:B------:R-:W0:Y:S02]  /*22ea0*/  QSPC.E.S P0, RZ, [R4] ;  /* 0x0000000004ff73aa */ /* 0x000e240000000500 */
[----:B0-----:R-:W-:Y:S05]  /*22eb0*/  @!P0 BRA `(.L_x_1831) ;  /* 0x0000000000188947 */ /* 0x001fea0003800000 */
[----:B------:R-:W-:-:S07]  /*22ec0*/  MOV R0, R4 ;  /* 0x0000000400007202 */ /* 0x000fce0000000f00 */
.L_x_1832:
[----:B------:R-:W0:Y:S02]  /*22ed0*/  LDS R4, [R0] ;  /* 0x0000000000047984 */ /* 0x000e240000000800 */
[----:B0-----:R-:W-:-:S05]  /*22ee0*/  FADD R5, R17, R4 ;  /* 0x0000000411057221 */ /* 0x001fca0000000000 */
[----:B------:R-:W0:Y:S02]  /*22ef0*/  ATOMS.CAST.SPIN P0, [R0], R4, R5 ;  /* 0x000000040000758d */ /* 0x000e240001800005 */
[----:B0-----:R-:W-:Y:S05]  /*22f00*/  @!P0 BRA `(.L_x_1832) ;  /* 0xfffffffc00f08947 */ /* 0x001fea000383ffff */
[----:B------:R-:W-:Y:S05]  /*22f10*/  BRA `(.L_x_1830) ;  /* 0x00000000002c7947 */ /* 0x000fea0003800000 */
.L_x_1831:
[----:B------:R-:W0:Y:S02]  /*22f20*/  QSPC.E.D P0, RZ, [R4] ;  /* 0x0000000004ff73aa */ /* 0x000e240000000700 */
[----:B0-----:R-:W-:Y:S05]  /*22f30*/  @!P0 BRA `(.L_x_1833) ;  /* 0x0000000000188947 */ /* 0x001fea0003800000 */
.L_x_1834:
[----:B------:R-:W2:Y:S02]  /*22f40*/  LD.E R6, [R4] ;  /* 0x0000000004067980 */ /* 0x000ea40000100900 */
[----:B--2---:R-:W-:-:S06]  /*22f50*/  FADD R7, R17, R6 ;  /* 0x0000000611077221 */ /* 0x004fcc0000000000 */
[----:B------:R-:W2:Y:S02]  /*22f60*/  ATOM.E.CAST.SPIN PT, R7, [R4], R6, R7 ;  /* 0x000000060407738b */ /* 0x000ea400019e0107 */
[----:B--2---:R-:W-:-:S13]  /*22f70*/  ISETP.EQ.U32.AND P0, PT, R7, 0x1, PT ;  /* 0x000000010700780c */ /* 0x004fda0003f02070 */
[----:B------:R-:W-:Y:S05]  /*22f80*/  @!P0 BRA `(.L_x_1834) ;  /* 0xfffffffc00ec8947 */ /* 0x000fea000383ffff */
[----:B------:R-:W-:Y:S05]  /*22f90*/  BRA `(.L_x_1830) ;  /* 0x00000000000c7947 */ /* 0x000fea0003800000 */
.L_x_1833:
[----:B------:R-:W2:Y:S02]  /*22fa0*/  LD.E R0, desc[UR8][R4.64] ;  /* 0x0000000804007980 */ /* 0x000ea4000c101900 */
[----:B--2---:R-:W-:-:S05]  /*22fb0*/  FADD R7, R17, R0 ;  /* 0x0000000011077221 */ /* 0x004fca0000000000 */
[----:B------:R0:W-:Y:S02]  /*22fc0*/  ST.E desc[UR8][R4.64], R7 ;  /* 0x0000000704007985 */ /* 0x0001e4000c101908 */
.L_x_1830:
[----:B------:R-:W-:Y:S05]  /*22fd0*/  BSYNC.RECONVERGENT B0 ;  /* 0x0000000000007941 */ /* 0x000fea0003800200 */
.L_x_1829:
        /* <DEDUP_REMOVED lines=10> */
.L_x_1838:
[----:B------:R-:W0:Y:S02]  /*23080*/  LDS R4, [R0] ;  /* 0x0000000000047984 */ /* 0x000e240000000800 */
[----:B0-----:R-:W-:-:S05]  /*23090*/  FADD R5, R9, R4 ;  /* 0x0000000409057221 */ /* 0x001fca0000000000 */
[----:B------:R-:W0:Y:S02]  /*230a0*/  ATOMS.CAST.SPIN P0, [R0], R4, R5 ;  /* 0x000000040000758d */ /* 0x000e240001800005 */
[----:B0-----:R-:W-:Y:S05]  /*230b0*/  @!P0 BRA `(.L_x_1838) ;  /* 0xfffffffc00f08947 */ /* 0x001fea000383ffff */
[----:B------:R-:W-:Y:S05]  /*230c0*/  BRA `(.L_x_1836) ;  /* 0x00000000002c7947 */ /* 0x000fea0003800000 */
.L_x_1837:
[----:B------:R-:W0:Y:S02]  /*230d0*/  QSPC.E.D P0, RZ, [R4] ;  /* 0x0000000004ff73aa */ /* 0x000e240000000700 */
[----:B0-----:R-:W-:Y:S05]  /*230e0*/  @!P0 BRA `(.L_x_1839) ;  /* 0x0000000000188947 */ /* 0x001fea0003800000 */
.L_x_1840:
[----:B------:R-:W2:Y:S02]  /*230f0*/  LD.E R6, [R4] ;  /* 0x0000000004067980 */ /* 0x000ea40000100900 */
[----:B--2---:R-:W-:-:S06]  /*23100*/  FADD R7, R9, R6 ;  /* 0x0000000609077221 */ /* 0x004fcc0000000000 */
[----:B------:R-:W2:Y:S02]  /*23110*/  ATOM.E.CAST.SPIN PT, R7, [R4], R6, R7 ;  /* 0x000000060407738b */ /* 0x000ea400019e0107 */
[----:B--2---:R-:W-:-:S13]  /*23120*/  ISETP.EQ.U32.AND P0, PT, R7, 0x1, PT ;  /* 0x000000010700780c */ /* 0x004fda0003f02070 */
[----:B------:R-:W-:Y:S05]  /*23130*/  @!P0 BRA `(.L_x_1840) ;  /* 0xfffffffc00ec8947 */ /* 0x000fea000383ffff */
[----:B------:R-:W-:Y:S05]  /*23140*/  BRA `(.L_x_1836) ;  /* 0x00000000000c7947 */ /* 0x000fea0003800000 */
.L_x_1839:
[----:B------:R-:W2:Y:S02]  /*23150*/  LD.E R0, desc[UR8][R4.64] ;  /* 0x0000000804007980 */ /* 0x000ea4000c101900 */
[----:B--2---:R-:W-:-:S05]  /*23160*/  FADD R7, R9, R0 ;  /* 0x0000000009077221 */ /* 0x004fca0000000000 */
[----:B------:R0:W-:Y:S02]  /*23170*/  ST.E desc[UR8][R4.64], R7 ;  /* 0x0000000704007985 */ /* 0x0001e4000c101908 */
.L_x_1836:
[----:B------:R-:W-:Y:S05]  /*23180*/  BSYNC.RECONVERGENT B0 ;  /* 0x0000000000007941 */ /* 0x000fea0003800200 */
.L_x_1835:
[----:B0-----:R-:W-:-:S05]  /*23190*/  IMAD.WIDE R4, R43, 0x4, R26 ;  /* 0x000000042b047825 */ /* 0x001fca00078e021a */
[----:B------:R0:W-:Y:S01]  /*231a0*/  ATOM.E.ADD.F32.FTZ.RN.STRONG.GPU P0, RZ, desc[UR8][R4.64], R17 ;  /* 0x8000001104ff79a2 */ /* 0x0001e2000c10f308 */
[----:B------:R-:W-:Y:S04]  /*231b0*/  BSSY.RECONVERGENT B0, `(.L_x_1841) ;  /* 0x0000015000007945 */ /* 0x000fe80003800200 */
[----:B0-----:R-:W-:Y:S05]  /*231c0*/  @P0 BRA `(.L_x_1842) ;  /* 0x00000000004c0947 */ /* 0x001fea0003800000 */
[----:B------:R-:W0:Y:S02]  /*231d0*/  QSPC.E.S P0, RZ, [R4] ;  /* 0x0000000004ff73aa */ /* 0x000e240000000500 */
[----:B0-----:R-:W-:Y:S05]  /*231e0*/  @!P0 BRA `(.L_x_1843) ;  /* 0x0000000000188947 */ /* 0x001fea0003800000 */
[----:B------:R-:W-:-:S07]  /*231f0*/  MOV R0, R4 ;  /* 0x0000000400007202 */ /* 0x000fce0000000f00 */
.L_x_1844:
[----:B------:R-:W0:Y:S02]  /*23200*/  LDS R4, [R0] ;  /* 0x0000000000047984 */ /* 0x000e240000000800 */
[----:B0-----:R-:W-:-:S05]  /*23210*/  FADD R5, R17, R4 ;  /* 0x0000000411057221 */ /* 0x001fca0000000000 */
[----:B------:R-:W0:Y:S02]  /*23220*/  ATOMS.CAST.SPIN P0, [R0], R4, R5 ;  /* 0x000000040000758d */ /* 0x000e240001800005 */
[----:B0-----:R-:W-:Y:S05]  /*23230*/  @!P0 BRA `(.L_x_1844) ;  /* 0xfffffffc00f08947 */ /* 0x001fea000383ffff */
[----:B------:R-:W-:Y:S05]  /*23240*/  BRA `(.L_x_1842) ;  /* 0x00000000002c7947 */ /* 0x000fea0003800000 */
.L_x_1843:
[----:B------:R-:W0:Y:S02]  /*23250*/  QSPC.E.D P0, RZ, [R4] ;  /* 0x0000000004ff73aa */ /* 0x000e240000000700 */
[----:B0-----:R-:W-:Y:S05]  /*23260*/  @!P0 BRA `(.L_x_1845) ;  /* 0x0000000000188947 */ /* 0x001fea0003800000 */
.L_x_1846:
[----:B------:R-:W2:Y:S02]  /*23270*/  LD.E R6, [R4] ;  /* 0x0000000004067980 */ /* 0x000ea40000100900 */
[----:B--2---:R-:W-:-:S06]  /*23280*/  FADD R7, R17, R6 ;  /* 0x0000000611077221 */ /* 0x004fcc0000000000 */
[----:B------:R-:W2:Y:S02]  /*23290*/  ATOM.E.CAST.SPIN PT, R7, [R4], R6, R7 ;  /* 0x000000060407738b */ /* 0x000ea400019e0107 */
[----:B--2---:R-:W-:-:S13]  /*232a0*/  ISETP.EQ.U32.AND P0, PT, R7, 0x1, PT ;  /* 0x000000010700780c */ /* 0x004fda0003f02070 */
[----:B------:R-:W-:Y:S05]  /*232b0*/  @!P0 BRA `(.L_x_1846) ;  /* 0xfffffffc00ec8947 */ /* 0x000fea000383ffff */
[----:B------:R-:W-:Y:S05]  /*232c0*/  BRA `(.L_x_1842) ;  /* 0x00000000000c7947 */ /* 0x000fea0003800000 */
.L_x_1845:
[----:B------:R-:W2:Y:S02]  /*232d0*/  LD.E R0, desc[UR8][R4.64] ;  /* 0x0000000804007980 */ /* 0x000ea4000c101900 */
[----:B--2---:R-:W-:-:S05]  /*232e0*/  FADD R7, R17, R0 ;  /* 0x0000000011077221 */ /* 0x004fca0000000000 */
[----:B------:R0:W-:Y:S02]  /*232f0*/  ST.E desc[UR8][R4.64], R7 ;  /* 0x0000000704007985 */ /* 0x0001e4000c101908 */
.L_x_1842:
[----:B------:R-:W-:Y:S05]  /*23300*/  BSYNC.RECONVERGENT B0 ;  /* 0x0000000000007941 */ /* 0x000fea0003800200 */
.L_x_1841:
        /* <DEDUP_REMOVED lines=10> */
.L_x_1850:
[----:B------:R-:W0:Y:S02]  /*233b0*/  LDS R4, [R0] ;  /* 0x0000000000047984 */ /* 0x000e240000000800 */
[----:B0-----:R-:W-:-:S05]  /*233c0*/  FADD R5, R9, R4 ;  /* 0x0000000409057221 */ /* 0x001fca0000000000 */
[----:B------:R-:W0:Y:S02]  /*233d0*/  ATOMS.CAST.SPIN P0, [R0], R4, R5 ;  /* 0x000000040000758d */ /* 0x000e240001800005 */
[----:B0-----:R-:W-:Y:S05]  /*233e0*/  @!P0 BRA `(.L_x_1850) ;  /* 0xfffffffc00f08947 */ /* 0x001fea000383ffff */
[----:B------:R-:W-:Y:S05]  /*233f0*/  BRA `(.L_x_1848) ;  /* 0x00000000002c7947 */ /* 0x000fea0003800000 */
.L_x_1849:
[----:B------:R-:W0:Y:S02]  /*23400*/  QSPC.E.D P0, RZ, [R4] ;  /* 0x0000000004ff73aa */ /* 0x000e240000000700 */
[----:B0-----:R-:W-:Y:S05]  /*23410*/  @!P0 BRA `(.L_x_1851) ;  /* 0x0000000000188947 */ /* 0x001fea0003800000 */
.L_x_1852:
[----:B------:R-:W2:Y:S02]  /*23420*/  LD.E R6, [R4] ;  /* 0x0000000004067980 */ /* 0x000ea40000100900 */
[----:B--2---:R-:W-:-:S06]  /*23430*/  FADD R7, R9, R6 ;  /* 0x0000000609077221 */ /* 0x004fcc0000000000 */
[----:B------:R-:W2:Y:S02]  /*23440*/  ATOM.E.CAST.SPIN PT, R7, [R4], R6, R7 ;  /* 0x000000060407738b */ /* 0x000ea400019e0107 */
[----:B--2---:R-:W-:-:S13]  /*23450*/  ISETP.EQ.U32.AND P0, PT, R7, 0x1, PT ;  /* 0x000000010700780c */ /* 0x004fda0003f02070 */
[----:B------:R-:W-:Y:S05]  /*23460*/  @!P0 BRA `(.L_x_1852) ;  /* 0xfffffffc00ec8947 */ /* 0x000fea000383ffff */
[----:B------:R-:W-:Y:S05]  /*23470*/  BRA `(.L_x_1848) ;  /* 0x00000000000c7947 */ /* 0x000fea0003800000 */
.L_x_1851:
[----:B------:R-:W2:Y:S02]  /*23480*/  LD.E R0, desc[UR8][R4.64] ;  /* 0x0000000804007980 */ /* 0x000ea4000c101900 */
[----:B--2---:R-:W-:-:S05]  /*23490*/  FADD R7, R9, R0 ;  /* 0x0000000009077221 */ /* 0x004fca0000000000 */
[----:B------:R0:W-:Y:S02]  /*234a0*/  ST.E desc[UR8][R4.64], R7 ;  /* 0x0000000704007985 */ /* 0x0001e4000c101908 */
.L_x_1848:
[----:B------:R-:W-:Y:S05]  /*234b0*/  BSYNC.RECONVERGENT B0 ;  /* 0x0000000000007941 */ /* 0x000fea0003800200 */
.L_x_1847:
[----:B0-----:R-:W-:-:S05]  /*234c0*/  IMAD.WIDE R4, R38, 0x4, R26 ;  /* 0x0000000426047825 */ /* 0x001fca00078e021a */
[----:B------:R0:W-:Y:S01]  /*234d0*/  ATOM.E.ADD.F32.FTZ.RN.STRONG.GPU P0, RZ, desc[UR8][R4.64], R17 ;  /* 0x8000001104ff79a2 */ /* 0x0001e2000c10f308 */
[----:B------:R-:W-:Y:S04]  /*234e0*/  BSSY.RECONVERGENT B0, `(.L_x_1853) ;  /* 0x0000015000007945 */ /* 0x000fe80003800200 */
[----:B0-----:R-:W-:Y:S05]  /*234f0*/  @P0 BRA `(.L_x_1854) ;  /* 0x00000000004c0947 */ /* 0x001fea0003800000 */
[----:B------:R-:W0:Y:S02]  /*23500*/  QSPC.E.S P0, RZ, [R4] ;  /* 0x0000000004ff73aa */ /* 0x000e240000000500 */
[----:B0-----:R-:W-:Y:S05]  /*23510*/  @!P0 BRA `(.L_x_1855) ;  /* 0x0000000000188947 */ /* 0x001fea0003800000 */
[----:B------:R-:W-:-:S07]  /*23520*/  MOV R0, R4 ;  /* 0x0000000400007202 */ /* 0x000fce0000000f00 */
.L_x_1856:
[----:B------:R-:W0:Y:S02]  /*23530*/  LDS R4, [R0] ;  /* 0x0000000000047984 */ /* 0x000e240000000800 */
[----:B0-----:R-:W-:-:S05]  /*23540*/  FADD R5, R17, R4 ;  /* 0x0000000411057221 */ /* 0x001fca0000000000 */
[----:B------:R-:W0:Y:S02]  /*23550*/  ATOMS.CAST.SPIN P0, [R0], R4, R5 ;  /* 0x000000040000758d */ /* 0x000e240001800005 */
[----:B0-----:R-:W-:Y:S05]  /*23560*/  @!P0 BRA `(.L_x_1856) ;  /* 0xfffffffc00f08947 */ /* 0x001fea000383ffff */
[----:B------:R-:W-:Y:S05]  /*23570*/  BRA `(.L_x_1854) ;  /* 0x00000000002c7947 */ /* 0x000fea0003800000 */
.L_x_1855:
[----:B------:R-:W0:Y:S02]  /*23580*/  QSPC.E.D P0, RZ, [R4] ;  /* 0x0000000004ff73aa */ /* 0x000e240000000700 */
[----:B0-----:R-:W-:Y:S05]  /*23590*/  @!P0 BRA `(.L_x_1857) ;  /* 0x0000000000188947 */ /* 0x001fea0003800000 */
.L_x_1858:
[----:B------:R-:W2:Y:S02]  /*235a0*/  LD.E R6, [R4] ;  /* 0x0000000004067980 */ /* 0x000ea40000100900 */
[----:B--2---:R-:W-:-:S06]  /*235b0*/  FADD R7, R17, R6 ;  /* 0x0000000611077221 */ /* 0x004fcc0000000000 */
[----:B------:R-:W2:Y:S02]  /*235c0*/  ATOM.E.CAST.SPIN PT, R7, [R4], R6, R7 ;  /* 0x000000060407738b */ /* 0x000ea400019e0107 */
[----:B--2---:R-:W-:-:S13]  /*235d0*/  ISETP.EQ.U32.AND P0, PT, R7, 0x1, PT ;  /* 0x000000010700780c */ /* 0x004fda0003f02070 */
[----:B------:R-:W-:Y:S05]  /*235e0*/  @!P0 BRA `(.L_x_1858) ;  /* 0xfffffffc00ec8947 */ /* 0x000fea000383ffff */
[----:B------:R-:W-:Y:S05]  /*235f0*/  BRA `(.L_x_1854) ;  /* 0x00000000000c7947 */ /* 0x000fea0003800000 */
.L_x_1857:
[----:B------:R-:W2:Y:S02]  /*23600*/  LD.E R0, desc[UR8][R4.64] ;  /* 0x0000000804007980 */ /* 0x000ea4000c101900 */
[----:B--2---:R-:W-:-:S05]  /*23610*/  FADD R7, R17, R0 ;  /* 0x0000000011077221 */ /* 0x004fca0000000000 */
[----:B------:R0:W-:Y:S02]  /*23620*/  ST.E desc[UR8][R4.64], R7 ;  /* 0x0000000704007985 */ /* 0x0001e4000c101908 */
.L_x_1854:
[----:B------:R-:W-:Y:S05]  /*23630*/  BSYNC.RECONVERGENT B0 ;  /* 0x0000000000007941 */ /* 0x000fea0003800200 */
.L_x_1853:
        /* <DEDUP_REMOVED lines=9> */
.L_x_1862:
[----:B------:R-:W0:Y:S02]  /*236d0*/  LDS R4, [R0] ;  /* 0x0000000000047984 */ /* 0x000e240000000800 */
[----:B0-----:R-:W-:-:S05]  /*236e0*/  FADD R5, R9, R4 ;  /* 0x0000000409057221 */ /* 0x001fca0000000000 */
[----:B------:R-:W0:Y:S02]  /*236f0*/  ATOMS.CAST.SPIN P0, [R0], R4, R5 ;  /* 0x000000040000758d */ /* 0x000e240001800005 */
[----:B0-----:R-:W-:Y:S05]  /*23700*/  @!P0 BRA `(.L_x_1862) ;  /* 0xfffffffc00f08947 */ /* 0x001fea000383ffff */
[----:B------:R-:W-:Y:S05]  /*23710*/  BRA `(.L_x_1860) ;  /* 0x00000000002c7947 */ /* 0x000fea0003800000 */
.L_x_1861:
[----:B------:R-:W0:Y:S02]  /*23720*/  QSPC.E.D P0, RZ, [R4] ;  /* 0x0000000004ff73aa */ /* 0x000e240000000700 */
[----:B0-----:R-:W-:Y:S05]  /*23730*/  @!P0 BRA `(.L_x_1863) ;  /* 0x0000000000188947 */ /* 0x001fea0003800000 */
.L_x_1864:
[----:B------:R-:W2:Y:S02]  /*23740*/  LD.E R6, [R4] ;  /* 0x0000000004067980 */ /* 0x000ea40000100900 */
[----:B--2---:R-:W-:-:S06]  /*23750*/  FADD R7, R9, R6 ;  /* 0x0000000609077221 */ /* 0x004fcc0000000000 */
[----:B------:R-:W2:Y:S02]  /*23760*/  ATOM.E.CAST.SPIN PT, R7, [R4], R6, R7 ;  /* 0x000000060407738b */ /* 0x000ea400019e0107 */
[----:B--2---:R-:W-:-:S13]  /*23770*/  ISETP.EQ.U32.AND P0, PT, R7, 0x1, PT ;  /* 0x000000010700780c */ /* 0x004fda0003f02070 */
[----:B------:R-:W-:Y:S05]  /*23780*/  @!P0 BRA `(.L_x_1864) ;  /* 0xfffffffc00ec8947 */ /* 0x000fea000383ffff */
[----:B------:R-:W-:Y:S05]  /*23790*/  BRA `(.L_x_1860) ;  /* 0x00000000000c7947 */ /* 0x000fea0003800000 */
.L_x_1863:
[----:B------:R-:W2:Y:S02]  /*237a0*/  LD.E R0, desc[UR8][R4.64] ;  /* 0x0000000804007980 */ /* 0x000ea4000c101900 */
[----:B--2---:R-:W-:-:S05]  /*237b0*/  FADD R7, R9, R0 ;  /* 0x0000000009077221 */ /* 0x004fca0000000000 */
[----:B------:R0:W-:Y:S02]  /*237c0*/  ST.E desc[UR8][R4.64], R7 ;  /* 0x0000000704007985 */ /* 0x0001e4000c101908 */
.L_x_1860:
[----:B------:R-:W-:Y:S05]  /*237d0*/  BSYNC.RECONVERGENT B0 ;  /* 0x0000000000007941 */ /* 0x000fea0003800200 */
.L_x_1859:
[----:B0-----:R-:W-:-:S05]  /*237e0*/  IMAD.WIDE R4, R36, 0x4, R26 ;  /* 0x0000000424047825 */ /* 0x001fca00078e021a */
[----:B------:R0:W-:Y:S01]  /*237f0*/  ATOM.E.ADD.F32.FTZ.RN.STRONG.GPU P0, RZ, desc[UR8][R4.64], R17 ;  /* 0x8000001104ff79a2 */ /* 0x0001e2000c10f308 */
[----:B------:R-:W-:Y:S04]  /*23800*/  BSSY.RECONVERGENT B0, `(.L_x_1865) ;  /* 0x0000015000007945 */ /* 0x000fe80003800200 */
[----:B0-----:R-:W-:Y:S05]  /*23810*/  @P0 BRA `(.L_x_1866) ;  /* 0x00000000004c0947 */ /* 0x001fea0003800000 */
[----:B------:R-:W0:Y:S02]  /*23820*/  QSPC.E.S P0, RZ, [R4] ;  /* 0x0000000004ff73aa */ /* 0x000e240000000500 */
[----:B0-----:R-:W-:Y:S05]  /*23830*/  @!P0 BRA `(.L_x_1867) ;  /* 0x0000000000188947 */ /* 0x001fea0003800000 */
[----:B------:R-:W-:-:S07]  /*23840*/  MOV R0, R4 ;  /* 0x0000000400007202 */ /* 0x000fce0000000f00 */
.L_x_1868:
[----:B------:R-:W0:Y:S02]  /*23850*/  LDS R4, [R0] ;  /* 0x0000000000047984 */ /* 0x000e240000000800 */
[----:B0-----:R-:W-:-:S05]  /*23860*/  FADD R5, R17, R4 ;  /* 0x0000000411057221 */ /* 0x001fca0000000000 */
[----:B------:R-:W0:Y:S02]  /*23870*/  ATOMS.CAST.SPIN P0, [R0], R4, R5 ;  /* 0x000000040000758d */ /* 0x000e240001800005 */
[----:B0-----:R-:W-:Y:S05]  /*23880*/  @!P0 BRA `(.L_x_1868) ;  /* 0xfffffffc00f08947 */ /* 0x001fea000383ffff */
[----:B------:R-:W-:Y:S05]  /*23890*/  BRA `(.L_x_1866) ;  /* 0x00000000002c7947 */ /* 0x000fea0003800000 */
.L_x_1867:
[----:B------:R-:W0:Y:S02]  /*238a0*/  QSPC.E.D P0, RZ, [R4] ;  /* 0x0000000004ff73aa */ /* 0x000e240000000700 */
[----:B0-----:R-:W-:Y:S05]  /*238b0*/  @!P0 BRA `(.L_x_1869) ;  /* 0x0000000000188947 */ /* 0x001fea0003800000 */
.L_x_1870:
[----:B------:R-:W2:Y:S02]  /*238c0*/  LD.E R6, [R4] ;  /* 0x0000000004067980 */ /* 0x000ea40000100900 */
[----:B--2---:R-:W-:-:S06]  /*238d0*/  FADD R7, R17, R6 ;  /* 0x0000000611077221 */ /* 0x004fcc0000000000 */
[----:B------:R-:W2:Y:S02]  /*238e0*/  ATOM.E.CAST.SPIN PT, R7, [R4], R6, R7 ;  /* 0x000000060407738b */ /* 0x000ea400019e0107 */
[----:B--2---:R-:W-:-:S13]  /*238f0*/  ISETP.EQ.U32.AND P0, PT, R7, 0x1, PT ;  /* 0x000000010700780c */ /* 0x004fda0003f02070 */
[----:B------:R-:W-:Y:S05]  /*23900*/  @!P0 BRA `(.L_x_1870) ;  /* 0xfffffffc00ec8947 */ /* 0x000fea000383ffff */
[----:B------:R-:W-:Y:S05]  /*23910*/  BRA `(.L_x_1866) ;  /* 0x00000000000c7947 */ /* 0x000fea0003800000 */
.L_x_1869:
[----:B------:R-:W2:Y:S02]  /*23920*/  LD.E R0, desc[UR8][R4.64] ;  /* 0x0000000804007980 */ /* 0x000ea4000c101900 */
[----:B--2---:R-:W-:-:S05]  /*23930*/  FADD R7, R17, R0 ;  /* 0x0000000011077221 */ /* 0x004fca0000000000 */
[----:B------:R0:W-:Y:S02]  /*23940*/  ST.E desc[UR8][R4.64], R7 ;  /* 0x0000000704007985 */ /* 0x0001e4000c101908 */
.L_x_1866:
[----:B------:R-:W-:Y:S05]  /*23950*/  BSYNC.RECONVERGENT B0 ;  /* 0x0000000000007941 */ /* 0x000fea0003800200 */
.L_x_1865:
        /* <DEDUP_REMOVED lines=9> */
.L_x_1874:
[----:B------:R-:W0:Y:S02]  /*239f0*/  LDS R4, [R0] ;  /* 0x0000000000047984 */ /* 0x000e240000000800 */
[----:B0-----:R-:W-:-:S05]  /*23a00*/  FADD R5, R9, R4 ;  /* 0x0000000409057221 */ /* 0x001fca0000000000 */
[----:B------:R-:W0:Y:S02]  /*23a10*/  ATOMS.CAST.SPIN P0, [R0], R4, R5 ;  /* 0x000000040000758d */ /* 0x000e240001800005 */
[----:B0-----:R-:W-:Y:S05]  /*23a20*/  @!P0 BRA `(.L_x_1874) ;  /* 0xfffffffc00f08947 */ /* 0x001fea000383ffff */
[----:B------:R-:W-:Y:S05]  /*23a30*/  BRA `(.L_x_1872) ;  /* 0x00000000002c7947 */ /* 0x000fea0003800000 */
.L_x_1873:
[----:B------:R-:W0:Y:S02]  /*23a40*/  QSPC.E.D P0, RZ, [R4] ;  /* 0x0000000004ff73aa */ /* 0x000e240000000700 */
[----:B0-----:R-:W-:Y:S05]  /*23a50*/  @!P0 BRA `(.L_x_1875) ;  /* 0x0000000000188947 */ /* 0x001fea0003800000 */
.L_x_1876:
[----:B------:R-:W2:Y:S02]  /*23a60*/  LD.E R6, [R4] ;  /* 0x0000000004067980 */ /* 0x000ea40000100900 */
[----:B--2---:R-:W-:-:S06]  /*23a70*/  FADD R7, R9, R6 ;  /* 0x0000000609077221 */ /* 0x004fcc0000000000 */
[----:B------:R-:W2:Y:S02]  /*23a80*/  ATOM.E.CAST.SPIN PT, R7, [R4], R6, R7 ;  /* 0x000000060407738b */ /* 0x000ea400019e0107 */
[----:B--2---:R-:W-:-:S13]  /*23a90*/  ISETP.EQ.U32.AND P0, PT, R7, 0x1, PT ;  /* 0x000000010700780c */ /* 0x004fda0003f02070 */
[----:B------:R-:W-:Y:S05]  /*23aa0*/  @!P0 BRA `(.L_x_1876) ;  /* 0xfffffffc00ec8947 */ /* 0x000fea000383ffff */
[----:B------:R-:W-:Y:S05]  /*23ab0*/  BRA `(.L_x_1872) ;  /* 0x00000000000c7947 */ /* 0x000fea0003800000 */
.L_x_1875:
[----:B------:R-:W2:Y:S02]  /*23ac0*/  LD.E R0, desc[UR8][R4.64] ;  /* 0x0000000804007980 */ /* 0x000ea4000c101900 */
[----:B--2---:R-:W-:-:S05]  /*23ad0*/  FADD R7, R9, R0 ;  /* 0x0000000009077221 */ /* 0x004fca0000000000 */
[----:B------:R0:W-:Y:S02]  /*23ae0*/  ST.E desc[UR8][R4.64], R7 ;  /* 0x0000000704007985 */ /* 0x0001e4000c101908 */
.L_x_1872:
[----:B------:R-:W-:Y:S05]  /*23af0*/  BSYNC.RECONVERGENT B0 ;  /* 0x0000000000007941 */ /* 0x000fea0003800200 */
.L_x_1871:
[----:B0-----:R-:W-:-:S05]  /*23b00*/  IMAD.WIDE R4, R35, 0x4, R26 ;  /* 0x0000000423047825 */ /* 0x001fca00078e021a */
[----:B------:R0:W-:Y:S01]  /*23b10*/  ATOM.E.ADD.F32.FTZ.RN.STRONG.GPU P0, RZ, desc[UR8][R4.64], R17 ;  /* 0x8000001104ff79a2 */ /* 0x0001e2000c10f308 */
[----:B------:R-:W-:Y:S04]  /*23b20*/  BSSY.RECONVERGENT B0, `(.L_x_1877) ;  /* 0x0000015000007945 */ /* 0x000fe80003800200 */
[----:B0-----:R-:W-:Y:S05]  /*23b30*/  @P0 BRA `(.L_x_1878) ;  /* 0x00000000004c0947 */ /* 0x001fea0003800000 */
[----:B------:R-:W0:Y:S02]  /*23b40*/  QSPC.E.S P0, RZ, [R4] ;  /* 0x0000000004ff73aa */ /* 0x000e240000000500 */
[----:B0-----:R-:W-:Y:S05]  /*23b50*/  @!P0 BRA `(.L_x_1879) ;  /* 0x0000000000188947 */ /* 0x001fea0003800000 */
[----:B------:R-:W-:-:S07]  /*23b60*/  MOV R0, R4 ;  /* 0x0000000400007202 */ /* 0x000fce0000000f00 */
.L_x_1880:
[----:B------:R-:W0:Y:S02]  /*23b70*/  LDS R4, [R0] ;  /* 0x0000000000047984 */ /* 0x000e240000000800 */
[----:B0-----:R-:W-:-:S05]  /*23b80*/  FADD R5, R17, R4 ;  /* 0x0000000411057221 */ /* 0x001fca0000000000 */
[----:B------:R-:W0:Y:S02]  /*23b90*/  ATOMS.CAST.SPIN P0, [R0], R4, R5 ;  /* 0x000000040000758d */ /* 0x000e240001800005 */
[----:B0-----:R-:W-:Y:S05]  /*23ba0*/  @!P0 BRA `(.L_x_1880) ;  /* 0xfffffffc00f08947 */ /* 0x001fea000383ffff */
[----:B------:R-:W-:Y:S05]  /*23bb0*/  BRA `(.L_x_1878) ;  /* 0x00000000002c7947 */ /* 0x000fea0003800000 */
.L_x_1879:
[----:B------:R-:W0:Y:S02]  /*23bc0*/  QSPC.E.D P0, RZ, [R4] ;  /* 0x0000000004ff73aa */ /* 0x000e240000000700 */
[----:B0-----:R-:W-:Y:S05]  /*23bd0*/  @!P0 BRA `(.L_x_1881) ;  /* 0x0000000000188947 */ /* 0x001fea0003800000 */
.L_x_1882:
[----:B------:R-:W2:Y:S02]  /*23be0*/  LD.E R6, [R4] ;  /* 0x0000000004067980 */ /* 0x000ea40000100900 */
[----:B--2---:R-:W-:-:S06]  /*23bf0*/  FADD R7, R17, R6 ;  /* 0x0000000611077221 */ /* 0x004fcc0000000000 */
[----:B------:R-:W2:Y:S02]  /*23c00*/  ATOM.E.CAST.SPIN PT, R7, [R4], R6, R7 ;  /* 0x000000060407738b */ /* 0x000ea400019e0107 */
[----:B--2---:R-:W-:-:S13]  /*23c10*/  ISETP.EQ.U32.AND P0, PT, R7, 0x1, PT ;  /* 0x000000010700780c */ /* 0x004fda0003f02070 */
[----:B------:R-:W-:Y:S05]  /*23c20*/  @!P0 BRA `(.L_x_1882) ;  /* 0xfffffffc00ec8947 */ /* 0x000fea000383ffff */
[----:B------:R-:W-:Y:S05]  /*23c30*/  BRA `(.L_x_1878) ;  /* 0x00000000000c7947 */ /* 0x000fea0003800000 */
.L_x_1881:
[----:B------:R-:W2:Y:S02]  /*23c40*/  LD.E R0, desc[UR8][R4.64] ;  /* 0x0000000804007980 */ /* 0x000ea4000c101900 */
[----:B--2---:R-:W-:-:S05]  /*23c50*/  FADD R7, R17, R0 ;  /* 0x0000000011077221 */ /* 0x004fca0000000000 */
[----:B------:R0:W-:Y:S02]  /*23c60*/  ST.E desc[UR8][R4.64], R7 ;  /* 0x0000000704007985 */ /* 0x0001e4000c101908 */
.L_x_1878:
[----:B------:R-:W-:Y:S05]  /*23c70*/  BSYNC.RECONVERGENT B0 ;  /* 0x0000000000007941 */ /* 0x000fea0003800200 */
.L_x_1877:
        /* <DEDUP_REMOVED lines=9> */
.L_x_1886:
[----:B------:R-:W1:Y:S02]  /*23d10*/  LDS R2, [R0] ;  /* 0x0000000000027984 */ /* 0x000e640000000800 */
[----:B-1----:R-:W-:-:S05]  /*23d20*/  FADD R3, R23, R2 ;  /* 0x0000000217037221 */ /* 0x002fca0000000000 */
[----:B------:R-:W1:Y:S02]  /*23d30*/  ATOMS.CAST.SPIN P0, [R0], R2, R3 ;  /* 0x000000020000758d */ /* 0x000e640001800003 */
[----:B-1----:R-:W-:Y:S05]  /*23d40*/  @!P0 BRA `(.L_x_1886) ;  /* 0xfffffffc00f08947 */ /* 0x002fea000383ffff */
[----:B------:R-:W-:Y:S05]  /*23d50*/  BRA `(.L_x_1884) ;  /* 0x00000000002c7947 */ /* 0x000fea0003800000 */
.L_x_1885:
[----:B------:R-:W1:Y:S02]  /*23d60*/  QSPC.E.D P0, RZ, [R2] ;  /* 0x0000000002ff73aa */ /* 0x000e640000000700 */
[----:B-1----:R-:W-:Y:S05]  /*23d70*/  @!P0 BRA `(.L_x_1887) ;  /* 0x0000000000188947 */ /* 0x002fea0003800000 */
.L_x_1888:
[----:B0-----:R-:W2:Y:S02]  /*23d80*/  LD.E R4, [R2] ;  /* 0x0000000002047980 */ /* 0x001ea40000100900 */
[----:B--2---:R-:W-:-:S06]  /*23d90*/  FADD R5, R23, R4 ;  /* 0x0000000417057221 */ /* 0x004fcc0000000000 */
[----:B------:R-:W2:Y:S02]  /*23da0*/  ATOM.E.CAST.SPIN PT, R5, [R2], R4, R5 ;  /* 0x000000040205738b */ /* 0x000ea400019e0105 */
[----:B--2---:R-:W-:-:S13]  /*23db0*/  ISETP.EQ.U32.AND P0, PT, R5, 0x1, PT ;  /* 0x000000010500780c */ /* 0x004fda0003f02070 */
[----:B------:R-:W-:Y:S05]  /*23dc0*/  @!P0 BRA `(.L_x_1888) ;  /* 0xfffffffc00ec8947 */ /* 0x000fea000383ffff */
[----:B------:R-:W-:Y:S05]  /*23dd0*/  BRA `(.L_x_1884) ;  /* 0x00000000000c7947 */ /* 0x000fea0003800000 */
.L_x_1887:
[----:B------:R-:W0:Y:S02]  /*23de0*/  LD.E R0, desc[UR8][R2.64] ;  /* 0x0000000802007980 */ /* 0x000e24000c101900 */
[----:B0-----:R-:W-:-:S05]  /*23df0*/  FADD R5, R23, R0 ;  /* 0x0000000017057221 */ /* 0x001fca0000000000 */
[----:B------:R1:W-:Y:S02]  /*23e00*/  ST.E desc[UR8][R2.64], R5 ;  /* 0x0000000502007985 */ /* 0x0003e4000c101908 */
.L_x_1884:
[----:B------:R-:W-:Y:S05]  /*23e10*/  BSYNC.RECONVERGENT B0 ;  /* 0x0000000000007941 */ /* 0x000fea0003800200 */
.L_x_1883:
[----:B-1----:R-:W-:-:S05]  /*23e20*/  IMAD.WIDE R2, R34, 0x4, R26 ;  /* 0x0000000422027825 */ /* 0x002fca00078e021a */
[----:B------:R1:W-:Y:S02]  /*23e30*/  ATOM.E.ADD.F32.FTZ.RN.STRONG.GPU P0, RZ, desc[UR8][R2.64], R17 ;  /* 0x8000001102ff79a2 */ /* 0x0003e4000c10f308 */
[----:B-1----:R-:W-:Y:S05]  /*23e40*/  @P0 EXIT ;  /* 0x000000000000094d */ /* 0x002fea0003800000 */
[----:B------:R-:W1:Y:S02]  /*23e50*/  QSPC.E.S P0, RZ, [R2] ;  /* 0x0000000002ff73aa */ /* 0x000e640000000500 */
[----:B-1----:R-:W-:Y:S05]  /*23e60*/  @!P0 BRA `(.L_x_1889) ;  /* 0x0000000000188947 */ /* 0x002fea0003800000 */
[----:B------:R-:W-:-:S07]  /*23e70*/  MOV R0, R2 ;  /* 0x0000000200007202 */ /* 0x000fce0000000f00 */
.L_x_1890:
[----:B------:R-:W1:Y:S02]  /*23e80*/  LDS R2, [R0] ;  /* 0x0000000000027984 */ /* 0x000e640000000800 */
[----:B-1----:R-:W-:-:S05]  /*23e90*/  FADD R3, R17, R2 ;  /* 0x0000000211037221 */ /* 0x002fca0000000000 */
[----:B------:R-:W1:Y:S02]  /*23ea0*/  ATOMS.CAST.SPIN P0, [R0], R2, R3 ;  /* 0x000000020000758d */ /* 0x000e640001800003 */
[----:B-1----:R-:W-:Y:S05]  /*23eb0*/  @!P0 BRA `(.L_x_1890) ;  /* 0xfffffffc00f08947 */ /* 0x002fea000383ffff */
[----:B------:R-:W-:Y:S05]  /*23ec0*/  EXIT ;  /* 0x000000000000794d */ /* 0x000fea0003800000 */
.L_x_1889:
[----:B------:R-:W1:Y:S02]  /*23ed0*/  QSPC.E.D P0, RZ, [R2] ;  /* 0x0000000002ff73aa */ /* 0x000e640000000700 */
[----:B-1----:R-:W-:Y:S05]  /*23ee0*/  @!P0 BRA `(.L_x_1891) ;  /* 0x0000000000188947 */ /* 0x002fea0003800000 */
.L_x_1892:
[----:B0-----:R-:W2:Y:S02]  /*23ef0*/  LD.E R4, [R2] ;  /* 0x0000000002047980 */ /* 0x001ea40000100900 */
[----:B--2---:R-:W-:-:S06]  /*23f00*/  FADD R5, R17, R4 ;  /* 0x0000000411057221 */ /* 0x004fcc0000000000 */
[----:B------:R-:W2:Y:S02]  /*23f10*/  ATOM.E.CAST.SPIN PT, R5, [R2], R4, R5 ;  /* 0x000000040205738b */ /* 0x000ea400019e0105 */
[----:B--2---:R-:W-:-:S13]  /*23f20*/  ISETP.EQ.U32.AND P0, PT, R5, 0x1, PT ;  /* 0x000000010500780c */ /* 0x004fda0003f02070 */
[----:B------:R-:W-:Y:S05]  /*23f30*/  @!P0 BRA `(.L_x_1892) ;  /* 0xfffffffc00ec8947 */ /* 0x000fea000383ffff */
[----:B------:R-:W-:Y:S05]  /*23f40*/  EXIT ;  /* 0x000000000000794d */ /* 0x000fea0003800000 */
.L_x_1891:
[----:B------:R-:W2:Y:S02]  /*23f50*/  LD.E R0, desc[UR8][R2.64] ;  /* 0x0000000802007980 */ /* 0x000ea4000c101900 */
[----:B--2---:R-:W-:-:S05]  /*23f60*/  FADD R17, R17, R0 ;  /* 0x0000000011117221 */ /* 0x004fca0000000000 */
[----:B------:R-:W-:Y:S01]  /*23f70*/  ST.E desc[UR8][R2.64], R17 ;  /* 0x0000001102007985 */ /* 0x000fe2000c101908 */
[----:B------:R-:W-:Y:S05]  /*23f80*/  EXIT ;  /* 0x000000000000794d */ /* 0x000fea0003800000 */
.L_x_980:
        /* <DEDUP_REMOVED lines=35> */
.L_x_1894:
[----:B------:R-:W-:Y:S05]  /*241c0*/  BSYNC B3 ;  /* 0x0000000000037941 */ /* 0x000fea0003800000 */
.L_x_1893:
[----:B------:R-:W-:Y:S01]  /*241d0*/  HFMA2 R26, -RZ, RZ, 0, 5.9604644775390625e-08 ;  /* 0x00000001ff1a7431 */ /* 0x000fe200000001ff */
[----:B------:R-:W-:Y:S01]  /*241e0*/  BSSY B3, `(.L_x_1895) ;  /* 0x0000005000037945 */ /* 0x000fe20003800000 */
[----:B------:R-:W-:-:S07]  /*241f0*/  MOV R2, 0x181f ;  /* 0x0000181f00027802 */ /* 0x000fce0000000f00 */
[----:B------:R-:W-:Y:S05]  /*24200*/  WARPSYNC.COLLECTIVE R47, `(.L_x_1896) ;  /* 0x000000002f087348 */ /* 0x000fea0003c00000 */
[----:B------:R0:W1:Y:S02]  /*24210*/  SHFL.BFLY P0, R2, R27, R26, R2 ;  /* 0x0c00001a1b027389 */ /* 0x0000640000000002 */
[----:B01----:R-:W-:Y:S05]  /*24220*/  ENDCOLLECTIVE ;  /* 0x000000000000791b */ /* 0x003fea0003800000 */
.L_x_1896:
[----:B------:R-:W-:Y:S05]  /*24230*/  BSYNC B3 ;  /* 0x0000000000037941 */ /* 0x000fea0003800000 */
.L_x_1895:
        /* <DEDUP_REMOVED lines=8> */
.L_x_1898:
[----:B------:R-:W-:Y:S05]  /*242c0*/  BSYNC B3 ;  /* 0x0000000000037941 */ /* 0x000fea0003800000 */
.L_x_1897:
        /* <DEDUP_REMOVED lines=8> */
.L_x_1900:
[----:B------:R-:W-:Y:S05]  /*24350*/  BSYNC B3 ;  /* 0x0000000000037941 */ /* 0x000fea0003800000 */
.L_x_1899:
        /* <DEDUP_REMOVED lines=10> */
.L_x_1902:
[----:B------:R-:W-:Y:S05]  /*24400*/  BSYNC B3 ;  /* 0x0000000000037941 */ /* 0x000fea0003800000 */
.L_x_1901:
        /* <DEDUP_REMOVED lines=8> */
.L_x_1904:
[----:B------:R-:W-:Y:S05]  /*24490*/  BSYNC B3 ;  /* 0x0000000000037941 */ /* 0x000fea0003800000 */
.L_x_1903:
        /* <DEDUP_REMOVED lines=8> */
.L_x_1906:
[----:B------:R-:W-:Y:S05]  /*24520*/  BSYNC B3 ;  /* 0x0000000000037941 */ /* 0x000fea0003800000 */
.L_x_1905:
        /* <DEDUP_REMOVED lines=8> */
.L_x_1908:
[----:B------:R-:W-:Y:S05]  /*245b0*/  BSYNC B3 ;  /* 0x0000000000037941 */ /* 0x000fea0003800000 */
.L_x_1907:
[----:B------:R-:W-:Y:S01]  /*245c0*/  MOV R14, R15 ;  /* 0x0000000f000e7202 */ /* 0x000fe20000000f00 */
[----:B------:R-:W-:Y:S06]  /*245d0*/  BRA `(.L_x_1909) ;  /* 0xfffffdc000bc7947 */ /* 0x000fec000383ffff */
.L_x_981:
[C---:B0-----:R-:W-:Y:S01]  /*245e0*/  IMAD.WIDE R8, R0.reuse, 0x4, R6 ;  /* 0x0000000400087825 */ /* 0x041fe200078e0206 */
[----:B------:R-:W2:Y:S04]  /*245f0*/  LDG.E.CONSTANT R2, desc[UR8][R6.64+-0x4] ;  /* 0xfffffc0806027981 */ /* 0x000ea8000c1e9900 */
[----:B------:R-:W3:Y:S01]  /*24600*/  LDG.E.CONSTANT R3, desc[UR8][R8.64+-0x4] ;  /* 0xfffffc0808037981 */ /* 0x000ee2000c1e9900 */
[----:B------:R-:W-:-:S03]  /*24610*/  IMAD.WIDE R10, R0, 0x4, R8 ;  /* 0x00000004000a7825 */ /* 0x000fc600078e0208 */
[----:B------:R0:W5:Y:S01]  /*24620*/  LDG.E.CONSTANT R43, desc[UR8][R8.64] ;  /* 0x00000008082b7981 */ /* 0x000162000c1e9900 */
[----:B------:R-:W-:-:S03]  /*24630*/  IMAD.WIDE R12, R0, 0x4, R10 ;  /* 0x00000004000c7825 */ /* 0x000fc600078e020a */
[----:B------:R-:W4:Y:S04]  /*24640*/  LDG.E.CONSTANT R27, desc[UR8][R10.64+-0x4] ;  /* 0xfffffc080a1b7981 */ /* 0x000f28000c1e9900 */
[----:B------:R-:W4:Y:S01]  /*24650*/  LDG.E.CONSTANT R55, desc[UR8][R12.64+-0x4] ;  /* 0xfffffc080c377981 */ /* 0x000f22000c1e9900 */
[----:B------:R-:W-:-:S03]  /*24660*/  IMAD.WIDE R14, R0, 0x4, R12 ;  /* 0x00000004000e7825 */ /* 0x000fc600078e020c */
[----:B------:R-:W5:Y:S01]  /*24670*/  LDG.E.CONSTANT R45, desc[UR8][R10.64] ;  /* 0x000000080a2d7981 */ /* 0x000f62000c1e9900 */
[----:B------:R-:W-:-:S03]  /*24680*/  IMAD.WIDE R16, R0, 0x4, R14 ;  /* 0x0000000400107825 */ /* 0x000fc600078e020e */
[----:B------:R-:W0:Y:S04]  /*24690*/  LDG.E.CONSTANT R54, desc[UR8][R14.64+-0x4] ;  /* 0xfffffc080e367981 */ /* 0x000e28000c1e9900 */
        /* <DEDUP_REMOVED lines=20> */
[----:B0-----:R-:W-:Y:S01]  /*247e0*/  FADD R9, R29, -R54 ;  /* 0x800000361d097221 */ /* 0x001fe20000000000 */
[----:B-1----:R-:W-:-:S03]  /*247f0*/  FADD R12, R30, -R53 ;  /* 0x800000351e0c7221 */ /* 0x002fc60000000000 */
        /* <DEDUP_REMOVED lines=10> */
.L_x_1911:
[----:B------:R-:W-:Y:S05]  /*248a0*/  BSYNC B2 ;  /* 0x0000000000027941 */ /* 0x000fea0003800000 */
.L_x_1910:
[----:B------:R-:W-:Y:S01]  /*248b0*/  HFMA2 R26, -RZ, RZ, 0, 5.9604644775390625e-08 ;  /* 0x00000001ff1a7431 */ /* 0x000fe200000001ff */
[----:B------:R-:W-:Y:S01]  /*248c0*/  BSSY B2, `(.L_x_1912) ;  /* 0x0000006000027945 */ /* 0x000fe20003800000 */
[----:B------:R-:W-:Y:S02]  /*248d0*/  MOV R27, R12 ;  /* 0x0000000c001b7202 */ /* 0x000fe40000000f00 */
[----:B------:R-:W-:-:S07]  /*248e0*/  MOV R2, 0x181f ;  /* 0x0000181f00027802 */ /* 0x000fce0000000f00 */
[----:B------:R-:W-:Y:S05]  /*248f0*/  WARPSYNC.COLLECTIVE R47, `(.L_x_1913) ;  /* 0x000000002f087348 */ /* 0x000fea0003c00000 */
[----:B------:R0:W1:Y:S02]  /*24900*/  SHFL.BFLY P0, R2, R27, R26, R2 ;  /* 0x0c00001a1b027389 */ /* 0x0000640000000002 */
[----:B01----:R-:W-:Y:S05]  /*24910*/  ENDCOLLECTIVE ;  /* 0x000000000000791b */ /* 0x003fea0003800000 */
.L_x_1913:
[----:B------:R-:W-:Y:S05]  /*24920*/  BSYNC B2 ;  /* 0x0000000000027941 */ /* 0x000fea0003800000 */
.L_x_1912:
[----:B------:R-:W-:Y:S01]  /*24930*/  HFMA2 R26, -RZ, RZ, 0, 1.1920928955078125e-07 ;  /* 0x00000002ff1a7431 */ /* 0x000fe200000001ff */
[----:B------:R-:W-:Y:S01]  /*24940*/  BSSY B2, `(.L_x_1914) ;  /* 0x0000006000027945 */ /* 0x000fe20003800000 */
[----:B------:R-:W-:Y:S01]  /*24950*/  FADD R27, R12, R2 ;  /* 0x000000020c1b7221 */ /* 0x000fe20000000000 */
[----:B------:R-:W-:-:S07]  /*24960*/  MOV R2, 0x181f ;  /* 0x0000181f00027802 */ /* 0x000fce0000000f00 */
[----:B------:R-:W-:Y:S05]  /*24970*/  WARPSYNC.COLLECTIVE R47, `(.L_x_1915) ;  /* 0x000000002f087348 */ /* 0x000fea0003c00000 */
[----:B------:R0:W1:Y:S02]  /*24980*/  SHFL.BFLY P0, R2, R27, R26, R2 ;  /* 0x0c00001a1b027389 */ /* 0x0000640000000002 */
[----:B01----:R-:W-:Y:S05]  /*24990*/  ENDCOLLECTIVE ;  /* 0x000000000000791b */ /* 0x003fea0003800000 */
.L_x_1915:
[----:B------:R-:W-:Y:S05]  /*249a0*/  BSYNC B2 ;  /* 0x0000000000027941 */ /* 0x000fea0003800000 */
.L_x_1914:
[----:B------:R-:W-:Y:S01]  /*249b0*/  MOV R14, R2 ;  /* 0x00000002000e7202 */ /* 0x000fe20000000f00 */
[----:B------:R-:W-:Y:S01]  /*249c0*/  HFMA2 R26, -RZ, RZ, 0, 2.384185791015625e-07 ;  /* 0x00000004ff1a7431 */ /* 0x000fe200000001ff */
[----:B------:R-:W-:Y:S01]  /*249d0*/  BSSY B2, `(.L_x_1916) ;  /* 0x0000006000027945 */ /* 0x000fe20003800000 */
[----:B------:R-:W-:Y:S02]  /*249e0*/  MOV R2, 0x181f ;  /* 0x0000181f00027802 */ /* 0x000fe40000000f00 */
[----:B------:R-:W-:-:S07]  /*249f0*/  FADD R27, R27, R14 ;  /* 0x0000000e1b1b7221 */ /* 0x000fce0000000000 */
[----:B------:R-:W-:Y:S05]  /*24a00*/  WARPSYNC.COLLECTIVE R47, `(.L_x_1917) ;  /* 0x000000002f087348 */ /* 0x000fea0003c00000 */
[----:B------:R0:W1:Y:S02]  /*24a10*/  SHFL.BFLY P0, R2, R27, R26, R2 ;  /* 0x0c00001a1b027389 */ /* 0x0000640000000002 */
[----:B01----:R-:W-:Y:S05]  /*24a20*/  ENDCOLLECTIVE ;  /* 0x000000000000791b */ /* 0x003fea0003800000 */
.L_x_1917:
[----:B------:R-:W-:Y:S05]  /*24a30*/  BSYNC B2 ;  /* 0x0000000000027941 */ /* 0x000fea0003800000 */
.L_x_1916:
[----:B------:R-:W-:Y:S01]  /*24a40*/  MOV R12, R2 ;  /* 0x00000002000c7202 */ /* 0x000fe20000000f00 */
[----:B------:R-:W-:Y:S01]  /*24a50*/  FADD R2, R25, -R42 ;  /* 0x8000002a19027221 */ /* 0x000fe20000000000 */
[----:B------:R-:W-:Y:S01]  /*24a60*/  FADD R3, R32, -R43 ;  /* 0x8000002b20037221 */ /* 0x000fe20000000000 */
[----:B------:R-:W-:Y:S01]  /*24a70*/  FADD R45, R24, -R45 ;  /* 0x8000002d182d7221 */ /* 0x000fe20000000000 */
[----:B------:R-:W-:Y:S01]  /*24a80*/  FADD R14, R28, -R49 ;  /* 0x800000311c0e7221 */ /* 0x000fe20000000000 */
[----:B------:R-:W-:Y:S01]  /*24a90*/  FFMA R2, R2, R2, RZ ;  /* 0x0000000202027223 */ /* 0x000fe200000000ff */
[----:B------:R-:W-:Y:S01]  /*24aa0*/  FFMA R3, R3, R3, RZ ;  /* 0x0000000303037223 */ /* 0x000fe200000000ff */
[----:B------:R-:W-:Y:S01]  /*24ab0*/  FADD R9, R29, -R44 ;  /* 0x8000002c1d097221 */ /* 0x000fe20000000000 */
[----:B------:R-:W-:Y:S01]  /*24ac0*/  FADD R13, R27, R12 ;  /* 0x0000000c1b0d7221 */ /* 0x000fe20000000000 */
[----:B------:R-:W-:Y:S01]  /*24ad0*/  FFMA R2, R45, R45, R2 ;  /* 0x0000002d2d027223 */ /* 0x000fe20000000002 */
[----:B------:R-:W-:Y:S01]  /*24ae0*/  FFMA R3, R14, R14, R3 ;  /* 0x0000000e0e037223 */ /* 0x000fe20000000003 */
[----:B------:R-:W-:Y:S01]  /*24af0*/  FADD R14, R30, -R51 ;  /* 0x800000331e0e7221 */ /* 0x000fe20000000000 */
[----:B------:R-:W-:Y:S01]  /*24b00*/  FADD R10, R33, -R10 ;  /* 0x8000000a210a7221 */ /* 0x000fe20000000000 */
[----:B------:R-:W-:Y:S01]  /*24b10*/  FFMA R2, R9, R9, R2 ;  /* 0x0000000909027223 */ /* 0x000fe20000000002 */
[----:B------:R-:W-:Y:S01]  /*24b20*/  FADD R9, R31, -R8 ;  /* 0x800000081f097221 */ /* 0x000fe20000000000 */
[----:B------:R-:W-:Y:S01]  /*24b30*/  FFMA R3, R14, R14, R3 ;  /* 0x0000000e0e037223 */ /* 0x000fe20000000003 */
[----:B------:R-:W-:Y:S01]  /*24b40*/  FSETP.GEU.AND P1, PT, R13, R38, PT ;  /* 0x000000260d00720b */ /* 0x000fe20003f2e000 */
[----:B------:R-:W-:-:S02]  /*24b50*/  HFMA2 R15, -RZ, RZ, 0, 5.9604644775390625e-08 ;  /* 0x00000001ff0f7431 */ /* 0x000fc400000001ff */
[----:B------:R-:W-:Y:S01]  /*24b60*/  FFMA R9, R9, R9, R2 ;  /* 0x0000000909097223 */ /* 0x000fe20000000002 */
        /* <DEDUP_REMOVED lines=9> */
.L_x_1919:
[----:B------:R-:W-:Y:S05]  /*24c00*/  BSYNC B2 ;  /* 0x0000000000027941 */ /* 0x000fea0003800000 */
.L_x_1918:
        /* <DEDUP_REMOVED lines=8> */
.L_x_1921:
[----:B------:R-:W-:Y:S05]  /*24c90*/  BSYNC B2 ;  /* 0x0000000000027941 */ /* 0x000fea0003800000 */
.L_x_1920:
        /* <DEDUP_REMOVED lines=8> */
.L_x_1923:
[----:B------:R-:W-:Y:S05]  /*24d20*/  BSYNC B2 ;  /* 0x0000000000027941 */ /* 0x000fea0003800000 */
.L_x_1922:
        /* <DEDUP_REMOVED lines=8> */
.L_x_1925:
[----:B------:R-:W-:Y:S05]  /*24db0*/  BSYNC B2 ;  /* 0x0000000000027941 */ /* 0x000fea0003800000 */
.L_x_1924:
[----:B------:R-:W-:Y:S01]  /*24dc0*/  BSSY B2, `(.L_x_1926) ;  /* 0x0000005000027945 */ /* 0x000fe20003800000 */
[----:B------:R-:W-:-:S07]  /*24dd0*/  MOV R9, R15 ;  /* 0x0000000f00097202 */ /* 0x000fce0000000f00 */
[----:B------:R-:W-:Y:S05]  /*24de0*/  WARPSYNC.COLLECTIVE R47, `(.L_x_1927) ;  /* 0x000000002f087348 */ /* 0x000fea0003c00000 */
[----:B------:R-:W-:Y:S01]  /*24df0*/  NOP ;  /* 0x0000000000007918 */ /* 0x000fe20000000000 */
[----:B------:R-:W-:Y:S05]  /*24e00*/  ENDCOLLECTIVE ;  /* 0x000000000000791b */ /* 0x000fea0003800000 */
.L_x_1927:
[----:B------:R-:W-:Y:S05]  /*24e10*/  BSYNC B2 ;  /* 0x0000000000027941 */ /* 0x000fea0003800000 */
.L_x_1926:
[----:B------:R-:W-:Y:S01]  /*24e20*/  HFMA2 R26, -RZ, RZ, 0, 5.9604644775390625e-08 ;  /* 0x00000001ff1a7431 */ /* 0x000fe200000001ff */
[----:B------:R-:W-:Y:S01]  /*24e30*/  BSSY B2, `(.L_x_1928) ;  /* 0x0000006000027945 */ /* 0x000fe20003800000 */
[----:B------:R-:W-:Y:S02]  /*24e40*/  MOV R27, R14 ;  /* 0x0000000e001b7202 */ /* 0x000fe40000000f00 */
[----:B------:R-:W-:-:S07]  /*24e50*/  MOV R2, 0x181f ;  /* 0x0000181f00027802 */ /* 0x000fce0000000f00 */
[----:B------:R-:W-:Y:S05]  /*24e60*/  WARPSYNC.COLLECTIVE R47, `(.L_x_1929) ;  /* 0x000000002f087348 */ /* 0x000fea0003c00000 */
[----:B------:R0:W1:Y:S02]  /*24e70*/  SHFL.BFLY P0, R2, R27, R26, R2 ;  /* 0x0c00001a1b027389 */ /* 0x0000640000000002 */
[----:B01----:R-:W-:Y:S05]  /*24e80*/  ENDCOLLECTIVE ;  /* 0x000000000000791b */ /* 0x003fea0003800000 */
.L_x_1929:
[----:B------:R-:W-:Y:S05]  /*24e90*/  BSYNC B2 ;  /* 0x0000000000027941 */ /* 0x000fea0003800000 */
.L_x_1928:
        /* <DEDUP_REMOVED lines=8> */
.L_x_1931:
[----:B------:R-:W-:Y:S05]  /*24f20*/  BSYNC B2 ;  /* 0x0000000000027941 */ /* 0x000fea0003800000 */
.L_x_1930:
[----:B------:R-:W-:Y:S01]  /*24f30*/  MOV R11, R2 ;  /* 0x00000002000b7202 */ /* 0x000fe20000000f00 */
[----:B------:R-:W-:Y:S01]  /*24f40*/  HFMA2 R26, -RZ, RZ, 0, 2.384185791015625e-07 ;  /* 0x00000004ff1a7431 */ /* 0x000fe200000001ff */
[----:B------:R-:W-:Y:S01]  /*24f50*/  BSSY B2, `(.L_x_1932) ;  /* 0x0000007000027945 */ /* 0x000fe20003800000 */
[----:B------:R-:W-:Y:S02]  /*24f60*/  MOV R2, 0x181f ;  /* 0x0000181f00027802 */ /* 0x000fe40000000f00 */
[----:B------:R-:W-:-:S05]  /*24f70*/  FADD R16, R12, R11 ;  /* 0x0000000b0c107221 */ /* 0x000fca0000000000 */
[----:B------:R-:W-:-:S07]  /*24f80*/  MOV R27, R16 ;  /* 0x00000010001b7202 */ /* 0x000fce0000000f00 */
[----:B------:R-:W-:Y:S05]  /*24f90*/  WARPSYNC.COLLECTIVE R47, `(.L_x_1933) ;  /* 0x000000002f087348 */ /* 0x000fea0003c00000 */
[----:B------:R0:W1:Y:S02]  /*24fa0*/  SHFL.BFLY P0, R2, R27, R26, R2 ;  /* 0x0c00001a1b027389 */ /* 0x0000640000000002 */
[----:B01----:R-:W-:Y:S05]  /*24fb0*/  ENDCOLLECTIVE ;  /* 0x000000000000791b */ /* 0x003fea0003800000 */
.L_x_1933:
[----:B------:R-:W-:Y:S05]  /*24fc0*/  BSYNC B2 ;  /* 0x0000000000027941 */ /* 0x000fea0003800000 */
.L_x_1932:
[----:B------:R-:W-:Y:S01]  /*24fd0*/  @!P1 ISETP.NE.AND P0, PT, R9, RZ, PT ;  /* 0x000000ff0900920c */ /* 0x000fe20003f05270 */
[----:B------:R-:W-:Y:S01]  /*24fe0*/  HFMA2 R15, -RZ, RZ, 0, 5.9604644775390625e-08 ;  /* 0x00000001ff0f7431 */ /* 0x000fe200000001ff */
[----:B------:R-:W-:Y:S01]  /*24ff0*/  PLOP3.LUT P2, PT, PT, PT, PT, 0x8, 0x80 ;  /* 0x000000000080781c */ /* 0x000fe20003f4e170 */
[----:B------:R-:W-:Y:S01]  /*25000*/  BSSY B2, `(.L_x_1934) ;  /* 0x0000012000027945 */ /* 0x000fe20003800000 */
[----:B------:R-:W-:Y:S02]  /*25010*/  @!P1 ISETP.EQ.OR P0, PT, R48, RZ, !P0 ;  /* 0x000000ff3000920c */ /* 0x000fe40004702670 */
[----:B------:R-:W-:Y:S02]  /*25020*/  MOV R11, R2 ;  /* 0x00000002000b7202 */ /* 0x000fe40000000f00 */
[----:B------:R-:W-:Y:S02]  /*25030*/  @!P1 PLOP3.LUT P2, PT, P0, PT, PT, 0x80, 0x8 ;  /* 0x000000000008981c */ /* 0x000fe4000074f070 */
[----:B------:R-:W-:Y:S01]  /*25040*/  @!P1 FSEL R3, R13, R3, P0 ;  /* 0x000000030d039208 */ /* 0x000fe20000000000 */
[----:B------:R-:W-:Y:S01]  /*25050*/  FADD R11, R16, R11 ;  /* 0x0000000b100b7221 */ /* 0x000fe20000000000 */
[----:B------:R-:W-:-:S02]  /*25060*/  @!P1 SEL R10, R39, R10, P0 ;  /* 0x0000000a270a9207 */ /* 0x000fc40000000000 */
[----:B------:R-:W-:Y:S02]  /*25070*/  @!P1 MOV R38, R3 ;  /* 0x0000000300269202 */ /* 0x000fe40000000f00 */
[----:B------:R-:W-:Y:S02]  /*25080*/  @!P1 MOV R46, R10 ;  /* 0x0000000a002e9202 */ /* 0x000fe40000000f00 */
[-C--:B------:R-:W-:Y:S02]  /*25090*/  MOV R16, R38.reuse ;  /* 0x0000002600107202 */ /* 0x080fe40000000f00 */
[----:B------:R-:W-:Y:S02]  /*250a0*/  MOV R18, 0x1800 ;  /* 0x0000180000127802 */ /* 0x000fe40000000f00 */
[----:B------:R-:W-:Y:S02]  /*250b0*/  @P2 IADD3 R8, PT, PT, R41, -0x1, RZ ;  /* 0xffffffff29082810 */ /* 0x000fe40007ffe0ff */
[----:B------:R-:W-:-:S02]  /*250c0*/  FSETP.GEU.AND P2, PT, R11, R38, PT ;  /* 0x000000260b00720b */ /* 0x000fc40003f4e000 */
[----:B------:R-:W-:Y:S02]  /*250d0*/  @!P1 MOV R37, R8 ;  /* 0x0000000800259202 */ /* 0x000fe40000000f00 */
[----:B------:R-:W-:-:S09]  /*250e0*/  SEL R12, RZ, 0x1, P2 ;  /* 0x00000001ff0c7807 */ /* 0x000fd20001000000 */
[----:B------:R-:W-:Y:S05]  /*250f0*/  WARPSYNC.COLLECTIVE R47, `(.L_x_1935) ;  /* 0x000000002f087348 */ /* 0x000fea0003c00000 */
[----:B------:R0:W1:Y:S02]  /*25100*/  SHFL.UP P0, R15, R16, R15, R18 ;  /* 0x0400000f100f7389 */ /* 0x0000640000000012 */
[----:B01----:R-:W-:Y:S05]  /*25110*/  ENDCOLLECTIVE ;  /* 0x000000000000791b */ /* 0x003fea0003800000 */
.L_x_1935:
[----:B------:R-:W-:Y:S05]  /*25120*/  BSYNC B2 ;  /* 0x0000000000027941 */ /* 0x000fea0003800000 */
.L_x_1934:
        /* <DEDUP_REMOVED lines=8> */
.L_x_1937:
[----:B------:R-:W-:Y:S05]  /*251b0*/  BSYNC B2 ;  /* 0x0000000000027941 */ /* 0x000fea0003800000 */
.L_x_1936:
        /* <DEDUP_REMOVED lines=8> */
.L_x_1939:
[----:B------:R-:W-:Y:S05]  /*25240*/  BSYNC B2 ;  /* 0x0000000000027941 */ /* 0x000fea0003800000 */
.L_x_1938:
        /* <DEDUP_REMOVED lines=8> */
.L_x_1941:
[----:B------:R-:W-:Y:S05]  /*252d0*/  BSYNC B2 ;  /* 0x0000000000027941 */ /* 0x000fea0003800000 */
.L_x_1940:
[----:B------:R-:W-:Y:S02]  /*252e0*/  IADD3 R40, PT, PT, R40, 0x2, RZ ;  /* 0x0000000228287810 */ /* 0x000fe40007ffe0ff */
[----:B------:R-:W-:Y:S02]  /*252f0*/  MOV R12, R15 ;  /* 0x0000000f000c7202 */ /* 0x000fe40000000f00 */
[----:B------:R-:W-:Y:S01]  /*25300*/  ISETP.NE.AND P1, PT, R40, 0x1, PT ;  /* 0x000000012800780c */ /* 0x000fe20003f25270 */
[----:B------:R-:W-:-:S12]  /*25310*/  BRA `(.L_x_1942) ;  /* 0xfffffdbc00407947 */ /* 0x000fd8000383ffff */
.L_x_984:
[----:B------:R-:W-:Y:S01]  /*25320*/  HFMA2 R26, -RZ, RZ, 0, 5.9604644775390625e-08 ;  /* 0x00000001ff1a7431 */ /* 0x000fe200000001ff */
[----:B------:R-:W-:Y:S01]  /*25330*/  BSSY B0, `(.L_x_1943) ;  /* 0x0000006000007945 */ /* 0x000fe20003800000 */
[----:B------:R-:W-:Y:S02]  /*25340*/  MOV R2, 0x181f ;  /* 0x0000181f00027802 */ /* 0x000fe40000000f00 */
[----:B------:R-:W-:-:S07]  /*25350*/  MOV R47, 0xffffffff ;  /* 0xffffffff002f7802 */ /* 0x000fce0000000f00 */
[----:B-----5:R-:W-:Y:S05]  /*25360*/  WARPSYNC.COLLECTIVE R47, `(.L_x_1944) ;  /* 0x000000002f087348 */ /* 0x020fea0003c00000 */
[----:B------:R0:W1:Y:S02]  /*25370*/  SHFL.BFLY P0, R2, R27, R26, R2 ;  /* 0x0c00001a1b027389 */ /* 0x0000640000000002 */
[----:B01---5:R-:W-:Y:S05]  /*25380*/  ENDCOLLECTIVE ;  /* 0x000000000000791b */ /* 0x023fea0003800000 */
.L_x_1944:
[----:B------:R-:W-:Y:S05]  /*25390*/  BSYNC B0 ;  /* 0x0000000000007941 */ /* 0x000fea0003800000 */
.L_x_1943:
[----:B------:R-:W-:Y:S01]  /*253a0*/  IADD3 R27, PT, PT, R27, R2, RZ ;  /* 0x000000021b1b7210 */ /* 0x000fe20007ffe0ff */
[----:B------:R-:W-:Y:S01]  /*253b0*/  HFMA2 R26, -RZ, RZ, 0, 1.1920928955078125e-07 ;  /* 0x00000002ff1a7431 */ /* 0x000fe200000001ff */
[----:B------:R-:W-:Y:S02]  /*253c0*/  MOV R2, 0x181f ;  /* 0x0000181f00027802 */ /* 0x000fe40000000f00 */
[----:B------:R-:W-:-:S07]  /*253d0*/  MOV R47, 0xffffffff ;  /* 0xffffffff002f7802 */ /* 0x000fce0000000f00 */
[----:B------:R-:W-:Y:S05]  /*253e0*/  WARPSYNC.COLLECTIVE R47, `(.L_x_1945) ;  /* 0x000000002f087348 */ /* 0x000fea0003c00000 */
[----:B------:R0:W1:Y:S02]  /*253f0*/  SHFL.BFLY P0, R2, R27, R26, R2 ;  /* 0x0c00001a1b027389 */ /* 0x0000640000000002 */
[----:B01----:R-:W-:Y:S05]  /*25400*/  ENDCOLLECTIVE ;  /* 0x000000000000791b */ /* 0x003fea0003800000 */
.L_x_1945:
        /* <DEDUP_REMOVED lines=8> */
.L_x_1946:
[----:B------:R-:W-:Y:S01]  /*25490*/  MOV R3, R2 ;  /* 0x0000000200037202 */ /* 0x000fe20000000f00 */
[----:B------:R-:W-:Y:S06]  /*254a0*/  BRA `(.L_x_1947) ;  /* 0xfffffdbc004c7947 */ /* 0x000fec000383ffff */
.L_x_985:
[----:B------:R-:W-:Y:S01]  /*254b0*/  HFMA2 R15, -RZ, RZ, 0, 5.9604644775390625e-08 ;  /* 0x00000001ff0f7431 */ /* 0x000fe200000001ff */
[----:B------:R-:W-:Y:S01]  /*254c0*/  BSSY B0, `(.L_x_1948) ;  /* 0x0000007000007945 */ /* 0x000fe20003800000 */
[----:B------:R-:W-:Y:S02]  /*254d0*/  MOV R16, R38 ;  /* 0x0000002600107202 */ /* 0x000fe40000000f00 */
[----:B------:R-:W-:Y:S02]  /*254e0*/  MOV R18, 0x1800 ;  /* 0x0000180000127802 */ /* 0x000fe40000000f00 */
[----:B------:R-:W-:-:S07]  /*254f0*/  MOV R47, 0xffffffff ;  /* 0xffffffff002f7802 */ /* 0x000fce0000000f00 */
[----:B01---5:R-:W-:Y:S05]  /*25500*/  WARPSYNC.COLLECTIVE R47, `(.L_x_1949) ;  /* 0x000000002f087348 */ /* 0x023fea0003c00000 */
[----:B------:R2:W3:Y:S02]  /*25510*/  SHFL.UP P0, R15, R16, R15, R18 ;  /* 0x0400000f100f7389 */ /* 0x0004e40000000012 */
[----:B0123-5:R-:W-:Y:S05]  /*25520*/  ENDCOLLECTIVE ;  /* 0x000000000000791b */ /* 0x02ffea0003800000 */
.L_x_1949:
[----:B------:R-:W-:Y:S05]  /*25530*/  BSYNC B0 ;  /* 0x0000000000007941 */ /* 0x000fea0003800000 */
.L_x_1948:
[----:B------:R-:W-:Y:S05]  /*25540*/  BRA `(.L_x_1950) ;  /* 0xfffffdbc002c7947 */ /* 0x000fea000383ffff */
.L_x_986:
        /* <DEDUP_REMOVED lines=8> */
.L_x_1952:
[----:B------:R-:W-:Y:S05]  /*255d0*/  BSYNC B0 ;  /* 0x0000000000007941 */ /* 0x000fea0003800000 */
.L_x_1951:
[----:B------:R-:W-:Y:S01]  /*255e0*/  MOV R5, R15 ;  /* 0x0000000f00057202 */ /* 0x000fe20000000f00 */
[----:B------:R-:W-:Y:S01]  /*255f0*/  HFMA2 R15, -RZ, RZ, 0, 5.9604644775390625e-08 ;  /* 0x00000001ff0f7431 */ /* 0x000fe200000001ff */
[----:B------:R-:W-:Y:S01]  /*25600*/  MOV R16, R46 ;  /* 0x0000002e00107202 */ /* 0x000fe20000000f00 */
[----:B------:R-:W0:Y:S01]  /*25610*/  LDC.64 R40, c[0x0][0x388] ;  /* 0x0000e200ff287b82 */ /* 0x000e220000000a00 */
[----:B------:R-:W-:Y:S02]  /*25620*/  MOV R18, 0x1800 ;  /* 0x0000180000127802 */ /* 0x000fe40000000f00 */
[----:B------:R-:W-:Y:S02]  /*25630*/  MOV R47, 0xffffffff ;  /* 0xffffffff002f7802 */ /* 0x000fe40000000f00 */
[----:B------:R-:W-:Y:S02]  /*25640*/  IADD3 R3, PT, PT, -R3, RZ, RZ ;  /* 0x000000ff03037210 */ /* 0x000fe40007ffe1ff */
[----:B------:R-:W-:-:S13]  /*25650*/  ISETP.NE.AND P1, PT, R48, RZ, PT ;  /* 0x000000ff3000720c */ /* 0x000fda0003f25270 */
[----:B0-----:R-:W-:Y:S05]  /*25660*/  WARPSYNC.COLLECTIVE R47, `(.L_x_1953) ;  /* 0x000000002f087348 */ /* 0x001fea0003c00000 */
[----:B------:R1:W2:Y:S02]  /*25670*/  SHFL.UP P0, R15, R16, R15, R18 ;  /* 0x0400000f100f7389 */ /* 0x0002a40000000012 */
[----:B012---:R-:W-:Y:S05]  /*25680*/  ENDCOLLECTIVE ;  /* 0x000000000000791b */ /* 0x007fea0003800000 */
.L_x_1953:
[----:B------:R-:W-:Y:S02]  /*25690*/  ISETP.NE.AND P0, PT, R4, R3, PT ;  /* 0x000000030400720c */ /* 0x000fe40003f05270 */
[----:B------:R-:W-:Y:S02]  /*256a0*/  MOV R2, R15 ;  /* 0x0000000f00027202 */ /* 0x000fe40000000f00 */
[----:B------:R-:W-:-:S09]  /*256b0*/  MOV R4, 0x181f ;  /* 0x0000181f00047802 */ /* 0x000fd20000000f00 */
[----:B------:R-:W-:Y:S01]  /*256c0*/  @!P0 SEL R44, R22, R5, !P1 ;  /* 0x00000005162c8207 */ /* 0x000fe20004800000 */
[----:B------:R-:W-:Y:S01]  /*256d0*/  HFMA2 R5, -RZ, RZ, 0, 0 ;  /* 0x00000000ff057431 */ /* 0x000fe200000001ff */
[----:B------:R-:W-:Y:S02]  /*256e0*/  @!P0 SEL R46, R23, R2, !P1 ;  /* 0x00000002172e8207 */ /* 0x000fe40004800000 */
[----:B------:R-:W-:Y:S01]  /*256f0*/  MOV R6, R44 ;  /* 0x0000002c00067202 */ /* 0x000fe20000000f00 */
[----:B------:R0:W-:Y:S06]  /*25700*/  @!P0 STL [R1+0xb0], R44 ;  /* 0x0000b02c01008387 */ /* 0x0001ec0000100800 */
[----:B0-----:R-:W-:Y:S05]  /*25710*/  WARPSYNC.COLLECTIVE R47, `(.L_x_1954) ;  /* 0x000000002f087348 */ /* 0x001fea0003c00000 */
[----:B------:R1:W2:Y:S02]  /*25720*/  SHFL.IDX P0, R30, R6, R5, R4 ;  /* 0x00000005061e7389 */ /* 0x0002a40000000004 */
[----:B012---:R-:W-:Y:S05]  /*25730*/  ENDCOLLECTIVE ;  /* 0x000000000000791b */ /* 0x007fea0003800000 */
.L_x_1954:
[----:B------:R-:W-:Y:S02]  /*25740*/  MOV R6, R46 ;  /* 0x0000002e00067202 */ /* 0x000fe40000000f00 */
[----:B------:R-:W-:-:S07]  /*25750*/  MOV R3, R30 ;  /* 0x0000001e00037202 */ /* 0x000fce0000000f00 */
[----:B------:R-:W-:Y:S05]  /*25760*/  WARPSYNC.COLLECTIVE R47, `(.L_x_1955) ;  /* 0x000000002f087348 */ /* 0x000fea0003c00000 */
[----:B------:R0:W1:Y:S02]  /*25770*/  SHFL.IDX P0, R30, R6, R5, R4 ;  /* 0x00000005061e7389 */ /* 0x0000640000000004 */
[----:B01----:R-:W-:Y:S05]  /*25780*/  ENDCOLLECTIVE ;  /* 0x000000000000791b */ /* 0x003fea0003800000 */
.L_x_1955:
[----:B------:R-:W-:-:S05]  /*25790*/  IADD3 R3, PT, PT, R48, R3, RZ ;  /* 0x0000000330037210 */ /* 0x000fca0007ffe0ff */
[----:B------:R-:W-:-:S04]  /*257a0*/  IMAD R3, R30, R0, R3 ;  /* 0x000000001e037224 */ /* 0x000fc800078e0203 */
[----:B------:R-:W-:-:S05]  /*257b0*/  IMAD.WIDE R8, R3, 0x4, R40 ;  /* 0x0000000403087825 */ /* 0x000fca00078e0228 */
[----:B------:R0:W-:Y:S01]  /*257c0*/  STL.64 [R1], R8 ;  /* 0x0000000801007387 */ /* 0x0001e20000100a00 */
[----:B------:R-:W-:-:S04]  /*257d0*/  IMAD.WIDE R26, R0, 0x4, R8 ;  /* 0x00000004001a7825 */ /* 0x000fc800078e0208 */
[----:B------:R-:W-:-:S04]  /*257e0*/  IMAD.WIDE R38, R0, 0x4, R26 ;  /* 0x0000000400267825 */ /* 0x000fc800078e021a */
[C---:B------:R-:W-:Y:S01]  /*257f0*/  IMAD.WIDE R2, R45.reuse, 0x4, R26 ;  /* 0x000000042d027825 */ /* 0x040fe200078e021a */
[----:B------:R-:W-:Y:S03]  /*25800*/  STL [R1+0x2a8], R39 ;  /* 0x0002a82701007387 */ /* 0x000fe60000100800 */
[--C-:B------:R-:W-:Y:S01]  /*25810*/  IMAD.WIDE R14, R0, 0x4, R38.reuse ;  /* 0x00000004000e7825 */ /* 0x100fe200078e0226 */
[----:B------:R1:W5:Y:S03]  /*25820*/  LDG.E.CONSTANT R33, desc[UR8][R2.64] ;  /* 0x0000000802217981 */ /* 0x000366000c1e9900 */
[----:B0-----:R-:W-:-:S04]  /*25830*/  IMAD.WIDE R8, R45, 0x4, R38 ;  /* 0x000000042d087825 */ /* 0x001fc800078e0226 */
[C---:B------:R-:W-:Y:S01]  /*25840*/  IMAD.WIDE R24, R0.reuse, 0x4, R14 ;  /* 0x0000000400187825 */ /* 0x040fe200078e020e */
[----:B------:R1:W5:Y:S03]  /*25850*/  LDG.E.CONSTANT R32, desc[UR8][R8.64] ;  /* 0x0000000808207981 */ /* 0x000366000c1e9900 */
[----:B------:R-:W-:-:S05]  /*25860*/  IMAD.WIDE R12, R0, 0x4, R24 ;  /* 0x00000004000c7825 */ /* 0x000fca00078e0218 */
[----:B------:R0:W-:Y:S01]  /*25870*/  STL.64 [R1+0x298], R12 ;  /* 0x0002980c01007387 */ /* 0x0001e20000100a00 */
[----:B------:R-:W-:-:S04]  /*25880*/  IMAD.WIDE R20, R0, 0x4, R12 ;  /* 0x0000000400147825 */ /* 0x000fc800078e020c */
[----:B------:R-:W-:-:S04]  /*25890*/  IMAD.WIDE R22, R45, 0x4, R12 ;  /* 0x000000042d167825 */ /* 0x000fc800078e020c */
[C---:B------:R-:W-:Y:S01]  /*258a0*/  IMAD.WIDE R28, R45.reuse, 0x4, R20 ;  /* 0x000000042d1c7825 */ /* 0x040fe200078e0214 */
[----:B------:R1:W5:Y:S04]  /*258b0*/  LDG.E.CONSTANT R43, desc[UR8][R22.64] ;  /* 0x00000008162b7981 */ /* 0x000368000c1e9900 */
[----:B0-----:R1:W5:Y:S01]  /*258c0*/  LDL.LU.64 R12, [R1] ;  /* 0x00000000010c7983 */ /* 0x0013620000300a00 */
[----:B------:R-:W-:-:S03]  /*258d0*/  IMAD.WIDE R16, R45, 0x4, R14 ;  /* 0x000000042d107825 */ /* 0x000fc600078e020e */
[----:B------:R0:W-:Y:S04]  /*258e0*/  STL [R1+0x2a4], R15 ;  /* 0x0002a40f01007387 */ /* 0x0001e80000100800 */
[----:B------:R1:W5:Y:S04]  /*258f0*/  LDG.E.CONSTANT R42, desc[UR8][R28.64] ;  /* 0x000000081c2a7981 */ /* 0x000368000c1e9900 */
[----:B0-----:R1:W5:Y:S01]  /*25900*/  LDG.E.CONSTANT R15, desc[UR8][R16.64] ;  /* 0x00000008100f7981 */ /* 0x001362000c1e9900 */
[----:B------:R-:W-:-:S04]  /*25910*/  IMAD.WIDE R18, R45, 0x4, R24 ;  /* 0x000000042d127825 */ /* 0x000fc800078e0218 */
[----:B------:R-:W-:Y:S01]  /*25920*/  HFMA2 R5, -RZ, RZ, 0, 5.9604644775390625e-08 ;  /* 0x00000001ff057431 */ /* 0x000fe200000001ff */
[----:B------:R1:W5:Y:S01]  /*25930*/  LDG.E.CONSTANT R7, desc[UR8][R18.64] ;  /* 0x0000000812077981 */ /* 0x000362000c1e9900 */
[----:B------:R-:W-:-:S07]  /*25940*/  MOV R6, R44 ;  /* 0x0000002c00067202 */ /* 0x000fce0000000f00 */
[----:B-1---5:R-:W-:Y:S05]  /*25950*/  WARPSYNC.COLLECTIVE R47, `(.L_x_1956) ;  /* 0x000000002f087348 */ /* 0x022fea0003c00000 */
[----:B------:R0:W2:Y:S02]  /*25960*/  SHFL.IDX P0, R30, R6, R5, R4 ;  /* 0x00000005061e7389 */ /* 0x0000a40000000004 */
[----:B012--5:R-:W-:Y:S05]  /*25970*/  ENDCOLLECTIVE ;  /* 0x000000000000791b */ /* 0x027fea0003800000 */
.L_x_1956:
[----:B------:R-:W-:Y:S02]  /*25980*/  MOV R6, R46 ;  /* 0x0000002e00067202 */ /* 0x000fe40000000f00 */
[----:B------:R-:W-:-:S07]  /*25990*/  MOV R31, R30 ;  /* 0x0000001e001f7202 */ /* 0x000fce0000000f00 */
[----:B------:R-:W-:Y:S05]  /*259a0*/  WARPSYNC.COLLECTIVE R47, `(.L_x_1957) ;  /* 0x000000002f087348 */ /* 0x000fea0003c00000 */
[----:B------:R0:W1:Y:S02]  /*259b0*/  SHFL.IDX P0, R30, R6, R5, R4 ;  /* 0x00000005061e7389 */ /* 0x0000640000000004 */
[----:B01----:R-:W-:Y:S05]  /*259c0*/  ENDCOLLECTIVE ;  /* 0x000000000000791b */ /* 0x003fea0003800000 */
.L_x_1957:
[----:B------:R-:W-:Y:S01]  /*259d0*/  IMAD.WIDE R10, R0, 0x4, R20 ;  /* 0x00000004000a7825 */ /* 0x000fe200078e0214 */
[----:B------:R-:W-:-:S03]  /*259e0*/  IADD3 R31, PT, PT, R48, R31, RZ ;  /* 0x0000001f301f7210 */ /* 0x000fc60007ffe0ff */
[----:B------:R-:W-:Y:S01]  /*259f0*/  IMAD.WIDE R8, R45, 0x4, R10 ;  /* 0x000000042d087825 */ /* 0x000fe200078e020a */
[----:B------:R0:W-:Y:S04]  /*25a00*/  STL [R1+0x2a0], R21 ;  /* 0x0002a01501007387 */ /* 0x0001e80000100800 */
[----:B0-----:R0:W5:Y:S01]  /*25a10*/  LDG.E.CONSTANT R21, desc[UR8][R8.64] ;  /* 0x0000000808157981 */ /* 0x001162000c1e9900 */
[----:B------:R-:W-:-:S04]  /*25a20*/  IMAD R31, R30, R0, R31 ;  /* 0x000000001e1f7224 */ /* 0x000fc800078e021f */
[----:B------:R-:W-:-:S04]  /*25a30*/  IMAD.WIDE R60, R31, 0x4, R40 ;  /* 0x000000041f3c7825 */ /* 0x000fc800078e0228 */
[----:B------:R-:W-:-:S04]  /*25a40*/  IMAD.WIDE R22, R0, 0x4, R60 ;  /* 0x0000000400167825 */ /* 0x000fc800078e023c */
[----:B------:R-:W-:-:S04]  /*25a50*/  IMAD.WIDE R36, R45, 0x4, R22 ;  /* 0x000000042d247825 */ /* 0x000fc800078e0216 */
[----:B------:R-:W-:-:S05]  /*25a60*/  IMAD.WIDE R2, R45, 0x4, R12 ;  /* 0x000000042d027825 */ /* 0x000fca00078e020c */
[----:B------:R0:W5:Y:S04]  /*25a70*/  LDG.E.CONSTANT R39, desc[UR8][R2.64] ;  /* 0x0000000802277981 */ /* 0x000168000c1e9900 */
[----:B------:R-:W-:Y:S04]  /*25a80*/  STL [R1+0x88], R33 ;  /* 0x0000882101007387 */ /* 0x000fe80000100800 */
[----:B------:R-:W-:Y:S04]  /*25a90*/  STL [R1+0x84], R32 ;  /* 0x0000842001007387 */ /* 0x000fe80000100800 */
[----:B------:R-:W-:Y:S04]  /*25aa0*/  STL [R1+0x5c], R43 ;  /* 0x00005c2b01007387 */ /* 0x000fe80000100800 */
[----:B------:R-:W-:Y:S04]  /*25ab0*/  STL [R1+0x58], R42 ;  /* 0x0000582a01007387 */ /* 0x000fe80000100800 */
[----:B------:R1:W-:Y:S04]  /*25ac0*/  STL [R1+0x80], R15 ;  /* 0x0000800f01007387 */ /* 0x0003e80000100800 */
[----:B-1----:R0:W5:Y:S01]  /*25ad0*/  LDG.E.CONSTANT R15, desc[UR8][R36.64] ;  /* 0x00000008240f7981 */ /* 0x002162000c1e9900 */
[----:B------:R-:W-:Y:S01]  /*25ae0*/  HFMA2 R5, -RZ, RZ, 0, 1.1920928955078125e-07 ;  /* 0x00000002ff057431 */ /* 0x000fe200000001ff */
[----:B------:R-:W-:Y:S01]  /*25af0*/  MOV R6, R44 ;  /* 0x0000002c00067202 */ /* 0x000fe20000000f00 */
[----:B------:R-:W-:-:S07]  /*25b00*/  IMAD.WIDE R34, R0, 0x4, R22 ;  /* 0x0000000400227825 */ /* 0x000fce00078e0216 */
[----:B0----5:R-:W-:Y:S05]  /*25b10*/  WARPSYNC.COLLECTIVE R47, `(.L_x_1958) ;  /* 0x000000002f087348 */ /* 0x021fea0003c00000 */
[----:B------:R1:W2:Y:S02]  /*25b20*/  SHFL.IDX P0, R30, R6, R5, R4 ;  /* 0x00000005061e7389 */ /* 0x0002a40000000004 */
[----:B012--5:R-:W-:Y:S05]  /*25b30*/  ENDCOLLECTIVE ;  /* 0x000000000000791b */ /* 0x027fea0003800000 */
.L_x_1958:
[----:B------:R-:W-:-:S04]  /*25b40*/  IMAD.WIDE R28, R0, 0x4, R34 ;  /* 0x00000004001c7825 */ /* 0x000fc800078e0222 */
[C---:B------:R-:W-:Y:S01]  /*25b50*/  IMAD.WIDE R16, R0.reuse, 0x4, R28 ;  /* 0x0000000400107825 */ /* 0x040fe200078e021c */
[----:B------:R0:W-:Y:S03]  /*25b60*/  STL [R1+0x74], R7 ;  /* 0x0000740701007387 */ /* 0x0001e60000100800 */
[----:B------:R-:W-:Y:S01]  /*25b70*/  IMAD.WIDE R32, R0, 0x4, R16 ;  /* 0x0000000400207825 */ /* 0x000fe200078e0210 */
[----:B------:R-:W-:-:S03]  /*25b80*/  MOV R6, R46 ;  /* 0x0000002e00067202 */ /* 0x000fc60000000f00 */
[----:B------:R-:W-:-:S05]  /*25b90*/  IMAD.WIDE R8, R45, 0x4, R34 ;  /* 0x000000042d087825 */ /* 0x000fca00078e0222 */
[----:B------:R0:W5:Y:S01]  /*25ba0*/  LDG.E.CONSTANT R59, desc[UR8][R8.64] ;  /* 0x00000008083b7981 */ /* 0x000162000c1e9900 */
[----:B------:R-:W-:-:S07]  /*25bb0*/  MOV R2, R30 ;  /* 0x0000001e00027202 */ /* 0x000fce0000000f00 */
[----:B0----5:R-:W-:Y:S05]  /*25bc0*/  WARPSYNC.COLLECTIVE R47, `(.L_x_1959) ;  /* 0x000000002f087348 */ /* 0x021fea0003c00000 */
[----:B------:R1:W2:Y:S02]  /*25bd0*/  SHFL.IDX P0, R30, R6, R5, R4 ;  /* 0x00000005061e7389 */ /* 0x0002a40000000004 */
[----:B012--5:R-:W-:Y:S05]  /*25be0*/  ENDCOLLECTIVE ;  /* 0x000000000000791b */ /* 0x027fea0003800000 */
.L_x_1959:
[----:B------:R-:W-:-:S04]  /*25bf0*/  IMAD.WIDE R6, R45, 0x4, R32 ;  /* 0x000000042d067825 */ /* 0x000fc800078e0220 */
[----:B------:R-:W-:-:S04]  /*25c00*/  IMAD.WIDE R18, R0, 0x4, R32 ;  /* 0x0000000400127825 */ /* 0x000fc800078e0220 */
[----:B------:R-:W-:Y:S01]  /*25c10*/  IMAD.WIDE R8, R45, 0x4, R28 ;  /* 0x000000042d087825 */ /* 0x000fe200078e021c */
[----:B------:R-:W-:-:S03]  /*25c20*/  MOV R3, R30 ;  /* 0x0000001e00037202 */ /* 0x000fc60000000f00 */
[C---:B------:R-:W-:Y:S01]  /*25c30*/  IMAD.WIDE R30, R45.reuse, 0x4, R18 ;  /* 0x000000042d1e7825 */ /* 0x040fe200078e0212 */
[----:B------:R-:W5:Y:S03]  /*25c40*/  LDG.E.CONSTANT R58, desc[UR8][R8.64] ;  /* 0x00000008083a7981 */ /* 0x000f66000c1e9900 */
[----:B------:R-:W-:Y:S01]  /*25c50*/  IMAD.WIDE R4, R45, 0x4, R16 ;  /* 0x000000042d047825 */ /* 0x000fe200078e0210 */
[----:B------:R-:W5:Y:S04]  /*25c60*/  LDG.E.CONSTANT R57, desc[UR8][R30.64] ;  /* 0x000000081e397981 */ /* 0x000f68000c1e9900 */
[----:B------:R0:W5:Y:S01]  /*25c70*/  LDG.E.CONSTANT R56, desc[UR8][R4.64] ;  /* 0x0000000804387981 */ /* 0x000162000c1e9900 */
[----:B------:R-:W-:Y:S01]  /*25c80*/  IMAD.WIDE R36, R0, 0x4, R18 ;  /* 0x0000000400247825 */ /* 0x000fe200078e0212 */
[----:B------:R-:W-:-:S03]  /*25c90*/  IADD3 R2, PT, PT, R48, R2, RZ ;  /* 0x0000000230027210 */ /* 0x000fc60007ffe0ff */
[----:B0-----:R-:W-:-:S04]  /*25ca0*/  IMAD.WIDE R4, R45, 0x4, R36 ;  /* 0x000000042d047825 */ /* 0x001fc800078e0224 */
[----:B------:R-:W-:-:S04]  /*25cb0*/  IMAD R2, R3, R0, R2 ;  /* 0x0000000003027224 */ /* 0x000fc800078e0202 */
[----:B------:R-:W-:-:S04]  /*25cc0*/  IMAD.WIDE R50, R2, 0x4, R40 ;  /* 0x0000000402327825 */ /* 0x000fc800078e0228 */
[----:B------:R-:W-:-:S04]  /*25cd0*/  IMAD.WIDE R54, R0, 0x4, R50 ;  /* 0x0000000400367825 */ /* 0x000fc800078e0232 */
[----:B------:R-:W-:-:S04]  /*25ce0*/  IMAD.WIDE R2, R0, 0x4, R54 ;  /* 0x0000000400027825 */ /* 0x000fc800078e0236 */
[----:B------:R-:W-:-:S05]  /*25cf0*/  IMAD.WIDE R8, R45, 0x4, R2 ;  /* 0x000000042d087825 */ /* 0x000fca00078e0202 */
[----:B------:R-:W5:Y:S04]  /*25d00*/  LDG.E.CONSTANT R31, desc[UR8][R8.64] ;  /* 0x00000008081f7981 */ /* 0x000f68000c1e9900 */
[----:B------:R0:W-:Y:S04]  /*25d10*/  STL [R1+0x8c], R39 ;  /* 0x00008c2701007387 */ /* 0x0001e80000100800 */
[----:B0-----:R0:W5:Y:S02]  /*25d20*/  LDG.E.CONSTANT R39, desc[UR8][R6.64] ;  /* 0x0000000806277981 */ /* 0x001164000c1e9900 */
[----:B0-----:R-:W-:-:S05]  /*25d30*/  IMAD.WIDE R6, R45, 0x4, R60 ;  /* 0x000000042d067825 */ /* 0x001fca00078e023c */
[----:B------:R-:W5:Y:S04]  /*25d40*/  LDG.E.CONSTANT R49, desc[UR8][R6.64] ;  /* 0x0000000806317981 */ /* 0x000f68000c1e9900 */
[----:B------:R0:W-:Y:S04]  /*25d50*/  STL [R1+0x54], R21 ;  /* 0x0000541501007387 */ /* 0x0001e80000100800 */
[----:B0-----:R0:W5:Y:S04]  /*25d60*/  LDG.E.CONSTANT R21, desc[UR8][R4.64] ;  /* 0x0000000804157981 */ /* 0x001168000c1e9900 */
[----:B------:R1:W-:Y:S01]  /*25d70*/  STL [R1+0x9c], R15 ;  /* 0x00009c0f01007387 */ /* 0x0003e20000100800 */
[----:B0-----:R-:W-:-:S05]  /*25d80*/  IMAD.WIDE R4, R45, 0x4, R54 ;  /* 0x000000042d047825 */ /* 0x001fca00078e0236 */
[----:B-1----:R0:W5:Y:S01]  /*25d90*/  LDG.E.CONSTANT R15, desc[UR8][R4.64] ;  /* 0x00000008040f7981 */ /* 0x002162000c1e9900 */
[----:B------:R-:W-:Y:S01]  /*25da0*/  MOV R6, R44 ;  /* 0x0000002c00067202 */ /* 0x000fe20000000f00 */
[----:B0-----:R-:W-:Y:S01]  /*25db0*/  HFMA2 R5, -RZ, RZ, 0, 1.78813934326171875e-07 ;  /* 0x00000003ff057431 */ /* 0x001fe200000001ff */
[----:B------:R-:W-:-:S07]  /*25dc0*/  MOV R4, 0x181f ;  /* 0x0000181f00047802 */ /* 0x000fce0000000f00 */
[----:B-----5:R-:W-:Y:S05]  /*25dd0*/  WARPSYNC.COLLECTIVE R47, `(.L_x_1960) ;  /* 0x000000002f087348 */ /* 0x020fea0003c00000 */
[----:B------:R0:W1:Y:S02]  /*25de0*/  SHFL.IDX P0, R30, R6, R5, R4 ;  /* 0x00000005061e7389 */ /* 0x0000640000000004 */
[----:B01---5:R-:W-:Y:S05]  /*25df0*/  ENDCOLLECTIVE ;  /* 0x000000000000791b */ /* 0x023fea0003800000 */
.L_x_1960:
[----:B------:R-:W-:Y:S02]  /*25e00*/  MOV R6, R46 ;  /* 0x0000002e00067202 */ /* 0x000fe40000000f00 */
[----:B------:R-:W-:-:S07]  /*25e10*/  MOV R7, R30 ;  /* 0x0000001e00077202 */ /* 0x000fce0000000f00 */
[----:B------:R-:W-:Y:S05]  /*25e20*/  WARPSYNC.COLLECTIVE R47, `(.L_x_1961) ;  /* 0x000000002f087348 */ /* 0x000fea0003c00000 */
[----:B------:R0:W1:Y:S02]  /*25e30*/  SHFL.IDX P0, R30, R6, R5, R4 ;  /* 0x00000005061e7389 */ /* 0x0000640000000004 */
[----:B01----:R-:W-:Y:S05]  /*25e40*/  ENDCOLLECTIVE ;  /* 0x000000000000791b */ /* 0x003fea0003800000 */
.L_x_1961:
[----:B------:R-:W-:Y:S01]  /*25e50*/  STL [R1+0x98], R59 ;  /* 0x0000983b01007387 */ /* 0x000fe20000100800 */
[----:B------:R-:W-:Y:S01]  /*25e60*/  HFMA2 R5, -RZ, RZ, 0, 2.384185791015625e-07 ;  /* 0x00000004ff057431 */ /* 0x000fe200000001ff */
[----:B------:R-:W-:Y:S01]  /*25e70*/  MOV R6, R44 ;  /* 0x0000002c00067202 */ /* 0x000fe20000000f00 */
[----:B------:R-:W-:-:S04]  /*25e80*/  IMAD.WIDE R42, R0, 0x4, R2 ;  /* 0x00000004002a7825 */ /* 0x000fc800078e0202 */
[----:B------:R-:W-:-:S04]  /*25e90*/  IMAD.WIDE R52, R0, 0x4, R42 ;  /* 0x0000000400347825 */ /* 0x000fc800078e022a */
[----:B------:R-:W-:-:S04]  /*25ea0*/  IMAD.WIDE R40, R0, 0x4, R52 ;  /* 0x0000000400287825 */ /* 0x000fc800078e0234 */
[----:B------:R-:W-:Y:S01]  /*25eb0*/  IMAD.WIDE R8, R0, 0x4, R40 ;  /* 0x0000000400087825 */ /* 0x000fe200078e0228 */
[----:B------:R0:W-:Y:S02]  /*25ec0*/  STL [R1+0x90], R39 ;  /* 0x0000902701007387 */ /* 0x0001e40000100800 */
[----:B0-----:R-:W-:-:S07]  /*25ed0*/  MOV R39, R30 ;  /* 0x0000001e00277202 */ /* 0x001fce0000000f00 */
[----:B------:R-:W-:Y:S05]  /*25ee0*/  WARPSYNC.COLLECTIVE R47, `(.L_x_1962) ;  /* 0x000000002f087348 */ /* 0x000fea0003c00000 */
[----:B------:R0:W1:Y:S02]  /*25ef0*/  SHFL.IDX P0, R30, R6, R5, R4 ;  /* 0x00000005061e7389 */ /* 0x0000640000000004 */
[----:B01----:R-:W-:Y:S05]  /*25f00*/  ENDCOLLECTIVE ;  /* 0x000000000000791b */ /* 0x003fea0003800000 */
.L_x_1962:
[----:B------:R-:W-:Y:S04]  /*25f10*/  STL [R1+0x94], R58 ;  /* 0x0000943a01007387 */ /* 0x000fe80000100800 */
[----:B------:R-:W-:Y:S04]  /*25f20*/  STL [R1+0x68], R57 ;  /* 0x0000683901007387 */ /* 0x000fe80000100800 */
[----:B------:R-:W-:Y:S01]  /*25f30*/  STL [R1+0x6c], R56 ;  /* 0x00006c3801007387 */ /* 0x000fe20000100800 */
[----:B------:R-:W-:-:S03]  /*25f40*/  MOV R6, R46 ;  /* 0x0000002e00067202 */ /* 0x000fc60000000f00 */
[----:B------:R0:W-:Y:S02]  /*25f50*/  STL [R1+0x70], R49 ;  /* 0x0000703101007387 */ /* 0x0001e40000100800 */
[----:B0-----:R-:W-:-:S07]  /*25f60*/  MOV R49, R30 ;  /* 0x0000001e00317202 */ /* 0x001fce0000000f00 */
[----:B------:R-:W-:Y:S05]  /*25f70*/  WARPSYNC.COLLECTIVE R47, `(.L_x_1963) ;  /* 0x000000002f087348 */ /* 0x000fea0003c00000 */
[----:B------:R0:W1:Y:S02]  /*25f80*/  SHFL.IDX P0, R30, R6, R5, R4 ;  /* 0x00000005061e7389 */ /* 0x0000640000000004 */
[----:B01----:R-:W-:Y:S05]  /*25f90*/  ENDCOLLECTIVE ;  /* 0x000000000000791b */ /* 0x003fea0003800000 */
.L_x_1963:
[----:B------:R0:W-:Y:S01]  /*25fa0*/  STL [R1+0x64], R21 ;  /* 0x0000641501007387 */ /* 0x0001e20000100800 */
[----:B------:R-:W-:Y:S01]  /*25fb0*/  HFMA2 R5, -RZ, RZ, 0, 2.98023223876953125e-07 ;  /* 0x00000005ff057431 */ /* 0x000fe200000001ff */
[----:B------:R-:W-:Y:S02]  /*25fc0*/  MOV R6, R44 ;  /* 0x0000002c00067202 */ /* 0x000fe40000000f00 */
[----:B0-----:R-:W-:-:S07]  /*25fd0*/  MOV R21, R30 ;  /* 0x0000001e00157202 */ /* 0x001fce0000000f00 */
[----:B------:R-:W-:Y:S05]  /*25fe0*/  WARPSYNC.COLLECTIVE R47, `(.L_x_1964) ;  /* 0x000000002f087348 */ /* 0x000fea0003c00000 */
[----:B------:R0:W1:Y:S02]  /*25ff0*/  SHFL.IDX P0, R30, R6, R5, R4 ;  /* 0x00000005061e7389 */ /* 0x0000640000000004 */
[----:B01----:R-:W-:Y:S05]  /*26000*/  ENDCOLLECTIVE ;  /* 0x000000000000791b */ /* 0x003fea0003800000 */
.L_x_1964:
[----:B------:R0:W-:Y:S01]  /*26010*/  STL [R1+0x7c], R15 ;  /* 0x00007c0f01007387 */ /* 0x0001e20000100800 */
[----:B------:R-:W-:Y:S02]  /*26020*/  MOV R6, R46 ;  /* 0x0000002e00067202 */ /* 0x000fe40000000f00 */
[----:B0-----:R-:W-:-:S07]  /*26030*/  MOV R15, R30 ;  /* 0x0000001e000f7202 */ /* 0x001fce0000000f00 */
[----:B------:R-:W-:Y:S05]  /*26040*/  WARPSYNC.COLLECTIVE R47, `(.L_x_1965) ;  /* 0x000000002f087348 */ /* 0x000fea0003c00000 */
[----:B------:R0:W1:Y:S02]  /*26050*/  SHFL.IDX P0, R30, R6, R5, R4 ;  /* 0x00000005061e7389 */ /* 0x0000640000000004 */
[----:B01----:R-:W-:Y:S05]  /*26060*/  ENDCOLLECTIVE ;  /* 0x000000000000791b */ /* 0x003fea0003800000 */
.L_x_1965:
[----:B------:R-:W-:Y:S01]  /*26070*/  MOV R47, R7 ;  /* 0x00000007002f7202 */ /* 0x000fe20000000f00 */
[C---:B------:R-:W-:Y:S01]  /*26080*/  IMAD.WIDE R6, R45.reuse, 0x4, R42 ;  /* 0x000000042d067825 */ /* 0x040fe200078e022a */
[----:B------:R0:W-:Y:S05]  /*26090*/  STL [R1+0x78], R31 ;  /* 0x0000781f01007387 */ /* 0x0001ea0000100800 */
[----:B------:R-:W2:Y:S01]  /*260a0*/  LDG.E.CONSTANT R7, desc[UR8][R6.64] ;  /* 0x0000000806077981 */ /* 0x000ea2000c1e9900 */
[----:B------:R-:W-:Y:S01]  /*260b0*/  IMAD.WIDE R56, R45, 0x4, R52 ;  /* 0x000000042d387825 */ /* 0x000fe200078e0234 */
[----:B------:R-:W-:-:S03]  /*260c0*/  MOV R44, R30 ;  /* 0x0000001e002c7202 */ /* 0x000fc60000000f00 */
[C---:B0-----:R-:W-:Y:S02]  /*260d0*/  IMAD.WIDE R30, R45.reuse, 0x4, R40 ;  /* 0x000000042d1e7825 */ /* 0x041fe400078e0228 */
[----:B------:R-:W3:Y:S02]  /*260e0*/  LDG.E.CONSTANT R57, desc[UR8][R56.64] ;  /* 0x0000000838397981 */ /* 0x000ee4000c1e9900 */
[--C-:B------:R-:W-:Y:S02]  /*260f0*/  IMAD.WIDE R58, R45, 0x4, R8.reuse ;  /* 0x000000042d3a7825 */ /* 0x100fe400078e0208 */
[----:B------:R-:W4:Y:S04]  /*26100*/  LDG.E.CONSTANT R31, desc[UR8][R30.64] ;  /* 0x000000081e1f7981 */ /* 0x000f28000c1e9900 */
[----:B------:R-:W3:Y:S01]  /*26110*/  LDG.E.CONSTANT R59, desc[UR8][R58.64] ;  /* 0x000000083a3b7981 */ /* 0x000ee2000c1e9900 */
[----:B------:R-:W-:-:S03]  /*26120*/  IMAD.WIDE R4, R0, 0x4, R8 ;  /* 0x0000000400047825 */ /* 0x000fc600078e0208 */
[----:B--2---:R0:W-:Y:S02]  /*26130*/  STL [R1+0x60], R7 ;  /* 0x0000600701007387 */ /* 0x0041e40000100800 */
[----:B0-----:R-:W-:-:S05]  /*26140*/  IMAD.WIDE R6, R45, 0x4, R50 ;  /* 0x000000042d067825 */ /* 0x001fca00078e0232 */
[----:B------:R0:W2:Y:S04]  /*26150*/  LDG.E.CONSTANT R56, desc[UR8][R6.64] ;  /* 0x0000000806387981 */ /* 0x0000a8000c1e9900 */
[----:B----4-:R1:W-:Y:S01]  /*26160*/  STL [R1+0x50], R31 ;  /* 0x0000501f01007387 */ /* 0x0103e20000100800 */
[----:B0-----:R-:W-:-:S03]  /*26170*/  IADD3 R6, PT, PT, R48, R47, RZ ;  /* 0x0000002f30067210 */ /* 0x001fc60007ffe0ff */
[----:B---3--:R0:W-:Y:S04]  /*26180*/  STL [R1+0x4c], R57 ;  /* 0x00004c3901007387 */ /* 0x0081e80000100800 */
[----:B------:R3:W-:Y:S01]  /*26190*/  STL [R1+0x48], R59 ;  /* 0x0000483b01007387 */ /* 0x0007e20000100800 */
[----:B------:R-:W-:-:S03]  /*261a0*/  IMAD R6, R39, R0, R6 ;  /* 0x0000000027067224 */ /* 0x000fc600078e0206 */
[----:B------:R-:W4:Y:S01]  /*261b0*/  LDL.LU R39, [R1+0x2a8] ;  /* 0x0002a80001277983 */ /* 0x000f220000300800 */
[----:B-1----:R-:W-:-:S05]  /*261c0*/  IMAD.WIDE R30, R45, 0x4, R4 ;  /* 0x000000042d1e7825 */ /* 0x002fca00078e0204 */
[----:B0-----:R0:W4:Y:S01]  /*261d0*/  LDG.E.CONSTANT R57, desc[UR8][R30.64] ;  /* 0x000000081e397981 */ /* 0x001122000c1e9900 */
[----:B---3--:R-:W1:Y:S01]  /*261e0*/  LDC.64 R58, c[0x0][0x388] ;  /* 0x0000e200ff3a7b82 */ /* 0x008e620000000a00 */
[C---:B0-----:R-:W-:Y:S02]  /*261f0*/  IADD3 R30, PT, PT, R48.reuse, R15, RZ ;  /* 0x0000000f301e7210 */ /* 0x041fe40007ffe0ff */
[----:B------:R-:W3:Y:S01]  /*26200*/  LDL.LU R15, [R1+0x2a4] ;  /* 0x0002a400010f7983 */ /* 0x000ee20000300800 */
[----:B------:R-:W-:-:S03]  /*26210*/  IADD3 R31, PT, PT, R48, R49, RZ ;  /* 0x00000031301f7210 */ /* 0x000fc60007ffe0ff */
[----:B------:R0:W3:Y:S02]  /*26220*/  LDG.E.CONSTANT R49, desc[UR8][R26.64] ;  /* 0x000000081a317981 */ /* 0x0000e4000c1e9900 */
[----:B------:R-:W-:Y:S02]  /*26230*/  IMAD R31, R21, R0, R31 ;  /* 0x00000000151f7224 */ /* 0x000fe400078e021f */
[----:B------:R-:W3:Y:S04]  /*26240*/  LDL.LU R21, [R1+0x2a0] ;  /* 0x0002a00001157983 */ /* 0x000ee80000300800 */
[----:B--2---:R2:W-:Y:S04]  /*26250*/  STL [R1+0x44], R56 ;  /* 0x0000443801007387 */ /* 0x0045e80000100800 */
[----:B--2---:R-:W2:Y:S04]  /*26260*/  LDG.E.CONSTANT R56, desc[UR8][R12.64] ;  /* 0x000000080c387981 */ /* 0x004ea8000c1e9900 */
[----:B----4-:R-:W4:Y:S04]  /*26270*/  LDG.E.CONSTANT R47, desc[UR8][R38.64] ;  /* 0x00000008262f7981 */ /* 0x010f28000c1e9900 */
[----:B------:R-:W4:Y:S04]  /*26280*/  LDL.LU.64 R12, [R1+0x298] ;  /* 0x00029800010c7983 */ /* 0x000f280000300a00 */
[----:B------:R-:W4:Y:S01]  /*26290*/  LDG.E.CONSTANT R39, desc[UR8][R60.64] ;  /* 0x000000083c277981 */ /* 0x000f22000c1e9900 */
[----:B-1----:R-:W-:-:S03]  /*262a0*/  IMAD.WIDE R6, R6, 0x4, R58 ;  /* 0x0000000406067825 */ /* 0x002fc600078e023a */
[----:B------:R-:W4:Y:S04]  /*262b0*/  LDG.E.CONSTANT R38, desc[UR8][R28.64] ;  /* 0x000000081c267981 */ /* 0x000f28000c1e9900 */
[----:B---3--:R1:W3:Y:S01]  /*262c0*/  LDG.E.CONSTANT R60, desc[UR8][R14.64] ;  /* 0x000000080e3c7981 */ /* 0x0082e2000c1e9900 */
[----:B------:R-:W-:-:S03]  /*262d0*/  IMAD R30, R44, R0, R30 ;  /* 0x000000002c1e7224 */ /* 0x000fc600078e021e */
[----:B------:R-:W3:Y:S04]  /*262e0*/  LDG.E.CONSTANT R61, desc[UR8][R22.64] ;  /* 0x00000008163d7981 */ /* 0x000ee8000c1e9900 */
[----:B------:R0:W-:Y:S04]  /*262f0*/  STL [R1+0x40], R57 ;  /* 0x0000403901007387 */ /* 0x0001e80000100800 */
[----:B------:R-:W3:Y:S04]  /*26300*/  LDG.E.CONSTANT R22, desc[UR8][R24.64] ;  /* 0x0000000818167981 */ /* 0x000ee8000c1e9900 */
[----:B------:R-:W3:Y:S04]  /*26310*/  LDG.E.CONSTANT R23, desc[UR8][R34.64] ;  /* 0x0000000822177981 */ /* 0x000ee8000c1e9900 */
[----:B0-----:R-:W3:Y:S01]  /*26320*/  LDG.E.CONSTANT R57, desc[UR8][R50.64] ;  /* 0x0000000832397981 */ /* 0x001ee2000c1e9900 */
[----:B------:R-:W-:-:S03]  /*26330*/  IMAD.WIDE R26, R0, 0x4, R6 ;  /* 0x00000004001a7825 */ /* 0x000fc600078e0206 */
[----:B------:R0:W3:Y:S04]  /*26340*/  LDG.E.CONSTANT R35, desc[UR8][R18.64] ;  /* 0x0000000812237981 */ /* 0x0000e8000c1e9900 */
[----:B------:R-:W3:Y:S04]  /*26350*/  LDG.E.CONSTANT R51, desc[UR8][R2.64] ;  /* 0x0000000802337981 */ /* 0x000ee8000c1e9900 */
[----:B------:R-:W3:Y:S01]  /*26360*/  LDG.E.CONSTANT R50, desc[UR8][R6.64] ;  /* 0x0000000806327981 */ /* 0x000ee2000c1e9900 */
[----:B-1----:R-:W-:-:S03]  /*26370*/  IMAD.WIDE R14, R0, 0x4, R26 ;  /* 0x00000004000e7825 */ /* 0x002fc600078e021a */
[----:B------:R-:W3:Y:S01]  /*26380*/  LDG.E.CONSTANT R34, desc[UR8][R52.64] ;  /* 0x0000000834227981 */ /* 0x000ee2000c1e9900 */
[----:B0-----:R-:W-:-:S03]  /*26390*/  IMAD.WIDE R18, R31, 0x4, R58 ;  /* 0x000000041f127825 */ /* 0x001fc600078e023a */
[----:B------:R-:W3:Y:S04]  /*263a0*/  LDG.E.CONSTANT R28, desc[UR8][R14.64] ;  /* 0x000000080e1c7981 */ /* 0x000ee8000c1e9900 */
[----:B--2---:R0:W-:Y:S04]  /*263b0*/  STL [R1+0x140], R56 ;  /* 0x0001403801007387 */ /* 0x0041e80000100800 */
[----:B------:R1:W-:Y:S04]  /*263c0*/  STL [R1+0x150], R49 ;  /* 0x0001503101007387 */ /* 0x0003e80000100800 */
[----:B0-----:R-:W2:Y:S04]  /*263d0*/  LDG.E.CONSTANT R56, desc[UR8][R54.64] ;  /* 0x0000000836387981 */ /* 0x001ea8000c1e9900 */
[----:B----4-:R0:W4:Y:S04]  /*263e0*/  LDG.E.CONSTANT R44, desc[UR8][R12.64] ;  /* 0x000000080c2c7981 */ /* 0x010128000c1e9900 */
[----:B-1----:R-:W2:Y:S04]  /*263f0*/  LDG.E.CONSTANT R49, desc[UR8][R10.64] ;  /* 0x000000080a317981 */ /* 0x002ea8000c1e9900 */
[----:B------:R-:W2:Y:S04]  /*26400*/  LDG.E.CONSTANT R55, desc[UR8][R20.64] ;  /* 0x0000000814377981 */ /* 0x000ea8000c1e9900 */
[----:B------:R-:W2:Y:S04]  /*26410*/  LDG.E.CONSTANT R54, desc[UR8][R16.64] ;  /* 0x0000000810367981 */ /* 0x000ea8000c1e9900 */
[----:B------:R1:W-:Y:S04]  /*26420*/  STL [R1+0x11c], R47 ;  /* 0x00011c2f01007387 */ /* 0x0003e80000100800 */
[----:B------:R0:W-:Y:S04]  /*26430*/  STL [R1+0x1a8], R39 ;  /* 0x0001a82701007387 */ /* 0x0001e80000100800 */
[----:B-1----:R-:W2:Y:S04]  /*26440*/  LDG.E.CONSTANT R47, desc[UR8][R32.64] ;  /* 0x00000008202f7981 */ /* 0x002ea8000c1e9900 */
[----:B0-----:R-:W2:Y:S04]  /*26450*/  LDG.E.CONSTANT R39, desc[UR8][R42.64] ;  /* 0x000000082a277981 */ /* 0x001ea8000c1e9900 */
[----:B---3--:R0:W-:Y:S01]  /*26460*/  STL [R1+0x108], R60 ;  /* 0x0001083c01007387 */ /* 0x0081e20000100800 */
[----:B------:R-:W-:-:S03]  /*26470*/  IMAD.WIDE R12, R0, 0x4, R14 ;  /* 0x00000004000c7825 */ /* 0x000fc600078e020e */
[----:B------:R-:W3:Y:S04]  /*26480*/  LDG.E.CONSTANT R33, desc[UR8][R40.64] ;  /* 0x0000000828217981 */ /* 0x000ee8000c1e9900 */
[----:B------:R1:W3:Y:S01]  /*26490*/  LDG.E.CONSTANT R42, desc[UR8][R26.64] ;  /* 0x000000081a2a7981 */ /* 0x0002e2000c1e9900 */
[----:B------:R-:W-:-:S03]  /*264a0*/  IMAD.WIDE R2, R45, 0x4, R6 ;  /* 0x000000042d027825 */ /* 0x000fc600078e0206 */
[----:B------:R-:W-:Y:S04]  /*264b0*/  STL [R1+0x1a4], R61 ;  /* 0x0001a43d01007387 */ /* 0x000fe80000100800 */
[----:B------:R-:W3:Y:S01]  /*264c0*/  LDG.E.CONSTANT R32, desc[UR8][R12.64] ;  /* 0x000000080c207981 */ /* 0x000ee2000c1e9900 */
[----:B-1----:R-:W-:-:S03]  /*264d0*/  IMAD.WIDE R26, R45, 0x4, R26 ;  /* 0x000000042d1a7825 */ /* 0x002fc600078e021a */
[----:B------:R1:W5:Y:S04]  /*264e0*/  LDG.E.CONSTANT R29, desc[UR8][R2.64] ;  /* 0x00000008021d7981 */ /* 0x000368000c1e9900 */
[----:B0-----:R-:W5:Y:S04]  /*264f0*/  LDG.E.CONSTANT R60, desc[UR8][R26.64] ;  /* 0x000000081a3c7981 */ /* 0x001f68000c1e9900 */
[----:B------:R-:W3:Y:S04]  /*26500*/  LDG.E.CONSTANT R27, desc[UR8][R36.64] ;  /* 0x00000008241b7981 */ /* 0x000ee8000c1e9900 */
[----:B------:R-:W3:Y:S01]  /*26510*/  LDG.E.CONSTANT R26, desc[UR8][R18.64] ;  /* 0x00000008121a7981 */ /* 0x000ee2000c1e9900 */
[----:B------:R-:W-:-:S03]  /*26520*/  IMAD.WIDE R6, R0, 0x4, R12 ;  /* 0x0000000400067825 */ /* 0x000fc600078e020c */
[----:B------:R-:W-:Y:S01]  /*26530*/  STL [R1+0xf4], R22 ;  /* 0x0000f41601007387 */ /* 0x000fe20000100800 */
[----:B------:R-:W-:-:S03]  /*26540*/  IMAD.WIDE R20, R45, 0x4, R6 ;  /* 0x000000042d147825 */ /* 0x000fc600078e0206 */
[----:B------:R-:W-:Y:S01]  /*26550*/  STL [R1+0x168], R23 ;  /* 0x0001681701007387 */ /* 0x000fe20000100800 */
[----:B------:R-:W-:-:S03]  /*26560*/  IMAD.WIDE R10, R0, 0x4, R6 ;  /* 0x00000004000a7825 */ /* 0x000fc600078e0206 */
[----:B------:R0:W-:Y:S01]  /*26570*/  STL [R1+0x1e4], R57 ;  /* 0x0001e43901007387 */ /* 0x0001e20000100800 */
[----:B-1----:R-:W-:-:S03]  /*26580*/  IMAD.WIDE R2, R45, 0x4, R14 ;  /* 0x000000042d027825 */ /* 0x002fc600078e020e */
[----:B------:R-:W3:Y:S04]  /*26590*/  LDG.E.CONSTANT R37, desc[UR8][R8.64] ;  /* 0x0000000808257981 */ /* 0x000ee8000c1e9900 */
[----:B0-----:R0:W5:Y:S01]  /*265a0*/  LDG.E.CONSTANT R57, desc[UR8][R20.64] ;  /* 0x0000000814397981 */ /* 0x001162000c1e9900 */
[----:B------:R-:W-:-:S03]  /*265b0*/  IMAD.WIDE R24, R45, 0x4, R10 ;  /* 0x000000042d187825 */ /* 0x000fc600078e020a */
[----:B------:R1:W5:Y:S01]  /*265c0*/  LDG.E.CONSTANT R61, desc[UR8][R2.64] ;  /* 0x00000008023d7981 */ /* 0x000362000c1e9900 */
[----:B0-----:R-:W-:-:S04]  /*265d0*/  IMAD.WIDE R20, R45, 0x4, R18 ;  /* 0x000000042d147825 */ /* 0x001fc800078e0212 */
[----:B------:R-:W-:Y:S01]  /*265e0*/  IMAD.WIDE R18, R0, 0x4, R18 ;  /* 0x0000000400127825 */ /* 0x000fe200078e0212 */
[----:B------:R-:W5:Y:S03]  /*265f0*/  LDG.E.CONSTANT R36, desc[UR8][R20.64] ;  /* 0x0000000814247981 */ /* 0x000f66000c1e9900 */
[----:B------:R-:W-:-:S04]  /*26600*/  IMAD.WIDE R22, R45, 0x4, R12 ;  /* 0x000000042d167825 */ /* 0x000fc800078e020c */
[C---:B------:R-:W-:Y:S02]  /*26610*/  IMAD.WIDE R14, R0.reuse, 0x4, R10 ;  /* 0x00000004000e7825 */ /* 0x040fe400078e020a */
[----:B------:R-:W3:Y:S02]  /*26620*/  LDG.E.CONSTANT R11, desc[UR8][R10.64] ;  /* 0x000000080a0b7981 */ /* 0x000ee4000c1e9900 */
[----:B------:R-:W-:-:S04]  /*26630*/  IMAD.WIDE R12, R0, 0x4, R18 ;  /* 0x00000004000c7825 */ /* 0x000fc800078e0212 */
[----:B------:R-:W-:-:S04]  /*26640*/  IMAD.WIDE R30, R30, 0x4, R58 ;  /* 0x000000041e1e7825 */ /* 0x000fc800078e023a */
[C---:B------:R-:W-:Y:S01]  /*26650*/  IMAD.WIDE R16, R0.reuse, 0x4, R14 ;  /* 0x0000000400107825 */ /* 0x040fe200078e020e */
[----:B------:R-:W3:Y:S03]  /*26660*/  LDG.E.CONSTANT R10, desc[UR8][R14.64] ;  /* 0x000000080e0a7981 */ /* 0x000ee6000c1e9900 */
[----:B------:R-:W-:-:S04]  /*26670*/  IMAD.WIDE R8, R0, 0x4, R12 ;  /* 0x0000000400087825 */ /* 0x000fc800078e020c */
[----:B-1----:R-:W-:-:S04]  /*26680*/  IMAD.WIDE R2, R45, 0x4, R14 ;  /* 0x000000042d027825 */ /* 0x002fc800078e020e */
[----:B------:R-:W-:Y:S02]  /*26690*/  IMAD.WIDE R52, R45, 0x4, R18 ;  /* 0x000000042d347825 */ /* 0x000fe400078e0212 */
[----:B------:R-:W5:Y:S04]  /*266a0*/  LDG.E.CONSTANT R3, desc[UR8][R2.64] ;  /* 0x0000000802037981 */ /* 0x000f68000c1e9900 */
[----:B----4-:R0:W-:Y:S04]  /*266b0*/  STL [R1+0xf0], R44 ;  /* 0x0000f02c01007387 */ /* 0x0101e80000100800 */
[----:B------:R-:W-:Y:S04]  /*266c0*/  STL [R1+0x134], R38 ;  /* 0x0001342601007387 */ /* 0x000fe80000100800 */
[----:B--2---:R-:W-:Y:S04]  /*266d0*/  STL [R1+0x1e0], R56 ;  /* 0x0001e03801007387 */ /* 0x004fe80000100800 */
[----:B------:R-:W-:Y:S04]  /*266e0*/  STL [R1+0xe0], R55 ;  /* 0x0000e03701007387 */ /* 0x000fe80000100800 */
[----:B------:R-:W-:Y:S04]  /*266f0*/  STL [R1+0x124], R54 ;  /* 0x0001243601007387 */ /* 0x000fe80000100800 */
[----:B------:R-:W-:Y:S04]  /*26700*/  STL [R1+0x1b0], R51 ;  /* 0x0001b03301007387 */ /* 0x000fe80000100800 */
[----:B------:R-:W-:Y:S04]  /*26710*/  STL [R1+0x20c], R50 ;  /* 0x00020c3201007387 */ /* 0x000fe80000100800 */
[----:B------:R-:W-:Y:S04]  /*26720*/  STL [R1+0xac], R49 ;  /* 0x0000ac3101007387 */ /* 0x000fe80000100800 */
[----:B------:R-:W-:Y:S04]  /*26730*/  STL [R1+0xfc], R47 ;  /* 0x0000fc2f01007387 */ /* 0x000fe80000100800 */
[----:B------:R1:W-:Y:S04]  /*26740*/  STL [R1+0x17c], R39 ;  /* 0x00017c2701007387 */ /* 0x0003e80000100800 */
[----:B0-----:R-:W5:Y:S04]  /*26750*/  LDG.E.CONSTANT R44, desc[UR8][R24.64] ;  /* 0x00000008182c7981 */ /* 0x001f68000c1e9900 */
[----:B---3--:R-:W-:Y:S04]  /*26760*/  STL [R1+0x200], R42 ;  /* 0x0002002a01007387 */ /* 0x008fe80000100800 */
[----:B-1----:R-:W2:Y:S04]  /*26770*/  LDG.E.CONSTANT R39, desc[UR8][R18.64] ;  /* 0x0000000812277981 */ /* 0x002ea8000c1e9900 */
[----:B------:R0:W3:Y:S04]  /*26780*/  LDG.E.CONSTANT R25, desc[UR8][R6.64] ;  /* 0x0000000806197981 */ /* 0x0000e8000c1e9900 */
[----:B------:R-:W-:Y:S04]  /*26790*/  STL [R1+0xb4], R35 ;  /* 0x0000b42301007387 */ /* 0x000fe80000100800 */
[----:B------:R1:W-:Y:S04]  /*267a0*/  STL [R1+0x14c], R34 ;  /* 0x00014c2201007387 */ /* 0x0003e80000100800 */
[----:B------:R-:W4:Y:S01]  /*267b0*/  LDG.E.CONSTANT R24, desc[UR8][R12.64] ;  /* 0x000000080c187981 */ /* 0x000f22000c1e9900 */
[----:B0-----:R-:W-:-:S03]  /*267c0*/  IMAD.WIDE R6, R0, 0x4, R30 ;  /* 0x0000000400067825 */ /* 0x001fc600078e021e */
[----:B------:R0:W-:Y:S04]  /*267d0*/  STL [R1+0x1dc], R28 ;  /* 0x0001dc1c01007387 */ /* 0x0001e80000100800 */
[----:B-1----:R-:W4:Y:S04]  /*267e0*/  LDG.E.CONSTANT R34, desc[UR8][R30.64] ;  /* 0x000000081e227981 */ /* 0x002f28000c1e9900 */
[----:B------:R1:W-:Y:S04]  /*267f0*/  STL [R1+0xa8], R27 ;  /* 0x0000a81b01007387 */ /* 0x0003e80000100800 */
[----:B0-----:R-:W4:Y:S04]  /*26800*/  LDG.E.CONSTANT R28, desc[UR8][R4.64] ;  /* 0x00000008041c7981 */ /* 0x001f28000c1e9900 */
[----:B------:R0:W5:Y:S04]  /*26810*/  LDG.E.CONSTANT R38, desc[UR8][R22.64] ;  /* 0x0000000816267981 */ /* 0x000168000c1e9900 */
[----:B-1----:R1:W4:Y:S01]  /*26820*/  LDG.E.CONSTANT R27, desc[UR8][R8.64] ;  /* 0x00000008081b7981 */ /* 0x002322000c1e9900 */
[----:B------:R-:W-:-:S03]  /*26830*/  IMAD.WIDE R18, R45, 0x4, R30 ;  /* 0x000000042d127825 */ /* 0x000fc600078e021e */
[----:B------:R1:W-:Y:S01]  /*26840*/  STL [R1+0x210], R26 ;  /* 0x0002101a01007387 */ /* 0x0003e20000100800 */
[----:B0-----:R-:W-:-:S03]  /*26850*/  IMAD.WIDE R22, R45, 0x4, R16 ;  /* 0x000000042d167825 */ /* 0x001fc600078e0210 */
[----:B------:R-:W5:Y:S01]  /*26860*/  LDG.E.CONSTANT R35, desc[UR8][R18.64] ;  /* 0x0000000812237981 */ /* 0x000f62000c1e9900 */
[----:B------:R-:W-:-:S03]  /*26870*/  IMAD.WIDE R4, R45, 0x4, R8 ;  /* 0x000000042d047825 */ /* 0x000fc600078e0208 */
[----:B------:R-:W5:Y:S01]  /*26880*/  LDG.E.CONSTANT R2, desc[UR8][R22.64] ;  /* 0x0000000816027981 */ /* 0x000f62000c1e9900 */
[----:B------:R-:W-:-:S03]  /*26890*/  IMAD.WIDE R54, R45, 0x4, R6 ;  /* 0x000000042d367825 */ /* 0x000fc600078e0206 */
[----:B-1----:R0:W4:Y:S01]  /*268a0*/  LDG.E.CONSTANT R26, desc[UR8][R6.64] ;  /* 0x00000008061a7981 */ /* 0x002122000c1e9900 */
[----:B------:R-:W-:-:S03]  /*268b0*/  IMAD.WIDE R8, R0, 0x4, R8 ;  /* 0x0000000400087825 */ /* 0x000fc600078e0208 */
[----:B------:R-:W-:Y:S04]  /*268c0*/  STL [R1+0x120], R33 ;  /* 0x0001202101007387 */ /* 0x000fe80000100800 */
[----:B------:R-:W4:Y:S01]  /*268d0*/  LDG.E.CONSTANT R23, desc[UR8][R16.64] ;  /* 0x0000000810177981 */ /* 0x000f22000c1e9900 */
[----:B0-----:R-:W-:-:S03]  /*268e0*/  IMAD.WIDE R6, R0, 0x4, R6 ;  /* 0x0000000400067825 */ /* 0x001fc600078e0206 */
[----:B------:R-:W4:Y:S04]  /*268f0*/  LDG.E.CONSTANT R22, desc[UR8][R8.64] ;  /* 0x0000000808167981 */ /* 0x000f28000c1e9900 */
[----:B------:R-:W4:Y:S04]  /*26900*/  LDG.E.CONSTANT R18, desc[UR8][R6.64] ;  /* 0x0000000806127981 */ /* 0x000f28000c1e9900 */
[----:B------:R0:W-:Y:S04]  /*26910*/  STL [R1+0x1b8], R32 ;  /* 0x0001b82001007387 */ /* 0x0001e80000100800 */
[----:B------:R-:W4:Y:S01]  /*26920*/  LDL R56, [R1+0xb0] ;  /* 0x0000b00001387983 */ /* 0x000f220000100800 */
[----:B------:R-:W-:-:S03]  /*26930*/  IMAD.WIDE R20, R45, 0x4, R12 ;  /* 0x000000042d147825 */ /* 0x000fc600078e020c */
[----:B------:R-:W5:Y:S01]  /*26940*/  LDG.E.CONSTANT R13, desc[UR8][R4.64] ;  /* 0x00000008040d7981 */ /* 0x000f62000c1e9900 */
[----:B0-----:R-:W-:-:S03]  /*26950*/  IMAD.WIDE R32, R0, 0x4, R8 ;  /* 0x0000000400207825 */ /* 0x001fc600078e0208 */
[----:B------:R0:W5:Y:S01]  /*26960*/  LDG.E.CONSTANT R12, desc[UR8][R20.64] ;  /* 0x00000008140c7981 */ /* 0x000162000c1e9900 */
[C---:B------:R-:W-:Y:S01]  /*26970*/  IMAD.WIDE R14, R45.reuse, 0x4, R32 ;  /* 0x000000042d0e7825 */ /* 0x040fe200078e0220 */
[----:B------:R-:W-:Y:S02]  /*26980*/  MOV R47, 0xffffffff ;  /* 0xffffffff002f7802 */ /* 0x000fe40000000f00 */
[----:B------:R-:W5:Y:S01]  /*26990*/  LDG.E.CONSTANT R52, desc[UR8][R52.64] ;  /* 0x0000000834347981 */ /* 0x000f62000c1e9900 */
[----:B0-----:R-:W-:-:S03]  /*269a0*/  IMAD.WIDE R20, R45, 0x4, R6 ;  /* 0x000000042d147825 */ /* 0x001fc600078e0206 */
[----:B------:R-:W5:Y:S01]  /*269b0*/  LDG.E.CONSTANT R14, desc[UR8][R14.64] ;  /* 0x000000080e0e7981 */ /* 0x000f62000c1e9900 */
[----:B------:R-:W-:-:S03]  /*269c0*/  IMAD.WIDE R6, R0, 0x4, R6 ;  /* 0x0000000400067825 */ /* 0x000fc600078e0206 */
[----:B------:R-:W5:Y:S01]  /*269d0*/  LDG.E.CONSTANT R54, desc[UR8][R54.64] ;  /* 0x0000000836367981 */ /* 0x000f62000c1e9900 */
[----:B------:R-:W-:-:S03]  /*269e0*/  IMAD.WIDE R16, R45, 0x4, R8 ;  /* 0x000000042d107825 */ /* 0x000fc600078e0208 */
[----:B------:R-:W5:Y:S01]  /*269f0*/  LDG.E.CONSTANT R20, desc[UR8][R20.64] ;  /* 0x0000000814147981 */ /* 0x000f62000c1e9900 */
[----:B------:R-:W-:-:S03]  /*26a00*/  IMAD.WIDE R4, R45, 0x4, R6 ;  /* 0x000000042d047825 */ /* 0x000fc600078e0206 */
[----:B------:R-:W5:Y:S04]  /*26a10*/  LDG.E.CONSTANT R16, desc[UR8][R16.64] ;  /* 0x0000000810107981 */ /* 0x000f68000c1e9900 */
[----:B------:R-:W5:Y:S04]  /*26a20*/  LDG.E.CONSTANT R21, desc[UR8][R4.64] ;  /* 0x0000000804157981 */ /* 0x000f68000c1e9900 */
[----:B--2---:R-:W-:Y:S04]  /*26a30*/  STL [R1+0x1f8], R39 ;  /* 0x0001f82701007387 */ /* 0x004fe80000100800 */
[----:B------:R-:W-:Y:S04]  /*26a40*/  STL [R1+0x104], R37 ;  /* 0x0001042501007387 */ /* 0x000fe80000100800 */
[----:B---3--:R0:W-:Y:S04]  /*26a50*/  STL [R1+0x184], R25 ;  /* 0x0001841901007387 */ /* 0x0081e80000100800 */
[----:B----4-:R1:W-:Y:S04]  /*26a60*/  STL [R1+0x1f0], R24 ;  /* 0x0001f01801007387 */ /* 0x0103e80000100800 */
[----:B0-----:R0:W5:Y:S04]  /*26a70*/  LDG.E.CONSTANT R25, desc[UR8][R32.64] ;  /* 0x0000000820197981 */ /* 0x001168000c1e9900 */
[----:B------:R-:W-:Y:S04]  /*26a80*/  STL [R1+0x228], R34 ;  /* 0x0002282201007387 */ /* 0x000fe80000100800 */
[----:B-1----:R1:W5:Y:S01]  /*26a90*/  LDG.E.CONSTANT R24, desc[UR8][R6.64] ;  /* 0x0000000806187981 */ /* 0x002362000c1e9900 */
[----:B0-----:R-:W-:-:S03]  /*26aa0*/  IMAD.WIDE R32, R0, 0x4, R32 ;  /* 0x0000000400207825 */ /* 0x001fc600078e0220 */
[----:B------:R0:W-:Y:S04]  /*26ab0*/  STL [R1+0xa0], R28 ;  /* 0x0000a01c01007387 */ /* 0x0001e80000100800 */
[----:B------:R-:W-:Y:S01]  /*26ac0*/  STL [R1+0x148], R11 ;  /* 0x0001480b01007387 */ /* 0x000fe20000100800 */
[----:B-1----:R-:W-:-:S03]  /*26ad0*/  IMAD.WIDE R6, R0, 0x4, R6 ;  /* 0x0000000400067825 */ /* 0x002fc600078e0206 */
[----:B------:R1:W-:Y:S01]  /*26ae0*/  STL [R1+0x130], R10 ;  /* 0x0001300a01007387 */ /* 0x0003e20000100800 */
[----:B------:R-:W-:-:S03]  /*26af0*/  IMAD.WIDE R8, R45, 0x4, R32 ;  /* 0x000000042d087825 */ /* 0x000fc600078e0220 */
[----:B------:R-:W-:Y:S04]  /*26b00*/  STL [R1+0x1cc], R27 ;  /* 0x0001cc1b01007387 */ /* 0x000fe80000100800 */
[----:B------:R2:W5:Y:S01]  /*26b10*/  LDG.E.CONSTANT R19, desc[UR8][R32.64] ;  /* 0x0000000820137981 */ /* 0x000562000c1e9900 */
[----:B------:R-:W-:-:S03]  /*26b20*/  IMAD.WIDE R4, R0, 0x4, R6 ;  /* 0x0000000400047825 */ /* 0x000fc600078e0206 */
[----:B------:R-:W5:Y:S04]  /*26b30*/  LDL.LU R42, [R1+0x5c] ;  /* 0x00005c00012a7983 */ /* 0x000f680000300800 */
[----:B------:R-:W5:Y:S01]  /*26b40*/  LDL.LU R43, [R1+0x84] ;  /* 0x00008400012b7983 */ /* 0x000f620000300800 */
[----:B--2---:R-:W-:-:S03]  /*26b50*/  IMAD.WIDE R32, R0, 0x4, R32 ;  /* 0x0000000400207825 */ /* 0x004fc600078e0220 */
[----:B0-----:R-:W5:Y:S04]  /*26b60*/  LDL.LU R28, [R1+0x58] ;  /* 0x00005800011c7983 */ /* 0x001f680000300800 */
[----:B------:R-:W-:Y:S04]  /*26b70*/  STL [R1+0x218], R26 ;  /* 0x0002181a01007387 */ /* 0x000fe80000100800 */
[----:B------:R-:W5:Y:S04]  /*26b80*/  LDL.LU R50, [R1+0x88] ;  /* 0x0000880001327983 */ /* 0x000f680000300800 */
[----:B------:R-:W5:Y:S04]  /*26b90*/  LDL.LU R51, [R1+0x74] ;  /* 0x0000740001337983 */ /* 0x000f680000300800 */
[----:B-1----:R0:W5:Y:S04]  /*26ba0*/  LDG.E.CONSTANT R10, desc[UR8][R32.64] ;  /* 0x00000008200a7981 */ /* 0x002168000c1e9900 */
[----:B------:R-:W-:Y:S04]  /*26bb0*/  STL [R1+0x10c], R23 ;  /* 0x00010c1701007387 */ /* 0x000fe80000100800 */
[----:B------:R-:W5:Y:S01]  /*26bc0*/  LDL.LU R34, [R1+0x80] ;  /* 0x0000800001227983 */ /* 0x000f620000300800 */
[----:B0-----:R-:W-:-:S03]  /*26bd0*/  IMAD.WIDE R32, R45, 0x4, R32 ;  /* 0x000000042d207825 */ /* 0x001fc600078e0220 */
[----:B------:R0:W5:Y:S04]  /*26be0*/  LDG.E.CONSTANT R15, desc[UR8][R8.64] ;  /* 0x00000008080f7981 */ /* 0x000168000c1e9900 */
[----:B------:R1:W5:Y:S04]  /*26bf0*/  LDG.E.CONSTANT R11, desc[UR8][R6.64] ;  /* 0x00000008060b7981 */ /* 0x000368000c1e9900 */
[----:B------:R-:W-:Y:S01]  /*26c00*/  STL [R1+0x1bc], R22 ;  /* 0x0001bc1601007387 */ /* 0x000fe20000100800 */
[----:B0-----:R-:W-:-:S03]  /*26c10*/  IMAD.WIDE R8, R0, 0x4, R4 ;  /* 0x0000000400087825 */ /* 0x001fc600078e0204 */
[----:B------:R0:W-:Y:S04]  /*26c20*/  STL [R1+0x1fc], R18 ;  /* 0x0001fc1201007387 */ /* 0x0001e80000100800 */
[----:B------:R-:W5:Y:S04]  /*26c30*/  LDG.E.CONSTANT R32, desc[UR8][R32.64] ;  /* 0x0000000820207981 */ /* 0x000f68000c1e9900 */
[----:B------:R-:W5:Y:S04]  /*26c40*/  LDL.LU R39, [R1+0x54] ;  /* 0x0000540001277983 */ /* 0x000f680000300800 */
[----:B0-----:R0:W5:Y:S04]  /*26c50*/  LDG.E.CONSTANT R18, desc[UR8][R4.64] ;  /* 0x0000000804127981 */ /* 0x001168000c1e9900 */
[----:B------:R-:W5:Y:S04]  /*26c60*/  LDG.E.CONSTANT R33, desc[UR8][R8.64] ;  /* 0x0000000808217981 */ /* 0x000f68000c1e9900 */
[----:B------:R-:W5:Y:S01]  /*26c70*/  LDL.LU R49, [R1+0x8c] ;  /* 0x00008c0001317983 */ /* 0x000f620000300800 */
[----:B-1----:R-:W-:-:S04]  /*26c80*/  IMAD.WIDE R6, R45, 0x4, R6 ;  /* 0x000000042d067825 */ /* 0x002fc800078e0206 */
[----:B------:R-:W-:-:S04]  /*26c90*/  IMAD.WIDE R22, R45, 0x4, R4 ;  /* 0x000000042d167825 */ /* 0x000fc800078e0204 */
[----:B0-----:R-:W-:Y:S01]  /*26ca0*/  HFMA2 R5, -RZ, RZ, 0, 3.5762786865234375e-07 ;  /* 0x00000006ff057431 */ /* 0x001fe200000001ff */
[----:B------:R0:W5:Y:S01]  /*26cb0*/  LDG.E.CONSTANT R17, desc[UR8][R6.64] ;  /* 0x0000000806117981 */ /* 0x000162000c1e9900 */
[----:B------:R-:W-:Y:S01]  /*26cc0*/  MOV R4, 0x181f ;  /* 0x0000181f00047802 */ /* 0x000fe20000000f00 */
[--C-:B------:R-:W-:Y:S02]  /*26cd0*/  IMAD.WIDE R26, R45, 0x4, R8.reuse ;  /* 0x000000042d1a7825 */ /* 0x100fe400078e0208 */
[----:B------:R1:W5:Y:S01]  /*26ce0*/  LDG.E.CONSTANT R22, desc[UR8][R22.64] ;  /* 0x0000000816167981 */ /* 0x000362000c1e9900 */
[----:B0-----:R-:W-:Y:S01]  /*26cf0*/  MOV R6, R56 ;  /* 0x0000003800067202 */ /* 0x001fe20000000f00 */
[----:B------:R-:W-:Y:S02]  /*26d00*/  IMAD.WIDE R8, R0, 0x4, R8 ;  /* 0x0000000400087825 */ /* 0x000fe400078e0208 */
[----:B------:R1:W5:Y:S05]  /*26d10*/  LDG.E.CONSTANT R26, desc[UR8][R26.64] ;  /* 0x000000081a1a7981 */ /* 0x00036a000c1e9900 */
[----:B-1---5:R-:W-:Y:S05]  /*26d20*/  WARPSYNC.COLLECTIVE R47, `(.L_x_1966) ;  /* 0x000000002f087348 */ /* 0x022fea0003c00000 */
[----:B------:R0:W2:Y:S02]  /*26d30*/  SHFL.IDX P0, R30, R6, R5, R4 ;  /* 0x00000005061e7389 */ /* 0x0000a40000000004 */
[----:B012--5:R-:W-:Y:S05]  /*26d40*/  ENDCOLLECTIVE ;  /* 0x000000000000791b */ /* 0x027fea0003800000 */
.L_x_1966:
[----:B------:R0:W5:Y:S01]  /*26d50*/  LDG.E.CONSTANT R31, desc[UR8][R8.64] ;  /* 0x00000008081f7981 */ /* 0x000162000c1e9900 */
[----:B------:R-:W-:Y:S02]  /*26d60*/  MOV R6, R46 ;  /* 0x0000002e00067202 */ /* 0x000fe40000000f00 */
[----:B------:R-:W-:-:S07]  /*26d70*/  MOV R40, R30 ;  /* 0x0000001e00287202 */ /* 0x000fce0000000f00 */
[----:B0----5:R-:W-:Y:S05]  /*26d80*/  WARPSYNC.COLLECTIVE R47, `(.L_x_1967) ;  /* 0x000000002f087348 */ /* 0x021fea0003c00000 */
[----:B------:R1:W2:Y:S02]  /*26d90*/  SHFL.IDX P0, R30, R6, R5, R4 ;  /* 0x00000005061e7389 */ /* 0x0002a40000000004 */
[----:B012--5:R-:W-:Y:S05]  /*26da0*/  ENDCOLLECTIVE ;  /* 0x000000000000791b */ /* 0x027fea0003800000 */
.L_x_1967:
[----:B------:R-:W-:-:S05]  /*26db0*/  IMAD.WIDE R4, R45, 0x4, R8 ;  /* 0x000000042d047825 */ /* 0x000fca00078e0208 */
[----:B------:R0:W5:Y:S04]  /*26dc0*/  LDG.E.CONSTANT R23, desc[UR8][R4.64] ;  /* 0x0000000804177981 */ /* 0x000168000c1e9900 */
[----:B------:R-:W-:Y:S04]  /*26dd0*/  STL [R1+0x198], R25 ;  /* 0x0001981901007387 */ /* 0x000fe80000100800 */
[----:B------:R-:W-:Y:S04]  /*26de0*/  STL [R1+0x1e8], R24 ;  /* 0x0001e81801007387 */ /* 0x000fe80000100800 */
[----:B------:R-:W-:Y:S01]  /*26df0*/  STL [R1+0x16c], R19 ;  /* 0x00016c1301007387 */ /* 0x000fe20000100800 */
[C---:B------:R-:W-:Y:S01]  /*26e00*/  FADD R8, R43.reuse, -R42 ;  /* 0x8000002a2b087221 */ /* 0x040fe20000000000 */
[C-C-:B0-----:R-:W-:Y:S01]  /*26e10*/  FADD R4, R50.reuse, -R28.reuse ;  /* 0x8000001c32047221 */ /* 0x141fe20000000000 */
[----:B------:R-:W-:Y:S01]  /*26e20*/  FADD R5, R50, R28 ;  /* 0x0000001c32057221 */ /* 0x000fe20000000000 */
[C-C-:B------:R-:W-:Y:S01]  /*26e30*/  FADD R7, -R34.reuse, R51.reuse ;  /* 0x0000003322077221 */ /* 0x140fe20000000100 */
[----:B------:R-:W-:Y:S01]  /*26e40*/  FADD R9, R34, R51 ;  /* 0x0000003322097221 */ /* 0x000fe20000000000 */
[----:B------:R0:W-:Y:S04]  /*26e50*/  STL [R1+0x1d4], R11 ;  /* 0x0001d40b01007387 */ /* 0x0001e80000100800 */
[----:B------:R1:W-:Y:S01]  /*26e60*/  STL [R1+0x13c], R10 ;  /* 0x00013c0a01007387 */ /* 0x0003e20000100800 */
[----:B0-----:R-:W-:-:S03]  /*26e70*/  FADD R11, R43, R42 ;  /* 0x0000002a2b0b7221 */ /* 0x001fc60000000000 */
[----:B------:R0:W-:Y:S04]  /*26e80*/  STL [R1+0x1c4], R18 ;  /* 0x0001c41201007387 */ /* 0x0001e80000100800 */
[----:B------:R2:W5:Y:S04]  /*26e90*/  LDL.LU R37, [R1+0x90] ;  /* 0x0000900001257983 */ /* 0x0005680000300800 */
[----:B------:R2:W5:Y:S01]  /*26ea0*/  LDL.LU R42, [R1+0x98] ;  /* 0x00009800012a7983 */ /* 0x0005620000300800 */
[----:B------:R-:W-:-:S03]  /*26eb0*/  FADD R24, R49, -R39 ;  /* 0x8000002731187221 */ /* 0x000fc60000000000 */
[----:B------:R2:W5:Y:S01]  /*26ec0*/  LDL.LU R43, [R1+0x68] ;  /* 0x00006800012b7983 */ /* 0x0005620000300800 */
[----:B------:R-:W-:-:S03]  /*26ed0*/  FADD R25, R49, R39 ;  /* 0x0000002731197221 */ /* 0x000fc60000000000 */
[----:B------:R3:W-:Y:S04]  /*26ee0*/  STL [R1+0x1a0], R33 ;  /* 0x0001a02101007387 */ /* 0x0007e80000100800 */
[----:B------:R2:W5:Y:S04]  /*26ef0*/  LDL.LU R28, [R1+0x9c] ;  /* 0x00009c00011c7983 */ /* 0x0005680000300800 */
[----:B------:R2:W5:Y:S04]  /*26f00*/  LDL.LU R34, [R1+0x6c] ;  /* 0x00006c0001227983 */ /* 0x0005680000300800 */
[----:B------:R2:W5:Y:S01]  /*26f10*/  LDL.LU R39, [R1+0x94] ;  /* 0x0000940001277983 */ /* 0x0005620000300800 */
[C-C-:B------:R-:W-:Y:S01]  /*26f20*/  FADD R19, R5.reuse, R11.reuse ;  /* 0x0000000b05137221 */ /* 0x140fe20000000000 */
[----:B------:R-:W-:Y:S01]  /*26f30*/  FADD R11, -R5, R11 ;  /* 0x0000000b050b7221 */ /* 0x000fe20000000100 */
[----:B-1----:R-:W-:Y:S01]  /*26f40*/  FADD R10, R8, R4 ;  /* 0x00000004080a7221 */ /* 0x002fe20000000000 */
[----:B------:R-:W-:-:S02]  /*26f50*/  HFMA2 R5, -RZ, RZ, 0, 4.17232513427734375e-07 ;  /* 0x00000007ff057431 */ /* 0x000fc400000001ff */
[----:B------:R-:W-:Y:S01]  /*26f60*/  FADD R8, R8, -R4 ;  /* 0x8000000408087221 */ /* 0x000fe20000000000 */
[----:B0-----:R-:W-:Y:S02]  /*26f70*/  IADD3 R18, PT, PT, R48, R40, RZ ;  /* 0x0000002830127210 */ /* 0x001fe40007ffe0ff */
[----:B------:R-:W-:Y:S01]  /*26f80*/  MOV R6, R56 ;  /* 0x0000003800067202 */ /* 0x000fe20000000f00 */
[----:B------:R-:W0:Y:S01]  /*26f90*/  S2R R27, SR_CgaCtaId ;  /* 0x00000000001b7919 */ /* 0x000e220000008800 */
[----:B------:R-:W-:Y:S01]  /*26fa0*/  MOV R4, 0x181f ;  /* 0x0000181f00047802 */ /* 0x000fe20000000f00 */
[----:B------:R-:W-:Y:S01]  /*26fb0*/  IMAD R18, R30, R0, R18 ;  /* 0x000000001e127224 */ /* 0x000fe200078e0212 */
[----:B--23--:R-:W1:Y:S06]  /*26fc0*/  S2R R33, SR_LANEID ;  /* 0x0000000000217919 */ /* 0x00ce6c0000000000 */
[----:B01---5:R-:W-:Y:S05]  /*26fd0*/  WARPSYNC.COLLECTIVE R47, `(.L_x_1968) ;  /* 0x000000002f087348 */ /* 0x023fea0003c00000 */
[----:B------:R2:W3:Y:S02]  /*26fe0*/  SHFL.IDX P0, R30, R6, R5, R4 ;  /* 0x00000005061e7389 */ /* 0x0004e40000000004 */
[----:B0123-5:R-:W-:Y:S05]  /*26ff0*/  ENDCOLLECTIVE ;  /* 0x000000000000791b */ /* 0x02ffea0003800000 */
.L_x_1968:
[----:B------:R0:W5:Y:S04]  /*27000*/  LDL.LU R49, [R1+0x64] ;  /* 0x0000640001317983 */ /* 0x0001680000300800 */
[----:B------:R0:W5:Y:S01]  /*27010*/  LDL.LU R56, [R1+0x70] ;  /* 0x0000700001387983 */ /* 0x0001620000300800 */
[----:B------:R-:W-:Y:S02]  /*27020*/  MOV R6, R46 ;  /* 0x0000002e00067202 */ /* 0x000fe40000000f00 */
[----:B------:R-:W-:-:S07]  /*27030*/  MOV R41, R30 ;  /* 0x0000001e00297202 */ /* 0x000fce0000000f00 */
[----:B0----5:R-:W-:Y:S05]  /*27040*/  WARPSYNC.COLLECTIVE R47, `(.L_x_1969) ;  /* 0x000000002f087348 */ /* 0x021fea0003c00000 */
[----:B------:R1:W2:Y:S02]  /*27050*/  SHFL.IDX P0, R30, R6, R5, R4 ;  /* 0x00000005061e7389 */ /* 0x0002a40000000004 */
[----:B012--5:R-:W-:Y:S05]  /*27060*/  ENDCOLLECTIVE ;  /* 0x000000000000791b */ /* 0x027fea0003800000 */
.L_x_1969:
[----:B------:R-:W-:Y:S01]  /*27070*/  FFMA R4, R8, -0.70710676908493041992, R7 ;  /* 0xbf3504f308047823 */ /* 0x000fe20000000007 */
[--C-:B------:R-:W-:Y:S01]  /*27080*/  FFMA R5, R10, -0.70710676908493041992, R24.reuse ;  /* 0xbf3504f30a057823 */ /* 0x100fe20000000018 */
[C---:B------:R-:W-:Y:S01]  /*27090*/  FADD R6, R25.reuse, R9 ;  /* 0x0000000919067221 */ /* 0x040fe20000000000 */
[----:B------:R-:W-:Y:S01]  /*270a0*/  FFMA R7, R8, 0.70710676908493041992, R7 ;  /* 0x3f3504f308077823 */ /* 0x000fe20000000007 */
[----:B------:R-:W-:Y:S01]  /*270b0*/  FFMA R10, R10, 0.70710676908493041992, R24 ;  /* 0x3f3504f30a0a7823 */ /* 0x000fe20000000018 */
[----:B------:R-:W-:Y:S01]  /*270c0*/  FADD R8, R25, -R9 ;  /* 0x8000000919087221 */ /* 0x000fe20000000000 */
[----:B------:R-:W-:Y:S01]  /*270d0*/  FFMA R24, R4, 0.66817861795425415039, R5 ;  /* 0x3f2b0dc104187823 */ /* 0x000fe20000000005 */
[----:B------:R-:W-:Y:S01]  /*270e0*/  FFMA R9, R5, -0.66817861795425415039, R4 ;  /* 0xbf2b0dc105097823 */ /* 0x000fe20000000004 */
[C-C-:B------:R-:W-:Y:S01]  /*270f0*/  FADD R4, R6.reuse, -R19.reuse ;  /* 0x8000001306047221 */ /* 0x140fe20000000000 */
[----:B------:R-:W-:Y:S01]  /*27100*/  FADD R5, R6, R19 ;  /* 0x0000001306057221 */ /* 0x000fe20000000000 */
[----:B------:R-:W-:Y:S01]  /*27110*/  FFMA R6, R7, -0.19891236722469329834, R10 ;  /* 0xbe4bafaf07067823 */ /* 0x000fe2000000000a */
[----:B------:R-:W-:Y:S01]  /*27120*/  FFMA R10, R10, 0.19891236722469329834, R7 ;  /* 0x3e4bafaf0a0a7823 */ /* 0x000fe20000000007 */
[----:B------:R-:W-:-:S04]  /*27130*/  MOV R7, 0x400 ;  /* 0x0000040000077802 */ /* 0x000fc80000000f00 */
[----:B------:R-:W-:Y:S01]  /*27140*/  LEA R27, R27, R7, 0x18 ;  /* 0x000000071b1b7211 */ /* 0x000fe200078ec0ff */
[----:B------:R-:W-:Y:S01]  /*27150*/  FMUL R7, R24, 1.6629391908645629883 ;  /* 0x3fd4db3118077820 */ /* 0x000fe20000400000 */
[----:B------:R-:W-:Y:S01]  /*27160*/  LEA.HI R50, RZ, R33, RZ, 0x3 ;  /* 0x00000021ff327211 */ /* 0x000fe200078f18ff */
[----:B------:R-:W-:Y:S01]  /*27170*/  FMUL R9, R9, -1.6629391908645629883 ;  /* 0xbfd4db3109097820 */ /* 0x000fe20000400000 */
[----:B------:R-:W-:Y:S01]  /*27180*/  LEA R51, R33, R27, 0x2 ;  /* 0x0000001b21337211 */ /* 0x000fe200078e10ff */
[----:B------:R0:W-:Y:S01]  /*27190*/  STL [R1+0x170], R31 ;  /* 0x0001701f01007387 */ /* 0x0001e20000100800 */
[----:B------:R-:W-:Y:S01]  /*271a0*/  FFMA R25, R11, -0.41421356797218322754, R8 ;  /* 0xbed413cd0b197823 */ /* 0x000fe20000000008 */
[----:B------:R-:W-:Y:S01]  /*271b0*/  LOP3.LUT R50, R50, 0x3ffffff8, RZ, 0xc0, !PT ;  /* 0x3ffffff832327812 */ /* 0x000fe200078ec0ff */
[----:B------:R-:W-:Y:S01]  /*271c0*/  FFMA R8, R8, 0.41421356797218322754, R11 ;  /* 0x3ed413cd08087823 */ /* 0x000fe2000000000b */
[----:B------:R0:W-:Y:S06]  /*271d0*/  STL [R1+0x244], R46 ;  /* 0x0002442e01007387 */ /* 0x0001ec0000100800 */
[----:B0-----:R-:W-:Y:S05]  /*271e0*/  WARPSYNC.COLLECTIVE R47, `(.L_x_1970) ;  /* 0x000000002f087348 */ /* 0x001fea0003c00000 */
[----:B------:R-:W-:Y:S01]  /*271f0*/  NOP ;  /* 0x0000000000007918 */ /* 0x000fe20000000000 */
[----:B0-----:R-:W-:Y:S05]  /*27200*/  ENDCOLLECTIVE ;  /* 0x000000000000791b */ /* 0x001fea0003800000 */
.L_x_1970:
[----:B------:R0:W-:Y:S01]  /*27210*/  STL [R1+0x248], R48 ;  /* 0x0002483001007387 */ /* 0x0001e20000100800 */
[----:B------:R-:W-:Y:S01]  /*27220*/  IADD3 R41, PT, PT, R48, R41, RZ ;  /* 0x0000002930297210 */ /* 0x000fe20007ffe0ff */
[----:B------:R-:W-:Y:S02]  /*27230*/  FMUL R19, R4, 1.4142135381698608398 ;  /* 0x3fb504f304137820 */ /* 0x000fe40000400000 */
[----:B------:R-:W-:Y:S01]  /*27240*/  STL [R1+0x240], R27 ;  /* 0x0002401b01007387 */ /* 0x000fe20000100800 */
[----:B------:R-:W-:-:S03]  /*27250*/  MOV R31, R30 ;  /* 0x0000001e001f7202 */ /* 0x000fc60000000f00 */
[----:B------:R-:W-:Y:S01]  /*27260*/  STS [R51+0x18c], R7 ;  /* 0x00018c0733007388 */ /* 0x000fe20000000800 */
[----:B------:R-:W-:-:S03]  /*27270*/  IADD3 R50, PT, PT, -R50, R33, RZ ;  /* 0x0000002132327210 */ /* 0x000fc60007ffe1ff */
[----:B------:R-:W-:Y:S01]  /*27280*/  STS [R51+0x294], R9 ;  /* 0x0002940933007388 */ /* 0x000fe20000000800 */
[----:B------:R-:W-:Y:S01]  /*27290*/  LOP3.LUT R4, R33, 0x3ffffff8, RZ, 0xc0, !PT ;  /* 0x3ffffff821047812 */ /* 0x000fe200078ec0ff */
[----:B------:R-:W-:Y:S02]  /*272a0*/  FMUL R6, R6, 1.9615705013275146484 ;  /* 0x3ffb14be06067820 */ /* 0x000fe40000400000 */
[----:B0-----:R0:W5:Y:S01]  /*272b0*/  LDL.LU R48, [R1+0x50] ;  /* 0x0000500001307983 */ /* 0x0011620000300800 */
[----:B------:R-:W-:Y:S01]  /*272c0*/  FMUL R8, R8, 1.8477590084075927734 ;  /* 0x3fec835e08087820 */ /* 0x000fe20000400000 */
[----:B------:R-:W-:Y:S01]  /*272d0*/  FMUL R11, R5, 1.4142135381698608398 ;  /* 0x3fb504f3050b7820 */ /* 0x000fe20000400000 */
[----:B------:R-:W-:Y:S01]  /*272e0*/  IMAD R50, R50, 0x21, R4 ;  /* 0x0000002132327824 */ /* 0x000fe200078e0204 */
[----:B------:R1:W-:Y:S04]  /*272f0*/  STS [R51+0x84], R6 ;  /* 0x0000840633007388 */ /* 0x0003e80000000800 */
[----:B------:R2:W-:Y:S01]  /*27300*/  STS [R51+0x318], R8 ;  /* 0x0003180833007388 */ /* 0x0005e20000000800 */
[C-C-:B------:R-:W-:Y:S01]  /*27310*/  FADD R4, R42.reuse, -R37.reuse ;  /* 0x800000252a047221 */ /* 0x140fe20000000000 */
[----:B------:R-:W-:Y:S01]  /*27320*/  FADD R5, R42, R37 ;  /* 0x000000252a057221 */ /* 0x000fe20000000000 */
[----:B-1----:R-:W-:Y:S01]  /*27330*/  FADD R6, R28, -R43 ;  /* 0x8000002b1c067221 */ /* 0x002fe20000000000 */
[C-C-:B------:R-:W-:Y:S01]  /*27340*/  FADD R7, -R39.reuse, R34.reuse ;  /* 0x0000002227077221 */ /* 0x140fe20000000100 */
[----:B------:R-:W-:-:S02]  /*27350*/  FADD R9, R39, R34 ;  /* 0x0000002227097221 */ /* 0x000fc40000000000 */
[----:B------:R0:W5:Y:S04]  /*27360*/  LDL.LU R34, [R1+0x78] ;  /* 0x0000780001227983 */ /* 0x0001680000300800 */
[----:B------:R0:W5:Y:S04]  /*27370*/  LDL.LU R30, [R1+0x48] ;  /* 0x00004800011e7983 */ /* 0x0001680000300800 */
[----:B------:R0:W5:Y:S01]  /*27380*/  LDL.LU R46, [R1+0x7c] ;  /* 0x00007c00012e7983 */ /* 0x0001620000300800 */
[----:B--2---:R-:W-:-:S03]  /*27390*/  FADD R8, R28, R43 ;  /* 0x0000002b1c087221 */ /* 0x004fc60000000000 */
[----:B------:R0:W5:Y:S04]  /*273a0*/  LDL.LU R40, [R1+0x4c] ;  /* 0x00004c0001287983 */ /* 0x0001680000300800 */
[----:B------:R0:W5:Y:S04]  /*273b0*/  LDL.LU R53, [R1+0x60] ;  /* 0x0000600001357983 */ /* 0x0001680000300800 */
[----:B------:R0:W5:Y:S04]  /*273c0*/  LDL.LU R37, [R1+0x40] ;  /* 0x0000400001257983 */ /* 0x0001680000300800 */
[----:B------:R0:W5:Y:S01]  /*273d0*/  LDL.LU R28, [R1+0x44] ;  /* 0x00004400011c7983 */ /* 0x0001620000300800 */
[----:B------:R-:W-:-:S03]  /*273e0*/  FMUL R10, R10, 1.9615705013275146484 ;  /* 0x3ffb14be0a0a7820 */ /* 0x000fc60000400000 */
[----:B------:R1:W-:Y:S01]  /*273f0*/  STS [R51], R11 ;  /* 0x0000000b33007388 */ /* 0x0003e20000000800 */
[----:B------:R-:W-:-:S03]  /*27400*/  FMUL R25, R25, 1.8477590084075927734 ;  /* 0x3fec835e19197820 */ /* 0x000fc60000400000 */
[----:B------:R2:W-:Y:S01]  /*27410*/  STS [R51+0x39c], R10 ;  /* 0x00039c0a33007388 */ /* 0x0005e20000000800 */
[----:B-1----:R-:W-:-:S03]  /*27420*/  FADD R11, R4, -R6 ;  /* 0x80000006040b7221 */ /* 0x002fc60000000000 */
[----:B------:R1:W-:Y:S01]  /*27430*/  STS [R51+0x210], R19 ;  /* 0x0002101333007388 */ /* 0x0003e20000000800 */
[----:B--2---:R-:W-:Y:S01]  /*27440*/  FADD R10, R4, R6 ;  /* 0x00000006040a7221 */ /* 0x004fe20000000000 */
[C-C-:B------:R-:W-:Y:S01]  /*27450*/  FADD R6, R8.reuse, R5.reuse ;  /* 0x0000000508067221 */ /* 0x140fe20000000000 */
[----:B------:R-:W-:Y:S01]  /*27460*/  FADD R4, -R8, R5 ;  /* 0x0000000508047221 */ /* 0x000fe20000000100 */
[C---:B------:R-:W-:Y:S01]  /*27470*/  FADD R5, R56.reuse, -R49 ;  /* 0x8000003138057221 */ /* 0x040fe20000000000 */
[C-C-:B------:R-:W-:Y:S01]  /*27480*/  FFMA R8, R11.reuse, -0.70710676908493041992, R7.reuse ;  /* 0xbf3504f30b087823 */ /* 0x140fe20000000007 */
[----:B------:R-:W-:Y:S01]  /*27490*/  FFMA R7, R11, 0.70710676908493041992, R7 ;  /* 0x3f3504f30b077823 */ /* 0x000fe20000000007 */
[----:B-1----:R-:W-:Y:S01]  /*274a0*/  FADD R19, R56, R49 ;  /* 0x0000003138137221 */ /* 0x002fe20000000000 */
[C-C-:B------:R-:W-:Y:S01]  /*274b0*/  FFMA R24, R10.reuse, -0.70710676908493041992, R5.reuse ;  /* 0xbf3504f30a187823 */ /* 0x140fe20000000005 */
[----:B------:R1:W-:Y:S01]  /*274c0*/  STS [R51+0x108], R25 ;  /* 0x0001081933007388 */ /* 0x0003e20000000800 */
[----:B------:R-:W-:-:S02]  /*274d0*/  FFMA R11, R10, 0.70710676908493041992, R5 ;  /* 0x3f3504f30a0b7823 */ /* 0x000fc40000000005 */
[----:B------:R-:W-:Y:S01]  /*274e0*/  FFMA R5, R8, 0.66817861795425415039, R24 ;  /* 0x3f2b0dc108057823 */ /* 0x000fe20000000018 */
[C-C-:B-1----:R-:W-:Y:S01]  /*274f0*/  FADD R25, R19.reuse, R9.reuse ;  /* 0x0000000913197221 */ /* 0x142fe20000000000 */
[----:B------:R-:W-:Y:S01]  /*27500*/  FADD R19, R19, -R9 ;  /* 0x8000000913137221 */ /* 0x000fe20000000000 */
[----:B------:R-:W-:Y:S01]  /*27510*/  FFMA R9, R24, -0.66817861795425415039, R8 ;  /* 0xbf2b0dc118097823 */ /* 0x000fe20000000008 */
[----:B------:R-:W-:Y:S01]  /*27520*/  FFMA R8, R7, -0.19891236722469329834, R11 ;  /* 0xbe4bafaf07087823 */ /* 0x000fe2000000000b */
[----:B------:R-:W-:Y:S01]  /*27530*/  FFMA R11, R11, 0.19891236722469329834, R7 ;  /* 0x3e4bafaf0b0b7823 */ /* 0x000fe20000000007 */
[----:B------:R-:W-:Y:S01]  /*27540*/  FFMA R7, R4, -0.41421356797218322754, R19 ;  /* 0xbed413cd04077823 */ /* 0x000fe20000000013 */
[C-C-:B------:R-:W-:Y:S01]  /*27550*/  FADD R10, R25.reuse, -R6.reuse ;  /* 0x80000006190a7221 */ /* 0x140fe20000000000 */
[----:B------:R-:W-:Y:S01]  /*27560*/  LEA R50, R50, R27, 0x2 ;  /* 0x0000001b32327211 */ /* 0x000fe200078e10ff */
[----:B------:R-:W-:Y:S01]  /*27570*/  FADD R6, R25, R6 ;  /* 0x0000000619067221 */ /* 0x000fe20000000000 */
[----:B------:R-:W-:Y:S01]  /*27580*/  FMUL R7, R7, 1.8477590084075927734 ;  /* 0x3fec835e07077820 */ /* 0x000fe20000400000 */
[----:B------:R-:W-:-:S02]  /*27590*/  IMAD R31, R31, R0, R41 ;  /* 0x000000001f1f7224 */ /* 0x000fc400078e0229 */
[----:B0-----:R-:W-:-:S07]  /*275a0*/  FFMA R4, R19, 0.41421356797218322754, R4 ;  /* 0x3ed413cd13047823 */ /* 0x001fce0000000004 */
[----:B-----5:R-:W-:Y:S05]  /*275b0*/  WARPSYNC.COLLECTIVE R47, `(.L_x_1971) ;  /* 0x000000002f087348 */ /* 0x020fea0003c00000 */
[----:B------:R-:W-:Y:S01]  /*275c0*/  NOP ;  /* 0x0000000000007918 */ /* 0x000fe20000000000 */
[----:B-----5:R-:W-:Y:S05]  /*275d0*/  ENDCOLLECTIVE ;  /* 0x000000000000791b */ /* 0x020fea0003800000 */
.L_x_1971:
[----:B------:R-:W-:Y:S01]  /*275e0*/  FMUL R8, R8, 1.9615705013275146484 ;  /* 0x3ffb14be08087820 */ /* 0x000fe20000400000 */
        /* <DEDUP_REMOVED lines=12> */
.L_x_1972:
[----:B------:R0:W-:Y:S01]  /*276b0*/  STS [R51+0x108], R7 ;  /* 0x0001080733007388 */ /* 0x0001e20000000800 */
[----:B------:R-:W-:-:S03]  /*276c0*/  FMUL R10, R10, 1.4142135381698608398 ;  /* 0x3fb504f30a0a7820 */ /* 0x000fc60000400000 */
[----:B------:R-:W-:Y:S01]  /*276d0*/  STS [R51+0x84], R8 ;  /* 0x0000840833007388 */ /* 0x000fe20000000800 */
[----:B------:R-:W-:Y:S01]  /*276e0*/  FMUL R9, R9, -1.6629391908645629883 ;  /* 0xbfd4db3109097820 */ /* 0x000fe20000400000 */
[----:B------:R-:W-:Y:S02]  /*276f0*/  FMUL R11, R11, 1.9615705013275146484 ;  /* 0x3ffb14be0b0b7820 */ /* 0x000fe40000400000 */
[----:B------:R1:W-:Y:S01]  /*27700*/  STS [R51], R6 ;  /* 0x0000000633007388 */ /* 0x0003e20000000800 */
[----:B0-----:R-:W-:-:S03]  /*27710*/  FMUL R7, R4, 1.8477590084075927734 ;  /* 0x3fec835e04077820 */ /* 0x001fc60000400000 */
[----:B------:R0:W-:Y:S04]  /*27720*/  STS [R51+0x210], R10 ;  /* 0x0002100a33007388 */ /* 0x0001e80000000800 */
[----:B------:R0:W-:Y:S01]  /*27730*/  STS [R51+0x318], R7 ;  /* 0x0003180733007388 */ /* 0x0001e20000000800 */
[----:B-1----:R-:W-:-:S03]  /*27740*/  FMUL R6, R5, 1.6629391908645629883 ;  /* 0x3fd4db3105067820 */ /* 0x002fc60000400000 */
[----:B------:R0:W-:Y:S04]  /*27750*/  STS [R51+0x294], R9 ;  /* 0x0002940933007388 */ /* 0x0001e80000000800 */
[----:B------:R0:W-:Y:S04]  /*27760*/  STS [R51+0x39c], R11 ;  /* 0x00039c0b33007388 */ /* 0x0001e80000000800 */
[----:B------:R0:W-:Y:S01]  /*27770*/  STS [R51+0x18c], R6 ;  /* 0x00018c0633007388 */ /* 0x0001e20000000800 */
[C-C-:B------:R-:W-:Y:S01]  /*27780*/  FADD R4, R34.reuse, -R48.reuse ;  /* 0x8000003022047221 */ /* 0x140fe20000000000 */
[----:B------:R-:W-:-:S07]  /*27790*/  FADD R34, R34, R48 ;  /* 0x0000003022227221 */ /* 0x000fce0000000000 */
[----:B0-----:R-:W-:Y:S05]  /*277a0*/  WARPSYNC.COLLECTIVE R47, `(.L_x_1973) ;  /* 0x000000002f087348 */ /* 0x001fea0003c00000 */
[----:B------:R-:W-:Y:S01]  /*277b0*/  NOP ;  /* 0x0000000000007918 */ /* 0x000fe20000000000 */
[----:B0-----:R-:W-:Y:S05]  /*277c0*/  ENDCOLLECTIVE ;  /* 0x000000000000791b */ /* 0x001fea0003800000 */
.L_x_1973:
[C-C-:B------:R-:W-:Y:S01]  /*277d0*/  FADD R8, R46.reuse, R30.reuse ;  /* 0x0000001e2e087221 */ /* 0x140fe20000000000 */
[----:B------:R-:W-:-:S03]  /*277e0*/  FADD R5, R46, -R30 ;  /* 0x8000001e2e057221 */ /* 0x000fc60000000000 */
[C-C-:B------:R-:W-:Y:S01]  /*277f0*/  FADD R7, R8.reuse, R34.reuse ;  /* 0x0000002208077221 */ /* 0x140fe20000000000 */
[----:B------:R-:W-:Y:S01]  /*27800*/  FADD R34, -R8, R34 ;  /* 0x0000002208227221 */ /* 0x000fe20000000100 */
[C-C-:B------:R-:W-:Y:S01]  /*27810*/  FADD R10, R4.reuse, R5.reuse ;  /* 0x00000005040a7221 */ /* 0x140fe20000000000 */
[C-C-:B------:R-:W-:Y:S01]  /*27820*/  FADD R9, R53.reuse, R40.reuse ;  /* 0x0000002835097221 */ /* 0x140fe20000000000 */
[----:B------:R-:W-:Y:S01]  /*27830*/  FADD R6, -R53, R40 ;  /* 0x0000002835067221 */ /* 0x000fe20000000100 */
[----:B------:R-:W-:Y:S01]  /*27840*/  FADD R5, R4, -R5 ;  /* 0x8000000504057221 */ /* 0x000fe20000000000 */
[C-C-:B------:R-:W-:Y:S01]  /*27850*/  FADD R8, R28.reuse, -R37.reuse ;  /* 0x800000251c087221 */ /* 0x140fe20000000000 */
[----:B------:R-:W-:-:S03]  /*27860*/  FADD R11, R28, R37 ;  /* 0x000000251c0b7221 */ /* 0x000fc60000000000 */
[C-C-:B------:R-:W-:Y:S01]  /*27870*/  FFMA R19, R10.reuse, -0.70710676908493041992, R8.reuse ;  /* 0xbf3504f30a137823 */ /* 0x140fe20000000008 */
[----:B------:R-:W-:Y:S01]  /*27880*/  FFMA R10, R10, 0.70710676908493041992, R8 ;  /* 0x3f3504f30a0a7823 */ /* 0x000fe20000000008 */
[----:B------:R-:W-:Y:S01]  /*27890*/  FADD R8, R11, R9 ;  /* 0x000000090b087221 */ /* 0x000fe20000000000 */
[C-C-:B------:R-:W-:Y:S01]  /*278a0*/  FFMA R4, R5.reuse, -0.70710676908493041992, R6.reuse ;  /* 0xbf3504f305047823 */ /* 0x140fe20000000006 */
[----:B------:R-:W-:Y:S02]  /*278b0*/  FFMA R6, R5, 0.70710676908493041992, R6 ;  /* 0x3f3504f305067823 */ /* 0x000fe40000000006 */
[C-C-:B------:R-:W-:Y:S01]  /*278c0*/  FADD R27, R8.reuse, -R7.reuse ;  /* 0x80000007081b7221 */ /* 0x140fe20000000000 */
[----:B------:R-:W-:Y:S01]  /*278d0*/  FADD R7, R8, R7 ;  /* 0x0000000708077221 */ /* 0x000fe20000000000 */
[----:B------:R-:W-:Y:S01]  /*278e0*/  FFMA R5, R4, 0.66817861795425415039, R19 ;  /* 0x3f2b0dc104057823 */ /* 0x000fe20000000013 */
[----:B------:R-:W-:Y:S01]  /*278f0*/  FFMA R4, R19, -0.66817861795425415039, R4 ;  /* 0xbf2b0dc113047823 */ /* 0x000fe20000000004 */
[----:B------:R-:W-:Y:S01]  /*27900*/  FFMA R25, R6, -0.19891236722469329834, R10 ;  /* 0xbe4bafaf06197823 */ /* 0x000fe2000000000a */
[----:B------:R-:W-:Y:S01]  /*27910*/  FMUL R19, R7, 1.4142135381698608398 ;  /* 0x3fb504f307137820 */ /* 0x000fe20000400000 */
[----:B------:R-:W-:Y:S01]  /*27920*/  FFMA R28, R10, 0.19891236722469329834, R6 ;  /* 0x3e4bafaf0a1c7823 */ /* 0x000fe20000000006 */
[----:B------:R-:W0:Y:S04]  /*27930*/  LDS R7, [R50] ;  /* 0x0000000032077984 */ /* 0x000e280000000800 */
[----:B------:R-:W1:Y:S01]  /*27940*/  LDS R6, [R50+0x4] ;  /* 0x0000040032067984 */ /* 0x000e620000000800 */
[----:B------:R-:W-:-:S03]  /*27950*/  FADD R9, R11, -R9 ;  /* 0x800000090b097221 */ /* 0x000fc60000000000 */
[----:B------:R2:W3:Y:S01]  /*27960*/  LDS R10, [R50+0x8] ;  /* 0x00000800320a7984 */ /* 0x0004e20000000800 */
[----:B------:R-:W-:Y:S01]  /*27970*/  FFMA R24, R34, -0.41421356797218322754, R9 ;  /* 0xbed413cd22187823 */ /* 0x000fe20000000009 */
[----:B------:R-:W-:Y:S02]  /*27980*/  FFMA R34, R9, 0.41421356797218322754, R34 ;  /* 0x3ed413cd09227823 */ /* 0x000fe40000000022 */
[----:B------:R2:W4:Y:S01]  /*27990*/  LDS R8, [R50+0xc] ;  /* 0x00000c0032087984 */ /* 0x0005220000000800 */
[----:B------:R-:W-:-:S03]  /*279a0*/  FMUL R24, R24, 1.8477590084075927734 ;  /* 0x3fec835e18187820 */ /* 0x000fc60000400000 */
[----:B------:R2:W2:Y:S01]  /*279b0*/  LDS R9, [R50+0x10] ;  /* 0x0000100032097984 */ /* 0x0004a20000000800 */
[----:B------:R-:W-:-:S03]  /*279c0*/  FMUL R34, R34, 1.8477590084075927734 ;  /* 0x3fec835e22227820 */ /* 0x000fc60000400000 */
[----:B------:R0:W2:Y:S01]  /*279d0*/  LDS R11, [R50+0x1c] ;  /* 0x00001c00320b7984 */ /* 0x0000a20000000800 */
[----:B------:R-:W-:Y:S01]  /*279e0*/  FMUL R27, R27, 1.4142135381698608398 ;  /* 0x3fb504f31b1b7820 */ /* 0x000fe20000400000 */
[----:B------:R-:W-:Y:S01]  /*279f0*/  FMUL R28, R28, 1.9615705013275146484 ;  /* 0x3ffb14be1c1c7820 */ /* 0x000fe20000400000 */
[----:B------:R-:W-:Y:S01]  /*27a00*/  FMUL R25, R25, 1.9615705013275146484 ;  /* 0x3ffb14be19197820 */ /* 0x000fe20000400000 */
[----:B0-----:R0:W-:Y:S04]  /*27a10*/  STL [R1+0x4], R7 ;  /* 0x0000040701007387 */ /* 0x0011e80000100800 */
[----:B-1----:R0:W-:Y:S04]  /*27a20*/  STL [R1], R6 ;  /* 0x0000000601007387 */ /* 0x0021e80000100800 */
[----:B------:R0:W1:Y:S04]  /*27a30*/  LDS R7, [R50+0x14] ;  /* 0x0000140032077984 */ /* 0x0000680000000800 */
[----:B---34-:R0:W0:Y:S02]  /*27a40*/  LDS R6, [R50+0x18] ;  /* 0x0000180032067984 */ /* 0x0180240000000800 */
[----:B012---:R-:W-:Y:S05]  /*27a50*/  WARPSYNC.COLLECTIVE R47, `(.L_x_1974) ;  /* 0x000000002f087348 */ /* 0x007fea0003c00000 */
[----:B------:R-:W-:Y:S01]  /*27a60*/  NOP ;  /* 0x0000000000007918 */ /* 0x000fe20000000000 */
[----:B012---:R-:W-:Y:S05]  /*27a70*/  ENDCOLLECTIVE ;  /* 0x000000000000791b */ /* 0x007fea0003800000 */
.L_x_1974:
[----:B------:R0:W-:Y:S04]  /*27a80*/  STS [R51+0x108], R24 ;  /* 0x0001081833007388 */ /* 0x0001e80000000800 */
[----:B------:R1:W-:Y:S01]  /*27a90*/  STS [R51], R19 ;  /* 0x0000001333007388 */ /* 0x0003e20000000800 */
[----:B0-----:R-:W-:Y:S01]  /*27aa0*/  FMUL R24, R4, -1.6629391908645629883 ;  /* 0xbfd4db3104187820 */ /* 0x001fe20000400000 */
[----:B------:R-:W-:Y:S01]  /*27ab0*/  FADD R4, R61, -R44 ;  /* 0x8000002c3d047221 */ /* 0x000fe20000000000 */
[----:B-1----:R-:W-:Y:S01]  /*27ac0*/  FMUL R19, R5, 1.6629391908645629883 ;  /* 0x3fd4db3105137820 */ /* 0x002fe20000400000 */
[C-C-:B------:R-:W-:Y:S02]  /*27ad0*/  FADD R5, R60.reuse, -R3.reuse ;  /* 0x800000033c057221 */ /* 0x140fe40000000000 */
[----:B------:R0:W-:Y:S04]  /*27ae0*/  STS [R51+0x294], R24 ;  /* 0x0002941833007388 */ /* 0x0001e80000000800 */
[----:B------:R1:W-:Y:S04]  /*27af0*/  STS [R51+0x318], R34 ;  /* 0x0003182233007388 */ /* 0x0003e80000000800 */
[----:B------:R2:W-:Y:S01]  /*27b00*/  STS [R51+0x210], R27 ;  /* 0x0002101b33007388 */ /* 0x0005e20000000800 */
[----:B0-----:R-:W-:Y:S01]  /*27b10*/  FADD R24, R60, R3 ;  /* 0x000000033c187221 */ /* 0x001fe20000000000 */
[----:B------:R-:W-:-:S02]  /*27b20*/  FADD R3, -R38, R57 ;  /* 0x0000003926037221 */ /* 0x000fc40000000100 */
[----:B------:R0:W-:Y:S01]  /*27b30*/  STS [R51+0x39c], R28 ;  /* 0x00039c1c33007388 */ /* 0x0001e20000000800 */
[----:B-1----:R-:W-:-:S03]  /*27b40*/  FADD R34, R61, R44 ;  /* 0x0000002c3d227221 */ /* 0x002fc60000000000 */
[----:B------:R1:W-:Y:S01]  /*27b50*/  STS [R51+0x84], R25 ;  /* 0x0000841933007388 */ /* 0x0003e20000000800 */
[C-C-:B--2---:R-:W-:Y:S01]  /*27b60*/  FADD R27, R4.reuse, R5.reuse ;  /* 0x00000005041b7221 */ /* 0x144fe20000000000 */
[----:B------:R-:W-:Y:S02]  /*27b70*/  FADD R5, R4, -R5 ;  /* 0x8000000504057221 */ /* 0x000fe40000000000 */
[----:B------:R2:W-:Y:S01]  /*27b80*/  STS [R51+0x18c], R19 ;  /* 0x00018c1333007388 */ /* 0x0005e20000000800 */
[C-C-:B0-----:R-:W-:Y:S01]  /*27b90*/  FADD R28, R29.reuse, -R2.reuse ;  /* 0x800000021d1c7221 */ /* 0x141fe20000000000 */
[----:B------:R-:W-:Y:S01]  /*27ba0*/  FADD R2, R29, R2 ;  /* 0x000000021d027221 */ /* 0x000fe20000000000 */
[----:B-1----:R-:W-:Y:S01]  /*27bb0*/  FADD R25, R38, R57 ;  /* 0x0000003926197221 */ /* 0x002fe20000000000 */
[--C-:B------:R-:W-:Y:S01]  /*27bc0*/  FFMA R4, R5, -0.70710676908493041992, R3.reuse ;  /* 0xbf3504f305047823 */ /* 0x100fe20000000003 */
[C-C-:B--2---:R-:W-:Y:S01]  /*27bd0*/  FADD R19, R24.reuse, R34.reuse ;  /* 0x0000002218137221 */ /* 0x144fe20000000000 */
[----:B------:R-:W-:Y:S01]  /*27be0*/  FADD R34, -R24, R34 ;  /* 0x0000002218227221 */ /* 0x000fe20000000100 */
[--C-:B------:R-:W-:Y:S01]  /*27bf0*/  FFMA R24, R27, -0.70710676908493041992, R28.reuse ;  /* 0xbf3504f31b187823 */ /* 0x100fe2000000001c */
[----:B------:R-:W-:Y:S01]  /*27c00*/  FFMA R3, R5, 0.70710676908493041992, R3 ;  /* 0x3f3504f305037823 */ /* 0x000fe20000000003 */
[----:B------:R-:W-:Y:S01]  /*27c10*/  FFMA R28, R27, 0.70710676908493041992, R28 ;  /* 0x3f3504f31b1c7823 */ /* 0x000fe2000000001c */
[C-C-:B------:R-:W-:Y:S01]  /*27c20*/  FADD R29, R2.reuse, R25.reuse ;  /* 0x00000019021d7221 */ /* 0x140fe20000000000 */
[----:B------:R-:W-:Y:S01]  /*27c30*/  FADD R2, R2, -R25 ;  /* 0x8000001902027221 */ /* 0x000fe20000000000 */
[----:B------:R-:W-:Y:S01]  /*27c40*/  FFMA R5, R4, 0.66817861795425415039, R24 ;  /* 0x3f2b0dc104057823 */ /* 0x000fe20000000018 */
[----:B------:R-:W-:Y:S01]  /*27c50*/  FFMA R4, R24, -0.66817861795425415039, R4 ;  /* 0xbf2b0dc118047823 */ /* 0x000fe20000000004 */
[----:B------:R-:W-:Y:S01]  /*27c60*/  FFMA R25, R3, -0.19891236722469329834, R28 ;  /* 0xbe4bafaf03197823 */ /* 0x000fe2000000001c */
[----:B------:R-:W-:Y:S01]  /*27c70*/  FFMA R28, R28, 0.19891236722469329834, R3 ;  /* 0x3e4bafaf1c1c7823 */ /* 0x000fe20000000003 */
[----:B------:R-:W-:-:S07]  /*27c80*/  FFMA R24, R34, -0.41421356797218322754, R2 ;  /* 0xbed413cd22187823 */ /* 0x000fce0000000002 */
[----:B------:R-:W-:Y:S05]  /*27c90*/  WARPSYNC.COLLECTIVE R47, `(.L_x_1975) ;  /* 0x000000002f087348 */ /* 0x000fea0003c00000 */
[----:B------:R-:W-:Y:S01]  /*27ca0*/  NOP ;  /* 0x0000000000007918 */ /* 0x000fe20000000000 */
[----:B------:R-:W-:Y:S05]  /*27cb0*/  ENDCOLLECTIVE ;  /* 0x000000000000791b */ /* 0x000fea0003800000 */
.L_x_1975:
[----:B------:R-:W-:Y:S01]  /*27cc0*/  FFMA R34, R2, 0.41421356797218322754, R34 ;  /* 0x3ed413cd02227823 */ /* 0x000fe20000000022 */
[----:B------:R-:W0:Y:S04]  /*27cd0*/  LDS R3, [R50] ;  /* 0x0000000032037984 */ /* 0x000e280000000800 */
[----:B------:R-:W1:Y:S01]  /*27ce0*/  LDS R2, [R50+0x4] ;  /* 0x0000040032027984 */ /* 0x000e620000000800 */
[C-C-:B------:R-:W-:Y:S01]  /*27cf0*/  FADD R27, R29.reuse, -R19.reuse ;  /* 0x800000131d1b7221 */ /* 0x140fe20000000000 */
[----:B------:R-:W-:Y:S02]  /*27d00*/  FADD R19, R29, R19 ;  /* 0x000000131d137221 */ /* 0x000fe40000000000 */
[----:B------:R-:W2:Y:S04]  /*27d10*/  LDS R29, [R50+0x8] ;  /* 0x00000800321d7984 */ /* 0x000ea80000000800 */
[----:B0-----:R-:W-:Y:S04]  /*27d20*/  STL [R1+0x28], R3 ;  /* 0x0000280301007387 */ /* 0x001fe80000100800 */
[----:B------:R-:W0:Y:S04]  /*27d30*/  LDS R3, [R50+0xc] ;  /* 0x00000c0032037984 */ /* 0x000e280000000800 */
[----:B-1----:R-:W-:Y:S04]  /*27d40*/  STL [R1+0x30], R2 ;  /* 0x0000300201007387 */ /* 0x002fe80000100800 */
[----:B------:R-:W1:Y:S01]  /*27d50*/  LDS R2, [R50+0x10] ;  /* 0x0000100032027984 */ /* 0x000e620000000800 */
[----:B------:R-:W-:Y:S01]  /*27d60*/  FMUL R19, R19, 1.4142135381698608398 ;  /* 0x3fb504f313137820 */ /* 0x000fe20000400000 */
[----:B------:R-:W-:-:S02]  /*27d70*/  FMUL R24, R24, 1.8477590084075927734 ;  /* 0x3fec835e18187820 */ /* 0x000fc40000400000 */
[----:B--2---:R2:W-:Y:S04]  /*27d80*/  STL [R1+0x20], R29 ;  /* 0x0000201d01007387 */ /* 0x0045e80000100800 */
[----:B------:R2:W3:Y:S01]  /*27d90*/  LDS R29, [R50+0x14] ;  /* 0x00001400321d7984 */ /* 0x0004e20000000800 */
[----:B------:R-:W-:Y:S01]  /*27da0*/  FMUL R25, R25, 1.9615705013275146484 ;  /* 0x3ffb14be19197820 */ /* 0x000fe20000400000 */
[----:B------:R-:W-:Y:S01]  /*27db0*/  FMUL R27, R27, 1.4142135381698608398 ;  /* 0x3fb504f31b1b7820 */ /* 0x000fe20000400000 */
[----:B------:R-:W-:Y:S01]  /*27dc0*/  FMUL R34, R34, 1.8477590084075927734 ;  /* 0x3fec835e22227820 */ /* 0x000fe20000400000 */
[----:B------:R-:W-:Y:S01]  /*27dd0*/  FMUL R28, R28, 1.9615705013275146484 ;  /* 0x3ffb14be1c1c7820 */ /* 0x000fe20000400000 */
[----:B0-----:R2:W-:Y:S04]  /*27de0*/  STL [R1+0x10], R3 ;  /* 0x0000100301007387 */ /* 0x0015e80000100800 */
[----:B------:R2:W0:Y:S04]  /*27df0*/  LDS R3, [R50+0x18] ;  /* 0x0000180032037984 */ /* 0x0004280000000800 */
[----:B-1----:R2:W-:Y:S04]  /*27e00*/  STL [R1+0xc], R2 ;  /* 0x00000c0201007387 */ /* 0x0025e80000100800 */
[----:B------:R2:W1:Y:S02]  /*27e10*/  LDS R2, [R50+0x1c] ;  /* 0x00001c0032027984 */ /* 0x0004640000000800 */
[----:B0123--:R-:W-:Y:S05]  /*27e20*/  WARPSYNC.COLLECTIVE R47, `(.L_x_1976) ;  /* 0x000000002f087348 */ /* 0x00ffea0003c00000 */
[----:B------:R-:W-:Y:S01]  /*27e30*/  NOP ;  /* 0x0000000000007918 */ /* 0x000fe20000000000 */
[----:B0123--:R-:W-:Y:S05]  /*27e40*/  ENDCOLLECTIVE ;  /* 0x000000000000791b */ /* 0x00ffea0003800000 */
.L_x_1976:
[----:B------:R0:W-:Y:S04]  /*27e50*/  STS [R51], R19 ;  /* 0x0000001333007388 */ /* 0x0001e80000000800 */
[----:B------:R1:W-:Y:S01]  /*27e60*/  STS [R51+0x108], R24 ;  /* 0x0001081833007388 */ /* 0x0003e20000000800 */
[----:B0-----:R-:W-:Y:S01]  /*27e70*/  FMUL R19, R5, 1.6629391908645629883 ;  /* 0x3fd4db3105137820 */ /* 0x001fe20000400000 */
[--C-:B------:R-:W-:Y:S01]  /*27e80*/  FADD R5, R52, -R15.reuse ;  /* 0x8000000f34057221 */ /* 0x100fe20000000000 */
[----:B-1----:R-:W-:Y:S01]  /*27e90*/  FMUL R24, R4, -1.6629391908645629883 ;  /* 0xbfd4db3104187820 */ /* 0x002fe20000400000 */
[C-C-:B------:R-:W-:Y:S01]  /*27ea0*/  FADD R4, R12.reuse, -R14.reuse ;  /* 0x8000000e0c047221 */ /* 0x140fe20000000000 */
[----:B------:R-:W-:Y:S01]  /*27eb0*/  FADD R12, R12, R14 ;  /* 0x0000000e0c0c7221 */ /* 0x000fe20000000000 */
[----:B------:R-:W-:Y:S01]  /*27ec0*/  FADD R15, R52, R15 ;  /* 0x0000000f340f7221 */ /* 0x000fe20000000000 */
[C-C-:B------:R-:W-:Y:S01]  /*27ed0*/  FADD R14, -R13.reuse, R16.reuse ;  /* 0x000000100d0e7221 */ /* 0x140fe20000000100 */
[----:B------:R-:W-:Y:S01]  /*27ee0*/  FADD R16, R13, R16 ;  /* 0x000000100d107221 */ /* 0x000fe20000000000 */
[C-C-:B------:R-:W-:Y:S01]  /*27ef0*/  FADD R13, R4.reuse, R5.reuse ;  /* 0x00000005040d7221 */ /* 0x140fe20000000000 */
[----:B------:R-:W-:Y:S01]  /*27f00*/  FADD R5, R4, -R5 ;  /* 0x8000000504057221 */ /* 0x000fe20000000000 */
[C-C-:B------:R-:W-:Y:S01]  /*27f10*/  FADD R4, R15.reuse, R12.reuse ;  /* 0x0000000c0f047221 */ /* 0x140fe20000000000 */
[----:B------:R-:W-:Y:S01]  /*27f20*/  FADD R12, -R15, R12 ;  /* 0x0000000c0f0c7221 */ /* 0x000fe20000000100 */
[C-C-:B------:R-:W-:Y:S01]  /*27f30*/  FADD R15, R36.reuse, -R32.reuse ;  /* 0x80000020240f7221 */ /* 0x140fe20000000000 */
[----:B------:R0:W-:Y:S01]  /*27f40*/  STS [R51+0x18c], R19 ;  /* 0x00018c1333007388 */ /* 0x0001e20000000800 */
[----:B------:R-:W-:Y:S01]  /*27f50*/  FADD R32, R36, R32 ;  /* 0x0000002024207221 */ /* 0x000fe20000000000 */
[C-C-:B0-----:R-:W-:Y:S01]  /*27f60*/  FFMA R19, R5.reuse, -0.70710676908493041992, R14.reuse ;  /* 0xbf3504f305137823 */ /* 0x141fe2000000000e */
[----:B------:R-:W-:Y:S01]  /*27f70*/  FFMA R14, R5, 0.70710676908493041992, R14 ;  /* 0x3f3504f3050e7823 */ /* 0x000fe2000000000e */
[C-C-:B------:R-:W-:Y:S01]  /*27f80*/  FFMA R5, R13.reuse, -0.70710676908493041992, R15.reuse ;  /* 0xbf3504f30d057823 */ /* 0x140fe2000000000f */
[----:B------:R-:W-:Y:S01]  /*27f90*/  FFMA R13, R13, 0.70710676908493041992, R15 ;  /* 0x3f3504f30d0d7823 */ /* 0x000fe2000000000f */
[C-C-:B------:R-:W-:Y:S01]  /*27fa0*/  FADD R15, R32.reuse, R16.reuse ;  /* 0x00000010200f7221 */ /* 0x140fe20000000000 */
[----:B------:R-:W-:Y:S01]  /*27fb0*/  FADD R16, R32, -R16 ;  /* 0x8000001020107221 */ /* 0x000fe20000000000 */
        /* <DEDUP_REMOVED lines=8> */
.L_x_1977:
[----:B------:R-:W-:Y:S01]  /*28040*/  FFMA R24, R12, -0.41421356797218322754, R16 ;  /* 0xbed413cd0c187823 */ /* 0x000fe20000000010 */
[C---:B------:R-:W-:Y:S01]  /*28050*/  FADD R34, R15.reuse, -R4 ;  /* 0x800000040f227221 */ /* 0x040fe20000000000 */
[----:B------:R-:W-:Y:S01]  /*28060*/  FFMA R28, R16, 0.41421356797218322754, R12 ;  /* 0x3ed413cd101c7823 */ /* 0x000fe2000000000c */
[----:B------:R-:W-:Y:S01]  /*28070*/  FFMA R32, R14, -0.19891236722469329834, R13 ;  /* 0xbe4bafaf0e207823 */ /* 0x000fe2000000000d */
[----:B------:R-:W0:Y:S01]  /*28080*/  LDS R12, [R50] ;  /* 0x00000000320c7984 */ /* 0x000e220000000800 */
[----:B------:R-:W-:Y:S01]  /*28090*/  FADD R15, R15, R4 ;  /* 0x000000040f0f7221 */ /* 0x000fe20000000000 */
[----:B------:R-:W-:Y:S01]  /*280a0*/  FFMA R27, R19, 0.66817861795425415039, R5 ;  /* 0x3f2b0dc1131b7823 */ /* 0x000fe20000000005 */
[----:B------:R-:W-:Y:S01]  /*280b0*/  FFMA R5, R5, -0.66817861795425415039, R19 ;  /* 0xbf2b0dc105057823 */ /* 0x000fe20000000013 */
[----:B------:R-:W-:Y:S01]  /*280c0*/  FMUL R32, R32, 1.9615705013275146484 ;  /* 0x3ffb14be20207820 */ /* 0x000fe20000400000 */
[----:B------:R-:W-:Y:S01]  /*280d0*/  FMUL R19, R15, 1.4142135381698608398 ;  /* 0x3fb504f30f137820 */ /* 0x000fe20000400000 */
[----:B------:R1:W-:Y:S01]  /*280e0*/  STL [R1+0x8], R29 ;  /* 0x0000081d01007387 */ /* 0x0003e20000100800 */
[----:B------:R-:W-:-:S03]  /*280f0*/  FFMA R4, R13, 0.19891236722469329834, R14 ;  /* 0x3e4bafaf0d047823 */ /* 0x000fc6000000000e */
[----:B------:R1:W2:Y:S04]  /*28100*/  LDS R46, [R50+0x4] ;  /* 0x00000400322e7984 */ /* 0x0002a80000000800 */
[----:B------:R1:W3:Y:S04]  /*28110*/  LDS R48, [R50+0x8] ;  /* 0x0000080032307984 */ /* 0x0002e80000000800 */
[----:B------:R1:W4:Y:S04]  /*28120*/  LDS R13, [R50+0xc] ;  /* 0x00000c00320d7984 */ /* 0x0003280000000800 */
[----:B------:R1:W1:Y:S04]  /*28130*/  LDS R14, [R50+0x14] ;  /* 0x00001400320e7984 */ /* 0x0002680000000800 */
[----:B------:R0:W1:Y:S04]  /*28140*/  LDS R16, [R50+0x18] ;  /* 0x0000180032107984 */ /* 0x0000680000000800 */
[----:B------:R0:W1:Y:S04]  /*28150*/  LDS R15, [R50+0x1c] ;  /* 0x00001c00320f7984 */ /* 0x0000680000000800 */
[----:B0-----:R0:W-:Y:S04]  /*28160*/  STL [R1+0x38], R12 ;  /* 0x0000380c01007387 */ /* 0x0011e80000100800 */
[----:B------:R0:W0:Y:S02]  /*28170*/  LDS R12, [R50+0x10] ;  /* 0x00001000320c7984 */ /* 0x0000240000000800 */
[----:B01234-:R-:W-:Y:S05]  /*28180*/  WARPSYNC.COLLECTIVE R47, `(.L_x_1978) ;  /* 0x000000002f087348 */ /* 0x01ffea0003c00000 */
[----:B------:R-:W-:Y:S01]  /*28190*/  NOP ;  /* 0x0000000000007918 */ /* 0x000fe20000000000 */
[----:B01234-:R-:W-:Y:S05]  /*281a0*/  ENDCOLLECTIVE ;  /* 0x000000000000791b */ /* 0x01ffea0003800000 */
.L_x_1978:
[----:B------:R0:W-:Y:S04]  /*281b0*/  STS [R51], R19 ;  /* 0x0000001333007388 */ /* 0x0001e80000000800 */
[----:B------:R1:W-:Y:S01]  /*281c0*/  STS [R51+0x84], R32 ;  /* 0x0000842033007388 */ /* 0x0003e20000000800 */
[----:B0-----:R-:W-:Y:S01]  /*281d0*/  FMUL R19, R4, 1.9615705013275146484 ;  /* 0x3ffb14be04137820 */ /* 0x001fe20000400000 */
[----:B-1----:R-:W-:Y:S01]  /*281e0*/  FMUL R32, R5, -1.6629391908645629883 ;  /* 0xbfd4db3105207820 */ /* 0x002fe20000400000 */
[----:B------:R-:W-:-:S05]  /*281f0*/  IMAD.WIDE R4, R18, 0x4, R58 ;  /* 0x0000000412047825 */ /* 0x000fca00078e023a */
[----:B------:R-:W5:Y:S04]  /*28200*/  LDG.E.CONSTANT R37, desc[UR8][R4.64] ;  /* 0x0000000804257981 */ /* 0x000f68000c1e9900 */
[----:B------:R0:W-:Y:S01]  /*28210*/  STS [R51+0x39c], R19 ;  /* 0x00039c1333007388 */ /* 0x0001e20000000800 */
[----:B------:R-:W-:Y:S01]  /*28220*/  FMUL R27, R27, 1.6629391908645629883 ;  /* 0x3fd4db311b1b7820 */ /* 0x000fe20000400000 */
[----:B0-----:R-:W-:-:S05]  /*28230*/  IMAD.WIDE R18, R45, 0x4, R4 ;  /* 0x000000042d127825 */ /* 0x001fca00078e0204 */
[----:B------:R0:W5:Y:S04]  /*28240*/  LDG.E.CONSTANT R36, desc[UR8][R18.64] ;  /* 0x0000000812247981 */ /* 0x000168000c1e9900 */
[----:B------:R1:W-:Y:S01]  /*28250*/  STS [R51+0x18c], R27 ;  /* 0x00018c1b33007388 */ /* 0x0003e20000000800 */
[C-C-:B0-----:R-:W-:Y:S01]  /*28260*/  FADD R18, R20.reuse, -R22.reuse ;  /* 0x8000001614127221 */ /* 0x141fe20000000000 */
[----:B------:R-:W-:Y:S01]  /*28270*/  FADD R20, R20, R22 ;  /* 0x0000001614147221 */ /* 0x000fe20000000000 */
[----:B------:R-:W-:Y:S01]  /*28280*/  FADD R22, R54, -R26 ;  /* 0x8000001a36167221 */ /* 0x000fe20000000000 */
[----:B------:R0:W-:Y:S01]  /*28290*/  STS [R51+0x294], R32 ;  /* 0x0002942033007388 */ /* 0x0001e20000000800 */
[----:B-1----:R-:W-:Y:S02]  /*282a0*/  FMUL R27, R24, 1.8477590084075927734 ;  /* 0x3fec835e181b7820 */ /* 0x002fe40000400000 */
[C-C-:B------:R-:W-:Y:S01]  /*282b0*/  FADD R19, R18.reuse, R22.reuse ;  /* 0x0000001612137221 */ /* 0x140fe20000000000 */
[----:B------:R-:W-:Y:S01]  /*282c0*/  FADD R18, R18, -R22 ;  /* 0x8000001612127221 */ /* 0x000fe20000000000 */
[----:B------:R-:W-:Y:S01]  /*282d0*/  FADD R26, R54, R26 ;  /* 0x0000001a361a7221 */ /* 0x000fe20000000000 */
[----:B------:R-:W-:-:S04]  /*282e0*/  IMAD.WIDE R52, R31, 0x4, R58 ;  /* 0x000000041f347825 */ /* 0x000fc800078e023a */
[C-C-:B0-----:R-:W-:Y:S01]  /*282f0*/  FADD R32, -R21.reuse, R17.reuse ;  /* 0x0000001115207221 */ /* 0x141fe20000000100 */
[----:B------:R-:W-:Y:S01]  /*28300*/  FADD R17, R21, R17 ;  /* 0x0000001115117221 */ /* 0x000fe20000000000 */
[C-C-:B------:R-:W-:Y:S01]  /*28310*/  FADD R21, R35.reuse, -R23.reuse ;  /* 0x8000001723157221 */ /* 0x140fe20000000000 */
[----:B------:R-:W-:Y:S01]  /*28320*/  FADD R23, R35, R23 ;  /* 0x0000001723177221 */ /* 0x000fe20000000000 */
[----:B------:R0:W-:Y:S01]  /*28330*/  STS [R51+0x108], R27 ;  /* 0x0001081b33007388 */ /* 0x0001e20000000800 */
[----:B------:R-:W-:Y:S01]  /*28340*/  FFMA R31, R18, -0.70710676908493041992, R32 ;  /* 0xbf3504f3121f7823 */ /* 0x000fe20000000020 */
[----:B------:R-:W-:Y:S01]  /*28350*/  FMUL R34, R34, 1.4142135381698608398 ;  /* 0x3fb504f322227820 */ /* 0x000fe20000400000 */
[----:B------:R-:W-:Y:S01]  /*28360*/  FADD R30, -R26, R20 ;  /* 0x000000141a1e7221 */ /* 0x000fe20000000100 */
[----:B------:R-:W-:Y:S01]  /*28370*/  FFMA R32, R18, 0.70710676908493041992, R32 ;  /* 0x3f3504f312207823 */ /* 0x000fe20000000020 */
[----:B------:R-:W-:Y:S01]  /*28380*/  FFMA R18, R19, 0.70710676908493041992, R21 ;  /* 0x3f3504f313127823 */ /* 0x000fe20000000015 */
[----:B------:R-:W-:-:S04]  /*28390*/  IMAD.WIDE R4, R0, 0x4, R4 ;  /* 0x0000000400047825 */ /* 0x000fc800078e0204 */
[----:B------:R-:W-:Y:S01]  /*283a0*/  FMUL R28, R28, 1.8477590084075927734 ;  /* 0x3fec835e1c1c7820 */ /* 0x000fe20000400000 */
[----:B------:R-:W5:Y:S01]  /*283b0*/  LDG.E.CONSTANT R61, desc[UR8][R52.64] ;  /* 0x00000008343d7981 */ /* 0x000f62000c1e9900 */
[----:B0-----:R-:W-:Y:S01]  /*283c0*/  FADD R27, R26, R20 ;  /* 0x000000141a1b7221 */ /* 0x001fe20000000000 */
[----:B------:R-:W-:Y:S01]  /*283d0*/  FFMA R20, R19, -0.70710676908493041992, R21 ;  /* 0xbf3504f313147823 */ /* 0x000fe20000000015 */
[----:B------:R-:W-:Y:S01]  /*283e0*/  FADD R19, R23, R17 ;  /* 0x0000001117137221 */ /* 0x000fe20000000000 */
[----:B------:R0:W-:Y:S01]  /*283f0*/  STS [R51+0x210], R34 ;  /* 0x0002102233007388 */ /* 0x0001e20000000800 */
[----:B------:R-:W-:Y:S01]  /*28400*/  FFMA R26, R32, -0.19891236722469329834, R18 ;  /* 0xbe4bafaf201a7823 */ /* 0x000fe20000000012 */
[----:B------:R-:W-:Y:S02]  /*28410*/  FFMA R32, R18, 0.19891236722469329834, R32 ;  /* 0x3e4bafaf12207823 */ /* 0x000fe40000000020 */
[----:B------:R1:W5:Y:S01]  /*28420*/  LDG.E.CONSTANT R44, desc[UR8][R4.64] ;  /* 0x00000008042c7981 */ /* 0x000362000c1e9900 */
[C-C-:B0-----:R-:W-:Y:S01]  /*28430*/  FADD R34, R19.reuse, -R27.reuse ;  /* 0x8000001b13227221 */ /* 0x141fe20000000000 */
[----:B------:R-:W-:Y:S01]  /*28440*/  FADD R27, R19, R27 ;  /* 0x0000001b131b7221 */ /* 0x000fe20000000000 */
[----:B------:R-:W-:-:S04]  /*28450*/  IMAD.WIDE R18, R45, 0x4, R4 ;  /* 0x000000042d127825 */ /* 0x000fc800078e0204 */
[----:B------:R-:W-:Y:S01]  /*28460*/  FADD R17, R23, -R17 ;  /* 0x8000001117117221 */ /* 0x000fe20000000000 */
[----:B-1----:R-:W-:Y:S01]  /*28470*/  IMAD.WIDE R4, R0, 0x4, R4 ;  /* 0x0000000400047825 */ /* 0x002fe200078e0204 */
[----:B------:R0:W-:Y:S03]  /*28480*/  STS [R51+0x318], R28 ;  /* 0x0003181c33007388 */ /* 0x0001e60000000800 */
[----:B------:R-:W-:Y:S01]  /*28490*/  FFMA R35, R31, 0.66817861795425415039, R20 ;  /* 0x3f2b0dc11f237823 */ /* 0x000fe20000000014 */
[----:B------:R-:W-:Y:S01]  /*284a0*/  FFMA R29, R30, -0.41421356797218322754, R17 ;  /* 0xbed413cd1e1d7823 */ /* 0x000fe20000000011 */
[----:B------:R-:W-:Y:S01]  /*284b0*/  FFMA R31, R20, -0.66817861795425415039, R31 ;  /* 0xbf2b0dc1141f7823 */ /* 0x000fe2000000001f */
[----:B------:R0:W5:Y:S01]  /*284c0*/  LDG.E.CONSTANT R57, desc[UR8][R18.64] ;  /* 0x0000000812397981 */ /* 0x000162000c1e9900 */
[----:B------:R-:W-:-:S04]  /*284d0*/  IMAD.WIDE R24, R45, 0x4, R4 ;  /* 0x000000042d187825 */ /* 0x000fc800078e0204 */
[----:B------:R-:W-:-:S07]  /*284e0*/  FFMA R30, R17, 0.41421356797218322754, R30 ;  /* 0x3ed413cd111e7823 */ /* 0x000fce000000001e */
[----:B0----5:R-:W-:Y:S05]  /*284f0*/  WARPSYNC.COLLECTIVE R47, `(.L_x_1979) ;  /* 0x000000002f087348 */ /* 0x021fea0003c00000 */
[----:B------:R-:W-:Y:S01]  /*28500*/  NOP ;  /* 0x0000000000007918 */ /* 0x000fe20000000000 */
[----:B0----5:R-:W-:Y:S05]  /*28510*/  ENDCOLLECTIVE ;  /* 0x000000000000791b */ /* 0x021fea0003800000 */
.L_x_1979:
[----:B------:R0:W1:Y:S01]  /*28520*/  LDS R28, [R50] ;  /* 0x00000000321c7984 */ /* 0x0000620000000800 */
[----:B------:R-:W-:-:S03]  /*28530*/  FMUL R26, R26, 1.9615705013275146484 ;  /* 0x3ffb14be1a1a7820 */ /* 0x000fc60000400000 */
        /* <DEDUP_REMOVED lines=10> */
.L_x_1980:
[----:B------:R-:W-:Y:S01]  /*285e0*/  FMUL R27, R27, 1.4142135381698608398 ;  /* 0x3fb504f31b1b7820 */ /* 0x000fe20000400000 */
[----:B------:R-:W2:Y:S04]  /*285f0*/  LDG.E.CONSTANT R40, desc[UR8][R4.64] ;  /* 0x0000000804287981 */ /* 0x000ea8000c1e9900 */
[----:B------:R0:W3:Y:S04]  /*28600*/  LDG.E.CONSTANT R47, desc[UR8][R24.64] ;  /* 0x00000008182f7981 */ /* 0x0000e8000c1e9900 */
[----:B------:R1:W-:Y:S01]  /*28610*/  STS [R51+0x84], R26 ;  /* 0x0000841a33007388 */ /* 0x0003e20000000800 */
[----:B0-----:R-:W-:-:S03]  /*28620*/  IMAD.WIDE R24, R0, 0x4, R4 ;  /* 0x0000000400187825 */ /* 0x001fc600078e0204 */
[----:B------:R0:W-:Y:S01]  /*28630*/  STS [R51], R27 ;  /* 0x0000001b33007388 */ /* 0x0001e20000000800 */
[----:B-1----:R-:W-:-:S03]  /*28640*/  FMUL R26, R35, 1.6629391908645629883 ;  /* 0x3fd4db31231a7820 */ /* 0x002fc60000400000 */
[----:B------:R1:W4:Y:S01]  /*28650*/  LDG.E.CONSTANT R38, desc[UR8][R24.64] ;  /* 0x0000000818267981 */ /* 0x000322000c1e9900 */
[----:B------:R-:W-:-:S04]  /*28660*/  IMAD.WIDE R4, R45, 0x4, R24 ;  /* 0x000000042d047825 */ /* 0x000fc800078e0218 */
[----:B------:R-:W-:Y:S01]  /*28670*/  FMUL R35, R32, 1.9615705013275146484 ;  /* 0x3ffb14be20237820 */ /* 0x000fe20000400000 */
[----:B0-----:R-:W-:Y:S01]  /*28680*/  FMUL R27, R34, 1.4142135381698608398 ;  /* 0x3fb504f3221b7820 */ /* 0x001fe20000400000 */
[----:B-1----:R-:W-:Y:S01]  /*28690*/  IMAD.WIDE R24, R0, 0x4, R24 ;  /* 0x0000000400187825 */ /* 0x002fe200078e0218 */
[----:B------:R-:W-:Y:S03]  /*286a0*/  STS [R51+0x18c], R26 ;  /* 0x00018c1a33007388 */ /* 0x000fe60000000800 */
[----:B------:R-:W-:Y:S01]  /*286b0*/  FMUL R34, R30, 1.8477590084075927734 ;  /* 0x3fec835e1e227820 */ /* 0x000fe20000400000 */
[----:B------:R0:W-:Y:S04]  /*286c0*/  STS [R51+0x210], R27 ;  /* 0x0002101b33007388 */ /* 0x0001e80000000800 */
[----:B------:R1:W-:Y:S04]  /*286d0*/  STS [R51+0x39c], R35 ;  /* 0x00039c2333007388 */ /* 0x0003e80000000800 */
[----:B------:R-:W3:Y:S01]  /*286e0*/  LDG.E.CONSTANT R4, desc[UR8][R4.64] ;  /* 0x0000000804047981 */ /* 0x000ee2000c1e9900 */
[----:B0-----:R-:W-:-:S03]  /*286f0*/  IMAD.WIDE R26, R45, 0x4, R24 ;  /* 0x000000042d1a7825 */ /* 0x001fc600078e0218 */
[----:B-1----:R0:W3:Y:S01]  /*28700*/  LDG.E.CONSTANT R35, desc[UR8][R24.64] ;  /* 0x0000000818237981 */ /* 0x0020e2000c1e9900 */
[----:B------:R-:W-:-:S03]  /*28710*/  FMUL R32, R29, 1.8477590084075927734 ;  /* 0x3fec835e1d207820 */ /* 0x000fc60000400000 */
[----:B------:R1:W3:Y:S01]  /*28720*/  LDG.E.CONSTANT R5, desc[UR8][R26.64] ;  /* 0x000000081a057981 */ /* 0x0002e2000c1e9900 */
[----:B0-----:R-:W-:-:S03]  /*28730*/  IMAD.WIDE R24, R0, 0x4, R24 ;  /* 0x0000000400187825 */ /* 0x001fc600078e0218 */
[----:B------:R0:W-:Y:S01]  /*28740*/  STS [R51+0x318], R34 ;  /* 0x0003182233007388 */ /* 0x0001e20000000800 */
[----:B-1----:R-:W-:-:S03]  /*28750*/  IMAD.WIDE R26, R45, 0x4, R24 ;  /* 0x000000042d1a7825 */ /* 0x002fc600078e0218 */
[----:B0-----:R0:W3:Y:S04]  /*28760*/  LDG.E.CONSTANT R34, desc[UR8][R24.64] ;  /* 0x0000000818227981 */ /* 0x0010e8000c1e9900 */
[----:B------:R1:W-:Y:S04]  /*28770*/  STS [R51+0x108], R32 ;  /* 0x0001082033007388 */ /* 0x0003e80000000800 */
[----:B------:R1:W3:Y:S01]  /*28780*/  LDG.E.CONSTANT R29, desc[UR8][R26.64] ;  /* 0x000000081a1d7981 */ /* 0x0002e2000c1e9900 */
[----:B0-----:R-:W-:-:S05]  /*28790*/  IMAD.WIDE R24, R0, 0x4, R24 ;  /* 0x0000000400187825 */ /* 0x001fca00078e0218 */
[----:B-1----:R0:W3:Y:S01]  /*287a0*/  LDG.E.CONSTANT R32, desc[UR8][R24.64] ;  /* 0x0000000818207981 */ /* 0x0020e2000c1e9900 */
[----:B------:R-:W-:-:S05]  /*287b0*/  IMAD.WIDE R26, R45, 0x4, R24 ;  /* 0x000000042d1a7825 */ /* 0x000fca00078e0218 */
[----:B------:R-:W3:Y:S01]  /*287c0*/  LDG.E.CONSTANT R30, desc[UR8][R26.64] ;  /* 0x000000081a1e7981 */ /* 0x000ee2000c1e9900 */
[----:B0-----:R-:W-:-:S05]  /*287d0*/  IMAD.WIDE R24, R0, 0x4, R24 ;  /* 0x0000000400187825 */ /* 0x001fca00078e0218 */
[----:B------:R0:W5:Y:S02]  /*287e0*/  LDG.E.CONSTANT R27, desc[UR8][R24.64] ;  /* 0x00000008181b7981 */ /* 0x000164000c1e9900 */
[----:B0-----:R-:W-:Y:S02]  /*287f0*/  IMAD.WIDE R24, R45, 0x4, R24 ;  /* 0x000000042d187825 */ /* 0x001fe400078e0218 */
[----:B------:R0:W-:Y:S02]  /*28800*/  STL [R1+0x1b4], R37 ;  /* 0x0001b42501007387 */ /* 0x0001e40000100800 */
[----:B0-----:R-:W-:Y:S02]  /*28810*/  FMUL R37, R31, -1.6629391908645629883 ;  /* 0xbfd4db311f257820 */ /* 0x001fe40000400000 */
[----:B------:R3:W5:Y:S04]  /*28820*/  LDG.E.CONSTANT R31, desc[UR8][R24.64] ;  /* 0x00000008181f7981 */ /* 0x000768000c1e9900 */
[----:B------:R0:W-:Y:S04]  /*28830*/  STS [R51+0x294], R37 ;  /* 0x0002942533007388 */ /* 0x0001e80000000800 */
[----:B------:R0:W-:Y:S04]  /*28840*/  STL [R1+0x188], R44 ;  /* 0x0001882c01007387 */ /* 0x0001e80000100800 */
[----:B--2---:R0:W-:Y:S04]  /*28850*/  STL [R1+0x154], R40 ;  /* 0x0001542801007387 */ /* 0x0041e80000100800 */
[----:B----4-:R0:W-:Y:S01]  /*28860*/  STL [R1+0x12c], R38 ;  /* 0x00012c2601007387 */ /* 0x0101e20000100800 */
[C-C-:B---3--:R-:W-:Y:S01]  /*28870*/  FADD R25, -R4.reuse, R5.reuse ;  /* 0x0000000504197221 */ /* 0x148fe20000000100 */
[----:B------:R-:W-:Y:S01]  /*28880*/  FADD R4, R4, R5 ;  /* 0x0000000504047221 */ /* 0x000fe20000000000 */
[C-C-:B------:R-:W-:Y:S01]  /*28890*/  FADD R5, R47.reuse, -R29.reuse ;  /* 0x8000001d2f057221 */ /* 0x140fe20000000000 */
[----:B------:R-:W-:Y:S01]  /*288a0*/  FADD R29, R47, R29 ;  /* 0x0000001d2f1d7221 */ /* 0x000fe20000000000 */
[----:B------:R-:W-:-:S04]  /*288b0*/  FADD R26, R57, -R30 ;  /* 0x8000001e391a7221 */ /* 0x000fc80000000000 */
[C-C-:B------:R-:W-:Y:S01]  /*288c0*/  FADD R54, R5.reuse, R26.reuse ;  /* 0x0000001a05367221 */ /* 0x140fe20000000000 */
[----:B------:R-:W-:Y:S01]  /*288d0*/  FADD R5, R5, -R26 ;  /* 0x8000001a05057221 */ /* 0x000fe20000000000 */
[----:B------:R-:W-:Y:S01]  /*288e0*/  FADD R30, R57, R30 ;  /* 0x0000001e391e7221 */ /* 0x000fe20000000000 */
[----:B------:R-:W-:Y:S01]  /*288f0*/  MOV R47, 0xffffffff ;  /* 0xffffffff002f7802 */ /* 0x000fe20000000f00 */
[----:B------:R0:W-:Y:S04]  /*28900*/  STL [R1+0x114], R35 ;  /* 0x0001142301007387 */ /* 0x0001e80000100800 */
[----:B------:R0:W-:Y:S04]  /*28910*/  STL [R1+0x100], R34 ;  /* 0x0001002201007387 */ /* 0x0001e80000100800 */
[----:B------:R0:W-:Y:S02]  /*28920*/  STL [R1+0xf8], R32 ;  /* 0x0000f82001007387 */ /* 0x0001e40000100800 */
[----:B0----5:R-:W-:Y:S05]  /*28930*/  WARPSYNC.COLLECTIVE R47, `(.L_x_1981) ;  /* 0x000000002f087348 */ /* 0x021fea0003c00000 */
[----:B------:R-:W-:Y:S01]  /*28940*/  NOP ;  /* 0x0000000000007918 */ /* 0x000fe20000000000 */
[----:B0----5:R-:W-:Y:S05]  /*28950*/  ENDCOLLECTIVE ;  /* 0x000000000000791b */ /* 0x021fea0003800000 */
.L_x_1981:
[----:B------:R0:W-:Y:S04]  /*28960*/  STL [R1+0xd0], R27 ;  /* 0x0000d01b01007387 */ /* 0x0001e80000100800 */
[----:B------:R0:W1:Y:S04]  /*28970*/  LDS R27, [R50+0x4] ;  /* 0x00000400321b7984 */ /* 0x0000680000000800 */
[----:B------:R0:W2:Y:S01]  /*28980*/  LDS R32, [R50+0x18] ;  /* 0x0000180032207984 */ /* 0x0000a20000000800 */
[----:B------:R-:W-:-:S04]  /*28990*/  FADD R24, R36, -R31 ;  /* 0x8000001f24187221 */ /* 0x000fc80000000000 */
[C-C-:B------:R-:W-:Y:S01]  /*289a0*/  FFMA R60, R54.reuse, -0.70710676908493041992, R24.reuse ;  /* 0xbf3504f3363c7823 */ /* 0x140fe20000000018 */
[----:B------:R-:W-:Y:S01]  /*289b0*/  FFMA R54, R54, 0.70710676908493041992, R24 ;  /* 0x3f3504f336367823 */ /* 0x000fe20000000018 */
[----:B------:R-:W-:Y:S01]  /*289c0*/  FFMA R24, R5, -0.70710676908493041992, R25 ;  /* 0xbf3504f305187823 */ /* 0x000fe20000000019 */
[----:B------:R-:W-:-:S03]  /*289d0*/  FADD R31, R36, R31 ;  /* 0x0000001f241f7221 */ /* 0x000fc60000000000 */
[----:B------:R-:W-:Y:S01]  /*289e0*/  FFMA R57, R24, 0.66817861795425415039, R60 ;  /* 0x3f2b0dc118397823 */ /* 0x000fe2000000003c */
[----:B------:R-:W-:Y:S01]  /*289f0*/  FFMA R60, R60, -0.66817861795425415039, R24 ;  /* 0xbf2b0dc13c3c7823 */ /* 0x000fe20000000018 */
[C-C-:B------:R-:W-:Y:S01]  /*28a00*/  FADD R26, R31.reuse, R4.reuse ;  /* 0x000000041f1a7221 */ /* 0x140fe20000000000 */
[----:B------:R-:W-:Y:S01]  /*28a10*/  FADD R24, R31, -R4 ;  /* 0x800000041f187221 */ /* 0x000fe20000000000 */
[----:B------:R-:W-:Y:S01]  /*28a20*/  FADD R4, R30, R29 ;  /* 0x0000001d1e047221 */ /* 0x000fe20000000000 */
[----:B------:R-:W-:Y:S01]  /*28a30*/  FFMA R5, R5, 0.70710676908493041992, R25 ;  /* 0x3f3504f305057823 */ /* 0x000fe20000000019 */
[----:B------:R0:W3:Y:S02]  /*28a40*/  LDS R31, [R50+0x1c] ;  /* 0x00001c00321f7984 */ /* 0x0000e40000000800 */
[C-C-:B------:R-:W-:Y:S01]  /*28a50*/  FADD R59, R26.reuse, -R4.reuse ;  /* 0x800000041a3b7221 */ /* 0x140fe20000000000 */
[----:B------:R-:W-:Y:S01]  /*28a60*/  FADD R4, R26, R4 ;  /* 0x000000041a047221 */ /* 0x000fe20000000000 */
[----:B------:R-:W-:Y:S01]  /*28a70*/  FADD R25, -R30, R29 ;  /* 0x0000001d1e197221 */ /* 0x000fe20000000100 */
[----:B------:R-:W-:Y:S01]  /*28a80*/  FFMA R58, R5, -0.19891236722469329834, R54 ;  /* 0xbe4bafaf053a7823 */ /* 0x000fe20000000036 */
[----:B------:R-:W-:Y:S01]  /*28a90*/  FFMA R54, R54, 0.19891236722469329834, R5 ;  /* 0x3e4bafaf36367823 */ /* 0x000fe20000000005 */
[----:B------:R-:W-:Y:S01]  /*28aa0*/  FMUL R34, R4, 1.4142135381698608398 ;  /* 0x3fb504f304227820 */ /* 0x000fe20000400000 */
[----:B------:R0:W4:Y:S04]  /*28ab0*/  LDS R30, [R50] ;  /* 0x00000000321e7984 */ /* 0x0001280000000800 */
[----:B------:R0:W0:Y:S04]  /*28ac0*/  LDS R29, [R50+0x8] ;  /* 0x00000800321d7984 */ /* 0x0000280000000800 */
[----:B------:R0:W0:Y:S04]  /*28ad0*/  LDS R5, [R50+0xc] ;  /* 0x00000c0032057984 */ /* 0x0000280000000800 */
[----:B------:R0:W0:Y:S04]  /*28ae0*/  LDS R26, [R50+0x10] ;  /* 0x00001000321a7984 */ /* 0x0000280000000800 */
[----:B-12---:R0:W0:Y:S02]  /*28af0*/  LDS R4, [R50+0x14] ;  /* 0x0000140032047984 */ /* 0x0060240000000800 */
[----:B0--34-:R-:W-:Y:S05]  /*28b00*/  WARPSYNC.COLLECTIVE R47, `(.L_x_1982) ;  /* 0x000000002f087348 */ /* 0x019fea0003c00000 */
[----:B------:R-:W-:Y:S01]  /*28b10*/  NOP ;  /* 0x0000000000007918 */ /* 0x000fe20000000000 */
[----:B0--34-:R-:W-:Y:S05]  /*28b20*/  ENDCOLLECTIVE ;  /* 0x000000000000791b */ /* 0x019fea0003800000 */
.L_x_1982:
[----:B------:R-:W-:Y:S01]  /*28b30*/  FFMA R47, R25, -0.41421356797218322754, R24 ;  /* 0xbed413cd192f7823 */ /* 0x000fe20000000018 */
[----:B------:R-:W-:-:S04]  /*28b40*/  FFMA R24, R24, 0.41421356797218322754, R25 ;  /* 0x3ed413cd18187823 */ /* 0x000fc80000000019 */
[----:B------:R-:W-:Y:S01]  /*28b50*/  FMUL R44, R24, 1.8477590084075927734 ;  /* 0x3fec835e182c7820 */ /* 0x000fe20000400000 */
[----:B------:R-:W-:-:S04]  /*28b60*/  IMAD.WIDE R24, R45, 0x4, R52 ;  /* 0x000000042d187825 */ /* 0x000fc800078e0234 */
[----:B------:R-:W-:Y:S01]  /*28b70*/  FMUL R60, R60, -1.6629391908645629883 ;  /* 0xbfd4db313c3c7820 */ /* 0x000fe20000400000 */
[----:B------:R0:W2:Y:S01]  /*28b80*/  LDG.E.CONSTANT R38, desc[UR8][R24.64] ;  /* 0x0000000818267981 */ /* 0x0000a2000c1e9900 */
[----:B------:R-:W-:-:S03]  /*28b90*/  FMUL R59, R59, 1.4142135381698608398 ;  /* 0x3fb504f33b3b7820 */ /* 0x000fc60000400000 */
[----:B------:R1:W-:Y:S01]  /*28ba0*/  STS [R51], R34 ;  /* 0x0000002233007388 */ /* 0x0003e20000000800 */
[----:B0-----:R-:W-:-:S03]  /*28bb0*/  IMAD.WIDE R24, R0, 0x4, R52 ;  /* 0x0000000400187825 */ /* 0x001fc600078e0234 */
[----:B------:R0:W-:Y:S01]  /*28bc0*/  STS [R51+0x294], R60 ;  /* 0x0002943c33007388 */ /* 0x0001e20000000800 */
[----:B-1----:R-:W-:-:S03]  /*28bd0*/  IMAD.WIDE R34, R45, 0x4, R24 ;  /* 0x000000042d227825 */ /* 0x002fc600078e0218 */
[----:B0-----:R0:W3:Y:S01]  /*28be0*/  LDG.E.CONSTANT R60, desc[UR8][R24.64] ;  /* 0x00000008183c7981 */ /* 0x0010e2000c1e9900 */
[----:B------:R-:W-:-:S03]  /*28bf0*/  FMUL R58, R58, 1.9615705013275146484 ;  /* 0x3ffb14be3a3a7820 */ /* 0x000fc60000400000 */
[----:B------:R1:W-:Y:S04]  /*28c00*/  STS [R51+0x210], R59 ;  /* 0x0002103b33007388 */ /* 0x0003e80000000800 */
[----:B------:R4:W2:Y:S01]  /*28c10*/  LDG.E.CONSTANT R37, desc[UR8][R34.64] ;  /* 0x0000000822257981 */ /* 0x0008a2000c1e9900 */
[----:B0-----:R-:W-:-:S05]  /*28c20*/  IMAD.WIDE R24, R0, 0x4, R24 ;  /* 0x0000000400187825 */ /* 0x001fca00078e0218 */
[----:B-1----:R0:W2:Y:S01]  /*28c30*/  LDG.E.CONSTANT R59, desc[UR8][R24.64] ;  /* 0x00000008183b7981 */ /* 0x0020a2000c1e9900 */
[----:B----4-:R-:W-:-:S03]  /*28c40*/  IMAD.WIDE R34, R45, 0x4, R24 ;  /* 0x000000042d227825 */ /* 0x010fc600078e0218 */
[----:B------:R1:W-:Y:S01]  /*28c50*/  STS [R51+0x84], R58 ;  /* 0x0000843a33007388 */ /* 0x0003e20000000800 */
[----:B------:R-:W-:-:S03]  /*28c60*/  FMUL R57, R57, 1.6629391908645629883 ;  /* 0x3fd4db3139397820 */ /* 0x000fc60000400000 */
[----:B------:R4:W2:Y:S01]  /*28c70*/  LDG.E.CONSTANT R36, desc[UR8][R34.64] ;  /* 0x0000000822247981 */ /* 0x0008a2000c1e9900 */
[----:B0-----:R-:W-:-:S05]  /*28c80*/  IMAD.WIDE R24, R0, 0x4, R24 ;  /* 0x0000000400187825 */ /* 0x001fca00078e0218 */
[----:B-1----:R0:W2:Y:S01]  /*28c90*/  LDG.E.CONSTANT R58, desc[UR8][R24.64] ;  /* 0x00000008183a7981 */ /* 0x0020a2000c1e9900 */
[----:B----4-:R-:W-:-:S03]  /*28ca0*/  IMAD.WIDE R34, R45, 0x4, R24 ;  /* 0x000000042d227825 */ /* 0x010fc600078e0218 */
[----:B------:R1:W-:Y:S01]  /*28cb0*/  STS [R51+0x18c], R57 ;  /* 0x00018c3933007388 */ /* 0x0003e20000000800 */
[----:B------:R-:W-:-:S03]  /*28cc0*/  FMUL R54, R54, 1.9615705013275146484 ;  /* 0x3ffb14be36367820 */ /* 0x000fc60000400000 */
[----:B------:R4:W2:Y:S01]  /*28cd0*/  LDG.E.CONSTANT R40, desc[UR8][R34.64] ;  /* 0x0000000822287981 */ /* 0x0008a2000c1e9900 */
[----:B0-----:R-:W-:-:S05]  /*28ce0*/  IMAD.WIDE R24, R0, 0x4, R24 ;  /* 0x0000000400187825 */ /* 0x001fca00078e0218 */
[----:B-1----:R0:W2:Y:S01]  /*28cf0*/  LDG.E.CONSTANT R57, desc[UR8][R24.64] ;  /* 0x0000000818397981 */ /* 0x0020a2000c1e9900 */
[----:B----4-:R-:W-:-:S03]  /*28d00*/  IMAD.WIDE R34, R45, 0x4, R24 ;  /* 0x000000042d227825 */ /* 0x010fc600078e0218 */
[----:B------:R1:W-:Y:S01]  /*28d10*/  STS [R51+0x318], R44 ;  /* 0x0003182c33007388 */ /* 0x0003e20000000800 */
[----:B0-----:R-:W-:-:S03]  /*28d20*/  IMAD.WIDE R24, R0, 0x4, R24 ;  /* 0x0000000400187825 */ /* 0x001fc600078e0218 */
[----:B------:R0:W-:Y:S01]  /*28d30*/  STS [R51+0x39c], R54 ;  /* 0x00039c3633007388 */ /* 0x0001e20000000800 */
[----:B------:R-:W-:-:S03]  /*28d40*/  FMUL R47, R47, 1.8477590084075927734 ;  /* 0x3fec835e2f2f7820 */ /* 0x000fc60000400000 */
[----:B-1----:R1:W4:Y:S04]  /*28d50*/  LDG.E.CONSTANT R44, desc[UR8][R34.64] ;  /* 0x00000008222c7981 */ /* 0x002328000c1e9900 */
[----:B0-----:R0:W4:Y:S01]  /*28d60*/  LDG.E.CONSTANT R54, desc[UR8][R24.64] ;  /* 0x0000000818367981 */ /* 0x001122000c1e9900 */
[----:B-1----:R-:W-:-:S03]  /*28d70*/  IMAD.WIDE R34, R45, 0x4, R24 ;  /* 0x000000042d227825 */ /* 0x002fc600078e0218 */
[----:B------:R1:W-:Y:S01]  /*28d80*/  STS [R51+0x108], R47 ;  /* 0x0001082f33007388 */ /* 0x0003e20000000800 */
[----:B0-----:R-:W-:-:S03]  /*28d90*/  IMAD.WIDE R24, R0, 0x4, R24 ;  /* 0x0000000400187825 */ /* 0x001fc600078e0218 */
[----:B-1----:R0:W4:Y:S04]  /*28da0*/  LDG.E.CONSTANT R47, desc[UR8][R34.64] ;  /* 0x00000008222f7981 */ /* 0x002128000c1e9900 */
[----:B------:R1:W5:Y:S01]  /*28db0*/  LDG.E.CONSTANT R52, desc[UR8][R24.64] ;  /* 0x0000000818347981 */ /* 0x000362000c1e9900 */
[----:B0-----:R-:W-:-:S04]  /*28dc0*/  IMAD.WIDE R34, R45, 0x4, R24 ;  /* 0x000000042d227825 */ /* 0x001fc800078e0218 */
[----:B-1----:R-:W-:Y:S02]  /*28dd0*/  IMAD.WIDE R24, R0, 0x4, R24 ;  /* 0x0000000400187825 */ /* 0x002fe400078e0218 */
[----:B------:R-:W4:Y:S04]  /*28de0*/  LDG.E.CONSTANT R34, desc[UR8][R34.64] ;  /* 0x0000000822227981 */ /* 0x000f28000c1e9900 */
[----:B------:R0:W5:Y:S02]  /*28df0*/  LDG.E.CONSTANT R53, desc[UR8][R24.64] ;  /* 0x0000000818357981 */ /* 0x000164000c1e9900 */
[----:B0-----:R-:W-:-:S06]  /*28e00*/  IMAD.WIDE R24, R45, 0x4, R24 ;  /* 0x000000042d187825 */ /* 0x001fcc00078e0218 */
[----:B------:R4:W4:Y:S04]  /*28e10*/  LDG.E.CONSTANT R24, desc[UR8][R24.64] ;  /* 0x0000000818187981 */ /* 0x000928000c1e9900 */
[----:B------:R0:W-:Y:S04]  /*28e20*/  STL [R1+0x24c], R45 ;  /* 0x00024c2d01007387 */ /* 0x0001e80000100800 */
[----:B0-----:R0:W5:Y:S04]  /*28e30*/  LDL.LU R45, [R1] ;  /* 0x00000000012d7983 */ /* 0x0011680000300800 */
[----:B------:R-:W-:Y:S04]  /*28e40*/  STL [R1+0x70], R61 ;  /* 0x0000703d01007387 */ /* 0x000fe80000100800 */
[----:B---3--:R1:W-:Y:S04]  /*28e50*/  STL [R1+0x6c], R60 ;  /* 0x00006c3c01007387 */ /* 0x0083e80000100800 */
[----:B--2---:R2:W-:Y:S04]  /*28e60*/  STL [R1+0x64], R59 ;  /* 0x0000643b01007387 */ /* 0x0045e80000100800 */
[----:B------:R-:W-:Y:S04]  /*28e70*/  STL [R1+0x4c], R58 ;  /* 0x00004c3a01007387 */ /* 0x000fe80000100800 */
[----:B------:R3:W-:Y:S01]  /*28e80*/  STL [R1+0x48], R57 ;  /* 0x0000483901007387 */ /* 0x0007e20000100800 */
[C-C-:B----4-:R-:W-:Y:S01]  /*28e90*/  FADD R25, R36.reuse, -R47.reuse ;  /* 0x8000002f24197221 */ /* 0x150fe20000000000 */
[----:B------:R-:W-:Y:S01]  /*28ea0*/  FADD R36, R36, R47 ;  /* 0x0000002f24247221 */ /* 0x000fe20000000000 */
[C-C-:B------:R-:W-:Y:S01]  /*28eb0*/  FADD R35, R37.reuse, -R34.reuse ;  /* 0x8000002225237221 */ /* 0x140fe20000000000 */
[----:B------:R-:W-:-:S03]  /*28ec0*/  FADD R34, R37, R34 ;  /* 0x0000002225227221 */ /* 0x000fc60000000000 */
[C-C-:B------:R-:W-:Y:S01]  /*28ed0*/  FADD R37, R25.reuse, R35.reuse ;  /* 0x0000002319257221 */ /* 0x140fe20000000000 */
[----:B------:R-:W-:Y:S01]  /*28ee0*/  FADD R25, R25, -R35 ;  /* 0x8000002319197221 */ /* 0x000fe20000000000 */
[C-C-:B------:R-:W-:Y:S01]  /*28ef0*/  FADD R0, R38.reuse, -R24.reuse ;  /* 0x8000001826007221 */ /* 0x140fe20000000000 */
[----:B------:R-:W-:Y:S01]  /*28f00*/  FADD R38, R38, R24 ;  /* 0x0000001826267221 */ /* 0x000fe20000000000 */
[C---:B------:R-:W-:Y:S02]  /*28f10*/  FADD R24, -R40.reuse, R44 ;  /* 0x0000002c28187221 */ /* 0x040fe40000000100 */
[----:B-1----:R-:W-:Y:S02]  /*28f20*/  FFMA R60, R37, -0.70710676908493041992, R0 ;  /* 0xbf3504f3253c7823 */ /* 0x002fe40000000000 */
[C---:B------:R-:W-:Y:S01]  /*28f30*/  FFMA R35, R25.reuse, -0.70710676908493041992, R24 ;  /* 0xbf3504f319237823 */ /* 0x040fe20000000018 */
[----:B------:R-:W-:Y:S01]  /*28f40*/  FADD R40, R40, R44 ;  /* 0x0000002c28287221 */ /* 0x000fe20000000000 */
[----:B------:R-:W-:-:S02]  /*28f50*/  FFMA R24, R25, 0.70710676908493041992, R24 ;  /* 0x3f3504f319187823 */ /* 0x000fc40000000018 */
[----:B--2---:R-:W-:Y:S01]  /*28f60*/  FFMA R59, R35, 0.66817861795425415039, R60 ;  /* 0x3f2b0dc1233b7823 */ /* 0x004fe2000000003c */
[----:B------:R-:W-:Y:S01]  /*28f70*/  FFMA R60, R60, -0.66817861795425415039, R35 ;  /* 0xbf2b0dc13c3c7823 */ /* 0x000fe20000000023 */
[----:B------:R-:W-:Y:S01]  /*28f80*/  FADD R25, R38, R40 ;  /* 0x0000002826197221 */ /* 0x000fe20000000000 */
[----:B------:R-:W-:Y:S01]  /*28f90*/  FADD R35, R34, R36 ;  /* 0x0000002422237221 */ /* 0x000fe20000000000 */
[----:B------:R-:W-:Y:S01]  /*28fa0*/  FFMA R0, R37, 0.70710676908493041992, R0 ;  /* 0x3f3504f325007823 */ /* 0x000fe20000000000 */
[----:B------:R-:W-:Y:S02]  /*28fb0*/  MOV R47, 0xffffffff ;  /* 0xffffffff002f7802 */ /* 0x000fe40000000f00 */
[C-C-:B------:R-:W-:Y:S01]  /*28fc0*/  FADD R61, R25.reuse, -R35.reuse ;  /* 0x80000023193d7221 */ /* 0x140fe20000000000 */
[----:B------:R-:W-:Y:S01]  /*28fd0*/  FADD R25, R25, R35 ;  /* 0x0000002319197221 */ /* 0x000fe20000000000 */
[----:B------:R0:W-:Y:S01]  /*28fe0*/  STL [R1+0x24], R54 ;  /* 0x0000243601007387 */ /* 0x0001e20000100800 */
[----:B------:R-:W-:Y:S01]  /*28ff0*/  FADD R40, R38, -R40 ;  /* 0x8000002826287221 */ /* 0x000fe20000000000 */
[----:B------:R-:W-:Y:S01]  /*29000*/  FADD R44, -R34, R36 ;  /* 0x00000024222c7221 */ /* 0x000fe20000000100 */
[----:B---3--:R-:W-:Y:S01]  /*29010*/  FFMA R57, R24, -0.19891236722469329834, R0 ;  /* 0xbe4bafaf18397823 */ /* 0x008fe20000000000 */
[----:B------:R-:W-:-:S07]  /*29020*/  FMUL R58, R25, 1.4142135381698608398 ;  /* 0x3fb504f3193a7820 */ /* 0x000fce0000400000 */
[----:B0----5:R-:W-:Y:S05]  /*29030*/  WARPSYNC.COLLECTIVE R47, `(.L_x_1983) ;  /* 0x000000002f087348 */ /* 0x021fea0003c00000 */
[----:B------:R-:W-:Y:S01]  /*29040*/  NOP ;  /* 0x0000000000007918 */ /* 0x000fe20000000000 */
[----:B0----5:R-:W-:Y:S05]  /*29050*/  ENDCOLLECTIVE ;  /* 0x000000000000791b */ /* 0x021fea0003800000 */
.L_x_1983:
[----:B------:R-:W-:Y:S01]  /*29060*/  FFMA R54, R0, 0.19891236722469329834, R24 ;  /* 0x3e4bafaf00367823 */ /* 0x000fe20000000018 */
        /* <DEDUP_REMOVED lines=11> */
.L_x_1984:
[----:B------:R-:W-:Y:S01]  /*29120*/  FMUL R47, R61, 1.4142135381698608398 ;  /* 0x3fb504f33d2f7820 */ /* 0x000fe20000400000 */
[----:B------:R-:W-:-:S04]  /*29130*/  FMUL R57, R57, 1.9615705013275146484 ;  /* 0x3ffb14be39397820 */ /* 0x000fc80000400000 */
[----:B------:R0:W-:Y:S04]  /*29140*/  STS [R51+0x210], R47 ;  /* 0x0002102f33007388 */ /* 0x0001e80000000800 */
[----:B------:R1:W-:Y:S01]  /*29150*/  STS [R51+0x84], R57 ;  /* 0x0000843933007388 */ /* 0x0003e20000000800 */
[----:B0-----:R-:W-:Y:S01]  /*29160*/  FFMA R47, R44, -0.41421356797218322754, R40 ;  /* 0xbed413cd2c2f7823 */ /* 0x001fe20000000028 */
[----:B------:R-:W-:Y:S01]  /*29170*/  FFMA R40, R40, 0.41421356797218322754, R44 ;  /* 0x3ed413cd28287823 */ /* 0x000fe2000000002c */
[----:B-1----:R-:W-:Y:S02]  /*29180*/  FMUL R57, R54, 1.9615705013275146484 ;  /* 0x3ffb14be36397820 */ /* 0x002fe40000400000 */
[----:B------:R-:W-:Y:S01]  /*29190*/  FMUL R44, R47, 1.8477590084075927734 ;  /* 0x3fec835e2f2c7820 */ /* 0x000fe20000400000 */
[----:B------:R-:W-:Y:S01]  /*291a0*/  FMUL R54, R40, 1.8477590084075927734 ;  /* 0x3fec835e28367820 */ /* 0x000fe20000400000 */
[C-C-:B------:R-:W-:Y:S01]  /*291b0*/  FADD R40, R56.reuse, -R33.reuse ;  /* 0x8000002138287221 */ /* 0x140fe20000000000 */
[----:B------:R-:W-:Y:S01]  /*291c0*/  FADD R56, R56, R33 ;  /* 0x0000002138387221 */ /* 0x000fe20000000000 */
[C-C-:B------:R-:W-:Y:S01]  /*291d0*/  FADD R33, -R43.reuse, R42.reuse ;  /* 0x0000002a2b217221 */ /* 0x140fe20000000100 */
[----:B------:R0:W-:Y:S01]  /*291e0*/  STS [R51+0x108], R44 ;  /* 0x0001082c33007388 */ /* 0x0001e20000000800 */
[----:B------:R-:W-:Y:S01]  /*291f0*/  FADD R42, R43, R42 ;  /* 0x0000002a2b2a7221 */ /* 0x000fe20000000000 */
[----:B------:R-:W-:Y:S01]  /*29200*/  FADD R43, R49, -R41 ;  /* 0x80000029312b7221 */ /* 0x000fe20000000000 */
[----:B0-----:R-:W-:-:S04]  /*29210*/  FADD R44, R55, -R39 ;  /* 0x80000027372c7221 */ /* 0x001fc80000000000 */
[C-C-:B------:R-:W-:Y:S01]  /*29220*/  FADD R47, R43.reuse, R44.reuse ;  /* 0x0000002c2b2f7221 */ /* 0x140fe20000000000 */
[----:B------:R-:W-:Y:S01]  /*29230*/  FADD R43, R43, -R44 ;  /* 0x8000002c2b2b7221 */ /* 0x000fe20000000000 */
[----:B------:R-:W-:Y:S02]  /*29240*/  FMUL R60, R60, -1.6629391908645629883 ;  /* 0xbfd4db313c3c7820 */ /* 0x000fe40000400000 */
[C-C-:B------:R-:W-:Y:S01]  /*29250*/  FFMA R44, R47.reuse, -0.70710676908493041992, R40.reuse ;  /* 0xbf3504f32f2c7823 */ /* 0x140fe20000000028 */
[----:B------:R-:W-:Y:S01]  /*29260*/  FFMA R40, R47, 0.70710676908493041992, R40 ;  /* 0x3f3504f32f287823 */ /* 0x000fe20000000028 */
[----:B------:R-:W-:Y:S01]  /*29270*/  FFMA R47, R43, -0.70710676908493041992, R33 ;  /* 0xbf3504f32b2f7823 */ /* 0x000fe20000000021 */
[----:B------:R-:W-:Y:S01]  /*29280*/  FADD R41, R49, R41 ;  /* 0x0000002931297221 */ /* 0x000fe20000000000 */
[----:B------:R-:W-:Y:S01]  /*29290*/  FADD R39, R55, R39 ;  /* 0x0000002737277221 */ /* 0x000fe20000000000 */
[----:B------:R0:W-:Y:S01]  /*292a0*/  STS [R51+0x294], R60 ;  /* 0x0002943c33007388 */ /* 0x0001e20000000800 */
[----:B------:R-:W-:Y:S01]  /*292b0*/  FFMA R43, R43, 0.70710676908493041992, R33 ;  /* 0x3f3504f32b2b7823 */ /* 0x000fe20000000021 */
[----:B------:R-:W-:Y:S01]  /*292c0*/  FFMA R33, R44, -0.66817861795425415039, R47 ;  /* 0xbf2b0dc12c217823 */ /* 0x000fe2000000002f */
[----:B------:R-:W-:Y:S01]  /*292d0*/  FMUL R59, R59, 1.6629391908645629883 ;  /* 0x3fd4db313b3b7820 */ /* 0x000fe20000400000 */
[----:B0-----:R-:W-:Y:S01]  /*292e0*/  FFMA R60, R47, 0.66817861795425415039, R44 ;  /* 0x3f2b0dc12f3c7823 */ /* 0x001fe2000000002c */
[C-C-:B------:R-:W-:Y:S01]  /*292f0*/  FADD R44, R56.reuse, R42.reuse ;  /* 0x0000002a382c7221 */ /* 0x140fe20000000000 */
[C-C-:B------:R-:W-:Y:S01]  /*29300*/  FADD R47, R39.reuse, R41.reuse ;  /* 0x00000029272f7221 */ /* 0x140fe20000000000 */
[----:B------:R-:W-:Y:S01]  /*29310*/  FADD R41, -R39, R41 ;  /* 0x0000002927297221 */ /* 0x000fe20000000100 */
[----:B------:R-:W-:-:S02]  /*29320*/  FADD R42, R56, -R42 ;  /* 0x8000002a382a7221 */ /* 0x000fc40000000000 */
[C-C-:B------:R-:W-:Y:S01]  /*29330*/  FADD R39, R44.reuse, -R47.reuse ;  /* 0x8000002f2c277221 */ /* 0x140fe20000000000 */
[----:B------:R-:W-:Y:S01]  /*29340*/  FADD R44, R44, R47 ;  /* 0x0000002f2c2c7221 */ /* 0x000fe20000000000 */
[----:B------:R-:W-:Y:S01]  /*29350*/  MOV R47, 0xffffffff ;  /* 0xffffffff002f7802 */ /* 0x000fe20000000f00 */
[----:B------:R0:W-:Y:S01]  /*29360*/  STS [R51+0x18c], R59 ;  /* 0x00018c3b33007388 */ /* 0x0001e20000000800 */
[----:B------:R-:W-:Y:S01]  /*29370*/  FFMA R61, R41, -0.41421356797218322754, R42 ;  /* 0xbed413cd293d7823 */ /* 0x000fe2000000002a */
[----:B------:R-:W-:Y:S02]  /*29380*/  FFMA R41, R42, 0.41421356797218322754, R41 ;  /* 0x3ed413cd2a297823 */ /* 0x000fe40000000029 */
[----:B------:R1:W-:Y:S04]  /*29390*/  STS [R51], R58 ;  /* 0x0000003a33007388 */ /* 0x0003e80000000800 */
[----:B------:R1:W-:Y:S01]  /*293a0*/  STS [R51+0x39c], R57 ;  /* 0x00039c3933007388 */ /* 0x0003e20000000800 */
[----:B0-----:R-:W-:-:S03]  /*293b0*/  FMUL R59, R44, 1.4142135381698608398 ;  /* 0x3fb504f32c3b7820 */ /* 0x001fc60000400000 */
[----:B------:R1:W-:Y:S04]  /*293c0*/  STS [R51+0x318], R54 ;  /* 0x0003183633007388 */ /* 0x0003e80000000800 */
[----:B-1----:R-:W-:Y:S05]  /*293d0*/  WARPSYNC.COLLECTIVE R47, `(.L_x_1985) ;  /* 0x000000002f087348 */ /* 0x002fea0003c00000 */
[----:B------:R-:W-:Y:S01]  /*293e0*/  NOP ;  /* 0x0000000000007918 */ /* 0x000fe20000000000 */
[----:B-1----:R-:W-:Y:S05]  /*293f0*/  ENDCOLLECTIVE ;  /* 0x000000000000791b */ /* 0x002fea0003800000 */
.L_x_1985:
[----:B------:R-:W-:Y:S01]  /*29400*/  FFMA R58, R43, -0.19891236722469329834, R40 ;  /* 0xbe4bafaf2b3a7823 */ /* 0x000fe20000000028 */
        /* <DEDUP_REMOVED lines=12> */
.L_x_1986:
[----:B------:R0:W-:Y:S04]  /*294d0*/  STS [R51], R59 ;  /* 0x0000003b33007388 */ /* 0x0001e80000000800 */
[----:B0-----:R0:W5:Y:S01]  /*294e0*/  LDL.LU R59, [R1+0x4] ;  /* 0x00000400013b7983 */ /* 0x0011620000300800 */
[----:B------:R-:W-:Y:S01]  /*294f0*/  FMUL R60, R60, 1.6629391908645629883 ;  /* 0x3fd4db313c3c7820 */ /* 0x000fe20000400000 */
[----:B------:R-:W-:Y:S01]  /*29500*/  FMUL R39, R39, 1.4142135381698608398 ;  /* 0x3fb504f327277820 */ /* 0x000fe20000400000 */
[----:B------:R-:W-:Y:S01]  /*29510*/  FMUL R33, R33, -1.6629391908645629883 ;  /* 0xbfd4db3121217820 */ /* 0x000fe20000400000 */
[----:B------:R-:W-:Y:S02]  /*29520*/  FMUL R47, R61, 1.8477590084075927734 ;  /* 0x3fec835e3d2f7820 */ /* 0x000fe40000400000 */
[----:B------:R1:W-:Y:S04]  /*29530*/  STS [R51+0x18c], R60 ;  /* 0x00018c3c33007388 */ /* 0x0003e80000000800 */
[----:B------:R-:W-:Y:S04]  /*29540*/  STS [R51+0x210], R39 ;  /* 0x0002102733007388 */ /* 0x000fe80000000800 */
[----:B------:R-:W-:Y:S04]  /*29550*/  STS [R51+0x294], R33 ;  /* 0x0002942133007388 */ /* 0x000fe80000000800 */
[----:B-1----:R0:W5:Y:S04]  /*29560*/  LDL.LU R60, [R1+0x10] ;  /* 0x00001000013c7983 */ /* 0x0021680000300800 */
[----:B------:R0:W5:Y:S01]  /*29570*/  LDL.LU R61, [R1+0x8] ;  /* 0x00000800013d7983 */ /* 0x0001620000300800 */
[----:B------:R-:W-:Y:S01]  /*29580*/  FMUL R40, R40, 1.9615705013275146484 ;  /* 0x3ffb14be28287820 */ /* 0x000fe20000400000 */
[----:B------:R-:W-:-:S04]  /*29590*/  FMUL R41, R41, 1.8477590084075927734 ;  /* 0x3fec835e29297820 */ /* 0x000fc80000400000 */
[----:B------:R-:W-:Y:S04]  /*295a0*/  STS [R51+0x39c], R40 ;  /* 0x00039c2833007388 */ /* 0x000fe80000000800 */
[----:B------:R-:W-:Y:S01]  /*295b0*/  STS [R51+0x318], R41 ;  /* 0x0003182933007388 */ /* 0x000fe20000000800 */
[----:B------:R-:W-:-:S03]  /*295c0*/  FMUL R58, R58, 1.9615705013275146484 ;  /* 0x3ffb14be3a3a7820 */ /* 0x000fc60000400000 */
[----:B------:R1:W-:Y:S04]  /*295d0*/  STS [R51+0x108], R47 ;  /* 0x0001082f33007388 */ /* 0x0003e80000000800 */
[----:B------:R0:W-:Y:S01]  /*295e0*/  STS [R51+0x84], R58 ;  /* 0x0000843a33007388 */ /* 0x0001e20000000800 */
[----:B-1----:R-:W-:-:S07]  /*295f0*/  MOV R47, 0xffffffff ;  /* 0xffffffff002f7802 */ /* 0x002fce0000000f00 */
[----:B0----5:R-:W-:Y:S05]  /*29600*/  WARPSYNC.COLLECTIVE R47, `(.L_x_1987) ;  /* 0x000000002f087348 */ /* 0x021fea0003c00000 */
[----:B------:R-:W-:Y:S01]  /*29610*/  NOP ;  /* 0x0000000000007918 */ /* 0x000fe20000000000 */
[----:B0----5:R-:W-:Y:S05]  /*29620*/  ENDCOLLECTIVE ;  /* 0x000000000000791b */ /* 0x021fea0003800000 */
.L_x_1987:
[----:B------:R-:W0:Y:S01]  /*29630*/  LDS R47, [R50] ;  /* 0x00000000322f7984 */ /* 0x000e220000000800 */
[C-C-:B------:R-:W-:Y:S01]  /*29640*/  FADD R33, R59.reuse, -R11.reuse ;  /* 0x8000000b3b217221 */ /* 0x140fe20000000000 */
[----:B------:R-:W-:Y:S02]  /*29650*/  FADD R39, R59, R11 ;  /* 0x0000000b3b277221 */ /* 0x000fe40000000000 */
[----:B------:R1:W5:Y:S01]  /*29660*/  LDL.LU R59, [R1+0x20] ;  /* 0x00002000013b7983 */ /* 0x0003620000300800 */
[C-C-:B------:R-:W-:Y:S01]  /*29670*/  FADD R11, -R8.reuse, R9.reuse ;  /* 0x00000009080b7221 */ /* 0x140fe20000000100 */
[----:B------:R-:W-:Y:S01]  /*29680*/  FADD R8, R8, R9 ;  /* 0x0000000908087221 */ /* 0x000fe20000000000 */
[C-C-:B------:R-:W-:Y:S01]  /*29690*/  FADD R9, R10.reuse, -R7.reuse ;  /* 0x800000070a097221 */ /* 0x140fe20000000000 */
[----:B------:R-:W-:Y:S01]  /*296a0*/  FADD R7, R10, R7 ;  /* 0x000000070a077221 */ /* 0x000fe20000000000 */
[----:B------:R-:W-:-:S04]  /*296b0*/  FADD R10, R45, -R6 ;  /* 0x800000062d0a7221 */ /* 0x000fc80000000000 */
[C-C-:B------:R-:W-:Y:S01]  /*296c0*/  FADD R40, R9.reuse, R10.reuse ;  /* 0x0000000a09287221 */ /* 0x140fe20000000000 */
[----:B------:R-:W-:-:S03]  /*296d0*/  FADD R10, R9, -R10 ;  /* 0x8000000a090a7221 */ /* 0x000fc60000000000 */
[C-C-:B------:R-:W-:Y:S01]  /*296e0*/  FFMA R41, R40.reuse, -0.70710676908493041992, R33.reuse ;  /* 0xbf3504f328297823 */ /* 0x140fe20000000021 */
[----:B------:R-:W-:Y:S01]  /*296f0*/  FFMA R9, R40, 0.70710676908493041992, R33 ;  /* 0x3f3504f328097823 */ /* 0x000fe20000000021 */
[C-C-:B------:R-:W-:Y:S01]  /*29700*/  FFMA R33, R10.reuse, -0.70710676908493041992, R11.reuse ;  /* 0xbf3504f30a217823 */ /* 0x140fe2000000000b */
[----:B------:R-:W-:Y:S01]  /*29710*/  FADD R6, R45, R6 ;  /* 0x000000062d067221 */ /* 0x000fe20000000000 */
[----:B------:R-:W-:Y:S01]  /*29720*/  FFMA R40, R10, 0.70710676908493041992, R11 ;  /* 0x3f3504f30a287823 */ /* 0x000fe2000000000b */
[----:B------:R1:W5:Y:S01]  /*29730*/  LDL.LU R45, [R1+0x30] ;  /* 0x00003000012d7983 */ /* 0x0003620000300800 */
        /* <DEDUP_REMOVED lines=8> */
[----:B------:R-:W-:Y:S01]  /*297c0*/  FFMA R8, R7, -0.41421356797218322754, R39 ;  /* 0xbed413cd07087823 */ /* 0x000fe20000000027 */
[----:B------:R-:W-:Y:S02]  /*297d0*/  FFMA R58, R39, 0.41421356797218322754, R7 ;  /* 0x3ed413cd273a7823 */ /* 0x000fe40000000007 */
[----:B------:R-:W-:Y:S02]  /*297e0*/  FMUL R7, R41, 1.4142135381698608398 ;  /* 0x3fb504f329077820 */ /* 0x000fe40000400000 */
[----:B------:R-:W2:Y:S01]  /*297f0*/  LDS R41, [R50+0x4] ;  /* 0x0000040032297984 */ /* 0x000ea20000000800 */
[----:B------:R-:W-:Y:S01]  /*29800*/  FFMA R6, R40, -0.19891236722469329834, R9 ;  /* 0xbe4bafaf28067823 */ /* 0x000fe20000000009 */
[----:B------:R-:W-:Y:S02]  /*29810*/  FFMA R9, R9, 0.19891236722469329834, R40 ;  /* 0x3e4bafaf09097823 */ /* 0x000fe40000000028 */
[----:B------:R1:W5:Y:S04]  /*29820*/  LDL.LU R40, [R1+0xc] ;  /* 0x00000c0001287983 */ /* 0x0003680000300800 */
[----:B------:R1:W5:Y:S04]  /*29830*/  LDL.LU R39, [R1+0x28] ;  /* 0x0000280001277983 */ /* 0x0003680000300800 */
[----:B0-----:R-:W-:Y:S04]  /*29840*/  STL [R1+0x1c8], R47 ;  /* 0x0001c82f01007387 */ /* 0x001fe80000100800 */
[----:B------:R-:W0:Y:S04]  /*29850*/  LDS R47, [R50+0x8] ;  /* 0x00000800322f7984 */ /* 0x000e280000000800 */
[----:B--2---:R-:W-:Y:S04]  /*29860*/  STL [R1+0x1ec], R41 ;  /* 0x0001ec2901007387 */ /* 0x004fe80000100800 */
[----:B------:R-:W2:Y:S04]  /*29870*/  LDS R41, [R50+0xc] ;  /* 0x00000c0032297984 */ /* 0x000ea80000000800 */
[----:B0-----:R-:W-:Y:S04]  /*29880*/  STL [R1+0x208], R47 ;  /* 0x0002082f01007387 */ /* 0x001fe80000100800 */
[----:B------:R-:W0:Y:S04]  /*29890*/  LDS R47, [R50+0x10] ;  /* 0x00001000322f7984 */ /* 0x000e280000000800 */
[----:B--2---:R-:W-:Y:S04]  /*298a0*/  STL [R1+0x220], R41 ;  /* 0x0002202901007387 */ /* 0x004fe80000100800 */
[----:B------:R-:W2:Y:S04]  /*298b0*/  LDS R41, [R50+0x14] ;  /* 0x0000140032297984 */ /* 0x000ea80000000800 */
[----:B0-----:R-:W-:Y:S04]  /*298c0*/  STL [R1+0x230], R47 ;  /* 0x0002302f01007387 */ /* 0x001fe80000100800 */
[----:B------:R-:W0:Y:S04]  /*298d0*/  LDS R47, [R50+0x18] ;  /* 0x00001800322f7984 */ /* 0x000e280000000800 */
[----:B--2---:R-:W-:Y:S04]  /*298e0*/  STL [R1+0x234], R41 ;  /* 0x0002342901007387 */ /* 0x004fe80000100800 */
[----:B------:R-:W2:Y:S01]  /*298f0*/  LDS R41, [R50+0x1c] ;  /* 0x00001c0032297984 */ /* 0x000ea20000000800 */
[----:B------:R-:W-:Y:S01]  /*29900*/  FMUL R10, R10, 1.6629391908645629883 ;  /* 0x3fd4db310a0a7820 */ /* 0x000fe20000400000 */
[----:B------:R-:W-:-:S02]  /*29910*/  FMUL R9, R9, 1.9615705013275146484 ;  /* 0x3ffb14be09097820 */ /* 0x000fc40000400000 */
[----:B0-----:R0:W-:Y:S02]  /*29920*/  STL [R1+0x238], R47 ;  /* 0x0002382f01007387 */ /* 0x0011e40000100800 */
[----:B01----:R-:W-:-:S07]  /*29930*/  MOV R47, 0xffffffff ;  /* 0xffffffff002f7802 */ /* 0x003fce0000000f00 */
[----:B--2--5:R-:W-:Y:S05]  /*29940*/  WARPSYNC.COLLECTIVE R47, `(.L_x_1988) ;  /* 0x000000002f087348 */ /* 0x024fea0003c00000 */
[----:B------:R-:W-:Y:S01]  /*29950*/  NOP ;  /* 0x0000000000007918 */ /* 0x000fe20000000000 */
[----:B--2--5:R-:W-:Y:S05]  /*29960*/  ENDCOLLECTIVE ;  /* 0x000000000000791b */ /* 0x024fea0003800000 */
.L_x_1988:
[----:B------:R0:W-:Y:S04]  /*29970*/  STS [R51+0x18c], R10 ;  /* 0x00018c0a33007388 */ /* 0x0001e80000000800 */
[----:B------:R1:W-:Y:S04]  /*29980*/  STS [R51+0x39c], R9 ;  /* 0x00039c0933007388 */ /* 0x0003e80000000800 */
[----:B------:R-:W-:Y:S01]  /*29990*/  STL [R1+0x23c], R41 ;  /* 0x00023c2901007387 */ /* 0x000fe20000100800 */
[C-C-:B0-----:R-:W-:Y:S01]  /*299a0*/  FADD R10, R59.reuse, -R61.reuse ;  /* 0x8000003d3b0a7221 */ /* 0x141fe20000000000 */
[----:B-1----:R-:W-:-:S02]  /*299b0*/  FADD R9, R59, R61 ;  /* 0x0000003d3b097221 */ /* 0x002fc40000000000 */
[----:B------:R0:W5:Y:S01]  /*299c0*/  LDL.LU R59, [R1+0x38] ;  /* 0x00003800013b7983 */ /* 0x0001620000300800 */
[----:B------:R-:W-:Y:S01]  /*299d0*/  FMUL R11, R11, -1.6629391908645629883 ;  /* 0xbfd4db310b0b7820 */ /* 0x000fe20000400000 */
[----:B------:R-:W-:Y:S01]  /*299e0*/  FMUL R6, R6, 1.9615705013275146484 ;  /* 0x3ffb14be06067820 */ /* 0x000fe20000400000 */
[----:B------:R-:W-:Y:S01]  /*299f0*/  FMUL R47, R33, 1.4142135381698608398 ;  /* 0x3fb504f3212f7820 */ /* 0x000fe20000400000 */
[----:B------:R-:W-:Y:S02]  /*29a00*/  FMUL R8, R8, 1.8477590084075927734 ;  /* 0x3fec835e08087820 */ /* 0x000fe40000400000 */
[----:B------:R1:W-:Y:S04]  /*29a10*/  STS [R51+0x294], R11 ;  /* 0x0002940b33007388 */ /* 0x0003e80000000800 */
[----:B------:R-:W-:Y:S01]  /*29a20*/  STS [R51+0x84], R6 ;  /* 0x0000840633007388 */ /* 0x000fe20000000800 */
[C-C-:B------:R-:W-:Y:S01]  /*29a30*/  FADD R33, R45.reuse, -R3.reuse ;  /* 0x800000032d217221 */ /* 0x140fe20000000000 */
[----:B-1----:R-:W-:-:S02]  /*29a40*/  FADD R11, R45, R3 ;  /* 0x000000032d0b7221 */ /* 0x002fc40000000000 */
[----:B------:R1:W-:Y:S01]  /*29a50*/  STS [R51+0x108], R8 ;  /* 0x0001080833007388 */ /* 0x0003e20000000800 */
[C-C-:B------:R-:W-:Y:S01]  /*29a60*/  FADD R3, R10.reuse, R33.reuse ;  /* 0x000000210a037221 */ /* 0x140fe20000000000 */
[----:B------:R-:W-:Y:S02]  /*29a70*/  FADD R10, R10, -R33 ;  /* 0x800000210a0a7221 */ /* 0x000fe40000000000 */
[----:B------:R2:W-:Y:S01]  /*29a80*/  STS [R51], R7 ;  /* 0x0000000733007388 */ /* 0x0005e20000000800 */
[----:B------:R-:W-:Y:S01]  /*29a90*/  FMUL R58, R58, 1.8477590084075927734 ;  /* 0x3fec835e3a3a7820 */ /* 0x000fe20000400000 */
[----:B-1----:R-:W-:Y:S01]  /*29aa0*/  FADD R8, -R60, R40 ;  /* 0x000000283c087221 */ /* 0x002fe20000000100 */
[----:B------:R-:W-:-:S04]  /*29ab0*/  FADD R6, R39, -R2 ;  /* 0x8000000227067221 */ /* 0x000fc80000000000 */
[C-C-:B------:R-:W-:Y:S01]  /*29ac0*/  FFMA R33, R3.reuse, -0.70710676908493041992, R6.reuse ;  /* 0xbf3504f303217823 */ /* 0x140fe20000000006 */
[----:B------:R-:W-:Y:S01]  /*29ad0*/  FFMA R3, R3, 0.70710676908493041992, R6 ;  /* 0x3f3504f303037823 */ /* 0x000fe20000000006 */
[----:B------:R-:W-:Y:S01]  /*29ae0*/  FFMA R6, R10, -0.70710676908493041992, R8 ;  /* 0xbf3504f30a067823 */ /* 0x000fe20000000008 */
[----:B------:R-:W-:Y:S01]  /*29af0*/  FADD R2, R39, R2 ;  /* 0x0000000227027221 */ /* 0x000fe20000000000 */
[----:B--2---:R-:W-:Y:S01]  /*29b00*/  FADD R7, R60, R40 ;  /* 0x000000283c077221 */ /* 0x004fe20000000000 */
[----:B------:R-:W-:Y:S01]  /*29b10*/  FFMA R10, R10, 0.70710676908493041992, R8 ;  /* 0x3f3504f30a0a7823 */ /* 0x000fe20000000008 */
[----:B------:R-:W-:Y:S01]  /*29b20*/  FFMA R8, R6, 0.66817861795425415039, R33 ;  /* 0x3f2b0dc106087823 */ /* 0x000fe20000000021 */
[----:B------:R-:W-:Y:S01]  /*29b30*/  FFMA R6, R33, -0.66817861795425415039, R6 ;  /* 0xbf2b0dc121067823 */ /* 0x000fe20000000006 */
[C-C-:B------:R-:W-:Y:S01]  /*29b40*/  FADD R33, R2.reuse, R7.reuse ;  /* 0x0000000702217221 */ /* 0x140fe20000000000 */
[----:B------:R1:W-:Y:S01]  /*29b50*/  STS [R51+0x210], R47 ;  /* 0x0002102f33007388 */ /* 0x0003e20000000800 */
[----:B------:R-:W-:Y:S01]  /*29b60*/  FADD R2, R2, -R7 ;  /* 0x8000000702027221 */ /* 0x000fe20000000000 */
[C-C-:B------:R-:W-:Y:S01]  /*29b70*/  FADD R7, R11.reuse, R9.reuse ;  /* 0x000000090b077221 */ /* 0x140fe20000000000 */
[----:B------:R-:W-:Y:S01]  /*29b80*/  FADD R11, -R11, R9 ;  /* 0x000000090b0b7221 */ /* 0x000fe20000000100 */
[----:B------:R0:W-:Y:S01]  /*29b90*/  STS [R51+0x318], R58 ;  /* 0x0003183a33007388 */ /* 0x0001e20000000800 */
[----:B-1----:R-:W-:-:S02]  /*29ba0*/  MOV R47, 0xffffffff ;  /* 0xffffffff002f7802 */ /* 0x002fc40000000f00 */
[----:B------:R-:W-:Y:S01]  /*29bb0*/  FFMA R40, R11, -0.41421356797218322754, R2 ;  /* 0xbed413cd0b287823 */ /* 0x000fe20000000002 */
[----:B------:R-:W-:-:S07]  /*29bc0*/  FFMA R39, R2, 0.41421356797218322754, R11 ;  /* 0x3ed413cd02277823 */ /* 0x000fce000000000b */
[----:B0----5:R-:W-:Y:S05]  /*29bd0*/  WARPSYNC.COLLECTIVE R47, `(.L_x_1989) ;  /* 0x000000002f087348 */ /* 0x021fea0003c00000 */
[----:B------:R-:W-:Y:S01]  /*29be0*/  NOP ;  /* 0x0000000000007918 */ /* 0x000fe20000000000 */
[----:B0----5:R-:W-:Y:S05]  /*29bf0*/  ENDCOLLECTIVE ;  /* 0x000000000000791b */ /* 0x021fea0003800000 */
.L_x_1989:
[----:B------:R-:W0:Y:S04]  /*29c00*/  LDS R45, [R50+0x4] ;  /* 0x00000400322d7984 */ /* 0x000e280000000800 */
[----:B------:R-:W1:Y:S01]  /*29c10*/  LDS R2, [R50] ;  /* 0x0000000032027984 */ /* 0x000e620000000800 */
[C-C-:B------:R-:W-:Y:S01]  /*29c20*/  FADD R9, R33.reuse, -R7.reuse ;  /* 0x8000000721097221 */ /* 0x140fe20000000000 */
[----:B------:R-:W-:Y:S01]  /*29c30*/  FADD R33, R33, R7 ;  /* 0x0000000721217221 */ /* 0x000fe20000000000 */
[----:B------:R-:W-:Y:S01]  /*29c40*/  FFMA R7, R10, -0.19891236722469329834, R3 ;  /* 0xbe4bafaf0a077823 */ /* 0x000fe20000000003 */
[----:B------:R-:W-:Y:S01]  /*29c50*/  FFMA R3, R3, 0.19891236722469329834, R10 ;  /* 0x3e4bafaf03037823 */ /* 0x000fe2000000000a */
[----:B------:R-:W2:Y:S04]  /*29c60*/  LDS R11, [R50+0x8] ;  /* 0x00000800320b7984 */ /* 0x000ea80000000800 */
[----:B------:R-:W3:Y:S04]  /*29c70*/  LDS R10, [R50+0xc] ;  /* 0x00000c00320a7984 */ /* 0x000ee80000000800 */
[----:B0-----:R-:W-:Y:S04]  /*29c80*/  STL [R1+0x270], R45 ;  /* 0x0002702d01007387 */ /* 0x001fe80000100800 */
[----:B-1----:R-:W-:Y:S04]  /*29c90*/  STL [R1+0x164], R2 ;  /* 0x0001640201007387 */ /* 0x002fe80000100800 */
[----:B------:R-:W0:Y:S04]  /*29ca0*/  LDS R2, [R50+0x10] ;  /* 0x0000100032027984 */ /* 0x000e280000000800 */
[----:B--2---:R1:W-:Y:S04]  /*29cb0*/  STL [R1+0x190], R11 ;  /* 0x0001900b01007387 */ /* 0x0043e80000100800 */
[----:B------:R1:W2:Y:S04]  /*29cc0*/  LDS R11, [R50+0x14] ;  /* 0x00001400320b7984 */ /* 0x0002a80000000800 */
[----:B---3--:R1:W-:Y:S04]  /*29cd0*/  STL [R1+0x1ac], R10 ;  /* 0x0001ac0a01007387 */ /* 0x0083e80000100800 */
[----:B------:R1:W3:Y:S04]  /*29ce0*/  LDS R10, [R50+0x18] ;  /* 0x00001800320a7984 */ /* 0x0002e80000000800 */
[----:B0-----:R1:W-:Y:S04]  /*29cf0*/  STL [R1+0x1d0], R2 ;  /* 0x0001d00201007387 */ /* 0x0013e80000100800 */
[----:B------:R1:W0:Y:S01]  /*29d00*/  LDS R2, [R50+0x1c] ;  /* 0x00001c0032027984 */ /* 0x0002220000000800 */
[----:B------:R-:W-:Y:S01]  /*29d10*/  FMUL R7, R7, 1.9615705013275146484 ;  /* 0x3ffb14be07077820 */ /* 0x000fe20000400000 */
[----:B------:R-:W-:-:S07]  /*29d20*/  FMUL R6, R6, -1.6629391908645629883 ;  /* 0xbfd4db3106067820 */ /* 0x000fce0000400000 */
[----:B0123--:R-:W-:Y:S05]  /*29d30*/  WARPSYNC.COLLECTIVE R47, `(.L_x_1990) ;  /* 0x000000002f087348 */ /* 0x00ffea0003c00000 */
[----:B------:R-:W-:Y:S01]  /*29d40*/  NOP ;  /* 0x0000000000007918 */ /* 0x000fe20000000000 */
[----:B0123--:R-:W-:Y:S05]  /*29d50*/  ENDCOLLECTIVE ;  /* 0x000000000000791b */ /* 0x00ffea0003800000 */
.L_x_1990:
[----:B------:R-:W-:Y:S04]  /*29d60*/  STL [R1+0x1f4], R11 ;  /* 0x0001f40b01007387 */ /* 0x000fe80000100800 */
[----:B------:R-:W-:Y:S01]  /*29d70*/  STL [R1+0x204], R10 ;  /* 0x0002040a01007387 */ /* 0x000fe20000100800 */
[----:B------:R-:W-:-:S03]  /*29d80*/  FMUL R3, R3, 1.9615705013275146484 ;  /* 0x3ffb14be03037820 */ /* 0x000fc60000400000 */
[----:B------:R0:W-:Y:S04]  /*29d90*/  STS [R51+0x84], R7 ;  /* 0x0000840733007388 */ /* 0x0001e80000000800 */
[----:B------:R1:W-:Y:S01]  /*29da0*/  STS [R51+0x294], R6 ;  /* 0x0002940633007388 */ /* 0x0003e20000000800 */
[----:B0-----:R-:W-:Y:S01]  /*29db0*/  FADD R7, R46, -R16 ;  /* 0x800000102e077221 */ /* 0x001fe20000000000 */
[----:B-1----:R-:W-:Y:S02]  /*29dc0*/  FADD R6, R48, -R14 ;  /* 0x8000000e30067221 */ /* 0x002fe40000000000 */
[----:B------:R0:W-:Y:S02]  /*29dd0*/  STL [R1+0x21c], R2 ;  /* 0x00021c0201007387 */ /* 0x0001e40000100800 */
[----:B0-----:R-:W-:Y:S01]  /*29de0*/  FMUL R2, R8, 1.6629391908645629883 ;  /* 0x3fd4db3108027820 */ /* 0x001fe20000400000 */
[----:B------:R-:W-:Y:S01]  /*29df0*/  FMUL R8, R9, 1.4142135381698608398 ;  /* 0x3fb504f309087820 */ /* 0x000fe20000400000 */
[----:B------:R0:W-:Y:S04]  /*29e00*/  STS [R51+0x39c], R3 ;  /* 0x00039c0333007388 */ /* 0x0001e80000000800 */
[----:B------:R-:W-:Y:S04]  /*29e10*/  STS [R51+0x18c], R2 ;  /* 0x00018c0233007388 */ /* 0x000fe80000000800 */
[----:B------:R1:W-:Y:S01]  /*29e20*/  STS [R51+0x210], R8 ;  /* 0x0002100833007388 */ /* 0x0003e20000000800 */
[C-C-:B0-----:R-:W-:Y:S01]  /*29e30*/  FADD R3, -R13.reuse, R12.reuse ;  /* 0x0000000c0d037221 */ /* 0x141fe20000000100 */
[C-C-:B-1----:R-:W-:Y:S01]  /*29e40*/  FADD R8, R6.reuse, R7.reuse ;  /* 0x0000000706087221 */ /* 0x142fe20000000000 */
[----:B------:R-:W-:Y:S01]  /*29e50*/  FADD R6, R6, -R7 ;  /* 0x8000000706067221 */ /* 0x000fe20000000000 */
[----:B------:R-:W-:Y:S01]  /*29e60*/  FADD R12, R13, R12 ;  /* 0x0000000c0d0c7221 */ /* 0x000fe20000000000 */
[----:B------:R-:W-:Y:S01]  /*29e70*/  FADD R14, R48, R14 ;  /* 0x0000000e300e7221 */ /* 0x000fe20000000000 */
[----:B------:R-:W-:Y:S01]  /*29e80*/  FADD R16, R46, R16 ;  /* 0x000000102e107221 */ /* 0x000fe20000000000 */
[----:B------:R-:W-:Y:S01]  /*29e90*/  FFMA R11, R6, 0.70710676908493041992, R3 ;  /* 0x3f3504f3060b7823 */ /* 0x000fe20000000003 */
[----:B------:R-:W-:Y:S01]  /*29ea0*/  FMUL R33, R33, 1.4142135381698608398 ;  /* 0x3fb504f321217820 */ /* 0x000fe20000400000 */
[----:B------:R-:W-:Y:S01]  /*29eb0*/  FMUL R40, R40, 1.8477590084075927734 ;  /* 0x3fec835e28287820 */ /* 0x000fe20000400000 */
[----:B------:R-:W-:-:S03]  /*29ec0*/  FMUL R39, R39, 1.8477590084075927734 ;  /* 0x3fec835e27277820 */ /* 0x000fc60000400000 */
[----:B------:R0:W-:Y:S04]  /*29ed0*/  STS [R51], R33 ;  /* 0x0000002133007388 */ /* 0x0001e80000000800 */
[----:B------:R0:W-:Y:S04]  /*29ee0*/  STS [R51+0x108], R40 ;  /* 0x0001082833007388 */ /* 0x0001e80000000800 */
[----:B------:R0:W-:Y:S02]  /*29ef0*/  STS [R51+0x318], R39 ;  /* 0x0003182733007388 */ /* 0x0001e40000000800 */
[----:B0-----:R-:W-:Y:S05]  /*29f00*/  WARPSYNC.COLLECTIVE R47, `(.L_x_1991) ;  /* 0x000000002f087348 */ /* 0x001fea0003c00000 */
[----:B------:R-:W-:Y:S01]  /*29f10*/  NOP ;  /* 0x0000000000007918 */ /* 0x000fe20000000000 */
[----:B0-----:R-:W-:Y:S05]  /*29f20*/  ENDCOLLECTIVE ;  /* 0x000000000000791b */ /* 0x001fea0003800000 */
.L_x_1991:
[----:B------:R-:W0:Y:S01]  /*29f30*/  LDS R48, [R50+0x4] ;  /* 0x0000040032307984 */ /* 0x000e220000000800 */
[----:B------:R-:W-:-:S04]  /*29f40*/  FADD R2, R59, -R15 ;  /* 0x8000000f3b027221 */ /* 0x000fc80000000000 */
[C-C-:B------:R-:W-:Y:S01]  /*29f50*/  FFMA R9, R8.reuse, -0.70710676908493041992, R2.reuse ;  /* 0xbf3504f308097823 */ /* 0x140fe20000000002 */
[----:B------:R-:W-:Y:S01]  /*29f60*/  FFMA R2, R8, 0.70710676908493041992, R2 ;  /* 0x3f3504f308027823 */ /* 0x000fe20000000002 */
[----:B------:R-:W-:Y:S01]  /*29f70*/  FFMA R8, R6, -0.70710676908493041992, R3 ;  /* 0xbf3504f306087823 */ /* 0x000fe20000000003 */
[----:B------:R-:W-:-:S03]  /*29f80*/  FADD R15, R59, R15 ;  /* 0x0000000f3b0f7221 */ /* 0x000fc60000000000 */
[----:B------:R-:W-:Y:S01]  /*29f90*/  FFMA R7, R8, 0.66817861795425415039, R9 ;  /* 0x3f2b0dc108077823 */ /* 0x000fe20000000009 */
[----:B------:R-:W-:Y:S01]  /*29fa0*/  FFMA R9, R9, -0.66817861795425415039, R8 ;  /* 0xbf2b0dc109097823 */ /* 0x000fe20000000008 */
[----:B------:R-:W-:Y:S01]  /*29fb0*/  FADD R3, R15, R12 ;  /* 0x0000000c0f037221 */ /* 0x000fe20000000000 */
[----:B------:R-:W-:-:S04]  /*29fc0*/  FADD R8, R16, R14 ;  /* 0x0000000e10087221 */ /* 0x000fc80000000000 */
[C-C-:B------:R-:W-:Y:S01]  /*29fd0*/  FADD R10, R3.reuse, -R8.reuse ;  /* 0x80000008030a7221 */ /* 0x140fe20000000000 */
[----:B------:R-:W-:Y:S01]  /*29fe0*/  FADD R8, R3, R8 ;  /* 0x0000000803087221 */ /* 0x000fe20000000000 */
[----:B------:R-:W-:Y:S01]  /*29ff0*/  FFMA R3, R11, -0.19891236722469329834, R2 ;  /* 0xbe4bafaf0b037823 */ /* 0x000fe20000000002 */
[----:B------:R-:W-:Y:S02]  /*2a000*/  FFMA R11, R2, 0.19891236722469329834, R11 ;  /* 0x3e4bafaf020b7823 */ /* 0x000fe4000000000b */
[----:B------:R-:W-:Y:S02]  /*2a010*/  FMUL R2, R8, 1.4142135381698608398 ;  /* 0x3fb504f308027820 */ /* 0x000fe40000400000 */
[----:B------:R-:W1:Y:S01]  /*2a020*/  LDS R8, [R50] ;  /* 0x0000000032087984 */ /* 0x000e620000000800 */
[----:B------:R-:W-:Y:S01]  /*2a030*/  FADD R12, R15, -R12 ;  /* 0x8000000c0f0c7221 */ /* 0x000fe20000000000 */
[----:B------:R-:W-:Y:S02]  /*2a040*/  FADD R13, -R16, R14 ;  /* 0x0000000e100d7221 */ /* 0x000fe40000000100 */
[----:B0-----:R-:W-:Y:S02]  /*2a050*/  STL [R1+0x274], R48 ;  /* 0x0002743001007387 */ /* 0x001fe40000100800 */
[----:B------:R-:W-:Y:S01]  /*2a060*/  FFMA R6, R13, -0.41421356797218322754, R12 ;  /* 0xbed413cd0d067823 */ /* 0x000fe2000000000c */
[----:B------:R-:W-:Y:S01]  /*2a070*/  FFMA R13, R12, 0.41421356797218322754, R13 ;  /* 0x3ed413cd0c0d7823 */ /* 0x000fe2000000000d */
[----:B------:R-:W0:Y:S04]  /*2a080*/  LDS R14, [R50+0x8] ;  /* 0x00000800320e7984 */ /* 0x000e280000000800 */
[----:B------:R-:W2:Y:S04]  /*2a090*/  LDS R12, [R50+0xc] ;  /* 0x00000c00320c7984 */ /* 0x000ea80000000800 */
[----:B-1----:R-:W-:Y:S04]  /*2a0a0*/  STL [R1+0x90], R8 ;  /* 0x0000900801007387 */ /* 0x002fe80000100800 */
[----:B------:R-:W1:Y:S04]  /*2a0b0*/  LDS R8, [R50+0x10] ;  /* 0x0000100032087984 */ /* 0x000e680000000800 */
[----:B0-----:R0:W-:Y:S04]  /*2a0c0*/  STL [R1+0xc4], R14 ;  /* 0x0000c40e01007387 */ /* 0x0011e80000100800 */
[----:B------:R0:W3:Y:S04]  /*2a0d0*/  LDS R14, [R50+0x14] ;  /* 0x00001400320e7984 */ /* 0x0000e80000000800 */
[----:B--2---:R0:W-:Y:S04]  /*2a0e0*/  STL [R1+0x160], R12 ;  /* 0x0001600c01007387 */ /* 0x0041e80000100800 */
[----:B------:R0:W2:Y:S04]  /*2a0f0*/  LDS R12, [R50+0x18] ;  /* 0x00001800320c7984 */ /* 0x0000a80000000800 */
[----:B-1----:R0:W-:Y:S04]  /*2a100*/  STL [R1+0x178], R8 ;  /* 0x0001780801007387 */ /* 0x0021e80000100800 */
[----:B------:R0:W1:Y:S01]  /*2a110*/  LDS R8, [R50+0x1c] ;  /* 0x00001c0032087984 */ /* 0x0000620000000800 */
[----:B------:R-:W-:Y:S01]  /*2a120*/  FMUL R6, R6, 1.8477590084075927734 ;  /* 0x3fec835e06067820 */ /* 0x000fe20000400000 */
[----:B------:R-:W-:-:S07]  /*2a130*/  FMUL R7, R7, 1.6629391908645629883 ;  /* 0x3fd4db3107077820 */ /* 0x000fce0000400000 */
[----:B0123--:R-:W-:Y:S05]  /*2a140*/  WARPSYNC.COLLECTIVE R47, `(.L_x_1992) ;  /* 0x000000002f087348 */ /* 0x00ffea0003c00000 */
[----:B------:R-:W-:Y:S01]  /*2a150*/  NOP ;  /* 0x0000000000007918 */ /* 0x000fe20000000000 */
[----:B0123--:R-:W-:Y:S05]  /*2a160*/  ENDCOLLECTIVE ;  /* 0x000000000000791b */ /* 0x00ffea0003800000 */
.L_x_1992:
[----:B------:R-:W-:Y:S01]  /*2a170*/  FMUL R3, R3, 1.9615705013275146484 ;  /* 0x3ffb14be03037820 */ /* 0x000fe20000400000 */
[----:B------:R0:W-:Y:S04]  /*2a180*/  STS [R51+0x108], R6 ;  /* 0x0001080633007388 */ /* 0x0001e80000000800 */
[----:B------:R1:W-:Y:S01]  /*2a190*/  STS [R51+0x18c], R7 ;  /* 0x00018c0733007388 */ /* 0x0003e20000000800 */
[----:B------:R-:W-:Y:S01]  /*2a1a0*/  FMUL R10, R10, 1.4142135381698608398 ;  /* 0x3fb504f30a0a7820 */ /* 0x000fe20000400000 */
[----:B------:R-:W-:Y:S02]  /*2a1b0*/  FMUL R9, R9, -1.6629391908645629883 ;  /* 0xbfd4db3109097820 */ /* 0x000fe40000400000 */
[----:B------:R-:W-:Y:S01]  /*2a1c0*/  STL [R1+0x18c], R14 ;  /* 0x00018c0e01007387 */ /* 0x000fe20000100800 */
[----:B0-----:R-:W-:-:S03]  /*2a1d0*/  FADD R6, R22, -R19 ;  /* 0x8000001316067221 */ /* 0x001fc60000000000 */
[----:B------:R-:W-:Y:S01]  /*2a1e0*/  STL [R1+0x19c], R12 ;  /* 0x00019c0c01007387 */ /* 0x000fe20000100800 */
[--C-:B-1----:R-:W-:Y:S01]  /*2a1f0*/  FADD R7, R23, -R18.reuse ;  /* 0x8000001217077221 */ /* 0x102fe20000000000 */
[----:B------:R-:W-:Y:S02]  /*2a200*/  FMUL R11, R11, 1.9615705013275146484 ;  /* 0x3ffb14be0b0b7820 */ /* 0x000fe40000400000 */
[----:B------:R0:W-:Y:S01]  /*2a210*/  STS [R51], R2 ;  /* 0x0000000233007388 */ /* 0x0001e20000000800 */
[----:B------:R-:W-:Y:S01]  /*2a220*/  FADD R19, R22, R19 ;  /* 0x0000001316137221 */ /* 0x000fe20000000000 */
[----:B------:R-:W-:Y:S02]  /*2a230*/  FADD R18, R23, R18 ;  /* 0x0000001217127221 */ /* 0x000fe40000000000 */
[----:B------:R1:W-:Y:S01]  /*2a240*/  STS [R51+0x84], R3 ;  /* 0x0000840333007388 */ /* 0x0003e20000000800 */
[C-C-:B0-----:R-:W-:Y:S01]  /*2a250*/  FADD R2, R28.reuse, -R17.reuse ;  /* 0x800000111c027221 */ /* 0x141fe20000000000 */
[----:B------:R-:W-:-:S02]  /*2a260*/  FADD R17, R28, R17 ;  /* 0x000000111c117221 */ /* 0x000fc40000000000 */
[----:B------:R0:W-:Y:S01]  /*2a270*/  STL [R1+0x1c0], R8 ;  /* 0x0001c00801007387 */ /* 0x0001e20000100800 */
[C-C-:B-1----:R-:W-:Y:S01]  /*2a280*/  FADD R3, -R21.reuse, R20.reuse ;  /* 0x0000001415037221 */ /* 0x142fe20000000100 */
[----:B------:R-:W-:Y:S02]  /*2a290*/  FADD R20, R21, R20 ;  /* 0x0000001415147221 */ /* 0x000fe40000000000 */
[----:B------:R1:W-:Y:S01]  /*2a2a0*/  STS [R51+0x210], R10 ;  /* 0x0002100a33007388 */ /* 0x0003e20000000800 */
[C-C-:B0-----:R-:W-:Y:S01]  /*2a2b0*/  FADD R8, R6.reuse, R7.reuse ;  /* 0x0000000706087221 */ /* 0x141fe20000000000 */
[----:B------:R-:W-:Y:S02]  /*2a2c0*/  FADD R7, R6, -R7 ;  /* 0x8000000706077221 */ /* 0x000fe40000000000 */
[----:B------:R0:W-:Y:S01]  /*2a2d0*/  STS [R51+0x294], R9 ;  /* 0x0002940933007388 */ /* 0x0001e20000000800 */
[----:B------:R-:W-:Y:S01]  /*2a2e0*/  FFMA R6, R8, -0.70710676908493041992, R2 ;  /* 0xbf3504f308067823 */ /* 0x000fe20000000002 */
[----:B-1----:R-:W-:-:S02]  /*2a2f0*/  FFMA R10, R7, -0.70710676908493041992, R3 ;  /* 0xbf3504f3070a7823 */ /* 0x002fc40000000003 */
[----:B------:R1:W-:Y:S01]  /*2a300*/  STS [R51+0x39c], R11 ;  /* 0x00039c0b33007388 */ /* 0x0003e20000000800 */
[----:B------:R-:W-:Y:S01]  /*2a310*/  FFMA R8, R8, 0.70710676908493041992, R2 ;  /* 0x3f3504f308087823 */ /* 0x000fe20000000002 */
[----:B------:R-:W-:Y:S01]  /*2a320*/  FMUL R13, R13, 1.8477590084075927734 ;  /* 0x3fec835e0d0d7820 */ /* 0x000fe20000400000 */
[----:B0-----:R-:W-:Y:S01]  /*2a330*/  FFMA R9, R7, 0.70710676908493041992, R3 ;  /* 0x3f3504f307097823 */ /* 0x001fe20000000003 */
[----:B------:R-:W-:Y:S01]  /*2a340*/  FADD R7, R17, R20 ;  /* 0x0000001411077221 */ /* 0x000fe20000000000 */
[----:B-1----:R-:W-:Y:S01]  /*2a350*/  FADD R11, R18, R19 ;  /* 0x00000013120b7221 */ /* 0x002fe20000000000 */
[----:B------:R-:W-:Y:S01]  /*2a360*/  FFMA R2, R10, 0.66817861795425415039, R6 ;  /* 0x3f2b0dc10a027823 */ /* 0x000fe20000000006 */
[----:B------:R-:W-:Y:S02]  /*2a370*/  FFMA R3, R6, -0.66817861795425415039, R10 ;  /* 0xbf2b0dc106037823 */ /* 0x000fe4000000000a */
[C-C-:B------:R-:W-:Y:S01]  /*2a380*/  FADD R6, R7.reuse, -R11.reuse ;  /* 0x8000000b07067221 */ /* 0x140fe20000000000 */
[----:B------:R-:W-:Y:S01]  /*2a390*/  FADD R11, R7, R11 ;  /* 0x0000000b070b7221 */ /* 0x000fe20000000000 */
[----:B------:R0:W-:Y:S01]  /*2a3a0*/  STS [R51+0x318], R13 ;  /* 0x0003180d33007388 */ /* 0x0001e20000000800 */
[----:B------:R-:W-:Y:S01]  /*2a3b0*/  FFMA R7, R9, -0.19891236722469329834, R8 ;  /* 0xbe4bafaf09077823 */ /* 0x000fe20000000008 */
[----:B------:R-:W-:-:S07]  /*2a3c0*/  FFMA R8, R8, 0.19891236722469329834, R9 ;  /* 0x3e4bafaf08087823 */ /* 0x000fce0000000009 */
[----:B0-----:R-:W-:Y:S05]  /*2a3d0*/  WARPSYNC.COLLECTIVE R47, `(.L_x_1993) ;  /* 0x000000002f087348 */ /* 0x001fea0003c00000 */
[----:B------:R-:W-:Y:S01]  /*2a3e0*/  NOP ;  /* 0x0000000000007918 */ /* 0x000fe20000000000 */
[----:B0-----:R-:W-:Y:S05]  /*2a3f0*/  ENDCOLLECTIVE ;  /* 0x000000000000791b */ /* 0x001fea0003800000 */
.L_x_1993:
[----:B------:R-:W-:Y:S01]  /*2a400*/  FMUL R9, R11, 1.4142135381698608398 ;  /* 0x3fb504f30b097820 */ /* 0x000fe20000400000 */
[----:B------:R-:W0:Y:S04]  /*2a410*/  LDS R13, [R50] ;  /* 0x00000000320d7984 */ /* 0x000e280000000800 */
[----:B------:R-:W1:Y:S04]  /*2a420*/  LDS R11, [R50+0x4] ;  /* 0x00000400320b7984 */ /* 0x000e680000000800 */
[----:B------:R-:W2:Y:S04]  /*2a430*/  LDS R14, [R50+0x8] ;  /* 0x00000800320e7984 */ /* 0x000ea80000000800 */
[----:B0-----:R-:W-:Y:S04]  /*2a440*/  STL [R1+0x44], R13 ;  /* 0x0000440d01007387 */ /* 0x001fe80000100800 */
[----:B------:R-:W0:Y:S04]  /*2a450*/  LDS R13, [R50+0xc] ;  /* 0x00000c00320d7984 */ /* 0x000e280000000800 */
[----:B-1----:R-:W-:Y:S04]  /*2a460*/  STL [R1+0x5c], R11 ;  /* 0x00005c0b01007387 */ /* 0x002fe80000100800 */
[----:B------:R-:W1:Y:S04]  /*2a470*/  LDS R11, [R50+0x10] ;  /* 0x00001000320b7984 */ /* 0x000e680000000800 */
[----:B--2---:R2:W-:Y:S04]  /*2a480*/  STL [R1+0x7c], R14 ;  /* 0x00007c0e01007387 */ /* 0x0045e80000100800 */
[----:B------:R2:W3:Y:S01]  /*2a490*/  LDS R14, [R50+0x14] ;  /* 0x00001400320e7984 */ /* 0x0004e20000000800 */
[----:B------:R-:W-:-:S03]  /*2a4a0*/  FMUL R3, R3, -1.6629391908645629883 ;  /* 0xbfd4db3103037820 */ /* 0x000fc60000400000 */
[----:B0-----:R2:W-:Y:S04]  /*2a4b0*/  STL [R1+0xa4], R13 ;  /* 0x0000a40d01007387 */ /* 0x0015e80000100800 */
[----:B------:R2:W0:Y:S04]  /*2a4c0*/  LDS R13, [R50+0x18] ;  /* 0x00001800320d7984 */ /* 0x0004280000000800 */
[----:B-1----:R2:W-:Y:S04]  /*2a4d0*/  STL [R1+0xcc], R11 ;  /* 0x0000cc0b01007387 */ /* 0x0025e80000100800 */
[----:B------:R2:W1:Y:S02]  /*2a4e0*/  LDS R11, [R50+0x1c] ;  /* 0x00001c00320b7984 */ /* 0x0004640000000800 */
[----:B0123--:R-:W-:Y:S05]  /*2a4f0*/  WARPSYNC.COLLECTIVE R47, `(.L_x_1994) ;  /* 0x000000002f087348 */ /* 0x00ffea0003c00000 */
[----:B------:R-:W-:Y:S01]  /*2a500*/  NOP ;  /* 0x0000000000007918 */ /* 0x000fe20000000000 */
[----:B0123--:R-:W-:Y:S05]  /*2a510*/  ENDCOLLECTIVE ;  /* 0x000000000000791b */ /* 0x00ffea0003800000 */
.L_x_1994:
[----:B------:R0:W-:Y:S01]  /*2a520*/  STS [R51+0x294], R3 ;  /* 0x0002940333007388 */ /* 0x0001e20000000800 */
[----:B------:R-:W-:Y:S01]  /*2a530*/  FMUL R2, R2, 1.6629391908645629883 ;  /* 0x3fd4db3102027820 */ /* 0x000fe20000400000 */
[----:B------:R-:W-:Y:S01]  /*2a540*/  FMUL R6, R6, 1.4142135381698608398 ;  /* 0x3fb504f306067820 */ /* 0x000fe20000400000 */
[C-C-:B0-----:R-:W-:Y:S01]  /*2a550*/  FADD R3, -R5.reuse, R26.reuse ;  /* 0x0000001a05037221 */ /* 0x141fe20000000100 */
[----:B------:R-:W-:Y:S01]  /*2a560*/  FADD R26, R5, R26 ;  /* 0x0000001a051a7221 */ /* 0x000fe20000000000 */
[C-C-:B------:R-:W-:Y:S01]  /*2a570*/  FADD R5, R29.reuse, -R4.reuse ;  /* 0x800000041d057221 */ /* 0x140fe20000000000 */
[----:B------:R-:W-:Y:S01]  /*2a580*/  FADD R29, R29, R4 ;  /* 0x000000041d1d7221 */ /* 0x000fe20000000000 */
[----:B------:R-:W-:Y:S01]  /*2a590*/  FADD R4, R27, -R32 ;  /* 0x800000201b047221 */ /* 0x000fe20000000000 */
[----:B------:R0:W-:Y:S04]  /*2a5a0*/  STS [R51+0x18c], R2 ;  /* 0x00018c0233007388 */ /* 0x0001e80000000800 */
[----:B------:R1:W-:Y:S01]  /*2a5b0*/  STS [R51+0x210], R6 ;  /* 0x0002100633007388 */ /* 0x0003e20000000800 */
[----:B0-----:R-:W-:Y:S01]  /*2a5c0*/  FADD R2, R30, -R31 ;  /* 0x8000001f1e027221 */ /* 0x001fe20000000000 */
[C-C-:B-1----:R-:W-:Y:S01]  /*2a5d0*/  FADD R6, R5.reuse, R4.reuse ;  /* 0x0000000405067221 */ /* 0x142fe20000000000 */
[----:B------:R-:W-:-:S03]  /*2a5e0*/  FADD R4, R5, -R4 ;  /* 0x8000000405047221 */ /* 0x000fc60000000000 */
[C-C-:B------:R-:W-:Y:S01]  /*2a5f0*/  FFMA R5, R6.reuse, -0.70710676908493041992, R2.reuse ;  /* 0xbf3504f306057823 */ /* 0x140fe20000000002 */
[----:B------:R-:W-:Y:S01]  /*2a600*/  FFMA R2, R6, 0.70710676908493041992, R2 ;  /* 0x3f3504f306027823 */ /* 0x000fe20000000002 */
[----:B------:R-:W-:Y:S01]  /*2a610*/  FFMA R6, R4, -0.70710676908493041992, R3 ;  /* 0xbf3504f304067823 */ /* 0x000fe20000000003 */
[----:B------:R-:W-:Y:S01]  /*2a620*/  FADD R12, R17, -R20 ;  /* 0x80000014110c7221 */ /* 0x000fe20000000000 */
[----:B------:R-:W-:Y:S01]  /*2a630*/  FADD R18, -R18, R19 ;  /* 0x0000001312127221 */ /* 0x000fe20000000100 */
[----:B------:R-:W-:Y:S01]  /*2a640*/  FADD R30, R30, R31 ;  /* 0x0000001f1e1e7221 */ /* 0x000fe20000000000 */
[----:B------:R-:W-:Y:S01]  /*2a650*/  FADD R27, R27, R32 ;  /* 0x000000201b1b7221 */ /* 0x000fe20000000000 */
[----:B------:R-:W-:Y:S01]  /*2a660*/  STL [R1+0x138], R14 ;  /* 0x0001380e01007387 */ /* 0x000fe20000100800 */
[----:B------:R-:W-:Y:S01]  /*2a670*/  FFMA R3, R4, 0.70710676908493041992, R3 ;  /* 0x3f3504f304037823 */ /* 0x000fe20000000003 */
[----:B------:R-:W-:Y:S01]  /*2a680*/  FMUL R7, R7, 1.9615705013275146484 ;  /* 0x3ffb14be07077820 */ /* 0x000fe20000400000 */
[----:B------:R-:W-:Y:S01]  /*2a690*/  FFMA R4, R6, 0.66817861795425415039, R5 ;  /* 0x3f2b0dc106047823 */ /* 0x000fe20000000005 */
[----:B------:R-:W-:Y:S01]  /*2a6a0*/  STL [R1+0x15c], R13 ;  /* 0x00015c0d01007387 */ /* 0x000fe20000100800 */
[----:B------:R-:W-:Y:S01]  /*2a6b0*/  FFMA R10, R18, -0.41421356797218322754, R12 ;  /* 0xbed413cd120a7823 */ /* 0x000fe2000000000c */
[----:B------:R-:W-:Y:S01]  /*2a6c0*/  FFMA R5, R5, -0.66817861795425415039, R6 ;  /* 0xbf2b0dc105057823 */ /* 0x000fe20000000006 */
[----:B------:R-:W-:Y:S01]  /*2a6d0*/  FFMA R12, R12, 0.41421356797218322754, R18 ;  /* 0x3ed413cd0c0c7823 */ /* 0x000fe20000000012 */
[----:B------:R0:W-:Y:S01]  /*2a6e0*/  STL [R1+0x174], R11 ;  /* 0x0001740b01007387 */ /* 0x0001e20000100800 */
[----:B------:R-:W-:Y:S01]  /*2a6f0*/  FMUL R8, R8, 1.9615705013275146484 ;  /* 0x3ffb14be08087820 */ /* 0x000fe20000400000 */
[----:B------:R-:W-:Y:S01]  /*2a700*/  FADD R6, R30, R26 ;  /* 0x0000001a1e067221 */ /* 0x000fe20000000000 */
[----:B------:R-:W-:Y:S01]  /*2a710*/  FMUL R10, R10, 1.8477590084075927734 ;  /* 0x3fec835e0a0a7820 */ /* 0x000fe20000400000 */
[----:B------:R1:W-:Y:S01]  /*2a720*/  STS [R51+0x84], R7 ;  /* 0x0000840733007388 */ /* 0x0003e20000000800 */
[----:B------:R-:W-:Y:S01]  /*2a730*/  FMUL R12, R12, 1.8477590084075927734 ;  /* 0x3fec835e0c0c7820 */ /* 0x000fe20000400000 */
[----:B0-----:R-:W-:-:S02]  /*2a740*/  FADD R11, R27, R29 ;  /* 0x0000001d1b0b7221 */ /* 0x001fc40000000000 */
[----:B------:R0:W-:Y:S02]  /*2a750*/  STS [R51+0x39c], R8 ;  /* 0x00039c0833007388 */ /* 0x0001e40000000800 */
[C-C-:B-1----:R-:W-:Y:S01]  /*2a760*/  FADD R7, R6.reuse, -R11.reuse ;  /* 0x8000000b06077221 */ /* 0x142fe20000000000 */
[----:B------:R-:W-:Y:S01]  /*2a770*/  FADD R11, R6, R11 ;  /* 0x0000000b060b7221 */ /* 0x000fe20000000000 */
[----:B------:R1:W-:Y:S01]  /*2a780*/  STS [R51], R9 ;  /* 0x0000000933007388 */ /* 0x0003e20000000800 */
[----:B0-----:R-:W-:-:S03]  /*2a790*/  FFMA R8, R3, -0.19891236722469329834, R2 ;  /* 0xbe4bafaf03087823 */ /* 0x001fc60000000002 */
[----:B------:R0:W-:Y:S04]  /*2a7a0*/  STS [R51+0x108], R10 ;  /* 0x0001080a33007388 */ /* 0x0001e80000000800 */
[----:B------:R0:W-:Y:S01]  /*2a7b0*/  STS [R51+0x318], R12 ;  /* 0x0003180c33007388 */ /* 0x0001e20000000800 */
[----:B-1----:R-:W-:Y:S01]  /*2a7c0*/  FFMA R9, R2, 0.19891236722469329834, R3 ;  /* 0x3e4bafaf02097823 */ /* 0x002fe20000000003 */
[----:B------:R-:W-:-:S07]  /*2a7d0*/  FMUL R3, R11, 1.4142135381698608398 ;  /* 0x3fb504f30b037820 */ /* 0x000fce0000400000 */
[----:B0-----:R-:W-:Y:S05]  /*2a7e0*/  WARPSYNC.COLLECTIVE R47, `(.L_x_1995) ;  /* 0x000000002f087348 */ /* 0x001fea0003c00000 */
[----:B------:R-:W-:Y:S01]  /*2a7f0*/  NOP ;  /* 0x0000000000007918 */ /* 0x000fe20000000000 */
[----:B0-----:R-:W-:Y:S05]  /*2a800*/  ENDCOLLECTIVE ;  /* 0x000000000000791b */ /* 0x001fea0003800000 */
.L_x_1995:
[----:B------:R-:W-:Y:S01]  /*2a810*/  FMUL R2, R8, 1.9615705013275146484 ;  /* 0x3ffb14be08027820 */ /* 0x000fe20000400000 */
        /* <DEDUP_REMOVED lines=9> */
[----:B------:R-:W-:Y:S01]  /*2a8b0*/  FMUL R4, R4, 1.6629391908645629883 ;  /* 0x3fd4db3104047820 */ /* 0x000fe20000400000 */
[----:B------:R-:W-:-:S02]  /*2a8c0*/  FMUL R5, R5, -1.6629391908645629883 ;  /* 0xbfd4db3105057820 */ /* 0x000fc40000400000 */
[----:B0-----:R2:W-:Y:S04]  /*2a8d0*/  STL [R1+0x8c], R11 ;  /* 0x00008c0b01007387 */ /* 0x0015e80000100800 */
[----:B------:R2:W0:Y:S04]  /*2a8e0*/  LDS R11, [R50+0x18] ;  /* 0x00001800320b7984 */ /* 0x0004280000000800 */
[----:B-1----:R2:W-:Y:S04]  /*2a8f0*/  STL [R1+0xc0], R8 ;  /* 0x0000c00801007387 */ /* 0x0025e80000100800 */
[----:B------:R2:W1:Y:S02]  /*2a900*/  LDS R8, [R50+0x1c] ;  /* 0x00001c0032087984 */ /* 0x0004640000000800 */
[----:B0123--:R-:W-:Y:S05]  /*2a910*/  WARPSYNC.COLLECTIVE R47, `(.L_x_1996) ;  /* 0x000000002f087348 */ /* 0x00ffea0003c00000 */
[----:B------:R-:W-:Y:S01]  /*2a920*/  NOP ;  /* 0x0000000000007918 */ /* 0x000fe20000000000 */
[----:B0123--:R-:W-:Y:S05]  /*2a930*/  ENDCOLLECTIVE ;  /* 0x000000000000791b */ /* 0x00ffea0003800000 */
.L_x_1996:
[----:B------:R0:W-:Y:S04]  /*2a940*/  STS [R51+0x18c], R4 ;  /* 0x00018c0433007388 */ /* 0x0001e80000000800 */
[----:B------:R1:W-:Y:S01]  /*2a950*/  STS [R51+0x294], R5 ;  /* 0x0002940533007388 */ /* 0x0003e20000000800 */
[----:B0-----:R-:W-:-:S03]  /*2a960*/  FADD R4, R36, -R24 ;  /* 0x8000001824047221 */ /* 0x001fc60000000000 */
[----:B------:R0:W-:Y:S01]  /*2a970*/  STS [R51+0x84], R2 ;  /* 0x0000840233007388 */ /* 0x0001e20000000800 */
[C-C-:B-1----:R-:W-:Y:S01]  /*2a980*/  FADD R5, R35.reuse, -R0.reuse ;  /* 0x8000000023057221 */ /* 0x142fe20000000000 */
[----:B------:R-:W-:Y:S02]  /*2a990*/  FADD R35, R35, R0 ;  /* 0x0000000023237221 */ /* 0x000fe40000000000 */
[----:B------:R1:W-:Y:S01]  /*2a9a0*/  STS [R51], R3 ;  /* 0x0000000333007388 */ /* 0x0003e20000000800 */
[C-C-:B------:R-:W-:Y:S01]  /*2a9b0*/  FADD R0, R4.reuse, R5.reuse ;  /* 0x0000000504007221 */ /* 0x140fe20000000000 */
[----:B------:R-:W-:Y:S01]  /*2a9c0*/  FADD R5, R4, -R5 ;  /* 0x8000000504057221 */ /* 0x000fe20000000000 */
[----:B0-----:R-:W-:Y:S01]  /*2a9d0*/  FADD R2, R37, -R38 ;  /* 0x8000002625027221 */ /* 0x001fe20000000000 */
[----:B------:R-:W-:Y:S01]  /*2a9e0*/  FMUL R9, R9, 1.9615705013275146484 ;  /* 0x3ffb14be09097820 */ /* 0x000fe20000400000 */
[----:B------:R-:W-:Y:S01]  /*2a9f0*/  FADD R10, R30, -R26 ;  /* 0x8000001a1e0a7221 */ /* 0x000fe20000000000 */
[----:B-1----:R-:W-:Y:S01]  /*2aa00*/  FADD R3, -R25, R34 ;  /* 0x0000002219037221 */ /* 0x002fe20000000100 */
[C-C-:B------:R-:W-:Y:S01]  /*2aa10*/  FFMA R4, R0.reuse, -0.70710676908493041992, R2.reuse ;  /* 0xbf3504f300047823 */ /* 0x140fe20000000002 */
[----:B------:R-:W-:Y:S01]  /*2aa20*/  FADD R27, -R27, R29 ;  /* 0x0000001d1b1b7221 */ /* 0x000fe20000000100 */
[----:B------:R-:W-:Y:S01]  /*2aa30*/  FFMA R0, R0, 0.70710676908493041992, R2 ;  /* 0x3f3504f300007823 */ /* 0x000fe20000000002 */
[----:B------:R-:W-:Y:S01]  /*2aa40*/  FFMA R2, R5, -0.70710676908493041992, R3 ;  /* 0xbf3504f305027823 */ /* 0x000fe20000000003 */
[----:B------:R-:W-:Y:S01]  /*2aa50*/  FADD R37, R37, R38 ;  /* 0x0000002625257221 */ /* 0x000fe20000000000 */
[----:B------:R-:W-:Y:S01]  /*2aa60*/  FADD R25, R25, R34 ;  /* 0x0000002219197221 */ /* 0x000fe20000000000 */
[----:B------:R-:W-:Y:S01]  /*2aa70*/  FADD R24, R36, R24 ;  /* 0x0000001824187221 */ /* 0x000fe20000000000 */
[----:B------:R-:W-:Y:S01]  /*2aa80*/  FFMA R6, R27, -0.41421356797218322754, R10 ;  /* 0xbed413cd1b067823 */ /* 0x000fe2000000000a */
[----:B------:R-:W-:Y:S01]  /*2aa90*/  STL [R1+0xd8], R12 ;  /* 0x0000d80c01007387 */ /* 0x000fe20000100800 */
[----:B------:R-:W-:-:S03]  /*2aaa0*/  FFMA R10, R10, 0.41421356797218322754, R27 ;  /* 0x3ed413cd0a0a7823 */ /* 0x000fc6000000001b */
[----:B------:R0:W-:Y:S04]  /*2aab0*/  STS [R51+0x39c], R9 ;  /* 0x00039c0933007388 */ /* 0x0001e80000000800 */
[----:B------:R-:W-:Y:S01]  /*2aac0*/  STL [R1+0xec], R11 ;  /* 0x0000ec0b01007387 */ /* 0x000fe20000100800 */
[----:B------:R-:W-:-:S03]  /*2aad0*/  FMUL R6, R6, 1.8477590084075927734 ;  /* 0x3fec835e06067820 */ /* 0x000fc60000400000 */
[----:B------:R1:W-:Y:S01]  /*2aae0*/  STL [R1+0x144], R8 ;  /* 0x0001440801007387 */ /* 0x0003e20000100800 */
[----:B0-----:R-:W-:Y:S01]  /*2aaf0*/  FFMA R9, R2, 0.66817861795425415039, R4 ;  /* 0x3f2b0dc102097823 */ /* 0x001fe20000000004 */
[----:B------:R-:W-:Y:S01]  /*2ab00*/  FFMA R2, R4, -0.66817861795425415039, R2 ;  /* 0xbf2b0dc104027823 */ /* 0x000fe20000000002 */
[----:B------:R-:W-:Y:S01]  /*2ab10*/  FADD R4, R37, R25 ;  /* 0x0000001925047221 */ /* 0x000fe20000000000 */
[----:B------:R-:W-:Y:S01]  /*2ab20*/  FMUL R7, R7, 1.4142135381698608398 ;  /* 0x3fb504f307077820 */ /* 0x000fe20000400000 */
[----:B------:R-:W-:Y:S01]  /*2ab30*/  FMUL R10, R10, 1.8477590084075927734 ;  /* 0x3fec835e0a0a7820 */ /* 0x000fe20000400000 */
[----:B------:R-:W-:Y:S01]  /*2ab40*/  FFMA R5, R5, 0.70710676908493041992, R3 ;  /* 0x3f3504f305057823 */ /* 0x000fe20000000003 */
[----:B-1----:R-:W-:Y:S01]  /*2ab50*/  FADD R8, R35, R24 ;  /* 0x0000001823087221 */ /* 0x002fe20000000000 */
[----:B------:R0:W-:Y:S03]  /*2ab60*/  STS [R51+0x108], R6 ;  /* 0x0001080633007388 */ /* 0x0001e60000000800 */
[C-C-:B------:R-:W-:Y:S01]  /*2ab70*/  FADD R3, R4.reuse, -R8.reuse ;  /* 0x8000000804037221 */ /* 0x140fe20000000000 */
[----:B------:R-:W-:Y:S01]  /*2ab80*/  FADD R8, R4, R8 ;  /* 0x0000000804087221 */ /* 0x000fe20000000000 */
[----:B------:R0:W-:Y:S01]  /*2ab90*/  STS [R51+0x210], R7 ;  /* 0x0002100733007388 */ /* 0x0001e20000000800 */
[----:B------:R-:W-:Y:S01]  /*2aba0*/  FFMA R4, R5, -0.19891236722469329834, R0 ;  /* 0xbe4bafaf05047823 */ /* 0x000fe20000000000 */
[----:B------:R-:W-:-:S02]  /*2abb0*/  FFMA R0, R0, 0.19891236722469329834, R5 ;  /* 0x3e4bafaf00007823 */ /* 0x000fc40000000005 */
[----:B------:R0:W-:Y:S05]  /*2abc0*/  STS [R51+0x318], R10 ;  /* 0x0003180a33007388 */ /* 0x0001ea0000000800 */
[----:B0-----:R-:W-:Y:S05]  /*2abd0*/  WARPSYNC.COLLECTIVE R47, `(.L_x_1997) ;  /* 0x000000002f087348 */ /* 0x001fea0003c00000 */
[----:B------:R-:W-:Y:S01]  /*2abe0*/  NOP ;  /* 0x0000000000007918 */ /* 0x000fe20000000000 */
[----:B0-----:R-:W-:Y:S05]  /*2abf0*/  ENDCOLLECTIVE ;  /* 0x000000000000791b */ /* 0x001fea0003800000 */
.L_x_1997:
[----:B------:R-:W0:Y:S01]  /*2ac00*/  LDS R10, [R50] ;  /* 0x00000000320a7984 */ /* 0x000e220000000800 */
[----:B------:R-:W-:-:S03]  /*2ac10*/  FMUL R5, R8, 1.4142135381698608398 ;  /* 0x3fb504f308057820 */ /* 0x000fc60000400000 */
[----:B------:R-:W1:Y:S04]  /*2ac20*/  LDS R8, [R50+0x4] ;  /* 0x0000040032087984 */ /* 0x000e680000000800 */
[----:B------:R-:W2:Y:S04]  /*2ac30*/  LDS R11, [R50+0x8] ;  /* 0x00000800320b7984 */ /* 0x000ea80000000800 */
[----:B0-----:R-:W-:Y:S04]  /*2ac40*/  STL [R1+0x3c], R10 ;  /* 0x00003c0a01007387 */ /* 0x001fe80000100800 */
[----:B------:R-:W0:Y:S04]  /*2ac50*/  LDS R10, [R50+0xc] ;  /* 0x00000c00320a7984 */ /* 0x000e280000000800 */
[----:B-1----:R-:W-:Y:S04]  /*2ac60*/  STL [R1+0x54], R8 ;  /* 0x0000540801007387 */ /* 0x002fe80000100800 */
[----:B------:R-:W1:Y:S04]  /*2ac70*/  LDS R8, [R50+0x10] ;  /* 0x0000100032087984 */ /* 0x000e680000000800 */
[----:B--2---:R-:W-:Y:S04]  /*2ac80*/  STL [R1+0x68], R11 ;  /* 0x0000680b01007387 */ /* 0x004fe80000100800 */
[----:B------:R-:W2:Y:S04]  /*2ac90*/  LDS R11, [R50+0x14] ;  /* 0x00001400320b7984 */ /* 0x000ea80000000800 */
[----:B0-----:R0:W-:Y:S04]  /*2aca0*/  STL [R1+0x98], R10 ;  /* 0x0000980a01007387 */ /* 0x0011e80000100800 */
[----:B------:R0:W3:Y:S04]  /*2acb0*/  LDS R10, [R50+0x18] ;  /* 0x00001800320a7984 */ /* 0x0000e80000000800 */
[----:B-1----:R0:W-:Y:S04]  /*2acc0*/  STL [R1+0xc8], R8 ;  /* 0x0000c80801007387 */ /* 0x0021e80000100800 */
[----:B------:R0:W1:Y:S01]  /*2acd0*/  LDS R8, [R50+0x1c] ;  /* 0x00001c0032087984 */ /* 0x0000620000000800 */
[----:B------:R-:W-:Y:S01]  /*2ace0*/  FADD R6, R37, -R25 ;  /* 0x8000001925067221 */ /* 0x000fe20000000000 */
[----:B------:R-:W-:Y:S01]  /*2acf0*/  FADD R24, -R35, R24 ;  /* 0x0000001823187221 */ /* 0x000fe20000000100 */
[----:B------:R-:W-:Y:S01]  /*2ad00*/  FMUL R4, R4, 1.9615705013275146484 ;  /* 0x3ffb14be04047820 */ /* 0x000fe20000400000 */
[----:B--2---:R0:W-:Y:S06]  /*2ad10*/  STL [R1+0xdc], R11 ;  /* 0x0000dc0b01007387 */ /* 0x0041ec0000100800 */
[----:B01-3--:R-:W-:Y:S05]  /*2ad20*/  WARPSYNC.COLLECTIVE R47, `(.L_x_1998) ;  /* 0x000000002f087348 */ /* 0x00bfea0003c00000 */
[----:B------:R-:W-:Y:S01]  /*2ad30*/  NOP ;  /* 0x0000000000007918 */ /* 0x000fe20000000000 */
[----:B01-3--:R-:W-:Y:S05]  /*2ad40*/  ENDCOLLECTIVE ;  /* 0x000000000000791b */ /* 0x00bfea0003800000 */
.L_x_1998:
[----:B------:R0:W5:Y:S04]  /*2ad50*/  LDL.LU R40, [R1+0xac] ;  /* 0x0000ac0001287983 */ /* 0x0001680000300800 */
[----:B------:R-:W-:Y:S04]  /*2ad60*/  STL [R1+0xe8], R10 ;  /* 0x0000e80a01007387 */ /* 0x000fe80000100800 */
[----:B------:R0:W5:Y:S04]  /*2ad70*/  LDL.LU R33, [R1+0x140] ;  /* 0x0001400001217983 */ /* 0x0001680000300800 */
[----:B------:R1:W-:Y:S04]  /*2ad80*/  STL [R1+0x118], R8 ;  /* 0x0001180801007387 */ /* 0x0003e80000100800 */
[----:B------:R0:W5:Y:S04]  /*2ad90*/  LDL.LU R45, [R1+0xf4] ;  /* 0x0000f400012d7983 */ /* 0x0001680000300800 */
[----:B------:R0:W5:Y:S04]  /*2ada0*/  LDL.LU R58, [R1+0x108] ;  /* 0x00010800013a7983 */ /* 0x0001680000300800 */
[----:B------:R0:W5:Y:S04]  /*2adb0*/  LDL.LU R41, [R1+0xf0] ;  /* 0x0000f00001297983 */ /* 0x0001680000300800 */
[----:B------:R0:W5:Y:S04]  /*2adc0*/  LDL.LU R60, [R1+0x11c] ;  /* 0x00011c00013c7983 */ /* 0x0001680000300800 */
[----:B------:R0:W5:Y:S04]  /*2add0*/  LDL.LU R61, [R1+0xe0] ;  /* 0x0000e000013d7983 */ /* 0x0001680000300800 */
[----:B------:R0:W5:Y:S01]  /*2ade0*/  LDL.LU R59, [R1+0x150] ;  /* 0x00015000013b7983 */ /* 0x0001620000300800 */
[----:B------:R-:W-:Y:S01]  /*2adf0*/  FFMA R7, R24, -0.41421356797218322754, R6 ;  /* 0xbed413cd18077823 */ /* 0x000fe20000000006 */
[----:B------:R-:W-:Y:S01]  /*2ae00*/  FFMA R6, R6, 0.41421356797218322754, R24 ;  /* 0x3ed413cd06067823 */ /* 0x000fe20000000018 */
[----:B------:R-:W-:Y:S01]  /*2ae10*/  FMUL R2, R2, -1.6629391908645629883 ;  /* 0xbfd4db3102027820 */ /* 0x000fe20000400000 */
[----:B------:R2:W-:Y:S02]  /*2ae20*/  STS [R51], R5 ;  /* 0x0000000533007388 */ /* 0x0005e40000000800 */
[----:B-1----:R-:W-:Y:S01]  /*2ae30*/  FMUL R8, R6, 1.8477590084075927734 ;  /* 0x3fec835e06087820 */ /* 0x002fe20000400000 */
[----:B------:R-:W-:Y:S01]  /*2ae40*/  FMUL R6, R0, 1.9615705013275146484 ;  /* 0x3ffb14be00067820 */ /* 0x000fe20000400000 */
[----:B------:R1:W-:Y:S01]  /*2ae50*/  STS [R51+0x84], R4 ;  /* 0x0000840433007388 */ /* 0x0003e20000000800 */
[----:B------:R-:W-:Y:S01]  /*2ae60*/  FMUL R7, R7, 1.8477590084075927734 ;  /* 0x3fec835e07077820 */ /* 0x000fe20000400000 */
[----:B--2---:R-:W-:-:S02]  /*2ae70*/  FADD R5, R43, -R56 ;  /* 0x800000382b057221 */ /* 0x004fc40000000000 */
[----:B------:R2:W-:Y:S01]  /*2ae80*/  STS [R51+0x39c], R6 ;  /* 0x00039c0633007388 */ /* 0x0005e20000000800 */
[----:B-1----:R-:W-:-:S03]  /*2ae90*/  FADD R4, R44, -R55 ;  /* 0x800000372c047221 */ /* 0x002fc60000000000 */
[----:B------:R1:W-:Y:S01]  /*2aea0*/  STS [R51+0x294], R2 ;  /* 0x0002940233007388 */ /* 0x0003e20000000800 */
[----:B------:R-:W-:Y:S01]  /*2aeb0*/  FMUL R3, R3, 1.4142135381698608398 ;  /* 0x3fb504f303037820 */ /* 0x000fe20000400000 */
[----:B------:R-:W-:Y:S01]  /*2aec0*/  FADD R0, R42, -R57 ;  /* 0x800000392a007221 */ /* 0x000fe20000000000 */
[C-C-:B--2---:R-:W-:Y:S01]  /*2aed0*/  FADD R6, R4.reuse, R5.reuse ;  /* 0x0000000504067221 */ /* 0x144fe20000000000 */
[----:B------:R-:W-:Y:S01]  /*2aee0*/  FADD R5, R4, -R5 ;  /* 0x8000000504057221 */ /* 0x000fe20000000000 */
[C---:B-1----:R-:W-:Y:S01]  /*2aef0*/  FADD R2, -R49.reuse, R54 ;  /* 0x0000003631027221 */ /* 0x042fe20000000100 */
[----:B------:R1:W-:Y:S01]  /*2af00*/  STS [R51+0x108], R7 ;  /* 0x0001080733007388 */ /* 0x0003e20000000800 */
[----:B------:R-:W-:Y:S01]  /*2af10*/  FFMA R4, R6, -0.70710676908493041992, R0 ;  /* 0xbf3504f306047823 */ /* 0x000fe20000000000 */
[----:B------:R-:W-:Y:S01]  /*2af20*/  FADD R49, R49, R54 ;  /* 0x0000003631317221 */ /* 0x000fe20000000000 */
[----:B------:R-:W-:Y:S01]  /*2af30*/  FADD R44, R44, R55 ;  /* 0x000000372c2c7221 */ /* 0x000fe20000000000 */
[----:B------:R2:W-:Y:S01]  /*2af40*/  STS [R51+0x210], R3 ;  /* 0x0002100333007388 */ /* 0x0005e20000000800 */
[----:B------:R-:W-:Y:S01]  /*2af50*/  FADD R43, R43, R56 ;  /* 0x000000382b2b7221 */ /* 0x000fe20000000000 */
[----:B-1----:R-:W-:-:S02]  /*2af60*/  FFMA R7, R5, -0.70710676908493041992, R2 ;  /* 0xbf3504f305077823 */ /* 0x002fc40000000002 */
[----:B------:R1:W-:Y:S01]  /*2af70*/  STS [R51+0x318], R8 ;  /* 0x0003180833007388 */ /* 0x0003e20000000800 */
[----:B--2---:R-:W-:Y:S01]  /*2af80*/  FADD R3, R42, R57 ;  /* 0x000000392a037221 */ /* 0x004fe20000000000 */
[----:B------:R-:W-:Y:S01]  /*2af90*/  FFMA R11, R7, 0.66817861795425415039, R4 ;  /* 0x3f2b0dc1070b7823 */ /* 0x000fe20000000004 */
[----:B------:R-:W-:Y:S01]  /*2afa0*/  FFMA R4, R4, -0.66817861795425415039, R7 ;  /* 0xbf2b0dc104047823 */ /* 0x000fe20000000007 */
[----:B------:R-:W-:Y:S01]  /*2afb0*/  FMUL R9, R9, 1.6629391908645629883 ;  /* 0x3fd4db3109097820 */ /* 0x000fe20000400000 */
[----:B------:R-:W-:Y:S01]  /*2afc0*/  FADD R7, R3, R49 ;  /* 0x0000003103077221 */ /* 0x000fe20000000000 */
[----:B------:R-:W-:Y:S01]  /*2afd0*/  FFMA R0, R6, 0.70710676908493041992, R0 ;  /* 0x3f3504f306007823 */ /* 0x000fe20000000000 */
[----:B-1----:R-:W-:Y:S01]  /*2afe0*/  FADD R8, R43, R44 ;  /* 0x0000002c2b087221 */ /* 0x002fe20000000000 */
[----:B------:R-:W-:Y:S01]  /*2aff0*/  FFMA R6, R5, 0.70710676908493041992, R2 ;  /* 0x3f3504f305067823 */ /* 0x000fe20000000002 */
[----:B------:R0:W-:Y:S06]  /*2b000*/  STS [R51+0x18c], R9 ;  /* 0x00018c0933007388 */ /* 0x0001ec0000000800 */
[----:B0----5:R-:W-:Y:S05]  /*2b010*/  WARPSYNC.COLLECTIVE R47, `(.L_x_1999) ;  /* 0x000000002f087348 */ /* 0x021fea0003c00000 */
[----:B------:R-:W-:Y:S01]  /*2b020*/  NOP ;  /* 0x0000000000007918 */ /* 0x000fe20000000000 */
[----:B0----5:R-:W-:Y:S05]  /*2b030*/  ENDCOLLECTIVE ;  /* 0x000000000000791b */ /* 0x021fea0003800000 */
.L_x_1999:
[C-C-:B------:R-:W-:Y:S01]  /*2b040*/  FADD R5, R7.reuse, -R8.reuse ;  /* 0x8000000807057221 */ /* 0x140fe20000000000 */
[----:B------:R-:W-:Y:S01]  /*2b050*/  FADD R7, R7, R8 ;  /* 0x0000000807077221 */ /* 0x000fe20000000000 */
[----:B------:R-:W0:Y:S01]  /*2b060*/  LDS R48, [R50] ;  /* 0x0000000032307984 */ /* 0x000e220000000800 */
[----:B------:R-:W-:Y:S01]  /*2b070*/  FFMA R13, R6, -0.19891236722469329834, R0 ;  /* 0xbe4bafaf060d7823 */ /* 0x000fe20000000000 */
[----:B------:R-:W-:Y:S01]  /*2b080*/  FFMA R0, R0, 0.19891236722469329834, R6 ;  /* 0x3e4bafaf00007823 */ /* 0x000fe20000000006 */
[----:B------:R-:W-:Y:S01]  /*2b090*/  FMUL R12, R7, 1.4142135381698608398 ;  /* 0x3fb504f3070c7820 */ /* 0x000fe20000400000 */
[----:B------:R-:W1:Y:S04]  /*2b0a0*/  LDS R46, [R50+0x4] ;  /* 0x00000400322e7984 */ /* 0x000e680000000800 */
[----:B------:R-:W2:Y:S04]  /*2b0b0*/  LDS R8, [R50+0x8] ;  /* 0x0000080032087984 */ /* 0x000ea80000000800 */
[----:B------:R-:W3:Y:S04]  /*2b0c0*/  LDS R7, [R50+0xc] ;  /* 0x00000c0032077984 */ /* 0x000ee80000000800 */
[----:B------:R-:W4:Y:S04]  /*2b0d0*/  LDS R6, [R50+0x10] ;  /* 0x0000100032067984 */ /* 0x000f280000000800 */
[----:B0-----:R0:W-:Y:S04]  /*2b0e0*/  STL [R1+0x27c], R48 ;  /* 0x00027c3001007387 */ /* 0x0011e80000100800 */
[----:B-1----:R0:W-:Y:S04]  /*2b0f0*/  STL [R1+0x278], R46 ;  /* 0x0002782e01007387 */ /* 0x0021e80000100800 */
[----:B--2---:R0:W-:Y:S04]  /*2b100*/  STL [R1+0x58], R8 ;  /* 0x0000580801007387 */ /* 0x0041e80000100800 */
[----:B------:R0:W1:Y:S04]  /*2b110*/  LDS R8, [R50+0x14] ;  /* 0x0000140032087984 */ /* 0x0000680000000800 */
[----:B---3--:R0:W-:Y:S04]  /*2b120*/  STL [R1+0xbc], R7 ;  /* 0x0000bc0701007387 */ /* 0x0081e80000100800 */
[----:B------:R0:W2:Y:S04]  /*2b130*/  LDS R7, [R50+0x18] ;  /* 0x0000180032077984 */ /* 0x0000a80000000800 */
[----:B----4-:R0:W-:Y:S04]  /*2b140*/  STL [R1+0xd4], R6 ;  /* 0x0000d40601007387 */ /* 0x0101e80000100800 */
[----:B------:R0:W3:Y:S01]  /*2b150*/  LDS R6, [R50+0x1c] ;  /* 0x00001c0032067984 */ /* 0x0000e20000000800 */
[----:B------:R-:W-:Y:S01]  /*2b160*/  FMUL R0, R0, 1.9615705013275146484 ;  /* 0x3ffb14be00007820 */ /* 0x000fe20000400000 */
[----:B------:R-:W-:Y:S01]  /*2b170*/  FADD R3, R3, -R49 ;  /* 0x8000003103037221 */ /* 0x000fe20000000000 */
[----:B------:R-:W-:-:S07]  /*2b180*/  FADD R2, -R43, R44 ;  /* 0x0000002c2b027221 */ /* 0x000fce0000000100 */
[----:B0123--:R-:W-:Y:S05]  /*2b190*/  WARPSYNC.COLLECTIVE R47, `(.L_x_2000) ;  /* 0x000000002f087348 */ /* 0x00ffea0003c00000 */
[----:B------:R-:W-:Y:S01]  /*2b1a0*/  NOP ;  /* 0x0000000000007918 */ /* 0x000fe20000000000 */
[----:B0123--:R-:W-:Y:S05]  /*2b1b0*/  ENDCOLLECTIVE ;  /* 0x000000000000791b */ /* 0x00ffea0003800000 */
.L_x_2000:
[----:B------:R0:W-:Y:S01]  /*2b1c0*/  STS [R51+0x39c], R0 ;  /* 0x00039c0033007388 */ /* 0x0001e20000000800 */
[----:B------:R-:W-:Y:S01]  /*2b1d0*/  FMUL R11, R11, 1.6629391908645629883 ;  /* 0x3fd4db310b0b7820 */ /* 0x000fe20000400000 */
[----:B------:R-:W-:Y:S01]  /*2b1e0*/  FMUL R4, R4, -1.6629391908645629883 ;  /* 0xbfd4db3104047820 */ /* 0x000fe20000400000 */
[----:B0-----:R-:W-:Y:S01]  /*2b1f0*/  FFMA R0, R2, -0.41421356797218322754, R3 ;  /* 0xbed413cd02007823 */ /* 0x001fe20000000003 */
[----:B------:R-:W-:-:S03]  /*2b200*/  FFMA R3, R3, 0.41421356797218322754, R2 ;  /* 0x3ed413cd03037823 */ /* 0x000fc60000000002 */
[----:B------:R-:W-:Y:S01]  /*2b210*/  FMUL R2, R0, 1.8477590084075927734 ;  /* 0x3fec835e00027820 */ /* 0x000fe20000400000 */
[----:B------:R-:W-:Y:S01]  /*2b220*/  FMUL R3, R3, 1.8477590084075927734 ;  /* 0x3fec835e03037820 */ /* 0x000fe20000400000 */
[----:B------:R0:W-:Y:S04]  /*2b230*/  STL [R1+0xe4], R8 ;  /* 0x0000e40801007387 */ /* 0x0001e80000100800 */
[----:B------:R1:W-:Y:S04]  /*2b240*/  STS [R51+0x18c], R11 ;  /* 0x00018c0b33007388 */ /* 0x0003e80000000800 */
[----:B------:R-:W-:Y:S04]  /*2b250*/  STL [R1+0x110], R7 ;  /* 0x0001100701007387 */ /* 0x000fe80000100800 */
[----:B------:R2:W-:Y:S04]  /*2b260*/  STS [R51+0x108], R2 ;  /* 0x0001080233007388 */ /* 0x0005e80000000800 */
[----:B------:R-:W-:Y:S04]  /*2b270*/  STL [R1+0x128], R6 ;  /* 0x0001280601007387 */ /* 0x000fe80000100800 */
[----:B------:R3:W5:Y:S04]  /*2b280*/  LDL.LU R39, [R1+0xa8] ;  /* 0x0000a80001277983 */ /* 0x0007680000300800 */
[----:B------:R4:W-:Y:S04]  /*2b290*/  STS [R51+0x318], R3 ;  /* 0x0003180333007388 */ /* 0x0009e80000000800 */
[----:B------:R3:W-:Y:S01]  /*2b2a0*/  STS [R51+0x294], R4 ;  /* 0x0002940433007388 */ /* 0x0007e20000000800 */
[C-C-:B0-----:R-:W-:Y:S01]  /*2b2b0*/  FADD R8, R33.reuse, -R40.reuse ;  /* 0x8000002821087221 */ /* 0x141fe20000000000 */
[----:B-1----:R-:W-:-:S02]  /*2b2c0*/  FADD R11, R33, R40 ;  /* 0x00000028210b7221 */ /* 0x002fc40000000000 */
[----:B------:R0:W5:Y:S04]  /*2b2d0*/  LDL.LU R40, [R1+0x1a8] ;  /* 0x0001a80001287983 */ /* 0x0001680000300800 */
[----:B------:R0:W5:Y:S01]  /*2b2e0*/  LDL.LU R33, [R1+0x124] ;  /* 0x0001240001217983 */ /* 0x0001620000300800 */
[C-C-:B--2---:R-:W-:Y:S01]  /*2b2f0*/  FADD R2, -R58.reuse, R45.reuse ;  /* 0x0000002d3a027221 */ /* 0x144fe20000000100 */
[----:B----4-:R-:W-:Y:S02]  /*2b300*/  FADD R3, R58, R45 ;  /* 0x0000002d3a037221 */ /* 0x010fe40000000000 */
[----:B------:R0:W5:Y:S01]  /*2b310*/  LDL.LU R58, [R1+0x134] ;  /* 0x00013400013a7983 */ /* 0x0001620000300800 */
[C-C-:B------:R-:W-:Y:S01]  /*2b320*/  FADD R6, R60.reuse, -R41.reuse ;  /* 0x800000293c067221 */ /* 0x140fe20000000000 */
[----:B------:R-:W-:-:S02]  /*2b330*/  FADD R0, R60, R41 ;  /* 0x000000293c007221 */ /* 0x000fc40000000000 */
[----:B------:R0:W5:Y:S04]  /*2b340*/  LDL.LU R41, [R1+0xfc] ;  /* 0x0000fc0001297983 */ /* 0x0001680000300800 */
[----:B------:R0:W5:Y:S01]  /*2b350*/  LDL.LU R60, [R1+0x168] ;  /* 0x00016800013c7983 */ /* 0x0001620000300800 */
[C-C-:B------:R-:W-:Y:S01]  /*2b360*/  FADD R7, R59.reuse, -R61.reuse ;  /* 0x8000003d3b077221 */ /* 0x140fe20000000000 */
[----:B---3--:R-:W-:Y:S02]  /*2b370*/  FADD R4, R59, R61 ;  /* 0x0000003d3b047221 */ /* 0x008fe40000000000 */
[----:B------:R0:W5:Y:S04]  /*2b380*/  LDL.LU R61, [R1+0xb4] ;  /* 0x0000b400013d7983 */ /* 0x0001680000300800 */
[----:B------:R0:W5:Y:S01]  /*2b390*/  LDL.LU R59, [R1+0x1a4] ;  /* 0x0001a400013b7983 */ /* 0x0001620000300800 */
[----:B------:R-:W-:-:S05]  /*2b3a0*/  FMUL R5, R5, 1.4142135381698608398 ;  /* 0x3fb504f305057820 */ /* 0x000fca0000400000 */
[----:B------:R1:W-:Y:S01]  /*2b3b0*/  STS [R51+0x210], R5 ;  /* 0x0002100533007388 */ /* 0x0003e20000000800 */
[----:B------:R-:W-:Y:S01]  /*2b3c0*/  FMUL R13, R13, 1.9615705013275146484 ;  /* 0x3ffb14be0d0d7820 */ /* 0x000fe20000400000 */
[C-C-:B-1----:R-:W-:Y:S01]  /*2b3d0*/  FADD R5, R6.reuse, R7.reuse ;  /* 0x0000000706057221 */ /* 0x142fe20000000000 */
[----:B------:R-:W-:-:S03]  /*2b3e0*/  FADD R6, R6, -R7 ;  /* 0x8000000706067221 */ /* 0x000fc60000000000 */
[C-C-:B------:R-:W-:Y:S01]  /*2b3f0*/  FFMA R7, R5.reuse, -0.70710676908493041992, R8.reuse ;  /* 0xbf3504f305077823 */ /* 0x140fe20000000008 */
[----:B------:R-:W-:Y:S01]  /*2b400*/  FFMA R8, R5, 0.70710676908493041992, R8 ;  /* 0x3f3504f305087823 */ /* 0x000fe20000000008 */
[C-C-:B------:R-:W-:Y:S01]  /*2b410*/  FFMA R5, R6.reuse, -0.70710676908493041992, R2.reuse ;  /* 0xbf3504f306057823 */ /* 0x140fe20000000002 */
[----:B------:R-:W-:Y:S01]  /*2b420*/  FFMA R2, R6, 0.70710676908493041992, R2 ;  /* 0x3f3504f306027823 */ /* 0x000fe20000000002 */
[C-C-:B------:R-:W-:Y:S01]  /*2b430*/  FADD R6, R11.reuse, R3.reuse ;  /* 0x000000030b067221 */ /* 0x140fe20000000000 */
[----:B------:R-:W-:Y:S01]  /*2b440*/  FADD R11, R11, -R3 ;  /* 0x800000030b0b7221 */ /* 0x000fe20000000000 */
[C-C-:B------:R-:W-:Y:S01]  /*2b450*/  FADD R3, R4.reuse, R0.reuse ;  /* 0x0000000004037221 */ /* 0x140fe20000000000 */
[----:B------:R0:W-:Y:S01]  /*2b460*/  STS [R51], R12 ;  /* 0x0000000c33007388 */ /* 0x0001e20000000800 */
[----:B------:R-:W-:-:S03]  /*2b470*/  FADD R0, -R4, R0 ;  /* 0x0000000004007221 */ /* 0x000fc60000000100 */
[----:B------:R0:W-:Y:S04]  /*2b480*/  STS [R51+0x84], R13 ;  /* 0x0000840d33007388 */ /* 0x0001e80000000800 */
[----:B0----5:R-:W-:Y:S05]  /*2b490*/  WARPSYNC.COLLECTIVE R47, `(.L_x_2001) ;  /* 0x000000002f087348 */ /* 0x021fea0003c00000 */
[----:B------:R-:W-:Y:S01]  /*2b4a0*/  NOP ;  /* 0x0000000000007918 */ /* 0x000fe20000000000 */
[----:B0----5:R-:W-:Y:S05]  /*2b4b0*/  ENDCOLLECTIVE ;  /* 0x000000000000791b */ /* 0x021fea0003800000 */
.L_x_2001:
[C-C-:B------:R-:W-:Y:S01]  /*2b4c0*/  FADD R10, R6.reuse, -R3.reuse ;  /* 0x80000003060a7221 */ /* 0x140fe20000000000 */
[----:B------:R-:W0:Y:S01]  /*2b4d0*/  LDS R46, [R50] ;  /* 0x00000000322e7984 */ /* 0x000e220000000800 */
[----:B------:R-:W-:Y:S01]  /*2b4e0*/  FADD R6, R6, R3 ;  /* 0x0000000306067221 */ /* 0x000fe20000000000 */
[----:B------:R-:W-:Y:S01]  /*2b4f0*/  FFMA R12, R2, -0.19891236722469329834, R8 ;  /* 0xbe4bafaf020c7823 */ /* 0x000fe20000000008 */
[----:B------:R-:W-:Y:S01]  /*2b500*/  FFMA R8, R8, 0.19891236722469329834, R2 ;  /* 0x3e4bafaf08087823 */ /* 0x000fe20000000002 */
[----:B------:R-:W1:Y:S01]  /*2b510*/  LDS R45, [R50+0x4] ;  /* 0x00000400322d7984 */ /* 0x000e620000000800 */
[----:B------:R-:W-:Y:S01]  /*2b520*/  FFMA R14, R0, -0.41421356797218322754, R11 ;  /* 0xbed413cd000e7823 */ /* 0x000fe2000000000b */
[----:B------:R-:W-:Y:S02]  /*2b530*/  FFMA R11, R11, 0.41421356797218322754, R0 ;  /* 0x3ed413cd0b0b7823 */ /* 0x000fe40000000000 */
        /* <DEDUP_REMOVED lines=11> */
[----:B------:R-:W-:Y:S01]  /*2b5f0*/  FFMA R9, R5, 0.66817861795425415039, R7 ;  /* 0x3f2b0dc105097823 */ /* 0x000fe20000000007 */
[----:B------:R-:W-:Y:S01]  /*2b600*/  FFMA R7, R7, -0.66817861795425415039, R5 ;  /* 0xbf2b0dc107077823 */ /* 0x000fe20000000005 */
[----:B------:R-:W-:-:S07]  /*2b610*/  FMUL R6, R6, 1.4142135381698608398 ;  /* 0x3fb504f306067820 */ /* 0x000fce0000400000 */
[----:B0123--:R-:W-:Y:S05]  /*2b620*/  WARPSYNC.COLLECTIVE R47, `(.L_x_2002) ;  /* 0x000000002f087348 */ /* 0x00ffea0003c00000 */
[----:B------:R-:W-:Y:S01]  /*2b630*/  NOP ;  /* 0x0000000000007918 */ /* 0x000fe20000000000 */
[----:B0123--:R-:W-:Y:S05]  /*2b640*/  ENDCOLLECTIVE ;  /* 0x000000000000791b */ /* 0x00ffea0003800000 */
.L_x_2002:
[----:B------:R-:W-:Y:S01]  /*2b650*/  FMUL R7, R7, -1.6629391908645629883 ;  /* 0xbfd4db3107077820 */ /* 0x000fe20000400000 */
[----:B------:R-:W-:Y:S01]  /*2b660*/  FMUL R9, R9, 1.6629391908645629883 ;  /* 0x3fd4db3109097820 */ /* 0x000fe20000400000 */
[----:B------:R-:W-:Y:S04]  /*2b670*/  STS [R51], R6 ;  /* 0x0000000633007388 */ /* 0x000fe80000000800 */
[----:B------:R-:W-:Y:S04]  /*2b680*/  STS [R51+0x294], R7 ;  /* 0x0002940733007388 */ /* 0x000fe80000000800 */
[----:B------:R-:W-:Y:S04]  /*2b690*/  STL [R1+0x1d8], R3 ;  /* 0x0001d80301007387 */ /* 0x000fe80000100800 */
[----:B------:R-:W-:Y:S04]  /*2b6a0*/  STL [R1+0x214], R2 ;  /* 0x0002140201007387 */ /* 0x000fe80000100800 */
[----:B------:R-:W-:Y:S04]  /*2b6b0*/  STS [R51+0x18c], R9 ;  /* 0x00018c0933007388 */ /* 0x000fe80000000800 */
[----:B------:R0:W-:Y:S04]  /*2b6c0*/  STL [R1+0x224], R0 ;  /* 0x0002240001007387 */ /* 0x0001e80000100800 */
[----:B------:R1:W5:Y:S04]  /*2b6d0*/  LDL.LU R28, [R1+0xa0] ;  /* 0x0000a000011c7983 */ /* 0x0003680000300800 */
[----:B------:R1:W5:Y:S04]  /*2b6e0*/  LDL.LU R16, [R1+0x1e4] ;  /* 0x0001e40001107983 */ /* 0x0003680000300800 */
[----:B------:R1:W5:Y:S01]  /*2b6f0*/  LDL.LU R15, [R1+0x14c] ;  /* 0x00014c00010f7983 */ /* 0x0003620000300800 */
[C-C-:B0-----:R-:W-:Y:S01]  /*2b700*/  FADD R0, -R58.reuse, R33.reuse ;  /* 0x000000213a007221 */ /* 0x141fe20000000100 */
[----:B------:R-:W-:-:S02]  /*2b710*/  FADD R7, R58, R33 ;  /* 0x000000213a077221 */ /* 0x000fc40000000000 */
[----:B------:R1:W5:Y:S04]  /*2b720*/  LDL.LU R33, [R1+0x17c] ;  /* 0x00017c0001217983 */ /* 0x0003680000300800 */
[----:B------:R1:W5:Y:S01]  /*2b730*/  LDL.LU R58, [R1+0x120] ;  /* 0x00012000013a7983 */ /* 0x0003620000300800 */
[C-C-:B------:R-:W-:Y:S01]  /*2b740*/  FADD R3, R60.reuse, -R41.reuse ;  /* 0x800000293c037221 */ /* 0x140fe20000000000 */
[----:B------:R-:W-:Y:S02]  /*2b750*/  FADD R9, R60, R41 ;  /* 0x000000293c097221 */ /* 0x000fe40000000000 */
[----:B------:R1:W5:Y:S01]  /*2b760*/  LDL.LU R60, [R1+0x1b0] ;  /* 0x0001b000013c7983 */ /* 0x0003620000300800 */
[C-C-:B------:R-:W-:Y:S01]  /*2b770*/  FADD R6, R59.reuse, -R61.reuse ;  /* 0x8000003d3b067221 */ /* 0x140fe20000000000 */
[----:B------:R-:W-:-:S02]  /*2b780*/  FADD R2, R59, R61 ;  /* 0x0000003d3b027221 */ /* 0x000fc40000000000 */
[----:B------:R1:W5:Y:S04]  /*2b790*/  LDL.LU R61, [R1+0x104] ;  /* 0x00010400013d7983 */ /* 0x0003680000300800 */
[----:B------:R1:W5:Y:S01]  /*2b7a0*/  LDL.LU R59, [R1+0x1e0] ;  /* 0x0001e000013b7983 */ /* 0x0003620000300800 */
[----:B------:R-:W-:Y:S01]  /*2b7b0*/  FMUL R8, R8, 1.9615705013275146484 ;  /* 0x3ffb14be08087820 */ /* 0x000fe20000400000 */
[C-C-:B------:R-:W-:Y:S01]  /*2b7c0*/  FADD R5, R40.reuse, -R39.reuse ;  /* 0x8000002728057221 */ /* 0x140fe20000000000 */
[----:B------:R-:W-:Y:S01]  /*2b7d0*/  FADD R4, R40, R39 ;  /* 0x0000002728047221 */ /* 0x000fe20000000000 */
[----:B------:R-:W-:Y:S01]  /*2b7e0*/  FMUL R12, R12, 1.9615705013275146484 ;  /* 0x3ffb14be0c0c7820 */ /* 0x000fe20000400000 */
[----:B------:R-:W-:Y:S01]  /*2b7f0*/  FMUL R14, R14, 1.8477590084075927734 ;  /* 0x3fec835e0e0e7820 */ /* 0x000fe20000400000 */
[----:B------:R0:W-:Y:S01]  /*2b800*/  STS [R51+0x39c], R8 ;  /* 0x00039c0833007388 */ /* 0x0001e20000000800 */
[----:B------:R-:W-:Y:S01]  /*2b810*/  FMUL R10, R10, 1.4142135381698608398 ;  /* 0x3fb504f30a0a7820 */ /* 0x000fe20000400000 */
[----:B------:R-:W-:-:S02]  /*2b820*/  FMUL R11, R11, 1.8477590084075927734 ;  /* 0x3fec835e0b0b7820 */ /* 0x000fc40000400000 */
[----:B------:R1:W5:Y:S01]  /*2b830*/  LDL.LU R21, [R1+0x10c] ;  /* 0x00010c0001157983 */ /* 0x0003620000300800 */
        /* <DEDUP_REMOVED lines=18> */
[----:B------:R1:W-:Y:S02]  /*2b960*/  STS [R51+0x84], R12 ;  /* 0x0000840c33007388 */ /* 0x0003e40000000800 */
[----:B------:R-:W-:Y:S01]  /*2b970*/  FMUL R0, R0, 1.8477590084075927734 ;  /* 0x3fec835e00007820 */ /* 0x000fe20000400000 */
[----:B------:R-:W-:Y:S01]  /*2b980*/  FMUL R2, R2, 1.4142135381698608398 ;  /* 0x3fb504f302027820 */ /* 0x000fe20000400000 */
[----:B------:R1:W-:Y:S01]  /*2b990*/  STS [R51+0x108], R14 ;  /* 0x0001080e33007388 */ /* 0x0003e20000000800 */
[----:B------:R-:W-:Y:S01]  /*2b9a0*/  FMUL R6, R6, -1.6629391908645629883 ;  /* 0xbfd4db3106067820 */ /* 0x000fe20000400000 */
[----:B------:R-:W-:-:S02]  /*2b9b0*/  FMUL R4, R4, 1.8477590084075927734 ;  /* 0x3fec835e04047820 */ /* 0x000fc40000400000 */
[----:B------:R1:W-:Y:S04]  /*2b9c0*/  STS [R51+0x210], R10 ;  /* 0x0002100a33007388 */ /* 0x0003e80000000800 */
[----:B------:R1:W-:Y:S02]  /*2b9d0*/  STS [R51+0x318], R11 ;  /* 0x0003180b33007388 */ /* 0x0003e40000000800 */
[----:B-1---5:R-:W-:Y:S05]  /*2b9e0*/  WARPSYNC.COLLECTIVE R47, `(.L_x_2003) ;  /* 0x000000002f087348 */ /* 0x022fea0003c00000 */
[----:B------:R-:W-:Y:S01]  /*2b9f0*/  NOP ;  /* 0x0000000000007918 */ /* 0x000fe20000000000 */
[----:B-1---5:R-:W-:Y:S05]  /*2ba00*/  ENDCOLLECTIVE ;  /* 0x000000000000791b */ /* 0x022fea0003800000 */
.L_x_2003:
[----:B------:R0:W1:Y:S01]  /*2ba10*/  LDS R49, [R50] ;  /* 0x0000000032317984 */ /* 0x0000620000000800 */
[----:B------:R-:W-:Y:S01]  /*2ba20*/  FMUL R7, R7, 1.9615705013275146484 ;  /* 0x3ffb14be07077820 */ /* 0x000fe20000400000 */
[----:B------:R-:W-:Y:S02]  /*2ba30*/  FMUL R5, R5, 1.9615705013275146484 ;  /* 0x3ffb14be05057820 */ /* 0x000fe40000400000 */
        /* <DEDUP_REMOVED lines=10> */
.L_x_2004:
[----:B------:R0:W-:Y:S04]  /*2bae0*/  STS [R51+0x108], R0 ;  /* 0x0001080033007388 */ /* 0x0001e80000000800 */
[----:B------:R1:W-:Y:S04]  /*2baf0*/  STS [R51+0x210], R2 ;  /* 0x0002100233007388 */ /* 0x0003e80000000800 */
[----:B------:R2:W-:Y:S04]  /*2bb00*/  STS [R51+0x294], R6 ;  /* 0x0002940633007388 */ /* 0x0005e80000000800 */
[----:B------:R3:W-:Y:S04]  /*2bb10*/  STS [R51+0x318], R4 ;  /* 0x0003180433007388 */ /* 0x0007e80000000800 */
[----:B------:R4:W-:Y:S04]  /*2bb20*/  STS [R51+0x84], R7 ;  /* 0x0000840733007388 */ /* 0x0009e80000000800 */
[----:B------:R4:W-:Y:S01]  /*2bb30*/  STS [R51+0x39c], R5 ;  /* 0x00039c0533007388 */ /* 0x0009e20000000800 */
[C-C-:B0-----:R-:W-:Y:S01]  /*2bb40*/  FADD R0, R16.reuse, -R28.reuse ;  /* 0x8000001c10007221 */ /* 0x141fe20000000000 */
[----:B------:R-:W-:-:S02]  /*2bb50*/  FADD R10, R16, R28 ;  /* 0x0000001c100a7221 */ /* 0x000fc40000000000 */
[----:B------:R0:W5:Y:S04]  /*2bb60*/  LDL.LU R28, [R1+0x20c] ;  /* 0x00020c00011c7983 */ /* 0x0001680000300800 */
[----:B------:R0:W5:Y:S01]  /*2bb70*/  LDL.LU R16, [R1+0x184] ;  /* 0x0001840001107983 */ /* 0x0001620000300800 */
[C-C-:B------:R-:W-:Y:S01]  /*2bb80*/  FADD R11, -R33.reuse, R15.reuse ;  /* 0x0000000f210b7221 */ /* 0x140fe20000000100 */
[----:B-1----:R-:W-:Y:S02]  /*2bb90*/  FADD R2, R33, R15 ;  /* 0x0000000f21027221 */ /* 0x002fe40000000000 */
[----:B------:R0:W5:Y:S01]  /*2bba0*/  LDL.LU R15, [R1+0x1b8] ;  /* 0x0001b800010f7983 */ /* 0x0001620000300800 */
[C-C-:B--2---:R-:W-:Y:S01]  /*2bbb0*/  FADD R6, R60.reuse, -R58.reuse ;  /* 0x8000003a3c067221 */ /* 0x144fe20000000000 */
[----:B---3--:R-:W-:-:S02]  /*2bbc0*/  FADD R4, R60, R58 ;  /* 0x0000003a3c047221 */ /* 0x008fc40000000000 */
[----:B------:R0:W5:Y:S04]  /*2bbd0*/  LDL.LU R58, [R1+0x148] ;  /* 0x00014800013a7983 */ /* 0x0001680000300800 */
[----:B------:R0:W5:Y:S01]  /*2bbe0*/  LDL.LU R60, [R1+0x1dc] ;  /* 0x0001dc00013c7983 */ /* 0x0001620000300800 */
[C-C-:B----4-:R-:W-:Y:S01]  /*2bbf0*/  FADD R7, R59.reuse, -R61.reuse ;  /* 0x8000003d3b077221 */ /* 0x150fe20000000000 */
[----:B------:R-:W-:Y:S02]  /*2bc00*/  FADD R5, R59, R61 ;  /* 0x0000003d3b057221 */ /* 0x000fe40000000000 */
[----:B------:R0:W5:Y:S04]  /*2bc10*/  LDL.LU R61, [R1+0x130] ;  /* 0x00013000013d7983 */ /* 0x0001680000300800 */
[----:B------:R0:W5:Y:S01]  /*2bc20*/  LDL.LU R59, [R1+0x200] ;  /* 0x00020000013b7983 */ /* 0x0001620000300800 */
[----:B------:R-:W-:Y:S01]  /*2bc30*/  FMUL R8, R8, 1.4142135381698608398 ;  /* 0x3fb504f308087820 */ /* 0x000fe20000400000 */
[----:B------:R-:W-:-:S04]  /*2bc40*/  FMUL R3, R3, 1.6629391908645629883 ;  /* 0x3fd4db3103037820 */ /* 0x000fc80000400000 */
[----:B------:R0:W-:Y:S04]  /*2bc50*/  STS [R51], R8 ;  /* 0x0000000833007388 */ /* 0x0001e80000000800 */
[----:B------:R0:W-:Y:S02]  /*2bc60*/  STS [R51+0x18c], R3 ;  /* 0x00018c0333007388 */ /* 0x0001e40000000800 */
[----:B0----5:R-:W-:Y:S05]  /*2bc70*/  WARPSYNC.COLLECTIVE R47, `(.L_x_2005) ;  /* 0x000000002f087348 */ /* 0x021fea0003c00000 */
[----:B------:R-:W-:Y:S01]  /*2bc80*/  NOP ;  /* 0x0000000000007918 */ /* 0x000fe20000000000 */
[----:B0----5:R-:W-:Y:S05]  /*2bc90*/  ENDCOLLECTIVE ;  /* 0x000000000000791b */ /* 0x021fea0003800000 */
.L_x_2005:
[----:B------:R0:W1:Y:S04]  /*2bca0*/  LDS R37, [R50] ;  /* 0x0000000032257984 */ /* 0x0000680000000800 */
[----:B------:R0:W2:Y:S04]  /*2bcb0*/  LDS R36, [R50+0x4] ;  /* 0x0000040032247984 */ /* 0x0000a80000000800 */
[----:B------:R0:W3:Y:S01]  /*2bcc0*/  LDS R35, [R50+0x8] ;  /* 0x0000080032237984 */ /* 0x0000e20000000800 */
[C-C-:B------:R-:W-:Y:S01]  /*2bcd0*/  FADD R3, R6.reuse, R7.reuse ;  /* 0x0000000706037221 */ /* 0x140fe20000000000 */
[----:B------:R-:W-:-:S02]  /*2bce0*/  FADD R6, R6, -R7 ;  /* 0x8000000706067221 */ /* 0x000fc40000000000 */
[----:B------:R0:W4:Y:S01]  /*2bcf0*/  LDS R34, [R50+0xc] ;  /* 0x00000c0032227984 */ /* 0x0001220000000800 */
[C-C-:B------:R-:W-:Y:S01]  /*2bd00*/  FFMA R12, R3.reuse, -0.70710676908493041992, R0.reuse ;  /* 0xbf3504f3030c7823 */ /* 0x140fe20000000000 */
[----:B------:R-:W-:Y:S01]  /*2bd10*/  FFMA R0, R3, 0.70710676908493041992, R0 ;  /* 0x3f3504f303007823 */ /* 0x000fe20000000000 */
[----:B------:R-:W-:Y:S01]  /*2bd20*/  FFMA R3, R6, -0.70710676908493041992, R11 ;  /* 0xbf3504f306037823 */ /* 0x000fe2000000000b */
[----:B------:R0:W0:Y:S03]  /*2bd30*/  LDS R33, [R50+0x10] ;  /* 0x0000100032217984 */ /* 0x0000260000000800 */
[----:B------:R-:W-:Y:S01]  /*2bd40*/  FFMA R9, R3, 0.66817861795425415039, R12 ;  /* 0x3f2b0dc103097823 */ /* 0x000fe2000000000c */
[----:B------:R-:W-:Y:S01]  /*2bd50*/  FFMA R12, R12, -0.66817861795425415039, R3 ;  /* 0xbf2b0dc10c0c7823 */ /* 0x000fe20000000003 */
[C-C-:B------:R-:W-:Y:S01]  /*2bd60*/  FADD R3, R10.reuse, R2.reuse ;  /* 0x000000020a037221 */ /* 0x140fe20000000000 */
[----:B------:R-:W-:Y:S01]  /*2bd70*/  FADD R10, R10, -R2 ;  /* 0x800000020a0a7221 */ /* 0x000fe20000000000 */
[C-C-:B------:R-:W-:Y:S01]  /*2bd80*/  FADD R2, R5.reuse, R4.reuse ;  /* 0x0000000405027221 */ /* 0x140fe20000000000 */
[----:B------:R-:W-:Y:S01]  /*2bd90*/  FFMA R11, R6, 0.70710676908493041992, R11 ;  /* 0x3f3504f3060b7823 */ /* 0x000fe2000000000b */
[----:B------:R-:W-:Y:S01]  /*2bda0*/  FADD R4, -R5, R4 ;  /* 0x0000000405047221 */ /* 0x000fe20000000100 */
[----:B------:R0:W0:Y:S01]  /*2bdb0*/  LDS R32, [R50+0x14] ;  /* 0x0000140032207984 */ /* 0x0000220000000800 */
[C-C-:B------:R-:W-:Y:S01]  /*2bdc0*/  FADD R8, R3.reuse, -R2.reuse ;  /* 0x8000000203087221 */ /* 0x140fe20000000000 */
[----:B------:R-:W-:Y:S01]  /*2bdd0*/  FADD R3, R3, R2 ;  /* 0x0000000203037221 */ /* 0x000fe20000000000 */
[----:B------:R-:W-:Y:S01]  /*2bde0*/  FFMA R2, R11, -0.19891236722469329834, R0 ;  /* 0xbe4bafaf0b027823 */ /* 0x000fe20000000000 */
[----:B------:R-:W-:Y:S01]  /*2bdf0*/  FFMA R11, R0, 0.19891236722469329834, R11 ;  /* 0x3e4bafaf000b7823 */ /* 0x000fe2000000000b */
[----:B------:R-:W-:Y:S01]  /*2be00*/  FFMA R0, R4, -0.41421356797218322754, R10 ;  /* 0xbed413cd04007823 */ /* 0x000fe2000000000a */
[----:B------:R0:W0:Y:S01]  /*2be10*/  LDS R31, [R50+0x18] ;  /* 0x00001800321f7984 */ /* 0x0000220000000800 */
[----:B------:R-:W-:-:S02]  /*2be20*/  FMUL R2, R2, 1.9615705013275146484 ;  /* 0x3ffb14be02027820 */ /* 0x000fc40000400000 */
[----:B------:R-:W-:Y:S01]  /*2be30*/  FMUL R0, R0, 1.8477590084075927734 ;  /* 0x3fec835e00007820 */ /* 0x000fe20000400000 */
[----:B------:R-:W-:Y:S01]  /*2be40*/  FMUL R9, R9, 1.6629391908645629883 ;  /* 0x3fd4db3109097820 */ /* 0x000fe20000400000 */
[----:B------:R0:W0:Y:S01]  /*2be50*/  LDS R30, [R50+0x1c] ;  /* 0x00001c00321e7984 */ /* 0x0000220000000800 */
[----:B------:R-:W-:-:S07]  /*2be60*/  FMUL R3, R3, 1.4142135381698608398 ;  /* 0x3fb504f303037820 */ /* 0x000fce0000400000 */
[----:B01234-:R-:W-:Y:S05]  /*2be70*/  WARPSYNC.COLLECTIVE R47, `(.L_x_2006) ;  /* 0x000000002f087348 */ /* 0x01ffea0003c00000 */
[----:B------:R-:W-:Y:S01]  /*2be80*/  NOP ;  /* 0x0000000000007918 */ /* 0x000fe20000000000 */
[----:B01234-:R-:W-:Y:S05]  /*2be90*/  ENDCOLLECTIVE ;  /* 0x000000000000791b */ /* 0x01ffea0003800000 */
.L_x_2006:
[----:B------:R-:W-:Y:S04]  /*2bea0*/  STL [R1+0x288], R37 ;  /* 0x0002882501007387 */ /* 0x000fe80000100800 */
[----:B------:R-:W-:Y:S01]  /*2beb0*/  STL [R1+0x28c], R36 ;  /* 0x00028c2401007387 */ /* 0x000fe20000100800 */
[----:B------:R-:W-:-:S03]  /*2bec0*/  FFMA R10, R10, 0.41421356797218322754, R4 ;  /* 0x3ed413cd0a0a7823 */ /* 0x000fc60000000004 */
[----:B------:R-:W-:Y:S04]  /*2bed0*/  STL [R1+0x290], R35 ;  /* 0x0002902301007387 */ /* 0x000fe80000100800 */
[----:B------:R-:W-:Y:S04]  /*2bee0*/  STS [R51+0x84], R2 ;  /* 0x0000840233007388 */ /* 0x000fe80000000800 */
[----:B------:R0:W-:Y:S04]  /*2bef0*/  STS [R51+0x108], R0 ;  /* 0x0001080033007388 */ /* 0x0001e80000000800 */
[----:B------:R1:W5:Y:S04]  /*2bf00*/  LDL.LU R22, [R1+0x13c] ;  /* 0x00013c0001167983 */ /* 0x0003680000300800 */
[----:B------:R2:W-:Y:S04]  /*2bf10*/  STS [R51+0x18c], R9 ;  /* 0x00018c0933007388 */ /* 0x0005e80000000800 */
[----:B------:R3:W-:Y:S01]  /*2bf20*/  STS [R51], R3 ;  /* 0x0000000333007388 */ /* 0x0007e20000000800 */
[C-C-:B------:R-:W-:Y:S01]  /*2bf30*/  FADD R6, R28.reuse, -R21.reuse ;  /* 0x800000151c067221 */ /* 0x140fe20000000000 */
[----:B------:R-:W-:-:S02]  /*2bf40*/  FADD R5, R28, R21 ;  /* 0x000000151c057221 */ /* 0x000fc40000000000 */
[----:B------:R1:W5:Y:S01]  /*2bf50*/  LDL.LU R21, [R1+0x210] ;  /* 0x0002100001157983 */ /* 0x0003620000300800 */
[C-C-:B0-----:R-:W-:Y:S01]  /*2bf60*/  FADD R0, -R15.reuse, R16.reuse ;  /* 0x000000100f007221 */ /* 0x141fe20000000100 */
[----:B------:R-:W-:Y:S02]  /*2bf70*/  FADD R2, R15, R16 ;  /* 0x000000100f027221 */ /* 0x000fe40000000000 */
[----:B------:R1:W5:Y:S04]  /*2bf80*/  LDL.LU R16, [R1+0x1bc] ;  /* 0x0001bc0001107983 */ /* 0x0003680000300800 */
[----:B------:R1:W5:Y:S01]  /*2bf90*/  LDL.LU R15, [R1+0x1cc] ;  /* 0x0001cc00010f7983 */ /* 0x0003620000300800 */
[C-C-:B------:R-:W-:Y:S01]  /*2bfa0*/  FADD R4, R60.reuse, -R58.reuse ;  /* 0x8000003a3c047221 */ /* 0x140fe20000000000 */
[----:B--2---:R-:W-:-:S02]  /*2bfb0*/  FADD R9, R60, R58 ;  /* 0x0000003a3c097221 */ /* 0x004fc40000000000 */
[----:B------:R1:W5:Y:S04]  /*2bfc0*/  LDL.LU R58, [R1+0x198] ;  /* 0x00019800013a7983 */ /* 0x0003680000300800 */
[----:B------:R1:W5:Y:S01]  /*2bfd0*/  LDL.LU R60, [R1+0x1f0] ;  /* 0x0001f000013c7983 */ /* 0x0003620000300800 */
[C-C-:B------:R-:W-:Y:S01]  /*2bfe0*/  FADD R7, R59.reuse, -R61.reuse ;  /* 0x8000003d3b077221 */ /* 0x140fe20000000000 */
[----:B---3--:R-:W-:Y:S02]  /*2bff0*/  FADD R3, R59, R61 ;  /* 0x0000003d3b037221 */ /* 0x008fe40000000000 */
[----:B------:R1:W5:Y:S04]  /*2c000*/  LDL.LU R61, [R1+0x16c] ;  /* 0x00016c00013d7983 */ /* 0x0003680000300800 */
[----:B------:R1:W5:Y:S01]  /*2c010*/  LDL.LU R59, [R1+0x1f8] ;  /* 0x0001f800013b7983 */ /* 0x0003620000300800 */
[----:B------:R-:W-:-:S05]  /*2c020*/  FMUL R8, R8, 1.4142135381698608398 ;  /* 0x3fb504f308087820 */ /* 0x000fca0000400000 */
[----:B------:R0:W-:Y:S02]  /*2c030*/  STS [R51+0x210], R8 ;  /* 0x0002100833007388 */ /* 0x0001e40000000800 */
        /* <DEDUP_REMOVED lines=10> */
[--C-:B------:R-:W-:Y:S01]  /*2c0e0*/  FADD R2, R3, R9.reuse ;  /* 0x0000000903027221 */ /* 0x100fe20000000000 */
[----:B------:R-:W-:Y:S01]  /*2c0f0*/  FMUL R12, R12, -1.6629391908645629883 ;  /* 0xbfd4db310c0c7820 */ /* 0x000fe20000400000 */
[----:B------:R-:W-:Y:S01]  /*2c100*/  FMUL R10, R10, 1.8477590084075927734 ;  /* 0x3fec835e0a0a7820 */ /* 0x000fe20000400000 */
[----:B------:R-:W-:Y:S01]  /*2c110*/  FMUL R11, R11, 1.9615705013275146484 ;  /* 0x3ffb14be0b0b7820 */ /* 0x000fe20000400000 */
[----:B------:R-:W-:Y:S01]  /*2c120*/  FADD R9, -R3, R9 ;  /* 0x0000000903097221 */ /* 0x000fe20000000100 */
[C-C-:B------:R-:W-:Y:S01]  /*2c130*/  FADD R3, R8.reuse, -R2.reuse ;  /* 0x8000000208037221 */ /* 0x140fe20000000000 */
[----:B------:R-:W-:Y:S01]  /*2c140*/  FADD R8, R8, R2 ;  /* 0x0000000208087221 */ /* 0x000fe20000000000 */
[----:B------:R1:W-:Y:S01]  /*2c150*/  STS [R51+0x294], R12 ;  /* 0x0002940c33007388 */ /* 0x0003e20000000800 */
[----:B------:R-:W-:Y:S01]  /*2c160*/  FFMA R2, R0, -0.19891236722469329834, R6 ;  /* 0xbe4bafaf00027823 */ /* 0x000fe20000000006 */
[----:B------:R-:W-:-:S02]  /*2c170*/  FFMA R6, R6, 0.19891236722469329834, R0 ;  /* 0x3e4bafaf06067823 */ /* 0x000fc40000000000 */
[----:B------:R1:W-:Y:S01]  /*2c180*/  STS [R51+0x318], R10 ;  /* 0x0003180a33007388 */ /* 0x0003e20000000800 */
[----:B------:R-:W-:-:S03]  /*2c190*/  FFMA R0, R9, -0.41421356797218322754, R5 ;  /* 0xbed413cd09007823 */ /* 0x000fc60000000005 */
[----:B------:R1:W-:Y:S04]  /*2c1a0*/  STS [R51+0x39c], R11 ;  /* 0x00039c0b33007388 */ /* 0x0003e80000000800 */
[----:B-1---5:R-:W-:Y:S05]  /*2c1b0*/  WARPSYNC.COLLECTIVE R47, `(.L_x_2007) ;  /* 0x000000002f087348 */ /* 0x022fea0003c00000 */
[----:B------:R-:W-:Y:S01]  /*2c1c0*/  NOP ;  /* 0x0000000000007918 */ /* 0x000fe20000000000 */
[----:B-1---5:R-:W-:Y:S05]  /*2c1d0*/  ENDCOLLECTIVE ;  /* 0x000000000000791b */ /* 0x022fea0003800000 */
.L_x_2007:
[----:B------:R0:W1:Y:S01]  /*2c1e0*/  LDS R10, [R50] ;  /* 0x00000000320a7984 */ /* 0x0000620000000800 */
[----:B------:R-:W-:-:S03]  /*2c1f0*/  FFMA R5, R5, 0.41421356797218322754, R9 ;  /* 0x3ed413cd05057823 */ /* 0x000fc60000000009 */
[----:B------:R0:W2:Y:S01]  /*2c200*/  LDS R9, [R50+0x4] ;  /* 0x0000040032097984 */ /* 0x0000a20000000800 */
[----:B------:R-:W-:Y:S01]  /*2c210*/  FMUL R7, R7, -1.6629391908645629883 ;  /* 0xbfd4db3107077820 */ /* 0x000fe20000400000 */
[----:B------:R-:W-:Y:S01]  /*2c220*/  FMUL R6, R6, 1.9615705013275146484 ;  /* 0x3ffb14be06067820 */ /* 0x000fe20000400000 */
[----:B------:R-:W-:Y:S01]  /*2c230*/  FMUL R3, R3, 1.4142135381698608398 ;  /* 0x3fb504f303037820 */ /* 0x000fe20000400000 */
[----:B------:R0:W3:Y:S01]  /*2c240*/  LDS R29, [R50+0x8] ;  /* 0x00000800321d7984 */ /* 0x0000e20000000800 */
[----:B------:R-:W-:-:S03]  /*2c250*/  FMUL R0, R0, 1.8477590084075927734 ;  /* 0x3fec835e00007820 */ /* 0x000fc60000400000 */
        /* <DEDUP_REMOVED lines=8> */
.L_x_2008:
[----:B------:R0:W-:Y:S04]  /*2c2e0*/  STS [R51+0x294], R7 ;  /* 0x0002940733007388 */ /* 0x0001e80000000800 */
[----:B------:R0:W-:Y:S01]  /*2c2f0*/  STS [R51+0x39c], R6 ;  /* 0x00039c0633007388 */ /* 0x0001e20000000800 */
[----:B------:R-:W-:-:S03]  /*2c300*/  FMUL R2, R2, 1.9615705013275146484 ;  /* 0x3ffb14be02027820 */ /* 0x000fc60000400000 */
[----:B------:R0:W-:Y:S01]  /*2c310*/  STS [R51+0x210], R3 ;  /* 0x0002100333007388 */ /* 0x0001e20000000800 */
[----:B------:R-:W-:-:S03]  /*2c320*/  FMUL R4, R4, 1.6629391908645629883 ;  /* 0x3fd4db3104047820 */ /* 0x000fc60000400000 */
[----:B------:R0:W-:Y:S01]  /*2c330*/  STS [R51+0x108], R0 ;  /* 0x0001080033007388 */ /* 0x0001e20000000800 */
[----:B------:R-:W-:-:S03]  /*2c340*/  FMUL R5, R5, 1.8477590084075927734 ;  /* 0x3fec835e05057820 */ /* 0x000fc60000400000 */
[----:B------:R0:W-:Y:S04]  /*2c350*/  STL [R1+0x1c], R10 ;  /* 0x00001c0a01007387 */ /* 0x0001e80000100800 */
[----:B------:R0:W-:Y:S01]  /*2c360*/  STS [R51+0x84], R2 ;  /* 0x0000840233007388 */ /* 0x0001e20000000800 */
[----:B------:R-:W-:-:S03]  /*2c370*/  FMUL R8, R8, 1.4142135381698608398 ;  /* 0x3fb504f308087820 */ /* 0x000fc60000400000 */
[----:B------:R0:W-:Y:S04]  /*2c380*/  STL [R1+0x18], R9 ;  /* 0x0000180901007387 */ /* 0x0001e80000100800 */
[----:B------:R0:W-:Y:S04]  /*2c390*/  STS [R51+0x18c], R4 ;  /* 0x00018c0433007388 */ /* 0x0001e80000000800 */
[----:B------:R0:W-:Y:S04]  /*2c3a0*/  STS [R51+0x318], R5 ;  /* 0x0003180533007388 */ /* 0x0001e80000000800 */
[----:B------:R0:W-:Y:S02]  /*2c3b0*/  STS [R51], R8 ;  /* 0x0000000833007388 */ /* 0x0001e40000000800 */
[----:B0-----:R-:W-:Y:S05]  /*2c3c0*/  WARPSYNC.COLLECTIVE R47, `(.L_x_2009) ;  /* 0x000000002f087348 */ /* 0x001fea0003c00000 */
[----:B------:R-:W-:Y:S01]  /*2c3d0*/  NOP ;  /* 0x0000000000007918 */ /* 0x000fe20000000000 */
[----:B0-----:R-:W-:Y:S05]  /*2c3e0*/  ENDCOLLECTIVE ;  /* 0x000000000000791b */ /* 0x001fea0003800000 */
.L_x_2009:
[----:B------:R0:W5:Y:S04]  /*2c3f0*/  LDL.LU R54, [R1+0x170] ;  /* 0x0001700001367983 */ /* 0x0001680000300800 */
[----:B------:R0:W5:Y:S04]  /*2c400*/  LDL.LU R57, [R1+0x228] ;  /* 0x0002280001397983 */ /* 0x0001680000300800 */
[----:B------:R-:W-:Y:S01]  /*2c410*/  LDS R23, [R50+0x4] ;  /* 0x0000040032177984 */ /* 0x000fe20000000800 */
[C-C-:B------:R-:W-:Y:S01]  /*2c420*/  FADD R11, R21.reuse, -R22.reuse ;  /* 0x80000016150b7221 */ /* 0x140fe20000000000 */
[----:B------:R-:W-:-:S02]  /*2c430*/  FADD R2, R21, R22 ;  /* 0x0000001615027221 */ /* 0x000fc40000000000 */
[----:B------:R-:W-:Y:S04]  /*2c440*/  LDS R20, [R50+0x10] ;  /* 0x0000100032147984 */ /* 0x000fe80000000800 */
[----:B------:R-:W-:Y:S04]  /*2c450*/  LDS R22, [R50+0x8] ;  /* 0x0000080032167984 */ /* 0x000fe80000000800 */
[----:B------:R-:W-:Y:S04]  /*2c460*/  LDS R21, [R50+0xc] ;  /* 0x00000c0032157984 */ /* 0x000fe80000000800 */
[----:B------:R-:W-:Y:S04]  /*2c470*/  LDS R19, [R50+0x14] ;  /* 0x0000140032137984 */ /* 0x000fe80000000800 */
[----:B------:R-:W-:Y:S04]  /*2c480*/  LDS R18, [R50+0x18] ;  /* 0x0000180032127984 */ /* 0x000fe80000000800 */
[----:B------:R-:W-:Y:S01]  /*2c490*/  LDS R17, [R50+0x1c] ;  /* 0x00001c0032117984 */ /* 0x000fe20000000800 */
[C-C-:B------:R-:W-:Y:S01]  /*2c4a0*/  FADD R0, -R15.reuse, R16.reuse ;  /* 0x000000100f007221 */ /* 0x140fe20000000100 */
[----:B------:R-:W-:-:S02]  /*2c4b0*/  FADD R10, R15, R16 ;  /* 0x000000100f0a7221 */ /* 0x000fc40000000000 */
[----:B------:R0:W5:Y:S04]  /*2c4c0*/  LDL.LU R16, [R1+0x1d4] ;  /* 0x0001d40001107983 */ /* 0x0001680000300800 */
[----:B------:R0:W5:Y:S01]  /*2c4d0*/  LDL.LU R15, [R1+0x1e8] ;  /* 0x0001e800010f7983 */ /* 0x0001620000300800 */
[----:B------:R-:W-:Y:S01]  /*2c4e0*/  FADD R6, R60, -R58 ;  /* 0x8000003a3c067221 */ /* 0x000fe20000000000 */
[----:B------:R-:W-:-:S04]  /*2c4f0*/  FADD R7, R59, -R61 ;  /* 0x8000003d3b077221 */ /* 0x000fc80000000000 */
[C-C-:B------:R-:W-:Y:S01]  /*2c500*/  FADD R3, R6.reuse, R7.reuse ;  /* 0x0000000706037221 */ /* 0x140fe20000000000 */
[----:B------:R-:W-:-:S03]  /*2c510*/  FADD R6, R6, -R7 ;  /* 0x8000000706067221 */ /* 0x000fc60000000000 */
[C-C-:B------:R-:W-:Y:S01]  /*2c520*/  FFMA R12, R3.reuse, -0.70710676908493041992, R11.reuse ;  /* 0xbf3504f3030c7823 */ /* 0x140fe2000000000b */
[----:B------:R-:W-:Y:S01]  /*2c530*/  FFMA R11, R3, 0.70710676908493041992, R11 ;  /* 0x3f3504f3030b7823 */ /* 0x000fe2000000000b */
[----:B------:R-:W-:Y:S01]  /*2c540*/  FFMA R3, R6, -0.70710676908493041992, R0 ;  /* 0xbf3504f306037823 */ /* 0x000fe20000000000 */
[----:B------:R-:W-:Y:S01]  /*2c550*/  FADD R4, R60, R58 ;  /* 0x0000003a3c047221 */ /* 0x000fe20000000000 */
[----:B------:R-:W-:Y:S01]  /*2c560*/  FADD R5, R59, R61 ;  /* 0x0000003d3b057221 */ /* 0x000fe20000000000 */
[----:B------:R-:W-:Y:S01]  /*2c570*/  FFMA R0, R6, 0.70710676908493041992, R0 ;  /* 0x3f3504f306007823 */ /* 0x000fe20000000000 */
[----:B------:R-:W-:Y:S01]  /*2c580*/  FFMA R9, R3, 0.66817861795425415039, R12 ;  /* 0x3f2b0dc103097823 */ /* 0x000fe2000000000c */
[----:B------:R-:W-:Y:S01]  /*2c590*/  FFMA R12, R12, -0.66817861795425415039, R3 ;  /* 0xbf2b0dc10c0c7823 */ /* 0x000fe20000000003 */
[C-C-:B------:R-:W-:Y:S01]  /*2c5a0*/  FADD R3, R2.reuse, R10.reuse ;  /* 0x0000000a02037221 */ /* 0x140fe20000000000 */
[----:B------:R-:W-:Y:S01]  /*2c5b0*/  FADD R10, R2, -R10 ;  /* 0x8000000a020a7221 */ /* 0x000fe20000000000 */
[C-C-:B------:R-:W-:Y:S01]  /*2c5c0*/  FADD R2, R5.reuse, R4.reuse ;  /* 0x0000000405027221 */ /* 0x140fe20000000000 */
[----:B------:R-:W-:Y:S01]  /*2c5d0*/  FADD R4, -R5, R4 ;  /* 0x0000000405047221 */ /* 0x000fe20000000100 */
[----:B------:R0:W5:Y:S02]  /*2c5e0*/  LDL.LU R58, [R1+0x1c4] ;  /* 0x0001c400013a7983 */ /* 0x0001640000300800 */
[C-C-:B------:R-:W-:Y:S01]  /*2c5f0*/  FADD R8, R3.reuse, -R2.reuse ;  /* 0x8000000203087221 */ /* 0x140fe20000000000 */
[----:B------:R-:W-:Y:S01]  /*2c600*/  FADD R3, R3, R2 ;  /* 0x0000000203037221 */ /* 0x000fe20000000000 */
[----:B------:R-:W-:Y:S01]  /*2c610*/  FFMA R2, R0, -0.19891236722469329834, R11 ;  /* 0xbe4bafaf00027823 */ /* 0x000fe2000000000b */
[----:B------:R-:W-:Y:S01]  /*2c620*/  FFMA R11, R11, 0.19891236722469329834, R0 ;  /* 0x3e4bafaf0b0b7823 */ /* 0x000fe20000000000 */
[----:B------:R-:W-:Y:S01]  /*2c630*/  FFMA R0, R4, -0.41421356797218322754, R10 ;  /* 0xbed413cd04007823 */ /* 0x000fe2000000000a */
[----:B------:R-:W-:Y:S01]  /*2c640*/  FFMA R10, R10, 0.41421356797218322754, R4 ;  /* 0x3ed413cd0a0a7823 */ /* 0x000fe20000000004 */
[----:B------:R0:W5:Y:S04]  /*2c650*/  LDL.LU R60, [R1+0x1fc] ;  /* 0x0001fc00013c7983 */ /* 0x0001680000300800 */
[----:B------:R-:W1:Y:S04]  /*2c660*/  LDS R4, [R50] ;  /* 0x0000000032047984 */ /* 0x000e680000000800 */
[----:B------:R0:W5:Y:S04]  /*2c670*/  LDL.LU R61, [R1+0x1a0] ;  /* 0x0001a000013d7983 */ /* 0x0001680000300800 */
[----:B------:R0:W5:Y:S04]  /*2c680*/  LDL.LU R59, [R1+0x218] ;  /* 0x00021800013b7983 */ /* 0x0001680000300800 */
[----:B-1----:R0:W-:Y:S04]  /*2c690*/  STL [R1+0x20], R4 ;  /* 0x0000200401007387 */ /* 0x0021e80000100800 */
[----:B------:R0:W5:Y:S04]  /*2c6a0*/  LDL.LU R48, [R1+0xd0] ;  /* 0x0000d00001307983 */ /* 0x0001680000300800 */
[----:B------:R0:W5:Y:S01]  /*2c6b0*/  LDL.LU R55, [R1+0x1b4] ;  /* 0x0001b40001377983 */ /* 0x0001620000300800 */
[----:B------:R-:W-:-:S07]  /*2c6c0*/  FMUL R2, R2, 1.9615705013275146484 ;  /* 0x3ffb14be02027820 */ /* 0x000fce0000400000 */
[----:B0----5:R-:W-:Y:S05]  /*2c6d0*/  WARPSYNC.COLLECTIVE R47, `(.L_x_2010) ;  /* 0x000000002f087348 */ /* 0x021fea0003c00000 */
[----:B------:R-:W-:Y:S01]  /*2c6e0*/  NOP ;  /* 0x0000000000007918 */ /* 0x000fe20000000000 */
[----:B0----5:R-:W-:Y:S05]  /*2c6f0*/  ENDCOLLECTIVE ;  /* 0x000000000000791b */ /* 0x021fea0003800000 */
.L_x_2010:
[----:B------:R-:W-:Y:S01]  /*2c700*/  FMUL R8, R8, 1.4142135381698608398 ;  /* 0x3fb504f308087820 */ /* 0x000fe20000400000 */
[----:B------:R0:W-:Y:S01]  /*2c710*/  STS [R51+0x84], R2 ;  /* 0x0000840233007388 */ /* 0x0001e20000000800 */
[----:B------:R-:W-:Y:S01]  /*2c720*/  FMUL R9, R9, 1.6629391908645629883 ;  /* 0x3fd4db3109097820 */ /* 0x000fe20000400000 */
[----:B------:R-:W-:Y:S02]  /*2c730*/  FMUL R0, R0, 1.8477590084075927734 ;  /* 0x3fec835e00007820 */ /* 0x000fe40000400000 */
[----:B------:R0:W-:Y:S01]  /*2c740*/  STS [R51+0x210], R8 ;  /* 0x0002100833007388 */ /* 0x0001e20000000800 */
[----:B------:R-:W-:-:S03]  /*2c750*/  FMUL R3, R3, 1.4142135381698608398 ;  /* 0x3fb504f303037820 */ /* 0x000fc60000400000 */
[----:B------:R0:W-:Y:S04]  /*2c760*/  STS [R51+0x18c], R9 ;  /* 0x00018c0933007388 */ /* 0x0001e80000000800 */
[----:B------:R0:W-:Y:S04]  /*2c770*/  STS [R51+0x108], R0 ;  /* 0x0001080033007388 */ /* 0x0001e80000000800 */
[----:B------:R0:W-:Y:S01]  /*2c780*/  STS [R51], R3 ;  /* 0x0000000333007388 */ /* 0x0001e20000000800 */
[----:B------:R-:W-:Y:S01]  /*2c790*/  FMUL R12, R12, -1.6629391908645629883 ;  /* 0xbfd4db310c0c7820 */ /* 0x000fe20000400000 */
[----:B------:R-:W-:Y:S01]  /*2c7a0*/  FMUL R10, R10, 1.8477590084075927734 ;  /* 0x3fec835e0a0a7820 */ /* 0x000fe20000400000 */
[----:B------:R-:W-:Y:S01]  /*2c7b0*/  FMUL R11, R11, 1.9615705013275146484 ;  /* 0x3ffb14be0b0b7820 */ /* 0x000fe20000400000 */
[C-C-:B------:R-:W-:Y:S01]  /*2c7c0*/  FADD R4, R57.reuse, -R54.reuse ;  /* 0x8000003639047221 */ /* 0x140fe20000000000 */
[----:B------:R-:W-:-:S02]  /*2c7d0*/  FADD R7, R57, R54 ;  /* 0x0000003639077221 */ /* 0x000fc40000000000 */
[----:B------:R0:W5:Y:S04]  /*2c7e0*/  LDL.LU R54, [R1+0x114] ;  /* 0x0001140001367983 */ /* 0x0001680000300800 */
[----:B------:R0:W5:Y:S04]  /*2c7f0*/  LDL.LU R57, [R1+0x12c] ;  /* 0x00012c0001397983 */ /* 0x0001680000300800 */
[----:B------:R0:W-:Y:S04]  /*2c800*/  STS [R51+0x294], R12 ;  /* 0x0002940c33007388 */ /* 0x0001e80000000800 */
[----:B------:R0:W-:Y:S04]  /*2c810*/  STS [R51+0x318], R10 ;  /* 0x0003180a33007388 */ /* 0x0001e80000000800 */
[----:B------:R0:W-:Y:S02]  /*2c820*/  STS [R51+0x39c], R11 ;  /* 0x00039c0b33007388 */ /* 0x0001e40000000800 */
[----:B0----5:R-:W-:Y:S05]  /*2c830*/  WARPSYNC.COLLECTIVE R47, `(.L_x_2011) ;  /* 0x000000002f087348 */ /* 0x021fea0003c00000 */
[----:B------:R-:W-:Y:S01]  /*2c840*/  NOP ;  /* 0x0000000000007918 */ /* 0x000fe20000000000 */
[----:B0----5:R-:W-:Y:S05]  /*2c850*/  ENDCOLLECTIVE ;  /* 0x000000000000791b */ /* 0x021fea0003800000 */
.L_x_2011:
[----:B------:R0:W1:Y:S04]  /*2c860*/  LDS R14, [R50+0x8] ;  /* 0x00000800320e7984 */ /* 0x0000680000000800 */
[----:B------:R0:W2:Y:S04]  /*2c870*/  LDS R13, [R50+0xc] ;  /* 0x00000c00320d7984 */ /* 0x0000a80000000800 */
[----:B------:R0:W3:Y:S04]  /*2c880*/  LDS R12, [R50+0x10] ;  /* 0x00001000320c7984 */ /* 0x0000e80000000800 */
[----:B------:R0:W4:Y:S04]  /*2c890*/  LDS R11, [R50+0x14] ;  /* 0x00001400320b7984 */ /* 0x0001280000000800 */
[----:B------:R0:W0:Y:S01]  /*2c8a0*/  LDS R10, [R50+0x18] ;  /* 0x00001800320a7984 */ /* 0x0000220000000800 */
[C-C-:B------:R-:W-:Y:S01]  /*2c8b0*/  FADD R6, -R15.reuse, R16.reuse ;  /* 0x000000100f067221 */ /* 0x140fe20000000100 */
[----:B------:R-:W-:-:S02]  /*2c8c0*/  FADD R3, R15, R16 ;  /* 0x000000100f037221 */ /* 0x000fc40000000000 */
[----:B------:R0:W0:Y:S04]  /*2c8d0*/  LDS R16, [R50] ;  /* 0x0000000032107984 */ /* 0x0000280000000800 */
[----:B------:R0:W0:Y:S01]  /*2c8e0*/  LDS R15, [R50+0x4] ;  /* 0x00000400320f7984 */ /* 0x0000220000000800 */
[C-C-:B------:R-:W-:Y:S01]  /*2c8f0*/  FADD R2, R60.reuse, -R58.reuse ;  /* 0x8000003a3c027221 */ /* 0x140fe20000000000 */
[----:B------:R-:W-:Y:S02]  /*2c900*/  FADD R9, R60, R58 ;  /* 0x0000003a3c097221 */ /* 0x000fe40000000000 */
[----:B------:R0:W5:Y:S04]  /*2c910*/  LDL.LU R58, [R1+0x100] ;  /* 0x00010000013a7983 */ /* 0x0001680000300800 */
[----:B------:R0:W5:Y:S01]  /*2c920*/  LDL.LU R60, [R1+0x154] ;  /* 0x00015400013c7983 */ /* 0x0001620000300800 */
        /* <DEDUP_REMOVED lines=10> */
[----:B------:R-:W-:Y:S02]  /*2c9d0*/  FFMA R5, R5, -0.66817861795425415039, R8 ;  /* 0xbf2b0dc105057823 */ /* 0x000fe40000000008 */
[----:B------:R0:W5:Y:S01]  /*2c9e0*/  LDL.LU R59, [R1+0x188] ;  /* 0x00018800013b7983 */ /* 0x0001620000300800 */
        /* <DEDUP_REMOVED lines=11> */
[----:B------:R0:W5:Y:S03]  /*2caa0*/  LDL.LU R36, [R1+0x48] ;  /* 0x0000480001247983 */ /* 0x0001660000300800 */
[----:B------:R-:W-:Y:S01]  /*2cab0*/  FMUL R3, R3, 1.8477590084075927734 ;  /* 0x3fec835e03037820 */ /* 0x000fe20000400000 */
[----:B-1234-:R0:W0:Y:S06]  /*2cac0*/  LDS R9, [R50+0x1c] ;  /* 0x00001c0032097984 */ /* 0x01e02c0000000800 */
[----:B0----5:R-:W-:Y:S05]  /*2cad0*/  WARPSYNC.COLLECTIVE R47, `(.L_x_2012) ;  /* 0x000000002f087348 */ /* 0x021fea0003c00000 */
[----:B------:R-:W-:Y:S01]  /*2cae0*/  NOP ;  /* 0x0000000000007918 */ /* 0x000fe20000000000 */
[----:B0----5:R-:W-:Y:S05]  /*2caf0*/  ENDCOLLECTIVE ;  /* 0x000000000000791b */ /* 0x021fea0003800000 */
.L_x_2012:
[----:B------:R0:W5:Y:S01]  /*2cb00*/  LDL.LU R37, [R1+0x4c] ;  /* 0x00004c0001257983 */ /* 0x0001620000300800 */
[----:B------:R-:W-:-:S03]  /*2cb10*/  FADD R56, R55, -R48 ;  /* 0x8000003037387221 */ /* 0x000fc60000000000 */
[----:B------:R1:W-:Y:S04]  /*2cb20*/  STS [R51+0x318], R3 ;  /* 0x0003180333007388 */ /* 0x0003e80000000800 */
[----:B------:R0:W5:Y:S04]  /*2cb30*/  LDL.LU R45, [R1+0x24] ;  /* 0x00002400012d7983 */ /* 0x0001680000300800 */
[----:B------:R0:W5:Y:S01]  /*2cb40*/  LDL.LU R46, [R1+0x64] ;  /* 0x00006400012e7983 */ /* 0x0001620000300800 */
[----:B-1----:R-:W-:-:S03]  /*2cb50*/  FADD R3, R55, R48 ;  /* 0x0000003037037221 */ /* 0x002fc60000000000 */
[----:B------:R0:W5:Y:S01]  /*2cb60*/  LDL.LU R48, [R1+0x6c] ;  /* 0x00006c0001307983 */ /* 0x0001620000300800 */
[----:B------:R-:W-:Y:S01]  /*2cb70*/  FMUL R7, R7, 1.9615705013275146484 ;  /* 0x3ffb14be07077820 */ /* 0x000fe20000400000 */
[----:B------:R-:W-:Y:S01]  /*2cb80*/  FMUL R6, R6, 1.8477590084075927734 ;  /* 0x3fec835e06067820 */ /* 0x000fe20000400000 */
[----:B------:R-:W-:Y:S01]  /*2cb90*/  FMUL R2, R2, 1.6629391908645629883 ;  /* 0x3fd4db3102027820 */ /* 0x000fe20000400000 */
[----:B------:R-:W-:Y:S01]  /*2cba0*/  FMUL R0, R0, 1.4142135381698608398 ;  /* 0x3fb504f300007820 */ /* 0x000fe20000400000 */
[----:B------:R-:W-:Y:S01]  /*2cbb0*/  FMUL R5, R5, -1.6629391908645629883 ;  /* 0xbfd4db3105057820 */ /* 0x000fe20000400000 */
[----:B------:R-:W-:Y:S01]  /*2cbc0*/  FMUL R4, R4, 1.9615705013275146484 ;  /* 0x3ffb14be04047820 */ /* 0x000fe20000400000 */
[----:B------:R-:W-:Y:S04]  /*2cbd0*/  STS [R51+0x84], R7 ;  /* 0x0000840733007388 */ /* 0x000fe80000000800 */
[----:B------:R-:W-:Y:S04]  /*2cbe0*/  STS [R51+0x108], R6 ;  /* 0x0001080633007388 */ /* 0x000fe80000000800 */
[----:B------:R1:W-:Y:S04]  /*2cbf0*/  STS [R51+0x18c], R2 ;  /* 0x00018c0233007388 */ /* 0x0003e80000000800 */
[----:B------:R0:W-:Y:S04]  /*2cc00*/  STS [R51+0x210], R0 ;  /* 0x0002100033007388 */ /* 0x0001e80000000800 */
[----:B------:R0:W-:Y:S04]  /*2cc10*/  STS [R51+0x294], R5 ;  /* 0x0002940533007388 */ /* 0x0001e80000000800 */
[----:B------:R0:W-:Y:S01]  /*2cc20*/  STS [R51+0x39c], R4 ;  /* 0x00039c0433007388 */ /* 0x0001e20000000800 */
[----:B------:R-:W-:Y:S01]  /*2cc30*/  FMUL R8, R8, 1.4142135381698608398 ;  /* 0x3fb504f308087820 */ /* 0x000fe20000400000 */
[C-C-:B-1----:R-:W-:Y:S01]  /*2cc40*/  FADD R2, -R57.reuse, R54.reuse ;  /* 0x0000003639027221 */ /* 0x142fe20000000100 */
[----:B------:R-:W-:-:S03]  /*2cc50*/  FADD R57, R57, R54 ;  /* 0x0000003639397221 */ /* 0x000fc60000000000 */
[----:B------:R0:W-:Y:S04]  /*2cc60*/  STS [R51], R8 ;  /* 0x0000000833007388 */ /* 0x0001e80000000800 */
[----:B0----5:R-:W-:Y:S05]  /*2cc70*/  WARPSYNC.COLLECTIVE R47, `(.L_x_2013) ;  /* 0x000000002f087348 */ /* 0x021fea0003c00000 */
[----:B------:R-:W-:Y:S01]  /*2cc80*/  NOP ;  /* 0x0000000000007918 */ /* 0x000fe20000000000 */
[----:B0----5:R-:W-:Y:S05]  /*2cc90*/  ENDCOLLECTIVE ;  /* 0x000000000000791b */ /* 0x021fea0003800000 */
.L_x_2013:
[----:B------:R0:W1:Y:S01]  /*2cca0*/  LDS R8, [R50] ;  /* 0x0000000032087984 */ /* 0x0000620000000800 */
[C-C-:B------:R-:W-:Y:S01]  /*2ccb0*/  FADD R6, R60.reuse, -R58.reuse ;  /* 0x8000003a3c067221 */ /* 0x140fe20000000000 */
[----:B------:R-:W-:Y:S01]  /*2ccc0*/  FADD R0, R60, R58 ;  /* 0x0000003a3c007221 */ /* 0x000fe20000000000 */
[C-C-:B------:R-:W-:Y:S01]  /*2ccd0*/  FADD R7, R59.reuse, -R61.reuse ;  /* 0x8000003d3b077221 */ /* 0x140fe20000000000 */
[----:B------:R-:W-:Y:S01]  /*2cce0*/  FADD R4, R59, R61 ;  /* 0x0000003d3b047221 */ /* 0x000fe20000000000 */
[C---:B------:R-:W-:Y:S02]  /*2ccf0*/  FADD R59, R3.reuse, R57 ;  /* 0x00000039033b7221 */ /* 0x040fe40000000000 */
[C-C-:B------:R-:W-:Y:S01]  /*2cd00*/  FADD R5, R6.reuse, R7.reuse ;  /* 0x0000000706057221 */ /* 0x140fe20000000000 */
[----:B------:R-:W-:Y:S01]  /*2cd10*/  FADD R6, R6, -R7 ;  /* 0x8000000706067221 */ /* 0x000fe20000000000 */
[----:B------:R-:W-:Y:S01]  /*2cd20*/  FADD R57, R3, -R57 ;  /* 0x8000003903397221 */ /* 0x000fe20000000000 */
[----:B------:R-:W-:Y:S01]  /*2cd30*/  FADD R3, R4, R0 ;  /* 0x0000000004037221 */ /* 0x000fe20000000000 */
[C-C-:B------:R-:W-:Y:S01]  /*2cd40*/  FFMA R54, R5.reuse, -0.70710676908493041992, R56.reuse ;  /* 0xbf3504f305367823 */ /* 0x140fe20000000038 */
[----:B------:R-:W-:Y:S01]  /*2cd50*/  FFMA R56, R5, 0.70710676908493041992, R56 ;  /* 0x3f3504f305387823 */ /* 0x000fe20000000038 */
[C-C-:B------:R-:W-:Y:S01]  /*2cd60*/  FFMA R5, R6.reuse, -0.70710676908493041992, R2.reuse ;  /* 0xbf3504f306057823 */ /* 0x140fe20000000002 */
[----:B------:R-:W-:Y:S01]  /*2cd70*/  FFMA R2, R6, 0.70710676908493041992, R2 ;  /* 0x3f3504f306027823 */ /* 0x000fe20000000002 */
[----:B------:R-:W-:Y:S01]  /*2cd80*/  FADD R0, -R4, R0 ;  /* 0x0000000004007221 */ /* 0x000fe20000000100 */
[C-C-:B------:R-:W-:Y:S01]  /*2cd90*/  FADD R55, R59.reuse, -R3.reuse ;  /* 0x800000033b377221 */ /* 0x140fe20000000000 */
[----:B------:R-:W-:Y:S01]  /*2cda0*/  FADD R59, R59, R3 ;  /* 0x000000033b3b7221 */ /* 0x000fe20000000000 */
[----:B------:R-:W-:Y:S01]  /*2cdb0*/  FFMA R60, R5, 0.66817861795425415039, R54 ;  /* 0x3f2b0dc1053c7823 */ /* 0x000fe20000000036 */
[----:B------:R-:W-:Y:S01]  /*2cdc0*/  FFMA R58, R2, -0.19891236722469329834, R56 ;  /* 0xbe4bafaf023a7823 */ /* 0x000fe20000000038 */
[----:B------:R-:W-:Y:S01]  /*2cdd0*/  FFMA R61, R0, -0.41421356797218322754, R57 ;  /* 0xbed413cd003d7823 */ /* 0x000fe20000000039 */
[----:B------:R-:W-:Y:S01]  /*2cde0*/  FFMA R54, R54, -0.66817861795425415039, R5 ;  /* 0xbf2b0dc136367823 */ /* 0x000fe20000000005 */
[----:B------:R-:W-:Y:S01]  /*2cdf0*/  FFMA R56, R56, 0.19891236722469329834, R2 ;  /* 0x3e4bafaf38387823 */ /* 0x000fe20000000002 */
[----:B------:R-:W-:Y:S01]  /*2ce00*/  FFMA R57, R57, 0.41421356797218322754, R0 ;  /* 0x3ed413cd39397823 */ /* 0x000fe20000000000 */
[----:B------:R-:W-:Y:S01]  /*2ce10*/  FMUL R59, R59, 1.4142135381698608398 ;  /* 0x3fb504f33b3b7820 */ /* 0x000fe20000400000 */
[----:B------:R0:W2:Y:S01]  /*2ce20*/  LDS R7, [R50+0x4] ;  /* 0x0000040032077984 */ /* 0x0000a20000000800 */
[----:B------:R-:W-:Y:S01]  /*2ce30*/  FMUL R60, R60, 1.6629391908645629883 ;  /* 0x3fd4db313c3c7820 */ /* 0x000fe20000400000 */
[----:B------:R-:W-:-:S02]  /*2ce40*/  FMUL R55, R55, 1.4142135381698608398 ;  /* 0x3fb504f337377820 */ /* 0x000fc40000400000 */
[----:B------:R0:W3:Y:S04]  /*2ce50*/  LDS R6, [R50+0x8] ;  /* 0x0000080032067984 */ /* 0x0000e80000000800 */
[----:B------:R0:W4:Y:S04]  /*2ce60*/  LDS R5, [R50+0xc] ;  /* 0x00000c0032057984 */ /* 0x0001280000000800 */
[----:B------:R0:W0:Y:S04]  /*2ce70*/  LDS R4, [R50+0x10] ;  /* 0x0000100032047984 */ /* 0x0000280000000800 */
[----:B------:R0:W0:Y:S04]  /*2ce80*/  LDS R3, [R50+0x14] ;  /* 0x0000140032037984 */ /* 0x0000280000000800 */
[----:B------:R0:W0:Y:S04]  /*2ce90*/  LDS R2, [R50+0x18] ;  /* 0x0000180032027984 */ /* 0x0000280000000800 */
[----:B-1----:R0:W0:Y:S02]  /*2cea0*/  LDS R0, [R50+0x1c] ;  /* 0x00001c0032007984 */ /* 0x0020240000000800 */
[----:B0-234-:R-:W-:Y:S05]  /*2ceb0*/  WARPSYNC.COLLECTIVE R47, `(.L_x_2014) ;  /* 0x000000002f087348 */ /* 0x01dfea0003c00000 */
[----:B------:R-:W-:Y:S01]  /*2cec0*/  NOP ;  /* 0x0000000000007918 */ /* 0x000fe20000000000 */
[----:B0-234-:R-:W-:Y:S05]  /*2ced0*/  ENDCOLLECTIVE ;  /* 0x000000000000791b */ /* 0x01dfea0003800000 */
.L_x_2014:
[----:B------:R0:W-:Y:S01]  /*2cee0*/  STS [R51], R59 ;  /* 0x0000003b33007388 */ /* 0x0001e20000000800 */
[----:B------:R-:W-:-:S03]  /*2cef0*/  FMUL R47, R61, 1.8477590084075927734 ;  /* 0x3fec835e3d2f7820 */ /* 0x000fc60000400000 */
[----:B------:R1:W-:Y:S01]  /*2cf00*/  STS [R51+0x18c], R60 ;  /* 0x00018c3c33007388 */ /* 0x0003e20000000800 */
[----:B------:R-:W-:-:S03]  /*2cf10*/  FMUL R57, R57, 1.8477590084075927734 ;  /* 0x3fec835e39397820 */ /* 0x000fc60000400000 */
[----:B------:R2:W-:Y:S01]  /*2cf20*/  STS [R51+0x108], R47 ;  /* 0x0001082f33007388 */ /* 0x0005e20000000800 */
[----:B0-----:R-:W-:-:S03]  /*2cf30*/  FMUL R59, R56, 1.9615705013275146484 ;  /* 0x3ffb14be383b7820 */ /* 0x001fc60000400000 */
[----:B------:R0:W-:Y:S01]  /*2cf40*/  STS [R51+0x210], R55 ;  /* 0x0002103733007388 */ /* 0x0001e20000000800 */
[----:B-1----:R-:W-:Y:S01]  /*2cf50*/  FADD R60, R48, -R52 ;  /* 0x80000034303c7221 */ /* 0x002fe20000000000 */
[----:B--2---:R-:W-:Y:S02]  /*2cf60*/  FADD R47, R46, -R45 ;  /* 0x8000002d2e2f7221 */ /* 0x004fe40000000000 */
[----:B------:R1:W-:Y:S01]  /*2cf70*/  STS [R51+0x39c], R59 ;  /* 0x00039c3b33007388 */ /* 0x0003e20000000800 */
[----:B0-----:R-:W-:Y:S01]  /*2cf80*/  FMUL R55, R54, -1.6629391908645629883 ;  /* 0xbfd4db3136377820 */ /* 0x001fe20000400000 */
[----:B------:R-:W-:Y:S01]  /*2cf90*/  FMUL R58, R58, 1.9615705013275146484 ;  /* 0x3ffb14be3a3a7820 */ /* 0x000fe20000400000 */
[----:B------:R-:W-:Y:S01]  /*2cfa0*/  FADD R54, R35, -R53 ;  /* 0x8000003523367221 */ /* 0x000fe20000000000 */
[----:B------:R0:W-:Y:S01]  /*2cfb0*/  STS [R51+0x318], R57 ;  /* 0x0003183933007388 */ /* 0x0001e20000000800 */
[----:B-1----:R-:W-:-:S03]  /*2cfc0*/  FADD R59, R47, R60 ;  /* 0x0000003c2f3b7221 */ /* 0x002fc60000000000 */
[----:B------:R1:W-:Y:S01]  /*2cfd0*/  STS [R51+0x294], R55 ;  /* 0x0002943733007388 */ /* 0x0003e20000000800 */
[----:B------:R-:W-:Y:S01]  /*2cfe0*/  FADD R47, R47, -R60 ;  /* 0x8000003c2f2f7221 */ /* 0x000fe20000000000 */
[----:B0-----:R-:W-:Y:S01]  /*2cff0*/  FADD R57, R48, R52 ;  /* 0x0000003430397221 */ /* 0x001fe20000000000 */
[----:B------:R-:W-:Y:S01]  /*2d000*/  FFMA R52, R59, -0.70710676908493041992, R54 ;  /* 0xbf3504f33b347823 */ /* 0x000fe20000000036 */
[----:B------:R0:W-:Y:S01]  /*2d010*/  STS [R51+0x84], R58 ;  /* 0x0000843a33007388 */ /* 0x0001e20000000800 */
[----:B-1----:R-:W-:Y:S01]  /*2d020*/  FADD R55, -R37, R36 ;  /* 0x0000002425377221 */ /* 0x002fe20000000100 */
[----:B------:R-:W-:Y:S01]  /*2d030*/  FFMA R54, R59, 0.70710676908493041992, R54 ;  /* 0x3f3504f33b367823 */ /* 0x000fe20000000036 */
[----:B------:R-:W-:Y:S02]  /*2d040*/  FADD R56, R46, R45 ;  /* 0x0000002d2e387221 */ /* 0x000fe40000000000 */
[----:B------:R-:W-:Y:S01]  /*2d050*/  FFMA R59, R47, -0.70710676908493041992, R55 ;  /* 0xbf3504f32f3b7823 */ /* 0x000fe20000000037 */
[----:B0-----:R-:W-:Y:S01]  /*2d060*/  FADD R58, R35, R53 ;  /* 0x00000035233a7221 */ /* 0x001fe20000000000 */
[----:B------:R-:W-:Y:S01]  /*2d070*/  FADD R53, R37, R36 ;  /* 0x0000002425357221 */ /* 0x000fe20000000000 */
[----:B------:R-:W-:Y:S01]  /*2d080*/  FFMA R55, R47, 0.70710676908493041992, R55 ;  /* 0x3f3504f32f377823 */ /* 0x000fe20000000037 */
[----:B------:R-:W-:Y:S01]  /*2d090*/  FFMA R47, R59, 0.66817861795425415039, R52 ;  /* 0x3f2b0dc13b2f7823 */ /* 0x000fe20000000034 */
[----:B------:R-:W-:Y:S01]  /*2d0a0*/  FFMA R45, R52, -0.66817861795425415039, R59 ;  /* 0xbf2b0dc1342d7823 */ /* 0x000fe2000000003b */
[C-C-:B------:R-:W-:Y:S01]  /*2d0b0*/  FADD R52, R58.reuse, R53.reuse ;  /* 0x000000353a347221 */ /* 0x140fe20000000000 */
[----:B------:R-:W-:Y:S01]  /*2d0c0*/  FADD R35, R58, -R53 ;  /* 0x800000353a237221 */ /* 0x000fe20000000000 */
[----:B------:R-:W-:Y:S01]  /*2d0d0*/  FADD R53, R57, R56 ;  /* 0x0000003839357221 */ /* 0x000fe20000000000 */
[----:B------:R-:W-:Y:S01]  /*2d0e0*/  FMUL R48, R47, 1.6629391908645629883 ;  /* 0x3fd4db312f307820 */ /* 0x000fe20000400000 */
[----:B------:R-:W-:-:S02]  /*2d0f0*/  MOV R47, 0xffffffff ;  /* 0xffffffff002f7802 */ /* 0x000fc40000000f00 */
[C-C-:B------:R-:W-:Y:S01]  /*2d100*/  FADD R46, R52.reuse, -R53.reuse ;  /* 0x80000035342e7221 */ /* 0x140fe20000000000 */
[----:B------:R-:W-:Y:S01]  /*2d110*/  FADD R52, R52, R53 ;  /* 0x0000003534347221 */ /* 0x000fe20000000000 */
[----:B------:R-:W-:Y:S01]  /*2d120*/  FFMA R37, R54, 0.19891236722469329834, R55 ;  /* 0x3e4bafaf36257823 */ /* 0x000fe20000000037 */
[----:B------:R-:W-:Y:S01]  /*2d130*/  FADD R36, -R57, R56 ;  /* 0x0000003839247221 */ /* 0x000fe20000000100 */
[----:B------:R-:W-:-:S07]  /*2d140*/  FFMA R53, R55, -0.19891236722469329834, R54 ;  /* 0xbe4bafaf37357823 */ /* 0x000fce0000000036 */
[----:B------:R-:W-:Y:S05]  /*2d150*/  WARPSYNC.COLLECTIVE R47, `(.L_x_2015) ;  /* 0x000000002f087348 */ /* 0x000fea0003c00000 */
[----:B------:R-:W-:Y:S01]  /*2d160*/  NOP ;  /* 0x0000000000007918 */ /* 0x000fe20000000000 */
[----:B------:R-:W-:Y:S05]  /*2d170*/  ENDCOLLECTIVE ;  /* 0x000000000000791b */ /* 0x000fea0003800000 */
.L_x_2015:
        /* <DEDUP_REMOVED lines=12> */
.L_x_2016:
[----:B------:R-:W-:Y:S01]  /*2d240*/  FMUL R47, R37, 1.9615705013275146484 ;  /* 0x3ffb14be252f7820 */ /* 0x000fe20000400000 */
[----:B------:R0:W-:Y:S04]  /*2d250*/  STS [R51], R52 ;  /* 0x0000003433007388 */ /* 0x0001e80000000800 */
[----:B------:R1:W-:Y:S01]  /*2d260*/  STS [R51+0x39c], R47 ;  /* 0x00039c2f33007388 */ /* 0x0003e20000000800 */
[----:B0-----:R-:W-:Y:S01]  /*2d270*/  FMUL R52, R45, -1.6629391908645629883 ;  /* 0xbfd4db312d347820 */ /* 0x001fe20000400000 */
[C-C-:B-1----:R-:W-:Y:S01]  /*2d280*/  FADD R47, R49.reuse, -R38.reuse ;  /* 0x80000026312f7221 */ /* 0x142fe20000000000 */
[----:B------:R-:W-:Y:S01]  /*2d290*/  FADD R38, R49, R38 ;  /* 0x0000002631267221 */ /* 0x000fe20000000000 */
[C-C-:B------:R-:W-:Y:S01]  /*2d2a0*/  FADD R49, -R42.reuse, R41.reuse ;  /* 0x000000292a317221 */ /* 0x140fe20000000100 */
[----:B------:R-:W-:Y:S01]  /*2d2b0*/  FADD R41, R42, R41 ;  /* 0x000000292a297221 */ /* 0x000fe20000000000 */
[----:B------:R0:W-:Y:S01]  /*2d2c0*/  STS [R51+0x294], R52 ;  /* 0x0002943433007388 */ /* 0x0001e20000000800 */
[C-C-:B------:R-:W-:Y:S01]  /*2d2d0*/  FADD R42, R43.reuse, -R40.reuse ;  /* 0x800000282b2a7221 */ /* 0x140fe20000000000 */
[----:B------:R-:W-:Y:S01]  /*2d2e0*/  FADD R40, R43, R40 ;  /* 0x000000282b287221 */ /* 0x000fe20000000000 */
[----:B------:R-:W-:Y:S01]  /*2d2f0*/  FMUL R53, R53, 1.9615705013275146484 ;  /* 0x3ffb14be35357820 */ /* 0x000fe20000400000 */
[C-C-:B------:R-:W-:Y:S01]  /*2d300*/  FADD R43, R44.reuse, -R39.reuse ;  /* 0x800000272c2b7221 */ /* 0x140fe20000000000 */
[----:B------:R-:W-:Y:S01]  /*2d310*/  FADD R39, R44, R39 ;  /* 0x000000272c277221 */ /* 0x000fe20000000000 */
[----:B0-----:R-:W-:-:S02]  /*2d320*/  FFMA R52, R35, 0.41421356797218322754, R36 ;  /* 0x3ed413cd23347823 */ /* 0x001fc40000000024 */
[--C-:B------:R-:W-:Y:S01]  /*2d330*/  FADD R44, R42, R43.reuse ;  /* 0x0000002b2a2c7221 */ /* 0x100fe20000000000 */
[----:B------:R0:W-:Y:S01]  /*2d340*/  STS [R51+0x84], R53 ;  /* 0x0000843533007388 */ /* 0x0001e20000000800 */
[----:B------:R-:W-:Y:S01]  /*2d350*/  FMUL R52, R52, 1.8477590084075927734 ;  /* 0x3fec835e34347820 */ /* 0x000fe20000400000 */
[----:B------:R-:W-:Y:S01]  /*2d360*/  FADD R43, R42, -R43 ;  /* 0x8000002b2a2b7221 */ /* 0x000fe20000000000 */
[----:B------:R-:W-:-:S03]  /*2d370*/  FFMA R42, R44, -0.70710676908493041992, R47 ;  /* 0xbf3504f32c2a7823 */ /* 0x000fc6000000002f */
[----:B------:R1:W-:Y:S01]  /*2d380*/  STS [R51+0x318], R52 ;  /* 0x0003183433007388 */ /* 0x0003e20000000800 */
[----:B0-----:R-:W-:Y:S01]  /*2d390*/  FMUL R53, R46, 1.4142135381698608398 ;  /* 0x3fb504f32e357820 */ /* 0x001fe20000400000 */
[----:B------:R-:W-:-:S04]  /*2d3a0*/  FFMA R47, R44, 0.70710676908493041992, R47 ;  /* 0x3f3504f32c2f7823 */ /* 0x000fc8000000002f */
[----:B------:R0:W-:Y:S01]  /*2d3b0*/  STS [R51+0x210], R53 ;  /* 0x0002103533007388 */ /* 0x0001e20000000800 */
[C-C-:B-1----:R-:W-:Y:S01]  /*2d3c0*/  FFMA R52, R43.reuse, -0.70710676908493041992, R49.reuse ;  /* 0xbf3504f32b347823 */ /* 0x142fe20000000031 */
[----:B------:R-:W-:-:S03]  /*2d3d0*/  FFMA R49, R43, 0.70710676908493041992, R49 ;  /* 0x3f3504f32b317823 */ /* 0x000fc60000000031 */
[----:B------:R-:W-:Y:S01]  /*2d3e0*/  FFMA R44, R52, 0.66817861795425415039, R42 ;  /* 0x3f2b0dc1342c7823 */ /* 0x000fe2000000002a */
[----:B0-----:R-:W-:Y:S01]  /*2d3f0*/  FFMA R53, R36, -0.41421356797218322754, R35 ;  /* 0xbed413cd24357823 */ /* 0x001fe20000000023 */
[----:B------:R-:W-:Y:S01]  /*2d400*/  FFMA R36, R42, -0.66817861795425415039, R52 ;  /* 0xbf2b0dc12a247823 */ /* 0x000fe20000000034 */
[C-C-:B------:R-:W-:Y:S01]  /*2d410*/  FADD R42, R38.reuse, R41.reuse ;  /* 0x00000029262a7221 */ /* 0x140fe20000000000 */
[----:B------:R-:W-:Y:S01]  /*2d420*/  FADD R38, R38, -R41 ;  /* 0x8000002926267221 */ /* 0x000fe20000000000 */
[C-C-:B------:R-:W-:Y:S01]  /*2d430*/  FADD R41, R39.reuse, R40.reuse ;  /* 0x0000002827297221 */ /* 0x140fe20000000000 */
[----:B------:R-:W-:Y:S01]  /*2d440*/  FADD R39, -R39, R40 ;  /* 0x0000002827277221 */ /* 0x000fe20000000100 */
[----:B------:R-:W-:Y:S01]  /*2d450*/  FMUL R53, R53, 1.8477590084075927734 ;  /* 0x3fec835e35357820 */ /* 0x000fe20000400000 */
[----:B------:R-:W-:Y:S01]  /*2d460*/  FFMA R40, R49, -0.19891236722469329834, R47 ;  /* 0xbe4bafaf31287823 */ /* 0x000fe2000000002f */
[C-C-:B------:R-:W-:Y:S01]  /*2d470*/  FADD R35, R42.reuse, -R41.reuse ;  /* 0x800000292a237221 */ /* 0x140fe20000000000 */
[----:B------:R-:W-:Y:S01]  /*2d480*/  FADD R41, R42, R41 ;  /* 0x000000292a297221 */ /* 0x000fe20000000000 */
[----:B------:R-:W-:Y:S01]  /*2d490*/  FFMA R37, R47, 0.19891236722469329834, R49 ;  /* 0x3e4bafaf2f257823 */ /* 0x000fe20000000031 */
[----:B------:R-:W-:Y:S01]  /*2d4a0*/  MOV R47, 0xffffffff ;  /* 0xffffffff002f7802 */ /* 0x000fe20000000f00 */
[----:B------:R-:W-:Y:S01]  /*2d4b0*/  FMUL R49, R40, 1.9615705013275146484 ;  /* 0x3ffb14be28317820 */ /* 0x000fe20000400000 */
[----:B------:R0:W-:Y:S01]  /*2d4c0*/  STS [R51+0x18c], R48 ;  /* 0x00018c3033007388 */ /* 0x0001e20000000800 */
[----:B------:R-:W-:Y:S01]  /*2d4d0*/  FMUL R52, R41, 1.4142135381698608398 ;  /* 0x3fb504f329347820 */ /* 0x000fe20000400000 */
[----:B------:R-:W-:-:S02]  /*2d4e0*/  FMUL R44, R44, 1.6629391908645629883 ;  /* 0x3fd4db312c2c7820 */ /* 0x000fc40000400000 */
[----:B------:R0:W-:Y:S05]  /*2d4f0*/  STS [R51+0x108], R53 ;  /* 0x0001083533007388 */ /* 0x0001ea0000000800 */
[----:B0-----:R-:W-:Y:S05]  /*2d500*/  WARPSYNC.COLLECTIVE R47, `(.L_x_2017) ;  /* 0x000000002f087348 */ /* 0x001fea0003c00000 */
[----:B------:R-:W-:Y:S01]  /*2d510*/  NOP ;  /* 0x0000000000007918 */ /* 0x000fe20000000000 */
[----:B0-----:R-:W-:Y:S05]  /*2d520*/  ENDCOLLECTIVE ;  /* 0x000000000000791b */ /* 0x001fea0003800000 */
.L_x_2017:
        /* <DEDUP_REMOVED lines=11> */
.L_x_2018:
[----:B------:R0:W-:Y:S01]  /*2d5e0*/  STS [R51+0x84], R49 ;  /* 0x0000843133007388 */ /* 0x0001e20000000800 */
[----:B------:R-:W-:-:S03]  /*2d5f0*/  FMUL R47, R36, -1.6629391908645629883 ;  /* 0xbfd4db31242f7820 */ /* 0x000fc60000400000 */
[----:B------:R1:W-:Y:S01]  /*2d600*/  STS [R51+0x18c], R44 ;  /* 0x00018c2c33007388 */ /* 0x0003e20000000800 */
[----:B0-----:R-:W-:-:S03]  /*2d610*/  FMUL R49, R35, 1.4142135381698608398 ;  /* 0x3fb504f323317820 */ /* 0x001fc60000400000 */
[----:B------:R0:W5:Y:S01]  /*2d620*/  LDL.LU R35, [R1+0x290] ;  /* 0x0002900001237983 */ /* 0x0001620000300800 */
[----:B-1----:R-:W-:-:S03]  /*2d630*/  FMUL R44, R37, 1.9615705013275146484 ;  /* 0x3ffb14be252c7820 */ /* 0x002fc60000400000 */
[----:B------:R0:W5:Y:S04]  /*2d640*/  LDL.LU R36, [R1+0x28c] ;  /* 0x00028c0001247983 */ /* 0x0001680000300800 */
[----:B------:R0:W5:Y:S04]  /*2d650*/  LDL.LU R37, [R1+0x288] ;  /* 0x0002880001257983 */ /* 0x0001680000300800 */
[----:B------:R1:W-:Y:S04]  /*2d660*/  STS [R51+0x210], R49 ;  /* 0x0002103133007388 */ /* 0x0003e80000000800 */
[----:B------:R2:W-:Y:S04]  /*2d670*/  STS [R51], R52 ;  /* 0x0000003433007388 */ /* 0x0005e80000000800 */
[----:B-1----:R0:W5:Y:S04]  /*2d680*/  LDL.LU R49, [R1+0x1c] ;  /* 0x00001c0001317983 */ /* 0x0021680000300800 */
[----:B--2---:R0:W5:Y:S04]  /*2d690*/  LDL.LU R52, [R1+0x18] ;  /* 0x0000180001347983 */ /* 0x0041680000300800 */
[----:B------:R1:W-:Y:S02]  /*2d6a0*/  STS [R51+0x294], R47 ;  /* 0x0002942f33007388 */ /* 0x0003e40000000800 */
[----:B-1----:R-:W-:Y:S01]  /*2d6b0*/  FFMA R47, R39, -0.41421356797218322754, R38 ;  /* 0xbed413cd272f7823 */ /* 0x002fe20000000026 */
[----:B------:R-:W-:-:S04]  /*2d6c0*/  FFMA R38, R38, 0.41421356797218322754, R39 ;  /* 0x3ed413cd26267823 */ /* 0x000fc80000000027 */
[----:B------:R-:W-:-:S05]  /*2d6d0*/  FMUL R38, R38, 1.8477590084075927734 ;  /* 0x3fec835e26267820 */ /* 0x000fca0000400000 */
[----:B------:R-:W-:Y:S01]  /*2d6e0*/  STS [R51+0x318], R38 ;  /* 0x0003182633007388 */ /* 0x000fe20000000800 */
[----:B------:R-:W-:-:S05]  /*2d6f0*/  FMUL R47, R47, 1.8477590084075927734 ;  /* 0x3fec835e2f2f7820 */ /* 0x000fca0000400000 */
[----:B------:R1:W-:Y:S04]  /*2d700*/  STS [R51+0x108], R47 ;  /* 0x0001082f33007388 */ /* 0x0003e80000000800 */
[----:B------:R0:W-:Y:S01]  /*2d710*/  STS [R51+0x39c], R44 ;  /* 0x00039c2c33007388 */ /* 0x0001e20000000800 */
[----:B-1----:R-:W-:-:S07]  /*2d720*/  MOV R47, 0xffffffff ;  /* 0xffffffff002f7802 */ /* 0x002fce0000000f00 */
[----:B0----5:R-:W-:Y:S05]  /*2d730*/  WARPSYNC.COLLECTIVE R47, `(.L_x_2019) ;  /* 0x000000002f087348 */ /* 0x021fea0003c00000 */
[----:B------:R-:W-:Y:S01]  /*2d740*/  NOP ;  /* 0x0000000000007918 */ /* 0x000fe20000000000 */
[----:B0----5:R-:W-:Y:S05]  /*2d750*/  ENDCOLLECTIVE ;  /* 0x000000000000791b */ /* 0x021fea0003800000 */
.L_x_2019:
[----:B------:R-:W-:Y:S01]  /*2d760*/  LDS R44, [R50+0x8] ;  /* 0x00000800322c7984 */ /* 0x000fe20000000800 */
[C-C-:B------:R-:W-:Y:S01]  /*2d770*/  FADD R39, R35.reuse, -R32.reuse ;  /* 0x8000002023277221 */ /* 0x140fe20000000000 */
[----:B------:R-:W-:Y:S01]  /*2d780*/  FADD R32, R35, R32 ;  /* 0x0000002023207221 */ /* 0x000fe20000000000 */
[----:B------:R-:W-:Y:S01]  /*2d790*/  FADD R35, R36, -R31 ;  /* 0x8000001f24237221 */ /* 0x000fe20000000000 */
[C-C-:B------:R-:W-:Y:S01]  /*2d7a0*/  FADD R38, R37.reuse, -R30.reuse ;  /* 0x8000001e25267221 */ /* 0x140fe20000000000 */
[----:B------:R-:W-:Y:S01]  /*2d7b0*/  FADD R30, R37, R30 ;  /* 0x0000001e251e7221 */ /* 0x000fe20000000000 */
[C-C-:B------:R-:W-:Y:S01]  /*2d7c0*/  FADD R37, -R34.reuse, R33.reuse ;  /* 0x0000002122257221 */ /* 0x140fe20000000100 */
[----:B------:R-:W-:Y:S01]  /*2d7d0*/  FADD R33, R34, R33 ;  /* 0x0000002122217221 */ /* 0x000fe20000000000 */
[----:B------:R-:W-:Y:S01]  /*2d7e0*/  FADD R34, R36, R31 ;  /* 0x0000001f24227221 */ /* 0x000fe20000000000 */
[C-C-:B------:R-:W-:Y:S01]  /*2d7f0*/  FADD R31, R39.reuse, R35.reuse ;  /* 0x00000023271f7221 */ /* 0x140fe20000000000 */
[----:B------:R-:W-:-:S04]  /*2d800*/  FADD R35, R39, -R35 ;  /* 0x8000002327237221 */ /* 0x000fc80000000000 */
[C-C-:B------:R-:W-:Y:S01]  /*2d810*/  FFMA R36, R35.reuse, -0.70710676908493041992, R37.reuse ;  /* 0xbf3504f323247823 */ /* 0x140fe20000000025 */
[----:B------:R-:W-:Y:S01]  /*2d820*/  FFMA R37, R35, 0.70710676908493041992, R37 ;  /* 0x3f3504f323257823 */ /* 0x000fe20000000025 */
[C-C-:B------:R-:W-:Y:S01]  /*2d830*/  FFMA R39, R31.reuse, -0.70710676908493041992, R38.reuse ;  /* 0xbf3504f31f277823 */ /* 0x140fe20000000026 */
[C-C-:B------:R-:W-:Y:S01]  /*2d840*/  FADD R35, R30.reuse, R33.reuse ;  /* 0x000000211e237221 */ /* 0x140fe20000000000 */
[----:B------:R-:W-:Y:S01]  /*2d850*/  FADD R33, R30, -R33 ;  /* 0x800000211e217221 */ /* 0x000fe20000000000 */
[----:B------:R-:W-:Y:S01]  /*2d860*/  FFMA R38, R31, 0.70710676908493041992, R38 ;  /* 0x3f3504f31f267823 */ /* 0x000fe20000000026 */
[----:B------:R-:W-:Y:S01]  /*2d870*/  FADD R30, R34, R32 ;  /* 0x00000020221e7221 */ /* 0x000fe20000000000 */
[----:B------:R-:W-:Y:S01]  /*2d880*/  FFMA R31, R36, 0.66817861795425415039, R39 ;  /* 0x3f2b0dc1241f7823 */ /* 0x000fe20000000027 */
[----:B------:R-:W-:Y:S01]  /*2d890*/  FFMA R39, R39, -0.66817861795425415039, R36 ;  /* 0xbf2b0dc127277823 */ /* 0x000fe20000000024 */
[----:B------:R-:W-:Y:S01]  /*2d8a0*/  FADD R34, -R34, R32 ;  /* 0x0000002022227221 */ /* 0x000fe20000000100 */
[C-C-:B------:R-:W-:Y:S01]  /*2d8b0*/  FADD R36, R35.reuse, -R30.reuse ;  /* 0x8000001e23247221 */ /* 0x140fe20000000000 */
[----:B------:R-:W-:Y:S01]  /*2d8c0*/  FADD R32, R35, R30 ;  /* 0x0000001e23207221 */ /* 0x000fe20000000000 */
[----:B------:R-:W-:Y:S01]  /*2d8d0*/  FFMA R30, R37, -0.19891236722469329834, R38 ;  /* 0xbe4bafaf251e7823 */ /* 0x000fe20000000026 */
[----:B------:R-:W-:-:S02]  /*2d8e0*/  FFMA R35, R38, 0.19891236722469329834, R37 ;  /* 0x3e4bafaf26237823 */ /* 0x000fc40000000025 */
[----:B------:R-:W0:Y:S04]  /*2d8f0*/  LDS R38, [R50] ;  /* 0x0000000032267984 */ /* 0x000e280000000800 */
[----:B------:R-:W1:Y:S04]  /*2d900*/  LDS R37, [R50+0x4] ;  /* 0x0000040032257984 */ /* 0x000e680000000800 */
[----:B0-----:R-:W-:Y:S04]  /*2d910*/  STL [R1+0x168], R38 ;  /* 0x0001682601007387 */ /* 0x001fe80000100800 */
[----:B------:R-:W0:Y:S04]  /*2d920*/  LDS R38, [R50+0xc] ;  /* 0x00000c0032267984 */ /* 0x000e280000000800 */
[----:B-1----:R-:W-:Y:S04]  /*2d930*/  STL [R1+0x17c], R37 ;  /* 0x00017c2501007387 */ /* 0x002fe80000100800 */
[----:B------:R-:W1:Y:S04]  /*2d940*/  LDS R37, [R50+0x10] ;  /* 0x0000100032257984 */ /* 0x000e680000000800 */
[----:B------:R2:W-:Y:S04]  /*2d950*/  STL [R1+0x188], R44 ;  /* 0x0001882c01007387 */ /* 0x0005e80000100800 */
[----:B------:R2:W3:Y:S01]  /*2d960*/  LDS R44, [R50+0x14] ;  /* 0x00001400322c7984 */ /* 0x0004e20000000800 */
[----:B------:R-:W-:-:S03]  /*2d970*/  FMUL R31, R31, 1.6629391908645629883 ;  /* 0x3fd4db311f1f7820 */ /* 0x000fc60000400000 */
[----:B0-----:R2:W-:Y:S04]  /*2d980*/  STL [R1+0x198], R38 ;  /* 0x0001982601007387 */ /* 0x0015e80000100800 */
[----:B------:R2:W0:Y:S04]  /*2d990*/  LDS R38, [R50+0x18] ;  /* 0x0000180032267984 */ /* 0x0004280000000800 */
[----:B-1----:R2:W-:Y:S04]  /*2d9a0*/  STL [R1+0x1a4], R37 ;  /* 0x0001a42501007387 */ /* 0x0025e80000100800 */
[----:B------:R2:W1:Y:S02]  /*2d9b0*/  LDS R37, [R50+0x1c] ;  /* 0x00001c0032257984 */ /* 0x0004640000000800 */
[----:B0123--:R-:W-:Y:S05]  /*2d9c0*/  WARPSYNC.COLLECTIVE R47, `(.L_x_2020) ;  /* 0x000000002f087348 */ /* 0x00ffea0003c00000 */
[----:B------:R-:W-:Y:S01]  /*2d9d0*/  NOP ;  /* 0x0000000000007918 */ /* 0x000fe20000000000 */
[----:B0123--:R-:W-:Y:S05]  /*2d9e0*/  ENDCOLLECTIVE ;  /* 0x000000000000791b */ /* 0x00ffea0003800000 */
.L_x_2020:
[----:B------:R0:W-:Y:S02]  /*2d9f0*/  STS [R51+0x18c], R31 ;  /* 0x00018c1f33007388 */ /* 0x0001e40000000800 */
[----:B0-----:R-:W-:-:S04]  /*2da00*/  FFMA R31, R33, 0.41421356797218322754, R34 ;  /* 0x3ed413cd211f7823 */ /* 0x001fc80000000022 */
[----:B------:R-:W-:Y:S01]  /*2da10*/  FMUL R31, R31, 1.8477590084075927734 ;  /* 0x3fec835e1f1f7820 */ /* 0x000fe20000400000 */
[----:B------:R-:W-:Y:S04]  /*2da20*/  STL [R1+0x1b0], R44 ;  /* 0x0001b02c01007387 */ /* 0x000fe80000100800 */
[----:B------:R0:W-:Y:S04]  /*2da30*/  STS [R51+0x318], R31 ;  /* 0x0003181f33007388 */ /* 0x0001e80000000800 */
[----:B------:R-:W-:Y:S01]  /*2da40*/  STL [R1+0x1b4], R38 ;  /* 0x0001b42601007387 */ /* 0x000fe20000100800 */
[C-C-:B0-----:R-:W-:Y:S01]  /*2da50*/  FADD R31, -R28.reuse, R27.reuse ;  /* 0x0000001b1c1f7221 */ /* 0x141fe20000000100 */
[----:B------:R-:W-:Y:S01]  /*2da60*/  FADD R28, R28, R27 ;  /* 0x0000001b1c1c7221 */ /* 0x000fe20000000000 */
[C-C-:B------:R-:W-:Y:S01]  /*2da70*/  FADD R27, R29.reuse, -R26.reuse ;  /* 0x8000001a1d1b7221 */ /* 0x140fe20000000000 */
[----:B------:R-:W-:Y:S01]  /*2da80*/  FADD R26, R29, R26 ;  /* 0x0000001a1d1a7221 */ /* 0x000fe20000000000 */
[C-C-:B------:R-:W-:Y:S01]  /*2da90*/  FADD R29, R52.reuse, -R25.reuse ;  /* 0x80000019341d7221 */ /* 0x140fe20000000000 */
[----:B------:R-:W-:Y:S01]  /*2daa0*/  STL [R1+0x1b8], R37 ;  /* 0x0001b82501007387 */ /* 0x000fe20000100800 */
[----:B------:R-:W-:-:S03]  /*2dab0*/  FADD R25, R52, R25 ;  /* 0x0000001934197221 */ /* 0x000fc60000000000 */
[----:B------:R0:W5:Y:S01]  /*2dac0*/  LDL.LU R52, [R1+0x20] ;  /* 0x0000200001347983 */ /* 0x0001620000300800 */
[----:B------:R-:W-:-:S05]  /*2dad0*/  FMUL R30, R30, 1.9615705013275146484 ;  /* 0x3ffb14be1e1e7820 */ /* 0x000fca0000400000 */
[----:B------:R1:W-:Y:S02]  /*2dae0*/  STS [R51+0x84], R30 ;  /* 0x0000841e33007388 */ /* 0x0003e40000000800 */
[----:B-1----:R-:W-:-:S05]  /*2daf0*/  FMUL R30, R39, -1.6629391908645629883 ;  /* 0xbfd4db31271e7820 */ /* 0x002fca0000400000 */
[----:B------:R1:W-:Y:S01]  /*2db00*/  STS [R51+0x294], R30 ;  /* 0x0002941e33007388 */ /* 0x0003e20000000800 */
[----:B------:R-:W-:Y:S01]  /*2db10*/  FMUL R32, R32, 1.4142135381698608398 ;  /* 0x3fb504f320207820 */ /* 0x000fe20000400000 */
[----:B-1----:R-:W-:-:S04]  /*2db20*/  FFMA R30, R34, -0.41421356797218322754, R33 ;  /* 0xbed413cd221e7823 */ /* 0x002fc80000000021 */
[----:B------:R-:W-:Y:S01]  /*2db30*/  FMUL R30, R30, 1.8477590084075927734 ;  /* 0x3fec835e1e1e7820 */ /* 0x000fe20000400000 */
[----:B------:R1:W-:Y:S04]  /*2db40*/  STS [R51], R32 ;  /* 0x0000002033007388 */ /* 0x0003e80000000800 */
[----:B------:R2:W-:Y:S01]  /*2db50*/  STS [R51+0x108], R30 ;  /* 0x0001081e33007388 */ /* 0x0005e20000000800 */
[C-C-:B-1----:R-:W-:Y:S01]  /*2db60*/  FADD R32, R27.reuse, R29.reuse ;  /* 0x0000001d1b207221 */ /* 0x142fe20000000000 */
[----:B------:R-:W-:Y:S01]  /*2db70*/  FADD R29, R27, -R29 ;  /* 0x8000001d1b1d7221 */ /* 0x000fe20000000000 */
[----:B--2---:R-:W-:-:S04]  /*2db80*/  FADD R30, R49, -R24 ;  /* 0x80000018311e7221 */ /* 0x004fc80000000000 */
[C-C-:B------:R-:W-:Y:S01]  /*2db90*/  FFMA R27, R32.reuse, -0.70710676908493041992, R30.reuse ;  /* 0xbf3504f3201b7823 */ /* 0x140fe2000000001e */
[----:B------:R-:W-:Y:S01]  /*2dba0*/  FFMA R30, R32, 0.70710676908493041992, R30 ;  /* 0x3f3504f3201e7823 */ /* 0x000fe2000000001e */
[--C-:B------:R-:W-:Y:S01]  /*2dbb0*/  FFMA R32, R29, -0.70710676908493041992, R31.reuse ;  /* 0xbf3504f31d207823 */ /* 0x100fe2000000001f */
[----:B------:R-:W-:Y:S01]  /*2dbc0*/  FADD R24, R49, R24 ;  /* 0x0000001831187221 */ /* 0x000fe20000000000 */
[----:B------:R-:W-:Y:S02]  /*2dbd0*/  FFMA R29, R29, 0.70710676908493041992, R31 ;  /* 0x3f3504f31d1d7823 */ /* 0x000fe4000000001f */
[----:B------:R-:W-:Y:S01]  /*2dbe0*/  FFMA R31, R32, 0.66817861795425415039, R27 ;  /* 0x3f2b0dc1201f7823 */ /* 0x000fe2000000001b */
[----:B------:R-:W-:Y:S01]  /*2dbf0*/  FFMA R27, R27, -0.66817861795425415039, R32 ;  /* 0xbf2b0dc11b1b7823 */ /* 0x000fe20000000020 */
[C---:B------:R-:W-:Y:S01]  /*2dc00*/  FADD R32, R24.reuse, R28 ;  /* 0x0000001c18207221 */ /* 0x040fe20000000000 */
[----:B------:R-:W-:Y:S01]  /*2dc10*/  FADD R33, R25, R26 ;  /* 0x0000001a19217221 */ /* 0x000fe20000000000 */
[----:B------:R-:W-:Y:S01]  /*2dc20*/  FADD R24, R24, -R28 ;  /* 0x8000001c18187221 */ /* 0x000fe20000000000 */
[----:B------:R-:W-:Y:S01]  /*2dc30*/  FMUL R36, R36, 1.4142135381698608398 ;  /* 0x3fb504f324247820 */ /* 0x000fe20000400000 */
[----:B------:R-:W-:Y:S01]  /*2dc40*/  FMUL R35, R35, 1.9615705013275146484 ;  /* 0x3ffb14be23237820 */ /* 0x000fe20000400000 */
[C-C-:B------:R-:W-:Y:S01]  /*2dc50*/  FADD R28, R32.reuse, -R33.reuse ;  /* 0x80000021201c7221 */ /* 0x140fe20000000000 */
[----:B------:R-:W-:Y:S01]  /*2dc60*/  FADD R33, R32, R33 ;  /* 0x0000002120217221 */ /* 0x000fe20000000000 */
[----:B------:R-:W-:Y:S01]  /*2dc70*/  FFMA R32, R29, -0.19891236722469329834, R30 ;  /* 0xbe4bafaf1d207823 */ /* 0x000fe2000000001e */
[----:B------:R0:W-:Y:S01]  /*2dc80*/  STS [R51+0x210], R36 ;  /* 0x0002102433007388 */ /* 0x0001e20000000800 */
[----:B------:R-:W-:Y:S01]  /*2dc90*/  FFMA R30, R30, 0.19891236722469329834, R29 ;  /* 0x3e4bafaf1e1e7823 */ /* 0x000fe2000000001d */
[----:B------:R-:W-:Y:S01]  /*2dca0*/  FADD R25, -R25, R26 ;  /* 0x0000001a19197221 */ /* 0x000fe20000000100 */
[----:B------:R-:W-:Y:S01]  /*2dcb0*/  FMUL R29, R33, 1.4142135381698608398 ;  /* 0x3fb504f3211d7820 */ /* 0x000fe20000400000 */
[----:B------:R0:W-:Y:S06]  /*2dcc0*/  STS [R51+0x39c], R35 ;  /* 0x00039c2333007388 */ /* 0x0001ec0000000800 */
[----:B0----5:R-:W-:Y:S05]  /*2dcd0*/  WARPSYNC.COLLECTIVE R47, `(.L_x_2021) ;  /* 0x000000002f087348 */ /* 0x021fea0003c00000 */
[----:B------:R-:W-:Y:S01]  /*2dce0*/  NOP ;  /* 0x0000000000007918 */ /* 0x000fe20000000000 */
[----:B0----5:R-:W-:Y:S05]  /*2dcf0*/  ENDCOLLECTIVE ;  /* 0x000000000000791b */ /* 0x021fea0003800000 */
.L_x_2021:
[----:B------:R-:W-:Y:S01]  /*2dd00*/  FMUL R26, R31, 1.6629391908645629883 ;  /* 0x3fd4db311f1a7820 */ /* 0x000fe20000400000 */
        /* <DEDUP_REMOVED lines=8> */
[----:B------:R2:W3:Y:S04]  /*2dd90*/  LDS R34, [R50+0x14] ;  /* 0x0000140032227984 */ /* 0x0004e80000000800 */
[----:B0-----:R2:W-:Y:S04]  /*2dda0*/  STL [R1+0x140], R33 ;  /* 0x0001402101007387 */ /* 0x0015e80000100800 */
[----:B------:R2:W0:Y:S04]  /*2ddb0*/  LDS R33, [R50+0x18] ;  /* 0x0000180032217984 */ /* 0x0004280000000800 */
[----:B-1----:R2:W-:Y:S04]  /*2ddc0*/  STL [R1+0x16c], R31 ;  /* 0x00016c1f01007387 */ /* 0x0025e80000100800 */
[----:B------:R2:W1:Y:S02]  /*2ddd0*/  LDS R31, [R50+0x1c] ;  /* 0x00001c00321f7984 */ /* 0x0004640000000800 */
[----:B0123--:R-:W-:Y:S05]  /*2dde0*/  WARPSYNC.COLLECTIVE R47, `(.L_x_2022) ;  /* 0x000000002f087348 */ /* 0x00ffea0003c00000 */
[----:B------:R-:W-:Y:S01]  /*2ddf0*/  NOP ;  /* 0x0000000000007918 */ /* 0x000fe20000000000 */
[----:B0123--:R-:W-:Y:S05]  /*2de00*/  ENDCOLLECTIVE ;  /* 0x000000000000791b */ /* 0x00ffea0003800000 */
.L_x_2022:
[----:B------:R0:W-:Y:S02]  /*2de10*/  STS [R51+0x18c], R26 ;  /* 0x00018c1a33007388 */ /* 0x0001e40000000800 */
[----:B0-----:R-:W-:Y:S01]  /*2de20*/  FFMA R26, R25, -0.41421356797218322754, R24 ;  /* 0xbed413cd191a7823 */ /* 0x001fe20000000018 */
[----:B------:R-:W-:-:S04]  /*2de30*/  FFMA R25, R24, 0.41421356797218322754, R25 ;  /* 0x3ed413cd18197823 */ /* 0x000fc80000000019 */
[----:B------:R-:W-:Y:S01]  /*2de40*/  FMUL R25, R25, 1.8477590084075927734 ;  /* 0x3fec835e19197820 */ /* 0x000fe20000400000 */
[----:B------:R-:W-:-:S04]  /*2de50*/  FMUL R24, R26, 1.8477590084075927734 ;  /* 0x3fec835e1a187820 */ /* 0x000fc80000400000 */
[----:B------:R0:W-:Y:S02]  /*2de60*/  STS [R51+0x318], R25 ;  /* 0x0003181933007388 */ /* 0x0001e40000000800 */
[C-C-:B0-----:R-:W-:Y:S01]  /*2de70*/  FADD R25, -R21.reuse, R20.reuse ;  /* 0x0000001415197221 */ /* 0x141fe20000000100 */
[----:B------:R-:W-:Y:S01]  /*2de80*/  FADD R20, R21, R20 ;  /* 0x0000001415147221 */ /* 0x000fe20000000000 */
[C-C-:B------:R-:W-:Y:S01]  /*2de90*/  FADD R21, R22.reuse, -R19.reuse ;  /* 0x8000001316157221 */ /* 0x140fe20000000000 */
[----:B------:R-:W-:Y:S01]  /*2dea0*/  FADD R22, R22, R19 ;  /* 0x0000001316167221 */ /* 0x000fe20000000000 */
[--C-:B------:R-:W-:Y:S01]  /*2deb0*/  FADD R19, R23, -R18.reuse ;  /* 0x8000001217137221 */ /* 0x100fe20000000000 */
[----:B------:R-:W-:Y:S03]  /*2dec0*/  STS [R51+0x108], R24 ;  /* 0x0001081833007388 */ /* 0x000fe60000000800 */
[C-C-:B------:R-:W-:Y:S01]  /*2ded0*/  FADD R26, R21.reuse, R19.reuse ;  /* 0x00000013151a7221 */ /* 0x140fe20000000000 */
[----:B------:R-:W-:Y:S01]  /*2dee0*/  FADD R19, R21, -R19 ;  /* 0x8000001315137221 */ /* 0x000fe20000000000 */
[----:B------:R-:W-:Y:S01]  /*2def0*/  FADD R23, R23, R18 ;  /* 0x0000001217177221 */ /* 0x000fe20000000000 */
[----:B------:R0:W-:Y:S01]  /*2df00*/  STL [R1+0x184], R34 ;  /* 0x0001842201007387 */ /* 0x0001e20000100800 */
[----:B------:R-:W-:Y:S01]  /*2df10*/  FMUL R32, R32, 1.9615705013275146484 ;  /* 0x3ffb14be20207820 */ /* 0x000fe20000400000 */
[----:B------:R-:W-:Y:S01]  /*2df20*/  FMUL R28, R28, 1.4142135381698608398 ;  /* 0x3fb504f31c1c7820 */ /* 0x000fe20000400000 */
[----:B------:R-:W-:Y:S01]  /*2df30*/  FMUL R27, R27, -1.6629391908645629883 ;  /* 0xbfd4db311b1b7820 */ /* 0x000fe20000400000 */
[----:B------:R1:W-:Y:S01]  /*2df40*/  STS [R51], R29 ;  /* 0x0000001d33007388 */ /* 0x0003e20000000800 */
[----:B0-----:R-:W-:-:S03]  /*2df50*/  FMUL R34, R30, 1.9615705013275146484 ;  /* 0x3ffb14be1e227820 */ /* 0x001fc60000400000 */
[----:B------:R1:W-:Y:S04]  /*2df60*/  STS [R51+0x84], R32 ;  /* 0x0000842033007388 */ /* 0x0003e80000000800 */
[----:B------:R1:W-:Y:S04]  /*2df70*/  STS [R51+0x210], R28 ;  /* 0x0002101c33007388 */ /* 0x0003e80000000800 */
[----:B------:R1:W-:Y:S04]  /*2df80*/  STS [R51+0x294], R27 ;  /* 0x0002941b33007388 */ /* 0x0003e80000000800 */
[----:B------:R1:W-:Y:S01]  /*2df90*/  STS [R51+0x39c], R34 ;  /* 0x00039c2233007388 */ /* 0x0003e20000000800 */
[C-C-:B------:R-:W-:Y:S01]  /*2dfa0*/  FADD R24, R52.reuse, -R17.reuse ;  /* 0x8000001134187221 */ /* 0x140fe20000000000 */
[----:B------:R-:W-:-:S03]  /*2dfb0*/  FADD R17, R52, R17 ;  /* 0x0000001134117221 */ /* 0x000fc60000000000 */
[C-C-:B------:R-:W-:Y:S01]  /*2dfc0*/  FFMA R18, R26.reuse, -0.70710676908493041992, R24.reuse ;  /* 0xbf3504f31a127823 */ /* 0x140fe20000000018 */
[----:B------:R-:W-:Y:S01]  /*2dfd0*/  FFMA R21, R26, 0.70710676908493041992, R24 ;  /* 0x3f3504f31a157823 */ /* 0x000fe20000000018 */
[--C-:B------:R-:W-:Y:S01]  /*2dfe0*/  FFMA R24, R19, -0.70710676908493041992, R25.reuse ;  /* 0xbf3504f313187823 */ /* 0x100fe20000000019 */
[C-C-:B------:R-:W-:Y:S01]  /*2dff0*/  FADD R26, R17.reuse, R20.reuse ;  /* 0x00000014111a7221 */ /* 0x140fe20000000000 */
[----:B------:R-:W-:Y:S01]  /*2e000*/  FADD R17, R17, -R20 ;  /* 0x8000001411117221 */ /* 0x000fe20000000000 */
[----:B------:R-:W-:Y:S01]  /*2e010*/  FADD R20, R23, R22 ;  /* 0x0000001617147221 */ /* 0x000fe20000000000 */
[----:B------:R-:W-:Y:S01]  /*2e020*/  FFMA R25, R19, 0.70710676908493041992, R25 ;  /* 0x3f3504f313197823 */ /* 0x000fe20000000019 */
[----:B------:R-:W-:Y:S01]  /*2e030*/  FFMA R19, R24, 0.66817861795425415039, R18 ;  /* 0x3f2b0dc118137823 */ /* 0x000fe20000000012 */
[----:B------:R-:W-:Y:S01]  /*2e040*/  FFMA R18, R18, -0.66817861795425415039, R24 ;  /* 0xbf2b0dc112127823 */ /* 0x000fe20000000018 */
[----:B------:R-:W-:Y:S01]  /*2e050*/  FADD R22, -R23, R22 ;  /* 0x0000001617167221 */ /* 0x000fe20000000100 */
[C-C-:B------:R-:W-:Y:S01]  /*2e060*/  FADD R24, R26.reuse, -R20.reuse ;  /* 0x800000141a187221 */ /* 0x140fe20000000000 */
[----:B------:R-:W-:Y:S01]  /*2e070*/  FADD R26, R26, R20 ;  /* 0x000000141a1a7221 */ /* 0x000fe20000000000 */
[----:B------:R-:W-:Y:S01]  /*2e080*/  FFMA R20, R25, -0.19891236722469329834, R21 ;  /* 0xbe4bafaf19147823 */ /* 0x000fe20000000015 */
[----:B-1----:R-:W-:-:S07]  /*2e090*/  FFMA R21, R21, 0.19891236722469329834, R25 ;  /* 0x3e4bafaf15157823 */ /* 0x002fce0000000019 */
[----:B------:R-:W-:Y:S05]  /*2e0a0*/  WARPSYNC.COLLECTIVE R47, `(.L_x_2023) ;  /* 0x000000002f087348 */ /* 0x000fea0003c00000 */
[----:B------:R-:W-:Y:S01]  /*2e0b0*/  NOP ;  /* 0x0000000000007918 */ /* 0x000fe20000000000 */
[----:B------:R-:W-:Y:S05]  /*2e0c0*/  ENDCOLLECTIVE ;  /* 0x000000000000791b */ /* 0x000fea0003800000 */
.L_x_2023:
[----:B------:R-:W-:Y:S01]  /*2e0d0*/  FFMA R23, R22, -0.41421356797218322754, R17 ;  /* 0xbed413cd16177823 */ /* 0x000fe20000000011 */
[----:B------:R-:W-:Y:S01]  /*2e0e0*/  FFMA R29, R17, 0.41421356797218322754, R22 ;  /* 0x3ed413cd111d7823 */ /* 0x000fe20000000016 */
[----:B------:R-:W0:Y:S04]  /*2e0f0*/  LDS R25, [R50] ;  /* 0x0000000032197984 */ /* 0x000e280000000800 */
[----:B------:R-:W1:Y:S01]  /*2e100*/  LDS R17, [R50+0x4] ;  /* 0x0000040032117984 */ /* 0x000e620000000800 */
[----:B------:R-:W-:-:S03]  /*2e110*/  FMUL R22, R26, 1.4142135381698608398 ;  /* 0x3fb504f31a167820 */ /* 0x000fc60000400000 */
[----:B------:R-:W-:Y:S04]  /*2e120*/  STL [R1+0x1a0], R33 ;  /* 0x0001a02101007387 */ /* 0x000fe80000100800 */
[----:B------:R-:W-:Y:S04]  /*2e130*/  STL [R1+0x1a8], R31 ;  /* 0x0001a81f01007387 */ /* 0x000fe80000100800 */
        /* <DEDUP_REMOVED lines=14> */
.L_x_2024:
[----:B------:R-:W-:Y:S01]  /*2e220*/  STL [R1+0x14c], R26 ;  /* 0x00014c1a01007387 */ /* 0x000fe20000100800 */
[----:B------:R-:W-:-:S05]  /*2e230*/  FMUL R18, R18, -1.6629391908645629883 ;  /* 0xbfd4db3112127820 */ /* 0x000fca0000400000 */
[----:B------:R-:W-:Y:S04]  /*2e240*/  STS [R51+0x294], R18 ;  /* 0x0002941233007388 */ /* 0x000fe80000000800 */
[----:B------:R-:W-:Y:S04]  /*2e250*/  STL [R1+0x154], R25 ;  /* 0x0001541901007387 */ /* 0x000fe80000100800 */
[----:B------:R0:W-:Y:S02]  /*2e260*/  STL [R1+0x170], R17 ;  /* 0x0001701101007387 */ /* 0x0001e40000100800 */
[----:B0-----:R-:W-:-:S05]  /*2e270*/  FMUL R17, R19, 1.6629391908645629883 ;  /* 0x3fd4db3113117820 */ /* 0x001fca0000400000 */
        /* <DEDUP_REMOVED lines=11> */
[----:B------:R-:W-:Y:S01]  /*2e330*/  FMUL R19, R24, 1.4142135381698608398 ;  /* 0x3fb504f318137820 */ /* 0x000fe20000400000 */
[----:B------:R-:W-:Y:S01]  /*2e340*/  FFMA R10, R18, -0.70710676908493041992, R17 ;  /* 0xbf3504f3120a7823 */ /* 0x000fe20000000011 */
[C-C-:B------:R-:W-:Y:S01]  /*2e350*/  FFMA R13, R14.reuse, -0.70710676908493041992, R9.reuse ;  /* 0xbf3504f30e0d7823 */ /* 0x140fe20000000009 */
[----:B------:R-:W-:Y:S01]  /*2e360*/  FFMA R14, R14, 0.70710676908493041992, R9 ;  /* 0x3f3504f30e0e7823 */ /* 0x000fe20000000009 */
[----:B------:R-:W-:Y:S02]  /*2e370*/  FMUL R20, R20, 1.9615705013275146484 ;  /* 0x3ffb14be14147820 */ /* 0x000fe40000400000 */
[----:B------:R-:W-:Y:S01]  /*2e380*/  FFMA R9, R13, 0.66817861795425415039, R10 ;  /* 0x3f2b0dc10d097823 */ /* 0x000fe2000000000a */
[----:B------:R-:W-:Y:S01]  /*2e390*/  FFMA R10, R10, -0.66817861795425415039, R13 ;  /* 0xbf2b0dc10a0a7823 */ /* 0x000fe2000000000d */
[----:B------:R-:W-:Y:S01]  /*2e3a0*/  FMUL R23, R23, 1.8477590084075927734 ;  /* 0x3fec835e17177820 */ /* 0x000fe20000400000 */
[----:B------:R0:W-:Y:S01]  /*2e3b0*/  STS [R51+0x210], R19 ;  /* 0x0002101333007388 */ /* 0x0001e20000000800 */
[----:B------:R-:W-:Y:S01]  /*2e3c0*/  FMUL R29, R29, 1.8477590084075927734 ;  /* 0x3fec835e1d1d7820 */ /* 0x000fe20000400000 */
[----:B------:R-:W-:Y:S01]  /*2e3d0*/  FMUL R21, R21, 1.9615705013275146484 ;  /* 0x3ffb14be15157820 */ /* 0x000fe20000400000 */
[----:B------:R-:W-:Y:S01]  /*2e3e0*/  FFMA R17, R18, 0.70710676908493041992, R17 ;  /* 0x3f3504f312117823 */ /* 0x000fe20000000011 */
[C-C-:B------:R-:W-:Y:S01]  /*2e3f0*/  FADD R13, R16.reuse, R12.reuse ;  /* 0x0000000c100d7221 */ /* 0x140fe20000000000 */
[----:B------:R-:W-:Y:S01]  /*2e400*/  FADD R16, R16, -R12 ;  /* 0x8000000c10107221 */ /* 0x000fe20000000000 */
[C-C-:B------:R-:W-:Y:S01]  /*2e410*/  FADD R18, -R15.reuse, R11.reuse ;  /* 0x0000000b0f127221 */ /* 0x140fe20000000100 */
[----:B0-----:R-:W-:Y:S01]  /*2e420*/  FADD R19, R15, R11 ;  /* 0x0000000b0f137221 */ /* 0x001fe20000000000 */
[----:B------:R0:W-:Y:S02]  /*2e430*/  STS [R51], R22 ;  /* 0x0000001633007388 */ /* 0x0001e40000000800 */
[----:B------:R-:W-:Y:S01]  /*2e440*/  FFMA R15, R18, -0.41421356797218322754, R16 ;  /* 0xbed413cd120f7823 */ /* 0x000fe20000000010 */
[----:B------:R-:W-:Y:S01]  /*2e450*/  FFMA R16, R16, 0.41421356797218322754, R18 ;  /* 0x3ed413cd10107823 */ /* 0x000fe20000000012 */
[C-C-:B------:R-:W-:Y:S01]  /*2e460*/  FADD R11, R13.reuse, -R19.reuse ;  /* 0x800000130d0b7221 */ /* 0x140fe20000000000 */
[----:B------:R0:W-:Y:S01]  /*2e470*/  STS [R51+0x84], R20 ;  /* 0x0000841433007388 */ /* 0x0001e20000000800 */
[----:B------:R-:W-:Y:S01]  /*2e480*/  FADD R19, R13, R19 ;  /* 0x000000130d137221 */ /* 0x000fe20000000000 */
[----:B------:R-:W-:-:S02]  /*2e490*/  FFMA R13, R14, -0.19891236722469329834, R17 ;  /* 0xbe4bafaf0e0d7823 */ /* 0x000fc40000000011 */
[----:B------:R0:W-:Y:S01]  /*2e4a0*/  STS [R51+0x108], R23 ;  /* 0x0001081733007388 */ /* 0x0001e20000000800 */
[----:B------:R-:W-:-:S03]  /*2e4b0*/  FFMA R12, R17, 0.19891236722469329834, R14 ;  /* 0x3e4bafaf110c7823 */ /* 0x000fc6000000000e */
[----:B------:R0:W-:Y:S04]  /*2e4c0*/  STS [R51+0x318], R29 ;  /* 0x0003181d33007388 */ /* 0x0001e80000000800 */
[----:B------:R0:W-:Y:S02]  /*2e4d0*/  STS [R51+0x39c], R21 ;  /* 0x00039c1533007388 */ /* 0x0001e40000000800 */
[----:B0-----:R-:W-:Y:S05]  /*2e4e0*/  WARPSYNC.COLLECTIVE R47, `(.L_x_2025) ;  /* 0x000000002f087348 */ /* 0x001fea0003c00000 */
[----:B------:R-:W-:Y:S01]  /*2e4f0*/  NOP ;  /* 0x0000000000007918 */ /* 0x000fe20000000000 */
[----:B0-----:R-:W-:Y:S05]  /*2e500*/  ENDCOLLECTIVE ;  /* 0x000000000000791b */ /* 0x001fea0003800000 */
.L_x_2025:
[----:B------:R-:W0:Y:S04]  /*2e510*/  LDS R18, [R50] ;  /* 0x0000000032127984 */ /* 0x000e280000000800 */
[----:B------:R-:W1:Y:S01]  /*2e520*/  LDS R17, [R50+0x4] ;  /* 0x0000040032117984 */ /* 0x000e620000000800 */
[----:B------:R-:W-:-:S03]  /*2e530*/  FMUL R14, R19, 1.4142135381698608398 ;  /* 0x3fb504f3130e7820 */ /* 0x000fc60000400000 */
[----:B------:R-:W2:Y:S04]  /*2e540*/  LDS R19, [R50+0x8] ;  /* 0x0000080032137984 */ /* 0x000ea80000000800 */
[----:B0-----:R-:W-:Y:S04]  /*2e550*/  STL [R1+0x78], R18 ;  /* 0x0000781201007387 */ /* 0x001fe80000100800 */
[----:B------:R-:W0:Y:S04]  /*2e560*/  LDS R18, [R50+0xc] ;  /* 0x00000c0032127984 */ /* 0x000e280000000800 */
[----:B-1----:R-:W-:Y:S04]  /*2e570*/  STL [R1+0x94], R17 ;  /* 0x0000941101007387 */ /* 0x002fe80000100800 */
[----:B------:R-:W1:Y:S01]  /*2e580*/  LDS R17, [R50+0x10] ;  /* 0x0000100032117984 */ /* 0x000e620000000800 */
[----:B------:R-:W-:-:S03]  /*2e590*/  FMUL R9, R9, 1.6629391908645629883 ;  /* 0x3fd4db3109097820 */ /* 0x000fc60000400000 */
[----:B--2---:R2:W-:Y:S04]  /*2e5a0*/  STL [R1+0x88], R19 ;  /* 0x0000881301007387 */ /* 0x0045e80000100800 */
[----:B------:R2:W3:Y:S01]  /*2e5b0*/  LDS R19, [R50+0x14] ;  /* 0x0000140032137984 */ /* 0x0004e20000000800 */
[----:B------:R-:W-:Y:S01]  /*2e5c0*/  FMUL R10, R10, -1.6629391908645629883 ;  /* 0xbfd4db310a0a7820 */ /* 0x000fe20000400000 */
[----:B------:R-:W-:Y:S02]  /*2e5d0*/  FMUL R11, R11, 1.4142135381698608398 ;  /* 0x3fb504f30b0b7820 */ /* 0x000fe40000400000 */
[----:B0-----:R2:W-:Y:S04]  /*2e5e0*/  STL [R1+0x84], R18 ;  /* 0x0000841201007387 */ /* 0x0015e80000100800 */
[----:B------:R2:W0:Y:S04]  /*2e5f0*/  LDS R18, [R50+0x18] ;  /* 0x0000180032127984 */ /* 0x0004280000000800 */
[----:B-1----:R2:W-:Y:S04]  /*2e600*/  STL [R1+0x108], R17 ;  /* 0x0001081101007387 */ /* 0x0025e80000100800 */
[----:B------:R2:W1:Y:S02]  /*2e610*/  LDS R17, [R50+0x1c] ;  /* 0x00001c0032117984 */ /* 0x0004640000000800 */
[----:B0123--:R-:W-:Y:S05]  /*2e620*/  WARPSYNC.COLLECTIVE R47, `(.L_x_2026) ;  /* 0x000000002f087348 */ /* 0x00ffea0003c00000 */
[----:B------:R-:W-:Y:S01]  /*2e630*/  NOP ;  /* 0x0000000000007918 */ /* 0x000fe20000000000 */
[----:B0123--:R-:W-:Y:S05]  /*2e640*/  ENDCOLLECTIVE ;  /* 0x000000000000791b */ /* 0x00ffea0003800000 */
.L_x_2026:
        /* <DEDUP_REMOVED lines=8> */
[----:B------:R0:W-:Y:S01]  /*2e6d0*/  STS [R51+0x294], R10 ;  /* 0x0002940a33007388 */ /* 0x0001e20000000800 */
[----:B------:R-:W-:-:S02]  /*2e6e0*/  FADD R7, R7, R2 ;  /* 0x0000000207077221 */ /* 0x000fc40000000000 */
[C-C-:B0-----:R-:W-:Y:S01]  /*2e6f0*/  FADD R10, R5.reuse, R6.reuse ;  /* 0x00000006050a7221 */ /* 0x141fe20000000000 */
[----:B------:R-:W-:-:S03]  /*2e700*/  FADD R6, R5, -R6 ;  /* 0x8000000605067221 */ /* 0x000fc60000000000 */
        /* <DEDUP_REMOVED lines=29> */
.L_x_2027:
[----:B------:R-:W0:Y:S04]  /*2e8e0*/  LDS R10, [R50] ;  /* 0x00000000320a7984 */ /* 0x000e280000000800 */
[----:B------:R-:W1:Y:S01]  /*2e8f0*/  LDS R9, [R50+0x4] ;  /* 0x0000040032097984 */ /* 0x000e620000000800 */
[----:B------:R-:W-:-:S03]  /*2e900*/  FMUL R6, R11, 1.4142135381698608398 ;  /* 0x3fb504f30b067820 */ /* 0x000fc60000400000 */
[----:B------:R-:W-:Y:S04]  /*2e910*/  STL [R1+0x120], R19 ;  /* 0x0001201301007387 */ /* 0x000fe80000100800 */
        /* <DEDUP_REMOVED lines=8> */
[----:B------:R2:W3:Y:S01]  /*2e9a0*/  LDS R11, [R50+0x14] ;  /* 0x00001400320b7984 */ /* 0x0004e20000000800 */
[----:B------:R-:W-:Y:S01]  /*2e9b0*/  FMUL R3, R3, 1.4142135381698608398 ;  /* 0x3fb504f303037820 */ /* 0x000fe20000400000 */
[----:B------:R-:W-:-:S02]  /*2e9c0*/  FMUL R4, R4, 1.9615705013275146484 ;  /* 0x3ffb14be04047820 */ /* 0x000fc40000400000 */
[----:B0-----:R2:W-:Y:S04]  /*2e9d0*/  STL [R1+0x6c], R10 ;  /* 0x00006c0a01007387 */ /* 0x0015e80000100800 */
[----:B------:R2:W0:Y:S04]  /*2e9e0*/  LDS R10, [R50+0x18] ;  /* 0x00001800320a7984 */ /* 0x0004280000000800 */
[----:B-1----:R2:W-:Y:S04]  /*2e9f0*/  STL [R1+0xac], R9 ;  /* 0x0000ac0901007387 */ /* 0x0025e80000100800 */
[----:B------:R2:W1:Y:S01]  /*2ea00*/  LDS R9, [R50+0x1c] ;  /* 0x00001c0032097984 */ /* 0x0004620000000800 */
[----:B------:R-:W-:-:S07]  /*2ea10*/  FMUL R5, R5, 1.9615705013275146484 ;  /* 0x3ffb14be05057820 */ /* 0x000fce0000400000 */
[----:B0123--:R-:W-:Y:S05]  /*2ea20*/  WARPSYNC.COLLECTIVE R47, `(.L_x_2028) ;  /* 0x000000002f087348 */ /* 0x00ffea0003c00000 */
[----:B------:R-:W-:Y:S01]  /*2ea30*/  NOP ;  /* 0x0000000000007918 */ /* 0x000fe20000000000 */
[----:B0123--:R-:W-:Y:S05]  /*2ea40*/  ENDCOLLECTIVE ;  /* 0x000000000000791b */ /* 0x00ffea0003800000 */
.L_x_2028:
[----:B------:R0:W-:Y:S01]  /*2ea50*/  STS [R51+0x210], R3 ;  /* 0x0002100333007388 */ /* 0x0001e20000000800 */
[----:B------:R-:W-:Y:S01]  /*2ea60*/  FMUL R2, R2, -1.6629391908645629883 ;  /* 0xbfd4db3102027820 */ /* 0x000fe20000400000 */
[----:B------:R-:W-:Y:S02]  /*2ea70*/  FMUL R0, R0, 1.6629391908645629883 ;  /* 0x3fd4db3100007820 */ /* 0x000fe40000400000 */
[----:B------:R1:W-:Y:S01]  /*2ea80*/  STS [R51+0x39c], R4 ;  /* 0x00039c0433007388 */ /* 0x0003e20000000800 */
[----:B------:R-:W-:Y:S01]  /*2ea90*/  FMUL R8, R8, 1.8477590084075927734 ;  /* 0x3fec835e08087820 */ /* 0x000fe20000400000 */
[----:B0-----:R-:W-:Y:S02]  /*2eaa0*/  FADD R3, R56, -R59 ;  /* 0x8000003b38037221 */ /* 0x001fe40000000000 */
[----:B------:R0:W-:Y:S01]  /*2eab0*/  STS [R51+0x84], R5 ;  /* 0x0000840533007388 */ /* 0x0001e20000000800 */
[----:B-1----:R-:W-:-:S03]  /*2eac0*/  FADD R4, R55, -R60 ;  /* 0x8000003c37047221 */ /* 0x002fc60000000000 */
[----:B------:R1:W-:Y:S01]  /*2ead0*/  STS [R51+0x294], R2 ;  /* 0x0002940233007388 */ /* 0x0003e20000000800 */
[----:B------:R-:W-:Y:S01]  /*2eae0*/  FADD R56, R56, R59 ;  /* 0x0000003b38387221 */ /* 0x000fe20000000000 */
[----:B------:R-:W-:Y:S02]  /*2eaf0*/  FADD R55, R55, R60 ;  /* 0x0000003c37377221 */ /* 0x000fe40000000000 */
[----:B------:R2:W-:Y:S01]  /*2eb00*/  STS [R51+0x18c], R0 ;  /* 0x00018c0033007388 */ /* 0x0005e20000000800 */
[C-C-:B0-----:R-:W-:Y:S01]  /*2eb10*/  FADD R5, R3.reuse, R4.reuse ;  /* 0x0000000403057221 */ /* 0x141fe20000000000 */
[----:B------:R-:W-:Y:S01]  /*2eb20*/  FADD R3, R3, -R4 ;  /* 0x8000000403037221 */ /* 0x000fe20000000000 */
[C-C-:B-1----:R-:W-:Y:S01]  /*2eb30*/  FADD R2, -R57.reuse, R58.reuse ;  /* 0x0000003a39027221 */ /* 0x142fe20000000100 */
[----:B------:R-:W-:Y:S01]  /*2eb40*/  FADD R57, R57, R58 ;  /* 0x0000003a39397221 */ /* 0x000fe20000000000 */
[C-C-:B--2---:R-:W-:Y:S01]  /*2eb50*/  FADD R0, R54.reuse, -R61.reuse ;  /* 0x8000003d36007221 */ /* 0x144fe20000000000 */
[----:B------:R-:W-:Y:S01]  /*2eb60*/  FADD R54, R54, R61 ;  /* 0x0000003d36367221 */ /* 0x000fe20000000000 */
[----:B------:R-:W-:Y:S01]  /*2eb70*/  FMUL R7, R7, 1.8477590084075927734 ;  /* 0x3fec835e07077820 */ /* 0x000fe20000400000 */
[C-C-:B------:R-:W-:Y:S01]  /*2eb80*/  FFMA R4, R3.reuse, -0.70710676908493041992, R2.reuse ;  /* 0xbf3504f303047823 */ /* 0x140fe20000000002 */
[----:B------:R0:W-:Y:S01]  /*2eb90*/  STS [R51], R6 ;  /* 0x0000000633007388 */ /* 0x0001e20000000800 */
[----:B------:R-:W-:Y:S01]  /*2eba0*/  FFMA R2, R3, 0.70710676908493041992, R2 ;  /* 0x3f3504f303027823 */ /* 0x000fe20000000002 */
[----:B------:R-:W-:-:S02]  /*2ebb0*/  FADD R3, R54, R57 ;  /* 0x0000003936037221 */ /* 0x000fc40000000000 */
[----:B------:R1:W-:Y:S01]  /*2ebc0*/  STS [R51+0x318], R8 ;  /* 0x0003180833007388 */ /* 0x0003e20000000800 */
[C-C-:B0-----:R-:W-:Y:S01]  /*2ebd0*/  FFMA R6, R5.reuse, -0.70710676908493041992, R0.reuse ;  /* 0xbf3504f305067823 */ /* 0x141fe20000000000 */
[----:B------:R-:W-:Y:S01]  /*2ebe0*/  FFMA R0, R5, 0.70710676908493041992, R0 ;  /* 0x3f3504f305007823 */ /* 0x000fe20000000000 */
[----:B-1----:R-:W-:Y:S01]  /*2ebf0*/  FADD R8, R55, R56 ;  /* 0x0000003837087221 */ /* 0x002fe20000000000 */
[----:B------:R0:W-:Y:S01]  /*2ec00*/  STS [R51+0x108], R7 ;  /* 0x0001080733007388 */ /* 0x0001e20000000800 */
[----:B------:R-:W-:Y:S01]  /*2ec10*/  FFMA R5, R4, 0.66817861795425415039, R6 ;  /* 0x3f2b0dc104057823 */ /* 0x000fe20000000006 */
[----:B------:R-:W-:Y:S01]  /*2ec20*/  FFMA R6, R6, -0.66817861795425415039, R4 ;  /* 0xbf2b0dc106067823 */ /* 0x000fe20000000004 */
[----:B------:R-:W-:Y:S01]  /*2ec30*/  FFMA R4, R2, -0.19891236722469329834, R0 ;  /* 0xbe4bafaf02047823 */ /* 0x000fe20000000000 */
[----:B------:R0:W-:Y:S06]  /*2ec40*/  STL [R1+0xf4], R11 ;  /* 0x0000f40b01007387 */ /* 0x0001ec0000100800 */
[----:B0-----:R-:W-:Y:S05]  /*2ec50*/  WARPSYNC.COLLECTIVE R47, `(.L_x_2029) ;  /* 0x000000002f087348 */ /* 0x001fea0003c00000 */
[----:B------:R-:W-:Y:S01]  /*2ec60*/  NOP ;  /* 0x0000000000007918 */ /* 0x000fe20000000000 */
[----:B0-----:R-:W-:Y:S05]  /*2ec70*/  ENDCOLLECTIVE ;  /* 0x000000000000791b */ /* 0x001fea0003800000 */
.L_x_2029:
[C-C-:B------:R-:W-:Y:S01]  /*2ec80*/  FADD R7, R3.reuse, -R8.reuse ;  /* 0x8000000803077221 */ /* 0x140fe20000000000 */
[----:B------:R-:W-:Y:S01]  /*2ec90*/  FADD R8, R3, R8 ;  /* 0x0000000803087221 */ /* 0x000fe20000000000 */
[----:B------:R-:W-:Y:S04]  /*2eca0*/  STL [R1+0x104], R10 ;  /* 0x0001040a01007387 */ /* 0x000fe80000100800 */
[----:B------:R0:W-:Y:S04]  /*2ecb0*/  STL [R1+0x114], R9 ;  /* 0x0001140901007387 */ /* 0x0001e80000100800 */
[----:B------:R-:W-:Y:S01]  /*2ecc0*/  LDS R11, [R50+0x8] ;  /* 0x00000800320b7984 */ /* 0x000fe20000000800 */
[----:B0-----:R-:W-:Y:S01]  /*2ecd0*/  FFMA R9, R0, 0.19891236722469329834, R2 ;  /* 0x3e4bafaf00097823 */ /* 0x001fe20000000002 */
[----:B------:R-:W-:Y:S01]  /*2ece0*/  FMUL R2, R8, 1.4142135381698608398 ;  /* 0x3fb504f308027820 */ /* 0x000fe20000400000 */
[----:B------:R-:W-:Y:S01]  /*2ecf0*/  FMUL R0, R4, 1.9615705013275146484 ;  /* 0x3ffb14be04007820 */ /* 0x000fe20000400000 */
[----:B------:R-:W0:Y:S04]  /*2ed00*/  LDS R8, [R50] ;  /* 0x0000000032087984 */ /* 0x000e280000000800 */
[----:B------:R-:W1:Y:S04]  /*2ed10*/  LDS R4, [R50+0x4] ;  /* 0x0000040032047984 */ /* 0x000e680000000800 */
[----:B0-----:R-:W-:Y:S04]  /*2ed20*/  STL [R1+0x30], R8 ;  /* 0x0000300801007387 */ /* 0x001fe80000100800 */
[----:B------:R-:W0:Y:S04]  /*2ed30*/  LDS R8, [R50+0xc] ;  /* 0x00000c0032087984 */ /* 0x000e280000000800 */
[----:B-1----:R-:W-:Y:S04]  /*2ed40*/  STL [R1+0x4c], R4 ;  /* 0x00004c0401007387 */ /* 0x002fe80000100800 */
[----:B------:R-:W1:Y:S04]  /*2ed50*/  LDS R4, [R50+0x10] ;  /* 0x0000100032047984 */ /* 0x000e680000000800 */
[----:B------:R2:W-:Y:S04]  /*2ed60*/  STL [R1+0x48], R11 ;  /* 0x0000480b01007387 */ /* 0x0005e80000100800 */
[----:B------:R2:W3:Y:S04]  /*2ed70*/  LDS R11, [R50+0x14] ;  /* 0x00001400320b7984 */ /* 0x0004e80000000800 */
[----:B0-----:R2:W-:Y:S04]  /*2ed80*/  STL [R1+0x34], R8 ;  /* 0x0000340801007387 */ /* 0x0015e80000100800 */
[----:B------:R2:W0:Y:S04]  /*2ed90*/  LDS R8, [R50+0x18] ;  /* 0x0000180032087984 */ /* 0x0004280000000800 */
[----:B-1----:R2:W-:Y:S04]  /*2eda0*/  STL [R1+0xa0], R4 ;  /* 0x0000a00401007387 */ /* 0x0025e80000100800 */
[----:B------:R2:W1:Y:S01]  /*2edb0*/  LDS R4, [R50+0x1c] ;  /* 0x00001c0032047984 */ /* 0x0004620000000800 */
[----:B------:R-:W-:Y:S01]  /*2edc0*/  FADD R10, R54, -R57 ;  /* 0x80000039360a7221 */ /* 0x000fe20000000000 */
[----:B------:R-:W-:-:S07]  /*2edd0*/  FADD R55, -R55, R56 ;  /* 0x0000003837377221 */ /* 0x000fce0000000100 */
[----:B0123--:R-:W-:Y:S05]  /*2ede0*/  WARPSYNC.COLLECTIVE R47, `(.L_x_2030) ;  /* 0x000000002f087348 */ /* 0x00ffea0003c00000 */
[----:B------:R-:W-:Y:S01]  /*2edf0*/  NOP ;  /* 0x0000000000007918 */ /* 0x000fe20000000000 */
[----:B0123--:R-:W-:Y:S05]  /*2ee00*/  ENDCOLLECTIVE ;  /* 0x000000000000791b */ /* 0x00ffea0003800000 */
.L_x_2030:
[----:B------:R-:W-:-:S04]  /*2ee10*/  FFMA R3, R55, -0.41421356797218322754, R10 ;  /* 0xbed413cd37037823 */ /* 0x000fc8000000000a */
[----:B------:R-:W-:Y:S01]  /*2ee20*/  FMUL R3, R3, 1.8477590084075927734 ;  /* 0x3fec835e03037820 */ /* 0x000fe20000400000 */
[----:B------:R-:W-:Y:S04]  /*2ee30*/  STL [R1+0xa8], R11 ;  /* 0x0000a80b01007387 */ /* 0x000fe80000100800 */
[----:B------:R0:W-:Y:S04]  /*2ee40*/  STS [R51+0x84], R0 ;  /* 0x0000840033007388 */ /* 0x0001e80000000800 */
[----:B------:R1:W-:Y:S01]  /*2ee50*/  STS [R51+0x108], R3 ;  /* 0x0001080333007388 */ /* 0x0003e20000000800 */
[C-C-:B0-----:R-:W-:Y:S01]  /*2ee60*/  FADD R0, R45.reuse, -R43.reuse ;  /* 0x8000002b2d007221 */ /* 0x141fe20000000000 */
[----:B------:R-:W-:-:S02]  /*2ee70*/  FADD R43, R45, R43 ;  /* 0x0000002b2d2b7221 */ /* 0x000fc40000000000 */
[----:B------:R-:W-:Y:S01]  /*2ee80*/  STL [R1+0xe0], R8 ;  /* 0x0000e00801007387 */ /* 0x000fe20000100800 */
[C-C-:B-1----:R-:W-:Y:S01]  /*2ee90*/  FADD R3, R46.reuse, -R41.reuse ;  /* 0x800000292e037221 */ /* 0x142fe20000000000 */
[----:B------:R-:W-:Y:S02]  /*2eea0*/  FADD R41, R46, R41 ;  /* 0x000000292e297221 */ /* 0x000fe40000000000 */
[----:B------:R0:W-:Y:S04]  /*2eeb0*/  STL [R1+0xf0], R4 ;  /* 0x0000f00401007387 */ /* 0x0001e80000100800 */
[----:B------:R1:W5:Y:S04]  /*2eec0*/  LDL.LU R45, [R1+0x284] ;  /* 0x00028400012d7983 */ /* 0x0003680000300800 */
[----:B------:R1:W5:Y:S01]  /*2eed0*/  LDL.LU R46, [R1+0x280] ;  /* 0x00028000012e7983 */ /* 0x0003620000300800 */
[C-C-:B0-----:R-:W-:Y:S01]  /*2eee0*/  FADD R4, R48.reuse, -R42.reuse ;  /* 0x8000002a30047221 */ /* 0x141fe20000000000 */
[----:B------:R-:W-:-:S02]  /*2eef0*/  FADD R42, R48, R42 ;  /* 0x0000002a302a7221 */ /* 0x000fc40000000000 */
[----:B------:R1:W5:Y:S04]  /*2ef00*/  LDL.LU R48, [R1+0x27c] ;  /* 0x00027c0001307983 */ /* 0x0003680000300800 */
[----:B------:R1:W5:Y:S04]  /*2ef10*/  LDL.LU R52, [R1+0x1c8] ;  /* 0x0001c80001347983 */ /* 0x0003680000300800 */
[----:B------:R1:W5:Y:S04]  /*2ef20*/  LDL.LU R44, [R1+0x40] ;  /* 0x00004000012c7983 */ /* 0x0003680000300800 */
[----:B------:R1:W5:Y:S01]  /*2ef30*/  LDL.LU R49, [R1+0x44] ;  /* 0x0000440001317983 */ /* 0x0003620000300800 */
[----:B------:R-:W-:Y:S01]  /*2ef40*/  FMUL R5, R5, 1.6629391908645629883 ;  /* 0x3fd4db3105057820 */ /* 0x000fe20000400000 */
[----:B------:R-:W-:Y:S01]  /*2ef50*/  FMUL R7, R7, 1.4142135381698608398 ;  /* 0x3fb504f307077820 */ /* 0x000fe20000400000 */
[----:B------:R-:W-:Y:S01]  /*2ef60*/  FFMA R10, R10, 0.41421356797218322754, R55 ;  /* 0x3ed413cd0a0a7823 */ /* 0x000fe20000000037 */
[----:B------:R0:W-:Y:S04]  /*2ef70*/  STS [R51], R2 ;  /* 0x0000000233007388 */ /* 0x0001e80000000800 */
[----:B------:R2:W-:Y:S01]  /*2ef80*/  STS [R51+0x18c], R5 ;  /* 0x00018c0533007388 */ /* 0x0005e20000000800 */
[----:B------:R-:W-:Y:S01]  /*2ef90*/  FMUL R6, R6, -1.6629391908645629883 ;  /* 0xbfd4db3106067820 */ /* 0x000fe20000400000 */
[----:B------:R-:W-:Y:S01]  /*2efa0*/  FMUL R10, R10, 1.8477590084075927734 ;  /* 0x3fec835e0a0a7820 */ /* 0x000fe20000400000 */
[----:B------:R-:W-:Y:S01]  /*2efb0*/  FMUL R9, R9, 1.9615705013275146484 ;  /* 0x3ffb14be09097820 */ /* 0x000fe20000400000 */
[----:B------:R3:W-:Y:S01]  /*2efc0*/  STS [R51+0x210], R7 ;  /* 0x0002100733007388 */ /* 0x0007e20000000800 */
[----:B0-----:R-:W-:-:S03]  /*2efd0*/  FADD R2, -R53, R40 ;  /* 0x0000002835027221 */ /* 0x001fc60000000100 */
[----:B------:R1:W5:Y:S01]  /*2efe0*/  LDL.LU R39, [R1+0x3c] ;  /* 0x00003c0001277983 */ /* 0x0003620000300800 */
[C-C-:B--2---:R-:W-:Y:S01]  /*2eff0*/  FADD R5, R3.reuse, R4.reuse ;  /* 0x0000000403057221 */ /* 0x144fe20000000000 */
[----:B------:R-:W-:Y:S02]  /*2f000*/  FADD R3, R3, -R4 ;  /* 0x8000000403037221 */ /* 0x000fe40000000000 */
[----:B------:R0:W-:Y:S01]  /*2f010*/  STS [R51+0x294], R6 ;  /* 0x0002940633007388 */ /* 0x0001e20000000800 */
[C-C-:B---3--:R-:W-:Y:S01]  /*2f020*/  FFMA R7, R5.reuse, -0.70710676908493041992, R0.reuse ;  /* 0xbf3504f305077823 */ /* 0x148fe20000000000 */
[----:B------:R-:W-:Y:S01]  /*2f030*/  FFMA R0, R5, 0.70710676908493041992, R0 ;  /* 0x3f3504f305007823 */ /* 0x000fe20000000000 */
[C-C-:B------:R-:W-:Y:S01]  /*2f040*/  FFMA R4, R3.reuse, -0.70710676908493041992, R2.reuse ;  /* 0xbf3504f303047823 */ /* 0x140fe20000000002 */
[----:B------:R-:W-:Y:S01]  /*2f050*/  FFMA R2, R3, 0.70710676908493041992, R2 ;  /* 0x3f3504f303027823 */ /* 0x000fe20000000002 */
[----:B------:R-:W-:Y:S04]  /*2f060*/  STS [R51+0x318], R10 ;  /* 0x0003180a33007388 */ /* 0x000fe80000000800 */
[----:B------:R2:W-:Y:S01]  /*2f070*/  STS [R51+0x39c], R9 ;  /* 0x00039c0933007388 */ /* 0x0005e20000000800 */
[----:B0-----:R-:W-:Y:S01]  /*2f080*/  FFMA R6, R2, -0.19891236722469329834, R0 ;  /* 0xbe4bafaf02067823 */ /* 0x001fe20000000000 */
[----:B------:R-:W-:-:S02]  /*2f090*/  FADD R40, R53, R40 ;  /* 0x0000002835287221 */ /* 0x000fc40000000000 */
[----:B------:R1:W5:Y:S01]  /*2f0a0*/  LDL.LU R38, [R1+0x90] ;  /* 0x0000900001267983 */ /* 0x0003620000300800 */
[----:B--2---:R-:W-:-:S07]  /*2f0b0*/  FFMA R9, R0, 0.19891236722469329834, R2 ;  /* 0x3e4bafaf00097823 */ /* 0x004fce0000000002 */
[----:B-1---5:R-:W-:Y:S05]  /*2f0c0*/  WARPSYNC.COLLECTIVE R47, `(.L_x_2031) ;  /* 0x000000002f087348 */ /* 0x022fea0003c00000 */
[----:B------:R-:W-:Y:S01]  /*2f0d0*/  NOP ;  /* 0x0000000000007918 */ /* 0x000fe20000000000 */
[----:B-1---5:R-:W-:Y:S05]  /*2f0e0*/  ENDCOLLECTIVE ;  /* 0x000000000000791b */ /* 0x022fea0003800000 */
.L_x_2031:
[----:B------:R-:W0:Y:S01]  /*2f0f0*/  LDS R0, [R50] ;  /* 0x0000000032007984 */ /* 0x000e220000000800 */
[----:B------:R-:W-:Y:S01]  /*2f100*/  FFMA R12, R4, 0.66817861795425415039, R7 ;  /* 0x3f2b0dc1040c7823 */ /* 0x000fe20000000007 */
[----:B------:R-:W-:Y:S01]  /*2f110*/  FFMA R7, R7, -0.66817861795425415039, R4 ;  /* 0xbf2b0dc107077823 */ /* 0x000fe20000000004 */
[----:B------:R-:W-:Y:S01]  /*2f120*/  FADD R3, R43, R40 ;  /* 0x000000282b037221 */ /* 0x000fe20000000000 */
[----:B------:R-:W-:Y:S01]  /*2f130*/  FADD R4, R42, R41 ;  /* 0x000000292a047221 */ /* 0x000fe20000000000 */
[----:B------:R-:W1:Y:S03]  /*2f140*/  LDS R2, [R50+0x4] ;  /* 0x0000040032027984 */ /* 0x000e660000000800 */
[C-C-:B------:R-:W-:Y:S01]  /*2f150*/  FADD R8, R3.reuse, -R4.reuse ;  /* 0x8000000403087221 */ /* 0x140fe20000000000 */
[----:B------:R-:W-:Y:S02]  /*2f160*/  FADD R3, R3, R4 ;  /* 0x0000000403037221 */ /* 0x000fe40000000000 */
[----:B------:R-:W-:Y:S02]  /*2f170*/  LDS R4, [R50+0xc] ;  /* 0x00000c0032047984 */ /* 0x000fe40000000800 */
[----:B------:R-:W-:-:S02]  /*2f180*/  FMUL R5, R3, 1.4142135381698608398 ;  /* 0x3fb504f303057820 */ /* 0x000fc40000400000 */
[----:B------:R-:W2:Y:S04]  /*2f190*/  LDS R3, [R50+0x8] ;  /* 0x0000080032037984 */ /* 0x000ea80000000800 */
[----:B0-----:R-:W-:Y:S04]  /*2f1a0*/  STL [R1+0x250], R0 ;  /* 0x0002500001007387 */ /* 0x001fe80000100800 */
[----:B------:R-:W0:Y:S04]  /*2f1b0*/  LDS R0, [R50+0x10] ;  /* 0x0000100032007984 */ /* 0x000e280000000800 */
[----:B-1----:R1:W-:Y:S04]  /*2f1c0*/  STL [R1+0x254], R2 ;  /* 0x0002540201007387 */ /* 0x0023e80000100800 */
[----:B------:R1:W3:Y:S04]  /*2f1d0*/  LDS R2, [R50+0x18] ;  /* 0x0000180032027984 */ /* 0x0002e80000000800 */
[----:B--2---:R1:W-:Y:S04]  /*2f1e0*/  STL [R1+0x258], R3 ;  /* 0x0002580301007387 */ /* 0x0043e80000100800 */
[----:B------:R1:W-:Y:S04]  /*2f1f0*/  STL [R1+0x25c], R4 ;  /* 0x00025c0401007387 */ /* 0x0003e80000100800 */
[----:B------:R1:W2:Y:S04]  /*2f200*/  LDS R3, [R50+0x14] ;  /* 0x0000140032037984 */ /* 0x0002a80000000800 */
[----:B------:R1:W5:Y:S04]  /*2f210*/  LDL.LU R37, [R1+0x164] ;  /* 0x0001640001257983 */ /* 0x0003680000300800 */
[----:B0-----:R1:W-:Y:S04]  /*2f220*/  STL [R1+0x80], R0 ;  /* 0x0000800001007387 */ /* 0x0013e80000100800 */
[----:B------:R1:W0:Y:S01]  /*2f230*/  LDS R0, [R50+0x1c] ;  /* 0x00001c0032007984 */ /* 0x0002220000000800 */
[----:B------:R-:W-:-:S07]  /*2f240*/  FMUL R7, R7, -1.6629391908645629883 ;  /* 0xbfd4db3107077820 */ /* 0x000fce0000400000 */
[----:B0123-5:R-:W-:Y:S05]  /*2f250*/  WARPSYNC.COLLECTIVE R47, `(.L_x_2032) ;  /* 0x000000002f087348 */ /* 0x02ffea0003c00000 */
[----:B------:R-:W-:Y:S01]  /*2f260*/  NOP ;  /* 0x0000000000007918 */ /* 0x000fe20000000000 */
[----:B0123-5:R-:W-:Y:S05]  /*2f270*/  ENDCOLLECTIVE ;  /* 0x000000000000791b */ /* 0x02ffea0003800000 */
.L_x_2032:
[----:B------:R-:W-:Y:S04]  /*2f280*/  STS [R51], R5 ;  /* 0x0000000533007388 */ /* 0x000fe80000000800 */
[----:B------:R0:W-:Y:S04]  /*2f290*/  STS [R51+0x294], R7 ;  /* 0x0002940733007388 */ /* 0x0001e80000000800 */
[----:B------:R-:W-:Y:S04]  /*2f2a0*/  STL [R1+0x9c], R3 ;  /* 0x00009c0301007387 */ /* 0x000fe80000100800 */
[----:B------:R-:W-:Y:S04]  /*2f2b0*/  STL [R1+0x260], R50 ;  /* 0x0002603201007387 */ /* 0x000fe80000100800 */
[----:B------:R-:W-:Y:S01]  /*2f2c0*/  STL [R1+0xb4], R2 ;  /* 0x0000b40201007387 */ /* 0x000fe20000100800 */
[----:B------:R-:W-:Y:S01]  /*2f2d0*/  FMUL R13, R8, 1.4142135381698608398 ;  /* 0x3fb504f3080d7820 */ /* 0x000fe20000400000 */
[----:B------:R-:W-:Y:S01]  /*2f2e0*/  FMUL R6, R6, 1.9615705013275146484 ;  /* 0x3ffb14be06067820 */ /* 0x000fe20000400000 */
[----:B------:R-:W-:Y:S01]  /*2f2f0*/  FMUL R8, R9, 1.9615705013275146484 ;  /* 0x3ffb14be09087820 */ /* 0x000fe20000400000 */
[----:B------:R-:W-:Y:S04]  /*2f300*/  STL [R1+0xd0], R0 ;  /* 0x0000d00001007387 */ /* 0x000fe80000100800 */
[----:B------:R-:W-:Y:S04]  /*2f310*/  STS [R51+0x84], R6 ;  /* 0x0000840633007388 */ /* 0x000fe80000000800 */
[----:B------:R1:W-:Y:S01]  /*2f320*/  STS [R51+0x39c], R8 ;  /* 0x00039c0833007388 */ /* 0x0003e20000000800 */
[C-C-:B0-----:R-:W-:Y:S01]  /*2f330*/  FADD R7, R52.reuse, -R46.reuse ;  /* 0x8000002e34077221 */ /* 0x141fe20000000000 */
[----:B------:R-:W-:-:S02]  /*2f340*/  FADD R5, R52, R46 ;  /* 0x0000002e34057221 */ /* 0x000fc40000000000 */
[----:B------:R-:W2:Y:S04]  /*2f350*/  LDL.LU R46, [R1+0x278] ;  /* 0x00027800012e7983 */ /* 0x000ea80000300800 */
[----:B------:R-:W3:Y:S01]  /*2f360*/  LDL.LU R52, [R1+0x1ec] ;  /* 0x0001ec0001347983 */ /* 0x000ee20000300800 */
[C-C-:B-1----:R-:W-:Y:S01]  /*2f370*/  FADD R8, -R49.reuse, R44.reuse ;  /* 0x0000002c31087221 */ /* 0x142fe20000000100 */
[----:B------:R-:W-:Y:S02]  /*2f380*/  FADD R6, R49, R44 ;  /* 0x0000002c31067221 */ /* 0x000fe40000000000 */
[----:B------:R-:W4:Y:S04]  /*2f390*/  LDL.LU R44, [R1+0x50] ;  /* 0x00005000012c7983 */ /* 0x000f280000300800 */
[----:B------:R-:W4:Y:S01]  /*2f3a0*/  LDL.LU R49, [R1+0x5c] ;  /* 0x00005c0001317983 */ /* 0x000f220000300800 */
[----:B------:R-:W-:Y:S01]  /*2f3b0*/  FADD R10, R43, -R40 ;  /* 0x800000282b0a7221 */ /* 0x000fe20000000000 */
[----:B------:R-:W-:Y:S01]  /*2f3c0*/  FADD R41, -R42, R41 ;  /* 0x000000292a297221 */ /* 0x000fe20000000100 */
[----:B------:R-:W-:Y:S01]  /*2f3d0*/  FMUL R12, R12, 1.6629391908645629883 ;  /* 0x3fd4db310c0c7820 */ /* 0x000fe20000400000 */
[----:B------:R-:W-:Y:S02]  /*2f3e0*/  STS [R51+0x210], R13 ;  /* 0x0002100d33007388 */ /* 0x000fe40000000800 */
[----:B------:R-:W-:Y:S01]  /*2f3f0*/  FFMA R14, R41, -0.41421356797218322754, R10 ;  /* 0xbed413cd290e7823 */ /* 0x000fe2000000000a */
[----:B------:R-:W-:Y:S01]  /*2f400*/  FFMA R10, R10, 0.41421356797218322754, R41 ;  /* 0x3ed413cd0a0a7823 */ /* 0x000fe20000000029 */
[----:B------:R-:W-:Y:S03]  /*2f410*/  STS [R51+0x18c], R12 ;  /* 0x00018c0c33007388 */ /* 0x000fe60000000800 */
[----:B------:R-:W-:-:S05]  /*2f420*/  FMUL R10, R10, 1.8477590084075927734 ;  /* 0x3fec835e0a0a7820 */ /* 0x000fca0000400000 */
[----:B------:R0:W-:Y:S01]  /*2f430*/  STS [R51+0x318], R10 ;  /* 0x0003180a33007388 */ /* 0x0001e20000000800 */
[C-C-:B------:R-:W-:Y:S01]  /*2f440*/  FADD R9, R38.reuse, -R39.reuse ;  /* 0x8000002726097221 */ /* 0x140fe20000000000 */
[----:B0-----:R-:W-:Y:S02]  /*2f450*/  FADD R10, R38, R39 ;  /* 0x00000027260a7221 */ /* 0x001fe40000000000 */
[----:B------:R-:W2:Y:S01]  /*2f460*/  LDL.LU R38, [R1+0x54] ;  /* 0x0000540001267983 */ /* 0x000ea20000300800 */
[----:B------:R-:W-:-:S04]  /*2f470*/  FADD R13, R37, -R48 ;  /* 0x80000030250d7221 */ /* 0x000fc80000000000 */
[C-C-:B------:R-:W-:Y:S01]  /*2f480*/  FADD R12, R9.reuse, R13.reuse ;  /* 0x0000000d090c7221 */ /* 0x140fe20000000000 */
[----:B------:R-:W-:-:S03]  /*2f490*/  FADD R13, R9, -R13 ;  /* 0x8000000d090d7221 */ /* 0x000fc60000000000 */
[C-C-:B------:R-:W-:Y:S01]  /*2f4a0*/  FFMA R9, R12.reuse, -0.70710676908493041992, R7.reuse ;  /* 0xbf3504f30c097823 */ /* 0x140fe20000000007 */
[----:B------:R-:W-:Y:S01]  /*2f4b0*/  FFMA R7, R12, 0.70710676908493041992, R7 ;  /* 0x3f3504f30c077823 */ /* 0x000fe20000000007 */
[----:B------:R-:W-:Y:S01]  /*2f4c0*/  FFMA R12, R13, -0.70710676908493041992, R8 ;  /* 0xbf3504f30d0c7823 */ /* 0x000fe20000000008 */
[----:B------:R-:W-:Y:S01]  /*2f4d0*/  FADD R11, R37, R48 ;  /* 0x00000030250b7221 */ /* 0x000fe20000000000 */
[----:B------:R-:W-:Y:S01]  /*2f4e0*/  FFMA R8, R13, 0.70710676908493041992, R8 ;  /* 0x3f3504f30d087823 */ /* 0x000fe20000000008 */
[----:B------:R-:W2:Y:S01]  /*2f4f0*/  LDL.LU R48, [R1+0x274] ;  /* 0x0002740001307983 */ /* 0x000ea20000300800 */
[----:B------:R-:W-:Y:S01]  /*2f500*/  FFMA R2, R12, 0.66817861795425415039, R9 ;  /* 0x3f2b0dc10c027823 */ /* 0x000fe20000000009 */
[----:B------:R-:W-:Y:S01]  /*2f510*/  FFMA R0, R9, -0.66817861795425415039, R12 ;  /* 0xbf2b0dc109007823 */ /* 0x000fe2000000000c */
[----:B------:R-:W-:Y:S01]  /*2f520*/  FADD R9, R5, R6 ;  /* 0x0000000605097221 */ /* 0x000fe20000000000 */
[----:B------:R-:W-:Y:S01]  /*2f530*/  FADD R12, R11, R10 ;  /* 0x0000000a0b0c7221 */ /* 0x000fe20000000000 */
[----:B------:R-:W-:Y:S01]  /*2f540*/  FADD R5, R5, -R6 ;  /* 0x8000000605057221 */ /* 0x000fe20000000000 */
[----:B------:R0:W-:Y:S01]  /*2f550*/  STL [R1+0x2c], R2 ;  /* 0x00002c0201007387 */ /* 0x0001e20000100800 */
[----:B------:R-:W-:Y:S01]  /*2f560*/  FADD R6, -R11, R10 ;  /* 0x0000000a0b067221 */ /* 0x000fe20000000100 */
[----:B------:R-:W-:-:S02]  /*2f570*/  FFMA R50, R8, -0.19891236722469329834, R7 ;  /* 0xbe4bafaf08327823 */ /* 0x000fc40000000007 */
[----:B------:R1:W-:Y:S01]  /*2f580*/  STL [R1+0x28], R0 ;  /* 0x0000280001007387 */ /* 0x0003e20000100800 */
[----:B------:R-:W-:Y:S01]  /*2f590*/  FFMA R4, R7, 0.19891236722469329834, R8 ;  /* 0x3e4bafaf07047823 */ /* 0x000fe20000000008 */
[----:B------:R-:W-:Y:S01]  /*2f5a0*/  FFMA R3, R6, -0.41421356797218322754, R5 ;  /* 0xbed413cd06037823 */ /* 0x000fe20000000005 */
[C-C-:B0-----:R-:W-:Y:S01]  /*2f5b0*/  FADD R2, R9.reuse, -R12.reuse ;  /* 0x8000000c09027221 */ /* 0x141fe20000000000 */
[----:B-1----:R-:W-:-:S04]  /*2f5c0*/  FADD R0, R9, R12 ;  /* 0x0000000c09007221 */ /* 0x002fc80000000000 */
[----:B------:R0:W-:Y:S04]  /*2f5d0*/  STL [R1+0x24], R2 ;  /* 0x0000240201007387 */ /* 0x0001e80000100800 */
[----:B------:R-:W-:Y:S04]  /*2f5e0*/  STL [R1+0x264], R50 ;  /* 0x0002643201007387 */ /* 0x000fe80000100800 */
[----:B------:R-:W-:Y:S01]  /*2f5f0*/  STL [R1+0x20], R0 ;  /* 0x0000200001007387 */ /* 0x000fe20000100800 */
[----:B0-----:R-:W-:-:S03]  /*2f600*/  FFMA R2, R5, 0.41421356797218322754, R6 ;  /* 0x3ed413cd05027823 */ /* 0x001fc60000000006 */
[----:B------:R-:W-:Y:S04]  /*2f610*/  STL [R1+0x268], R4 ;  /* 0x0002680401007387 */ /* 0x000fe80000100800 */
[----:B------:R-:W-:Y:S01]  /*2f620*/  STL [R1+0x26c], R3 ;  /* 0x00026c0301007387 */ /* 0x000fe20000100800 */
[C-C-:B---3--:R-:W-:Y:S01]  /*2f630*/  FADD R6, R52.reuse, -R45.reuse ;  /* 0x8000002d34067221 */ /* 0x148fe20000000000 */
[----:B------:R-:W-:Y:S02]  /*2f640*/  FADD R8, R52, R45 ;  /* 0x0000002d34087221 */ /* 0x000fe40000000000 */
[----:B------:R-:W3:Y:S04]  /*2f650*/  LDL.LU R45, [R1+0x270] ;  /* 0x00027000012d7983 */ /* 0x000ee80000300800 */
[----:B------:R-:W3:Y:S01]  /*2f660*/  LDL.LU R37, [R1+0x150] ;  /* 0x0001500001257983 */ /* 0x000ee20000300800 */
[----:B----4-:R-:W-:-:S03]  /*2f670*/  FADD R7, -R49, R44 ;  /* 0x0000002c31077221 */ /* 0x010fc60000000100 */
[----:B------:R-:W4:Y:S01]  /*2f680*/  LDL.LU R52, [R1+0x208] ;  /* 0x0002080001347983 */ /* 0x000f220000300800 */
[----:B------:R-:W-:-:S03]  /*2f690*/  FADD R5, R49, R44 ;  /* 0x0000002c31057221 */ /* 0x000fc60000000000 */
[----:B------:R-:W4:Y:S04]  /*2f6a0*/  LDL.LU R44, [R1+0x60] ;  /* 0x00006000012c7983 */ /* 0x000f280000300800 */
[----:B------:R-:W4:Y:S04]  /*2f6b0*/  LDL.LU R49, [R1+0x7c] ;  /* 0x00007c0001317983 */ /* 0x000f280000300800 */
[----:B------:R-:W4:Y:S04]  /*2f6c0*/  LDL.LU R35, [R1+0x68] ;  /* 0x0000680001237983 */ /* 0x000f280000300800 */
[----:B------:R-:W4:Y:S04]  /*2f6d0*/  LDL.LU R36, [R1+0xc4] ;  /* 0x0000c40001247983 */ /* 0x000f280000300800 */
[----:B------:R-:W4:Y:S01]  /*2f6e0*/  LDL.LU R39, [R1+0x58] ;  /* 0x0000580001277983 */ /* 0x000f220000300800 */
[----:B------:R-:W-:-:S05]  /*2f6f0*/  FMUL R14, R14, 1.8477590084075927734 ;  /* 0x3fec835e0e0e7820 */ /* 0x000fca0000400000 */
[----:B------:R4:W-:Y:S01]  /*2f700*/  STS [R51+0x108], R14 ;  /* 0x0001080e33007388 */ /* 0x0009e20000000800 */
[C-C-:B--2---:R-:W-:Y:S01]  /*2f710*/  FADD R10, R48.reuse, -R38.reuse ;  /* 0x80000026300a7221 */ /* 0x144fe20000000000 */
[----:B------:R-:W-:Y:S02]  /*2f720*/  FADD R9, R48, R38 ;  /* 0x0000002630097221 */ /* 0x000fe40000000000 */
[----:B------:R-:W2:Y:S01]  /*2f730*/  LDL.LU R38, [R1+0x190] ;  /* 0x0001900001267983 */ /* 0x000ea20000300800 */
[----:B---3--:R-:W-:-:S04]  /*2f740*/  FADD R13, R45, -R46 ;  /* 0x8000002e2d0d7221 */ /* 0x008fc80000000000 */
[C-C-:B------:R-:W-:Y:S01]  /*2f750*/  FADD R12, R10.reuse, R13.reuse ;  /* 0x0000000d0a0c7221 */ /* 0x140fe20000000000 */
[----:B------:R-:W-:-:S03]  /*2f760*/  FADD R13, R10, -R13 ;  /* 0x8000000d0a0d7221 */ /* 0x000fc60000000000 */
[C-C-:B------:R-:W-:Y:S01]  /*2f770*/  FFMA R10, R12.reuse, -0.70710676908493041992, R6.reuse ;  /* 0xbf3504f30c0a7823 */ /* 0x140fe20000000006 */
[----:B------:R-:W-:Y:S01]  /*2f780*/  FFMA R6, R12, 0.70710676908493041992, R6 ;  /* 0x3f3504f30c067823 */ /* 0x000fe20000000006 */
[----:B------:R-:W-:Y:S01]  /*2f790*/  FFMA R12, R13, -0.70710676908493041992, R7 ;  /* 0xbf3504f30d0c7823 */ /* 0x000fe20000000007 */
[----:B------:R-:W-:Y:S01]  /*2f7a0*/  FADD R11, R45, R46 ;  /* 0x0000002e2d0b7221 */ /* 0x000fe20000000000 */
[C-C-:B----4-:R-:W-:Y:S01]  /*2f7b0*/  FADD R14, R52.reuse, -R37.reuse ;  /* 0x80000025340e7221 */ /* 0x150fe20000000000 */
[----:B------:R-:W-:Y:S01]  /*2f7c0*/  FADD R16, R52, R37 ;  /* 0x0000002534107221 */ /* 0x000fe20000000000 */
[----:B------:R-:W-:Y:S01]  /*2f7d0*/  FFMA R0, R12, 0.66817861795425415039, R10 ;  /* 0x3f2b0dc10c007823 */ /* 0x000fe2000000000a */
[----:B------:R-:W-:Y:S01]  /*2f7e0*/  FFMA R45, R10, -0.66817861795425415039, R12 ;  /* 0xbf2b0dc10a2d7823 */ /* 0x000fe2000000000c */
[C-C-:B------:R-:W-:Y:S01]  /*2f7f0*/  FADD R10, R8.reuse, R5.reuse ;  /* 0x00000005080a7221 */ /* 0x140fe20000000000 */
[----:B------:R-:W3:Y:S01]  /*2f800*/  LDL.LU R37, [R1+0x158] ;  /* 0x0001580001257983 */ /* 0x000ee20000300800 */
[----:B------:R-:W-:Y:S01]  /*2f810*/  FADD R8, R8, -R5 ;  /* 0x8000000508087221 */ /* 0x000fe20000000000 */
[----:B------:R-:W-:-:S02]  /*2f820*/  FADD R5, R11, R9 ;  /* 0x000000090b057221 */ /* 0x000fc40000000000 */
[----:B------:R-:W3:Y:S01]  /*2f830*/  LDL.LU R52, [R1+0x220] ;  /* 0x0002200001347983 */ /* 0x000ee20000300800 */
[----:B------:R-:W-:Y:S01]  /*2f840*/  FADD R9, -R11, R9 ;  /* 0x000000090b097221 */ /* 0x000fe20000000100 */
[C-C-:B------:R-:W-:Y:S01]  /*2f850*/  FADD R15, -R49.reuse, R44.reuse ;  /* 0x0000002c310f7221 */ /* 0x140fe20000000100 */
[----:B------:R-:W-:Y:S02]  /*2f860*/  FADD R11, R49, R44 ;  /* 0x0000002c310b7221 */ /* 0x000fe40000000000 */
[----:B------:R-:W4:Y:S04]  /*2f870*/  LDL.LU R44, [R1+0x8c] ;  /* 0x00008c00012c7983 */ /* 0x000f280000300800 */
[----:B------:R-:W4:Y:S01]  /*2f880*/  LDL.LU R49, [R1+0xa4] ;  /* 0x0000a40001317983 */ /* 0x000f220000300800 */
[----:B------:R-:W-:Y:S01]  /*2f890*/  FFMA R7, R13, 0.70710676908493041992, R7 ;  /* 0x3f3504f30d077823 */ /* 0x000fe20000000007 */
[C-C-:B------:R-:W-:Y:S01]  /*2f8a0*/  FADD R48, R10.reuse, -R5.reuse ;  /* 0x800000050a307221 */ /* 0x140fe20000000000 */
[----:B------:R-:W-:Y:S01]  /*2f8b0*/  FADD R46, R10, R5 ;  /* 0x000000050a2e7221 */ /* 0x000fe20000000000 */
[----:B------:R-:W4:Y:S01]  /*2f8c0*/  LDL.LU R31, [R1+0x98] ;  /* 0x00009800011f7983 */ /* 0x000f220000300800 */
[----:B------:R-:W-:Y:S01]  /*2f8d0*/  FFMA R5, R7, -0.19891236722469329834, R6 ;  /* 0xbe4bafaf07057823 */ /* 0x000fe20000000006 */
[----:B------:R-:W-:Y:S01]  /*2f8e0*/  FFMA R6, R6, 0.19891236722469329834, R7 ;  /* 0x3e4bafaf06067823 */ /* 0x000fe20000000007 */
[----:B------:R-:W-:Y:S01]  /*2f8f0*/  FFMA R7, R9, -0.41421356797218322754, R8 ;  /* 0xbed413cd09077823 */ /* 0x000fe20000000008 */
[----:B------:R-:W-:Y:S01]  /*2f900*/  FFMA R8, R8, 0.41421356797218322754, R9 ;  /* 0x3ed413cd08087823 */ /* 0x000fe20000000009 */
[C-C-:B------:R-:W-:Y:S01]  /*2f910*/  FADD R9, R36.reuse, -R35.reuse ;  /* 0x8000002324097221 */ /* 0x140fe20000000000 */
[----:B------:R-:W-:Y:S01]  /*2f920*/  FADD R17, R36, R35 ;  /* 0x0000002324117221 */ /* 0x000fe20000000000 */
[----:B------:R-:W4:Y:S04]  /*2f930*/  LDL.LU R33, [R1+0x160] ;  /* 0x0001600001217983 */ /* 0x000f280000300800 */
[----:B------:R-:W4:Y:S01]  /*2f940*/  LDL.LU R35, [R1+0xbc] ;  /* 0x0000bc0001237983 */ /* 0x000f220000300800 */
[C-C-:B--2---:R-:W-:Y:S01]  /*2f950*/  FADD R10, R38.reuse, -R39.reuse ;  /* 0x80000027260a7221 */ /* 0x144fe20000000000 */
[----:B------:R-:W-:-:S02]  /*2f960*/  FADD R13, R38, R39 ;  /* 0x00000027260d7221 */ /* 0x000fc40000000000 */
[----:B------:R-:W2:Y:S04]  /*2f970*/  LDL.LU R38, [R1+0x1ac] ;  /* 0x0001ac0001267983 */ /* 0x000ea80000300800 */
[----:B------:R-:W2:Y:S01]  /*2f980*/  LDL.LU R39, [R1+0x194] ;  /* 0x0001940001277983 */ /* 0x000ea20000300800 */
[C-C-:B---3--:R-:W-:Y:S01]  /*2f990*/  FADD R22, R52.reuse, -R37.reuse ;  /* 0x8000002534167221 */ /* 0x148fe20000000000 */
[----:B------:R-:W-:Y:S02]  /*2f9a0*/  FADD R24, R52, R37 ;  /* 0x0000002534187221 */ /* 0x000fe40000000000 */
[----:B------:R-:W3:Y:S04]  /*2f9b0*/  LDL.LU R52, [R1+0x230] ;  /* 0x0002300001347983 */ /* 0x000ee80000300800 */
[----:B------:R-:W3:Y:S01]  /*2f9c0*/  LDL.LU R36, [R1+0xc0] ;  /* 0x0000c00001247983 */ /* 0x000ee20000300800 */
[C-C-:B----4-:R-:W-:Y:S01]  /*2f9d0*/  FADD R23, -R49.reuse, R44.reuse ;  /* 0x0000002c31177221 */ /* 0x150fe20000000100 */
[----:B------:R-:W-:-:S02]  /*2f9e0*/  FADD R21, R49, R44 ;  /* 0x0000002c31157221 */ /* 0x000fc40000000000 */
[----:B------:R-:W4:Y:S04]  /*2f9f0*/  LDL.LU R37, [R1+0xcc] ;  /* 0x0000cc0001257983 */ /* 0x000f280000300800 */
[----:B------:R-:W4:Y:S04]  /*2fa00*/  LDL.LU R44, [R1+0xc8] ;  /* 0x0000c800012c7983 */ /* 0x000f280000300800 */
[----:B------:R-:W4:Y:S01]  /*2fa10*/  LDL.LU R49, [R1+0x178] ;  /* 0x0001780001317983 */ /* 0x000f220000300800 */
[C-C-:B------:R-:W-:Y:S01]  /*2fa20*/  FADD R12, R9.reuse, R10.reuse ;  /* 0x0000000a090c7221 */ /* 0x140fe20000000000 */
[----:B------:R-:W-:Y:S01]  /*2fa30*/  FADD R9, R9, -R10 ;  /* 0x8000000a09097221 */ /* 0x000fe20000000000 */
[----:B------:R-:W-:Y:S01]  /*2fa40*/  FADD R18, R13, R17 ;  /* 0x000000110d127221 */ /* 0x000fe20000000000 */
[----:B------:R-:W4:Y:S01]  /*2fa50*/  LDL.LU R28, [R1+0xd4] ;  /* 0x0000d400011c7983 */ /* 0x000f220000300800 */
        /* <DEDUP_REMOVED lines=8> */
[----:B------:R-:W-:Y:S01]  /*2fae0*/  FADD R17, -R13, R17 ;  /* 0x000000110d117221 */ /* 0x000fe20000000100 */
[----:B------:R-:W-:Y:S01]  /*2faf0*/  FFMA R13, R15, -0.19891236722469329834, R14 ;  /* 0xbe4bafaf0f0d7823 */ /* 0x000fe2000000000e */
[----:B------:R-:W-:Y:S01]  /*2fb00*/  FFMA R14, R14, 0.19891236722469329834, R15 ;  /* 0x3e4bafaf0e0e7823 */ /* 0x000fe2000000000f */
[C---:B------:R-:W-:Y:S01]  /*2fb10*/  FADD R11, R12.reuse, -R18 ;  /* 0x800000120c0b7221 */ /* 0x040fe20000000000 */
[----:B------:R-:W-:Y:S01]  /*2fb20*/  FFMA R15, R17, -0.41421356797218322754, R16 ;  /* 0xbed413cd110f7823 */ /* 0x000fe20000000010 */
[----:B------:R-:W-:Y:S01]  /*2fb30*/  FADD R12, R12, R18 ;  /* 0x000000120c0c7221 */ /* 0x000fe20000000000 */
[----:B------:R-:W-:Y:S01]  /*2fb40*/  FFMA R16, R16, 0.41421356797218322754, R17 ;  /* 0x3ed413cd10107823 */ /* 0x000fe20000000011 */
[C-C-:B------:R-:W-:Y:S01]  /*2fb50*/  FADD R17, R33.reuse, -R31.reuse ;  /* 0x8000001f21117221 */ /* 0x140fe20000000000 */
[----:B------:R-:W-:Y:S01]  /*2fb60*/  FADD R25, R33, R31 ;  /* 0x0000001f21197221 */ /* 0x000fe20000000000 */
[C-C-:B--2---:R-:W-:Y:S01]  /*2fb70*/  FADD R18, R38.reuse, -R35.reuse ;  /* 0x8000002326127221 */ /* 0x144fe20000000000 */
[----:B------:R-:W-:-:S02]  /*2fb80*/  FADD R19, R38, R35 ;  /* 0x0000002326137221 */ /* 0x000fc40000000000 */
[----:B------:R-:W2:Y:S01]  /*2fb90*/  LDL.LU R38, [R1+0x1d0] ;  /* 0x0001d00001267983 */ /* 0x000ea20000300800 */
        /* <DEDUP_REMOVED lines=18> */
[C-C-:B---3--:R-:W-:Y:S01]  /*2fcc0*/  FADD R30, R52.reuse, -R39.reuse ;  /* 0x80000027341e7221 */ /* 0x148fe20000000000 */
[----:B------:R-:W-:Y:S02]  /*2fcd0*/  FADD R32, R52, R39 ;  /* 0x0000002734207221 */ /* 0x000fe40000000000 */
[----:B------:R-:W3:Y:S04]  /*2fce0*/  LDL.LU R39, [R1+0x1d8] ;  /* 0x0001d80001277983 */ /* 0x000ee80000300800 */
[----:B------:R-:W3:Y:S01]  /*2fcf0*/  LDL.LU R52, [R1+0x234] ;  /* 0x0002340001347983 */ /* 0x000ee20000300800 */
[C-C-:B----4-:R-:W-:Y:S01]  /*2fd00*/  FADD R31, -R37.reuse, R36.reuse ;  /* 0x00000024251f7221 */ /* 0x150fe20000000100 */
[----:B------:R-:W-:-:S02]  /*2fd10*/  FADD R29, R37, R36 ;  /* 0x00000024251d7221 */ /* 0x000fc40000000000 */
[----:B------:R-:W4:Y:S04]  /*2fd20*/  LDL.LU R34, [R1+0xd8] ;  /* 0x0000d80001227983 */ /* 0x000f280000300800 */
[----:B------:R-:W4:Y:S01]  /*2fd30*/  LDL.LU R37, [R1+0x138] ;  /* 0x0001380001257983 */ /* 0x000f220000300800 */
[C-C-:B------:R-:W-:Y:S01]  /*2fd40*/  FADD R25, R49.reuse, -R44.reuse ;  /* 0x8000002c31197221 */ /* 0x140fe20000000000 */
[----:B------:R-:W-:Y:S02]  /*2fd50*/  FADD R33, R49, R44 ;  /* 0x0000002c31217221 */ /* 0x000fe40000000000 */
[----:B------:R-:W4:Y:S04]  /*2fd60*/  LDL.LU R35, [R1+0xdc] ;  /* 0x0000dc0001237983 */ /* 0x000f280000300800 */
[----:B------:R-:W4:Y:S04]  /*2fd70*/  LDL.LU R36, [R1+0x18c] ;  /* 0x00018c0001247983 */ /* 0x000f280000300800 */
[----:B------:R-:W4:Y:S04]  /*2fd80*/  LDL.LU R44, [R1+0xe4] ;  /* 0x0000e400012c7983 */ /* 0x000f280000300800 */
[----:B------:R-:W4:Y:S04]  /*2fd90*/  LDL.LU R49, [R1+0x1f4] ;  /* 0x0001f40001317983 */ /* 0x000f280000300800 */
[----:B------:R-:W4:Y:S01]  /*2fda0*/  LDL.LU R59, [R1+0x214] ;  /* 0x00021400013b7983 */ /* 0x000f220000300800 */
[C-C-:B--2---:R-:W-:Y:S01]  /*2fdb0*/  FADD R26, R38.reuse, -R28.reuse ;  /* 0x8000001c261a7221 */ /* 0x144fe20000000000 */
        /* <DEDUP_REMOVED lines=21> */
[----:B------:R-:W2:Y:S04]  /*2ff10*/  LDL.LU R52, [R1+0x238] ;  /* 0x0002380001347983 */ /* 0x000ea80000300800 */
[----:B------:R-:W3:Y:S01]  /*2ff20*/  LDL.LU R58, [R1+0xec] ;  /* 0x0000ec00013a7983 */ /* 0x000ee20000300800 */
[C-C-:B----4-:R-:W-:Y:S01]  /*2ff30*/  FADD R39, -R37.reuse, R34.reuse ;  /* 0x0000002225277221 */ /* 0x150fe20000000100 */
[----:B------:R-:W-:-:S02]  /*2ff40*/  FADD R37, R37, R34 ;  /* 0x0000002225257221 */ /* 0x000fc40000000000 */
[----:B------:R-:W3:Y:S04]  /*2ff50*/  LDL.LU R61, [R1+0x15c] ;  /* 0x00015c00013d7983 */ /* 0x000ee80000300800 */
[----:B------:R-:W4:Y:S01]  /*2ff60*/  LDL.LU R43, [R1+0xe8] ;  /* 0x0000e800012b7983 */ /* 0x000f220000300800 */
[C-C-:B------:R-:W-:Y:S01]  /*2ff70*/  FADD R33, R36.reuse, -R35.reuse ;  /* 0x8000002324217221 */ /* 0x140fe20000000000 */
[----:B------:R-:W-:Y:S02]  /*2ff80*/  FADD R41, R36, R35 ;  /* 0x0000002324297221 */ /* 0x000fe40000000000 */
[----:B------:R-:W4:Y:S04]  /*2ff90*/  LDL.LU R53, [R1+0x19c] ;  /* 0x00019c0001357983 */ /* 0x000f280000300800 */
[----:B------:R-:W4:Y:S01]  /*2ffa0*/  LDL.LU R57, [R1+0x110] ;  /* 0x0001100001397983 */ /* 0x000f220000300800 */
[C-C-:B------:R-:W-:Y:S01]  /*2ffb0*/  FADD R34, R49.reuse, -R44.reuse ;  /* 0x8000002c31227221 */ /* 0x140fe20000000000 */
[----:B------:R-:W-:-:S02]  /*2ffc0*/  FADD R35, R49, R44 ;  /* 0x0000002c31237221 */ /* 0x000fc40000000000 */
        /* <DEDUP_REMOVED lines=19> */
[C-C-:B--2---:R-:W-:Y:S01]  /*30100*/  FADD R49, R52.reuse, -R59.reuse ;  /* 0x8000003b34317221 */ /* 0x144fe20000000000 */
[----:B------:R-:W-:Y:S01]  /*30110*/  FADD R52, R52, R59 ;  /* 0x0000003b34347221 */ /* 0x000fe20000000000 */
[----:B---3--:R-:W-:Y:S01]  /*30120*/  FADD R51, -R61, R58 ;  /* 0x0000003a3d337221 */ /* 0x008fe20000000100 */
[C-C-:B----4-:R-:W-:Y:S01]  /*30130*/  FADD R41, R53.reuse, -R43.reuse ;  /* 0x8000002b35297221 */ /* 0x150fe20000000000 */
[----:B------:R-:W-:Y:S01]  /*30140*/  FADD R53, R53, R43 ;  /* 0x0000002b35357221 */ /* 0x000fe20000000000 */
[C-C-:B------:R-:W-:Y:S01]  /*30150*/  FADD R42, R44.reuse, -R57.reuse ;  /* 0x800000392c2a7221 */ /* 0x140fe20000000000 */
[----:B------:R-:W-:-:S03]  /*30160*/  FADD R43, R44, R57 ;  /* 0x000000392c2b7221 */ /* 0x000fc60000000000 */
[C-C-:B------:R-:W-:Y:S01]  /*30170*/  FADD R44, R41.reuse, R42.reuse ;  /* 0x0000002a292c7221 */ /* 0x140fe20000000000 */
[----:B------:R-:W-:-:S03]  /*30180*/  FADD R41, R41, -R42 ;  /* 0x8000002a29297221 */ /* 0x000fc60000000000 */
[C-C-:B------:R-:W-:Y:S01]  /*30190*/  FFMA R42, R44.reuse, -0.70710676908493041992, R49.reuse ;  /* 0xbf3504f32c2a7823 */ /* 0x140fe20000000031 */
[----:B------:R-:W-:Y:S01]  /*301a0*/  FFMA R49, R44, 0.70710676908493041992, R49 ;  /* 0x3f3504f32c317823 */ /* 0x000fe20000000031 */
[--C-:B------:R-:W-:Y:S01]  /*301b0*/  FFMA R44, R41, -0.70710676908493041992, R51.reuse ;  /* 0xbf3504f3292c7823 */ /* 0x100fe20000000033 */
[----:B------:R-:W-:Y:S01]  /*301c0*/  FADD R47, R61, R58 ;  /* 0x0000003a3d2f7221 */ /* 0x000fe20000000000 */
[----:B------:R-:W-:Y:S01]  /*301d0*/  FFMA R51, R41, 0.70710676908493041992, R51 ;  /* 0x3f3504f329337823 */ /* 0x000fe20000000033 */
[----:B------:R-:W2:Y:S01]  /*301e0*/  LDL.LU R58, [R1+0x23c] ;  /* 0x00023c00013a7983 */ /* 0x000ea20000300800 */
[----:B------:R-:W-:Y:S01]  /*301f0*/  FFMA R41, R44, 0.66817861795425415039, R42 ;  /* 0x3f2b0dc12c297823 */ /* 0x000fe2000000002a */
[----:B------:R-:W-:Y:S01]  /*30200*/  FFMA R42, R42, -0.66817861795425415039, R44 ;  /* 0xbf2b0dc12a2a7823 */ /* 0x000fe2000000002c */
[C-C-:B------:R-:W-:Y:S01]  /*30210*/  FADD R44, R52.reuse, R47.reuse ;  /* 0x0000002f342c7221 */ /* 0x140fe20000000000 */
[----:B------:R-:W-:Y:S01]  /*30220*/  FADD R52, R52, -R47 ;  /* 0x8000002f34347221 */ /* 0x000fe20000000000 */
[C-C-:B------:R-:W-:Y:S01]  /*30230*/  FADD R47, R43.reuse, R53.reuse ;  /* 0x000000352b2f7221 */ /* 0x140fe20000000000 */
[----:B------:R-:W3:Y:S01]  /*30240*/  LDL.LU R56, [R1+0x144] ;  /* 0x0001440001387983 */ /* 0x000ee20000300800 */
[----:B------:R-:W-:-:S03]  /*30250*/  FADD R53, -R43, R53 ;  /* 0x000000352b357221 */ /* 0x000fc60000000100 */
[----:B------:R-:W3:Y:S01]  /*30260*/  LDL.LU R59, [R1+0x174] ;  /* 0x00017400013b7983 */ /* 0x000ee20000300800 */
[C-C-:B------:R-:W-:Y:S01]  /*30270*/  FADD R43, R44.reuse, -R47.reuse ;  /* 0x8000002f2c2b7221 */ /* 0x140fe20000000000 */
[----:B------:R-:W-:Y:S02]  /*30280*/  FADD R44, R44, R47 ;  /* 0x0000002f2c2c7221 */ /* 0x000fe40000000000 */
[----:B------:R-:W4:Y:S01]  /*30290*/  LDL.LU R54, [R1+0x118] ;  /* 0x0001180001367983 */ /* 0x000f220000300800 */
[----:B------:R-:W-:-:S03]  /*302a0*/  FFMA R47, R51, -0.19891236722469329834, R49 ;  /* 0xbe4bafaf332f7823 */ /* 0x000fc60000000031 */
[----:B------:R-:W4:Y:S01]  /*302b0*/  LDL.LU R60, [R1+0x1c0] ;  /* 0x0001c000013c7983 */ /* 0x000f220000300800 */
[----:B------:R-:W-:-:S03]  /*302c0*/  FFMA R49, R49, 0.19891236722469329834, R51 ;  /* 0x3e4bafaf31317823 */ /* 0x000fc60000000033 */
[----:B------:R-:W4:Y:S01]  /*302d0*/  LDL.LU R55, [R1+0x128] ;  /* 0x0001280001377983 */ /* 0x000f220000300800 */
[----:B------:R-:W-:-:S03]  /*302e0*/  FFMA R51, R53, -0.41421356797218322754, R52 ;  /* 0xbed413cd35337823 */ /* 0x000fc60000000034 */
[----:B------:R-:W4:Y:S01]  /*302f0*/  LDL.LU R61, [R1+0x21c] ;  /* 0x00021c00013d7983 */ /* 0x000f220000300800 */
[----:B------:R-:W-:-:S03]  /*30300*/  FFMA R52, R52, 0.41421356797218322754, R53 ;  /* 0x3ed413cd34347823 */ /* 0x000fc60000000035 */
[----:B------:R-:W4:Y:S04]  /*30310*/  LDL.LU R3, [R1+0x2c] ;  /* 0x00002c0001037983 */ /* 0x000f280000300800 */
[----:B------:R-:W4:Y:S04]  /*30320*/  LDL.LU R4, [R1+0x28] ;  /* 0x0000280001047983 */ /* 0x000f280000300800 */
[----:B------:R-:W4:Y:S04]  /*30330*/  LDL.LU R50, [R1+0x24] ;  /* 0x0000240001327983 */ /* 0x000f280000300800 */
[----:B------:R-:W2:Y:S02]  /*30340*/  LDL.LU R53, [R1+0x224] ;  /* 0x0002240001357983 */ /* 0x000ea40000300800 */
[C-C-:B--2---:R-:W-:Y:S01]  /*30350*/  FADD R57, R58.reuse, -R53.reuse ;  /* 0x800000353a397221 */ /* 0x144fe20000000000 */
[----:B------:R-:W-:Y:S01]  /*30360*/  FADD R53, R58, R53 ;  /* 0x000000353a357221 */ /* 0x000fe20000000000 */
[C-C-:B---3--:R-:W-:Y:S01]  /*30370*/  FADD R58, -R59.reuse, R56.reuse ;  /* 0x000000383b3a7221 */ /* 0x148fe20000000100 */
[----:B------:R-:W-:Y:S01]  /*30380*/  FADD R56, R59, R56 ;  /* 0x000000383b387221 */ /* 0x000fe20000000000 */
        /* <DEDUP_REMOVED lines=16> */
[----:B------:R-:W-:Y:S02]  /*30490*/  FMUL R3, R3, 1.6629391908645629883 ;  /* 0x3fd4db3103037820 */ /* 0x000fe40000400000 */
[C-C-:B------:R-:W-:Y:S01]  /*304a0*/  FADD R54, R61.reuse, -R56.reuse ;  /* 0x800000383d367221 */ /* 0x140fe20000000000 */
[----:B------:R-:W-:Y:S01]  /*304b0*/  FADD R56, R61, R56 ;  /* 0x000000383d387221 */ /* 0x000fe20000000000 */
[----:B------:R-:W-:Y:S01]  /*304c0*/  FFMA R61, R58, -0.19891236722469329834, R57 ;  /* 0xbe4bafaf3a3d7823 */ /* 0x000fe20000000039 */
[----:B------:R-:W-:Y:S01]  /*304d0*/  FFMA R57, R57, 0.19891236722469329834, R58 ;  /* 0x3e4bafaf39397823 */ /* 0x000fe2000000003a */
[----:B------:R-:W-:Y:S01]  /*304e0*/  FFMA R58, R55, -0.41421356797218322754, R53 ;  /* 0xbed413cd373a7823 */ /* 0x000fe20000000035 */
[----:B------:R-:W-:Y:S01]  /*304f0*/  FMUL R4, R4, -1.6629391908645629883 ;  /* 0xbfd4db3104047820 */ /* 0x000fe20000400000 */
        /* <DEDUP_REMOVED lines=35> */
[----:B------:R1:W-:Y:S04]  /*30730*/  STL [R1+0x90], R55 ;  /* 0x0000903701007387 */ /* 0x0003e80000100800 */
[----:B------:R2:W-:Y:S01]  /*30740*/  STL [R1+0xcc], R5 ;  /* 0x0000cc0501007387 */ /* 0x0005e20000100800 */
[----:B-1----:R-:W-:Y:S01]  /*30750*/  FMUL R55, R6, 1.9615705013275146484 ;  /* 0x3ffb14be06377820 */ /* 0x002fe20000400000 */
[----:B------:R-:W-:Y:S01]  /*30760*/  FMUL R6, R7, 1.8477590084075927734 ;  /* 0x3fec835e07067820 */ /* 0x000fe20000400000 */
[----:B--2---:R-:W-:-:S03]  /*30770*/  FMUL R5, R8, 1.8477590084075927734 ;  /* 0x3fec835e08057820 */ /* 0x004fc60000400000 */
[----:B------:R-:W-:Y:S01]  /*30780*/  STL [R1+0x1fc], R55 ;  /* 0x0001fc3701007387 */ /* 0x000fe20000100800 */
[----:B------:R-:W-:-:S03]  /*30790*/  FMUL R7, R9, 1.6629391908645629883 ;  /* 0x3fd4db3109077820 */ /* 0x000fc60000400000 */
[----:B------:R1:W-:Y:S04]  /*307a0*/  STL [R1+0x118], R6 ;  /* 0x0001180601007387 */ /* 0x0003e80000100800 */
[----:B------:R2:W-:Y:S01]  /*307b0*/  STL [R1+0x1dc], R5 ;  /* 0x0001dc0501007387 */ /* 0x0005e20000100800 */
[----:B-1----:R-:W-:-:S03]  /*307c0*/  FMUL R6, R10, -1.6629391908645629883 ;  /* 0xbfd4db310a067820 */ /* 0x002fc60000400000 */
[----:B------:R1:W-:Y:S01]  /*307d0*/  STL [R1+0x15c], R7 ;  /* 0x00015c0701007387 */ /* 0x0003e20000100800 */
[----:B--2---:R-:W-:-:S03]  /*307e0*/  FMUL R5, R11, 1.4142135381698608398 ;  /* 0x3fb504f30b057820 */ /* 0x004fc60000400000 */
        /* <DEDUP_REMOVED lines=92> */
[----:B------:R-:W-:-:S07]  /*30db0*/  MOV R47, 0xffffffff ;  /* 0xffffffff002f7802 */ /* 0x000fce0000000f00 */
[----:B0----5:R-:W-:Y:S05]  /*30dc0*/  WARPSYNC.COLLECTIVE R47, `(.L_x_2033) ;  /* 0x000000002f087348 */ /* 0x021fea0003c00000 */
[----:B------:R-:W-:Y:S01]  /*30dd0*/  NOP ;  /* 0x0000000000007918 */ /* 0x000fe20000000000 */
[----:B0----5:R-:W-:Y:S05]  /*30de0*/  ENDCOLLECTIVE ;  /* 0x000000000000791b */ /* 0x021fea0003800000 */
.L_x_2033:
[----:B------:R-:W-:Y:S05]  /*30df0*/  BRA `(.L_x_2034) ;  /* 0xfffffdac00f47947 */ /* 0x000fea000383ffff */
.L_x_1115:
[----:B------:R-:W-:Y:S01]  /*30e00*/  HFMA2 R26, -RZ, RZ, 0, 2.384185791015625e-07 ;  /* 0x00000004ff1a7431 */ /* 0x000fe200000001ff */
[----:B------:R-:W-:Y:S01]  /*30e10*/  BSSY B0, `(.L_x_2035) ;  /* 0x0000007000007945 */ /* 0x000fe20003800000 */
[----:B------:R-:W-:Y:S02]  /*30e20*/  MOV R27, R36 ;  /* 0x00000024001b7202 */ /* 0x000fe40000000f00 */
[----:B------:R-:W-:Y:S02]  /*30e30*/  MOV R2, 0x181f ;  /* 0x0000181f00027802 */ /* 0x000fe40000000f00 */
[----:B------:R-:W-:-:S07]  /*30e40*/  MOV R47, 0xffffffff ;  /* 0xffffffff002f7802 */ /* 0x000fce0000000f00 */
[----:B------:R-:W-:Y:S05]  /*30e50*/  WARPSYNC.COLLECTIVE R47, `(.L_x_2036) ;  /* 0x000000002f087348 */ /* 0x000fea0003c00000 */
[----:B------:R0:W1:Y:S02]  /*30e60*/  SHFL.BFLY P0, R2, R27, R26, R2 ;  /* 0x0c00001a1b027389 */ /* 0x0000640000000002 */
[----:B01----:R-:W-:Y:S05]  /*30e70*/  ENDCOLLECTIVE ;  /* 0x000000000000791b */ /* 0x003fea0003800000 */
.L_x_2036:
[----:B------:R-:W-:Y:S05]  /*30e80*/  BSYNC B0 ;  /* 0x0000000000007941 */ /* 0x000fea0003800000 */
.L_x_2035:
[----:B------:R-:W-:Y:S01]  /*30e90*/  FADD R36, R36, R2 ;  /* 0x0000000224247221 */ /* 0x000fe20000000000 */
[----:B------:R-:W-:Y:S01]  /*30ea0*/  HFMA2 R26, -RZ, RZ, 0, 1.1920928955078125e-07 ;  /* 0x00000002ff1a7431 */ /* 0x000fe200000001ff */
[----:B------:R-:W-:Y:S02]  /*30eb0*/  MOV R2, 0x181f ;  /* 0x0000181f00027802 */ /* 0x000fe40000000f00 */
[----:B------:R-:W-:Y:S02]  /*30ec0*/  MOV R47, 0xffffffff ;  /* 0xffffffff002f7802 */ /* 0x000fe40000000f00 */
[----:B------:R-:W-:-:S07]  /*30ed0*/  MOV R27, R36 ;  /* 0x00000024001b7202 */ /* 0x000fce0000000f00 */
[----:B------:R-:W-:Y:S05]  /*30ee0*/  WARPSYNC.COLLECTIVE R47, `(.L_x_2037) ;  /* 0x000000002f087348 */ /* 0x000fea0003c00000 */
[----:B------:R0:W1:Y:S02]  /*30ef0*/  SHFL.BFLY P0, R2, R27, R26, R2 ;  /* 0x0c00001a1b027389 */ /* 0x0000640000000002 */
[----:B01----:R-:W-:Y:S05]  /*30f00*/  ENDCOLLECTIVE ;  /* 0x000000000000791b */ /* 0x003fea0003800000 */
.L_x_2037:
[----:B------:R-:W-:Y:S02]  /*30f10*/  HFMA2 R26, -RZ, RZ, 0, 5.9604644775390625e-08 ;  /* 0x00000001ff1a7431 */ /* 0x000fe400000001ff */
[----:B------:R-:W-:Y:S01]  /*30f20*/  FADD R36, R36, R2 ;  /* 0x0000000224247221 */ /* 0x000fe20000000000 */
[----:B------:R-:W-:-:S04]  /*30f30*/  MOV R2, 0x181f ;  /* 0x0000181f00027802 */ /* 0x000fc80000000f00 */
[----:B------:R-:W-:-:S07]  /*30f40*/  MOV R27, R36 ;  /* 0x00000024001b7202 */ /* 0x000fce0000000f00 */
[----:B------:R-:W-:Y:S05]  /*30f50*/  WARPSYNC.COLLECTIVE R47, `(.L_x_2038) ;  /* 0x000000002f087348 */ /* 0x000fea0003c00000 */
[----:B------:R0:W1:Y:S02]  /*30f60*/  SHFL.BFLY P0, R2, R27, R26, R2 ;  /* 0x0c00001a1b027389 */ /* 0x0000640000000002 */
[----:B01----:R-:W-:Y:S05]  /*30f70*/  ENDCOLLECTIVE ;  /* 0x000000000000791b */ /* 0x003fea0003800000 */
.L_x_2038:
[----:B------:R-:W-:Y:S01]  /*30f80*/  MOV R0, R2 ;  /* 0x0000000200007202 */ /* 0x000fe20000000f00 */
[----:B------:R-:W-:Y:S06]  /*30f90*/  BRA `(.L_x_2039) ;  /* 0xfffffe1800287947 */ /* 0x000fec000383ffff */
.L_x_1119:
[----:B------:R-:W-:Y:S01]  /*30fa0*/  BSSY B0, `(.L_x_2040) ;  /* 0x0000006000007945 */ /* 0x000fe20003800000 */
[----:B------:R-:W-:Y:S02]  /*30fb0*/  LEA R42, R47, R56, 0x2 ;  /* 0x000000382f2a7211 */ /* 0x000fe400078e10ff */
[----:B------:R-:W-:-:S07]  /*30fc0*/  MOV R47, 0xffffffff ;  /* 0xffffffff002f7802 */ /* 0x000fce0000000f00 */
[----:B-----5:R-:W-:Y:S05]  /*30fd0*/  WARPSYNC.COLLECTIVE R47, `(.L_x_2041) ;  /* 0x000000002f087348 */ /* 0x020fea0003c00000 */
[----:B------:R-:W-:Y:S01]  /*30fe0*/  NOP ;  /* 0x0000000000007918 */ /* 0x000fe20000000000 */
[----:B-----5:R-:W-:Y:S05]  /*30ff0*/  ENDCOLLECTIVE ;  /* 0x000000000000791b */ /* 0x020fea0003800000 */
.L_x_2041:
[----:B------:R-:W-:Y:S05]  /*31000*/  BSYNC B0 ;  /* 0x0000000000007941 */ /* 0x000fea0003800000 */
.L_x_2040:
[----:B------:R-:W-:Y:S04]  /*31010*/  STL [R1+0x250], R44 ;  /* 0x0002502c01007387 */ /* 0x000fe80000100800 */
[----:B------:R0:W-:Y:S04]  /*31020*/  STL [R1+0x24c], R46 ;  /* 0x00024c2e01007387 */ /* 0x0001e80000100800 */
[----:B0-----:R0:W5:Y:S04]  /*31030*/  LDL.LU R46, [R1+0x30] ;  /* 0x00003000012e7983 */ /* 0x0011680000300800 */
[----:B------:R1:W-:Y:S04]  /*31040*/  STL [R1+0x248], R45 ;  /* 0x0002482d01007387 */ /* 0x0003e80000100800 */
[----:B-1----:R0:W5:Y:S01]  /*31050*/  LDL.LU R45, [R1+0x3c] ;  /* 0x00003c00012d7983 */ /* 0x0021620000300800 */
[----:B------:R-:W-:-:S03]  /*31060*/  MOV R47, 0xffffffff ;  /* 0xffffffff002f7802 */ /* 0x000fc60000000f00 */
[----:B------:R0:W-:Y:S04]  /*31070*/  STL [R1+0x244], R48 ;  /* 0x0002443001007387 */ /* 0x0001e80000100800 */
[----:B------:R0:W5:Y:S04]  /*31080*/  LDL.LU R44, [R1+0x34] ;  /* 0x00003400012c7983 */ /* 0x0001680000300800 */
        /* <DEDUP_REMOVED lines=11> */
.L_x_2042:
        /* <DEDUP_REMOVED lines=11> */
.L_x_2043:
        /* <DEDUP_REMOVED lines=11> */
.L_x_2044:
        /* <DEDUP_REMOVED lines=11> */
.L_x_2045:
        /* <DEDUP_REMOVED lines=11> */
.L_x_2046:
        /* <DEDUP_REMOVED lines=11> */
.L_x_2047:
        /* <DEDUP_REMOVED lines=11> */
.L_x_2048:
[----:B------:R0:W1:Y:S04]  /*31560*/  LDS R17, [R43+0x10] ;  /* 0x000010002b117984 */ /* 0x0000680000000800 */
[----:B------:R0:W2:Y:S04]  /*31570*/  LDS R21, [R43] ;  /* 0x000000002b157984 */ /* 0x0000a80000000800 */
        /* <DEDUP_REMOVED lines=9> */
.L_x_2049:
        /* <DEDUP_REMOVED lines=11> */
.L_x_2050:
[----:B------:R0:W1:Y:S04]  /*316c0*/  LDS R10, [R43+0x10] ;  /* 0x000010002b0a7984 */ /* 0x0000680000000800 */
[----:B------:R0:W-:Y:S04]  /*316d0*/  STL [R1], R17 ;  /* 0x0000001101007387 */ /* 0x0001e80000100800 */
        /* <DEDUP_REMOVED lines=10> */
.L_x_2051:
        /* <DEDUP_REMOVED lines=11> */
.L_x_2052:
[----:B------:R-:W0:Y:S04]  /*31830*/  LDS R12, [R43+0x10] ;  /* 0x000010002b0c7984 */ /* 0x000e280000000800 */
[----:B------:R1:W-:Y:S04]  /*31840*/  STL [R1+0x18], R10 ;  /* 0x0000180a01007387 */ /* 0x0003e80000100800 */
[----:B------:R1:W5:Y:S04]  /*31850*/  LDL.LU R5, [R1+0x14] ;  /* 0x0000140001057983 */ /* 0x0003680000300800 */
[----:B------:R1:W5:Y:S04]  /*31860*/  LDL.LU R6, [R1+0xc] ;  /* 0x00000c0001067983 */ /* 0x0003680000300800 */
[----:B------:R1:W5:Y:S04]  /*31870*/  LDL.LU R7, [R1+0x4] ;  /* 0x0000040001077983 */ /* 0x0003680000300800 */
[----:B------:R1:W5:Y:S04]  /*31880*/  LDL.LU R4, [R1+0x8] ;  /* 0x0000080001047983 */ /* 0x0003680000300800 */
[----:B------:R1:W5:Y:S04]  /*31890*/  LDL.LU R48, [R1+0x20] ;  /* 0x0000200001307983 */ /* 0x0003680000300800 */
[----:B------:R1:W5:Y:S04]  /*318a0*/  LDL.LU R45, [R1+0x2c] ;  /* 0x00002c00012d7983 */ /* 0x0003680000300800 */
[----:B------:R1:W2:Y:S04]  /*318b0*/  LDS R8, [R43] ;  /* 0x000000002b087984 */ /* 0x0002a80000000800 */
[----:B------:R1:W3:Y:S04]  /*318c0*/  LDS R9, [R43+0x4] ;  /* 0x000004002b097984 */ /* 0x0002e80000000800 */
[----:B0-----:R1:W-:Y:S04]  /*318d0*/  STL [R1+0x30], R12 ;  /* 0x0000300c01007387 */ /* 0x0013e80000100800 */
[----:B------:R1:W0:Y:S04]  /*318e0*/  LDS R10, [R43+0x8] ;  /* 0x000008002b0a7984 */ /* 0x0002280000000800 */
[----:B------:R1:W4:Y:S04]  /*318f0*/  LDS R11, [R43+0xc] ;  /* 0x00000c002b0b7984 */ /* 0x0003280000000800 */
[----:B------:R1:W5:Y:S04]  /*31900*/  LDL.LU R46, [R1+0x1c] ;  /* 0x00001c00012e7983 */ /* 0x0003680000300800 */
[----:B------:R1:W0:Y:S04]  /*31910*/  LDS R12, [R43+0x14] ;  /* 0x000014002b0c7984 */ /* 0x0002280000000800 */
[----:B------:R1:W0:Y:S04]  /*31920*/  LDS R13, [R43+0x18] ;  /* 0x000018002b0d7984 */ /* 0x0002280000000800 */
[----:B------:R1:W0:Y:S02]  /*31930*/  LDS R49, [R43+0x1c] ;  /* 0x00001c002b317984 */ /* 0x0002240000000800 */
[----:B012345:R-:W-:Y:S05]  /*31940*/  WARPSYNC.COLLECTIVE R47, `(.L_x_2053) ;  /* 0x000000002f087348 */ /* 0x03ffea0003c00000 */
[----:B------:R-:W-:Y:S01]  /*31950*/  NOP ;  /* 0x0000000000007918 */ /* 0x000fe20000000000 */
[----:B012345:R-:W-:Y:S05]  /*31960*/  ENDCOLLECTIVE ;  /* 0x000000000000791b */ /* 0x03ffea0003800000 */
.L_x_2053:
[----:B------:R0:W5:Y:S04]  /*31970*/  LDL.LU R44, [R1+0x38] ;  /* 0x00003800012c7983 */ /* 0x0001680000300800 */
[----:B------:R-:W2:Y:S04]  /*31980*/  LDL.LU R47, [R1+0x10] ;  /* 0x00001000012f7983 */ /* 0x000ea80000300800 */
[----:B------:R-:W-:Y:S04]  /*31990*/  STS [R42+0x84], R3 ;  /* 0x000084032a007388 */ /* 0x000fe80000000800 */
[----:B------:R-:W-:Y:S04]  /*319a0*/  STS [R42+0x210], R0 ;  /* 0x000210002a007388 */ /* 0x000fe80000000800 */
[----:B------:R-:W-:Y:S04]  /*319b0*/  STS [R42+0x318], R2 ;  /* 0x000318022a007388 */ /* 0x000fe80000000800 */
[----:B------:R-:W-:Y:S04]  /*319c0*/  STS [R42+0x39c], R5 ;  /* 0x00039c052a007388 */ /* 0x000fe80000000800 */
[----:B------:R-:W-:Y:S04]  /*319d0*/  STS [R42+0x294], R6 ;  /* 0x000294062a007388 */ /* 0x000fe80000000800 */
[----:B------:R-:W-:Y:S04]  /*319e0*/  STS [R42+0x18c], R7 ;  /* 0x00018c072a007388 */ /* 0x000fe80000000800 */
[----:B------:R-:W-:Y:S04]  /*319f0*/  STS [R42+0x108], R4 ;  /* 0x000108042a007388 */ /* 0x000fe80000000800 */
[----:B--2---:R1:W-:Y:S02]  /*31a00*/  STS [R42], R47 ;  /* 0x0000002f2a007388 */ /* 0x0043e40000000800 */
[----:B01----:R-:W-:-:S07]  /*31a10*/  MOV R47, 0xffffffff ;  /* 0xffffffff002f7802 */ /* 0x003fce0000000f00 */
[----:B-----5:R-:W-:Y:S05]  /*31a20*/  WARPSYNC.COLLECTIVE R47, `(.L_x_2054) ;  /* 0x000000002f087348 */ /* 0x020fea0003c00000 */
[----:B------:R-:W-:Y:S01]  /*31a30*/  NOP ;  /* 0x0000000000007918 */ /* 0x000fe20000000000 */
[----:B-----5:R-:W-:Y:S05]  /*31a40*/  ENDCOLLECTIVE ;  /* 0x000000000000791b */ /* 0x020fea0003800000 */
.L_x_2054:
[----:B------:R-:W0:Y:S04]  /*31a50*/  LDS R7, [R43+0x10] ;  /* 0x000010002b077984 */ /* 0x000e280000000800 */
[----:B------:R1:W2:Y:S04]  /*31a60*/  LDS R0, [R43] ;  /* 0x000000002b007984 */ /* 0x0002a80000000800 */
[----:B------:R1:W3:Y:S04]  /*31a70*/  LDS R2, [R43+0x4] ;  /* 0x000004002b027984 */ /* 0x0002e80000000800 */
[----:B------:R1:W4:Y:S04]  /*31a80*/  LDS R3, [R43+0x8] ;  /* 0x000008002b037984 */ /* 0x0003280000000800 */
[----:B------:R1:W1:Y:S04]  /*31a90*/  LDS R4, [R43+0xc] ;  /* 0x00000c002b047984 */ /* 0x0002680000000800 */
[----:B------:R0:W1:Y:S04]  /*31aa0*/  LDS R5, [R43+0x14] ;  /* 0x000014002b057984 */ /* 0x0000680000000800 */
[----:B------:R0:W1:Y:S04]  /*31ab0*/  LDS R6, [R43+0x18] ;  /* 0x000018002b067984 */ /* 0x0000680000000800 */
[----:B0-----:R0:W-:Y:S04]  /*31ac0*/  STL [R1+0x40], R7 ;  /* 0x0000400701007387 */ /* 0x0011e80000100800 */
[----:B--2---:R0:W0:Y:S02]  /*31ad0*/  LDS R7, [R43+0x1c] ;  /* 0x00001c002b077984 */ /* 0x0040240000000800 */
[----:B01-34-:R-:W-:Y:S05]  /*31ae0*/  WARPSYNC.COLLECTIVE R47, `(.L_x_2055) ;  /* 0x000000002f087348 */ /* 0x01bfea0003c00000 */
[----:B------:R-:W-:Y:S01]  /*31af0*/  NOP ;  /* 0x0000000000007918 */ /* 0x000fe20000000000 */
[----:B01-34-:R-:W-:Y:S05]  /*31b00*/  ENDCOLLECTIVE ;  /* 0x000000000000791b */ /* 0x01bfea0003800000 */
.L_x_2055:
[----:B------:R-:W2:Y:S04]  /*31b10*/  LDL.LU R47, [R1+0x24] ;  /* 0x00002400012f7983 */ /* 0x000ea80000300800 */
[----:B------:R0:W-:Y:S04]  /*31b20*/  STS [R42], R61 ;  /* 0x0000003d2a007388 */ /* 0x0001e80000000800 */
[----:B0-----:R-:W3:Y:S04]  /*31b30*/  LDL.LU R61, [R1+0x28] ;  /* 0x00002800013d7983 */ /* 0x001ee80000300800 */
[----:B------:R-:W-:Y:S04]  /*31b40*/  STS [R42+0x84], R60 ;  /* 0x0000843c2a007388 */ /* 0x000fe80000000800 */
[----:B------:R-:W-:Y:S04]  /*31b50*/  STS [R42+0x210], R48 ;  /* 0x000210302a007388 */ /* 0x000fe80000000800 */
[----:B------:R-:W-:Y:S04]  /*31b60*/  STS [R42+0x294], R45 ;  /* 0x0002942d2a007388 */ /* 0x000fe80000000800 */
[----:B------:R-:W-:Y:S04]  /*31b70*/  STS [R42+0x318], R46 ;  /* 0x0003182e2a007388 */ /* 0x000fe80000000800 */
[----:B------:R-:W-:Y:S04]  /*31b80*/  STS [R42+0x39c], R44 ;  /* 0x00039c2c2a007388 */ /* 0x000fe80000000800 */
[----:B--2---:R0:W-:Y:S02]  /*31b90*/  STS [R42+0x18c], R47 ;  /* 0x00018c2f2a007388 */ /* 0x0041e40000000800 */
[----:B0-----:R-:W-:-:S04]  /*31ba0*/  FMUL R47, R59, 1.4142135381698608398 ;  /* 0x3fb504f33b2f7820 */ /* 0x001fc80000400000 */
        /* <DEDUP_REMOVED lines=8> */
[C-C-:B------:R-:W-:Y:S01]  /*31c30*/  FFMA R52, R54.reuse, -0.70710676908493041992, R55.reuse ;  /* 0xbf3504f336347823 */ /* 0x140fe20000000037 */
[----:B------:R-:W-:Y:S01]  /*31c40*/  FFMA R54, R54, 0.70710676908493041992, R55 ;  /* 0x3f3504f336367823 */ /* 0x000fe20000000037 */
[C-C-:B------:R-:W-:Y:S01]  /*31c50*/  FFMA R55, R50.reuse, -1.8477590084075927734, R47.reuse ;  /* 0xbfec835e32377823 */ /* 0x140fe2000000002f */
[----:B------:R-:W-:Y:S01]  /*31c60*/  FFMA R47, R50, 1.8477590084075927734, R47 ;  /* 0x3fec835e322f7823 */ /* 0x000fe2000000002f */
[----:B------:R-:W-:Y:S01]  /*31c70*/  FFMA R50, R57, 0.66817861795425415039, R52 ;  /* 0x3f2b0dc139327823 */ /* 0x000fe20000000034 */
[----:B------:R-:W-:-:S04]  /*31c80*/  FFMA R57, R52, -0.66817861795425415039, R57 ;  /* 0xbf2b0dc134397823 */ /* 0x000fc80000000039 */
[C-C-:B------:R-:W-:Y:S01]  /*31c90*/  FFMA R52, R57.reuse, -1.6629391908645629883, R47.reuse ;  /* 0xbfd4db3139347823 */ /* 0x140fe2000000002f */
[----:B------:R-:W-:Y:S01]  /*31ca0*/  FFMA R57, R57, 1.6629391908645629883, R47 ;  /* 0x3fd4db3139397823 */ /* 0x000fe2000000002f */
[----:B------:R-:W-:Y:S01]  /*31cb0*/  MOV R47, 0xffffffff ;  /* 0xffffffff002f7802 */ /* 0x000fe20000000f00 */
[----:B---3--:R0:W-:Y:S06]  /*31cc0*/  STS [R42+0x108], R61 ;  /* 0x0001083d2a007388 */ /* 0x0081ec0000000800 */
[----:B0-----:R-:W-:Y:S05]  /*31cd0*/  WARPSYNC.COLLECTIVE R47, `(.L_x_2056) ;  /* 0x000000002f087348 */ /* 0x001fea0003c00000 */
[----:B------:R-:W-:Y:S01]  /*31ce0*/  NOP ;  /* 0x0000000000007918 */ /* 0x000fe20000000000 */
[----:B0-----:R-:W-:Y:S05]  /*31cf0*/  ENDCOLLECTIVE ;  /* 0x000000000000791b */ /* 0x001fea0003800000 */
.L_x_2056:
[----:B------:R-:W0:Y:S04]  /*31d00*/  LDS R44, [R43] ;  /* 0x000000002b2c7984 */ /* 0x000e280000000800 */
[----:B------:R-:W1:Y:S04]  /*31d10*/  LDS R47, [R43+0x4] ;  /* 0x000004002b2f7984 */ /* 0x000e680000000800 */
[----:B------:R-:W2:Y:S04]  /*31d20*/  LDS R45, [R43+0x8] ;  /* 0x000008002b2d7984 */ /* 0x000ea80000000800 */
[----:B------:R-:W-:Y:S04]  /*31d30*/  LDS R46, [R43+0x10] ;  /* 0x000010002b2e7984 */ /* 0x000fe80000000800 */
        /* <DEDUP_REMOVED lines=8> */
[----:B-1----:R1:W-:Y:S02]  /*31dc0*/  STL [R1+0x20], R47 ;  /* 0x0000202f01007387 */ /* 0x0023e40000100800 */
[----:B-12---:R-:W-:-:S07]  /*31dd0*/  MOV R47, 0xffffffff ;  /* 0xffffffff002f7802 */ /* 0x006fce0000000f00 */
[----:B0-----:R-:W-:Y:S05]  /*31de0*/  WARPSYNC.COLLECTIVE R47, `(.L_x_2057) ;  /* 0x000000002f087348 */ /* 0x001fea0003c00000 */
[----:B------:R-:W-:Y:S01]  /*31df0*/  NOP ;  /* 0x0000000000007918 */ /* 0x000fe20000000000 */
[----:B0-----:R-:W-:Y:S05]  /*31e00*/  ENDCOLLECTIVE ;  /* 0x000000000000791b */ /* 0x001fea0003800000 */
.L_x_2057:
[----:B------:R0:W-:Y:S02]  /*31e10*/  STS [R42+0x84], R57 ;  /* 0x000084392a007388 */ /* 0x0001e40000000800 */
[C-C-:B0-----:R-:W-:Y:S01]  /*31e20*/  FFMA R57, R50.reuse, -1.6629391908645629883, R55.reuse ;  /* 0xbfd4db3132397823 */ /* 0x141fe20000000037 */
[----:B------:R-:W-:Y:S01]  /*31e30*/  FFMA R50, R50, 1.6629391908645629883, R55 ;  /* 0x3fd4db3132327823 */ /* 0x000fe20000000037 */
[----:B------:R-:W-:-:S04]  /*31e40*/  FFMA R55, R58, 1.8477590084075927734, R59 ;  /* 0x3fec835e3a377823 */ /* 0x000fc8000000003b */
[----:B------:R0:W-:Y:S02]  /*31e50*/  STS [R42+0x108], R50 ;  /* 0x000108322a007388 */ /* 0x0001e40000000800 */
[----:B0-----:R-:W-:Y:S01]  /*31e60*/  FFMA R50, R58, -1.8477590084075927734, R59 ;  /* 0xbfec835e3a327823 */ /* 0x001fe2000000003b */
[----:B------:R-:W-:Y:S01]  /*31e70*/  FFMA R58, R54, 0.19891236722469329834, R38 ;  /* 0x3e4bafaf363a7823 */ /* 0x000fe20000000026 */
[----:B------:R-:W-:-:S04]  /*31e80*/  FFMA R38, R38, -0.19891236722469329834, R54 ;  /* 0xbe4bafaf26267823 */ /* 0x000fc80000000036 */
[C-C-:B------:R-:W-:Y:S01]  /*31e90*/  FFMA R54, R38.reuse, -1.9615705013275146484, R50.reuse ;  /* 0xbffb14be26367823 */ /* 0x140fe20000000032 */
[----:B------:R-:W-:Y:S01]  /*31ea0*/  FFMA R50, R38, 1.9615705013275146484, R50 ;  /* 0x3ffb14be26327823 */ /* 0x000fe20000000032 */
[----:B------:R-:W-:-:S05]  /*31eb0*/  FFMA R38, R58, 1.9615705013275146484, R55 ;  /* 0x3ffb14be3a267823 */ /* 0x000fca0000000037 */
[----:B------:R0:W-:Y:S01]  /*31ec0*/  STS [R42], R38 ;  /* 0x000000262a007388 */ /* 0x0001e20000000800 */
[----:B------:R-:W-:Y:S01]  /*31ed0*/  FFMA R47, R58, -1.9615705013275146484, R55 ;  /* 0xbffb14be3a2f7823 */ /* 0x000fe20000000037 */
[----:B0-----:R-:W-:-:S04]  /*31ee0*/  FMUL R38, R36, 1.4142135381698608398 ;  /* 0x3fb504f324267820 */ /* 0x001fc80000400000 */
[C-C-:B------:R-:W-:Y:S01]  /*31ef0*/  FFMA R36, R40.reuse, 1.4142135381698608398, R38.reuse ;  /* 0x3fb504f328247823 */ /* 0x140fe20000000026 */
[----:B------:R-:W-:Y:S01]  /*31f00*/  FFMA R40, R40, 1.4142135381698608398, -R38 ;  /* 0x3fb504f328287823 */ /* 0x000fe20000000826 */
[----:B------:R-:W-:Y:S01]  /*31f10*/  FFMA R38, R37, 0.41421356797218322754, R41 ;  /* 0x3ed413cd25267823 */ /* 0x000fe20000000029 */
[----:B------:R-:W-:Y:S01]  /*31f20*/  FFMA R37, R41, 0.41421356797218322754, -R37 ;  /* 0x3ed413cd29257823 */ /* 0x000fe20000000825 */
[C-C-:B------:R-:W-:Y:S01]  /*31f30*/  FADD R41, R56.reuse, R51.reuse ;  /* 0x0000003338297221 */ /* 0x140fe20000000000 */
[----:B------:R-:W-:Y:S01]  /*31f40*/  FADD R51, R56, -R51 ;  /* 0x8000003338337221 */ /* 0x000fe20000000000 */
[----:B------:R0:W-:Y:S01]  /*31f50*/  STS [R42+0x39c], R47 ;  /* 0x00039c2f2a007388 */ /* 0x0001e20000000800 */
[C-C-:B------:R-:W-:Y:S01]  /*31f60*/  FFMA R59, R38.reuse, 1.8477590084075927734, R36.reuse ;  /* 0x3fec835e263b7823 */ /* 0x140fe20000000024 */
[----:B------:R-:W-:Y:S02]  /*31f70*/  FFMA R36, R38, -1.8477590084075927734, R36 ;  /* 0xbfec835e26247823 */ /* 0x000fe40000000024 */
[----:B------:R1:W-:Y:S01]  /*31f80*/  STS [R42+0x210], R50 ;  /* 0x000210322a007388 */ /* 0x0003e20000000800 */
[C-C-:B0-----:R-:W-:Y:S01]  /*31f90*/  FFMA R47, R41.reuse, 0.70710676908493041992, R53.reuse ;  /* 0x3f3504f3292f7823 */ /* 0x141fe20000000035 */
[----:B------:R-:W-:Y:S01]  /*31fa0*/  FFMA R53, R41, -0.70710676908493041992, R53 ;  /* 0xbf3504f329357823 */ /* 0x000fe20000000035 */
[C-C-:B------:R-:W-:Y:S01]  /*31fb0*/  FFMA R41, R51.reuse, -0.70710676908493041992, R39.reuse ;  /* 0xbf3504f333297823 */ /* 0x140fe20000000027 */
[----:B------:R-:W-:Y:S01]  /*31fc0*/  FFMA R39, R51, 0.70710676908493041992, R39 ;  /* 0x3f3504f333277823 */ /* 0x000fe20000000027 */
[----:B------:R-:W-:-:S03]  /*31fd0*/  FFMA R56, R37, -1.8477590084075927734, R40 ;  /* 0xbfec835e25387823 */ /* 0x000fc60000000028 */
[----:B-1----:R-:W-:Y:S01]  /*31fe0*/  FFMA R50, R39, 0.19891236722469329834, R47 ;  /* 0x3e4bafaf27327823 */ /* 0x002fe2000000002f */
[----:B------:R-:W-:Y:S01]  /*31ff0*/  FFMA R38, R47, -0.19891236722469329834, R39 ;  /* 0xbe4bafaf2f267823 */ /* 0x000fe20000000027 */
[----:B------:R-:W-:Y:S01]  /*32000*/  FFMA R39, R53, 0.66817861795425415039, R41 ;  /* 0x3f2b0dc135277823 */ /* 0x000fe20000000029 */
[----:B------:R-:W-:Y:S01]  /*32010*/  MOV R47, 0xffffffff ;  /* 0xffffffff002f7802 */ /* 0x000fe20000000f00 */
[----:B------:R0:W-:Y:S01]  /*32020*/  STS [R42+0x18c], R54 ;  /* 0x00018c362a007388 */ /* 0x0001e20000000800 */
[----:B------:R-:W-:Y:S01]  /*32030*/  FFMA R37, R37, 1.8477590084075927734, R40 ;  /* 0x3fec835e25257823 */ /* 0x000fe20000000028 */
[--C-:B------:R-:W-:Y:S02]  /*32040*/  FFMA R58, R39, -1.6629391908645629883, R56.reuse ;  /* 0xbfd4db31273a7823 */ /* 0x100fe40000000038 */
[----:B------:R0:W-:Y:S01]  /*32050*/  STS [R42+0x294], R57 ;  /* 0x000294392a007388 */ /* 0x0001e20000000800 */
[----:B------:R-:W-:Y:S01]  /*32060*/  FFMA R41, R41, -0.66817861795425415039, R53 ;  /* 0xbf2b0dc129297823 */ /* 0x000fe20000000035 */
[----:B------:R-:W-:-:S02]  /*32070*/  FFMA R56, R39, 1.6629391908645629883, R56 ;  /* 0x3fd4db3127387823 */ /* 0x000fc40000000038 */
[----:B------:R0:W-:Y:S05]  /*32080*/  STS [R42+0x318], R52 ;  /* 0x000318342a007388 */ /* 0x0001ea0000000800 */
[----:B0-----:R-:W-:Y:S05]  /*32090*/  WARPSYNC.COLLECTIVE R47, `(.L_x_2058) ;  /* 0x000000002f087348 */ /* 0x001fea0003c00000 */
[----:B------:R-:W-:Y:S01]  /*320a0*/  NOP ;  /* 0x0000000000007918 */ /* 0x000fe20000000000 */
[----:B0-----:R-:W-:Y:S05]  /*320b0*/  ENDCOLLECTIVE ;  /* 0x000000000000791b */ /* 0x001fea0003800000 */
.L_x_2058:
[----:B------:R-:W0:Y:S01]  /*320c0*/  LDS R40, [R43+0x4] ;  /* 0x000004002b287984 */ /* 0x000e220000000800 */
[C-C-:B------:R-:W-:Y:S01]  /*320d0*/  FFMA R55, R38.reuse, -1.9615705013275146484, R36.reuse ;  /* 0xbffb14be26377823 */ /* 0x140fe20000000024 */
[----:B------:R-:W-:Y:S02]  /*320e0*/  FFMA R53, R38, 1.9615705013275146484, R36 ;  /* 0x3ffb14be26357823 */ /* 0x000fe40000000024 */
[----:B------:R-:W1:Y:S04]  /*320f0*/  LDS R39, [R43+0x8] ;  /* 0x000008002b277984 */ /* 0x000e680000000800 */
[----:B------:R-:W2:Y:S04]  /*32100*/  LDS R38, [R43+0xc] ;  /* 0x00000c002b267984 */ /* 0x000ea80000000800 */
[----:B------:R3:W-:Y:S04]  /*32110*/  STL [R1+0x8], R45 ;  /* 0x0000082d01007387 */ /* 0x0007e80000100800 */
[----:B------:R3:W-:Y:S04]  /*32120*/  STL [R1+0x3c], R44 ;  /* 0x00003c2c01007387 */ /* 0x0007e80000100800 */
[----:B------:R3:W4:Y:S01]  /*32130*/  LDS R45, [R43+0x1c] ;  /* 0x00001c002b2d7984 */ /* 0x0007220000000800 */
[C-C-:B------:R-:W-:Y:S01]  /*32140*/  FFMA R36, R41.reuse, 1.6629391908645629883, R37.reuse ;  /* 0x3fd4db3129247823 */ /* 0x140fe20000000025 */
[----:B------:R-:W-:-:S02]  /*32150*/  FFMA R51, R41, -1.6629391908645629883, R37 ;  /* 0xbfd4db3129337823 */ /* 0x000fc40000000025 */
[----:B------:R3:W3:Y:S04]  /*32160*/  LDS R41, [R43] ;  /* 0x000000002b297984 */ /* 0x0006e80000000800 */
[----:B------:R0:W3:Y:S04]  /*32170*/  LDS R37, [R43+0x10] ;  /* 0x000010002b257984 */ /* 0x0000e80000000800 */
[----:B------:R0:W3:Y:S04]  /*32180*/  LDS R44, [R43+0x18] ;  /* 0x000018002b2c7984 */ /* 0x0000e80000000800 */
[----:B0-----:R0:W-:Y:S04]  /*32190*/  STL [R1+0x258], R40 ;  /* 0x0002582801007387 */ /* 0x0011e80000100800 */
[----:B-1----:R0:W-:Y:S04]  /*321a0*/  STL [R1+0x25c], R39 ;  /* 0x00025c2701007387 */ /* 0x0021e80000100800 */
[----:B--2---:R0:W-:Y:S04]  /*321b0*/  STL [R1+0x260], R38 ;  /* 0x0002602601007387 */ /* 0x0041e80000100800 */
[----:B------:R0:W1:Y:S02]  /*321c0*/  LDS R38, [R43+0x14] ;  /* 0x000014002b267984 */ /* 0x0000640000000800 */
[----:B01-34-:R-:W-:Y:S05]  /*321d0*/  WARPSYNC.COLLECTIVE R47, `(.L_x_2059) ;  /* 0x000000002f087348 */ /* 0x01bfea0003c00000 */
[----:B------:R-:W-:Y:S01]  /*321e0*/  NOP ;  /* 0x0000000000007918 */ /* 0x000fe20000000000 */
[----:B01-34-:R-:W-:Y:S05]  /*321f0*/  ENDCOLLECTIVE ;  /* 0x000000000000791b */ /* 0x01bfea0003800000 */
.L_x_2059:
[----:B------:R0:W5:Y:S04]  /*32200*/  LDL.LU R61, [R1] ;  /* 0x00000000013d7983 */ /* 0x0001680000300800 */
[----:B------:R-:W-:Y:S04]  /*32210*/  STL [R1+0x10], R38 ;  /* 0x0000102601007387 */ /* 0x000fe80000100800 */
[----:B------:R-:W-:Y:S04]  /*32220*/  STL [R1+0x254], R45 ;  /* 0x0002542d01007387 */ /* 0x000fe80000100800 */
[----:B------:R0:W5:Y:S04]  /*32230*/  LDL.LU R57, [R1+0x18] ;  /* 0x0000180001397983 */ /* 0x0001680000300800 */
[----:B------:R0:W5:Y:S04]  /*32240*/  LDL.LU R40, [R1+0x30] ;  /* 0x0000300001287983 */ /* 0x0001680000300800 */
[----:B------:R0:W5:Y:S01]  /*32250*/  LDL.LU R39, [R1+0x40] ;  /* 0x0000400001277983 */ /* 0x0001620000300800 */
[----:B------:R-:W-:-:S03]  /*32260*/  FMUL R47, R32, 1.4142135381698608398 ;  /* 0x3fb504f3202f7820 */ /* 0x000fc60000400000 */
[----:B------:R1:W-:Y:S01]  /*32270*/  STS [R42+0x84], R36 ;  /* 0x000084242a007388 */ /* 0x0003e20000000800 */
[C-C-:B------:R-:W-:Y:S01]  /*32280*/  FFMA R32, R28.reuse, 1.4142135381698608398, R47.reuse ;  /* 0x3fb504f31c207823 */ /* 0x140fe2000000002f */
[----:B------:R-:W-:Y:S01]  /*32290*/  FFMA R28, R28, 1.4142135381698608398, -R47 ;  /* 0x3fb504f31c1c7823 */ /* 0x000fe2000000082f */
[----:B------:R-:W-:Y:S01]  /*322a0*/  FADD R47, R31, -R33 ;  /* 0x800000211f2f7221 */ /* 0x000fe20000000000 */
[----:B-1----:R-:W-:-:S05]  /*322b0*/  FFMA R36, R50, -1.9615705013275146484, R59 ;  /* 0xbffb14be32247823 */ /* 0x002fca000000003b */
[----:B------:R1:W-:Y:S02]  /*322c0*/  STS [R42+0x39c], R36 ;  /* 0x00039c242a007388 */ /* 0x0003e40000000800 */
[----:B-1----:R-:W-:Y:S01]  /*322d0*/  FFMA R36, R34, 0.41421356797218322754, R30 ;  /* 0x3ed413cd22247823 */ /* 0x002fe2000000001e */
[----:B------:R-:W-:Y:S01]  /*322e0*/  FFMA R30, R30, 0.41421356797218322754, -R34 ;  /* 0x3ed413cd1e1e7823 */ /* 0x000fe20000000822 */
[----:B------:R-:W-:Y:S01]  /*322f0*/  FADD R34, R31, R33 ;  /* 0x000000211f227221 */ /* 0x000fe20000000000 */
[C-C-:B------:R-:W-:Y:S01]  /*32300*/  FFMA R31, R47.reuse, -0.70710676908493041992, R35.reuse ;  /* 0xbf3504f32f1f7823 */ /* 0x140fe20000000023 */
[----:B------:R-:W-:Y:S02]  /*32310*/  FFMA R35, R47, 0.70710676908493041992, R35 ;  /* 0x3f3504f32f237823 */ /* 0x000fe40000000023 */
[C-C-:B------:R-:W-:Y:S01]  /*32320*/  FFMA R33, R34.reuse, 0.70710676908493041992, R29.reuse ;  /* 0x3f3504f322217823 */ /* 0x140fe2000000001d */
[----:B------:R-:W-:Y:S01]  /*32330*/  FFMA R29, R34, -0.70710676908493041992, R29 ;  /* 0xbf3504f3221d7823 */ /* 0x000fe2000000001d */
[----:B------:R1:W-:Y:S01]  /*32340*/  STS [R42+0x108], R56 ;  /* 0x000108382a007388 */ /* 0x0003e20000000800 */
[----:B------:R-:W-:-:S03]  /*32350*/  FFMA R59, R50, 1.9615705013275146484, R59 ;  /* 0x3ffb14be323b7823 */ /* 0x000fc6000000003b */
[----:B------:R2:W-:Y:S04]  /*32360*/  STS [R42+0x18c], R55 ;  /* 0x00018c372a007388 */ /* 0x0005e80000000800 */
[----:B------:R3:W-:Y:S01]  /*32370*/  STS [R42+0x210], R53 ;  /* 0x000210352a007388 */ /* 0x0007e20000000800 */
[C-C-:B-1----:R-:W-:Y:S01]  /*32380*/  FFMA R56, R30.reuse, -1.8477590084075927734, R28.reuse ;  /* 0xbfec835e1e387823 */ /* 0x142fe2000000001c */
[----:B------:R-:W-:Y:S01]  /*32390*/  FFMA R30, R30, 1.8477590084075927734, R28 ;  /* 0x3fec835e1e1e7823 */ /* 0x000fe2000000001c */
[----:B------:R-:W-:Y:S01]  /*323a0*/  FFMA R28, R29, 0.66817861795425415039, R31 ;  /* 0x3f2b0dc11d1c7823 */ /* 0x000fe2000000001f */
[----:B--2---:R-:W-:Y:S01]  /*323b0*/  FFMA R55, R35, 0.19891236722469329834, R33 ;  /* 0x3e4bafaf23377823 */ /* 0x004fe20000000021 */
[----:B------:R-:W-:Y:S01]  /*323c0*/  FFMA R33, R33, -0.19891236722469329834, R35 ;  /* 0xbe4bafaf21217823 */ /* 0x000fe20000000023 */
[----:B------:R-:W-:Y:S01]  /*323d0*/  FFMA R31, R31, -0.66817861795425415039, R29 ;  /* 0xbf2b0dc11f1f7823 */ /* 0x000fe2000000001d */
[C-C-:B---3--:R-:W-:Y:S01]  /*323e0*/  FFMA R53, R36.reuse, 1.8477590084075927734, R32.reuse ;  /* 0x3fec835e24357823 */ /* 0x148fe20000000020 */
[----:B------:R-:W-:Y:S01]  /*323f0*/  FFMA R32, R36, -1.8477590084075927734, R32 ;  /* 0xbfec835e24207823 */ /* 0x000fe20000000020 */
[----:B------:R-:W-:Y:S01]  /*32400*/  MOV R47, 0xffffffff ;  /* 0xffffffff002f7802 */ /* 0x000fe20000000f00 */
[C---:B------:R-:W-:Y:S01]  /*32410*/  FFMA R52, R28.reuse, -1.6629391908645629883, R56 ;  /* 0xbfd4db311c347823 */ /* 0x040fe20000000038 */
[----:B------:R0:W-:Y:S01]  /*32420*/  STS [R42+0x294], R58 ;  /* 0x0002943a2a007388 */ /* 0x0001e20000000800 */
[C---:B------:R-:W-:Y:S01]  /*32430*/  FFMA R29, R33.reuse, 1.9615705013275146484, R32 ;  /* 0x3ffb14be211d7823 */ /* 0x040fe20000000020 */
[----:B------:R-:W-:Y:S01]  /*32440*/  FFMA R56, R28, 1.6629391908645629883, R56 ;  /* 0x3fd4db311c387823 */ /* 0x000fe20000000038 */
[----:B------:R-:W-:Y:S01]  /*32450*/  FFMA R50, R33, -1.9615705013275146484, R32 ;  /* 0xbffb14be21327823 */ /* 0x000fe20000000020 */
[----:B------:R0:W-:Y:S01]  /*32460*/  STS [R42+0x318], R51 ;  /* 0x000318332a007388 */ /* 0x0001e20000000800 */
[C-C-:B------:R-:W-:Y:S01]  /*32470*/  FFMA R28, R31.reuse, -1.6629391908645629883, R30.reuse ;  /* 0xbfd4db311f1c7823 */ /* 0x140fe2000000001e */
[----:B------:R-:W-:-:S02]  /*32480*/  FFMA R54, R31, 1.6629391908645629883, R30 ;  /* 0x3fd4db311f367823 */ /* 0x000fc4000000001e */
[----:B------:R0:W-:Y:S05]  /*32490*/  STS [R42], R59 ;  /* 0x0000003b2a007388 */ /* 0x0001ea0000000800 */
[----:B0----5:R-:W-:Y:S05]  /*324a0*/  WARPSYNC.COLLECTIVE R47, `(.L_x_2060) ;  /* 0x000000002f087348 */ /* 0x021fea0003c00000 */
[----:B------:R-:W-:Y:S01]  /*324b0*/  NOP ;  /* 0x0000000000007918 */ /* 0x000fe20000000000 */
[----:B0----5:R-:W-:Y:S05]  /*324c0*/  ENDCOLLECTIVE ;  /* 0x000000000000791b */ /* 0x021fea0003800000 */
.L_x_2060:
        /* <DEDUP_REMOVED lines=11> */
.L_x_2061:
[----:B------:R-:W-:Y:S04]  /*32580*/  STS [R42+0x210], R29 ;  /* 0x0002101d2a007388 */ /* 0x000fe80000000800 */
[----:B------:R-:W-:Y:S01]  /*32590*/  STS [R42+0x318], R28 ;  /* 0x0003181c2a007388 */ /* 0x000fe20000000800 */
[C-C-:B------:R-:W-:Y:S01]  /*325a0*/  FFMA R47, R55.reuse, 1.9615705013275146484, R53.reuse ;  /* 0x3ffb14be372f7823 */ /* 0x140fe20000000035 */
[----:B------:R-:W-:Y:S02]  /*325b0*/  FFMA R51, R55, -1.9615705013275146484, R53 ;  /* 0xbffb14be37337823 */ /* 0x000fe40000000035 */
[----:B------:R-:W-:Y:S04]  /*325c0*/  STS [R42+0x18c], R50 ;  /* 0x00018c322a007388 */ /* 0x000fe80000000800 */
[----:B------:R0:W-:Y:S04]  /*325d0*/  STS [R42], R47 ;  /* 0x0000002f2a007388 */ /* 0x0001e80000000800 */
[----:B------:R1:W-:Y:S01]  /*325e0*/  STS [R42+0x84], R54 ;  /* 0x000084362a007388 */ /* 0x0003e20000000800 */
[----:B0-----:R-:W-:-:S03]  /*325f0*/  MOV R47, 0xffffffff ;  /* 0xffffffff002f7802 */ /* 0x001fc60000000f00 */
[----:B------:R1:W-:Y:S04]  /*32600*/  STS [R42+0x108], R56 ;  /* 0x000108382a007388 */ /* 0x0003e80000000800 */
[----:B------:R1:W-:Y:S04]  /*32610*/  STS [R42+0x294], R52 ;  /* 0x000294342a007388 */ /* 0x0003e80000000800 */
[----:B------:R1:W-:Y:S01]  /*32620*/  STS [R42+0x39c], R51 ;  /* 0x00039c332a007388 */ /* 0x0003e20000000800 */
        /* <DEDUP_REMOVED lines=8> */
[C-C-:B------:R-:W-:Y:S01]  /*326b0*/  FFMA R24, R25.reuse, -0.70710676908493041992, R27.reuse ;  /* 0xbf3504f319187823 */ /* 0x140fe2000000001b */
[----:B------:R-:W-:Y:S01]  /*326c0*/  FFMA R25, R25, 0.70710676908493041992, R27 ;  /* 0x3f3504f319197823 */ /* 0x000fe2000000001b */
[----:B------:R-:W-:Y:S01]  /*326d0*/  FFMA R22, R26, -0.70710676908493041992, R22 ;  /* 0xbf3504f31a167823 */ /* 0x000fe20000000016 */
[----:B-1----:R-:W-:-:S07]  /*326e0*/  FFMA R61, R29, 1.8477590084075927734, R28 ;  /* 0x3fec835e1d3d7823 */ /* 0x002fce000000001c */
[----:B------:R-:W-:Y:S05]  /*326f0*/  WARPSYNC.COLLECTIVE R47, `(.L_x_2062) ;  /* 0x000000002f087348 */ /* 0x000fea0003c00000 */
[----:B------:R-:W-:Y:S01]  /*32700*/  NOP ;  /* 0x0000000000007918 */ /* 0x000fe20000000000 */
[----:B------:R-:W-:Y:S05]  /*32710*/  ENDCOLLECTIVE ;  /* 0x000000000000791b */ /* 0x000fea0003800000 */
.L_x_2062:
[----:B------:R-:W-:Y:S01]  /*32720*/  FFMA R50, R25, 0.19891236722469329834, R59 ;  /* 0x3e4bafaf19327823 */ /* 0x000fe2000000003b */
[----:B------:R-:W-:Y:S01]  /*32730*/  FFMA R59, R59, -0.19891236722469329834, R25 ;  /* 0xbe4bafaf3b3b7823 */ /* 0x000fe20000000019 */
[--C-:B------:R-:W-:Y:S01]  /*32740*/  FFMA R53, R23, -1.8477590084075927734, R21.reuse ;  /* 0xbfec835e17357823 */ /* 0x100fe20000000015 */
[----:B------:R-:W-:Y:S01]  /*32750*/  FFMA R25, R22, 0.66817861795425415039, R24 ;  /* 0x3f2b0dc116197823 */ /* 0x000fe20000000018 */
[----:B------:R-:W-:Y:S01]  /*32760*/  FFMA R28, R29, -1.8477590084075927734, R28 ;  /* 0xbfec835e1d1c7823 */ /* 0x000fe2000000001c */
[----:B------:R-:W-:Y:S01]  /*32770*/  FFMA R23, R23, 1.8477590084075927734, R21 ;  /* 0x3fec835e17177823 */ /* 0x000fe20000000015 */
[----:B------:R-:W-:Y:S01]  /*32780*/  FFMA R22, R24, -0.66817861795425415039, R22 ;  /* 0xbf2b0dc118167823 */ /* 0x000fe20000000016 */
[--C-:B------:R-:W-:Y:S01]  /*32790*/  FFMA R21, R25, -1.6629391908645629883, R53.reuse ;  /* 0xbfd4db3119157823 */ /* 0x100fe20000000035 */
[--C-:B------:R-:W-:Y:S01]  /*327a0*/  FFMA R58, R59, -1.9615705013275146484, R28.reuse ;  /* 0xbffb14be3b3a7823 */ /* 0x100fe2000000001c */
[----:B------:R-:W-:Y:S01]  /*327b0*/  FFMA R53, R25, 1.6629391908645629883, R53 ;  /* 0x3fd4db3119357823 */ /* 0x000fe20000000035 */
[----:B------:R-:W-:Y:S01]  /*327c0*/  FFMA R59, R59, 1.9615705013275146484, R28 ;  /* 0x3ffb14be3b3b7823 */ /* 0x000fe2000000001c */
[C-C-:B------:R-:W-:Y:S01]  /*327d0*/  FFMA R60, R22.reuse, -1.6629391908645629883, R23.reuse ;  /* 0xbfd4db31163c7823 */ /* 0x140fe20000000017 */
        /* <DEDUP_REMOVED lines=12> */
.L_x_2063:
[C-C-:B------:R-:W-:Y:S01]  /*328a0*/  FFMA R47, R50.reuse, -1.9615705013275146484, R61.reuse ;  /* 0xbffb14be322f7823 */ /* 0x140fe2000000003d */
[----:B------:R-:W-:Y:S01]  /*328b0*/  FFMA R61, R50, 1.9615705013275146484, R61 ;  /* 0x3ffb14be323d7823 */ /* 0x000fe2000000003d */
[----:B------:R-:W-:-:S03]  /*328c0*/  FMUL R50, R57, 1.4142135381698608398 ;  /* 0x3fb504f339327820 */ /* 0x000fc60000400000 */
[----:B------:R0:W-:Y:S04]  /*328d0*/  STS [R42+0x39c], R47 ;  /* 0x00039c2f2a007388 */ /* 0x0001e80000000800 */
[----:B------:R1:W-:Y:S01]  /*328e0*/  STS [R42+0x294], R21 ;  /* 0x000294152a007388 */ /* 0x0003e20000000800 */
[----:B0-----:R-:W-:Y:S01]  /*328f0*/  FFMA R47, R19, 0.41421356797218322754, R16 ;  /* 0x3ed413cd132f7823 */ /* 0x001fe20000000010 */
[----:B------:R-:W-:Y:S01]  /*32900*/  FFMA R16, R16, 0.41421356797218322754, -R19 ;  /* 0x3ed413cd10107823 */ /* 0x000fe20000000813 */
[C-C-:B------:R-:W-:Y:S01]  /*32910*/  FADD R19, R17.reuse, R18.reuse ;  /* 0x0000001211137221 */ /* 0x140fe20000000000 */
[----:B------:R-:W-:Y:S01]  /*32920*/  FADD R18, R17, -R18 ;  /* 0x8000001211127221 */ /* 0x000fe20000000000 */
[C-C-:B-1----:R-:W-:Y:S01]  /*32930*/  FFMA R21, R14.reuse, 1.4142135381698608398, R50.reuse ;  /* 0x3fb504f30e157823 */ /* 0x142fe20000000032 */
[----:B------:R-:W-:Y:S01]  /*32940*/  FFMA R14, R14, 1.4142135381698608398, -R50 ;  /* 0x3fb504f30e0e7823 */ /* 0x000fe20000000832 */
[C-C-:B------:R-:W-:Y:S01]  /*32950*/  FFMA R55, R19.reuse, 0.70710676908493041992, R15.reuse ;  /* 0x3f3504f313377823 */ /* 0x140fe2000000000f */
[C-C-:B------:R-:W-:Y:S01]  /*32960*/  FFMA R17, R18.reuse, -0.70710676908493041992, R20.reuse ;  /* 0xbf3504f312117823 */ /* 0x140fe20000000014 */
[----:B------:R-:W-:Y:S01]  /*32970*/  FFMA R15, R19, -0.70710676908493041992, R15 ;  /* 0xbf3504f3130f7823 */ /* 0x000fe2000000000f */
[----:B------:R-:W-:Y:S01]  /*32980*/  FFMA R18, R18, 0.70710676908493041992, R20 ;  /* 0x3f3504f312127823 */ /* 0x000fe20000000014 */
[C-C-:B------:R-:W-:Y:S01]  /*32990*/  FFMA R50, R16.reuse, -1.8477590084075927734, R14.reuse ;  /* 0xbfec835e10327823 */ /* 0x140fe2000000000e */
[----:B------:R-:W-:Y:S01]  /*329a0*/  FFMA R14, R16, 1.8477590084075927734, R14 ;  /* 0x3fec835e100e7823 */ /* 0x000fe2000000000e */
[----:B------:R-:W-:Y:S01]  /*329b0*/  FFMA R56, R47, 1.8477590084075927734, R21 ;  /* 0x3fec835e2f387823 */ /* 0x000fe20000000015 */
[----:B------:R-:W-:Y:S01]  /*329c0*/  FFMA R57, R18, 0.19891236722469329834, R55 ;  /* 0x3e4bafaf12397823 */ /* 0x000fe20000000037 */
[----:B------:R-:W-:Y:S01]  /*329d0*/  FFMA R16, R15, 0.66817861795425415039, R17 ;  /* 0x3f2b0dc10f107823 */ /* 0x000fe20000000011 */
[----:B------:R-:W-:Y:S01]  /*329e0*/  FFMA R21, R47, -1.8477590084075927734, R21 ;  /* 0xbfec835e2f157823 */ /* 0x000fe20000000015 */
[----:B------:R-:W-:Y:S01]  /*329f0*/  FFMA R55, R55, -0.19891236722469329834, R18 ;  /* 0xbe4bafaf37377823 */ /* 0x000fe20000000012 */
[----:B------:R-:W-:Y:S01]  /*32a00*/  FFMA R15, R17, -0.66817861795425415039, R15 ;  /* 0xbf2b0dc1110f7823 */ /* 0x000fe2000000000f */
[----:B------:R-:W-:Y:S01]  /*32a10*/  MOV R47, 0xffffffff ;  /* 0xffffffff002f7802 */ /* 0x000fe20000000f00 */
[----:B------:R0:W-:Y:S01]  /*32a20*/  STS [R42+0x84], R54 ;  /* 0x000084362a007388 */ /* 0x0001e20000000800 */
[C-C-:B------:R-:W-:Y:S01]  /*32a30*/  FFMA R52, R55.reuse, -1.9615705013275146484, R21.reuse ;  /* 0xbffb14be37347823 */ /* 0x140fe20000000015 */
[----:B------:R-:W-:Y:S01]  /*32a40*/  FFMA R55, R55, 1.9615705013275146484, R21 ;  /* 0x3ffb14be37377823 */ /* 0x000fe20000000015 */
[----:B------:R-:W-:Y:S01]  /*32a50*/  FFMA R51, R15, 1.6629391908645629883, R14 ;  /* 0x3fd4db310f337823 */ /* 0x000fe2000000000e */
[----:B------:R1:W-:Y:S04]  /*32a60*/  STS [R42+0x108], R53 ;  /* 0x000108352a007388 */ /* 0x0003e80000000800 */
[----:B------:R2:W-:Y:S01]  /*32a70*/  STS [R42+0x18c], R58 ;  /* 0x00018c3a2a007388 */ /* 0x0005e20000000800 */
[C-C-:B0-----:R-:W-:Y:S01]  /*32a80*/  FFMA R54, R16.reuse, -1.6629391908645629883, R50.reuse ;  /* 0xbfd4db3110367823 */ /* 0x141fe20000000032 */
[----:B------:R-:W-:-:S02]  /*32a90*/  FFMA R50, R16, 1.6629391908645629883, R50 ;  /* 0x3fd4db3110327823 */ /* 0x000fc40000000032 */
[----:B------:R2:W-:Y:S01]  /*32aa0*/  STS [R42+0x210], R59 ;  /* 0x0002103b2a007388 */ /* 0x0005e20000000800 */
[----:B-1----:R-:W-:-:S03]  /*32ab0*/  FFMA R53, R15, -1.6629391908645629883, R14 ;  /* 0xbfd4db310f357823 */ /* 0x002fc6000000000e */
[----:B------:R2:W-:Y:S04]  /*32ac0*/  STS [R42+0x318], R60 ;  /* 0x0003183c2a007388 */ /* 0x0005e80000000800 */
[----:B------:R2:W-:Y:S02]  /*32ad0*/  STS [R42], R61 ;  /* 0x0000003d2a007388 */ /* 0x0005e40000000800 */
[----:B--2---:R-:W-:Y:S05]  /*32ae0*/  WARPSYNC.COLLECTIVE R47, `(.L_x_2064) ;  /* 0x000000002f087348 */ /* 0x004fea0003c00000 */
[----:B------:R-:W-:Y:S01]  /*32af0*/  NOP ;  /* 0x0000000000007918 */ /* 0x000fe20000000000 */
[----:B--2---:R-:W-:Y:S05]  /*32b00*/  ENDCOLLECTIVE ;  /* 0x000000000000791b */ /* 0x004fea0003800000 */
.L_x_2064:
        /* <DEDUP_REMOVED lines=11> */
.L_x_2065:
[----:B------:R0:W-:Y:S01]  /*32bc0*/  STS [R42+0x108], R50 ;  /* 0x000108322a007388 */ /* 0x0001e20000000800 */
[----:B------:R-:W-:-:S03]  /*32bd0*/  FFMA R47, R57, -1.9615705013275146484, R56 ;  /* 0xbffb14be392f7823 */ /* 0x000fc60000000038 */
[----:B------:R1:W-:Y:S01]  /*32be0*/  STS [R42+0x84], R51 ;  /* 0x000084332a007388 */ /* 0x0003e20000000800 */
[----:B0-----:R-:W-:-:S03]  /*32bf0*/  FMUL R50, R40, 1.4142135381698608398 ;  /* 0x3fb504f328327820 */ /* 0x001fc60000400000 */
[----:B------:R0:W-:Y:S01]  /*32c00*/  STS [R42+0x39c], R47 ;  /* 0x00039c2f2a007388 */ /* 0x0001e20000000800 */
[----:B-1----:R-:W-:Y:S01]  /*32c10*/  FADD R51, R11, -R12 ;  /* 0x8000000c0b337221 */ /* 0x002fe20000000000 */
[C-C-:B0-----:R-:W-:Y:S01]  /*32c20*/  FFMA R47, R8.reuse, 1.4142135381698608398, R50.reuse ;  /* 0x3fb504f3082f7823 */ /* 0x141fe20000000032 */
[----:B------:R-:W-:Y:S01]  /*32c30*/  FFMA R8, R8, 1.4142135381698608398, -R50 ;  /* 0x3fb504f308087823 */ /* 0x000fe20000000832 */
[----:B------:R-:W-:Y:S01]  /*32c40*/  FFMA R50, R13, 0.41421356797218322754, R10 ;  /* 0x3ed413cd0d327823 */ /* 0x000fe2000000000a */
[----:B------:R-:W-:Y:S01]  /*32c50*/  FFMA R10, R10, 0.41421356797218322754, -R13 ;  /* 0x3ed413cd0a0a7823 */ /* 0x000fe2000000080d */
[----:B------:R-:W-:Y:S01]  /*32c60*/  FADD R13, R11, R12 ;  /* 0x0000000c0b0d7221 */ /* 0x000fe20000000000 */
[C-C-:B------:R-:W-:Y:S01]  /*32c70*/  FFMA R11, R51.reuse, -0.70710676908493041992, R49.reuse ;  /* 0xbf3504f3330b7823 */ /* 0x140fe20000000031 */
[----:B------:R-:W-:Y:S02]  /*32c80*/  FFMA R49, R51, 0.70710676908493041992, R49 ;  /* 0x3f3504f333317823 */ /* 0x000fe40000000031 */
[----:B------:R-:W-:Y:S01]  /*32c90*/  FFMA R12, R13, 0.70710676908493041992, R9 ;  /* 0x3f3504f30d0c7823 */ /* 0x000fe20000000009 */
[----:B------:R0:W-:Y:S01]  /*32ca0*/  STS [R42+0x18c], R52 ;  /* 0x00018c342a007388 */ /* 0x0001e20000000800 */
[C-C-:B------:R-:W-:Y:S01]  /*32cb0*/  FFMA R60, R50.reuse, 1.8477590084075927734, R47.reuse ;  /* 0x3fec835e323c7823 */ /* 0x140fe2000000002f */
[----:B------:R-:W-:Y:S01]  /*32cc0*/  FFMA R47, R50, -1.8477590084075927734, R47 ;  /* 0xbfec835e322f7823 */ /* 0x000fe2000000002f */
[----:B------:R-:W-:Y:S01]  /*32cd0*/  FFMA R56, R57, 1.9615705013275146484, R56 ;  /* 0x3ffb14be39387823 */ /* 0x000fe20000000038 */
[----:B0-----:R-:W-:Y:S01]  /*32ce0*/  FFMA R52, R49, 0.19891236722469329834, R12 ;  /* 0x3e4bafaf31347823 */ /* 0x001fe2000000000c */
[----:B------:R-:W-:-:S04]  /*32cf0*/  FFMA R49, R12, -0.19891236722469329834, R49 ;  /* 0xbe4bafaf0c317823 */ /* 0x000fc80000000031 */
[C-C-:B------:R-:W-:Y:S01]  /*32d00*/  FFMA R50, R49.reuse, -1.9615705013275146484, R47.reuse ;  /* 0xbffb14be31327823 */ /* 0x140fe2000000002f */
[----:B------:R-:W-:Y:S01]  /*32d10*/  FFMA R49, R49, 1.9615705013275146484, R47 ;  /* 0x3ffb14be31317823 */ /* 0x000fe2000000002f */
[----:B------:R-:W-:Y:S01]  /*32d20*/  MOV R47, 0xffffffff ;  /* 0xffffffff002f7802 */ /* 0x000fe20000000f00 */
[----:B------:R0:W-:Y:S04]  /*32d30*/  STS [R42+0x210], R55 ;  /* 0x000210372a007388 */ /* 0x0001e80000000800 */
[----:B------:R0:W-:Y:S04]  /*32d40*/  STS [R42+0x294], R54 ;  /* 0x000294362a007388 */ /* 0x0001e80000000800 */
[----:B------:R0:W-:Y:S04]  /*32d50*/  STS [R42+0x318], R53 ;  /* 0x000318352a007388 */ /* 0x0001e80000000800 */
[----:B------:R0:W-:Y:S02]  /*32d60*/  STS [R42], R56 ;  /* 0x000000382a007388 */ /* 0x0001e40000000800 */
[----:B0-----:R-:W-:Y:S05]  /*32d70*/  WARPSYNC.COLLECTIVE R47, `(.L_x_2066) ;  /* 0x000000002f087348 */ /* 0x001fea0003c00000 */
[----:B------:R-:W-:Y:S01]  /*32d80*/  NOP ;  /* 0x0000000000007918 */ /* 0x000fe20000000000 */
[----:B0-----:R-:W-:Y:S05]  /*32d90*/  ENDCOLLECTIVE ;  /* 0x000000000000791b */ /* 0x001fea0003800000 */
.L_x_2066:
[----:B------:R0:W1:Y:S01]  /*32da0*/  LDS R38, [R43+0x14] ;  /* 0x000014002b267984 */ /* 0x0000620000000800 */
[----:B------:R-:W-:Y:S01]  /*32db0*/  FFMA R9, R13, -0.70710676908493041992, R9 ;  /* 0xbf3504f30d097823 */ /* 0x000fe20000000009 */
[C-C-:B------:R-:W-:Y:S01]  /*32dc0*/  FFMA R58, R10.reuse, -1.8477590084075927734, R8.reuse ;  /* 0xbfec835e0a3a7823 */ /* 0x140fe20000000008 */
[----:B------:R-:W-:Y:S01]  /*32dd0*/  FFMA R10, R10, 1.8477590084075927734, R8 ;  /* 0x3fec835e0a0a7823 */ /* 0x000fe20000000008 */
[----:B------:R-:W-:Y:S01]  /*32de0*/  MOV R40, R46 ;  /* 0x0000002e00287202 */ /* 0x000fe20000000f00 */
[----:B------:R-:W-:Y:S01]  /*32df0*/  FFMA R8, R9, 0.66817861795425415039, R11 ;  /* 0x3f2b0dc109087823 */ /* 0x000fe2000000000b */
[----:B------:R-:W-:Y:S01]  /*32e00*/  FFMA R9, R11, -0.66817861795425415039, R9 ;  /* 0xbf2b0dc10b097823 */ /* 0x000fe20000000009 */
[----:B------:R0:W2:Y:S02]  /*32e10*/  LDS R13, [R43] ;  /* 0x000000002b0d7984 */ /* 0x0000a40000000800 */
[C-C-:B------:R-:W-:Y:S01]  /*32e20*/  FFMA R51, R8.reuse, -1.6629391908645629883, R58.reuse ;  /* 0xbfd4db3108337823 */ /* 0x140fe2000000003a */
[----:B------:R-:W-:Y:S01]  /*32e30*/  FFMA R58, R8, 1.6629391908645629883, R58 ;  /* 0x3fd4db31083a7823 */ /* 0x000fe2000000003a */
[C-C-:B------:R-:W-:Y:S01]  /*32e40*/  FFMA R8, R9.reuse, -1.6629391908645629883, R10.reuse ;  /* 0xbfd4db3109087823 */ /* 0x140fe2000000000a */
[----:B------:R-:W-:Y:S01]  /*32e50*/  FFMA R57, R9, 1.6629391908645629883, R10 ;  /* 0x3fd4db3109397823 */ /* 0x000fe2000000000a */
        /* <DEDUP_REMOVED lines=9> */
.L_x_2067:
[C-C-:B------:R-:W-:Y:S01]  /*32ef0*/  FFMA R47, R52.reuse, -1.9615705013275146484, R60.reuse ;  /* 0xbffb14be342f7823 */ /* 0x140fe2000000003c */
[----:B------:R-:W-:Y:S01]  /*32f00*/  FFMA R60, R52, 1.9615705013275146484, R60 ;  /* 0x3ffb14be343c7823 */ /* 0x000fe2000000003c */
[----:B------:R-:W-:Y:S04]  /*32f10*/  STL [R1+0xc], R38 ;  /* 0x00000c2601007387 */ /* 0x000fe80000100800 */
[----:B------:R0:W-:Y:S04]  /*32f20*/  STS [R42], R60 ;  /* 0x0000003c2a007388 */ /* 0x0001e80000000800 */
[----:B------:R1:W-:Y:S04]  /*32f30*/  STS [R42+0x18c], R50 ;  /* 0x00018c322a007388 */ /* 0x0003e80000000800 */
[----:B0-----:R0:W5:Y:S04]  /*32f40*/  LDL.LU R60, [R1+0x4] ;  /* 0x00000400013c7983 */ /* 0x0011680000300800 */
[----:B-1----:R0:W5:Y:S04]  /*32f50*/  LDL.LU R50, [R1+0x8] ;  /* 0x0000080001327983 */ /* 0x0021680000300800 */
[----:B------:R0:W5:Y:S04]  /*32f60*/  LDL.LU R61, [R1+0x1c] ;  /* 0x00001c00013d7983 */ /* 0x0001680000300800 */
[----:B------:R0:W5:Y:S04]  /*32f70*/  LDL.LU R59, [R1+0x20] ;  /* 0x00002000013b7983 */ /* 0x0001680000300800 */
[----:B------:R0:W5:Y:S04]  /*32f80*/  LDL.LU R38, [R1+0x34] ;  /* 0x0000340001267983 */ /* 0x0001680000300800 */
[----:B------:R1:W-:Y:S04]  /*32f90*/  STS [R42+0x210], R49 ;  /* 0x000210312a007388 */ /* 0x0003e80000000800 */
[----:B------:R2:W-:Y:S01]  /*32fa0*/  STS [R42+0x294], R51 ;  /* 0x000294332a007388 */ /* 0x0005e20000000800 */
[----:B-1----:R-:W-:-:S03]  /*32fb0*/  FMUL R49, R39, 1.4142135381698608398 ;  /* 0x3fb504f327317820 */ /* 0x002fc60000400000 */
[----:B------:R0:W5:Y:S01]  /*32fc0*/  LDL.LU R39, [R1+0x38] ;  /* 0x0000380001277983 */ /* 0x0001620000300800 */
[----:B--2---:R-:W-:-:S03]  /*32fd0*/  MOV R51, R40 ;  /* 0x0000002800337202 */ /* 0x004fc60000000f00 */
[----:B------:R0:W5:Y:S04]  /*32fe0*/  LDL.LU R40, [R1+0x3c] ;  /* 0x00003c0001287983 */ /* 0x0001680000300800 */
[----:B------:R1:W-:Y:S04]  /*32ff0*/  STS [R42+0x39c], R47 ;  /* 0x00039c2f2a007388 */ /* 0x0003e80000000800 */
[----:B------:R2:W-:Y:S01]  /*33000*/  STS [R42+0x318], R8 ;  /* 0x000318082a007388 */ /* 0x0005e20000000800 */
[----:B-1----:R-:W-:Y:S01]  /*33010*/  FFMA R47, R6, 0.41421356797218322754, R3 ;  /* 0x3ed413cd062f7823 */ /* 0x002fe20000000003 */
[----:B------:R-:W-:Y:S01]  /*33020*/  FFMA R3, R3, 0.41421356797218322754, -R6 ;  /* 0x3ed413cd03037823 */ /* 0x000fe20000000806 */
[C-C-:B------:R-:W-:Y:S01]  /*33030*/  FADD R6, R4.reuse, R5.reuse ;  /* 0x0000000504067221 */ /* 0x140fe20000000000 */
[----:B------:R-:W-:Y:S01]  /*33040*/  FADD R5, R4, -R5 ;  /* 0x8000000504057221 */ /* 0x000fe20000000000 */
[C-C-:B--2---:R-:W-:Y:S01]  /*33050*/  FFMA R8, R0.reuse, 1.4142135381698608398, R49.reuse ;  /* 0x3fb504f300087823 */ /* 0x144fe20000000031 */
[----:B------:R1:W-:Y:S01]  /*33060*/  STS [R42+0x84], R57 ;  /* 0x000084392a007388 */ /* 0x0003e20000000800 */
[----:B------:R-:W-:Y:S01]  /*33070*/  FFMA R0, R0, 1.4142135381698608398, -R49 ;  /* 0x3fb504f300007823 */ /* 0x000fe20000000831 */
[C-C-:B------:R-:W-:Y:S01]  /*33080*/  FFMA R4, R5.reuse, -0.70710676908493041992, R7.reuse ;  /* 0xbf3504f305047823 */ /* 0x140fe20000000007 */
[----:B------:R-:W-:Y:S01]  /*33090*/  FFMA R5, R5, 0.70710676908493041992, R7 ;  /* 0x3f3504f305057823 */ /* 0x000fe20000000007 */
[----:B------:R2:W-:Y:S01]  /*330a0*/  STS [R42+0x108], R58 ;  /* 0x0001083a2a007388 */ /* 0x0005e20000000800 */
[C-C-:B------:R-:W-:Y:S01]  /*330b0*/  FFMA R52, R3.reuse, -1.8477590084075927734, R0.reuse ;  /* 0xbfec835e03347823 */ /* 0x140fe20000000000 */
[----:B------:R-:W-:Y:S01]  /*330c0*/  FFMA R0, R3, 1.8477590084075927734, R0 ;  /* 0x3fec835e03007823 */ /* 0x000fe20000000000 */
[C-C-:B-1----:R-:W-:Y:S01]  /*330d0*/  FFMA R57, R6.reuse, 0.70710676908493041992, R2.reuse ;  /* 0x3f3504f306397823 */ /* 0x142fe20000000002 */
[----:B------:R-:W-:Y:S01]  /*330e0*/  FFMA R2, R6, -0.70710676908493041992, R2 ;  /* 0xbf3504f306027823 */ /* 0x000fe20000000002 */
[----:B--2---:R-:W-:-:S02]  /*330f0*/  FFMA R58, R47, 1.8477590084075927734, R8 ;  /* 0x3fec835e2f3a7823 */ /* 0x004fc40000000008 */
[----:B------:R-:W-:Y:S01]  /*33100*/  FFMA R49, R5, 0.19891236722469329834, R57 ;  /* 0x3e4bafaf05317823 */ /* 0x000fe20000000039 */
[----:B------:R-:W-:Y:S01]  /*33110*/  FFMA R3, R2, 0.66817861795425415039, R4 ;  /* 0x3f2b0dc102037823 */ /* 0x000fe20000000004 */
[----:B------:R-:W-:Y:S01]  /*33120*/  FFMA R8, R47, -1.8477590084075927734, R8 ;  /* 0xbfec835e2f087823 */ /* 0x000fe20000000008 */
[----:B------:R-:W-:Y:S01]  /*33130*/  FFMA R57, R57, -0.19891236722469329834, R5 ;  /* 0xbe4bafaf39397823 */ /* 0x000fe20000000005 */
[----:B------:R-:W-:Y:S01]  /*33140*/  FFMA R2, R4, -0.66817861795425415039, R2 ;  /* 0xbf2b0dc104027823 */ /* 0x000fe20000000002 */
[----:B------:R-:W-:Y:S01]  /*33150*/  MOV R47, 0xffffffff ;  /* 0xffffffff002f7802 */ /* 0x000fe20000000f00 */
[----:B------:R-:W-:Y:S01]  /*33160*/  FFMA R56, R3, -1.6629391908645629883, R52 ;  /* 0xbfd4db3103387823 */ /* 0x000fe20000000034 */
[----:B------:R-:W-:Y:S01]  /*33170*/  FFMA R54, R57, -1.9615705013275146484, R8 ;  /* 0xbffb14be39367823 */ /* 0x000fe20000000008 */
[----:B------:R-:W-:Y:S01]  /*33180*/  FFMA R52, R3, 1.6629391908645629883, R52 ;  /* 0x3fd4db3103347823 */ /* 0x000fe20000000034 */
[----:B------:R-:W-:Y:S01]  /*33190*/  FFMA R57, R57, 1.9615705013275146484, R8 ;  /* 0x3ffb14be39397823 */ /* 0x000fe20000000008 */
[C-C-:B------:R-:W-:Y:S01]  /*331a0*/  FFMA R55, R2.reuse, -1.6629391908645629883, R0.reuse ;  /* 0xbfd4db3102377823 */ /* 0x140fe20000000000 */
[----:B0-----:R-:W-:-:S07]  /*331b0*/  FFMA R53, R2, 1.6629391908645629883, R0 ;  /* 0x3fd4db3102357823 */ /* 0x001fce0000000000 */
[----:B-----5:R-:W-:Y:S05]  /*331c0*/  WARPSYNC.COLLECTIVE R47, `(.L_x_2068) ;  /* 0x000000002f087348 */ /* 0x020fea0003c00000 */
[----:B------:R-:W-:Y:S01]  /*331d0*/  NOP ;  /* 0x0000000000007918 */ /* 0x000fe20000000000 */
[----:B-----5:R-:W-:Y:S05]  /*331e0*/  ENDCOLLECTIVE ;  /* 0x000000000000791b */ /* 0x020fea0003800000 */
.L_x_2068:
        /* <DEDUP_REMOVED lines=11> */
.L_x_2069:
[C-C-:B------:R-:W-:Y:S01]  /*332a0*/  FFMA R47, R49.reuse, -1.9615705013275146484, R58.reuse ;  /* 0xbffb14be312f7823 */ /* 0x140fe2000000003a */
[----:B------:R-:W-:Y:S01]  /*332b0*/  FFMA R58, R49, 1.9615705013275146484, R58 ;  /* 0x3ffb14be313a7823 */ /* 0x000fe2000000003a */
[----:B------:R0:W-:Y:S04]  /*332c0*/  STS [R42+0x84], R53 ;  /* 0x000084352a007388 */ /* 0x0001e80000000800 */
[----:B------:R-:W-:Y:S04]  /*332d0*/  STS [R42+0x39c], R47 ;  /* 0x00039c2f2a007388 */ /* 0x000fe80000000800 */
[----:B------:R-:W-:Y:S01]  /*332e0*/  STS [R42+0x18c], R54 ;  /* 0x00018c362a007388 */ /* 0x000fe20000000800 */
[----:B0-----:R-:W-:-:S03]  /*332f0*/  FMUL R53, R51, 1.4142135381698608398 ;  /* 0x3fb504f333357820 */ /* 0x001fc60000400000 */
[----:B------:R-:W-:Y:S04]  /*33300*/  STS [R42+0x108], R52 ;  /* 0x000108342a007388 */ /* 0x000fe80000000800 */
[----:B------:R0:W-:Y:S04]  /*33310*/  STS [R42+0x318], R55 ;  /* 0x000318372a007388 */ /* 0x0001e80000000800 */
[----:B------:R1:W-:Y:S04]  /*33320*/  STS [R42+0x210], R57 ;  /* 0x000210392a007388 */ /* 0x0003e80000000800 */
[----:B------:R1:W-:Y:S04]  /*33330*/  STS [R42+0x294], R56 ;  /* 0x000294382a007388 */ /* 0x0003e80000000800 */
[----:B------:R1:W-:Y:S01]  /*33340*/  STS [R42], R58 ;  /* 0x0000003a2a007388 */ /* 0x0003e20000000800 */
[C-C-:B------:R-:W-:Y:S01]  /*33350*/  FFMA R51, R60.reuse, 1.4142135381698608398, R53.reuse ;  /* 0x3fb504f33c337823 */ /* 0x140fe20000000035 */
[----:B------:R-:W-:Y:S01]  /*33360*/  FFMA R53, R60, 1.4142135381698608398, -R53 ;  /* 0x3fb504f33c357823 */ /* 0x000fe20000000835 */
[----:B0-----:R-:W-:Y:S01]  /*33370*/  FFMA R55, R50, 0.41421356797218322754, R61 ;  /* 0x3ed413cd32377823 */ /* 0x001fe2000000003d */
[----:B------:R-:W-:Y:S01]  /*33380*/  FFMA R50, R61, 0.41421356797218322754, -R50 ;  /* 0x3ed413cd3d327823 */ /* 0x000fe20000000832 */
[C-C-:B------:R-:W-:Y:S01]  /*33390*/  FADD R49, R38.reuse, -R59.reuse ;  /* 0x8000003b26317221 */ /* 0x140fe20000000000 */
[----:B------:R-:W-:-:S04]  /*333a0*/  FADD R47, R38, R59 ;  /* 0x0000003b262f7221 */ /* 0x000fc80000000000 */
[--C-:B------:R-:W-:Y:S01]  /*333b0*/  FFMA R52, R47, 0.70710676908493041992, R39.reuse ;  /* 0x3f3504f32f347823 */ /* 0x100fe20000000027 */
[C-C-:B------:R-:W-:Y:S01]  /*333c0*/  FFMA R54, R49.reuse, -0.70710676908493041992, R40.reuse ;  /* 0xbf3504f331367823 */ /* 0x140fe20000000028 */
[----:B------:R-:W-:Y:S01]  /*333d0*/  FFMA R49, R49, 0.70710676908493041992, R40 ;  /* 0x3f3504f331317823 */ /* 0x000fe20000000028 */
[----:B------:R-:W-:-:S03]  /*333e0*/  FFMA R47, R47, -0.70710676908493041992, R39 ;  /* 0xbf3504f32f2f7823 */ /* 0x000fc60000000027 */
        /* <DEDUP_REMOVED lines=14> */
[----:B-1----:R-:W-:-:S07]  /*334d0*/  MOV R47, 0xffffffff ;  /* 0xffffffff002f7802 */ /* 0x002fce0000000f00 */
[----:B------:R-:W-:Y:S05]  /*334e0*/  WARPSYNC.COLLECTIVE R47, `(.L_x_2070) ;  /* 0x000000002f087348 */ /* 0x000fea0003c00000 */
[----:B------:R-:W-:Y:S01]  /*334f0*/  NOP ;  /* 0x0000000000007918 */ /* 0x000fe20000000000 */
[----:B------:R-:W-:Y:S05]  /*33500*/  ENDCOLLECTIVE ;  /* 0x000000000000791b */ /* 0x000fea0003800000 */
.L_x_2070:
        /* <DEDUP_REMOVED lines=11> */
.L_x_2071:
[----:B------:R0:W-:Y:S01]  /*335c0*/  STS [R42+0x108], R49 ;  /* 0x000108312a007388 */ /* 0x0001e20000000800 */
[----:B------:R-:W-:-:S03]  /*335d0*/  FFMA R47, R40, -1.9615705013275146484, R39 ;  /* 0xbffb14be282f7823 */ /* 0x000fc60000000027 */
[----:B------:R1:W-:Y:S01]  /*335e0*/  STS [R42+0x294], R38 ;  /* 0x000294262a007388 */ /* 0x0003e20000000800 */
[----:B0-----:R-:W-:-:S03]  /*335f0*/  FFMA R49, R40, 1.9615705013275146484, R39 ;  /* 0x3ffb14be28317823 */ /* 0x001fc60000000027 */
[----:B-1----:R0:W5:Y:S04]  /*33600*/  LDL.LU R38, [R1+0x260] ;  /* 0x0002600001267983 */ /* 0x0021680000300800 */
[----:B------:R0:W5:Y:S04]  /*33610*/  LDL.LU R39, [R1+0x25c] ;  /* 0x00025c0001277983 */ /* 0x0001680000300800 */
[----:B------:R0:W5:Y:S04]  /*33620*/  LDL.LU R40, [R1+0x258] ;  /* 0x0002580001287983 */ /* 0x0001680000300800 */
[----:B------:R1:W-:Y:S02]  /*33630*/  STS [R42+0x39c], R47 ;  /* 0x00039c2f2a007388 */ /* 0x0003e40000000800 */
[C-C-:B-1----:R-:W-:Y:S01]  /*33640*/  FADD R47, R21.reuse, R8.reuse ;  /* 0x00000008152f7221 */ /* 0x142fe20000000000 */
[----:B------:R-:W-:-:S03]  /*33650*/  FADD R21, R21, -R8 ;  /* 0x8000000815157221 */ /* 0x000fc60000000000 */
[C-C-:B------:R-:W-:Y:S01]  /*33660*/  FFMA R8, R47.reuse, 0.70710676908493041992, R36.reuse ;  /* 0x3f3504f32f087823 */ /* 0x140fe20000000024 */
[----:B------:R-:W-:Y:S01]  /*33670*/  FFMA R36, R47, -0.70710676908493041992, R36 ;  /* 0xbf3504f32f247823 */ /* 0x000fe20000000024 */
[----:B------:R-:W-:Y:S01]  /*33680*/  MOV R47, 0xffffffff ;  /* 0xffffffff002f7802 */ /* 0x000fe20000000f00 */
[----:B------:R0:W-:Y:S04]  /*33690*/  STS [R42+0x84], R53 ;  /* 0x000084352a007388 */ /* 0x0001e80000000800 */
[----:B------:R0:W-:Y:S04]  /*336a0*/  STS [R42+0x18c], R50 ;  /* 0x00018c322a007388 */ /* 0x0001e80000000800 */
[----:B------:R0:W-:Y:S04]  /*336b0*/  STS [R42+0x210], R51 ;  /* 0x000210332a007388 */ /* 0x0001e80000000800 */
[----:B------:R0:W-:Y:S04]  /*336c0*/  STS [R42+0x318], R52 ;  /* 0x000318342a007388 */ /* 0x0001e80000000800 */
[----:B------:R0:W-:Y:S02]  /*336d0*/  STS [R42], R49 ;  /* 0x000000312a007388 */ /* 0x0001e40000000800 */
[----:B0----5:R-:W-:Y:S05]  /*336e0*/  WARPSYNC.COLLECTIVE R47, `(.L_x_2072) ;  /* 0x000000002f087348 */ /* 0x021fea0003c00000 */
[----:B------:R-:W-:Y:S01]  /*336f0*/  NOP ;  /* 0x0000000000007918 */ /* 0x000fe20000000000 */
[----:B0----5:R-:W-:Y:S05]  /*33700*/  ENDCOLLECTIVE ;  /* 0x000000000000791b */ /* 0x021fea0003800000 */
.L_x_2072:
[----:B------:R-:W0:Y:S01]  /*33710*/  LDS R49, [R43] ;  /* 0x000000002b317984 */ /* 0x000e220000000800 */
[----:B------:R-:W-:Y:S01]  /*33720*/  FMUL R12, R12, 1.4142135381698608398 ;  /* 0x3fb504f30c0c7820 */ /* 0x000fe20000400000 */
[----:B------:R-:W-:Y:S01]  /*33730*/  FMUL R11, R11, 1.4142135381698608398 ;  /* 0x3fb504f30b0b7820 */ /* 0x000fe20000400000 */
[----:B------:R-:W-:Y:S01]  /*33740*/  FMUL R42, R13, 1.4142135381698608398 ;  /* 0x3fb504f30d2a7820 */ /* 0x000fe20000400000 */
[----:B------:R-:W-:Y:S01]  /*33750*/  FMUL R10, R10, 1.4142135381698608398 ;  /* 0x3fb504f30a0a7820 */ /* 0x000fe20000400000 */
[----:B------:R-:W-:Y:S01]  /*33760*/  FMUL R9, R9, 1.4142135381698608398 ;  /* 0x3fb504f309097820 */ /* 0x000fe20000400000 */
[----:B------:R-:W1:Y:S01]  /*33770*/  LDCU UR4, c[0x0][0x3bc] ;  /* 0x00007780ff0477ac */ /* 0x000e620008000800 */
[C-C-:B------:R-:W-:Y:S01]  /*33780*/  FFMA R13, R41.reuse, 1.4142135381698608398, R42.reuse ;  /* 0x3fb504f3290d7823 */ /* 0x140fe2000000002a */
[----:B------:R-:W-:Y:S01]  /*33790*/  FFMA R41, R41, 1.4142135381698608398, -R42 ;  /* 0x3fb504f329297823 */ /* 0x000fe2000000082a */
[----:B------:R-:W-:Y:S01]  /*337a0*/  FFMA R42, R54, 0.41421356797218322754, R29 ;  /* 0x3ed413cd362a7823 */ /* 0x000fe2000000001d */
[----:B------:R-:W-:Y:S01]  /*337b0*/  FFMA R29, R29, 0.41421356797218322754, -R54 ;  /* 0x3ed413cd1d1d7823 */ /* 0x000fe20000000836 */
[----:B------:R-:W2:Y:S01]  /*337c0*/  LDCU UR5, c[0x0][0x3bc] ;  /* 0x00007780ff0577ac */ /* 0x000ea20008000800 */
        /* <DEDUP_REMOVED lines=8> */
[C-C-:B------:R-:W-:Y:S01]  /*33850*/  FFMA R21, R29.reuse, -1.8477590084075927734, R41.reuse ;  /* 0xbfec835e1d157823 */ /* 0x140fe20000000029 */
[----:B------:R-:W-:Y:S01]  /*33860*/  FFMA R29, R29, 1.8477590084075927734, R41 ;  /* 0x3fec835e1d1d7823 */ /* 0x000fe20000000029 */
[----:B------:R-:W-:Y:S01]  /*33870*/  FFMA R41, R36, 0.66817861795425415039, R47 ;  /* 0x3f2b0dc124297823 */ /* 0x000fe2000000002f */
[----:B------:R-:W-:Y:S04]  /*33880*/  STL [R1+0x84], R49 ;  /* 0x0000843101007387 */ /* 0x000fe80000100800 */
[----:B------:R0:W-:Y:S01]  /*33890*/  STL [R1], R42 ;  /* 0x0000002a01007387 */ /* 0x0001e20000100800 */
[----:B------:R-:W-:Y:S01]  /*338a0*/  FFMA R36, R47, -0.66817861795425415039, R36 ;  /* 0xbf2b0dc12f247823 */ /* 0x000fe20000000024 */
[C-C-:B0-----:R-:W-:Y:S01]  /*338b0*/  FFMA R42, R41.reuse, -1.6629391908645629883, R21.reuse ;  /* 0xbfd4db31292a7823 */ /* 0x141fe20000000015 */
[----:B------:R-:W-:Y:S01]  /*338c0*/  FFMA R41, R41, 1.6629391908645629883, R21 ;  /* 0x3fd4db3129297823 */ /* 0x000fe20000000015 */
[C-C-:B------:R-:W-:Y:S01]  /*338d0*/  FFMA R21, R8.reuse, -1.9615705013275146484, R13.reuse ;  /* 0xbffb14be08157823 */ /* 0x140fe2000000000d */
[----:B------:R-:W-:-:S02]  /*338e0*/  FFMA R8, R8, 1.9615705013275146484, R13 ;  /* 0x3ffb14be08087823 */ /* 0x000fc4000000000d */
[----:B------:R-:W-:Y:S01]  /*338f0*/  STL [R1+0x78], R42 ;  /* 0x0000782a01007387 */ /* 0x000fe20000100800 */
[----:B------:R-:W-:-:S03]  /*33900*/  FFMA R13, R36, -1.6629391908645629883, R29 ;  /* 0xbfd4db31240d7823 */ /* 0x000fc6000000001d */
[----:B------:R0:W-:Y:S02]  /*33910*/  STL [R1+0x1c], R41 ;  /* 0x00001c2901007387 */ /* 0x0001e40000100800 */
[----:B0-----:R-:W-:Y:S02]  /*33920*/  FFMA R41, R36, 1.6629391908645629883, R29 ;  /* 0x3fd4db3124297823 */ /* 0x001fe4000000001d */
[----:B------:R-:W0:Y:S04]  /*33930*/  LDS R29, [R43+0x4] ;  /* 0x000004002b1d7984 */ /* 0x000e280000000800 */
[----:B------:R3:W-:Y:S04]  /*33940*/  STL [R1+0x44], R21 ;  /* 0x0000441501007387 */ /* 0x0007e80000100800 */
[----:B------:R-:W-:Y:S04]  /*33950*/  STL [R1+0x60], R8 ;  /* 0x0000600801007387 */ /* 0x000fe80000100800 */
[----:B------:R4:W-:Y:S01]  /*33960*/  STL [R1+0x80], R13 ;  /* 0x0000800d01007387 */ /* 0x0009e20000100800 */
[C-C-:B---3--:R-:W-:Y:S01]  /*33970*/  FADD R21, R20.reuse, -R7.reuse ;  /* 0x8000000714157221 */ /* 0x148fe20000000000 */
[----:B----4-:R-:W-:-:S04]  /*33980*/  FADD R13, R20, R7 ;  /* 0x00000007140d7221 */ /* 0x010fc80000000000 */
[C-C-:B------:R-:W-:Y:S01]  /*33990*/  FFMA R7, R13.reuse, 0.70710676908493041992, R35.reuse ;  /* 0x3f3504f30d077823 */ /* 0x140fe20000000023 */
[----:B------:R-:W-:Y:S01]  /*339a0*/  FFMA R20, R13, -0.70710676908493041992, R35 ;  /* 0xbf3504f30d147823 */ /* 0x000fe20000000023 */
[C-C-:B0-----:R-:W-:Y:S01]  /*339b0*/  FFMA R13, R21.reuse, -0.70710676908493041992, R29.reuse ;  /* 0xbf3504f3150d7823 */ /* 0x141fe2000000001d */
[----:B------:R-:W-:Y:S01]  /*339c0*/  FFMA R21, R21, 0.70710676908493041992, R29 ;  /* 0x3f3504f315157823 */ /* 0x000fe2000000001d */
[C-C-:B------:R-:W-:Y:S01]  /*339d0*/  FFMA R8, R40.reuse, 1.4142135381698608398, R12.reuse ;  /* 0x3fb504f328087823 */ /* 0x140fe2000000000c */
[----:B------:R-:W-:Y:S01]  /*339e0*/  FFMA R40, R40, 1.4142135381698608398, -R12 ;  /* 0x3fb504f328287823 */ /* 0x000fe2000000080c */
[----:B------:R-:W-:-:S04]  /*339f0*/  FFMA R12, R55, 0.41421356797218322754, R28 ;  /* 0x3ed413cd370c7823 */ /* 0x000fc8000000001c */
[C-C-:B------:R-:W-:Y:S01]  /*33a00*/  FFMA R35, R12.reuse, 1.8477590084075927734, R8.reuse ;  /* 0x3fec835e0c237823 */ /* 0x140fe20000000008 */
[----:B------:R-:W-:Y:S01]  /*33a10*/  FFMA R8, R12, -1.8477590084075927734, R8 ;  /* 0xbfec835e0c087823 */ /* 0x000fe20000000008 */
[----:B------:R-:W-:Y:S01]  /*33a20*/  FFMA R12, R21, 0.19891236722469329834, R7 ;  /* 0x3e4bafaf150c7823 */ /* 0x000fe20000000007 */
[----:B------:R-:W-:Y:S01]  /*33a30*/  FFMA R7, R7, -0.19891236722469329834, R21 ;  /* 0xbe4bafaf07077823 */ /* 0x000fe20000000015 */
[----:B------:R-:W-:Y:S02]  /*33a40*/  FFMA R28, R28, 0.41421356797218322754, -R55 ;  /* 0x3ed413cd1c1c7823 */ /* 0x000fe40000000837 */
        /* <DEDUP_REMOVED lines=12> */
[----:B------:R-:W-:Y:S01]  /*33b10*/  STL [R1+0x70], R28 ;  /* 0x0000701c01007387 */ /* 0x000fe20000100800 */
[----:B------:R-:W-:Y:S01]  /*33b20*/  FFMA R40, R13, 1.6629391908645629883, R40 ;  /* 0x3fd4db310d287823 */ /* 0x000fe20000000028 */
[C-C-:B------:R-:W-:Y:S02]  /*33b30*/  FADD R13, R19.reuse, -R6.reuse ;  /* 0x80000006130d7221 */ /* 0x140fe40000000000 */
[----:B------:R-:W-:Y:S04]  /*33b40*/  STL [R1+0x4], R20 ;  /* 0x0000041401007387 */ /* 0x000fe80000100800 */
[----:B------:R0:W-:Y:S02]  /*33b50*/  STL [R1+0x38], R12 ;  /* 0x0000380c01007387 */ /* 0x0001e40000100800 */
[----:B0-----:R-:W-:-:S02]  /*33b60*/  FADD R12, R19, R6 ;  /* 0x00000006130c7221 */ /* 0x001fc40000000000 */
[----:B------:R-:W0:Y:S04]  /*33b70*/  LDS R19, [R43+0x8] ;  /* 0x000008002b137984 */ /* 0x000e280000000800 */
[----:B------:R3:W-:Y:S01]  /*33b80*/  STL [R1+0x54], R7 ;  /* 0x0000540701007387 */ /* 0x0007e20000100800 */
[----:B------:R-:W-:-:S03]  /*33b90*/  FFMA R6, R12, 0.70710676908493041992, R34 ;  /* 0x3f3504f30c067823 */ /* 0x000fc60000000022 */
[----:B------:R4:W-:Y:S01]  /*33ba0*/  STL [R1+0x74], R8 ;  /* 0x0000740801007387 */ /* 0x0009e20000100800 */
[----:B------:R-:W-:Y:S01]  /*33bb0*/  FFMA R12, R12, -0.70710676908493041992, R34 ;  /* 0xbf3504f30c0c7823 */ /* 0x000fe20000000022 */
[C-C-:B---3--:R-:W-:Y:S01]  /*33bc0*/  FFMA R7, R39.reuse, 1.4142135381698608398, R11.reuse ;  /* 0x3fb504f327077823 */ /* 0x148fe2000000000b */
[----:B------:R-:W-:Y:S01]  /*33bd0*/  FFMA R39, R39, 1.4142135381698608398, -R11 ;  /* 0x3fb504f327277823 */ /* 0x000fe2000000080b */
[----:B----4-:R-:W-:-:S04]  /*33be0*/  FFMA R8, R56, 0.41421356797218322754, R27 ;  /* 0x3ed413cd38087823 */ /* 0x010fc8000000001b */
[C-C-:B------:R-:W-:Y:S01]  /*33bf0*/  FFMA R34, R8.reuse, 1.8477590084075927734, R7.reuse ;  /* 0x3fec835e08227823 */ /* 0x140fe20000000007 */
[----:B------:R-:W-:Y:S01]  /*33c00*/  FFMA R7, R8, -1.8477590084075927734, R7 ;  /* 0xbfec835e08077823 */ /* 0x000fe20000000007 */
[----:B------:R-:W-:-:S04]  /*33c10*/  FFMA R27, R27, 0.41421356797218322754, -R56 ;  /* 0x3ed413cd1b1b7823 */ /* 0x000fc80000000838 */
[----:B------:R-:W-:Y:S01]  /*33c20*/  FFMA R55, R27, -1.8477590084075927734, R39 ;  /* 0xbfec835e1b377823 */ /* 0x000fe20000000027 */
[C-C-:B0-----:R-:W-:Y:S01]  /*33c30*/  FFMA R11, R13.reuse, -0.70710676908493041992, R19.reuse ;  /* 0xbf3504f30d0b7823 */ /* 0x141fe20000000013 */
[----:B------:R-:W-:-:S04]  /*33c40*/  FFMA R13, R13, 0.70710676908493041992, R19 ;  /* 0x3f3504f30d0d7823 */ /* 0x000fc80000000013 */
[----:B------:R-:W-:Y:S01]  /*33c50*/  FFMA R8, R13, 0.19891236722469329834, R6 ;  /* 0x3e4bafaf0d087823 */ /* 0x000fe20000000006 */
[----:B------:R-:W-:-:S03]  /*33c60*/  FFMA R6, R6, -0.19891236722469329834, R13 ;  /* 0xbe4bafaf06067823 */ /* 0x000fc6000000000d */
[C-C-:B------:R-:W-:Y:S01]  /*33c70*/  FFMA R13, R8.reuse, -1.9615705013275146484, R34.reuse ;  /* 0xbffb14be080d7823 */ /* 0x140fe20000000022 */
[----:B------:R-:W-:Y:S01]  /*33c80*/  FFMA R34, R8, 1.9615705013275146484, R34 ;  /* 0x3ffb14be08227823 */ /* 0x000fe20000000022 */
[----:B------:R-:W-:Y:S01]  /*33c90*/  FFMA R8, R12, 0.66817861795425415039, R11 ;  /* 0x3f2b0dc10c087823 */ /* 0x000fe2000000000b */
[----:B------:R-:W-:-:S03]  /*33ca0*/  FFMA R11, R11, -0.66817861795425415039, R12 ;  /* 0xbf2b0dc10b0b7823 */ /* 0x000fc6000000000c */
[C-C-:B------:R-:W-:Y:S01]  /*33cb0*/  FFMA R12, R8.reuse, -1.6629391908645629883, R55.reuse ;  /* 0xbfd4db31080c7823 */ /* 0x140fe20000000037 */
[----:B------:R-:W-:Y:S04]  /*33cc0*/  STL [R1+0x6c], R13 ;  /* 0x00006c0d01007387 */ /* 0x000fe80000100800 */
[----:B------:R-:W-:Y:S04]  /*33cd0*/  STL [R1+0x68], R12 ;  /* 0x0000680c01007387 */ /* 0x000fe80000100800 */
[----:B------:R-:W0:Y:S01]  /*33ce0*/  LDS R12, [R43+0xc] ;  /* 0x00000c002b0c7984 */ /* 0x000e220000000800 */
[----:B------:R-:W-:Y:S01]  /*33cf0*/  FFMA R55, R8, 1.6629391908645629883, R55 ;  /* 0x3fd4db3108377823 */ /* 0x000fe20000000037 */
[C---:B------:R-:W-:Y:S01]  /*33d00*/  FFMA R8, R6.reuse, -1.9615705013275146484, R7 ;  /* 0xbffb14be06087823 */ /* 0x040fe20000000007 */
[----:B------:R-:W-:Y:S01]  /*33d10*/  FFMA R27, R27, 1.8477590084075927734, R39 ;  /* 0x3fec835e1b1b7823 */ /* 0x000fe20000000027 */
[----:B------:R-:W-:-:S03]  /*33d20*/  FFMA R7, R6, 1.9615705013275146484, R7 ;  /* 0x3ffb14be06077823 */ /* 0x000fc60000000007 */
[----:B------:R3:W-:Y:S01]  /*33d30*/  STL [R1+0x30], R8 ;  /* 0x0000300801007387 */ /* 0x0007e20000100800 */
[C-C-:B------:R-:W-:Y:S01]  /*33d40*/  FFMA R6, R11.reuse, -1.6629391908645629883, R27.reuse ;  /* 0xbfd4db310b067823 */ /* 0x140fe2000000001b */
[----:B------:R-:W-:Y:S01]  /*33d50*/  FFMA R49, R11, 1.6629391908645629883, R27 ;  /* 0x3fd4db310b317823 */ /* 0x000fe2000000001b */
[C-C-:B------:R-:W-:Y:S01]  /*33d60*/  FADD R11, R18.reuse, -R5.reuse ;  /* 0x80000005120b7221 */ /* 0x140fe20000000000 */
[----:B------:R4:W-:Y:S01]  /*33d70*/  STL [R1+0x50], R7 ;  /* 0x0000500701007387 */ /* 0x0009e20000100800 */
[----:B---3--:R-:W-:-:S03]  /*33d80*/  FADD R8, R18, R5 ;  /* 0x0000000512087221 */ /* 0x008fc60000000000 */
[----:B------:R3:W-:Y:S01]  /*33d90*/  STL [R1+0x64], R6 ;  /* 0x0000640601007387 */ /* 0x0007e20000100800 */
[C-C-:B----4-:R-:W-:Y:S01]  /*33da0*/  FFMA R7, R38.reuse, 1.4142135381698608398, R10.reuse ;  /* 0x3fb504f326077823 */ /* 0x150fe2000000000a */
[----:B------:R-:W-:Y:S01]  /*33db0*/  FFMA R38, R38, 1.4142135381698608398, -R10 ;  /* 0x3fb504f326267823 */ /* 0x000fe2000000080a */
[C-C-:B------:R-:W-:Y:S01]  /*33dc0*/  FFMA R10, R8.reuse, 0.70710676908493041992, R33.reuse ;  /* 0x3f3504f3080a7823 */ /* 0x140fe20000000021 */
[----:B------:R-:W-:Y:S01]  /*33dd0*/  FFMA R5, R8, -0.70710676908493041992, R33 ;  /* 0xbf3504f308057823 */ /* 0x000fe20000000021 */
[----:B---3--:R-:W-:-:S04]  /*33de0*/  FFMA R6, R57, 0.41421356797218322754, R26 ;  /* 0x3ed413cd39067823 */ /* 0x008fc8000000001a */
[C-C-:B------:R-:W-:Y:S01]  /*33df0*/  FFMA R36, R6.reuse, 1.8477590084075927734, R7.reuse ;  /* 0x3fec835e06247823 */ /* 0x140fe20000000007 */
[----:B------:R-:W-:Y:S01]  /*33e00*/  FFMA R7, R6, -1.8477590084075927734, R7 ;  /* 0xbfec835e06077823 */ /* 0x000fe20000000007 */
[C-C-:B0-----:R-:W-:Y:S01]  /*33e10*/  FFMA R8, R11.reuse, -0.70710676908493041992, R12.reuse ;  /* 0xbf3504f30b087823 */ /* 0x141fe2000000000c */
[----:B------:R-:W-:-:S04]  /*33e20*/  FFMA R11, R11, 0.70710676908493041992, R12 ;  /* 0x3f3504f30b0b7823 */ /* 0x000fc8000000000c */
[----:B------:R-:W-:Y:S01]  /*33e30*/  FFMA R12, R11, 0.19891236722469329834, R10 ;  /* 0x3e4bafaf0b0c7823 */ /* 0x000fe2000000000a */
[----:B------:R-:W-:Y:S01]  /*33e40*/  FFMA R6, R10, -0.19891236722469329834, R11 ;  /* 0xbe4bafaf0a067823 */ /* 0x000fe2000000000b */
[----:B------:R-:W-:Y:S02]  /*33e50*/  FFMA R26, R26, 0.41421356797218322754, -R57 ;  /* 0x3ed413cd1a1a7823 */ /* 0x000fe40000000839 */
[----:B------:R-:W-:Y:S02]  /*33e60*/  FFMA R10, R12, -1.9615705013275146484, R36 ;  /* 0xbffb14be0c0a7823 */ /* 0x000fe40000000024 */
[----:B------:R-:W-:-:S03]  /*33e70*/  FFMA R56, R26, -1.8477590084075927734, R38 ;  /* 0xbfec835e1a387823 */ /* 0x000fc60000000026 */
[----:B------:R0:W-:Y:S02]  /*33e80*/  STL [R1+0x5c], R10 ;  /* 0x00005c0a01007387 */ /* 0x0001e40000100800 */
[----:B0-----:R-:W-:Y:S01]  /*33e90*/  FFMA R10, R5, 0.66817861795425415039, R8 ;  /* 0x3f2b0dc1050a7823 */ /* 0x001fe20000000008 */
[----:B------:R-:W-:-:S03]  /*33ea0*/  FFMA R5, R8, -0.66817861795425415039, R5 ;  /* 0xbf2b0dc108057823 */ /* 0x000fc60000000005 */
[----:B------:R-:W-:Y:S01]  /*33eb0*/  FFMA R11, R10, -1.6629391908645629883, R56 ;  /* 0xbfd4db310a0b7823 */ /* 0x000fe20000000038 */
[----:B------:R-:W-:-:S04]  /*33ec0*/  FFMA R8, R6, -1.9615705013275146484, R7 ;  /* 0xbffb14be06087823 */ /* 0x000fc80000000007 */
[----:B------:R-:W-:Y:S04]  /*33ed0*/  STL [R1+0x58], R11 ;  /* 0x0000580b01007387 */ /* 0x000fe80000100800 */
[----:B------:R-:W3:Y:S04]  /*33ee0*/  LDL.LU R52, [R1+0xc] ;  /* 0x00000c0001347983 */ /* 0x000ee80000300800 */
[----:B------:R-:W-:Y:S04]  /*33ef0*/  STL [R1+0x34], R8 ;  /* 0x0000340801007387 */ /* 0x000fe80000100800 */
[----:B------:R-:W4:Y:S01]  /*33f00*/  LDL.LU R53, [R1+0x10] ;  /* 0x0000100001357983 */ /* 0x000f220000300800 */
[----:B------:R-:W-:-:S03]  /*33f10*/  FFMA R56, R10, 1.6629391908645629883, R56 ;  /* 0x3fd4db310a387823 */ /* 0x000fc60000000038 */
[----:B------:R-:W0:Y:S01]  /*33f20*/  LDS R10, [R43+0x10] ;  /* 0x000010002b0a7984 */ /* 0x000e220000000800 */
[----:B------:R-:W-:Y:S01]  /*33f30*/  FFMA R50, R26, 1.8477590084075927734, R38 ;  /* 0x3fec835e1a327823 */ /* 0x000fe20000000026 */
[----:B------:R-:W-:-:S03]  /*33f40*/  FFMA R6, R6, 1.9615705013275146484, R7 ;  /* 0x3ffb14be06067823 */ /* 0x000fc60000000007 */
[----:B------:R-:W-:Y:S02]  /*33f50*/  FFMA R7, R5, -1.6629391908645629883, R50 ;  /* 0xbfd4db3105077823 */ /* 0x000fe40000000032 */
[----:B------:R1:W-:Y:S04]  /*33f60*/  STL [R1+0x4c], R6 ;  /* 0x00004c0601007387 */ /* 0x0003e80000100800 */
[----:B------:R2:W-:Y:S01]  /*33f70*/  STL [R1+0x48], R7 ;  /* 0x0000480701007387 */ /* 0x0005e20000100800 */
[C-C-:B-1----:R-:W-:Y:S01]  /*33f80*/  FFMA R6, R37.reuse, 1.4142135381698608398, R9.reuse ;  /* 0x3fb504f325067823 */ /* 0x142fe20000000009 */
[----:B------:R-:W-:Y:S01]  /*33f90*/  FFMA R37, R37, 1.4142135381698608398, -R9 ;  /* 0x3fb504f325257823 */ /* 0x000fe20000000809 */
[C-C-:B------:R-:W-:Y:S01]  /*33fa0*/  FADD R9, R17.reuse, -R4.reuse ;  /* 0x8000000411097221 */ /* 0x140fe20000000000 */
[----:B--2---:R-:W-:Y:S01]  /*33fb0*/  FADD R7, R17, R4 ;  /* 0x0000000411077221 */ /* 0x004fe20000000000 */
[----:B------:R-:W-:Y:S01]  /*33fc0*/  FFMA R50, R5, 1.6629391908645629883, R50 ;  /* 0x3fd4db3105327823 */ /* 0x000fe20000000032 */
[----:B------:R-:W-:-:S02]  /*33fd0*/  FFMA R5, R58, 0.41421356797218322754, R25 ;  /* 0x3ed413cd3a057823 */ /* 0x000fc40000000019 */
[C-C-:B------:R-:W-:Y:S01]  /*33fe0*/  FFMA R8, R7.reuse, 0.70710676908493041992, R32.reuse ;  /* 0x3f3504f307087823 */ /* 0x140fe20000000020 */
[----:B------:R-:W-:Y:S01]  /*33ff0*/  FFMA R4, R7, -0.70710676908493041992, R32 ;  /* 0xbf3504f307047823 */ /* 0x000fe20000000020 */
[C-C-:B------:R-:W-:Y:S01]  /*34000*/  FFMA R38, R5.reuse, 1.8477590084075927734, R6.reuse ;  /* 0x3fec835e05267823 */ /* 0x140fe20000000006 */
[----:B------:R-:W-:Y:S01]  /*34010*/  FFMA R6, R5, -1.8477590084075927734, R6 ;  /* 0xbfec835e05067823 */ /* 0x000fe20000000006 */
[----:B------:R-:W-:Y:S01]  /*34020*/  FFMA R25, R25, 0.41421356797218322754, -R58 ;  /* 0x3ed413cd19197823 */ /* 0x000fe2000000083a */
[C-C-:B0-----:R-:W-:Y:S01]  /*34030*/  FFMA R7, R9.reuse, -0.70710676908493041992, R10.reuse ;  /* 0xbf3504f309077823 */ /* 0x141fe2000000000a */
[----:B------:R-:W-:-:S04]  /*34040*/  FFMA R9, R9, 0.70710676908493041992, R10 ;  /* 0x3f3504f309097823 */ /* 0x000fc8000000000a */
[----:B------:R-:W-:Y:S01]  /*34050*/  FFMA R10, R9, 0.19891236722469329834, R8 ;  /* 0x3e4bafaf090a7823 */ /* 0x000fe20000000008 */
[----:B------:R-:W-:-:S03]  /*34060*/  FFMA R5, R8, -0.19891236722469329834, R9 ;  /* 0xbe4bafaf08057823 */ /* 0x000fc60000000009 */
[----:B------:R-:W-:Y:S01]  /*34070*/  FFMA R8, R10, -1.9615705013275146484, R38 ;  /* 0xbffb14be0a087823 */ /* 0x000fe20000000026 */
[----:B------:R-:W-:-:S04]  /*34080*/  FFMA R57, R25, -1.8477590084075927734, R37 ;  /* 0xbfec835e19397823 */ /* 0x000fc80000000025 */
[----:B------:R0:W-:Y:S02]  /*34090*/  STL [R1+0x40], R8 ;  /* 0x0000400801007387 */ /* 0x0001e40000100800 */
[----:B0-----:R-:W-:Y:S01]  /*340a0*/  FFMA R8, R4, 0.66817861795425415039, R7 ;  /* 0x3f2b0dc104087823 */ /* 0x001fe20000000007 */
[----:B------:R-:W-:-:S03]  /*340b0*/  FFMA R4, R7, -0.66817861795425415039, R4 ;  /* 0xbf2b0dc107047823 */ /* 0x000fc60000000004 */
[C-C-:B------:R-:W-:Y:S01]  /*340c0*/  FFMA R7, R8.reuse, -1.6629391908645629883, R57.reuse ;  /* 0xbfd4db3108077823 */ /* 0x140fe20000000039 */
[----:B------:R-:W-:Y:S01]  /*340d0*/  FFMA R57, R8, 1.6629391908645629883, R57 ;  /* 0x3fd4db3108397823 */ /* 0x000fe20000000039 */
[----:B------:R-:W-:-:S03]  /*340e0*/  FFMA R8, R5, -1.9615705013275146484, R6 ;  /* 0xbffb14be05087823 */ /* 0x000fc60000000006 */
[----:B------:R-:W-:Y:S04]  /*340f0*/  STL [R1+0x3c], R7 ;  /* 0x00003c0701007387 */ /* 0x000fe80000100800 */
[----:B------:R-:W-:Y:S04]  /*34100*/  STL [R1+0x20], R8 ;  /* 0x0000200801007387 */ /* 0x000fe80000100800 */
[----:B------:R-:W0:Y:S01]  /*34110*/  LDS R8, [R43+0x14] ;  /* 0x000014002b087984 */ /* 0x000e220000000800 */
[----:B------:R-:W-:Y:S01]  /*34120*/  FFMA R5, R5, 1.9615705013275146484, R6 ;  /* 0x3ffb14be05057823 */ /* 0x000fe20000000006 */
[----:B------:R-:W-:-:S04]  /*34130*/  FFMA R51, R25, 1.8477590084075927734, R37 ;  /* 0x3fec835e19337823 */ /* 0x000fc80000000025 */
[----:B------:R1:W-:Y:S01]  /*34140*/  STL [R1+0x8], R5 ;  /* 0x0000080501007387 */ /* 0x0003e20000100800 */
[C-C-:B------:R-:W-:Y:S01]  /*34150*/  FFMA R58, R4.reuse, -1.6629391908645629883, R51.reuse ;  /* 0xbfd4db31043a7823 */ /* 0x140fe20000000033 */
[----:B------:R-:W-:Y:S01]  /*34160*/  FFMA R51, R4, 1.6629391908645629883, R51 ;  /* 0x3fd4db3104337823 */ /* 0x000fe20000000033 */
[----:B------:R-:W-:Y:S01]  /*34170*/  FFMA R6, R59, 0.41421356797218322754, R24 ;  /* 0x3ed413cd3b067823 */ /* 0x000fe20000000018 */
[----:B------:R-:W-:Y:S01]  /*34180*/  FFMA R24, R24, 0.41421356797218322754, -R59 ;  /* 0x3ed413cd18187823 */ /* 0x000fe2000000083b */
[C-C-:B-1----:R-:W-:Y:S01]  /*34190*/  FADD R5, R16.reuse, R3.reuse ;  /* 0x0000000310057221 */ /* 0x142fe20000000000 */
[----:B------:R-:W-:-:S03]  /*341a0*/  FADD R3, R16, -R3 ;  /* 0x8000000310037221 */ /* 0x000fc60000000000 */
[C-C-:B------:R-:W-:Y:S01]  /*341b0*/  FFMA R37, R5.reuse, 0.70710676908493041992, R31.reuse ;  /* 0x3f3504f305257823 */ /* 0x140fe2000000001f */
[----:B------:R-:W-:Y:S01]  /*341c0*/  FFMA R31, R5, -0.70710676908493041992, R31 ;  /* 0xbf3504f3051f7823 */ /* 0x000fe2000000001f */
[C-C-:B0-----:R-:W-:Y:S01]  /*341d0*/  FFMA R5, R3.reuse, -0.70710676908493041992, R8.reuse ;  /* 0xbf3504f303057823 */ /* 0x141fe20000000008 */
[----:B------:R-:W-:Y:S01]  /*341e0*/  FFMA R8, R3, 0.70710676908493041992, R8 ;  /* 0x3f3504f303087823 */ /* 0x000fe20000000008 */
[----:B---3--:R-:W-:-:S04]  /*341f0*/  FMUL R7, R52, 1.4142135381698608398 ;  /* 0x3fb504f334077820 */ /* 0x008fc80000400000 */
[C-C-:B----4-:R-:W-:Y:S01]  /*34200*/  FFMA R4, R53.reuse, 1.4142135381698608398, R7.reuse ;  /* 0x3fb504f335047823 */ /* 0x150fe20000000007 */
[----:B------:R-:W-:-:S03]  /*34210*/  FFMA R7, R53, 1.4142135381698608398, -R7 ;  /* 0x3fb504f335077823 */ /* 0x000fc60000000807 */
[C-C-:B------:R-:W-:Y:S01]  /*34220*/  FFMA R25, R6.reuse, 1.8477590084075927734, R4.reuse ;  /* 0x3fec835e06197823 */ /* 0x140fe20000000004 */
[----:B------:R-:W-:Y:S01]  /*34230*/  FFMA R3, R6, -1.8477590084075927734, R4 ;  /* 0xbfec835e06037823 */ /* 0x000fe20000000004 */
[----:B------:R-:W-:Y:S01]  /*34240*/  FFMA R54, R24, -1.8477590084075927734, R7 ;  /* 0xbfec835e18367823 */ /* 0x000fe20000000007 */
[----:B------:R-:W-:-:S04]  /*34250*/  FFMA R6, R31, 0.66817861795425415039, R5 ;  /* 0x3f2b0dc11f067823 */ /* 0x000fc80000000005 */
[C-C-:B------:R-:W-:Y:S01]  /*34260*/  FFMA R52, R6.reuse, -1.6629391908645629883, R54.reuse ;  /* 0xbfd4db3106347823 */ /* 0x140fe20000000036 */
[----:B------:R-:W-:Y:S01]  /*34270*/  FFMA R54, R6, 1.6629391908645629883, R54 ;  /* 0x3fd4db3106367823 */ /* 0x000fe20000000036 */
[----:B------:R-:W-:Y:S02]  /*34280*/  FMUL R6, R45, 1.4142135381698608398 ;  /* 0x3fb504f32d067820 */ /* 0x000fe40000400000 */
[----:B------:R-:W2:Y:S01]  /*34290*/  LDL.LU R45, [R1+0x254] ;  /* 0x00025400012d7983 */ /* 0x000ea20000300800 */
[----:B------:R-:W-:-:S03]  /*342a0*/  FFMA R38, R10, 1.9615705013275146484, R38 ;  /* 0x3ffb14be0a267823 */ /* 0x000fc60000000026 */
[----:B------:R-:W0:Y:S04]  /*342b0*/  LDS R10, [R43+0x18] ;  /* 0x000018002b0a7984 */ /* 0x000e280000000800 */
[----:B------:R-:W1:Y:S01]  /*342c0*/  LDS R43, [R43+0x1c] ;  /* 0x00001c002b2b7984 */ /* 0x000e620000000800 */
[----:B------:R-:W-:Y:S01]  /*342d0*/  FFMA R4, R8, 0.19891236722469329834, R37 ;  /* 0x3e4bafaf08047823 */ /* 0x000fe20000000025 */
[----:B------:R-:W-:Y:S01]  /*342e0*/  FFMA R37, R37, -0.19891236722469329834, R8 ;  /* 0xbe4bafaf25257823 */ /* 0x000fe20000000008 */
[----:B------:R-:W-:Y:S02]  /*342f0*/  FFMA R7, R24, 1.8477590084075927734, R7 ;  /* 0x3fec835e18077823 */ /* 0x000fe40000000007 */
[C-C-:B------:R-:W-:Y:S01]  /*34300*/  FFMA R53, R4.reuse, -1.9615705013275146484, R25.reuse ;  /* 0xbffb14be04357823 */ /* 0x140fe20000000019 */
[----:B------:R-:W-:Y:S01]  /*34310*/  FFMA R25, R4, 1.9615705013275146484, R25 ;  /* 0x3ffb14be04197823 */ /* 0x000fe20000000019 */
[----:B------:R-:W-:Y:S01]  /*34320*/  FFMA R4, R5, -0.66817861795425415039, R31 ;  /* 0xbf2b0dc105047823 */ /* 0x000fe2000000001f */
[--C-:B------:R-:W-:Y:S01]  /*34330*/  FFMA R39, R37, -1.9615705013275146484, R3.reuse ;  /* 0xbffb14be25277823 */ /* 0x100fe20000000003 */
[--C-:B------:R-:W-:Y:S01]  /*34340*/  FADD R8, R15, R2.reuse ;  /* 0x000000020f087221 */ /* 0x100fe20000000000 */
[----:B------:R-:W-:Y:S01]  /*34350*/  FFMA R37, R37, 1.9615705013275146484, R3 ;  /* 0x3ffb14be25257823 */ /* 0x000fe20000000003 */
[C-C-:B------:R-:W-:Y:S01]  /*34360*/  FFMA R3, R4.reuse, -1.6629391908645629883, R7.reuse ;  /* 0xbfd4db3104037823 */ /* 0x140fe20000000007 */
[----:B------:R-:W-:Y:S01]  /*34370*/  FADD R2, R15, -R2 ;  /* 0x800000020f027221 */ /* 0x000fe20000000000 */
[----:B------:R-:W-:Y:S01]  /*34380*/  FFMA R7, R4, 1.6629391908645629883, R7 ;  /* 0x3fd4db3104077823 */ /* 0x000fe20000000007 */
[C-C-:B------:R-:W-:Y:S01]  /*34390*/  FFMA R5, R44.reuse, 1.4142135381698608398, R6.reuse ;  /* 0x3fb504f32c057823 */ /* 0x140fe20000000006 */
[----:B------:R-:W-:Y:S01]  /*343a0*/  FFMA R4, R44, 1.4142135381698608398, -R6 ;  /* 0x3fb504f32c047823 */ /* 0x000fe20000000806 */
[--C-:B------:R-:W-:Y:S01]  /*343b0*/  FFMA R9, R8, 0.70710676908493041992, R30.reuse ;  /* 0x3f3504f308097823 */ /* 0x100fe2000000001e */
[----:B------:R-:W-:Y:S01]  /*343c0*/  FFMA R6, R60, 0.41421356797218322754, R23 ;  /* 0x3ed413cd3c067823 */ /* 0x000fe20000000017 */
[----:B------:R-:W-:Y:S01]  /*343d0*/  FFMA R30, R8, -0.70710676908493041992, R30 ;  /* 0xbf3504f3081e7823 */ /* 0x000fe2000000001e */
[----:B------:R-:W-:Y:S01]  /*343e0*/  FFMA R23, R23, 0.41421356797218322754, -R60 ;  /* 0x3ed413cd17177823 */ /* 0x000fe2000000083c */
[----:B------:R-:W-:Y:S01]  /*343f0*/  FFMA R36, R12, 1.9615705013275146484, R36 ;  /* 0x3ffb14be0c247823 */ /* 0x000fe20000000024 */
[C-C-:B------:R-:W-:Y:S01]  /*34400*/  FFMA R13, R6.reuse, 1.8477590084075927734, R5.reuse ;  /* 0x3fec835e060d7823 */ /* 0x140fe20000000005 */
[----:B------:R-:W-:Y:S01]  /*34410*/  FFMA R5, R6, -1.8477590084075927734, R5 ;  /* 0xbfec835e06057823 */ /* 0x000fe20000000005 */
[----:B------:R-:W-:Y:S01]  /*34420*/  FFMA R11, R23, -1.8477590084075927734, R4 ;  /* 0xbfec835e170b7823 */ /* 0x000fe20000000004 */
[----:B------:R-:W-:Y:S01]  /*34430*/  FADD R17, R14, -R0 ;  /* 0x800000000e117221 */ /* 0x000fe20000000000 */
[----:B------:R-:W-:Y:S01]  /*34440*/  FFMA R16, R61, 0.41421356797218322754, R22 ;  /* 0x3ed413cd3d107823 */ /* 0x000fe20000000016 */
[----:B------:R-:W3:Y:S01]  /*34450*/  LDL.LU R44, [R1+0x250] ;  /* 0x00025000012c7983 */ /* 0x000ee20000300800 */
[C-C-:B0-----:R-:W-:Y:S01]  /*34460*/  FFMA R8, R2.reuse, -0.70710676908493041992, R10.reuse ;  /* 0xbf3504f302087823 */ /* 0x141fe2000000000a */
[----:B------:R-:W-:-:S04]  /*34470*/  FFMA R2, R2, 0.70710676908493041992, R10 ;  /* 0x3f3504f302027823 */ /* 0x000fc8000000000a */
[----:B------:R-:W-:Y:S01]  /*34480*/  FFMA R6, R2, 0.19891236722469329834, R9 ;  /* 0x3e4bafaf02067823 */ /* 0x000fe20000000009 */
[----:B------:R-:W-:Y:S01]  /*34490*/  FFMA R9, R9, -0.19891236722469329834, R2 ;  /* 0xbe4bafaf09097823 */ /* 0x000fe20000000002 */
[----:B------:R-:W-:Y:S01]  /*344a0*/  FFMA R2, R23, 1.8477590084075927734, R4 ;  /* 0x3fec835e17027823 */ /* 0x000fe20000000004 */
[----:B------:R-:W-:Y:S01]  /*344b0*/  FFMA R4, R30, 0.66817861795425415039, R8 ;  /* 0x3f2b0dc11e047823 */ /* 0x000fe20000000008 */
[----:B------:R-:W-:-:S03]  /*344c0*/  FFMA R15, R6, -1.9615705013275146484, R13 ;  /* 0xbffb14be060f7823 */ /* 0x000fc6000000000d */
[C-C-:B------:R-:W-:Y:S01]  /*344d0*/  FFMA R12, R4.reuse, -1.6629391908645629883, R11.reuse ;  /* 0xbfd4db31040c7823 */ /* 0x140fe2000000000b */
[----:B------:R-:W-:Y:S01]  /*344e0*/  FFMA R11, R4, 1.6629391908645629883, R11 ;  /* 0x3fd4db31040b7823 */ /* 0x000fe2000000000b */
[----:B------:R-:W-:Y:S01]  /*344f0*/  FMUL R4, R46, 1.4142135381698608398 ;  /* 0x3fb504f32e047820 */ /* 0x000fe20000400000 */
[----:B------:R-:W-:Y:S01]  /*34500*/  FFMA R13, R6, 1.9615705013275146484, R13 ;  /* 0x3ffb14be060d7823 */ /* 0x000fe2000000000d */
[C-C-:B------:R-:W-:Y:S01]  /*34510*/  FFMA R10, R9.reuse, -1.9615705013275146484, R5.reuse ;  /* 0xbffb14be090a7823 */ /* 0x140fe20000000005 */
[----:B------:R-:W-:Y:S01]  /*34520*/  FADD R6, R14, R0 ;  /* 0x000000000e067221 */ /* 0x000fe20000000000 */
[----:B------:R-:W-:Y:S01]  /*34530*/  FFMA R9, R9, 1.9615705013275146484, R5 ;  /* 0x3ffb14be09097823 */ /* 0x000fe20000000005 */
[C-C-:B-1----:R-:W-:Y:S01]  /*34540*/  FFMA R14, R17.reuse, -0.70710676908493041992, R43.reuse ;  /* 0xbf3504f3110e7823 */ /* 0x142fe2000000002b */
[----:B------:R-:W-:Y:S01]  /*34550*/  FFMA R17, R17, 0.70710676908493041992, R43 ;  /* 0x3f3504f311117823 */ /* 0x000fe2000000002b */
[--C-:B------:R-:W-:Y:S01]  /*34560*/  FFMA R0, R6, 0.70710676908493041992, R48.reuse ;  /* 0x3f3504f306007823 */ /* 0x100fe20000000030 */
[----:B------:R-:W-:Y:S01]  /*34570*/  FFMA R61, R22, 0.41421356797218322754, -R61 ;  /* 0x3ed413cd163d7823 */ /* 0x000fe2000000083d */
[----:B------:R-:W-:Y:S01]  /*34580*/  FFMA R6, R6, -0.70710676908493041992, R48 ;  /* 0xbf3504f306067823 */ /* 0x000fe20000000030 */
[----:B------:R0:W5:Y:S01]  /*34590*/  LDL.LU R46, [R1+0x24c] ;  /* 0x00024c00012e7983 */ /* 0x0001620000300800 */
[----:B------:R-:W-:Y:S01]  /*345a0*/  FFMA R18, R17, 0.19891236722469329834, R0 ;  /* 0x3e4bafaf11127823 */ /* 0x000fe20000000000 */
[C-C-:B--2---:R-:W-:Y:S01]  /*345b0*/  FFMA R5, R45.reuse, 1.4142135381698608398, R4.reuse ;  /* 0x3fb504f32d057823 */ /* 0x144fe20000000004 */
[----:B------:R-:W-:-:S02]  /*345c0*/  FFMA R4, R45, 1.4142135381698608398, -R4 ;  /* 0x3fb504f32d047823 */ /* 0x000fc40000000804 */
[----:B------:R0:W5:Y:S01]  /*345d0*/  LDL.LU R45, [R1+0x248] ;  /* 0x00024800012d7983 */ /* 0x0001620000300800 */
[C-C-:B------:R-:W-:Y:S01]  /*345e0*/  FFMA R21, R16.reuse, 1.8477590084075927734, R5.reuse ;  /* 0x3fec835e10157823 */ /* 0x140fe20000000005 */
[----:B------:R-:W-:Y:S01]  /*345f0*/  FFMA R5, R16, -1.8477590084075927734, R5 ;  /* 0xbfec835e10057823 */ /* 0x000fe20000000005 */
[----:B------:R-:W-:Y:S01]  /*34600*/  FFMA R16, R0, -0.19891236722469329834, R17 ;  /* 0xbe4bafaf00107823 */ /* 0x000fe20000000011 */
[C-C-:B------:R-:W-:Y:S01]  /*34610*/  FFMA R19, R61.reuse, -1.8477590084075927734, R4.reuse ;  /* 0xbfec835e3d137823 */ /* 0x140fe20000000004 */
[----:B------:R-:W-:Y:S01]  /*34620*/  FFMA R0, R61, 1.8477590084075927734, R4 ;  /* 0x3fec835e3d007823 */ /* 0x000fe20000000004 */
[----:B------:R-:W-:Y:S01]  /*34630*/  FFMA R4, R6, 0.66817861795425415039, R14 ;  /* 0x3f2b0dc106047823 */ /* 0x000fe2000000000e */
[----:B------:R-:W-:Y:S01]  /*34640*/  FFMA R6, R14, -0.66817861795425415039, R6 ;  /* 0xbf2b0dc10e067823 */ /* 0x000fe20000000006 */
[----:B------:R0:W5:Y:S03]  /*34650*/  LDL.LU R48, [R1+0x244] ;  /* 0x0002440001307983 */ /* 0x0001660000300800 */
[C-C-:B------:R-:W-:Y:S01]  /*34660*/  FFMA R14, R6.reuse, -1.6629391908645629883, R0.reuse ;  /* 0xbfd4db31060e7823 */ /* 0x140fe20000000000 */
[----:B------:R-:W-:-:S02]  /*34670*/  FFMA R0, R6, 1.6629391908645629883, R0 ;  /* 0x3fd4db3106007823 */ /* 0x000fc40000000000 */
[----:B------:R0:W5:Y:S01]  /*34680*/  LDL R6, [R1+0xb0] ;  /* 0x0000b00001067983 */ /* 0x0001620000100800 */
[C-C-:B------:R-:W-:Y:S01]  /*34690*/  FFMA R22, R18.reuse, -1.9615705013275146484, R21.reuse ;  /* 0xbffb14be12167823 */ /* 0x140fe20000000015 */
[----:B------:R-:W-:Y:S01]  /*346a0*/  FFMA R21, R18, 1.9615705013275146484, R21 ;  /* 0x3ffb14be12157823 */ /* 0x000fe20000000015 */
[C-C-:B------:R-:W-:Y:S01]  /*346b0*/  FFMA R18, R16.reuse, -1.9615705013275146484, R5.reuse ;  /* 0xbffb14be10127823 */ /* 0x140fe20000000005 */
[----:B------:R-:W-:Y:S01]  /*346c0*/  FFMA R16, R16, 1.9615705013275146484, R5 ;  /* 0x3ffb14be10107823 */ /* 0x000fe20000000005 */
[--C-:B------:R-:W-:Y:S01]  /*346d0*/  FFMA R20, R4, -1.6629391908645629883, R19.reuse ;  /* 0xbfd4db3104147823 */ /* 0x100fe20000000013 */
[----:B------:R-:W-:Y:S02]  /*346e0*/  HFMA2 R5, -RZ, RZ, 0, 0 ;  /* 0x00000000ff057431 */ /* 0x000fe400000001ff */
[----:B------:R-:W-:Y:S01]  /*346f0*/  FFMA R30, R8, -0.66817861795425415039, R30 ;  /* 0xbf2b0dc1081e7823 */ /* 0x000fe2000000001e */
[----:B------:R-:W-:Y:S01]  /*34700*/  FFMA R19, R4, 1.6629391908645629883, R19 ;  /* 0x3fd4db3104137823 */ /* 0x000fe20000000013 */
[----:B------:R-:W-:-:S02]  /*34710*/  MOV R4, 0x181f ;  /* 0x0000181f00047802 */ /* 0x000fc40000000f00 */
[----:B------:R-:W-:Y:S01]  /*34720*/  MOV R47, 0xffffffff ;  /* 0xffffffff002f7802 */ /* 0x000fe20000000f00 */
[C-C-:B------:R-:W-:Y:S01]  /*34730*/  FFMA R8, R30.reuse, -1.6629391908645629883, R2.reuse ;  /* 0xbfd4db311e087823 */ /* 0x140fe20000000002 */
[----:B------:R-:W-:Y:S01]  /*34740*/  FFMA R2, R30, 1.6629391908645629883, R2 ;  /* 0x3fd4db311e027823 */ /* 0x000fe20000000002 */
[----:B---3--:R-:W-:-:S04]  /*34750*/  FADD R17, R44, UR4 ;  /* 0x000000042c117e21 */ /* 0x008fc80008000000 */
[----:B0-----:R-:W-:-:S07]  /*34760*/  FADD R17, R17, -UR5 ;  /* 0x8000000511117e21 */ /* 0x001fce0008000000 */
[----:B-----5:R-:W-:Y:S05]  /*34770*/  WARPSYNC.COLLECTIVE R47, `(.L_x_2073) ;  /* 0x000000002f087348 */ /* 0x020fea0003c00000 */
[----:B-----5:R0:W1:Y:S02]  /*34780*/  SHFL.IDX P0, R30, R6, R5, R4 ;  /* 0x00000005061e7389 */ /* 0x0200640000000004 */
[----:B01----:R-:W-:Y:S05]  /*34790*/  ENDCOLLECTIVE ;  /* 0x000000000000791b */ /* 0x003fea0003800000 */
.L_x_2073:
[----:B------:R-:W-:Y:S02]  /*347a0*/  MOV R6, R46 ;  /* 0x0000002e00067202 */ /* 0x000fe40000000f00 */
[----:B------:R-:W-:-:S07]  /*347b0*/  MOV R23, R30 ;  /* 0x0000001e00177202 */ /* 0x000fce0000000f00 */
[----:B------:R-:W-:Y:S05]  /*347c0*/  WARPSYNC.COLLECTIVE R47, `(.L_x_2074) ;  /* 0x000000002f087348 */ /* 0x000fea0003c00000 */
[----:B------:R0:W1:Y:S02]  /*347d0*/  SHFL.IDX P0, R30, R6, R5, R4 ;  /* 0x00000005061e7389 */ /* 0x0000640000000004 */
[----:B01----:R-:W-:Y:S05]  /*347e0*/  ENDCOLLECTIVE ;  /* 0x000000000000791b */ /* 0x003fea0003800000 */
.L_x_2074:
[----:B------:R-:W-:-:S04]  /*347f0*/  IADD3 R45, PT, PT, R48, R45, RZ ;  /* 0x0000002d302d7210 */ /* 0x000fc80007ffe0ff */
[----:B------:R-:W-:Y:S02]  /*34800*/  SHF.R.S32.HI R24, RZ, 0x1f, R45 ;  /* 0x0000001fff187819 */ /* 0x000fe4000001142d */
[----:B------:R-:W-:Y:S01]  /*34810*/  MOV R6, R30 ;  /* 0x0000001e00067202 */ /* 0x000fe20000000f00 */
[----:B------:R-:W-:Y:S06]  /*34820*/  BRA `(.L_x_2075) ;  /* 0xfffffe2400787947 */ /* 0x000fec000383ffff */
.L_x_1216:
[----:B-1----:R1:W5:Y:S01]  /*34830*/  LDL R6, [R1+0xb0] ;  /* 0x0000b00001067983 */ /* 0x0023620000100800 */
[----:B------:R-:W-:Y:S01]  /*34840*/  HFMA2 R5, -RZ, RZ, 0, 5.9604644775390625e-08 ;  /* 0x00000001ff057431 */ /* 0x000fe200000001ff */
[----:B------:R-:W-:Y:S01]  /*34850*/  BSSY B0, `(.L_x_2076) ;  /* 0x0000006000007945 */ /* 0x000fe20003800000 */
[----:B------:R-:W-:Y:S02]  /*34860*/  MOV R4, 0x181f ;  /* 0x0000181f00047802 */ /* 0x000fe40000000f00 */
[----:B------:R-:W-:-:S07]  /*34870*/  MOV R47, 0xffffffff ;  /* 0xffffffff002f7802 */ /* 0x000fce0000000f00 */
[----:B01---5:R-:W-:Y:S05]  /*34880*/  WARPSYNC.COLLECTIVE R47, `(.L_x_2077) ;  /* 0x000000002f087348 */ /* 0x023fea0003c00000 */
[----:B-----5:R2:W3:Y:S02]  /*34890*/  SHFL.IDX P0, R30, R6, R5, R4 ;  /* 0x00000005061e7389 */ /* 0x0204e40000000004 */
[----:B0123--:R-:W-:Y:S05]  /*348a0*/  ENDCOLLECTIVE ;  /* 0x000000000000791b */ /* 0x00ffea0003800000 */
.L_x_2077:
[----:B------:R-:W-:Y:S05]  /*348b0*/  BSYNC B0 ;  /* 0x0000000000007941 */ /* 0x000fea0003800000 */
.L_x_2076:
        /* <DEDUP_REMOVED lines=8> */
.L_x_2078:
[----:B------:R-:W-:Y:S01]  /*34940*/  MOV R6, R30 ;  /* 0x0000001e00067202 */ /* 0x000fe20000000f00 */
[----:B------:R-:W-:Y:S06]  /*34950*/  BRA `(.L_x_2079) ;  /* 0xfffffe3c00d87947 */ /* 0x000fec000383ffff */
.L_x_1313:
[----:B0-----:R0:W5:Y:S01]  /*34960*/  LDL R6, [R1+0xb0] ;  /* 0x0000b00001067983 */ /* 0x0011620000100800 */
[----:B--2---:R-:W-:Y:S01]  /*34970*/  HFMA2 R5, -RZ, RZ, 0, 1.1920928955078125e-07 ;  /* 0x00000002ff057431 */ /* 0x004fe200000001ff */
[----:B------:R-:W-:Y:S01]  /*34980*/  BSSY B0, `(.L_x_2080) ;  /* 0x0000006000007945 */ /* 0x000fe20003800000 */
[----:B------:R-:W-:Y:S02]  /*34990*/  MOV R4, 0x181f ;  /* 0x0000181f00047802 */ /* 0x000fe40000000f00 */
[----:B------:R-:W-:-:S07]  /*349a0*/  MOV R47, 0xffffffff ;  /* 0xffffffff002f7802 */ /* 0x000fce0000000f00 */
[----:B01---5:R-:W-:Y:S05]  /*349b0*/  WARPSYNC.COLLECTIVE R47, `(.L_x_2081) ;  /* 0x000000002f087348 */ /* 0x023fea0003c00000 */
[----:B-----5:R2:W3:Y:S02]  /*349c0*/  SHFL.IDX P0, R30, R6, R5, R4 ;  /* 0x00000005061e7389 */ /* 0x0204e40000000004 */
[----:B0123--:R-:W-:Y:S05]  /*349d0*/  ENDCOLLECTIVE ;  /* 0x000000000000791b */ /* 0x00ffea0003800000 */
.L_x_2081:
[----:B------:R-:W-:Y:S05]  /*349e0*/  BSYNC B0 ;  /* 0x0000000000007941 */ /* 0x000fea0003800000 */
.L_x_2080:
        /* <DEDUP_REMOVED lines=8> */
.L_x_2082:
[----:B------:R-:W-:Y:S01]  /*34a70*/  MOV R2, R30 ;  /* 0x0000001e00027202 */ /* 0x000fe20000000f00 */
[----:B------:R-:W-:Y:S06]  /*34a80*/  BRA `(.L_x_2083) ;  /* 0xfffffe5800087947 */ /* 0x000fec000383ffff */
.L_x_1410:
[----:B0-----:R0:W5:Y:S01]  /*34a90*/  LDL R6, [R1+0xb0] ;  /* 0x0000b00001067983 */ /* 0x0011620000100800 */
[----:B-1----:R-:W-:Y:S01]  /*34aa0*/  HFMA2 R5, -RZ, RZ, 0, 1.78813934326171875e-07 ;  /* 0x00000003ff057431 */ /* 0x002fe200000001ff */
[----:B------:R-:W-:Y:S01]  /*34ab0*/  BSSY B0, `(.L_x_2084) ;  /* 0x0000006000007945 */ /* 0x000fe20003800000 */
[----:B------:R-:W-:Y:S02]  /*34ac0*/  MOV R4, 0x181f ;  /* 0x0000181f00047802 */ /* 0x000fe40000000f00 */
[----:B------:R-:W-:-:S07]  /*34ad0*/  MOV R47, 0xffffffff ;  /* 0xffffffff002f7802 */ /* 0x000fce0000000f00 */
[----:B0----5:R-:W-:Y:S05]  /*34ae0*/  WARPSYNC.COLLECTIVE R47, `(.L_x_2085) ;  /* 0x000000002f087348 */ /* 0x021fea0003c00000 */
[----:B-----5:R1:W2:Y:S02]  /*34af0*/  SHFL.IDX P0, R30, R6, R5, R4 ;  /* 0x00000005061e7389 */ /* 0x0202a40000000004 */
[----:B012---:R-:W-:Y:S05]  /*34b00*/  ENDCOLLECTIVE ;  /* 0x000000000000791b */ /* 0x007fea0003800000 */
.L_x_2085:
[----:B------:R-:W-:Y:S05]  /*34b10*/  BSYNC B0 ;  /* 0x0000000000007941 */ /* 0x000fea0003800000 */
.L_x_2084:
        /* <DEDUP_REMOVED lines=8> */
.L_x_2086:
[----:B------:R-:W-:Y:S05]  /*34ba0*/  BRA `(.L_x_2087) ;  /* 0xfffffe7000447947 */ /* 0x000fea000383ffff */
.L_x_1507:
[----:B0-----:R0:W5:Y:S01]  /*34bb0*/  LDL R6, [R1+0xb0] ;  /* 0x0000b00001067983 */ /* 0x0011620000100800 */
[----:B-1----:R-:W-:Y:S01]  /*34bc0*/  HFMA2 R5, -RZ, RZ, 0, 2.384185791015625e-07 ;  /* 0x00000004ff057431 */ /* 0x002fe200000001ff */
[----:B------:R-:W-:Y:S01]  /*34bd0*/  BSSY B0, `(.L_x_2088) ;  /* 0x0000006000007945 */ /* 0x000fe20003800000 */
[----:B------:R-:W-:Y:S02]  /*34be0*/  MOV R4, 0x181f ;  /* 0x0000181f00047802 */ /* 0x000fe40000000f00 */
[----:B------:R-:W-:-:S07]  /*34bf0*/  MOV R47, 0xffffffff ;  /* 0xffffffff002f7802 */ /* 0x000fce0000000f00 */
[----:B0----5:R-:W-:Y:S05]  /*34c00*/  WARPSYNC.COLLECTIVE R47, `(.L_x_2089) ;  /* 0x000000002f087348 */ /* 0x021fea0003c00000 */
[----:B-----5:R1:W2:Y:S02]  /*34c10*/  SHFL.IDX P0, R30, R6, R5, R4 ;  /* 0x00000005061e7389 */ /* 0x0202a40000000004 */
[----:B012---:R-:W-:Y:S05]  /*34c20*/  ENDCOLLECTIVE ;  /* 0x000000000000791b */ /* 0x007fea0003800000 */
.L_x_2089:
[----:B------:R-:W-:Y:S05]  /*34c30*/  BSYNC B0 ;  /* 0x0000000000007941 */ /* 0x000fea0003800000 */
.L_x_2088:
        /* <DEDUP_REMOVED lines=8> */
.L_x_2090:
[----:B------:R-:W-:Y:S05]  /*34cc0*/  BRA `(.L_x_2091) ;  /* 0xfffffe88008c7947 */ /* 0x000fea000383ffff */
.L_x_1604:
[----:B0-----:R0:W5:Y:S01]  /*34cd0*/  LDL R6, [R1+0xb0] ;  /* 0x0000b00001067983 */ /* 0x0011620000100800 */
[----:B-1----:R-:W-:Y:S01]  /*34ce0*/  HFMA2 R5, -RZ, RZ, 0, 2.98023223876953125e-07 ;  /* 0x00000005ff057431 */ /* 0x002fe200000001ff */
[----:B------:R-:W-:Y:S01]  /*34cf0*/  BSSY B0, `(.L_x_2092) ;  /* 0x0000006000007945 */ /* 0x000fe20003800000 */
[----:B------:R-:W-:Y:S02]  /*34d00*/  MOV R4, 0x181f ;  /* 0x0000181f00047802 */ /* 0x000fe40000000f00 */
[----:B------:R-:W-:-:S07]  /*34d10*/  MOV R47, 0xffffffff ;  /* 0xffffffff002f7802 */ /* 0x000fce0000000f00 */
[----:B0----5:R-:W-:Y:S05]  /*34d20*/  WARPSYNC.COLLECTIVE R47, `(.L_x_2093) ;  /* 0x000000002f087348 */ /* 0x021fea0003c00000 */
[----:B-----5:R1:W2:Y:S02]  /*34d30*/  SHFL.IDX P0, R30, R6, R5, R4 ;  /* 0x00000005061e7389 */ /* 0x0202a40000000004 */
[----:B012---:R-:W-:Y:S05]  /*34d40*/  ENDCOLLECTIVE ;  /* 0x000000000000791b */ /* 0x007fea0003800000 */
.L_x_2093:
[----:B------:R-:W-:Y:S05]  /*34d50*/  BSYNC B0 ;  /* 0x0000000000007941 */ /* 0x000fea0003800000 */
.L_x_2092:
        /* <DEDUP_REMOVED lines=8> */
.L_x_2094:
[----:B------:R-:W-:Y:S05]  /*34de0*/  BRA `(.L_x_2095) ;  /* 0xfffffea000d47947 */ /* 0x000fea000383ffff */
.L_x_1701:
[----:B0-----:R0:W5:Y:S01]  /*34df0*/  LDL R6, [R1+0xb0] ;  /* 0x0000b00001067983 */ /* 0x0011620000100800 */
[----:B-1----:R-:W-:Y:S01]  /*34e00*/  HFMA2 R5, -RZ, RZ, 0, 3.5762786865234375e-07 ;  /* 0x00000006ff057431 */ /* 0x002fe200000001ff */
[----:B------:R-:W-:Y:S01]  /*34e10*/  BSSY B0, `(.L_x_2096) ;  /* 0x0000006000007945 */ /* 0x000fe20003800000 */
[----:B------:R-:W-:Y:S02]  /*34e20*/  MOV R4, 0x181f ;  /* 0x0000181f00047802 */ /* 0x000fe40000000f00 */
[----:B------:R-:W-:-:S07]  /*34e30*/  MOV R47, 0xffffffff ;  /* 0xffffffff002f7802 */ /* 0x000fce0000000f00 */
[----:B0----5:R-:W-:Y:S05]  /*34e40*/  WARPSYNC.COLLECTIVE R47, `(.L_x_2097) ;  /* 0x000000002f087348 */ /* 0x021fea0003c00000 */
[----:B-----5:R1:W2:Y:S02]  /*34e50*/  SHFL.IDX P0, R30, R6, R5, R4 ;  /* 0x00000005061e7389 */ /* 0x0202a40000000004 */
[----:B012---:R-:W-:Y:S05]  /*34e60*/  ENDCOLLECTIVE ;  /* 0x000000000000791b */ /* 0x007fea0003800000 */
.L_x_2097:
[----:B------:R-:W-:Y:S05]  /*34e70*/  BSYNC B0 ;  /* 0x0000000000007941 */ /* 0x000fea0003800000 */
.L_x_2096:
        /* <DEDUP_REMOVED lines=8> */
.L_x_2098:
[----:B------:R-:W-:Y:S05]  /*34f00*/  BRA `(.L_x_2099) ;  /* 0xfffffebc001c7947 */ /* 0x000fea000383ffff */
.L_x_1798:
[----:B------:R1:W5:Y:S01]  /*34f10*/  LDL.LU R6, [R1+0xb0] ;  /* 0x0000b00001067983 */ /* 0x0003620000300800 */
[----:B0-----:R-:W-:Y:S01]  /*34f20*/  HFMA2 R5, -RZ, RZ, 0, 4.17232513427734375e-07 ;  /* 0x00000007ff057431 */ /* 0x001fe200000001ff */
[----:B------:R-:W-:Y:S01]  /*34f30*/  BSSY B0, `(.L_x_2100) ;  /* 0x0000006000007945 */ /* 0x000fe20003800000 */
[----:B------:R-:W-:Y:S02]  /*34f40*/  MOV R4, 0x181f ;  /* 0x0000181f00047802 */ /* 0x000fe40000000f00 */
[----:B------:R-:W-:-:S07]  /*34f50*/  MOV R47, 0xffffffff ;  /* 0xffffffff002f7802 */ /* 0x000fce0000000f00 */
[----:B-1---5:R-:W-:Y:S05]  /*34f60*/  WARPSYNC.COLLECTIVE R47, `(.L_x_2101) ;  /* 0x000000002f087348 */ /* 0x022fea0003c00000 */
[----:B-----5:R0:W2:Y:S02]  /*34f70*/  SHFL.IDX P0, R30, R6, R5, R4 ;  /* 0x00000005061e7389 */ /* 0x0200a40000000004 */
[----:B012---:R-:W-:Y:S05]  /*34f80*/  ENDCOLLECTIVE ;  /* 0x000000000000791b */ /* 0x007fea0003800000 */
.L_x_2101:
[----:B------:R-:W-:Y:S05]  /*34f90*/  BSYNC B0 ;  /* 0x0000000000007941 */ /* 0x000fea0003800000 */
.L_x_2100:
        /* <DEDUP_REMOVED lines=8> */
.L_x_2102:
[----:B------:R-:W-:Y:S05]  /*35020*/  BRA `(.L_x_2103) ;  /* 0xfffffed400607947 */ /* 0x000fea000383ffff */
        .weak           $__internal_1_$__cuda_sm20_rcp_rn_f32_slowpath
        .type           $__internal_1_$__cuda_sm20_rcp_rn_f32_slowpath,@function
        .size           $__internal_1_$__cuda_sm20_rcp_rn_f32_slowpath,($__internal_2_$__cuda_sm3x_div_rn_noftz_f32_slowpath - $__internal_1_$__cuda_sm20_rcp_rn_f32_slowpath)
$__internal_1_$__cuda_sm20_rcp_rn_f32_slowpath:
[----:B------:R-:W-:Y:S01]  /*35030*/  SHF.L.U32 R36, R0, 0x1, RZ ;  /* 0x0000000100247819 */ /* 0x000fe200000006ff */
[----:B------:R-:W-:Y:S03]  /*35040*/  BSSY.RECONVERGENT B1, `(.L_x_2104) ;  /* 0x0000030000017945 */ /* 0x000fe60003800200 */
        /* <DEDUP_REMOVED lines=13> */
.L_x_2105:
[----:B------:R-:W-:-:S04]  /*35120*/  IADD3 R27, PT, PT, R36, -0xfd, RZ ;  /* 0xffffff03241b7810 */ /* 0x000fc80007ffe0ff */
[----:B------:R-:W-:-:S13]  /*35130*/  ISETP.GT.U32.AND P0, PT, R27, 0x1, PT ;  /* 0x000000011b00780c */ /* 0x000fda0003f04070 */
[----:B------:R-:W-:Y:S05]  /*35140*/  @P0 BRA `(.L_x_2107) ;  /* 0x0000000000780947 */ /* 0x000fea0003800000 */
[----:B------:R-:W-:Y:S02]  /*35150*/  LOP3.LUT R26, R0, 0x7fffff, RZ, 0xc0, !PT ;  /* 0x007fffff001a7812 */ /* 0x000fe400078ec0ff */
[----:B------:R-:W-:Y:S02]  /*35160*/  IADD3 R36, PT, PT, R36, -0xfc, RZ ;  /* 0xffffff0424247810 */ /* 0x000fe40007ffe0ff */
[----:B------:R-:W-:-:S04]  /*35170*/  LOP3.LUT R26, R26, 0x3f800000, RZ, 0xfc, !PT ;  /* 0x3f8000001a1a7812 */ /* 0x000fc800078efcff */
[----:B------:R-:W0:Y:S02]  /*35180*/  MUFU.RCP R2, R26 ;  /* 0x0000001a00027308 */ /* 0x000e240000001000 */
        /* <DEDUP_REMOVED lines=12> */
[-C--:B------:R-:W-:Y:S02]  /*35250*/  LOP3.LUT P1, RZ, R37, R27.reuse, R2, 0xf8, !PT ;  /* 0x0000001b25ff7212 */ /* 0x080fe4000782f802 */
[----:B------:R-:W-:Y:S02]  /*35260*/  SHF.R.U32.HI R26, RZ, R27, R26 ;  /* 0x0000001bff1a7219 */ /* 0x000fe4000001161a */
[----:B------:R-:W-:Y:S02]  /*35270*/  SHF.R.U32.HI R36, RZ, R36, R2 ;  /* 0x00000024ff247219 */ /* 0x000fe40000011602 */
[C---:B------:R-:W-:Y:S02]  /*35280*/  LOP3.LUT P0, RZ, R26.reuse, 0x1, RZ, 0xc0, !PT ;  /* 0x000000011aff7812 */ /* 0x040fe4000780c0ff */
[----:B------:R-:W-:-:S04]  /*35290*/  LOP3.LUT P2, RZ, R26, 0x2, RZ, 0xc0, !PT ;  /* 0x000000021aff7812 */ /* 0x000fc8000784c0ff */
[----:B------:R-:W-:Y:S02]  /*352a0*/  PLOP3.LUT P0, PT, P0, P1, P2, 0xe0, 0x0 ;  /* 0x000000000000781c */ /* 0x000fe40000703c20 */
[----:B------:R-:W-:Y:S02]  /*352b0*/  LOP3.LUT P1, RZ, R0, 0x7fffff, RZ, 0xc0, !PT ;  /* 0x007fffff00ff7812 */ /* 0x000fe4000782c0ff */
[----:B------:R-:W-:-:S04]  /*352c0*/  SEL R2, RZ, 0x1, !P0 ;  /* 0x00000001ff027807 */ /* 0x000fc80004000000 */
[----:B------:R-:W-:-:S04]  /*352d0*/  IADD3 R2, PT, PT, -R2, RZ, RZ ;  /* 0x000000ff02027210 */ /* 0x000fc80007ffe1ff */
[----:B------:R-:W-:-:S13]  /*352e0*/  ISETP.GE.AND P0, PT, R2, RZ, PT ;  /* 0x000000ff0200720c */ /* 0x000fda0003f06270 */
[----:B------:R-:W-:-:S04]  /*352f0*/  @!P0 IADD3 R36, PT, PT, R36, 0x1, RZ ;  /* 0x0000000124248810 */ /* 0x000fc80007ffe0ff */
[----:B------:R-:W-:-:S04]  /*35300*/  @!P1 SHF.L.U32 R36, R36, 0x1, RZ ;  /* 0x0000000124249819 */ /* 0x000fc800000006ff */
[----:B------:R-:W-:Y:S01]  /*35310*/  LOP3.LUT R0, R36, 0x80000000, R0, 0xf8, !PT ;  /* 0x8000000024007812 */ /* 0x000fe200078ef800 */
[----:B------:R-:W-:Y:S06]  /*35320*/  BRA `(.L_x_2106) ;  /* 0x0000000000047947 */ /* 0x000fec0003800000 */
.L_x_2107:
[----:B------:R-:W0:Y:S02]  /*35330*/  MUFU.RCP R0, R0 ;  /* 0x0000000000007308 */ /* 0x000e240000001000 */
.L_x_2106:
[----:B------:R-:W-:Y:S05]  /*35340*/  BSYNC.RECONVERGENT B1 ;  /* 0x0000000000017941 */ /* 0x000fea0003800200 */
.L_x_2104:
[----:B------:R-:W-:Y:S01]  /*35350*/  HFMA2 R27, -RZ, RZ, 0, 0 ;  /* 0x00000000ff1b7431 */ /* 0x000fe200000001ff */
[----:B------:R-:W-:-:S04]  /*35360*/  MOV R26, R38 ;  /* 0x00000026001a7202 */ /* 0x000fc80000000f00 */
[----:B0-----:R-:W-:Y:S05]  /*35370*/  RET.REL.NODEC R26 `(_Z4bm3dILb0ELb0ELb1EEvPfPKfiiifiiiiifff) ;  /* 0xfffffcac1a207950 */ /* 0x001fea0003c3ffff */
        .weak           $__internal_2_$__cuda_sm3x_div_rn_noftz_f32_slowpath
        .type           $__internal_2_$__cuda_sm3x_div_rn_noftz_f32_slowpath,@function
        .size           $__internal_2_$__cuda_sm3x_div_rn_noftz_f32_slowpath,(.L_x_17582 - $__internal_2_$__cuda_sm3x_div_rn_noftz_f32_slowpath)
$__internal_2_$__cuda_sm3x_div_rn_noftz_f32_slowpath:
[----:B------:R-:W-:Y:S01]  /*35380*/  SHF.R.U32.HI R37, RZ, 0x17, R0 ;  /* 0x00000017ff257819 */ /* 0x000fe20000011600 */
[----:B------:R-:W-:Y:S01]  /*35390*/  BSSY.RECONVERGENT B0, `(.L_x_2108) ;  /* 0x0000062000007945 */ /* 0x000fe20003800200 */
[----:B------:R-:W-:Y:S02]  /*353a0*/  SHF.R.U32.HI R38, RZ, 0x17, R2 ;  /* 0x00000017ff267819 */ /* 0x000fe40000011602 */
[----:B------:R-:W-:Y:S02]  /*353b0*/  LOP3.LUT R37, R37, 0xff, RZ, 0xc0, !PT ;  /* 0x000000ff25257812 */ /* 0x000fe400078ec0ff */
[----:B------:R-:W-:Y:S02]  /*353c0*/  LOP3.LUT R38, R38, 0xff, RZ, 0xc0, !PT ;  /* 0x000000ff26267812 */ /* 0x000fe400078ec0ff */
[----:B------:R-:W-:Y:S02]  /*353d0*/  IADD3 R39, PT, PT, R37, -0x1, RZ ;  /* 0xffffffff25277810 */ /* 0x000fe40007ffe0ff */
[----:B------:R-:W-:-:S02]  /*353e0*/  IADD3 R40, PT, PT, R38, -0x1, RZ ;  /* 0xffffffff26287810 */ /* 0x000fc40007ffe0ff */
[----:B------:R-:W-:-:S04]  /*353f0*/  ISETP.GT.U32.AND P0, PT, R39, 0xfd, PT ;  /* 0x000000fd2700780c */ /* 0x000fc80003f04070 */
[----:B------:R-:W-:-:S13]  /*35400*/  ISETP.GT.U32.OR P0, PT, R40, 0xfd, P0 ;  /* 0x000000fd2800780c */ /* 0x000fda0000704470 */
[----:B------:R-:W-:Y:S01]  /*35410*/  @!P0 MOV R27, RZ ;  /* 0x000000ff001b8202 */ /* 0x000fe20000000f00 */
[----:B------:R-:W-:Y:S06]  /*35420*/  @!P0 BRA `(.L_x_2109) ;  /* 0x00000000005c8947 */ /* 0x000fec0003800000 */
[----:B------:R-:W-:Y:S02]  /*35430*/  FSETP.GTU.FTZ.AND P0, PT, |R2|, +INF , PT ;  /* 0x7f8000000200780b */ /* 0x000fe40003f1c200 */
[----:B------:R-:W-:-:S04]  /*35440*/  FSETP.GTU.FTZ.AND P1, PT, |R0|, +INF , PT ;  /* 0x7f8000000000780b */ /* 0x000fc80003f3c200 */
[----:B------:R-:W-:-:S13]  /*35450*/  PLOP3.LUT P0, PT, P0, P1, PT, 0xf8, 0x8f ;  /* 0x00000000008f781c */ /* 0x000fda0000703f70 */
[----:B------:R-:W-:Y:S05]  /*35460*/  @P0 BRA `(.L_x_2110) ;  /* 0x00000004004c0947 */ /* 0x000fea0003800000 */
[----:B------:R-:W-:-:S13]  /*35470*/  LOP3.LUT P0, RZ, R0, 0x7fffffff, R2, 0xc8, !PT ;  /* 0x7fffffff00ff7812 */ /* 0x000fda000780c802 */
[----:B------:R-:W-:Y:S05]  /*35480*/  @!P0 BRA `(.L_x_2111) ;  /* 0x00000004003c8947 */ /* 0x000fea0003800000 */
[----:B------:R-:W-:Y:S02]  /*35490*/  FSETP.NEU.FTZ.AND P3, PT, |R2|, +INF , PT ;  /* 0x7f8000000200780b */ /* 0x000fe40003f7d200 */
[----:B------:R-:W-:Y:S02]  /*354a0*/  FSETP.NEU.FTZ.AND P1, PT, |R0|, +INF , PT ;  /* 0x7f8000000000780b */ /* 0x000fe40003f3d200 */
[----:B------:R-:W-:-:S11]  /*354b0*/  FSETP.NEU.FTZ.AND P0, PT, |R2|, +INF , PT ;  /* 0x7f8000000200780b */ /* 0x000fd60003f1d200 */
[----:B------:R-:W-:Y:S05]  /*354c0*/  @!P1 BRA !P3, `(.L_x_2111) ;  /* 0x00000004002c9947 */ /* 0x000fea0005800000 */
[----:B------:R-:W-:-:S04]  /*354d0*/  LOP3.LUT P3, RZ, R2, 0x7fffffff, RZ, 0xc0, !PT ;  /* 0x7fffffff02ff7812 */ /* 0x000fc8000786c0ff */
[----:B------:R-:W-:-:S13]  /*354e0*/  PLOP3.LUT P1, PT, P1, P3, PT, 0x2f, 0xf2 ;  /* 0x0000000000f2781c */ /* 0x000fda0000f26577 */
[----:B------:R-:W-:Y:S05]  /*354f0*/  @P1 BRA `(.L_x_2112) ;  /* 0x0000000400181947 */ /* 0x000fea0003800000 */
[----:B------:R-:W-:-:S04]  /*35500*/  LOP3.LUT P1, RZ, R0, 0x7fffffff, RZ, 0xc0, !PT ;  /* 0x7fffffff00ff7812 */ /* 0x000fc8000782c0ff */
[----:B------:R-:W-:-:S13]  /*35510*/  PLOP3.LUT P0, PT, P0, P1, PT, 0x2f, 0xf2 ;  /* 0x0000000000f2781c */ /* 0x000fda0000702577 */
[----:B------:R-:W-:Y:S05]  /*35520*/  @P0 BRA `(.L_x_2113) ;  /* 0x0000000400000947 */ /* 0x000fea0003800000 */
[----:B------:R-:W-:Y:S02]  /*35530*/  ISETP.GE.AND P0, PT, R40, RZ, PT ;  /* 0x000000ff2800720c */ /* 0x000fe40003f06270 */
[----:B------:R-:W-:-:S11]  /*35540*/  ISETP.GE.AND P1, PT, R39, RZ, PT ;  /* 0x000000ff2700720c */ /* 0x000fd60003f26270 */
[----:B------:R-:W-:Y:S01]  /*35550*/  @P0 MOV R27, RZ ;  /* 0x000000ff001b0202 */ /* 0x000fe20000000f00 */
[----:B------:R-:W-:Y:S01]  /*35560*/  @!P0 FFMA R2, R2, 1.84467440737095516160e+19, RZ ;  /* 0x5f80000002028823 */ /* 0x000fe200000000ff */
[----:B------:R-:W-:Y:S01]  /*35570*/  @!P0 MOV R27, 0xffffffc0 ;  /* 0xffffffc0001b8802 */ /* 0x000fe20000000f00 */
[----:B------:R-:W-:-:S03]  /*35580*/  @!P1 FFMA R0, R0, 1.84467440737095516160e+19, RZ ;  /* 0x5f80000000009823 */ /* 0x000fc600000000ff */
[----:B------:R-:W-:-:S07]  /*35590*/  @!P1 IADD3 R27, PT, PT, R27, 0x40, RZ ;  /* 0x000000401b1b9810 */ /* 0x000fce0007ffe0ff */
.L_x_2109:
[----:B------:R-:W-:Y:S01]  /*355a0*/  LEA R39, R37, 0xc0800000, 0x17 ;  /* 0xc080000025277811 */ /* 0x000fe200078eb8ff */
[----:B------:R-:W-:Y:S01]  /*355b0*/  BSSY.RECONVERGENT B1, `(.L_x_2114) ;  /* 0x0000036000017945 */ /* 0x000fe20003800200 */
[----:B------:R-:W-:Y:S02]  /*355c0*/  IADD3 R38, PT, PT, R38, -0x7f, RZ ;  /* 0xffffff8126267810 */ /* 0x000fe40007ffe0ff */
[----:B------:R-:W-:Y:S02]  /*355d0*/  IADD3 R39, PT, PT, -R39, R0, RZ ;  /* 0x0000000027277210 */ /* 0x000fe40007ffe1ff */
[C---:B------:R-:W-:Y:S01]  /*355e0*/  IADD3 R37, PT, PT, R38.reuse, 0x7f, -R37 ;  /* 0x0000007f26257810 */ /* 0x040fe20007ffe825 */
[----:B------:R-:W-:Y:S02]  /*355f0*/  IMAD R0, R38, -0x800000, R2 ;  /* 0xff80000026007824 */ /* 0x000fe400078e0202 */
[----:B------:R0:W1:Y:S01]  /*35600*/  MUFU.RCP R2, R39 ;  /* 0x0000002700027308 */ /* 0x0000620000001000 */
[----:B------:R-:W-:Y:S01]  /*35610*/  IADD3 R27, PT, PT, R37, R27, RZ ;  /* 0x0000001b251b7210 */ /* 0x000fe20007ffe0ff */
[----:B0-----:R-:W-:-:S04]  /*35620*/  FADD.FTZ R39, -R39, -RZ ;  /* 0x800000ff27277221 */ /* 0x001fc80000010100 */
[----:B-1----:R-:W-:-:S04]  /*35630*/  FFMA R37, R2, R39, 1 ;  /* 0x3f80000002257423 */ /* 0x002fc80000000027 */
[----:B------:R-:W-:-:S04]  /*35640*/  FFMA R2, R2, R37, R2 ;  /* 0x0000002502027223 */ /* 0x000fc80000000002 */
[----:B------:R-:W-:-:S04]  /*35650*/  FFMA R37, R0, R2, RZ ;  /* 0x0000000200257223 */ /* 0x000fc800000000ff */
[----:B------:R-:W-:-:S04]  /*35660*/  FFMA R38, R39, R37, R0 ;  /* 0x0000002527267223 */ /* 0x000fc80000000000 */
[----:B------:R-:W-:-:S04]  /*35670*/  FFMA R37, R2, R38, R37 ;  /* 0x0000002602257223 */ /* 0x000fc80000000025 */
[----:B------:R-:W-:-:S04]  /*35680*/  FFMA R39, R39, R37, R0 ;  /* 0x0000002527277223 */ /* 0x000fc80000000000 */
[----:B------:R-:W-:-:S05]  /*35690*/  FFMA R0, R2, R39, R37 ;  /* 0x0000002702007223 */ /* 0x000fca0000000025 */
[----:B------:R-:W-:-:S04]  /*356a0*/  SHF.R.U32.HI R38, RZ, 0x17, R0 ;  /* 0x00000017ff267819 */ /* 0x000fc80000011600 */
[----:B------:R-:W-:-:S04]  /*356b0*/  LOP3.LUT R38, R38, 0xff, RZ, 0xc0, !PT ;  /* 0x000000ff26267812 */ /* 0x000fc800078ec0ff */
[----:B------:R-:W-:-:S04]  /*356c0*/  IADD3 R38, PT, PT, R38, R27, RZ ;  /* 0x0000001b26267210 */ /* 0x000fc80007ffe0ff */
[----:B------:R-:W-:-:S04]  /*356d0*/  IADD3 R40, PT, PT, R38, -0x1, RZ ;  /* 0xffffffff26287810 */ /* 0x000fc80007ffe0ff */
[----:B------:R-:W-:-:S13]  /*356e0*/  ISETP.GE.U32.AND P0, PT, R40, 0xfe, PT ;  /* 0x000000fe2800780c */ /* 0x000fda0003f06070 */
[----:B------:R-:W-:Y:S05]  /*356f0*/  @!P0 BRA `(.L_x_2115) ;  /* 0x0000000000808947 */ /* 0x000fea0003800000 */
[----:B------:R-:W-:-:S13]  /*35700*/  ISETP.GT.AND P0, PT, R38, 0xfe, PT ;  /* 0x000000fe2600780c */ /* 0x000fda0003f04270 */
[----:B------:R-:W-:Y:S05]  /*35710*/  @P0 BRA `(.L_x_2116) ;  /* 0x00000000006c0947 */ /* 0x000fea0003800000 */
[----:B------:R-:W-:-:S13]  /*35720*/  ISETP.GE.AND P0, PT, R38, 0x1, PT ;  /* 0x000000012600780c */ /* 0x000fda0003f06270 */
[----:B------:R-:W-:Y:S05]  /*35730*/  @P0 BRA `(.L_x_2117) ;  /* 0x0000000000740947 */ /* 0x000fea0003800000 */
[----:B------:R-:W-:Y:S02]  /*35740*/  ISETP.GE.AND P0, PT, R38, -0x18, PT ;  /* 0xffffffe82600780c */ /* 0x000fe40003f06270 */
[----:B------:R-:W-:-:S11]  /*35750*/  LOP3.LUT R0, R0, 0x80000000, RZ, 0xc0, !PT ;  /* 0x8000000000007812 */ /* 0x000fd600078ec0ff */
[----:B------:R-:W-:Y:S05]  /*35760*/  @!P0 BRA `(.L_x_2117) ;  /* 0x0000000000688947 */ /* 0x000fea0003800000 */
[CCC-:B------:R-:W-:Y:S01]  /*35770*/  FFMA.RP R40, R2.reuse, R39.reuse, R37.reuse ;  /* 0x0000002702287223 */ /* 0x1c0fe20000008025 */
[CCC-:B------:R-:W-:Y:S01]  /*35780*/  FFMA.RM R27, R2.reuse, R39.reuse, R37.reuse ;  /* 0x00000027021b7223 */ /* 0x1c0fe20000004025 */
[----:B------:R-:W-:Y:S01]  /*35790*/  FFMA.RZ R2, R2, R39, R37 ;  /* 0x0000002702027223 */ /* 0x000fe2000000c025 */
[C---:B------:R-:W-:Y:S02]  /*357a0*/  ISETP.NE.AND P3, PT, R38.reuse, RZ, PT ;  /* 0x000000ff2600720c */ /* 0x040fe40003f65270 */
[----:B------:R-:W-:Y:S02]  /*357b0*/  ISETP.NE.AND P1, PT, R38, RZ, PT ;  /* 0x000000ff2600720c */ /* 0x000fe40003f25270 */
[----:B------:R-:W-:Y:S02]  /*357c0*/  LOP3.LUT R2, R2, 0x7fffff, RZ, 0xc0, !PT ;  /* 0x007fffff02027812 */ /* 0x000fe400078ec0ff */
[----:B------:R-:W-:Y:S02]  /*357d0*/  FSETP.NEU.FTZ.AND P0, PT, R40, R27, PT ;  /* 0x0000001b2800720b */ /* 0x000fe40003f1d000 */
[----:B------:R-:W-:-:S02]  /*357e0*/  LOP3.LUT R2, R2, 0x800000, RZ, 0xfc, !PT ;  /* 0x0080000002027812 */ /* 0x000fc400078efcff */
[C---:B------:R-:W-:Y:S02]  /*357f0*/  IADD3 R27, PT, PT, R38.reuse, 0x20, RZ ;  /* 0x00000020261b7810 */ /* 0x040fe40007ffe0ff */
[----:B------:R-:W-:Y:S02]  /*35800*/  IADD3 R38, PT, PT, -R38, RZ, RZ ;  /* 0x000000ff26267210 */ /* 0x000fe40007ffe1ff */
[----:B------:R-:W-:Y:S02]  /*35810*/  SHF.L.U32 R27, R2, R27, RZ ;  /* 0x0000001b021b7219 */ /* 0x000fe400000006ff */
[----:B------:R-:W-:Y:S02]  /*35820*/  SEL R38, R38, RZ, P3 ;  /* 0x000000ff26267207 */ /* 0x000fe40001800000 */
[----:B------:R-:W-:Y:S02]  /*35830*/  ISETP.NE.AND P1, PT, R27, RZ, P1 ;  /* 0x000000ff1b00720c */ /* 0x000fe40000f25270 */
[----:B------:R-:W-:-:S02]  /*35840*/  SHF.R.U32.HI R2, RZ, R38, R2 ;  /* 0x00000026ff027219 */ /* 0x000fc40000011602 */
[----:B------:R-:W-:Y:S02]  /*35850*/  PLOP3.LUT P0, PT, P0, P1, PT, 0xf8, 0x8f ;  /* 0x00000000008f781c */ /* 0x000fe40000703f70 */
[----:B------:R-:W-:Y:S02]  /*35860*/  SHF.R.U32.HI R27, RZ, 0x1, R2 ;  /* 0x00000001ff1b7819 */ /* 0x000fe40000011602 */
[----:B------:R-:W-:-:S04]  /*35870*/  SEL R37, RZ, 0x1, !P0 ;  /* 0x00000001ff257807 */ /* 0x000fc80004000000 */
[----:B------:R-:W-:-:S04]  /*35880*/  LOP3.LUT R37, R37, 0x1, R27, 0xf8, !PT ;  /* 0x0000000125257812 */ /* 0x000fc800078ef81b */
[----:B------:R-:W-:-:S04]  /*35890*/  LOP3.LUT R2, R37, R2, RZ, 0xc0, !PT ;  /* 0x0000000225027212 */ /* 0x000fc800078ec0ff */
[----:B------:R-:W-:-:S04]  /*358a0*/  IADD3 R27, PT, PT, R27, R2, RZ ;  /* 0x000000021b1b7210 */ /* 0x000fc80007ffe0ff */
[----:B------:R-:W-:Y:S01]  /*358b0*/  LOP3.LUT R0, R27, R0, RZ, 0xfc, !PT ;  /* 0x000000001b007212 */ /* 0x000fe200078efcff */
[----:B------:R-:W-:Y:S06]  /*358c0*/  BRA `(.L_x_2117) ;  /* 0x0000000000107947 */ /* 0x000fec0003800000 */
.L_x_2116:
[----:B------:R-:W-:-:S04]  /*358d0*/  LOP3.LUT R0, R0, 0x80000000, RZ, 0xc0, !PT ;  /* 0x8000000000007812 */ /* 0x000fc800078ec0ff */
[----:B------:R-:W-:Y:S01]  /*358e0*/  LOP3.LUT R0, R0, 0x7f800000, RZ, 0xfc, !PT ;  /* 0x7f80000000007812 */ /* 0x000fe200078efcff */
[----:B------:R-:W-:Y:S06]  /*358f0*/  BRA `(.L_x_2117) ;  /* 0x0000000000047947 */ /* 0x000fec0003800000 */
.L_x_2115:
[----:B------:R-:W-:-:S07]  /*35900*/  LEA R0, R27, R0, 0x17 ;  /* 0x000000001b007211 */ /* 0x000fce00078eb8ff */
.L_x_2117:
[----:B------:R-:W-:Y:S05]  /*35910*/  BSYNC.RECONVERGENT B1 ;  /* 0x0000000000017941 */ /* 0x000fea0003800200 */
.L_x_2114:
[----:B------:R-:W-:Y:S05]  /*35920*/  BRA `(.L_x_2118) ;  /* 0x0000000000207947 */ /* 0x000fea0003800000 */
.L_x_2113:
[----:B------:R-:W-:-:S04]  /*35930*/  LOP3.LUT R0, R0, 0x80000000, R2, 0x48, !PT ;  /* 0x8000000000007812 */ /* 0x000fc800078e4802 */
[----:B------:R-:W-:Y:S01]  /*35940*/  LOP3.LUT R0, R0, 0x7f800000, RZ, 0xfc, !PT ;  /* 0x7f80000000007812 */ /* 0x000fe200078efcff */
[----:B------:R-:W-:Y:S06]  /*35950*/  BRA `(.L_x_2118) ;  /* 0x0000000000147947 */ /* 0x000fec0003800000 */
.L_x_2112:
[----:B------:R-:W-:Y:S01]  /*35960*/  LOP3.LUT R0, R0, 0x80000000, R2, 0x48, !PT ;  /* 0x8000000000007812 */ /* 0x000fe200078e4802 */
[----:B------:R-:W-:Y:S06]  /*35970*/  BRA `(.L_x_2118) ;  /* 0x00000000000c7947 */ /* 0x000fec0003800000 */
.L_x_2111:
[----:B------:R-:W0:Y:S01]  /*35980*/  MUFU.RSQ R0, -QNAN ;  /* 0xffc0000000007908 */ /* 0x000e220000001400 */
[----:B------:R-:W-:Y:S05]  /*35990*/  BRA `(.L_x_2118) ;  /* 0x0000000000047947 */ /* 0x000fea0003800000 */
.L_x_2110:
[----:B------:R-:W-:-:S07]  /*359a0*/  FADD.FTZ R0, R2, R0 ;  /* 0x0000000002007221 */ /* 0x000fce0000010000 */
.L_x_2118:
[----:B------:R-:W-:Y:S05]  /*359b0*/  BSYNC.RECONVERGENT B0 ;  /* 0x0000000000007941 */ /* 0x000fea0003800200 */
.L_x_2108:
[----:B------:R-:W-:-:S04]  /*359c0*/  HFMA2 R27, -RZ, RZ, 0, 0 ;  /* 0x00000000ff1b7431 */ /* 0x000fc800000001ff */
[----:B0-----:R-:W-:Y:S05]  /*359d0*/  RET.REL.NODEC R26 `(_Z4bm3dILb0ELb0ELb1EEvPfPKfiiifiiiiifff) ;  /* 0xfffffca41a887950 */ /* 0x001fea0003c3ffff */
.L_x_2119:
        /* <DEDUP_REMOVED lines=10> */
.L_x_17582:


//--------------------- .text._Z4bm3dILb0ELb1ELb0EEvPfPKfiiifiiiiifff --------------------------
	.section	.text._Z4bm3dILb0ELb1ELb0EEvPfPKfiiifiiiiifff,"ax",@progbits
	.align	128
.text._Z4bm3dILb0ELb1ELb0EEvPfPKfiiifiiiiifff:
        .type           _Z4bm3dILb0ELb1ELb0EEvPfPKfiiifiiiiifff,@function
        .size           _Z4bm3dILb0ELb1ELb0EEvPfPKfiiifiiiiifff,(.L_x_17585 - _Z4bm3dILb0ELb1ELb0EEvPfPKfiiifiiiiifff)
        .other          _Z4bm3dILb0ELb1ELb0EEvPfPKfiiifiiiiifff,@"STO_CUDA_ENTRY STV_DEFAULT"
_Z4bm3dILb0ELb1ELb0EEvPfPKfiiifiiiiifff:
        /* <DEDUP_REMOVED lines=60> */
.L_x_2120:
[----:B------:R-:W-:Y:S01]  /*03c0*/  HFMA2 R7, -RZ, RZ, 0, 1.5199184417724609375e-05 ;  /* 0x000000ffff077431 */ /* 0x000fe200000001ff */
[----:B------:R-:W-:-:S04]  /*03d0*/  LOP3.LUT R48, R32, 0xfffffff8, RZ, 0xc0, !PT ;  /* 0xfffffff820307812 */ /* 0x000fc800078ec0ff */
[----:B------:R-:W-:-:S07]  /*03e0*/  SHF.L.U32 R48, R7, R48, RZ ;  /* 0x0000003007307219 */ /* 0x000fce00000006ff */
.L_x_2121:
[C---:B------:R-:W-:Y:S02]  /*03f0*/  VIADDMNMX R32, R18.reuse, UR5, R35, PT ;  /* 0x0000000512207c46 */ /* 0x040fe4000b800123 */
[----:B------:R-:W-:Y:S02]  /*0400*/  VIADDMNMX R37, R18, -UR5, RZ, !PT ;  /* 0x8000000512257c46 */ /* 0x000fe4000f8001ff */
[----:B------:R-:W-:Y:S02]  /*0410*/  VIADDMNMX R33, R3, UR5, R33, PT ;  /* 0x0000000503217c46 */ /* 0x000fe4000b800121 */
        /* <DEDUP_REMOVED lines=12> */
.L_x_2130:
        /* <DEDUP_REMOVED lines=63> */
.L_x_4488:
[----:B----4-:R-:W-:Y:S02]  /*08d0*/  @!P1 ISETP.NE.AND P0, PT, R15, RZ, PT ;  /* 0x000000ff0f00920c */ /* 0x010fe40003f05270 */
[----:B------:R-:W-:Y:S02]  /*08e0*/  IADD3 R6, P2, PT, R6, 0x4, RZ ;  /* 0x0000000406067810 */ /* 0x000fe40007f5e0ff */
[----:B------:R-:W-:Y:S02]  /*08f0*/  @!P1 ISETP.EQ.OR P0, PT, R49, RZ, !P0 ;  /* 0x000000ff3100920c */ /* 0x000fe40004702670 */
[----:B------:R-:W-:Y:S02]  /*0900*/  IADD3.X R7, PT, PT, RZ, R7, RZ, P2, !PT ;  /* 0x00000007ff077210 */ /* 0x000fe400017fe4ff */
[----:B-1----:R-:W-:Y:S02]  /*0910*/  @!P1 FSEL R36, R21, R0, P0 ;  /* 0x0000000015249208 */ /* 0x002fe40000000000 */
[----:B------:R-:W-:-:S02]  /*0920*/  @!P1 SEL R35, R34, R13, P0 ;  /* 0x0000000d22239207 */ /* 0x000fc40000000000 */
[----:B0-----:R-:W-:Y:S02]  /*0930*/  @!P1 SEL R47, R37, R2, P0 ;  /* 0x00000002252f9207 */ /* 0x001fe40000000000 */
[----:B------:R-:W-:-:S07]  /*0940*/  IADD3 R0, PT, PT, R34, 0x1, RZ ;  /* 0x0000000122007810 */ /* 0x000fce0007ffe0ff */
.L_x_2126:
[----:B------:R-:W-:Y:S05]  /*0950*/  BSYNC B0 ;  /* 0x0000000000007941 */ /* 0x000fea0003800000 */
.L_x_2125:
[----:B------:R-:W-:-:S13]  /*0960*/  ISETP.NE.AND P0, PT, R33, R34, PT ;  /* 0x000000222100720c */ /* 0x000fda0003f05270 */
[----:B------:R-:W-:Y:S05]  /*0970*/  @!P0 BRA `(.L_x_2124) ;  /* 0x0000000400c88947 */ /* 0x000fea0003800000 */
[----:B------:R-:W0:Y:S01]  /*0980*/  LDC R19, c[0x0][0x398] ;  /* 0x0000e600ff137b82 */ /* 0x000e220000000800 */
[----:B------:R-:W-:Y:S02]  /*0990*/  IADD3 R6, P0, PT, R6, 0x4, RZ ;  /* 0x0000000406067810 */ /* 0x000fe40007f1e0ff */
[----:B------:R-:W-:Y:S02]  /*09a0*/  IADD3 R38, PT, PT, -R33, R0, RZ ;  /* 0x0000000021267210 */ /* 0x000fe40007ffe1ff */
[----:B------:R-:W-:Y:S02]  /*09b0*/  IADD3 R39, PT, PT, R0, -0x1, RZ ;  /* 0xffffffff00277810 */ /* 0x000fe40007ffe0ff */
[----:B------:R-:W-:-:S07]  /*09c0*/  IADD3.X R7, PT, PT, RZ, R7, RZ, P0, !PT ;  /* 0x00000007ff077210 */ /* 0x000fce00007fe4ff */
.L_x_2129:
        /* <DEDUP_REMOVED lines=20> */
[----:B------:R1:W4:Y:S01]  /*0b10*/  LDG.E.CONSTANT R51, desc[UR8][R10.64] ;  /* 0x000000080a337981 */ /* 0x000322000c1e9900 */
[----:B------:R-:W-:-:S03]  /*0b20*/  IMAD.WIDE R22, R19, 0x4, R20 ;  /* 0x0000000413167825 */ /* 0x000fc600078e0214 */
[----:B------:R-:W4:Y:S04]  /*0b30*/  LDG.E.CONSTANT R42, desc[UR8][R20.64+-0x4] ;  /* 0xfffffc08142a7981 */ /* 0x000f28000c1e9900 */
[----:B------:R-:W4:Y:S04]  /*0b40*/  LDG.E.CONSTANT R44, desc[UR8][R22.64+-0x4] ;  /* 0xfffffc08162c7981 */ /* 0x000f28000c1e9900 */
[----:B------:R1:W4:Y:S04]  /*0b50*/  LDG.E.CONSTANT R43, desc[UR8][R12.64] ;  /* 0x000000080c2b7981 */ /* 0x000328000c1e9900 */
[----:B------:R1:W4:Y:S04]  /*0b60*/  LDG.E.CONSTANT R50, desc[UR8][R14.64] ;  /* 0x000000080e327981 */ /* 0x000328000c1e9900 */
[----:B------:R-:W4:Y:S04]  /*0b70*/  LDG.E.CONSTANT R53, desc[UR8][R16.64] ;  /* 0x0000000810357981 */ /* 0x000f28000c1e9900 */
[----:B------:R-:W4:Y:S04]  /*0b80*/  LDG.E.CONSTANT R52, desc[UR8][R20.64] ;  /* 0x0000000814347981 */ /* 0x000f28000c1e9900 */
[----:B------:R-:W4:Y:S04]  /*0b90*/  LDG.E.CONSTANT R54, desc[UR8][R22.64] ;  /* 0x0000000816367981 */ /* 0x000f28000c1e9900 */
[----:B0-----:R-:W-:Y:S01]  /*0ba0*/  SHFL.UP PT, R8, R47, 0x1, 0x1800 ;  /* 0x043800002f087f89 */ /* 0x001fe200000e0000 */
        /* <DEDUP_REMOVED lines=13> */
[----:B-1----:R-:W-:Y:S01]  /*0c80*/  FADD R11, R27, -R46 ;  /* 0x8000002e1b0b7221 */ /* 0x002fe20000000000 */
        /* <DEDUP_REMOVED lines=18> */
[----:B0-----:R-:W-:-:S05]  /*0db0*/  FADD R17, R13, R14 ;  /* 0x0000000e0d117221 */ /* 0x001fca0000000000 */
[----:B------:R-:W0:Y:S01]  /*0dc0*/  SHFL.BFLY PT, R14, R17, 0x2, 0x181f ;  /* 0x0c581f00110e7f89 */ /* 0x000e2200000e0000 */
[----:B------:R-:W-:Y:S01]  /*0dd0*/  FFMA R2, R43, R43, R2 ;  /* 0x0000002b2b027223 */ /* 0x000fe20000000002 */
[----:B------:R-:W-:Y:S01]  /*0de0*/  FFMA R0, R9, R9, R0 ;  /* 0x0000000909007223 */ /* 0x000fe20000000000 */
[----:B------:R-:W-:Y:S01]  /*0df0*/  FADD R9, R29, -R52 ;  /* 0x800000341d097221 */ /* 0x000fe20000000000 */
[----:B------:R-:W-:Y:S01]  /*0e00*/  FADD R11, R31, -R54 ;  /* 0x800000361f0b7221 */ /* 0x000fe20000000000 */
[----:B------:R-:W-:Y:S02]  /*0e10*/  FFMA R2, R53, R53, R2 ;  /* 0x0000003535027223 */ /* 0x000fe40000000002 */
[----:B------:R-:W-:Y:S02]  /*0e20*/  FFMA R0, R9, R9, R0 ;  /* 0x0000000909007223 */ /* 0x000fe40000000000 */
        /* <DEDUP_REMOVED lines=14> */
[----:B------:R-:W0:Y:S01]  /*0f10*/  SHFL.BFLY PT, R14, R21, 0x4, 0x181f ;  /* 0x0c981f00150e7f89 */ /* 0x000e2200000e0000 */
[----:B-1----:R-:W-:-:S04]  /*0f20*/  @!P1 ISETP.NE.AND P0, PT, R9, RZ, PT ;  /* 0x000000ff0900920c */ /* 0x002fc80003f05270 */
[----:B------:R-:W-:-:S04]  /*0f30*/  @!P1 ISETP.EQ.OR P0, PT, R49, RZ, !P0 ;  /* 0x000000ff3100920c */ /* 0x000fc80004702670 */
[----:B------:R-:W-:Y:S02]  /*0f40*/  @!P1 PLOP3.LUT P2, PT, P0, PT, PT, 0x80, 0x8 ;  /* 0x000000000008981c */ /* 0x000fe4000074f070 */
[----:B--2---:R-:W-:-:S04]  /*0f50*/  @!P1 FSEL R0, R23, R0, P0 ;  /* 0x0000000017009208 */ /* 0x004fc80000000000 */
[----:B------:R-:W-:Y:S01]  /*0f60*/  @!P1 MOV R36, R0 ;  /* 0x0000000000249202 */ /* 0x000fe20000000f00 */
[----:B0-----:R-:W-:Y:S01]  /*0f70*/  FADD R11, R21, R14 ;  /* 0x0000000e150b7221 */ /* 0x001fe20000000000 */
[----:B------:R-:W-:-:S05]  /*0f80*/  @!P1 SEL R8, R37, R8, P0 ;  /* 0x0000000825089207 */ /* 0x000fca0000000000 */
        /* <DEDUP_REMOVED lines=8> */
[----:B------:R-:W4:Y:S02]  /*1010*/  SHFL.UP PT, R9, R9, 0x1, 0x1800 ;  /* 0x0438000009097f89 */ /* 0x000f2400000e0000 */
.L_x_4521:
        /* <DEDUP_REMOVED lines=8> */
.L_x_2124:
[----:B------:R-:W-:Y:S05]  /*10a0*/  BSYNC B1 ;  /* 0x0000000000017941 */ /* 0x000fea0003800000 */
.L_x_2123:
[C---:B------:R-:W-:Y:S02]  /*10b0*/  ISETP.NE.AND P0, PT, R37.reuse, R32, PT ;  /* 0x000000202500720c */ /* 0x040fe40003f05270 */
[----:B------:R-:W-:-:S11]  /*10c0*/  IADD3 R37, PT, PT, R37, 0x1, RZ ;  /* 0x0000000125257810 */ /* 0x000fd60007ffe0ff */
[----:B------:R-:W-:Y:S05]  /*10d0*/  @P0 BRA `(.L_x_2130) ;  /* 0xfffffff400000947 */ /* 0x000fea000383ffff */
[----:B------:R-:W-:Y:S05]  /*10e0*/  BSYNC B2 ;  /* 0x0000000000027941 */ /* 0x000fea0003800000 */
.L_x_2122:
[----:B------:R-:W-:Y:S01]  /*10f0*/  MOV R0, R35 ;  /* 0x0000002300007202 */ /* 0x000fe20000000f00 */
[----:B------:R-:W-:Y:S01]  /*1100*/  UMOV UR4, 0xffffffff ;  /* 0xffffffff00047882 */ /* 0x000fe20000000000 */
[----:B------:R-:W-:Y:S02]  /*1110*/  ISETP.NE.AND P0, PT, R47, R18, PT ;  /* 0x000000122f00720c */ /* 0x000fe40003f05270 */
[----:B------:R-:W-:Y:S01]  /*1120*/  MOV R46, R0 ;  /* 0x00000000002e7202 */ /* 0x000fe20000000f00 */
[----:B------:R0:W-:Y:S03]  /*1130*/  STL [R1+0xc8], R0 ;  /* 0x0000c80001007387 */ /* 0x0001e60000100800 */
[----:B------:R-:W-:-:S04]  /*1140*/  ISETP.EQ.AND P0, PT, R46, R3, !P0 ;  /* 0x000000032e00720c */ /* 0x000fc80004702270 */
[----:B------:R-:W-:Y:S01]  /*1150*/  SEL R17, RZ, 0x1, !P0 ;  /* 0x00000001ff117807 */ /* 0x000fe20004000000 */
[----:B------:R-:W-:Y:S08]  /*1160*/  BRA.DIV UR4, `(.L_x_2131) ;  /* 0x000004da04b87947 */ /* 0x000ff0000b800000 */
[----:B------:R-:W1:Y:S02]  /*1170*/  SHFL.BFLY PT, R14, R17, 0x1, 0x181f ;  /* 0x0c381f00110e7f89 */ /* 0x000e6400000e0000 */
[----:B-1----:R-:W-:-:S05]  /*1180*/  IADD3 R17, PT, PT, R17, R14, RZ ;  /* 0x0000000e11117210 */ /* 0x002fca0007ffe0ff */
[----:B0-----:R-:W0:Y:S02]  /*1190*/  SHFL.BFLY PT, R0, R17, 0x2, 0x181f ;  /* 0x0c581f0011007f89 */ /* 0x001e2400000e0000 */
[----:B0-----:R-:W-:-:S05]  /*11a0*/  IADD3 R2, PT, PT, R17, R0, RZ ;  /* 0x0000000011027210 */ /* 0x001fca0007ffe0ff */
[----:B------:R0:W1:Y:S02]  /*11b0*/  SHFL.BFLY PT, R4, R2, 0x4, 0x181f ;  /* 0x0c981f0002047f89 */ /* 0x00006400000e0000 */
.L_x_4526:
[----:B------:R-:W-:-:S03]  /*11c0*/  UMOV UR4, 0xffffffff ;  /* 0xffffffff00047882 */ /* 0x000fc60000000000 */
[----:B------:R-:W-:Y:S05]  /*11d0*/  BRA.DIV UR4, `(.L_x_2132) ;  /* 0x000004de04007947 */ /* 0x000fea000b800000 */
.L_x_4529:
[----:B------:R-:W-:-:S03]  /*11e0*/  UMOV UR4, 0xffffffff ;  /* 0xffffffff00047882 */ /* 0x000fc60000000000 */
[----:B------:R-:W-:Y:S05]  /*11f0*/  BRA.DIV UR4, `(.L_x_2133) ;  /* 0x000004de04207947 */ /* 0x000fea000b800000 */
[----:B------:R2:W3:Y:S04]  /*1200*/  SHFL.UP PT, R6, R46, 0x1, 0x1800 ;  /* 0x043800002e067f89 */ /* 0x0004e800000e0000 */
[----:B------:R2:W4:Y:S02]  /*1210*/  SHFL.UP PT, R5, R47, 0x1, 0x1800 ;  /* 0x043800002f057f89 */ /* 0x00052400000e0000 */
.L_x_4533:
[----:B-1----:R-:W-:Y:S01]  /*1220*/  IADD3 R7, PT, PT, -R4, RZ, RZ ;  /* 0x000000ff04077210 */ /* 0x002fe20007ffe1ff */
[----:B------:R-:W1:Y:S01]  /*1230*/  LDC R0, c[0x0][0x39c] ;  /* 0x0000e700ff007b82 */ /* 0x000e620000000800 */
[----:B------:R-:W-:Y:S01]  /*1240*/  ISETP.NE.AND P1, PT, R49, RZ, PT ;  /* 0x000000ff3100720c */ /* 0x000fe20003f25270 */
[----:B------:R-:W-:Y:S01]  /*1250*/  BSSY B0, `(.L_x_2134) ;  /* 0x000198b000007945 */ /* 0x000fe20003800000 */
[----:B------:R-:W-:-:S13]  /*1260*/  ISETP.NE.AND P0, PT, R2, R7, PT ;  /* 0x000000070200720c */ /* 0x000fda0003f05270 */
[----:B--23--:R-:W-:Y:S02]  /*1270*/  @!P0 SEL R46, R3, R6, !P1 ;  /* 0x00000006032e8207 */ /* 0x00cfe40004800000 */
[----:B----4-:R-:W-:-:S03]  /*1280*/  @!P0 SEL R47, R18, R5, !P1 ;  /* 0x00000005122f8207 */ /* 0x010fc60004800000 */
[----:B------:R2:W-:Y:S01]  /*1290*/  @!P0 STL [R1+0xc8], R46 ;  /* 0x0000c82e01008387 */ /* 0x0005e20000100800 */
[----:B-1----:R-:W-:-:S13]  /*12a0*/  FSETP.GEU.AND P2, PT, R0, 1.1920928955078125e-07, PT ;  /* 0x340000000000780b */ /* 0x002fda0003f4e000 */
[----:B--2---:R-:W-:Y:S05]  /*12b0*/  @!P2 BRA `(.L_x_2135) ;  /* 0x000001980010a947 */ /* 0x004fea0003800000 */
[----:B------:R-:W-:-:S03]  /*12c0*/  UMOV UR4, 0xffffffff ;  /* 0xffffffff00047882 */ /* 0x000fc60000000000 */
[----:B------:R-:W-:Y:S05]  /*12d0*/  BRA.DIV UR4, `(.L_x_2136) ;  /* 0x000004de04347947 */ /* 0x000fea000b800000 */
[----:B------:R-:W0:Y:S01]  /*12e0*/  LDL R44, [R1+0xc8] ;  /* 0x0000c800012c7983 */ /* 0x000e220000100800 */
[----:B------:R-:W1:Y:S01]  /*12f0*/  LDC.64 R54, c[0x0][0x388] ;  /* 0x0000e200ff367b82 */ /* 0x000e620000000a00 */
[C---:B------:R-:W-:Y:S02]  /*1300*/  SHF.L.U32 R7, R19.reuse, 0x1, RZ ;  /* 0x0000000113077819 */ /* 0x040fe400000006ff */
[----:B-----5:R-:W-:Y:S01]  /*1310*/  SHFL.IDX PT, R24, R47, RZ, 0x181f ;  /* 0x00181fff2f187589 */ /* 0x020fe200000e0000 */
[CC--:B------:R-:W-:Y:S02]  /*1320*/  LEA R6, R19.reuse, R19.reuse, 0x2 ;  /* 0x0000001313067211 */ /* 0x0c0fe400078e10ff */
[C---:B------:R-:W-:Y:S01]  /*1330*/  SHF.L.U32 R3, R19.reuse, 0x2, RZ ;  /* 0x0000000213037819 */ /* 0x040fe200000006ff */
[----:B------:R-:W-:Y:S01]  /*1340*/  STL [R1+0x114], R0 ;  /* 0x0001140001007387 */ /* 0x000fe20000100800 */
[CC--:B------:R-:W-:Y:S02]  /*1350*/  LEA R38, R19.reuse, -R19.reuse, 0x3 ;  /* 0x8000001313267211 */ /* 0x0c0fe400078e18ff */
[C---:B------:R-:W-:Y:S01]  /*1360*/  LEA R4, R19.reuse, R19, 0x1 ;  /* 0x0000001313047211 */ /* 0x040fe200078e08ff */
[----:B------:R-:W-:Y:S01]  /*1370*/  IMAD R5, R19, 0x6, RZ ;  /* 0x0000000613057824 */ /* 0x000fe200078e02ff */
[----:B------:R-:W-:Y:S01]  /*1380*/  SHFL.IDX PT, R52, R47, 0x4, 0x181f ;  /* 0x00981f002f347f89 */ /* 0x000fe200000e0000 */
        /* <DEDUP_REMOVED lines=63> */
[----:B0-----:R-:W0:Y:S02]  /*1780*/  SHFL.IDX PT, R2, R44, RZ, 0x181f ;  /* 0x00181fff2c027589 */ /* 0x001e2400000e0000 */
[----:B0-----:R-:W-:-:S05]  /*1790*/  IADD3 R2, PT, PT, R49, R2, RZ ;  /* 0x0000000231027210 */ /* 0x001fca0007ffe0ff */
[----:B------:R-:W-:Y:S02]  /*17a0*/  IMAD R9, R24, R19, R2 ;  /* 0x0000001318097224 */ /* 0x000fe400078e0202 */
[----:B------:R-:W0:Y:S02]  /*17b0*/  SHFL.IDX PT, R2, R44, 0x1, 0x181f ;  /* 0x00381f002c027f89 */ /* 0x000e2400000e0000 */
[----:B-1----:R-:W-:Y:S02]  /*17c0*/  IMAD.WIDE R8, R9, 0x4, R54 ;  /* 0x0000000409087825 */ /* 0x002fe400078e0236 */
[----:B------:R-:W1:Y:S02]  /*17d0*/  SHFL.IDX PT, R24, R47, 0x1, 0x181f ;  /* 0x00381f002f187f89 */ /* 0x000e6400000e0000 */
[--C-:B------:R-:W-:Y:S02]  /*17e0*/  IMAD.WIDE R10, R19, 0x4, R8.reuse ;  /* 0x00000004130a7825 */ /* 0x100fe400078e0208 */
[----:B------:R-:W2:Y:S02]  /*17f0*/  LDG.E.CONSTANT R20, desc[UR8][R8.64] ;  /* 0x0000000808147981 */ /* 0x000ea4000c1e9900 */
[----:B------:R-:W-:-:S02]  /*1800*/  IMAD.WIDE R12, R7, 0x4, R8 ;  /* 0x00000004070c7825 */ /* 0x000fc400078e0208 */
[----:B------:R3:W4:Y:S02]  /*1810*/  LDG.E.CONSTANT R25, desc[UR8][R10.64] ;  /* 0x000000080a197981 */ /* 0x000724000c1e9900 */
[--C-:B------:R-:W-:Y:S02]  /*1820*/  IMAD.WIDE R28, R6, 0x4, R8.reuse ;  /* 0x00000004061c7825 */ /* 0x100fe400078e0208 */
[----:B------:R-:W2:Y:S02]  /*1830*/  LDG.E.CONSTANT R27, desc[UR8][R12.64] ;  /* 0x000000080c1b7981 */ /* 0x000ea4000c1e9900 */
[----:B------:R-:W-:Y:S02]  /*1840*/  IMAD.WIDE R16, R3, 0x4, R8 ;  /* 0x0000000403107825 */ /* 0x000fe400078e0208 */
[----:B------:R3:W2:Y:S01]  /*1850*/  LDG.E.CONSTANT R26, desc[UR8][R28.64] ;  /* 0x000000081c1a7981 */ /* 0x0006a2000c1e9900 */
[----:B0-----:R-:W-:-:S03]  /*1860*/  IADD3 R2, PT, PT, R49, R2, RZ ;  /* 0x0000000231027210 */ /* 0x001fc60007ffe0ff */
[----:B------:R-:W4:Y:S01]  /*1870*/  LDG.E.CONSTANT R21, desc[UR8][R16.64] ;  /* 0x0000000810157981 */ /* 0x000f22000c1e9900 */
[----:B------:R-:W-:-:S04]  /*1880*/  IMAD.WIDE R14, R4, 0x4, R8 ;  /* 0x00000004040e7825 */ /* 0x000fc800078e0208 */
[----:B-1----:R-:W-:Y:S01]  /*1890*/  IMAD R35, R24, R19, R2 ;  /* 0x0000001318237224 */ /* 0x002fe200078e0202 */
[----:B------:R-:W4:Y:S03]  /*18a0*/  LDG.E.CONSTANT R22, desc[UR8][R14.64] ;  /* 0x000000080e167981 */ /* 0x000f26000c1e9900 */
[----:B------:R-:W-:-:S04]  /*18b0*/  IMAD.WIDE R34, R35, 0x4, R54 ;  /* 0x0000000423227825 */ /* 0x000fc800078e0236 */
[----:B---3--:R-:W-:-:S04]  /*18c0*/  IMAD.WIDE R10, R7, 0x4, R34 ;  /* 0x00000004070a7825 */ /* 0x008fc800078e0222 */
[--C-:B------:R-:W-:Y:S01]  /*18d0*/  IMAD.WIDE R36, R6, 0x4, R34.reuse ;  /* 0x0000000406247825 */ /* 0x100fe200078e0222 */
[----:B------:R-:W3:Y:S04]  /*18e0*/  LDG.E.CONSTANT R17, desc[UR8][R10.64] ;  /* 0x000000080a117981 */ /* 0x000ee8000c1e9900 */
[----:B------:R0:W3:Y:S04]  /*18f0*/  LDG.E.CONSTANT R16, desc[UR8][R36.64] ;  /* 0x0000000824107981 */ /* 0x0000e8000c1e9900 */
[----:B------:R-:W1:Y:S04]  /*1900*/  SHFL.IDX PT, R2, R44, 0x2, 0x181f ;  /* 0x00581f002c027f89 */ /* 0x000e6800000e0000 */
[----:B------:R-:W0:Y:S01]  /*1910*/  SHFL.IDX PT, R24, R47, 0x2, 0x181f ;  /* 0x00581f002f187f89 */ /* 0x000e2200000e0000 */
[----:B------:R-:W-:-:S04]  /*1920*/  IMAD.WIDE R28, R19, 0x4, R34 ;  /* 0x00000004131c7825 */ /* 0x000fc800078e0222 */
[--C-:B------:R-:W-:Y:S01]  /*1930*/  IMAD.WIDE R30, R5, 0x4, R8.reuse ;  /* 0x00000004051e7825 */ /* 0x100fe200078e0208 */
[----:B------:R3:W4:Y:S03]  /*1940*/  LDG.E.CONSTANT R15, desc[UR8][R28.64] ;  /* 0x000000081c0f7981 */ /* 0x000726000c1e9900 */
[----:B------:R-:W-:Y:S01]  /*1950*/  IMAD.WIDE R32, R38, 0x4, R8 ;  /* 0x0000000426207825 */ /* 0x000fe200078e0208 */
[----:B------:R-:W4:Y:S01]  /*1960*/  LDG.E.CONSTANT R23, desc[UR8][R30.64] ;  /* 0x000000081e177981 */ /* 0x000f22000c1e9900 */
[----:B-1----:R-:W-:Y:S01]  /*1970*/  IADD3 R2, PT, PT, R49, R2, RZ ;  /* 0x0000000231027210 */ /* 0x002fe20007ffe0ff */
[----:B------:R-:W-:Y:S02]  /*1980*/  NOP ;  /* 0x0000000000007918 */ /* 0x000fe40000000000 */
[----:B--2---:R-:W-:Y:S04]  /*1990*/  STL.64 [R1+0x128], R26 ;  /* 0x0001281a01007387 */ /* 0x004fe80000100a00 */
[----:B------:R-:W-:Y:S01]  /*19a0*/  STL [R1+0x7c], R38 ;  /* 0x00007c2601007387 */ /* 0x000fe20000100800 */
[----:B------:R-:W-:-:S03]  /*19b0*/  IMAD.WIDE R8, R5, 0x4, R34 ;  /* 0x0000000405087825 */ /* 0x000fc600078e0222 */
[----:B------:R-:W2:Y:S01]  /*19c0*/  LDG.E.CONSTANT R18, desc[UR8][R32.64] ;  /* 0x0000000820127981 */ /* 0x000ea2000c1e9900 */
[----:B0-----:R-:W-:-:S03]  /*19d0*/  IMAD R37, R24, R19, R2 ;  /* 0x0000001318257224 */ /* 0x001fc600078e0202 */
[----:B------:R0:W2:Y:S04]  /*19e0*/  LDG.E.CONSTANT R14, desc[UR8][R8.64] ;  /* 0x00000008080e7981 */ /* 0x0000a8000c1e9900 */
[----:B---3--:R1:W-:Y:S04]  /*19f0*/  STL.64 [R1+0x120], R16 ;  /* 0x0001201001007387 */ /* 0x0083e80000100a00 */
[----:B-1----:R-:W3:Y:S01]  /*1a00*/  LDG.E.CONSTANT R16, desc[UR8][R34.64] ;  /* 0x0000000822107981 */ /* 0x002ee2000c1e9900 */
[----:B------:R-:W-:Y:S01]  /*1a10*/  IMAD.WIDE R28, R37, 0x4, R54 ;  /* 0x00000004251c7825 */ /* 0x000fe200078e0236 */
[----:B------:R-:W-:-:S02]  /*1a20*/  MOV R17, R38 ;  /* 0x0000002600117202 */ /* 0x000fc40000000f00 */
[----:B------:R-:W1:Y:S01]  /*1a30*/  SHFL.IDX PT, R38, R44, 0x3, 0x181f ;  /* 0x00781f002c267f89 */ /* 0x000e6200000e0000 */
[----:B0-----:R-:W-:-:S03]  /*1a40*/  IMAD.WIDE R8, R7, 0x4, R28 ;  /* 0x0000000407087825 */ /* 0x001fc600078e021c */
[----:B------:R-:W0:Y:S01]  /*1a50*/  SHFL.IDX PT, R24, R47, 0x3, 0x181f ;  /* 0x00781f002f187f89 */ /* 0x000e2200000e0000 */
[----:B------:R-:W-:-:S03]  /*1a60*/  IMAD.WIDE R30, R3, 0x4, R34 ;  /* 0x00000004031e7825 */ /* 0x000fc600078e0222 */
[----:B------:R-:W4:Y:S04]  /*1a70*/  LDG.E.CONSTANT R40, desc[UR8][R8.64] ;  /* 0x0000000808287981 */ /* 0x000f28000c1e9900 */
[----:B------:R1:W2:Y:S02]  /*1a80*/  LDG.E.CONSTANT R12, desc[UR8][R30.64] ;  /* 0x000000081e0c7981 */ /* 0x0002a4000c1e9900 */
[----:B-1----:R-:W-:-:S05]  /*1a90*/  IMAD.WIDE R30, R6, 0x4, R28 ;  /* 0x00000004061e7825 */ /* 0x002fca00078e021c */
[----:B------:R-:W2:Y:S01]  /*1aa0*/  LDG.E.CONSTANT R46, desc[UR8][R30.64] ;  /* 0x000000081e2e7981 */ /* 0x000ea2000c1e9900 */
[----:B------:R-:W-:Y:S01]  /*1ab0*/  IADD3 R38, PT, PT, R49, R38, RZ ;  /* 0x0000002631267210 */ /* 0x000fe20007ffe0ff */
[----:B------:R-:W-:-:S04]  /*1ac0*/  IMAD.WIDE R8, R3, 0x4, R28 ;  /* 0x0000000403087825 */ /* 0x000fc800078e021c */
[----:B------:R-:W-:Y:S02]  /*1ad0*/  IMAD.WIDE R32, R4, 0x4, R34 ;  /* 0x0000000404207825 */ /* 0x000fe400078e0222 */
[----:B------:R-:W2:Y:S02]  /*1ae0*/  LDG.E.CONSTANT R9, desc[UR8][R8.64] ;  /* 0x0000000808097981 */ /* 0x000ea4000c1e9900 */
[----:B0-----:R-:W-:Y:S02]  /*1af0*/  IMAD R39, R24, R19, R38 ;  /* 0x0000001318277224 */ /* 0x001fe400078e0226 */
[----:B------:R0:W2:Y:S01]  /*1b00*/  LDG.E.CONSTANT R13, desc[UR8][R32.64] ;  /* 0x00000008200d7981 */ /* 0x0000a2000c1e9900 */
[----:B------:R-:W-:-:S04]  /*1b10*/  IMAD.WIDE R10, R17, 0x4, R34 ;  /* 0x00000004110a7825 */ /* 0x000fc800078e0222 */
[--C-:B------:R-:W-:Y:S01]  /*1b20*/  IMAD.WIDE R34, R5, 0x4, R28.reuse ;  /* 0x0000000405227825 */ /* 0x100fe200078e021c */
[----:B------:R1:W2:Y:S03]  /*1b30*/  LDG.E.CONSTANT R8, desc[UR8][R28.64] ;  /* 0x000000081c087981 */ /* 0x0002a6000c1e9900 */
[--C-:B------:R-:W-:Y:S01]  /*1b40*/  IMAD.WIDE R36, R4, 0x4, R28.reuse ;  /* 0x0000000404247825 */ /* 0x100fe200078e021c */
[----:B------:R-:W2:Y:S03]  /*1b50*/  LDG.E.CONSTANT R26, desc[UR8][R34.64] ;  /* 0x00000008221a7981 */ /* 0x000ea6000c1e9900 */
[----:B0-----:R-:W-:-:S04]  /*1b60*/  IMAD.WIDE R32, R19, 0x4, R28 ;  /* 0x0000000413207825 */ /* 0x001fc800078e021c */
[----:B------:R-:W-:Y:S01]  /*1b70*/  IMAD.WIDE R30, R17, 0x4, R28 ;  /* 0x00000004111e7825 */ /* 0x000fe200078e021c */
[----:B------:R-:W2:Y:S03]  /*1b80*/  LDG.E.CONSTANT R27, desc[UR8][R32.64] ;  /* 0x00000008201b7981 */ /* 0x000ea6000c1e9900 */
[----:B-1----:R-:W-:Y:S01]  /*1b90*/  IMAD.WIDE R28, R39, 0x4, R54 ;  /* 0x00000004271c7825 */ /* 0x002fe200078e0236 */
[----:B------:R0:W2:Y:S04]  /*1ba0*/  LDG.E.CONSTANT R2, desc[UR8][R30.64] ;  /* 0x000000081e027981 */ /* 0x0000a8000c1e9900 */
[----:B---3--:R1:W-:Y:S01]  /*1bb0*/  STL [R1+0x8], R16 ;  /* 0x0000081001007387 */ /* 0x0083e20000100800 */
[----:B0-----:R-:W-:-:S03]  /*1bc0*/  IMAD.WIDE R30, R7, 0x4, R28 ;  /* 0x00000004071e7825 */ /* 0x001fc600078e021c */
[----:B------:R-:W-:Y:S04]  /*1bd0*/  SHFL.IDX PT, R45, R44, 0x6, 0x181f ;  /* 0x00d81f002c2d7f89 */ /* 0x000fe800000e0000 */
[----:B------:R0:W3:Y:S04]  /*1be0*/  LDG.E.CONSTANT R0, desc[UR8][R30.64] ;  /* 0x000000081e007981 */ /* 0x0000e8000c1e9900 */
[----:B------:R-:W-:Y:S04]  /*1bf0*/  SHFL.IDX PT, R43, R44, 0x5, 0x181f ;  /* 0x00b81f002c2b7f89 */ /* 0x000fe800000e0000 */
[----:B------:R-:W-:Y:S01]  /*1c00*/  SHFL.IDX PT, R24, R47, 0x5, 0x181f ;  /* 0x00b81f002f187f89 */ /* 0x000fe200000e0000 */
[----:B0-----:R-:W-:-:S03]  /*1c10*/  IMAD.WIDE R30, R6, 0x4, R28 ;  /* 0x00000004061e7825 */ /* 0x001fc600078e021c */
[----:B------:R-:W3:Y:S04]  /*1c20*/  LDG.E.CONSTANT R11, desc[UR8][R10.64] ;  /* 0x000000080a0b7981 */ /* 0x000ee8000c1e9900 */
[----:B-1----:R-:W3:Y:S04]  /*1c30*/  LDG.E.CONSTANT R16, desc[UR8][R30.64] ;  /* 0x000000081e107981 */ /* 0x002ee8000c1e9900 */
[----:B----4-:R-:W-:Y:S04]  /*1c40*/  STL [R1+0x18], R40 ;  /* 0x0000182801007387 */ /* 0x010fe80000100800 */
[----:B------:R-:W0:Y:S01]  /*1c50*/  SHFL.IDX PT, R40, R44, 0x4, 0x181f ;  /* 0x00981f002c287f89 */ /* 0x000e2200000e0000 */
[----:B------:R-:W-:-:S03]  /*1c60*/  IMAD.WIDE R38, R3, 0x4, R28 ;  /* 0x0000000403267825 */ /* 0x000fc600078e021c */
[----:B------:R-:W-:Y:S04]  /*1c70*/  SHFL.IDX PT, R44, R44, 0x7, 0x181f ;  /* 0x00f81f002c2c7f89 */ /* 0x000fe800000e0000 */
[----:B--2---:R-:W-:Y:S04]  /*1c80*/  STL [R1+0x14], R46 ;  /* 0x0000142e01007387 */ /* 0x004fe80000100800 */
[----:B------:R1:W2:Y:S04]  /*1c90*/  LDG.E.CONSTANT R30, desc[UR8][R38.64] ;  /* 0x00000008261e7981 */ /* 0x0002a8000c1e9900 */
[----:B------:R-:W4:Y:S01]  /*1ca0*/  SHFL.IDX PT, R46, R47, 0x6, 0x181f ;  /* 0x00d81f002f2e7f89 */ /* 0x000f2200000e0000 */
[----:B------:R-:W-:-:S03]  /*1cb0*/  IMAD.WIDE R32, R19, 0x4, R28 ;  /* 0x0000000413207825 */ /* 0x000fc600078e021c */
[----:B------:R0:W2:Y:S04]  /*1cc0*/  LDG.E.CONSTANT R10, desc[UR8][R36.64] ;  /* 0x00000008240a7981 */ /* 0x0000a8000c1e9900 */
[----:B-1----:R-:W1:Y:S01]  /*1cd0*/  SHFL.IDX PT, R39, R47, 0x7, 0x181f ;  /* 0x00f81f002f277f89 */ /* 0x002e6200000e0000 */
[--C-:B------:R-:W-:Y:S01]  /*1ce0*/  IMAD.WIDE R34, R5, 0x4, R28.reuse ;  /* 0x0000000405227825 */ /* 0x100fe200078e021c */
[----:B0-----:R-:W-:Y:S02]  /*1cf0*/  IADD3 R40, PT, PT, R49, R40, RZ ;  /* 0x0000002831287210 */ /* 0x001fe40007ffe0ff */
[----:B------:R-:W2:Y:S01]  /*1d00*/  LDG.E.CONSTANT R33, desc[UR8][R32.64] ;  /* 0x0000000820217981 */ /* 0x000ea2000c1e9900 */
[----:B------:R-:W-:-:S03]  /*1d10*/  IMAD.WIDE R36, R4, 0x4, R28 ;  /* 0x0000000404247825 */ /* 0x000fc600078e021c */
[----:B------:R-:W2:Y:S01]  /*1d20*/  LDG.E.CONSTANT R42, desc[UR8][R28.64] ;  /* 0x000000081c2a7981 */ /* 0x000ea2000c1e9900 */
[----:B------:R-:W-:-:S03]  /*1d30*/  IADD3 R43, PT, PT, R49, R43, RZ ;  /* 0x0000002b312b7210 */ /* 0x000fc60007ffe0ff */
[----:B------:R-:W2:Y:S04]  /*1d40*/  LDG.E.CONSTANT R31, desc[UR8][R36.64] ;  /* 0x00000008241f7981 */ /* 0x000ea8000c1e9900 */
[----:B------:R0:W2:Y:S02]  /*1d50*/  LDG.E.CONSTANT R32, desc[UR8][R34.64] ;  /* 0x0000000822207981 */ /* 0x0000a4000c1e9900 */
[----:B0-----:R-:W-:Y:S01]  /*1d60*/  IMAD.WIDE R34, R17, 0x4, R28 ;  /* 0x0000000411227825 */ /* 0x001fe200078e021c */
[----:B------:R-:W-:-:S03]  /*1d70*/  IADD3 R28, PT, PT, R49, R45, RZ ;  /* 0x0000002d311c7210 */ /* 0x000fc60007ffe0ff */
[-C--:B------:R-:W-:Y:S01]  /*1d80*/  IMAD R45, R52, R19.reuse, R40 ;  /* 0x00000013342d7224 */ /* 0x080fe200078e0228 */
[----:B------:R0:W2:Y:S01]  /*1d90*/  LDG.E.CONSTANT R41, desc[UR8][R34.64] ;  /* 0x0000000822297981 */ /* 0x0000a2000c1e9900 */
[----:B----4-:R-:W-:-:S03]  /*1da0*/  IMAD R29, R46, R19, R28 ;  /* 0x000000132e1d7224 */ /* 0x010fc600078e021c */
[----:B------:R-:W-:Y:S01]  /*1db0*/  STL [R1+0x10], R27 ;  /* 0x0000101b01007387 */ /* 0x000fe20000100800 */
[----:B0-----:R-:W-:Y:S01]  /*1dc0*/  IADD3 R34, PT, PT, R49, R44, RZ ;  /* 0x0000002c31227210 */ /* 0x001fe20007ffe0ff */
[----:B------:R-:W-:Y:S02]  /*1dd0*/  IMAD.WIDE R44, R45, 0x4, R54 ;  /* 0x000000042d2c7825 */ /* 0x000fe400078e0236 */
[----:B------:R0:W-:Y:S02]  /*1de0*/  STL [R1+0xc], R26 ;  /* 0x00000c1a01007387 */ /* 0x0001e40000100800 */
[-C--:B-1----:R-:W-:Y:S02]  /*1df0*/  IMAD R39, R39, R19.reuse, R34 ;  /* 0x0000001327277224 */ /* 0x082fe400078e0222 */
[----:B------:R-:W-:Y:S01]  /*1e00*/  IMAD.WIDE R36, R6, 0x4, R44 ;  /* 0x0000000406247825 */ /* 0x000fe200078e022c */
[----:B------:R-:W-:Y:S03]  /*1e10*/  STL [R1+0xd4], R47 ;  /* 0x0000d42f01007387 */ /* 0x000fe60000100800 */
[----:B------:R-:W-:-:S02]  /*1e20*/  IMAD R43, R24, R19, R43 ;  /* 0x00000013182b7224 */ /* 0x000fc400078e022b */
[--C-:B0-----:R-:W-:Y:S01]  /*1e30*/  IMAD.WIDE R26, R29, 0x4, R54.reuse ;  /* 0x000000041d1a7825 */ /* 0x101fe200078e0236 */
[----:B------:R-:W-:Y:S03]  /*1e40*/  STL [R1+0xd8], R49 ;  /* 0x0000d83101007387 */ /* 0x000fe60000100800 */
[----:B------:R-:W-:Y:S01]  /*1e50*/  IMAD.WIDE R34, R39, 0x4, R54 ;  /* 0x0000000427227825 */ /* 0x000fe200078e0236 */
[----:B------:R-:W4:Y:S03]  /*1e60*/  LDG.E.CONSTANT R37, desc[UR8][R36.64] ;  /* 0x0000000824257981 */ /* 0x000f26000c1e9900 */
[----:B------:R-:W-:-:S04]  /*1e70*/  IMAD.WIDE R28, R19, 0x4, R44 ;  /* 0x00000004131c7825 */ /* 0x000fc800078e022c */
[----:B------:R-:W-:Y:S01]  /*1e80*/  IMAD.WIDE R52, R5, 0x4, R44 ;  /* 0x0000000405347825 */ /* 0x000fe200078e022c */
[----:B------:R-:W4:Y:S03]  /*1e90*/  LDG.E.CONSTANT R40, desc[UR8][R28.64] ;  /* 0x000000081c287981 */ /* 0x000f26000c1e9900 */
[----:B------:R-:W-:Y:S01]  /*1ea0*/  IMAD.WIDE R50, R43, 0x4, R54 ;  /* 0x000000042b327825 */ /* 0x000fe200078e0236 */
[----:B------:R0:W4:Y:S03]  /*1eb0*/  LDG.E.CONSTANT R36, desc[UR8][R52.64] ;  /* 0x0000000834247981 */ /* 0x000126000c1e9900 */
[--C-:B------:R-:W-:Y:S01]  /*1ec0*/  IMAD.WIDE R38, R7, 0x4, R44.reuse ;  /* 0x0000000407267825 */ /* 0x100fe200078e022c */
[----:B------:R-:W4:Y:S04]  /*1ed0*/  LDG.E.CONSTANT R48, desc[UR8][R50.64] ;  /* 0x0000000832307981 */ /* 0x000f28000c1e9900 */
[----:B------:R-:W4:Y:S01]  /*1ee0*/  LDG.E.CONSTANT R29, desc[UR8][R44.64] ;  /* 0x000000082c1d7981 */ /* 0x000f22000c1e9900 */
[----:B0-----:R-:W-:-:S03]  /*1ef0*/  IMAD.WIDE R52, R3, 0x4, R44 ;  /* 0x0000000403347825 */ /* 0x001fc600078e022c */
[----:B------:R-:W4:Y:S01]  /*1f00*/  LDG.E.CONSTANT R38, desc[UR8][R38.64] ;  /* 0x0000000826267981 */ /* 0x000f22000c1e9900 */
[----:B------:R-:W-:-:S04]  /*1f10*/  IMAD.WIDE R54, R19, 0x4, R50 ;  /* 0x0000000413367825 */ /* 0x000fc800078e0232 */
[--C-:B------:R-:W-:Y:S01]  /*1f20*/  IMAD.WIDE R56, R7, 0x4, R50.reuse ;  /* 0x0000000407387825 */ /* 0x100fe200078e0232 */
[----:B------:R0:W4:Y:S03]  /*1f30*/  LDG.E.CONSTANT R24, desc[UR8][R54.64] ;  /* 0x0000000836187981 */ /* 0x000126000c1e9900 */
[----:B------:R-:W-:Y:S01]  /*1f40*/  IMAD.WIDE R58, R4, 0x4, R50 ;  /* 0x00000004043a7825 */ /* 0x000fe200078e0232 */
[----:B------:R1:W4:Y:S03]  /*1f50*/  LDG.E.CONSTANT R39, desc[UR8][R56.64] ;  /* 0x0000000838277981 */ /* 0x000326000c1e9900 */
[C---:B------:R-:W-:Y:S01]  /*1f60*/  IMAD.WIDE R60, R5.reuse, 0x4, R26 ;  /* 0x00000004053c7825 */ /* 0x040fe200078e021a */
[----:B------:R1:W4:Y:S03]  /*1f70*/  LDG.E.CONSTANT R43, desc[UR8][R58.64] ;  /* 0x000000083a2b7981 */ /* 0x000326000c1e9900 */
[----:B0-----:R-:W-:-:S04]  /*1f80*/  IMAD.WIDE R54, R5, 0x4, R50 ;  /* 0x0000000405367825 */ /* 0x001fc800078e0232 */
[--C-:B-1----:R-:W-:Y:S01]  /*1f90*/  IMAD.WIDE R56, R19, 0x4, R26.reuse ;  /* 0x0000000413387825 */ /* 0x102fe200078e021a */
[----:B------:R0:W4:Y:S03]  /*1fa0*/  LDG.E.CONSTANT R46, desc[UR8][R54.64] ;  /* 0x00000008362e7981 */ /* 0x000126000c1e9900 */
[----:B------:R-:W-:-:S04]  /*1fb0*/  IMAD.WIDE R58, R6, 0x4, R26 ;  /* 0x00000004063a7825 */ /* 0x000fc800078e021a */
[C---:B0-----:R-:W-:Y:S01]  /*1fc0*/  IMAD.WIDE R54, R4.reuse, 0x4, R26 ;  /* 0x0000000404367825 */ /* 0x041fe200078e021a */
[----:B---3--:R-:W-:Y:S04]  /*1fd0*/  STL [R1+0x44], R16 ;  /* 0x0000441001007387 */ /* 0x008fe80000100800 */
[----:B------:R0:W-:Y:S02]  /*1fe0*/  STL.64 [R1+0x68], R34 ;  /* 0x0000682201007387 */ /* 0x0001e40000100a00 */
[----:B0-----:R-:W-:-:S04]  /*1ff0*/  IMAD.WIDE R34, R4, 0x4, R44 ;  /* 0x0000000404227825 */ /* 0x001fc800078e022c */
[----:B------:R-:W-:Y:S02]  /*2000*/  IMAD.WIDE R44, R17, 0x4, R44 ;  /* 0x00000004112c7825 */ /* 0x000fe400078e022c */
[----:B------:R-:W3:Y:S04]  /*2010*/  LDG.E.CONSTANT R35, desc[UR8][R34.64] ;  /* 0x0000000822237981 */ /* 0x000ee8000c1e9900 */
[----:B------:R0:W3:Y:S04]  /*2020*/  LDG.E.CONSTANT R28, desc[UR8][R44.64] ;  /* 0x000000082c1c7981 */ /* 0x0000e8000c1e9900 */
[----:B------:R1:W3:Y:S01]  /*2030*/  LDG.E.CONSTANT R34, desc[UR8][R52.64] ;  /* 0x0000000834227981 */ /* 0x0002e2000c1e9900 */
[----:B0-----:R-:W-:-:S04]  /*2040*/  IMAD.WIDE R44, R3, 0x4, R50 ;  /* 0x00000004032c7825 */ /* 0x001fc800078e0232 */
[--C-:B-1----:R-:W-:Y:S02]  /*2050*/  IMAD.WIDE R52, R6, 0x4, R50.reuse ;  /* 0x0000000406347825 */ /* 0x102fe400078e0232 */
[----:B------:R-:W3:Y:S02]  /*2060*/  LDG.E.CONSTANT R44, desc[UR8][R44.64] ;  /* 0x000000082c2c7981 */ /* 0x000ee4000c1e9900 */
[----:B------:R-:W-:-:S06]  /*2070*/  IMAD.WIDE R50, R17, 0x4, R50 ;  /* 0x0000000411327825 */ /* 0x000fcc00078e0232 */
[----:B------:R-:W3:Y:S04]  /*2080*/  LDG.E.CONSTANT R50, desc[UR8][R50.64] ;  /* 0x0000000832327981 */ /* 0x000ee8000c1e9900 */
[----:B------:R0:W3:Y:S04]  /*2090*/  LDG.E.CONSTANT R45, desc[UR8][R52.64] ;  /* 0x00000008342d7981 */ /* 0x0000e8000c1e9900 */
[----:B------:R1:W3:Y:S01]  /*20a0*/  LDG.E.CONSTANT R51, desc[UR8][R56.64] ;  /* 0x0000000838337981 */ /* 0x0002e2000c1e9900 */
[----:B0-----:R-:W-:-:S04]  /*20b0*/  IMAD.WIDE R52, R7, 0x4, R26 ;  /* 0x0000000407347825 */ /* 0x001fc800078e021a */
[--C-:B-1----:R-:W-:Y:S02]  /*20c0*/  IMAD.WIDE R56, R3, 0x4, R26.reuse ;  /* 0x0000000403387825 */ /* 0x102fe400078e021a */
[----:B------:R-:W3:Y:S02]  /*20d0*/  LDG.E.CONSTANT R52, desc[UR8][R52.64] ;  /* 0x0000000834347981 */ /* 0x000ee4000c1e9900 */
[----:B------:R-:W-:Y:S02]  /*20e0*/  IMAD.WIDE R16, R17, 0x4, R26 ;  /* 0x0000000411107825 */ /* 0x000fe400078e021a */
[----:B------:R-:W3:Y:S04]  /*20f0*/  LDG.E.CONSTANT R53, desc[UR8][R54.64] ;  /* 0x0000000836357981 */ /* 0x000ee8000c1e9900 */
[----:B------:R-:W3:Y:S04]  /*2100*/  LDG.E.CONSTANT R54, desc[UR8][R56.64] ;  /* 0x0000000838367981 */ /* 0x000ee8000c1e9900 */
[----:B------:R0:W3:Y:S04]  /*2110*/  LDG.E.CONSTANT R55, desc[UR8][R58.64] ;  /* 0x000000083a377981 */ /* 0x0000e8000c1e9900 */
[----:B------:R-:W3:Y:S01]  /*2120*/  LDG.E.CONSTANT R57, desc[UR8][R26.64] ;  /* 0x000000081a397981 */ /* 0x000ee2000c1e9900 */
[----:B------:R-:W1:Y:S03]  /*2130*/  S2R R47, SR_CgaCtaId ;  /* 0x00000000002f7919 */ /* 0x000e660000008800 */
[----:B------:R-:W3:Y:S04]  /*2140*/  LDG.E.CONSTANT R56, desc[UR8][R60.64] ;  /* 0x000000083c387981 */ /* 0x000ee8000c1e9900 */
[----:B------:R-:W2:Y:S01]  /*2150*/  LDL.LU.64 R26, [R1+0x128] ;  /* 0x00012800011a7983 */ /* 0x000ea20000300a00 */
[----:B0-----:R-:W-:-:S02]  /*2160*/  MOV R58, R16 ;  /* 0x00000010003a7202 */ /* 0x001fc40000000f00 */
[----:B------:R-:W-:Y:S02]  /*2170*/  MOV R59, R17 ;  /* 0x00000011003b7202 */ /* 0x000fe40000000f00 */
[----:B------:R-:W4:Y:S04]  /*2180*/  LDL.LU.64 R16, [R1+0x120] ;  /* 0x0001200001107983 */ /* 0x000f280000300a00 */
[----:B------:R0:W3:Y:S02]  /*2190*/  LDG.E.CONSTANT R58, desc[UR8][R58.64] ;  /* 0x000000083a3a7981 */ /* 0x0000e4000c1e9900 */
[C-C-:B0-----:R-:W-:Y:S01]  /*21a0*/  FADD R59, -R22.reuse, R21.reuse ;  /* 0x00000015163b7221 */ /* 0x141fe20000000100 */
[----:B------:R-:W-:Y:S01]  /*21b0*/  FADD R22, R22, R21 ;  /* 0x0000001516167221 */ /* 0x000fe20000000000 */
[----:B------:R-:W0:Y:S01]  /*21c0*/  S2R R61, SR_LANEID ;  /* 0x00000000003d7919 */ /* 0x000e220000000000 */
[C-C-:B--2---:R-:W-:Y:S01]  /*21d0*/  FADD R21, R27.reuse, -R26.reuse ;  /* 0x8000001a1b157221 */ /* 0x144fe20000000000 */
        /* <DEDUP_REMOVED lines=23> */
[----:B------:R-:W-:-:S04]  /*2350*/  MOV R27, 0x400 ;  /* 0x00000400001b7802 */ /* 0x000fc80000000f00 */
[----:B-1----:R-:W-:Y:S02]  /*2360*/  LEA R49, R47, R27, 0x18 ;  /* 0x0000001b2f317211 */ /* 0x002fe400078ec0ff */
[----:B------:R-:W2:Y:S01]  /*2370*/  LDL.LU R47, [R1+0x8] ;  /* 0x00000800012f7983 */ /* 0x000ea20000300800 */
[----:B0-----:R-:W-:-:S04]  /*2380*/  LEA.HI R18, RZ, R61, RZ, 0x3 ;  /* 0x0000003dff127211 */ /* 0x001fc800078f18ff */
[----:B------:R-:W-:Y:S02]  /*2390*/  LOP3.LUT R18, R18, 0x3ffffff8, RZ, 0xc0, !PT ;  /* 0x3ffffff812127812 */ /* 0x000fe400078ec0ff */
[----:B------:R-:W-:Y:S02]  /*23a0*/  LOP3.LUT R27, R61, 0x3ffffff8, RZ, 0xc0, !PT ;  /* 0x3ffffff83d1b7812 */ /* 0x000fe400078ec0ff */
[----:B------:R-:W-:Y:S01]  /*23b0*/  IADD3 R18, PT, PT, -R18, R61, RZ ;  /* 0x0000003d12127210 */ /* 0x000fe20007ffe1ff */
[----:B------:R-:W-:-:S04]  /*23c0*/  FMUL R20, R20, 1.4142135381698608398 ;  /* 0x3fb504f314147820 */ /* 0x000fc80000400000 */
[----:B------:R-:W-:Y:S01]  /*23d0*/  IMAD R27, R18, 0x21, R27 ;  /* 0x00000021121b7824 */ /* 0x000fe200078e021b */
[----:B------:R-:W-:Y:S01]  /*23e0*/  LEA R18, R61, R49, 0x2 ;  /* 0x000000313d127211 */ /* 0x000fe200078e10ff */
[----:B------:R-:W-:-:S04]  /*23f0*/  FMUL R26, R26, 1.8477590084075927734 ;  /* 0x3fec835e1a1a7820 */ /* 0x000fc80000400000 */
[----:B------:R4:W-:Y:S01]  /*2400*/  STS [R18+0x210], R20 ;  /* 0x0002101412007388 */ /* 0x0009e20000000800 */
[----:B------:R-:W-:Y:S01]  /*2410*/  FMUL R59, R59, 1.8477590084075927734 ;  /* 0x3fec835e3b3b7820 */ /* 0x000fe20000400000 */
[C-C-:B----4-:R-:W-:Y:S01]  /*2420*/  FADD R20, R17.reuse, -R16.reuse ;  /* 0x8000001011147221 */ /* 0x150fe20000000000 */
[----:B------:R-:W-:Y:S01]  /*2430*/  FADD R16, R17, R16 ;  /* 0x0000001011107221 */ /* 0x000fe20000000000 */
[C-C-:B------:R-:W-:Y:S01]  /*2440*/  FADD R17, R15.reuse, -R14.reuse ;  /* 0x8000000e0f117221 */ /* 0x140fe20000000000 */
[----:B------:R-:W-:Y:S01]  /*2450*/  FADD R15, R15, R14 ;  /* 0x0000000e0f0f7221 */ /* 0x000fe20000000000 */
[C-C-:B------:R-:W-:Y:S01]  /*2460*/  FADD R14, -R13.reuse, R12.reuse ;  /* 0x0000000c0d0e7221 */ /* 0x140fe20000000100 */
[----:B------:R-:W-:Y:S01]  /*2470*/  FADD R12, R13, R12 ;  /* 0x0000000c0d0c7221 */ /* 0x000fe20000000000 */
[----:B------:R-:W-:Y:S01]  /*2480*/  STL [R1+0xc4], R49 ;  /* 0x0000c43101007387 */ /* 0x000fe20000100800 */
[C-C-:B------:R-:W-:Y:S01]  /*2490*/  FADD R13, R15.reuse, R16.reuse ;  /* 0x000000100f0d7221 */ /* 0x140fe20000000000 */
[----:B------:R-:W-:-:S02]  /*24a0*/  FADD R15, -R15, R16 ;  /* 0x000000100f0f7221 */ /* 0x000fc40000000100 */
[----:B------:R0:W-:Y:S01]  /*24b0*/  STS [R18+0x318], R26 ;  /* 0x0003181a12007388 */ /* 0x0001e20000000800 */
[----:B------:R-:W-:-:S03]  /*24c0*/  LOP3.LUT P0, RZ, R61, 0x7, RZ, 0xc0, !PT ;  /* 0x000000073dff7812 */ /* 0x000fc6000780c0ff */
[----:B------:R1:W-:Y:S04]  /*24d0*/  STS [R18+0x108], R59 ;  /* 0x0001083b12007388 */ /* 0x0003e80000000800 */
[----:B0-----:R-:W4:Y:S04]  /*24e0*/  LDL.LU R26, [R1+0x14] ;  /* 0x00001400011a7983 */ /* 0x001f280000300800 */
[----:B-1----:R-:W4:Y:S04]  /*24f0*/  LDL.LU R59, [R1+0x18] ;  /* 0x00001800013b7983 */ /* 0x002f280000300800 */
[----:B------:R-:W3:Y:S01]  /*2500*/  LDL.LU R61, [R1+0xc] ;  /* 0x00000c00013d7983 */ /* 0x000ee20000300800 */
[----:B------:R-:W-:Y:S01]  /*2510*/  FMUL R21, R21, 1.4142135381698608398 ;  /* 0x3fb504f315157820 */ /* 0x000fe20000400000 */
[----:B------:R-:W-:-:S04]  /*2520*/  FMUL R22, R22, 1.6629391908645629883 ;  /* 0x3fd4db3116167820 */ /* 0x000fc80000400000 */
[----:B------:R0:W-:Y:S04]  /*2530*/  STS [R18], R21 ;  /* 0x0000001512007388 */ /* 0x0001e80000000800 */
[----:B------:R1:W-:Y:S01]  /*2540*/  STS [R18+0x18c], R22 ;  /* 0x00018c1612007388 */ /* 0x0003e20000000800 */
[C-C-:B0-----:R-:W-:Y:S01]  /*2550*/  FADD R21, R20.reuse, R17.reuse ;  /* 0x0000001114157221 */ /* 0x141fe20000000000 */
[----:B------:R-:W-:-:S04]  /*2560*/  FADD R20, R20, -R17 ;  /* 0x8000001114147221 */ /* 0x000fc80000000000 */
[C-C-:B------:R-:W-:Y:S01]  /*2570*/  FFMA R17, R20.reuse, -0.70710676908493041992, R14.reuse ;  /* 0xbf3504f314117823 */ /* 0x140fe2000000000e */
[----:B------:R-:W-:Y:S01]  /*2580*/  FFMA R20, R20, 0.70710676908493041992, R14 ;  /* 0x3f3504f314147823 */ /* 0x000fe2000000000e */
[----:B------:R-:W-:Y:S01]  /*2590*/  FMUL R60, R60, -1.6629391908645629883 ;  /* 0xbfd4db313c3c7820 */ /* 0x000fe20000400000 */
[----:B------:R-:W-:Y:S01]  /*25a0*/  FMUL R23, R23, 1.9615705013275146484 ;  /* 0x3ffb14be17177820 */ /* 0x000fe20000400000 */
[----:B------:R-:W-:-:S03]  /*25b0*/  FMUL R25, R25, 1.9615705013275146484 ;  /* 0x3ffb14be19197820 */ /* 0x000fc60000400000 */
[----:B------:R-:W-:Y:S04]  /*25c0*/  STS [R18+0x294], R60 ;  /* 0x0002943c12007388 */ /* 0x000fe80000000800 */
[----:B------:R-:W-:Y:S04]  /*25d0*/  STS [R18+0x84], R23 ;  /* 0x0000841712007388 */ /* 0x000fe80000000800 */
[----:B------:R-:W-:Y:S01]  /*25e0*/  STS [R18+0x39c], R25 ;  /* 0x00039c1912007388 */ /* 0x000fe20000000800 */
[----:B------:R-:W-:Y:S01]  /*25f0*/  NOP ;  /* 0x0000000000007918 */ /* 0x000fe20000000000 */
[C-C-:B--2---:R-:W-:Y:S01]  /*2600*/  FADD R16, R47.reuse, R11.reuse ;  /* 0x0000000b2f107221 */ /* 0x144fe20000000000 */
[----:B------:R-:W-:-:S02]  /*2610*/  FADD R11, R47, -R11 ;  /* 0x8000000b2f0b7221 */ /* 0x000fc40000000000 */
[----:B------:R-:W3:Y:S01]  /*2620*/  LDL.LU R47, [R1+0x10] ;  /* 0x00001000012f7983 */ /* 0x000ee20000300800 */
[C-C-:B------:R-:W-:Y:S01]  /*2630*/  FADD R14, R16.reuse, R12.reuse ;  /* 0x0000000c100e7221 */ /* 0x140fe20000000000 */
[----:B-1----:R-:W-:Y:S01]  /*2640*/  FADD R22, R16, -R12 ;  /* 0x8000000c10167221 */ /* 0x002fe20000000000 */
[C-C-:B------:R-:W-:Y:S01]  /*2650*/  FFMA R12, R21.reuse, -0.70710676908493041992, R11.reuse ;  /* 0xbf3504f3150c7823 */ /* 0x140fe2000000000b */
[----:B------:R-:W-:-:S03]  /*2660*/  FFMA R11, R21, 0.70710676908493041992, R11 ;  /* 0x3f3504f3150b7823 */ /* 0x000fc6000000000b */
[----:B------:R-:W-:Y:S01]  /*2670*/  FFMA R21, R17, 0.66817861795425415039, R12 ;  /* 0x3f2b0dc111157823 */ /* 0x000fe2000000000c */
[----:B------:R-:W-:Y:S01]  /*2680*/  FFMA R17, R12, -0.66817861795425415039, R17 ;  /* 0xbf2b0dc10c117823 */ /* 0x000fe20000000011 */
[----:B------:R-:W-:Y:S01]  /*2690*/  FFMA R12, R20, -0.19891236722469329834, R11 ;  /* 0xbe4bafaf140c7823 */ /* 0x000fe2000000000b */
[----:B------:R-:W-:Y:S01]  /*26a0*/  FFMA R20, R11, 0.19891236722469329834, R20 ;  /* 0x3e4bafaf0b147823 */ /* 0x000fe20000000014 */
[----:B------:R-:W-:Y:S01]  /*26b0*/  LEA R11, R27, R49, 0x2 ;  /* 0x000000311b0b7211 */ /* 0x000fe200078e10ff */
[C-C-:B------:R-:W-:Y:S01]  /*26c0*/  FADD R16, R14.reuse, -R13.reuse ;  /* 0x8000000d0e107221 */ /* 0x140fe20000000000 */
[----:B------:R-:W-:Y:S01]  /*26d0*/  FADD R13, R14, R13 ;  /* 0x0000000d0e0d7221 */ /* 0x000fe20000000000 */
[----:B------:R-:W-:Y:S01]  /*26e0*/  FFMA R14, R15, -0.41421356797218322754, R22 ;  /* 0xbed413cd0f0e7823 */ /* 0x000fe20000000016 */
[----:B------:R-:W-:Y:S01]  /*26f0*/  FFMA R15, R22, 0.41421356797218322754, R15 ;  /* 0x3ed413cd160f7823 */ /* 0x000fe2000000000f */
[----:B------:R-:W-:Y:S04]  /*2700*/  LDS R25, [R11+0x8] ;  /* 0x000008000b197984 */ /* 0x000fe80000000800 */
[----:B------:R-:W0:Y:S04]  /*2710*/  LDS R22, [R11] ;  /* 0x000000000b167984 */ /* 0x000e280000000800 */
[----:B------:R-:W1:Y:S04]  /*2720*/  LDS R23, [R11+0xc] ;  /* 0x00000c000b177984 */ /* 0x000e680000000800 */
[----:B------:R-:W-:Y:S04]  /*2730*/  LDS R49, [R11+0x4] ;  /* 0x000004000b317984 */ /* 0x000fe80000000800 */
[----:B0-----:R-:W-:Y:S04]  /*2740*/  STL [R1+0x40], R22 ;  /* 0x0000401601007387 */ /* 0x001fe80000100800 */
[----:B------:R-:W0:Y:S04]  /*2750*/  LDS R22, [R11+0x10] ;  /* 0x000010000b167984 */ /* 0x000e280000000800 */
[----:B------:R-:W-:Y:S04]  /*2760*/  STL [R1+0x38], R25 ;  /* 0x0000381901007387 */ /* 0x000fe80000100800 */
[----:B------:R-:W2:Y:S04]  /*2770*/  LDS R25, [R11+0x14] ;  /* 0x000014000b197984 */ /* 0x000ea80000000800 */
[----:B-1----:R-:W-:Y:S04]  /*2780*/  STL [R1+0x34], R23 ;  /* 0x0000341701007387 */ /* 0x002fe80000100800 */
[----:B------:R-:W1:Y:S04]  /*2790*/  LDS R23, [R11+0x18] ;  /* 0x000018000b177984 */ /* 0x000e680000000800 */
[----:B0-----:R-:W-:Y:S04]  /*27a0*/  STL [R1+0x30], R22 ;  /* 0x0000301601007387 */ /* 0x001fe80000100800 */
[----:B------:R-:W0:Y:S01]  /*27b0*/  LDS R22, [R11+0x1c] ;  /* 0x00001c000b167984 */ /* 0x000e220000000800 */
[----:B------:R-:W-:Y:S01]  /*27c0*/  FMUL R14, R14, 1.8477590084075927734 ;  /* 0x3fec835e0e0e7820 */ /* 0x000fe20000400000 */
[----:B------:R-:W-:-:S04]  /*27d0*/  NOP ;  /* 0x0000000000007918 */ /* 0x000fc80000000000 */
[----:B------:R4:W-:Y:S01]  /*27e0*/  STS [R18+0x108], R14 ;  /* 0x0001080e12007388 */ /* 0x0009e20000000800 */
[----:B------:R-:W-:-:S03]  /*27f0*/  FMUL R16, R16, 1.4142135381698608398 ;  /* 0x3fb504f310107820 */ /* 0x000fc60000400000 */
[----:B--2---:R-:W-:Y:S01]  /*2800*/  STL [R1+0x2c], R25 ;  /* 0x00002c1901007387 */ /* 0x004fe20000100800 */
[----:B----4-:R-:W-:-:S03]  /*2810*/  FMUL R14, R21, 1.6629391908645629883 ;  /* 0x3fd4db31150e7820 */ /* 0x010fc60000400000 */
[----:B-1----:R-:W-:Y:S04]  /*2820*/  STL [R1+0x28], R23 ;  /* 0x0000281701007387 */ /* 0x002fe80000100800 */
[----:B------:R3:W-:Y:S04]  /*2830*/  STS [R18+0x18c], R14 ;  /* 0x00018c0e12007388 */ /* 0x0007e80000000800 */
[----:B------:R1:W-:Y:S04]  /*2840*/  STS [R18+0x210], R16 ;  /* 0x0002101012007388 */ /* 0x0003e80000000800 */
[----:B0-----:R-:W-:Y:S01]  /*2850*/  STL [R1+0x24], R22 ;  /* 0x0000241601007387 */ /* 0x001fe20000100800 */
[C-C-:B---3--:R-:W-:Y:S01]  /*2860*/  FADD R14, R47.reuse, -R61.reuse ;  /* 0x8000003d2f0e7221 */ /* 0x148fe20000000000 */
[----:B-1----:R-:W-:-:S02]  /*2870*/  FADD R16, R47, R61 ;  /* 0x0000003d2f107221 */ /* 0x002fc40000000000 */
[----:B------:R-:W2:Y:S01]  /*2880*/  LDL.LU R47, [R1+0x44] ;  /* 0x00004400012f7983 */ /* 0x000ea20000300800 */
[----:B------:R-:W-:Y:S01]  /*2890*/  FMUL R12, R12, 1.9615705013275146484 ;  /* 0x3ffb14be0c0c7820 */ /* 0x000fe20000400000 */
[----:B------:R-:W-:Y:S01]  /*28a0*/  FMUL R13, R13, 1.4142135381698608398 ;  /* 0x3fb504f30d0d7820 */ /* 0x000fe20000400000 */
[----:B------:R-:W-:-:S03]  /*28b0*/  FMUL R15, R15, 1.8477590084075927734 ;  /* 0x3fec835e0f0f7820 */ /* 0x000fc60000400000 */
[----:B------:R0:W-:Y:S04]  /*28c0*/  STS [R18+0x84], R12 ;  /* 0x0000840c12007388 */ /* 0x0001e80000000800 */
[----:B------:R1:W-:Y:S04]  /*28d0*/  STS [R18], R13 ;  /* 0x0000000d12007388 */ /* 0x0003e80000000800 */
[----:B------:R3:W-:Y:S01]  /*28e0*/  STS [R18+0x318], R15 ;  /* 0x0003180f12007388 */ /* 0x0007e20000000800 */
[C-C-:B0-----:R-:W-:Y:S01]  /*28f0*/  FADD R12, R59.reuse, -R26.reuse ;  /* 0x8000001a3b0c7221 */ /* 0x141fe20000000000 */
[----:B-1----:R-:W-:Y:S01]  /*2900*/  FADD R13, R59, R26 ;  /* 0x0000001a3b0d7221 */ /* 0x002fe20000000000 */
[C-C-:B---3--:R-:W-:Y:S01]  /*2910*/  FADD R15, -R10.reuse, R9.reuse ;  /* 0x000000090a0f7221 */ /* 0x148fe20000000100 */
[----:B------:R-:W-:Y:S01]  /*2920*/  FADD R9, R10, R9 ;  /* 0x000000090a097221 */ /* 0x000fe20000000000 */
[C-C-:B------:R-:W-:Y:S01]  /*2930*/  FADD R10, R12.reuse, R14.reuse ;  /* 0x0000000e0c0a7221 */ /* 0x140fe20000000000 */
[----:B------:R-:W-:Y:S01]  /*2940*/  FADD R14, R12, -R14 ;  /* 0x8000000e0c0e7221 */ /* 0x000fe20000000000 */
[C-C-:B------:R-:W-:Y:S01]  /*2950*/  FADD R12, R16.reuse, R13.reuse ;  /* 0x0000000d100c7221 */ /* 0x140fe20000000000 */
[----:B------:R-:W-:Y:S01]  /*2960*/  FADD R13, -R16, R13 ;  /* 0x0000000d100d7221 */ /* 0x000fe20000000100 */
[----:B------:R-:W-:Y:S01]  /*2970*/  FMUL R17, R17, -1.6629391908645629883 ;  /* 0xbfd4db3111117820 */ /* 0x000fe20000400000 */
[C-C-:B------:R-:W-:Y:S01]  /*2980*/  FADD R16, R8.reuse, R2.reuse ;  /* 0x0000000208107221 */ /* 0x140fe20000000000 */
[----:B------:R-:W-:Y:S01]  /*2990*/  FADD R8, R8, -R2 ;  /* 0x8000000208087221 */ /* 0x000fe20000000000 */
[C-C-:B------:R-:W-:Y:S01]  /*29a0*/  FFMA R2, R14.reuse, -0.70710676908493041992, R15.reuse ;  /* 0xbf3504f30e027823 */ /* 0x140fe2000000000f */
[----:B------:R-:W-:Y:S01]  /*29b0*/  FFMA R14, R14, 0.70710676908493041992, R15 ;  /* 0x3f3504f30e0e7823 */ /* 0x000fe2000000000f */
[--C-:B------:R-:W-:Y:S01]  /*29c0*/  FADD R15, R16, R9.reuse ;  /* 0x00000009100f7221 */ /* 0x100fe20000000000 */
[----:B------:R-:W-:Y:S01]  /*29d0*/  FMUL R20, R20, 1.9615705013275146484 ;  /* 0x3ffb14be14147820 */ /* 0x000fe20000400000 */
[----:B------:R0:W-:Y:S04]  /*29e0*/  STS [R18+0x294], R17 ;  /* 0x0002941112007388 */ /* 0x0001e80000000800 */
[----:B------:R-:W-:Y:S01]  /*29f0*/  STS [R18+0x39c], R20 ;  /* 0x00039c1412007388 */ /* 0x000fe20000000800 */
[----:B------:R-:W-:Y:S01]  /*2a00*/  NOP ;  /* 0x0000000000007918 */ /* 0x000fe20000000000 */
[----:B0-----:R-:W-:Y:S01]  /*2a10*/  FADD R17, R16, -R9 ;  /* 0x8000000910117221 */ /* 0x001fe20000000000 */
[C-C-:B------:R-:W-:Y:S01]  /*2a20*/  FFMA R9, R10.reuse, -0.70710676908493041992, R8.reuse ;  /* 0xbf3504f30a097823 */ /* 0x140fe20000000008 */
[----:B------:R-:W-:Y:S01]  /*2a30*/  FFMA R16, R10, 0.70710676908493041992, R8 ;  /* 0x3f3504f30a107823 */ /* 0x000fe20000000008 */
[C-C-:B------:R-:W-:Y:S01]  /*2a40*/  FADD R8, R15.reuse, -R12.reuse ;  /* 0x8000000c0f087221 */ /* 0x140fe20000000000 */
[----:B------:R-:W-:Y:S01]  /*2a50*/  FADD R15, R15, R12 ;  /* 0x0000000c0f0f7221 */ /* 0x000fe20000000000 */
[----:B------:R-:W-:Y:S01]  /*2a60*/  FFMA R12, R13, -0.41421356797218322754, R17 ;  /* 0xbed413cd0d0c7823 */ /* 0x000fe20000000011 */
[----:B------:R-:W-:Y:S01]  /*2a70*/  FFMA R13, R17, 0.41421356797218322754, R13 ;  /* 0x3ed413cd110d7823 */ /* 0x000fe2000000000d */
[----:B------:R-:W-:Y:S01]  /*2a80*/  FFMA R10, R2, 0.66817861795425415039, R9 ;  /* 0x3f2b0dc1020a7823 */ /* 0x000fe20000000009 */
[----:B------:R-:W0:Y:S01]  /*2a90*/  LDS R17, [R11] ;  /* 0x000000000b117984 */ /* 0x000e220000000800 */
[----:B------:R-:W-:Y:S01]  /*2aa0*/  FFMA R2, R9, -0.66817861795425415039, R2 ;  /* 0xbf2b0dc109027823 */ /* 0x000fe20000000002 */
[----:B------:R-:W-:Y:S01]  /*2ab0*/  FFMA R9, R14, -0.19891236722469329834, R16 ;  /* 0xbe4bafaf0e097823 */ /* 0x000fe20000000010 */
[----:B------:R-:W-:Y:S01]  /*2ac0*/  FFMA R14, R16, 0.19891236722469329834, R14 ;  /* 0x3e4bafaf100e7823 */ /* 0x000fe2000000000e */
[----:B------:R-:W-:Y:S04]  /*2ad0*/  LDS R20, [R11+0x8] ;  /* 0x000008000b147984 */ /* 0x000fe80000000800 */
[----:B------:R-:W1:Y:S04]  /*2ae0*/  LDS R16, [R11+0x4] ;  /* 0x000004000b107984 */ /* 0x000e680000000800 */
[----:B0-----:R-:W-:Y:S04]  /*2af0*/  STL [R1+0x4c], R17 ;  /* 0x00004c1101007387 */ /* 0x001fe80000100800 */
[----:B------:R-:W0:Y:S04]  /*2b00*/  LDS R17, [R11+0xc] ;  /* 0x00000c000b117984 */ /* 0x000e280000000800 */
[----:B-1----:R-:W-:Y:S04]  /*2b10*/  STL [R1+0x58], R16 ;  /* 0x0000581001007387 */ /* 0x002fe80000100800 */
[----:B------:R-:W1:Y:S04]  /*2b20*/  LDS R16, [R11+0x10] ;  /* 0x000010000b107984 */ /* 0x000e680000000800 */
[----:B------:R-:W-:Y:S04]  /*2b30*/  STL [R1+0x50], R20 ;  /* 0x0000501401007387 */ /* 0x000fe80000100800 */
[----:B------:R-:W3:Y:S01]  /*2b40*/  LDS R20, [R11+0x14] ;  /* 0x000014000b147984 */ /* 0x000ee20000000800 */
[----:B------:R-:W-:Y:S01]  /*2b50*/  FMUL R15, R15, 1.4142135381698608398 ;  /* 0x3fb504f30f0f7820 */ /* 0x000fe20000400000 */
[----:B------:R-:W-:Y:S01]  /*2b60*/  FMUL R12, R12, 1.8477590084075927734 ;  /* 0x3fec835e0c0c7820 */ /* 0x000fe20000400000 */
[----:B------:R-:W-:Y:S01]  /*2b70*/  FMUL R9, R9, 1.9615705013275146484 ;  /* 0x3ffb14be09097820 */ /* 0x000fe20000400000 */
[----:B------:R-:W-:Y:S01]  /*2b80*/  FMUL R10, R10, 1.6629391908645629883 ;  /* 0x3fd4db310a0a7820 */ /* 0x000fe20000400000 */
[----:B------:R-:W-:Y:S01]  /*2b90*/  FMUL R8, R8, 1.4142135381698608398 ;  /* 0x3fb504f308087820 */ /* 0x000fe20000400000 */
[----:B------:R-:W-:Y:S01]  /*2ba0*/  FMUL R2, R2, -1.6629391908645629883 ;  /* 0xbfd4db3102027820 */ /* 0x000fe20000400000 */
[----:B------:R-:W-:Y:S01]  /*2bb0*/  FMUL R13, R13, 1.8477590084075927734 ;  /* 0x3fec835e0d0d7820 */ /* 0x000fe20000400000 */
[----:B------:R-:W-:Y:S01]  /*2bc0*/  FMUL R14, R14, 1.9615705013275146484 ;  /* 0x3ffb14be0e0e7820 */ /* 0x000fe20000400000 */
[----:B0-----:R-:W-:Y:S04]  /*2bd0*/  STL [R1+0x20], R17 ;  /* 0x0000201101007387 */ /* 0x001fe80000100800 */
[----:B------:R-:W0:Y:S04]  /*2be0*/  LDS R17, [R11+0x18] ;  /* 0x000018000b117984 */ /* 0x000e280000000800 */
[----:B-1----:R-:W-:Y:S04]  /*2bf0*/  STL [R1+0x1c], R16 ;  /* 0x00001c1001007387 */ /* 0x002fe80000100800 */
[----:B------:R-:W1:Y:S01]  /*2c00*/  LDS R16, [R11+0x1c] ;  /* 0x00001c000b107984 */ /* 0x000e620000000800 */
[----:B------:R-:W-:-:S03]  /*2c10*/  NOP ;  /* 0x0000000000007918 */ /* 0x000fc60000000000 */
[----:B------:R-:W-:Y:S04]  /*2c20*/  STS [R18], R15 ;  /* 0x0000000f12007388 */ /* 0x000fe80000000800 */
[----:B------:R4:W-:Y:S04]  /*2c30*/  STS [R18+0x84], R9 ;  /* 0x0000840912007388 */ /* 0x0009e80000000800 */
[----:B------:R-:W-:Y:S04]  /*2c40*/  STS [R18+0x108], R12 ;  /* 0x0001080c12007388 */ /* 0x000fe80000000800 */
[----:B------:R3:W-:Y:S04]  /*2c50*/  STS [R18+0x18c], R10 ;  /* 0x00018c0a12007388 */ /* 0x0007e80000000800 */
[----:B------:R-:W-:Y:S04]  /*2c60*/  STS [R18+0x210], R8 ;  /* 0x0002100812007388 */ /* 0x000fe80000000800 */
[----:B------:R-:W-:Y:S04]  /*2c70*/  STS [R18+0x294], R2 ;  /* 0x0002940212007388 */ /* 0x000fe80000000800 */
[----:B------:R-:W-:Y:S04]  /*2c80*/  STS [R18+0x318], R13 ;  /* 0x0003180d12007388 */ /* 0x000fe80000000800 */
[----:B------:R-:W-:Y:S01]  /*2c90*/  STS [R18+0x39c], R14 ;  /* 0x00039c0e12007388 */ /* 0x000fe20000000800 */
[----:B----4-:R-:W-:Y:S01]  /*2ca0*/  FADD R9, R33, -R32 ;  /* 0x8000002021097221 */ /* 0x010fe20000000000 */
[----:B---3--:R-:W-:Y:S01]  /*2cb0*/  FADD R10, -R31, R30 ;  /* 0x0000001e1f0a7221 */ /* 0x008fe20000000100 */
[----:B------:R-:W-:Y:S01]  /*2cc0*/  FADD R32, R33, R32 ;  /* 0x0000002021207221 */ /* 0x000fe20000000000 */
[----:B------:R-:W-:Y:S01]  /*2cd0*/  STL [R1+0x18], R20 ;  /* 0x0000181401007387 */ /* 0x000fe20000100800 */
[----:B------:R-:W-:Y:S01]  /*2ce0*/  FADD R30, R31, R30 ;  /* 0x0000001e1f1e7221 */ /* 0x000fe20000000000 */
[----:B------:R-:W-:-:S02]  /*2cf0*/  FADD R15, R42, R41 ;  /* 0x000000292a0f7221 */ /* 0x000fc40000000000 */
[----:B0-----:R0:W-:Y:S04]  /*2d00*/  STL [R1+0x54], R17 ;  /* 0x0000541101007387 */ /* 0x0011e80000100800 */
[----:B-1----:R1:W-:Y:S01]  /*2d10*/  STL [R1+0x14], R16 ;  /* 0x0000141001007387 */ /* 0x0023e20000100800 */
[----:B0-----:R-:W-:Y:S01]  /*2d20*/  FADD R17, R42, -R41 ;  /* 0x800000292a117221 */ /* 0x001fe20000000000 */
[C-C-:B--2---:R-:W-:Y:S01]  /*2d30*/  FADD R2, R0.reuse, -R47.reuse ;  /* 0x8000002f00027221 */ /* 0x144fe20000000000 */
[----:B------:R-:W-:Y:S01]  /*2d40*/  FADD R8, R0, R47 ;  /* 0x0000002f00087221 */ /* 0x000fe20000000000 */
[----:B------:R-:W-:Y:S01]  /*2d50*/  NOP ;  /* 0x0000000000007918 */ /* 0x000fe20000000000 */
[----:B------:R-:W0:Y:S01]  /*2d60*/  LDS R0, [R11] ;  /* 0x000000000b007984 */ /* 0x000e220000000800 */
[C-C-:B------:R-:W-:Y:S01]  /*2d70*/  FADD R12, R2.reuse, R9.reuse ;  /* 0x00000009020c7221 */ /* 0x140fe20000000000 */
[----:B------:R-:W-:Y:S01]  /*2d80*/  FADD R9, R2, -R9 ;  /* 0x8000000902097221 */ /* 0x000fe20000000000 */
[----:B------:R-:W-:Y:S01]  /*2d90*/  FADD R2, R32, R8 ;  /* 0x0000000820027221 */ /* 0x000fe20000000000 */
[----:B------:R-:W-:Y:S02]  /*2da0*/  LDS R47, [R11+0x4] ;  /* 0x000004000b2f7984 */ /* 0x000fe40000000800 */
[C-C-:B------:R-:W-:Y:S01]  /*2db0*/  FFMA R13, R9.reuse, -0.70710676908493041992, R10.reuse ;  /* 0xbf3504f3090d7823 */ /* 0x140fe2000000000a */
[----:B------:R-:W-:Y:S01]  /*2dc0*/  FFMA R14, R9, 0.70710676908493041992, R10 ;  /* 0x3f3504f3090e7823 */ /* 0x000fe2000000000a */
[----:B------:R-:W-:Y:S01]  /*2dd0*/  FADD R9, R15, R30 ;  /* 0x0000001e0f097221 */ /* 0x000fe20000000000 */
[C-C-:B-1----:R-:W-:Y:S01]  /*2de0*/  FFMA R16, R12.reuse, -0.70710676908493041992, R17.reuse ;  /* 0xbf3504f30c107823 */ /* 0x142fe20000000011 */
[----:B------:R-:W-:-:S02]  /*2df0*/  FFMA R17, R12, 0.70710676908493041992, R17 ;  /* 0x3f3504f30c117823 */ /* 0x000fc40000000011 */
[C-C-:B------:R-:W-:Y:S01]  /*2e00*/  FADD R10, R9.reuse, -R2.reuse ;  /* 0x80000002090a7221 */ /* 0x140fe20000000000 */
[----:B------:R-:W-:Y:S01]  /*2e10*/  FADD R2, R9, R2 ;  /* 0x0000000209027221 */ /* 0x000fe20000000000 */
[----:B------:R-:W-:Y:S01]  /*2e20*/  FFMA R9, R13, 0.66817861795425415039, R16 ;  /* 0x3f2b0dc10d097823 */ /* 0x000fe20000000010 */
[----:B------:R-:W-:Y:S01]  /*2e30*/  FADD R8, -R32, R8 ;  /* 0x0000000820087221 */ /* 0x000fe20000000100 */
[----:B------:R-:W-:Y:S01]  /*2e40*/  FADD R30, R15, -R30 ;  /* 0x8000001e0f1e7221 */ /* 0x000fe20000000000 */
[----:B------:R-:W-:Y:S01]  /*2e50*/  FFMA R13, R16, -0.66817861795425415039, R13 ;  /* 0xbf2b0dc1100d7823 */ /* 0x000fe2000000000d */
[----:B------:R-:W-:Y:S01]  /*2e60*/  FFMA R16, R14, -0.19891236722469329834, R17 ;  /* 0xbe4bafaf0e107823 */ /* 0x000fe20000000011 */
[----:B------:R-:W-:Y:S01]  /*2e70*/  FFMA R14, R17, 0.19891236722469329834, R14 ;  /* 0x3e4bafaf110e7823 */ /* 0x000fe2000000000e */
[----:B------:R-:W-:Y:S01]  /*2e80*/  FFMA R15, R8, -0.41421356797218322754, R30 ;  /* 0xbed413cd080f7823 */ /* 0x000fe2000000001e */
[----:B------:R-:W-:Y:S01]  /*2e90*/  FFMA R12, R30, 0.41421356797218322754, R8 ;  /* 0x3ed413cd1e0c7823 */ /* 0x000fe20000000008 */
[----:B------:R-:W-:Y:S01]  /*2ea0*/  FMUL R8, R2, 1.4142135381698608398 ;  /* 0x3fb504f302087820 */ /* 0x000fe20000400000 */
[----:B------:R-:W-:Y:S01]  /*2eb0*/  FMUL R2, R16, 1.9615705013275146484 ;  /* 0x3ffb14be10027820 */ /* 0x000fe20000400000 */
[----:B------:R-:W1:Y:S04]  /*2ec0*/  LDS R17, [R11+0x8] ;  /* 0x000008000b117984 */ /* 0x000e680000000800 */
[----:B------:R-:W2:Y:S04]  /*2ed0*/  LDS R16, [R11+0xc] ;  /* 0x00000c000b107984 */ /* 0x000ea80000000800 */
[----:B0-----:R-:W-:Y:S04]  /*2ee0*/  STL [R1+0x48], R0 ;  /* 0x0000480001007387 */ /* 0x001fe80000100800 */
[----:B------:R-:W0:Y:S01]  /*2ef0*/  LDS R0, [R11+0x10] ;  /* 0x000010000b007984 */ /* 0x000e220000000800 */
[----:B------:R-:W-:Y:S01]  /*2f00*/  FMUL R9, R9, 1.6629391908645629883 ;  /* 0x3fd4db3109097820 */ /* 0x000fe20000400000 */
[----:B------:R-:W-:Y:S01]  /*2f10*/  FMUL R12, R12, 1.8477590084075927734 ;  /* 0x3fec835e0c0c7820 */ /* 0x000fe20000400000 */
[----:B------:R-:W-:Y:S01]  /*2f20*/  FMUL R10, R10, 1.4142135381698608398 ;  /* 0x3fb504f30a0a7820 */ /* 0x000fe20000400000 */
[----:B------:R-:W-:Y:S01]  /*2f30*/  FMUL R13, R13, -1.6629391908645629883 ;  /* 0xbfd4db310d0d7820 */ /* 0x000fe20000400000 */
[----:B------:R-:W-:Y:S01]  /*2f40*/  FMUL R15, R15, 1.8477590084075927734 ;  /* 0x3fec835e0f0f7820 */ /* 0x000fe20000400000 */
[----:B-1----:R-:W-:Y:S04]  /*2f50*/  STL [R1+0x10], R17 ;  /* 0x0000101101007387 */ /* 0x002fe80000100800 */
[----:B--2---:R-:W-:Y:S04]  /*2f60*/  STL [R1+0xc], R16 ;  /* 0x00000c1001007387 */ /* 0x004fe80000100800 */
[----:B------:R-:W1:Y:S04]  /*2f70*/  LDS R17, [R11+0x14] ;  /* 0x000014000b117984 */ /* 0x000e680000000800 */
[----:B------:R-:W2:Y:S04]  /*2f80*/  LDS R16, [R11+0x18] ;  /* 0x000018000b107984 */ /* 0x000ea80000000800 */
[----:B0-----:R-:W-:Y:S04]  /*2f90*/  STL [R1+0x8], R0 ;  /* 0x0000080001007387 */ /* 0x001fe80000100800 */
[----:B------:R-:W0:Y:S01]  /*2fa0*/  LDS R0, [R11+0x1c] ;  /* 0x00001c000b007984 */ /* 0x000e220000000800 */
[----:B------:R-:W-:-:S03]  /*2fb0*/  NOP ;  /* 0x0000000000007918 */ /* 0x000fc60000000000 */
[----:B------:R3:W-:Y:S04]  /*2fc0*/  STS [R18], R8 ;  /* 0x0000000812007388 */ /* 0x0007e80000000800 */
[----:B------:R4:W-:Y:S04]  /*2fd0*/  STS [R18+0x84], R2 ;  /* 0x0000840212007388 */ /* 0x0009e80000000800 */
[----:B------:R1:W-:Y:S01]  /*2fe0*/  STS [R18+0x18c], R9 ;  /* 0x00018c0912007388 */ /* 0x0003e20000000800 */
[C-C-:B---3--:R-:W-:Y:S01]  /*2ff0*/  FADD R8, R40.reuse, -R36.reuse ;  /* 0x8000002428087221 */ /* 0x148fe20000000000 */
[----:B------:R-:W-:-:S02]  /*3000*/  FADD R36, R40, R36 ;  /* 0x0000002428247221 */ /* 0x000fc40000000000 */
[----:B------:R3:W-:Y:S01]  /*3010*/  STS [R18+0x318], R12 ;  /* 0x0003180c12007388 */ /* 0x0007e20000000800 */
[C-C-:B----4-:R-:W-:Y:S01]  /*3020*/  FADD R2, R38.reuse, -R37.reuse ;  /* 0x8000002526027221 */ /* 0x150fe20000000000 */
[----:B------:R-:W-:Y:S02]  /*3030*/  FADD R37, R38, R37 ;  /* 0x0000002526257221 */ /* 0x000fe40000000000 */
[----:B------:R4:W-:Y:S01]  /*3040*/  STS [R18+0x210], R10 ;  /* 0x0002100a12007388 */ /* 0x0009e20000000800 */
[C-C-:B-1----:R-:W-:Y:S01]  /*3050*/  FADD R9, -R35.reuse, R34.reuse ;  /* 0x0000002223097221 */ /* 0x142fe20000000100 */
[----:B------:R-:W-:Y:S01]  /*3060*/  FADD R34, R35, R34 ;  /* 0x0000002223227221 */ /* 0x000fe20000000000 */
[----:B---3--:R-:W-:Y:S01]  /*3070*/  FADD R12, R29, R28 ;  /* 0x0000001c1d0c7221 */ /* 0x008fe20000000000 */
[----:B------:R1:W-:Y:S01]  /*3080*/  STS [R18+0x294], R13 ;  /* 0x0002940d12007388 */ /* 0x0003e20000000800 */
[C-C-:B----4-:R-:W-:Y:S01]  /*3090*/  FADD R10, R2.reuse, R8.reuse ;  /* 0x00000008020a7221 */ /* 0x150fe20000000000 */
[----:B------:R-:W-:Y:S01]  /*30a0*/  FADD R8, R2, -R8 ;  /* 0x8000000802087221 */ /* 0x000fe20000000000 */
[----:B------:R-:W-:Y:S01]  /*30b0*/  FADD R2, R36, R37 ;  /* 0x0000002524027221 */ /* 0x000fe20000000000 */
[----:B------:R3:W-:Y:S01]  /*30c0*/  STS [R18+0x108], R15 ;  /* 0x0001080f12007388 */ /* 0x0007e20000000800 */
[----:B-1----:R-:W-:Y:S01]  /*30d0*/  FADD R13, R12, R34 ;  /* 0x000000220c0d7221 */ /* 0x002fe20000000000 */
[----:B------:R-:W-:-:S03]  /*30e0*/  FMUL R14, R14, 1.9615705013275146484 ;  /* 0x3ffb14be0e0e7820 */ /* 0x000fc60000400000 */
[C-C-:B---3--:R-:W-:Y:S01]  /*30f0*/  FADD R15, R13.reuse, -R2.reuse ;  /* 0x800000020d0f7221 */ /* 0x148fe20000000000 */
[----:B------:R-:W-:Y:S01]  /*3100*/  FADD R2, R13, R2 ;  /* 0x000000020d027221 */ /* 0x000fe20000000000 */
[----:B------:R1:W-:Y:S01]  /*3110*/  STS [R18+0x39c], R14 ;  /* 0x00039c0e12007388 */ /* 0x0003e20000000800 */
[----:B------:R-:W-:-:S03]  /*3120*/  NOP ;  /* 0x0000000000007918 */ /* 0x000fc60000000000 */
[----:B------:R3:W-:Y:S01]  /*3130*/  STL [R1+0x4], R17 ;  /* 0x0000041101007387 */ /* 0x0007e20000100800 */
[----:B-1----:R-:W-:Y:S01]  /*3140*/  FMUL R14, R2, 1.4142135381698608398 ;  /* 0x3fb504f3020e7820 */ /* 0x002fe20000400000 */
[----:B------:R-:W-:Y:S02]  /*3150*/  FADD R36, -R36, R37 ;  /* 0x0000002524247221 */ /* 0x000fe40000000100 */
[----:B------:R-:W1:Y:S04]  /*3160*/  LDS R2, [R11] ;  /* 0x000000000b027984 */ /* 0x000e680000000800 */
[----:B--2---:R2:W-:Y:S01]  /*3170*/  STL [R1+0x5c], R16 ;  /* 0x00005c1001007387 */ /* 0x0045e20000100800 */
[C-C-:B---3--:R-:W-:Y:S01]  /*3180*/  FFMA R17, R8.reuse, -0.70710676908493041992, R9.reuse ;  /* 0xbf3504f308117823 */ /* 0x148fe20000000009 */
[----:B------:R-:W-:Y:S01]  /*3190*/  FFMA R9, R8, 0.70710676908493041992, R9 ;  /* 0x3f3504f308097823 */ /* 0x000fe20000000009 */
[----:B------:R-:W-:Y:S01]  /*31a0*/  FADD R34, R12, -R34 ;  /* 0x800000220c227221 */ /* 0x000fe20000000000 */
[----:B------:R-:W-:Y:S04]  /*31b0*/  LDS R61, [R11+0x8] ;  /* 0x000008000b3d7984 */ /* 0x000fe80000000800 */
[----:B------:R-:W-:Y:S01]  /*31c0*/  LDS R60, [R11+0xc] ;  /* 0x00000c000b3c7984 */ /* 0x000fe20000000800 */
[----:B--2---:R-:W-:-:S03]  /*31d0*/  FADD R16, R29, -R28 ;  /* 0x8000001c1d107221 */ /* 0x004fc60000000000 */
[----:B------:R-:W-:Y:S01]  /*31e0*/  LDS R59, [R11+0x10] ;  /* 0x000010000b3b7984 */ /* 0x000fe20000000800 */
[C-C-:B------:R-:W-:Y:S01]  /*31f0*/  FFMA R8, R10.reuse, -0.70710676908493041992, R16.reuse ;  /* 0xbf3504f30a087823 */ /* 0x140fe20000000010 */
[----:B------:R-:W-:Y:S01]  /*3200*/  FFMA R16, R10, 0.70710676908493041992, R16 ;  /* 0x3f3504f30a107823 */ /* 0x000fe20000000010 */
[----:B------:R-:W-:-:S03]  /*3210*/  FFMA R10, R34, 0.41421356797218322754, R36 ;  /* 0x3ed413cd220a7823 */ /* 0x000fc60000000024 */
[----:B------:R-:W-:Y:S01]  /*3220*/  FFMA R13, R9, -0.19891236722469329834, R16 ;  /* 0xbe4bafaf090d7823 */ /* 0x000fe20000000010 */
[----:B0-----:R-:W-:Y:S01]  /*3230*/  STL [R1], R0 ;  /* 0x0000000001007387 */ /* 0x001fe20000100800 */
[----:B------:R-:W-:Y:S01]  /*3240*/  FMUL R10, R10, 1.8477590084075927734 ;  /* 0x3fec835e0a0a7820 */ /* 0x000fe20000400000 */
[----:B------:R-:W-:Y:S01]  /*3250*/  FFMA R20, R17, 0.66817861795425415039, R8 ;  /* 0x3f2b0dc111147823 */ /* 0x000fe20000000008 */
[----:B------:R-:W-:Y:S01]  /*3260*/  FMUL R13, R13, 1.9615705013275146484 ;  /* 0x3ffb14be0d0d7820 */ /* 0x000fe20000400000 */
[----:B------:R-:W2:Y:S01]  /*3270*/  LDL R42, [R1+0x7c] ;  /* 0x00007c00012a7983 */ /* 0x000ea20000100800 */
[----:B------:R-:W-:Y:S01]  /*3280*/  FFMA R17, R8, -0.66817861795425415039, R17 ;  /* 0xbf2b0dc108117823 */ /* 0x000fe20000000011 */
[----:B------:R-:W-:Y:S02]  /*3290*/  FFMA R16, R16, 0.19891236722469329834, R9 ;  /* 0x3e4bafaf10107823 */ /* 0x000fe40000000009 */
[----:B------:R-:W-:Y:S04]  /*32a0*/  LDS R0, [R11+0x4] ;  /* 0x000004000b007984 */ /* 0x000fe80000000800 */
[----:B------:R-:W-:Y:S04]  /*32b0*/  LDS R9, [R11+0x14] ;  /* 0x000014000b097984 */ /* 0x000fe80000000800 */
[----:B-1----:R-:W-:Y:S04]  /*32c0*/  STL [R1+0x44], R2 ;  /* 0x0000440201007387 */ /* 0x002fe80000100800 */
[----:B------:R-:W-:Y:S04]  /*32d0*/  LDS R8, [R11+0x18] ;  /* 0x000018000b087984 */ /* 0x000fe80000000800 */
[----:B------:R-:W-:Y:S01]  /*32e0*/  LDS R2, [R11+0x1c] ;  /* 0x00001c000b027984 */ /* 0x000fe20000000800 */
[----:B------:R-:W-:-:S03]  /*32f0*/  NOP ;  /* 0x0000000000007918 */ /* 0x000fc60000000000 */
[----:B------:R0:W-:Y:S04]  /*3300*/  STS [R18+0x84], R13 ;  /* 0x0000840d12007388 */ /* 0x0001e80000000800 */
[----:B------:R1:W-:Y:S01]  /*3310*/  STS [R18+0x318], R10 ;  /* 0x0003180a12007388 */ /* 0x0003e20000000800 */
[C-C-:B0-----:R-:W-:Y:S01]  /*3320*/  FADD R13, -R43.reuse, R44.reuse ;  /* 0x0000002c2b0d7221 */ /* 0x141fe20000000100 */
[----:B------:R-:W-:Y:S01]  /*3330*/  FADD R43, R43, R44 ;  /* 0x0000002c2b2b7221 */ /* 0x000fe20000000000 */
[C-C-:B-1----:R-:W-:Y:S01]  /*3340*/  FADD R10, R39.reuse, -R45.reuse ;  /* 0x8000002d270a7221 */ /* 0x142fe20000000000 */
[----:B------:R-:W-:Y:S02]  /*3350*/  FADD R39, R39, R45 ;  /* 0x0000002d27277221 */ /* 0x000fe40000000000 */
[----:B------:R-:W3:Y:S01]  /*3360*/  LDL.LU.64 R44, [R1+0x68] ;  /* 0x00006800012c7983 */ /* 0x000ee20000300a00 */
[----:B------:R-:W-:-:S04]  /*3370*/  FFMA R12, R36, -0.41421356797218322754, R34 ;  /* 0xbed413cd240c7823 */ /* 0x000fc80000000022 */
[----:B------:R-:W-:Y:S01]  /*3380*/  FMUL R12, R12, 1.8477590084075927734 ;  /* 0x3fec835e0c0c7820 */ /* 0x000fe20000400000 */
[----:B------:R0:W-:Y:S04]  /*3390*/  STS [R18], R14 ;  /* 0x0000000e12007388 */ /* 0x0001e80000000800 */
[----:B------:R1:W-:Y:S01]  /*33a0*/  STS [R18+0x108], R12 ;  /* 0x0001080c12007388 */ /* 0x0003e20000000800 */
[----:B------:R-:W-:Y:S01]  /*33b0*/  FMUL R15, R15, 1.4142135381698608398 ;  /* 0x3fb504f30f0f7820 */ /* 0x000fe20000400000 */
[----:B0-----:R-:W-:Y:S01]  /*33c0*/  FMUL R14, R17, -1.6629391908645629883 ;  /* 0xbfd4db31110e7820 */ /* 0x001fe20000400000 */
[----:B-1----:R-:W-:-:S04]  /*33d0*/  FMUL R12, R20, 1.6629391908645629883 ;  /* 0x3fd4db31140c7820 */ /* 0x002fc80000400000 */
[----:B------:R-:W-:Y:S04]  /*33e0*/  STS [R18+0x294], R14 ;  /* 0x0002940e12007388 */ /* 0x000fe80000000800 */
[----:B------:R0:W-:Y:S04]  /*33f0*/  STS [R18+0x18c], R12 ;  /* 0x00018c0c12007388 */ /* 0x0001e80000000800 */
[----:B------:R1:W-:Y:S01]  /*3400*/  STS [R18+0x210], R15 ;  /* 0x0002100f12007388 */ /* 0x0003e20000000800 */
[C-C-:B0-----:R-:W-:Y:S01]  /*3410*/  FADD R12, R24.reuse, -R46.reuse ;  /* 0x8000002e180c7221 */ /* 0x141fe20000000000 */
[----:B------:R-:W-:-:S03]  /*3420*/  FADD R24, R24, R46 ;  /* 0x0000002e18187221 */ /* 0x000fc60000000000 */
[C-C-:B------:R-:W-:Y:S01]  /*3430*/  FADD R14, R10.reuse, R12.reuse ;  /* 0x0000000c0a0e7221 */ /* 0x140fe20000000000 */
[----:B------:R-:W-:Y:S01]  /*3440*/  FADD R12, R10, -R12 ;  /* 0x8000000c0a0c7221 */ /* 0x000fe20000000000 */
[C-C-:B-1----:R-:W-:Y:S01]  /*3450*/  FADD R15, R48.reuse, R50.reuse ;  /* 0x00000032300f7221 */ /* 0x142fe20000000000 */
[----:B------:R-:W-:Y:S01]  /*3460*/  FADD R48, R48, -R50 ;  /* 0x8000003230307221 */ /* 0x000fe20000000000 */
[----:B------:R-:W-:Y:S01]  /*3470*/  FMUL R17, R16, 1.9615705013275146484 ;  /* 0x3ffb14be10117820 */ /* 0x000fe20000400000 */
[----:B------:R-:W-:Y:S01]  /*3480*/  FADD R10, R24, R39 ;  /* 0x00000027180a7221 */ /* 0x000fe20000000000 */
[----:B------:R-:W-:Y:S01]  /*3490*/  FFMA R26, R12, -0.70710676908493041992, R13 ;  /* 0xbf3504f30c1a7823 */ /* 0x000fe2000000000d */
[C---:B------:R-:W-:Y:S01]  /*34a0*/  FADD R16, R15.reuse, R43 ;  /* 0x0000002b0f107221 */ /* 0x040fe20000000000 */
[----:B------:R-:W-:Y:S01]  /*34b0*/  FADD R24, -R24, R39 ;  /* 0x0000002718187221 */ /* 0x000fe20000000100 */
[----:B------:R-:W-:Y:S01]  /*34c0*/  FFMA R13, R12, 0.70710676908493041992, R13 ;  /* 0x3f3504f30c0d7823 */ /* 0x000fe2000000000d */
[----:B------:R-:W-:Y:S01]  /*34d0*/  FADD R15, R15, -R43 ;  /* 0x8000002b0f0f7221 */ /* 0x000fe20000000000 */
[C-C-:B------:R-:W-:Y:S01]  /*34e0*/  FFMA R12, R14.reuse, -0.70710676908493041992, R48.reuse ;  /* 0xbf3504f30e0c7823 */ /* 0x140fe20000000030 */
[----:B------:R-:W-:Y:S01]  /*34f0*/  FFMA R14, R14, 0.70710676908493041992, R48 ;  /* 0x3f3504f30e0e7823 */ /* 0x000fe20000000030 */
[--C-:B------:R-:W-:Y:S01]  /*3500*/  FADD R25, R16, -R10.reuse ;  /* 0x8000000a10197221 */ /* 0x100fe20000000000 */
[----:B------:R-:W-:Y:S01]  /*3510*/  FFMA R23, R24, -0.41421356797218322754, R15 ;  /* 0xbed413cd18177823 */ /* 0x000fe2000000000f */
[----:B------:R-:W-:Y:S01]  /*3520*/  FADD R10, R16, R10 ;  /* 0x0000000a100a7221 */ /* 0x000fe20000000000 */
[----:B------:R-:W-:Y:S01]  /*3530*/  FFMA R21, R13, -0.19891236722469329834, R14 ;  /* 0xbe4bafaf0d157823 */ /* 0x000fe2000000000e */
[----:B------:R-:W-:Y:S01]  /*3540*/  STS [R18+0x39c], R17 ;  /* 0x00039c1112007388 */ /* 0x000fe20000000800 */
[----:B------:R-:W-:Y:S01]  /*3550*/  FMUL R23, R23, 1.8477590084075927734 ;  /* 0x3fec835e17177820 */ /* 0x000fe20000400000 */
[----:B------:R-:W-:Y:S01]  /*3560*/  FFMA R28, R26, 0.66817861795425415039, R12 ;  /* 0x3f2b0dc11a1c7823 */ /* 0x000fe2000000000c */
[----:B------:R-:W-:Y:S01]  /*3570*/  FFMA R24, R15, 0.41421356797218322754, R24 ;  /* 0x3ed413cd0f187823 */ /* 0x000fe20000000018 */
[----:B------:R-:W-:Y:S01]  /*3580*/  FFMA R26, R12, -0.66817861795425415039, R26 ;  /* 0xbf2b0dc10c1a7823 */ /* 0x000fe2000000001a */
[----:B------:R-:W-:Y:S01]  /*3590*/  FFMA R27, R14, 0.19891236722469329834, R13 ;  /* 0x3e4bafaf0e1b7823 */ /* 0x000fe2000000000d */
[----:B------:R-:W-:Y:S01]  /*35a0*/  FMUL R22, R10, 1.4142135381698608398 ;  /* 0x3fb504f30a167820 */ /* 0x000fe20000400000 */
[----:B------:R-:W-:Y:S01]  /*35b0*/  FMUL R21, R21, 1.9615705013275146484 ;  /* 0x3ffb14be15157820 */ /* 0x000fe20000400000 */
        /* <DEDUP_REMOVED lines=13> */
[----:B0-----:R-:W-:Y:S01]  /*3690*/  FMUL R23, R28, 1.6629391908645629883 ;  /* 0x3fd4db311c177820 */ /* 0x001fe20000400000 */
[----:B-1----:R-:W-:-:S04]  /*36a0*/  FADD R22, R51, -R56 ;  /* 0x8000003833167221 */ /* 0x002fc80000000000 */
[----:B------:R0:W-:Y:S01]  /*36b0*/  STS [R18+0x18c], R23 ;  /* 0x00018c1712007388 */ /* 0x0001e20000000800 */
[----:B----4-:R-:W-:Y:S01]  /*36c0*/  FADD R21, R52, -R55 ;  /* 0x8000003734157221 */ /* 0x010fe20000000000 */
[----:B------:R-:W-:Y:S01]  /*36d0*/  FMUL R24, R24, 1.8477590084075927734 ;  /* 0x3fec835e18187820 */ /* 0x000fe20000400000 */
[C-C-:B------:R-:W-:Y:S01]  /*36e0*/  FADD R34, -R53.reuse, R54.reuse ;  /* 0x0000003635227221 */ /* 0x140fe20000000100 */
[----:B------:R-:W-:Y:S01]  /*36f0*/  FADD R53, R53, R54 ;  /* 0x0000003635357221 */ /* 0x000fe20000000000 */
[C-C-:B0-----:R-:W-:Y:S01]  /*3700*/  FADD R23, R21.reuse, R22.reuse ;  /* 0x0000001615177221 */ /* 0x141fe20000000000 */
[----:B------:R-:W-:Y:S01]  /*3710*/  FADD R21, R21, -R22 ;  /* 0x8000001615157221 */ /* 0x000fe20000000000 */
[C-C-:B------:R-:W-:Y:S01]  /*3720*/  FADD R22, R57.reuse, R58.reuse ;  /* 0x0000003a39167221 */ /* 0x140fe20000000000 */
[----:B------:R-:W-:Y:S01]  /*3730*/  FADD R57, R57, -R58 ;  /* 0x8000003a39397221 */ /* 0x000fe20000000000 */
[----:B------:R0:W-:Y:S01]  /*3740*/  STS [R18+0x318], R24 ;  /* 0x0003181812007388 */ /* 0x0001e20000000800 */
[C-C-:B------:R-:W-:Y:S01]  /*3750*/  FFMA R36, R21.reuse, -0.70710676908493041992, R34.reuse ;  /* 0xbf3504f315247823 */ /* 0x140fe20000000022 */
[----:B------:R-:W-:Y:S01]  /*3760*/  FFMA R34, R21, 0.70710676908493041992, R34 ;  /* 0x3f3504f315227823 */ /* 0x000fe20000000022 */
[----:B------:R-:W-:Y:S01]  /*3770*/  FFMA R21, R23, 0.70710676908493041992, R57 ;  /* 0x3f3504f317157823 */ /* 0x000fe20000000039 */
[----:B------:R-:W-:Y:S01]  /*3780*/  FADD R33, R52, R55 ;  /* 0x0000003734217221 */ /* 0x000fe20000000000 */
[----:B------:R-:W-:Y:S01]  /*3790*/  FADD R51, R51, R56 ;  /* 0x0000003833337221 */ /* 0x000fe20000000000 */
[C-C-:B0-----:R-:W-:Y:S01]  /*37a0*/  FADD R24, R22.reuse, R53.reuse ;  /* 0x0000003516187221 */ /* 0x141fe20000000000 */
[----:B------:R-:W-:Y:S01]  /*37b0*/  FADD R53, R22, -R53 ;  /* 0x8000003516357221 */ /* 0x000fe20000000000 */
[----:B------:R-:W-:Y:S01]  /*37c0*/  FFMA R22, R23, -0.70710676908493041992, R57 ;  /* 0xbf3504f317167823 */ /* 0x000fe20000000039 */
[----:B------:R-:W-:Y:S01]  /*37d0*/  FMUL R25, R25, 1.4142135381698608398 ;  /* 0x3fb504f319197820 */ /* 0x000fe20000400000 */
[----:B------:R-:W-:Y:S01]  /*37e0*/  FMUL R26, R26, -1.6629391908645629883 ;  /* 0xbfd4db311a1a7820 */ /* 0x000fe20000400000 */
[----:B------:R-:W-:Y:S01]  /*37f0*/  FMUL R27, R27, 1.9615705013275146484 ;  /* 0x3ffb14be1b1b7820 */ /* 0x000fe20000400000 */
[----:B------:R-:W-:Y:S01]  /*3800*/  FFMA R29, R36, 0.66817861795425415039, R22 ;  /* 0x3f2b0dc1241d7823 */ /* 0x000fe20000000016 */
[----:B------:R-:W-:Y:S01]  /*3810*/  FFMA R28, R34, -0.19891236722469329834, R21 ;  /* 0xbe4bafaf221c7823 */ /* 0x000fe20000000015 */
[----:B------:R-:W-:Y:S01]  /*3820*/  FADD R37, R51, R33 ;  /* 0x0000002133257221 */ /* 0x000fe20000000000 */
[----:B------:R-:W-:Y:S01]  /*3830*/  STS [R18+0x210], R25 ;  /* 0x0002101912007388 */ /* 0x000fe20000000800 */
[----:B------:R-:W-:Y:S01]  /*3840*/  FMUL R29, R29, 1.6629391908645629883 ;  /* 0x3fd4db311d1d7820 */ /* 0x000fe20000400000 */
[----:B------:R-:W-:Y:S01]  /*3850*/  FMUL R28, R28, 1.9615705013275146484 ;  /* 0x3ffb14be1c1c7820 */ /* 0x000fe20000400000 */
[C-C-:B------:R-:W-:Y:S01]  /*3860*/  FADD R35, R24.reuse, -R37.reuse ;  /* 0x8000002518237221 */ /* 0x140fe20000000000 */
[----:B------:R-:W-:Y:S01]  /*3870*/  STS [R18+0x294], R26 ;  /* 0x0002941a12007388 */ /* 0x000fe20000000800 */
[----:B------:R-:W-:Y:S01]  /*3880*/  FADD R37, R24, R37 ;  /* 0x0000002518257221 */ /* 0x000fe20000000000 */
[----:B------:R-:W-:Y:S01]  /*3890*/  FFMA R36, R22, -0.66817861795425415039, R36 ;  /* 0xbf2b0dc116247823 */ /* 0x000fe20000000024 */
[----:B------:R-:W-:Y:S01]  /*38a0*/  FFMA R34, R21, 0.19891236722469329834, R34 ;  /* 0x3e4bafaf15227823 */ /* 0x000fe20000000022 */
        /* <DEDUP_REMOVED lines=12> */
[----:B------:R-:W-:-:S03]  /*3970*/  FADD R33, -R51, R33 ;  /* 0x0000002133217221 */ /* 0x000fc60000000100 */
[----:B------:R-:W-:Y:S01]  /*3980*/  STS [R18+0x18c], R29 ;  /* 0x00018c1d12007388 */ /* 0x000fe20000000800 */
[----:B------:R-:W-:Y:S01]  /*3990*/  FMUL R37, R37, 1.4142135381698608398 ;  /* 0x3fb504f325257820 */ /* 0x000fe20000400000 */
[----:B------:R-:W-:-:S04]  /*39a0*/  FFMA R30, R33, -0.41421356797218322754, R53 ;  /* 0xbed413cd211e7823 */ /* 0x000fc80000000035 */
[----:B------:R0:W-:Y:S02]  /*39b0*/  STS [R18], R37 ;  /* 0x0000002512007388 */ /* 0x0001e40000000800 */
[----:B0-----:R-:W-:-:S05]  /*39c0*/  FMUL R37, R30, 1.8477590084075927734 ;  /* 0x3fec835e1e257820 */ /* 0x001fca0000400000 */
[----:B------:R0:W-:Y:S04]  /*39d0*/  STS [R18+0x108], R37 ;  /* 0x0001082512007388 */ /* 0x0001e80000000800 */
[----:B------:R-:W-:Y:S04]  /*39e0*/  STL [R1+0xdc], R7 ;  /* 0x0000dc0701007387 */ /* 0x000fe80000100800 */
[----:B------:R1:W-:Y:S04]  /*39f0*/  STL [R1+0xe0], R4 ;  /* 0x0000e00401007387 */ /* 0x0003e80000100800 */
[----:B------:R-:W-:Y:S04]  /*3a00*/  STL [R1+0xe4], R3 ;  /* 0x0000e40301007387 */ /* 0x000fe80000100800 */
[----:B------:R-:W-:Y:S01]  /*3a10*/  STL [R1+0xe8], R6 ;  /* 0x0000e80601007387 */ /* 0x000fe20000100800 */
[----:B---3--:R-:W-:-:S03]  /*3a20*/  IMAD.WIDE R28, R19, 0x4, R44 ;  /* 0x00000004131c7825 */ /* 0x008fc600078e022c */
[----:B------:R-:W3:Y:S04]  /*3a30*/  LDG.E.CONSTANT R39, desc[UR8][R44.64] ;  /* 0x000000082c277981 */ /* 0x000ee8000c1e9900 */
[----:B------:R4:W3:Y:S01]  /*3a40*/  LDG.E.CONSTANT R41, desc[UR8][R28.64] ;  /* 0x000000081c297981 */ /* 0x0008e2000c1e9900 */
[----:B------:R-:W-:-:S06]  /*3a50*/  IMAD.WIDE R30, R7, 0x4, R44 ;  /* 0x00000004071e7825 */ /* 0x000fcc00078e022c */
[----:B------:R-:W3:Y:S01]  /*3a60*/  LDG.E.CONSTANT R30, desc[UR8][R30.64] ;  /* 0x000000081e1e7981 */ /* 0x000ee2000c1e9900 */
[----:B----4-:R-:W-:-:S05]  /*3a70*/  IMAD.WIDE R28, R4, 0x4, R44 ;  /* 0x00000004041c7825 */ /* 0x010fca00078e022c */
[----:B------:R4:W3:Y:S02]  /*3a80*/  LDG.E.CONSTANT R19, desc[UR8][R28.64] ;  /* 0x000000081c137981 */ /* 0x0008e4000c1e9900 */
[----:B----4-:R-:W-:-:S05]  /*3a90*/  IMAD.WIDE R28, R3, 0x4, R44 ;  /* 0x00000004031c7825 */ /* 0x010fca00078e022c */
[----:B------:R4:W3:Y:S02]  /*3aa0*/  LDG.E.CONSTANT R31, desc[UR8][R28.64] ;  /* 0x000000081c1f7981 */ /* 0x0008e4000c1e9900 */
[----:B----4-:R-:W-:-:S05]  /*3ab0*/  IMAD.WIDE R28, R6, 0x4, R44 ;  /* 0x00000004061c7825 */ /* 0x010fca00078e022c */
[----:B0-----:R0:W4:Y:S02]  /*3ac0*/  LDG.E.CONSTANT R37, desc[UR8][R28.64] ;  /* 0x000000081c257981 */ /* 0x001124000c1e9900 */
[----:B0-----:R-:W-:-:S05]  /*3ad0*/  IMAD.WIDE R28, R5, 0x4, R44 ;  /* 0x00000004051c7825 */ /* 0x001fca00078e022c */
[----:B------:R2:W4:Y:S02]  /*3ae0*/  LDG.E.CONSTANT R38, desc[UR8][R28.64] ;  /* 0x000000081c267981 */ /* 0x000524000c1e9900 */
[----:B--2---:R-:W-:-:S05]  /*3af0*/  IMAD.WIDE R28, R42, 0x4, R44 ;  /* 0x000000042a1c7825 */ /* 0x004fca00078e022c */
[----:B------:R4:W2:Y:S04]  /*3b00*/  LDG.E.CONSTANT R40, desc[UR8][R28.64] ;  /* 0x000000081c287981 */ /* 0x0008a8000c1e9900 */
[----:B------:R-:W-:Y:S04]  /*3b10*/  STL [R1+0x100], R5 ;  /* 0x0001000501007387 */ /* 0x000fe80000100800 */
[----:B------:R-:W2:Y:S04]  /*3b20*/  LDL.LU R57, [R1+0x24] ;  /* 0x0000240001397983 */ /* 0x000ea80000300800 */
[----:B------:R-:W2:Y:S04]  /*3b30*/  LDL.LU R58, [R1+0x40] ;  /* 0x00004000013a7983 */ /* 0x000ea80000300800 */
[----:B------:R-:W2:Y:S04]  /*3b40*/  LDL.LU R54, [R1+0x30] ;  /* 0x0000300001367983 */ /* 0x000ea80000300800 */
[----:B------:R-:W2:Y:S04]  /*3b50*/  LDL.LU R56, [R1+0x34] ;  /* 0x0000340001387983 */ /* 0x000ea80000300800 */
[----:B------:R-:W2:Y:S04]  /*3b60*/  LDL.LU R52, [R1+0x2c] ;  /* 0x00002c0001347983 */ /* 0x000ea80000300800 */
[----:B------:R-:W2:Y:S04]  /*3b70*/  LDL.LU R55, [R1+0x38] ;  /* 0x0000380001377983 */ /* 0x000ea80000300800 */
[----:B------:R-:W2:Y:S01]  /*3b80*/  LDL.LU R46, [R1+0x28] ;  /* 0x00002800012e7983 */ /* 0x000ea20000300800 */
[----:B------:R-:W-:Y:S01]  /*3b90*/  FMUL R34, R34, 1.9615705013275146484 ;  /* 0x3ffb14be22227820 */ /* 0x000fe20000400000 */
[----:B------:R-:W-:Y:S01]  /*3ba0*/  FFMA R33, R53, 0.41421356797218322754, R33 ;  /* 0x3ed413cd35217823 */ /* 0x000fe20000000021 */
[----:B------:R-:W-:Y:S01]  /*3bb0*/  FMUL R35, R35, 1.4142135381698608398 ;  /* 0x3fb504f323237820 */ /* 0x000fe20000400000 */
[----:B------:R-:W-:Y:S01]  /*3bc0*/  FMUL R36, R36, -1.6629391908645629883 ;  /* 0xbfd4db3124247820 */ /* 0x000fe20000400000 */
[----:B-1----:R-:W2:Y:S04]  /*3bd0*/  LDL.LU R4, [R1+0x14] ;  /* 0x0000140001047983 */ /* 0x002ea80000300800 */
[----:B------:R0:W-:Y:S01]  /*3be0*/  STS [R18+0x39c], R34 ;  /* 0x00039c2212007388 */ /* 0x0001e20000000800 */
[----:B------:R-:W-:-:S03]  /*3bf0*/  FMUL R33, R33, 1.8477590084075927734 ;  /* 0x3fec835e21217820 */ /* 0x000fc60000400000 */
[----:B------:R-:W-:Y:S04]  /*3c00*/  STS [R18+0x210], R35 ;  /* 0x0002102312007388 */ /* 0x000fe80000000800 */
[----:B------:R1:W-:Y:S04]  /*3c10*/  STS [R18+0x318], R33 ;  /* 0x0003182112007388 */ /* 0x0003e80000000800 */
[----:B------:R-:W-:Y:S01]  /*3c20*/  STS [R18+0x294], R36 ;  /* 0x0002942412007388 */ /* 0x000fe20000000800 */
[----:B------:R-:W-:-:S03]  /*3c30*/  NOP ;  /* 0x0000000000007918 */ /* 0x000fc60000000000 */
[----:B------:R-:W-:Y:S04]  /*3c40*/  LDS R44, [R11] ;  /* 0x000000000b2c7984 */ /* 0x000fe80000000800 */
[----:B------:R-:W-:Y:S04]  /*3c50*/  LDS R43, [R11+0x4] ;  /* 0x000004000b2b7984 */ /* 0x000fe80000000800 */
[----:B------:R-:W-:Y:S04]  /*3c60*/  LDS R42, [R11+0x8] ;  /* 0x000008000b2a7984 */ /* 0x000fe80000000800 */
[----:B------:R-:W2:Y:S01]  /*3c70*/  LDL.LU R53, [R1+0x4c] ;  /* 0x00004c0001357983 */ /* 0x000ea20000300800 */
[C-C-:B---3--:R-:W-:Y:S01]  /*3c80*/  FADD R51, -R19.reuse, R31.reuse ;  /* 0x0000001f13337221 */ /* 0x148fe20000000100 */
[----:B------:R-:W-:Y:S01]  /*3c90*/  FADD R19, R19, R31 ;  /* 0x0000001f13137221 */ /* 0x000fe20000000000 */
[C-C-:B----4-:R-:W-:Y:S01]  /*3ca0*/  FADD R28, R30.reuse, -R37.reuse ;  /* 0x800000251e1c7221 */ /* 0x150fe20000000000 */
[----:B------:R-:W-:-:S02]  /*3cb0*/  FADD R29, R30, R37 ;  /* 0x000000251e1d7221 */ /* 0x000fc40000000000 */
[----:B------:R-:W-:Y:S01]  /*3cc0*/  LDS R37, [R11+0x1c] ;  /* 0x00001c000b257984 */ /* 0x000fe20000000800 */
[C-C-:B------:R-:W-:Y:S01]  /*3cd0*/  FADD R30, R41.reuse, -R38.reuse ;  /* 0x80000026291e7221 */ /* 0x140fe20000000000 */
[----:B------:R-:W-:Y:S02]  /*3ce0*/  FADD R38, R41, R38 ;  /* 0x0000002629267221 */ /* 0x000fe40000000000 */
[----:B------:R-:W-:Y:S01]  /*3cf0*/  LDS R41, [R11+0xc] ;  /* 0x00000c000b297984 */ /* 0x000fe20000000800 */
[C-C-:B0-----:R-:W-:Y:S01]  /*3d00*/  FADD R34, R28.reuse, R30.reuse ;  /* 0x0000001e1c227221 */ /* 0x141fe20000000000 */
[----:B------:R-:W-:Y:S01]  /*3d10*/  FADD R28, R28, -R30 ;  /* 0x8000001e1c1c7221 */ /* 0x000fe20000000000 */
[----:B------:R-:W-:-:S03]  /*3d20*/  FADD R31, R38, R29 ;  /* 0x0000001d261f7221 */ /* 0x000fc60000000000 */
[C-C-:B------:R-:W-:Y:S01]  /*3d30*/  FFMA R45, R28.reuse, -0.70710676908493041992, R51.reuse ;  /* 0xbf3504f31c2d7823 */ /* 0x140fe20000000033 */
[----:B------:R-:W-:Y:S01]  /*3d40*/  FFMA R51, R28, 0.70710676908493041992, R51 ;  /* 0x3f3504f31c337823 */ /* 0x000fe20000000033 */
[C-C-:B--2---:R-:W-:Y:S01]  /*3d50*/  FADD R30, R39.reuse, R40.reuse ;  /* 0x00000028271e7221 */ /* 0x144fe20000000000 */
[----:B------:R-:W-:Y:S01]  /*3d60*/  FADD R39, R39, -R40 ;  /* 0x8000002827277221 */ /* 0x000fe20000000000 */
[----:B------:R-:W-:Y:S01]  /*3d70*/  FADD R29, -R38, R29 ;  /* 0x0000001d261d7221 */ /* 0x000fe20000000100 */
[----:B------:R-:W-:Y:S01]  /*3d80*/  LDS R40, [R11+0x10] ;  /* 0x000010000b287984 */ /* 0x000fe20000000800 */
[C-C-:B------:R-:W-:Y:S01]  /*3d90*/  FADD R28, R30.reuse, R19.reuse ;  /* 0x000000131e1c7221 */ /* 0x140fe20000000000 */
[----:B------:R-:W-:Y:S01]  /*3da0*/  FADD R30, R30, -R19 ;  /* 0x800000131e1e7221 */ /* 0x000fe20000000000 */
[C-C-:B------:R-:W-:Y:S01]  /*3db0*/  FFMA R19, R34.reuse, -0.70710676908493041992, R39.reuse ;  /* 0xbf3504f322137823 */ /* 0x140fe20000000027 */
[----:B------:R-:W-:Y:S01]  /*3dc0*/  FFMA R34, R34, 0.70710676908493041992, R39 ;  /* 0x3f3504f322227823 */ /* 0x000fe20000000027 */
[C-C-:B-1----:R-:W-:Y:S01]  /*3dd0*/  FADD R33, R28.reuse, -R31.reuse ;  /* 0x8000001f1c217221 */ /* 0x142fe20000000000 */
[----:B------:R-:W-:Y:S01]  /*3de0*/  FADD R31, R28, R31 ;  /* 0x0000001f1c1f7221 */ /* 0x000fe20000000000 */
[----:B------:R-:W-:Y:S01]  /*3df0*/  FFMA R28, R45, 0.66817861795425415039, R19 ;  /* 0x3f2b0dc12d1c7823 */ /* 0x000fe20000000013 */
[----:B------:R-:W-:Y:S01]  /*3e00*/  FFMA R45, R19, -0.66817861795425415039, R45 ;  /* 0xbf2b0dc1132d7823 */ /* 0x000fe2000000002d */
[----:B------:R-:W-:Y:S01]  /*3e10*/  FFMA R19, R51, -0.19891236722469329834, R34 ;  /* 0xbe4bafaf33137823 */ /* 0x000fe20000000022 */
[----:B------:R-:W-:Y:S01]  /*3e20*/  FMUL R31, R31, 1.4142135381698608398 ;  /* 0x3fb504f31f1f7820 */ /* 0x000fe20000400000 */
[----:B------:R-:W-:Y:S01]  /*3e30*/  FMUL R28, R28, 1.6629391908645629883 ;  /* 0x3fd4db311c1c7820 */ /* 0x000fe20000400000 */
[----:B------:R-:W-:Y:S01]  /*3e40*/  LDS R39, [R11+0x14] ;  /* 0x000014000b277984 */ /* 0x000fe20000000800 */
[----:B------:R-:W-:-:S03]  /*3e50*/  FMUL R19, R19, 1.9615705013275146484 ;  /* 0x3ffb14be13137820 */ /* 0x000fc60000400000 */
[----:B------:R-:W-:Y:S01]  /*3e60*/  LDS R38, [R11+0x18] ;  /* 0x000018000b267984 */ /* 0x000fe20000000800 */
[----:B------:R-:W-:-:S03]  /*3e70*/  NOP ;  /* 0x0000000000007918 */ /* 0x000fc60000000000 */
[----:B------:R0:W-:Y:S01]  /*3e80*/  STS [R18], R31 ;  /* 0x0000001f12007388 */ /* 0x0001e20000000800 */
[----:B------:R-:W-:Y:S01]  /*3e90*/  FFMA R50, R29, -0.41421356797218322754, R30 ;  /* 0xbed413cd1d327823 */ /* 0x000fe2000000001e */
[----:B------:R-:W-:Y:S02]  /*3ea0*/  FFMA R48, R30, 0.41421356797218322754, R29 ;  /* 0x3ed413cd1e307823 */ /* 0x000fe4000000001d */
[----:B------:R1:W-:Y:S01]  /*3eb0*/  STS [R18+0x84], R19 ;  /* 0x0000841312007388 */ /* 0x0003e20000000800 */
[----:B------:R-:W-:-:S03]  /*3ec0*/  FADD R30, -R56, R54 ;  /* 0x00000036381e7221 */ /* 0x000fc60000000100 */
[----:B------:R2:W-:Y:S01]  /*3ed0*/  STS [R18+0x18c], R28 ;  /* 0x00018c1c12007388 */ /* 0x0005e20000000800 */
[----:B0-----:R-:W-:Y:S01]  /*3ee0*/  FMUL R31, R33, 1.4142135381698608398 ;  /* 0x3fb504f3211f7820 */ /* 0x001fe20000400000 */
[----:B------:R-:W-:Y:S01]  /*3ef0*/  FADD R29, R56, R54 ;  /* 0x00000036381d7221 */ /* 0x000fe20000000000 */
[C-C-:B-1----:R-:W-:Y:S01]  /*3f00*/  FADD R19, R58.reuse, R57.reuse ;  /* 0x000000393a137221 */ /* 0x142fe20000000000 */
[----:B--2---:R-:W-:Y:S02]  /*3f10*/  FADD R28, R58, -R57 ;  /* 0x800000393a1c7221 */ /* 0x004fe40000000000 */
[----:B------:R-:W2:Y:S04]  /*3f20*/  LDL.LU R57, [R1+0x1c] ;  /* 0x00001c0001397983 */ /* 0x000ea80000300800 */
[----:B------:R-:W2:Y:S01]  /*3f30*/  LDL.LU R58, [R1+0x20] ;  /* 0x00002000013a7983 */ /* 0x000ea20000300800 */
[----:B------:R-:W-:-:S03]  /*3f40*/  FADD R33, R55, R52 ;  /* 0x0000003437217221 */ /* 0x000fc60000000000 */
[----:B------:R-:W3:Y:S04]  /*3f50*/  LDL.LU R54, [R1+0x18] ;  /* 0x0000180001367983 */ /* 0x000ee80000300800 */
[----:B------:R-:W3:Y:S04]  /*3f60*/  LDL.LU R56, [R1+0x50] ;  /* 0x0000500001387983 */ /* 0x000ee80000300800 */
[----:B------:R0:W-:Y:S02]  /*3f70*/  STS [R18+0x210], R31 ;  /* 0x0002101f12007388 */ /* 0x0001e40000000800 */
[----:B0-----:R-:W-:-:S02]  /*3f80*/  FADD R31, R55, -R52 ;  /* 0x80000034371f7221 */ /* 0x001fc40000000000 */
[----:B------:R-:W4:Y:S04]  /*3f90*/  LDL.LU R52, [R1+0x54] ;  /* 0x0000540001347983 */ /* 0x000f280000300800 */
[----:B------:R-:W4:Y:S01]  /*3fa0*/  LDL.LU R55, [R1+0x58] ;  /* 0x0000580001377983 */ /* 0x000f220000300800 */
[----:B------:R-:W-:Y:S01]  /*3fb0*/  FFMA R51, R34, 0.19891236722469329834, R51 ;  /* 0x3e4bafaf22337823 */ /* 0x000fe20000000033 */
[----:B------:R-:W-:-:S04]  /*3fc0*/  FADD R34, R49, -R46 ;  /* 0x8000002e31227221 */ /* 0x000fc80000000000 */
[C-C-:B------:R-:W-:Y:S01]  /*3fd0*/  FADD R35, R31.reuse, R34.reuse ;  /* 0x000000221f237221 */ /* 0x140fe20000000000 */
[----:B------:R-:W-:Y:S01]  /*3fe0*/  FADD R34, R31, -R34 ;  /* 0x800000221f227221 */ /* 0x000fe20000000000 */
[----:B------:R-:W-:Y:S02]  /*3ff0*/  FADD R46, R49, R46 ;  /* 0x0000002e312e7221 */ /* 0x000fe40000000000 */
[C-C-:B------:R-:W-:Y:S01]  /*4000*/  FFMA R31, R35.reuse, -0.70710676908493041992, R28.reuse ;  /* 0xbf3504f3231f7823 */ /* 0x140fe2000000001c */
[----:B------:R-:W-:Y:S01]  /*4010*/  FFMA R28, R35, 0.70710676908493041992, R28 ;  /* 0x3f3504f3231c7823 */ /* 0x000fe2000000001c */
[C-C-:B------:R-:W-:Y:S01]  /*4020*/  FFMA R35, R34.reuse, -0.70710676908493041992, R30.reuse ;  /* 0xbf3504f322237823 */ /* 0x140fe2000000001e */
[----:B------:R-:W-:Y:S01]  /*4030*/  FFMA R36, R34, 0.70710676908493041992, R30 ;  /* 0x3f3504f322247823 */ /* 0x000fe2000000001e */
[C-C-:B------:R-:W-:Y:S01]  /*4040*/  FADD R34, R19.reuse, R29.reuse ;  /* 0x0000001d13227221 */ /* 0x140fe20000000000 */
[----:B------:R-:W-:Y:S01]  /*4050*/  FADD R29, R19, -R29 ;  /* 0x8000001d131d7221 */ /* 0x000fe20000000000 */
[C-C-:B------:R-:W-:Y:S01]  /*4060*/  FADD R19, R46.reuse, R33.reuse ;  /* 0x000000212e137221 */ /* 0x140fe20000000000 */
[----:B------:R-:W-:-:S03]  /*4070*/  FADD R46, -R46, R33 ;  /* 0x000000212e2e7221 */ /* 0x000fc60000000100 */
[C-C-:B------:R-:W-:Y:S01]  /*4080*/  FADD R33, R34.reuse, -R19.reuse ;  /* 0x8000001322217221 */ /* 0x140fe20000000000 */
[----:B------:R-:W-:Y:S01]  /*4090*/  FADD R34, R34, R19 ;  /* 0x0000001322227221 */ /* 0x000fe20000000000 */
[----:B------:R-:W-:Y:S01]  /*40a0*/  FMUL R19, R45, -1.6629391908645629883 ;  /* 0xbfd4db312d137820 */ /* 0x000fe20000400000 */
[----:B------:R-:W-:Y:S01]  /*40b0*/  FFMA R30, R35, 0.66817861795425415039, R31 ;  /* 0x3f2b0dc1231e7823 */ /* 0x000fe2000000001f */
[----:B------:R-:W-:Y:S01]  /*40c0*/  FFMA R31, R31, -0.66817861795425415039, R35 ;  /* 0xbf2b0dc11f1f7823 */ /* 0x000fe20000000023 */
[----:B------:R-:W-:Y:S01]  /*40d0*/  FFMA R35, R36, -0.19891236722469329834, R28 ;  /* 0xbe4bafaf24237823 */ /* 0x000fe2000000001c */
[----:B------:R-:W-:Y:S01]  /*40e0*/  FFMA R45, R46, -0.41421356797218322754, R29 ;  /* 0xbed413cd2e2d7823 */ /* 0x000fe2000000001d */
[----:B------:R-:W-:Y:S01]  /*40f0*/  FFMA R36, R28, 0.19891236722469329834, R36 ;  /* 0x3e4bafaf1c247823 */ /* 0x000fe20000000024 */
[----:B------:R-:W-:Y:S01]  /*4100*/  FFMA R46, R29, 0.41421356797218322754, R46 ;  /* 0x3ed413cd1d2e7823 */ /* 0x000fe2000000002e */
[----:B------:R0:W-:Y:S01]  /*4110*/  STS [R18+0x294], R19 ;  /* 0x0002941312007388 */ /* 0x0001e20000000800 */
[----:B------:R-:W-:Y:S01]  /*4120*/  FMUL R28, R51, 1.9615705013275146484 ;  /* 0x3ffb14be331c7820 */ /* 0x000fe20000400000 */
[----:B------:R-:W-:Y:S01]  /*4130*/  FMUL R29, R50, 1.8477590084075927734 ;  /* 0x3fec835e321d7820 */ /* 0x000fe20000400000 */
[----:B0-----:R-:W-:-:S03]  /*4140*/  FMUL R19, R48, 1.8477590084075927734 ;  /* 0x3fec835e30137820 */ /* 0x001fc60000400000 */
[----:B------:R-:W-:Y:S04]  /*4150*/  STS [R18+0x39c], R28 ;  /* 0x00039c1c12007388 */ /* 0x000fe80000000800 */
[----:B------:R-:W-:Y:S04]  /*4160*/  STS [R18+0x108], R29 ;  /* 0x0001081d12007388 */ /* 0x000fe80000000800 */
[----:B------:R-:W-:Y:S01]  /*4170*/  STS [R18+0x318], R19 ;  /* 0x0003181312007388 */ /* 0x000fe20000000800 */
[----:B------:R-:W-:-:S03]  /*4180*/  NOP ;  /* 0x0000000000007918 */ /* 0x000fc60000000000 */
[----:B------:R-:W0:Y:S04]  /*4190*/  LDS R3, [R11] ;  /* 0x000000000b037984 */ /* 0x000e280000000800 */
[----:B------:R-:W1:Y:S04]  /*41a0*/  LDS R5, [R11+0x8] ;  /* 0x000008000b057984 */ /* 0x000e680000000800 */
[----:B------:R-:W1:Y:S01]  /*41b0*/  LDS R6, [R11+0xc] ;  /* 0x00000c000b067984 */ /* 0x000e620000000800 */
[----:B------:R-:W-:Y:S01]  /*41c0*/  FMUL R45, R45, 1.8477590084075927734 ;  /* 0x3fec835e2d2d7820 */ /* 0x000fe20000400000 */
[----:B------:R-:W-:Y:S01]  /*41d0*/  FMUL R35, R35, 1.9615705013275146484 ;  /* 0x3ffb14be23237820 */ /* 0x000fe20000400000 */
[----:B------:R-:W-:Y:S01]  /*41e0*/  FMUL R30, R30, 1.6629391908645629883 ;  /* 0x3fd4db311e1e7820 */ /* 0x000fe20000400000 */
[----:B------:R-:W-:Y:S01]  /*41f0*/  LDS R7, [R11+0x4] ;  /* 0x000004000b077984 */ /* 0x000fe20000000800 */
[----:B------:R-:W-:-:S03]  /*4200*/  FADD R50, R53, R4 ;  /* 0x0000000435327221 */ /* 0x000fc60000000000 */
[----:B------:R-:W-:Y:S04]  /*4210*/  LDS R49, [R11+0x18] ;  /* 0x000018000b317984 */ /* 0x000fe80000000800 */
[----:B0-----:R-:W-:Y:S04]  /*4220*/  STL [R1+0x34], R3 ;  /* 0x0000340301007387 */ /* 0x001fe80000100800 */
[----:B------:R-:W0:Y:S04]  /*4230*/  LDS R3, [R11+0x10] ;  /* 0x000010000b037984 */ /* 0x000e280000000800 */
[----:B-1----:R-:W-:Y:S04]  /*4240*/  STL [R1+0x68], R5 ;  /* 0x0000680501007387 */ /* 0x002fe80000100800 */
[----:B------:R-:W-:Y:S04]  /*4250*/  STL [R1+0x3c], R6 ;  /* 0x00003c0601007387 */ /* 0x000fe80000100800 */
[----:B------:R-:W1:Y:S04]  /*4260*/  LDS R5, [R11+0x14] ;  /* 0x000014000b057984 */ /* 0x000e680000000800 */
[----:B0-----:R-:W-:Y:S04]  /*4270*/  STL [R1+0x38], R3 ;  /* 0x0000380301007387 */ /* 0x001fe80000100800 */
[----:B------:R-:W0:Y:S01]  /*4280*/  LDS R3, [R11+0x1c] ;  /* 0x00001c000b037984 */ /* 0x000e220000000800 */
[----:B------:R-:W-:-:S03]  /*4290*/  NOP ;  /* 0x0000000000007918 */ /* 0x000fc60000000000 */
[----:B------:R1:W-:Y:S04]  /*42a0*/  STS [R18+0x108], R45 ;  /* 0x0001082d12007388 */ /* 0x0003e80000000800 */
[----:B-1----:R-:W-:Y:S04]  /*42b0*/  STL [R1+0x40], R5 ;  /* 0x0000400501007387 */ /* 0x002fe80000100800 */
[----:B------:R-:W-:Y:S01]  /*42c0*/  STS [R18+0x84], R35 ;  /* 0x0000842312007388 */ /* 0x000fe20000000800 */
[----:B------:R-:W-:-:S03]  /*42d0*/  FADD R45, R53, -R4 ;  /* 0x80000004352d7221 */ /* 0x000fc60000000000 */
[----:B------:R1:W-:Y:S04]  /*42e0*/  STS [R18+0x18c], R30 ;  /* 0x00018c1e12007388 */ /* 0x0003e80000000800 */
[----:B0-----:R-:W-:Y:S04]  /*42f0*/  STL [R1+0x24], R3 ;  /* 0x0000240301007387 */ /* 0x001fe80000100800 */
[----:B------:R-:W4:Y:S01]  /*4300*/  LDL.LU R53, [R1] ;  /* 0x0000000001357983 */ /* 0x000f220000300800 */
[C-C-:B--2---:R-:W-:Y:S01]  /*4310*/  FADD R48, -R58.reuse, R57.reuse ;  /* 0x000000393a307221 */ /* 0x144fe20000000100 */
[----:B-1----:R-:W-:Y:S01]  /*4320*/  FADD R30, R58, R57 ;  /* 0x000000393a1e7221 */ /* 0x002fe20000000000 */
[C-C-:B---3--:R-:W-:Y:S01]  /*4330*/  FADD R19, R56.reuse, -R54.reuse ;  /* 0x8000003638137221 */ /* 0x148fe20000000000 */
[----:B------:R-:W-:-:S02]  /*4340*/  FADD R35, R56, R54 ;  /* 0x0000003638237221 */ /* 0x000fc40000000000 */
[----:B------:R-:W2:Y:S04]  /*4350*/  LDL.LU R54, [R1+0x48] ;  /* 0x0000480001367983 */ /* 0x000ea80000300800 */
[----:B------:R-:W3:Y:S04]  /*4360*/  LDL.LU R57, [R1+0x8] ;  /* 0x0000080001397983 */ /* 0x000ee80000300800 */
[----:B------:R-:W3:Y:S04]  /*4370*/  LDL.LU R58, [R1+0xc] ;  /* 0x00000c00013a7983 */ /* 0x000ee80000300800 */
[----:B------:R-:W2:Y:S01]  /*4380*/  LDL.LU R56, [R1+0x4] ;  /* 0x0000040001387983 */ /* 0x000ea20000300800 */
[C-C-:B----4-:R-:W-:Y:S01]  /*4390*/  FADD R28, R55.reuse, -R52.reuse ;  /* 0x80000034371c7221 */ /* 0x150fe20000000000 */
[----:B------:R-:W-:-:S02]  /*43a0*/  FADD R29, R55, R52 ;  /* 0x00000034371d7221 */ /* 0x000fc40000000000 */
[----:B------:R-:W2:Y:S01]  /*43b0*/  LDL.LU R52, [R1+0x10] ;  /* 0x0000100001347983 */ /* 0x000ea20000300800 */
[----:B------:R-:W-:Y:S01]  /*43c0*/  FMUL R34, R34, 1.4142135381698608398 ;  /* 0x3fb504f322227820 */ /* 0x000fe20000400000 */
[----:B------:R-:W-:Y:S01]  /*43d0*/  FMUL R33, R33, 1.4142135381698608398 ;  /* 0x3fb504f321217820 */ /* 0x000fe20000400000 */
[----:B------:R-:W-:Y:S01]  /*43e0*/  FMUL R31, R31, -1.6629391908645629883 ;  /* 0xbfd4db311f1f7820 */ /* 0x000fe20000400000 */
[----:B------:R-:W-:Y:S01]  /*43f0*/  FMUL R46, R46, 1.8477590084075927734 ;  /* 0x3fec835e2e2e7820 */ /* 0x000fe20000400000 */
[----:B------:R-:W-:Y:S01]  /*4400*/  FMUL R36, R36, 1.9615705013275146484 ;  /* 0x3ffb14be24247820 */ /* 0x000fe20000400000 */
[----:B------:R0:W-:Y:S04]  /*4410*/  STS [R18], R34 ;  /* 0x0000002212007388 */ /* 0x0001e80000000800 */
[----:B------:R-:W-:Y:S04]  /*4420*/  STS [R18+0x210], R33 ;  /* 0x0002102112007388 */ /* 0x000fe80000000800 */
[----:B------:R1:W-:Y:S04]  /*4430*/  STS [R18+0x294], R31 ;  /* 0x0002941f12007388 */ /* 0x0003e80000000800 */
[----:B------:R-:W-:Y:S04]  /*4440*/  STS [R18+0x318], R46 ;  /* 0x0003182e12007388 */ /* 0x000fe80000000800 */
[----:B------:R-:W-:Y:S01]  /*4450*/  STS [R18+0x39c], R36 ;  /* 0x00039c2412007388 */ /* 0x000fe20000000800 */
[----:B------:R-:W-:-:S03]  /*4460*/  NOP ;  /* 0x0000000000007918 */ /* 0x000fc60000000000 */
[----:B------:R-:W4:Y:S04]  /*4470*/  LDS R36, [R11] ;  /* 0x000000000b247984 */ /* 0x000f280000000800 */
[----:B------:R-:W4:Y:S04]  /*4480*/  LDS R5, [R11+0x14] ;  /* 0x000014000b057984 */ /* 0x000f280000000800 */
[----:B------:R-:W4:Y:S04]  /*4490*/  LDS R4, [R11+0x18] ;  /* 0x000018000b047984 */ /* 0x000f280000000800 */
[----:B------:R-:W4:Y:S04]  /*44a0*/  LDS R3, [R11+0x1c] ;  /* 0x00001c000b037984 */ /* 0x000f280000000800 */
[----:B------:R-:W3:Y:S01]  /*44b0*/  LDL.LU R55, [R1+0x5c] ;  /* 0x00005c0001377983 */ /* 0x000ee20000300800 */
[C-C-:B0-----:R-:W-:Y:S01]  /*44c0*/  FADD R34, R19.reuse, R28.reuse ;  /* 0x0000001c13227221 */ /* 0x141fe20000000000 */
        /* <DEDUP_REMOVED lines=17> */
[----:B------:R-:W-:Y:S01]  /*45e0*/  FMUL R19, R19, 1.6629391908645629883 ;  /* 0x3fd4db3113137820 */ /* 0x000fe20000400000 */
[----:B------:R-:W-:Y:S01]  /*45f0*/  FFMA R48, R35, -0.41421356797218322754, R50 ;  /* 0xbed413cd23307823 */ /* 0x000fe20000000032 */
[----:B------:R-:W-:Y:S01]  /*4600*/  FFMA R50, R50, 0.41421356797218322754, R35 ;  /* 0x3ed413cd32327823 */ /* 0x000fe20000000023 */
[----:B-1----:R-:W-:Y:S01]  /*4610*/  FMUL R31, R34, 1.4142135381698608398 ;  /* 0x3fb504f3221f7820 */ /* 0x002fe20000400000 */
[----:B------:R-:W-:Y:S04]  /*4620*/  LDS R35, [R11+0x4] ;  /* 0x000004000b237984 */ /* 0x000fe80000000800 */
[----:B------:R-:W-:Y:S01]  /*4630*/  LDS R34, [R11+0x8] ;  /* 0x000008000b227984 */ /* 0x000fe20000000800 */
[----:B------:R-:W-:-:S03]  /*4640*/  NOP ;  /* 0x0000000000007918 */ /* 0x000fc60000000000 */
[----:B----4-:R-:W-:Y:S04]  /*4650*/  STL [R1+0x118], R36 ;  /* 0x0001182401007387 */ /* 0x010fe80000100800 */
[----:B------:R-:W-:Y:S04]  /*4660*/  STL [R1+0x4c], R5 ;  /* 0x00004c0501007387 */ /* 0x000fe80000100800 */
[----:B------:R2:W-:Y:S04]  /*4670*/  STS [R18+0x18c], R19 ;  /* 0x00018c1312007388 */ /* 0x0005e80000000800 */
[----:B------:R-:W-:Y:S04]  /*4680*/  STL [R1+0x50], R4 ;  /* 0x0000500401007387 */ /* 0x000fe80000100800 */
[----:B------:R-:W-:Y:S01]  /*4690*/  STL [R1+0x54], R3 ;  /* 0x0000540301007387 */ /* 0x000fe20000100800 */
[C-C-:B--2---:R-:W-:Y:S01]  /*46a0*/  FADD R19, R52.reuse, -R56.reuse ;  /* 0x8000003834137221 */ /* 0x144fe20000000000 */
[----:B------:R-:W-:-:S02]  /*46b0*/  FADD R52, R52, R56 ;  /* 0x0000003834347221 */ /* 0x000fc40000000000 */
[----:B------:R-:W2:Y:S01]  /*46c0*/  LDL.LU R56, [R1+0x44] ;  /* 0x0000440001387983 */ /* 0x000ea20000300800 */
[----:B------:R-:W-:Y:S01]  /*46d0*/  FMUL R48, R48, 1.8477590084075927734 ;  /* 0x3fec835e30307820 */ /* 0x000fe20000400000 */
[C-C-:B------:R-:W-:Y:S01]  /*46e0*/  FADD R46, R54.reuse, -R53.reuse ;  /* 0x80000035362e7221 */ /* 0x140fe20000000000 */
[----:B------:R-:W-:-:S03]  /*46f0*/  FADD R54, R54, R53 ;  /* 0x0000003536367221 */ /* 0x000fc60000000000 */
[----:B------:R-:W-:Y:S01]  /*4700*/  STS [R18+0x108], R48 ;  /* 0x0001083012007388 */ /* 0x000fe20000000800 */
[----:B------:R-:W-:-:S03]  /*4710*/  FMUL R30, R30, 1.9615705013275146484 ;  /* 0x3ffb14be1e1e7820 */ /* 0x000fc60000400000 */
[----:B------:R3:W-:Y:S04]  /*4720*/  STS [R18], R31 ;  /* 0x0000001f12007388 */ /* 0x0007e80000000800 */
[----:B------:R0:W-:Y:S01]  /*4730*/  STS [R18+0x84], R30 ;  /* 0x0000841e12007388 */ /* 0x0001e20000000800 */
[C-C-:B---3--:R-:W-:Y:S01]  /*4740*/  FADD R31, -R58.reuse, R57.reuse ;  /* 0x000000393a1f7221 */ /* 0x148fe20000000100 */
[----:B0-----:R-:W-:Y:S01]  /*4750*/  FADD R30, R58, R57 ;  /* 0x000000393a1e7221 */ /* 0x001fe20000000000 */
[C-C-:B------:R-:W-:Y:S01]  /*4760*/  FADD R48, R47.reuse, -R55.reuse ;  /* 0x800000372f307221 */ /* 0x140fe20000000000 */
[----:B------:R-:W-:-:S03]  /*4770*/  FADD R53, R47, R55 ;  /* 0x000000372f357221 */ /* 0x000fc60000000000 */
[C-C-:B------:R-:W-:Y:S01]  /*4780*/  FADD R55, R19.reuse, R48.reuse ;  /* 0x0000003013377221 */ /* 0x140fe20000000000 */
[----:B------:R-:W-:-:S03]  /*4790*/  FADD R19, R19, -R48 ;  /* 0x8000003013137221 */ /* 0x000fc60000000000 */
[C-C-:B------:R-:W-:Y:S01]  /*47a0*/  FFMA R51, R55.reuse, -0.70710676908493041992, R46.reuse ;  /* 0xbf3504f337337823 */ /* 0x140fe2000000002e */
[----:B------:R-:W-:Y:S01]  /*47b0*/  FFMA R46, R55, 0.70710676908493041992, R46 ;  /* 0x3f3504f3372e7823 */ /* 0x000fe2000000002e */
[C-C-:B------:R-:W-:Y:S01]  /*47c0*/  FFMA R55, R19.reuse, -0.70710676908493041992, R31.reuse ;  /* 0xbf3504f313377823 */ /* 0x140fe2000000001f */
[----:B------:R-:W-:Y:S01]  /*47d0*/  FFMA R31, R19, 0.70710676908493041992, R31 ;  /* 0x3f3504f3131f7823 */ /* 0x000fe2000000001f */
[C---:B------:R-:W-:Y:S02]  /*47e0*/  FADD R19, R54.reuse, R30 ;  /* 0x0000001e36137221 */ /* 0x040fe40000000000 */
[----:B------:R-:W-:Y:S01]  /*47f0*/  FFMA R48, R55, 0.66817861795425415039, R51 ;  /* 0x3f2b0dc137307823 */ /* 0x000fe20000000033 */
[----:B------:R-:W-:Y:S01]  /*4800*/  FFMA R51, R51, -0.66817861795425415039, R55 ;  /* 0xbf2b0dc133337823 */ /* 0x000fe20000000037 */
[C---:B------:R-:W-:Y:S01]  /*4810*/  FADD R55, R53.reuse, R52 ;  /* 0x0000003435377221 */ /* 0x040fe20000000000 */
[----:B------:R-:W-:Y:S01]  /*4820*/  FADD R54, R54, -R30 ;  /* 0x8000001e36367221 */ /* 0x000fe20000000000 */
[----:B------:R-:W-:Y:S01]  /*4830*/  FADD R30, -R53, R52 ;  /* 0x00000034351e7221 */ /* 0x000fe20000000100 */
[----:B------:R-:W-:Y:S01]  /*4840*/  FMUL R29, R29, 1.4142135381698608398 ;  /* 0x3fb504f31d1d7820 */ /* 0x000fe20000400000 */
[--C-:B------:R-:W-:Y:S01]  /*4850*/  FADD R53, R19, -R55.reuse ;  /* 0x8000003713357221 */ /* 0x100fe20000000000 */
[----:B------:R-:W-:Y:S01]  /*4860*/  FMUL R28, R28, -1.6629391908645629883 ;  /* 0xbfd4db311c1c7820 */ /* 0x000fe20000400000 */
[----:B------:R-:W-:Y:S01]  /*4870*/  FMUL R50, R50, 1.8477590084075927734 ;  /* 0x3fec835e32327820 */ /* 0x000fe20000400000 */
[----:B------:R-:W-:Y:S01]  /*4880*/  FMUL R45, R45, 1.9615705013275146484 ;  /* 0x3ffb14be2d2d7820 */ /* 0x000fe20000400000 */
[----:B------:R-:W-:Y:S01]  /*4890*/  FADD R19, R19, R55 ;  /* 0x0000003713137221 */ /* 0x000fe20000000000 */
[----:B------:R-:W-:Y:S01]  /*48a0*/  FMUL R48, R48, 1.6629391908645629883 ;  /* 0x3fd4db3130307820 */ /* 0x000fe20000400000 */
[----:B------:R-:W-:Y:S01]  /*48b0*/  FFMA R52, R31, -0.19891236722469329834, R46 ;  /* 0xbe4bafaf1f347823 */ /* 0x000fe2000000002e */
[----:B------:R-:W-:Y:S01]  /*48c0*/  FFMA R55, R30, -0.41421356797218322754, R54 ;  /* 0xbed413cd1e377823 */ /* 0x000fe20000000036 */
[----:B------:R-:W-:Y:S01]  /*48d0*/  STS [R18+0x210], R29 ;  /* 0x0002101d12007388 */ /* 0x000fe20000000800 */
[----:B------:R-:W-:Y:S01]  /*48e0*/  FFMA R46, R46, 0.19891236722469329834, R31 ;  /* 0x3e4bafaf2e2e7823 */ /* 0x000fe2000000001f */
[----:B------:R-:W-:-:S02]  /*48f0*/  FFMA R54, R54, 0.41421356797218322754, R30 ;  /* 0x3ed413cd36367823 */ /* 0x000fc4000000001e */
[----:B------:R-:W-:Y:S04]  /*4900*/  STS [R18+0x294], R28 ;  /* 0x0002941c12007388 */ /* 0x000fe80000000800 */
[----:B------:R-:W-:Y:S04]  /*4910*/  STS [R18+0x318], R50 ;  /* 0x0003183212007388 */ /* 0x000fe80000000800 */
[----:B------:R0:W-:Y:S01]  /*4920*/  STS [R18+0x39c], R45 ;  /* 0x00039c2d12007388 */ /* 0x0001e20000000800 */
[----:B------:R-:W-:-:S03]  /*4930*/  NOP ;  /* 0x0000000000007918 */ /* 0x000fc60000000000 */
[----:B------:R-:W-:Y:S01]  /*4940*/  LDS R31, [R11] ;  /* 0x000000000b1f7984 */ /* 0x000fe20000000800 */
[----:B0-----:R-:W-:-:S03]  /*4950*/  FMUL R45, R19, 1.4142135381698608398 ;  /* 0x3fb504f3132d7820 */ /* 0x001fc60000400000 */
[----:B------:R-:W-:Y:S04]  /*4960*/  LDS R30, [R11+0x4] ;  /* 0x000004000b1e7984 */ /* 0x000fe80000000800 */
[----:B------:R-:W-:Y:S04]  /*4970*/  LDS R29, [R11+0x8] ;  /* 0x000008000b1d7984 */ /* 0x000fe80000000800 */
[----:B------:R-:W-:Y:S04]  /*4980*/  LDS R28, [R11+0xc] ;  /* 0x00000c000b1c7984 */ /* 0x000fe80000000800 */
[----:B------:R-:W-:Y:S04]  /*4990*/  LDS R19, [R11+0x10] ;  /* 0x000010000b137984 */ /* 0x000fe80000000800 */
[----:B------:R-:W0:Y:S04]  /*49a0*/  LDS R3, [R11+0x14] ;  /* 0x000014000b037984 */ /* 0x000e280000000800 */
[----:B------:R-:W-:Y:S04]  /*49b0*/  LDS R5, [R11+0x18] ;  /* 0x000018000b057984 */ /* 0x000fe80000000800 */
[----:B------:R-:W-:Y:S01]  /*49c0*/  LDS R47, [R11+0x1c] ;  /* 0x00001c000b2f7984 */ /* 0x000fe20000000800 */
[----:B------:R-:W-:-:S03]  /*49d0*/  NOP ;  /* 0x0000000000007918 */ /* 0x000fc60000000000 */
[----:B------:R1:W-:Y:S01]  /*49e0*/  STS [R18+0x18c], R48 ;  /* 0x00018c3012007388 */ /* 0x0003e20000000800 */
[----:B------:R-:W-:-:S03]  /*49f0*/  FMUL R52, R52, 1.9615705013275146484 ;  /* 0x3ffb14be34347820 */ /* 0x000fc60000400000 */
[----:B------:R3:W-:Y:S01]  /*4a00*/  STS [R18], R45 ;  /* 0x0000002d12007388 */ /* 0x0007e20000000800 */
[C-C-:B-1----:R-:W-:Y:S01]  /*4a10*/  FADD R48, R61.reuse, -R9.reuse ;  /* 0x800000093d307221 */ /* 0x142fe20000000000 */
[----:B------:R-:W-:Y:S01]  /*4a20*/  FADD R61, R61, R9 ;  /* 0x000000093d3d7221 */ /* 0x000fe20000000000 */
[--C-:B------:R-:W-:Y:S01]  /*4a30*/  FADD R9, R0, -R8.reuse ;  /* 0x8000000800097221 */ /* 0x100fe20000000000 */
[----:B------:R2:W-:Y:S01]  /*4a40*/  STS [R18+0x84], R52 ;  /* 0x0000843412007388 */ /* 0x0005e20000000800 */
[----:B---3--:R-:W-:Y:S02]  /*4a50*/  FADD R45, -R60, R59 ;  /* 0x0000003b3c2d7221 */ /* 0x008fe40000000100 */
[C-C-:B------:R-:W-:Y:S01]  /*4a60*/  FADD R50, R48.reuse, R9.reuse ;  /* 0x0000000930327221 */ /* 0x140fe20000000000 */
[----:B------:R-:W-:Y:S01]  /*4a70*/  FADD R9, R48, -R9 ;  /* 0x8000000930097221 */ /* 0x000fe20000000000 */
[----:B------:R-:W-:Y:S01]  /*4a80*/  FADD R59, R60, R59 ;  /* 0x0000003b3c3b7221 */ /* 0x000fe20000000000 */
[----:B------:R-:W-:Y:S01]  /*4a90*/  FMUL R55, R55, 1.8477590084075927734 ;  /* 0x3fec835e37377820 */ /* 0x000fe20000400000 */
[----:B------:R-:W-:Y:S01]  /*4aa0*/  FADD R8, R0, R8 ;  /* 0x0000000800087221 */ /* 0x000fe20000000000 */
[C-C-:B------:R-:W-:Y:S01]  /*4ab0*/  FFMA R48, R9.reuse, -0.70710676908493041992, R45.reuse ;  /* 0xbf3504f309307823 */ /* 0x140fe2000000002d */
[----:B------:R-:W-:-:S02]  /*4ac0*/  FFMA R9, R9, 0.70710676908493041992, R45 ;  /* 0x3f3504f309097823 */ /* 0x000fc4000000002d */
[----:B------:R1:W-:Y:S01]  /*4ad0*/  STS [R18+0x108], R55 ;  /* 0x0001083712007388 */ /* 0x0003e20000000800 */
[----:B------:R-:W-:Y:S01]  /*4ae0*/  FMUL R54, R54, 1.8477590084075927734 ;  /* 0x3fec835e36367820 */ /* 0x000fe20000400000 */
[----:B------:R-:W-:Y:S01]  /*4af0*/  FMUL R51, R51, -1.6629391908645629883 ;  /* 0xbfd4db3133337820 */ /* 0x000fe20000400000 */
[----:B------:R-:W-:-:S03]  /*4b00*/  FMUL R46, R46, 1.9615705013275146484 ;  /* 0x3ffb14be2e2e7820 */ /* 0x000fc60000400000 */
[----:B------:R3:W-:Y:S04]  /*4b10*/  STS [R18+0x318], R54 ;  /* 0x0003183612007388 */ /* 0x0007e80000000800 */
[----:B------:R-:W-:Y:S04]  /*4b20*/  STS [R18+0x294], R51 ;  /* 0x0002943312007388 */ /* 0x000fe80000000800 */
[----:B------:R-:W-:Y:S04]  /*4b30*/  STS [R18+0x39c], R46 ;  /* 0x00039c2e12007388 */ /* 0x000fe80000000800 */
[----:B0-----:R-:W-:Y:S04]  /*4b40*/  STL [R1+0x20], R3 ;  /* 0x0000200301007387 */ /* 0x001fe80000100800 */
[----:B------:R-:W4:Y:S01]  /*4b50*/  LDL.LU R36, [R1+0x68] ;  /* 0x0000680001247983 */ /* 0x000f220000300800 */
[C-C-:B--2---:R-:W-:Y:S01]  /*4b60*/  FADD R52, R56.reuse, -R2.reuse ;  /* 0x8000000238347221 */ /* 0x144fe20000000000 */
[----:B------:R-:W-:-:S03]  /*4b70*/  FADD R2, R56, R2 ;  /* 0x0000000238027221 */ /* 0x000fc60000000000 */
[----:B------:R-:W-:Y:S01]  /*4b80*/  FFMA R60, R50, -0.70710676908493041992, R52 ;  /* 0xbf3504f3323c7823 */ /* 0x000fe20000000034 */
[C-C-:B------:R-:W-:Y:S01]  /*4b90*/  FADD R45, R2.reuse, R59.reuse ;  /* 0x0000003b022d7221 */ /* 0x140fe20000000000 */
[----:B------:R-:W-:Y:S01]  /*4ba0*/  FADD R59, R2, -R59 ;  /* 0x8000003b023b7221 */ /* 0x000fe20000000000 */
[--C-:B------:R-:W-:Y:S01]  /*4bb0*/  FADD R2, R8, R61.reuse ;  /* 0x0000003d08027221 */ /* 0x100fe20000000000 */
[----:B-1----:R-:W-:Y:S01]  /*4bc0*/  FFMA R55, R48, 0.66817861795425415039, R60 ;  /* 0x3f2b0dc130377823 */ /* 0x002fe2000000003c */
[----:B------:R-:W-:Y:S02]  /*4bd0*/  FFMA R60, R60, -0.66817861795425415039, R48 ;  /* 0xbf2b0dc13c3c7823 */ /* 0x000fe40000000030 */
[C-C-:B------:R-:W-:Y:S01]  /*4be0*/  FADD R48, R45.reuse, -R2.reuse ;  /* 0x800000022d307221 */ /* 0x140fe20000000000 */
[----:B------:R-:W-:Y:S01]  /*4bf0*/  FADD R2, R45, R2 ;  /* 0x000000022d027221 */ /* 0x000fe20000000000 */
[----:B------:R-:W-:Y:S01]  /*4c00*/  FMUL R45, R53, 1.4142135381698608398 ;  /* 0x3fb504f3352d7820 */ /* 0x000fe20000400000 */
[----:B------:R-:W-:Y:S01]  /*4c10*/  FFMA R52, R50, 0.70710676908493041992, R52 ;  /* 0x3f3504f332347823 */ /* 0x000fe20000000034 */
[----:B------:R-:W-:Y:S01]  /*4c20*/  FADD R8, -R8, R61 ;  /* 0x0000003d08087221 */ /* 0x000fe20000000100 */
[----:B---3--:R-:W-:-:S02]  /*4c30*/  FMUL R54, R2, 1.4142135381698608398 ;  /* 0x3fb504f302367820 */ /* 0x008fc40000400000 */
[----:B------:R-:W-:Y:S01]  /*4c40*/  FFMA R56, R9, -0.19891236722469329834, R52 ;  /* 0xbe4bafaf09387823 */ /* 0x000fe20000000034 */
[----:B------:R-:W-:Y:S01]  /*4c50*/  FFMA R53, R8, -0.41421356797218322754, R59 ;  /* 0xbed413cd08357823 */ /* 0x000fe2000000003b */
[----:B------:R-:W-:Y:S01]  /*4c60*/  STS [R18+0x210], R45 ;  /* 0x0002102d12007388 */ /* 0x000fe20000000800 */
        /* <DEDUP_REMOVED lines=12> */
[----:B------:R0:W-:Y:S02]  /*4d30*/  STS [R18], R54 ;  /* 0x0000003612007388 */ /* 0x0001e40000000800 */
[----:B0-----:R-:W-:Y:S01]  /*4d40*/  FMUL R54, R53, 1.8477590084075927734 ;  /* 0x3fec835e35367820 */ /* 0x001fe20000400000 */
[C-C-:B------:R-:W-:Y:S01]  /*4d50*/  FADD R53, R20.reuse, -R10.reuse ;  /* 0x8000000a14357221 */ /* 0x140fe20000000000 */
[----:B------:R-:W-:Y:S01]  /*4d60*/  FADD R10, R20, R10 ;  /* 0x0000000a140a7221 */ /* 0x000fe20000000000 */
[C-C-:B------:R-:W-:Y:S01]  /*4d70*/  FADD R20, -R15.reuse, R14.reuse ;  /* 0x0000000e0f147221 */ /* 0x140fe20000000100 */
[----:B------:R-:W-:Y:S01]  /*4d80*/  FADD R14, R15, R14 ;  /* 0x0000000e0f0e7221 */ /* 0x000fe20000000000 */
[C-C-:B------:R-:W-:Y:S01]  /*4d90*/  FADD R15, R16.reuse, -R13.reuse ;  /* 0x8000000d100f7221 */ /* 0x140fe20000000000 */
[----:B------:R-:W-:Y:S01]  /*4da0*/  FADD R13, R16, R13 ;  /* 0x0000000d100d7221 */ /* 0x000fe20000000000 */
[C-C-:B------:R-:W-:Y:S01]  /*4db0*/  FADD R16, R17.reuse, -R12.reuse ;  /* 0x8000000c11107221 */ /* 0x140fe20000000000 */
[----:B------:R-:W-:Y:S01]  /*4dc0*/  FADD R12, R17, R12 ;  /* 0x0000000c110c7221 */ /* 0x000fe20000000000 */
[----:B------:R-:W-:-:S02]  /*4dd0*/  FMUL R48, R48, 1.4142135381698608398 ;  /* 0x3fb504f330307820 */ /* 0x000fc40000400000 */
[C-C-:B------:R-:W-:Y:S01]  /*4de0*/  FADD R17, R15.reuse, R16.reuse ;  /* 0x000000100f117221 */ /* 0x140fe20000000000 */
[----:B------:R-:W-:Y:S01]  /*4df0*/  FADD R15, R15, -R16 ;  /* 0x800000100f0f7221 */ /* 0x000fe20000000000 */
[----:B------:R-:W-:Y:S01]  /*4e00*/  FMUL R55, R55, 1.6629391908645629883 ;  /* 0x3fd4db3137377820 */ /* 0x000fe20000400000 */
[----:B------:R0:W-:Y:S02]  /*4e10*/  STS [R18+0x210], R48 ;  /* 0x0002103012007388 */ /* 0x0001e40000000800 */
[C-C-:B------:R-:W-:Y:S01]  /*4e20*/  FFMA R16, R15.reuse, -0.70710676908493041992, R20.reuse ;  /* 0xbf3504f30f107823 */ /* 0x140fe20000000014 */
[----:B------:R-:W-:Y:S01]  /*4e30*/  FFMA R20, R15, 0.70710676908493041992, R20 ;  /* 0x3f3504f30f147823 */ /* 0x000fe20000000014 */
[C-C-:B------:R-:W-:Y:S01]  /*4e40*/  FADD R15, R10.reuse, R14.reuse ;  /* 0x0000000e0a0f7221 */ /* 0x140fe20000000000 */
[----:B------:R-:W-:Y:S01]  /*4e50*/  FADD R14, R10, -R14 ;  /* 0x8000000e0a0e7221 */ /* 0x000fe20000000000 */
[----:B------:R-:W-:Y:S01]  /*4e60*/  FFMA R61, R17, -0.70710676908493041992, R53 ;  /* 0xbf3504f3113d7823 */ /* 0x000fe20000000035 */
[----:B------:R-:W-:Y:S01]  /*4e70*/  FADD R10, R12, R13 ;  /* 0x0000000d0c0a7221 */ /* 0x000fe20000000000 */
[----:B0-----:R-:W-:Y:S01]  /*4e80*/  FMUL R48, R60, -1.6629391908645629883 ;  /* 0xbfd4db313c307820 */ /* 0x001fe20000400000 */
[----:B------:R-:W-:Y:S01]  /*4e90*/  FMUL R56, R56, 1.9615705013275146484 ;  /* 0x3ffb14be38387820 */ /* 0x000fe20000400000 */
[----:B------:R0:W-:Y:S01]  /*4ea0*/  STS [R18+0x108], R54 ;  /* 0x0001083612007388 */ /* 0x0001e20000000800 */
[----:B------:R-:W-:Y:S01]  /*4eb0*/  FMUL R59, R59, 1.8477590084075927734 ;  /* 0x3fec835e3b3b7820 */ /* 0x000fe20000400000 */
[----:B------:R-:W-:-:S02]  /*4ec0*/  FMUL R52, R52, 1.9615705013275146484 ;  /* 0x3ffb14be34347820 */ /* 0x000fc40000400000 */
[----:B------:R1:W-:Y:S01]  /*4ed0*/  STS [R18+0x18c], R55 ;  /* 0x00018c3712007388 */ /* 0x0003e20000000800 */
[----:B------:R-:W-:Y:S01]  /*4ee0*/  FFMA R53, R17, 0.70710676908493041992, R53 ;  /* 0x3f3504f311357823 */ /* 0x000fe20000000035 */
[----:B------:R-:W-:Y:S02]  /*4ef0*/  FADD R13, -R12, R13 ;  /* 0x0000000d0c0d7221 */ /* 0x000fe40000000100 */
[----:B------:R2:W-:Y:S01]  /*4f00*/  STS [R18+0x294], R48 ;  /* 0x0002943012007388 */ /* 0x0005e20000000800 */
[C-C-:B0-----:R-:W-:Y:S01]  /*4f10*/  FADD R54, R15.reuse, -R10.reuse ;  /* 0x8000000a0f367221 */ /* 0x141fe20000000000 */
[----:B------:R-:W-:Y:S01]  /*4f20*/  FADD R10, R15, R10 ;  /* 0x0000000a0f0a7221 */ /* 0x000fe20000000000 */
[----:B-1----:R-:W-:Y:S01]  /*4f30*/  FFMA R55, R16, 0.66817861795425415039, R61 ;  /* 0x3f2b0dc110377823 */ /* 0x002fe2000000003d */
[C-C-:B--2---:R-:W-:Y:S01]  /*4f40*/  FADD R48, R32.reuse, -R21.reuse ;  /* 0x8000001520307221 */ /* 0x144fe20000000000 */
[----:B------:R-:W-:Y:S01]  /*4f50*/  FADD R21, R32, R21 ;  /* 0x0000001520157221 */ /* 0x000fe20000000000 */
[C-C-:B------:R-:W-:Y:S01]  /*4f60*/  FADD R32, -R25.reuse, R24.reuse ;  /* 0x0000001819207221 */ /* 0x140fe20000000100 */
[----:B------:R-:W-:Y:S01]  /*4f70*/  FADD R24, R25, R24 ;  /* 0x0000001819187221 */ /* 0x000fe20000000000 */
[----:B------:R0:W-:Y:S01]  /*4f80*/  STS [R18+0x84], R56 ;  /* 0x0000843812007388 */ /* 0x0001e20000000800 */
[----:B------:R-:W-:Y:S01]  /*4f90*/  FMUL R55, R55, 1.6629391908645629883 ;  /* 0x3fd4db3137377820 */ /* 0x000fe20000400000 */
[C-C-:B------:R-:W-:Y:S01]  /*4fa0*/  FADD R25, R26.reuse, -R23.reuse ;  /* 0x800000171a197221 */ /* 0x140fe20000000000 */
[----:B------:R-:W-:Y:S01]  /*4fb0*/  FADD R23, R26, R23 ;  /* 0x000000171a177221 */ /* 0x000fe20000000000 */
[----:B------:R-:W-:Y:S01]  /*4fc0*/  STS [R18+0x318], R59 ;  /* 0x0003183b12007388 */ /* 0x000fe20000000800 */
[----:B------:R-:W-:Y:S01]  /*4fd0*/  FFMA R61, R61, -0.66817861795425415039, R16 ;  /* 0xbf2b0dc13d3d7823 */ /* 0x000fe20000000010 */
[----:B------:R-:W-:Y:S01]  /*4fe0*/  FFMA R58, R13, -0.41421356797218322754, R14 ;  /* 0xbed413cd0d3a7823 */ /* 0x000fe2000000000e */
[----:B------:R-:W-:Y:S01]  /*4ff0*/  FFMA R57, R14, 0.41421356797218322754, R13 ;  /* 0x3ed413cd0e397823 */ /* 0x000fe2000000000d */
[----:B------:R1:W-:Y:S01]  /*5000*/  STS [R18+0x39c], R52 ;  /* 0x00039c3412007388 */ /* 0x0003e20000000800 */
[----:B------:R-:W-:Y:S01]  /*5010*/  NOP ;  /* 0x0000000000007918 */ /* 0x000fe20000000000 */
[----:B0-----:R-:W-:Y:S01]  /*5020*/  FFMA R56, R20, -0.19891236722469329834, R53 ;  /* 0xbe4bafaf14387823 */ /* 0x001fe20000000035 */
[----:B------:R-:W-:Y:S01]  /*5030*/  FFMA R53, R53, 0.19891236722469329834, R20 ;  /* 0x3e4bafaf35357823 */ /* 0x000fe20000000014 */
[----:B------:R-:W-:Y:S01]  /*5040*/  FADD R26, R27, -R22 ;  /* 0x800000161b1a7221 */ /* 0x000fe20000000000 */
[----:B-1----:R-:W-:Y:S01]  /*5050*/  FMUL R52, R10, 1.4142135381698608398 ;  /* 0x3fb504f30a347820 */ /* 0x002fe20000400000 */
        /* <DEDUP_REMOVED lines=10> */
[----:B------:R-:W-:Y:S01]  /*5100*/  FADD R22, R27, R22 ;  /* 0x000000161b167221 */ /* 0x000fe20000000000 */
[----:B------:R-:W-:Y:S01]  /*5110*/  FMUL R54, R54, 1.4142135381698608398 ;  /* 0x3fb504f336367820 */ /* 0x000fe20000400000 */
[C-C-:B0-----:R-:W-:Y:S01]  /*5120*/  FADD R55, R25.reuse, R26.reuse ;  /* 0x0000001a19377221 */ /* 0x141fe20000000000 */
[----:B------:R-:W-:-:S04]  /*5130*/  FADD R25, R25, -R26 ;  /* 0x8000001a19197221 */ /* 0x000fc80000000000 */
[C-C-:B------:R-:W-:Y:S01]  /*5140*/  FFMA R26, R25.reuse, -0.70710676908493041992, R32.reuse ;  /* 0xbf3504f3191a7823 */ /* 0x140fe20000000020 */
[----:B------:R-:W-:Y:S01]  /*5150*/  FFMA R32, R25, 0.70710676908493041992, R32 ;  /* 0x3f3504f319207823 */ /* 0x000fe20000000020 */
[C-C-:B------:R-:W-:Y:S01]  /*5160*/  FADD R25, R21.reuse, R24.reuse ;  /* 0x0000001815197221 */ /* 0x140fe20000000000 */
[----:B------:R-:W-:Y:S01]  /*5170*/  FADD R24, R21, -R24 ;  /* 0x8000001815187221 */ /* 0x000fe20000000000 */
[----:B------:R-:W-:Y:S01]  /*5180*/  FADD R21, R22, R23 ;  /* 0x0000001716157221 */ /* 0x000fe20000000000 */
[----:B------:R0:W-:Y:S01]  /*5190*/  STS [R18], R52 ;  /* 0x0000003412007388 */ /* 0x0001e20000000800 */
[----:B------:R-:W-:-:S03]  /*51a0*/  FMUL R58, R58, 1.8477590084075927734 ;  /* 0x3fec835e3a3a7820 */ /* 0x000fc60000400000 */
[----:B------:R1:W-:Y:S01]  /*51b0*/  STS [R18+0x210], R54 ;  /* 0x0002103612007388 */ /* 0x0003e20000000800 */
[----:B------:R-:W-:Y:S01]  /*51c0*/  FMUL R56, R56, 1.9615705013275146484 ;  /* 0x3ffb14be38387820 */ /* 0x000fe20000400000 */
[----:B------:R-:W-:Y:S01]  /*51d0*/  FMUL R61, R61, -1.6629391908645629883 ;  /* 0xbfd4db313d3d7820 */ /* 0x000fe20000400000 */
[----:B------:R-:W-:Y:S01]  /*51e0*/  FMUL R57, R57, 1.8477590084075927734 ;  /* 0x3fec835e39397820 */ /* 0x000fe20000400000 */
[C-C-:B0-----:R-:W-:Y:S01]  /*51f0*/  FFMA R52, R55.reuse, -0.70710676908493041992, R48.reuse ;  /* 0xbf3504f337347823 */ /* 0x141fe20000000030 */
[----:B------:R-:W-:Y:S01]  /*5200*/  FFMA R55, R55, 0.70710676908493041992, R48 ;  /* 0x3f3504f337377823 */ /* 0x000fe20000000030 */
[--C-:B------:R-:W-:Y:S01]  /*5210*/  FADD R48, R25, -R21.reuse ;  /* 0x8000001519307221 */ /* 0x100fe20000000000 */
[----:B-1----:R-:W-:Y:S01]  /*5220*/  FMUL R54, R53, 1.9615705013275146484 ;  /* 0x3ffb14be35367820 */ /* 0x002fe20000400000 */
[----:B------:R-:W-:Y:S01]  /*5230*/  FADD R21, R25, R21 ;  /* 0x0000001519157221 */ /* 0x000fe20000000000 */
[----:B------:R-:W-:Y:S01]  /*5240*/  FADD R53, R44, -R37 ;  /* 0x800000252c357221 */ /* 0x000fe20000000000 */
[----:B------:R-:W-:Y:S01]  /*5250*/  FADD R23, -R22, R23 ;  /* 0x0000001716177221 */ /* 0x000fe20000000100 */
[----:B------:R-:W-:Y:S01]  /*5260*/  FADD R37, R44, R37 ;  /* 0x000000252c257221 */ /* 0x000fe20000000000 */
[C-C-:B------:R-:W-:Y:S01]  /*5270*/  FADD R44, -R41.reuse, R40.reuse ;  /* 0x00000028292c7221 */ /* 0x140fe20000000100 */
[----:B------:R0:W-:Y:S01]  /*5280*/  STS [R18+0x39c], R54 ;  /* 0x00039c3612007388 */ /* 0x0001e20000000800 */
[----:B------:R-:W-:Y:S01]  /*5290*/  FADD R41, R41, R40 ;  /* 0x0000002829297221 */ /* 0x000fe20000000000 */
[----:B------:R-:W-:Y:S01]  /*52a0*/  FADD R40, R42, -R39 ;  /* 0x800000272a287221 */ /* 0x000fe20000000000 */
[----:B------:R-:W-:Y:S01]  /*52b0*/  FFMA R59, R32, -0.19891236722469329834, R55 ;  /* 0xbe4bafaf203b7823 */ /* 0x000fe20000000037 */
[----:B------:R1:W-:Y:S01]  /*52c0*/  STS [R18+0x108], R58 ;  /* 0x0001083a12007388 */ /* 0x0003e20000000800 */
[----:B------:R-:W-:Y:S01]  /*52d0*/  FADD R42, R42, R39 ;  /* 0x000000272a2a7221 */ /* 0x000fe20000000000 */
[----:B------:R-:W-:Y:S01]  /*52e0*/  FFMA R55, R55, 0.19891236722469329834, R32 ;  /* 0x3e4bafaf37377823 */ /* 0x000fe20000000020 */
[----:B------:R-:W-:Y:S01]  /*52f0*/  FFMA R60, R23, -0.41421356797218322754, R24 ;  /* 0xbed413cd173c7823 */ /* 0x000fe20000000018 */
[----:B------:R2:W-:Y:S01]  /*5300*/  STS [R18+0x84], R56 ;  /* 0x0000843812007388 */ /* 0x0005e20000000800 */
[----:B0-----:R-:W-:Y:S01]  /*5310*/  FMUL R54, R21, 1.4142135381698608398 ;  /* 0x3fb504f315367820 */ /* 0x001fe20000400000 */
[----:B------:R-:W-:-:S02]  /*5320*/  FADD R39, R43, -R38 ;  /* 0x800000262b277221 */ /* 0x000fc40000000000 */
[----:B------:R0:W-:Y:S01]  /*5330*/  STS [R18+0x294], R61 ;  /* 0x0002943d12007388 */ /* 0x0001e20000000800 */
[----:B-1----:R-:W-:Y:S01]  /*5340*/  FFMA R58, R26, 0.66817861795425415039, R52 ;  /* 0x3f2b0dc11a3a7823 */ /* 0x002fe20000000034 */
[----:B------:R-:W-:Y:S02]  /*5350*/  FFMA R52, R52, -0.66817861795425415039, R26 ;  /* 0xbf2b0dc134347823 */ /* 0x000fe4000000001a */
[----:B------:R-:W-:Y:S01]  /*5360*/  STS [R18+0x318], R57 ;  /* 0x0003183912007388 */ /* 0x000fe20000000800 */
[----:B------:R-:W-:Y:S01]  /*5370*/  NOP ;  /* 0x0000000000007918 */ /* 0x000fe20000000000 */
[----:B--2---:R-:W-:Y:S02]  /*5380*/  FFMA R56, R24, 0.41421356797218322754, R23 ;  /* 0x3ed413cd18387823 */ /* 0x004fe40000000017 */
[----:B------:R-:W1:Y:S04]  /*5390*/  LDS R32, [R11] ;  /* 0x000000000b207984 */ /* 0x000e680000000800 */
[----:B------:R-:W2:Y:S04]  /*53a0*/  LDS R27, [R11+0x4] ;  /* 0x000004000b1b7984 */ /* 0x000ea80000000800 */
[----:B------:R-:W3:Y:S04]  /*53b0*/  LDS R26, [R11+0x8] ;  /* 0x000008000b1a7984 */ /* 0x000ee80000000800 */
[----:B------:R-:W-:Y:S04]  /*53c0*/  LDS R25, [R11+0xc] ;  /* 0x00000c000b197984 */ /* 0x000fe80000000800 */
[----:B------:R-:W-:Y:S04]  /*53d0*/  LDS R24, [R11+0x10] ;  /* 0x000010000b187984 */ /* 0x000fe80000000800 */
[----:B------:R-:W-:Y:S04]  /*53e0*/  LDS R23, [R11+0x14] ;  /* 0x000014000b177984 */ /* 0x000fe80000000800 */
[----:B------:R-:W-:Y:S04]  /*53f0*/  LDS R22, [R11+0x18] ;  /* 0x000018000b167984 */ /* 0x000fe80000000800 */
[----:B------:R-:W-:Y:S01]  /*5400*/  LDS R21, [R11+0x1c] ;  /* 0x00001c000b157984 */ /* 0x000fe20000000800 */
[----:B------:R-:W-:-:S03]  /*5410*/  NOP ;  /* 0x0000000000007918 */ /* 0x000fc60000000000 */
[----:B------:R4:W-:Y:S01]  /*5420*/  STS [R18], R54 ;  /* 0x0000003612007388 */ /* 0x0009e20000000800 */
[----:B------:R-:W-:Y:S01]  /*5430*/  FADD R38, R43, R38 ;  /* 0x000000262b267221 */ /* 0x000fe20000000000 */
[----:B------:R-:W-:Y:S01]  /*5440*/  FMUL R55, R55, 1.9615705013275146484 ;  /* 0x3ffb14be37377820 */ /* 0x000fe20000400000 */
[----:B------:R-:W-:Y:S01]  /*5450*/  FMUL R59, R59, 1.9615705013275146484 ;  /* 0x3ffb14be3b3b7820 */ /* 0x000fe20000400000 */
[----:B------:R-:W-:Y:S01]  /*5460*/  FMUL R60, R60, 1.8477590084075927734 ;  /* 0x3fec835e3c3c7820 */ /* 0x000fe20000400000 */
[----:B------:R-:W-:Y:S01]  /*5470*/  FMUL R48, R48, 1.4142135381698608398 ;  /* 0x3fb504f330307820 */ /* 0x000fe20000400000 */
[----:B0-----:R-:W2:Y:S01]  /*5480*/  LDL.LU R61, [R1+0x3c] ;  /* 0x00003c00013d7983 */ /* 0x001ea20000300800 */
[C-C-:B----4-:R-:W-:Y:S01]  /*5490*/  FADD R54, R40.reuse, R39.reuse ;  /* 0x0000002728367221 */ /* 0x150fe20000000000 */
        /* <DEDUP_REMOVED lines=9> */
[----:B------:R-:W-:Y:S01]  /*5530*/  FADD R54, -R38, R42 ;  /* 0x0000002a26367221 */ /* 0x000fe20000000100 */
[----:B------:R-:W-:Y:S01]  /*5540*/  FMUL R58, R58, 1.6629391908645629883 ;  /* 0x3fd4db313a3a7820 */ /* 0x000fe20000400000 */
[----:B------:R-:W-:Y:S01]  /*5550*/  FMUL R52, R52, -1.6629391908645629883 ;  /* 0xbfd4db3134347820 */ /* 0x000fe20000400000 */
[----:B------:R-:W-:Y:S01]  /*5560*/  FADD R38, R43, R41 ;  /* 0x000000292b267221 */ /* 0x000fe20000000000 */
[----:B------:R-:W-:Y:S01]  /*5570*/  FMUL R56, R56, 1.8477590084075927734 ;  /* 0x3fec835e38387820 */ /* 0x000fe20000400000 */
[----:B------:R-:W-:Y:S01]  /*5580*/  FFMA R40, R40, 0.70710676908493041992, R44 ;  /* 0x3f3504f328287823 */ /* 0x000fe2000000002c */
[----:B------:R0:W-:Y:S03]  /*5590*/  STS [R18+0x39c], R55 ;  /* 0x00039c3712007388 */ /* 0x0001e60000000800 */
[----:B------:R-:W-:Y:S01]  /*55a0*/  FFMA R4, R39, 0.19891236722469329834, R40 ;  /* 0x3e4bafaf27047823 */ /* 0x000fe20000000028 */
[----:B------:R4:W-:Y:S04]  /*55b0*/  STS [R18+0x84], R59 ;  /* 0x0000843b12007388 */ /* 0x0009e80000000800 */
[----:B------:R-:W-:Y:S01]  /*55c0*/  STS [R18+0x108], R60 ;  /* 0x0001083c12007388 */ /* 0x000fe20000000800 */
[----:B0-----:R-:W-:-:S03]  /*55d0*/  FMUL R55, R38, 1.4142135381698608398 ;  /* 0x3fb504f326377820 */ /* 0x001fc60000400000 */
[----:B------:R0:W-:Y:S01]  /*55e0*/  STS [R18+0x18c], R58 ;  /* 0x00018c3a12007388 */ /* 0x0001e20000000800 */
[----:B----4-:R-:W-:-:S03]  /*55f0*/  FFMA R59, R40, -0.19891236722469329834, R39 ;  /* 0xbe4bafaf283b7823 */ /* 0x010fc60000000027 */
[----:B------:R4:W-:Y:S04]  /*5600*/  STS [R18+0x210], R48 ;  /* 0x0002103012007388 */ /* 0x0009e80000000800 */
[----:B------:R-:W-:Y:S01]  /*5610*/  STS [R18+0x294], R52 ;  /* 0x0002943412007388 */ /* 0x000fe20000000800 */
[----:B0-----:R-:W-:-:S03]  /*5620*/  FADD R58, R43, -R41 ;  /* 0x800000292b3a7221 */ /* 0x001fc60000000000 */
[----:B------:R0:W-:Y:S01]  /*5630*/  STS [R18+0x318], R56 ;  /* 0x0003183812007388 */ /* 0x0001e20000000800 */
[----:B------:R-:W-:-:S03]  /*5640*/  NOP ;  /* 0x0000000000007918 */ /* 0x000fc60000000000 */
[----:B------:R-:W3:Y:S04]  /*5650*/  LDL.LU R60, [R1+0x40] ;  /* 0x00004000013c7983 */ /* 0x000ee80000300800 */
[----:B------:R-:W-:Y:S04]  /*5660*/  LDS R52, [R11] ;  /* 0x000000000b347984 */ /* 0x000fe80000000800 */
[----:B------:R-:W1:Y:S04]  /*5670*/  LDS R44, [R11+0x4] ;  /* 0x000004000b2c7984 */ /* 0x000e680000000800 */
[----:B------:R-:W1:Y:S04]  /*5680*/  LDS R43, [R11+0x8] ;  /* 0x000008000b2b7984 */ /* 0x000e680000000800 */
[----:B------:R-:W-:Y:S04]  /*5690*/  LDS R42, [R11+0xc] ;  /* 0x00000c000b2a7984 */ /* 0x000fe80000000800 */
[----:B------:R-:W-:Y:S04]  /*56a0*/  LDS R41, [R11+0x10] ;  /* 0x000010000b297984 */ /* 0x000fe80000000800 */
[----:B------:R-:W-:Y:S04]  /*56b0*/  LDS R40, [R11+0x14] ;  /* 0x000014000b287984 */ /* 0x000fe80000000800 */
[----:B------:R-:W-:Y:S04]  /*56c0*/  LDS R39, [R11+0x18] ;  /* 0x000018000b277984 */ /* 0x000fe80000000800 */
[----:B------:R-:W-:Y:S01]  /*56d0*/  LDS R38, [R11+0x1c] ;  /* 0x00001c000b267984 */ /* 0x000fe20000000800 */
[----:B------:R-:W-:-:S03]  /*56e0*/  NOP ;  /* 0x0000000000007918 */ /* 0x000fc60000000000 */
[----:B----4-:R-:W2:Y:S04]  /*56f0*/  LDL.LU R48, [R1+0x38] ;  /* 0x0000380001307983 */ /* 0x010ea80000300800 */
[----:B0-----:R-:W4:Y:S04]  /*5700*/  LDL.LU R56, [R1+0x34] ;  /* 0x0000340001387983 */ /* 0x001f280000300800 */
[----:B------:R0:W-:Y:S04]  /*5710*/  STS [R18], R55 ;  /* 0x0000003712007388 */ /* 0x0001e80000000800 */
[----:B0-----:R-:W4:Y:S01]  /*5720*/  LDL.LU R55, [R1+0x24] ;  /* 0x0000240001377983 */ /* 0x001f220000300800 */
[----:B------:R-:W-:Y:S01]  /*5730*/  FMUL R58, R58, 1.4142135381698608398 ;  /* 0x3fb504f33a3a7820 */ /* 0x000fe20000400000 */
[----:B------:R-:W-:Y:S01]  /*5740*/  FMUL R59, R59, 1.9615705013275146484 ;  /* 0x3ffb14be3b3b7820 */ /* 0x000fe20000400000 */
[----:B------:R-:W-:Y:S01]  /*5750*/  FFMA R3, R54, -0.41421356797218322754, R37 ;  /* 0xbed413cd36037823 */ /* 0x000fe20000000025 */
[----:B------:R-:W-:-:S02]  /*5760*/  FFMA R37, R37, 0.41421356797218322754, R54 ;  /* 0x3ed413cd25257823 */ /* 0x000fc40000000036 */
[----:B------:R-:W-:Y:S04]  /*5770*/  STS [R18+0x210], R58 ;  /* 0x0002103a12007388 */ /* 0x000fe80000000800 */
[----:B------:R-:W-:Y:S01]  /*5780*/  STS [R18+0x84], R59 ;  /* 0x0000843b12007388 */ /* 0x000fe20000000800 */
[----:B------:R-:W-:-:S05]  /*5790*/  FMUL R57, R57, 1.6629391908645629883 ;  /* 0x3fd4db3139397820 */ /* 0x000fca0000400000 */
[----:B------:R0:W-:Y:S02]  /*57a0*/  STS [R18+0x18c], R57 ;  /* 0x00018c3912007388 */ /* 0x0001e40000000800 */
[----:B0-----:R-:W-:Y:S01]  /*57b0*/  FADD R57, R7, R49 ;  /* 0x0000003107397221 */ /* 0x001fe20000000000 */
[----:B------:R-:W-:-:S05]  /*57c0*/  FMUL R37, R37, 1.8477590084075927734 ;  /* 0x3fec835e25257820 */ /* 0x000fca0000400000 */
[----:B------:R0:W-:Y:S01]  /*57d0*/  STS [R18+0x318], R37 ;  /* 0x0003182512007388 */ /* 0x0001e20000000800 */
[C-C-:B--2---:R-:W-:Y:S01]  /*57e0*/  FADD R59, R61.reuse, R48.reuse ;  /* 0x000000303d3b7221 */ /* 0x144fe20000000000 */
[C-C-:B----4-:R-:W-:Y:S01]  /*57f0*/  FADD R54, R56.reuse, -R55.reuse ;  /* 0x8000003738367221 */ /* 0x150fe20000000000 */
[----:B------:R-:W-:Y:S01]  /*5800*/  FADD R58, R56, R55 ;  /* 0x00000037383a7221 */ /* 0x000fe20000000000 */
[----:B------:R-:W-:Y:S01]  /*5810*/  FADD R55, -R61, R48 ;  /* 0x000000303d377221 */ /* 0x000fe20000000100 */
[C-C-:B---3--:R-:W-:Y:S01]  /*5820*/  FADD R61, R36.reuse, -R60.reuse ;  /* 0x8000003c243d7221 */ /* 0x148fe20000000000 */
[----:B------:R-:W-:Y:S01]  /*5830*/  FADD R56, R7, -R49 ;  /* 0x8000003107387221 */ /* 0x000fe20000000000 */
[----:B------:R-:W-:-:S03]  /*5840*/  FADD R48, R36, R60 ;  /* 0x0000003c24307221 */ /* 0x000fc60000000000 */
        /* <DEDUP_REMOVED lines=12> */
[----:B------:R-:W-:-:S03]  /*5910*/  MOV R60, R4 ;  /* 0x00000004003c7202 */ /* 0x000fc60000000f00 */
[C-C-:B------:R-:W-:Y:S01]  /*5920*/  FADD R36, R56.reuse, -R58.reuse ;  /* 0x8000003a38247221 */ /* 0x140fe20000000000 */
[----:B------:R-:W-:Y:S01]  /*5930*/  FADD R58, R56, R58 ;  /* 0x0000003a383a7221 */ /* 0x000fe20000000000 */
[----:B------:R-:W-:Y:S01]  /*5940*/  FMUL R56, R53, -1.6629391908645629883 ;  /* 0xbfd4db3135387820 */ /* 0x000fe20000400000 */
[----:B------:R-:W-:Y:S01]  /*5950*/  FFMA R53, R55, -0.19891236722469329834, R54 ;  /* 0xbe4bafaf37357823 */ /* 0x000fe20000000036 */
[----:B------:R-:W-:Y:S01]  /*5960*/  FFMA R4, R54, 0.19891236722469329834, R55 ;  /* 0x3e4bafaf36047823 */ /* 0x000fe20000000037 */
[----:B------:R-:W-:Y:S01]  /*5970*/  FMUL R54, R60, 1.9615705013275146484 ;  /* 0x3ffb14be3c367820 */ /* 0x000fe20000400000 */
[----:B------:R-:W-:Y:S01]  /*5980*/  FMUL R55, R61, 1.8477590084075927734 ;  /* 0x3fec835e3d377820 */ /* 0x000fe20000400000 */
[----:B0-----:R-:W-:Y:S01]  /*5990*/  FMUL R37, R58, 1.4142135381698608398 ;  /* 0x3fb504f33a257820 */ /* 0x001fe20000400000 */
[----:B------:R-:W-:Y:S01]  /*59a0*/  STS [R18+0x294], R56 ;  /* 0x0002943812007388 */ /* 0x000fe20000000800 */
[----:B------:R-:W-:-:S03]  /*59b0*/  FADD R48, -R57, R48 ;  /* 0x0000003039307221 */ /* 0x000fc60000000100 */
[----:B------:R-:W-:Y:S04]  /*59c0*/  STS [R18+0x39c], R54 ;  /* 0x00039c3612007388 */ /* 0x000fe80000000800 */
[----:B------:R-:W-:Y:S01]  /*59d0*/  STS [R18+0x108], R55 ;  /* 0x0001083712007388 */ /* 0x000fe20000000800 */
[----:B------:R-:W-:-:S03]  /*59e0*/  NOP ;  /* 0x0000000000007918 */ /* 0x000fc60000000000 */
[----:B------:R-:W0:Y:S04]  /*59f0*/  LDS R54, [R11] ;  /* 0x000000000b367984 */ /* 0x000e280000000800 */
[----:B------:R-:W2:Y:S04]  /*5a00*/  LDS R55, [R11+0x4] ;  /* 0x000004000b377984 */ /* 0x000ea80000000800 */
[----:B------:R-:W3:Y:S04]  /*5a10*/  LDS R56, [R11+0x8] ;  /* 0x000008000b387984 */ /* 0x000ee80000000800 */
[----:B------:R-:W4:Y:S04]  /*5a20*/  LDS R57, [R11+0xc] ;  /* 0x00000c000b397984 */ /* 0x000f280000000800 */
[----:B------:R-:W-:Y:S04]  /*5a30*/  LDS R58, [R11+0x10] ;  /* 0x000010000b3a7984 */ /* 0x000fe80000000800 */
[----:B------:R-:W-:Y:S04]  /*5a40*/  LDS R59, [R11+0x14] ;  /* 0x000014000b3b7984 */ /* 0x000fe80000000800 */
[----:B------:R-:W-:Y:S04]  /*5a50*/  LDS R60, [R11+0x18] ;  /* 0x000018000b3c7984 */ /* 0x000fe80000000800 */
[----:B------:R-:W-:Y:S01]  /*5a60*/  LDS R61, [R11+0x1c] ;  /* 0x00001c000b3d7984 */ /* 0x000fe20000000800 */
[----:B------:R-:W-:-:S03]  /*5a70*/  NOP ;  /* 0x0000000000007918 */ /* 0x000fc60000000000 */
[----:B------:R1:W-:Y:S02]  /*5a80*/  STS [R18], R37 ;  /* 0x0000002512007388 */ /* 0x0003e40000000800 */
[----:B-1----:R-:W-:Y:S02]  /*5a90*/  FMUL R37, R36, 1.4142135381698608398 ;  /* 0x3fb504f324257820 */ /* 0x002fe40000400000 */
[----:B------:R-:W4:Y:S01]  /*5aa0*/  LDL.LU R36, [R1+0x118] ;  /* 0x0001180001247983 */ /* 0x000f220000300800 */
[----:B------:R-:W-:-:S03]  /*5ab0*/  FMUL R53, R53, 1.9615705013275146484 ;  /* 0x3ffb14be35357820 */ /* 0x000fc60000400000 */
[----:B------:R1:W-:Y:S04]  /*5ac0*/  STS [R18+0x210], R37 ;  /* 0x0002102512007388 */ /* 0x0003e80000000800 */
[----:B------:R0:W-:Y:S01]  /*5ad0*/  STS [R18+0x84], R53 ;  /* 0x0000843512007388 */ /* 0x0001e20000000800 */
[----:B------:R-:W-:Y:S01]  /*5ae0*/  FMUL R49, R49, 1.6629391908645629883 ;  /* 0x3fd4db3131317820 */ /* 0x000fe20000400000 */
[----:B-1----:R-:W-:Y:S01]  /*5af0*/  FFMA R37, R7, 0.41421356797218322754, R48 ;  /* 0x3ed413cd07257823 */ /* 0x002fe20000000030 */
[----:B0-----:R-:W-:Y:S01]  /*5b00*/  FMUL R53, R3, -1.6629391908645629883 ;  /* 0xbfd4db3103357820 */ /* 0x001fe20000400000 */
[----:B------:R-:W-:Y:S01]  /*5b10*/  FFMA R3, R48, -0.41421356797218322754, R7 ;  /* 0xbed413cd30037823 */ /* 0x000fe20000000007 */
[----:B------:R-:W-:Y:S01]  /*5b20*/  FMUL R48, R4, 1.9615705013275146484 ;  /* 0x3ffb14be04307820 */ /* 0x000fe20000400000 */
[----:B------:R-:W-:-:S02]  /*5b30*/  FMUL R37, R37, 1.8477590084075927734 ;  /* 0x3fec835e25257820 */ /* 0x000fc40000400000 */
[----:B------:R0:W-:Y:S04]  /*5b40*/  STS [R18+0x294], R53 ;  /* 0x0002943512007388 */ /* 0x0001e80000000800 */
[----:B------:R-:W-:Y:S01]  /*5b50*/  STS [R18+0x18c], R49 ;  /* 0x00018c3112007388 */ /* 0x000fe20000000800 */
[----:B0-----:R-:W-:-:S03]  /*5b60*/  FMUL R53, R3, 1.8477590084075927734 ;  /* 0x3fec835e03357820 */ /* 0x001fc60000400000 */
[----:B------:R-:W-:Y:S04]  /*5b70*/  STS [R18+0x39c], R48 ;  /* 0x00039c3012007388 */ /* 0x000fe80000000800 */
[----:B------:R-:W-:Y:S04]  /*5b80*/  STS [R18+0x108], R53 ;  /* 0x0001083512007388 */ /* 0x000fe80000000800 */
[----:B------:R0:W-:Y:S01]  /*5b90*/  STS [R18+0x318], R37 ;  /* 0x0003182512007388 */ /* 0x0001e20000000800 */
[----:B------:R-:W-:-:S03]  /*5ba0*/  NOP ;  /* 0x0000000000007918 */ /* 0x000fc60000000000 */
[----:B------:R-:W1:Y:S01]  /*5bb0*/  LDS R48, [R11] ;  /* 0x000000000b307984 */ /* 0x000e620000000800 */
[C-C-:B0-----:R-:W-:Y:S01]  /*5bc0*/  FADD R18, -R20.reuse, R32.reuse ;  /* 0x0000002014127221 */ /* 0x141fe20000000100 */
[----:B------:R-:W-:Y:S01]  /*5bd0*/  FADD R32, R20, R32 ;  /* 0x0000002014207221 */ /* 0x000fe20000000000 */
[C-C-:B------:R-:W-:Y:S01]  /*5be0*/  FADD R20, -R17.reuse, R27.reuse ;  /* 0x0000001b11147221 */ /* 0x140fe20000000100 */
[----:B------:R-:W-:Y:S01]  /*5bf0*/  FADD R27, R17, R27 ;  /* 0x0000001b111b7221 */ /* 0x000fe20000000000 */
[----:B------:R-:W-:Y:S01]  /*5c00*/  FADD R17, -R16, R26 ;  /* 0x0000001a10117221 */ /* 0x000fe20000000100 */
[----:B------:R-:W-:Y:S01]  /*5c10*/  FADD R37, R50, -R44 ;  /* 0x8000002c32257221 */ /* 0x000fe20000000000 */
[----:B------:R-:W-:Y:S01]  /*5c20*/  FADD R26, R16, R26 ;  /* 0x0000001a101a7221 */ /* 0x000fe20000000000 */
[----:B------:R-:W-:Y:S01]  /*5c30*/  FADD R50, R50, R44 ;  /* 0x0000002c32327221 */ /* 0x000fe20000000000 */
[C---:B------:R-:W-:Y:S01]  /*5c40*/  FADD R16, -R15.reuse, R25 ;  /* 0x000000190f107221 */ /* 0x040fe20000000100 */
[C---:B------:R-:W-:Y:S01]  /*5c50*/  FADD R44, R46.reuse, -R43 ;  /* 0x8000002b2e2c7221 */ /* 0x040fe20000000000 */
[----:B------:R-:W-:Y:S01]  /*5c60*/  FADD R25, R15, R25 ;  /* 0x000000190f197221 */ /* 0x000fe20000000000 */
[----:B------:R-:W-:Y:S01]  /*5c70*/  FADD R43, R46, R43 ;  /* 0x0000002b2e2b7221 */ /* 0x000fe20000000000 */
[----:B------:R-:W-:Y:S01]  /*5c80*/  FADD R15, R51, -R52 ;  /* 0x80000034330f7221 */ /* 0x000fe20000000000 */
[C-C-:B------:R-:W-:Y:S01]  /*5c90*/  FADD R46, R31.reuse, -R54.reuse ;  /* 0x800000361f2e7221 */ /* 0x140fe20000000000 */
[----:B------:R-:W-:Y:S01]  /*5ca0*/  FADD R54, R31, R54 ;  /* 0x000000361f367221 */ /* 0x000fe20000000000 */
[C-C-:B------:R-:W-:Y:S01]  /*5cb0*/  FADD R31, R45.reuse, -R42.reuse ;  /* 0x8000002a2d1f7221 */ /* 0x140fe20000000000 */
[----:B------:R-:W-:Y:S01]  /*5cc0*/  FADD R45, R45, R42 ;  /* 0x0000002a2d2d7221 */ /* 0x000fe20000000000 */
[C-C-:B------:R-:W-:Y:S01]  /*5cd0*/  FADD R42, R15.reuse, R46.reuse ;  /* 0x0000002e0f2a7221 */ /* 0x140fe20000000000 */
[----:B------:R-:W-:Y:S01]  /*5ce0*/  FADD R46, R15, -R46 ;  /* 0x8000002e0f2e7221 */ /* 0x000fe20000000000 */
[----:B------:R-:W-:Y:S01]  /*5cf0*/  FADD R51, R51, R52 ;  /* 0x0000003433337221 */ /* 0x000fe20000000000 */
[C-C-:B--2---:R-:W-:Y:S01]  /*5d00*/  FADD R52, R30.reuse, -R55.reuse ;  /* 0x800000371e347221 */ /* 0x144fe20000000000 */
[----:B------:R-:W-:Y:S01]  /*5d10*/  FADD R55, R30, R55 ;  /* 0x000000371e377221 */ /* 0x000fe20000000000 */
[C-C-:B------:R-:W-:Y:S01]  /*5d20*/  FFMA R30, R46.reuse, -0.70710676908493041992, R18.reuse ;  /* 0xbf3504f32e1e7823 */ /* 0x140fe20000000012 */
[----:B------:R-:W-:Y:S01]  /*5d30*/  FFMA R46, R46, 0.70710676908493041992, R18 ;  /* 0x3f3504f32e2e7823 */ /* 0x000fe20000000012 */
[C-C-:B------:R-:W-:Y:S01]  /*5d40*/  FADD R15, R54.reuse, R51.reuse ;  /* 0x00000033360f7221 */ /* 0x140fe20000000000 */
[C-C-:B------:R-:W-:Y:S01]  /*5d50*/  FADD R18, R37.reuse, R52.reuse ;  /* 0x0000003425127221 */ /* 0x140fe20000000000 */
[----:B------:R-:W-:Y:S01]  /*5d60*/  FADD R51, -R54, R51 ;  /* 0x0000003336337221 */ /* 0x000fe20000000100 */
[----:B------:R-:W-:Y:S01]  /*5d70*/  FADD R52, R37, -R52 ;  /* 0x8000003425347221 */ /* 0x000fe20000000000 */
[----:B------:R-:W0:Y:S01]  /*5d80*/  LDS R54, [R11+0x4] ;  /* 0x000004000b367984 */ /* 0x000e220000000800 */
[C-C-:B---3--:R-:W-:Y:S01]  /*5d90*/  FADD R53, R29.reuse, -R56.reuse ;  /* 0x800000381d357221 */ /* 0x148fe20000000000 */
[----:B------:R-:W-:Y:S01]  /*5da0*/  FADD R56, R29, R56 ;  /* 0x000000381d387221 */ /* 0x000fe20000000000 */
[C-C-:B------:R-:W-:Y:S01]  /*5db0*/  FFMA R29, R52.reuse, -0.70710676908493041992, R20.reuse ;  /* 0xbf3504f3341d7823 */ /* 0x140fe20000000014 */
[----:B------:R-:W-:Y:S01]  /*5dc0*/  FFMA R20, R52, 0.70710676908493041992, R20 ;  /* 0x3f3504f334147823 */ /* 0x000fe20000000014 */
[C-C-:B------:R-:W-:Y:S01]  /*5dd0*/  FADD R52, R44.reuse, R53.reuse ;  /* 0x000000352c347221 */ /* 0x140fe20000000000 */
[C-C-:B------:R-:W-:Y:S01]  /*5de0*/  FADD R37, R55.reuse, R50.reuse ;  /* 0x0000003237257221 */ /* 0x140fe20000000000 */
[----:B------:R-:W-:Y:S01]  /*5df0*/  FADD R53, R44, -R53 ;  /* 0x800000352c357221 */ /* 0x000fe20000000000 */
[----:B------:R-:W-:Y:S01]  /*5e00*/  FADD R50, -R55, R50 ;  /* 0x0000003237327221 */ /* 0x000fe20000000100 */
[C-C-:B----4-:R-:W-:Y:S01]  /*5e10*/  FADD R55, R28.reuse, -R57.reuse ;  /* 0x800000391c377221 */ /* 0x150fe20000000000 */
[----:B------:R-:W-:Y:S01]  /*5e20*/  FADD R57, R28, R57 ;  /* 0x000000391c397221 */ /* 0x000fe20000000000 */
[C-C-:B------:R-:W-:Y:S01]  /*5e30*/  FFMA R28, R53.reuse, -0.70710676908493041992, R17.reuse ;  /* 0xbf3504f3351c7823 */ /* 0x140fe20000000011 */
[----:B------:R-:W-:Y:S01]  /*5e40*/  FFMA R17, R53, 0.70710676908493041992, R17 ;  /* 0x3f3504f335117823 */ /* 0x000fe20000000011 */
[C-C-:B------:R-:W-:Y:S01]  /*5e50*/  FADD R53, R31.reuse, R55.reuse ;  /* 0x000000371f357221 */ /* 0x140fe20000000000 */
[----:B------:R-:W-:Y:S01]  /*5e60*/  FADD R55, R31, -R55 ;  /* 0x800000371f377221 */ /* 0x000fe20000000000 */
[C-C-:B------:R-:W-:Y:S01]  /*5e70*/  FADD R31, R57.reuse, R45.reuse ;  /* 0x0000002d391f7221 */ /* 0x140fe20000000000 */
[----:B------:R-:W-:-:S02]  /*5e80*/  FADD R57, -R57, R45 ;  /* 0x0000002d39397221 */ /* 0x000fc40000000100 */
[----:B------:R-:W2:Y:S01]  /*5e90*/  LDS R45, [R11+0x8] ;  /* 0x000008000b2d7984 */ /* 0x000ea20000000800 */
[C-C-:B------:R-:W-:Y:S01]  /*5ea0*/  FADD R44, R56.reuse, R43.reuse ;  /* 0x0000002b382c7221 */ /* 0x140fe20000000000 */
[----:B------:R-:W-:Y:S01]  /*5eb0*/  FADD R43, -R56, R43 ;  /* 0x0000002b382b7221 */ /* 0x000fe20000000100 */
[C-C-:B-1----:R-:W-:Y:S01]  /*5ec0*/  FADD R56, R36.reuse, -R48.reuse ;  /* 0x8000003024387221 */ /* 0x142fe20000000000 */
[----:B------:R-:W-:Y:S01]  /*5ed0*/  FADD R48, R36, R48 ;  /* 0x0000003024307221 */ /* 0x000fe20000000000 */
[C-C-:B------:R-:W-:Y:S01]  /*5ee0*/  FFMA R36, R55.reuse, -0.70710676908493041992, R16.reuse ;  /* 0xbf3504f337247823 */ /* 0x140fe20000000010 */
[----:B------:R-:W-:Y:S01]  /*5ef0*/  FFMA R16, R55, 0.70710676908493041992, R16 ;  /* 0x3f3504f337107823 */ /* 0x000fe20000000010 */
[----:B------:R-:W-:-:S04]  /*5f00*/  FFMA R55, R42, -0.70710676908493041992, R56 ;  /* 0xbf3504f32a377823 */ /* 0x000fc80000000038 */
[----:B------:R-:W-:Y:S01]  /*5f10*/  FFMA R3, R30, 0.66817861795425415039, R55 ;  /* 0x3f2b0dc11e037823 */ /* 0x000fe20000000037 */
[----:B------:R-:W-:Y:S02]  /*5f20*/  FFMA R4, R55, -0.66817861795425415039, R30 ;  /* 0xbf2b0dc137047823 */ /* 0x000fe4000000001e */
[----:B------:R-:W1:Y:S01]  /*5f30*/  LDS R30, [R11+0xc] ;  /* 0x00000c000b1e7984 */ /* 0x000e620000000800 */
[----:B------:R-:W-:Y:S01]  /*5f40*/  FFMA R42, R42, 0.70710676908493041992, R56 ;  /* 0x3f3504f32a2a7823 */ /* 0x000fe20000000038 */
[C-C-:B------:R-:W-:Y:S01]  /*5f50*/  FADD R56, R48.reuse, R32.reuse ;  /* 0x0000002030387221 */ /* 0x140fe20000000000 */
[----:B------:R-:W-:Y:S02]  /*5f60*/  FADD R32, R48, -R32 ;  /* 0x8000002030207221 */ /* 0x000fe40000000000 */
[----:B------:R-:W-:Y:S01]  /*5f70*/  FFMA R48, R46, -0.19891236722469329834, R42 ;  /* 0xbe4bafaf2e307823 */ /* 0x000fe2000000002a */
[----:B------:R-:W-:Y:S01]  /*5f80*/  FFMA R49, R42, 0.19891236722469329834, R46 ;  /* 0x3e4bafaf2a317823 */ /* 0x000fe2000000002e */
[C-C-:B0-----:R-:W-:Y:S01]  /*5f90*/  FADD R42, R35.reuse, -R54.reuse ;  /* 0x80000036232a7221 */ /* 0x141fe20000000000 */
[----:B------:R-:W-:Y:S01]  /*5fa0*/  FFMA R7, R32, 0.41421356797218322754, R51 ;  /* 0x3ed413cd20077823 */ /* 0x000fe20000000033 */
[----:B------:R-:W-:-:S02]  /*5fb0*/  FADD R35, R35, R54 ;  /* 0x0000003623237221 */ /* 0x000fc40000000000 */
[C---:B------:R-:W-:Y:S01]  /*5fc0*/  FFMA R46, R18.reuse, -0.70710676908493041992, R42 ;  /* 0xbf3504f3122e7823 */ /* 0x040fe2000000002a */
[----:B------:R0:W-:Y:S01]  /*5fd0*/  STL [R1+0x110], R4 ;  /* 0x0001100401007387 */ /* 0x0001e20000100800 */
[----:B------:R-:W-:Y:S01]  /*5fe0*/  FFMA R54, R51, -0.41421356797218322754, R32 ;  /* 0xbed413cd33367823 */ /* 0x000fe20000000020 */
[----:B------:R-:W-:Y:S02]  /*5ff0*/  FFMA R32, R18, 0.70710676908493041992, R42 ;  /* 0x3f3504f312207823 */ /* 0x000fe4000000002a */
[----:B------:R-:W-:Y:S01]  /*6000*/  STL [R1+0x4], R3 ;  /* 0x0000040301007387 */ /* 0x000fe20000100800 */
[----:B------:R-:W-:Y:S01]  /*6010*/  FADD R18, R35, R27 ;  /* 0x0000001b23127221 */ /* 0x000fe20000000000 */
[----:B------:R-:W-:Y:S02]  /*6020*/  MOV R55, R6 ;  /* 0x0000000600377202 */ /* 0x000fe40000000f00 */
[----:B------:R-:W-:Y:S01]  /*6030*/  STL [R1+0x104], R49 ;  /* 0x0001043101007387 */ /* 0x000fe20000100800 */
[----:B0-----:R-:W-:-:S03]  /*6040*/  FFMA R4, R29, 0.66817861795425415039, R46 ;  /* 0x3f2b0dc11d047823 */ /* 0x001fc6000000002e */
[----:B------:R0:W-:Y:S01]  /*6050*/  STL [R1+0x10c], R7 ;  /* 0x00010c0701007387 */ /* 0x0001e20000100800 */
[----:B------:R-:W-:Y:S01]  /*6060*/  FFMA R6, R32, 0.19891236722469329834, R20 ;  /* 0x3e4bafaf20067823 */ /* 0x000fe20000000014 */
[----:B------:R-:W-:Y:S01]  /*6070*/  FADD R35, R35, -R27 ;  /* 0x8000001b23237221 */ /* 0x000fe20000000000 */
[----:B------:R-:W-:Y:S01]  /*6080*/  FADD R27, R18, R37 ;  /* 0x00000025121b7221 */ /* 0x000fe20000000000 */
[----:B------:R3:W-:Y:S04]  /*6090*/  STL [R1], R4 ;  /* 0x0000000401007387 */ /* 0x0007e80000100800 */
[----:B------:R-:W4:Y:S01]  /*60a0*/  LDS R42, [R11+0x10] ;  /* 0x000010000b2a7984 */ /* 0x000f220000000800 */
[----:B0-----:R-:W-:Y:S01]  /*60b0*/  FFMA R7, R46, -0.66817861795425415039, R29 ;  /* 0xbf2b0dc12e077823 */ /* 0x001fe2000000001d */
[----:B---3--:R-:W-:Y:S01]  /*60c0*/  FADD R4, R18, -R37 ;  /* 0x8000002512047221 */ /* 0x008fe20000000000 */
[----:B------:R-:W-:-:S03]  /*60d0*/  FFMA R18, R20, -0.19891236722469329834, R32 ;  /* 0xbe4bafaf14127823 */ /* 0x000fc60000000020 */
[----:B------:R-:W-:Y:S01]  /*60e0*/  STL [R1+0x58], R7 ;  /* 0x0000580701007387 */ /* 0x000fe20000100800 */
[----:B--2---:R-:W-:-:S03]  /*60f0*/  FADD R20, R34, -R45 ;  /* 0x8000002d22147221 */ /* 0x004fc60000000000 */
[----:B------:R0:W-:Y:S01]  /*6100*/  STL [R1+0x108], R6 ;  /* 0x0001080601007387 */ /* 0x0001e20000100800 */
[----:B------:R-:W-:Y:S01]  /*6110*/  FFMA R29, R52, -0.70710676908493041992, R20 ;  /* 0xbf3504f3341d7823 */ /* 0x000fe20000000014 */
[----:B------:R-:W-:Y:S01]  /*6120*/  FADD R34, R34, R45 ;  /* 0x0000002d22227221 */ /* 0x000fe20000000000 */
[----:B0-----:R-:W-:Y:S01]  /*6130*/  FFMA R6, R35, 0.41421356797218322754, R50 ;  /* 0x3ed413cd23067823 */ /* 0x001fe20000000032 */
[----:B------:R-:W-:-:S04]  /*6140*/  FFMA R20, R52, 0.70710676908493041992, R20 ;  /* 0x3f3504f334147823 */ /* 0x000fc80000000014 */
[----:B------:R0:W-:Y:S01]  /*6150*/  STL [R1+0x68], R6 ;  /* 0x0000680601007387 */ /* 0x0001e20000100800 */
[----:B------:R-:W-:Y:S01]  /*6160*/  FFMA R32, R50, -0.41421356797218322754, R35 ;  /* 0xbed413cd32207823 */ /* 0x000fe20000000023 */
[C-C-:B------:R-:W-:Y:S01]  /*6170*/  FADD R35, R34.reuse, R26.reuse ;  /* 0x0000001a22237221 */ /* 0x140fe20000000000 */
[----:B------:R-:W-:Y:S01]  /*6180*/  FADD R34, R34, -R26 ;  /* 0x8000001a22227221 */ /* 0x000fe20000000000 */
[----:B------:R-:W-:Y:S01]  /*6190*/  FFMA R26, R17, -0.19891236722469329834, R20 ;  /* 0xbe4bafaf111a7823 */ /* 0x000fe20000000014 */
[----:B0-----:R-:W-:-:S05]  /*61a0*/  FFMA R6, R29, -0.66817861795425415039, R28 ;  /* 0xbf2b0dc11d067823 */ /* 0x001fca000000001c */
[----:B------:R0:W-:Y:S01]  /*61b0*/  STL [R1+0x40], R6 ;  /* 0x0000400601007387 */ /* 0x0001e20000100800 */
[----:B------:R-:W-:Y:S01]  /*61c0*/  FFMA R50, R28, 0.66817861795425415039, R29 ;  /* 0x3f2b0dc11c327823 */ /* 0x000fe2000000001d */
[----:B0-----:R-:W-:Y:S01]  /*61d0*/  FFMA R6, R20, 0.19891236722469329834, R17 ;  /* 0x3e4bafaf14067823 */ /* 0x001fe20000000011 */
[C-C-:B-1----:R-:W-:Y:S01]  /*61e0*/  FADD R17, R33.reuse, -R30.reuse ;  /* 0x8000001e21117221 */ /* 0x142fe20000000000 */
[----:B------:R-:W-:-:S03]  /*61f0*/  FADD R30, R33, R30 ;  /* 0x0000001e211e7221 */ /* 0x000fc60000000000 */
[C-C-:B------:R-:W-:Y:S01]  /*6200*/  FFMA R28, R53.reuse, -0.70710676908493041992, R17.reuse ;  /* 0xbf3504f3351c7823 */ /* 0x140fe20000000011 */
[----:B------:R-:W-:Y:S01]  /*6210*/  FFMA R53, R53, 0.70710676908493041992, R17 ;  /* 0x3f3504f335357823 */ /* 0x000fe20000000011 */
[----:B------:R-:W-:-:S04]  /*6220*/  FADD R17, R30, R25 ;  /* 0x000000191e117221 */ /* 0x000fc80000000000 */
[C-C-:B------:R-:W-:Y:S01]  /*6230*/  FADD R46, R17.reuse, -R31.reuse ;  /* 0x8000001f112e7221 */ /* 0x140fe20000000000 */
[----:B------:R-:W-:Y:S01]  /*6240*/  FADD R31, R17, R31 ;  /* 0x0000001f111f7221 */ /* 0x000fe20000000000 */
[----:B------:R-:W-:Y:S01]  /*6250*/  FFMA R17, R16, -0.19891236722469329834, R53 ;  /* 0xbe4bafaf10117823 */ /* 0x000fe20000000035 */
[----:B------:R-:W-:Y:S01]  /*6260*/  FFMA R16, R53, 0.19891236722469329834, R16 ;  /* 0x3e4bafaf35107823 */ /* 0x000fe20000000010 */
[----:B------:R-:W-:Y:S01]  /*6270*/  STL [R1+0x74], R6 ;  /* 0x0000740601007387 */ /* 0x000fe20000100800 */
[C-C-:B------:R-:W-:Y:S01]  /*6280*/  FADD R3, R56.reuse, -R15.reuse ;  /* 0x8000000f38037221 */ /* 0x140fe20000000000 */
[----:B------:R-:W-:Y:S02]  /*6290*/  FADD R15, R56, R15 ;  /* 0x0000000f380f7221 */ /* 0x000fe40000000000 */
[----:B------:R-:W2:Y:S04]  /*62a0*/  LDL.LU R51, [R1+0x4c] ;  /* 0x00004c0001337983 */ /* 0x000ea80000300800 */
[----:B------:R0:W-:Y:S04]  /*62b0*/  STL [R1+0x6c], R16 ;  /* 0x00006c1001007387 */ /* 0x0001e80000100800 */
[----:B------:R-:W3:Y:S01]  /*62c0*/  LDL.LU R56, [R1+0x20] ;  /* 0x0000200001387983 */ /* 0x000ee20000300800 */
[C-C-:B----4-:R-:W-:Y:S01]  /*62d0*/  FADD R29, R55.reuse, R42.reuse ;  /* 0x0000002a371d7221 */ /* 0x150fe20000000000 */
[----:B0-----:R-:W-:-:S02]  /*62e0*/  FADD R16, R55, -R42 ;  /* 0x8000002a37107221 */ /* 0x001fc40000000000 */
[----:B------:R-:W4:Y:S01]  /*62f0*/  LDL.LU R55, [R1+0x50] ;  /* 0x0000500001377983 */ /* 0x000f220000300800 */
[----:B------:R-:W-:Y:S01]  /*6300*/  FADD R30, R30, -R25 ;  /* 0x800000191e1e7221 */ /* 0x000fe20000000000 */
[----:B------:R-:W-:Y:S01]  /*6310*/  FFMA R25, R36, 0.66817861795425415039, R28 ;  /* 0x3f2b0dc124197823 */ /* 0x000fe2000000001c */
[----:B------:R-:W-:Y:S02]  /*6320*/  FFMA R7, R28, -0.66817861795425415039, R36 ;  /* 0xbf2b0dc11c077823 */ /* 0x000fe40000000024 */
[----:B------:R-:W-:Y:S01]  /*6330*/  FFMA R28, R57, -0.41421356797218322754, R30 ;  /* 0xbed413cd391c7823 */ /* 0x000fe2000000001e */
[----:B------:R-:W-:Y:S01]  /*6340*/  FFMA R49, R30, 0.41421356797218322754, R57 ;  /* 0x3ed413cd1e317823 */ /* 0x000fe20000000039 */
[C-C-:B------:R-:W-:Y:S01]  /*6350*/  FADD R30, -R14.reuse, R24.reuse ;  /* 0x000000180e1e7221 */ /* 0x140fe20000000100 */
[----:B------:R-:W-:Y:S01]  /*6360*/  FADD R14, R14, R24 ;  /* 0x000000180e0e7221 */ /* 0x000fe20000000000 */
[----:B------:R-:W-:Y:S01]  /*6370*/  FADD R24, R9, -R41 ;  /* 0x8000002909187221 */ /* 0x000fe20000000000 */
[----:B------:R-:W-:Y:S01]  /*6380*/  FADD R33, R19, -R58 ;  /* 0x8000003a13217221 */ /* 0x000fe20000000000 */
[----:B------:R-:W-:Y:S01]  /*6390*/  FFMA R20, R43, -0.41421356797218322754, R34 ;  /* 0xbed413cd2b147823 */ /* 0x000fe20000000022 */
[----:B------:R-:W-:-:S02]  /*63a0*/  FFMA R6, R34, 0.41421356797218322754, R43 ;  /* 0x3ed413cd22067823 */ /* 0x000fc4000000002b */
[C-C-:B------:R-:W-:Y:S01]  /*63b0*/  FADD R34, R24.reuse, R33.reuse ;  /* 0x0000002118227221 */ /* 0x140fe20000000000 */
[----:B------:R-:W-:Y:S01]  /*63c0*/  FADD R24, R24, -R33 ;  /* 0x8000002118187221 */ /* 0x000fe20000000000 */
[----:B------:R-:W-:Y:S02]  /*63d0*/  FADD R9, R9, R41 ;  /* 0x0000002909097221 */ /* 0x000fe40000000000 */
[C-C-:B------:R-:W-:Y:S01]  /*63e0*/  FFMA R42, R34.reuse, -0.70710676908493041992, R16.reuse ;  /* 0xbf3504f3222a7823 */ /* 0x140fe20000000010 */
[----:B------:R-:W-:Y:S01]  /*63f0*/  FFMA R16, R34, 0.70710676908493041992, R16 ;  /* 0x3f3504f322107823 */ /* 0x000fe20000000010 */
[----:B------:R-:W-:Y:S01]  /*6400*/  FADD R19, R19, R58 ;  /* 0x0000003a13137221 */ /* 0x000fe20000000000 */
        /* <DEDUP_REMOVED lines=10> */
[----:B------:R-:W2:Y:S01]  /*64b0*/  LDS R9, [R11+0x14] ;  /* 0x000014000b097984 */ /* 0x000ea20000000800 */
[----:B------:R-:W-:Y:S01]  /*64c0*/  FFMA R14, R30, -0.19891236722469329834, R16 ;  /* 0xbe4bafaf1e0e7823 */ /* 0x000fe20000000010 */
[----:B------:R-:W-:Y:S01]  /*64d0*/  FFMA R16, R16, 0.19891236722469329834, R30 ;  /* 0x3e4bafaf10107823 */ /* 0x000fe2000000001e */
[C-C-:B------:R-:W-:Y:S01]  /*64e0*/  FADD R29, -R13.reuse, R23.reuse ;  /* 0x000000170d1d7221 */ /* 0x140fe20000000100 */
[----:B------:R-:W-:Y:S01]  /*64f0*/  FADD R13, R13, R23 ;  /* 0x000000170d0d7221 */ /* 0x000fe20000000000 */
[----:B------:R-:W-:Y:S01]  /*6500*/  FADD R23, R8, -R40 ;  /* 0x8000002808177221 */ /* 0x000fe20000000000 */
[----:B------:R-:W-:Y:S01]  /*6510*/  FFMA R33, R34, 0.66817861795425415039, R42 ;  /* 0x3f2b0dc122217823 */ /* 0x000fe2000000002a */
[----:B------:R-:W-:Y:S01]  /*6520*/  FFMA R42, R42, -0.66817861795425415039, R34 ;  /* 0xbf2b0dc12a2a7823 */ /* 0x000fe20000000022 */
[----:B------:R2:W-:Y:S01]  /*6530*/  STL [R1+0x48], R16 ;  /* 0x0000481001007387 */ /* 0x0005e20000100800 */
[----:B------:R-:W-:Y:S01]  /*6540*/  FADD R8, R8, R40 ;  /* 0x0000002808087221 */ /* 0x000fe20000000000 */
[C-C-:B------:R-:W-:Y:S01]  /*6550*/  FADD R52, R35.reuse, -R44.reuse ;  /* 0x8000002c23347221 */ /* 0x140fe20000000000 */
[----:B------:R-:W-:Y:S01]  /*6560*/  FADD R35, R35, R44 ;  /* 0x0000002c23237221 */ /* 0x000fe20000000000 */
[----:B--2---:R-:W-:Y:S01]  /*6570*/  FADD R16, R51, -R9 ;  /* 0x8000000933107221 */ /* 0x004fe20000000000 */
[----:B---3--:R-:W-:-:S04]  /*6580*/  FADD R30, R56, -R59 ;  /* 0x8000003b381e7221 */ /* 0x008fc80000000000 */
[C-C-:B------:R-:W-:Y:S01]  /*6590*/  FADD R34, R23.reuse, R30.reuse ;  /* 0x0000001e17227221 */ /* 0x140fe20000000000 */
[----:B------:R-:W-:-:S03]  /*65a0*/  FADD R30, R23, -R30 ;  /* 0x8000001e171e7221 */ /* 0x000fc60000000000 */
[C-C-:B------:R-:W-:Y:S01]  /*65b0*/  FFMA R43, R34.reuse, -0.70710676908493041992, R16.reuse ;  /* 0xbf3504f3222b7823 */ /* 0x140fe20000000010 */
[----:B------:R-:W-:Y:S01]  /*65c0*/  FFMA R23, R34, 0.70710676908493041992, R16 ;  /* 0x3f3504f322177823 */ /* 0x000fe20000000010 */
[C---:B------:R-:W-:Y:S01]  /*65d0*/  FFMA R16, R30.reuse, -0.70710676908493041992, R29 ;  /* 0xbf3504f31e107823 */ /* 0x040fe2000000001d */
[----:B------:R-:W-:Y:S01]  /*65e0*/  FADD R9, R51, R9 ;  /* 0x0000000933097221 */ /* 0x000fe20000000000 */
[----:B------:R-:W-:Y:S01]  /*65f0*/  FFMA R30, R30, 0.70710676908493041992, R29 ;  /* 0x3f3504f31e1e7823 */ /* 0x000fe2000000001d */
[----:B------:R-:W-:Y:S01]  /*6600*/  FADD R59, R56, R59 ;  /* 0x0000003b383b7221 */ /* 0x000fe20000000000 */
[----:B------:R-:W-:Y:S01]  /*6610*/  FFMA R29, R16, 0.66817861795425415039, R43 ;  /* 0x3f2b0dc1101d7823 */ /* 0x000fe2000000002b */
[----:B------:R-:W-:Y:S01]  /*6620*/  FFMA R43, R43, -0.66817861795425415039, R16 ;  /* 0xbf2b0dc12b2b7823 */ /* 0x000fe20000000010 */
[C-C-:B------:R-:W-:Y:S01]  /*6630*/  FADD R16, R9.reuse, R13.reuse ;  /* 0x0000000d09107221 */ /* 0x140fe20000000000 */
[----:B------:R-:W-:Y:S01]  /*6640*/  FADD R9, R9, -R13 ;  /* 0x8000000d09097221 */ /* 0x000fe20000000000 */
[C-C-:B------:R-:W-:Y:S01]  /*6650*/  FADD R13, R59.reuse, R8.reuse ;  /* 0x000000083b0d7221 */ /* 0x140fe20000000000 */
[----:B------:R-:W-:Y:S01]  /*6660*/  FADD R57, -R59, R8 ;  /* 0x000000083b397221 */ /* 0x000fe20000000100 */
[----:B------:R-:W2:Y:S02]  /*6670*/  LDL.LU R56, [R1+0x54] ;  /* 0x0000540001387983 */ /* 0x000ea40000300800 */
[C-C-:B------:R-:W-:Y:S01]  /*6680*/  FADD R37, R16.reuse, -R13.reuse ;  /* 0x8000000d10257221 */ /* 0x140fe20000000000 */
[----:B------:R-:W-:Y:S01]  /*6690*/  FADD R8, R16, R13 ;  /* 0x0000000d10087221 */ /* 0x000fe20000000000 */
[----:B------:R-:W-:Y:S01]  /*66a0*/  FFMA R16, R30, -0.19891236722469329834, R23 ;  /* 0xbe4bafaf1e107823 */ /* 0x000fe20000000017 */
[----:B------:R-:W-:-:S02]  /*66b0*/  FFMA R13, R23, 0.19891236722469329834, R30 ;  /* 0x3e4bafaf170d7823 */ /* 0x000fc4000000001e */
[----:B------:R-:W4:Y:S01]  /*66c0*/  LDS R30, [R11+0x18] ;  /* 0x000018000b1e7984 */ /* 0x000f220000000800 */
[----:B------:R-:W-:Y:S01]  /*66d0*/  FFMA R23, R57, -0.41421356797218322754, R9 ;  /* 0xbed413cd39177823 */ /* 0x000fe20000000009 */
[----:B------:R-:W-:Y:S02]  /*66e0*/  FFMA R57, R9, 0.41421356797218322754, R57 ;  /* 0x3ed413cd09397823 */ /* 0x000fe40000000039 */
[----:B------:R4:W-:Y:S04]  /*66f0*/  STL [R1+0x38], R13 ;  /* 0x0000380d01007387 */ /* 0x0009e80000100800 */
[----:B------:R0:W2:Y:S01]  /*6700*/  LDS R9, [R11+0x1c] ;  /* 0x00001c000b097984 */ /* 0x0000a20000000800 */
[C-C-:B------:R-:W-:Y:S01]  /*6710*/  FADD R34, R5.reuse, -R60.reuse ;  /* 0x8000003c05227221 */ /* 0x140fe20000000000 */
[----:B------:R-:W-:Y:S01]  /*6720*/  FADD R60, R5, R60 ;  /* 0x0000003c053c7221 */ /* 0x000fe20000000000 */
[C-C-:B----4-:R-:W-:Y:S01]  /*6730*/  FADD R13, R55.reuse, -R30.reuse ;  /* 0x8000001e370d7221 */ /* 0x150fe20000000000 */
[----:B0-----:R-:W-:Y:S01]  /*6740*/  FADD R11, R55, R30 ;  /* 0x0000001e370b7221 */ /* 0x001fe20000000000 */
[C-C-:B------:R-:W-:Y:S01]  /*6750*/  FADD R30, -R12.reuse, R22.reuse ;  /* 0x000000160c1e7221 */ /* 0x140fe20000000100 */
        /* <DEDUP_REMOVED lines=8> */
[----:B------:R-:W-:-:S04]  /*67e0*/  FFMA R30, R22, 0.70710676908493041992, R30 ;  /* 0x3f3504f3161e7823 */ /* 0x000fc8000000001e */
[----:B------:R-:W-:Y:S01]  /*67f0*/  FFMA R41, R30, -0.19891236722469329834, R13 ;  /* 0xbe4bafaf1e297823 */ /* 0x000fe2000000000d */
[----:B------:R-:W-:Y:S01]  /*6800*/  FFMA R5, R13, 0.19891236722469329834, R30 ;  /* 0x3e4bafaf0d057823 */ /* 0x000fe2000000001e */
[C-C-:B------:R-:W-:Y:S01]  /*6810*/  FADD R13, -R10.reuse, R21.reuse ;  /* 0x000000150a0d7221 */ /* 0x140fe20000000100 */
[----:B------:R-:W-:Y:S01]  /*6820*/  FADD R10, R10, R21 ;  /* 0x000000150a0a7221 */ /* 0x000fe20000000000 */
[C-C-:B------:R-:W-:Y:S01]  /*6830*/  FADD R30, R0.reuse, -R38.reuse ;  /* 0x80000026001e7221 */ /* 0x140fe20000000000 */
[----:B------:R-:W-:Y:S02]  /*6840*/  FADD R21, R0, R38 ;  /* 0x0000002600157221 */ /* 0x000fe40000000000 */
[----:B------:R-:W3:Y:S01]  /*6850*/  LDL.LU R0, [R1+0x114] ;  /* 0x0001140001007983 */ /* 0x000ee20000300800 */
[C-C-:B------:R-:W-:Y:S01]  /*6860*/  FADD R22, R11.reuse, R12.reuse ;  /* 0x0000000c0b167221 */ /* 0x140fe20000000000 */
[----:B------:R-:W-:Y:S01]  /*6870*/  FADD R12, R11, -R12 ;  /* 0x8000000c0b0c7221 */ /* 0x000fe20000000000 */
[C-C-:B------:R-:W-:Y:S01]  /*6880*/  FADD R11, R60.reuse, R2.reuse ;  /* 0x000000023c0b7221 */ /* 0x140fe20000000000 */
[----:B------:R-:W-:Y:S01]  /*6890*/  FADD R55, -R60, R2 ;  /* 0x000000023c377221 */ /* 0x000fe20000000100 */
[----:B------:R-:W-:-:S02]  /*68a0*/  FADD R38, R47, -R61 ;  /* 0x8000003d2f267221 */ /* 0x000fc40000000000 */
[C-C-:B------:R-:W-:Y:S01]  /*68b0*/  FADD R2, R22.reuse, -R11.reuse ;  /* 0x8000000b16027221 */ /* 0x140fe20000000000 */
[----:B------:R-:W-:Y:S01]  /*68c0*/  FADD R11, R22, R11 ;  /* 0x0000000b160b7221 */ /* 0x000fe20000000000 */
[----:B------:R-:W-:Y:S01]  /*68d0*/  FFMA R34, R39, 0.66817861795425415039, R44 ;  /* 0x3f2b0dc127227823 */ /* 0x000fe2000000002c */
[----:B------:R-:W-:Y:S01]  /*68e0*/  FFMA R22, R55, -0.41421356797218322754, R12 ;  /* 0xbed413cd37167823 */ /* 0x000fe2000000000c */
[----:B------:R-:W-:Y:S01]  /*68f0*/  FFMA R44, R44, -0.66817861795425415039, R39 ;  /* 0xbf2b0dc12c2c7823 */ /* 0x000fe20000000027 */
[----:B------:R-:W-:Y:S01]  /*6900*/  FFMA R55, R12, 0.41421356797218322754, R55 ;  /* 0x3ed413cd0c377823 */ /* 0x000fe20000000037 */
[C-C-:B------:R-:W-:Y:S01]  /*6910*/  FADD R39, R30.reuse, R38.reuse ;  /* 0x000000261e277221 */ /* 0x140fe20000000000 */
[----:B------:R-:W-:Y:S01]  /*6920*/  FADD R38, R30, -R38 ;  /* 0x800000261e267221 */ /* 0x000fe20000000000 */
[----:B------:R-:W-:Y:S01]  /*6930*/  FADD R61, R47, R61 ;  /* 0x0000003d2f3d7221 */ /* 0x000fe20000000000 */
[----:B------:R-:W-:Y:S01]  /*6940*/  FMUL R47, R19, 1.4142135381698608398 ;  /* 0x3fb504f3132f7820 */ /* 0x000fe20000400000 */
[----:B------:R-:W-:Y:S01]  /*6950*/  FMUL R8, R8, 1.4142135381698608398 ;  /* 0x3fb504f308087820 */ /* 0x000fe20000400000 */
[C-C-:B--2---:R-:W-:Y:S01]  /*6960*/  FADD R12, R56.reuse, -R9.reuse ;  /* 0x80000009380c7221 */ /* 0x144fe20000000000 */
        /* <DEDUP_REMOVED lines=9> */
[----:B------:R-:W-:-:S04]  /*6a00*/  FADD R10, R61, R21 ;  /* 0x000000153d0a7221 */ /* 0x000fc80000000000 */
[C-C-:B------:R-:W-:Y:S01]  /*6a10*/  FADD R39, R12.reuse, -R10.reuse ;  /* 0x8000000a0c277221 */ /* 0x140fe20000000000 */
[----:B------:R-:W-:Y:S01]  /*6a20*/  FADD R12, R12, R10 ;  /* 0x0000000a0c0c7221 */ /* 0x000fe20000000000 */
[----:B------:R-:W-:Y:S01]  /*6a30*/  FFMA R10, R30, 0.19891236722469329834, R13 ;  /* 0x3e4bafaf1e0a7823 */ /* 0x000fe2000000000d */
[----:B------:R-:W-:Y:S01]  /*6a40*/  FADD R21, -R61, R21 ;  /* 0x000000153d157221 */ /* 0x000fe20000000100 */
[----:B------:R-:W-:-:S03]  /*6a50*/  FFMA R51, R13, -0.19891236722469329834, R30 ;  /* 0xbe4bafaf0d337823 */ /* 0x000fc6000000001e */
[----:B------:R0:W-:Y:S01]  /*6a60*/  STL [R1+0x30], R10 ;  /* 0x0000300a01007387 */ /* 0x0001e20000100800 */
[----:B------:R-:W-:Y:S01]  /*6a70*/  FFMA R40, R21, -0.41421356797218322754, R9 ;  /* 0xbed413cd15287823 */ /* 0x000fe20000000009 */
[----:B------:R-:W-:Y:S01]  /*6a80*/  FFMA R56, R9, 0.41421356797218322754, R21 ;  /* 0x3ed413cd09387823 */ /* 0x000fe20000000015 */
[----:B------:R-:W-:Y:S01]  /*6a90*/  FMUL R30, R27, 1.4142135381698608398 ;  /* 0x3fb504f31b1e7820 */ /* 0x000fe20000400000 */
[----:B0-----:R-:W-:-:S05]  /*6aa0*/  FMUL R10, R15, 1.4142135381698608398 ;  /* 0x3fb504f30f0a7820 */ /* 0x001fca0000400000 */
[----:B------:R0:W-:Y:S01]  /*6ab0*/  STL [R1+0x10], R10 ;  /* 0x0000100a01007387 */ /* 0x0001e20000100800 */
[----:B---3--:R-:W-:-:S04]  /*6ac0*/  FSEL R9, R0, RZ, P0 ;  /* 0x000000ff00097208 */ /* 0x008fc80000000000 */
[CC--:B------:R-:W-:Y:S02]  /*6ad0*/  FSETP.GE.AND P0, PT, |R10|.reuse, R9.reuse, PT ;  /* 0x000000090a00720b */ /* 0x0c0fe40003f06200 */
[----:B0-----:R-:W-:Y:S02]  /*6ae0*/  FSET.BF.GE.AND R10, |R10|, R9, PT ;  /* 0x000000090a0a720a */ /* 0x001fe40003806200 */
[----:B------:R-:W-:Y:S01]  /*6af0*/  FSET.BF.GE.AND R9, |R30|, UR4, PT ;  /* 0x000000041e097c0a */ /* 0x000fe2000b806200 */
[----:B------:R-:W0:Y:S04]  /*6b00*/  LDCU UR4, c[0x0][0x39c] ;  /* 0x00007380ff0477ac */ /* 0x000e280008000800 */
[----:B------:R-:W-:Y:S01]  /*6b10*/  FADD R10, R10, R9 ;  /* 0x000000090a0a7221 */ /* 0x000fe20000000000 */
[----:B------:R-:W-:-:S05]  /*6b20*/  FMUL R9, R35, 1.4142135381698608398 ;  /* 0x3fb504f323097820 */ /* 0x000fca0000400000 */
[----:B0-----:R-:W-:Y:S01]  /*6b30*/  FSET.BF.GE.AND R13, |R9|, UR4, PT ;  /* 0x00000004090d7c0a */ /* 0x001fe2000b806200 */
[----:B------:R-:W0:Y:S01]  /*6b40*/  LDCU UR4, c[0x0][0x39c] ;  /* 0x00007380ff0477ac */ /* 0x000e220008000800 */
[----:B------:R-:W-:-:S03]  /*6b50*/  FMUL R15, R31, 1.4142135381698608398 ;  /* 0x3fb504f31f0f7820 */ /* 0x000fc60000400000 */
[----:B------:R-:W-:Y:S02]  /*6b60*/  FADD R10, R10, R13 ;  /* 0x0000000d0a0a7221 */ /* 0x000fe40000000000 */
        /* <DEDUP_REMOVED lines=13> */
[----:B------:R-:W-:Y:S01]  /*6c40*/  FMUL R11, R12, 1.4142135381698608398 ;  /* 0x3fb504f30c0b7820 */ /* 0x000fe20000400000 */
[----:B------:R-:W-:Y:S01]  /*6c50*/  FMUL R21, R48, 1.9615705013275146484 ;  /* 0x3ffb14be30157820 */ /* 0x000fe20000400000 */
[----:B------:R-:W-:-:S03]  /*6c60*/  FMUL R27, R54, 1.8477590084075927734 ;  /* 0x3fec835e361b7820 */ /* 0x000fc60000400000 */
[----:B0-----:R-:W-:Y:S01]  /*6c70*/  FSET.BF.GE.AND R12, |R11|, UR4, PT ;  /* 0x000000040b0c7c0a */ /* 0x001fe2000b806200 */
[----:B------:R-:W0:Y:S01]  /*6c80*/  LDCU UR4, c[0x0][0x39c] ;  /* 0x00007380ff0477ac */ /* 0x000e220008000800 */
[----:B------:R1:W-:Y:S04]  /*6c90*/  STL [R1+0xc], R21 ;  /* 0x00000c1501007387 */ /* 0x0003e80000100800 */
[----:B------:R2:W-:Y:S01]  /*6ca0*/  STL [R1+0x8], R27 ;  /* 0x0000081b01007387 */ /* 0x0005e20000100800 */
[----:B------:R-:W-:-:S03]  /*6cb0*/  FADD R13, R13, R12 ;  /* 0x0000000c0d0d7221 */ /* 0x000fc60000000000 */
[----:B------:R-:W3:Y:S04]  /*6cc0*/  LDL.LU R59, [R1+0x4] ;  /* 0x00000400013b7983 */ /* 0x000ee80000300800 */
[----:B------:R-:W4:Y:S01]  /*6cd0*/  LDL.LU R58, [R1] ;  /* 0x00000000013a7983 */ /* 0x000f220000300800 */
[----:B0-----:R-:W-:Y:S01]  /*6ce0*/  FSET.BF.GE.AND R12, |R21|, UR4, PT ;  /* 0x00000004150c7c0a */ /* 0x001fe2000b806200 */
[----:B------:R-:W0:Y:S01]  /*6cf0*/  LDCU UR4, c[0x0][0x39c] ;  /* 0x00007380ff0477ac */ /* 0x000e220008000800 */
[----:B-1----:R-:W-:-:S03]  /*6d00*/  FMUL R21, R18, 1.9615705013275146484 ;  /* 0x3ffb14be12157820 */ /* 0x002fc60000400000 */
        /* <DEDUP_REMOVED lines=29> */
[----:B------:R-:W0:Y:S01]  /*6ee0*/  LDCU UR4, c[0x0][0x39c] ;  /* 0x00007380ff0477ac */ /* 0x000e220008000800 */
[----:B--2---:R-:W-:-:S03]  /*6ef0*/  FMUL R27, R32, 1.8477590084075927734 ;  /* 0x3fec835e201b7820 */ /* 0x004fc60000400000 */
        /* <DEDUP_REMOVED lines=27> */
[----:B---3--:R-:W-:Y:S01]  /*70b0*/  FMUL R35, R59, 1.6629391908645629883 ;  /* 0x3fd4db313b237820 */ /* 0x008fe20000400000 */
[----:B----4-:R-:W-:-:S04]  /*70c0*/  FMUL R28, R58, 1.6629391908645629883 ;  /* 0x3fd4db313a1c7820 */ /* 0x010fc80000400000 */
[----:B------:R-:W-:Y:S01]  /*70d0*/  STL [R1+0x14], R35 ;  /* 0x0000142301007387 */ /* 0x000fe20000100800 */
[----:B------:R-:W-:Y:S01]  /*70e0*/  FMUL R61, R4, 1.4142135381698608398 ;  /* 0x3fb504f3043d7820 */ /* 0x000fe20000400000 */
[----:B------:R-:W-:Y:S02]  /*70f0*/  FADD R24, R24, R26 ;  /* 0x0000001a18187221 */ /* 0x000fe40000000000 */
[----:B------:R1:W-:Y:S04]  /*7100*/  STL [R1+0x4], R28 ;  /* 0x0000041c01007387 */ /* 0x0003e80000100800 */
[----:B------:R-:W2:Y:S01]  /*7110*/  LDL.LU R4, [R1+0x110] ;  /* 0x0001100001047983 */ /* 0x000ea20000300800 */
[----:B0-----:R-:W-:Y:S01]  /*7120*/  FSET.BF.GE.AND R26, |R35|, UR4, PT ;  /* 0x00000004231a7c0a */ /* 0x001fe2000b806200 */
[----:B------:R-:W0:Y:S02]  /*7130*/  LDCU UR4, c[0x0][0x39c] ;  /* 0x00007380ff0477ac */ /* 0x000e240008000800 */
[----:B------:R-:W3:Y:S02]  /*7140*/  LDL.LU R58, [R1+0x58] ;  /* 0x00005800013a7983 */ /* 0x000ee40000300800 */
[----:B------:R-:W-:-:S02]  /*7150*/  FADD R24, R24, R26 ;  /* 0x0000001a18187221 */ /* 0x000fc40000000000 */
[----:B------:R-:W4:Y:S01]  /*7160*/  LDL.LU R59, [R1+0x40] ;  /* 0x00004000013b7983 */ /* 0x000f220000300800 */
[----:B0-----:R-:W-:Y:S01]  /*7170*/  FSET.BF.GE.AND R26, |R28|, UR4, PT ;  /* 0x000000041c1a7c0a */ /* 0x001fe2000b806200 */
[----:B------:R-:W1:Y:S04]  /*7180*/  LDCU UR4, c[0x0][0x39c] ;  /* 0x00007380ff0477ac */ /* 0x000e680008000800 */
[----:B------:R-:W-:Y:S01]  /*7190*/  FADD R26, R24, R26 ;  /* 0x0000001a181a7221 */ /* 0x000fe20000000000 */
[----:B------:R-:W-:-:S05]  /*71a0*/  FMUL R24, R50, 1.6629391908645629883 ;  /* 0x3fd4db3132187820 */ /* 0x000fca0000400000 */
[----:B-1----:R-:W-:Y:S01]  /*71b0*/  FSET.BF.GE.AND R28, |R24|, UR4, PT ;  /* 0x00000004181c7c0a */ /* 0x002fe2000b806200 */
[----:B------:R-:W0:Y:S01]  /*71c0*/  LDCU UR4, c[0x0][0x39c] ;  /* 0x00007380ff0477ac */ /* 0x000e220008000800 */
[----:B------:R-:W-:-:S03]  /*71d0*/  FMUL R25, R25, 1.6629391908645629883 ;  /* 0x3fd4db3119197820 */ /* 0x000fc60000400000 */
[----:B------:R-:W-:Y:S02]  /*71e0*/  FADD R26, R26, R28 ;  /* 0x0000001c1a1a7221 */ /* 0x000fe40000000000 */
        /* <DEDUP_REMOVED lines=36> */
[----:B------:R-:W0:Y:S01]  /*7430*/  LDCU UR4, c[0x0][0x39c] ;  /* 0x00007380ff0477ac */ /* 0x000e220008000800 */
[----:B------:R-:W-:-:S03]  /*7440*/  FMUL R37, R37, 1.4142135381698608398 ;  /* 0x3fb504f325257820 */ /* 0x000fc60000400000 */
[----:B------:R-:W-:Y:S02]  /*7450*/  FADD R38, R38, R40 ;  /* 0x0000002826267221 */ /* 0x000fe40000000000 */
        /* <DEDUP_REMOVED lines=11> */
[----:B--2---:R-:W-:-:S05]  /*7510*/  FMUL R4, R4, -1.6629391908645629883 ;  /* 0xbfd4db3104047820 */ /* 0x004fca0000400000 */
[----:B0-----:R-:W-:Y:S01]  /*7520*/  FSET.BF.GE.AND R40, |R4|, UR4, PT ;  /* 0x0000000404287c0a */ /* 0x001fe2000b806200 */
[----:B------:R-:W0:Y:S01]  /*7530*/  LDCU UR4, c[0x0][0x39c] ;  /* 0x00007380ff0477ac */ /* 0x000e220008000800 */
[----:B---3--:R-:W-:-:S03]  /*7540*/  FMUL R41, R58, -1.6629391908645629883 ;  /* 0xbfd4db313a297820 */ /* 0x008fc60000400000 */
[----:B------:R-:W-:Y:S02]  /*7550*/  FADD R2, R2, R40 ;  /* 0x0000002802027221 */ /* 0x000fe40000000000 */
[----:B0-----:R-:W-:Y:S01]  /*7560*/  FSET.BF.GE.AND R40, |R41|, UR4, PT ;  /* 0x0000000429287c0a */ /* 0x001fe2000b806200 */
[----:B------:R-:W0:Y:S04]  /*7570*/  LDCU UR4, c[0x0][0x39c] ;  /* 0x00007380ff0477ac */ /* 0x000e280008000800 */
[----:B------:R-:W-:Y:S01]  /*7580*/  FADD R2, R2, R40 ;  /* 0x0000002802027221 */ /* 0x000fe20000000000 */
[----:B----4-:R-:W-:Y:S01]  /*7590*/  FMUL R40, R59, -1.6629391908645629883 ;  /* 0xbfd4db313b287820 */ /* 0x010fe20000400000 */
[----:B------:R0:W-:Y:S04]  /*75a0*/  STL [R1], R41 ;  /* 0x0000002901007387 */ /* 0x0001e80000100800 */
[----:B------:R-:W2:Y:S01]  /*75b0*/  LDL.LU R58, [R1+0x68] ;  /* 0x00006800013a7983 */ /* 0x000ea20000300800 */
[----:B0-----:R-:W-:Y:S01]  /*75c0*/  FSET.BF.GE.AND R41, |R40|, UR4, PT ;  /* 0x0000000428297c0a */ /* 0x001fe2000b806200 */
[----:B------:R-:W0:Y:S04]  /*75d0*/  LDCU UR4, c[0x0][0x39c] ;  /* 0x00007380ff0477ac */ /* 0x000e280008000800 */
[----:B------:R-:W-:Y:S01]  /*75e0*/  FADD R2, R2, R41 ;  /* 0x0000002902027221 */ /* 0x000fe20000000000 */
[----:B------:R-:W-:-:S02]  /*75f0*/  FMUL R41, R7, -1.6629391908645629883 ;  /* 0xbfd4db3107297820 */ /* 0x000fc40000400000 */
[----:B------:R-:W3:Y:S03]  /*7600*/  LDL.LU R7, [R1+0x10c] ;  /* 0x00010c0001077983 */ /* 0x000ee60000300800 */
        /* <DEDUP_REMOVED lines=19> */
[----:B------:R-:W-:Y:S01]  /*7740*/  FMUL R48, R6, 1.8477590084075927734 ;  /* 0x3fec835e06307820 */ /* 0x000fe20000400000 */
[----:B------:R-:W-:Y:S01]  /*7750*/  FMUL R50, R49, 1.8477590084075927734 ;  /* 0x3fec835e31327820 */ /* 0x000fe20000400000 */
[----:B------:R-:W4:Y:S04]  /*7760*/  LDL.LU R6, [R1+0x108] ;  /* 0x0001080001067983 */ /* 0x000f280000300800 */
[----:B------:R-:W4:Y:S01]  /*7770*/  LDL.LU R49, [R1+0x104] ;  /* 0x0001040001317983 */ /* 0x000f220000300800 */
[----:B------:R-:W-:Y:S01]  /*7780*/  FMUL R51, R53, 1.8477590084075927734 ;  /* 0x3fec835e35337820 */ /* 0x000fe20000400000 */
[----:B---3--:R-:W-:-:S05]  /*7790*/  FMUL R7, R7, 1.8477590084075927734 ;  /* 0x3fec835e07077820 */ /* 0x008fca0000400000 */
[----:B0-----:R-:W-:Y:S01]  /*77a0*/  FSET.BF.GE.AND R2, |R7|, UR4, PT ;  /* 0x0000000407027c0a */ /* 0x001fe2000b806200 */
[----:B------:R-:W0:Y:S01]  /*77b0*/  LDCU UR4, c[0x0][0x39c] ;  /* 0x00007380ff0477ac */ /* 0x000e220008000800 */
[----:B--2---:R-:W-:Y:S02]  /*77c0*/  FMUL R46, R58, 1.8477590084075927734 ;  /* 0x3fec835e3a2e7820 */ /* 0x004fe40000400000 */
[----:B------:R-:W2:Y:S01]  /*77d0*/  LDL.LU R58, [R1+0x6c] ;  /* 0x00006c00013a7983 */ /* 0x000ea20000300800 */
[----:B------:R-:W-:-:S03]  /*77e0*/  FADD R52, R52, R2 ;  /* 0x0000000234347221 */ /* 0x000fc60000000000 */
[----:B------:R-:W3:Y:S04]  /*77f0*/  LDL.LU R59, [R1+0x48] ;  /* 0x00004800013b7983 */ /* 0x000ee80000300800 */
[----:B------:R-:W3:Y:S01]  /*7800*/  LDL.LU R60, [R1+0x38] ;  /* 0x00003800013c7983 */ /* 0x000ee20000300800 */
        /* <DEDUP_REMOVED lines=12> */
[----:B------:R-:W-:-:S02]  /*78d0*/  FMUL R52, R57, 1.8477590084075927734 ;  /* 0x3fec835e39347820 */ /* 0x000fc40000400000 */
[----:B------:R-:W2:Y:S03]  /*78e0*/  LDL.LU R57, [R1+0x74] ;  /* 0x0000740001397983 */ /* 0x000ea60000300800 */
        /* <DEDUP_REMOVED lines=10> */
[----:B----4-:R-:W-:-:S03]  /*7990*/  FMUL R49, R49, 1.9615705013275146484 ;  /* 0x3ffb14be31317820 */ /* 0x010fc60000400000 */
[----:B------:R-:W-:Y:S02]  /*79a0*/  FADD R55, R55, R2 ;  /* 0x0000000237377221 */ /* 0x000fe40000000000 */
[----:B0-----:R-:W-:Y:S01]  /*79b0*/  FSET.BF.GE.AND R2, |R49|, UR4, PT ;  /* 0x0000000431027c0a */ /* 0x001fe2000b806200 */
[----:B------:R-:W0:Y:S01]  /*79c0*/  LDCU UR4, c[0x0][0x39c] ;  /* 0x00007380ff0477ac */ /* 0x000e220008000800 */
[----:B------:R-:W-:-:S03]  /*79d0*/  FMUL R6, R6, 1.9615705013275146484 ;  /* 0x3ffb14be06067820 */ /* 0x000fc60000400000 */
[----:B------:R-:W-:Y:S02]  /*79e0*/  FADD R55, R55, R2 ;  /* 0x0000000237377221 */ /* 0x000fe40000000000 */
        /* <DEDUP_REMOVED lines=54> */
[----:B------:R-:W-:Y:S01]  /*7d50*/  LOP3.LUT R0, R0, 0xffffffdf, RZ, 0xc0, !PT ;  /* 0xffffffdf00007812 */ /* 0x000fe200078ec0ff */
[----:B------:R-:W-:-:S03]  /*7d60*/  FMUL R42, R42, 0.000244140625 ;  /* 0x398000002a2a7820 */ /* 0x000fc60000400000 */
[----:B------:R-:W-:Y:S01]  /*7d70*/  @P1 LOP3.LUT R0, R0, 0x20, RZ, 0xfc, !PT ;  /* 0x0000002000001812 */ /* 0x000fe200078efcff */
[----:B------:R-:W-:Y:S01]  /*7d80*/  FMUL R51, R51, 0.000244140625 ;  /* 0x3980000033337820 */ /* 0x000fe20000400000 */
[C---:B------:R-:W-:Y:S01]  /*7d90*/  FSETP.GE.AND P1, PT, |R30|.reuse, UR4, PT ;  /* 0x000000041e007c0b */ /* 0x040fe2000bf26200 */
[----:B------:R-:W-:Y:S01]  /*7da0*/  FMUL R30, R30, 0.000244140625 ;  /* 0x398000001e1e7820 */ /* 0x000fe20000400000 */
[----:B------:R-:W-:Y:S01]  /*7db0*/  LOP3.LUT R0, R0, 0xfffffff7, RZ, 0xc0, !PT ;  /* 0xfffffff700007812 */ /* 0x000fe200078ec0ff */
[----:B------:R-:W-:Y:S01]  /*7dc0*/  FMUL R57, R57, 0.000244140625 ;  /* 0x3980000039397820 */ /* 0x000fe20000400000 */
[----:B------:R0:W-:Y:S01]  /*7dd0*/  STL [R1+0x84], R42 ;  /* 0x0000842a01007387 */ /* 0x0001e20000100800 */
[----:B------:R-:W-:Y:S01]  /*7de0*/  FMUL R5, R5, 0.000244140625 ;  /* 0x3980000005057820 */ /* 0x000fe20000400000 */
[----:B------:R-:W-:Y:S02]  /*7df0*/  @P0 LOP3.LUT R0, R0, 0x8, RZ, 0xfc, !PT ;  /* 0x0000000800000812 */ /* 0x000fe400078efcff */
[C---:B------:R-:W-:Y:S01]  /*7e00*/  FSETP.GE.AND P0, PT, |R9|.reuse, UR5, PT ;  /* 0x0000000509007c0b */ /* 0x040fe2000bf06200 */
[----:B------:R-:W-:Y:S01]  /*7e10*/  FMUL R9, R9, 0.000244140625 ;  /* 0x3980000009097820 */ /* 0x000fe20000400000 */
[----:B------:R-:W-:Y:S01]  /*7e20*/  FSEL R30, R30, RZ, P1 ;  /* 0x000000ff1e1e7208 */ /* 0x000fe20000800000 */
[----:B0-----:R-:W2:Y:S04]  /*7e30*/  LDL.LU R42, [R1+0xf8] ;  /* 0x0000f800012a7983 */ /* 0x001ea80000300800 */
[----:B------:R0:W-:Y:S01]  /*7e40*/  STL [R1+0x80], R51 ;  /* 0x0000803301007387 */ /* 0x0001e20000100800 */
[C---:B------:R-:W-:Y:S01]  /*7e50*/  FSETP.GE.AND P1, PT, |R8|.reuse, UR10, PT ;  /* 0x0000000a08007c0b */ /* 0x040fe2000bf26200 */
[----:B------:R-:W-:-:S02]  /*7e60*/  FMUL R8, R8, 0.000244140625 ;  /* 0x3980000008087820 */ /* 0x000fc40000400000 */
[----:B0-----:R-:W4:Y:S04]  /*7e70*/  LDL.LU R51, [R1+0xf4] ;  /* 0x0000f40001337983 */ /* 0x001f280000300800 */
[----:B------:R0:W-:Y:S01]  /*7e80*/  STL [R1+0x2c], R57 ;  /* 0x00002c3901007387 */ /* 0x0001e20000100800 */
[----:B------:R-:W-:-:S03]  /*7e90*/  FSEL R8, R8, RZ, P1 ;  /* 0x000000ff08087208 */ /* 0x000fc60000800000 */
[----:B0-----:R-:W3:Y:S04]  /*7ea0*/  LDL.LU R57, [R1+0xf0] ;  /* 0x0000f00001397983 */ /* 0x001ee80000300800 */
[----:B------:R0:W-:Y:S04]  /*7eb0*/  STL [R1+0xc], R5 ;  /* 0x00000c0501007387 */ /* 0x0001e80000100800 */
[----:B0-----:R0:W5:Y:S04]  /*7ec0*/  LDL.LU R5, [R1+0xec] ;  /* 0x0000ec0001057983 */ /* 0x0011680000300800 */
[----:B------:R1:W-:Y:S01]  /*7ed0*/  STL [R1+0xb4], R30 ;  /* 0x0000b41e01007387 */ /* 0x0003e20000100800 */
[----:B------:R-:W-:-:S02]  /*7ee0*/  FSETP.GE.AND P1, PT, |R11|, UR12, PT ;  /* 0x0000000c0b007c0b */ /* 0x000fc4000bf26200 */
[----:B-1----:R-:W-:Y:S02]  /*7ef0*/  FSEL R30, R9, RZ, P0 ;  /* 0x000000ff091e7208 */ /* 0x002fe40000000000 */
[----:B------:R-:W-:Y:S02]  /*7f00*/  FSEL R9, R15, RZ, P2 ;  /* 0x000000ff0f097208 */ /* 0x000fe40001000000 */
[C---:B------:R-:W-:Y:S01]  /*7f10*/  FSETP.GE.AND P2, PT, |R10|.reuse, UR11, PT ;  /* 0x0000000b0a007c0b */ /* 0x040fe2000bf46200 */
[----:B------:R-:W-:Y:S01]  /*7f20*/  FMUL R10, R10, 0.000244140625 ;  /* 0x398000000a0a7820 */ /* 0x000fe20000400000 */
[----:B------:R1:W-:Y:S04]  /*7f30*/  STL [R1+0xb0], R30 ;  /* 0x0000b01e01007387 */ /* 0x0003e80000100800 */
[----:B------:R-:W-:Y:S01]  /*7f40*/  STL [R1+0xac], R9 ;  /* 0x0000ac0901007387 */ /* 0x000fe20000100800 */
[----:B------:R-:W-:-:S03]  /*7f50*/  FMUL R11, R11, 0.000244140625 ;  /* 0x398000000b0b7820 */ /* 0x000fc60000400000 */
[----:B-1----:R-:W2:Y:S04]  /*7f60*/  LDL.LU R30, [R1+0x4] ;  /* 0x00000400011e7983 */ /* 0x002ea80000300800 */
        /* <DEDUP_REMOVED lines=36> */
[----:B-1----:R-:W-:-:S05]  /*81b0*/  FSEL R8, R27, RZ, P2 ;  /* 0x000000ff1b087208 */ /* 0x002fca0001000000 */
[----:B------:R1:W-:Y:S04]  /*81c0*/  STL [R1+0x8c], R8 ;  /* 0x00008c0801007387 */ /* 0x0003e80000100800 */
[----:B------:R0:W-:Y:S01]  /*81d0*/  STL [R1+0x78], R9 ;  /* 0x0000780901007387 */ /* 0x0001e20000100800 */
[----:B-1----:R-:W-:-:S05]  /*81e0*/  FSEL R8, R19, RZ, P0 ;  /* 0x000000ff13087208 */ /* 0x002fca0000000000 */
[----:B------:R1:W-:Y:S04]  /*81f0*/  STL [R1+0x74], R8 ;  /* 0x0000740801007387 */ /* 0x0003e80000100800 */
[----:B0-----:R-:W4:Y:S01]  /*8200*/  LDL.LU R9, [R1] ;  /* 0x0000000001097983 */ /* 0x001f220000300800 */
[C---:B------:R-:W-:Y:S01]  /*8210*/  FSETP.GE.AND P2, PT, |R20|.reuse, UR26, PT ;  /* 0x0000001a14007c0b */ /* 0x040fe2000bf46200 */
[----:B------:R-:W-:Y:S01]  /*8220*/  FMUL R20, R20, 0.000244140625 ;  /* 0x3980000014147820 */ /* 0x000fe20000400000 */
[C---:B------:R-:W-:Y:S01]  /*8230*/  FSETP.GE.AND P0, PT, |R22|.reuse, UR27, PT ;  /* 0x0000001b16007c0b */ /* 0x040fe2000bf06200 */
[----:B------:R-:W-:-:S03]  /*8240*/  FMUL R22, R22, 0.000244140625 ;  /* 0x3980000016167820 */ /* 0x000fc60000400000 */
[----:B-1----:R-:W-:Y:S02]  /*8250*/  FSEL R8, R20, RZ, P2 ;  /* 0x000000ff14087208 */ /* 0x002fe40001000000 */
[C---:B------:R-:W-:Y:S01]  /*8260*/  FSETP.GE.AND P2, PT, |R23|.reuse, UR28, PT ;  /* 0x0000001c17007c0b */ /* 0x040fe2000bf46200 */
[----:B------:R-:W-:Y:S01]  /*8270*/  FMUL R23, R23, 0.000244140625 ;  /* 0x3980000017177820 */ /* 0x000fe20000400000 */
[----:B------:R-:W-:Y:S01]  /*8280*/  FSEL R10, R22, RZ, P0 ;  /* 0x000000ff160a7208 */ /* 0x000fe20000000000 */
[----:B------:R-:W-:Y:S04]  /*8290*/  STL [R1+0x70], R8 ;  /* 0x0000700801007387 */ /* 0x000fe80000100800 */
[----:B------:R0:W-:Y:S01]  /*82a0*/  STL [R1+0x60], R10 ;  /* 0x0000600a01007387 */ /* 0x0001e20000100800 */
[C---:B------:R-:W-:Y:S01]  /*82b0*/  FSETP.GE.AND P0, PT, |R24|.reuse, UR31, PT ;  /* 0x0000001f18007c0b */ /* 0x040fe2000bf06200 */
[----:B------:R-:W-:Y:S01]  /*82c0*/  FMUL R24, R24, 0.000244140625 ;  /* 0x3980000018187820 */ /* 0x000fe20000400000 */
[----:B0-----:R-:W-:-:S02]  /*82d0*/  FSEL R10, R23, RZ, P2 ;  /* 0x000000ff170a7208 */ /* 0x001fc40001000000 */
[C---:B------:R-:W-:Y:S01]  /*82e0*/  FSETP.GE.AND P2, PT, |R25|.reuse, UR32, PT ;  /* 0x0000002019007c0b */ /* 0x040fe2000bf46200 */
[----:B------:R-:W-:Y:S02]  /*82f0*/  FMUL R25, R25, 0.000244140625 ;  /* 0x3980000019197820 */ /* 0x000fe40000400000 */
[----:B------:R0:W-:Y:S01]  /*8300*/  STL [R1+0x54], R10 ;  /* 0x0000540a01007387 */ /* 0x0001e20000100800 */
[----:B------:R-:W-:Y:S01]  /*8310*/  FMUL R27, R29, 0.000244140625 ;  /* 0x398000001d1b7820 */ /* 0x000fe20000400000 */
[----:B0-----:R-:W-:Y:S02]  /*8320*/  FSEL R10, R24, RZ, P0 ;  /* 0x000000ff180a7208 */ /* 0x001fe40000000000 */
        /* <DEDUP_REMOVED lines=10> */
[----:B------:R-:W-:Y:S01]  /*83d0*/  LOP3.LUT R0, R0, 0xfffffffd, RZ, 0xc0, !PT ;  /* 0xfffffffd00007812 */ /* 0x000fe200078ec0ff */
[----:B------:R-:W-:Y:S01]  /*83e0*/  FMUL R24, R58, 0.000244140625 ;  /* 0x398000003a187820 */ /* 0x000fe20000400000 */
[C---:B--2---:R-:W-:Y:S01]  /*83f0*/  FMUL R8, R30.reuse, 0.000244140625 ;  /* 0x398000001e087820 */ /* 0x044fe20000400000 */
[----:B------:R-:W-:-:S04]  /*8400*/  FSETP.GE.AND P1, PT, |R30|, UR30, PT ;  /* 0x0000001e1e007c0b */ /* 0x000fc8000bf26200 */
[----:B------:R-:W-:Y:S02]  /*8410*/  FSEL R8, R8, RZ, P1 ;  /* 0x000000ff08087208 */ /* 0x000fe40000800000 */
[C---:B------:R-:W-:Y:S01]  /*8420*/  FSETP.GE.AND P1, PT, |R26|.reuse, UR34, PT ;  /* 0x000000221a007c0b */ /* 0x040fe2000bf26200 */
[----:B------:R-:W-:Y:S02]  /*8430*/  FMUL R26, R26, 0.000244140625 ;  /* 0x398000001a1a7820 */ /* 0x000fe40000400000 */
[----:B------:R0:W-:Y:S03]  /*8440*/  STL [R1+0x68], R8 ;  /* 0x0000680801007387 */ /* 0x0001e60000100800 */
[----:B------:R-:W-:Y:S02]  /*8450*/  FSEL R30, R26, RZ, P1 ;  /* 0x000000ff1a1e7208 */ /* 0x000fe40000800000 */
[----:B------:R-:W-:-:S02]  /*8460*/  FSETP.GE.AND P1, PT, |R29|, UR36, PT ;  /* 0x000000241d007c0b */ /* 0x000fc4000bf26200 */
[----:B0-----:R-:W-:Y:S02]  /*8470*/  FSEL R8, R25, RZ, P2 ;  /* 0x000000ff19087208 */ /* 0x001fe40001000000 */
[C---:B------:R-:W-:Y:S01]  /*8480*/  FSETP.GE.AND P2, PT, |R28|.reuse, UR35, PT ;  /* 0x000000231c007c0b */ /* 0x040fe2000bf46200 */
[----:B------:R-:W-:Y:S01]  /*8490*/  FMUL R28, R28, 0.000244140625 ;  /* 0x398000001c1c7820 */ /* 0x000fe20000400000 */
[----:B------:R-:W-:Y:S01]  /*84a0*/  STL [R1+0x5c], R10 ;  /* 0x00005c0a01007387 */ /* 0x000fe20000100800 */
[----:B------:R-:W-:-:S03]  /*84b0*/  FSEL R27, R27, RZ, P1 ;  /* 0x000000ff1b1b7208 */ /* 0x000fc60000800000 */
[----:B------:R-:W-:Y:S01]  /*84c0*/  FSEL R28, R28, RZ, P2 ;  /* 0x000000ff1c1c7208 */ /* 0x000fe20001000000 */
[----:B------:R0:W-:Y:S01]  /*84d0*/  STL [R1+0x58], R8 ;  /* 0x0000580801007387 */ /* 0x0001e20000100800 */
[C---:B------:R-:W-:Y:S01]  /*84e0*/  FSETP.GE.AND P2, PT, |R34|.reuse, UR39, PT ;  /* 0x0000002722007c0b */ /* 0x040fe2000bf46200 */
[----:B------:R-:W-:Y:S01]  /*84f0*/  FMUL R34, R34, 0.000244140625 ;  /* 0x3980000022227820 */ /* 0x000fe20000400000 */
[C---:B------:R-:W-:Y:S01]  /*8500*/  FSETP.GE.AND P1, PT, |R35|.reuse, UR40, PT ;  /* 0x0000002823007c0b */ /* 0x040fe2000bf26200 */
[----:B------:R-:W-:Y:S01]  /*8510*/  FMUL R35, R35, 0.000244140625 ;  /* 0x3980000023237820 */ /* 0x000fe20000400000 */
[----:B0-----:R-:W-:Y:S02]  /*8520*/  FSEL R8, R61, RZ, P0 ;  /* 0x000000ff3d087208 */ /* 0x001fe40000000000 */
[----:B------:R-:W-:Y:S02]  /*8530*/  FSEL R10, R34, RZ, P2 ;  /* 0x000000ff220a7208 */ /* 0x000fe40001000000 */
[C---:B------:R-:W-:Y:S01]  /*8540*/  FSETP.GE.AND P0, PT, |R37|.reuse, UR42, PT ;  /* 0x0000002a25007c0b */ /* 0x040fe2000bf06200 */
[----:B------:R0:W-:Y:S01]  /*8550*/  STL [R1+0x50], R8 ;  /* 0x0000500801007387 */ /* 0x0001e20000100800 */
[----:B------:R-:W-:-:S03]  /*8560*/  FMUL R37, R37, 0.000244140625 ;  /* 0x3980000025257820 */ /* 0x000fc60000400000 */
[----:B------:R-:W-:Y:S01]  /*8570*/  STL [R1+0x4c], R10 ;  /* 0x00004c0a01007387 */ /* 0x000fe20000100800 */
[----:B0-----:R-:W-:-:S05]  /*8580*/  FSEL R8, R35, RZ, P1 ;  /* 0x000000ff23087208 */ /* 0x001fca0000800000 */
[----:B------:R0:W-:Y:S01]  /*8590*/  STL [R1+0x48], R8 ;  /* 0x0000480801007387 */ /* 0x0001e20000100800 */
[C---:B------:R-:W-:Y:S01]  /*85a0*/  FSETP.GE.AND P1, PT, |R38|.reuse, UR43, PT ;  /* 0x0000002b26007c0b */ /* 0x040fe2000bf26200 */
[----:B------:R-:W-:Y:S01]  /*85b0*/  FMUL R38, R38, 0.000244140625 ;  /* 0x3980000026267820 */ /* 0x000fe20000400000 */
[----:B0-----:R-:W-:Y:S02]  /*85c0*/  FSEL R8, R37, RZ, P0 ;  /* 0x000000ff25087208 */ /* 0x001fe40000000000 */
[----:B------:R-:W-:-:S03]  /*85d0*/  FSETP.GE.AND P0, PT, |R39|, UR44, PT ;  /* 0x0000002c27007c0b */ /* 0x000fc6000bf06200 */
[----:B------:R4:W-:Y:S01]  /*85e0*/  STL [R1+0x44], R8 ;  /* 0x0000440801007387 */ /* 0x0009e20000100800 */
[----:B------:R-:W-:Y:S02]  /*85f0*/  FSEL R13, R13, RZ, P0 ;  /* 0x000000ff0d0d7208 */ /* 0x000fe40000000000 */
[C---:B------:R-:W-:Y:S01]  /*8600*/  FSETP.GE.AND P0, PT, |R41|.reuse, UR48, PT ;  /* 0x0000003029007c0b */ /* 0x040fe2000bf06200 */
[----:B------:R-:W-:Y:S01]  /*8610*/  FMUL R41, R41, 0.000244140625 ;  /* 0x3980000029297820 */ /* 0x000fe20000400000 */
[----:B------:R-:W-:Y:S01]  /*8620*/  FMUL R25, R59, 0.000244140625 ;  /* 0x398000003b197820 */ /* 0x000fe20000400000 */
[C---:B----4-:R-:W-:Y:S01]  /*8630*/  FMUL R8, R9.reuse, 0.000244140625 ;  /* 0x3980000009087820 */ /* 0x050fe20000400000 */
[----:B------:R-:W-:Y:S02]  /*8640*/  FSETP.GE.AND P2, PT, |R9|, UR46, PT ;  /* 0x0000002e09007c0b */ /* 0x000fe4000bf46200 */
[----:B------:R-:W-:Y:S02]  /*8650*/  FSEL R9, R38, RZ, P1 ;  /* 0x000000ff26097208 */ /* 0x000fe40000800000 */
[C---:B------:R-:W-:Y:S01]  /*8660*/  FSETP.GE.AND P1, PT, |R40|.reuse, UR47, PT ;  /* 0x0000002f28007c0b */ /* 0x040fe2000bf26200 */
[----:B------:R-:W-:Y:S01]  /*8670*/  FMUL R40, R40, 0.000244140625 ;  /* 0x3980000028287820 */ /* 0x000fe20000400000 */
[----:B------:R-:W-:Y:S01]  /*8680*/  FSEL R8, R8, RZ, P2 ;  /* 0x000000ff08087208 */ /* 0x000fe20001000000 */
[----:B------:R0:W-:Y:S01]  /*8690*/  STL [R1+0x34], R9 ;  /* 0x0000340901007387 */ /* 0x0001e20000100800 */
[C---:B------:R-:W-:Y:S01]  /*86a0*/  FSETP.GE.AND P2, PT, |R43|.reuse, UR50, PT ;  /* 0x000000322b007c0b */ /* 0x040fe2000bf46200 */
[----:B------:R-:W-:-:S02]  /*86b0*/  FMUL R43, R43, 0.000244140625 ;  /* 0x398000002b2b7820 */ /* 0x000fc40000400000 */
[----:B------:R1:W-:Y:S01]  /*86c0*/  STL [R1+0x40], R8 ;  /* 0x0000400801007387 */ /* 0x0003e20000100800 */
[----:B0-----:R-:W-:Y:S02]  /*86d0*/  FSEL R9, R40, RZ, P1 ;  /* 0x000000ff28097208 */ /* 0x001fe40000800000 */
[----:B-1----:R-:W-:-:S03]  /*86e0*/  FSEL R8, R41, RZ, P0 ;  /* 0x000000ff29087208 */ /* 0x002fc60000000000 */
[----:B------:R-:W-:Y:S01]  /*86f0*/  STL [R1+0x3c], R9 ;  /* 0x00003c0901007387 */ /* 0x000fe20000100800 */
[C---:B------:R-:W-:Y:S01]  /*8700*/  FSETP.GE.AND P1, PT, |R46|.reuse, UR54, PT ;  /* 0x000000362e007c0b */ /* 0x040fe2000bf26200 */
[----:B------:R-:W-:Y:S02]  /*8710*/  FMUL R46, R46, 0.000244140625 ;  /* 0x398000002e2e7820 */ /* 0x000fe40000400000 */
[----:B------:R0:W-:Y:S01]  /*8720*/  STL [R1+0x38], R8 ;  /* 0x0000380801007387 */ /* 0x0001e20000100800 */
[----:B------:R-:W-:Y:S02]  /*8730*/  FSETP.GE.AND P0, PT, |R44|, UR51, PT ;  /* 0x000000332c007c0b */ /* 0x000fe4000bf06200 */
[----:B0-----:R-:W-:Y:S02]  /*8740*/  FSEL R8, R43, RZ, P2 ;  /* 0x000000ff2b087208 */ /* 0x001fe40001000000 */
[----:B------:R-:W-:-:S03]  /*8750*/  FSETP.GE.AND P2, PT, |R45|, UR52, PT ;  /* 0x000000342d007c0b */ /* 0x000fc6000bf46200 */
[----:B------:R0:W-:Y:S01]  /*8760*/  STL [R1+0x30], R8 ;  /* 0x0000300801007387 */ /* 0x0001e20000100800 */
[----:B------:R-:W-:Y:S02]  /*8770*/  FSEL R18, R18, RZ, P2 ;  /* 0x000000ff12127208 */ /* 0x000fe40001000000 */
[----:B------:R-:W-:Y:S02]  /*8780*/  FSEL R16, R16, RZ, P0 ;  /* 0x000000ff10107208 */ /* 0x000fe40000000000 */
[----:B------:R-:W-:Y:S02]  /*8790*/  FSETP.GE.AND P2, PT, |R50|, UR56, PT ;  /* 0x0000003832007c0b */ /* 0x000fe4000bf46200 */
[----:B------:R-:W-:Y:S02]  /*87a0*/  FSETP.GE.AND P0, PT, |R48|, UR55, PT ;  /* 0x0000003730007c0b */ /* 0x000fe4000bf06200 */
[----:B0-----:R-:W-:Y:S02]  /*87b0*/  FSEL R8, R46, RZ, P1 ;  /* 0x000000ff2e087208 */ /* 0x001fe40000800000 */
[----:B------:R-:W-:-:S02]  /*87c0*/  FSEL R19, R19, RZ, P2 ;  /* 0x000000ff13137208 */ /* 0x000fc40001000000 */
[----:B------:R-:W-:Y:S01]  /*87d0*/  FSEL R20, R20, RZ, P0 ;  /* 0x000000ff14147208 */ /* 0x000fe20000000000 */
[----:B------:R0:W-:Y:S01]  /*87e0*/  STL [R1+0xbc], R8 ;  /* 0x0000bc0801007387 */ /* 0x0001e20000100800 */
[----:B------:R-:W-:Y:S02]  /*87f0*/  FSETP.GE.AND P2, PT, |R53|, UR59, PT ;  /* 0x0000003b35007c0b */ /* 0x000fe4000bf46200 */
[----:B------:R-:W-:Y:S02]  /*8800*/  FSETP.GE.AND P0, PT, |R6|, UR62, PT ;  /* 0x0000003e06007c0b */ /* 0x000fe4000bf06200 */
[----:B------:R-:W-:Y:S01]  /*8810*/  FSEL R22, R22, RZ, P2 ;  /* 0x000000ff16167208 */ /* 0x000fe20001000000 */
[----:B0-----:R-:W-:Y:S01]  /*8820*/  FMUL R8, R6, 0.000244140625 ;  /* 0x3980000006087820 */ /* 0x001fe20000400000 */
[C---:B------:R-:W-:Y:S01]  /*8830*/  FSETP.GE.AND P2, PT, |R55|.reuse, UR63, PT ;  /* 0x0000003f37007c0b */ /* 0x040fe2000bf46200 */
[----:B------:R-:W-:Y:S01]  /*8840*/  FMUL R55, R55, 0.000244140625 ;  /* 0x3980000037377820 */ /* 0x000fe20000400000 */
[----:B------:R0:W5:Y:S02]  /*8850*/  LDL.LU R6, [R1+0xe8] ;  /* 0x0000e80001067983 */ /* 0x0001640000300800 */
[----:B------:R-:W-:-:S02]  /*8860*/  FSEL R8, R8, RZ, P0 ;  /* 0x000000ff08087208 */ /* 0x000fc40000000000 */
[----:B------:R-:W-:-:S03]  /*8870*/  FSETP.GE.AND P1, PT, |R52|, UR58, PT ;  /* 0x0000003a34007c0b */ /* 0x000fc6000bf26200 */
[----:B------:R1:W-:Y:S01]  /*8880*/  STL [R1+0xc0], R8 ;  /* 0x0000c00801007387 */ /* 0x0003e20000100800 */
[----:B------:R-:W-:Y:S02]  /*8890*/  FSEL R21, R21, RZ, P1 ;  /* 0x000000ff15157208 */ /* 0x000fe40000800000 */
[----:B------:R-:W-:Y:S02]  /*88a0*/  FSETP.GE.AND P1, PT, |R54|, UR60, PT ;  /* 0x0000003c36007c0b */ /* 0x000fe4000bf26200 */
[----:B-1----:R-:W-:Y:S02]  /*88b0*/  FSEL R8, R55, RZ, P2 ;  /* 0x000000ff37087208 */ /* 0x002fe40001000000 */
[----:B------:R-:W-:Y:S02]  /*88c0*/  FSETP.GE.AND P2, PT, |R3|, UR37, PT ;  /* 0x0000002503007c0b */ /* 0x000fe4000bf46200 */
[----:B------:R-:W-:Y:S02]  /*88d0*/  FSEL R23, R23, RZ, P1 ;  /* 0x000000ff17177208 */ /* 0x000fe40000800000 */
[C---:B------:R-:W-:Y:S01]  /*88e0*/  FSETP.GE.AND P1, PT, |R56|.reuse, UR64, PT ;  /* 0x0000004038007c0b */ /* 0x040fe2000bf26200 */
[----:B------:R-:W-:Y:S01]  /*88f0*/  FMUL R56, R56, 0.000244140625 ;  /* 0x3980000038387820 */ /* 0x000fe20000400000 */
[----:B------:R-:W-:-:S04]  /*8900*/  FSETP.GE.AND P0, PT, |R58|, UR66, PT ;  /* 0x000000423a007c0b */ /* 0x000fc8000bf06200 */
[----:B------:R-:W-:-:S03]  /*8910*/  FSEL R58, R56, RZ, P1 ;  /* 0x000000ff383a7208 */ /* 0x000fc60000800000 */
[----:B------:R-:W-:Y:S02]  /*8920*/  @P2 LOP3.LUT R0, R0, 0x2, RZ, 0xfc, !PT ;  /* 0x0000000200002812 */ /* 0x000fe400078efcff */
[----:B------:R-:W-:Y:S02]  /*8930*/  FSETP.GE.AND P2, PT, |R47|, UR7, PT ;  /* 0x000000072f007c0b */ /* 0x000fe4000bf46200 */
[----:B------:R-:W-:Y:S02]  /*8940*/  FSETP.GE.AND P1, PT, |R59|, UR67, PT ;  /* 0x000000433b007c0b */ /* 0x000fe4000bf26200 */
[----:B------:R-:W-:Y:S02]  /*8950*/  LOP3.LUT R0, R0, 0xfffffeff, RZ, 0xc0, !PT ;  /* 0xfffffeff00007812 */ /* 0x000fe400078ec0ff */
[----:B------:R-:W-:Y:S02]  /*8960*/  FSEL R25, R25, RZ, P1 ;  /* 0x000000ff19197208 */ /* 0x000fe40000800000 */
[----:B------:R-:W-:-:S05]  /*8970*/  FSETP.GE.AND P1, PT, |R31|, UR17, PT ;  /* 0x000000111f007c0b */ /* 0x000fca000bf26200 */
[----:B------:R-:W-:-:S04]  /*8980*/  @P2 LOP3.LUT R0, R0, 0x100, RZ, 0xfc, !PT ;  /* 0x0000010000002812 */ /* 0x000fc800078efcff */
[----:B------:R-:W-:Y:S01]  /*8990*/  LOP3.LUT R0, R0, 0xffffffbf, RZ, 0xc0, !PT ;  /* 0xffffffbf00007812 */ /* 0x000fe200078ec0ff */
[----:B------:R-:W-:Y:S01]  /*89a0*/  FMUL R26, R60, 0.000244140625 ;  /* 0x398000003c1a7820 */ /* 0x000fe20000400000 */
[----:B------:R-:W-:Y:S02]  /*89b0*/  FSEL R24, R24, RZ, P0 ;  /* 0x000000ff18187208 */ /* 0x000fe40000000000 */
[----:B------:R-:W-:Y:S01]  /*89c0*/  @P1 LOP3.LUT R0, R0, 0x40, RZ, 0xfc, !PT ;  /* 0x0000004000001812 */ /* 0x000fe200078efcff */
[----:B------:R-:W-:Y:S01]  /*89d0*/  FMUL R9, R7, 0.000244140625 ;  /* 0x3980000007097820 */ /* 0x000fe20000400000 */
[----:B------:R-:W-:Y:S01]  /*89e0*/  FSETP.GE.AND P1, PT, |R32|, UR25, PT ;  /* 0x0000001920007c0b */ /* 0x000fe2000bf26200 */
[----:B------:R1:W-:Y:S01]  /*89f0*/  STL [R1+0xb8], R8 ;  /* 0x0000b80801007387 */ /* 0x0003e20000100800 */
[----:B------:R-:W-:Y:S01]  /*8a00*/  FSETP.GE.AND P0, PT, |R60|, UR68, PT ;  /* 0x000000443c007c0b */ /* 0x000fe2000bf06200 */
[----:B------:R-:W-:Y:S01]  /*8a10*/  FMUL R17, R3, 0.000244140625 ;  /* 0x3980000003117820 */ /* 0x000fe20000400000 */
[C---:B------:R-:W-:Y:S01]  /*8a20*/  FSETP.GE.AND P6, PT, |R4|.reuse, UR45, PT ;  /* 0x0000002d04007c0b */ /* 0x040fe2000bfc6200 */
[----:B------:R0:W5:Y:S01]  /*8a30*/  LDL.LU R3, [R1+0xe4] ;  /* 0x0000e40001037983 */ /* 0x0001620000300800 */
[----:B------:R-:W-:Y:S01]  /*8a40*/  FMUL R14, R4, 0.000244140625 ;  /* 0x39800000040e7820 */ /* 0x000fe20000400000 */
[----:B------:R-:W-:Y:S01]  /*8a50*/  FSETP.GE.AND P3, PT, |R7|, UR53, PT ;  /* 0x0000003507007c0b */ /* 0x000fe2000bf66200 */
[----:B---3--:R-:W-:Y:S01]  /*8a60*/  FMUL R10, R57, 0.000244140625 ;  /* 0x39800000390a7820 */ /* 0x008fe20000400000 */
[----:B------:R0:W5:Y:S01]  /*8a70*/  LDL.LU R4, [R1+0xe0] ;  /* 0x0000e00001047983 */ /* 0x0001620000300800 */
[----:B-1----:R-:W-:Y:S01]  /*8a80*/  FMUL R8, R49, 0.000244140625 ;  /* 0x3980000031087820 */ /* 0x002fe20000400000 */
[----:B------:R-:W-:-:S02]  /*8a90*/  FSEL R26, R26, RZ, P0 ;  /* 0x000000ff1a1a7208 */ /* 0x000fc40000000000 */
[----:B------:R0:W5:Y:S01]  /*8aa0*/  LDL.LU R7, [R1+0xdc] ;  /* 0x0000dc0001077983 */ /* 0x0001620000300800 */
[----:B------:R-:W-:Y:S01]  /*8ab0*/  FSETP.GE.AND P0, PT, |R49|, UR61, PT ;  /* 0x0000003d31007c0b */ /* 0x000fe2000bf06200 */
[----:B------:R-:W-:Y:S02]  /*8ac0*/  FMUL R29, R47, 0.000244140625 ;  /* 0x398000002f1d7820 */ /* 0x000fe40000400000 */
[----:B------:R1:W-:Y:S01]  /*8ad0*/  STL [R1+0x14], R9 ;  /* 0x0000140901007387 */ /* 0x0003e20000100800 */
[----:B------:R-:W-:-:S03]  /*8ae0*/  FSETP.GE.AND P2, PT, |R33|, UR33, PT ;  /* 0x0000002121007c0b */ /* 0x000fc6000bf46200 */
[----:B------:R0:W5:Y:S01]  /*8af0*/  LDL.LU R49, [R1+0xd8] ;  /* 0x0000d80001317983 */ /* 0x0001620000300800 */
[----:B------:R-:W-:-:S03]  /*8b00*/  LOP3.LUT R0, R0, 0xffffffef, RZ, 0xc0, !PT ;  /* 0xffffffef00007812 */ /* 0x000fc600078ec0ff */
[----:B------:R2:W-:Y:S04]  /*8b10*/  STL [R1+0x1c], R8 ;  /* 0x00001c0801007387 */ /* 0x0005e80000100800 */
[----:B------:R0:W5:Y:S01]  /*8b20*/  LDL.LU R47, [R1+0xd4] ;  /* 0x0000d400012f7983 */ /* 0x0001620000300800 */
[----:B------:R-:W-:-:S03]  /*8b30*/  @P1 LOP3.LUT R0, R0, 0x10, RZ, 0xfc, !PT ;  /* 0x0000001000001812 */ /* 0x000fc600078efcff */
[----:B------:R0:W3:Y:S04]  /*8b40*/  SHFL.BFLY PT, R15, R2, 0x1, 0x181f ;  /* 0x0c381f00020f7f89 */ /* 0x0000e800000e0000 */
[----:B------:R0:W-:Y:S01]  /*8b50*/  STL [R1+0x18], R10 ;  /* 0x0000180a01007387 */ /* 0x0001e20000100800 */
[----:B------:R-:W-:Y:S02]  /*8b60*/  FSETP.GE.AND P1, PT, |R36|, UR41, PT ;  /* 0x0000002924007c0b */ /* 0x000fe4000bf26200 */
[----:B------:R-:W-:-:S04]  /*8b70*/  LOP3.LUT R0, R0, 0xfffffffb, RZ, 0xc0, !PT ;  /* 0xfffffffb00007812 */ /* 0x000fc800078ec0ff */
[----:B------:R-:W-:-:S04]  /*8b80*/  @P2 LOP3.LUT R0, R0, 0x4, RZ, 0xfc, !PT ;  /* 0x0000000400002812 */ /* 0x000fc800078efcff */
[----:B------:R-:W-:Y:S01]  /*8b90*/  LOP3.LUT R0, R0, 0xfffffffe, RZ, 0xc0, !PT ;  /* 0xfffffffe00007812 */ /* 0x000fe200078ec0ff */
[----:B------:R-:W-:Y:S01]  /*8ba0*/  FMUL R31, R31, 0.000244140625 ;  /* 0x398000001f1f7820 */ /* 0x000fe20000400000 */
[----:B------:R-:W-:Y:S01]  /*8bb0*/  FMUL R32, R32, 0.000244140625 ;  /* 0x3980000020207820 */ /* 0x000fe20000400000 */
[----:B------:R-:W-:Y:S01]  /*8bc0*/  FMUL R33, R33, 0.000244140625 ;  /* 0x3980000021217820 */ /* 0x000fe20000400000 */
[----:B------:R-:W-:Y:S01]  /*8bd0*/  @P1 LOP3.LUT R0, R0, 0x1, RZ, 0xfc, !PT ;  /* 0x0000000100001812 */ /* 0x000fe200078efcff */
[----:B-1----:R-:W-:Y:S01]  /*8be0*/  FMUL R9, R36, 0.000244140625 ;  /* 0x3980000024097820 */ /* 0x002fe20000400000 */
[C---:B------:R-:W-:Y:S01]  /*8bf0*/  FSETP.GE.AND P5, PT, |R42|.reuse, UR49, PT ;  /* 0x000000312a007c0b */ /* 0x040fe2000bfa6200 */
[----:B--2---:R-:W-:Y:S01]  /*8c00*/  FMUL R8, R42, 0.000244140625 ;  /* 0x398000002a087820 */ /* 0x004fe20000400000 */
[C---:B------:R-:W-:Y:S01]  /*8c10*/  FSETP.GE.AND P1, PT, |R51|.reuse, UR57, PT ;  /* 0x0000003933007c0b */ /* 0x040fe2000bf26200 */
[----:B------:R-:W-:Y:S01]  /*8c20*/  FMUL R61, R51, 0.000244140625 ;  /* 0x39800000333d7820 */ /* 0x000fe20000400000 */
[----:B0--3--:R-:W-:-:S13]  /*8c30*/  FSETP.GE.AND P2, PT, |R57|, UR65, PT ;  /* 0x0000004139007c0b */ /* 0x009fda000bf46200 */
.L_x_4586:
[----:B------:R-:W-:Y:S01]  /*8c40*/  FADD R2, R2, R15 ;  /* 0x0000000f02027221 */ /* 0x000fe20000000000 */
[----:B------:R-:W-:Y:S04]  /*8c50*/  BSSY.RECONVERGENT B1, `(.L_x_2137) ;  /* 0x000000c000017945 */ /* 0x000fe80003800200 */
[----:B-1----:R-:W-:-:S04]  /*8c60*/  IADD3 R10, PT, PT, R2, 0x1800000, RZ ;  /* 0x01800000020a7810 */ /* 0x002fc80007ffe0ff */
[----:B------:R-:W-:-:S04]  /*8c70*/  LOP3.LUT R10, R10, 0x7f800000, RZ, 0xc0, !PT ;  /* 0x7f8000000a0a7812 */ /* 0x000fc800078ec0ff */
[----:B------:R-:W-:-:S13]  /*8c80*/  ISETP.GT.U32.AND P4, PT, R10, 0x1ffffff, PT ;  /* 0x01ffffff0a00780c */ /* 0x000fda0003f84070 */
[----:B------:R-:W-:Y:S05]  /*8c90*/  @P4 BRA `(.L_x_2138) ;  /* 0x00000000000c4947 */ /* 0x000fea0003800000 */
[----:B------:R-:W-:-:S07]  /*8ca0*/  MOV R10, 0x8cc0 ;  /* 0x00008cc0000a7802 */ /* 0x000fce0000000f00 */
[----:B-----5:R-:W-:Y:S05]  /*8cb0*/  CALL.REL.NOINC `($__internal_3_$__cuda_sm20_rcp_rn_f32_slowpath) ;  /* 0x000006b000907944 */ /* 0x020fea0003c00000 */
[----:B------:R-:W-:Y:S05]  /*8cc0*/  BRA `(.L_x_2139) ;  /* 0x0000000000107947 */ /* 0x000fea0003800000 */
.L_x_2138:
[----:B------:R-:W0:Y:S02]  /*8cd0*/  MUFU.RCP R10, R2 ;  /* 0x00000002000a7308 */ /* 0x000e240000001000 */
[----:B0-----:R-:W-:-:S04]  /*8ce0*/  FFMA R2, R2, R10, -1 ;  /* 0xbf80000002027423 */ /* 0x001fc8000000000a */
[----:B------:R-:W-:-:S04]  /*8cf0*/  FADD.FTZ R2, -R2, -RZ ;  /* 0x800000ff02027221 */ /* 0x000fc80000010100 */
[----:B------:R-:W-:-:S07]  /*8d00*/  FFMA R2, R10, R2, R10 ;  /* 0x000000020a027223 */ /* 0x000fce000000000a */
.L_x_2139:
[----:B------:R-:W-:Y:S05]  /*8d10*/  BSYNC.RECONVERGENT B1 ;  /* 0x0000000000017941 */ /* 0x000fea0003800200 */
.L_x_2137:
        /* <DEDUP_REMOVED lines=18> */
[----:B------:R-:W4:Y:S01]  /*8e40*/  LDL.LU R45, [R1+0xa0] ;  /* 0x0000a000012d7983 */ /* 0x000f220000300800 */
[----:B------:R-:W-:-:S03]  /*8e50*/  FMUL R29, R29, 1.4142135381698608398 ;  /* 0x3fb504f31d1d7820 */ /* 0x000fc60000400000 */
[----:B------:R-:W4:Y:S03]  /*8e60*/  LDL.LU R44, [R1+0x90] ;  /* 0x00009000012c7983 */ /* 0x000f260000300800 */
        /* <DEDUP_REMOVED lines=15> */
[----:B------:R-:W-:Y:S01]  /*8f60*/  @P2 LOP3.LUT R0, R0, 0x1000, RZ, 0xfc, !PT ;  /* 0x0000100000002812 */ /* 0x000fe200078efcff */
[----:B------:R-:W-:-:S03]  /*8f70*/  FMUL R31, R31, 1.4142135381698608398 ;  /* 0x3fb504f31f1f7820 */ /* 0x000fc60000400000 */
[C---:B------:R-:W-:Y:S02]  /*8f80*/  LOP3.LUT P2, RZ, R0.reuse, 0x4, RZ, 0xc0, !PT ;  /* 0x0000000400ff7812 */ /* 0x040fe4000784c0ff */
[----:B------:R-:W-:Y:S02]  /*8f90*/  FSEL R31, R31, RZ, P5 ;  /* 0x000000ff1f1f7208 */ /* 0x000fe40002800000 */
[----:B------:R-:W-:Y:S01]  /*8fa0*/  LOP3.LUT P4, RZ, R0, 0x2, RZ, 0xc0, !PT ;  /* 0x0000000200ff7812 */ /* 0x000fe2000788c0ff */
[----:B--2---:R-:W-:-:S05]  /*8fb0*/  FMUL R34, R15, 1.4142135381698608398 ;  /* 0x3fb504f30f227820 */ /* 0x004fca0000400000 */
[----:B------:R-:W-:Y:S02]  /*8fc0*/  FSEL R34, R34, RZ, P6 ;  /* 0x000000ff22227208 */ /* 0x000fe40003000000 */
[----:B------:R-:W-:Y:S01]  /*8fd0*/  LOP3.LUT P6, RZ, R0, 0x80000, RZ, 0xc0, !PT ;  /* 0x0008000000ff7812 */ /* 0x000fe200078cc0ff */
[----:B---3--:R-:W-:Y:S01]  /*8fe0*/  FMUL R36, R12, 1.4142135381698608398 ;  /* 0x3fb504f30c247820 */ /* 0x008fe20000400000 */
[----:B----4-:R-:W-:Y:S02]  /*8ff0*/  FMUL R15, R11, 1.4142135381698608398 ;  /* 0x3fb504f30b0f7820 */ /* 0x010fe40000400000 */
[----:B------:R-:W-:Y:S01]  /*9000*/  FSEL R35, R29, RZ, P6 ;  /* 0x000000ff1d237208 */ /* 0x000fe20003000000 */
[----:B------:R-:W-:Y:S01]  /*9010*/  FMUL R11, R10, 1.4142135381698608398 ;  /* 0x3fb504f30a0b7820 */ /* 0x000fe20000400000 */
[----:B------:R-:W-:Y:S01]  /*9020*/  FMUL R12, R33, 1.4142135381698608398 ;  /* 0x3fb504f3210c7820 */ /* 0x000fe20000400000 */
[----:B------:R-:W-:Y:S02]  /*9030*/  FMUL R10, R17, 1.4142135381698608398 ;  /* 0x3fb504f3110a7820 */ /* 0x000fe40000400000 */
[C-C-:B------:R-:W-:Y:S01]  /*9040*/  FADD R17, R34.reuse, R35.reuse ;  /* 0x0000002322117221 */ /* 0x140fe20000000000 */
[----:B------:R-:W-:Y:S01]  /*9050*/  FADD R34, R34, -R35 ;  /* 0x8000002322227221 */ /* 0x000fe20000000000 */
[----:B------:R-:W-:Y:S01]  /*9060*/  FFMA R40, R43, 0.41421356797218322754, R37 ;  /* 0x3ed413cd2b287823 */ /* 0x000fe20000000025 */
[----:B------:R-:W-:Y:S01]  /*9070*/  FFMA R33, R37, 0.41421356797218322754, -R43 ;  /* 0x3ed413cd25217823 */ /* 0x000fe2000000082b */
[C-C-:B------:R-:W-:Y:S01]  /*9080*/  FADD R37, R39.reuse, R42.reuse ;  /* 0x0000002a27257221 */ /* 0x140fe20000000000 */
[----:B------:R-:W-:Y:S01]  /*9090*/  FADD R35, R39, -R42 ;  /* 0x8000002a27237221 */ /* 0x000fe20000000000 */
[----:B------:R-:W-:Y:S01]  /*90a0*/  FMUL R29, R32, 1.4142135381698608398 ;  /* 0x3fb504f3201d7820 */ /* 0x000fe20000400000 */
[----:B------:R-:W2:Y:S01]  /*90b0*/  LDL.LU R42, [R1+0x98] ;  /* 0x00009800012a7983 */ /* 0x000ea20000300800 */
[C-C-:B------:R-:W-:Y:S01]  /*90c0*/  FFMA R39, R37.reuse, 0.70710676908493041992, R38.reuse ;  /* 0x3f3504f325277823 */ /* 0x140fe20000000026 */
[----:B------:R-:W-:Y:S01]  /*90d0*/  FFMA R37, R37, -0.70710676908493041992, R38 ;  /* 0xbf3504f325257823 */ /* 0x000fe20000000026 */
[C---:B------:R-:W-:Y:S01]  /*90e0*/  FFMA R32, R40.reuse, 1.8477590084075927734, R17 ;  /* 0x3fec835e28207823 */ /* 0x040fe20000000011 */
[----:B------:R-:W3:Y:S01]  /*90f0*/  LDL.LU R43, [R1+0xa8] ;  /* 0x0000a800012b7983 */ /* 0x000ee20000300800 */
[C-C-:B------:R-:W-:Y:S01]  /*9100*/  FFMA R38, R35.reuse, -0.70710676908493041992, R41.reuse ;  /* 0xbf3504f323267823 */ /* 0x140fe20000000029 */
[----:B------:R-:W-:Y:S01]  /*9110*/  FFMA R35, R35, 0.70710676908493041992, R41 ;  /* 0x3f3504f323237823 */ /* 0x000fe20000000029 */
[----:B------:R-:W-:Y:S01]  /*9120*/  FFMA R17, R40, -1.8477590084075927734, R17 ;  /* 0xbfec835e28117823 */ /* 0x000fe20000000011 */
[----:B------:R-:W4:Y:S02]  /*9130*/  LDL.LU R41, [R1+0x6c] ;  /* 0x00006c0001297983 */ /* 0x000f240000300800 */
[----:B------:R-:W-:Y:S01]  /*9140*/  FFMA R40, R35, 0.19891236722469329834, R39 ;  /* 0x3e4bafaf23287823 */ /* 0x000fe20000000027 */
[----:B------:R-:W-:-:S03]  /*9150*/  FFMA R35, R39, -0.19891236722469329834, R35 ;  /* 0xbe4bafaf27237823 */ /* 0x000fc60000000023 */
[C-C-:B------:R-:W-:Y:S01]  /*9160*/  FFMA R48, R40.reuse, -1.9615705013275146484, R32.reuse ;  /* 0xbffb14be28307823 */ /* 0x140fe20000000020 */
[----:B------:R-:W-:Y:S01]  /*9170*/  FFMA R39, R40, 1.9615705013275146484, R32 ;  /* 0x3ffb14be28277823 */ /* 0x000fe20000000020 */
[C-C-:B------:R-:W-:Y:S01]  /*9180*/  FFMA R32, R33.reuse, -1.8477590084075927734, R34.reuse ;  /* 0xbfec835e21207823 */ /* 0x140fe20000000022 */
[----:B------:R-:W-:Y:S01]  /*9190*/  FFMA R33, R33, 1.8477590084075927734, R34 ;  /* 0x3fec835e21217823 */ /* 0x000fe20000000022 */
[----:B------:R-:W-:Y:S01]  /*91a0*/  LOP3.LUT P6, RZ, R0, 0x40000, RZ, 0xc0, !PT ;  /* 0x0004000000ff7812 */ /* 0x000fe200078cc0ff */
[----:B------:R-:W-:Y:S01]  /*91b0*/  FFMA R34, R37, 0.66817861795425415039, R38 ;  /* 0x3f2b0dc125227823 */ /* 0x000fe20000000026 */
[----:B------:R-:W-:Y:S02]  /*91c0*/  FFMA R37, R38, -0.66817861795425415039, R37 ;  /* 0xbf2b0dc126257823 */ /* 0x000fe40000000025 */
[----:B------:R-:W-:Y:S01]  /*91d0*/  FSEL R36, R36, RZ, P6 ;  /* 0x000000ff24247208 */ /* 0x000fe20003000000 */
[C-C-:B------:R-:W-:Y:S01]  /*91e0*/  FFMA R38, R34.reuse, -1.6629391908645629883, R32.reuse ;  /* 0xbfd4db3122267823 */ /* 0x140fe20000000020 */
[----:B------:R-:W-:Y:S01]  /*91f0*/  FFMA R34, R34, 1.6629391908645629883, R32 ;  /* 0x3fd4db3122227823 */ /* 0x000fe20000000020 */
[----:B------:R-:W-:Y:S01]  /*9200*/  FFMA R32, R35, -1.9615705013275146484, R17 ;  /* 0xbffb14be23207823 */ /* 0x000fe20000000011 */
[----:B------:R-:W-:Y:S01]  /*9210*/  STL [R1+0xa4], R48 ;  /* 0x0000a43001007387 */ /* 0x000fe20000100800 */
[C-C-:B------:R-:W-:Y:S01]  /*9220*/  FFMA R59, R37.reuse, -1.6629391908645629883, R33.reuse ;  /* 0xbfd4db31253b7823 */ /* 0x140fe20000000021 */
[----:B------:R-:W-:Y:S01]  /*9230*/  FFMA R57, R37, 1.6629391908645629883, R33 ;  /* 0x3fd4db3125397823 */ /* 0x000fe20000000021 */
[C-C-:B------:R-:W-:Y:S01]  /*9240*/  FADD R33, R36.reuse, R31.reuse ;  /* 0x0000001f24217221 */ /* 0x140fe20000000000 */
[----:B------:R0:W-:Y:S01]  /*9250*/  STL [R1+0x9c], R39 ;  /* 0x00009c2701007387 */ /* 0x0001e20000100800 */
[----:B------:R-:W-:Y:S01]  /*9260*/  FADD R36, R36, -R31 ;  /* 0x8000001f24247221 */ /* 0x000fe20000000000 */
[----:B------:R-:W-:-:S02]  /*9270*/  FFMA R31, R46, 0.41421356797218322754, R45 ;  /* 0x3ed413cd2e1f7823 */ /* 0x000fc4000000002d */
[----:B------:R1:W-:Y:S01]  /*9280*/  STL [R1+0x94], R38 ;  /* 0x0000942601007387 */ /* 0x0003e20000100800 */
[----:B------:R-:W-:-:S03]  /*9290*/  FFMA R40, R45, 0.41421356797218322754, -R46 ;  /* 0x3ed413cd2d287823 */ /* 0x000fc6000000082e */
[----:B------:R2:W-:Y:S04]  /*92a0*/  STL [R1+0x84], R34 ;  /* 0x0000842201007387 */ /* 0x0005e80000100800 */
[----:B------:R4:W-:Y:S04]  /*92b0*/  STL [R1+0x80], R32 ;  /* 0x0000802001007387 */ /* 0x0009e80000100800 */
[----:B------:R-:W4:Y:S04]  /*92c0*/  LDL.LU R46, [R1+0x60] ;  /* 0x00006000012e7983 */ /* 0x000f280000300800 */
[----:B------:R-:W4:Y:S01]  /*92d0*/  LDL.LU R45, [R1+0x78] ;  /* 0x00007800012d7983 */ /* 0x000f220000300800 */
[----:B------:R-:W-:-:S03]  /*92e0*/  FFMA R60, R35, 1.9615705013275146484, R17 ;  /* 0x3ffb14be233c7823 */ /* 0x000fc60000000011 */
[----:B0-----:R-:W4:Y:S01]  /*92f0*/  LDL.LU R39, [R1+0x70] ;  /* 0x0000700001277983 */ /* 0x001f220000300800 */
[----:B------:R-:W-:-:S03]  /*9300*/  FFMA R51, R31, 1.8477590084075927734, R33 ;  /* 0x3fec835e1f337823 */ /* 0x000fc60000000021 */
[----:B------:R-:W4:Y:S01]  /*9310*/  LDL.LU R37, [R1+0x74] ;  /* 0x0000740001257983 */ /* 0x000f220000300800 */
[----:B------:R-:W-:-:S03]  /*9320*/  FFMA R31, R31, -1.8477590084075927734, R33 ;  /* 0xbfec835e1f1f7823 */ /* 0x000fc60000000021 */
[----:B-1----:R-:W4:Y:S04]  /*9330*/  LDL.LU R38, [R1+0x8c] ;  /* 0x00008c0001267983 */ /* 0x002f280000300800 */
[----:B------:R-:W4:Y:S01]  /*9340*/  LDL.LU R35, [R1+0x54] ;  /* 0x0000540001237983 */ /* 0x000f220000300800 */
[----:B------:R-:W-:Y:S02]  /*9350*/  FSEL R15, R15, RZ, P3 ;  /* 0x000000ff0f0f7208 */ /* 0x000fe40001800000 */
[----:B------:R-:W-:Y:S01]  /*9360*/  FSEL R29, R29, RZ, P1 ;  /* 0x000000ff1d1d7208 */ /* 0x000fe20000800000 */
[----:B------:R-:W4:Y:S01]  /*9370*/  LDL.LU R48, [R1+0x5c] ;  /* 0x00005c0001307983 */ /* 0x000f220000300800 */
[C-C-:B--2---:R-:W-:Y:S01]  /*9380*/  FADD R34, R42.reuse, -R44.reuse ;  /* 0x8000002c2a227221 */ /* 0x144fe20000000000 */
[----:B------:R-:W-:-:S04]  /*9390*/  FADD R17, R42, R44 ;  /* 0x0000002c2a117221 */ /* 0x000fc80000000000 */
[C---:B---3--:R-:W-:Y:S01]  /*93a0*/  FFMA R42, R17.reuse, 0.70710676908493041992, R43 ;  /* 0x3f3504f3112a7823 */ /* 0x048fe2000000002b */
[C-C-:B----4-:R-:W-:Y:S01]  /*93b0*/  FFMA R32, R34.reuse, -0.70710676908493041992, R41.reuse ;  /* 0xbf3504f322207823 */ /* 0x150fe20000000029 */
[----:B------:R-:W-:Y:S01]  /*93c0*/  FFMA R34, R34, 0.70710676908493041992, R41 ;  /* 0x3f3504f322227823 */ /* 0x000fe20000000029 */
[----:B------:R-:W-:-:S03]  /*93d0*/  FFMA R17, R17, -0.70710676908493041992, R43 ;  /* 0xbf3504f311117823 */ /* 0x000fc6000000002b */
[----:B------:R-:W-:Y:S01]  /*93e0*/  FFMA R33, R34, 0.19891236722469329834, R42 ;  /* 0x3e4bafaf22217823 */ /* 0x000fe2000000002a */
[----:B------:R-:W-:-:S03]  /*93f0*/  FFMA R44, R40, -1.8477590084075927734, R36 ;  /* 0xbfec835e282c7823 */ /* 0x000fc60000000024 */
[C-C-:B------:R-:W-:Y:S01]  /*9400*/  FFMA R55, R33.reuse, -1.9615705013275146484, R51.reuse ;  /* 0xbffb14be21377823 */ /* 0x140fe20000000033 */
[----:B------:R-:W-:Y:S01]  /*9410*/  FFMA R51, R33, 1.9615705013275146484, R51 ;  /* 0x3ffb14be21337823 */ /* 0x000fe20000000033 */
[----:B------:R-:W-:Y:S01]  /*9420*/  FFMA R33, R17, 0.66817861795425415039, R32 ;  /* 0x3f2b0dc111217823 */ /* 0x000fe20000000020 */
[----:B------:R-:W-:Y:S01]  /*9430*/  FFMA R40, R40, 1.8477590084075927734, R36 ;  /* 0x3fec835e28287823 */ /* 0x000fe20000000024 */
[----:B------:R-:W-:Y:S02]  /*9440*/  FFMA R17, R32, -0.66817861795425415039, R17 ;  /* 0xbf2b0dc120117823 */ /* 0x000fe40000000011 */
[----:B------:R-:W-:Y:S02]  /*9450*/  FFMA R50, R33, -1.6629391908645629883, R44 ;  /* 0xbfd4db3121327823 */ /* 0x000fe4000000002c */
[C-C-:B------:R-:W-:Y:S01]  /*9460*/  FFMA R41, R17.reuse, -1.6629391908645629883, R40.reuse ;  /* 0xbfd4db3111297823 */ /* 0x140fe20000000028 */
[----:B------:R-:W-:Y:S01]  /*9470*/  FFMA R40, R17, 1.6629391908645629883, R40 ;  /* 0x3fd4db3111287823 */ /* 0x000fe20000000028 */
[--C-:B------:R-:W-:Y:S01]  /*9480*/  FADD R17, R15, R29.reuse ;  /* 0x0000001d0f117221 */ /* 0x100fe20000000000 */
[----:B------:R-:W-:Y:S01]  /*9490*/  FFMA R44, R33, 1.6629391908645629883, R44 ;  /* 0x3fd4db31212c7823 */ /* 0x000fe2000000002c */
[----:B------:R-:W-:Y:S01]  /*94a0*/  FADD R15, R15, -R29 ;  /* 0x8000001d0f0f7221 */ /* 0x000fe20000000000 */
[----:B------:R-:W-:Y:S01]  /*94b0*/  FFMA R33, R46, 0.41421356797218322754, R45 ;  /* 0x3ed413cd2e217823 */ /* 0x000fe2000000002d */
[----:B------:R-:W-:-:S02]  /*94c0*/  FFMA R29, R45, 0.41421356797218322754, -R46 ;  /* 0x3ed413cd2d1d7823 */ /* 0x000fc4000000082e */
[----:B------:R-:W2:Y:S04]  /*94d0*/  LDL.LU R46, [R1+0x58] ;  /* 0x00005800012e7983 */ /* 0x000ea80000300800 */
[----:B------:R-:W3:Y:S01]  /*94e0*/  LDL.LU R45, [R1+0x68] ;  /* 0x00006800012d7983 */ /* 0x000ee20000300800 */
[----:B------:R-:W-:Y:S01]  /*94f0*/  FFMA R42, R42, -0.19891236722469329834, R34 ;  /* 0xbe4bafaf2a2a7823 */ /* 0x000fe20000000022 */
[----:B------:R-:W-:-:S03]  /*9500*/  FADD R34, R37, -R39 ;  /* 0x8000002725227221 */ /* 0x000fc60000000000 */
[C-C-:B------:R-:W-:Y:S01]  /*9510*/  FFMA R43, R42.reuse, -1.9615705013275146484, R31.reuse ;  /* 0xbffb14be2a2b7823 */ /* 0x140fe2000000001f */
[----:B------:R-:W-:Y:S01]  /*9520*/  FFMA R42, R42, 1.9615705013275146484, R31 ;  /* 0x3ffb14be2a2a7823 */ /* 0x000fe2000000001f */
[----:B------:R-:W-:Y:S01]  /*9530*/  FADD R31, R37, R39 ;  /* 0x00000027251f7221 */ /* 0x000fe20000000000 */
[C-C-:B------:R-:W-:Y:S01]  /*9540*/  FFMA R32, R34.reuse, -0.70710676908493041992, R35.reuse ;  /* 0xbf3504f322207823 */ /* 0x140fe20000000023 */
[----:B------:R-:W-:Y:S02]  /*9550*/  FFMA R35, R34, 0.70710676908493041992, R35 ;  /* 0x3f3504f322237823 */ /* 0x000fe40000000023 */
[--C-:B------:R-:W-:Y:S01]  /*9560*/  FFMA R37, R31, 0.70710676908493041992, R38.reuse ;  /* 0x3f3504f31f257823 */ /* 0x100fe20000000026 */
[C-C-:B------:R-:W-:Y:S01]  /*9570*/  FFMA R34, R33.reuse, 1.8477590084075927734, R17.reuse ;  /* 0x3fec835e21227823 */ /* 0x140fe20000000011 */
[----:B------:R-:W-:Y:S01]  /*9580*/  FFMA R17, R33, -1.8477590084075927734, R17 ;  /* 0xbfec835e21117823 */ /* 0x000fe20000000011 */
[----:B------:R-:W-:Y:S01]  /*9590*/  FFMA R31, R31, -0.70710676908493041992, R38 ;  /* 0xbf3504f31f1f7823 */ /* 0x000fe20000000026 */
[----:B------:R-:W-:Y:S01]  /*95a0*/  FFMA R33, R35, 0.19891236722469329834, R37 ;  /* 0x3e4bafaf23217823 */ /* 0x000fe20000000025 */
[----:B------:R-:W-:Y:S01]  /*95b0*/  FFMA R37, R37, -0.19891236722469329834, R35 ;  /* 0xbe4bafaf25257823 */ /* 0x000fe20000000023 */
[C-C-:B------:R-:W-:Y:S01]  /*95c0*/  FFMA R35, R29.reuse, -1.8477590084075927734, R15.reuse ;  /* 0xbfec835e1d237823 */ /* 0x140fe2000000000f */
[----:B------:R-:W-:Y:S01]  /*95d0*/  FFMA R15, R29, 1.8477590084075927734, R15 ;  /* 0x3fec835e1d0f7823 */ /* 0x000fe2000000000f */
[----:B------:R-:W-:Y:S01]  /*95e0*/  FFMA R36, R33, -1.9615705013275146484, R34 ;  /* 0xbffb14be21247823 */ /* 0x000fe20000000022 */
[----:B------:R-:W-:Y:S01]  /*95f0*/  FFMA R29, R31, 0.66817861795425415039, R32 ;  /* 0x3f2b0dc11f1d7823 */ /* 0x000fe20000000020 */
[----:B------:R-:W-:-:S03]  /*9600*/  FFMA R33, R33, 1.9615705013275146484, R34 ;  /* 0x3ffb14be21217823 */ /* 0x000fc60000000022 */
[C-C-:B------:R-:W-:Y:S01]  /*9610*/  FFMA R34, R29.reuse, -1.6629391908645629883, R35.reuse ;  /* 0xbfd4db311d227823 */ /* 0x140fe20000000023 */
[----:B------:R0:W-:Y:S01]  /*9620*/  STL [R1+0x64], R36 ;  /* 0x0000642401007387 */ /* 0x0001e20000100800 */
[----:B------:R-:W-:Y:S01]  /*9630*/  FFMA R35, R29, 1.6629391908645629883, R35 ;  /* 0x3fd4db311d237823 */ /* 0x000fe20000000023 */
[----:B------:R-:W-:Y:S01]  /*9640*/  FFMA R29, R28, 0.41421356797218322754, R48 ;  /* 0x3ed413cd1c1d7823 */ /* 0x000fe20000000030 */
[----:B------:R-:W-:Y:S01]  /*9650*/  FFMA R28, R48, 0.41421356797218322754, -R28 ;  /* 0x3ed413cd301c7823 */ /* 0x000fe2000000081c */
[----:B------:R-:W-:Y:S01]  /*9660*/  STL [R1+0x60], R33 ;  /* 0x0000602101007387 */ /* 0x000fe20000100800 */
[----:B------:R-:W-:-:S03]  /*9670*/  FFMA R31, R32, -0.66817861795425415039, R31 ;  /* 0xbf2b0dc1201f7823 */ /* 0x000fc6000000001f */
[----:B------:R-:W4:Y:S01]  /*9680*/  LDL.LU R53, [R1+0x34] ;  /* 0x0000340001357983 */ /* 0x000f220000300800 */
[C-C-:B0-----:R-:W-:Y:S01]  /*9690*/  FFMA R36, R37.reuse, -1.9615705013275146484, R17.reuse ;  /* 0xbffb14be25247823 */ /* 0x141fe20000000011 */
[----:B------:R-:W-:Y:S02]  /*96a0*/  FFMA R37, R37, 1.9615705013275146484, R17 ;  /* 0x3ffb14be25257823 */ /* 0x000fe40000000011 */
[----:B------:R-:W4:Y:S01]  /*96b0*/  LDL.LU R48, [R1+0x4c] ;  /* 0x00004c0001307983 */ /* 0x000f220000300800 */
[----:B------:R-:W-:-:S03]  /*96c0*/  FFMA R38, R31, -1.6629391908645629883, R15 ;  /* 0xbfd4db311f267823 */ /* 0x000fc6000000000f */
[----:B------:R-:W4:Y:S01]  /*96d0*/  LDL.LU R52, [R1+0x44] ;  /* 0x0000440001347983 */ /* 0x000f220000300800 */
[----:B------:R-:W-:Y:S01]  /*96e0*/  FFMA R39, R31, 1.6629391908645629883, R15 ;  /* 0x3fd4db311f277823 */ /* 0x000fe2000000000f */
[C-C-:B--2---:R-:W-:Y:S01]  /*96f0*/  FADD R17, R46.reuse, R30.reuse ;  /* 0x0000001e2e117221 */ /* 0x144fe20000000000 */
[----:B------:R-:W-:Y:S02]  /*9700*/  FADD R30, R46, -R30 ;  /* 0x8000001e2e1e7221 */ /* 0x000fe40000000000 */
[----:B------:R-:W2:Y:S01]  /*9710*/  LDL.LU R46, [R1+0x48] ;  /* 0x00004800012e7983 */ /* 0x000ea20000300800 */
[C-C-:B---3--:R-:W-:Y:S01]  /*9720*/  FFMA R31, R17.reuse, 0.70710676908493041992, R45.reuse ;  /* 0x3f3504f3111f7823 */ /* 0x148fe2000000002d */
[----:B------:R-:W-:Y:S02]  /*9730*/  FFMA R17, R17, -0.70710676908493041992, R45 ;  /* 0xbf3504f311117823 */ /* 0x000fe4000000002d */
[----:B------:R-:W3:Y:S01]  /*9740*/  LDL.LU R45, [R1+0x50] ;  /* 0x00005000012d7983 */ /* 0x000ee20000300800 */
[----:B------:R-:W-:-:S02]  /*9750*/  FSEL R11, R11, RZ, P0 ;  /* 0x000000ff0b0b7208 */ /* 0x000fc40000000000 */
[----:B------:R-:W-:-:S05]  /*9760*/  FSEL R12, R12, RZ, P2 ;  /* 0x000000ff0c0c7208 */ /* 0x000fca0001000000 */
[C-C-:B------:R-:W-:Y:S01]  /*9770*/  FADD R15, R11.reuse, R12.reuse ;  /* 0x0000000c0b0f7221 */ /* 0x140fe20000000000 */
[----:B------:R-:W-:Y:S01]  /*9780*/  FADD R11, R11, -R12 ;  /* 0x8000000c0b0b7221 */ /* 0x000fe20000000000 */
        /* <DEDUP_REMOVED lines=8> */
[----:B------:R-:W-:-:S03]  /*9810*/  FFMA R29, R28, -1.8477590084075927734, R11 ;  /* 0xbfec835e1c1d7823 */ /* 0x000fc6000000000b */
[----:B------:R0:W-:Y:S01]  /*9820*/  STL [R1+0x54], R30 ;  /* 0x0000541e01007387 */ /* 0x0001e20000100800 */
[----:B------:R-:W-:Y:S01]  /*9830*/  FSEL R10, R10, RZ, P4 ;  /* 0x000000ff0a0a7208 */ /* 0x000fe20002000000 */
[----:B------:R-:W-:Y:S01]  /*9840*/  FFMA R11, R28, 1.8477590084075927734, R11 ;  /* 0x3fec835e1c0b7823 */ /* 0x000fe2000000000b */
[----:B------:R-:W-:Y:S01]  /*9850*/  FMUL R9, R9, 1.4142135381698608398 ;  /* 0x3fb504f309097820 */ /* 0x000fe20000400000 */
[----:B------:R-:W-:Y:S01]  /*9860*/  LOP3.LUT P4, RZ, R0, 0x1, RZ, 0xc0, !PT ;  /* 0x0000000100ff7812 */ /* 0x000fe2000788c0ff */
[----:B------:R-:W3:Y:S04]  /*9870*/  LDL.LU R54, [R1+0x38] ;  /* 0x0000380001367983 */ /* 0x000ee80000300800 */
[----:B------:R-:W3:Y:S01]  /*9880*/  LDL.LU R56, [R1+0x40] ;  /* 0x0000400001387983 */ /* 0x000ee20000300800 */
[----:B0-----:R-:W-:-:S04]  /*9890*/  FFMA R30, R17, 0.66817861795425415039, R12 ;  /* 0x3f2b0dc1111e7823 */ /* 0x001fc8000000000c */
[C-C-:B------:R-:W-:Y:S01]  /*98a0*/  FFMA R28, R30.reuse, -1.6629391908645629883, R29.reuse ;  /* 0xbfd4db311e1c7823 */ /* 0x140fe2000000001d */
[----:B------:R-:W-:Y:S01]  /*98b0*/  FFMA R29, R30, 1.6629391908645629883, R29 ;  /* 0x3fd4db311e1d7823 */ /* 0x000fe2000000001d */
[C-C-:B------:R-:W-:Y:S01]  /*98c0*/  FFMA R30, R31.reuse, -1.9615705013275146484, R15.reuse ;  /* 0xbffb14be1f1e7823 */ /* 0x140fe2000000000f */
[----:B------:R-:W-:Y:S01]  /*98d0*/  FFMA R31, R31, 1.9615705013275146484, R15 ;  /* 0x3ffb14be1f1f7823 */ /* 0x000fe2000000000f */
[----:B------:R-:W-:Y:S01]  /*98e0*/  FFMA R12, R12, -0.66817861795425415039, R17 ;  /* 0xbf2b0dc10c0c7823 */ /* 0x000fe20000000011 */
[----:B------:R-:W-:-:S03]  /*98f0*/  FSEL R15, R9, RZ, P4 ;  /* 0x000000ff090f7208 */ /* 0x000fc60002000000 */
[C-C-:B------:R-:W-:Y:S01]  /*9900*/  FFMA R32, R12.reuse, -1.6629391908645629883, R11.reuse ;  /* 0xbfd4db310c207823 */ /* 0x140fe2000000000b */
[----:B------:R-:W-:Y:S01]  /*9910*/  FFMA R33, R12, 1.6629391908645629883, R11 ;  /* 0x3fd4db310c217823 */ /* 0x000fe2000000000b */
[C-C-:B------:R-:W-:Y:S01]  /*9920*/  FADD R9, R10.reuse, R15.reuse ;  /* 0x0000000f0a097221 */ /* 0x140fe20000000000 */
[----:B------:R-:W-:Y:S01]  /*9930*/  FADD R11, R10, -R15 ;  /* 0x8000000f0a0b7221 */ /* 0x000fe20000000000 */
[----:B----4-:R-:W-:Y:S01]  /*9940*/  FFMA R15, R53, 0.41421356797218322754, R48 ;  /* 0x3ed413cd350f7823 */ /* 0x010fe20000000030 */
[----:B------:R-:W-:Y:S01]  /*9950*/  FFMA R12, R48, 0.41421356797218322754, -R53 ;  /* 0x3ed413cd300c7823 */ /* 0x000fe20000000835 */
[C-C-:B--2---:R-:W-:Y:S01]  /*9960*/  FADD R10, R46.reuse, -R52.reuse ;  /* 0x800000342e0a7221 */ /* 0x144fe20000000000 */
[----:B------:R-:W-:-:S03]  /*9970*/  FADD R48, R46, R52 ;  /* 0x000000342e307221 */ /* 0x000fc60000000000 */
[----:B------:R-:W-:Y:S01]  /*9980*/  FFMA R46, R10, -0.70710676908493041992, R13 ;  /* 0xbf3504f30a2e7823 */ /* 0x000fe2000000000d */
[----:B---3--:R-:W-:Y:S01]  /*9990*/  FFMA R17, R48, 0.70710676908493041992, R45 ;  /* 0x3f3504f330117823 */ /* 0x008fe2000000002d */
[----:B------:R-:W-:Y:S01]  /*99a0*/  FFMA R13, R10, 0.70710676908493041992, R13 ;  /* 0x3f3504f30a0d7823 */ /* 0x000fe2000000000d */
[----:B------:R-:W-:Y:S01]  /*99b0*/  FFMA R48, R48, -0.70710676908493041992, R45 ;  /* 0xbf3504f330307823 */ /* 0x000fe2000000002d */
[----:B------:R-:W-:Y:S02]  /*99c0*/  FFMA R10, R15, 1.8477590084075927734, R9 ;  /* 0x3fec835e0f0a7823 */ /* 0x000fe40000000009 */
[----:B------:R-:W-:Y:S01]  /*99d0*/  FFMA R45, R13, 0.19891236722469329834, R17 ;  /* 0x3e4bafaf0d2d7823 */ /* 0x000fe20000000011 */
[----:B------:R-:W-:Y:S01]  /*99e0*/  FFMA R15, R15, -1.8477590084075927734, R9 ;  /* 0xbfec835e0f0f7823 */ /* 0x000fe20000000009 */
[----:B------:R-:W-:Y:S02]  /*99f0*/  FFMA R17, R17, -0.19891236722469329834, R13 ;  /* 0xbe4bafaf11117823 */ /* 0x000fe4000000000d */
[C-C-:B------:R-:W-:Y:S01]  /*9a00*/  FFMA R9, R45.reuse, -1.9615705013275146484, R10.reuse ;  /* 0xbffb14be2d097823 */ /* 0x140fe2000000000a */
[----:B------:R-:W-:Y:S01]  /*9a10*/  FFMA R10, R45, 1.9615705013275146484, R10 ;  /* 0x3ffb14be2d0a7823 */ /* 0x000fe2000000000a */
[C-C-:B------:R-:W-:Y:S01]  /*9a20*/  FFMA R13, R12.reuse, -1.8477590084075927734, R11.reuse ;  /* 0xbfec835e0c0d7823 */ /* 0x140fe2000000000b */
[----:B------:R-:W-:Y:S01]  /*9a30*/  FFMA R45, R12, 1.8477590084075927734, R11 ;  /* 0x3fec835e0c2d7823 */ /* 0x000fe2000000000b */
[----:B------:R-:W-:Y:S01]  /*9a40*/  FFMA R12, R48, 0.66817861795425415039, R46 ;  /* 0x3f2b0dc1300c7823 */ /* 0x000fe2000000002e */
[----:B------:R-:W-:Y:S01]  /*9a50*/  FFMA R46, R46, -0.66817861795425415039, R48 ;  /* 0xbf2b0dc12e2e7823 */ /* 0x000fe20000000030 */
[----:B------:R-:W-:-:S02]  /*9a60*/  FMUL R48, R14, 1.4142135381698608398 ;  /* 0x3fb504f30e307820 */ /* 0x000fc40000400000 */
[C-C-:B------:R-:W-:Y:S01]  /*9a70*/  FFMA R11, R12.reuse, -1.6629391908645629883, R13.reuse ;  /* 0xbfd4db310c0b7823 */ /* 0x140fe2000000000d */
[----:B------:R-:W-:Y:S01]  /*9a80*/  FFMA R12, R12, 1.6629391908645629883, R13 ;  /* 0x3fd4db310c0c7823 */ /* 0x000fe2000000000d */
[C-C-:B------:R-:W-:Y:S01]  /*9a90*/  FFMA R13, R17.reuse, -1.9615705013275146484, R15.reuse ;  /* 0xbffb14be110d7823 */ /* 0x140fe2000000000f */
[----:B------:R-:W-:Y:S01]  /*9aa0*/  FFMA R14, R17, 1.9615705013275146484, R15 ;  /* 0x3ffb14be110e7823 */ /* 0x000fe2000000000f */
[C-C-:B------:R-:W-:Y:S01]  /*9ab0*/  FFMA R15, R46.reuse, -1.6629391908645629883, R45.reuse ;  /* 0xbfd4db312e0f7823 */ /* 0x140fe2000000002d */
[----:B------:R-:W-:Y:S02]  /*9ac0*/  FFMA R17, R46, 1.6629391908645629883, R45 ;  /* 0x3fd4db312e117823 */ /* 0x000fe4000000002d */
[----:B------:R-:W2:Y:S04]  /*9ad0*/  LDL.LU R45, [R1+0x3c] ;  /* 0x00003c00012d7983 */ /* 0x000ea80000300800 */
[----:B------:R-:W3:Y:S01]  /*9ae0*/  LDL.LU R46, [R1+0x30] ;  /* 0x00003000012e7983 */ /* 0x000ee20000300800 */
[----:B------:R-:W-:Y:S01]  /*9af0*/  LOP3.LUT P6, RZ, R0, 0x20000, RZ, 0xc0, !PT ;  /* 0x0002000000ff7812 */ /* 0x000fe200078cc0ff */
[----:B------:R-:W-:Y:S01]  /*9b00*/  FMUL R52, R8, 1.4142135381698608398 ;  /* 0x3fb504f308347820 */ /* 0x000fe20000400000 */
[----:B------:R-:W-:-:S02]  /*9b10*/  LOP3.LUT P5, RZ, R0, 0x10000, RZ, 0xc0, !PT ;  /* 0x0001000000ff7812 */ /* 0x000fc400078ac0ff */
[----:B------:R-:W-:Y:S02]  /*9b20*/  FSEL R8, R48, RZ, P6 ;  /* 0x000000ff30087208 */ /* 0x000fe40003000000 */
[----:B------:R-:W-:-:S05]  /*9b30*/  FSEL R48, R52, RZ, P5 ;  /* 0x000000ff34307208 */ /* 0x000fca0002800000 */
[C-C-:B------:R-:W-:Y:S01]  /*9b40*/  FADD R52, R8.reuse, R48.reuse ;  /* 0x0000003008347221 */ /* 0x140fe20000000000 */
[----:B------:R-:W-:Y:S01]  /*9b50*/  FADD R8, R8, -R48 ;  /* 0x8000003008087221 */ /* 0x000fe20000000000 */
[----:B--2---:R-:W-:Y:S01]  /*9b60*/  FFMA R53, R16, 0.41421356797218322754, R45 ;  /* 0x3ed413cd10357823 */ /* 0x004fe2000000002d */
[----:B------:R-:W-:Y:S01]  /*9b70*/  FFMA R45, R45, 0.41421356797218322754, -R16 ;  /* 0x3ed413cd2d2d7823 */ /* 0x000fe20000000810 */
[C-C-:B---3--:R-:W-:Y:S01]  /*9b80*/  FADD R48, R54.reuse, R46.reuse ;  /* 0x0000002e36307221 */ /* 0x148fe20000000000 */
[----:B------:R-:W-:-:S03]  /*9b90*/  FADD R54, R54, -R46 ;  /* 0x8000002e36367221 */ /* 0x000fc60000000000 */
[C-C-:B------:R-:W-:Y:S01]  /*9ba0*/  FFMA R16, R48.reuse, 0.70710676908493041992, R56.reuse ;  /* 0x3f3504f330107823 */ /* 0x140fe20000000038 */
[----:B------:R-:W-:Y:S01]  /*9bb0*/  FFMA R48, R48, -0.70710676908493041992, R56 ;  /* 0xbf3504f330307823 */ /* 0x000fe20000000038 */
[C-C-:B------:R-:W-:Y:S01]  /*9bc0*/  FFMA R46, R54.reuse, -0.70710676908493041992, R18.reuse ;  /* 0xbf3504f3362e7823 */ /* 0x140fe20000000012 */
[----:B------:R-:W-:Y:S01]  /*9bd0*/  FFMA R56, R54, 0.70710676908493041992, R18 ;  /* 0x3f3504f336387823 */ /* 0x000fe20000000012 */
[C-C-:B------:R-:W-:Y:S01]  /*9be0*/  FFMA R54, R53.reuse, 1.8477590084075927734, R52.reuse ;  /* 0x3fec835e35367823 */ /* 0x140fe20000000034 */
[----:B------:R-:W-:Y:S02]  /*9bf0*/  FFMA R18, R53, -1.8477590084075927734, R52 ;  /* 0xbfec835e35127823 */ /* 0x000fe40000000034 */
[----:B------:R-:W2:Y:S01]  /*9c00*/  LDL.LU R53, [R1+0x14] ;  /* 0x0000140001357983 */ /* 0x000ea20000300800 */
[----:B------:R-:W-:Y:S01]  /*9c10*/  FFMA R52, R56, 0.19891236722469329834, R16 ;  /* 0x3e4bafaf38347823 */ /* 0x000fe20000000010 */
[----:B------:R-:W-:-:S03]  /*9c20*/  FFMA R16, R16, -0.19891236722469329834, R56 ;  /* 0xbe4bafaf10107823 */ /* 0x000fc60000000038 */
[C-C-:B------:R-:W-:Y:S01]  /*9c30*/  FFMA R56, R52.reuse, -1.9615705013275146484, R54.reuse ;  /* 0xbffb14be34387823 */ /* 0x140fe20000000036 */
[----:B------:R-:W-:-:S04]  /*9c40*/  FFMA R54, R52, 1.9615705013275146484, R54 ;  /* 0x3ffb14be34367823 */ /* 0x000fc80000000036 */
[----:B------:R-:W-:Y:S04]  /*9c50*/  STL [R1+0x10], R56 ;  /* 0x0000103801007387 */ /* 0x000fe80000100800 */
[----:B------:R0:W-:Y:S04]  /*9c60*/  STL [R1+0xc], R54 ;  /* 0x00000c3601007387 */ /* 0x0001e80000100800 */
[----:B0-----:R-:W3:Y:S01]  /*9c70*/  LDL.LU R54, [R1+0xbc] ;  /* 0x0000bc0001367983 */ /* 0x001ee20000300800 */
[C-C-:B------:R-:W-:Y:S01]  /*9c80*/  FFMA R52, R45.reuse, -1.8477590084075927734, R8.reuse ;  /* 0xbfec835e2d347823 */ /* 0x140fe20000000008 */
[----:B------:R-:W-:Y:S01]  /*9c90*/  FFMA R8, R45, 1.8477590084075927734, R8 ;  /* 0x3fec835e2d087823 */ /* 0x000fe20000000008 */
[----:B------:R-:W-:Y:S01]  /*9ca0*/  FFMA R45, R48, 0.66817861795425415039, R46 ;  /* 0x3f2b0dc1302d7823 */ /* 0x000fe2000000002e */
[----:B------:R-:W-:-:S03]  /*9cb0*/  FFMA R46, R46, -0.66817861795425415039, R48 ;  /* 0xbf2b0dc12e2e7823 */ /* 0x000fc60000000030 */
[C-C-:B------:R-:W-:Y:S01]  /*9cc0*/  FFMA R56, R45.reuse, -1.6629391908645629883, R52.reuse ;  /* 0xbfd4db312d387823 */ /* 0x140fe20000000034 */
[----:B------:R-:W-:Y:S01]  /*9cd0*/  FFMA R48, R45, 1.6629391908645629883, R52 ;  /* 0x3fd4db312d307823 */ /* 0x000fe20000000034 */
[----:B------:R-:W-:Y:S01]  /*9ce0*/  FMUL R45, R61, 1.4142135381698608398 ;  /* 0x3fb504f33d2d7820 */ /* 0x000fe20000400000 */
[C---:B------:R-:W-:Y:S02]  /*9cf0*/  LOP3.LUT P3, RZ, R0.reuse, 0x8000, RZ, 0xc0, !PT ;  /* 0x0000800000ff7812 */ /* 0x040fe4000786c0ff */
[----:B------:R-:W-:Y:S01]  /*9d00*/  LOP3.LUT P1, RZ, R0, 0x4000, RZ, 0xc0, !PT ;  /* 0x0000400000ff7812 */ /* 0x000fe2000782c0ff */
[----:B------:R-:W-:Y:S04]  /*9d10*/  STL [R1+0x8], R56 ;  /* 0x0000083801007387 */ /* 0x000fe80000100800 */
[----:B------:R0:W-:Y:S01]  /*9d20*/  STL [R1+0x4], R48 ;  /* 0x0000043001007387 */ /* 0x0001e20000100800 */
[----:B------:R-:W-:Y:S01]  /*9d30*/  FSEL R45, R45, RZ, P1 ;  /* 0x000000ff2d2d7208 */ /* 0x000fe20000800000 */
[----:B0-----:R-:W-:-:S05]  /*9d40*/  FFMA R48, R16, -1.9615705013275146484, R18 ;  /* 0xbffb14be10307823 */ /* 0x001fca0000000012 */
[----:B------:R0:W-:Y:S01]  /*9d50*/  STL [R1], R48 ;  /* 0x0000003001007387 */ /* 0x0001e20000100800 */
[----:B------:R-:W-:-:S03]  /*9d60*/  FFMA R18, R16, 1.9615705013275146484, R18 ;  /* 0x3ffb14be10127823 */ /* 0x000fc60000000012 */
[----:B------:R-:W4:Y:S01]  /*9d70*/  LDL.LU R56, [R1+0x1c] ;  /* 0x00001c0001387983 */ /* 0x000f220000300800 */
[C-C-:B------:R-:W-:Y:S01]  /*9d80*/  FFMA R16, R46.reuse, -1.6629391908645629883, R8.reuse ;  /* 0xbfd4db312e107823 */ /* 0x140fe20000000008 */
[----:B------:R-:W-:Y:S01]  /*9d90*/  FFMA R8, R46, 1.6629391908645629883, R8 ;  /* 0x3fd4db312e087823 */ /* 0x000fe20000000008 */
[----:B--2---:R-:W-:-:S05]  /*9da0*/  FMUL R53, R53, 1.4142135381698608398 ;  /* 0x3fb504f335357820 */ /* 0x004fca0000400000 */
[----:B------:R-:W-:-:S05]  /*9db0*/  FSEL R53, R53, RZ, P3 ;  /* 0x000000ff35357208 */ /* 0x000fca0001800000 */
[C-C-:B0-----:R-:W-:Y:S01]  /*9dc0*/  FADD R48, R53.reuse, R45.reuse ;  /* 0x0000002d35307221 */ /* 0x141fe20000000000 */
[----:B------:R-:W-:Y:S01]  /*9dd0*/  FADD R53, R53, -R45 ;  /* 0x8000002d35357221 */ /* 0x000fe20000000000 */
[----:B------:R-:W-:Y:S01]  /*9de0*/  FFMA R45, R22, 0.41421356797218322754, R20 ;  /* 0x3ed413cd162d7823 */ /* 0x000fe20000000014 */
[----:B------:R-:W-:Y:S01]  /*9df0*/  FFMA R20, R20, 0.41421356797218322754, -R22 ;  /* 0x3ed413cd14147823 */ /* 0x000fe20000000816 */
[C-C-:B------:R-:W-:Y:S01]  /*9e00*/  FADD R22, R19.reuse, R21.reuse ;  /* 0x0000001513167221 */ /* 0x140fe20000000000 */
[----:B------:R-:W-:-:S04]  /*9e10*/  FADD R19, R19, -R21 ;  /* 0x8000001513137221 */ /* 0x000fc80000000000 */
[C-C-:B------:R-:W-:Y:S01]  /*9e20*/  FFMA R52, R19.reuse, 0.70710676908493041992, R23.reuse ;  /* 0x3f3504f313347823 */ /* 0x140fe20000000017 */
[C-C-:B---3--:R-:W-:Y:S01]  /*9e30*/  FFMA R21, R22.reuse, 0.70710676908493041992, R54.reuse ;  /* 0x3f3504f316157823 */ /* 0x148fe20000000036 */
[----:B------:R-:W-:Y:S02]  /*9e40*/  FFMA R22, R22, -0.70710676908493041992, R54 ;  /* 0xbf3504f316167823 */ /* 0x000fe40000000036 */
[----:B------:R-:W2:Y:S01]  /*9e50*/  LDL.LU R54, [R1+0x18] ;  /* 0x0000180001367983 */ /* 0x000ea20000300800 */
[----:B------:R-:W-:Y:S01]  /*9e60*/  FFMA R46, R19, -0.70710676908493041992, R23 ;  /* 0xbf3504f3132e7823 */ /* 0x000fe20000000017 */
[C-C-:B------:R-:W-:Y:S01]  /*9e70*/  FFMA R19, R45.reuse, 1.8477590084075927734, R48.reuse ;  /* 0x3fec835e2d137823 */ /* 0x140fe20000000030 */
[----:B------:R-:W-:Y:S01]  /*9e80*/  FFMA R23, R45, -1.8477590084075927734, R48 ;  /* 0xbfec835e2d177823 */ /* 0x000fe20000000030 */
[----:B------:R-:W-:Y:S01]  /*9e90*/  FFMA R48, R52, 0.19891236722469329834, R21 ;  /* 0x3e4bafaf34307823 */ /* 0x000fe20000000015 */
[----:B------:R-:W-:Y:S02]  /*9ea0*/  FFMA R45, R21, -0.19891236722469329834, R52 ;  /* 0xbe4bafaf152d7823 */ /* 0x000fe40000000034 */
[----:B------:R-:W3:Y:S01]  /*9eb0*/  LDL.LU R52, [R1+0xb8] ;  /* 0x0000b80001347983 */ /* 0x000ee20000300800 */
[C-C-:B------:R-:W-:Y:S01]  /*9ec0*/  FFMA R61, R48.reuse, -1.9615705013275146484, R19.reuse ;  /* 0xbffb14be303d7823 */ /* 0x140fe20000000013 */
[----:B------:R-:W-:-:S04]  /*9ed0*/  FFMA R21, R48, 1.9615705013275146484, R19 ;  /* 0x3ffb14be30157823 */ /* 0x000fc80000000013 */
[----:B------:R-:W-:Y:S04]  /*9ee0*/  STL [R1+0x40], R61 ;  /* 0x0000403d01007387 */ /* 0x000fe80000100800 */
[----:B------:R0:W-:Y:S04]  /*9ef0*/  STL [R1+0x2c], R21 ;  /* 0x00002c1501007387 */ /* 0x0001e80000100800 */
[----:B------:R-:W3:Y:S01]  /*9f00*/  LDL.LU R48, [R1+0xc0] ;  /* 0x0000c00001307983 */ /* 0x000ee20000300800 */
[C-C-:B------:R-:W-:Y:S01]  /*9f10*/  FFMA R19, R20.reuse, -1.8477590084075927734, R53.reuse ;  /* 0xbfec835e14137823 */ /* 0x140fe20000000035 */
[----:B0-----:R-:W-:Y:S01]  /*9f20*/  FFMA R21, R20, 1.8477590084075927734, R53 ;  /* 0x3fec835e14157823 */ /* 0x001fe20000000035 */
[----:B------:R-:W-:Y:S01]  /*9f30*/  FFMA R20, R22, 0.66817861795425415039, R46 ;  /* 0x3f2b0dc116147823 */ /* 0x000fe2000000002e */
[----:B------:R-:W-:-:S03]  /*9f40*/  FFMA R22, R46, -0.66817861795425415039, R22 ;  /* 0xbf2b0dc12e167823 */ /* 0x000fc60000000016 */
[C-C-:B------:R-:W-:Y:S01]  /*9f50*/  FFMA R53, R20.reuse, -1.6629391908645629883, R19.reuse ;  /* 0xbfd4db3114357823 */ /* 0x140fe20000000013 */
[----:B------:R-:W-:Y:S01]  /*9f60*/  FFMA R46, R20, 1.6629391908645629883, R19 ;  /* 0x3fd4db31142e7823 */ /* 0x000fe20000000013 */
[----:B----4-:R-:W-:Y:S01]  /*9f70*/  FMUL R19, R56, 1.4142135381698608398 ;  /* 0x3fb504f338137820 */ /* 0x010fe20000400000 */
[C---:B------:R-:W-:Y:S02]  /*9f80*/  LOP3.LUT P0, RZ, R0.reuse, 0x2000, RZ, 0xc0, !PT ;  /* 0x0000200000ff7812 */ /* 0x040fe4000780c0ff */
[----:B------:R-:W-:Y:S01]  /*9f90*/  STL [R1+0x28], R53 ;  /* 0x0000283501007387 */ /* 0x000fe20000100800 */
[----:B------:R-:W-:-:S03]  /*9fa0*/  LOP3.LUT P2, RZ, R0, 0x1000, RZ, 0xc0, !PT ;  /* 0x0000100000ff7812 */ /* 0x000fc6000784c0ff */
[----:B------:R0:W-:Y:S01]  /*9fb0*/  STL [R1+0x24], R46 ;  /* 0x0000242e01007387 */ /* 0x0001e20000100800 */
[----:B------:R-:W-:Y:S01]  /*9fc0*/  FSEL R19, R19, RZ, P0 ;  /* 0x000000ff13137208 */ /* 0x000fe20000000000 */
[C-C-:B0-----:R-:W-:Y:S01]  /*9fd0*/  FFMA R46, R45.reuse, -1.9615705013275146484, R23.reuse ;  /* 0xbffb14be2d2e7823 */ /* 0x141fe20000000017 */
[----:B------:R-:W-:-:S04]  /*9fe0*/  FFMA R23, R45, 1.9615705013275146484, R23 ;  /* 0x3ffb14be2d177823 */ /* 0x000fc80000000017 */
[----:B------:R-:W-:Y:S04]  /*9ff0*/  STL [R1+0x20], R46 ;  /* 0x0000202e01007387 */ /* 0x000fe80000100800 */
[----:B------:R0:W-:Y:S02]  /*a000*/  STL [R1+0x1c], R23 ;  /* 0x00001c1701007387 */ /* 0x0001e40000100800 */
[C-C-:B0-----:R-:W-:Y:S01]  /*a010*/  FFMA R23, R22.reuse, -1.6629391908645629883, R21.reuse ;  /* 0xbfd4db3116177823 */ /* 0x141fe20000000015 */
[----:B------:R-:W-:-:S04]  /*a020*/  FFMA R21, R22, 1.6629391908645629883, R21 ;  /* 0x3fd4db3116157823 */ /* 0x000fc80000000015 */
[----:B------:R-:W-:Y:S04]  /*a030*/  STL [R1+0x18], R23 ;  /* 0x0000181701007387 */ /* 0x000fe80000100800 */
[----:B------:R0:W-:Y:S01]  /*a040*/  STL [R1+0x14], R21 ;  /* 0x0000141501007387 */ /* 0x0001e20000100800 */
[----:B--2---:R-:W-:-:S05]  /*a050*/  FMUL R20, R54, 1.4142135381698608398 ;  /* 0x3fb504f336147820 */ /* 0x004fca0000400000 */
[----:B------:R-:W-:-:S05]  /*a060*/  FSEL R20, R20, RZ, P2 ;  /* 0x000000ff14147208 */ /* 0x000fca0001000000 */
[C-C-:B------:R-:W-:Y:S01]  /*a070*/  FADD R45, R19.reuse, R20.reuse ;  /* 0x00000014132d7221 */ /* 0x140fe20000000000 */
[----:B------:R-:W-:Y:S01]  /*a080*/  FADD R46, R19, -R20 ;  /* 0x80000014132e7221 */ /* 0x000fe20000000000 */
[C-C-:B------:R-:W-:Y:S01]  /*a090*/  FADD R20, R58.reuse, R24.reuse ;  /* 0x000000183a147221 */ /* 0x140fe20000000000 */
[----:B------:R-:W-:-:S04]  /*a0a0*/  FADD R24, R58, -R24 ;  /* 0x800000183a187221 */ /* 0x000fc80000000000 */
[C-C-:B0-----:R-:W-:Y:S01]  /*a0b0*/  FFMA R21, R24.reuse, -0.70710676908493041992, R26.reuse ;  /* 0xbf3504f318157823 */ /* 0x141fe2000000001a */
[----:B------:R-:W-:Y:S01]  /*a0c0*/  FFMA R26, R24, 0.70710676908493041992, R26 ;  /* 0x3f3504f3181a7823 */ /* 0x000fe2000000001a */
[----:B---3--:R-:W-:-:S04]  /*a0d0*/  FFMA R22, R20, 0.70710676908493041992, R48 ;  /* 0x3f3504f314167823 */ /* 0x008fc80000000030 */
[----:B------:R-:W-:Y:S01]  /*a0e0*/  FFMA R24, R26, 0.19891236722469329834, R22 ;  /* 0x3e4bafaf1a187823 */ /* 0x000fe20000000016 */
[----:B------:R-:W-:Y:S02]  /*a0f0*/  FFMA R22, R22, -0.19891236722469329834, R26 ;  /* 0xbe4bafaf16167823 */ /* 0x000fe4000000001a */
[----:B------:R-:W2:Y:S01]  /*a100*/  LDL R26, [R1+0xc4] ;  /* 0x0000c400011a7983 */ /* 0x000ea20000100800 */
[----:B------:R-:W-:-:S04]  /*a110*/  FFMA R19, R25, 0.41421356797218322754, R52 ;  /* 0x3ed413cd19137823 */ /* 0x000fc80000000034 */
[C-C-:B------:R-:W-:Y:S01]  /*a120*/  FFMA R23, R19.reuse, 1.8477590084075927734, R45.reuse ;  /* 0x3fec835e13177823 */ /* 0x140fe2000000002d */
[----:B------:R-:W-:-:S03]  /*a130*/  FFMA R19, R19, -1.8477590084075927734, R45 ;  /* 0xbfec835e13137823 */ /* 0x000fc6000000002d */
[----:B------:R-:W-:-:S05]  /*a140*/  FFMA R45, R24, -1.9615705013275146484, R23 ;  /* 0xbffb14be182d7823 */ /* 0x000fca0000000017 */
[----:B------:R0:W-:Y:S01]  /*a150*/  STL [R1+0x5c], R45 ;  /* 0x00005c2d01007387 */ /* 0x0001e20000100800 */
[----:B------:R-:W-:Y:S01]  /*a160*/  FFMA R24, R24, 1.9615705013275146484, R23 ;  /* 0x3ffb14be18187823 */ /* 0x000fe20000000017 */
[----:B0-----:R-:W0:Y:S01]  /*a170*/  S2R R45, SR_LANEID ;  /* 0x00000000002d7919 */ /* 0x001e220000000000 */
[----:B------:R-:W-:Y:S01]  /*a180*/  FFMA R25, R52, 0.41421356797218322754, -R25 ;  /* 0x3ed413cd34197823 */ /* 0x000fe20000000819 */
[----:B------:R-:W-:Y:S02]  /*a190*/  FFMA R20, R20, -0.70710676908493041992, R48 ;  /* 0xbf3504f314147823 */ /* 0x000fe40000000030 */
[----:B------:R1:W-:Y:S01]  /*a1a0*/  STL [R1+0x34], R24 ;  /* 0x0000341801007387 */ /* 0x0003e20000100800 */
[C-C-:B------:R-:W-:Y:S01]  /*a1b0*/  FFMA R23, R25.reuse, -1.8477590084075927734, R46.reuse ;  /* 0xbfec835e19177823 */ /* 0x140fe2000000002e */
        /* <DEDUP_REMOVED lines=10> */
[----:B------:R-:W-:Y:S04]  /*a260*/  STL [R1+0x50], R23 ;  /* 0x0000501701007387 */ /* 0x000fe80000100800 */
[----:B------:R-:W-:Y:S01]  /*a270*/  STL [R1+0x48], R21 ;  /* 0x0000481501007387 */ /* 0x000fe20000100800 */
[----:B------:R-:W-:-:S03]  /*a280*/  FFMA R20, R20, 1.6629391908645629883, R25 ;  /* 0x3fd4db3114147823 */ /* 0x000fc60000000019 */
[----:B------:R0:W-:Y:S02]  /*a290*/  STL [R1+0x44], R19 ;  /* 0x0000441301007387 */ /* 0x0001e40000100800 */
[----:B0-----:R-:W-:Y:S02]  /*a2a0*/  LEA.HI R19, RZ, R45, RZ, 0x3 ;  /* 0x0000002dff137211 */ /* 0x001fe400078f18ff */
[----:B------:R0:W-:Y:S02]  /*a2b0*/  STL [R1+0x30], R20 ;  /* 0x0000301401007387 */ /* 0x0001e40000100800 */
        /* <DEDUP_REMOVED lines=11> */
[----:B------:R-:W4:Y:S04]  /*a370*/  LDL.LU R61, [R1+0x84] ;  /* 0x00008400013d7983 */ /* 0x000f280000300800 */
[----:B------:R-:W4:Y:S04]  /*a380*/  LDL.LU R48, [R1+0x80] ;  /* 0x0000800001307983 */ /* 0x000f280000300800 */
[----:B------:R-:W4:Y:S04]  /*a390*/  LDL.LU R26, [R1+0x94] ;  /* 0x00009400011a7983 */ /* 0x000f280000300800 */
[----:B------:R-:W4:Y:S04]  /*a3a0*/  LDL.LU R25, [R1+0xa4] ;  /* 0x0000a40001197983 */ /* 0x000f280000300800 */
[----:B-----5:R-:W-:Y:S04]  /*a3b0*/  STL [R1+0xf4], R47 ;  /* 0x0000f42f01007387 */ /* 0x020fe80000100800 */
[----:B------:R-:W-:Y:S01]  /*a3c0*/  STL [R1+0xf0], R2 ;  /* 0x0000f00201007387 */ /* 0x000fe20000100800 */
[----:B------:R-:W-:-:S03]  /*a3d0*/  NOP ;  /* 0x0000000000007918 */ /* 0x000fc60000000000 */
[----:B------:R-:W-:Y:S04]  /*a3e0*/  STL [R1+0xec], R49 ;  /* 0x0000ec3101007387 */ /* 0x000fe80000100800 */
[----:B------:R-:W-:Y:S04]  /*a3f0*/  STL [R1+0xe8], R7 ;  /* 0x0000e80701007387 */ /* 0x000fe80000100800 */
[----:B------:R-:W-:Y:S04]  /*a400*/  STL [R1+0xe4], R6 ;  /* 0x0000e40601007387 */ /* 0x000fe80000100800 */
[----:B------:R-:W-:Y:S04]  /*a410*/  STL [R1+0xe0], R5 ;  /* 0x0000e00501007387 */ /* 0x000fe80000100800 */
[----:B------:R-:W-:Y:S04]  /*a420*/  STL [R1+0xdc], R4 ;  /* 0x0000dc0401007387 */ /* 0x000fe80000100800 */
[----:B------:R-:W-:Y:S04]  /*a430*/  STL [R1+0xd8], R3 ;  /* 0x0000d80301007387 */ /* 0x000fe80000100800 */
[----:B------:R-:W-:Y:S01]  /*a440*/  STL [R1+0xd4], R0 ;  /* 0x0000d40001007387 */ /* 0x000fe20000100800 */
[----:B--2---:R-:W-:-:S05]  /*a450*/  LEA R45, R45, R19, 0x2 ;  /* 0x000000132d2d7211 */ /* 0x004fca00078e10ff */
[----:B---3--:R-:W-:Y:S04]  /*a460*/  STS [R45], R24 ;  /* 0x000000182d007388 */ /* 0x008fe80000000800 */
[----:B------:R-:W-:Y:S04]  /*a470*/  STS [R45+0x84], R57 ;  /* 0x000084392d007388 */ /* 0x000fe80000000800 */
[----:B----4-:R2:W-:Y:S04]  /*a480*/  STS [R45+0x18c], R48 ;  /* 0x00018c302d007388 */ /* 0x0105e80000000800 */
[----:B------:R3:W-:Y:S04]  /*a490*/  STS [R45+0x294], R26 ;  /* 0x0002941a2d007388 */ /* 0x0007e80000000800 */
[----:B------:R4:W-:Y:S04]  /*a4a0*/  STS [R45+0x39c], R25 ;  /* 0x00039c192d007388 */ /* 0x0009e80000000800 */
[----:B--2---:R-:W2:Y:S04]  /*a4b0*/  LDL.LU R48, [R1+0x60] ;  /* 0x0000600001307983 */ /* 0x004ea80000300800 */
[----:B---3--:R-:W3:Y:S04]  /*a4c0*/  LDL.LU R26, [R1+0x64] ;  /* 0x00006400011a7983 */ /* 0x008ee80000300800 */
[----:B----4-:R-:W4:Y:S04]  /*a4d0*/  LDL.LU R25, [R1+0x54] ;  /* 0x0000540001197983 */ /* 0x010f280000300800 */
[----:B------:R-:W-:Y:S04]  /*a4e0*/  STS [R45+0x108], R61 ;  /* 0x0001083d2d007388 */ /* 0x000fe80000000800 */
[----:B------:R-:W-:Y:S04]  /*a4f0*/  STS [R45+0x210], R60 ;  /* 0x0002103c2d007388 */ /* 0x000fe80000000800 */
[----:B------:R-:W-:Y:S01]  /*a500*/  STS [R45+0x318], R59 ;  /* 0x0003183b2d007388 */ /* 0x000fe20000000800 */
[----:B------:R-:W-:-:S03]  /*a510*/  NOP ;  /* 0x0000000000007918 */ /* 0x000fc60000000000 */
[----:B------:R-:W0:Y:S04]  /*a520*/  LDS R52, [R46] ;  /* 0x000000002e347984 */ /* 0x000e280000000800 */
        /* <DEDUP_REMOVED lines=9> */
[----:B0-----:R0:W-:Y:S04]  /*a5c0*/  STL [R1+0x108], R52 ;  /* 0x0001083401007387 */ /* 0x0011e80000100800 */
[----:B-1----:R-:W4:Y:S04]  /*a5d0*/  LDL.LU R50, [R1+0xc] ;  /* 0x00000c0001327983 */ /* 0x002f280000300800 */
[----:B0-----:R-:W4:Y:S04]  /*a5e0*/  LDL.LU R52, [R1+0x4] ;  /* 0x0000040001347983 */ /* 0x001f280000300800 */
[----:B------:R-:W-:Y:S04]  /*a5f0*/  STS [R45], R51 ;  /* 0x000000332d007388 */ /* 0x000fe80000000800 */
        /* <DEDUP_REMOVED lines=22> */
[----:B--2---:R-:W-:Y:S04]  /*a760*/  STS [R45], R48 ;  /* 0x000000302d007388 */ /* 0x004fe80000000800 */
        /* <DEDUP_REMOVED lines=18> */
[----:B----4-:R-:W-:Y:S01]  /*a890*/  STS [R45+0x39c], R25 ;  /* 0x00039c192d007388 */ /* 0x010fe20000000800 */
[----:B------:R-:W-:-:S03]  /*a8a0*/  NOP ;  /* 0x0000000000007918 */ /* 0x000fc60000000000 */
[----:B------:R-:W0:Y:S04]  /*a8b0*/  LDS R2, [R46+0x10] ;  /* 0x000010002e027984 */ /* 0x000e280000000800 */
        /* <DEDUP_REMOVED lines=17> */
[----:B0-----:R-:W-:Y:S04]  /*a9d0*/  STL [R1+0x54], R2 ;  /* 0x0000540201007387 */ /* 0x001fe80000100800 */
[----:B------:R-:W0:Y:S04]  /*a9e0*/  LDS R2, [R46+0x10] ;  /* 0x000010002e027984 */ /* 0x000e280000000800 */
[----:B------:R-:W2:Y:S04]  /*a9f0*/  LDL.LU R4, [R1] ;  /* 0x0000000001047983 */ /* 0x000ea80000300800 */
[----:B------:R-:W3:Y:S04]  /*aa00*/  LDL.LU R19, [R1+0x8] ;  /* 0x0000080001137983 */ /* 0x000ee80000300800 */
[----:B------:R-:W4:Y:S04]  /*aa10*/  LDL.LU R48, [R1+0x10] ;  /* 0x0000100001307983 */ /* 0x000f280000300800 */
[----:B-1----:R-:W4:Y:S04]  /*aa20*/  LDL.LU R12, [R1+0x2c] ;  /* 0x00002c00010c7983 */ /* 0x002f280000300800 */
[----:B------:R-:W4:Y:S04]  /*aa30*/  LDL.LU R10, [R1+0x14] ;  /* 0x00001400010a7983 */ /* 0x000f280000300800 */
[----:B------:R-:W-:Y:S04]  /*aa40*/  LDS R20, [R46] ;  /* 0x000000002e147984 */ /* 0x000fe80000000800 */
[----:B------:R-:W-:Y:S04]  /*aa50*/  LDS R21, [R46+0x4] ;  /* 0x000004002e157984 */ /* 0x000fe80000000800 */
[----:B------:R-:W-:Y:S04]  /*aa60*/  LDS R22, [R46+0x8] ;  /* 0x000008002e167984 */ /* 0x000fe80000000800 */
[----:B------:R-:W-:Y:S04]  /*aa70*/  LDS R23, [R46+0xc] ;  /* 0x00000c002e177984 */ /* 0x000fe80000000800 */
[----:B0-----:R0:W-:Y:S04]  /*aa80*/  STL [R1+0x60], R2 ;  /* 0x0000600201007387 */ /* 0x0011e80000100800 */
[----:B------:R-:W4:Y:S04]  /*aa90*/  LDL.LU R3, [R1+0x24] ;  /* 0x0000240001037983 */ /* 0x000f280000300800 */
[----:B------:R-:W4:Y:S04]  /*aaa0*/  LDL.LU R5, [R1+0x20] ;  /* 0x0000200001057983 */ /* 0x000f280000300800 */
[----:B------:R-:W4:Y:S04]  /*aab0*/  LDL.LU R7, [R1+0x1c] ;  /* 0x00001c0001077983 */ /* 0x000f280000300800 */
[----:B------:R-:W4:Y:S04]  /*aac0*/  LDL.LU R49, [R1+0x28] ;  /* 0x0000280001317983 */ /* 0x000f280000300800 */
[----:B0-----:R-:W4:Y:S04]  /*aad0*/  LDL.LU R2, [R1+0x18] ;  /* 0x0000180001027983 */ /* 0x001f280000300800 */
[----:B------:R-:W4:Y:S04]  /*aae0*/  LDL.LU R47, [R1+0x40] ;  /* 0x00004000012f7983 */ /* 0x000f280000300800 */
[----:B------:R-:W-:Y:S04]  /*aaf0*/  LDS R24, [R46+0x14] ;  /* 0x000014002e187984 */ /* 0x000fe80000000800 */
[----:B------:R-:W-:Y:S04]  /*ab00*/  LDS R25, [R46+0x18] ;  /* 0x000018002e197984 */ /* 0x000fe80000000800 */
[----:B------:R-:W-:Y:S01]  /*ab10*/  LDS R26, [R46+0x1c] ;  /* 0x00001c002e1a7984 */ /* 0x000fe20000000800 */
[----:B------:R-:W-:-:S03]  /*ab20*/  NOP ;  /* 0x0000000000007918 */ /* 0x000fc60000000000 */
[----:B------:R0:W-:Y:S04]  /*ab30*/  STS [R45+0x108], R52 ;  /* 0x000108342d007388 */ /* 0x0001e80000000800 */
[----:B0-----:R-:W4:Y:S04]  /*ab40*/  LDL.LU R52, [R1+0x34] ;  /* 0x0000340001347983 */ /* 0x001f280000300800 */
[----:B------:R-:W-:Y:S04]  /*ab50*/  STS [R45], R50 ;  /* 0x000000322d007388 */ /* 0x000fe80000000800 */
[----:B------:R-:W-:Y:S04]  /*ab60*/  STS [R45+0x84], R8 ;  /* 0x000084082d007388 */ /* 0x000fe80000000800 */
[----:B------:R-:W-:Y:S04]  /*ab70*/  STS [R45+0x210], R18 ;  /* 0x000210122d007388 */ /* 0x000fe80000000800 */
[----:B------:R-:W-:Y:S04]  /*ab80*/  STS [R45+0x318], R16 ;  /* 0x000318102d007388 */ /* 0x000fe80000000800 */
[----:B--2---:R-:W-:Y:S04]  /*ab90*/  STS [R45+0x18c], R4 ;  /* 0x00018c042d007388 */ /* 0x004fe80000000800 */
[----:B---3--:R-:W-:Y:S04]  /*aba0*/  STS [R45+0x294], R19 ;  /* 0x000294132d007388 */ /* 0x008fe80000000800 */
[----:B----4-:R0:W-:Y:S01]  /*abb0*/  STS [R45+0x39c], R48 ;  /* 0x00039c302d007388 */ /* 0x0101e20000000800 */
[----:B------:R-:W-:-:S03]  /*abc0*/  NOP ;  /* 0x0000000000007918 */ /* 0x000fc60000000000 */
[----:B------:R-:W-:Y:S04]  /*abd0*/  LDS R14, [R46] ;  /* 0x000000002e0e7984 */ /* 0x000fe80000000800 */
[----:B------:R-:W-:Y:S04]  /*abe0*/  LDS R15, [R46+0x4] ;  /* 0x000004002e0f7984 */ /* 0x000fe80000000800 */
[----:B------:R-:W-:Y:S04]  /*abf0*/  LDS R16, [R46+0x8] ;  /* 0x000008002e107984 */ /* 0x000fe80000000800 */
[----:B------:R-:W-:Y:S04]  /*ac00*/  LDS R17, [R46+0xc] ;  /* 0x00000c002e117984 */ /* 0x000fe80000000800 */
[----:B------:R-:W1:Y:S04]  /*ac10*/  LDS R8, [R46+0x10] ;  /* 0x000010002e087984 */ /* 0x000e680000000800 */
        /* <DEDUP_REMOVED lines=13> */
[----:B------:R-:W4:Y:S04]  /*acf0*/  LDS R2, [R46] ;  /* 0x000000002e027984 */ /* 0x000f280000000800 */
[----:B0-----:R-:W4:Y:S04]  /*ad00*/  LDL.LU R48, [R1+0x30] ;  /* 0x0000300001307983 */ /* 0x001f280000300800 */
[----:B------:R-:W4:Y:S04]  /*ad10*/  LDL.LU R4, [R1+0x3c] ;  /* 0x00003c0001047983 */ /* 0x000f280000300800 */
[----:B-1----:R-:W-:Y:S04]  /*ad20*/  STL [R1+0x8], R8 ;  /* 0x0000080801007387 */ /* 0x002fe80000100800 */
[----:B--2---:R-:W2:Y:S04]  /*ad30*/  LDL.LU R3, [R1+0x50] ;  /* 0x0000500001037983 */ /* 0x004ea80000300800 */
[----:B---3--:R-:W3:Y:S04]  /*ad40*/  LDL.LU R7, [R1+0x48] ;  /* 0x0000480001077983 */ /* 0x008ee80000300800 */
[----:B------:R-:W-:Y:S04]  /*ad50*/  LDS R8, [R46+0x4] ;  /* 0x000004002e087984 */ /* 0x000fe80000000800 */
[----:B------:R-:W-:Y:S04]  /*ad60*/  LDS R9, [R46+0x8] ;  /* 0x000008002e097984 */ /* 0x000fe80000000800 */
[----:B------:R-:W-:Y:S04]  /*ad70*/  LDS R10, [R46+0xc] ;  /* 0x00000c002e0a7984 */ /* 0x000fe80000000800 */
[----:B------:R-:W-:Y:S04]  /*ad80*/  LDS R5, [R46+0x10] ;  /* 0x000010002e057984 */ /* 0x000fe80000000800 */
[----:B----4-:R0:W-:Y:S04]  /*ad90*/  STL [R1+0x4], R2 ;  /* 0x0000040201007387 */ /* 0x0101e80000100800 */
[----:B------:R-:W4:Y:S04]  /*ada0*/  LDL.LU R49, [R1+0x58] ;  /* 0x0000580001317983 */ /* 0x000f280000300800 */
[----:B------:R-:W-:Y:S04]  /*adb0*/  LDS R11, [R46+0x14] ;  /* 0x000014002e0b7984 */ /* 0x000fe80000000800 */
[----:B0-----:R-:W4:Y:S04]  /*adc0*/  LDL.LU R2, [R1+0x44] ;  /* 0x0000440001027983 */ /* 0x001f280000300800 */
[----:B------:R-:W4:Y:S04]  /*add0*/  LDL.LU R47, [R1+0x5c] ;  /* 0x00005c00012f7983 */ /* 0x000f280000300800 */
[----:B------:R-:W-:Y:S04]  /*ade0*/  LDS R12, [R46+0x18] ;  /* 0x000018002e0c7984 */ /* 0x000fe80000000800 */
[----:B------:R-:W-:Y:S01]  /*adf0*/  LDS R13, [R46+0x1c] ;  /* 0x00001c002e0d7984 */ /* 0x000fe20000000800 */
[----:B------:R-:W-:-:S03]  /*ae00*/  NOP ;  /* 0x0000000000007918 */ /* 0x000fc60000000000 */
[----:B------:R0:W-:Y:S04]  /*ae10*/  STS [R45], R52 ;  /* 0x000000342d007388 */ /* 0x0001e80000000800 */
[----:B0-----:R-:W4:Y:S04]  /*ae20*/  LDL.LU R52, [R1+0x108] ;  /* 0x0001080001347983 */ /* 0x001f280000300800 */
[----:B------:R0:W-:Y:S04]  /*ae30*/  STS [R45+0x84], R48 ;  /* 0x000084302d007388 */ /* 0x0001e80000000800 */
[----:B------:R1:W-:Y:S04]  /*ae40*/  STS [R45+0x108], R4 ;  /* 0x000108042d007388 */ /* 0x0003e80000000800 */
[----:B--2---:R-:W-:Y:S04]  /*ae50*/  STS [R45+0x18c], R3 ;  /* 0x00018c032d007388 */ /* 0x004fe80000000800 */
[----:B---3--:R-:W-:Y:S04]  /*ae60*/  STS [R45+0x210], R7 ;  /* 0x000210072d007388 */ /* 0x008fe80000000800 */
[----:B----4-:R-:W-:Y:S04]  /*ae70*/  STS [R45+0x294], R49 ;  /* 0x000294312d007388 */ /* 0x010fe80000000800 */
[----:B------:R-:W-:Y:S04]  /*ae80*/  STS [R45+0x318], R2 ;  /* 0x000318022d007388 */ /* 0x000fe80000000800 */
[----:B------:R-:W-:Y:S01]  /*ae90*/  STS [R45+0x39c], R47 ;  /* 0x00039c2f2d007388 */ /* 0x000fe20000000800 */
[----:B------:R-:W-:-:S03]  /*aea0*/  NOP ;  /* 0x0000000000007918 */ /* 0x000fc60000000000 */
[----:B------:R-:W2:Y:S04]  /*aeb0*/  LDS R7, [R46] ;  /* 0x000000002e077984 */ /* 0x000ea80000000800 */
[----:B------:R-:W3:Y:S04]  /*aec0*/  LDS R3, [R46+0x4] ;  /* 0x000004002e037984 */ /* 0x000ee80000000800 */
[----:B------:R-:W4:Y:S01]  /*aed0*/  LDS R47, [R46+0xc] ;  /* 0x00000c002e2f7984 */ /* 0x000f220000000800 */
[----:B0-----:R-:W-:Y:S01]  /*aee0*/  FMUL R48, R61, 1.4142135381698608398 ;  /* 0x3fb504f33d307820 */ /* 0x001fe20000400000 */
[----:B------:R-:W-:Y:S01]  /*aef0*/  FFMA R61, R59, 0.41421356797218322754, R60 ;  /* 0x3ed413cd3b3d7823 */ /* 0x000fe2000000003c */
[----:B------:R-:W-:Y:S01]  /*af00*/  FFMA R59, R60, 0.41421356797218322754, -R59 ;  /* 0x3ed413cd3c3b7823 */ /* 0x000fe2000000083b */
[C-C-:B------:R-:W-:Y:S01]  /*af10*/  FADD R60, R58.reuse, R57.reuse ;  /* 0x000000393a3c7221 */ /* 0x140fe20000000000 */
[----:B------:R-:W-:Y:S01]  /*af20*/  FADD R57, R58, -R57 ;  /* 0x800000393a397221 */ /* 0x000fe20000000000 */
[----:B------:R-:W-:Y:S02]  /*af30*/  LDS R2, [R46+0x10] ;  /* 0x000010002e027984 */ /* 0x000fe40000000800 */
[----:B------:R-:W-:Y:S01]  /*af40*/  FFMA R58, R60, -0.70710676908493041992, R56 ;  /* 0xbf3504f33c3a7823 */ /* 0x000fe20000000038 */
[C-C-:B-1----:R-:W-:Y:S01]  /*af50*/  FFMA R4, R52.reuse, 1.4142135381698608398, R48.reuse ;  /* 0x3fb504f334047823 */ /* 0x142fe20000000030 */
[----:B------:R-:W-:Y:S01]  /*af60*/  FFMA R48, R52, 1.4142135381698608398, -R48 ;  /* 0x3fb504f334307823 */ /* 0x000fe20000000830 */
[----:B------:R-:W-:Y:S01]  /*af70*/  FFMA R52, R60, 0.70710676908493041992, R56 ;  /* 0x3f3504f33c347823 */ /* 0x000fe20000000038 */
[C-C-:B------:R-:W-:Y:S01]  /*af80*/  FFMA R56, R57.reuse, -0.70710676908493041992, R54.reuse ;  /* 0xbf3504f339387823 */ /* 0x140fe20000000036 */
[----:B------:R-:W-:Y:S01]  /*af90*/  FFMA R54, R57, 0.70710676908493041992, R54 ;  /* 0x3f3504f339367823 */ /* 0x000fe20000000036 */
[----:B------:R-:W-:Y:S01]  /*afa0*/  FFMA R57, R59, -1.8477590084075927734, R48 ;  /* 0xbfec835e3b397823 */ /* 0x000fe20000000030 */
[----:B------:R-:W-:Y:S01]  /*afb0*/  LDS R49, [R46+0x8] ;  /* 0x000008002e317984 */ /* 0x000fe20000000800 */
[----:B------:R-:W-:Y:S01]  /*afc0*/  FFMA R60, R56, -0.66817861795425415039, R58 ;  /* 0xbf2b0dc1383c7823 */ /* 0x000fe2000000003a */
[----:B------:R-:W-:-:S02]  /*afd0*/  FFMA R58, R58, 0.66817861795425415039, R56 ;  /* 0x3f2b0dc13a3a7823 */ /* 0x000fc40000000038 */
[----:B--2---:R-:W-:Y:S04]  /*afe0*/  STL [R1+0xc], R7 ;  /* 0x00000c0701007387 */ /* 0x004fe80000100800 */
[----:B------:R-:W0:Y:S01]  /*aff0*/  LDS R7, [R46+0x14] ;  /* 0x000014002e077984 */ /* 0x000e220000000800 */
[----:B------:R-:W-:Y:S01]  /*b000*/  FFMA R48, R59, 1.8477590084075927734, R48 ;  /* 0x3fec835e3b307823 */ /* 0x000fe20000000030 */
[----:B------:R-:W-:Y:S02]  /*b010*/  FFMA R59, R58, 1.6629391908645629883, R57 ;  /* 0x3fd4db313a3b7823 */ /* 0x000fe40000000039 */
[----:B---3--:R-:W-:Y:S01]  /*b020*/  STL [R1+0x50], R3 ;  /* 0x0000500301007387 */ /* 0x008fe20000100800 */
[----:B------:R-:W-:-:S03]  /*b030*/  FFMA R56, R60, -1.6629391908645629883, R48 ;  /* 0xbfd4db313c387823 */ /* 0x000fc60000000030 */
[----:B----4-:R-:W-:Y:S01]  /*b040*/  STL [R1+0x48], R47 ;  /* 0x0000482f01007387 */ /* 0x010fe20000100800 */
[----:B------:R-:W-:-:S03]  /*b050*/  FFMA R60, R60, 1.6629391908645629883, R48 ;  /* 0x3fd4db313c3c7823 */ /* 0x000fc60000000030 */
[----:B------:R-:W-:Y:S01]  /*b060*/  LDS R3, [R46+0x18] ;  /* 0x000018002e037984 */ /* 0x000fe20000000800 */
[----:B------:R-:W-:-:S03]  /*b070*/  FFMA R48, R58, -1.6629391908645629883, R57 ;  /* 0xbfd4db313a307823 */ /* 0x000fc60000000039 */
[----:B------:R-:W-:Y:S01]  /*b080*/  LDS R47, [R46+0x1c] ;  /* 0x00001c002e2f7984 */ /* 0x000fe20000000800 */
[----:B------:R-:W-:-:S03]  /*b090*/  NOP ;  /* 0x0000000000007918 */ /* 0x000fc60000000000 */
[----:B------:R1:W-:Y:S01]  /*b0a0*/  STS [R45+0x108], R59 ;  /* 0x0001083b2d007388 */ /* 0x0003e20000000800 */
[C-C-:B------:R-:W-:Y:S01]  /*b0b0*/  FFMA R57, R61.reuse, -1.8477590084075927734, R4.reuse ;  /* 0xbfec835e3d397823 */ /* 0x140fe20000000004 */
[----:B------:R-:W-:Y:S01]  /*b0c0*/  FFMA R58, R61, 1.8477590084075927734, R4 ;  /* 0x3fec835e3d3a7823 */ /* 0x000fe20000000004 */
[----:B-1----:R-:W-:Y:S01]  /*b0d0*/  FFMA R59, R54, 0.19891236722469329834, R52 ;  /* 0x3e4bafaf363b7823 */ /* 0x002fe20000000034 */
[----:B------:R-:W-:-:S04]  /*b0e0*/  FFMA R52, R52, -0.19891236722469329834, R54 ;  /* 0xbe4bafaf34347823 */ /* 0x000fc80000000036 */
[C-C-:B------:R-:W-:Y:S01]  /*b0f0*/  FFMA R54, R52.reuse, -1.9615705013275146484, R57.reuse ;  /* 0xbffb14be34367823 */ /* 0x140fe20000000039 */
[----:B------:R-:W-:Y:S01]  /*b100*/  FFMA R57, R52, 1.9615705013275146484, R57 ;  /* 0x3ffb14be34397823 */ /* 0x000fe20000000039 */
[----:B------:R-:W-:-:S03]  /*b110*/  FFMA R52, R59, 1.9615705013275146484, R58 ;  /* 0x3ffb14be3b347823 */ /* 0x000fc6000000003a */
[----:B------:R1:W-:Y:S04]  /*b120*/  STS [R45+0x18c], R54 ;  /* 0x00018c362d007388 */ /* 0x0003e80000000800 */
[----:B------:R2:W-:Y:S01]  /*b130*/  STS [R45+0x84], R60 ;  /* 0x0000843c2d007388 */ /* 0x0005e20000000800 */
[----:B-1----:R-:W-:-:S03]  /*b140*/  FFMA R54, R59, -1.9615705013275146484, R58 ;  /* 0xbffb14be3b367823 */ /* 0x002fc6000000003a */
[----:B------:R-:W-:Y:S04]  /*b150*/  STS [R45+0x210], R57 ;  /* 0x000210392d007388 */ /* 0x000fe80000000800 */
[----:B------:R-:W-:Y:S04]  /*b160*/  STS [R45+0x294], R48 ;  /* 0x000294302d007388 */ /* 0x000fe80000000800 */
[----:B------:R-:W-:Y:S04]  /*b170*/  STS [R45+0x318], R56 ;  /* 0x000318382d007388 */ /* 0x000fe80000000800 */
[----:B------:R-:W-:Y:S04]  /*b180*/  STS [R45], R52 ;  /* 0x000000342d007388 */ /* 0x000fe80000000800 */
[----:B------:R-:W-:Y:S01]  /*b190*/  STS [R45+0x39c], R54 ;  /* 0x00039c362d007388 */ /* 0x000fe20000000800 */
[----:B------:R-:W-:-:S03]  /*b1a0*/  NOP ;  /* 0x0000000000007918 */ /* 0x000fc60000000000 */
[----:B------:R-:W1:Y:S04]  /*b1b0*/  LDS R48, [R46+0x10] ;  /* 0x000010002e307984 */ /* 0x000e680000000800 */
[----:B0-----:R-:W-:Y:S04]  /*b1c0*/  STL [R1+0x44], R7 ;  /* 0x0000440701007387 */ /* 0x001fe80000100800 */
[----:B------:R-:W0:Y:S04]  /*b1d0*/  LDS R7, [R46+0x18] ;  /* 0x000018002e077984 */ /* 0x000e280000000800 */
[----:B------:R-:W3:Y:S01]  /*b1e0*/  LDS R4, [R46+0x14] ;  /* 0x000014002e047984 */ /* 0x000ee20000000800 */
[----:B--2---:R-:W-:-:S04]  /*b1f0*/  FMUL R60, R0, 1.4142135381698608398 ;  /* 0x3fb504f3003c7820 */ /* 0x004fc80000400000 */
[C-C-:B------:R-:W-:Y:S01]  /*b200*/  FFMA R58, R43.reuse, 1.4142135381698608398, R60.reuse ;  /* 0x3fb504f32b3a7823 */ /* 0x140fe2000000003c */
[----:B------:R-:W-:Y:S01]  /*b210*/  FFMA R43, R43, 1.4142135381698608398, -R60 ;  /* 0x3fb504f32b2b7823 */ /* 0x000fe2000000083c */
[C-C-:B------:R-:W-:Y:S01]  /*b220*/  FADD R60, R55.reuse, R51.reuse ;  /* 0x00000033373c7221 */ /* 0x140fe20000000000 */
[----:B------:R-:W-:Y:S01]  /*b230*/  FADD R55, R55, -R51 ;  /* 0x8000003337377221 */ /* 0x000fe20000000000 */
[----:B------:R-:W-:Y:S01]  /*b240*/  FFMA R59, R41, 0.41421356797218322754, R44 ;  /* 0x3ed413cd293b7823 */ /* 0x000fe2000000002c */
[----:B------:R-:W-:Y:S01]  /*b250*/  FFMA R41, R44, 0.41421356797218322754, -R41 ;  /* 0x3ed413cd2c297823 */ /* 0x000fe20000000829 */
        /* <DEDUP_REMOVED lines=12> */
[C---:B------:R-:W-:Y:S01]  /*b320*/  FFMA R58, R44.reuse, -1.9615705013275146484, R55 ;  /* 0xbffb14be2c3a7823 */ /* 0x040fe20000000037 */
[C-C-:B------:R-:W-:Y:S01]  /*b330*/  FFMA R60, R43.reuse, -1.6629391908645629883, R59.reuse ;  /* 0xbfd4db312b3c7823 */ /* 0x140fe2000000003b */
[----:B------:R-:W-:Y:S01]  /*b340*/  FFMA R59, R43, 1.6629391908645629883, R59 ;  /* 0x3fd4db312b3b7823 */ /* 0x000fe2000000003b */
[----:B-1----:R1:W-:Y:S01]  /*b350*/  STL [R1+0x18], R48 ;  /* 0x0000183001007387 */ /* 0x0023e20000100800 */
[----:B------:R-:W-:Y:S01]  /*b360*/  FFMA R55, R44, 1.9615705013275146484, R55 ;  /* 0x3ffb14be2c377823 */ /* 0x000fe20000000037 */
[C-C-:B------:R-:W-:Y:S01]  /*b370*/  FFMA R53, R42.reuse, -1.6629391908645629883, R41.reuse ;  /* 0xbfd4db312a357823 */ /* 0x140fe20000000029 */
[----:B------:R-:W-:Y:S01]  /*b380*/  FFMA R51, R42, 1.6629391908645629883, R41 ;  /* 0x3fd4db312a337823 */ /* 0x000fe20000000029 */
[----:B------:R-:W-:Y:S04]  /*b390*/  LDS R44, [R46] ;  /* 0x000000002e2c7984 */ /* 0x000fe80000000800 */
[----:B0-----:R-:W-:Y:S01]  /*b3a0*/  STL [R1+0xf8], R7 ;  /* 0x0000f80701007387 */ /* 0x001fe20000100800 */
[C-C-:B-1----:R-:W-:Y:S01]  /*b3b0*/  FFMA R48, R61.reuse, -1.9615705013275146484, R0.reuse ;  /* 0xbffb14be3d307823 */ /* 0x142fe20000000000 */
[----:B------:R-:W-:-:S02]  /*b3c0*/  FFMA R61, R61, 1.9615705013275146484, R0 ;  /* 0x3ffb14be3d3d7823 */ /* 0x000fc40000000000 */
[----:B---3--:R-:W-:Y:S01]  /*b3d0*/  STL [R1+0x24], R4 ;  /* 0x0000240401007387 */ /* 0x008fe20000100800 */
[----:B------:R-:W-:-:S03]  /*b3e0*/  FMUL R52, R6, 1.4142135381698608398 ;  /* 0x3fb504f306347820 */ /* 0x000fc60000400000 */
[----:B------:R-:W-:Y:S04]  /*b3f0*/  LDS R43, [R46+0x4] ;  /* 0x000004002e2b7984 */ /* 0x000fe80000000800 */
[----:B------:R-:W-:Y:S04]  /*b400*/  LDS R42, [R46+0x8] ;  /* 0x000008002e2a7984 */ /* 0x000fe80000000800 */
[----:B------:R-:W-:Y:S04]  /*b410*/  LDS R41, [R46+0xc] ;  /* 0x00000c002e297984 */ /* 0x000fe80000000800 */
[----:B------:R-:W0:Y:S01]  /*b420*/  LDS R4, [R46+0x1c] ;  /* 0x00001c002e047984 */ /* 0x000e220000000800 */
        /* <DEDUP_REMOVED lines=11> */
[----:B------:R-:W2:Y:S04]  /*b4e0*/  LDS R0, [R46+0x1c] ;  /* 0x00001c002e007984 */ /* 0x000ea80000000800 */
[----:B0-----:R0:W-:Y:S04]  /*b4f0*/  STL [R1+0xfc], R4 ;  /* 0x0000fc0401007387 */ /* 0x0011e80000100800 */
[----:B------:R-:W3:Y:S04]  /*b500*/  LDL.LU R7, [R1+0x54] ;  /* 0x0000540001077983 */ /* 0x000ee80000300800 */
[----:B-1----:R-:W-:Y:S04]  /*b510*/  STL [R1+0x100], R6 ;  /* 0x0001000601007387 */ /* 0x002fe80000100800 */
[----:B--2---:R-:W-:Y:S04]  /*b520*/  STL [R1+0x104], R0 ;  /* 0x0001040001007387 */ /* 0x004fe80000100800 */
[----:B0-----:R-:W2:Y:S01]  /*b530*/  LDL.LU R4, [R1+0x60] ;  /* 0x0000600001047983 */ /* 0x001ea20000300800 */
[C-C-:B------:R-:W-:Y:S01]  /*b540*/  FFMA R51, R34.reuse, 1.4142135381698608398, R52.reuse ;  /* 0x3fb504f322337823 */ /* 0x140fe20000000034 */
[----:B------:R-:W-:Y:S01]  /*b550*/  FFMA R34, R34, 1.4142135381698608398, -R52 ;  /* 0x3fb504f322227823 */ /* 0x000fe20000000834 */
[----:B------:R-:W-:Y:S01]  /*b560*/  FFMA R52, R39, 0.41421356797218322754, R36 ;  /* 0x3ed413cd27347823 */ /* 0x000fe20000000024 */
[----:B------:R-:W-:Y:S01]  /*b570*/  FFMA R36, R36, 0.41421356797218322754, -R39 ;  /* 0x3ed413cd24247823 */ /* 0x000fe20000000827 */
[C-C-:B------:R-:W-:Y:S01]  /*b580*/  FADD R39, R37.reuse, R38.reuse ;  /* 0x0000002625277221 */ /* 0x140fe20000000000 */
[----:B------:R-:W-:-:S03]  /*b590*/  FADD R54, R37, -R38 ;  /* 0x8000002625367221 */ /* 0x000fc60000000000 */
[C-C-:B------:R-:W-:Y:S01]  /*b5a0*/  FFMA R37, R39.reuse, 0.70710676908493041992, R35.reuse ;  /* 0x3f3504f327257823 */ /* 0x140fe20000000023 */
[C-C-:B------:R-:W-:Y:S01]  /*b5b0*/  FFMA R38, R54.reuse, 0.70710676908493041992, R40.reuse ;  /* 0x3f3504f336267823 */ /* 0x140fe20000000028 */
[----:B------:R-:W-:Y:S01]  /*b5c0*/  FFMA R35, R39, -0.70710676908493041992, R35 ;  /* 0xbf3504f327237823 */ /* 0x000fe20000000023 */
[----:B------:R-:W-:Y:S01]  /*b5d0*/  FFMA R40, R54, -0.70710676908493041992, R40 ;  /* 0xbf3504f336287823 */ /* 0x000fe20000000028 */
[----:B------:R-:W-:Y:S01]  /*b5e0*/  FFMA R58, R52, 1.8477590084075927734, R51 ;  /* 0x3fec835e343a7823 */ /* 0x000fe20000000033 */
[----:B------:R-:W-:Y:S01]  /*b5f0*/  FFMA R59, R38, 0.19891236722469329834, R37 ;  /* 0x3e4bafaf263b7823 */ /* 0x000fe20000000025 */
[----:B------:R-:W-:Y:S01]  /*b600*/  FFMA R56, R36, -1.8477590084075927734, R34 ;  /* 0xbfec835e24387823 */ /* 0x000fe20000000022 */
[----:B------:R-:W-:Y:S01]  /*b610*/  FFMA R52, R52, -1.8477590084075927734, R51 ;  /* 0xbfec835e34347823 */ /* 0x000fe20000000033 */
[----:B------:R-:W-:Y:S01]  /*b620*/  FFMA R37, R37, -0.19891236722469329834, R38 ;  /* 0xbe4bafaf25257823 */ /* 0x000fe20000000026 */
[----:B------:R-:W-:Y:S01]  /*b630*/  FFMA R34, R36, 1.8477590084075927734, R34 ;  /* 0x3fec835e24227823 */ /* 0x000fe20000000022 */
[----:B------:R-:W-:Y:S01]  /*b640*/  FFMA R36, R35, 0.66817861795425415039, R40 ;  /* 0x3f2b0dc123247823 */ /* 0x000fe20000000028 */
[----:B------:R-:W-:Y:S01]  /*b650*/  FFMA R35, R40, -0.66817861795425415039, R35 ;  /* 0xbf2b0dc128237823 */ /* 0x000fe20000000023 */
[C-C-:B------:R-:W-:Y:S01]  /*b660*/  FFMA R54, R37.reuse, -1.9615705013275146484, R52.reuse ;  /* 0xbffb14be25367823 */ /* 0x140fe20000000034 */
[----:B------:R-:W-:Y:S01]  /*b670*/  FFMA R52, R37, 1.9615705013275146484, R52 ;  /* 0x3ffb14be25347823 */ /* 0x000fe20000000034 */
[C---:B------:R-:W-:Y:S01]  /*b680*/  FFMA R57, R36.reuse, -1.6629391908645629883, R56 ;  /* 0xbfd4db3124397823 */ /* 0x040fe20000000038 */
[C---:B------:R-:W-:Y:S01]  /*b690*/  FFMA R51, R35.reuse, -1.6629391908645629883, R34 ;  /* 0xbfd4db3123337823 */ /* 0x040fe20000000022 */
[----:B------:R-:W-:Y:S01]  /*b6a0*/  FFMA R56, R36, 1.6629391908645629883, R56 ;  /* 0x3fd4db3124387823 */ /* 0x000fe20000000038 */
[----:B------:R-:W-:Y:S01]  /*b6b0*/  FFMA R34, R35, 1.6629391908645629883, R34 ;  /* 0x3fd4db3123227823 */ /* 0x000fe20000000022 */
        /* <DEDUP_REMOVED lines=8> */
[----:B--2---:R-:W-:Y:S02]  /*b740*/  FMUL R52, R4, 1.4142135381698608398 ;  /* 0x3fb504f304347820 */ /* 0x004fe40000400000 */
[----:B------:R-:W2:Y:S04]  /*b750*/  LDL.LU R4, [R1+0x8] ;  /* 0x0000080001047983 */ /* 0x000ea80000300800 */
[----:B------:R-:W4:Y:S01]  /*b760*/  LDL.LU R0, [R1+0x4] ;  /* 0x0000040001007983 */ /* 0x000f220000300800 */
[----:B---3--:R-:W-:-:S04]  /*b770*/  FMUL R48, R7, 1.4142135381698608398 ;  /* 0x3fb504f307307820 */ /* 0x008fc80000400000 */
[C-C-:B------:R-:W-:Y:S01]  /*b780*/  FFMA R53, R31.reuse, 1.4142135381698608398, R48.reuse ;  /* 0x3fb504f31f357823 */ /* 0x140fe20000000030 */
[----:B------:R-:W-:Y:S01]  /*b790*/  FFMA R31, R31, 1.4142135381698608398, -R48 ;  /* 0x3fb504f31f1f7823 */ /* 0x000fe20000000830 */
[C-C-:B------:R-:W-:Y:S01]  /*b7a0*/  FADD R48, R33.reuse, R30.reuse ;  /* 0x0000001e21307221 */ /* 0x140fe20000000000 */
[----:B------:R-:W-:Y:S01]  /*b7b0*/  FADD R33, R33, -R30 ;  /* 0x8000001e21217221 */ /* 0x000fe20000000000 */
[----:B------:R0:W-:Y:S03]  /*b7c0*/  STS [R45+0x18c], R54 ;  /* 0x00018c362d007388 */ /* 0x0001e60000000800 */
[C-C-:B------:R-:W-:Y:S01]  /*b7d0*/  FFMA R30, R33.reuse, 0.70710676908493041992, R28.reuse ;  /* 0x3f3504f3211e7823 */ /* 0x140fe2000000001c */
[----:B------:R-:W-:Y:S01]  /*b7e0*/  FFMA R28, R33, -0.70710676908493041992, R28 ;  /* 0xbf3504f3211c7823 */ /* 0x000fe2000000001c */
[----:B------:R1:W-:Y:S01]  /*b7f0*/  STS [R45+0x84], R34 ;  /* 0x000084222d007388 */ /* 0x0003e20000000800 */
[----:B0-----:R-:W-:Y:S01]  /*b800*/  FFMA R54, R27, 0.41421356797218322754, R29 ;  /* 0x3ed413cd1b367823 */ /* 0x001fe2000000001d */
[----:B------:R-:W-:Y:S01]  /*b810*/  FFMA R27, R29, 0.41421356797218322754, -R27 ;  /* 0x3ed413cd1d1b7823 */ /* 0x000fe2000000081b */
[C-C-:B------:R-:W-:Y:S01]  /*b820*/  FFMA R29, R48.reuse, 0.70710676908493041992, R32.reuse ;  /* 0x3f3504f3301d7823 */ /* 0x140fe20000000020 */
[----:B------:R-:W-:Y:S01]  /*b830*/  FFMA R32, R48, -0.70710676908493041992, R32 ;  /* 0xbf3504f330207823 */ /* 0x000fe20000000020 */
[--C-:B------:R-:W-:Y:S01]  /*b840*/  FFMA R60, R59, 1.9615705013275146484, R58.reuse ;  /* 0x3ffb14be3b3c7823 */ /* 0x100fe2000000003a */
[--C-:B------:R-:W-:Y:S01]  /*b850*/  FFMA R55, R27, -1.8477590084075927734, R31.reuse ;  /* 0xbfec835e1b377823 */ /* 0x100fe2000000001f */
[----:B-1----:R-:W-:Y:S01]  /*b860*/  FFMA R34, R59, -1.9615705013275146484, R58 ;  /* 0xbffb14be3b227823 */ /* 0x002fe2000000003a */
[----:B------:R-:W-:Y:S01]  /*b870*/  FFMA R31, R27, 1.8477590084075927734, R31 ;  /* 0x3fec835e1b1f7823 */ /* 0x000fe2000000001f */
[----:B------:R-:W-:Y:S01]  /*b880*/  FFMA R48, R54, 1.8477590084075927734, R53 ;  /* 0x3fec835e36307823 */ /* 0x000fe20000000035 */
[----:B------:R-:W-:Y:S01]  /*b890*/  FFMA R59, R30, 0.19891236722469329834, R29 ;  /* 0x3e4bafaf1e3b7823 */ /* 0x000fe2000000001d */
[----:B------:R-:W-:Y:S01]  /*b8a0*/  FFMA R27, R32, 0.66817861795425415039, R28 ;  /* 0x3f2b0dc1201b7823 */ /* 0x000fe2000000001c */
[----:B------:R-:W-:Y:S01]  /*b8b0*/  FFMA R53, R54, -1.8477590084075927734, R53 ;  /* 0xbfec835e36357823 */ /* 0x000fe20000000035 */
[----:B------:R-:W-:Y:S01]  /*b8c0*/  FFMA R29, R29, -0.19891236722469329834, R30 ;  /* 0xbe4bafaf1d1d7823 */ /* 0x000fe2000000001e */
[----:B------:R-:W-:Y:S01]  /*b8d0*/  FFMA R28, R28, -0.66817861795425415039, R32 ;  /* 0xbf2b0dc11c1c7823 */ /* 0x000fe20000000020 */
[----:B------:R0:W-:Y:S01]  /*b8e0*/  STS [R45+0x318], R51 ;  /* 0x000318332d007388 */ /* 0x0001e20000000800 */
[C-C-:B------:R-:W-:Y:S01]  /*b8f0*/  FFMA R54, R27.reuse, -1.6629391908645629883, R55.reuse ;  /* 0xbfd4db311b367823 */ /* 0x140fe20000000037 */
[----:B------:R-:W-:Y:S01]  /*b900*/  FFMA R55, R27, 1.6629391908645629883, R55 ;  /* 0x3fd4db311b377823 */ /* 0x000fe20000000037 */
[----:B------:R-:W-:Y:S01]  /*b910*/  FFMA R61, R59, 1.9615705013275146484, R48 ;  /* 0x3ffb14be3b3d7823 */ /* 0x000fe20000000030 */
[----:B------:R1:W-:Y:S01]  /*b920*/  STS [R45+0x108], R56 ;  /* 0x000108382d007388 */ /* 0x0003e20000000800 */
[----:B------:R-:W-:Y:S01]  /*b930*/  MOV R7, R3 ;  /* 0x0000000300077202 */ /* 0x000fe20000000f00 */
[----:B------:R-:W-:-:S02]  /*b940*/  FFMA R27, R28, -1.6629391908645629883, R31 ;  /* 0xbfd4db311c1b7823 */ /* 0x000fc4000000001f */
[----:B------:R3:W-:Y:S01]  /*b950*/  STS [R45], R60 ;  /* 0x0000003c2d007388 */ /* 0x0007e20000000800 */
[C-C-:B0-----:R-:W-:Y:S01]  /*b960*/  FFMA R51, R20.reuse, 1.4142135381698608398, R52.reuse ;  /* 0x3fb504f314337823 */ /* 0x141fe20000000034 */
[----:B------:R-:W-:Y:S01]  /*b970*/  FFMA R20, R20, 1.4142135381698608398, -R52 ;  /* 0x3fb504f314147823 */ /* 0x000fe20000000834 */
[----:B------:R-:W-:Y:S01]  /*b980*/  FFMA R52, R25, 0.41421356797218322754, R22 ;  /* 0x3ed413cd19347823 */ /* 0x000fe20000000016 */
[----:B------:R0:W-:Y:S01]  /*b990*/  STS [R45+0x294], R57 ;  /* 0x000294392d007388 */ /* 0x0001e20000000800 */
[C---:B-1----:R-:W-:Y:S01]  /*b9a0*/  FFMA R56, R29.reuse, -1.9615705013275146484, R53 ;  /* 0xbffb14be1d387823 */ /* 0x042fe20000000035 */
[----:B------:R-:W-:Y:S01]  /*b9b0*/  FFMA R22, R22, 0.41421356797218322754, -R25 ;  /* 0x3ed413cd16167823 */ /* 0x000fe20000000819 */
[----:B------:R-:W-:Y:S01]  /*b9c0*/  FFMA R53, R29, 1.9615705013275146484, R53 ;  /* 0x3ffb14be1d357823 */ /* 0x000fe20000000035 */
[----:B------:R-:W-:Y:S01]  /*b9d0*/  STS [R45+0x39c], R34 ;  /* 0x00039c222d007388 */ /* 0x000fe20000000800 */
[----:B---3--:R-:W-:Y:S01]  /*b9e0*/  FFMA R60, R59, -1.9615705013275146484, R48 ;  /* 0xbffb14be3b3c7823 */ /* 0x008fe20000000030 */
[----:B------:R-:W-:Y:S01]  /*b9f0*/  FFMA R58, R28, 1.6629391908645629883, R31 ;  /* 0x3fd4db311c3a7823 */ /* 0x000fe2000000001f */
[----:B------:R-:W-:Y:S01]  /*ba00*/  NOP ;  /* 0x0000000000007918 */ /* 0x000fe20000000000 */
[C-C-:B------:R-:W-:Y:S01]  /*ba10*/  FADD R25, R23.reuse, R24.reuse ;  /* 0x0000001817197221 */ /* 0x140fe20000000000 */
[----:B------:R-:W-:Y:S01]  /*ba20*/  FADD R48, R23, -R24 ;  /* 0x8000001817307221 */ /* 0x000fe20000000000 */
[----:B------:R-:W-:Y:S04]  /*ba30*/  LDS R34, [R46] ;  /* 0x000000002e227984 */ /* 0x000fe80000000800 */
[----:B------:R-:W-:Y:S01]  /*ba40*/  LDS R33, [R46+0x4] ;  /* 0x000004002e217984 */ /* 0x000fe20000000800 */
[----:B------:R-:W-:-:S03]  /*ba50*/  FFMA R23, R25, 0.70710676908493041992, R21 ;  /* 0x3f3504f319177823 */ /* 0x000fc60000000015 */
[----:B------:R-:W-:Y:S01]  /*ba60*/  LDS R32, [R46+0x8] ;  /* 0x000008002e207984 */ /* 0x000fe20000000800 */
[----:B------:R-:W-:-:S03]  /*ba70*/  FFMA R24, R48, 0.70710676908493041992, R26 ;  /* 0x3f3504f330187823 */ /* 0x000fc6000000001a */
[----:B------:R-:W-:Y:S04]  /*ba80*/  LDS R31, [R46+0xc] ;  /* 0x00000c002e1f7984 */ /* 0x000fe80000000800 */
[----:B------:R-:W-:Y:S04]  /*ba90*/  LDS R30, [R46+0x10] ;  /* 0x000010002e1e7984 */ /* 0x000fe80000000800 */
[----:B------:R-:W-:Y:S04]  /*baa0*/  LDS R29, [R46+0x14] ;  /* 0x000014002e1d7984 */ /* 0x000fe80000000800 */
[----:B------:R-:W-:Y:S04]  /*bab0*/  LDS R28, [R46+0x18] ;  /* 0x000018002e1c7984 */ /* 0x000fe80000000800 */
[----:B------:R-:W-:Y:S01]  /*bac0*/  LDS R3, [R46+0x1c] ;  /* 0x00001c002e037984 */ /* 0x000fe20000000800 */
[----:B------:R-:W-:-:S03]  /*bad0*/  NOP ;  /* 0x0000000000007918 */ /* 0x000fc60000000000 */
[----:B------:R-:W-:Y:S01]  /*bae0*/  STS [R45+0x294], R54 ;  /* 0x000294362d007388 */ /* 0x000fe20000000800 */
[----:B------:R-:W-:Y:S01]  /*baf0*/  FFMA R21, R25, -0.70710676908493041992, R21 ;  /* 0xbf3504f319157823 */ /* 0x000fe20000000015 */
[----:B------:R-:W-:Y:S01]  /*bb00*/  FFMA R26, R48, -0.70710676908493041992, R26 ;  /* 0xbf3504f3301a7823 */ /* 0x000fe2000000001a */
[C-C-:B0-----:R-:W-:Y:S01]  /*bb10*/  FFMA R57, R22.reuse, -1.8477590084075927734, R20.reuse ;  /* 0xbfec835e16397823 */ /* 0x141fe20000000014 */
[----:B------:R-:W-:Y:S01]  /*bb20*/  STS [R45+0x210], R53 ;  /* 0x000210352d007388 */ /* 0x000fe20000000800 */
[----:B------:R-:W-:Y:S01]  /*bb30*/  FFMA R20, R22, 1.8477590084075927734, R20 ;  /* 0x3fec835e16147823 */ /* 0x000fe20000000014 */
[----:B------:R-:W-:Y:S01]  /*bb40*/  FFMA R48, R52, 1.8477590084075927734, R51 ;  /* 0x3fec835e34307823 */ /* 0x000fe20000000033 */
[----:B------:R-:W-:Y:S01]  /*bb50*/  FFMA R59, R24, 0.19891236722469329834, R23 ;  /* 0x3e4bafaf183b7823 */ /* 0x000fe20000000017 */
[----:B------:R-:W-:Y:S01]  /*bb60*/  FFMA R22, R21, 0.66817861795425415039, R26 ;  /* 0x3f2b0dc115167823 */ /* 0x000fe2000000001a */
[----:B------:R-:W-:Y:S01]  /*bb70*/  FFMA R51, R52, -1.8477590084075927734, R51 ;  /* 0xbfec835e34337823 */ /* 0x000fe20000000033 */
[----:B------:R-:W-:Y:S01]  /*bb80*/  FFMA R23, R23, -0.19891236722469329834, R24 ;  /* 0xbe4bafaf17177823 */ /* 0x000fe20000000018 */
[----:B------:R-:W-:Y:S01]  /*bb90*/  FFMA R21, R26, -0.66817861795425415039, R21 ;  /* 0xbf2b0dc11a157823 */ /* 0x000fe20000000015 */
[----:B------:R0:W-:Y:S04]  /*bba0*/  STS [R45+0x84], R58 ;  /* 0x0000843a2d007388 */ /* 0x0001e80000000800 */
[----:B------:R1:W-:Y:S01]  /*bbb0*/  STS [R45+0x108], R55 ;  /* 0x000108372d007388 */ /* 0x0003e20000000800 */
[----:B------:R-:W-:-:S03]  /*bbc0*/  FFMA R52, R21, -1.6629391908645629883, R20 ;  /* 0xbfd4db3115347823 */ /* 0x000fc60000000014 */
[----:B------:R3:W-:Y:S01]  /*bbd0*/  STS [R45+0x18c], R56 ;  /* 0x00018c382d007388 */ /* 0x0007e20000000800 */
[C-C-:B0-----:R-:W-:Y:S01]  /*bbe0*/  FFMA R58, R22.reuse, -1.6629391908645629883, R57.reuse ;  /* 0xbfd4db31163a7823 */ /* 0x141fe20000000039 */
[----:B------:R-:W-:Y:S02]  /*bbf0*/  FFMA R57, R22, 1.6629391908645629883, R57 ;  /* 0x3fd4db3116397823 */ /* 0x000fe40000000039 */
[----:B------:R-:W-:Y:S01]  /*bc00*/  STS [R45+0x318], R27 ;  /* 0x0003181b2d007388 */ /* 0x000fe20000000800 */
[----:B-1----:R-:W-:-:S03]  /*bc10*/  FFMA R55, R23, 1.9615705013275146484, R51 ;  /* 0x3ffb14be17377823 */ /* 0x002fc60000000033 */
[----:B------:R0:W-:Y:S01]  /*bc20*/  STS [R45], R61 ;  /* 0x0000003d2d007388 */ /* 0x0001e20000000800 */
[----:B---3--:R-:W-:Y:S01]  /*bc30*/  FFMA R56, R23, -1.9615705013275146484, R51 ;  /* 0xbffb14be17387823 */ /* 0x008fe20000000033 */
[----:B------:R-:W-:Y:S02]  /*bc40*/  FFMA R51, R21, 1.6629391908645629883, R20 ;  /* 0x3fd4db3115337823 */ /* 0x000fe40000000014 */
[----:B------:R-:W-:Y:S01]  /*bc50*/  STS [R45+0x39c], R60 ;  /* 0x00039c3c2d007388 */ /* 0x000fe20000000800 */
[----:B------:R-:W-:-:S03]  /*bc60*/  NOP ;  /* 0x0000000000007918 */ /* 0x000fc60000000000 */
[----:B------:R-:W-:Y:S01]  /*bc70*/  LDS R27, [R46] ;  /* 0x000000002e1b7984 */ /* 0x000fe20000000800 */
[----:B0-----:R-:W-:-:S03]  /*bc80*/  MOV R61, R5 ;  /* 0x00000005003d7202 */ /* 0x001fc60000000f00 */
        /* <DEDUP_REMOVED lines=9> */
[----:B------:R0:W-:Y:S01]  /*bd20*/  STS [R45+0x84], R51 ;  /* 0x000084332d007388 */ /* 0x0001e20000000800 */
[----:B------:R-:W-:-:S03]  /*bd30*/  MOV R6, R49 ;  /* 0x0000003100067202 */ /* 0x000fc60000000f00 */
[----:B------:R-:W-:Y:S04]  /*bd40*/  STS [R45+0x18c], R56 ;  /* 0x00018c382d007388 */ /* 0x000fe80000000800 */
[----:B------:R1:W-:Y:S01]  /*bd50*/  STS [R45+0x318], R52 ;  /* 0x000318342d007388 */ /* 0x0003e20000000800 */
[C-C-:B0-----:R-:W-:Y:S01]  /*bd60*/  FFMA R51, R59.reuse, -1.9615705013275146484, R48.reuse ;  /* 0xbffb14be3b337823 */ /* 0x141fe20000000030 */
[----:B------:R-:W-:Y:S02]  /*bd70*/  FFMA R48, R59, 1.9615705013275146484, R48 ;  /* 0x3ffb14be3b307823 */ /* 0x000fe40000000030 */
[----:B------:R0:W-:Y:S01]  /*bd80*/  STS [R45+0x210], R55 ;  /* 0x000210372d007388 */ /* 0x0001e20000000800 */
[----:B-1----:R-:W-:-:S03]  /*bd90*/  FMUL R52, R61, 1.4142135381698608398 ;  /* 0x3fb504f33d347820 */ /* 0x002fc60000400000 */
[----:B------:R4:W-:Y:S01]  /*bda0*/  STS [R45+0x39c], R51 ;  /* 0x00039c332d007388 */ /* 0x0009e20000000800 */
[----:B------:R-:W-:Y:S02]  /*bdb0*/  MOV R61, R6 ;  /* 0x00000006003d7202 */ /* 0x000fe40000000f00 */
[----:B0-----:R-:W-:Y:S01]  /*bdc0*/  MOV R55, R2 ;  /* 0x0000000200377202 */ /* 0x001fe20000000f00 */
[----:B------:R-:W-:Y:S01]  /*bdd0*/  STS [R45+0x294], R58 ;  /* 0x0002943a2d007388 */ /* 0x000fe20000000800 */
[----:B------:R-:W-:-:S03]  /*bde0*/  MOV R60, R7 ;  /* 0x00000007003c7202 */ /* 0x000fc60000000f00 */
[----:B------:R-:W-:Y:S01]  /*bdf0*/  STS [R45], R48 ;  /* 0x000000302d007388 */ /* 0x000fe20000000800 */
[----:B------:R-:W-:-:S03]  /*be00*/  NOP ;  /* 0x0000000000007918 */ /* 0x000fc60000000000 */
[----:B------:R-:W-:Y:S04]  /*be10*/  LDS R2, [R46+0x14] ;  /* 0x000014002e027984 */ /* 0x000fe80000000800 */
[----:B------:R-:W-:Y:S04]  /*be20*/  LDS R49, [R46+0x18] ;  /* 0x000018002e317984 */ /* 0x000fe80000000800 */
[----:B------:R-:W-:Y:S01]  /*be30*/  LDS R5, [R46+0x1c] ;  /* 0x00001c002e057984 */ /* 0x000fe20000000800 */
[----:B--2---:R-:W-:-:S03]  /*be40*/  FMUL R54, R4, 1.4142135381698608398 ;  /* 0x3fb504f304367820 */ /* 0x004fc60000400000 */
[----:B------:R-:W-:Y:S01]  /*be50*/  LDS R4, [R46+0x4] ;  /* 0x000004002e047984 */ /* 0x000fe20000000800 */
        /* <DEDUP_REMOVED lines=12> */
[C-C-:B------:R-:W-:Y:S01]  /*bf20*/  FFMA R53, R16.reuse, -1.8477590084075927734, R14.reuse ;  /* 0xbfec835e10357823 */ /* 0x140fe2000000000e */
[----:B------:R-:W-:Y:S01]  /*bf30*/  FFMA R16, R16, 1.8477590084075927734, R14 ;  /* 0x3fec835e10107823 */ /* 0x000fe2000000000e */
[----:B------:R-:W-:Y:S01]  /*bf40*/  FFMA R59, R19, 0.19891236722469329834, R17 ;  /* 0x3e4bafaf133b7823 */ /* 0x000fe20000000011 */
[----:B------:R-:W-:Y:S01]  /*bf50*/  FFMA R14, R15, 0.66817861795425415039, R50 ;  /* 0x3f2b0dc10f0e7823 */ /* 0x000fe20000000032 */
[----:B------:R-:W-:Y:S01]  /*bf60*/  FFMA R17, R17, -0.19891236722469329834, R19 ;  /* 0xbe4bafaf11117823 */ /* 0x000fe20000000013 */
[----:B------:R-:W-:Y:S01]  /*bf70*/  FFMA R56, R50, -0.66817861795425415039, R15 ;  /* 0xbf2b0dc132387823 */ /* 0x000fe2000000000f */
[----:B----4-:R-:W-:Y:S01]  /*bf80*/  FFMA R51, R0, 1.4142135381698608398, R52 ;  /* 0x3fb504f300337823 */ /* 0x010fe20000000034 */
[C-C-:B------:R-:W-:Y:S01]  /*bf90*/  FFMA R50, R14.reuse, -1.6629391908645629883, R53.reuse ;  /* 0xbfd4db310e327823 */ /* 0x140fe20000000035 */
[----:B------:R-:W-:Y:S01]  /*bfa0*/  FFMA R53, R14, 1.6629391908645629883, R53 ;  /* 0x3fd4db310e357823 */ /* 0x000fe20000000035 */
[C---:B------:R-:W-:Y:S01]  /*bfb0*/  FFMA R15, R56.reuse, -1.6629391908645629883, R16 ;  /* 0xbfd4db31380f7823 */ /* 0x040fe20000000010 */
[C-C-:B------:R-:W-:Y:S01]  /*bfc0*/  FFMA R54, R17.reuse, -1.9615705013275146484, R18.reuse ;  /* 0xbffb14be11367823 */ /* 0x140fe20000000012 */
[----:B------:R-:W-:Y:S01]  /*bfd0*/  FFMA R14, R17, 1.9615705013275146484, R18 ;  /* 0x3ffb14be110e7823 */ /* 0x000fe20000000012 */
[----:B------:R-:W-:Y:S01]  /*bfe0*/  FFMA R56, R56, 1.6629391908645629883, R16 ;  /* 0x3fd4db3138387823 */ /* 0x000fe20000000010 */
[----:B------:R-:W-:Y:S01]  /*bff0*/  FFMA R52, R0, 1.4142135381698608398, -R52 ;  /* 0x3fb504f300347823 */ /* 0x000fe20000000834 */
[----:B------:R-:W0:Y:S04]  /*c000*/  LDS R19, [R46] ;  /* 0x000000002e137984 */ /* 0x000e280000000800 */
[----:B------:R-:W-:Y:S04]  /*c010*/  LDS R18, [R46+0x8] ;  /* 0x000008002e127984 */ /* 0x000fe80000000800 */
[----:B------:R-:W-:Y:S04]  /*c020*/  LDS R17, [R46+0xc] ;  /* 0x00000c002e117984 */ /* 0x000fe80000000800 */
[----:B------:R-:W-:Y:S01]  /*c030*/  LDS R16, [R46+0x10] ;  /* 0x000010002e107984 */ /* 0x000fe20000000800 */
[----:B------:R-:W-:-:S03]  /*c040*/  NOP ;  /* 0x0000000000007918 */ /* 0x000fc60000000000 */
[----:B------:R-:W2:Y:S04]  /*c050*/  LDL.LU R0, [R1+0x44] ;  /* 0x0000440001007983 */ /* 0x000ea80000300800 */
[----:B------:R-:W2:Y:S04]  /*c060*/  LDL.LU R6, [R1+0x48] ;  /* 0x0000480001067983 */ /* 0x000ea80000300800 */
[----:B------:R-:W3:Y:S04]  /*c070*/  LDL.LU R7, [R1+0x50] ;  /* 0x0000500001077983 */ /* 0x000ee80000300800 */
[----:B------:R1:W-:Y:S04]  /*c080*/  STS [R45+0x294], R50 ;  /* 0x000294322d007388 */ /* 0x0003e80000000800 */
[----:B-1----:R-:W4:Y:S01]  /*c090*/  LDL.LU R50, [R1+0xc] ;  /* 0x00000c0001327983 */ /* 0x002f220000300800 */
[----:B------:R-:W-:-:S03]  /*c0a0*/  FFMA R48, R59, -1.9615705013275146484, R57 ;  /* 0xbffb14be3b307823 */ /* 0x000fc60000000039 */
[----:B------:R1:W-:Y:S01]  /*c0b0*/  STS [R45+0x108], R53 ;  /* 0x000108352d007388 */ /* 0x0003e20000000800 */
[----:B------:R-:W-:-:S03]  /*c0c0*/  FFMA R59, R59, 1.9615705013275146484, R57 ;  /* 0x3ffb14be3b3b7823 */ /* 0x000fc60000000039 */
[----:B------:R0:W-:Y:S01]  /*c0d0*/  STS [R45+0x18c], R54 ;  /* 0x00018c362d007388 */ /* 0x0001e20000000800 */
[----:B-1----:R-:W-:Y:S01]  /*c0e0*/  FFMA R53, R12, 0.41421356797218322754, R9 ;  /* 0x3ed413cd0c357823 */ /* 0x002fe20000000009 */
[----:B------:R-:W-:Y:S01]  /*c0f0*/  FFMA R9, R9, 0.41421356797218322754, -R12 ;  /* 0x3ed413cd09097823 */ /* 0x000fe2000000080c */
[C-C-:B------:R-:W-:Y:S01]  /*c100*/  FADD R12, R10.reuse, R11.reuse ;  /* 0x0000000b0a0c7221 */ /* 0x140fe20000000000 */
[----:B0-----:R-:W-:-:S03]  /*c110*/  FADD R54, R10, -R11 ;  /* 0x8000000b0a367221 */ /* 0x001fc60000000000 */
[--C-:B------:R-:W-:Y:S01]  /*c120*/  FFMA R10, R12, 0.70710676908493041992, R8.reuse ;  /* 0x3f3504f30c0a7823 */ /* 0x100fe20000000008 */
[--C-:B------:R-:W-:Y:S01]  /*c130*/  FFMA R11, R54, 0.70710676908493041992, R13.reuse ;  /* 0x3f3504f3360b7823 */ /* 0x100fe2000000000d */
[----:B------:R0:W-:Y:S01]  /*c140*/  STS [R45+0x84], R56 ;  /* 0x000084382d007388 */ /* 0x0001e20000000800 */
[----:B------:R-:W-:Y:S01]  /*c150*/  FFMA R8, R12, -0.70710676908493041992, R8 ;  /* 0xbf3504f30c087823 */ /* 0x000fe20000000008 */
[----:B------:R-:W-:Y:S02]  /*c160*/  FFMA R13, R54, -0.70710676908493041992, R13 ;  /* 0xbf3504f3360d7823 */ /* 0x000fe4000000000d */
[----:B------:R-:W-:Y:S01]  /*c170*/  STS [R45+0x210], R14 ;  /* 0x0002100e2d007388 */ /* 0x000fe20000000800 */
[--C-:B------:R-:W-:Y:S01]  /*c180*/  FFMA R57, R53, 1.8477590084075927734, R51.reuse ;  /* 0x3fec835e35397823 */ /* 0x100fe20000000033 */
[----:B------:R-:W-:Y:S02]  /*c190*/  FFMA R58, R11, 0.19891236722469329834, R10 ;  /* 0x3e4bafaf0b3a7823 */ /* 0x000fe4000000000a */
[----:B------:R-:W-:Y:S01]  /*c1a0*/  STS [R45+0x318], R15 ;  /* 0x0003180f2d007388 */ /* 0x000fe20000000800 */
[----:B------:R-:W-:-:S03]  /*c1b0*/  FFMA R53, R53, -1.8477590084075927734, R51 ;  /* 0xbfec835e35357823 */ /* 0x000fc60000000033 */
[----:B------:R1:W-:Y:S01]  /*c1c0*/  STS [R45], R59 ;  /* 0x0000003b2d007388 */ /* 0x0003e20000000800 */
[----:B------:R-:W-:-:S03]  /*c1d0*/  FFMA R10, R10, -0.19891236722469329834, R11 ;  /* 0xbe4bafaf0a0a7823 */ /* 0x000fc6000000000b */
[----:B------:R1:W-:Y:S01]  /*c1e0*/  STS [R45+0x39c], R48 ;  /* 0x00039c302d007388 */ /* 0x0003e20000000800 */
[----:B------:R-:W-:-:S03]  /*c1f0*/  NOP ;  /* 0x0000000000007918 */ /* 0x000fc60000000000 */
[----:B------:R-:W3:Y:S01]  /*c200*/  LDS R15, [R46] ;  /* 0x000000002e0f7984 */ /* 0x000ee20000000800 */
[C-C-:B------:R-:W-:Y:S01]  /*c210*/  FFMA R51, R9.reuse, -1.8477590084075927734, R52.reuse ;  /* 0xbfec835e09337823 */ /* 0x140fe20000000034 */
[----:B------:R-:W-:Y:S01]  /*c220*/  FFMA R11, R8, 0.66817861795425415039, R13 ;  /* 0x3f2b0dc1080b7823 */ /* 0x000fe2000000000d */
[----:B------:R-:W-:Y:S01]  /*c230*/  FFMA R9, R9, 1.8477590084075927734, R52 ;  /* 0x3fec835e09097823 */ /* 0x000fe20000000034 */
[----:B------:R-:W-:Y:S01]  /*c240*/  FFMA R8, R13, -0.66817861795425415039, R8 ;  /* 0xbf2b0dc10d087823 */ /* 0x000fe20000000008 */
[----:B------:R-:W-:Y:S01]  /*c250*/  MOV R12, R55 ;  /* 0x00000037000c7202 */ /* 0x000fe20000000f00 */
[C-C-:B------:R-:W-:Y:S01]  /*c260*/  FFMA R52, R10.reuse, -1.9615705013275146484, R53.reuse ;  /* 0xbffb14be0a347823 */ /* 0x140fe20000000035 */
[----:B------:R-:W-:Y:S01]  /*c270*/  FFMA R54, R10, 1.9615705013275146484, R53 ;  /* 0x3ffb14be0a367823 */ /* 0x000fe20000000035 */
[C---:B------:R-:W-:Y:S01]  /*c280*/  FFMA R53, R8.reuse, 1.6629391908645629883, R9 ;  /* 0x3fd4db3108357823 */ /* 0x040fe20000000009 */
[----:B------:R-:W3:Y:S01]  /*c290*/  LDS R14, [R46+0x4] ;  /* 0x000004002e0e7984 */ /* 0x000ee20000000800 */
[C-C-:B0-----:R-:W-:Y:S01]  /*c2a0*/  FFMA R56, R11.reuse, -1.6629391908645629883, R51.reuse ;  /* 0xbfd4db310b387823 */ /* 0x141fe20000000033 */
[----:B-1----:R-:W-:Y:S01]  /*c2b0*/  MOV R59, R12 ;  /* 0x0000000c003b7202 */ /* 0x002fe20000000f00 */
[----:B------:R-:W-:Y:S01]  /*c2c0*/  FFMA R51, R11, 1.6629391908645629883, R51 ;  /* 0x3fd4db310b337823 */ /* 0x000fe20000000033 */
[----:B------:R-:W-:Y:S01]  /*c2d0*/  FFMA R55, R8, -1.6629391908645629883, R9 ;  /* 0xbfd4db3108377823 */ /* 0x000fe20000000009 */
[----:B------:R-:W0:Y:S04]  /*c2e0*/  LDS R13, [R46+0x8] ;  /* 0x000008002e0d7984 */ /* 0x000e280000000800 */
[----:B------:R-:W1:Y:S04]  /*c2f0*/  LDS R12, [R46+0xc] ;  /* 0x00000c002e0c7984 */ /* 0x000e680000000800 */
[----:B------:R-:W-:Y:S04]  /*c300*/  LDS R11, [R46+0x10] ;  /* 0x000010002e0b7984 */ /* 0x000fe80000000800 */
[----:B------:R-:W-:Y:S04]  /*c310*/  LDS R10, [R46+0x14] ;  /* 0x000014002e0a7984 */ /* 0x000fe80000000800 */
[----:B------:R-:W-:Y:S04]  /*c320*/  LDS R9, [R46+0x18] ;  /* 0x000018002e097984 */ /* 0x000fe80000000800 */
[----:B------:R-:W-:Y:S01]  /*c330*/  LDS R8, [R46+0x1c] ;  /* 0x00001c002e087984 */ /* 0x000fe20000000800 */
[----:B------:R-:W-:-:S03]  /*c340*/  NOP ;  /* 0x0000000000007918 */ /* 0x000fc60000000000 */
[----:B------:R0:W-:Y:S01]  /*c350*/  STS [R45+0x84], R53 ;  /* 0x000084352d007388 */ /* 0x0001e20000000800 */
[C-C-:B------:R-:W-:Y:S01]  /*c360*/  FFMA R48, R58.reuse, -1.9615705013275146484, R57.reuse ;  /* 0xbffb14be3a307823 */ /* 0x140fe20000000039 */
[----:B------:R-:W-:Y:S02]  /*c370*/  FFMA R57, R58, 1.9615705013275146484, R57 ;  /* 0x3ffb14be3a397823 */ /* 0x000fe40000000039 */
[----:B------:R-:W-:Y:S01]  /*c380*/  STS [R45+0x108], R51 ;  /* 0x000108332d007388 */ /* 0x000fe20000000800 */
[----:B0-----:R-:W-:-:S03]  /*c390*/  FMUL R53, R59, 1.4142135381698608398 ;  /* 0x3fb504f33b357820 */ /* 0x001fc60000400000 */
[----:B------:R0:W-:Y:S01]  /*c3a0*/  STS [R45+0x18c], R52 ;  /* 0x00018c342d007388 */ /* 0x0001e20000000800 */
[----:B------:R-:W-:Y:S01]  /*c3b0*/  FFMA R59, R61, 0.41421356797218322754, -R60 ;  /* 0x3ed413cd3d3b7823 */ /* 0x000fe2000000083c */
[----:B------:R-:W-:Y:S02]  /*c3c0*/  FMUL R19, R19, 1.4142135381698608398 ;  /* 0x3fb504f313137820 */ /* 0x000fe40000400000 */
[----:B------:R-:W-:Y:S04]  /*c3d0*/  STS [R45+0x210], R54 ;  /* 0x000210362d007388 */ /* 0x000fe80000000800 */
[----:B------:R-:W-:Y:S04]  /*c3e0*/  STS [R45+0x294], R56 ;  /* 0x000294382d007388 */ /* 0x000fe80000000800 */
[----:B------:R-:W-:Y:S04]  /*c3f0*/  STS [R45+0x318], R55 ;  /* 0x000318372d007388 */ /* 0x000fe80000000800 */
[----:B------:R-:W-:Y:S04]  /*c400*/  STS [R45], R57 ;  /* 0x000000392d007388 */ /* 0x000fe80000000800 */
[----:B------:R1:W-:Y:S01]  /*c410*/  STS [R45+0x39c], R48 ;  /* 0x00039c302d007388 */ /* 0x0003e20000000800 */
[----:B------:R-:W-:-:S03]  /*c420*/  NOP ;  /* 0x0000000000007918 */ /* 0x000fc60000000000 */
[----:B------:R-:W-:Y:S04]  /*c430*/  LDS R54, [R46] ;  /* 0x000000002e367984 */ /* 0x000fe80000000800 */
[----:B------:R-:W-:Y:S04]  /*c440*/  LDS R55, [R46+0x4] ;  /* 0x000004002e377984 */ /* 0x000fe80000000800 */
[----:B------:R-:W1:Y:S04]  /*c450*/  LDS R56, [R46+0x8] ;  /* 0x000008002e387984 */ /* 0x000e680000000800 */
[----:B------:R-:W1:Y:S01]  /*c460*/  LDS R57, [R46+0xc] ;  /* 0x00000c002e397984 */ /* 0x000e620000000800 */
[C-C-:B--2---:R-:W-:Y:S01]  /*c470*/  FADD R58, R6.reuse, R0.reuse ;  /* 0x00000000063a7221 */ /* 0x144fe20000000000 */
[----:B0-----:R-:W-:Y:S01]  /*c480*/  FADD R52, R6, -R0 ;  /* 0x8000000006347221 */ /* 0x001fe20000000000 */
[C-C-:B----4-:R-:W-:Y:S01]  /*c490*/  FFMA R51, R50.reuse, 1.4142135381698608398, R53.reuse ;  /* 0x3fb504f332337823 */ /* 0x150fe20000000035 */
[----:B------:R-:W-:Y:S01]  /*c4a0*/  FFMA R53, R50, 1.4142135381698608398, -R53 ;  /* 0x3fb504f332357823 */ /* 0x000fe20000000835 */
[----:B------:R-:W-:Y:S01]  /*c4b0*/  FFMA R50, R60, 0.41421356797218322754, R61 ;  /* 0x3ed413cd3c327823 */ /* 0x000fe2000000003d */
[----:B---3--:R-:W-:Y:S01]  /*c4c0*/  FFMA R60, R58, 0.70710676908493041992, R7 ;  /* 0x3f3504f33a3c7823 */ /* 0x008fe20000000007 */
[----:B------:R-:W-:Y:S01]  /*c4d0*/  FFMA R61, R52, 0.70710676908493041992, R47 ;  /* 0x3f3504f3343d7823 */ /* 0x000fe2000000002f */
[----:B------:R-:W-:Y:S01]  /*c4e0*/  FFMA R58, R58, -0.70710676908493041992, R7 ;  /* 0xbf3504f33a3a7823 */ /* 0x000fe20000000007 */
[----:B------:R-:W-:Y:S01]  /*c4f0*/  FFMA R52, R52, -0.70710676908493041992, R47 ;  /* 0xbf3504f334347823 */ /* 0x000fe2000000002f */
[C-C-:B------:R-:W-:Y:S01]  /*c500*/  FFMA R7, R50.reuse, 1.8477590084075927734, R51.reuse ;  /* 0x3fec835e32077823 */ /* 0x140fe20000000033 */
[----:B------:R-:W-:Y:S01]  /*c510*/  FFMA R0, R50, -1.8477590084075927734, R51 ;  /* 0xbfec835e32007823 */ /* 0x000fe20000000033 */
[C-C-:B------:R-:W-:Y:S01]  /*c520*/  FFMA R50, R59.reuse, -1.8477590084075927734, R53.reuse ;  /* 0xbfec835e3b327823 */ /* 0x140fe20000000035 */
[----:B------:R-:W-:Y:S01]  /*c530*/  FFMA R53, R59, 1.8477590084075927734, R53 ;  /* 0x3fec835e3b357823 */ /* 0x000fe20000000035 */
[----:B------:R-:W-:Y:S01]  /*c540*/  FFMA R59, R58, 0.66817861795425415039, R52 ;  /* 0x3f2b0dc13a3b7823 */ /* 0x000fe20000000034 */
[----:B------:R-:W-:Y:S01]  /*c550*/  FFMA R6, R61, 0.19891236722469329834, R60 ;  /* 0x3e4bafaf3d067823 */ /* 0x000fe2000000003c */
[----:B------:R-:W-:Y:S01]  /*c560*/  FFMA R51, R60, -0.19891236722469329834, R61 ;  /* 0xbe4bafaf3c337823 */ /* 0x000fe2000000003d */
[----:B------:R-:W-:Y:S01]  /*c570*/  FFMA R58, R52, -0.66817861795425415039, R58 ;  /* 0xbf2b0dc1343a7823 */ /* 0x000fe2000000003a */
[----:B------:R-:W-:Y:S01]  /*c580*/  MOV R61, R0 ;  /* 0x00000000003d7202 */ /* 0x000fe20000000f00 */
[C-C-:B------:R-:W-:Y:S01]  /*c590*/  FFMA R0, R59.reuse, -1.6629391908645629883, R50.reuse ;  /* 0xbfd4db313b007823 */ /* 0x140fe20000000032 */
[----:B------:R-:W-:Y:S01]  /*c5a0*/  FFMA R47, R59, 1.6629391908645629883, R50 ;  /* 0x3fd4db313b2f7823 */ /* 0x000fe20000000032 */
[C-C-:B------:R-:W-:Y:S01]  /*c5b0*/  FFMA R52, R58.reuse, -1.6629391908645629883, R53.reuse ;  /* 0xbfd4db313a347823 */ /* 0x140fe20000000035 */
[----:B------:R-:W-:Y:S01]  /*c5c0*/  FFMA R53, R58, 1.6629391908645629883, R53 ;  /* 0x3fd4db313a357823 */ /* 0x000fe20000000035 */
[C-C-:B------:R-:W-:Y:S01]  /*c5d0*/  FFMA R50, R51.reuse, -1.9615705013275146484, R61.reuse ;  /* 0xbffb14be33327823 */ /* 0x140fe2000000003d */
[----:B------:R-:W-:Y:S01]  /*c5e0*/  FFMA R51, R51, 1.9615705013275146484, R61 ;  /* 0x3ffb14be33337823 */ /* 0x000fe2000000003d */
[----:B------:R-:W0:Y:S04]  /*c5f0*/  LDS R58, [R46+0x10] ;  /* 0x000010002e3a7984 */ /* 0x000e280000000800 */
[----:B------:R-:W-:Y:S04]  /*c600*/  LDS R59, [R46+0x14] ;  /* 0x000014002e3b7984 */ /* 0x000fe80000000800 */
[----:B------:R-:W-:Y:S04]  /*c610*/  LDS R60, [R46+0x18] ;  /* 0x000018002e3c7984 */ /* 0x000fe80000000800 */
[----:B------:R-:W-:Y:S01]  /*c620*/  LDS R61, [R46+0x1c] ;  /* 0x00001c002e3d7984 */ /* 0x000fe20000000800 */
[----:B------:R-:W-:-:S03]  /*c630*/  NOP ;  /* 0x0000000000007918 */ /* 0x000fc60000000000 */
[----:B------:R2:W-:Y:S01]  /*c640*/  STS [R45+0x84], R53 ;  /* 0x000084352d007388 */ /* 0x0005e20000000800 */
[----:B-1----:R-:W-:-:S03]  /*c650*/  FFMA R48, R6, -1.9615705013275146484, R7 ;  /* 0xbffb14be06307823 */ /* 0x002fc60000000007 */
[----:B------:R1:W-:Y:S01]  /*c660*/  STS [R45+0x18c], R50 ;  /* 0x00018c322d007388 */ /* 0x0003e20000000800 */
[C-C-:B--2---:R-:W-:Y:S01]  /*c670*/  FFMA R53, R44.reuse, 1.4142135381698608398, R19.reuse ;  /* 0x3fb504f32c357823 */ /* 0x144fe20000000013 */
[----:B------:R-:W-:Y:S01]  /*c680*/  FFMA R19, R44, 1.4142135381698608398, -R19 ;  /* 0x3fb504f32c137823 */ /* 0x000fe20000000813 */
[C---:B------:R-:W-:Y:S01]  /*c690*/  FADD R44, R27.reuse, R15 ;  /* 0x0000000f1b2c7221 */ /* 0x040fe20000000000 */
[----:B-1----:R-:W-:Y:S01]  /*c6a0*/  FFMA R50, R6, 1.9615705013275146484, R7 ;  /* 0x3ffb14be06327823 */ /* 0x002fe20000000007 */
[----:B------:R-:W-:Y:S01]  /*c6b0*/  FADD R6, R27, -R15 ;  /* 0x8000000f1b067221 */ /* 0x000fe20000000000 */
[----:B------:R-:W-:-:S04]  /*c6c0*/  FMUL R27, R4, 1.4142135381698608398 ;  /* 0x3fb504f3041b7820 */ /* 0x000fc80000400000 */
[C-C-:B------:R-:W-:Y:S01]  /*c6d0*/  FFMA R15, R43.reuse, 1.4142135381698608398, R27.reuse ;  /* 0x3fb504f32b0f7823 */ /* 0x140fe2000000001b */
[----:B------:R-:W-:Y:S01]  /*c6e0*/  FFMA R43, R43, 1.4142135381698608398, -R27 ;  /* 0x3fb504f32b2b7823 */ /* 0x000fe2000000081b */
[----:B------:R-:W-:Y:S01]  /*c6f0*/  FADD R27, R26, R14 ;  /* 0x0000000e1a1b7221 */ /* 0x000fe20000000000 */
[C-C-:B------:R-:W-:Y:S01]  /*c700*/  FFMA R4, R44.reuse, 0.70710676908493041992, R40.reuse ;  /* 0x3f3504f32c047823 */ /* 0x140fe20000000028 */
[----:B------:R-:W-:Y:S01]  /*c710*/  FFMA R7, R44, -0.70710676908493041992, R40 ;  /* 0xbf3504f32c077823 */ /* 0x000fe20000000028 */
[----:B------:R-:W-:Y:S01]  /*c720*/  MOV R40, R2 ;  /* 0x0000000200287202 */ /* 0x000fe20000000f00 */
[C-C-:B------:R-:W-:Y:S01]  /*c730*/  FFMA R2, R27.reuse, 0.70710676908493041992, R39.reuse ;  /* 0x3f3504f31b027823 */ /* 0x140fe20000000027 */
[----:B------:R-:W2:Y:S01]  /*c740*/  LDL.LU R44, [R1+0x24] ;  /* 0x00002400012c7983 */ /* 0x000ea20000300800 */
[----:B------:R-:W-:-:S03]  /*c750*/  FFMA R39, R27, -0.70710676908493041992, R39 ;  /* 0xbf3504f31b277823 */ /* 0x000fc60000000027 */
[----:B------:R-:W3:Y:S01]  /*c760*/  LDL.LU R27, [R1+0x18] ;  /* 0x00001800011b7983 */ /* 0x000ee20000300800 */
[----:B------:R-:W-:-:S03]  /*c770*/  FMUL R18, R18, 1.4142135381698608398 ;  /* 0x3fb504f312127820 */ /* 0x000fc60000400000 */
[----:B------:R1:W-:Y:S02]  /*c780*/  STS [R45+0x108], R47 ;  /* 0x0001082f2d007388 */ /* 0x0003e40000000800 */
[----:B-1----:R-:W-:Y:S01]  /*c790*/  FADD R47, R26, -R14 ;  /* 0x8000000e1a2f7221 */ /* 0x002fe20000000000 */
[C-C-:B------:R-:W-:Y:S01]  /*c7a0*/  FFMA R14, R42.reuse, 1.4142135381698608398, R18.reuse ;  /* 0x3fb504f32a0e7823 */ /* 0x140fe20000000012 */
[----:B------:R-:W-:Y:S01]  /*c7b0*/  FFMA R42, R42, 1.4142135381698608398, -R18 ;  /* 0x3fb504f32a2a7823 */ /* 0x000fe20000000812 */
[C-C-:B------:R-:W-:Y:S01]  /*c7c0*/  FADD R18, R25.reuse, R13.reuse ;  /* 0x0000000d19127221 */ /* 0x140fe20000000000 */
[----:B------:R-:W-:Y:S01]  /*c7d0*/  FADD R13, R25, -R13 ;  /* 0x8000000d190d7221 */ /* 0x000fe20000000000 */
[----:B------:R-:W-:Y:S02]  /*c7e0*/  FMUL R25, R17, 1.4142135381698608398 ;  /* 0x3fb504f311197820 */ /* 0x000fe40000400000 */
[C-C-:B------:R-:W-:Y:S01]  /*c7f0*/  FFMA R17, R18.reuse, 0.70710676908493041992, R38.reuse ;  /* 0x3f3504f312117823 */ /* 0x140fe20000000026 */
[----:B------:R-:W-:Y:S01]  /*c800*/  FFMA R38, R18, -0.70710676908493041992, R38 ;  /* 0xbf3504f312267823 */ /* 0x000fe20000000026 */
[C-C-:B------:R-:W-:Y:S01]  /*c810*/  FFMA R18, R41.reuse, 1.4142135381698608398, R25.reuse ;  /* 0x3fb504f329127823 */ /* 0x140fe20000000019 */
[----:B------:R-:W-:Y:S01]  /*c820*/  FFMA R41, R41, 1.4142135381698608398, -R25 ;  /* 0x3fb504f329297823 */ /* 0x000fe20000000819 */
[--C-:B------:R-:W-:Y:S01]  /*c830*/  FADD R25, R24, R12.reuse ;  /* 0x0000000c18197221 */ /* 0x100fe20000000000 */
[----:B------:R-:W-:Y:S01]  /*c840*/  FMUL R26, R16, 1.4142135381698608398 ;  /* 0x3fb504f3101a7820 */ /* 0x000fe20000400000 */
[----:B------:R-:W-:-:S02]  /*c850*/  FADD R12, R24, -R12 ;  /* 0x8000000c180c7221 */ /* 0x000fc40000000000 */
[C-C-:B------:R-:W-:Y:S01]  /*c860*/  FFMA R16, R25.reuse, 0.70710676908493041992, R37.reuse ;  /* 0x3f3504f319107823 */ /* 0x140fe20000000025 */
[----:B------:R-:W-:Y:S01]  /*c870*/  FFMA R37, R25, -0.70710676908493041992, R37 ;  /* 0xbf3504f319257823 */ /* 0x000fe20000000025 */
[----:B------:R-:W-:Y:S01]  /*c880*/  FMUL R40, R40, 1.4142135381698608398 ;  /* 0x3fb504f328287820 */ /* 0x000fe20000400000 */
[----:B------:R1:W-:Y:S04]  /*c890*/  STS [R45+0x210], R51 ;  /* 0x000210332d007388 */ /* 0x0003e80000000800 */
[----:B------:R4:W-:Y:S04]  /*c8a0*/  STS [R45+0x294], R0 ;  /* 0x000294002d007388 */ /* 0x0009e80000000800 */
[----:B------:R-:W-:Y:S04]  /*c8b0*/  STS [R45+0x318], R52 ;  /* 0x000318342d007388 */ /* 0x000fe80000000800 */
[----:B------:R-:W-:Y:S04]  /*c8c0*/  STS [R45], R50 ;  /* 0x000000322d007388 */ /* 0x000fe80000000800 */
[----:B------:R0:W-:Y:S01]  /*c8d0*/  STS [R45+0x39c], R48 ;  /* 0x00039c302d007388 */ /* 0x0001e20000000800 */
[----:B-1----:R-:W-:Y:S01]  /*c8e0*/  FFMA R51, R56, 0.41421356797218322754, R32 ;  /* 0x3ed413cd38337823 */ /* 0x002fe20000000020 */
[----:B------:R-:W-:-:S02]  /*c8f0*/  FFMA R56, R32, 0.41421356797218322754, -R56 ;  /* 0x3ed413cd20387823 */ /* 0x000fc40000000838 */
[----:B----4-:R-:W4:Y:S01]  /*c900*/  LDL.LU R0, [R1+0x104] ;  /* 0x0001040001007983 */ /* 0x010f220000300800 */
[----:B0-----:R-:W-:Y:S01]  /*c910*/  FFMA R48, R55, 0.41421356797218322754, R33 ;  /* 0x3ed413cd37307823 */ /* 0x001fe20000000021 */
[----:B------:R-:W-:Y:S01]  /*c920*/  FFMA R45, R54, 0.41421356797218322754, R34 ;  /* 0x3ed413cd362d7823 */ /* 0x000fe20000000022 */
[----:B------:R-:W-:Y:S01]  /*c930*/  FFMA R54, R34, 0.41421356797218322754, -R54 ;  /* 0x3ed413cd22367823 */ /* 0x000fe20000000836 */
[----:B------:R-:W-:Y:S01]  /*c940*/  FFMA R55, R33, 0.41421356797218322754, -R55 ;  /* 0x3ed413cd21377823 */ /* 0x000fe20000000837 */
[C-C-:B------:R-:W-:Y:S01]  /*c950*/  FFMA R33, R48.reuse, 1.8477590084075927734, R15.reuse ;  /* 0x3fec835e30217823 */ /* 0x140fe2000000000f */
[----:B------:R-:W-:Y:S01]  /*c960*/  FFMA R48, R48, -1.8477590084075927734, R15 ;  /* 0xbfec835e30307823 */ /* 0x000fe2000000000f */
[----:B------:R-:W-:Y:S01]  /*c970*/  FFMA R15, R57, 0.41421356797218322754, R31 ;  /* 0x3ed413cd390f7823 */ /* 0x000fe2000000001f */
[----:B------:R-:W-:Y:S01]  /*c980*/  FFMA R57, R31, 0.41421356797218322754, -R57 ;  /* 0x3ed413cd1f397823 */ /* 0x000fe20000000839 */
[C-C-:B------:R-:W-:Y:S01]  /*c990*/  FFMA R50, R56.reuse, -1.8477590084075927734, R42.reuse ;  /* 0xbfec835e38327823 */ /* 0x140fe2000000002a */
[----:B------:R-:W-:Y:S01]  /*c9a0*/  FFMA R42, R56, 1.8477590084075927734, R42 ;  /* 0x3fec835e382a7823 */ /* 0x000fe2000000002a */
[C-C-:B------:R-:W-:Y:S01]  /*c9b0*/  FFMA R31, R15.reuse, 1.8477590084075927734, R18.reuse ;  /* 0x3fec835e0f1f7823 */ /* 0x140fe20000000012 */
[----:B------:R-:W-:Y:S01]  /*c9c0*/  FFMA R18, R15, -1.8477590084075927734, R18 ;  /* 0xbfec835e0f127823 */ /* 0x000fe20000000012 */
[C-C-:B------:R-:W-:Y:S01]  /*c9d0*/  FFMA R32, R51.reuse, 1.8477590084075927734, R14.reuse ;  /* 0x3fec835e33207823 */ /* 0x140fe2000000000e */
[----:B------:R-:W-:Y:S01]  /*c9e0*/  FFMA R51, R51, -1.8477590084075927734, R14 ;  /* 0xbfec835e33337823 */ /* 0x000fe2000000000e */
[----:B------:R-:W-:Y:S01]  /*c9f0*/  NOP ;  /* 0x0000000000007918 */ /* 0x000fe20000000000 */
[----:B------:R-:W-:Y:S01]  /*ca00*/  LDS R14, [R46+0x4] ;  /* 0x000004002e0e7984 */ /* 0x000fe20000000800 */
[C-C-:B---3--:R-:W-:Y:S01]  /*ca10*/  FFMA R24, R27.reuse, 1.4142135381698608398, R26.reuse ;  /* 0x3fb504f31b187823 */ /* 0x148fe2000000001a */
[----:B------:R-:W-:Y:S01]  /*ca20*/  FFMA R25, R27, 1.4142135381698608398, -R26 ;  /* 0x3fb504f31b197823 */ /* 0x000fe2000000081a */
[C-C-:B------:R-:W-:Y:S01]  /*ca30*/  FADD R26, R23.reuse, R11.reuse ;  /* 0x0000000b171a7221 */ /* 0x140fe20000000000 */
[----:B------:R-:W-:Y:S01]  /*ca40*/  FADD R11, R23, -R11 ;  /* 0x8000000b170b7221 */ /* 0x000fe20000000000 */
[----:B--2---:R-:W-:-:S02]  /*ca50*/  FFMA R27, R44, 1.4142135381698608398, R40 ;  /* 0x3fb504f32c1b7823 */ /* 0x004fc40000000028 */
[C-C-:B------:R-:W-:Y:S01]  /*ca60*/  FFMA R23, R26.reuse, 0.70710676908493041992, R36.reuse ;  /* 0x3f3504f31a177823 */ /* 0x140fe20000000024 */
[----:B------:R-:W-:Y:S01]  /*ca70*/  FFMA R36, R26, -0.70710676908493041992, R36 ;  /* 0xbf3504f31a247823 */ /* 0x000fe20000000024 */
[----:B------:R-:W-:Y:S02]  /*ca80*/  FFMA R26, R44, 1.4142135381698608398, -R40 ;  /* 0x3fb504f32c1a7823 */ /* 0x000fe40000000828 */
[----:B------:R-:W0:Y:S01]  /*ca90*/  LDS R44, [R46] ;  /* 0x000000002e2c7984 */ /* 0x000e220000000800 */
[C-C-:B------:R-:W-:Y:S01]  /*caa0*/  FADD R40, R22.reuse, R10.reuse ;  /* 0x0000000a16287221 */ /* 0x140fe20000000000 */
[----:B------:R-:W-:-:S03]  /*cab0*/  FADD R10, R22, -R10 ;  /* 0x8000000a160a7221 */ /* 0x000fc60000000000 */
[C-C-:B------:R-:W-:Y:S01]  /*cac0*/  FFMA R22, R40.reuse, 0.70710676908493041992, R35.reuse ;  /* 0x3f3504f328167823 */ /* 0x140fe20000000023 */
[----:B------:R-:W-:Y:S01]  /*cad0*/  FFMA R35, R40, -0.70710676908493041992, R35 ;  /* 0xbf3504f328237823 */ /* 0x000fe20000000023 */
[C-C-:B------:R-:W-:Y:S01]  /*cae0*/  FFMA R40, R54.reuse, -1.8477590084075927734, R19.reuse ;  /* 0xbfec835e36287823 */ /* 0x140fe20000000013 */
[----:B------:R-:W-:Y:S01]  /*caf0*/  FFMA R19, R54, 1.8477590084075927734, R19 ;  /* 0x3fec835e36137823 */ /* 0x000fe20000000013 */
[----:B------:R-:W-:Y:S01]  /*cb00*/  FFMA R54, R58, 0.41421356797218322754, R30 ;  /* 0x3ed413cd3a367823 */ /* 0x000fe2000000001e */
[----:B------:R-:W-:Y:S01]  /*cb10*/  FFMA R58, R30, 0.41421356797218322754, -R58 ;  /* 0x3ed413cd1e3a7823 */ /* 0x000fe2000000083a */
[C---:B------:R-:W-:Y:S02]  /*cb20*/  FFMA R30, R57.reuse, -1.8477590084075927734, R41 ;  /* 0xbfec835e391e7823 */ /* 0x040fe40000000029 */
[C-C-:B------:R-:W-:Y:S01]  /*cb30*/  FFMA R52, R54.reuse, 1.8477590084075927734, R24.reuse ;  /* 0x3fec835e36347823 */ /* 0x140fe20000000018 */
[----:B------:R-:W-:Y:S01]  /*cb40*/  FFMA R54, R54, -1.8477590084075927734, R24 ;  /* 0xbfec835e36367823 */ /* 0x000fe20000000018 */
[C---:B------:R-:W-:Y:S01]  /*cb50*/  FFMA R24, R58.reuse, -1.8477590084075927734, R25 ;  /* 0xbfec835e3a187823 */ /* 0x040fe20000000019 */
[----:B------:R-:W-:Y:S01]  /*cb60*/  FFMA R41, R57, 1.8477590084075927734, R41 ;  /* 0x3fec835e39297823 */ /* 0x000fe20000000029 */
[----:B------:R-:W-:Y:S01]  /*cb70*/  FFMA R25, R58, 1.8477590084075927734, R25 ;  /* 0x3fec835e3a197823 */ /* 0x000fe20000000019 */
[C-C-:B0-----:R-:W-:Y:S01]  /*cb80*/  FFMA R15, R6.reuse, 0.70710676908493041992, R44.reuse ;  /* 0x3f3504f3060f7823 */ /* 0x141fe2000000002c */
[----:B------:R-:W-:Y:S01]  /*cb90*/  FFMA R56, R6, -0.70710676908493041992, R44 ;  /* 0xbf3504f306387823 */ /* 0x000fe2000000002c */
[----:B------:R-:W-:Y:S01]  /*cba0*/  FFMA R44, R59, 0.41421356797218322754, R29 ;  /* 0x3ed413cd3b2c7823 */ /* 0x000fe2000000001d */
[----:B------:R-:W-:Y:S01]  /*cbb0*/  FFMA R29, R29, 0.41421356797218322754, -R59 ;  /* 0x3ed413cd1d1d7823 */ /* 0x000fe2000000083b */
[----:B------:R-:W2:Y:S01]  /*cbc0*/  LDL.LU R6, [R1+0x100] ;  /* 0x0001000001067983 */ /* 0x000ea20000300800 */
[----:B------:R-:W-:Y:S01]  /*cbd0*/  FFMA R59, R15, 0.19891236722469329834, R4 ;  /* 0x3e4bafaf0f3b7823 */ /* 0x000fe20000000004 */
[----:B------:R-:W-:Y:S01]  /*cbe0*/  FFMA R58, R4, -0.19891236722469329834, R15 ;  /* 0xbe4bafaf043a7823 */ /* 0x000fe2000000000f */
[----:B------:R-:W-:Y:S01]  /*cbf0*/  FFMA R57, R7, 0.66817861795425415039, R56 ;  /* 0x3f2b0dc107397823 */ /* 0x000fe20000000038 */
[----:B------:R-:W3:Y:S01]  /*cc00*/  LDL.LU R4, [R1+0xfc] ;  /* 0x0000fc0001047983 */ /* 0x000ee20000300800 */
[----:B------:R-:W-:-:S03]  /*cc10*/  FFMA R56, R56, -0.66817861795425415039, R7 ;  /* 0xbf2b0dc138387823 */ /* 0x000fc60000000007 */
[----:B------:R-:W4:Y:S01]  /*cc20*/  LDL.LU R7, [R1+0xf8] ;  /* 0x0000f80001077983 */ /* 0x000f220000300800 */
[C-C-:B------:R-:W-:Y:S01]  /*cc30*/  FFMA R34, R45.reuse, 1.8477590084075927734, R53.reuse ;  /* 0x3fec835e2d227823 */ /* 0x140fe20000000035 */
[----:B------:R-:W-:Y:S01]  /*cc40*/  FFMA R53, R45, -1.8477590084075927734, R53 ;  /* 0xbfec835e2d357823 */ /* 0x000fe20000000035 */
[C-C-:B------:R-:W-:Y:S01]  /*cc50*/  FFMA R45, R55.reuse, -1.8477590084075927734, R43.reuse ;  /* 0xbfec835e372d7823 */ /* 0x140fe2000000002b */
[----:B------:R-:W-:Y:S02]  /*cc60*/  FFMA R43, R55, 1.8477590084075927734, R43 ;  /* 0x3fec835e372b7823 */ /* 0x000fe4000000002b */
[----:B------:R-:W0:Y:S01]  /*cc70*/  LDS R55, [R46+0x8] ;  /* 0x000008002e377984 */ /* 0x000e220000000800 */
[----:B------:R-:W-:-:S05]  /*cc80*/  FFMA R15, R59, -1.9615705013275146484, R34 ;  /* 0xbffb14be3b0f7823 */ /* 0x000fca0000000022 */
[----:B------:R1:W-:Y:S02]  /*cc90*/  STL [R1+0xa0], R15 ;  /* 0x0000a00f01007387 */ /* 0x0003e40000100800 */
[----:B-1----:R-:W-:Y:S01]  /*cca0*/  FFMA R15, R59, 1.9615705013275146484, R34 ;  /* 0x3ffb14be3b0f7823 */ /* 0x002fe20000000022 */
[C-C-:B------:R-:W-:Y:S01]  /*ccb0*/  FFMA R59, R57.reuse, -1.6629391908645629883, R40.reuse ;  /* 0xbfd4db31393b7823 */ /* 0x140fe20000000028 */
[----:B------:R-:W-:Y:S01]  /*ccc0*/  FFMA R34, R57, 1.6629391908645629883, R40 ;  /* 0x3fd4db3139227823 */ /* 0x000fe20000000028 */
[C-C-:B------:R-:W-:Y:S01]  /*ccd0*/  FFMA R40, R58.reuse, -1.9615705013275146484, R53.reuse ;  /* 0xbffb14be3a287823 */ /* 0x140fe20000000035 */
[----:B------:R-:W-:Y:S02]  /*cce0*/  FFMA R53, R58, 1.9615705013275146484, R53 ;  /* 0x3ffb14be3a357823 */ /* 0x000fe40000000035 */
[----:B------:R-:W-:Y:S04]  /*ccf0*/  STL [R1+0x84], R59 ;  /* 0x0000843b01007387 */ /* 0x000fe80000100800 */
[----:B------:R-:W-:Y:S04]  /*cd00*/  STL [R1+0x14], R34 ;  /* 0x0000142201007387 */ /* 0x000fe80000100800 */
[----:B------:R-:W1:Y:S04]  /*cd10*/  LDS R34, [R46+0xc] ;  /* 0x00000c002e227984 */ /* 0x000e680000000800 */
[----:B------:R0:W-:Y:S01]  /*cd20*/  STL [R1+0x48], R40 ;  /* 0x0000482801007387 */ /* 0x0001e20000100800 */
[----:B------:R-:W-:-:S03]  /*cd30*/  FFMA R57, R56, -1.6629391908645629883, R19 ;  /* 0xbfd4db3138397823 */ /* 0x000fc60000000013 */
[----:B------:R0:W-:Y:S02]  /*cd40*/  STL [R1+0x64], R53 ;  /* 0x0000643501007387 */ /* 0x0001e40000100800 */
[C-C-:B0-----:R-:W-:Y:S01]  /*cd50*/  FFMA R40, R47.reuse, 0.70710676908493041992, R14.reuse ;  /* 0x3f3504f32f287823 */ /* 0x141fe2000000000e */
[----:B------:R-:W-:Y:S02]  /*cd60*/  FFMA R14, R47, -0.70710676908493041992, R14 ;  /* 0xbf3504f32f0e7823 */ /* 0x000fe4000000000e */
[----:B------:R-:W3:Y:S01]  /*cd70*/  LDL.LU R47, [R1+0xf4] ;  /* 0x0000f400012f7983 */ /* 0x000ee20000300800 */
[----:B------:R-:W-:Y:S01]  /*cd80*/  FFMA R53, R56, 1.6629391908645629883, R19 ;  /* 0x3fd4db3138357823 */ /* 0x000fe20000000013 */
[----:B------:R-:W-:Y:S02]  /*cd90*/  FFMA R19, R40, 0.19891236722469329834, R2 ;  /* 0x3e4bafaf28137823 */ /* 0x000fe40000000002 */
[----:B------:R-:W-:Y:S02]  /*cda0*/  STL [R1+0x98], R57 ;  /* 0x0000983901007387 */ /* 0x000fe40000100800 */
[----:B------:R-:W-:-:S02]  /*cdb0*/  FFMA R56, R19, -1.9615705013275146484, R33 ;  /* 0xbffb14be13387823 */ /* 0x000fc40000000021 */
[----:B------:R0:W-:Y:S01]  /*cdc0*/  STL [R1+0x4], R53 ;  /* 0x0000043501007387 */ /* 0x0001e20000100800 */
[----:B------:R-:W-:-:S03]  /*cdd0*/  FFMA R40, R2, -0.19891236722469329834, R40 ;  /* 0xbe4bafaf02287823 */ /* 0x000fc60000000028 */
[----:B------:R-:W3:Y:S01]  /*cde0*/  LDL.LU R2, [R1+0xf0] ;  /* 0x0000f00001027983 */ /* 0x000ee20000300800 */
[----:B0-----:R-:W-:Y:S01]  /*cdf0*/  FFMA R53, R39, 0.66817861795425415039, R14 ;  /* 0x3f2b0dc127357823 */ /* 0x001fe2000000000e */
[----:B------:R-:W-:Y:S02]  /*ce00*/  FFMA R39, R14, -0.66817861795425415039, R39 ;  /* 0xbf2b0dc10e277823 */ /* 0x000fe40000000027 */
[----:B------:R0:W-:Y:S01]  /*ce10*/  STL [R1+0x9c], R56 ;  /* 0x00009c3801007387 */ /* 0x0001e20000100800 */
[----:B------:R-:W-:Y:S01]  /*ce20*/  FFMA R14, R19, 1.9615705013275146484, R33 ;  /* 0x3ffb14be130e7823 */ /* 0x000fe20000000021 */
[C-C-:B------:R-:W-:Y:S02]  /*ce30*/  FFMA R33, R53.reuse, 1.6629391908645629883, R45.reuse ;  /* 0x3fd4db3135217823 */ /* 0x140fe4000000002d */
[----:B------:R-:W1:Y:S01]  /*ce40*/  LDS R19, [R46+0x10] ;  /* 0x000010002e137984 */ /* 0x000e620000000800 */
[----:B0-----:R-:W-:Y:S01]  /*ce50*/  FFMA R56, R53, -1.6629391908645629883, R45 ;  /* 0xbfd4db3135387823 */ /* 0x001fe2000000002d */
[C-C-:B------:R-:W-:Y:S01]  /*ce60*/  FFMA R45, R40.reuse, -1.9615705013275146484, R48.reuse ;  /* 0xbffb14be282d7823 */ /* 0x140fe20000000030 */
[----:B------:R-:W-:-:S03]  /*ce70*/  FFMA R40, R40, 1.9615705013275146484, R48 ;  /* 0x3ffb14be28287823 */ /* 0x000fc60000000030 */
[----:B------:R-:W-:Y:S04]  /*ce80*/  STL [R1+0x80], R56 ;  /* 0x0000803801007387 */ /* 0x000fe80000100800 */
[----:B------:R0:W-:Y:S04]  /*ce90*/  STL [R1+0x8], R33 ;  /* 0x0000082101007387 */ /* 0x0001e80000100800 */
[----:B------:R-:W-:Y:S04]  /*cea0*/  STL [R1+0x44], R45 ;  /* 0x0000442d01007387 */ /* 0x000fe80000100800 */
[----:B------:R1:W-:Y:S01]  /*ceb0*/  STL [R1+0x5c], R40 ;  /* 0x00005c2801007387 */ /* 0x0003e20000100800 */
[C-C-:B0-----:R-:W-:Y:S01]  /*cec0*/  FFMA R33, R13.reuse, 0.70710676908493041992, R55.reuse ;  /* 0x3f3504f30d217823 */ /* 0x141fe20000000037 */
[----:B------:R-:W-:Y:S01]  /*ced0*/  FFMA R13, R13, -0.70710676908493041992, R55 ;  /* 0xbf3504f30d0d7823 */ /* 0x000fe20000000037 */
[C-C-:B-1----:R-:W-:Y:S01]  /*cee0*/  FFMA R40, R39.reuse, -1.6629391908645629883, R43.reuse ;  /* 0xbfd4db3127287823 */ /* 0x142fe2000000002b */
[----:B------:R-:W-:Y:S01]  /*cef0*/  FFMA R43, R39, 1.6629391908645629883, R43 ;  /* 0x3fd4db31272b7823 */ /* 0x000fe2000000002b */
[----:B------:R-:W-:Y:S01]  /*cf00*/  FFMA R39, R33, 0.19891236722469329834, R17 ;  /* 0x3e4bafaf21277823 */ /* 0x000fe20000000011 */
[----:B------:R-:W-:Y:S01]  /*cf10*/  FFMA R17, R17, -0.19891236722469329834, R33 ;  /* 0xbe4bafaf11117823 */ /* 0x000fe20000000021 */
[----:B------:R-:W-:Y:S01]  /*cf20*/  FFMA R33, R38, 0.66817861795425415039, R13 ;  /* 0x3f2b0dc126217823 */ /* 0x000fe2000000000d */
[----:B------:R0:W-:Y:S01]  /*cf30*/  STL [R1+0x90], R40 ;  /* 0x0000902801007387 */ /* 0x0001e20000100800 */
[----:B------:R-:W-:Y:S01]  /*cf40*/  FFMA R45, R39, -1.9615705013275146484, R32 ;  /* 0xbffb14be272d7823 */ /* 0x000fe20000000020 */
[----:B0-----:R-:W-:Y:S01]  /*cf50*/  FFMA R40, R13, -0.66817861795425415039, R38 ;  /* 0xbf2b0dc10d287823 */ /* 0x001fe20000000026 */
[----:B------:R-:W-:Y:S01]  /*cf60*/  FFMA R38, R39, 1.9615705013275146484, R32 ;  /* 0x3ffb14be27267823 */ /* 0x000fe20000000020 */
[C-C-:B------:R-:W-:Y:S01]  /*cf70*/  FFMA R32, R33.reuse, -1.6629391908645629883, R50.reuse ;  /* 0xbfd4db3121207823 */ /* 0x140fe20000000032 */
[----:B------:R-:W-:Y:S01]  /*cf80*/  FFMA R39, R33, 1.6629391908645629883, R50 ;  /* 0x3fd4db3121277823 */ /* 0x000fe20000000032 */
[----:B------:R-:W-:Y:S01]  /*cf90*/  STL [R1+0x94], R45 ;  /* 0x0000942d01007387 */ /* 0x000fe20000100800 */
[----:B------:R-:W-:-:S03]  /*cfa0*/  FFMA R33, R17, -1.9615705013275146484, R51 ;  /* 0xbffb14be11217823 */ /* 0x000fc60000000033 */
[----:B------:R-:W0:Y:S04]  /*cfb0*/  LDS R13, [R46+0x14] ;  /* 0x000014002e0d7984 */ /* 0x000e280000000800 */
[----:B------:R1:W-:Y:S04]  /*cfc0*/  STL [R1+0x74], R32 ;  /* 0x0000742001007387 */ /* 0x0003e80000100800 */
[----:B------:R-:W-:Y:S01]  /*cfd0*/  STL [R1], R39 ;  /* 0x0000002701007387 */ /* 0x000fe20000100800 */
[----:B-1----:R-:W-:Y:S01]  /*cfe0*/  FFMA R32, R17, 1.9615705013275146484, R51 ;  /* 0x3ffb14be11207823 */ /* 0x002fe20000000033 */
[----:B------:R-:W-:-:S02]  /*cff0*/  FFMA R17, R12, 0.70710676908493041992, R34 ;  /* 0x3f3504f30c117823 */ /* 0x000fc40000000022 */
[----:B------:R1:W-:Y:S01]  /*d000*/  STL [R1+0x40], R33 ;  /* 0x0000402101007387 */ /* 0x0003e20000100800 */
[----:B------:R-:W-:-:S03]  /*d010*/  FFMA R12, R12, -0.70710676908493041992, R34 ;  /* 0xbf3504f30c0c7823 */ /* 0x000fc60000000022 */
[----:B------:R1:W-:Y:S01]  /*d020*/  STL [R1+0x58], R32 ;  /* 0x0000582001007387 */ /* 0x0003e20000100800 */
[----:B------:R-:W-:Y:S01]  /*d030*/  FFMA R55, R37, 0.66817861795425415039, R12 ;  /* 0x3f2b0dc125377823 */ /* 0x000fe2000000000c */
[----:B-1----:R-:W-:Y:S01]  /*d040*/  FFMA R33, R40, -1.6629391908645629883, R42 ;  /* 0xbfd4db3128217823 */ /* 0x002fe2000000002a */
[----:B------:R-:W-:-:S04]  /*d050*/  FFMA R32, R17, 0.19891236722469329834, R16 ;  /* 0x3e4bafaf11207823 */ /* 0x000fc80000000010 */
[----:B------:R1:W-:Y:S01]  /*d060*/  STL [R1+0x8c], R33 ;  /* 0x00008c2101007387 */ /* 0x0003e20000100800 */
[----:B------:R-:W-:Y:S01]  /*d070*/  FFMA R16, R16, -0.19891236722469329834, R17 ;  /* 0xbe4bafaf10107823 */ /* 0x000fe20000000011 */
[C-C-:B------:R-:W-:Y:S01]  /*d080*/  FFMA R17, R55.reuse, -1.6629391908645629883, R30.reuse ;  /* 0xbfd4db3137117823 */ /* 0x140fe2000000001e */
[----:B------:R-:W-:Y:S01]  /*d090*/  FFMA R55, R55, 1.6629391908645629883, R30 ;  /* 0x3fd4db3137377823 */ /* 0x000fe2000000001e */
[----:B-1----:R-:W-:Y:S01]  /*d0a0*/  FFMA R33, R32, -1.9615705013275146484, R31 ;  /* 0xbffb14be20217823 */ /* 0x002fe2000000001f */
[----:B------:R-:W-:-:S04]  /*d0b0*/  FFMA R30, R16, -1.9615705013275146484, R18 ;  /* 0xbffb14be101e7823 */ /* 0x000fc80000000012 */
[----:B------:R-:W-:Y:S01]  /*d0c0*/  STL [R1+0x88], R33 ;  /* 0x0000882101007387 */ /* 0x000fe20000100800 */
[----:B------:R-:W-:-:S03]  /*d0d0*/  FFMA R12, R12, -0.66817861795425415039, R37 ;  /* 0xbf2b0dc10c0c7823 */ /* 0x000fc60000000025 */
[----:B------:R1:W-:Y:S01]  /*d0e0*/  STL [R1+0x6c], R17 ;  /* 0x00006c1101007387 */ /* 0x0003e20000100800 */
[----:B------:R-:W-:-:S03]  /*d0f0*/  FFMA R45, R12, 1.6629391908645629883, R41 ;  /* 0x3fd4db310c2d7823 */ /* 0x000fc60000000029 */
[----:B------:R-:W-:Y:S01]  /*d100*/  STL [R1+0x10], R30 ;  /* 0x0000101e01007387 */ /* 0x000fe20000100800 */
[----:B-1----:R-:W-:Y:S01]  /*d110*/  FFMA R17, R16, 1.9615705013275146484, R18 ;  /* 0x3ffb14be10117823 */ /* 0x002fe20000000012 */
[C-C-:B------:R-:W-:Y:S01]  /*d120*/  FFMA R16, R11.reuse, 0.70710676908493041992, R19.reuse ;  /* 0x3f3504f30b107823 */ /* 0x140fe20000000013 */
[----:B------:R-:W-:Y:S01]  /*d130*/  FFMA R11, R11, -0.70710676908493041992, R19 ;  /* 0xbf3504f30b0b7823 */ /* 0x000fe20000000013 */
[----:B------:R-:W1:Y:S04]  /*d140*/  LDS R18, [R46+0x18] ;  /* 0x000018002e127984 */ /* 0x000e680000000800 */
[----:B------:R0:W-:Y:S01]  /*d150*/  STL [R1+0x50], R17 ;  /* 0x0000501101007387 */ /* 0x0001e20000100800 */
[----:B------:R-:W-:Y:S01]  /*d160*/  FFMA R56, R36, 0.66817861795425415039, R11 ;  /* 0x3f2b0dc124387823 */ /* 0x000fe2000000000b */
[----:B0-----:R-:W-:Y:S01]  /*d170*/  FFMA R17, R12, -1.6629391908645629883, R41 ;  /* 0xbfd4db310c117823 */ /* 0x001fe20000000029 */
[----:B------:R-:W-:Y:S01]  /*d180*/  FFMA R12, R16, 0.19891236722469329834, R23 ;  /* 0x3e4bafaf100c7823 */ /* 0x000fe20000000017 */
[----:B------:R-:W-:-:S03]  /*d190*/  FFMA R16, R23, -0.19891236722469329834, R16 ;  /* 0xbe4bafaf17107823 */ /* 0x000fc60000000010 */
[----:B------:R0:W-:Y:S01]  /*d1a0*/  STL [R1+0x78], R17 ;  /* 0x0000781101007387 */ /* 0x0001e20000100800 */
[----:B------:R-:W-:Y:S01]  /*d1b0*/  FFMA R11, R11, -0.66817861795425415039, R36 ;  /* 0xbf2b0dc10b0b7823 */ /* 0x000fe20000000024 */
[C-C-:B0-----:R-:W-:Y:S01]  /*d1c0*/  FFMA R17, R12.reuse, -1.9615705013275146484, R52.reuse ;  /* 0xbffb14be0c117823 */ /* 0x141fe20000000034 */
[----:B------:R-:W-:Y:S01]  /*d1d0*/  FFMA R52, R12, 1.9615705013275146484, R52 ;  /* 0x3ffb14be0c347823 */ /* 0x000fe20000000034 */
[----:B------:R-:W-:-:S03]  /*d1e0*/  FFMA R12, R56, -1.6629391908645629883, R24 ;  /* 0xbfd4db31380c7823 */ /* 0x000fc60000000018 */
[----:B------:R0:W-:Y:S01]  /*d1f0*/  STL [R1+0x70], R17 ;  /* 0x0000701101007387 */ /* 0x0001e20000100800 */
[----:B------:R-:W-:-:S03]  /*d200*/  FFMA R53, R11, 1.6629391908645629883, R25 ;  /* 0x3fd4db310b357823 */ /* 0x000fc60000000019 */
[----:B------:R1:W-:Y:S01]  /*d210*/  STL [R1+0x68], R12 ;  /* 0x0000680c01007387 */ /* 0x0003e20000100800 */
[C-C-:B0-----:R-:W-:Y:S01]  /*d220*/  FFMA R17, R16.reuse, -1.9615705013275146484, R54.reuse ;  /* 0xbffb14be10117823 */ /* 0x141fe20000000036 */
[----:B------:R-:W-:Y:S01]  /*d230*/  FFMA R16, R16, 1.9615705013275146484, R54 ;  /* 0x3ffb14be10107823 */ /* 0x000fe20000000036 */
[----:B-1----:R-:W-:Y:S01]  /*d240*/  FFMA R12, R11, -1.6629391908645629883, R25 ;  /* 0xbfd4db310b0c7823 */ /* 0x002fe20000000019 */
[----:B------:R-:W-:Y:S02]  /*d250*/  FFMA R11, R10, 0.70710676908493041992, R13 ;  /* 0x3f3504f30a0b7823 */ /* 0x000fe4000000000d */
[----:B------:R-:W-:Y:S01]  /*d260*/  STL [R1+0xc], R17 ;  /* 0x00000c1101007387 */ /* 0x000fe20000100800 */
[----:B------:R-:W-:-:S03]  /*d270*/  FFMA R36, R44, 1.8477590084075927734, R27 ;  /* 0x3fec835e2c247823 */ /* 0x000fc6000000001b */
[----:B------:R-:W-:Y:S04]  /*d280*/  STL [R1+0x4c], R16 ;  /* 0x00004c1001007387 */ /* 0x000fe80000100800 */
[----:B------:R0:W-:Y:S01]  /*d290*/  STL [R1+0x60], R12 ;  /* 0x0000600c01007387 */ /* 0x0001e20000100800 */
[----:B------:R-:W-:Y:S01]  /*d2a0*/  FFMA R10, R10, -0.70710676908493041992, R13 ;  /* 0xbf3504f30a0a7823 */ /* 0x000fe2000000000d */
[----:B0-----:R-:W-:Y:S01]  /*d2b0*/  FFMA R12, R11, 0.19891236722469329834, R22 ;  /* 0x3e4bafaf0b0c7823 */ /* 0x001fe20000000016 */
[----:B------:R-:W-:-:S03]  /*d2c0*/  FFMA R22, R22, -0.19891236722469329834, R11 ;  /* 0xbe4bafaf16167823 */ /* 0x000fc6000000000b */
[----:B------:R-:W-:Y:S01]  /*d2d0*/  FFMA R11, R12, -1.9615705013275146484, R36 ;  /* 0xbffb14be0c0b7823 */ /* 0x000fe20000000024 */
[----:B------:R-:W-:-:S04]  /*d2e0*/  FFMA R54, R29, -1.8477590084075927734, R26 ;  /* 0xbfec835e1d367823 */ /* 0x000fc8000000001a */
[----:B------:R0:W-:Y:S01]  /*d2f0*/  STL [R1+0x54], R11 ;  /* 0x0000540b01007387 */ /* 0x0001e20000100800 */
[----:B------:R-:W-:Y:S01]  /*d300*/  FFMA R27, R44, -1.8477590084075927734, R27 ;  /* 0xbfec835e2c1b7823 */ /* 0x000fe2000000001b */
[----:B------:R-:W-:Y:S01]  /*d310*/  FFMA R36, R12, 1.9615705013275146484, R36 ;  /* 0x3ffb14be0c247823 */ /* 0x000fe20000000024 */
[----:B------:R-:W-:Y:S01]  /*d320*/  FFMA R26, R29, 1.8477590084075927734, R26 ;  /* 0x3fec835e1d1a7823 */ /* 0x000fe2000000001a */
[----:B0-----:R-:W-:Y:S01]  /*d330*/  FFMA R11, R35, 0.66817861795425415039, R10 ;  /* 0x3f2b0dc1230b7823 */ /* 0x001fe2000000000a */
[----:B------:R-:W-:-:S03]  /*d340*/  FFMA R10, R10, -0.66817861795425415039, R35 ;  /* 0xbf2b0dc10a0a7823 */ /* 0x000fc60000000023 */
[C-C-:B------:R-:W-:Y:S01]  /*d350*/  FFMA R12, R11.reuse, -1.6629391908645629883, R54.reuse ;  /* 0xbfd4db310b0c7823 */ /* 0x140fe20000000036 */
[----:B------:R-:W-:Y:S01]  /*d360*/  FFMA R54, R11, 1.6629391908645629883, R54 ;  /* 0x3fd4db310b367823 */ /* 0x000fe20000000036 */
[----:B------:R-:W-:Y:S01]  /*d370*/  FFMA R11, R22, 1.9615705013275146484, R27 ;  /* 0x3ffb14be160b7823 */ /* 0x000fe2000000001b */
[C-C-:B------:R-:W-:Y:S02]  /*d380*/  FFMA R13, R10.reuse, -1.6629391908645629883, R26.reuse ;  /* 0xbfd4db310a0d7823 */ /* 0x140fe4000000001a */
[----:B------:R0:W-:Y:S01]  /*d390*/  STL [R1+0x24], R12 ;  /* 0x0000240c01007387 */ /* 0x0001e20000100800 */
[----:B------:R-:W-:Y:S01]  /*d3a0*/  FFMA R41, R10, 1.6629391908645629883, R26 ;  /* 0x3fd4db310a297823 */ /* 0x000fe2000000001a */
[----:B------:R-:W-:Y:S01]  /*d3b0*/  FFMA R16, R60, 0.41421356797218322754, R28 ;  /* 0x3ed413cd3c107823 */ /* 0x000fe2000000001c */
[----:B------:R-:W-:Y:S01]  /*d3c0*/  FFMA R42, R40, 1.6629391908645629883, R42 ;  /* 0x3fd4db31282a7823 */ /* 0x000fe2000000002a */
[----:B0-----:R-:W-:Y:S02]  /*d3d0*/  FMUL R12, R49, 1.4142135381698608398 ;  /* 0x3fb504f3310c7820 */ /* 0x001fe40000400000 */
[----:B------:R0:W5:Y:S04]  /*d3e0*/  LDL.LU R49, [R1+0xec] ;  /* 0x0000ec0001317983 */ /* 0x0001680000300800 */
[----:B------:R-:W-:Y:S04]  /*d3f0*/  STL [R1+0x1c], R11 ;  /* 0x00001c0b01007387 */ /* 0x000fe80000100800 */
[----:B------:R1:W-:Y:S01]  /*d400*/  STL [R1+0x18], R13 ;  /* 0x0000180d01007387 */ /* 0x0003e20000100800 */
[----:B----4-:R-:W-:Y:S01]  /*d410*/  FFMA R10, R7, 1.4142135381698608398, -R12 ;  /* 0x3fb504f3070a7823 */ /* 0x010fe2000000080c */
[----:B------:R-:W-:Y:S01]  /*d420*/  FFMA R28, R28, 0.41421356797218322754, -R60 ;  /* 0x3ed413cd1c1c7823 */ /* 0x000fe2000000083c */
[C-C-:B-1----:R-:W-:Y:S01]  /*d430*/  FADD R13, R21.reuse, R9.reuse ;  /* 0x00000009150d7221 */ /* 0x142fe20000000000 */
[----:B------:R-:W-:Y:S01]  /*d440*/  FADD R9, R21, -R9 ;  /* 0x8000000915097221 */ /* 0x000fe20000000000 */
[----:B------:R-:W-:-:S02]  /*d450*/  FFMA R11, R7, 1.4142135381698608398, R12 ;  /* 0x3fb504f3070b7823 */ /* 0x000fc4000000000c */
[C-C-:B--2---:R-:W-:Y:S01]  /*d460*/  FFMA R40, R13.reuse, 0.70710676908493041992, R6.reuse ;  /* 0x3f3504f30d287823 */ /* 0x144fe20000000006 */
[----:B------:R-:W-:Y:S01]  /*d470*/  FFMA R13, R13, -0.70710676908493041992, R6 ;  /* 0xbf3504f30d0d7823 */ /* 0x000fe20000000006 */
[----:B------:R-:W-:Y:S01]  /*d480*/  FFMA R17, R9, -0.70710676908493041992, R18 ;  /* 0xbf3504f309117823 */ /* 0x000fe20000000012 */
[----:B------:R1:W2:Y:S04]  /*d490*/  LDS R12, [R46+0x1c] ;  /* 0x00001c002e0c7984 */ /* 0x0002a80000000800 */
[----:B------:R0:W5:Y:S01]  /*d4a0*/  LDL.LU R7, [R1+0xe8] ;  /* 0x0000e80001077983 */ /* 0x0001620000300800 */
[C-C-:B-1----:R-:W-:Y:S01]  /*d4b0*/  FFMA R46, R28.reuse, -1.8477590084075927734, R10.reuse ;  /* 0xbfec835e1c2e7823 */ /* 0x142fe2000000000a */
[----:B------:R-:W-:Y:S01]  /*d4c0*/  FFMA R28, R28, 1.8477590084075927734, R10 ;  /* 0x3fec835e1c1c7823 */ /* 0x000fe2000000000a */
[----:B------:R-:W-:Y:S01]  /*d4d0*/  FFMA R10, R13, 0.66817861795425415039, R17 ;  /* 0x3f2b0dc10d0a7823 */ /* 0x000fe20000000011 */
[----:B------:R-:W-:Y:S01]  /*d4e0*/  FFMA R13, R17, -0.66817861795425415039, R13 ;  /* 0xbf2b0dc1110d7823 */ /* 0x000fe2000000000d */
[----:B------:R0:W5:Y:S01]  /*d4f0*/  LDL.LU R6, [R1+0xe4] ;  /* 0x0000e40001067983 */ /* 0x0001620000300800 */
[----:B------:R-:W-:-:S03]  /*d500*/  FMUL R17, R5, 1.4142135381698608398 ;  /* 0x3fb504f305117820 */ /* 0x000fc60000400000 */
[----:B------:R0:W5:Y:S04]  /*d510*/  LDL.LU R5, [R1+0xe0] ;  /* 0x0000e00001057983 */ /* 0x0001680000300800 */
[----:B------:R-:W4:Y:S01]  /*d520*/  LDL R48, [R1+0xc8] ;  /* 0x0000c80001307983 */ /* 0x000f220000100800 */
[----:B------:R-:W-:Y:S01]  /*d530*/  FFMA R18, R9, 0.70710676908493041992, R18 ;  /* 0x3f3504f309127823 */ /* 0x000fe20000000012 */
[C-C-:B------:R-:W-:Y:S01]  /*d540*/  FFMA R9, R16.reuse, 1.8477590084075927734, R11.reuse ;  /* 0x3fec835e10097823 */ /* 0x140fe2000000000b */
[----:B------:R-:W-:Y:S02]  /*d550*/  FFMA R11, R16, -1.8477590084075927734, R11 ;  /* 0xbfec835e100b7823 */ /* 0x000fe4000000000b */
[----:B------:R-:W-:Y:S01]  /*d560*/  FFMA R16, R18, 0.19891236722469329834, R40 ;  /* 0x3e4bafaf12107823 */ /* 0x000fe20000000028 */
[----:B------:R-:W-:Y:S01]  /*d570*/  FFMA R40, R40, -0.19891236722469329834, R18 ;  /* 0xbe4bafaf28287823 */ /* 0x000fe20000000012 */
[C-C-:B------:R-:W-:Y:S01]  /*d580*/  FFMA R57, R10.reuse, -1.6629391908645629883, R46.reuse ;  /* 0xbfd4db310a397823 */ /* 0x140fe2000000002e */
[----:B------:R-:W-:Y:S01]  /*d590*/  FFMA R46, R10, 1.6629391908645629883, R46 ;  /* 0x3fd4db310a2e7823 */ /* 0x000fe2000000002e */
[----:B------:R-:W-:Y:S01]  /*d5a0*/  FFMA R58, R16, -1.9615705013275146484, R9 ;  /* 0xbffb14be103a7823 */ /* 0x000fe20000000009 */
[C-C-:B------:R-:W-:Y:S01]  /*d5b0*/  FFMA R44, R40.reuse, -1.9615705013275146484, R11.reuse ;  /* 0xbffb14be282c7823 */ /* 0x140fe2000000000b */
[----:B------:R-:W-:Y:S01]  /*d5c0*/  FFMA R40, R40, 1.9615705013275146484, R11 ;  /* 0x3ffb14be28287823 */ /* 0x000fe2000000000b */
[----:B------:R-:W-:Y:S01]  /*d5d0*/  FFMA R9, R16, 1.9615705013275146484, R9 ;  /* 0x3ffb14be10097823 */ /* 0x000fe20000000009 */
[C-C-:B------:R-:W-:Y:S01]  /*d5e0*/  FFMA R10, R13.reuse, -1.6629391908645629883, R28.reuse ;  /* 0xbfd4db310d0a7823 */ /* 0x140fe2000000001c */
[----:B------:R-:W-:Y:S01]  /*d5f0*/  FFMA R11, R13, 1.6629391908645629883, R28 ;  /* 0x3fd4db310d0b7823 */ /* 0x000fe2000000001c */
[C-C-:B---3--:R-:W-:Y:S01]  /*d600*/  FFMA R16, R4.reuse, 1.4142135381698608398, R17.reuse ;  /* 0x3fb504f304107823 */ /* 0x148fe20000000011 */
[----:B------:R-:W-:Y:S01]  /*d610*/  FFMA R13, R4, 1.4142135381698608398, -R17 ;  /* 0x3fb504f3040d7823 */ /* 0x000fe20000000811 */
[C-C-:B------:R-:W-:Y:S01]  /*d620*/  FADD R17, R20.reuse, R8.reuse ;  /* 0x0000000814117221 */ /* 0x140fe20000000000 */
[----:B------:R-:W-:Y:S01]  /*d630*/  FFMA R19, R61, 0.41421356797218322754, R3 ;  /* 0x3ed413cd3d137823 */ /* 0x000fe20000000003 */
[----:B------:R-:W-:Y:S01]  /*d640*/  FADD R8, R20, -R8 ;  /* 0x8000000814087221 */ /* 0x000fe20000000000 */
[----:B------:R0:W5:Y:S01]  /*d650*/  LDL.LU R4, [R1+0xdc] ;  /* 0x0000dc0001047983 */ /* 0x0001620000300800 */
[----:B------:R-:W-:Y:S01]  /*d660*/  FFMA R61, R3, 0.41421356797218322754, -R61 ;  /* 0x3ed413cd033d7823 */ /* 0x000fe2000000083d */
[C-C-:B------:R-:W-:Y:S01]  /*d670*/  FFMA R20, R17.reuse, 0.70710676908493041992, R0.reuse ;  /* 0x3f3504f311147823 */ /* 0x140fe20000000000 */
[----:B------:R-:W-:Y:S01]  /*d680*/  FFMA R17, R17, -0.70710676908493041992, R0 ;  /* 0xbf3504f311117823 */ /* 0x000fe20000000000 */
[----:B------:R0:W5:Y:S04]  /*d690*/  LDL.LU R3, [R1+0xd8] ;  /* 0x0000d80001037983 */ /* 0x0001680000300800 */
[----:B------:R0:W5:Y:S01]  /*d6a0*/  LDL.LU R0, [R1+0xd4] ;  /* 0x0000d40001007983 */ /* 0x0001620000300800 */
[C-C-:B--2---:R-:W-:Y:S01]  /*d6b0*/  FFMA R18, R8.reuse, -0.70710676908493041992, R12.reuse ;  /* 0xbf3504f308127823 */ /* 0x144fe2000000000c */
[----:B------:R-:W-:Y:S01]  /*d6c0*/  FFMA R12, R8, 0.70710676908493041992, R12 ;  /* 0x3f3504f3080c7823 */ /* 0x000fe2000000000c */
[----:B------:R-:W-:Y:S01]  /*d6d0*/  FFMA R59, R22, -1.9615705013275146484, R27 ;  /* 0xbffb14be163b7823 */ /* 0x000fe2000000001b */
[C-C-:B------:R-:W-:Y:S01]  /*d6e0*/  FFMA R22, R19.reuse, 1.8477590084075927734, R16.reuse ;  /* 0x3fec835e13167823 */ /* 0x140fe20000000010 */
[----:B------:R-:W-:Y:S01]  /*d6f0*/  FFMA R8, R19, -1.8477590084075927734, R16 ;  /* 0xbfec835e13087823 */ /* 0x000fe20000000010 */
[----:B------:R-:W-:Y:S01]  /*d700*/  FFMA R19, R12, 0.19891236722469329834, R20 ;  /* 0x3e4bafaf0c137823 */ /* 0x000fe20000000014 */
[----:B------:R-:W-:-:S03]  /*d710*/  FFMA R56, R56, 1.6629391908645629883, R24 ;  /* 0x3fd4db3138387823 */ /* 0x000fc60000000018 */
[C-C-:B------:R-:W-:Y:S01]  /*d720*/  FFMA R23, R19.reuse, -1.9615705013275146484, R22.reuse ;  /* 0xbffb14be13177823 */ /* 0x140fe20000000016 */
[----:B------:R-:W-:Y:S01]  /*d730*/  FFMA R22, R19, 1.9615705013275146484, R22 ;  /* 0x3ffb14be13167823 */ /* 0x000fe20000000016 */
[----:B------:R0:W1:Y:S01]  /*d740*/  SHFL.IDX PT, R24, R47, RZ, 0x181f ;  /* 0x00181fff2f187589 */ /* 0x00006200000e0000 */
[----:B------:R-:W-:Y:S01]  /*d750*/  FFMA R16, R20, -0.19891236722469329834, R12 ;  /* 0xbe4bafaf14107823 */ /* 0x000fe2000000000c */
[--C-:B------:R-:W-:Y:S01]  /*d760*/  FFMA R20, R61, -1.8477590084075927734, R13.reuse ;  /* 0xbfec835e3d147823 */ /* 0x100fe2000000000d */
[----:B------:R-:W-:Y:S01]  /*d770*/  FFMA R12, R17, 0.66817861795425415039, R18 ;  /* 0x3f2b0dc1110c7823 */ /* 0x000fe20000000012 */
[----:B------:R-:W-:Y:S01]  /*d780*/  FFMA R13, R61, 1.8477590084075927734, R13 ;  /* 0x3fec835e3d0d7823 */ /* 0x000fe2000000000d */
[----:B------:R-:W-:Y:S01]  /*d790*/  FFMA R17, R18, -0.66817861795425415039, R17 ;  /* 0xbf2b0dc112117823 */ /* 0x000fe20000000011 */
[----:B------:R-:W-:Y:S01]  /*d7a0*/  FFMA R18, R16, -1.9615705013275146484, R8 ;  /* 0xbffb14be10127823 */ /* 0x000fe20000000008 */
[C-C-:B------:R-:W-:Y:S01]  /*d7b0*/  FFMA R21, R12.reuse, -1.6629391908645629883, R20.reuse ;  /* 0xbfd4db310c157823 */ /* 0x140fe20000000014 */
[----:B------:R-:W-:Y:S01]  /*d7c0*/  FFMA R20, R12, 1.6629391908645629883, R20 ;  /* 0x3fd4db310c147823 */ /* 0x000fe20000000014 */
[----:B------:R-:W-:Y:S01]  /*d7d0*/  FFMA R16, R16, 1.9615705013275146484, R8 ;  /* 0x3ffb14be10107823 */ /* 0x000fe20000000008 */
[C-C-:B------:R-:W-:Y:S01]  /*d7e0*/  FFMA R12, R17.reuse, -1.6629391908645629883, R13.reuse ;  /* 0xbfd4db31110c7823 */ /* 0x140fe2000000000d */
[----:B------:R-:W-:Y:S01]  /*d7f0*/  FFMA R8, R17, 1.6629391908645629883, R13 ;  /* 0x3fd4db3111087823 */ /* 0x000fe2000000000d */
[----:B------:R-:W-:Y:S01]  /*d800*/  FADD R17, R2, UR4 ;  /* 0x0000000402117e21 */ /* 0x000fe20008000000 */
[----:B------:R-:W-:-:S03]  /*d810*/  FFMA R37, R32, 1.9615705013275146484, R31 ;  /* 0x3ffb14be20257823 */ /* 0x000fc6000000001f */
[----:B------:R-:W-:Y:S01]  /*d820*/  FADD R17, R17, -UR5 ;  /* 0x8000000511117e21 */ /* 0x000fe20008000000 */
[----:B-1--4-:R0:W2:Y:S06]  /*d830*/  SHFL.IDX PT, R19, R48, RZ, 0x181f ;  /* 0x00181fff30137589 */ /* 0x0120ac00000e0000 */
.L_x_4622:
[----:B------:R-:W2:Y:S01]  /*d840*/  LDCU UR4, c[0x0][0x398] ;  /* 0x00007300ff0477ac */ /* 0x000ea20008000800 */
[----:B------:R-:W1:Y:S01]  /*d850*/  LDC.64 R26, c[0x0][0x380] ;  /* 0x0000e000ff1a7b82 */ /* 0x000e620000000a00 */
[----:B-----5:R-:W-:Y:S01]  /*d860*/  SHF.R.S32.HI R60, RZ, 0x1f, R49 ;  /* 0x0000001fff3c7819 */ /* 0x020fe20000011431 */
[----:B------:R-:W3:Y:S06]  /*d870*/  LDCU UR5, c[0x0][0x3bc] ;  /* 0x00007780ff0577ac */ /* 0x000eec0008000800 */
[----:B------:R-:W4:Y:S01]  /*d880*/  LDC R13, c[0x0][0x3bc] ;  /* 0x0000ef00ff0d7b82 */ /* 0x000f220000000800 */
[----:B--2---:R-:W-:Y:S01]  /*d890*/  IMAD R24, R24, UR4, R19 ;  /* 0x0000000418187c24 */ /* 0x004fe2000f8e0213 */
[----:B------:R-:W2:Y:S01]  /*d8a0*/  LDCU UR4, c[0x0][0x394] ;  /* 0x00007280ff0477ac */ /* 0x000ea20008000800 */
[----:B---3--:R-:W-:-:S03]  /*d8b0*/  FFMA R15, R15, R2, UR5 ;  /* 0x000000050f0f7e23 */ /* 0x008fc60008000002 */
[----:B------:R-:W-:Y:S01]  /*d8c0*/  SHF.R.S32.HI R32, RZ, 0x1f, R24 ;  /* 0x0000001fff207819 */ /* 0x000fe20000011418 */
[----:B------:R-:W3:Y:S01]  /*d8d0*/  LDCU UR5, c[0x0][0x398] ;  /* 0x00007300ff0577ac */ /* 0x000ee20008000800 */
[----:B------:R-:W-:-:S04]  /*d8e0*/  IADD3 R19, P0, PT, R49, R24, RZ ;  /* 0x0000001831137210 */ /* 0x000fc80007f1e0ff */
[----:B------:R-:W-:Y:S02]  /*d8f0*/  IADD3.X R25, PT, PT, R32, R60, RZ, P0, !PT ;  /* 0x0000003c20197210 */ /* 0x000fe400007fe4ff */
[----:B-1----:R-:W-:Y:S01]  /*d900*/  LEA R28, P0, R19, R26, 0x2 ;  /* 0x0000001a131c7211 */ /* 0x002fe200078010ff */
[----:B----4-:R-:W-:-:S03]  /*d910*/  FADD R33, R15, -R13 ;  /* 0x8000000d0f217221 */ /* 0x010fc60000000000 */
[----:B------:R-:W-:-:S08]  /*d920*/  LEA.HI.X R29, R19, R27, R25, 0x2, P0 ;  /* 0x0000001b131d7211 */ /* 0x000fd000000f1419 */
[----:B------:R1:W-:Y:S01]  /*d930*/  ATOM.E.ADD.F32.FTZ.RN.STRONG.GPU P0, RZ, desc[UR8][R28.64], R33 ;  /* 0x800000211cff79a2 */ /* 0x0003e2000c10f308 */
[----:B---3--:R-:W-:Y:S01]  /*d940*/  MOV R19, UR5 ;  /* 0x0000000500137c02 */ /* 0x008fe20008000f00 */
[----:B------:R-:W-:Y:S04]  /*d950*/  BSSY.RECONVERGENT B1, `(.L_x_2141) ;  /* 0x000001a000017945 */ /* 0x000fe80003800200 */
[----:B--2---:R-:W-:-:S05]  /*d960*/  IMAD R15, R19, UR4, R49 ;  /* 0x00000004130f7c24 */ /* 0x004fca000f8e0231 */
[----:B------:R-:W-:Y:S02]  /*d970*/  IADD3 R24, P1, PT, R24, R15, RZ ;  /* 0x0000000f18187210 */ /* 0x000fe40007f3e0ff */
[----:B------:R-:W-:-:S04]  /*d980*/  SHF.R.S32.HI R25, RZ, 0x1f, R15 ;  /* 0x0000001fff197819 */ /* 0x000fc8000001140f */
[----:B------:R-:W-:Y:S01]  /*d990*/  IADD3.X R32, PT, PT, R32, R25, RZ, P1, !PT ;  /* 0x0000001920207210 */ /* 0x000fe20000ffe4ff */
[----:B-1----:R-:W-:Y:S06]  /*d9a0*/  @P0 BRA `(.L_x_2142) ;  /* 0x0000000000500947 */ /* 0x002fec0003800000 */
[----:B------:R-:W1:Y:S02]  /*d9b0*/  QSPC.E.S P0, RZ, [R28] ;  /* 0x000000001cff73aa */ /* 0x000e640000000500 */
[----:B-1----:R-:W-:Y:S05]  /*d9c0*/  @!P0 BRA `(.L_x_2143) ;  /* 0x00000000001c8947 */ /* 0x002fea0003800000 */
[----:B------:R-:W-:-:S04]  /*d9d0*/  MOV R30, R28 ;  /* 0x0000001c001e7202 */ /* 0x000fc80000000f00 */
[----:B------:R-:W-:-:S07]  /*d9e0*/  MOV R34, R30 ;  /* 0x0000001e00227202 */ /* 0x000fce0000000f00 */
.L_x_2144:
[----:B------:R-:W1:Y:S02]  /*d9f0*/  LDS R30, [R34] ;  /* 0x00000000221e7984 */ /* 0x000e640000000800 */
[----:B-1----:R-:W-:-:S05]  /*da00*/  FADD R31, R33, R30 ;  /* 0x0000001e211f7221 */ /* 0x002fca0000000000 */
[----:B------:R-:W1:Y:S02]  /*da10*/  ATOMS.CAST.SPIN P0, [R34], R30, R31 ;  /* 0x0000001e2200758d */ /* 0x000e64000180001f */
[----:B-1----:R-:W-:Y:S05]  /*da20*/  @!P0 BRA `(.L_x_2144) ;  /* 0xfffffffc00f08947 */ /* 0x002fea000383ffff */
[----:B------:R-:W-:Y:S05]  /*da30*/  BRA `(.L_x_2142) ;  /* 0x00000000002c7947 */ /* 0x000fea0003800000 */
.L_x_2143:
[----:B------:R-:W1:Y:S02]  /*da40*/  QSPC.E.D P0, RZ, [R28] ;  /* 0x000000001cff73aa */ /* 0x000e640000000700 */
[----:B-1----:R-:W-:Y:S05]  /*da50*/  @!P0 BRA `(.L_x_2145) ;  /* 0x0000000000188947 */ /* 0x002fea0003800000 */
.L_x_2146:
[----:B------:R-:W2:Y:S02]  /*da60*/  LD.E R30, [R28] ;  /* 0x000000001c1e7980 */ /* 0x000ea40000100900 */
[----:B--2---:R-:W-:-:S06]  /*da70*/  FADD R31, R33, R30 ;  /* 0x0000001e211f7221 */ /* 0x004fcc0000000000 */
[----:B------:R-:W2:Y:S02]  /*da80*/  ATOM.E.CAST.SPIN PT, R31, [R28], R30, R31 ;  /* 0x0000001e1c1f738b */ /* 0x000ea400019e011f */
[----:B--2---:R-:W-:-:S13]  /*da90*/  ISETP.EQ.U32.AND P0, PT, R31, 0x1, PT ;  /* 0x000000011f00780c */ /* 0x004fda0003f02070 */
[----:B------:R-:W-:Y:S05]  /*daa0*/  @!P0 BRA `(.L_x_2146) ;  /* 0xfffffffc00ec8947 */ /* 0x000fea000383ffff */
[----:B------:R-:W-:Y:S05]  /*dab0*/  BRA `(.L_x_2142) ;  /* 0x00000000000c7947 */ /* 0x000fea0003800000 */
.L_x_2145:
[----:B------:R-:W2:Y:S02]  /*dac0*/  LD.E R30, desc[UR8][R28.64] ;  /* 0x000000081c1e7980 */ /* 0x000ea4000c101900 */
[----:B--2---:R-:W-:-:S05]  /*dad0*/  FADD R30, R33, R30 ;  /* 0x0000001e211e7221 */ /* 0x004fca0000000000 */
[----:B------:R1:W-:Y:S02]  /*dae0*/  ST.E desc[UR8][R28.64], R30 ;  /* 0x0000001e1c007985 */ /* 0x0003e4000c101908 */
.L_x_2142:
[----:B------:R-:W-:Y:S05]  /*daf0*/  BSYNC.RECONVERGENT B1 ;  /* 0x0000000000017941 */ /* 0x000fea0003800200 */
.L_x_2141:
        /* <DEDUP_REMOVED lines=9> */
.L_x_2150:
[----:B------:R-:W1:Y:S02]  /*db90*/  LDS R32, [R24] ;  /* 0x0000000018207984 */ /* 0x000e640000000800 */
[----:B-1----:R-:W-:-:S05]  /*dba0*/  FADD R33, R17, R32 ;  /* 0x0000002011217221 */ /* 0x002fca0000000000 */
[----:B------:R-:W1:Y:S02]  /*dbb0*/  ATOMS.CAST.SPIN P0, [R24], R32, R33 ;  /* 0x000000201800758d */ /* 0x000e640001800021 */
[----:B-1----:R-:W-:Y:S05]  /*dbc0*/  @!P0 BRA `(.L_x_2150) ;  /* 0xfffffffc00f08947 */ /* 0x002fea000383ffff */
[----:B------:R-:W-:Y:S05]  /*dbd0*/  BRA `(.L_x_2148) ;  /* 0x00000000002c7947 */ /* 0x000fea0003800000 */
.L_x_2149:
[----:B------:R-:W1:Y:S02]  /*dbe0*/  QSPC.E.D P0, RZ, [R30] ;  /* 0x000000001eff73aa */ /* 0x000e640000000700 */
[----:B-1----:R-:W-:Y:S05]  /*dbf0*/  @!P0 BRA `(.L_x_2151) ;  /* 0x0000000000188947 */ /* 0x002fea0003800000 */
.L_x_2152:
[----:B------:R-:W2:Y:S02]  /*dc00*/  LD.E R32, [R30] ;  /* 0x000000001e207980 */ /* 0x000ea40000100900 */
[----:B--2---:R-:W-:-:S06]  /*dc10*/  FADD R33, R17, R32 ;  /* 0x0000002011217221 */ /* 0x004fcc0000000000 */
[----:B------:R-:W2:Y:S02]  /*dc20*/  ATOM.E.CAST.SPIN PT, R33, [R30], R32, R33 ;  /* 0x000000201e21738b */ /* 0x000ea400019e0121 */
[----:B--2---:R-:W-:-:S13]  /*dc30*/  ISETP.EQ.U32.AND P0, PT, R33, 0x1, PT ;  /* 0x000000012100780c */ /* 0x004fda0003f02070 */
[----:B------:R-:W-:Y:S05]  /*dc40*/  @!P0 BRA `(.L_x_2152) ;  /* 0xfffffffc00ec8947 */ /* 0x000fea000383ffff */
[----:B------:R-:W-:Y:S05]  /*dc50*/  BRA `(.L_x_2148) ;  /* 0x00000000000c7947 */ /* 0x000fea0003800000 */
.L_x_2151:
[----:B------:R-:W2:Y:S02]  /*dc60*/  LD.E R24, desc[UR8][R30.64] ;  /* 0x000000081e187980 */ /* 0x000ea4000c101900 */
[----:B--2---:R-:W-:-:S05]  /*dc70*/  FADD R24, R17, R24 ;  /* 0x0000001811187221 */ /* 0x004fca0000000000 */
[----:B------:R1:W-:Y:S02]  /*dc80*/  ST.E desc[UR8][R30.64], R24 ;  /* 0x000000181e007985 */ /* 0x0003e4000c101908 */
.L_x_2148:
[----:B------:R-:W-:Y:S05]  /*dc90*/  BSYNC.RECONVERGENT B1 ;  /* 0x0000000000017941 */ /* 0x000fea0003800200 */
.L_x_2147:
[----:B------:R-:W-:Y:S01]  /*dca0*/  FFMA R14, R14, R2, R13 ;  /* 0x000000020e0e7223 */ /* 0x000fe2000000000d */
[----:B------:R-:W-:-:S04]  /*dcb0*/  IMAD.WIDE R32, R19, 0x4, R28 ;  /* 0x0000000413207825 */ /* 0x000fc800078e021c */
[----:B------:R-:W-:-:S05]  /*dcc0*/  FADD R14, R14, -R13 ;  /* 0x8000000d0e0e7221 */ /* 0x000fca0000000000 */
[----:B------:R2:W-:Y:S01]  /*dcd0*/  ATOM.E.ADD.F32.FTZ.RN.STRONG.GPU P0, RZ, desc[UR8][R32.64], R14 ;  /* 0x8000000e20ff79a2 */ /* 0x0005e2000c10f308 */
[----:B------:R-:W-:Y:S04]  /*dce0*/  BSSY.RECONVERGENT B1, `(.L_x_2153) ;  /* 0x0000015000017945 */ /* 0x000fe80003800200 */
[----:B--2---:R-:W-:Y:S05]  /*dcf0*/  @P0 BRA `(.L_x_2154) ;  /* 0x00000000004c0947 */ /* 0x004fea0003800000 */
[----:B------:R-:W2:Y:S02]  /*dd00*/  QSPC.E.S P0, RZ, [R32] ;  /* 0x0000000020ff73aa */ /* 0x000ea40000000500 */
[----:B--2---:R-:W-:Y:S05]  /*dd10*/  @!P0 BRA `(.L_x_2155) ;  /* 0x0000000000188947 */ /* 0x004fea0003800000 */
[----:B-1----:R-:W-:-:S07]  /*dd20*/  MOV R24, R32 ;  /* 0x0000002000187202 */ /* 0x002fce0000000f00 */
.L_x_2156:
[----:B------:R-:W1:Y:S02]  /*dd30*/  LDS R32, [R24] ;  /* 0x0000000018207984 */ /* 0x000e640000000800 */
[----:B-1----:R-:W-:-:S05]  /*dd40*/  FADD R33, R14, R32 ;  /* 0x000000200e217221 */ /* 0x002fca0000000000 */
[----:B------:R-:W1:Y:S02]  /*dd50*/  ATOMS.CAST.SPIN P0, [R24], R32, R33 ;  /* 0x000000201800758d */ /* 0x000e640001800021 */
[----:B-1----:R-:W-:Y:S05]  /*dd60*/  @!P0 BRA `(.L_x_2156) ;  /* 0xfffffffc00f08947 */ /* 0x002fea000383ffff */
[----:B------:R-:W-:Y:S05]  /*dd70*/  BRA `(.L_x_2154) ;  /* 0x00000000002c7947 */ /* 0x000fea0003800000 */
.L_x_2155:
[----:B------:R-:W2:Y:S02]  /*dd80*/  QSPC.E.D P0, RZ, [R32] ;  /* 0x0000000020ff73aa */ /* 0x000ea40000000700 */
[----:B--2---:R-:W-:Y:S05]  /*dd90*/  @!P0 BRA `(.L_x_2157) ;  /* 0x0000000000188947 */ /* 0x004fea0003800000 */
.L_x_2158:
[----:B------:R-:W2:Y:S02]  /*dda0*/  LD.E R34, [R32] ;  /* 0x0000000020227980 */ /* 0x000ea40000100900 */
[----:B--2---:R-:W-:-:S06]  /*ddb0*/  FADD R35, R14, R34 ;  /* 0x000000220e237221 */ /* 0x004fcc0000000000 */
[----:B------:R-:W2:Y:S02]  /*ddc0*/  ATOM.E.CAST.SPIN PT, R35, [R32], R34, R35 ;  /* 0x000000222023738b */ /* 0x000ea400019e0123 */
[----:B--2---:R-:W-:-:S13]  /*ddd0*/  ISETP.EQ.U32.AND P0, PT, R35, 0x1, PT ;  /* 0x000000012300780c */ /* 0x004fda0003f02070 */
[----:B------:R-:W-:Y:S05]  /*dde0*/  @!P0 BRA `(.L_x_2158) ;  /* 0xfffffffc00ec8947 */ /* 0x000fea000383ffff */
[----:B------:R-:W-:Y:S05]  /*ddf0*/  BRA `(.L_x_2154) ;  /* 0x00000000000c7947 */ /* 0x000fea0003800000 */
.L_x_2157:
[----:B-1----:R-:W2:Y:S02]  /*de00*/  LD.E R24, desc[UR8][R32.64] ;  /* 0x0000000820187980 */ /* 0x002ea4000c101900 */
[----:B--2---:R-:W-:-:S05]  /*de10*/  FADD R24, R14, R24 ;  /* 0x000000180e187221 */ /* 0x004fca0000000000 */
[----:B------:R2:W-:Y:S02]  /*de20*/  ST.E desc[UR8][R32.64], R24 ;  /* 0x0000001820007985 */ /* 0x0005e4000c101908 */
.L_x_2154:
[----:B------:R-:W-:Y:S05]  /*de30*/  BSYNC.RECONVERGENT B1 ;  /* 0x0000000000017941 */ /* 0x000fea0003800200 */
.L_x_2153:
[----:B--2---:R-:W-:-:S05]  /*de40*/  IMAD.WIDE R32, R19, 0x4, R30 ;  /* 0x0000000413207825 */ /* 0x004fca00078e021e */
[----:B------:R2:W-:Y:S01]  /*de50*/  ATOM.E.ADD.F32.FTZ.RN.STRONG.GPU P0, RZ, desc[UR8][R32.64], R17 ;  /* 0x8000001120ff79a2 */ /* 0x0005e2000c10f308 */
[----:B------:R-:W-:Y:S04]  /*de60*/  BSSY.RECONVERGENT B1, `(.L_x_2159) ;  /* 0x0000015000017945 */ /* 0x000fe80003800200 */
[----:B--2---:R-:W-:Y:S05]  /*de70*/  @P0 BRA `(.L_x_2160) ;  /* 0x00000000004c0947 */ /* 0x004fea0003800000 */
[----:B------:R-:W2:Y:S02]  /*de80*/  QSPC.E.S P0, RZ, [R32] ;  /* 0x0000000020ff73aa */ /* 0x000ea40000000500 */
[----:B--2---:R-:W-:Y:S05]  /*de90*/  @!P0 BRA `(.L_x_2161) ;  /* 0x0000000000188947 */ /* 0x004fea0003800000 */
[----:B------:R-:W-:-:S07]  /*dea0*/  MOV R14, R32 ;  /* 0x00000020000e7202 */ /* 0x000fce0000000f00 */
.L_x_2162:
[----:B------:R-:W2:Y:S02]  /*deb0*/  LDS R32, [R14] ;  /* 0x000000000e207984 */ /* 0x000ea40000000800 */
[----:B--2---:R-:W-:-:S05]  /*dec0*/  FADD R33, R17, R32 ;  /* 0x0000002011217221 */ /* 0x004fca0000000000 */
[----:B------:R-:W2:Y:S02]  /*ded0*/  ATOMS.CAST.SPIN P0, [R14], R32, R33 ;  /* 0x000000200e00758d */ /* 0x000ea40001800021 */
[----:B--2---:R-:W-:Y:S05]  /*dee0*/  @!P0 BRA `(.L_x_2162) ;  /* 0xfffffffc00f08947 */ /* 0x004fea000383ffff */
[----:B------:R-:W-:Y:S05]  /*def0*/  BRA `(.L_x_2160) ;  /* 0x00000000002c7947 */ /* 0x000fea0003800000 */
.L_x_2161:
[----:B------:R-:W2:Y:S02]  /*df00*/  QSPC.E.D P0, RZ, [R32] ;  /* 0x0000000020ff73aa */ /* 0x000ea40000000700 */
[----:B--2---:R-:W-:Y:S05]  /*df10*/  @!P0 BRA `(.L_x_2163) ;  /* 0x0000000000188947 */ /* 0x004fea0003800000 */
.L_x_2164:
[----:B------:R-:W2:Y:S02]  /*df20*/  LD.E R34, [R32] ;  /* 0x0000000020227980 */ /* 0x000ea40000100900 */
[----:B--2---:R-:W-:-:S06]  /*df30*/  FADD R35, R17, R34 ;  /* 0x0000002211237221 */ /* 0x004fcc0000000000 */
[----:B------:R-:W2:Y:S02]  /*df40*/  ATOM.E.CAST.SPIN PT, R35, [R32], R34, R35 ;  /* 0x000000222023738b */ /* 0x000ea400019e0123 */
[----:B--2---:R-:W-:-:S13]  /*df50*/  ISETP.EQ.U32.AND P0, PT, R35, 0x1, PT ;  /* 0x000000012300780c */ /* 0x004fda0003f02070 */
[----:B------:R-:W-:Y:S05]  /*df60*/  @!P0 BRA `(.L_x_2164) ;  /* 0xfffffffc00ec8947 */ /* 0x000fea000383ffff */
[----:B------:R-:W-:Y:S05]  /*df70*/  BRA `(.L_x_2160) ;  /* 0x00000000000c7947 */ /* 0x000fea0003800000 */
.L_x_2163:
[----:B------:R-:W2:Y:S02]  /*df80*/  LD.E R14, desc[UR8][R32.64] ;  /* 0x00000008200e7980 */ /* 0x000ea4000c101900 */
[----:B--2---:R-:W-:-:S05]  /*df90*/  FADD R14, R17, R14 ;  /* 0x0000000e110e7221 */ /* 0x004fca0000000000 */
[----:B------:R2:W-:Y:S02]  /*dfa0*/  ST.E desc[UR8][R32.64], R14 ;  /* 0x0000000e20007985 */ /* 0x0005e4000c101908 */
.L_x_2160:
[----:B------:R-:W-:Y:S05]  /*dfb0*/  BSYNC.RECONVERGENT B1 ;  /* 0x0000000000017941 */ /* 0x000fea0003800200 */
.L_x_2159:
        /* <DEDUP_REMOVED lines=9> */
.L_x_2168:
[----:B------:R-:W1:Y:S02]  /*e050*/  LDS R32, [R24] ;  /* 0x0000000018207984 */ /* 0x000e640000000800 */
[----:B-1----:R-:W-:-:S05]  /*e060*/  FADD R33, R14, R32 ;  /* 0x000000200e217221 */ /* 0x002fca0000000000 */
[----:B------:R-:W1:Y:S02]  /*e070*/  ATOMS.CAST.SPIN P0, [R24], R32, R33 ;  /* 0x000000201800758d */ /* 0x000e640001800021 */
[----:B-1----:R-:W-:Y:S05]  /*e080*/  @!P0 BRA `(.L_x_2168) ;  /* 0xfffffffc00f08947 */ /* 0x002fea000383ffff */
[----:B------:R-:W-:Y:S05]  /*e090*/  BRA `(.L_x_2166) ;  /* 0x00000000002c7947 */ /* 0x000fea0003800000 */
.L_x_2167:
[----:B------:R-:W2:Y:S02]  /*e0a0*/  QSPC.E.D P0, RZ, [R32] ;  /* 0x0000000020ff73aa */ /* 0x000ea40000000700 */
[----:B--2---:R-:W-:Y:S05]  /*e0b0*/  @!P0 BRA `(.L_x_2169) ;  /* 0x0000000000188947 */ /* 0x004fea0003800000 */
.L_x_2170:
[----:B------:R-:W2:Y:S02]  /*e0c0*/  LD.E R34, [R32] ;  /* 0x0000000020227980 */ /* 0x000ea40000100900 */
[----:B--2---:R-:W-:-:S06]  /*e0d0*/  FADD R35, R14, R34 ;  /* 0x000000220e237221 */ /* 0x004fcc0000000000 */
[----:B------:R-:W2:Y:S02]  /*e0e0*/  ATOM.E.CAST.SPIN PT, R35, [R32], R34, R35 ;  /* 0x000000222023738b */ /* 0x000ea400019e0123 */
[----:B--2---:R-:W-:-:S13]  /*e0f0*/  ISETP.EQ.U32.AND P0, PT, R35, 0x1, PT ;  /* 0x000000012300780c */ /* 0x004fda0003f02070 */
[----:B------:R-:W-:Y:S05]  /*e100*/  @!P0 BRA `(.L_x_2170) ;  /* 0xfffffffc00ec8947 */ /* 0x000fea000383ffff */
[----:B------:R-:W-:Y:S05]  /*e110*/  BRA `(.L_x_2166) ;  /* 0x00000000000c7947 */ /* 0x000fea0003800000 */
.L_x_2169:
[----:B-1----:R-:W2:Y:S02]  /*e120*/  LD.E R24, desc[UR8][R32.64] ;  /* 0x0000000820187980 */ /* 0x002ea4000c101900 */
[----:B--2---:R-:W-:-:S05]  /*e130*/  FADD R24, R14, R24 ;  /* 0x000000180e187221 */ /* 0x004fca0000000000 */
[----:B------:R2:W-:Y:S02]  /*e140*/  ST.E desc[UR8][R32.64], R24 ;  /* 0x0000001820007985 */ /* 0x0005e4000c101908 */
.L_x_2166:
[----:B------:R-:W-:Y:S05]  /*e150*/  BSYNC.RECONVERGENT B1 ;  /* 0x0000000000017941 */ /* 0x000fea0003800200 */
.L_x_2165:
[----:B--2---:R-:W-:-:S05]  /*e160*/  IMAD.WIDE R32, R7, 0x4, R30 ;  /* 0x0000000407207825 */ /* 0x004fca00078e021e */
[----:B------:R2:W-:Y:S01]  /*e170*/  ATOM.E.ADD.F32.FTZ.RN.STRONG.GPU P0, RZ, desc[UR8][R32.64], R17 ;  /* 0x8000001120ff79a2 */ /* 0x0005e2000c10f308 */
[----:B------:R-:W-:Y:S04]  /*e180*/  BSSY.RECONVERGENT B1, `(.L_x_2171) ;  /* 0x0000015000017945 */ /* 0x000fe80003800200 */
[----:B--2---:R-:W-:Y:S05]  /*e190*/  @P0 BRA `(.L_x_2172) ;  /* 0x00000000004c0947 */ /* 0x004fea0003800000 */
[----:B------:R-:W2:Y:S02]  /*e1a0*/  QSPC.E.S P0, RZ, [R32] ;  /* 0x0000000020ff73aa */ /* 0x000ea40000000500 */
[----:B--2---:R-:W-:Y:S05]  /*e1b0*/  @!P0 BRA `(.L_x_2173) ;  /* 0x0000000000188947 */ /* 0x004fea0003800000 */
[----:B------:R-:W-:-:S07]  /*e1c0*/  MOV R14, R32 ;  /* 0x00000020000e7202 */ /* 0x000fce0000000f00 */
.L_x_2174:
[----:B------:R-:W2:Y:S02]  /*e1d0*/  LDS R32, [R14] ;  /* 0x000000000e207984 */ /* 0x000ea40000000800 */
[----:B--2---:R-:W-:-:S05]  /*e1e0*/  FADD R33, R17, R32 ;  /* 0x0000002011217221 */ /* 0x004fca0000000000 */
[----:B------:R-:W2:Y:S02]  /*e1f0*/  ATOMS.CAST.SPIN P0, [R14], R32, R33 ;  /* 0x000000200e00758d */ /* 0x000ea40001800021 */
[----:B--2---:R-:W-:Y:S05]  /*e200*/  @!P0 BRA `(.L_x_2174) ;  /* 0xfffffffc00f08947 */ /* 0x004fea000383ffff */
[----:B------:R-:W-:Y:S05]  /*e210*/  BRA `(.L_x_2172) ;  /* 0x00000000002c7947 */ /* 0x000fea0003800000 */
.L_x_2173:
[----:B------:R-:W2:Y:S02]  /*e220*/  QSPC.E.D P0, RZ, [R32] ;  /* 0x0000000020ff73aa */ /* 0x000ea40000000700 */
[----:B--2---:R-:W-:Y:S05]  /*e230*/  @!P0 BRA `(.L_x_2175) ;  /* 0x0000000000188947 */ /* 0x004fea0003800000 */
.L_x_2176:
[----:B------:R-:W2:Y:S02]  /*e240*/  LD.E R34, [R32] ;  /* 0x0000000020227980 */ /* 0x000ea40000100900 */
[----:B--2---:R-:W-:-:S06]  /*e250*/  FADD R35, R17, R34 ;  /* 0x0000002211237221 */ /* 0x004fcc0000000000 */
[----:B------:R-:W2:Y:S02]  /*e260*/  ATOM.E.CAST.SPIN PT, R35, [R32], R34, R35 ;  /* 0x000000222023738b */ /* 0x000ea400019e0123 */
[----:B--2---:R-:W-:-:S13]  /*e270*/  ISETP.EQ.U32.AND P0, PT, R35, 0x1, PT ;  /* 0x000000012300780c */ /* 0x004fda0003f02070 */
[----:B------:R-:W-:Y:S05]  /*e280*/  @!P0 BRA `(.L_x_2176) ;  /* 0xfffffffc00ec8947 */ /* 0x000fea000383ffff */
[----:B------:R-:W-:Y:S05]  /*e290*/  BRA `(.L_x_2172) ;  /* 0x00000000000c7947 */ /* 0x000fea0003800000 */
.L_x_2175:
[----:B------:R-:W2:Y:S02]  /*e2a0*/  LD.E R14, desc[UR8][R32.64] ;  /* 0x00000008200e7980 */ /* 0x000ea4000c101900 */
[----:B--2---:R-:W-:-:S05]  /*e2b0*/  FADD R14, R17, R14 ;  /* 0x0000000e110e7221 */ /* 0x004fca0000000000 */
[----:B------:R2:W-:Y:S02]  /*e2c0*/  ST.E desc[UR8][R32.64], R14 ;  /* 0x0000000e20007985 */ /* 0x0005e4000c101908 */
.L_x_2172:
[----:B------:R-:W-:Y:S05]  /*e2d0*/  BSYNC.RECONVERGENT B1 ;  /* 0x0000000000017941 */ /* 0x000fea0003800200 */
.L_x_2171:
        /* <DEDUP_REMOVED lines=9> */
.L_x_2180:
[----:B------:R-:W1:Y:S02]  /*e370*/  LDS R32, [R24] ;  /* 0x0000000018207984 */ /* 0x000e640000000800 */
[----:B-1----:R-:W-:-:S05]  /*e380*/  FADD R33, R14, R32 ;  /* 0x000000200e217221 */ /* 0x002fca0000000000 */
[----:B------:R-:W1:Y:S02]  /*e390*/  ATOMS.CAST.SPIN P0, [R24], R32, R33 ;  /* 0x000000201800758d */ /* 0x000e640001800021 */
[----:B-1----:R-:W-:Y:S05]  /*e3a0*/  @!P0 BRA `(.L_x_2180) ;  /* 0xfffffffc00f08947 */ /* 0x002fea000383ffff */
[----:B------:R-:W-:Y:S05]  /*e3b0*/  BRA `(.L_x_2178) ;  /* 0x00000000002c7947 */ /* 0x000fea0003800000 */
.L_x_2179:
[----:B------:R-:W2:Y:S02]  /*e3c0*/  QSPC.E.D P0, RZ, [R32] ;  /* 0x0000000020ff73aa */ /* 0x000ea40000000700 */
[----:B--2---:R-:W-:Y:S05]  /*e3d0*/  @!P0 BRA `(.L_x_2181) ;  /* 0x0000000000188947 */ /* 0x004fea0003800000 */
.L_x_2182:
[----:B------:R-:W2:Y:S02]  /*e3e0*/  LD.E R34, [R32] ;  /* 0x0000000020227980 */ /* 0x000ea40000100900 */
[----:B--2---:R-:W-:-:S06]  /*e3f0*/  FADD R35, R14, R34 ;  /* 0x000000220e237221 */ /* 0x004fcc0000000000 */
[----:B------:R-:W2:Y:S02]  /*e400*/  ATOM.E.CAST.SPIN PT, R35, [R32], R34, R35 ;  /* 0x000000222023738b */ /* 0x000ea400019e0123 */
[----:B--2---:R-:W-:-:S13]  /*e410*/  ISETP.EQ.U32.AND P0, PT, R35, 0x1, PT ;  /* 0x000000012300780c */ /* 0x004fda0003f02070 */
[----:B------:R-:W-:Y:S05]  /*e420*/  @!P0 BRA `(.L_x_2182) ;  /* 0xfffffffc00ec8947 */ /* 0x000fea000383ffff */
[----:B------:R-:W-:Y:S05]  /*e430*/  BRA `(.L_x_2178) ;  /* 0x00000000000c7947 */ /* 0x000fea0003800000 */
.L_x_2181:
[----:B-1----:R-:W2:Y:S02]  /*e440*/  LD.E R24, desc[UR8][R32.64] ;  /* 0x0000000820187980 */ /* 0x002ea4000c101900 */
[----:B--2---:R-:W-:-:S05]  /*e450*/  FADD R24, R14, R24 ;  /* 0x000000180e187221 */ /* 0x004fca0000000000 */
[----:B------:R2:W-:Y:S02]  /*e460*/  ST.E desc[UR8][R32.64], R24 ;  /* 0x0000001820007985 */ /* 0x0005e4000c101908 */
.L_x_2178:
[----:B------:R-:W-:Y:S05]  /*e470*/  BSYNC.RECONVERGENT B1 ;  /* 0x0000000000017941 */ /* 0x000fea0003800200 */
.L_x_2177:
[----:B--2---:R-:W-:-:S05]  /*e480*/  IMAD.WIDE R32, R4, 0x4, R30 ;  /* 0x0000000404207825 */ /* 0x004fca00078e021e */
[----:B------:R2:W-:Y:S01]  /*e490*/  ATOM.E.ADD.F32.FTZ.RN.STRONG.GPU P0, RZ, desc[UR8][R32.64], R17 ;  /* 0x8000001120ff79a2 */ /* 0x0005e2000c10f308 */
[----:B------:R-:W-:Y:S04]  /*e4a0*/  BSSY.RECONVERGENT B1, `(.L_x_2183) ;  /* 0x0000015000017945 */ /* 0x000fe80003800200 */
[----:B--2---:R-:W-:Y:S05]  /*e4b0*/  @P0 BRA `(.L_x_2184) ;  /* 0x00000000004c0947 */ /* 0x004fea0003800000 */
[----:B------:R-:W2:Y:S02]  /*e4c0*/  QSPC.E.S P0, RZ, [R32] ;  /* 0x0000000020ff73aa */ /* 0x000ea40000000500 */
[----:B--2---:R-:W-:Y:S05]  /*e4d0*/  @!P0 BRA `(.L_x_2185) ;  /* 0x0000000000188947 */ /* 0x004fea0003800000 */
[----:B------:R-:W-:-:S07]  /*e4e0*/  MOV R14, R32 ;  /* 0x00000020000e7202 */ /* 0x000fce0000000f00 */
.L_x_2186:
[----:B------:R-:W2:Y:S02]  /*e4f0*/  LDS R32, [R14] ;  /* 0x000000000e207984 */ /* 0x000ea40000000800 */
[----:B--2---:R-:W-:-:S05]  /*e500*/  FADD R33, R17, R32 ;  /* 0x0000002011217221 */ /* 0x004fca0000000000 */
[----:B------:R-:W2:Y:S02]  /*e510*/  ATOMS.CAST.SPIN P0, [R14], R32, R33 ;  /* 0x000000200e00758d */ /* 0x000ea40001800021 */
[----:B--2---:R-:W-:Y:S05]  /*e520*/  @!P0 BRA `(.L_x_2186) ;  /* 0xfffffffc00f08947 */ /* 0x004fea000383ffff */
[----:B------:R-:W-:Y:S05]  /*e530*/  BRA `(.L_x_2184) ;  /* 0x00000000002c7947 */ /* 0x000fea0003800000 */
.L_x_2185:
[----:B------:R-:W2:Y:S02]  /*e540*/  QSPC.E.D P0, RZ, [R32] ;  /* 0x0000000020ff73aa */ /* 0x000ea40000000700 */
[----:B--2---:R-:W-:Y:S05]  /*e550*/  @!P0 BRA `(.L_x_2187) ;  /* 0x0000000000188947 */ /* 0x004fea0003800000 */
.L_x_2188:
[----:B------:R-:W2:Y:S02]  /*e560*/  LD.E R34, [R32] ;  /* 0x0000000020227980 */ /* 0x000ea40000100900 */
[----:B--2---:R-:W-:-:S06]  /*e570*/  FADD R35, R17, R34 ;  /* 0x0000002211237221 */ /* 0x004fcc0000000000 */
[----:B------:R-:W2:Y:S02]  /*e580*/  ATOM.E.CAST.SPIN PT, R35, [R32], R34, R35 ;  /* 0x000000222023738b */ /* 0x000ea400019e0123 */
[----:B--2---:R-:W-:-:S13]  /*e590*/  ISETP.EQ.U32.AND P0, PT, R35, 0x1, PT ;  /* 0x000000012300780c */ /* 0x004fda0003f02070 */
[----:B------:R-:W-:Y:S05]  /*e5a0*/  @!P0 BRA `(.L_x_2188) ;  /* 0xfffffffc00ec8947 */ /* 0x000fea000383ffff */
[----:B------:R-:W-:Y:S05]  /*e5b0*/  BRA `(.L_x_2184) ;  /* 0x00000000000c7947 */ /* 0x000fea0003800000 */
.L_x_2187:
[----:B------:R-:W2:Y:S02]  /*e5c0*/  LD.E R14, desc[UR8][R32.64] ;  /* 0x00000008200e7980 */ /* 0x000ea4000c101900 */
[----:B--2---:R-:W-:-:S05]  /*e5d0*/  FADD R14, R17, R14 ;  /* 0x0000000e110e7221 */ /* 0x004fca0000000000 */
[----:B------:R2:W-:Y:S02]  /*e5e0*/  ST.E desc[UR8][R32.64], R14 ;  /* 0x0000000e20007985 */ /* 0x0005e4000c101908 */
.L_x_2184:
[----:B------:R-:W-:Y:S05]  /*e5f0*/  BSYNC.RECONVERGENT B1 ;  /* 0x0000000000017941 */ /* 0x000fea0003800200 */
.L_x_2183:
        /* <DEDUP_REMOVED lines=9> */
.L_x_2192:
[----:B------:R-:W1:Y:S02]  /*e690*/  LDS R32, [R24] ;  /* 0x0000000018207984 */ /* 0x000e640000000800 */
[----:B-1----:R-:W-:-:S05]  /*e6a0*/  FADD R33, R14, R32 ;  /* 0x000000200e217221 */ /* 0x002fca0000000000 */
[----:B------:R-:W1:Y:S02]  /*e6b0*/  ATOMS.CAST.SPIN P0, [R24], R32, R33 ;  /* 0x000000201800758d */ /* 0x000e640001800021 */
[----:B-1----:R-:W-:Y:S05]  /*e6c0*/  @!P0 BRA `(.L_x_2192) ;  /* 0xfffffffc00f08947 */ /* 0x002fea000383ffff */
[----:B------:R-:W-:Y:S05]  /*e6d0*/  BRA `(.L_x_2190) ;  /* 0x00000000002c7947 */ /* 0x000fea0003800000 */
.L_x_2191:
[----:B------:R-:W2:Y:S02]  /*e6e0*/  QSPC.E.D P0, RZ, [R32] ;  /* 0x0000000020ff73aa */ /* 0x000ea40000000700 */
[----:B--2---:R-:W-:Y:S05]  /*e6f0*/  @!P0 BRA `(.L_x_2193) ;  /* 0x0000000000188947 */ /* 0x004fea0003800000 */
.L_x_2194:
[----:B------:R-:W2:Y:S02]  /*e700*/  LD.E R34, [R32] ;  /* 0x0000000020227980 */ /* 0x000ea40000100900 */
[----:B--2---:R-:W-:-:S06]  /*e710*/  FADD R35, R14, R34 ;  /* 0x000000220e237221 */ /* 0x004fcc0000000000 */
[----:B------:R-:W2:Y:S02]  /*e720*/  ATOM.E.CAST.SPIN PT, R35, [R32], R34, R35 ;  /* 0x000000222023738b */ /* 0x000ea400019e0123 */
[----:B--2---:R-:W-:-:S13]  /*e730*/  ISETP.EQ.U32.AND P0, PT, R35, 0x1, PT ;  /* 0x000000012300780c */ /* 0x004fda0003f02070 */
[----:B------:R-:W-:Y:S05]  /*e740*/  @!P0 BRA `(.L_x_2194) ;  /* 0xfffffffc00ec8947 */ /* 0x000fea000383ffff */
[----:B------:R-:W-:Y:S05]  /*e750*/  BRA `(.L_x_2190) ;  /* 0x00000000000c7947 */ /* 0x000fea0003800000 */
.L_x_2193:
[----:B-1----:R-:W2:Y:S02]  /*e760*/  LD.E R24, desc[UR8][R32.64] ;  /* 0x0000000820187980 */ /* 0x002ea4000c101900 */
[----:B--2---:R-:W-:-:S05]  /*e770*/  FADD R24, R14, R24 ;  /* 0x000000180e187221 */ /* 0x004fca0000000000 */
[----:B------:R2:W-:Y:S02]  /*e780*/  ST.E desc[UR8][R32.64], R24 ;  /* 0x0000001820007985 */ /* 0x0005e4000c101908 */
.L_x_2190:
[----:B------:R-:W-:Y:S05]  /*e790*/  BSYNC.RECONVERGENT B1 ;  /* 0x0000000000017941 */ /* 0x000fea0003800200 */
.L_x_2189:
[----:B--2---:R-:W-:-:S05]  /*e7a0*/  IMAD.WIDE R32, R3, 0x4, R30 ;  /* 0x0000000403207825 */ /* 0x004fca00078e021e */
[----:B------:R2:W-:Y:S01]  /*e7b0*/  ATOM.E.ADD.F32.FTZ.RN.STRONG.GPU P0, RZ, desc[UR8][R32.64], R17 ;  /* 0x8000001120ff79a2 */ /* 0x0005e2000c10f308 */
[----:B------:R-:W-:Y:S04]  /*e7c0*/  BSSY.RECONVERGENT B1, `(.L_x_2195) ;  /* 0x0000015000017945 */ /* 0x000fe80003800200 */
[----:B--2---:R-:W-:Y:S05]  /*e7d0*/  @P0 BRA `(.L_x_2196) ;  /* 0x00000000004c0947 */ /* 0x004fea0003800000 */
[----:B------:R-:W2:Y:S02]  /*e7e0*/  QSPC.E.S P0, RZ, [R32] ;  /* 0x0000000020ff73aa */ /* 0x000ea40000000500 */
[----:B--2---:R-:W-:Y:S05]  /*e7f0*/  @!P0 BRA `(.L_x_2197) ;  /* 0x0000000000188947 */ /* 0x004fea0003800000 */
[----:B------:R-:W-:-:S07]  /*e800*/  MOV R14, R32 ;  /* 0x00000020000e7202 */ /* 0x000fce0000000f00 */
.L_x_2198:
[----:B------:R-:W2:Y:S02]  /*e810*/  LDS R32, [R14] ;  /* 0x000000000e207984 */ /* 0x000ea40000000800 */
[----:B--2---:R-:W-:-:S05]  /*e820*/  FADD R33, R17, R32 ;  /* 0x0000002011217221 */ /* 0x004fca0000000000 */
[----:B------:R-:W2:Y:S02]  /*e830*/  ATOMS.CAST.SPIN P0, [R14], R32, R33 ;  /* 0x000000200e00758d */ /* 0x000ea40001800021 */
[----:B--2---:R-:W-:Y:S05]  /*e840*/  @!P0 BRA `(.L_x_2198) ;  /* 0xfffffffc00f08947 */ /* 0x004fea000383ffff */
[----:B------:R-:W-:Y:S05]  /*e850*/  BRA `(.L_x_2196) ;  /* 0x00000000002c7947 */ /* 0x000fea0003800000 */
.L_x_2197:
[----:B------:R-:W2:Y:S02]  /*e860*/  QSPC.E.D P0, RZ, [R32] ;  /* 0x0000000020ff73aa */ /* 0x000ea40000000700 */
[----:B--2---:R-:W-:Y:S05]  /*e870*/  @!P0 BRA `(.L_x_2199) ;  /* 0x0000000000188947 */ /* 0x004fea0003800000 */
.L_x_2200:
[----:B------:R-:W2:Y:S02]  /*e880*/  LD.E R34, [R32] ;  /* 0x0000000020227980 */ /* 0x000ea40000100900 */
[----:B--2---:R-:W-:-:S06]  /*e890*/  FADD R35, R17, R34 ;  /* 0x0000002211237221 */ /* 0x004fcc0000000000 */
[----:B------:R-:W2:Y:S02]  /*e8a0*/  ATOM.E.CAST.SPIN PT, R35, [R32], R34, R35 ;  /* 0x000000222023738b */ /* 0x000ea400019e0123 */
[----:B--2---:R-:W-:-:S13]  /*e8b0*/  ISETP.EQ.U32.AND P0, PT, R35, 0x1, PT ;  /* 0x000000012300780c */ /* 0x004fda0003f02070 */
[----:B------:R-:W-:Y:S05]  /*e8c0*/  @!P0 BRA `(.L_x_2200) ;  /* 0xfffffffc00ec8947 */ /* 0x000fea000383ffff */
[----:B------:R-:W-:Y:S05]  /*e8d0*/  BRA `(.L_x_2196) ;  /* 0x00000000000c7947 */ /* 0x000fea0003800000 */
.L_x_2199:
[----:B------:R-:W2:Y:S02]  /*e8e0*/  LD.E R14, desc[UR8][R32.64] ;  /* 0x00000008200e7980 */ /* 0x000ea4000c101900 */
[----:B--2---:R-:W-:-:S05]  /*e8f0*/  FADD R14, R17, R14 ;  /* 0x0000000e110e7221 */ /* 0x004fca0000000000 */
[----:B------:R2:W-:Y:S02]  /*e900*/  ST.E desc[UR8][R32.64], R14 ;  /* 0x0000000e20007985 */ /* 0x0005e4000c101908 */
.L_x_2196:
[----:B------:R-:W-:Y:S05]  /*e910*/  BSYNC.RECONVERGENT B1 ;  /* 0x0000000000017941 */ /* 0x000fea0003800200 */
.L_x_2195:
        /* <DEDUP_REMOVED lines=9> */
.L_x_2204:
[----:B------:R-:W1:Y:S02]  /*e9b0*/  LDS R32, [R24] ;  /* 0x0000000018207984 */ /* 0x000e640000000800 */
[----:B-1----:R-:W-:-:S05]  /*e9c0*/  FADD R33, R14, R32 ;  /* 0x000000200e217221 */ /* 0x002fca0000000000 */
[----:B------:R-:W1:Y:S02]  /*e9d0*/  ATOMS.CAST.SPIN P0, [R24], R32, R33 ;  /* 0x000000201800758d */ /* 0x000e640001800021 */
[----:B-1----:R-:W-:Y:S05]  /*e9e0*/  @!P0 BRA `(.L_x_2204) ;  /* 0xfffffffc00f08947 */ /* 0x002fea000383ffff */
[----:B------:R-:W-:Y:S05]  /*e9f0*/  BRA `(.L_x_2202) ;  /* 0x00000000002c7947 */ /* 0x000fea0003800000 */
.L_x_2203:
[----:B------:R-:W2:Y:S02]  /*ea00*/  QSPC.E.D P0, RZ, [R32] ;  /* 0x0000000020ff73aa */ /* 0x000ea40000000700 */
[----:B--2---:R-:W-:Y:S05]  /*ea10*/  @!P0 BRA `(.L_x_2205) ;  /* 0x0000000000188947 */ /* 0x004fea0003800000 */
.L_x_2206:
[----:B------:R-:W2:Y:S02]  /*ea20*/  LD.E R34, [R32] ;  /* 0x0000000020227980 */ /* 0x000ea40000100900 */
[----:B--2---:R-:W-:-:S06]  /*ea30*/  FADD R35, R14, R34 ;  /* 0x000000220e237221 */ /* 0x004fcc0000000000 */
[----:B------:R-:W2:Y:S02]  /*ea40*/  ATOM.E.CAST.SPIN PT, R35, [R32], R34, R35 ;  /* 0x000000222023738b */ /* 0x000ea400019e0123 */
[----:B--2---:R-:W-:-:S13]  /*ea50*/  ISETP.EQ.U32.AND P0, PT, R35, 0x1, PT ;  /* 0x000000012300780c */ /* 0x004fda0003f02070 */
[----:B------:R-:W-:Y:S05]  /*ea60*/  @!P0 BRA `(.L_x_2206) ;  /* 0xfffffffc00ec8947 */ /* 0x000fea000383ffff */
[----:B------:R-:W-:Y:S05]  /*ea70*/  BRA `(.L_x_2202) ;  /* 0x00000000000c7947 */ /* 0x000fea0003800000 */
.L_x_2205:
[----:B-1----:R-:W2:Y:S02]  /*ea80*/  LD.E R24, desc[UR8][R32.64] ;  /* 0x0000000820187980 */ /* 0x002ea4000c101900 */
[----:B--2---:R-:W-:-:S05]  /*ea90*/  FADD R24, R14, R24 ;  /* 0x000000180e187221 */ /* 0x004fca0000000000 */
[----:B------:R2:W-:Y:S02]  /*eaa0*/  ST.E desc[UR8][R32.64], R24 ;  /* 0x0000001820007985 */ /* 0x0005e4000c101908 */
.L_x_2202:
[----:B------:R-:W-:Y:S05]  /*eab0*/  BSYNC.RECONVERGENT B1 ;  /* 0x0000000000017941 */ /* 0x000fea0003800200 */
.L_x_2201:
[----:B--2---:R-:W-:-:S05]  /*eac0*/  IMAD.WIDE R32, R6, 0x4, R30 ;  /* 0x0000000406207825 */ /* 0x004fca00078e021e */
[----:B------:R2:W-:Y:S01]  /*ead0*/  ATOM.E.ADD.F32.FTZ.RN.STRONG.GPU P0, RZ, desc[UR8][R32.64], R17 ;  /* 0x8000001120ff79a2 */ /* 0x0005e2000c10f308 */
[----:B------:R-:W-:Y:S04]  /*eae0*/  BSSY.RECONVERGENT B1, `(.L_x_2207) ;  /* 0x0000015000017945 */ /* 0x000fe80003800200 */
[----:B--2---:R-:W-:Y:S05]  /*eaf0*/  @P0 BRA `(.L_x_2208) ;  /* 0x00000000004c0947 */ /* 0x004fea0003800000 */
[----:B------:R-:W2:Y:S02]  /*eb00*/  QSPC.E.S P0, RZ, [R32] ;  /* 0x0000000020ff73aa */ /* 0x000ea40000000500 */
[----:B--2---:R-:W-:Y:S05]  /*eb10*/  @!P0 BRA `(.L_x_2209) ;  /* 0x0000000000188947 */ /* 0x004fea0003800000 */
[----:B------:R-:W-:-:S07]  /*eb20*/  MOV R14, R32 ;  /* 0x00000020000e7202 */ /* 0x000fce0000000f00 */
.L_x_2210:
[----:B------:R-:W2:Y:S02]  /*eb30*/  LDS R32, [R14] ;  /* 0x000000000e207984 */ /* 0x000ea40000000800 */
[----:B--2---:R-:W-:-:S05]  /*eb40*/  FADD R33, R17, R32 ;  /* 0x0000002011217221 */ /* 0x004fca0000000000 */
[----:B------:R-:W2:Y:S02]  /*eb50*/  ATOMS.CAST.SPIN P0, [R14], R32, R33 ;  /* 0x000000200e00758d */ /* 0x000ea40001800021 */
[----:B--2---:R-:W-:Y:S05]  /*eb60*/  @!P0 BRA `(.L_x_2210) ;  /* 0xfffffffc00f08947 */ /* 0x004fea000383ffff */
[----:B------:R-:W-:Y:S05]  /*eb70*/  BRA `(.L_x_2208) ;  /* 0x00000000002c7947 */ /* 0x000fea0003800000 */
.L_x_2209:
[----:B------:R-:W2:Y:S02]  /*eb80*/  QSPC.E.D P0, RZ, [R32] ;  /* 0x0000000020ff73aa */ /* 0x000ea40000000700 */
[----:B--2---:R-:W-:Y:S05]  /*eb90*/  @!P0 BRA `(.L_x_2211) ;  /* 0x0000000000188947 */ /* 0x004fea0003800000 */
.L_x_2212:
[----:B------:R-:W2:Y:S02]  /*eba0*/  LD.E R34, [R32] ;  /* 0x0000000020227980 */ /* 0x000ea40000100900 */
[----:B--2---:R-:W-:-:S06]  /*ebb0*/  FADD R35, R17, R34 ;  /* 0x0000002211237221 */ /* 0x004fcc0000000000 */
[----:B------:R-:W2:Y:S02]  /*ebc0*/  ATOM.E.CAST.SPIN PT, R35, [R32], R34, R35 ;  /* 0x000000222023738b */ /* 0x000ea400019e0123 */
[----:B--2---:R-:W-:-:S13]  /*ebd0*/  ISETP.EQ.U32.AND P0, PT, R35, 0x1, PT ;  /* 0x000000012300780c */ /* 0x004fda0003f02070 */
[----:B------:R-:W-:Y:S05]  /*ebe0*/  @!P0 BRA `(.L_x_2212) ;  /* 0xfffffffc00ec8947 */ /* 0x000fea000383ffff */
[----:B------:R-:W-:Y:S05]  /*ebf0*/  BRA `(.L_x_2208) ;  /* 0x00000000000c7947 */ /* 0x000fea0003800000 */
.L_x_2211:
[----:B------:R-:W2:Y:S02]  /*ec00*/  LD.E R14, desc[UR8][R32.64] ;  /* 0x00000008200e7980 */ /* 0x000ea4000c101900 */
[----:B--2---:R-:W-:-:S05]  /*ec10*/  FADD R14, R17, R14 ;  /* 0x0000000e110e7221 */ /* 0x004fca0000000000 */
[----:B------:R2:W-:Y:S02]  /*ec20*/  ST.E desc[UR8][R32.64], R14 ;  /* 0x0000000e20007985 */ /* 0x0005e4000c101908 */
.L_x_2208:
[----:B------:R-:W-:Y:S05]  /*ec30*/  BSYNC.RECONVERGENT B1 ;  /* 0x0000000000017941 */ /* 0x000fea0003800200 */
.L_x_2207:
[----:B------:R-:W-:Y:S01]  /*ec40*/  FFMA R9, R9, R2, R13 ;  /* 0x0000000209097223 */ /* 0x000fe2000000000d */
[----:B--2---:R-:W-:-:S04]  /*ec50*/  IMAD.WIDE R32, R5, 0x4, R28 ;  /* 0x0000000405207825 */ /* 0x004fc800078e021c */
[----:B------:R-:W-:-:S05]  /*ec60*/  FADD R9, R9, -R13 ;  /* 0x8000000d09097221 */ /* 0x000fca0000000000 */
[----:B------:R2:W-:Y:S01]  /*ec70*/  ATOM.E.ADD.F32.FTZ.RN.STRONG.GPU P0, RZ, desc[UR8][R32.64], R9 ;  /* 0x8000000920ff79a2 */ /* 0x0005e2000c10f308 */
[----:B------:R-:W-:Y:S04]  /*ec80*/  BSSY.RECONVERGENT B1, `(.L_x_2213) ;  /* 0x0000015000017945 */ /* 0x000fe80003800200 */
[----:B--2---:R-:W-:Y:S05]  /*ec90*/  @P0 BRA `(.L_x_2214) ;  /* 0x00000000004c0947 */ /* 0x004fea0003800000 */
[----:B------:R-:W2:Y:S02]  /*eca0*/  QSPC.E.S P0, RZ, [R32] ;  /* 0x0000000020ff73aa */ /* 0x000ea40000000500 */
[----:B--2---:R-:W-:Y:S05]  /*ecb0*/  @!P0 BRA `(.L_x_2215) ;  /* 0x0000000000188947 */ /* 0x004fea0003800000 */
[----:B------:R-:W-:-:S07]  /*ecc0*/  MOV R14, R32 ;  /* 0x00000020000e7202 */ /* 0x000fce0000000f00 */
.L_x_2216:
[----:B------:R-:W2:Y:S02]  /*ecd0*/  LDS R32, [R14] ;  /* 0x000000000e207984 */ /* 0x000ea40000000800 */
[----:B--2---:R-:W-:-:S05]  /*ece0*/  FADD R33, R9, R32 ;  /* 0x0000002009217221 */ /* 0x004fca0000000000 */
[----:B------:R-:W2:Y:S02]  /*ecf0*/  ATOMS.CAST.SPIN P0, [R14], R32, R33 ;  /* 0x000000200e00758d */ /* 0x000ea40001800021 */
[----:B--2---:R-:W-:Y:S05]  /*ed00*/  @!P0 BRA `(.L_x_2216) ;  /* 0xfffffffc00f08947 */ /* 0x004fea000383ffff */
[----:B------:R-:W-:Y:S05]  /*ed10*/  BRA `(.L_x_2214) ;  /* 0x00000000002c7947 */ /* 0x000fea0003800000 */
.L_x_2215:
[----:B------:R-:W2:Y:S02]  /*ed20*/  QSPC.E.D P0, RZ, [R32] ;  /* 0x0000000020ff73aa */ /* 0x000ea40000000700 */
[----:B--2---:R-:W-:Y:S05]  /*ed30*/  @!P0 BRA `(.L_x_2217) ;  /* 0x0000000000188947 */ /* 0x004fea0003800000 */
.L_x_2218:
[----:B------:R-:W2:Y:S02]  /*ed40*/  LD.E R34, [R32] ;  /* 0x0000000020227980 */ /* 0x000ea40000100900 */
[----:B--2---:R-:W-:-:S06]  /*ed50*/  FADD R35, R9, R34 ;  /* 0x0000002209237221 */ /* 0x004fcc0000000000 */
[----:B------:R-:W2:Y:S02]  /*ed60*/  ATOM.E.CAST.SPIN PT, R35, [R32], R34, R35 ;  /* 0x000000222023738b */ /* 0x000ea400019e0123 */
[----:B--2---:R-:W-:-:S13]  /*ed70*/  ISETP.EQ.U32.AND P0, PT, R35, 0x1, PT ;  /* 0x000000012300780c */ /* 0x004fda0003f02070 */
[----:B------:R-:W-:Y:S05]  /*ed80*/  @!P0 BRA `(.L_x_2218) ;  /* 0xfffffffc00ec8947 */ /* 0x000fea000383ffff */
[----:B------:R-:W-:Y:S05]  /*ed90*/  BRA `(.L_x_2214) ;  /* 0x00000000000c7947 */ /* 0x000fea0003800000 */
.L_x_2217:
[----:B------:R-:W2:Y:S02]  /*eda0*/  LD.E R14, desc[UR8][R32.64] ;  /* 0x00000008200e7980 */ /* 0x000ea4000c101900 */
[----:B--2---:R-:W-:-:S05]  /*edb0*/  FADD R14, R9, R14 ;  /* 0x0000000e090e7221 */ /* 0x004fca0000000000 */
[----:B------:R2:W-:Y:S02]  /*edc0*/  ST.E desc[UR8][R32.64], R14 ;  /* 0x0000000e20007985 */ /* 0x0005e4000c101908 */
.L_x_2214:
[----:B------:R-:W-:Y:S05]  /*edd0*/  BSYNC.RECONVERGENT B1 ;  /* 0x0000000000017941 */ /* 0x000fea0003800200 */
.L_x_2213:
[----:B--2---:R-:W-:-:S05]  /*ede0*/  IMAD.WIDE R32, R5, 0x4, R30 ;  /* 0x0000000405207825 */ /* 0x004fca00078e021e */
[----:B------:R2:W-:Y:S01]  /*edf0*/  ATOM.E.ADD.F32.FTZ.RN.STRONG.GPU P0, RZ, desc[UR8][R32.64], R17 ;  /* 0x8000001120ff79a2 */ /* 0x0005e2000c10f308 */
[----:B------:R-:W-:Y:S04]  /*ee00*/  BSSY.RECONVERGENT B1, `(.L_x_2219) ;  /* 0x0000015000017945 */ /* 0x000fe80003800200 */
[----:B--2---:R-:W-:Y:S05]  /*ee10*/  @P0 BRA `(.L_x_2220) ;  /* 0x00000000004c0947 */ /* 0x004fea0003800000 */
[----:B------:R-:W2:Y:S02]  /*ee20*/  QSPC.E.S P0, RZ, [R32] ;  /* 0x0000000020ff73aa */ /* 0x000ea40000000500 */
[----:B--2---:R-:W-:Y:S05]  /*ee30*/  @!P0 BRA `(.L_x_2221) ;  /* 0x0000000000188947 */ /* 0x004fea0003800000 */
[----:B------:R-:W-:-:S07]  /*ee40*/  MOV R9, R32 ;  /* 0x0000002000097202 */ /* 0x000fce0000000f00 */
.L_x_2222:
[----:B------:R-:W2:Y:S02]  /*ee50*/  LDS R32, [R9] ;  /* 0x0000000009207984 */ /* 0x000ea40000000800 */
[----:B--2---:R-:W-:-:S05]  /*ee60*/  FADD R33, R17, R32 ;  /* 0x0000002011217221 */ /* 0x004fca0000000000 */
[----:B------:R-:W2:Y:S02]  /*ee70*/  ATOMS.CAST.SPIN P0, [R9], R32, R33 ;  /* 0x000000200900758d */ /* 0x000ea40001800021 */
[----:B--2---:R-:W-:Y:S05]  /*ee80*/  @!P0 BRA `(.L_x_2222) ;  /* 0xfffffffc00f08947 */ /* 0x004fea000383ffff */
[----:B------:R-:W-:Y:S05]  /*ee90*/  BRA `(.L_x_2220) ;  /* 0x00000000002c7947 */ /* 0x000fea0003800000 */
.L_x_2221:
[----:B------:R-:W2:Y:S02]  /*eea0*/  QSPC.E.D P0, RZ, [R32] ;  /* 0x0000000020ff73aa */ /* 0x000ea40000000700 */
[----:B--2---:R-:W-:Y:S05]  /*eeb0*/  @!P0 BRA `(.L_x_2223) ;  /* 0x0000000000188947 */ /* 0x004fea0003800000 */
.L_x_2224:
[----:B------:R-:W2:Y:S02]  /*eec0*/  LD.E R34, [R32] ;  /* 0x0000000020227980 */ /* 0x000ea40000100900 */
[----:B--2---:R-:W-:-:S06]  /*eed0*/  FADD R35, R17, R34 ;  /* 0x0000002211237221 */ /* 0x004fcc0000000000 */
[----:B------:R-:W2:Y:S02]  /*eee0*/  ATOM.E.CAST.SPIN PT, R35, [R32], R34, R35 ;  /* 0x000000222023738b */ /* 0x000ea400019e0123 */
[----:B--2---:R-:W-:-:S13]  /*eef0*/  ISETP.EQ.U32.AND P0, PT, R35, 0x1, PT ;  /* 0x000000012300780c */ /* 0x004fda0003f02070 */
[----:B------:R-:W-:Y:S05]  /*ef00*/  @!P0 BRA `(.L_x_2224) ;  /* 0xfffffffc00ec8947 */ /* 0x000fea000383ffff */
[----:B------:R-:W-:Y:S05]  /*ef10*/  BRA `(.L_x_2220) ;  /* 0x00000000000c7947 */ /* 0x000fea0003800000 */
.L_x_2223:
[----:B------:R-:W2:Y:S02]  /*ef20*/  LD.E R9, desc[UR8][R32.64] ;  /* 0x0000000820097980 */ /* 0x000ea4000c101900 */
[----:B--2---:R-:W-:-:S05]  /*ef30*/  FADD R9, R17, R9 ;  /* 0x0000000911097221 */ /* 0x004fca0000000000 */
[----:B------:R2:W-:Y:S02]  /*ef40*/  ST.E desc[UR8][R32.64], R9 ;  /* 0x0000000920007985 */ /* 0x0005e4000c101908 */
.L_x_2220:
[----:B------:R-:W-:Y:S05]  /*ef50*/  BSYNC.RECONVERGENT B1 ;  /* 0x0000000000017941 */ /* 0x000fea0003800200 */
.L_x_2219:
[----:B------:R-:W3:Y:S01]  /*ef60*/  LDL R14, [R1+0x7c] ;  /* 0x00007c00010e7983 */ /* 0x000ee20000100800 */
[----:B--2---:R-:W-:-:S04]  /*ef70*/  FFMA R9, R22, R2, R13 ;  /* 0x0000000216097223 */ /* 0x004fc8000000000d */
[----:B------:R-:W-:Y:S01]  /*ef80*/  FADD R9, R9, -R13 ;  /* 0x8000000d09097221 */ /* 0x000fe20000000000 */
[----:B---3--:R-:W-:-:S05]  /*ef90*/  IMAD.WIDE R28, R14, 0x4, R28 ;  /* 0x000000040e1c7825 */ /* 0x008fca00078e021c */
[----:B------:R2:W-:Y:S01]  /*efa0*/  ATOM.E.ADD.F32.FTZ.RN.STRONG.GPU P0, RZ, desc[UR8][R28.64], R9 ;  /* 0x800000091cff79a2 */ /* 0x0005e2000c10f308 */
[----:B------:R-:W-:Y:S04]  /*efb0*/  BSSY.RECONVERGENT B1, `(.L_x_2225) ;  /* 0x0000015000017945 */ /* 0x000fe80003800200 */
[----:B--2---:R-:W-:Y:S05]  /*efc0*/  @P0 BRA `(.L_x_2226) ;  /* 0x00000000004c0947 */ /* 0x004fea0003800000 */
[----:B------:R-:W2:Y:S02]  /*efd0*/  QSPC.E.S P0, RZ, [R28] ;  /* 0x000000001cff73aa */ /* 0x000ea40000000500 */
[----:B--2---:R-:W-:Y:S05]  /*efe0*/  @!P0 BRA `(.L_x_2227) ;  /* 0x0000000000188947 */ /* 0x004fea0003800000 */
[----:B------:R-:W-:-:S07]  /*eff0*/  MOV R14, R28 ;  /* 0x0000001c000e7202 */ /* 0x000fce0000000f00 */
.L_x_2228:
[----:B------:R-:W2:Y:S02]  /*f000*/  LDS R28, [R14] ;  /* 0x000000000e1c7984 */ /* 0x000ea40000000800 */
[----:B--2---:R-:W-:-:S05]  /*f010*/  FADD R29, R9, R28 ;  /* 0x0000001c091d7221 */ /* 0x004fca0000000000 */
[----:B------:R-:W2:Y:S02]  /*f020*/  ATOMS.CAST.SPIN P0, [R14], R28, R29 ;  /* 0x0000001c0e00758d */ /* 0x000ea4000180001d */
[----:B--2---:R-:W-:Y:S05]  /*f030*/  @!P0 BRA `(.L_x_2228) ;  /* 0xfffffffc00f08947 */ /* 0x004fea000383ffff */
[----:B------:R-:W-:Y:S05]  /*f040*/  BRA `(.L_x_2226) ;  /* 0x00000000002c7947 */ /* 0x000fea0003800000 */
.L_x_2227:
[----:B------:R-:W2:Y:S02]  /*f050*/  QSPC.E.D P0, RZ, [R28] ;  /* 0x000000001cff73aa */ /* 0x000ea40000000700 */
[----:B--2---:R-:W-:Y:S05]  /*f060*/  @!P0 BRA `(.L_x_2229) ;  /* 0x0000000000188947 */ /* 0x004fea0003800000 */
.L_x_2230:
[----:B------:R-:W2:Y:S02]  /*f070*/  LD.E R32, [R28] ;  /* 0x000000001c207980 */ /* 0x000ea40000100900 */
[----:B--2---:R-:W-:-:S06]  /*f080*/  FADD R33, R9, R32 ;  /* 0x0000002009217221 */ /* 0x004fcc0000000000 */
[----:B------:R-:W2:Y:S02]  /*f090*/  ATOM.E.CAST.SPIN PT, R33, [R28], R32, R33 ;  /* 0x000000201c21738b */ /* 0x000ea400019e0121 */
[----:B--2---:R-:W-:-:S13]  /*f0a0*/  ISETP.EQ.U32.AND P0, PT, R33, 0x1, PT ;  /* 0x000000012100780c */ /* 0x004fda0003f02070 */
[----:B------:R-:W-:Y:S05]  /*f0b0*/  @!P0 BRA `(.L_x_2230) ;  /* 0xfffffffc00ec8947 */ /* 0x000fea000383ffff */
[----:B------:R-:W-:Y:S05]  /*f0c0*/  BRA `(.L_x_2226) ;  /* 0x00000000000c7947 */ /* 0x000fea0003800000 */
.L_x_2229:
[----:B------:R-:W2:Y:S02]  /*f0d0*/  LD.E R14, desc[UR8][R28.64] ;  /* 0x000000081c0e7980 */ /* 0x000ea4000c101900 */
[----:B--2---:R-:W-:-:S05]  /*f0e0*/  FADD R14, R9, R14 ;  /* 0x0000000e090e7221 */ /* 0x004fca0000000000 */
[----:B------:R2:W-:Y:S02]  /*f0f0*/  ST.E desc[UR8][R28.64], R14 ;  /* 0x0000000e1c007985 */ /* 0x0005e4000c101908 */
.L_x_2226:
[----:B------:R-:W-:Y:S05]  /*f100*/  BSYNC.RECONVERGENT B1 ;  /* 0x0000000000017941 */ /* 0x000fea0003800200 */
.L_x_2225:
[----:B------:R-:W1:Y:S02]  /*f110*/  LDL R9, [R1+0x7c] ;  /* 0x00007c0001097983 */ /* 0x000e640000100800 */
[----:B-1----:R-:W-:-:S05]  /*f120*/  IMAD.WIDE R30, R9, 0x4, R30 ;  /* 0x00000004091e7825 */ /* 0x002fca00078e021e */
[----:B------:R1:W-:Y:S01]  /*f130*/  ATOM.E.ADD.F32.FTZ.RN.STRONG.GPU P0, RZ, desc[UR8][R30.64], R17 ;  /* 0x800000111eff79a2 */ /* 0x0003e2000c10f308 */
[----:B------:R-:W-:Y:S04]  /*f140*/  BSSY.RECONVERGENT B1, `(.L_x_2231) ;  /* 0x0000015000017945 */ /* 0x000fe80003800200 */
[----:B-1----:R-:W-:Y:S05]  /*f150*/  @P0 BRA `(.L_x_2232) ;  /* 0x00000000004c0947 */ /* 0x002fea0003800000 */
[----:B------:R-:W1:Y:S02]  /*f160*/  QSPC.E.S P0, RZ, [R30] ;  /* 0x000000001eff73aa */ /* 0x000e640000000500 */
[----:B-1----:R-:W-:Y:S05]  /*f170*/  @!P0 BRA `(.L_x_2233) ;  /* 0x0000000000188947 */ /* 0x002fea0003800000 */
[----:B------:R-:W-:-:S07]  /*f180*/  MOV R30, R30 ;  /* 0x0000001e001e7202 */ /* 0x000fce0000000f00 */
.L_x_2234:
[----:B--2---:R-:W1:Y:S02]  /*f190*/  LDS R28, [R30] ;  /* 0x000000001e1c7984 */ /* 0x004e640000000800 */
[----:B-1----:R-:W-:-:S05]  /*f1a0*/  FADD R29, R17, R28 ;  /* 0x0000001c111d7221 */ /* 0x002fca0000000000 */
[----:B------:R-:W1:Y:S02]  /*f1b0*/  ATOMS.CAST.SPIN P0, [R30], R28, R29 ;  /* 0x0000001c1e00758d */ /* 0x000e64000180001d */
[----:B-1----:R-:W-:Y:S05]  /*f1c0*/  @!P0 BRA `(.L_x_2234) ;  /* 0xfffffffc00f08947 */ /* 0x002fea000383ffff */
[----:B------:R-:W-:Y:S05]  /*f1d0*/  BRA `(.L_x_2232) ;  /* 0x00000000002c7947 */ /* 0x000fea0003800000 */
.L_x_2233:
[----:B------:R-:W1:Y:S02]  /*f1e0*/  QSPC.E.D P0, RZ, [R30] ;  /* 0x000000001eff73aa */ /* 0x000e640000000700 */
[----:B-1----:R-:W-:Y:S05]  /*f1f0*/  @!P0 BRA `(.L_x_2235) ;  /* 0x0000000000188947 */ /* 0x002fea0003800000 */
.L_x_2236:
[----:B--2---:R-:W2:Y:S02]  /*f200*/  LD.E R28, [R30] ;  /* 0x000000001e1c7980 */ /* 0x004ea40000100900 */
[----:B--2---:R-:W-:-:S06]  /*f210*/  FADD R29, R17, R28 ;  /* 0x0000001c111d7221 */ /* 0x004fcc0000000000 */
[----:B------:R-:W2:Y:S02]  /*f220*/  ATOM.E.CAST.SPIN PT, R29, [R30], R28, R29 ;  /* 0x0000001c1e1d738b */ /* 0x000ea400019e011d */
[----:B--2---:R-:W-:-:S13]  /*f230*/  ISETP.EQ.U32.AND P0, PT, R29, 0x1, PT ;  /* 0x000000011d00780c */ /* 0x004fda0003f02070 */
[----:B------:R-:W-:Y:S05]  /*f240*/  @!P0 BRA `(.L_x_2236) ;  /* 0xfffffffc00ec8947 */ /* 0x000fea000383ffff */
[----:B------:R-:W-:Y:S05]  /*f250*/  BRA `(.L_x_2232) ;  /* 0x00000000000c7947 */ /* 0x000fea0003800000 */
.L_x_2235:
[----:B------:R-:W3:Y:S02]  /*f260*/  LD.E R9, desc[UR8][R30.64] ;  /* 0x000000081e097980 */ /* 0x000ee4000c101900 */
[----:B---3--:R-:W-:-:S05]  /*f270*/  FADD R9, R17, R9 ;  /* 0x0000000911097221 */ /* 0x008fca0000000000 */
[----:B------:R1:W-:Y:S02]  /*f280*/  ST.E desc[UR8][R30.64], R9 ;  /* 0x000000091e007985 */ /* 0x0003e4000c101908 */
.L_x_2232:
[----:B------:R-:W-:Y:S05]  /*f290*/  BSYNC.RECONVERGENT B1 ;  /* 0x0000000000017941 */ /* 0x000fea0003800200 */
.L_x_2231:
[----:B------:R-:W-:-:S03]  /*f2a0*/  UMOV UR4, 0xffffffff ;  /* 0xffffffff00047882 */ /* 0x000fc60000000000 */
[----:B------:R-:W-:Y:S05]  /*f2b0*/  BRA.DIV UR4, `(.L_x_2237) ;  /* 0x000004ba04947947 */ /* 0x000fea000b800000 */
[----:B------:R-:W1:Y:S04]  /*f2c0*/  LDL R22, [R1+0xc8] ;  /* 0x0000c80001167983 */ /* 0x000e680000100800 */
[----:B--2---:R2:W3:Y:S04]  /*f2d0*/  SHFL.IDX PT, R14, R47, 0x1, 0x181f ;  /* 0x00381f002f0e7f89 */ /* 0x0044e800000e0000 */
[----:B-1-3--:R2:W1:Y:S02]  /*f2e0*/  SHFL.IDX PT, R9, R22, 0x1, 0x181f ;  /* 0x00381f0016097f89 */ /* 0x00a46400000e0000 */
.L_x_4626:
[----:B------:R-:W3:Y:S01]  /*f2f0*/  LDL.LU R24, [R1+0x4] ;  /* 0x0000040001187983 */ /* 0x000ee20000300800 */
[----:B-1----:R-:W-:-:S05]  /*f300*/  IMAD R9, R14, R19, R9 ;  /* 0x000000130e097224 */ /* 0x002fca00078e0209 */
[----:B------:R-:W-:Y:S02]  /*f310*/  SHF.R.S32.HI R14, RZ, 0x1f, R9 ;  /* 0x0000001fff0e7819 */ /* 0x000fe40000011409 */
[----:B--2---:R-:W-:-:S04]  /*f320*/  IADD3 R22, P0, PT, R49, R9, RZ ;  /* 0x0000000931167210 */ /* 0x004fc80007f1e0ff */
        /* <DEDUP_REMOVED lines=14> */
.L_x_2241:
[----:B------:R-:W1:Y:S02]  /*f410*/  LDS R28, [R24] ;  /* 0x00000000181c7984 */ /* 0x000e640000000800 */
[----:B-1----:R-:W-:-:S05]  /*f420*/  FADD R29, R22, R28 ;  /* 0x0000001c161d7221 */ /* 0x002fca0000000000 */
[----:B------:R-:W1:Y:S02]  /*f430*/  ATOMS.CAST.SPIN P0, [R24], R28, R29 ;  /* 0x0000001c1800758d */ /* 0x000e64000180001d */
[----:B-1----:R-:W-:Y:S05]  /*f440*/  @!P0 BRA `(.L_x_2241) ;  /* 0xfffffffc00f08947 */ /* 0x002fea000383ffff */
[----:B------:R-:W-:Y:S05]  /*f450*/  BRA `(.L_x_2239) ;  /* 0x00000000002c7947 */ /* 0x000fea0003800000 */
.L_x_2240:
[----:B------:R-:W1:Y:S02]  /*f460*/  QSPC.E.D P0, RZ, [R30] ;  /* 0x000000001eff73aa */ /* 0x000e640000000700 */
[----:B-1----:R-:W-:Y:S05]  /*f470*/  @!P0 BRA `(.L_x_2242) ;  /* 0x0000000000188947 */ /* 0x002fea0003800000 */
.L_x_2243:
[----:B------:R-:W2:Y:S02]  /*f480*/  LD.E R28, [R30] ;  /* 0x000000001e1c7980 */ /* 0x000ea40000100900 */
[----:B--2---:R-:W-:-:S06]  /*f490*/  FADD R29, R22, R28 ;  /* 0x0000001c161d7221 */ /* 0x004fcc0000000000 */
[----:B------:R-:W2:Y:S02]  /*f4a0*/  ATOM.E.CAST.SPIN PT, R29, [R30], R28, R29 ;  /* 0x0000001c1e1d738b */ /* 0x000ea400019e011d */
[----:B--2---:R-:W-:-:S13]  /*f4b0*/  ISETP.EQ.U32.AND P0, PT, R29, 0x1, PT ;  /* 0x000000011d00780c */ /* 0x004fda0003f02070 */
[----:B------:R-:W-:Y:S05]  /*f4c0*/  @!P0 BRA `(.L_x_2243) ;  /* 0xfffffffc00ec8947 */ /* 0x000fea000383ffff */
[----:B------:R-:W-:Y:S05]  /*f4d0*/  BRA `(.L_x_2239) ;  /* 0x00000000000c7947 */ /* 0x000fea0003800000 */
.L_x_2242:
[----:B------:R-:W2:Y:S02]  /*f4e0*/  LD.E R24, desc[UR8][R30.64] ;  /* 0x000000081e187980 */ /* 0x000ea4000c101900 */
[----:B--2---:R-:W-:-:S05]  /*f4f0*/  FADD R24, R22, R24 ;  /* 0x0000001816187221 */ /* 0x004fca0000000000 */
[----:B------:R1:W-:Y:S02]  /*f500*/  ST.E desc[UR8][R30.64], R24 ;  /* 0x000000181e007985 */ /* 0x0003e4000c101908 */
.L_x_2239:
[----:B------:R-:W-:Y:S05]  /*f510*/  BSYNC.RECONVERGENT B1 ;  /* 0x0000000000017941 */ /* 0x000fea0003800200 */
.L_x_2238:
        /* <DEDUP_REMOVED lines=9> */
.L_x_2247:
[----:B------:R-:W2:Y:S02]  /*f5b0*/  LDS R32, [R9] ;  /* 0x0000000009207984 */ /* 0x000ea40000000800 */
[----:B--2---:R-:W-:-:S05]  /*f5c0*/  FADD R33, R17, R32 ;  /* 0x0000002011217221 */ /* 0x004fca0000000000 */
[----:B------:R-:W2:Y:S02]  /*f5d0*/  ATOMS.CAST.SPIN P0, [R9], R32, R33 ;  /* 0x000000200900758d */ /* 0x000ea40001800021 */
[----:B--2---:R-:W-:Y:S05]  /*f5e0*/  @!P0 BRA `(.L_x_2247) ;  /* 0xfffffffc00f08947 */ /* 0x004fea000383ffff */
[----:B------:R-:W-:Y:S05]  /*f5f0*/  BRA `(.L_x_2245) ;  /* 0x00000000002c7947 */ /* 0x000fea0003800000 */
.L_x_2246:
[----:B------:R-:W2:Y:S02]  /*f600*/  QSPC.E.D P0, RZ, [R28] ;  /* 0x000000001cff73aa */ /* 0x000ea40000000700 */
[----:B--2---:R-:W-:Y:S05]  /*f610*/  @!P0 BRA `(.L_x_2248) ;  /* 0x0000000000188947 */ /* 0x004fea0003800000 */
.L_x_2249:
[----:B------:R-:W2:Y:S02]  /*f620*/  LD.E R32, [R28] ;  /* 0x000000001c207980 */ /* 0x000ea40000100900 */
[----:B--2---:R-:W-:-:S06]  /*f630*/  FADD R33, R17, R32 ;  /* 0x0000002011217221 */ /* 0x004fcc0000000000 */
[----:B------:R-:W2:Y:S02]  /*f640*/  ATOM.E.CAST.SPIN PT, R33, [R28], R32, R33 ;  /* 0x000000201c21738b */ /* 0x000ea400019e0121 */
[----:B--2---:R-:W-:-:S13]  /*f650*/  ISETP.EQ.U32.AND P0, PT, R33, 0x1, PT ;  /* 0x000000012100780c */ /* 0x004fda0003f02070 */
[----:B------:R-:W-:Y:S05]  /*f660*/  @!P0 BRA `(.L_x_2249) ;  /* 0xfffffffc00ec8947 */ /* 0x000fea000383ffff */
[----:B------:R-:W-:Y:S05]  /*f670*/  BRA `(.L_x_2245) ;  /* 0x00000000000c7947 */ /* 0x000fea0003800000 */
.L_x_2248:
[----:B------:R-:W2:Y:S02]  /*f680*/  LD.E R9, desc[UR8][R28.64] ;  /* 0x000000081c097980 */ /* 0x000ea4000c101900 */
[----:B--2---:R-:W-:-:S05]  /*f690*/  FADD R9, R17, R9 ;  /* 0x0000000911097221 */ /* 0x004fca0000000000 */
[----:B------:R2:W-:Y:S02]  /*f6a0*/  ST.E desc[UR8][R28.64], R9 ;  /* 0x000000091c007985 */ /* 0x0005e4000c101908 */
.L_x_2245:
[----:B------:R-:W-:Y:S05]  /*f6b0*/  BSYNC.RECONVERGENT B1 ;  /* 0x0000000000017941 */ /* 0x000fea0003800200 */
.L_x_2244:
        /* <DEDUP_REMOVED lines=9> */
.L_x_2253:
[----:B------:R-:W2:Y:S02]  /*f750*/  LDS R32, [R14] ;  /* 0x000000000e207984 */ /* 0x000ea40000000800 */
[----:B--2---:R-:W-:-:S05]  /*f760*/  FADD R33, R9, R32 ;  /* 0x0000002009217221 */ /* 0x004fca0000000000 */
[----:B------:R-:W2:Y:S02]  /*f770*/  ATOMS.CAST.SPIN P0, [R14], R32, R33 ;  /* 0x000000200e00758d */ /* 0x000ea40001800021 */
[----:B--2---:R-:W-:Y:S05]  /*f780*/  @!P0 BRA `(.L_x_2253) ;  /* 0xfffffffc00f08947 */ /* 0x004fea000383ffff */
[----:B------:R-:W-:Y:S05]  /*f790*/  BRA `(.L_x_2251) ;  /* 0x00000000002c7947 */ /* 0x000fea0003800000 */
.L_x_2252:
[----:B------:R-:W2:Y:S02]  /*f7a0*/  QSPC.E.D P0, RZ, [R32] ;  /* 0x0000000020ff73aa */ /* 0x000ea40000000700 */
[----:B--2---:R-:W-:Y:S05]  /*f7b0*/  @!P0 BRA `(.L_x_2254) ;  /* 0x0000000000188947 */ /* 0x004fea0003800000 */
.L_x_2255:
[----:B------:R-:W2:Y:S02]  /*f7c0*/  LD.E R34, [R32] ;  /* 0x0000000020227980 */ /* 0x000ea40000100900 */
[----:B--2---:R-:W-:-:S06]  /*f7d0*/  FADD R35, R9, R34 ;  /* 0x0000002209237221 */ /* 0x004fcc0000000000 */
[----:B------:R-:W2:Y:S02]  /*f7e0*/  ATOM.E.CAST.SPIN PT, R35, [R32], R34, R35 ;  /* 0x000000222023738b */ /* 0x000ea400019e0123 */
[----:B--2---:R-:W-:-:S13]  /*f7f0*/  ISETP.EQ.U32.AND P0, PT, R35, 0x1, PT ;  /* 0x000000012300780c */ /* 0x004fda0003f02070 */
[----:B------:R-:W-:Y:S05]  /*f800*/  @!P0 BRA `(.L_x_2255) ;  /* 0xfffffffc00ec8947 */ /* 0x000fea000383ffff */
[----:B------:R-:W-:Y:S05]  /*f810*/  BRA `(.L_x_2251) ;  /* 0x00000000000c7947 */ /* 0x000fea0003800000 */
.L_x_2254:
[----:B------:R-:W2:Y:S02]  /*f820*/  LD.E R14, desc[UR8][R32.64] ;  /* 0x00000008200e7980 */ /* 0x000ea4000c101900 */
[----:B--2---:R-:W-:-:S05]  /*f830*/  FADD R14, R9, R14 ;  /* 0x0000000e090e7221 */ /* 0x004fca0000000000 */
[----:B------:R2:W-:Y:S02]  /*f840*/  ST.E desc[UR8][R32.64], R14 ;  /* 0x0000000e20007985 */ /* 0x0005e4000c101908 */
.L_x_2251:
[----:B------:R-:W-:Y:S05]  /*f850*/  BSYNC.RECONVERGENT B1 ;  /* 0x0000000000017941 */ /* 0x000fea0003800200 */
.L_x_2250:
[----:B--2---:R-:W-:-:S05]  /*f860*/  IMAD.WIDE R32, R19, 0x4, R28 ;  /* 0x0000000413207825 */ /* 0x004fca00078e021c */
[----:B------:R2:W-:Y:S01]  /*f870*/  ATOM.E.ADD.F32.FTZ.RN.STRONG.GPU P0, RZ, desc[UR8][R32.64], R17 ;  /* 0x8000001120ff79a2 */ /* 0x0005e2000c10f308 */
[----:B------:R-:W-:Y:S04]  /*f880*/  BSSY.RECONVERGENT B1, `(.L_x_2256) ;  /* 0x0000015000017945 */ /* 0x000fe80003800200 */
[----:B--2---:R-:W-:Y:S05]  /*f890*/  @P0 BRA `(.L_x_2257) ;  /* 0x00000000004c0947 */ /* 0x004fea0003800000 */
[----:B------:R-:W2:Y:S02]  /*f8a0*/  QSPC.E.S P0, RZ, [R32] ;  /* 0x0000000020ff73aa */ /* 0x000ea40000000500 */
[----:B--2---:R-:W-:Y:S05]  /*f8b0*/  @!P0 BRA `(.L_x_2258) ;  /* 0x0000000000188947 */ /* 0x004fea0003800000 */
[----:B------:R-:W-:-:S07]  /*f8c0*/  MOV R9, R32 ;  /* 0x0000002000097202 */ /* 0x000fce0000000f00 */
.L_x_2259:
[----:B------:R-:W2:Y:S02]  /*f8d0*/  LDS R32, [R9] ;  /* 0x0000000009207984 */ /* 0x000ea40000000800 */
[----:B--2---:R-:W-:-:S05]  /*f8e0*/  FADD R33, R17, R32 ;  /* 0x0000002011217221 */ /* 0x004fca0000000000 */
[----:B------:R-:W2:Y:S02]  /*f8f0*/  ATOMS.CAST.SPIN P0, [R9], R32, R33 ;  /* 0x000000200900758d */ /* 0x000ea40001800021 */
[----:B--2---:R-:W-:Y:S05]  /*f900*/  @!P0 BRA `(.L_x_2259) ;  /* 0xfffffffc00f08947 */ /* 0x004fea000383ffff */
[----:B------:R-:W-:Y:S05]  /*f910*/  BRA `(.L_x_2257) ;  /* 0x00000000002c7947 */ /* 0x000fea0003800000 */
.L_x_2258:
[----:B------:R-:W2:Y:S02]  /*f920*/  QSPC.E.D P0, RZ, [R32] ;  /* 0x0000000020ff73aa */ /* 0x000ea40000000700 */
[----:B--2---:R-:W-:Y:S05]  /*f930*/  @!P0 BRA `(.L_x_2260) ;  /* 0x0000000000188947 */ /* 0x004fea0003800000 */
.L_x_2261:
[----:B------:R-:W2:Y:S02]  /*f940*/  LD.E R34, [R32] ;  /* 0x0000000020227980 */ /* 0x000ea40000100900 */
[----:B--2---:R-:W-:-:S06]  /*f950*/  FADD R35, R17, R34 ;  /* 0x0000002211237221 */ /* 0x004fcc0000000000 */
[----:B------:R-:W2:Y:S02]  /*f960*/  ATOM.E.CAST.SPIN PT, R35, [R32], R34, R35 ;  /* 0x000000222023738b */ /* 0x000ea400019e0123 */
[----:B--2---:R-:W-:-:S13]  /*f970*/  ISETP.EQ.U32.AND P0, PT, R35, 0x1, PT ;  /* 0x000000012300780c */ /* 0x004fda0003f02070 */
[----:B------:R-:W-:Y:S05]  /*f980*/  @!P0 BRA `(.L_x_2261) ;  /* 0xfffffffc00ec8947 */ /* 0x000fea000383ffff */
[----:B------:R-:W-:Y:S05]  /*f990*/  BRA `(.L_x_2257) ;  /* 0x00000000000c7947 */ /* 0x000fea0003800000 */
.L_x_2260:
[----:B------:R-:W2:Y:S02]  /*f9a0*/  LD.E R9, desc[UR8][R32.64] ;  /* 0x0000000820097980 */ /* 0x000ea4000c101900 */
[----:B--2---:R-:W-:-:S05]  /*f9b0*/  FADD R9, R17, R9 ;  /* 0x0000000911097221 */ /* 0x004fca0000000000 */
[----:B------:R2:W-:Y:S02]  /*f9c0*/  ST.E desc[UR8][R32.64], R9 ;  /* 0x0000000920007985 */ /* 0x0005e4000c101908 */
.L_x_2257:
[----:B------:R-:W-:Y:S05]  /*f9d0*/  BSYNC.RECONVERGENT B1 ;  /* 0x0000000000017941 */ /* 0x000fea0003800200 */
.L_x_2256:
        /* <DEDUP_REMOVED lines=9> */
.L_x_2265:
[----:B------:R-:W2:Y:S02]  /*fa70*/  LDS R32, [R14] ;  /* 0x000000000e207984 */ /* 0x000ea40000000800 */
[----:B--2---:R-:W-:-:S05]  /*fa80*/  FADD R33, R9, R32 ;  /* 0x0000002009217221 */ /* 0x004fca0000000000 */
[----:B------:R-:W2:Y:S02]  /*fa90*/  ATOMS.CAST.SPIN P0, [R14], R32, R33 ;  /* 0x000000200e00758d */ /* 0x000ea40001800021 */
[----:B--2---:R-:W-:Y:S05]  /*faa0*/  @!P0 BRA `(.L_x_2265) ;  /* 0xfffffffc00f08947 */ /* 0x004fea000383ffff */
[----:B------:R-:W-:Y:S05]  /*fab0*/  BRA `(.L_x_2263) ;  /* 0x00000000002c7947 */ /* 0x000fea0003800000 */
.L_x_2264:
[----:B------:R-:W2:Y:S02]  /*fac0*/  QSPC.E.D P0, RZ, [R32] ;  /* 0x0000000020ff73aa */ /* 0x000ea40000000700 */
[----:B--2---:R-:W-:Y:S05]  /*fad0*/  @!P0 BRA `(.L_x_2266) ;  /* 0x0000000000188947 */ /* 0x004fea0003800000 */
.L_x_2267:
[----:B------:R-:W2:Y:S02]  /*fae0*/  LD.E R34, [R32] ;  /* 0x0000000020227980 */ /* 0x000ea40000100900 */
[----:B--2---:R-:W-:-:S06]  /*faf0*/  FADD R35, R9, R34 ;  /* 0x0000002209237221 */ /* 0x004fcc0000000000 */
[----:B------:R-:W2:Y:S02]  /*fb00*/  ATOM.E.CAST.SPIN PT, R35, [R32], R34, R35 ;  /* 0x000000222023738b */ /* 0x000ea400019e0123 */
[----:B--2---:R-:W-:-:S13]  /*fb10*/  ISETP.EQ.U32.AND P0, PT, R35, 0x1, PT ;  /* 0x000000012300780c */ /* 0x004fda0003f02070 */
[----:B------:R-:W-:Y:S05]  /*fb20*/  @!P0 BRA `(.L_x_2267) ;  /* 0xfffffffc00ec8947 */ /* 0x000fea000383ffff */
[----:B------:R-:W-:Y:S05]  /*fb30*/  BRA `(.L_x_2263) ;  /* 0x00000000000c7947 */ /* 0x000fea0003800000 */
.L_x_2266:
[----:B------:R-:W2:Y:S02]  /*fb40*/  LD.E R14, desc[UR8][R32.64] ;  /* 0x00000008200e7980 */ /* 0x000ea4000c101900 */
[----:B--2---:R-:W-:-:S05]  /*fb50*/  FADD R14, R9, R14 ;  /* 0x0000000e090e7221 */ /* 0x004fca0000000000 */
[----:B------:R2:W-:Y:S02]  /*fb60*/  ST.E desc[UR8][R32.64], R14 ;  /* 0x0000000e20007985 */ /* 0x0005e4000c101908 */
.L_x_2263:
[----:B------:R-:W-:Y:S05]  /*fb70*/  BSYNC.RECONVERGENT B1 ;  /* 0x0000000000017941 */ /* 0x000fea0003800200 */
.L_x_2262:
[----:B--2---:R-:W-:-:S05]  /*fb80*/  IMAD.WIDE R32, R7, 0x4, R28 ;  /* 0x0000000407207825 */ /* 0x004fca00078e021c */
[----:B------:R2:W-:Y:S01]  /*fb90*/  ATOM.E.ADD.F32.FTZ.RN.STRONG.GPU P0, RZ, desc[UR8][R32.64], R17 ;  /* 0x8000001120ff79a2 */ /* 0x0005e2000c10f308 */
[----:B------:R-:W-:Y:S04]  /*fba0*/  BSSY.RECONVERGENT B1, `(.L_x_2268) ;  /* 0x0000015000017945 */ /* 0x000fe80003800200 */
[----:B--2---:R-:W-:Y:S05]  /*fbb0*/  @P0 BRA `(.L_x_2269) ;  /* 0x00000000004c0947 */ /* 0x004fea0003800000 */
[----:B------:R-:W2:Y:S02]  /*fbc0*/  QSPC.E.S P0, RZ, [R32] ;  /* 0x0000000020ff73aa */ /* 0x000ea40000000500 */
[----:B--2---:R-:W-:Y:S05]  /*fbd0*/  @!P0 BRA `(.L_x_2270) ;  /* 0x0000000000188947 */ /* 0x004fea0003800000 */
[----:B------:R-:W-:-:S07]  /*fbe0*/  MOV R9, R32 ;  /* 0x0000002000097202 */ /* 0x000fce0000000f00 */
.L_x_2271:
[----:B------:R-:W2:Y:S02]  /*fbf0*/  LDS R32, [R9] ;  /* 0x0000000009207984 */ /* 0x000ea40000000800 */
[----:B--2---:R-:W-:-:S05]  /*fc00*/  FADD R33, R17, R32 ;  /* 0x0000002011217221 */ /* 0x004fca0000000000 */
[----:B------:R-:W2:Y:S02]  /*fc10*/  ATOMS.CAST.SPIN P0, [R9], R32, R33 ;  /* 0x000000200900758d */ /* 0x000ea40001800021 */
[----:B--2---:R-:W-:Y:S05]  /*fc20*/  @!P0 BRA `(.L_x_2271) ;  /* 0xfffffffc00f08947 */ /* 0x004fea000383ffff */
[----:B------:R-:W-:Y:S05]  /*fc30*/  BRA `(.L_x_2269) ;  /* 0x00000000002c7947 */ /* 0x000fea0003800000 */
.L_x_2270:
[----:B------:R-:W2:Y:S02]  /*fc40*/  QSPC.E.D P0, RZ, [R32] ;  /* 0x0000000020ff73aa */ /* 0x000ea40000000700 */
[----:B--2---:R-:W-:Y:S05]  /*fc50*/  @!P0 BRA `(.L_x_2272) ;  /* 0x0000000000188947 */ /* 0x004fea0003800000 */
.L_x_2273:
[----:B------:R-:W2:Y:S02]  /*fc60*/  LD.E R34, [R32] ;  /* 0x0000000020227980 */ /* 0x000ea40000100900 */
[----:B--2---:R-:W-:-:S06]  /*fc70*/  FADD R35, R17, R34 ;  /* 0x0000002211237221 */ /* 0x004fcc0000000000 */
[----:B------:R-:W2:Y:S02]  /*fc80*/  ATOM.E.CAST.SPIN PT, R35, [R32], R34, R35 ;  /* 0x000000222023738b */ /* 0x000ea400019e0123 */
[----:B--2---:R-:W-:-:S13]  /*fc90*/  ISETP.EQ.U32.AND P0, PT, R35, 0x1, PT ;  /* 0x000000012300780c */ /* 0x004fda0003f02070 */
[----:B------:R-:W-:Y:S05]  /*fca0*/  @!P0 BRA `(.L_x_2273) ;  /* 0xfffffffc00ec8947 */ /* 0x000fea000383ffff */
[----:B------:R-:W-:Y:S05]  /*fcb0*/  BRA `(.L_x_2269) ;  /* 0x00000000000c7947 */ /* 0x000fea0003800000 */
.L_x_2272:
[----:B------:R-:W2:Y:S02]  /*fcc0*/  LD.E R9, desc[UR8][R32.64] ;  /* 0x0000000820097980 */ /* 0x000ea4000c101900 */
[----:B--2---:R-:W-:-:S05]  /*fcd0*/  FADD R9, R17, R9 ;  /* 0x0000000911097221 */ /* 0x004fca0000000000 */
[----:B------:R2:W-:Y:S02]  /*fce0*/  ST.E desc[UR8][R32.64], R9 ;  /* 0x0000000920007985 */ /* 0x0005e4000c101908 */
.L_x_2269:
[----:B------:R-:W-:Y:S05]  /*fcf0*/  BSYNC.RECONVERGENT B1 ;  /* 0x0000000000017941 */ /* 0x000fea0003800200 */
.L_x_2268:
        /* <DEDUP_REMOVED lines=9> */
.L_x_2277:
[----:B------:R-:W2:Y:S02]  /*fd90*/  LDS R32, [R14] ;  /* 0x000000000e207984 */ /* 0x000ea40000000800 */
[----:B--2---:R-:W-:-:S05]  /*fda0*/  FADD R33, R9, R32 ;  /* 0x0000002009217221 */ /* 0x004fca0000000000 */
[----:B------:R-:W2:Y:S02]  /*fdb0*/  ATOMS.CAST.SPIN P0, [R14], R32, R33 ;  /* 0x000000200e00758d */ /* 0x000ea40001800021 */
[----:B--2---:R-:W-:Y:S05]  /*fdc0*/  @!P0 BRA `(.L_x_2277) ;  /* 0xfffffffc00f08947 */ /* 0x004fea000383ffff */
[----:B------:R-:W-:Y:S05]  /*fdd0*/  BRA `(.L_x_2275) ;  /* 0x00000000002c7947 */ /* 0x000fea0003800000 */
.L_x_2276:
[----:B------:R-:W2:Y:S02]  /*fde0*/  QSPC.E.D P0, RZ, [R32] ;  /* 0x0000000020ff73aa */ /* 0x000ea40000000700 */
[----:B--2---:R-:W-:Y:S05]  /*fdf0*/  @!P0 BRA `(.L_x_2278) ;  /* 0x0000000000188947 */ /* 0x004fea0003800000 */
.L_x_2279:
[----:B------:R-:W2:Y:S02]  /*fe00*/  LD.E R34, [R32] ;  /* 0x0000000020227980 */ /* 0x000ea40000100900 */
[----:B--2---:R-:W-:-:S06]  /*fe10*/  FADD R35, R9, R34 ;  /* 0x0000002209237221 */ /* 0x004fcc0000000000 */
[----:B------:R-:W2:Y:S02]  /*fe20*/  ATOM.E.CAST.SPIN PT, R35, [R32], R34, R35 ;  /* 0x000000222023738b */ /* 0x000ea400019e0123 */
[----:B--2---:R-:W-:-:S13]  /*fe30*/  ISETP.EQ.U32.AND P0, PT, R35, 0x1, PT ;  /* 0x000000012300780c */ /* 0x004fda0003f02070 */
[----:B------:R-:W-:Y:S05]  /*fe40*/  @!P0 BRA `(.L_x_2279) ;  /* 0xfffffffc00ec8947 */ /* 0x000fea000383ffff */
[----:B------:R-:W-:Y:S05]  /*fe50*/  BRA `(.L_x_2275) ;  /* 0x00000000000c7947 */ /* 0x000fea0003800000 */
.L_x_2278:
[----:B------:R-:W2:Y:S02]  /*fe60*/  LD.E R14, desc[UR8][R32.64] ;  /* 0x00000008200e7980 */ /* 0x000ea4000c101900 */
[----:B--2---:R-:W-:-:S05]  /*fe70*/  FADD R14, R9, R14 ;  /* 0x0000000e090e7221 */ /* 0x004fca0000000000 */
[----:B------:R2:W-:Y:S02]  /*fe80*/  ST.E desc[UR8][R32.64], R14 ;  /* 0x0000000e20007985 */ /* 0x0005e4000c101908 */
.L_x_2275:
[----:B------:R-:W-:Y:S05]  /*fe90*/  BSYNC.RECONVERGENT B1 ;  /* 0x0000000000017941 */ /* 0x000fea0003800200 */
.L_x_2274:
[----:B--2---:R-:W-:-:S05]  /*fea0*/  IMAD.WIDE R32, R4, 0x4, R28 ;  /* 0x0000000404207825 */ /* 0x004fca00078e021c */
[----:B------:R2:W-:Y:S01]  /*feb0*/  ATOM.E.ADD.F32.FTZ.RN.STRONG.GPU P0, RZ, desc[UR8][R32.64], R17 ;  /* 0x8000001120ff79a2 */ /* 0x0005e2000c10f308 */
[----:B------:R-:W-:Y:S04]  /*fec0*/  BSSY.RECONVERGENT B1, `(.L_x_2280) ;  /* 0x0000015000017945 */ /* 0x000fe80003800200 */
[----:B--2---:R-:W-:Y:S05]  /*fed0*/  @P0 BRA `(.L_x_2281) ;  /* 0x00000000004c0947 */ /* 0x004fea0003800000 */
[----:B------:R-:W2:Y:S02]  /*fee0*/  QSPC.E.S P0, RZ, [R32] ;  /* 0x0000000020ff73aa */ /* 0x000ea40000000500 */
[----:B--2---:R-:W-:Y:S05]  /*fef0*/  @!P0 BRA `(.L_x_2282) ;  /* 0x0000000000188947 */ /* 0x004fea0003800000 */
[----:B------:R-:W-:-:S07]  /*ff00*/  MOV R9, R32 ;  /* 0x0000002000097202 */ /* 0x000fce0000000f00 */
.L_x_2283:
[----:B------:R-:W2:Y:S02]  /*ff10*/  LDS R32, [R9] ;  /* 0x0000000009207984 */ /* 0x000ea40000000800 */
[----:B--2---:R-:W-:-:S05]  /*ff20*/  FADD R33, R17, R32 ;  /* 0x0000002011217221 */ /* 0x004fca0000000000 */
[----:B------:R-:W2:Y:S02]  /*ff30*/  ATOMS.CAST.SPIN P0, [R9], R32, R33 ;  /* 0x000000200900758d */ /* 0x000ea40001800021 */
[----:B--2---:R-:W-:Y:S05]  /*ff40*/  @!P0 BRA `(.L_x_2283) ;  /* 0xfffffffc00f08947 */ /* 0x004fea000383ffff */
[----:B------:R-:W-:Y:S05]  /*ff50*/  BRA `(.L_x_2281) ;  /* 0x00000000002c7947 */ /* 0x000fea0003800000 */
.L_x_2282:
[----:B------:R-:W2:Y:S02]  /*ff60*/  QSPC.E.D P0, RZ, [R32] ;  /* 0x0000000020ff73aa */ /* 0x000ea40000000700 */
[----:B--2---:R-:W-:Y:S05]  /*ff70*/  @!P0 BRA `(.L_x_2284) ;  /* 0x0000000000188947 */ /* 0x004fea0003800000 */
.L_x_2285:
[----:B------:R-:W2:Y:S02]  /*ff80*/  LD.E R34, [R32] ;  /* 0x0000000020227980 */ /* 0x000ea40000100900 */
[----:B--2---:R-:W-:-:S06]  /*ff90*/  FADD R35, R17, R34 ;  /* 0x0000002211237221 */ /* 0x004fcc0000000000 */
[----:B------:R-:W2:Y:S02]  /*ffa0*/  ATOM.E.CAST.SPIN PT, R35, [R32], R34, R35 ;  /* 0x000000222023738b */ /* 0x000ea400019e0123 */
[----:B--2---:R-:W-:-:S13]  /*ffb0*/  ISETP.EQ.U32.AND P0, PT, R35, 0x1, PT ;  /* 0x000000012300780c */ /* 0x004fda0003f02070 */
[----:B------:R-:W-:Y:S05]  /*ffc0*/  @!P0 BRA `(.L_x_2285) ;  /* 0xfffffffc00ec8947 */ /* 0x000fea000383ffff */
[----:B------:R-:W-:Y:S05]  /*ffd0*/  BRA `(.L_x_2281) ;  /* 0x00000000000c7947 */ /* 0x000fea0003800000 */
.L_x_2284:
[----:B------:R-:W2:Y:S02]  /*ffe0*/  LD.E R9, desc[UR8][R32.64] ;  /* 0x0000000820097980 */ /* 0x000ea4000c101900 */
[----:B--2---:R-:W-:-:S05]  /*fff0*/  FADD R9, R17, R9 ;  /* 0x0000000911097221 */ /* 0x004fca0000000000 */
[----:B------:R2:W-:Y:S02]  /*10000*/  ST.E desc[UR8][R32.64], R9 ;  /* 0x0000000920007985 */ /* 0x0005e4000c101908 */
.L_x_2281:
[----:B------:R-:W-:Y:S05]  /*10010*/  BSYNC.RECONVERGENT B1 ;  /* 0x0000000000017941 */ /* 0x000fea0003800200 */
.L_x_2280:
        /* <DEDUP_REMOVED lines=9> */
.L_x_2289:
[----:B------:R-:W2:Y:S02]  /*100b0*/  LDS R32, [R14] ;  /* 0x000000000e207984 */ /* 0x000ea40000000800 */
[----:B--2---:R-:W-:-:S05]  /*100c0*/  FADD R33, R9, R32 ;  /* 0x0000002009217221 */ /* 0x004fca0000000000 */
[----:B------:R-:W2:Y:S02]  /*100d0*/  ATOMS.CAST.SPIN P0, [R14], R32, R33 ;  /* 0x000000200e00758d */ /* 0x000ea40001800021 */
[----:B--2---:R-:W-:Y:S05]  /*100e0*/  @!P0 BRA `(.L_x_2289) ;  /* 0xfffffffc00f08947 */ /* 0x004fea000383ffff */
[----:B------:R-:W-:Y:S05]  /*100f0*/  BRA `(.L_x_2287) ;  /* 0x00000000002c7947 */ /* 0x000fea0003800000 */
.L_x_2288:
[----:B------:R-:W2:Y:S02]  /*10100*/  QSPC.E.D P0, RZ, [R32] ;  /* 0x0000000020ff73aa */ /* 0x000ea40000000700 */
[----:B--2---:R-:W-:Y:S05]  /*10110*/  @!P0 BRA `(.L_x_2290) ;  /* 0x0000000000188947 */ /* 0x004fea0003800000 */
.L_x_2291:
[----:B------:R-:W2:Y:S02]  /*10120*/  LD.E R34, [R32] ;  /* 0x0000000020227980 */ /* 0x000ea40000100900 */
[----:B--2---:R-:W-:-:S06]  /*10130*/  FADD R35, R9, R34 ;  /* 0x0000002209237221 */ /* 0x004fcc0000000000 */
[----:B------:R-:W2:Y:S02]  /*10140*/  ATOM.E.CAST.SPIN PT, R35, [R32], R34, R35 ;  /* 0x000000222023738b */ /* 0x000ea400019e0123 */
[----:B--2---:R-:W-:-:S13]  /*10150*/  ISETP.EQ.U32.AND P0, PT, R35, 0x1, PT ;  /* 0x000000012300780c */ /* 0x004fda0003f02070 */
[----:B------:R-:W-:Y:S05]  /*10160*/  @!P0 BRA `(.L_x_2291) ;  /* 0xfffffffc00ec8947 */ /* 0x000fea000383ffff */
[----:B------:R-:W-:Y:S05]  /*10170*/  BRA `(.L_x_2287) ;  /* 0x00000000000c7947 */ /* 0x000fea0003800000 */
.L_x_2290:
[----:B------:R-:W2:Y:S02]  /*10180*/  LD.E R14, desc[UR8][R32.64] ;  /* 0x00000008200e7980 */ /* 0x000ea4000c101900 */
[----:B--2---:R-:W-:-:S05]  /*10190*/  FADD R14, R9, R14 ;  /* 0x0000000e090e7221 */ /* 0x004fca0000000000 */
[----:B------:R2:W-:Y:S02]  /*101a0*/  ST.E desc[UR8][R32.64], R14 ;  /* 0x0000000e20007985 */ /* 0x0005e4000c101908 */
.L_x_2287:
[----:B------:R-:W-:Y:S05]  /*101b0*/  BSYNC.RECONVERGENT B1 ;  /* 0x0000000000017941 */ /* 0x000fea0003800200 */
.L_x_2286:
[----:B--2---:R-:W-:-:S05]  /*101c0*/  IMAD.WIDE R32, R3, 0x4, R28 ;  /* 0x0000000403207825 */ /* 0x004fca00078e021c */
[----:B------:R2:W-:Y:S01]  /*101d0*/  ATOM.E.ADD.F32.FTZ.RN.STRONG.GPU P0, RZ, desc[UR8][R32.64], R17 ;  /* 0x8000001120ff79a2 */ /* 0x0005e2000c10f308 */
[----:B------:R-:W-:Y:S04]  /*101e0*/  BSSY.RECONVERGENT B1, `(.L_x_2292) ;  /* 0x0000015000017945 */ /* 0x000fe80003800200 */
[----:B--2---:R-:W-:Y:S05]  /*101f0*/  @P0 BRA `(.L_x_2293) ;  /* 0x00000000004c0947 */ /* 0x004fea0003800000 */
[----:B------:R-:W2:Y:S02]  /*10200*/  QSPC.E.S P0, RZ, [R32] ;  /* 0x0000000020ff73aa */ /* 0x000ea40000000500 */
[----:B--2---:R-:W-:Y:S05]  /*10210*/  @!P0 BRA `(.L_x_2294) ;  /* 0x0000000000188947 */ /* 0x004fea0003800000 */
[----:B------:R-:W-:-:S07]  /*10220*/  MOV R9, R32 ;  /* 0x0000002000097202 */ /* 0x000fce0000000f00 */
.L_x_2295:
[----:B------:R-:W2:Y:S02]  /*10230*/  LDS R32, [R9] ;  /* 0x0000000009207984 */ /* 0x000ea40000000800 */
[----:B--2---:R-:W-:-:S05]  /*10240*/  FADD R33, R17, R32 ;  /* 0x0000002011217221 */ /* 0x004fca0000000000 */
[----:B------:R-:W2:Y:S02]  /*10250*/  ATOMS.CAST.SPIN P0, [R9], R32, R33 ;  /* 0x000000200900758d */ /* 0x000ea40001800021 */
[----:B--2---:R-:W-:Y:S05]  /*10260*/  @!P0 BRA `(.L_x_2295) ;  /* 0xfffffffc00f08947 */ /* 0x004fea000383ffff */
[----:B------:R-:W-:Y:S05]  /*10270*/  BRA `(.L_x_2293) ;  /* 0x00000000002c7947 */ /* 0x000fea0003800000 */
.L_x_2294:
[----:B------:R-:W2:Y:S02]  /*10280*/  QSPC.E.D P0, RZ, [R32] ;  /* 0x0000000020ff73aa */ /* 0x000ea40000000700 */
[----:B--2---:R-:W-:Y:S05]  /*10290*/  @!P0 BRA `(.L_x_2296) ;  /* 0x0000000000188947 */ /* 0x004fea0003800000 */
.L_x_2297:
[----:B------:R-:W2:Y:S02]  /*102a0*/  LD.E R34, [R32] ;  /* 0x0000000020227980 */ /* 0x000ea40000100900 */
[----:B--2---:R-:W-:-:S06]  /*102b0*/  FADD R35, R17, R34 ;  /* 0x0000002211237221 */ /* 0x004fcc0000000000 */
[----:B------:R-:W2:Y:S02]  /*102c0*/  ATOM.E.CAST.SPIN PT, R35, [R32], R34, R35 ;  /* 0x000000222023738b */ /* 0x000ea400019e0123 */
[----:B--2---:R-:W-:-:S13]  /*102d0*/  ISETP.EQ.U32.AND P0, PT, R35, 0x1, PT ;  /* 0x000000012300780c */ /* 0x004fda0003f02070 */
[----:B------:R-:W-:Y:S05]  /*102e0*/  @!P0 BRA `(.L_x_2297) ;  /* 0xfffffffc00ec8947 */ /* 0x000fea000383ffff */
[----:B------:R-:W-:Y:S05]  /*102f0*/  BRA `(.L_x_2293) ;  /* 0x00000000000c7947 */ /* 0x000fea0003800000 */
.L_x_2296:
[----:B------:R-:W2:Y:S02]  /*10300*/  LD.E R9, desc[UR8][R32.64] ;  /* 0x0000000820097980 */ /* 0x000ea4000c101900 */
[----:B--2---:R-:W-:-:S05]  /*10310*/  FADD R9, R17, R9 ;  /* 0x0000000911097221 */ /* 0x004fca0000000000 */
[----:B------:R2:W-:Y:S02]  /*10320*/  ST.E desc[UR8][R32.64], R9 ;  /* 0x0000000920007985 */ /* 0x0005e4000c101908 */
.L_x_2293:
[----:B------:R-:W-:Y:S05]  /*10330*/  BSYNC.RECONVERGENT B1 ;  /* 0x0000000000017941 */ /* 0x000fea0003800200 */
.L_x_2292:
        /* <DEDUP_REMOVED lines=9> */
.L_x_2301:
[----:B------:R-:W2:Y:S02]  /*103d0*/  LDS R32, [R14] ;  /* 0x000000000e207984 */ /* 0x000ea40000000800 */
[----:B--2---:R-:W-:-:S05]  /*103e0*/  FADD R33, R9, R32 ;  /* 0x0000002009217221 */ /* 0x004fca0000000000 */
[----:B------:R-:W2:Y:S02]  /*103f0*/  ATOMS.CAST.SPIN P0, [R14], R32, R33 ;  /* 0x000000200e00758d */ /* 0x000ea40001800021 */
[----:B--2---:R-:W-:Y:S05]  /*10400*/  @!P0 BRA `(.L_x_2301) ;  /* 0xfffffffc00f08947 */ /* 0x004fea000383ffff */
[----:B------:R-:W-:Y:S05]  /*10410*/  BRA `(.L_x_2299) ;  /* 0x00000000002c7947 */ /* 0x000fea0003800000 */
.L_x_2300:
[----:B------:R-:W2:Y:S02]  /*10420*/  QSPC.E.D P0, RZ, [R32] ;  /* 0x0000000020ff73aa */ /* 0x000ea40000000700 */
[----:B--2---:R-:W-:Y:S05]  /*10430*/  @!P0 BRA `(.L_x_2302) ;  /* 0x0000000000188947 */ /* 0x004fea0003800000 */
.L_x_2303:
[----:B------:R-:W2:Y:S02]  /*10440*/  LD.E R34, [R32] ;  /* 0x0000000020227980 */ /* 0x000ea40000100900 */
[----:B--2---:R-:W-:-:S06]  /*10450*/  FADD R35, R9, R34 ;  /* 0x0000002209237221 */ /* 0x004fcc0000000000 */
[----:B------:R-:W2:Y:S02]  /*10460*/  ATOM.E.CAST.SPIN PT, R35, [R32], R34, R35 ;  /* 0x000000222023738b */ /* 0x000ea400019e0123 */
[----:B--2---:R-:W-:-:S13]  /*10470*/  ISETP.EQ.U32.AND P0, PT, R35, 0x1, PT ;  /* 0x000000012300780c */ /* 0x004fda0003f02070 */
[----:B------:R-:W-:Y:S05]  /*10480*/  @!P0 BRA `(.L_x_2303) ;  /* 0xfffffffc00ec8947 */ /* 0x000fea000383ffff */
[----:B------:R-:W-:Y:S05]  /*10490*/  BRA `(.L_x_2299) ;  /* 0x00000000000c7947 */ /* 0x000fea0003800000 */
.L_x_2302:
[----:B------:R-:W2:Y:S02]  /*104a0*/  LD.E R14, desc[UR8][R32.64] ;  /* 0x00000008200e7980 */ /* 0x000ea4000c101900 */
[----:B--2---:R-:W-:-:S05]  /*104b0*/  FADD R14, R9, R14 ;  /* 0x0000000e090e7221 */ /* 0x004fca0000000000 */
[----:B------:R2:W-:Y:S02]  /*104c0*/  ST.E desc[UR8][R32.64], R14 ;  /* 0x0000000e20007985 */ /* 0x0005e4000c101908 */
.L_x_2299:
[----:B------:R-:W-:Y:S05]  /*104d0*/  BSYNC.RECONVERGENT B1 ;  /* 0x0000000000017941 */ /* 0x000fea0003800200 */
.L_x_2298:
[----:B--2---:R-:W-:-:S05]  /*104e0*/  IMAD.WIDE R32, R6, 0x4, R28 ;  /* 0x0000000406207825 */ /* 0x004fca00078e021c */
[----:B------:R2:W-:Y:S01]  /*104f0*/  ATOM.E.ADD.F32.FTZ.RN.STRONG.GPU P0, RZ, desc[UR8][R32.64], R17 ;  /* 0x8000001120ff79a2 */ /* 0x0005e2000c10f308 */
[----:B------:R-:W-:Y:S04]  /*10500*/  BSSY.RECONVERGENT B1, `(.L_x_2304) ;  /* 0x0000015000017945 */ /* 0x000fe80003800200 */
[----:B--2---:R-:W-:Y:S05]  /*10510*/  @P0 BRA `(.L_x_2305) ;  /* 0x00000000004c0947 */ /* 0x004fea0003800000 */
[----:B------:R-:W2:Y:S02]  /*10520*/  QSPC.E.S P0, RZ, [R32] ;  /* 0x0000000020ff73aa */ /* 0x000ea40000000500 */
[----:B--2---:R-:W-:Y:S05]  /*10530*/  @!P0 BRA `(.L_x_2306) ;  /* 0x0000000000188947 */ /* 0x004fea0003800000 */
[----:B------:R-:W-:-:S07]  /*10540*/  MOV R9, R32 ;  /* 0x0000002000097202 */ /* 0x000fce0000000f00 */
.L_x_2307:
[----:B------:R-:W2:Y:S02]  /*10550*/  LDS R32, [R9] ;  /* 0x0000000009207984 */ /* 0x000ea40000000800 */
[----:B--2---:R-:W-:-:S05]  /*10560*/  FADD R33, R17, R32 ;  /* 0x0000002011217221 */ /* 0x004fca0000000000 */
[----:B------:R-:W2:Y:S02]  /*10570*/  ATOMS.CAST.SPIN P0, [R9], R32, R33 ;  /* 0x000000200900758d */ /* 0x000ea40001800021 */
[----:B--2---:R-:W-:Y:S05]  /*10580*/  @!P0 BRA `(.L_x_2307) ;  /* 0xfffffffc00f08947 */ /* 0x004fea000383ffff */
[----:B------:R-:W-:Y:S05]  /*10590*/  BRA `(.L_x_2305) ;  /* 0x00000000002c7947 */ /* 0x000fea0003800000 */
.L_x_2306:
[----:B------:R-:W2:Y:S02]  /*105a0*/  QSPC.E.D P0, RZ, [R32] ;  /* 0x0000000020ff73aa */ /* 0x000ea40000000700 */
[----:B--2---:R-:W-:Y:S05]  /*105b0*/  @!P0 BRA `(.L_x_2308) ;  /* 0x0000000000188947 */ /* 0x004fea0003800000 */
.L_x_2309:
[----:B------:R-:W2:Y:S02]  /*105c0*/  LD.E R34, [R32] ;  /* 0x0000000020227980 */ /* 0x000ea40000100900 */
[----:B--2---:R-:W-:-:S06]  /*105d0*/  FADD R35, R17, R34 ;  /* 0x0000002211237221 */ /* 0x004fcc0000000000 */
[----:B------:R-:W2:Y:S02]  /*105e0*/  ATOM.E.CAST.SPIN PT, R35, [R32], R34, R35 ;  /* 0x000000222023738b */ /* 0x000ea400019e0123 */
[----:B--2---:R-:W-:-:S13]  /*105f0*/  ISETP.EQ.U32.AND P0, PT, R35, 0x1, PT ;  /* 0x000000012300780c */ /* 0x004fda0003f02070 */
[----:B------:R-:W-:Y:S05]  /*10600*/  @!P0 BRA `(.L_x_2309) ;  /* 0xfffffffc00ec8947 */ /* 0x000fea000383ffff */
[----:B------:R-:W-:Y:S05]  /*10610*/  BRA `(.L_x_2305) ;  /* 0x00000000000c7947 */ /* 0x000fea0003800000 */
.L_x_2308:
[----:B------:R-:W2:Y:S02]  /*10620*/  LD.E R9, desc[UR8][R32.64] ;  /* 0x0000000820097980 */ /* 0x000ea4000c101900 */
[----:B--2---:R-:W-:-:S05]  /*10630*/  FADD R9, R17, R9 ;  /* 0x0000000911097221 */ /* 0x004fca0000000000 */
[----:B------:R2:W-:Y:S02]  /*10640*/  ST.E desc[UR8][R32.64], R9 ;  /* 0x0000000920007985 */ /* 0x0005e4000c101908 */
.L_x_2305:
[----:B------:R-:W-:Y:S05]  /*10650*/  BSYNC.RECONVERGENT B1 ;  /* 0x0000000000017941 */ /* 0x000fea0003800200 */
.L_x_2304:
        /* <DEDUP_REMOVED lines=9> */
.L_x_2313:
[----:B------:R-:W2:Y:S02]  /*106f0*/  LDS R32, [R11] ;  /* 0x000000000b207984 */ /* 0x000ea40000000800 */
[----:B--2---:R-:W-:-:S05]  /*10700*/  FADD R33, R9, R32 ;  /* 0x0000002009217221 */ /* 0x004fca0000000000 */
[----:B------:R-:W2:Y:S02]  /*10710*/  ATOMS.CAST.SPIN P0, [R11], R32, R33 ;  /* 0x000000200b00758d */ /* 0x000ea40001800021 */
[----:B--2---:R-:W-:Y:S05]  /*10720*/  @!P0 BRA `(.L_x_2313) ;  /* 0xfffffffc00f08947 */ /* 0x004fea000383ffff */
[----:B------:R-:W-:Y:S05]  /*10730*/  BRA `(.L_x_2311) ;  /* 0x00000000002c7947 */ /* 0x000fea0003800000 */
.L_x_2312:
[----:B------:R-:W2:Y:S02]  /*10740*/  QSPC.E.D P0, RZ, [R32] ;  /* 0x0000000020ff73aa */ /* 0x000ea40000000700 */
[----:B--2---:R-:W-:Y:S05]  /*10750*/  @!P0 BRA `(.L_x_2314) ;  /* 0x0000000000188947 */ /* 0x004fea0003800000 */
.L_x_2315:
[----:B------:R-:W2:Y:S02]  /*10760*/  LD.E R34, [R32] ;  /* 0x0000000020227980 */ /* 0x000ea40000100900 */
[----:B--2---:R-:W-:-:S06]  /*10770*/  FADD R35, R9, R34 ;  /* 0x0000002209237221 */ /* 0x004fcc0000000000 */
[----:B------:R-:W2:Y:S02]  /*10780*/  ATOM.E.CAST.SPIN PT, R35, [R32], R34, R35 ;  /* 0x000000222023738b */ /* 0x000ea400019e0123 */
[----:B--2---:R-:W-:-:S13]  /*10790*/  ISETP.EQ.U32.AND P0, PT, R35, 0x1, PT ;  /* 0x000000012300780c */ /* 0x004fda0003f02070 */
[----:B------:R-:W-:Y:S05]  /*107a0*/  @!P0 BRA `(.L_x_2315) ;  /* 0xfffffffc00ec8947 */ /* 0x000fea000383ffff */
[----:B------:R-:W-:Y:S05]  /*107b0*/  BRA `(.L_x_2311) ;  /* 0x00000000000c7947 */ /* 0x000fea0003800000 */
.L_x_2314:
[----:B------:R-:W2:Y:S02]  /*107c0*/  LD.E R11, desc[UR8][R32.64] ;  /* 0x00000008200b7980 */ /* 0x000ea4000c101900 */
[----:B--2---:R-:W-:-:S05]  /*107d0*/  FADD R11, R9, R11 ;  /* 0x0000000b090b7221 */ /* 0x004fca0000000000 */
[----:B------:R2:W-:Y:S02]  /*107e0*/  ST.E desc[UR8][R32.64], R11 ;  /* 0x0000000b20007985 */ /* 0x0005e4000c101908 */
.L_x_2311:
[----:B------:R-:W-:Y:S05]  /*107f0*/  BSYNC.RECONVERGENT B1 ;  /* 0x0000000000017941 */ /* 0x000fea0003800200 */
.L_x_2310:
[----:B--2---:R-:W-:-:S05]  /*10800*/  IMAD.WIDE R32, R5, 0x4, R28 ;  /* 0x0000000405207825 */ /* 0x004fca00078e021c */
[----:B------:R2:W-:Y:S01]  /*10810*/  ATOM.E.ADD.F32.FTZ.RN.STRONG.GPU P0, RZ, desc[UR8][R32.64], R17 ;  /* 0x8000001120ff79a2 */ /* 0x0005e2000c10f308 */
[----:B------:R-:W-:Y:S04]  /*10820*/  BSSY.RECONVERGENT B1, `(.L_x_2316) ;  /* 0x0000015000017945 */ /* 0x000fe80003800200 */
[----:B--2---:R-:W-:Y:S05]  /*10830*/  @P0 BRA `(.L_x_2317) ;  /* 0x00000000004c0947 */ /* 0x004fea0003800000 */
[----:B------:R-:W2:Y:S02]  /*10840*/  QSPC.E.S P0, RZ, [R32] ;  /* 0x0000000020ff73aa */ /* 0x000ea40000000500 */
[----:B--2---:R-:W-:Y:S05]  /*10850*/  @!P0 BRA `(.L_x_2318) ;  /* 0x0000000000188947 */ /* 0x004fea0003800000 */
[----:B------:R-:W-:-:S07]  /*10860*/  MOV R9, R32 ;  /* 0x0000002000097202 */ /* 0x000fce0000000f00 */
.L_x_2319:
[----:B------:R-:W2:Y:S02]  /*10870*/  LDS R32, [R9] ;  /* 0x0000000009207984 */ /* 0x000ea40000000800 */
[----:B--2---:R-:W-:-:S05]  /*10880*/  FADD R33, R17, R32 ;  /* 0x0000002011217221 */ /* 0x004fca0000000000 */
[----:B------:R-:W2:Y:S02]  /*10890*/  ATOMS.CAST.SPIN P0, [R9], R32, R33 ;  /* 0x000000200900758d */ /* 0x000ea40001800021 */
[----:B--2---:R-:W-:Y:S05]  /*108a0*/  @!P0 BRA `(.L_x_2319) ;  /* 0xfffffffc00f08947 */ /* 0x004fea000383ffff */
[----:B------:R-:W-:Y:S05]  /*108b0*/  BRA `(.L_x_2317) ;  /* 0x00000000002c7947 */ /* 0x000fea0003800000 */
.L_x_2318:
[----:B------:R-:W2:Y:S02]  /*108c0*/  QSPC.E.D P0, RZ, [R32] ;  /* 0x0000000020ff73aa */ /* 0x000ea40000000700 */
[----:B--2---:R-:W-:Y:S05]  /*108d0*/  @!P0 BRA `(.L_x_2320) ;  /* 0x0000000000188947 */ /* 0x004fea0003800000 */
.L_x_2321:
[----:B------:R-:W2:Y:S02]  /*108e0*/  LD.E R34, [R32] ;  /* 0x0000000020227980 */ /* 0x000ea40000100900 */
[----:B--2---:R-:W-:-:S06]  /*108f0*/  FADD R35, R17, R34 ;  /* 0x0000002211237221 */ /* 0x004fcc0000000000 */
[----:B------:R-:W2:Y:S02]  /*10900*/  ATOM.E.CAST.SPIN PT, R35, [R32], R34, R35 ;  /* 0x000000222023738b */ /* 0x000ea400019e0123 */
[----:B--2---:R-:W-:-:S13]  /*10910*/  ISETP.EQ.U32.AND P0, PT, R35, 0x1, PT ;  /* 0x000000012300780c */ /* 0x004fda0003f02070 */
[----:B------:R-:W-:Y:S05]  /*10920*/  @!P0 BRA `(.L_x_2321) ;  /* 0xfffffffc00ec8947 */ /* 0x000fea000383ffff */
[----:B------:R-:W-:Y:S05]  /*10930*/  BRA `(.L_x_2317) ;  /* 0x00000000000c7947 */ /* 0x000fea0003800000 */
.L_x_2320:
[----:B------:R-:W2:Y:S02]  /*10940*/  LD.E R9, desc[UR8][R32.64] ;  /* 0x0000000820097980 */ /* 0x000ea4000c101900 */
[----:B--2---:R-:W-:-:S05]  /*10950*/  FADD R9, R17, R9 ;  /* 0x0000000911097221 */ /* 0x004fca0000000000 */
[----:B------:R2:W-:Y:S02]  /*10960*/  ST.E desc[UR8][R32.64], R9 ;  /* 0x0000000920007985 */ /* 0x0005e4000c101908 */
.L_x_2317:
[----:B------:R-:W-:Y:S05]  /*10970*/  BSYNC.RECONVERGENT B1 ;  /* 0x0000000000017941 */ /* 0x000fea0003800200 */
.L_x_2316:
[----:B--2---:R-:W1:Y:S01]  /*10980*/  LDL R9, [R1+0x7c] ;  /* 0x00007c0001097983 */ /* 0x004e620000100800 */
[----:B------:R-:W-:-:S04]  /*10990*/  FFMA R8, R8, R2, R13 ;  /* 0x0000000208087223 */ /* 0x000fc8000000000d */
        /* <DEDUP_REMOVED lines=8> */
.L_x_2325:
[----:B------:R-:W1:Y:S02]  /*10a20*/  LDS R8, [R30] ;  /* 0x000000001e087984 */ /* 0x000e640000000800 */
[----:B-1----:R-:W-:-:S05]  /*10a30*/  FADD R9, R11, R8 ;  /* 0x000000080b097221 */ /* 0x002fca0000000000 */
[----:B------:R-:W1:Y:S02]  /*10a40*/  ATOMS.CAST.SPIN P0, [R30], R8, R9 ;  /* 0x000000081e00758d */ /* 0x000e640001800009 */
[----:B-1----:R-:W-:Y:S05]  /*10a50*/  @!P0 BRA `(.L_x_2325) ;  /* 0xfffffffc00f08947 */ /* 0x002fea000383ffff */
[----:B------:R-:W-:Y:S05]  /*10a60*/  BRA `(.L_x_2323) ;  /* 0x00000000002c7947 */ /* 0x000fea0003800000 */
.L_x_2324:
[----:B------:R-:W1:Y:S02]  /*10a70*/  QSPC.E.D P0, RZ, [R30] ;  /* 0x000000001eff73aa */ /* 0x000e640000000700 */
[----:B-1----:R-:W-:Y:S05]  /*10a80*/  @!P0 BRA `(.L_x_2326) ;  /* 0x0000000000188947 */ /* 0x002fea0003800000 */
.L_x_2327:
[----:B------:R-:W2:Y:S02]  /*10a90*/  LD.E R8, [R30] ;  /* 0x000000001e087980 */ /* 0x000ea40000100900 */
[----:B--2---:R-:W-:-:S06]  /*10aa0*/  FADD R9, R11, R8 ;  /* 0x000000080b097221 */ /* 0x004fcc0000000000 */
[----:B------:R-:W2:Y:S02]  /*10ab0*/  ATOM.E.CAST.SPIN PT, R9, [R30], R8, R9 ;  /* 0x000000081e09738b */ /* 0x000ea400019e0109 */
[----:B--2---:R-:W-:-:S13]  /*10ac0*/  ISETP.EQ.U32.AND P0, PT, R9, 0x1, PT ;  /* 0x000000010900780c */ /* 0x004fda0003f02070 */
[----:B------:R-:W-:Y:S05]  /*10ad0*/  @!P0 BRA `(.L_x_2327) ;  /* 0xfffffffc00ec8947 */ /* 0x000fea000383ffff */
[----:B------:R-:W-:Y:S05]  /*10ae0*/  BRA `(.L_x_2323) ;  /* 0x00000000000c7947 */ /* 0x000fea0003800000 */
.L_x_2326:
[----:B------:R-:W2:Y:S02]  /*10af0*/  LD.E R8, desc[UR8][R30.64] ;  /* 0x000000081e087980 */ /* 0x000ea4000c101900 */
[----:B--2---:R-:W-:-:S05]  /*10b00*/  FADD R8, R11, R8 ;  /* 0x000000080b087221 */ /* 0x004fca0000000000 */
[----:B------:R1:W-:Y:S02]  /*10b10*/  ST.E desc[UR8][R30.64], R8 ;  /* 0x000000081e007985 */ /* 0x0003e4000c101908 */
.L_x_2323:
[----:B------:R-:W-:Y:S05]  /*10b20*/  BSYNC.RECONVERGENT B1 ;  /* 0x0000000000017941 */ /* 0x000fea0003800200 */
.L_x_2322:
        /* <DEDUP_REMOVED lines=8> */
.L_x_2331:
[----:B------:R-:W1:Y:S02]  /*10bb0*/  LDS R8, [R28] ;  /* 0x000000001c087984 */ /* 0x000e640000000800 */
[----:B-1----:R-:W-:-:S05]  /*10bc0*/  FADD R9, R17, R8 ;  /* 0x0000000811097221 */ /* 0x002fca0000000000 */
[----:B------:R-:W1:Y:S02]  /*10bd0*/  ATOMS.CAST.SPIN P0, [R28], R8, R9 ;  /* 0x000000081c00758d */ /* 0x000e640001800009 */
[----:B-1----:R-:W-:Y:S05]  /*10be0*/  @!P0 BRA `(.L_x_2331) ;  /* 0xfffffffc00f08947 */ /* 0x002fea000383ffff */
[----:B------:R-:W-:Y:S05]  /*10bf0*/  BRA `(.L_x_2329) ;  /* 0x00000000002c7947 */ /* 0x000fea0003800000 */
.L_x_2330:
[----:B------:R-:W1:Y:S02]  /*10c00*/  QSPC.E.D P0, RZ, [R28] ;  /* 0x000000001cff73aa */ /* 0x000e640000000700 */
[----:B-1----:R-:W-:Y:S05]  /*10c10*/  @!P0 BRA `(.L_x_2332) ;  /* 0x0000000000188947 */ /* 0x002fea0003800000 */
.L_x_2333:
[----:B------:R-:W2:Y:S02]  /*10c20*/  LD.E R8, [R28] ;  /* 0x000000001c087980 */ /* 0x000ea40000100900 */
[----:B--2---:R-:W-:-:S06]  /*10c30*/  FADD R9, R17, R8 ;  /* 0x0000000811097221 */ /* 0x004fcc0000000000 */
[----:B------:R-:W2:Y:S02]  /*10c40*/  ATOM.E.CAST.SPIN PT, R9, [R28], R8, R9 ;  /* 0x000000081c09738b */ /* 0x000ea400019e0109 */
[----:B--2---:R-:W-:-:S13]  /*10c50*/  ISETP.EQ.U32.AND P0, PT, R9, 0x1, PT ;  /* 0x000000010900780c */ /* 0x004fda0003f02070 */
[----:B------:R-:W-:Y:S05]  /*10c60*/  @!P0 BRA `(.L_x_2333) ;  /* 0xfffffffc00ec8947 */ /* 0x000fea000383ffff */
[----:B------:R-:W-:Y:S05]  /*10c70*/  BRA `(.L_x_2329) ;  /* 0x00000000000c7947 */ /* 0x000fea0003800000 */
.L_x_2332:
[----:B------:R-:W2:Y:S02]  /*10c80*/  LD.E R8, desc[UR8][R28.64] ;  /* 0x000000081c087980 */ /* 0x000ea4000c101900 */
[----:B--2---:R-:W-:-:S05]  /*10c90*/  FADD R8, R17, R8 ;  /* 0x0000000811087221 */ /* 0x004fca0000000000 */
[----:B------:R1:W-:Y:S02]  /*10ca0*/  ST.E desc[UR8][R28.64], R8 ;  /* 0x000000081c007985 */ /* 0x0003e4000c101908 */
.L_x_2329:
[----:B------:R-:W-:Y:S05]  /*10cb0*/  BSYNC.RECONVERGENT B1 ;  /* 0x0000000000017941 */ /* 0x000fea0003800200 */
.L_x_2328:
[----:B------:R-:W-:-:S03]  /*10cc0*/  UMOV UR4, 0xffffffff ;  /* 0xffffffff00047882 */ /* 0x000fc60000000000 */
[----:B------:R-:W-:Y:S05]  /*10cd0*/  BRA.DIV UR4, `(.L_x_2334) ;  /* 0x000004a204587947 */ /* 0x000fea000b800000 */
[----:B------:R-:W1:Y:S04]  /*10ce0*/  LDL R11, [R1+0xc8] ;  /* 0x0000c800010b7983 */ /* 0x000e680000100800 */
[----:B------:R2:W3:Y:S04]  /*10cf0*/  SHFL.IDX PT, R9, R47, 0x2, 0x181f ;  /* 0x00581f002f097f89 */ /* 0x0004e800000e0000 */
[----:B-1-3--:R2:W1:Y:S02]  /*10d00*/  SHFL.IDX PT, R8, R11, 0x2, 0x181f ;  /* 0x00581f000b087f89 */ /* 0x00a46400000e0000 */
.L_x_4630:
[----:B--2---:R-:W2:Y:S01]  /*10d10*/  LDL.LU R11, [R1+0x14] ;  /* 0x00001400010b7983 */ /* 0x004ea20000300800 */
[----:B-1----:R-:W-:-:S05]  /*10d20*/  IMAD R8, R9, R19, R8 ;  /* 0x0000001309087224 */ /* 0x002fca00078e0208 */
[----:B------:R-:W-:Y:S02]  /*10d30*/  SHF.R.S32.HI R14, RZ, 0x1f, R8 ;  /* 0x0000001fff0e7819 */ /* 0x000fe40000011408 */
[----:B------:R-:W-:Y:S01]  /*10d40*/  IADD3 R9, P0, PT, R49, R8, RZ ;  /* 0x0000000831097210 */ /* 0x000fe20007f1e0ff */
[----:B--2---:R-:W-:-:S03]  /*10d50*/  FFMA R22, R11, R2, R13 ;  /* 0x000000020b167223 */ /* 0x004fc6000000000d */
        /* <DEDUP_REMOVED lines=13> */
.L_x_2338:
[----:B------:R-:W1:Y:S02]  /*10e30*/  LDS R8, [R24] ;  /* 0x0000000018087984 */ /* 0x000e640000000800 */
[----:B-1----:R-:W-:-:S05]  /*10e40*/  FADD R9, R22, R8 ;  /* 0x0000000816097221 */ /* 0x002fca0000000000 */
[----:B------:R-:W1:Y:S02]  /*10e50*/  ATOMS.CAST.SPIN P0, [R24], R8, R9 ;  /* 0x000000081800758d */ /* 0x000e640001800009 */
[----:B-1----:R-:W-:Y:S05]  /*10e60*/  @!P0 BRA `(.L_x_2338) ;  /* 0xfffffffc00f08947 */ /* 0x002fea000383ffff */
[----:B------:R-:W-:Y:S05]  /*10e70*/  BRA `(.L_x_2336) ;  /* 0x00000000002c7947 */ /* 0x000fea0003800000 */
.L_x_2337:
[----:B------:R-:W1:Y:S02]  /*10e80*/  QSPC.E.D P0, RZ, [R28] ;  /* 0x000000001cff73aa */ /* 0x000e640000000700 */
[----:B-1----:R-:W-:Y:S05]  /*10e90*/  @!P0 BRA `(.L_x_2339) ;  /* 0x0000000000188947 */ /* 0x002fea0003800000 */
.L_x_2340:
[----:B------:R-:W2:Y:S02]  /*10ea0*/  LD.E R8, [R28] ;  /* 0x000000001c087980 */ /* 0x000ea40000100900 */
[----:B--2---:R-:W-:-:S06]  /*10eb0*/  FADD R9, R22, R8 ;  /* 0x0000000816097221 */ /* 0x004fcc0000000000 */
[----:B------:R-:W2:Y:S02]  /*10ec0*/  ATOM.E.CAST.SPIN PT, R9, [R28], R8, R9 ;  /* 0x000000081c09738b */ /* 0x000ea400019e0109 */
[----:B--2---:R-:W-:-:S13]  /*10ed0*/  ISETP.EQ.U32.AND P0, PT, R9, 0x1, PT ;  /* 0x000000010900780c */ /* 0x004fda0003f02070 */
[----:B------:R-:W-:Y:S05]  /*10ee0*/  @!P0 BRA `(.L_x_2340) ;  /* 0xfffffffc00ec8947 */ /* 0x000fea000383ffff */
[----:B------:R-:W-:Y:S05]  /*10ef0*/  BRA `(.L_x_2336) ;  /* 0x00000000000c7947 */ /* 0x000fea0003800000 */
.L_x_2339:
[----:B------:R-:W2:Y:S02]  /*10f00*/  LD.E R8, desc[UR8][R28.64] ;  /* 0x000000081c087980 */ /* 0x000ea4000c101900 */
[----:B--2---:R-:W-:-:S05]  /*10f10*/  FADD R8, R22, R8 ;  /* 0x0000000816087221 */ /* 0x004fca0000000000 */
[----:B------:R1:W-:Y:S02]  /*10f20*/  ST.E desc[UR8][R28.64], R8 ;  /* 0x000000081c007985 */ /* 0x0003e4000c101908 */
.L_x_2336:
[----:B------:R-:W-:Y:S05]  /*10f30*/  BSYNC.RECONVERGENT B1 ;  /* 0x0000000000017941 */ /* 0x000fea0003800200 */
.L_x_2335:
        /* <DEDUP_REMOVED lines=9> */
.L_x_2344:
[----:B------:R-:W1:Y:S02]  /*10fd0*/  LDS R30, [R11] ;  /* 0x000000000b1e7984 */ /* 0x000e640000000800 */
[----:B-1----:R-:W-:-:S05]  /*10fe0*/  FADD R31, R17, R30 ;  /* 0x0000001e111f7221 */ /* 0x002fca0000000000 */
[----:B------:R-:W1:Y:S02]  /*10ff0*/  ATOMS.CAST.SPIN P0, [R11], R30, R31 ;  /* 0x0000001e0b00758d */ /* 0x000e64000180001f */
[----:B-1----:R-:W-:Y:S05]  /*11000*/  @!P0 BRA `(.L_x_2344) ;  /* 0xfffffffc00f08947 */ /* 0x002fea000383ffff */
[----:B------:R-:W-:Y:S05]  /*11010*/  BRA `(.L_x_2342) ;  /* 0x00000000002c7947 */ /* 0x000fea0003800000 */
.L_x_2343:
[----:B------:R-:W1:Y:S02]  /*11020*/  QSPC.E.D P0, RZ, [R8] ;  /* 0x0000000008ff73aa */ /* 0x000e640000000700 */
[----:B-1----:R-:W-:Y:S05]  /*11030*/  @!P0 BRA `(.L_x_2345) ;  /* 0x0000000000188947 */ /* 0x002fea0003800000 */
.L_x_2346:
[----:B------:R-:W2:Y:S02]  /*11040*/  LD.E R30, [R8] ;  /* 0x00000000081e7980 */ /* 0x000ea40000100900 */
[----:B--2---:R-:W-:-:S06]  /*11050*/  FADD R31, R17, R30 ;  /* 0x0000001e111f7221 */ /* 0x004fcc0000000000 */
[----:B------:R-:W2:Y:S02]  /*11060*/  ATOM.E.CAST.SPIN PT, R31, [R8], R30, R31 ;  /* 0x0000001e081f738b */ /* 0x000ea400019e011f */
[----:B--2---:R-:W-:-:S13]  /*11070*/  ISETP.EQ.U32.AND P0, PT, R31, 0x1, PT ;  /* 0x000000011f00780c */ /* 0x004fda0003f02070 */
[----:B------:R-:W-:Y:S05]  /*11080*/  @!P0 BRA `(.L_x_2346) ;  /* 0xfffffffc00ec8947 */ /* 0x000fea000383ffff */
[----:B------:R-:W-:Y:S05]  /*11090*/  BRA `(.L_x_2342) ;  /* 0x00000000000c7947 */ /* 0x000fea0003800000 */
.L_x_2345:
[----:B------:R-:W2:Y:S02]  /*110a0*/  LD.E R11, desc[UR8][R8.64] ;  /* 0x00000008080b7980 */ /* 0x000ea4000c101900 */
[----:B--2---:R-:W-:-:S05]  /*110b0*/  FADD R11, R17, R11 ;  /* 0x0000000b110b7221 */ /* 0x004fca0000000000 */
[----:B------:R1:W-:Y:S02]  /*110c0*/  ST.E desc[UR8][R8.64], R11 ;  /* 0x0000000b08007985 */ /* 0x0003e4000c101908 */
.L_x_2342:
[----:B------:R-:W-:Y:S05]  /*110d0*/  BSYNC.RECONVERGENT B1 ;  /* 0x0000000000017941 */ /* 0x000fea0003800200 */
.L_x_2341:
        /* <DEDUP_REMOVED lines=10> */
.L_x_2350:
[----:B------:R-:W1:Y:S02]  /*11180*/  LDS R30, [R14] ;  /* 0x000000000e1e7984 */ /* 0x000e640000000800 */
[----:B-1----:R-:W-:-:S05]  /*11190*/  FADD R31, R11, R30 ;  /* 0x0000001e0b1f7221 */ /* 0x002fca0000000000 */
[----:B------:R-:W1:Y:S02]  /*111a0*/  ATOMS.CAST.SPIN P0, [R14], R30, R31 ;  /* 0x0000001e0e00758d */ /* 0x000e64000180001f */
[----:B-1----:R-:W-:Y:S05]  /*111b0*/  @!P0 BRA `(.L_x_2350) ;  /* 0xfffffffc00f08947 */ /* 0x002fea000383ffff */
[----:B------:R-:W-:Y:S05]  /*111c0*/  BRA `(.L_x_2348) ;  /* 0x00000000002c7947 */ /* 0x000fea0003800000 */
.L_x_2349:
[----:B------:R-:W1:Y:S02]  /*111d0*/  QSPC.E.D P0, RZ, [R30] ;  /* 0x000000001eff73aa */ /* 0x000e640000000700 */
[----:B-1----:R-:W-:Y:S05]  /*111e0*/  @!P0 BRA `(.L_x_2351) ;  /* 0x0000000000188947 */ /* 0x002fea0003800000 */
.L_x_2352:
[----:B------:R-:W2:Y:S02]  /*111f0*/  LD.E R32, [R30] ;  /* 0x000000001e207980 */ /* 0x000ea40000100900 */
[----:B--2---:R-:W-:-:S06]  /*11200*/  FADD R33, R11, R32 ;  /* 0x000000200b217221 */ /* 0x004fcc0000000000 */
[----:B------:R-:W2:Y:S02]  /*11210*/  ATOM.E.CAST.SPIN PT, R33, [R30], R32, R33 ;  /* 0x000000201e21738b */ /* 0x000ea400019e0121 */
[----:B--2---:R-:W-:-:S13]  /*11220*/  ISETP.EQ.U32.AND P0, PT, R33, 0x1, PT ;  /* 0x000000012100780c */ /* 0x004fda0003f02070 */
[----:B------:R-:W-:Y:S05]  /*11230*/  @!P0 BRA `(.L_x_2352) ;  /* 0xfffffffc00ec8947 */ /* 0x000fea000383ffff */
[----:B------:R-:W-:Y:S05]  /*11240*/  BRA `(.L_x_2348) ;  /* 0x00000000000c7947 */ /* 0x000fea0003800000 */
.L_x_2351:
[----:B------:R-:W2:Y:S02]  /*11250*/  LD.E R14, desc[UR8][R30.64] ;  /* 0x000000081e0e7980 */ /* 0x000ea4000c101900 */
[----:B--2---:R-:W-:-:S05]  /*11260*/  FADD R14, R11, R14 ;  /* 0x0000000e0b0e7221 */ /* 0x004fca0000000000 */
[----:B------:R1:W-:Y:S02]  /*11270*/  ST.E desc[UR8][R30.64], R14 ;  /* 0x0000000e1e007985 */ /* 0x0003e4000c101908 */
.L_x_2348:
[----:B------:R-:W-:Y:S05]  /*11280*/  BSYNC.RECONVERGENT B1 ;  /* 0x0000000000017941 */ /* 0x000fea0003800200 */
.L_x_2347:
[----:B-1----:R-:W-:-:S05]  /*11290*/  IMAD.WIDE R30, R19, 0x4, R8 ;  /* 0x00000004131e7825 */ /* 0x002fca00078e0208 */
[----:B------:R1:W-:Y:S01]  /*112a0*/  ATOM.E.ADD.F32.FTZ.RN.STRONG.GPU P0, RZ, desc[UR8][R30.64], R17 ;  /* 0x800000111eff79a2 */ /* 0x0003e2000c10f308 */
[----:B------:R-:W-:Y:S04]  /*112b0*/  BSSY.RECONVERGENT B1, `(.L_x_2353) ;  /* 0x0000015000017945 */ /* 0x000fe80003800200 */
[----:B-1----:R-:W-:Y:S05]  /*112c0*/  @P0 BRA `(.L_x_2354) ;  /* 0x00000000004c0947 */ /* 0x002fea0003800000 */
[----:B------:R-:W1:Y:S02]  /*112d0*/  QSPC.E.S P0, RZ, [R30] ;  /* 0x000000001eff73aa */ /* 0x000e640000000500 */
[----:B-1----:R-:W-:Y:S05]  /*112e0*/  @!P0 BRA `(.L_x_2355) ;  /* 0x0000000000188947 */ /* 0x002fea0003800000 */
[----:B------:R-:W-:-:S07]  /*112f0*/  MOV R11, R30 ;  /* 0x0000001e000b7202 */ /* 0x000fce0000000f00 */
.L_x_2356:
[----:B------:R-:W1:Y:S02]  /*11300*/  LDS R30, [R11] ;  /* 0x000000000b1e7984 */ /* 0x000e640000000800 */
[----:B-1----:R-:W-:-:S05]  /*11310*/  FADD R31, R17, R30 ;  /* 0x0000001e111f7221 */ /* 0x002fca0000000000 */
[----:B------:R-:W1:Y:S02]  /*11320*/  ATOMS.CAST.SPIN P0, [R11], R30, R31 ;  /* 0x0000001e0b00758d */ /* 0x000e64000180001f */
[----:B-1----:R-:W-:Y:S05]  /*11330*/  @!P0 BRA `(.L_x_2356) ;  /* 0xfffffffc00f08947 */ /* 0x002fea000383ffff */
[----:B------:R-:W-:Y:S05]  /*11340*/  BRA `(.L_x_2354) ;  /* 0x00000000002c7947 */ /* 0x000fea0003800000 */
.L_x_2355:
[----:B------:R-:W1:Y:S02]  /*11350*/  QSPC.E.D P0, RZ, [R30] ;  /* 0x000000001eff73aa */ /* 0x000e640000000700 */
[----:B-1----:R-:W-:Y:S05]  /*11360*/  @!P0 BRA `(.L_x_2357) ;  /* 0x0000000000188947 */ /* 0x002fea0003800000 */
.L_x_2358:
[----:B------:R-:W2:Y:S02]  /*11370*/  LD.E R32, [R30] ;  /* 0x000000001e207980 */ /* 0x000ea40000100900 */
[----:B--2---:R-:W-:-:S06]  /*11380*/  FADD R33, R17, R32 ;  /* 0x0000002011217221 */ /* 0x004fcc0000000000 */
[----:B------:R-:W2:Y:S02]  /*11390*/  ATOM.E.CAST.SPIN PT, R33, [R30], R32, R33 ;  /* 0x000000201e21738b */ /* 0x000ea400019e0121 */
[----:B--2---:R-:W-:-:S13]  /*113a0*/  ISETP.EQ.U32.AND P0, PT, R33, 0x1, PT ;  /* 0x000000012100780c */ /* 0x004fda0003f02070 */
[----:B------:R-:W-:Y:S05]  /*113b0*/  @!P0 BRA `(.L_x_2358) ;  /* 0xfffffffc00ec8947 */ /* 0x000fea000383ffff */
[----:B------:R-:W-:Y:S05]  /*113c0*/  BRA `(.L_x_2354) ;  /* 0x00000000000c7947 */ /* 0x000fea0003800000 */
.L_x_2357:
[----:B------:R-:W2:Y:S02]  /*113d0*/  LD.E R11, desc[UR8][R30.64] ;  /* 0x000000081e0b7980 */ /* 0x000ea4000c101900 */
[----:B--2---:R-:W-:-:S05]  /*113e0*/  FADD R11, R17, R11 ;  /* 0x0000000b110b7221 */ /* 0x004fca0000000000 */
[----:B------:R1:W-:Y:S02]  /*113f0*/  ST.E desc[UR8][R30.64], R11 ;  /* 0x0000000b1e007985 */ /* 0x0003e4000c101908 */
.L_x_2354:
[----:B------:R-:W-:Y:S05]  /*11400*/  BSYNC.RECONVERGENT B1 ;  /* 0x0000000000017941 */ /* 0x000fea0003800200 */
.L_x_2353:
[----:B-1----:R-:W2:Y:S01]  /*11410*/  LDL.LU R11, [R1] ;  /* 0x00000000010b7983 */ /* 0x002ea20000300800 */
        /* <DEDUP_REMOVED lines=9> */
.L_x_2362:
[----:B------:R-:W1:Y:S02]  /*114b0*/  LDS R30, [R14] ;  /* 0x000000000e1e7984 */ /* 0x000e640000000800 */
[----:B-1----:R-:W-:-:S05]  /*114c0*/  FADD R31, R11, R30 ;  /* 0x0000001e0b1f7221 */ /* 0x002fca0000000000 */
[----:B------:R-:W1:Y:S02]  /*114d0*/  ATOMS.CAST.SPIN P0, [R14], R30, R31 ;  /* 0x0000001e0e00758d */ /* 0x000e64000180001f */
[----:B-1----:R-:W-:Y:S05]  /*114e0*/  @!P0 BRA `(.L_x_2362) ;  /* 0xfffffffc00f08947 */ /* 0x002fea000383ffff */
[----:B------:R-:W-:Y:S05]  /*114f0*/  BRA `(.L_x_2360) ;  /* 0x00000000002c7947 */ /* 0x000fea0003800000 */
.L_x_2361:
[----:B------:R-:W1:Y:S02]  /*11500*/  QSPC.E.D P0, RZ, [R30] ;  /* 0x000000001eff73aa */ /* 0x000e640000000700 */
[----:B-1----:R-:W-:Y:S05]  /*11510*/  @!P0 BRA `(.L_x_2363) ;  /* 0x0000000000188947 */ /* 0x002fea0003800000 */
.L_x_2364:
[----:B------:R-:W2:Y:S02]  /*11520*/  LD.E R32, [R30] ;  /* 0x000000001e207980 */ /* 0x000ea40000100900 */
[----:B--2---:R-:W-:-:S06]  /*11530*/  FADD R33, R11, R32 ;  /* 0x000000200b217221 */ /* 0x004fcc0000000000 */
[----:B------:R-:W2:Y:S02]  /*11540*/  ATOM.E.CAST.SPIN PT, R33, [R30], R32, R33 ;  /* 0x000000201e21738b */ /* 0x000ea400019e0121 */
[----:B--2---:R-:W-:-:S13]  /*11550*/  ISETP.EQ.U32.AND P0, PT, R33, 0x1, PT ;  /* 0x000000012100780c */ /* 0x004fda0003f02070 */
[----:B------:R-:W-:Y:S05]  /*11560*/  @!P0 BRA `(.L_x_2364) ;  /* 0xfffffffc00ec8947 */ /* 0x000fea000383ffff */
[----:B------:R-:W-:Y:S05]  /*11570*/  BRA `(.L_x_2360) ;  /* 0x00000000000c7947 */ /* 0x000fea0003800000 */
.L_x_2363:
[----:B------:R-:W2:Y:S02]  /*11580*/  LD.E R14, desc[UR8][R30.64] ;  /* 0x000000081e0e7980 */ /* 0x000ea4000c101900 */
[----:B--2---:R-:W-:-:S05]  /*11590*/  FADD R14, R11, R14 ;  /* 0x0000000e0b0e7221 */ /* 0x004fca0000000000 */
[----:B------:R1:W-:Y:S02]  /*115a0*/  ST.E desc[UR8][R30.64], R14 ;  /* 0x0000000e1e007985 */ /* 0x0003e4000c101908 */
.L_x_2360:
[----:B------:R-:W-:Y:S05]  /*115b0*/  BSYNC.RECONVERGENT B1 ;  /* 0x0000000000017941 */ /* 0x000fea0003800200 */
.L_x_2359:
[----:B-1----:R-:W-:-:S05]  /*115c0*/  IMAD.WIDE R30, R7, 0x4, R8 ;  /* 0x00000004071e7825 */ /* 0x002fca00078e0208 */
[----:B------:R1:W-:Y:S01]  /*115d0*/  ATOM.E.ADD.F32.FTZ.RN.STRONG.GPU P0, RZ, desc[UR8][R30.64], R17 ;  /* 0x800000111eff79a2 */ /* 0x0003e2000c10f308 */
[----:B------:R-:W-:Y:S04]  /*115e0*/  BSSY.RECONVERGENT B1, `(.L_x_2365) ;  /* 0x0000015000017945 */ /* 0x000fe80003800200 */
[----:B-1----:R-:W-:Y:S05]  /*115f0*/  @P0 BRA `(.L_x_2366) ;  /* 0x00000000004c0947 */ /* 0x002fea0003800000 */
[----:B------:R-:W1:Y:S02]  /*11600*/  QSPC.E.S P0, RZ, [R30] ;  /* 0x000000001eff73aa */ /* 0x000e640000000500 */
[----:B-1----:R-:W-:Y:S05]  /*11610*/  @!P0 BRA `(.L_x_2367) ;  /* 0x0000000000188947 */ /* 0x002fea0003800000 */
[----:B------:R-:W-:-:S07]  /*11620*/  MOV R11, R30 ;  /* 0x0000001e000b7202 */ /* 0x000fce0000000f00 */
.L_x_2368:
[----:B------:R-:W1:Y:S02]  /*11630*/  LDS R30, [R11] ;  /* 0x000000000b1e7984 */ /* 0x000e640000000800 */
[----:B-1----:R-:W-:-:S05]  /*11640*/  FADD R31, R17, R30 ;  /* 0x0000001e111f7221 */ /* 0x002fca0000000000 */
[----:B------:R-:W1:Y:S02]  /*11650*/  ATOMS.CAST.SPIN P0, [R11], R30, R31 ;  /* 0x0000001e0b00758d */ /* 0x000e64000180001f */
[----:B-1----:R-:W-:Y:S05]  /*11660*/  @!P0 BRA `(.L_x_2368) ;  /* 0xfffffffc00f08947 */ /* 0x002fea000383ffff */
[----:B------:R-:W-:Y:S05]  /*11670*/  BRA `(.L_x_2366) ;  /* 0x00000000002c7947 */ /* 0x000fea0003800000 */
.L_x_2367:
[----:B------:R-:W1:Y:S02]  /*11680*/  QSPC.E.D P0, RZ, [R30] ;  /* 0x000000001eff73aa */ /* 0x000e640000000700 */
[----:B-1----:R-:W-:Y:S05]  /*11690*/  @!P0 BRA `(.L_x_2369) ;  /* 0x0000000000188947 */ /* 0x002fea0003800000 */
.L_x_2370:
[----:B------:R-:W2:Y:S02]  /*116a0*/  LD.E R32, [R30] ;  /* 0x000000001e207980 */ /* 0x000ea40000100900 */
[----:B--2---:R-:W-:-:S06]  /*116b0*/  FADD R33, R17, R32 ;  /* 0x0000002011217221 */ /* 0x004fcc0000000000 */
[----:B------:R-:W2:Y:S02]  /*116c0*/  ATOM.E.CAST.SPIN PT, R33, [R30], R32, R33 ;  /* 0x000000201e21738b */ /* 0x000ea400019e0121 */
[----:B--2---:R-:W-:-:S13]  /*116d0*/  ISETP.EQ.U32.AND P0, PT, R33, 0x1, PT ;  /* 0x000000012100780c */ /* 0x004fda0003f02070 */
[----:B------:R-:W-:Y:S05]  /*116e0*/  @!P0 BRA `(.L_x_2370) ;  /* 0xfffffffc00ec8947 */ /* 0x000fea000383ffff */
[----:B------:R-:W-:Y:S05]  /*116f0*/  BRA `(.L_x_2366) ;  /* 0x00000000000c7947 */ /* 0x000fea0003800000 */
.L_x_2369:
[----:B------:R-:W2:Y:S02]  /*11700*/  LD.E R11, desc[UR8][R30.64] ;  /* 0x000000081e0b7980 */ /* 0x000ea4000c101900 */
[----:B--2---:R-:W-:-:S05]  /*11710*/  FADD R11, R17, R11 ;  /* 0x0000000b110b7221 */ /* 0x004fca0000000000 */
[----:B------:R1:W-:Y:S02]  /*11720*/  ST.E desc[UR8][R30.64], R11 ;  /* 0x0000000b1e007985 */ /* 0x0003e4000c101908 */
.L_x_2366:
[----:B------:R-:W-:Y:S05]  /*11730*/  BSYNC.RECONVERGENT B1 ;  /* 0x0000000000017941 */ /* 0x000fea0003800200 */
.L_x_2365:
        /* <DEDUP_REMOVED lines=9> */
.L_x_2374:
[----:B------:R-:W1:Y:S02]  /*117d0*/  LDS R30, [R14] ;  /* 0x000000000e1e7984 */ /* 0x000e640000000800 */
[----:B-1----:R-:W-:-:S05]  /*117e0*/  FADD R31, R11, R30 ;  /* 0x0000001e0b1f7221 */ /* 0x002fca0000000000 */
[----:B------:R-:W1:Y:S02]  /*117f0*/  ATOMS.CAST.SPIN P0, [R14], R30, R31 ;  /* 0x0000001e0e00758d */ /* 0x000e64000180001f */
[----:B-1----:R-:W-:Y:S05]  /*11800*/  @!P0 BRA `(.L_x_2374) ;  /* 0xfffffffc00f08947 */ /* 0x002fea000383ffff */
[----:B------:R-:W-:Y:S05]  /*11810*/  BRA `(.L_x_2372) ;  /* 0x00000000002c7947 */ /* 0x000fea0003800000 */
.L_x_2373:
[----:B------:R-:W1:Y:S02]  /*11820*/  QSPC.E.D P0, RZ, [R30] ;  /* 0x000000001eff73aa */ /* 0x000e640000000700 */
[----:B-1----:R-:W-:Y:S05]  /*11830*/  @!P0 BRA `(.L_x_2375) ;  /* 0x0000000000188947 */ /* 0x002fea0003800000 */
.L_x_2376:
[----:B------:R-:W2:Y:S02]  /*11840*/  LD.E R32, [R30] ;  /* 0x000000001e207980 */ /* 0x000ea40000100900 */
[----:B--2---:R-:W-:-:S06]  /*11850*/  FADD R33, R11, R32 ;  /* 0x000000200b217221 */ /* 0x004fcc0000000000 */
[----:B------:R-:W2:Y:S02]  /*11860*/  ATOM.E.CAST.SPIN PT, R33, [R30], R32, R33 ;  /* 0x000000201e21738b */ /* 0x000ea400019e0121 */
[----:B--2---:R-:W-:-:S13]  /*11870*/  ISETP.EQ.U32.AND P0, PT, R33, 0x1, PT ;  /* 0x000000012100780c */ /* 0x004fda0003f02070 */
[----:B------:R-:W-:Y:S05]  /*11880*/  @!P0 BRA `(.L_x_2376) ;  /* 0xfffffffc00ec8947 */ /* 0x000fea000383ffff */
[----:B------:R-:W-:Y:S05]  /*11890*/  BRA `(.L_x_2372) ;  /* 0x00000000000c7947 */ /* 0x000fea0003800000 */
.L_x_2375:
[----:B------:R-:W2:Y:S02]  /*118a0*/  LD.E R14, desc[UR8][R30.64] ;  /* 0x000000081e0e7980 */ /* 0x000ea4000c101900 */
[----:B--2---:R-:W-:-:S05]  /*118b0*/  FADD R14, R11, R14 ;  /* 0x0000000e0b0e7221 */ /* 0x004fca0000000000 */
[----:B------:R1:W-:Y:S02]  /*118c0*/  ST.E desc[UR8][R30.64], R14 ;  /* 0x0000000e1e007985 */ /* 0x0003e4000c101908 */
.L_x_2372:
[----:B------:R-:W-:Y:S05]  /*118d0*/  BSYNC.RECONVERGENT B1 ;  /* 0x0000000000017941 */ /* 0x000fea0003800200 */
.L_x_2371:
[----:B-1----:R-:W-:-:S05]  /*118e0*/  IMAD.WIDE R30, R4, 0x4, R8 ;  /* 0x00000004041e7825 */ /* 0x002fca00078e0208 */
[----:B------:R1:W-:Y:S01]  /*118f0*/  ATOM.E.ADD.F32.FTZ.RN.STRONG.GPU P0, RZ, desc[UR8][R30.64], R17 ;  /* 0x800000111eff79a2 */ /* 0x0003e2000c10f308 */
[----:B------:R-:W-:Y:S04]  /*11900*/  BSSY.RECONVERGENT B1, `(.L_x_2377) ;  /* 0x0000015000017945 */ /* 0x000fe80003800200 */
[----:B-1----:R-:W-:Y:S05]  /*11910*/  @P0 BRA `(.L_x_2378) ;  /* 0x00000000004c0947 */ /* 0x002fea0003800000 */
[----:B------:R-:W1:Y:S02]  /*11920*/  QSPC.E.S P0, RZ, [R30] ;  /* 0x000000001eff73aa */ /* 0x000e640000000500 */
[----:B-1----:R-:W-:Y:S05]  /*11930*/  @!P0 BRA `(.L_x_2379) ;  /* 0x0000000000188947 */ /* 0x002fea0003800000 */
[----:B------:R-:W-:-:S07]  /*11940*/  MOV R11, R30 ;  /* 0x0000001e000b7202 */ /* 0x000fce0000000f00 */
.L_x_2380:
[----:B------:R-:W1:Y:S02]  /*11950*/  LDS R30, [R11] ;  /* 0x000000000b1e7984 */ /* 0x000e640000000800 */
[----:B-1----:R-:W-:-:S05]  /*11960*/  FADD R31, R17, R30 ;  /* 0x0000001e111f7221 */ /* 0x002fca0000000000 */
[----:B------:R-:W1:Y:S02]  /*11970*/  ATOMS.CAST.SPIN P0, [R11], R30, R31 ;  /* 0x0000001e0b00758d */ /* 0x000e64000180001f */
[----:B-1----:R-:W-:Y:S05]  /*11980*/  @!P0 BRA `(.L_x_2380) ;  /* 0xfffffffc00f08947 */ /* 0x002fea000383ffff */
[----:B------:R-:W-:Y:S05]  /*11990*/  BRA `(.L_x_2378) ;  /* 0x00000000002c7947 */ /* 0x000fea0003800000 */
.L_x_2379:
[----:B------:R-:W1:Y:S02]  /*119a0*/  QSPC.E.D P0, RZ, [R30] ;  /* 0x000000001eff73aa */ /* 0x000e640000000700 */
[----:B-1----:R-:W-:Y:S05]  /*119b0*/  @!P0 BRA `(.L_x_2381) ;  /* 0x0000000000188947 */ /* 0x002fea0003800000 */
.L_x_2382:
[----:B------:R-:W2:Y:S02]  /*119c0*/  LD.E R32, [R30] ;  /* 0x000000001e207980 */ /* 0x000ea40000100900 */
[----:B--2---:R-:W-:-:S06]  /*119d0*/  FADD R33, R17, R32 ;  /* 0x0000002011217221 */ /* 0x004fcc0000000000 */
[----:B------:R-:W2:Y:S02]  /*119e0*/  ATOM.E.CAST.SPIN PT, R33, [R30], R32, R33 ;  /* 0x000000201e21738b */ /* 0x000ea400019e0121 */
[----:B--2---:R-:W-:-:S13]  /*119f0*/  ISETP.EQ.U32.AND P0, PT, R33, 0x1, PT ;  /* 0x000000012100780c */ /* 0x004fda0003f02070 */
[----:B------:R-:W-:Y:S05]  /*11a00*/  @!P0 BRA `(.L_x_2382) ;  /* 0xfffffffc00ec8947 */ /* 0x000fea000383ffff */
[----:B------:R-:W-:Y:S05]  /*11a10*/  BRA `(.L_x_2378) ;  /* 0x00000000000c7947 */ /* 0x000fea0003800000 */
.L_x_2381:
[----:B------:R-:W2:Y:S02]  /*11a20*/  LD.E R11, desc[UR8][R30.64] ;  /* 0x000000081e0b7980 */ /* 0x000ea4000c101900 */
[----:B--2---:R-:W-:-:S05]  /*11a30*/  FADD R11, R17, R11 ;  /* 0x0000000b110b7221 */ /* 0x004fca0000000000 */
[----:B------:R1:W-:Y:S02]  /*11a40*/  ST.E desc[UR8][R30.64], R11 ;  /* 0x0000000b1e007985 */ /* 0x0003e4000c101908 */
.L_x_2378:
[----:B------:R-:W-:Y:S05]  /*11a50*/  BSYNC.RECONVERGENT B1 ;  /* 0x0000000000017941 */ /* 0x000fea0003800200 */
.L_x_2377:
        /* <DEDUP_REMOVED lines=9> */
.L_x_2386:
[----:B------:R-:W1:Y:S02]  /*11af0*/  LDS R30, [R14] ;  /* 0x000000000e1e7984 */ /* 0x000e640000000800 */
[----:B-1----:R-:W-:-:S05]  /*11b00*/  FADD R31, R11, R30 ;  /* 0x0000001e0b1f7221 */ /* 0x002fca0000000000 */
[----:B------:R-:W1:Y:S02]  /*11b10*/  ATOMS.CAST.SPIN P0, [R14], R30, R31 ;  /* 0x0000001e0e00758d */ /* 0x000e64000180001f */
[----:B-1----:R-:W-:Y:S05]  /*11b20*/  @!P0 BRA `(.L_x_2386) ;  /* 0xfffffffc00f08947 */ /* 0x002fea000383ffff */
[----:B------:R-:W-:Y:S05]  /*11b30*/  BRA `(.L_x_2384) ;  /* 0x00000000002c7947 */ /* 0x000fea0003800000 */
.L_x_2385:
[----:B------:R-:W1:Y:S02]  /*11b40*/  QSPC.E.D P0, RZ, [R30] ;  /* 0x000000001eff73aa */ /* 0x000e640000000700 */
[----:B-1----:R-:W-:Y:S05]  /*11b50*/  @!P0 BRA `(.L_x_2387) ;  /* 0x0000000000188947 */ /* 0x002fea0003800000 */
.L_x_2388:
[----:B------:R-:W2:Y:S02]  /*11b60*/  LD.E R32, [R30] ;  /* 0x000000001e207980 */ /* 0x000ea40000100900 */
[----:B--2---:R-:W-:-:S06]  /*11b70*/  FADD R33, R11, R32 ;  /* 0x000000200b217221 */ /* 0x004fcc0000000000 */
[----:B------:R-:W2:Y:S02]  /*11b80*/  ATOM.E.CAST.SPIN PT, R33, [R30], R32, R33 ;  /* 0x000000201e21738b */ /* 0x000ea400019e0121 */
[----:B--2---:R-:W-:-:S13]  /*11b90*/  ISETP.EQ.U32.AND P0, PT, R33, 0x1, PT ;  /* 0x000000012100780c */ /* 0x004fda0003f02070 */
[----:B------:R-:W-:Y:S05]  /*11ba0*/  @!P0 BRA `(.L_x_2388) ;  /* 0xfffffffc00ec8947 */ /* 0x000fea000383ffff */
[----:B------:R-:W-:Y:S05]  /*11bb0*/  BRA `(.L_x_2384) ;  /* 0x00000000000c7947 */ /* 0x000fea0003800000 */
.L_x_2387:
[----:B------:R-:W2:Y:S02]  /*11bc0*/  LD.E R14, desc[UR8][R30.64] ;  /* 0x000000081e0e7980 */ /* 0x000ea4000c101900 */
[----:B--2---:R-:W-:-:S05]  /*11bd0*/  FADD R14, R11, R14 ;  /* 0x0000000e0b0e7221 */ /* 0x004fca0000000000 */
[----:B------:R1:W-:Y:S02]  /*11be0*/  ST.E desc[UR8][R30.64], R14 ;  /* 0x0000000e1e007985 */ /* 0x0003e4000c101908 */
.L_x_2384:
[----:B------:R-:W-:Y:S05]  /*11bf0*/  BSYNC.RECONVERGENT B1 ;  /* 0x0000000000017941 */ /* 0x000fea0003800200 */
.L_x_2383:
[----:B-1----:R-:W-:-:S05]  /*11c00*/  IMAD.WIDE R30, R3, 0x4, R8 ;  /* 0x00000004031e7825 */ /* 0x002fca00078e0208 */
[----:B------:R1:W-:Y:S01]  /*11c10*/  ATOM.E.ADD.F32.FTZ.RN.STRONG.GPU P0, RZ, desc[UR8][R30.64], R17 ;  /* 0x800000111eff79a2 */ /* 0x0003e2000c10f308 */
[----:B------:R-:W-:Y:S04]  /*11c20*/  BSSY.RECONVERGENT B1, `(.L_x_2389) ;  /* 0x0000015000017945 */ /* 0x000fe80003800200 */
[----:B-1----:R-:W-:Y:S05]  /*11c30*/  @P0 BRA `(.L_x_2390) ;  /* 0x00000000004c0947 */ /* 0x002fea0003800000 */
[----:B------:R-:W1:Y:S02]  /*11c40*/  QSPC.E.S P0, RZ, [R30] ;  /* 0x000000001eff73aa */ /* 0x000e640000000500 */
[----:B-1----:R-:W-:Y:S05]  /*11c50*/  @!P0 BRA `(.L_x_2391) ;  /* 0x0000000000188947 */ /* 0x002fea0003800000 */
[----:B------:R-:W-:-:S07]  /*11c60*/  MOV R11, R30 ;  /* 0x0000001e000b7202 */ /* 0x000fce0000000f00 */
.L_x_2392:
[----:B------:R-:W1:Y:S02]  /*11c70*/  LDS R30, [R11] ;  /* 0x000000000b1e7984 */ /* 0x000e640000000800 */
[----:B-1----:R-:W-:-:S05]  /*11c80*/  FADD R31, R17, R30 ;  /* 0x0000001e111f7221 */ /* 0x002fca0000000000 */
[----:B------:R-:W1:Y:S02]  /*11c90*/  ATOMS.CAST.SPIN P0, [R11], R30, R31 ;  /* 0x0000001e0b00758d */ /* 0x000e64000180001f */
[----:B-1----:R-:W-:Y:S05]  /*11ca0*/  @!P0 BRA `(.L_x_2392) ;  /* 0xfffffffc00f08947 */ /* 0x002fea000383ffff */
[----:B------:R-:W-:Y:S05]  /*11cb0*/  BRA `(.L_x_2390) ;  /* 0x00000000002c7947 */ /* 0x000fea0003800000 */
.L_x_2391:
[----:B------:R-:W1:Y:S02]  /*11cc0*/  QSPC.E.D P0, RZ, [R30] ;  /* 0x000000001eff73aa */ /* 0x000e640000000700 */
[----:B-1----:R-:W-:Y:S05]  /*11cd0*/  @!P0 BRA `(.L_x_2393) ;  /* 0x0000000000188947 */ /* 0x002fea0003800000 */
.L_x_2394:
[----:B------:R-:W2:Y:S02]  /*11ce0*/  LD.E R32, [R30] ;  /* 0x000000001e207980 */ /* 0x000ea40000100900 */
[----:B--2---:R-:W-:-:S06]  /*11cf0*/  FADD R33, R17, R32 ;  /* 0x0000002011217221 */ /* 0x004fcc0000000000 */
[----:B------:R-:W2:Y:S02]  /*11d00*/  ATOM.E.CAST.SPIN PT, R33, [R30], R32, R33 ;  /* 0x000000201e21738b */ /* 0x000ea400019e0121 */
[----:B--2---:R-:W-:-:S13]  /*11d10*/  ISETP.EQ.U32.AND P0, PT, R33, 0x1, PT ;  /* 0x000000012100780c */ /* 0x004fda0003f02070 */
[----:B------:R-:W-:Y:S05]  /*11d20*/  @!P0 BRA `(.L_x_2394) ;  /* 0xfffffffc00ec8947 */ /* 0x000fea000383ffff */
[----:B------:R-:W-:Y:S05]  /*11d30*/  BRA `(.L_x_2390) ;  /* 0x00000000000c7947 */ /* 0x000fea0003800000 */
.L_x_2393:
[----:B------:R-:W2:Y:S02]  /*11d40*/  LD.E R11, desc[UR8][R30.64] ;  /* 0x000000081e0b7980 */ /* 0x000ea4000c101900 */
[----:B--2---:R-:W-:-:S05]  /*11d50*/  FADD R11, R17, R11 ;  /* 0x0000000b110b7221 */ /* 0x004fca0000000000 */
[----:B------:R1:W-:Y:S02]  /*11d60*/  ST.E desc[UR8][R30.64], R11 ;  /* 0x0000000b1e007985 */ /* 0x0003e4000c101908 */
.L_x_2390:
[----:B------:R-:W-:Y:S05]  /*11d70*/  BSYNC.RECONVERGENT B1 ;  /* 0x0000000000017941 */ /* 0x000fea0003800200 */
.L_x_2389:
        /* <DEDUP_REMOVED lines=9> */
.L_x_2398:
[----:B------:R-:W1:Y:S02]  /*11e10*/  LDS R30, [R14] ;  /* 0x000000000e1e7984 */ /* 0x000e640000000800 */
[----:B-1----:R-:W-:-:S05]  /*11e20*/  FADD R31, R11, R30 ;  /* 0x0000001e0b1f7221 */ /* 0x002fca0000000000 */
[----:B------:R-:W1:Y:S02]  /*11e30*/  ATOMS.CAST.SPIN P0, [R14], R30, R31 ;  /* 0x0000001e0e00758d */ /* 0x000e64000180001f */
[----:B-1----:R-:W-:Y:S05]  /*11e40*/  @!P0 BRA `(.L_x_2398) ;  /* 0xfffffffc00f08947 */ /* 0x002fea000383ffff */
[----:B------:R-:W-:Y:S05]  /*11e50*/  BRA `(.L_x_2396) ;  /* 0x00000000002c7947 */ /* 0x000fea0003800000 */
.L_x_2397:
[----:B------:R-:W1:Y:S02]  /*11e60*/  QSPC.E.D P0, RZ, [R30] ;  /* 0x000000001eff73aa */ /* 0x000e640000000700 */
[----:B-1----:R-:W-:Y:S05]  /*11e70*/  @!P0 BRA `(.L_x_2399) ;  /* 0x0000000000188947 */ /* 0x002fea0003800000 */
.L_x_2400:
[----:B------:R-:W2:Y:S02]  /*11e80*/  LD.E R32, [R30] ;  /* 0x000000001e207980 */ /* 0x000ea40000100900 */
[----:B--2---:R-:W-:-:S06]  /*11e90*/  FADD R33, R11, R32 ;  /* 0x000000200b217221 */ /* 0x004fcc0000000000 */
[----:B------:R-:W2:Y:S02]  /*11ea0*/  ATOM.E.CAST.SPIN PT, R33, [R30], R32, R33 ;  /* 0x000000201e21738b */ /* 0x000ea400019e0121 */
[----:B--2---:R-:W-:-:S13]  /*11eb0*/  ISETP.EQ.U32.AND P0, PT, R33, 0x1, PT ;  /* 0x000000012100780c */ /* 0x004fda0003f02070 */
[----:B------:R-:W-:Y:S05]  /*11ec0*/  @!P0 BRA `(.L_x_2400) ;  /* 0xfffffffc00ec8947 */ /* 0x000fea000383ffff */
[----:B------:R-:W-:Y:S05]  /*11ed0*/  BRA `(.L_x_2396) ;  /* 0x00000000000c7947 */ /* 0x000fea0003800000 */
.L_x_2399:
[----:B------:R-:W2:Y:S02]  /*11ee0*/  LD.E R14, desc[UR8][R30.64] ;  /* 0x000000081e0e7980 */ /* 0x000ea4000c101900 */
[----:B--2---:R-:W-:-:S05]  /*11ef0*/  FADD R14, R11, R14 ;  /* 0x0000000e0b0e7221 */ /* 0x004fca0000000000 */
[----:B------:R1:W-:Y:S02]  /*11f00*/  ST.E desc[UR8][R30.64], R14 ;  /* 0x0000000e1e007985 */ /* 0x0003e4000c101908 */
.L_x_2396:
[----:B------:R-:W-:Y:S05]  /*11f10*/  BSYNC.RECONVERGENT B1 ;  /* 0x0000000000017941 */ /* 0x000fea0003800200 */
.L_x_2395:
[----:B-1----:R-:W-:-:S05]  /*11f20*/  IMAD.WIDE R30, R6, 0x4, R8 ;  /* 0x00000004061e7825 */ /* 0x002fca00078e0208 */
[----:B------:R1:W-:Y:S01]  /*11f30*/  ATOM.E.ADD.F32.FTZ.RN.STRONG.GPU P0, RZ, desc[UR8][R30.64], R17 ;  /* 0x800000111eff79a2 */ /* 0x0003e2000c10f308 */
[----:B------:R-:W-:Y:S04]  /*11f40*/  BSSY.RECONVERGENT B1, `(.L_x_2401) ;  /* 0x0000015000017945 */ /* 0x000fe80003800200 */
[----:B-1----:R-:W-:Y:S05]  /*11f50*/  @P0 BRA `(.L_x_2402) ;  /* 0x00000000004c0947 */ /* 0x002fea0003800000 */
[----:B------:R-:W1:Y:S02]  /*11f60*/  QSPC.E.S P0, RZ, [R30] ;  /* 0x000000001eff73aa */ /* 0x000e640000000500 */
[----:B-1----:R-:W-:Y:S05]  /*11f70*/  @!P0 BRA `(.L_x_2403) ;  /* 0x0000000000188947 */ /* 0x002fea0003800000 */
[----:B------:R-:W-:-:S07]  /*11f80*/  MOV R11, R30 ;  /* 0x0000001e000b7202 */ /* 0x000fce0000000f00 */
.L_x_2404:
[----:B------:R-:W1:Y:S02]  /*11f90*/  LDS R30, [R11] ;  /* 0x000000000b1e7984 */ /* 0x000e640000000800 */
[----:B-1----:R-:W-:-:S05]  /*11fa0*/  FADD R31, R17, R30 ;  /* 0x0000001e111f7221 */ /* 0x002fca0000000000 */
[----:B------:R-:W1:Y:S02]  /*11fb0*/  ATOMS.CAST.SPIN P0, [R11], R30, R31 ;  /* 0x0000001e0b00758d */ /* 0x000e64000180001f */
[----:B-1----:R-:W-:Y:S05]  /*11fc0*/  @!P0 BRA `(.L_x_2404) ;  /* 0xfffffffc00f08947 */ /* 0x002fea000383ffff */
[----:B------:R-:W-:Y:S05]  /*11fd0*/  BRA `(.L_x_2402) ;  /* 0x00000000002c7947 */ /* 0x000fea0003800000 */
.L_x_2403:
[----:B------:R-:W1:Y:S02]  /*11fe0*/  QSPC.E.D P0, RZ, [R30] ;  /* 0x000000001eff73aa */ /* 0x000e640000000700 */
[----:B-1----:R-:W-:Y:S05]  /*11ff0*/  @!P0 BRA `(.L_x_2405) ;  /* 0x0000000000188947 */ /* 0x002fea0003800000 */
.L_x_2406:
[----:B------:R-:W2:Y:S02]  /*12000*/  LD.E R32, [R30] ;  /* 0x000000001e207980 */ /* 0x000ea40000100900 */
[----:B--2---:R-:W-:-:S06]  /*12010*/  FADD R33, R17, R32 ;  /* 0x0000002011217221 */ /* 0x004fcc0000000000 */
[----:B------:R-:W2:Y:S02]  /*12020*/  ATOM.E.CAST.SPIN PT, R33, [R30], R32, R33 ;  /* 0x000000201e21738b */ /* 0x000ea400019e0121 */
[----:B--2---:R-:W-:-:S13]  /*12030*/  ISETP.EQ.U32.AND P0, PT, R33, 0x1, PT ;  /* 0x000000012100780c */ /* 0x004fda0003f02070 */
[----:B------:R-:W-:Y:S05]  /*12040*/  @!P0 BRA `(.L_x_2406) ;  /* 0xfffffffc00ec8947 */ /* 0x000fea000383ffff */
[----:B------:R-:W-:Y:S05]  /*12050*/  BRA `(.L_x_2402) ;  /* 0x00000000000c7947 */ /* 0x000fea0003800000 */
.L_x_2405:
[----:B------:R-:W2:Y:S02]  /*12060*/  LD.E R11, desc[UR8][R30.64] ;  /* 0x000000081e0b7980 */ /* 0x000ea4000c101900 */
[----:B--2---:R-:W-:-:S05]  /*12070*/  FADD R11, R17, R11 ;  /* 0x0000000b110b7221 */ /* 0x004fca0000000000 */
[----:B------:R1:W-:Y:S02]  /*12080*/  ST.E desc[UR8][R30.64], R11 ;  /* 0x0000000b1e007985 */ /* 0x0003e4000c101908 */
.L_x_2402:
[----:B------:R-:W-:Y:S05]  /*12090*/  BSYNC.RECONVERGENT B1 ;  /* 0x0000000000017941 */ /* 0x000fea0003800200 */
.L_x_2401:
        /* <DEDUP_REMOVED lines=9> */
.L_x_2410:
[----:B------:R-:W1:Y:S02]  /*12130*/  LDS R30, [R14] ;  /* 0x000000000e1e7984 */ /* 0x000e640000000800 */
[----:B-1----:R-:W-:-:S05]  /*12140*/  FADD R31, R11, R30 ;  /* 0x0000001e0b1f7221 */ /* 0x002fca0000000000 */
[----:B------:R-:W1:Y:S02]  /*12150*/  ATOMS.CAST.SPIN P0, [R14], R30, R31 ;  /* 0x0000001e0e00758d */ /* 0x000e64000180001f */
[----:B-1----:R-:W-:Y:S05]  /*12160*/  @!P0 BRA `(.L_x_2410) ;  /* 0xfffffffc00f08947 */ /* 0x002fea000383ffff */
[----:B------:R-:W-:Y:S05]  /*12170*/  BRA `(.L_x_2408) ;  /* 0x00000000002c7947 */ /* 0x000fea0003800000 */
.L_x_2409:
[----:B------:R-:W1:Y:S02]  /*12180*/  QSPC.E.D P0, RZ, [R30] ;  /* 0x000000001eff73aa */ /* 0x000e640000000700 */
[----:B-1----:R-:W-:Y:S05]  /*12190*/  @!P0 BRA `(.L_x_2411) ;  /* 0x0000000000188947 */ /* 0x002fea0003800000 */
.L_x_2412:
[----:B------:R-:W2:Y:S02]  /*121a0*/  LD.E R32, [R30] ;  /* 0x000000001e207980 */ /* 0x000ea40000100900 */
[----:B--2---:R-:W-:-:S06]  /*121b0*/  FADD R33, R11, R32 ;  /* 0x000000200b217221 */ /* 0x004fcc0000000000 */
[----:B------:R-:W2:Y:S02]  /*121c0*/  ATOM.E.CAST.SPIN PT, R33, [R30], R32, R33 ;  /* 0x000000201e21738b */ /* 0x000ea400019e0121 */
[----:B--2---:R-:W-:-:S13]  /*121d0*/  ISETP.EQ.U32.AND P0, PT, R33, 0x1, PT ;  /* 0x000000012100780c */ /* 0x004fda0003f02070 */
[----:B------:R-:W-:Y:S05]  /*121e0*/  @!P0 BRA `(.L_x_2412) ;  /* 0xfffffffc00ec8947 */ /* 0x000fea000383ffff */
[----:B------:R-:W-:Y:S05]  /*121f0*/  BRA `(.L_x_2408) ;  /* 0x00000000000c7947 */ /* 0x000fea0003800000 */
.L_x_2411:
[----:B------:R-:W2:Y:S02]  /*12200*/  LD.E R14, desc[UR8][R30.64] ;  /* 0x000000081e0e7980 */ /* 0x000ea4000c101900 */
[----:B--2---:R-:W-:-:S05]  /*12210*/  FADD R14, R11, R14 ;  /* 0x0000000e0b0e7221 */ /* 0x004fca0000000000 */
[----:B------:R1:W-:Y:S02]  /*12220*/  ST.E desc[UR8][R30.64], R14 ;  /* 0x0000000e1e007985 */ /* 0x0003e4000c101908 */
.L_x_2408:
[----:B------:R-:W-:Y:S05]  /*12230*/  BSYNC.RECONVERGENT B1 ;  /* 0x0000000000017941 */ /* 0x000fea0003800200 */
.L_x_2407:
[----:B-1----:R-:W-:-:S05]  /*12240*/  IMAD.WIDE R30, R5, 0x4, R8 ;  /* 0x00000004051e7825 */ /* 0x002fca00078e0208 */
[----:B------:R1:W-:Y:S01]  /*12250*/  ATOM.E.ADD.F32.FTZ.RN.STRONG.GPU P0, RZ, desc[UR8][R30.64], R17 ;  /* 0x800000111eff79a2 */ /* 0x0003e2000c10f308 */
[----:B------:R-:W-:Y:S04]  /*12260*/  BSSY.RECONVERGENT B1, `(.L_x_2413) ;  /* 0x0000015000017945 */ /* 0x000fe80003800200 */
[----:B-1----:R-:W-:Y:S05]  /*12270*/  @P0 BRA `(.L_x_2414) ;  /* 0x00000000004c0947 */ /* 0x002fea0003800000 */
[----:B------:R-:W1:Y:S02]  /*12280*/  QSPC.E.S P0, RZ, [R30] ;  /* 0x000000001eff73aa */ /* 0x000e640000000500 */
[----:B-1----:R-:W-:Y:S05]  /*12290*/  @!P0 BRA `(.L_x_2415) ;  /* 0x0000000000188947 */ /* 0x002fea0003800000 */
[----:B------:R-:W-:-:S07]  /*122a0*/  MOV R11, R30 ;  /* 0x0000001e000b7202 */ /* 0x000fce0000000f00 */
.L_x_2416:
[----:B------:R-:W1:Y:S02]  /*122b0*/  LDS R30, [R11] ;  /* 0x000000000b1e7984 */ /* 0x000e640000000800 */
[----:B-1----:R-:W-:-:S05]  /*122c0*/  FADD R31, R17, R30 ;  /* 0x0000001e111f7221 */ /* 0x002fca0000000000 */
[----:B------:R-:W1:Y:S02]  /*122d0*/  ATOMS.CAST.SPIN P0, [R11], R30, R31 ;  /* 0x0000001e0b00758d */ /* 0x000e64000180001f */
[----:B-1----:R-:W-:Y:S05]  /*122e0*/  @!P0 BRA `(.L_x_2416) ;  /* 0xfffffffc00f08947 */ /* 0x002fea000383ffff */
[----:B------:R-:W-:Y:S05]  /*122f0*/  BRA `(.L_x_2414) ;  /* 0x00000000002c7947 */ /* 0x000fea0003800000 */
.L_x_2415:
[----:B------:R-:W1:Y:S02]  /*12300*/  QSPC.E.D P0, RZ, [R30] ;  /* 0x000000001eff73aa */ /* 0x000e640000000700 */
[----:B-1----:R-:W-:Y:S05]  /*12310*/  @!P0 BRA `(.L_x_2417) ;  /* 0x0000000000188947 */ /* 0x002fea0003800000 */
.L_x_2418:
[----:B------:R-:W2:Y:S02]  /*12320*/  LD.E R32, [R30] ;  /* 0x000000001e207980 */ /* 0x000ea40000100900 */
[----:B--2---:R-:W-:-:S06]  /*12330*/  FADD R33, R17, R32 ;  /* 0x0000002011217221 */ /* 0x004fcc0000000000 */
[----:B------:R-:W2:Y:S02]  /*12340*/  ATOM.E.CAST.SPIN PT, R33, [R30], R32, R33 ;  /* 0x000000201e21738b */ /* 0x000ea400019e0121 */
[----:B--2---:R-:W-:-:S13]  /*12350*/  ISETP.EQ.U32.AND P0, PT, R33, 0x1, PT ;  /* 0x000000012100780c */ /* 0x004fda0003f02070 */
[----:B------:R-:W-:Y:S05]  /*12360*/  @!P0 BRA `(.L_x_2418) ;  /* 0xfffffffc00ec8947 */ /* 0x000fea000383ffff */
[----:B------:R-:W-:Y:S05]  /*12370*/  BRA `(.L_x_2414) ;  /* 0x00000000000c7947 */ /* 0x000fea0003800000 */
.L_x_2417:
[----:B------:R-:W2:Y:S02]  /*12380*/  LD.E R11, desc[UR8][R30.64] ;  /* 0x000000081e0b7980 */ /* 0x000ea4000c101900 */
[----:B--2---:R-:W-:-:S05]  /*12390*/  FADD R11, R17, R11 ;  /* 0x0000000b110b7221 */ /* 0x004fca0000000000 */
[----:B------:R1:W-:Y:S02]  /*123a0*/  ST.E desc[UR8][R30.64], R11 ;  /* 0x0000000b1e007985 */ /* 0x0003e4000c101908 */
.L_x_2414:
[----:B------:R-:W-:Y:S05]  /*123b0*/  BSYNC.RECONVERGENT B1 ;  /* 0x0000000000017941 */ /* 0x000fea0003800200 */
.L_x_2413:
        /* <DEDUP_REMOVED lines=10> */
.L_x_2422:
[----:B------:R-:W1:Y:S02]  /*12460*/  LDS R28, [R14] ;  /* 0x000000000e1c7984 */ /* 0x000e640000000800 */
[----:B-1----:R-:W-:-:S05]  /*12470*/  FADD R29, R11, R28 ;  /* 0x0000001c0b1d7221 */ /* 0x002fca0000000000 */
[----:B------:R-:W1:Y:S02]  /*12480*/  ATOMS.CAST.SPIN P0, [R14], R28, R29 ;  /* 0x0000001c0e00758d */ /* 0x000e64000180001d */
[----:B-1----:R-:W-:Y:S05]  /*12490*/  @!P0 BRA `(.L_x_2422) ;  /* 0xfffffffc00f08947 */ /* 0x002fea000383ffff */
[----:B------:R-:W-:Y:S05]  /*124a0*/  BRA `(.L_x_2420) ;  /* 0x00000000002c7947 */ /* 0x000fea0003800000 */
.L_x_2421:
[----:B------:R-:W1:Y:S02]  /*124b0*/  QSPC.E.D P0, RZ, [R28] ;  /* 0x000000001cff73aa */ /* 0x000e640000000700 */
[----:B-1----:R-:W-:Y:S05]  /*124c0*/  @!P0 BRA `(.L_x_2423) ;  /* 0x0000000000188947 */ /* 0x002fea0003800000 */
.L_x_2424:
[----:B------:R-:W2:Y:S02]  /*124d0*/  LD.E R30, [R28] ;  /* 0x000000001c1e7980 */ /* 0x000ea40000100900 */
[----:B--2---:R-:W-:-:S06]  /*124e0*/  FADD R31, R11, R30 ;  /* 0x0000001e0b1f7221 */ /* 0x004fcc0000000000 */
[----:B------:R-:W2:Y:S02]  /*124f0*/  ATOM.E.CAST.SPIN PT, R31, [R28], R30, R31 ;  /* 0x0000001e1c1f738b */ /* 0x000ea400019e011f */
[----:B--2---:R-:W-:-:S13]  /*12500*/  ISETP.EQ.U32.AND P0, PT, R31, 0x1, PT ;  /* 0x000000011f00780c */ /* 0x004fda0003f02070 */
[----:B------:R-:W-:Y:S05]  /*12510*/  @!P0 BRA `(.L_x_2424) ;  /* 0xfffffffc00ec8947 */ /* 0x000fea000383ffff */
[----:B------:R-:W-:Y:S05]  /*12520*/  BRA `(.L_x_2420) ;  /* 0x00000000000c7947 */ /* 0x000fea0003800000 */
.L_x_2423:
[----:B------:R-:W2:Y:S02]  /*12530*/  LD.E R14, desc[UR8][R28.64] ;  /* 0x000000081c0e7980 */ /* 0x000ea4000c101900 */
[----:B--2---:R-:W-:-:S05]  /*12540*/  FADD R14, R11, R14 ;  /* 0x0000000e0b0e7221 */ /* 0x004fca0000000000 */
[----:B------:R1:W-:Y:S02]  /*12550*/  ST.E desc[UR8][R28.64], R14 ;  /* 0x0000000e1c007985 */ /* 0x0003e4000c101908 */
.L_x_2420:
[----:B------:R-:W-:Y:S05]  /*12560*/  BSYNC.RECONVERGENT B1 ;  /* 0x0000000000017941 */ /* 0x000fea0003800200 */
.L_x_2419:
        /* <DEDUP_REMOVED lines=8> */
.L_x_2428:
[----:B------:R-:W2:Y:S02]  /*125f0*/  LDS R8, [R11] ;  /* 0x000000000b087984 */ /* 0x000ea40000000800 */
[----:B--2---:R-:W-:-:S05]  /*12600*/  FADD R9, R17, R8 ;  /* 0x0000000811097221 */ /* 0x004fca0000000000 */
[----:B------:R-:W2:Y:S02]  /*12610*/  ATOMS.CAST.SPIN P0, [R11], R8, R9 ;  /* 0x000000080b00758d */ /* 0x000ea40001800009 */
[----:B--2---:R-:W-:Y:S05]  /*12620*/  @!P0 BRA `(.L_x_2428) ;  /* 0xfffffffc00f08947 */ /* 0x004fea000383ffff */
[----:B------:R-:W-:Y:S05]  /*12630*/  BRA `(.L_x_2426) ;  /* 0x00000000002c7947 */ /* 0x000fea0003800000 */
.L_x_2427:
[----:B------:R-:W2:Y:S02]  /*12640*/  QSPC.E.D P0, RZ, [R8] ;  /* 0x0000000008ff73aa */ /* 0x000ea40000000700 */
[----:B--2---:R-:W-:Y:S05]  /*12650*/  @!P0 BRA `(.L_x_2429) ;  /* 0x0000000000188947 */ /* 0x004fea0003800000 */
.L_x_2430:
[----:B-1----:R-:W2:Y:S02]  /*12660*/  LD.E R28, [R8] ;  /* 0x00000000081c7980 */ /* 0x002ea40000100900 */
[----:B--2---:R-:W-:-:S06]  /*12670*/  FADD R29, R17, R28 ;  /* 0x0000001c111d7221 */ /* 0x004fcc0000000000 */
[----:B------:R-:W2:Y:S02]  /*12680*/  ATOM.E.CAST.SPIN PT, R29, [R8], R28, R29 ;  /* 0x0000001c081d738b */ /* 0x000ea400019e011d */
[----:B--2---:R-:W-:-:S13]  /*12690*/  ISETP.EQ.U32.AND P0, PT, R29, 0x1, PT ;  /* 0x000000011d00780c */ /* 0x004fda0003f02070 */
[----:B------:R-:W-:Y:S05]  /*126a0*/  @!P0 BRA `(.L_x_2430) ;  /* 0xfffffffc00ec8947 */ /* 0x000fea000383ffff */
[----:B------:R-:W-:Y:S05]  /*126b0*/  BRA `(.L_x_2426) ;  /* 0x00000000000c7947 */ /* 0x000fea0003800000 */
.L_x_2429:
[----:B------:R-:W2:Y:S02]  /*126c0*/  LD.E R11, desc[UR8][R8.64] ;  /* 0x00000008080b7980 */ /* 0x000ea4000c101900 */
[----:B--2---:R-:W-:-:S05]  /*126d0*/  FADD R11, R17, R11 ;  /* 0x0000000b110b7221 */ /* 0x004fca0000000000 */
[----:B------:R2:W-:Y:S02]  /*126e0*/  ST.E desc[UR8][R8.64], R11 ;  /* 0x0000000b08007985 */ /* 0x0005e4000c101908 */
.L_x_2426:
[----:B------:R-:W-:Y:S05]  /*126f0*/  BSYNC.RECONVERGENT B1 ;  /* 0x0000000000017941 */ /* 0x000fea0003800200 */
.L_x_2425:
[----:B------:R-:W-:-:S03]  /*12700*/  UMOV UR4, 0xffffffff ;  /* 0xffffffff00047882 */ /* 0x000fc60000000000 */
[----:B------:R-:W-:Y:S05]  /*12710*/  BRA.DIV UR4, `(.L_x_2431) ;  /* 0x0000048a04147947 */ /* 0x000fea000b800000 */
[----:B--2---:R-:W2:Y:S04]  /*12720*/  LDL R9, [R1+0xc8] ;  /* 0x0000c80001097983 */ /* 0x004ea80000100800 */
[----:B------:R3:W4:Y:S04]  /*12730*/  SHFL.IDX PT, R24, R47, 0x3, 0x181f ;  /* 0x00781f002f187f89 */ /* 0x00072800000e0000 */
[----:B--2-4-:R3:W2:Y:S02]  /*12740*/  SHFL.IDX PT, R8, R9, 0x3, 0x181f ;  /* 0x00781f0009087f89 */ /* 0x0146a400000e0000 */
.L_x_4634:
[----:B------:R-:W4:Y:S01]  /*12750*/  LDL.LU R11, [R1+0x48] ;  /* 0x00004800010b7983 */ /* 0x000f220000300800 */
[----:B--2---:R-:W-:-:S05]  /*12760*/  IMAD R8, R24, R19, R8 ;  /* 0x0000001318087224 */ /* 0x004fca00078e0208 */
[----:B-1----:R-:W-:Y:S02]  /*12770*/  SHF.R.S32.HI R14, RZ, 0x1f, R8 ;  /* 0x0000001fff0e7819 */ /* 0x002fe40000011408 */
[----:B---3--:R-:W-:Y:S01]  /*12780*/  IADD3 R9, P0, PT, R49, R8, RZ ;  /* 0x0000000831097210 */ /* 0x008fe20007f1e0ff */
[----:B----4-:R-:W-:-:S03]  /*12790*/  FFMA R20, R11, R2, R13 ;  /* 0x000000020b147223 */ /* 0x010fc6000000000d */
        /* <DEDUP_REMOVED lines=13> */
.L_x_2435:
[----:B------:R-:W1:Y:S02]  /*12870*/  LDS R8, [R22] ;  /* 0x0000000016087984 */ /* 0x000e640000000800 */
[----:B-1----:R-:W-:-:S05]  /*12880*/  FADD R9, R20, R8 ;  /* 0x0000000814097221 */ /* 0x002fca0000000000 */
[----:B------:R-:W1:Y:S02]  /*12890*/  ATOMS.CAST.SPIN P0, [R22], R8, R9 ;  /* 0x000000081600758d */ /* 0x000e640001800009 */
[----:B-1----:R-:W-:Y:S05]  /*128a0*/  @!P0 BRA `(.L_x_2435) ;  /* 0xfffffffc00f08947 */ /* 0x002fea000383ffff */
[----:B------:R-:W-:Y:S05]  /*128b0*/  BRA `(.L_x_2433) ;  /* 0x00000000002c7947 */ /* 0x000fea0003800000 */
.L_x_2434:
[----:B------:R-:W1:Y:S02]  /*128c0*/  QSPC.E.D P0, RZ, [R28] ;  /* 0x000000001cff73aa */ /* 0x000e640000000700 */
[----:B-1----:R-:W-:Y:S05]  /*128d0*/  @!P0 BRA `(.L_x_2436) ;  /* 0x0000000000188947 */ /* 0x002fea0003800000 */
.L_x_2437:
[----:B------:R-:W2:Y:S02]  /*128e0*/  LD.E R8, [R28] ;  /* 0x000000001c087980 */ /* 0x000ea40000100900 */
[----:B--2---:R-:W-:-:S06]  /*128f0*/  FADD R9, R20, R8 ;  /* 0x0000000814097221 */ /* 0x004fcc0000000000 */
[----:B------:R-:W2:Y:S02]  /*12900*/  ATOM.E.CAST.SPIN PT, R9, [R28], R8, R9 ;  /* 0x000000081c09738b */ /* 0x000ea400019e0109 */
[----:B--2---:R-:W-:-:S13]  /*12910*/  ISETP.EQ.U32.AND P0, PT, R9, 0x1, PT ;  /* 0x000000010900780c */ /* 0x004fda0003f02070 */
[----:B------:R-:W-:Y:S05]  /*12920*/  @!P0 BRA `(.L_x_2437) ;  /* 0xfffffffc00ec8947 */ /* 0x000fea000383ffff */
[----:B------:R-:W-:Y:S05]  /*12930*/  BRA `(.L_x_2433) ;  /* 0x00000000000c7947 */ /* 0x000fea0003800000 */
.L_x_2436:
[----:B------:R-:W2:Y:S02]  /*12940*/  LD.E R8, desc[UR8][R28.64] ;  /* 0x000000081c087980 */ /* 0x000ea4000c101900 */
[----:B--2---:R-:W-:-:S05]  /*12950*/  FADD R8, R20, R8 ;  /* 0x0000000814087221 */ /* 0x004fca0000000000 */
[----:B------:R1:W-:Y:S02]  /*12960*/  ST.E desc[UR8][R28.64], R8 ;  /* 0x000000081c007985 */ /* 0x0003e4000c101908 */
.L_x_2433:
[----:B------:R-:W-:Y:S05]  /*12970*/  BSYNC.RECONVERGENT B1 ;  /* 0x0000000000017941 */ /* 0x000fea0003800200 */
.L_x_2432:
        /* <DEDUP_REMOVED lines=9> */
.L_x_2441:
[----:B------:R-:W1:Y:S02]  /*12a10*/  LDS R30, [R11] ;  /* 0x000000000b1e7984 */ /* 0x000e640000000800 */
[----:B-1----:R-:W-:-:S05]  /*12a20*/  FADD R31, R17, R30 ;  /* 0x0000001e111f7221 */ /* 0x002fca0000000000 */
[----:B------:R-:W1:Y:S02]  /*12a30*/  ATOMS.CAST.SPIN P0, [R11], R30, R31 ;  /* 0x0000001e0b00758d */ /* 0x000e64000180001f */
[----:B-1----:R-:W-:Y:S05]  /*12a40*/  @!P0 BRA `(.L_x_2441) ;  /* 0xfffffffc00f08947 */ /* 0x002fea000383ffff */
[----:B------:R-:W-:Y:S05]  /*12a50*/  BRA `(.L_x_2439) ;  /* 0x00000000002c7947 */ /* 0x000fea0003800000 */
.L_x_2440:
[----:B------:R-:W1:Y:S02]  /*12a60*/  QSPC.E.D P0, RZ, [R8] ;  /* 0x0000000008ff73aa */ /* 0x000e640000000700 */
[----:B-1----:R-:W-:Y:S05]  /*12a70*/  @!P0 BRA `(.L_x_2442) ;  /* 0x0000000000188947 */ /* 0x002fea0003800000 */
.L_x_2443:
[----:B------:R-:W2:Y:S02]  /*12a80*/  LD.E R30, [R8] ;  /* 0x00000000081e7980 */ /* 0x000ea40000100900 */
[----:B--2---:R-:W-:-:S06]  /*12a90*/  FADD R31, R17, R30 ;  /* 0x0000001e111f7221 */ /* 0x004fcc0000000000 */
[----:B------:R-:W2:Y:S02]  /*12aa0*/  ATOM.E.CAST.SPIN PT, R31, [R8], R30, R31 ;  /* 0x0000001e081f738b */ /* 0x000ea400019e011f */
[----:B--2---:R-:W-:-:S13]  /*12ab0*/  ISETP.EQ.U32.AND P0, PT, R31, 0x1, PT ;  /* 0x000000011f00780c */ /* 0x004fda0003f02070 */
[----:B------:R-:W-:Y:S05]  /*12ac0*/  @!P0 BRA `(.L_x_2443) ;  /* 0xfffffffc00ec8947 */ /* 0x000fea000383ffff */
[----:B------:R-:W-:Y:S05]  /*12ad0*/  BRA `(.L_x_2439) ;  /* 0x00000000000c7947 */ /* 0x000fea0003800000 */
.L_x_2442:
[----:B------:R-:W2:Y:S02]  /*12ae0*/  LD.E R11, desc[UR8][R8.64] ;  /* 0x00000008080b7980 */ /* 0x000ea4000c101900 */
[----:B--2---:R-:W-:-:S05]  /*12af0*/  FADD R11, R17, R11 ;  /* 0x0000000b110b7221 */ /* 0x004fca0000000000 */
[----:B------:R1:W-:Y:S02]  /*12b00*/  ST.E desc[UR8][R8.64], R11 ;  /* 0x0000000b08007985 */ /* 0x0003e4000c101908 */
.L_x_2439:
[----:B------:R-:W-:Y:S05]  /*12b10*/  BSYNC.RECONVERGENT B1 ;  /* 0x0000000000017941 */ /* 0x000fea0003800200 */
.L_x_2438:
        /* <DEDUP_REMOVED lines=10> */
.L_x_2447:
[----:B------:R-:W1:Y:S02]  /*12bc0*/  LDS R30, [R14] ;  /* 0x000000000e1e7984 */ /* 0x000e640000000800 */
[----:B-1----:R-:W-:-:S05]  /*12bd0*/  FADD R31, R11, R30 ;  /* 0x0000001e0b1f7221 */ /* 0x002fca0000000000 */
[----:B------:R-:W1:Y:S02]  /*12be0*/  ATOMS.CAST.SPIN P0, [R14], R30, R31 ;  /* 0x0000001e0e00758d */ /* 0x000e64000180001f */
[----:B-1----:R-:W-:Y:S05]  /*12bf0*/  @!P0 BRA `(.L_x_2447) ;  /* 0xfffffffc00f08947 */ /* 0x002fea000383ffff */
[----:B------:R-:W-:Y:S05]  /*12c00*/  BRA `(.L_x_2445) ;  /* 0x00000000002c7947 */ /* 0x000fea0003800000 */
.L_x_2446:
[----:B------:R-:W1:Y:S02]  /*12c10*/  QSPC.E.D P0, RZ, [R30] ;  /* 0x000000001eff73aa */ /* 0x000e640000000700 */
[----:B-1----:R-:W-:Y:S05]  /*12c20*/  @!P0 BRA `(.L_x_2448) ;  /* 0x0000000000188947 */ /* 0x002fea0003800000 */
.L_x_2449:
[----:B------:R-:W2:Y:S02]  /*12c30*/  LD.E R32, [R30] ;  /* 0x000000001e207980 */ /* 0x000ea40000100900 */
[----:B--2---:R-:W-:-:S06]  /*12c40*/  FADD R33, R11, R32 ;  /* 0x000000200b217221 */ /* 0x004fcc0000000000 */
[----:B------:R-:W2:Y:S02]  /*12c50*/  ATOM.E.CAST.SPIN PT, R33, [R30], R32, R33 ;  /* 0x000000201e21738b */ /* 0x000ea400019e0121 */
[----:B--2---:R-:W-:-:S13]  /*12c60*/  ISETP.EQ.U32.AND P0, PT, R33, 0x1, PT ;  /* 0x000000012100780c */ /* 0x004fda0003f02070 */
[----:B------:R-:W-:Y:S05]  /*12c70*/  @!P0 BRA `(.L_x_2449) ;  /* 0xfffffffc00ec8947 */ /* 0x000fea000383ffff */
[----:B------:R-:W-:Y:S05]  /*12c80*/  BRA `(.L_x_2445) ;  /* 0x00000000000c7947 */ /* 0x000fea0003800000 */
.L_x_2448:
[----:B------:R-:W2:Y:S02]  /*12c90*/  LD.E R14, desc[UR8][R30.64] ;  /* 0x000000081e0e7980 */ /* 0x000ea4000c101900 */
[----:B--2---:R-:W-:-:S05]  /*12ca0*/  FADD R14, R11, R14 ;  /* 0x0000000e0b0e7221 */ /* 0x004fca0000000000 */
[----:B------:R1:W-:Y:S02]  /*12cb0*/  ST.E desc[UR8][R30.64], R14 ;  /* 0x0000000e1e007985 */ /* 0x0003e4000c101908 */
.L_x_2445:
[----:B------:R-:W-:Y:S05]  /*12cc0*/  BSYNC.RECONVERGENT B1 ;  /* 0x0000000000017941 */ /* 0x000fea0003800200 */
.L_x_2444:
[----:B-1----:R-:W-:-:S05]  /*12cd0*/  IMAD.WIDE R30, R19, 0x4, R8 ;  /* 0x00000004131e7825 */ /* 0x002fca00078e0208 */
[----:B------:R1:W-:Y:S01]  /*12ce0*/  ATOM.E.ADD.F32.FTZ.RN.STRONG.GPU P0, RZ, desc[UR8][R30.64], R17 ;  /* 0x800000111eff79a2 */ /* 0x0003e2000c10f308 */
[----:B------:R-:W-:Y:S04]  /*12cf0*/  BSSY.RECONVERGENT B1, `(.L_x_2450) ;  /* 0x0000015000017945 */ /* 0x000fe80003800200 */
[----:B-1----:R-:W-:Y:S05]  /*12d00*/  @P0 BRA `(.L_x_2451) ;  /* 0x00000000004c0947 */ /* 0x002fea0003800000 */
[----:B------:R-:W1:Y:S02]  /*12d10*/  QSPC.E.S P0, RZ, [R30] ;  /* 0x000000001eff73aa */ /* 0x000e640000000500 */
[----:B-1----:R-:W-:Y:S05]  /*12d20*/  @!P0 BRA `(.L_x_2452) ;  /* 0x0000000000188947 */ /* 0x002fea0003800000 */
[----:B------:R-:W-:-:S07]  /*12d30*/  MOV R11, R30 ;  /* 0x0000001e000b7202 */ /* 0x000fce0000000f00 */
.L_x_2453:
[----:B------:R-:W1:Y:S02]  /*12d40*/  LDS R30, [R11] ;  /* 0x000000000b1e7984 */ /* 0x000e640000000800 */
[----:B-1----:R-:W-:-:S05]  /*12d50*/  FADD R31, R17, R30 ;  /* 0x0000001e111f7221 */ /* 0x002fca0000000000 */
[----:B------:R-:W1:Y:S02]  /*12d60*/  ATOMS.CAST.SPIN P0, [R11], R30, R31 ;  /* 0x0000001e0b00758d */ /* 0x000e64000180001f */
[----:B-1----:R-:W-:Y:S05]  /*12d70*/  @!P0 BRA `(.L_x_2453) ;  /* 0xfffffffc00f08947 */ /* 0x002fea000383ffff */
[----:B------:R-:W-:Y:S05]  /*12d80*/  BRA `(.L_x_2451) ;  /* 0x00000000002c7947 */ /* 0x000fea0003800000 */
.L_x_2452:
[----:B------:R-:W1:Y:S02]  /*12d90*/  QSPC.E.D P0, RZ, [R30] ;  /* 0x000000001eff73aa */ /* 0x000e640000000700 */
[----:B-1----:R-:W-:Y:S05]  /*12da0*/  @!P0 BRA `(.L_x_2454) ;  /* 0x0000000000188947 */ /* 0x002fea0003800000 */
.L_x_2455:
[----:B------:R-:W2:Y:S02]  /*12db0*/  LD.E R32, [R30] ;  /* 0x000000001e207980 */ /* 0x000ea40000100900 */
[----:B--2---:R-:W-:-:S06]  /*12dc0*/  FADD R33, R17, R32 ;  /* 0x0000002011217221 */ /* 0x004fcc0000000000 */
[----:B------:R-:W2:Y:S02]  /*12dd0*/  ATOM.E.CAST.SPIN PT, R33, [R30], R32, R33 ;  /* 0x000000201e21738b */ /* 0x000ea400019e0121 */
[----:B--2---:R-:W-:-:S13]  /*12de0*/  ISETP.EQ.U32.AND P0, PT, R33, 0x1, PT ;  /* 0x000000012100780c */ /* 0x004fda0003f02070 */
[----:B------:R-:W-:Y:S05]  /*12df0*/  @!P0 BRA `(.L_x_2455) ;  /* 0xfffffffc00ec8947 */ /* 0x000fea000383ffff */
[----:B------:R-:W-:Y:S05]  /*12e00*/  BRA `(.L_x_2451) ;  /* 0x00000000000c7947 */ /* 0x000fea0003800000 */
.L_x_2454:
[----:B------:R-:W2:Y:S02]  /*12e10*/  LD.E R11, desc[UR8][R30.64] ;  /* 0x000000081e0b7980 */ /* 0x000ea4000c101900 */
[----:B--2---:R-:W-:-:S05]  /*12e20*/  FADD R11, R17, R11 ;  /* 0x0000000b110b7221 */ /* 0x004fca0000000000 */
[----:B------:R1:W-:Y:S02]  /*12e30*/  ST.E desc[UR8][R30.64], R11 ;  /* 0x0000000b1e007985 */ /* 0x0003e4000c101908 */
.L_x_2451:
[----:B------:R-:W-:Y:S05]  /*12e40*/  BSYNC.RECONVERGENT B1 ;  /* 0x0000000000017941 */ /* 0x000fea0003800200 */
.L_x_2450:
        /* <DEDUP_REMOVED lines=10> */
.L_x_2459:
[----:B------:R-:W1:Y:S02]  /*12ef0*/  LDS R30, [R14] ;  /* 0x000000000e1e7984 */ /* 0x000e640000000800 */
[----:B-1----:R-:W-:-:S05]  /*12f00*/  FADD R31, R11, R30 ;  /* 0x0000001e0b1f7221 */ /* 0x002fca0000000000 */
[----:B------:R-:W1:Y:S02]  /*12f10*/  ATOMS.CAST.SPIN P0, [R14], R30, R31 ;  /* 0x0000001e0e00758d */ /* 0x000e64000180001f */
[----:B-1----:R-:W-:Y:S05]  /*12f20*/  @!P0 BRA `(.L_x_2459) ;  /* 0xfffffffc00f08947 */ /* 0x002fea000383ffff */
[----:B------:R-:W-:Y:S05]  /*12f30*/  BRA `(.L_x_2457) ;  /* 0x00000000002c7947 */ /* 0x000fea0003800000 */
.L_x_2458:
[----:B------:R-:W1:Y:S02]  /*12f40*/  QSPC.E.D P0, RZ, [R30] ;  /* 0x000000001eff73aa */ /* 0x000e640000000700 */
[----:B-1----:R-:W-:Y:S05]  /*12f50*/  @!P0 BRA `(.L_x_2460) ;  /* 0x0000000000188947 */ /* 0x002fea0003800000 */
.L_x_2461:
[----:B------:R-:W2:Y:S02]  /*12f60*/  LD.E R32, [R30] ;  /* 0x000000001e207980 */ /* 0x000ea40000100900 */
[----:B--2---:R-:W-:-:S06]  /*12f70*/  FADD R33, R11, R32 ;  /* 0x000000200b217221 */ /* 0x004fcc0000000000 */
[----:B------:R-:W2:Y:S02]  /*12f80*/  ATOM.E.CAST.SPIN PT, R33, [R30], R32, R33 ;  /* 0x000000201e21738b */ /* 0x000ea400019e0121 */
[----:B--2---:R-:W-:-:S13]  /*12f90*/  ISETP.EQ.U32.AND P0, PT, R33, 0x1, PT ;  /* 0x000000012100780c */ /* 0x004fda0003f02070 */
[----:B------:R-:W-:Y:S05]  /*12fa0*/  @!P0 BRA `(.L_x_2461) ;  /* 0xfffffffc00ec8947 */ /* 0x000fea000383ffff */
[----:B------:R-:W-:Y:S05]  /*12fb0*/  BRA `(.L_x_2457) ;  /* 0x00000000000c7947 */ /* 0x000fea0003800000 */
.L_x_2460:
[----:B------:R-:W2:Y:S02]  /*12fc0*/  LD.E R14, desc[UR8][R30.64] ;  /* 0x000000081e0e7980 */ /* 0x000ea4000c101900 */
[----:B--2---:R-:W-:-:S05]  /*12fd0*/  FADD R14, R11, R14 ;  /* 0x0000000e0b0e7221 */ /* 0x004fca0000000000 */
[----:B------:R1:W-:Y:S02]  /*12fe0*/  ST.E desc[UR8][R30.64], R14 ;  /* 0x0000000e1e007985 */ /* 0x0003e4000c101908 */
.L_x_2457:
[----:B------:R-:W-:Y:S05]  /*12ff0*/  BSYNC.RECONVERGENT B1 ;  /* 0x0000000000017941 */ /* 0x000fea0003800200 */
.L_x_2456:
[----:B-1----:R-:W-:-:S05]  /*13000*/  IMAD.WIDE R30, R7, 0x4, R8 ;  /* 0x00000004071e7825 */ /* 0x002fca00078e0208 */
[----:B------:R1:W-:Y:S01]  /*13010*/  ATOM.E.ADD.F32.FTZ.RN.STRONG.GPU P0, RZ, desc[UR8][R30.64], R17 ;  /* 0x800000111eff79a2 */ /* 0x0003e2000c10f308 */
[----:B------:R-:W-:Y:S04]  /*13020*/  BSSY.RECONVERGENT B1, `(.L_x_2462) ;  /* 0x0000015000017945 */ /* 0x000fe80003800200 */
[----:B-1----:R-:W-:Y:S05]  /*13030*/  @P0 BRA `(.L_x_2463) ;  /* 0x00000000004c0947 */ /* 0x002fea0003800000 */
[----:B------:R-:W1:Y:S02]  /*13040*/  QSPC.E.S P0, RZ, [R30] ;  /* 0x000000001eff73aa */ /* 0x000e640000000500 */
[----:B-1----:R-:W-:Y:S05]  /*13050*/  @!P0 BRA `(.L_x_2464) ;  /* 0x0000000000188947 */ /* 0x002fea0003800000 */
[----:B------:R-:W-:-:S07]  /*13060*/  MOV R11, R30 ;  /* 0x0000001e000b7202 */ /* 0x000fce0000000f00 */
.L_x_2465:
[----:B------:R-:W1:Y:S02]  /*13070*/  LDS R30, [R11] ;  /* 0x000000000b1e7984 */ /* 0x000e640000000800 */
[----:B-1----:R-:W-:-:S05]  /*13080*/  FADD R31, R17, R30 ;  /* 0x0000001e111f7221 */ /* 0x002fca0000000000 */
[----:B------:R-:W1:Y:S02]  /*13090*/  ATOMS.CAST.SPIN P0, [R11], R30, R31 ;  /* 0x0000001e0b00758d */ /* 0x000e64000180001f */
[----:B-1----:R-:W-:Y:S05]  /*130a0*/  @!P0 BRA `(.L_x_2465) ;  /* 0xfffffffc00f08947 */ /* 0x002fea000383ffff */
[----:B------:R-:W-:Y:S05]  /*130b0*/  BRA `(.L_x_2463) ;  /* 0x00000000002c7947 */ /* 0x000fea0003800000 */
.L_x_2464:
[----:B------:R-:W1:Y:S02]  /*130c0*/  QSPC.E.D P0, RZ, [R30] ;  /* 0x000000001eff73aa */ /* 0x000e640000000700 */
[----:B-1----:R-:W-:Y:S05]  /*130d0*/  @!P0 BRA `(.L_x_2466) ;  /* 0x0000000000188947 */ /* 0x002fea0003800000 */
.L_x_2467:
[----:B------:R-:W2:Y:S02]  /*130e0*/  LD.E R32, [R30] ;  /* 0x000000001e207980 */ /* 0x000ea40000100900 */
[----:B--2---:R-:W-:-:S06]  /*130f0*/  FADD R33, R17, R32 ;  /* 0x0000002011217221 */ /* 0x004fcc0000000000 */
[----:B------:R-:W2:Y:S02]  /*13100*/  ATOM.E.CAST.SPIN PT, R33, [R30], R32, R33 ;  /* 0x000000201e21738b */ /* 0x000ea400019e0121 */
[----:B--2---:R-:W-:-:S13]  /*13110*/  ISETP.EQ.U32.AND P0, PT, R33, 0x1, PT ;  /* 0x000000012100780c */ /* 0x004fda0003f02070 */
[----:B------:R-:W-:Y:S05]  /*13120*/  @!P0 BRA `(.L_x_2467) ;  /* 0xfffffffc00ec8947 */ /* 0x000fea000383ffff */
[----:B------:R-:W-:Y:S05]  /*13130*/  BRA `(.L_x_2463) ;  /* 0x00000000000c7947 */ /* 0x000fea0003800000 */
.L_x_2466:
[----:B------:R-:W2:Y:S02]  /*13140*/  LD.E R11, desc[UR8][R30.64] ;  /* 0x000000081e0b7980 */ /* 0x000ea4000c101900 */
[----:B--2---:R-:W-:-:S05]  /*13150*/  FADD R11, R17, R11 ;  /* 0x0000000b110b7221 */ /* 0x004fca0000000000 */
[----:B------:R1:W-:Y:S02]  /*13160*/  ST.E desc[UR8][R30.64], R11 ;  /* 0x0000000b1e007985 */ /* 0x0003e4000c101908 */
.L_x_2463:
[----:B------:R-:W-:Y:S05]  /*13170*/  BSYNC.RECONVERGENT B1 ;  /* 0x0000000000017941 */ /* 0x000fea0003800200 */
.L_x_2462:
        /* <DEDUP_REMOVED lines=10> */
.L_x_2471:
[----:B------:R-:W1:Y:S02]  /*13220*/  LDS R30, [R14] ;  /* 0x000000000e1e7984 */ /* 0x000e640000000800 */
[----:B-1----:R-:W-:-:S05]  /*13230*/  FADD R31, R11, R30 ;  /* 0x0000001e0b1f7221 */ /* 0x002fca0000000000 */
[----:B------:R-:W1:Y:S02]  /*13240*/  ATOMS.CAST.SPIN P0, [R14], R30, R31 ;  /* 0x0000001e0e00758d */ /* 0x000e64000180001f */
[----:B-1----:R-:W-:Y:S05]  /*13250*/  @!P0 BRA `(.L_x_2471) ;  /* 0xfffffffc00f08947 */ /* 0x002fea000383ffff */
[----:B------:R-:W-:Y:S05]  /*13260*/  BRA `(.L_x_2469) ;  /* 0x00000000002c7947 */ /* 0x000fea0003800000 */
.L_x_2470:
[----:B------:R-:W1:Y:S02]  /*13270*/  QSPC.E.D P0, RZ, [R30] ;  /* 0x000000001eff73aa */ /* 0x000e640000000700 */
[----:B-1----:R-:W-:Y:S05]  /*13280*/  @!P0 BRA `(.L_x_2472) ;  /* 0x0000000000188947 */ /* 0x002fea0003800000 */
.L_x_2473:
[----:B------:R-:W2:Y:S02]  /*13290*/  LD.E R32, [R30] ;  /* 0x000000001e207980 */ /* 0x000ea40000100900 */
[----:B--2---:R-:W-:-:S06]  /*132a0*/  FADD R33, R11, R32 ;  /* 0x000000200b217221 */ /* 0x004fcc0000000000 */
[----:B------:R-:W2:Y:S02]  /*132b0*/  ATOM.E.CAST.SPIN PT, R33, [R30], R32, R33 ;  /* 0x000000201e21738b */ /* 0x000ea400019e0121 */
[----:B--2---:R-:W-:-:S13]  /*132c0*/  ISETP.EQ.U32.AND P0, PT, R33, 0x1, PT ;  /* 0x000000012100780c */ /* 0x004fda0003f02070 */
[----:B------:R-:W-:Y:S05]  /*132d0*/  @!P0 BRA `(.L_x_2473) ;  /* 0xfffffffc00ec8947 */ /* 0x000fea000383ffff */
[----:B------:R-:W-:Y:S05]  /*132e0*/  BRA `(.L_x_2469) ;  /* 0x00000000000c7947 */ /* 0x000fea0003800000 */
.L_x_2472:
[----:B------:R-:W2:Y:S02]  /*132f0*/  LD.E R14, desc[UR8][R30.64] ;  /* 0x000000081e0e7980 */ /* 0x000ea4000c101900 */
[----:B--2---:R-:W-:-:S05]  /*13300*/  FADD R14, R11, R14 ;  /* 0x0000000e0b0e7221 */ /* 0x004fca0000000000 */
[----:B------:R1:W-:Y:S02]  /*13310*/  ST.E desc[UR8][R30.64], R14 ;  /* 0x0000000e1e007985 */ /* 0x0003e4000c101908 */
.L_x_2469:
[----:B------:R-:W-:Y:S05]  /*13320*/  BSYNC.RECONVERGENT B1 ;  /* 0x0000000000017941 */ /* 0x000fea0003800200 */
.L_x_2468:
[----:B-1----:R-:W-:-:S05]  /*13330*/  IMAD.WIDE R30, R4, 0x4, R8 ;  /* 0x00000004041e7825 */ /* 0x002fca00078e0208 */
[----:B------:R1:W-:Y:S01]  /*13340*/  ATOM.E.ADD.F32.FTZ.RN.STRONG.GPU P0, RZ, desc[UR8][R30.64], R17 ;  /* 0x800000111eff79a2 */ /* 0x0003e2000c10f308 */
[----:B------:R-:W-:Y:S04]  /*13350*/  BSSY.RECONVERGENT B1, `(.L_x_2474) ;  /* 0x0000015000017945 */ /* 0x000fe80003800200 */
[----:B-1----:R-:W-:Y:S05]  /*13360*/  @P0 BRA `(.L_x_2475) ;  /* 0x00000000004c0947 */ /* 0x002fea0003800000 */
[----:B------:R-:W1:Y:S02]  /*13370*/  QSPC.E.S P0, RZ, [R30] ;  /* 0x000000001eff73aa */ /* 0x000e640000000500 */
[----:B-1----:R-:W-:Y:S05]  /*13380*/  @!P0 BRA `(.L_x_2476) ;  /* 0x0000000000188947 */ /* 0x002fea0003800000 */
[----:B------:R-:W-:-:S07]  /*13390*/  MOV R11, R30 ;  /* 0x0000001e000b7202 */ /* 0x000fce0000000f00 */
.L_x_2477:
[----:B------:R-:W1:Y:S02]  /*133a0*/  LDS R30, [R11] ;  /* 0x000000000b1e7984 */ /* 0x000e640000000800 */
[----:B-1----:R-:W-:-:S05]  /*133b0*/  FADD R31, R17, R30 ;  /* 0x0000001e111f7221 */ /* 0x002fca0000000000 */
[----:B------:R-:W1:Y:S02]  /*133c0*/  ATOMS.CAST.SPIN P0, [R11], R30, R31 ;  /* 0x0000001e0b00758d */ /* 0x000e64000180001f */
[----:B-1----:R-:W-:Y:S05]  /*133d0*/  @!P0 BRA `(.L_x_2477) ;  /* 0xfffffffc00f08947 */ /* 0x002fea000383ffff */
[----:B------:R-:W-:Y:S05]  /*133e0*/  BRA `(.L_x_2475) ;  /* 0x00000000002c7947 */ /* 0x000fea0003800000 */
.L_x_2476:
[----:B------:R-:W1:Y:S02]  /*133f0*/  QSPC.E.D P0, RZ, [R30] ;  /* 0x000000001eff73aa */ /* 0x000e640000000700 */
[----:B-1----:R-:W-:Y:S05]  /*13400*/  @!P0 BRA `(.L_x_2478) ;  /* 0x0000000000188947 */ /* 0x002fea0003800000 */
.L_x_2479:
[----:B------:R-:W2:Y:S02]  /*13410*/  LD.E R32, [R30] ;  /* 0x000000001e207980 */ /* 0x000ea40000100900 */
[----:B--2---:R-:W-:-:S06]  /*13420*/  FADD R33, R17, R32 ;  /* 0x0000002011217221 */ /* 0x004fcc0000000000 */
[----:B------:R-:W2:Y:S02]  /*13430*/  ATOM.E.CAST.SPIN PT, R33, [R30], R32, R33 ;  /* 0x000000201e21738b */ /* 0x000ea400019e0121 */
[----:B--2---:R-:W-:-:S13]  /*13440*/  ISETP.EQ.U32.AND P0, PT, R33, 0x1, PT ;  /* 0x000000012100780c */ /* 0x004fda0003f02070 */
[----:B------:R-:W-:Y:S05]  /*13450*/  @!P0 BRA `(.L_x_2479) ;  /* 0xfffffffc00ec8947 */ /* 0x000fea000383ffff */
[----:B------:R-:W-:Y:S05]  /*13460*/  BRA `(.L_x_2475) ;  /* 0x00000000000c7947 */ /* 0x000fea0003800000 */
.L_x_2478:
[----:B------:R-:W2:Y:S02]  /*13470*/  LD.E R11, desc[UR8][R30.64] ;  /* 0x000000081e0b7980 */ /* 0x000ea4000c101900 */
[----:B--2---:R-:W-:-:S05]  /*13480*/  FADD R11, R17, R11 ;  /* 0x0000000b110b7221 */ /* 0x004fca0000000000 */
[----:B------:R1:W-:Y:S02]  /*13490*/  ST.E desc[UR8][R30.64], R11 ;  /* 0x0000000b1e007985 */ /* 0x0003e4000c101908 */
.L_x_2475:
[----:B------:R-:W-:Y:S05]  /*134a0*/  BSYNC.RECONVERGENT B1 ;  /* 0x0000000000017941 */ /* 0x000fea0003800200 */
.L_x_2474:
        /* <DEDUP_REMOVED lines=10> */
.L_x_2483:
[----:B------:R-:W1:Y:S02]  /*13550*/  LDS R30, [R14] ;  /* 0x000000000e1e7984 */ /* 0x000e640000000800 */
[----:B-1----:R-:W-:-:S05]  /*13560*/  FADD R31, R11, R30 ;  /* 0x0000001e0b1f7221 */ /* 0x002fca0000000000 */
[----:B------:R-:W1:Y:S02]  /*13570*/  ATOMS.CAST.SPIN P0, [R14], R30, R31 ;  /* 0x0000001e0e00758d */ /* 0x000e64000180001f */
[----:B-1----:R-:W-:Y:S05]  /*13580*/  @!P0 BRA `(.L_x_2483) ;  /* 0xfffffffc00f08947 */ /* 0x002fea000383ffff */
[----:B------:R-:W-:Y:S05]  /*13590*/  BRA `(.L_x_2481) ;  /* 0x00000000002c7947 */ /* 0x000fea0003800000 */
.L_x_2482:
[----:B------:R-:W1:Y:S02]  /*135a0*/  QSPC.E.D P0, RZ, [R30] ;  /* 0x000000001eff73aa */ /* 0x000e640000000700 */
[----:B-1----:R-:W-:Y:S05]  /*135b0*/  @!P0 BRA `(.L_x_2484) ;  /* 0x0000000000188947 */ /* 0x002fea0003800000 */
.L_x_2485:
[----:B------:R-:W2:Y:S02]  /*135c0*/  LD.E R32, [R30] ;  /* 0x000000001e207980 */ /* 0x000ea40000100900 */
[----:B--2---:R-:W-:-:S06]  /*135d0*/  FADD R33, R11, R32 ;  /* 0x000000200b217221 */ /* 0x004fcc0000000000 */
[----:B------:R-:W2:Y:S02]  /*135e0*/  ATOM.E.CAST.SPIN PT, R33, [R30], R32, R33 ;  /* 0x000000201e21738b */ /* 0x000ea400019e0121 */
[----:B--2---:R-:W-:-:S13]  /*135f0*/  ISETP.EQ.U32.AND P0, PT, R33, 0x1, PT ;  /* 0x000000012100780c */ /* 0x004fda0003f02070 */
[----:B------:R-:W-:Y:S05]  /*13600*/  @!P0 BRA `(.L_x_2485) ;  /* 0xfffffffc00ec8947 */ /* 0x000fea000383ffff */
[----:B------:R-:W-:Y:S05]  /*13610*/  BRA `(.L_x_2481) ;  /* 0x00000000000c7947 */ /* 0x000fea0003800000 */
.L_x_2484:
[----:B------:R-:W2:Y:S02]  /*13620*/  LD.E R14, desc[UR8][R30.64] ;  /* 0x000000081e0e7980 */ /* 0x000ea4000c101900 */
[----:B--2---:R-:W-:-:S05]  /*13630*/  FADD R11, R11, R14 ;  /* 0x0000000e0b0b7221 */ /* 0x004fca0000000000 */
[----:B------:R1:W-:Y:S02]  /*13640*/  ST.E desc[UR8][R30.64], R11 ;  /* 0x0000000b1e007985 */ /* 0x0003e4000c101908 */
.L_x_2481:
[----:B------:R-:W-:Y:S05]  /*13650*/  BSYNC.RECONVERGENT B1 ;  /* 0x0000000000017941 */ /* 0x000fea0003800200 */
.L_x_2480:
[----:B-1----:R-:W-:-:S05]  /*13660*/  IMAD.WIDE R30, R3, 0x4, R8 ;  /* 0x00000004031e7825 */ /* 0x002fca00078e0208 */
[----:B------:R1:W-:Y:S01]  /*13670*/  ATOM.E.ADD.F32.FTZ.RN.STRONG.GPU P0, RZ, desc[UR8][R30.64], R17 ;  /* 0x800000111eff79a2 */ /* 0x0003e2000c10f308 */
[----:B------:R-:W-:Y:S04]  /*13680*/  BSSY.RECONVERGENT B1, `(.L_x_2486) ;  /* 0x0000015000017945 */ /* 0x000fe80003800200 */
[----:B-1----:R-:W-:Y:S05]  /*13690*/  @P0 BRA `(.L_x_2487) ;  /* 0x00000000004c0947 */ /* 0x002fea0003800000 */
[----:B------:R-:W1:Y:S02]  /*136a0*/  QSPC.E.S P0, RZ, [R30] ;  /* 0x000000001eff73aa */ /* 0x000e640000000500 */
[----:B-1----:R-:W-:Y:S05]  /*136b0*/  @!P0 BRA `(.L_x_2488) ;  /* 0x0000000000188947 */ /* 0x002fea0003800000 */
[----:B------:R-:W-:-:S07]  /*136c0*/  MOV R11, R30 ;  /* 0x0000001e000b7202 */ /* 0x000fce0000000f00 */
.L_x_2489:
[----:B------:R-:W1:Y:S02]  /*136d0*/  LDS R30, [R11] ;  /* 0x000000000b1e7984 */ /* 0x000e640000000800 */
[----:B-1----:R-:W-:-:S05]  /*136e0*/  FADD R31, R17, R30 ;  /* 0x0000001e111f7221 */ /* 0x002fca0000000000 */
[----:B------:R-:W1:Y:S02]  /*136f0*/  ATOMS.CAST.SPIN P0, [R11], R30, R31 ;  /* 0x0000001e0b00758d */ /* 0x000e64000180001f */
[----:B-1----:R-:W-:Y:S05]  /*13700*/  @!P0 BRA `(.L_x_2489) ;  /* 0xfffffffc00f08947 */ /* 0x002fea000383ffff */
[----:B------:R-:W-:Y:S05]  /*13710*/  BRA `(.L_x_2487) ;  /* 0x00000000002c7947 */ /* 0x000fea0003800000 */
.L_x_2488:
[----:B------:R-:W1:Y:S02]  /*13720*/  QSPC.E.D P0, RZ, [R30] ;  /* 0x000000001eff73aa */ /* 0x000e640000000700 */
[----:B-1----:R-:W-:Y:S05]  /*13730*/  @!P0 BRA `(.L_x_2490) ;  /* 0x0000000000188947 */ /* 0x002fea0003800000 */
.L_x_2491:
[----:B------:R-:W2:Y:S02]  /*13740*/  LD.E R32, [R30] ;  /* 0x000000001e207980 */ /* 0x000ea40000100900 */
[----:B--2---:R-:W-:-:S06]  /*13750*/  FADD R33, R17, R32 ;  /* 0x0000002011217221 */ /* 0x004fcc0000000000 */
[----:B------:R-:W2:Y:S02]  /*13760*/  ATOM.E.CAST.SPIN PT, R33, [R30], R32, R33 ;  /* 0x000000201e21738b */ /* 0x000ea400019e0121 */
[----:B--2---:R-:W-:-:S13]  /*13770*/  ISETP.EQ.U32.AND P0, PT, R33, 0x1, PT ;  /* 0x000000012100780c */ /* 0x004fda0003f02070 */
[----:B------:R-:W-:Y:S05]  /*13780*/  @!P0 BRA `(.L_x_2491) ;  /* 0xfffffffc00ec8947 */ /* 0x000fea000383ffff */
[----:B------:R-:W-:Y:S05]  /*13790*/  BRA `(.L_x_2487) ;  /* 0x00000000000c7947 */ /* 0x000fea0003800000 */
.L_x_2490:
[----:B------:R-:W2:Y:S02]  /*137a0*/  LD.E R14, desc[UR8][R30.64] ;  /* 0x000000081e0e7980 */ /* 0x000ea4000c101900 */
[----:B--2---:R-:W-:-:S05]  /*137b0*/  FADD R11, R17, R14 ;  /* 0x0000000e110b7221 */ /* 0x004fca0000000000 */
[----:B------:R1:W-:Y:S02]  /*137c0*/  ST.E desc[UR8][R30.64], R11 ;  /* 0x0000000b1e007985 */ /* 0x0003e4000c101908 */
.L_x_2487:
[----:B------:R-:W-:Y:S05]  /*137d0*/  BSYNC.RECONVERGENT B1 ;  /* 0x0000000000017941 */ /* 0x000fea0003800200 */
.L_x_2486:
        /* <DEDUP_REMOVED lines=9> */
.L_x_2495:
[----:B------:R-:W1:Y:S02]  /*13870*/  LDS R30, [R14] ;  /* 0x000000000e1e7984 */ /* 0x000e640000000800 */
[----:B-1----:R-:W-:-:S05]  /*13880*/  FADD R31, R11, R30 ;  /* 0x0000001e0b1f7221 */ /* 0x002fca0000000000 */
[----:B------:R-:W1:Y:S02]  /*13890*/  ATOMS.CAST.SPIN P0, [R14], R30, R31 ;  /* 0x0000001e0e00758d */ /* 0x000e64000180001f */
[----:B-1----:R-:W-:Y:S05]  /*138a0*/  @!P0 BRA `(.L_x_2495) ;  /* 0xfffffffc00f08947 */ /* 0x002fea000383ffff */
[----:B------:R-:W-:Y:S05]  /*138b0*/  BRA `(.L_x_2493) ;  /* 0x00000000002c7947 */ /* 0x000fea0003800000 */
.L_x_2494:
[----:B------:R-:W1:Y:S02]  /*138c0*/  QSPC.E.D P0, RZ, [R30] ;  /* 0x000000001eff73aa */ /* 0x000e640000000700 */
[----:B-1----:R-:W-:Y:S05]  /*138d0*/  @!P0 BRA `(.L_x_2496) ;  /* 0x0000000000188947 */ /* 0x002fea0003800000 */
.L_x_2497:
[----:B------:R-:W2:Y:S02]  /*138e0*/  LD.E R32, [R30] ;  /* 0x000000001e207980 */ /* 0x000ea40000100900 */
[----:B--2---:R-:W-:-:S06]  /*138f0*/  FADD R33, R11, R32 ;  /* 0x000000200b217221 */ /* 0x004fcc0000000000 */
[----:B------:R-:W2:Y:S02]  /*13900*/  ATOM.E.CAST.SPIN PT, R33, [R30], R32, R33 ;  /* 0x000000201e21738b */ /* 0x000ea400019e0121 */
[----:B--2---:R-:W-:-:S13]  /*13910*/  ISETP.EQ.U32.AND P0, PT, R33, 0x1, PT ;  /* 0x000000012100780c */ /* 0x004fda0003f02070 */
[----:B------:R-:W-:Y:S05]  /*13920*/  @!P0 BRA `(.L_x_2497) ;  /* 0xfffffffc00ec8947 */ /* 0x000fea000383ffff */
[----:B------:R-:W-:Y:S05]  /*13930*/  BRA `(.L_x_2493) ;  /* 0x00000000000c7947 */ /* 0x000fea0003800000 */
.L_x_2496:
[----:B------:R-:W2:Y:S02]  /*13940*/  LD.E R14, desc[UR8][R30.64] ;  /* 0x000000081e0e7980 */ /* 0x000ea4000c101900 */
[----:B--2---:R-:W-:-:S05]  /*13950*/  FADD R11, R11, R14 ;  /* 0x0000000e0b0b7221 */ /* 0x004fca0000000000 */
[----:B------:R1:W-:Y:S02]  /*13960*/  ST.E desc[UR8][R30.64], R11 ;  /* 0x0000000b1e007985 */ /* 0x0003e4000c101908 */
.L_x_2493:
[----:B------:R-:W-:Y:S05]  /*13970*/  BSYNC.RECONVERGENT B1 ;  /* 0x0000000000017941 */ /* 0x000fea0003800200 */
.L_x_2492:
[----:B-1----:R-:W-:-:S05]  /*13980*/  IMAD.WIDE R30, R6, 0x4, R8 ;  /* 0x00000004061e7825 */ /* 0x002fca00078e0208 */
[----:B------:R1:W-:Y:S01]  /*13990*/  ATOM.E.ADD.F32.FTZ.RN.STRONG.GPU P0, RZ, desc[UR8][R30.64], R17 ;  /* 0x800000111eff79a2 */ /* 0x0003e2000c10f308 */
[----:B------:R-:W-:Y:S04]  /*139a0*/  BSSY.RECONVERGENT B1, `(.L_x_2498) ;  /* 0x0000015000017945 */ /* 0x000fe80003800200 */
[----:B-1----:R-:W-:Y:S05]  /*139b0*/  @P0 BRA `(.L_x_2499) ;  /* 0x00000000004c0947 */ /* 0x002fea0003800000 */
[----:B------:R-:W1:Y:S02]  /*139c0*/  QSPC.E.S P0, RZ, [R30] ;  /* 0x000000001eff73aa */ /* 0x000e640000000500 */
[----:B-1----:R-:W-:Y:S05]  /*139d0*/  @!P0 BRA `(.L_x_2500) ;  /* 0x0000000000188947 */ /* 0x002fea0003800000 */
[----:B------:R-:W-:-:S07]  /*139e0*/  MOV R11, R30 ;  /* 0x0000001e000b7202 */ /* 0x000fce0000000f00 */
.L_x_2501:
[----:B------:R-:W1:Y:S02]  /*139f0*/  LDS R30, [R11] ;  /* 0x000000000b1e7984 */ /* 0x000e640000000800 */
[----:B-1----:R-:W-:-:S05]  /*13a00*/  FADD R31, R17, R30 ;  /* 0x0000001e111f7221 */ /* 0x002fca0000000000 */
[----:B------:R-:W1:Y:S02]  /*13a10*/  ATOMS.CAST.SPIN P0, [R11], R30, R31 ;  /* 0x0000001e0b00758d */ /* 0x000e64000180001f */
[----:B-1----:R-:W-:Y:S05]  /*13a20*/  @!P0 BRA `(.L_x_2501) ;  /* 0xfffffffc00f08947 */ /* 0x002fea000383ffff */
[----:B------:R-:W-:Y:S05]  /*13a30*/  BRA `(.L_x_2499) ;  /* 0x00000000002c7947 */ /* 0x000fea0003800000 */
.L_x_2500:
[----:B------:R-:W1:Y:S02]  /*13a40*/  QSPC.E.D P0, RZ, [R30] ;  /* 0x000000001eff73aa */ /* 0x000e640000000700 */
[----:B-1----:R-:W-:Y:S05]  /*13a50*/  @!P0 BRA `(.L_x_2502) ;  /* 0x0000000000188947 */ /* 0x002fea0003800000 */
.L_x_2503:
[----:B------:R-:W2:Y:S02]  /*13a60*/  LD.E R32, [R30] ;  /* 0x000000001e207980 */ /* 0x000ea40000100900 */
[----:B--2---:R-:W-:-:S06]  /*13a70*/  FADD R33, R17, R32 ;  /* 0x0000002011217221 */ /* 0x004fcc0000000000 */
[----:B------:R-:W2:Y:S02]  /*13a80*/  ATOM.E.CAST.SPIN PT, R33, [R30], R32, R33 ;  /* 0x000000201e21738b */ /* 0x000ea400019e0121 */
[----:B--2---:R-:W-:-:S13]  /*13a90*/  ISETP.EQ.U32.AND P0, PT, R33, 0x1, PT ;  /* 0x000000012100780c */ /* 0x004fda0003f02070 */
[----:B------:R-:W-:Y:S05]  /*13aa0*/  @!P0 BRA `(.L_x_2503) ;  /* 0xfffffffc00ec8947 */ /* 0x000fea000383ffff */
[----:B------:R-:W-:Y:S05]  /*13ab0*/  BRA `(.L_x_2499) ;  /* 0x00000000000c7947 */ /* 0x000fea0003800000 */
.L_x_2502:
[----:B------:R-:W2:Y:S02]  /*13ac0*/  LD.E R14, desc[UR8][R30.64] ;  /* 0x000000081e0e7980 */ /* 0x000ea4000c101900 */
[----:B--2---:R-:W-:-:S05]  /*13ad0*/  FADD R11, R17, R14 ;  /* 0x0000000e110b7221 */ /* 0x004fca0000000000 */
[----:B------:R1:W-:Y:S02]  /*13ae0*/  ST.E desc[UR8][R30.64], R11 ;  /* 0x0000000b1e007985 */ /* 0x0003e4000c101908 */
.L_x_2499:
[----:B------:R-:W-:Y:S05]  /*13af0*/  BSYNC.RECONVERGENT B1 ;  /* 0x0000000000017941 */ /* 0x000fea0003800200 */
.L_x_2498:
        /* <DEDUP_REMOVED lines=9> */
.L_x_2507:
[----:B------:R-:W1:Y:S02]  /*13b90*/  LDS R30, [R14] ;  /* 0x000000000e1e7984 */ /* 0x000e640000000800 */
[----:B-1----:R-:W-:-:S05]  /*13ba0*/  FADD R31, R11, R30 ;  /* 0x0000001e0b1f7221 */ /* 0x002fca0000000000 */
[----:B------:R-:W1:Y:S02]  /*13bb0*/  ATOMS.CAST.SPIN P0, [R14], R30, R31 ;  /* 0x0000001e0e00758d */ /* 0x000e64000180001f */
[----:B-1----:R-:W-:Y:S05]  /*13bc0*/  @!P0 BRA `(.L_x_2507) ;  /* 0xfffffffc00f08947 */ /* 0x002fea000383ffff */
[----:B------:R-:W-:Y:S05]  /*13bd0*/  BRA `(.L_x_2505) ;  /* 0x00000000002c7947 */ /* 0x000fea0003800000 */
.L_x_2506:
[----:B------:R-:W1:Y:S02]  /*13be0*/  QSPC.E.D P0, RZ, [R30] ;  /* 0x000000001eff73aa */ /* 0x000e640000000700 */
[----:B-1----:R-:W-:Y:S05]  /*13bf0*/  @!P0 BRA `(.L_x_2508) ;  /* 0x0000000000188947 */ /* 0x002fea0003800000 */
.L_x_2509:
[----:B------:R-:W2:Y:S02]  /*13c00*/  LD.E R32, [R30] ;  /* 0x000000001e207980 */ /* 0x000ea40000100900 */
[----:B--2---:R-:W-:-:S06]  /*13c10*/  FADD R33, R11, R32 ;  /* 0x000000200b217221 */ /* 0x004fcc0000000000 */
[----:B------:R-:W2:Y:S02]  /*13c20*/  ATOM.E.CAST.SPIN PT, R33, [R30], R32, R33 ;  /* 0x000000201e21738b */ /* 0x000ea400019e0121 */
[----:B--2---:R-:W-:-:S13]  /*13c30*/  ISETP.EQ.U32.AND P0, PT, R33, 0x1, PT ;  /* 0x000000012100780c */ /* 0x004fda0003f02070 */
[----:B------:R-:W-:Y:S05]  /*13c40*/  @!P0 BRA `(.L_x_2509) ;  /* 0xfffffffc00ec8947 */ /* 0x000fea000383ffff */
[----:B------:R-:W-:Y:S05]  /*13c50*/  BRA `(.L_x_2505) ;  /* 0x00000000000c7947 */ /* 0x000fea0003800000 */
.L_x_2508:
[----:B------:R-:W2:Y:S02]  /*13c60*/  LD.E R14, desc[UR8][R30.64] ;  /* 0x000000081e0e7980 */ /* 0x000ea4000c101900 */
[----:B--2---:R-:W-:-:S05]  /*13c70*/  FADD R11, R11, R14 ;  /* 0x0000000e0b0b7221 */ /* 0x004fca0000000000 */
[----:B------:R1:W-:Y:S02]  /*13c80*/  ST.E desc[UR8][R30.64], R11 ;  /* 0x0000000b1e007985 */ /* 0x0003e4000c101908 */
.L_x_2505:
[----:B------:R-:W-:Y:S05]  /*13c90*/  BSYNC.RECONVERGENT B1 ;  /* 0x0000000000017941 */ /* 0x000fea0003800200 */
.L_x_2504:
[----:B-1----:R-:W-:-:S05]  /*13ca0*/  IMAD.WIDE R30, R5, 0x4, R8 ;  /* 0x00000004051e7825 */ /* 0x002fca00078e0208 */
[----:B------:R1:W-:Y:S01]  /*13cb0*/  ATOM.E.ADD.F32.FTZ.RN.STRONG.GPU P0, RZ, desc[UR8][R30.64], R17 ;  /* 0x800000111eff79a2 */ /* 0x0003e2000c10f308 */
[----:B------:R-:W-:Y:S04]  /*13cc0*/  BSSY.RECONVERGENT B1, `(.L_x_2510) ;  /* 0x0000015000017945 */ /* 0x000fe80003800200 */
[----:B-1----:R-:W-:Y:S05]  /*13cd0*/  @P0 BRA `(.L_x_2511) ;  /* 0x00000000004c0947 */ /* 0x002fea0003800000 */
[----:B------:R-:W1:Y:S02]  /*13ce0*/  QSPC.E.S P0, RZ, [R30] ;  /* 0x000000001eff73aa */ /* 0x000e640000000500 */
[----:B-1----:R-:W-:Y:S05]  /*13cf0*/  @!P0 BRA `(.L_x_2512) ;  /* 0x0000000000188947 */ /* 0x002fea0003800000 */
[----:B------:R-:W-:-:S07]  /*13d00*/  MOV R11, R30 ;  /* 0x0000001e000b7202 */ /* 0x000fce0000000f00 */
.L_x_2513:
[----:B------:R-:W1:Y:S02]  /*13d10*/  LDS R30, [R11] ;  /* 0x000000000b1e7984 */ /* 0x000e640000000800 */
[----:B-1----:R-:W-:-:S05]  /*13d20*/  FADD R31, R17, R30 ;  /* 0x0000001e111f7221 */ /* 0x002fca0000000000 */
[----:B------:R-:W1:Y:S02]  /*13d30*/  ATOMS.CAST.SPIN P0, [R11], R30, R31 ;  /* 0x0000001e0b00758d */ /* 0x000e64000180001f */
[----:B-1----:R-:W-:Y:S05]  /*13d40*/  @!P0 BRA `(.L_x_2513) ;  /* 0xfffffffc00f08947 */ /* 0x002fea000383ffff */
[----:B------:R-:W-:Y:S05]  /*13d50*/  BRA `(.L_x_2511) ;  /* 0x00000000002c7947 */ /* 0x000fea0003800000 */
.L_x_2512:
[----:B------:R-:W1:Y:S02]  /*13d60*/  QSPC.E.D P0, RZ, [R30] ;  /* 0x000000001eff73aa */ /* 0x000e640000000700 */
[----:B-1----:R-:W-:Y:S05]  /*13d70*/  @!P0 BRA `(.L_x_2514) ;  /* 0x0000000000188947 */ /* 0x002fea0003800000 */
.L_x_2515:
[----:B------:R-:W2:Y:S02]  /*13d80*/  LD.E R32, [R30] ;  /* 0x000000001e207980 */ /* 0x000ea40000100900 */
[----:B--2---:R-:W-:-:S06]  /*13d90*/  FADD R33, R17, R32 ;  /* 0x0000002011217221 */ /* 0x004fcc0000000000 */
[----:B------:R-:W2:Y:S02]  /*13da0*/  ATOM.E.CAST.SPIN PT, R33, [R30], R32, R33 ;  /* 0x000000201e21738b */ /* 0x000ea400019e0121 */
[----:B--2---:R-:W-:-:S13]  /*13db0*/  ISETP.EQ.U32.AND P0, PT, R33, 0x1, PT ;  /* 0x000000012100780c */ /* 0x004fda0003f02070 */
[----:B------:R-:W-:Y:S05]  /*13dc0*/  @!P0 BRA `(.L_x_2515) ;  /* 0xfffffffc00ec8947 */ /* 0x000fea000383ffff */
[----:B------:R-:W-:Y:S05]  /*13dd0*/  BRA `(.L_x_2511) ;  /* 0x00000000000c7947 */ /* 0x000fea0003800000 */
.L_x_2514:
[----:B------:R-:W2:Y:S02]  /*13de0*/  LD.E R14, desc[UR8][R30.64] ;  /* 0x000000081e0e7980 */ /* 0x000ea4000c101900 */
[----:B--2---:R-:W-:-:S05]  /*13df0*/  FADD R11, R17, R14 ;  /* 0x0000000e110b7221 */ /* 0x004fca0000000000 */
[----:B------:R1:W-:Y:S02]  /*13e00*/  ST.E desc[UR8][R30.64], R11 ;  /* 0x0000000b1e007985 */ /* 0x0003e4000c101908 */
.L_x_2511:
[----:B------:R-:W-:Y:S05]  /*13e10*/  BSYNC.RECONVERGENT B1 ;  /* 0x0000000000017941 */ /* 0x000fea0003800200 */
.L_x_2510:
[----:B-1----:R-:W2:Y:S01]  /*13e20*/  LDL R11, [R1+0x7c] ;  /* 0x00007c00010b7983 */ /* 0x002ea20000100800 */
[----:B------:R-:W-:Y:S01]  /*13e30*/  FFMA R18, R18, R2, R13 ;  /* 0x0000000212127223 */ /* 0x000fe2000000000d */
[----:B--2---:R-:W-:-:S04]  /*13e40*/  IMAD.WIDE R28, R11, 0x4, R28 ;  /* 0x000000040b1c7825 */ /* 0x004fc800078e021c */
[----:B------:R-:W-:-:S05]  /*13e50*/  FADD R11, R18, -R13 ;  /* 0x8000000d120b7221 */ /* 0x000fca0000000000 */
[----:B------:R1:W-:Y:S01]  /*13e60*/  ATOM.E.ADD.F32.FTZ.RN.STRONG.GPU P0, RZ, desc[UR8][R28.64], R11 ;  /* 0x8000000b1cff79a2 */ /* 0x0003e2000c10f308 */
[----:B------:R-:W-:Y:S04]  /*13e70*/  BSSY.RECONVERGENT B1, `(.L_x_2516) ;  /* 0x0000015000017945 */ /* 0x000fe80003800200 */
[----:B-1----:R-:W-:Y:S05]  /*13e80*/  @P0 BRA `(.L_x_2517) ;  /* 0x00000000004c0947 */ /* 0x002fea0003800000 */
[----:B------:R-:W1:Y:S02]  /*13e90*/  QSPC.E.S P0, RZ, [R28] ;  /* 0x000000001cff73aa */ /* 0x000e640000000500 */
[----:B-1----:R-:W-:Y:S05]  /*13ea0*/  @!P0 BRA `(.L_x_2518) ;  /* 0x0000000000188947 */ /* 0x002fea0003800000 */
[----:B------:R-:W-:-:S07]  /*13eb0*/  MOV R14, R28 ;  /* 0x0000001c000e7202 */ /* 0x000fce0000000f00 */
.L_x_2519:
[----:B------:R-:W1:Y:S02]  /*13ec0*/  LDS R28, [R14] ;  /* 0x000000000e1c7984 */ /* 0x000e640000000800 */
[----:B-1----:R-:W-:-:S05]  /*13ed0*/  FADD R29, R11, R28 ;  /* 0x0000001c0b1d7221 */ /* 0x002fca0000000000 */
[----:B------:R-:W1:Y:S02]  /*13ee0*/  ATOMS.CAST.SPIN P0, [R14], R28, R29 ;  /* 0x0000001c0e00758d */ /* 0x000e64000180001d */
[----:B-1----:R-:W-:Y:S05]  /*13ef0*/  @!P0 BRA `(.L_x_2519) ;  /* 0xfffffffc00f08947 */ /* 0x002fea000383ffff */
[----:B------:R-:W-:Y:S05]  /*13f00*/  BRA `(.L_x_2517) ;  /* 0x00000000002c7947 */ /* 0x000fea0003800000 */
.L_x_2518:
[----:B------:R-:W1:Y:S02]  /*13f10*/  QSPC.E.D P0, RZ, [R28] ;  /* 0x000000001cff73aa */ /* 0x000e640000000700 */
[----:B-1----:R-:W-:Y:S05]  /*13f20*/  @!P0 BRA `(.L_x_2520) ;  /* 0x0000000000188947 */ /* 0x002fea0003800000 */
.L_x_2521:
[----:B------:R-:W2:Y:S02]  /*13f30*/  LD.E R30, [R28] ;  /* 0x000000001c1e7980 */ /* 0x000ea40000100900 */
[----:B--2---:R-:W-:-:S06]  /*13f40*/  FADD R31, R11, R30 ;  /* 0x0000001e0b1f7221 */ /* 0x004fcc0000000000 */
[----:B------:R-:W2:Y:S02]  /*13f50*/  ATOM.E.CAST.SPIN PT, R31, [R28], R30, R31 ;  /* 0x0000001e1c1f738b */ /* 0x000ea400019e011f */
[----:B--2---:R-:W-:-:S13]  /*13f60*/  ISETP.EQ.U32.AND P0, PT, R31, 0x1, PT ;  /* 0x000000011f00780c */ /* 0x004fda0003f02070 */
[----:B------:R-:W-:Y:S05]  /*13f70*/  @!P0 BRA `(.L_x_2521) ;  /* 0xfffffffc00ec8947 */ /* 0x000fea000383ffff */
[----:B------:R-:W-:Y:S05]  /*13f80*/  BRA `(.L_x_2517) ;  /* 0x00000000000c7947 */ /* 0x000fea0003800000 */
.L_x_2520:
[----:B------:R-:W2:Y:S02]  /*13f90*/  LD.E R14, desc[UR8][R28.64] ;  /* 0x000000081c0e7980 */ /* 0x000ea4000c101900 */
[----:B--2---:R-:W-:-:S05]  /*13fa0*/  FADD R11, R11, R14 ;  /* 0x0000000e0b0b7221 */ /* 0x004fca0000000000 */
[----:B------:R1:W-:Y:S02]  /*13fb0*/  ST.E desc[UR8][R28.64], R11 ;  /* 0x0000000b1c007985 */ /* 0x0003e4000c101908 */
.L_x_2517:
[----:B------:R-:W-:Y:S05]  /*13fc0*/  BSYNC.RECONVERGENT B1 ;  /* 0x0000000000017941 */ /* 0x000fea0003800200 */
.L_x_2516:
        /* <DEDUP_REMOVED lines=8> */
.L_x_2525:
[----:B------:R-:W1:Y:S02]  /*14050*/  LDS R8, [R11] ;  /* 0x000000000b087984 */ /* 0x000e640000000800 */
[----:B-1----:R-:W-:-:S05]  /*14060*/  FADD R9, R17, R8 ;  /* 0x0000000811097221 */ /* 0x002fca0000000000 */
[----:B------:R-:W1:Y:S02]  /*14070*/  ATOMS.CAST.SPIN P0, [R11], R8, R9 ;  /* 0x000000080b00758d */ /* 0x000e640001800009 */
[----:B-1----:R-:W-:Y:S05]  /*14080*/  @!P0 BRA `(.L_x_2525) ;  /* 0xfffffffc00f08947 */ /* 0x002fea000383ffff */
[----:B------:R-:W-:Y:S05]  /*14090*/  BRA `(.L_x_2523) ;  /* 0x00000000002c7947 */ /* 0x000fea0003800000 */
.L_x_2524:
[----:B------:R-:W1:Y:S02]  /*140a0*/  QSPC.E.D P0, RZ, [R8] ;  /* 0x0000000008ff73aa */ /* 0x000e640000000700 */
[----:B-1----:R-:W-:Y:S05]  /*140b0*/  @!P0 BRA `(.L_x_2526) ;  /* 0x0000000000188947 */ /* 0x002fea0003800000 */
.L_x_2527:
[----:B------:R-:W2:Y:S02]  /*140c0*/  LD.E R28, [R8] ;  /* 0x00000000081c7980 */ /* 0x000ea40000100900 */
[----:B--2---:R-:W-:-:S06]  /*140d0*/  FADD R29, R17, R28 ;  /* 0x0000001c111d7221 */ /* 0x004fcc0000000000 */
[----:B------:R-:W2:Y:S02]  /*140e0*/  ATOM.E.CAST.SPIN PT, R29, [R8], R28, R29 ;  /* 0x0000001c081d738b */ /* 0x000ea400019e011d */
[----:B--2---:R-:W-:-:S13]  /*140f0*/  ISETP.EQ.U32.AND P0, PT, R29, 0x1, PT ;  /* 0x000000011d00780c */ /* 0x004fda0003f02070 */
[----:B------:R-:W-:Y:S05]  /*14100*/  @!P0 BRA `(.L_x_2527) ;  /* 0xfffffffc00ec8947 */ /* 0x000fea000383ffff */
[----:B------:R-:W-:Y:S05]  /*14110*/  BRA `(.L_x_2523) ;  /* 0x00000000000c7947 */ /* 0x000fea0003800000 */
.L_x_2526:
[----:B------:R-:W2:Y:S02]  /*14120*/  LD.E R14, desc[UR8][R8.64] ;  /* 0x00000008080e7980 */ /* 0x000ea4000c101900 */
[----:B--2---:R-:W-:-:S05]  /*14130*/  FADD R11, R17, R14 ;  /* 0x0000000e110b7221 */ /* 0x004fca0000000000 */
[----:B------:R1:W-:Y:S02]  /*14140*/  ST.E desc[UR8][R8.64], R11 ;  /* 0x0000000b08007985 */ /* 0x0003e4000c101908 */
.L_x_2523:
[----:B------:R-:W-:Y:S05]  /*14150*/  BSYNC.RECONVERGENT B1 ;  /* 0x0000000000017941 */ /* 0x000fea0003800200 */
.L_x_2522:
[----:B------:R-:W-:-:S03]  /*14160*/  UMOV UR4, 0xffffffff ;  /* 0xffffffff00047882 */ /* 0x000fc60000000000 */
[----:B------:R-:W-:Y:S05]  /*14170*/  BRA.DIV UR4, `(.L_x_2528) ;  /* 0x0000046e04c47947 */ /* 0x000fea000b800000 */
[----:B-1----:R-:W2:Y:S04]  /*14180*/  LDL R9, [R1+0xc8] ;  /* 0x0000c80001097983 */ /* 0x002ea80000100800 */
[----:B------:R1:W3:Y:S04]  /*14190*/  SHFL.IDX PT, R24, R47, 0x4, 0x181f ;  /* 0x00981f002f187f89 */ /* 0x0002e800000e0000 */
[----:B--23--:R1:W2:Y:S02]  /*141a0*/  SHFL.IDX PT, R8, R9, 0x4, 0x181f ;  /* 0x00981f0009087f89 */ /* 0x00c2a400000e0000 */
.L_x_4638:
        /* <DEDUP_REMOVED lines=18> */
.L_x_2532:
[----:B------:R-:W1:Y:S02]  /*142d0*/  LDS R8, [R18] ;  /* 0x0000000012087984 */ /* 0x000e640000000800 */
[----:B-1----:R-:W-:-:S05]  /*142e0*/  FADD R9, R31, R8 ;  /* 0x000000081f097221 */ /* 0x002fca0000000000 */
[----:B------:R-:W1:Y:S02]  /*142f0*/  ATOMS.CAST.SPIN P0, [R18], R8, R9 ;  /* 0x000000081200758d */ /* 0x000e640001800009 */
[----:B-1----:R-:W-:Y:S05]  /*14300*/  @!P0 BRA `(.L_x_2532) ;  /* 0xfffffffc00f08947 */ /* 0x002fea000383ffff */
[----:B------:R-:W-:Y:S05]  /*14310*/  BRA `(.L_x_2530) ;  /* 0x00000000002c7947 */ /* 0x000fea0003800000 */
.L_x_2531:
[----:B------:R-:W1:Y:S02]  /*14320*/  QSPC.E.D P0, RZ, [R28] ;  /* 0x000000001cff73aa */ /* 0x000e640000000700 */
[----:B-1----:R-:W-:Y:S05]  /*14330*/  @!P0 BRA `(.L_x_2533) ;  /* 0x0000000000188947 */ /* 0x002fea0003800000 */
.L_x_2534:
[----:B------:R-:W2:Y:S02]  /*14340*/  LD.E R8, [R28] ;  /* 0x000000001c087980 */ /* 0x000ea40000100900 */
[----:B--2---:R-:W-:-:S06]  /*14350*/  FADD R9, R31, R8 ;  /* 0x000000081f097221 */ /* 0x004fcc0000000000 */
[----:B------:R-:W2:Y:S02]  /*14360*/  ATOM.E.CAST.SPIN PT, R9, [R28], R8, R9 ;  /* 0x000000081c09738b */ /* 0x000ea400019e0109 */
[----:B--2---:R-:W-:-:S13]  /*14370*/  ISETP.EQ.U32.AND P0, PT, R9, 0x1, PT ;  /* 0x000000010900780c */ /* 0x004fda0003f02070 */
[----:B------:R-:W-:Y:S05]  /*14380*/  @!P0 BRA `(.L_x_2534) ;  /* 0xfffffffc00ec8947 */ /* 0x000fea000383ffff */
[----:B------:R-:W-:Y:S05]  /*14390*/  BRA `(.L_x_2530) ;  /* 0x00000000000c7947 */ /* 0x000fea0003800000 */
.L_x_2533:
[----:B------:R-:W2:Y:S02]  /*143a0*/  LD.E R8, desc[UR8][R28.64] ;  /* 0x000000081c087980 */ /* 0x000ea4000c101900 */
[----:B--2---:R-:W-:-:S05]  /*143b0*/  FADD R31, R31, R8 ;  /* 0x000000081f1f7221 */ /* 0x004fca0000000000 */
[----:B------:R1:W-:Y:S02]  /*143c0*/  ST.E desc[UR8][R28.64], R31 ;  /* 0x0000001f1c007985 */ /* 0x0003e4000c101908 */
.L_x_2530:
[----:B------:R-:W-:Y:S05]  /*143d0*/  BSYNC.RECONVERGENT B1 ;  /* 0x0000000000017941 */ /* 0x000fea0003800200 */
.L_x_2529:
        /* <DEDUP_REMOVED lines=9> */
.L_x_2538:
[----:B------:R-:W1:Y:S02]  /*14470*/  LDS R30, [R11] ;  /* 0x000000000b1e7984 */ /* 0x000e640000000800 */
[----:B-1----:R-:W-:-:S05]  /*14480*/  FADD R31, R17, R30 ;  /* 0x0000001e111f7221 */ /* 0x002fca0000000000 */
[----:B------:R-:W1:Y:S02]  /*14490*/  ATOMS.CAST.SPIN P0, [R11], R30, R31 ;  /* 0x0000001e0b00758d */ /* 0x000e64000180001f */
[----:B-1----:R-:W-:Y:S05]  /*144a0*/  @!P0 BRA `(.L_x_2538) ;  /* 0xfffffffc00f08947 */ /* 0x002fea000383ffff */
[----:B------:R-:W-:Y:S05]  /*144b0*/  BRA `(.L_x_2536) ;  /* 0x00000000002c7947 */ /* 0x000fea0003800000 */
.L_x_2537:
[----:B------:R-:W2:Y:S02]  /*144c0*/  QSPC.E.D P0, RZ, [R8] ;  /* 0x0000000008ff73aa */ /* 0x000ea40000000700 */
[----:B--2---:R-:W-:Y:S05]  /*144d0*/  @!P0 BRA `(.L_x_2539) ;  /* 0x0000000000188947 */ /* 0x004fea0003800000 */
.L_x_2540:
[----:B------:R-:W1:Y:S02]  /*144e0*/  LD.E R30, [R8] ;  /* 0x00000000081e7980 */ /* 0x000e640000100900 */
[----:B-1----:R-:W-:-:S06]  /*144f0*/  FADD R31, R17, R30 ;  /* 0x0000001e111f7221 */ /* 0x002fcc0000000000 */
[----:B------:R-:W2:Y:S02]  /*14500*/  ATOM.E.CAST.SPIN PT, R31, [R8], R30, R31 ;  /* 0x0000001e081f738b */ /* 0x000ea400019e011f */
[----:B--2---:R-:W-:-:S13]  /*14510*/  ISETP.EQ.U32.AND P0, PT, R31, 0x1, PT ;  /* 0x000000011f00780c */ /* 0x004fda0003f02070 */
[----:B------:R-:W-:Y:S05]  /*14520*/  @!P0 BRA `(.L_x_2540) ;  /* 0xfffffffc00ec8947 */ /* 0x000fea000383ffff */
[----:B------:R-:W-:Y:S05]  /*14530*/  BRA `(.L_x_2536) ;  /* 0x00000000000c7947 */ /* 0x000fea0003800000 */
.L_x_2539:
[----:B------:R-:W2:Y:S02]  /*14540*/  LD.E R14, desc[UR8][R8.64] ;  /* 0x00000008080e7980 */ /* 0x000ea4000c101900 */
[----:B--2---:R-:W-:-:S05]  /*14550*/  FADD R11, R17, R14 ;  /* 0x0000000e110b7221 */ /* 0x004fca0000000000 */
[----:B------:R2:W-:Y:S02]  /*14560*/  ST.E desc[UR8][R8.64], R11 ;  /* 0x0000000b08007985 */ /* 0x0005e4000c101908 */
.L_x_2536:
[----:B------:R-:W-:Y:S05]  /*14570*/  BSYNC.RECONVERGENT B1 ;  /* 0x0000000000017941 */ /* 0x000fea0003800200 */
.L_x_2535:
[----:B--2---:R-:W2:Y:S01]  /*14580*/  LDL.LU R11, [R1+0x5c] ;  /* 0x00005c00010b7983 */ /* 0x004ea20000300800 */
        /* <DEDUP_REMOVED lines=9> */
.L_x_2544:
[----:B------:R-:W1:Y:S02]  /*14620*/  LDS R30, [R14] ;  /* 0x000000000e1e7984 */ /* 0x000e640000000800 */
[----:B-1----:R-:W-:-:S05]  /*14630*/  FADD R31, R11, R30 ;  /* 0x0000001e0b1f7221 */ /* 0x002fca0000000000 */
[----:B------:R-:W1:Y:S02]  /*14640*/  ATOMS.CAST.SPIN P0, [R14], R30, R31 ;  /* 0x0000001e0e00758d */ /* 0x000e64000180001f */
[----:B-1----:R-:W-:Y:S05]  /*14650*/  @!P0 BRA `(.L_x_2544) ;  /* 0xfffffffc00f08947 */ /* 0x002fea000383ffff */
[----:B------:R-:W-:Y:S05]  /*14660*/  BRA `(.L_x_2542) ;  /* 0x00000000002c7947 */ /* 0x000fea0003800000 */
.L_x_2543:
[----:B------:R-:W1:Y:S02]  /*14670*/  QSPC.E.D P0, RZ, [R30] ;  /* 0x000000001eff73aa */ /* 0x000e640000000700 */
[----:B-1----:R-:W-:Y:S05]  /*14680*/  @!P0 BRA `(.L_x_2545) ;  /* 0x0000000000188947 */ /* 0x002fea0003800000 */
.L_x_2546:
[----:B------:R-:W2:Y:S02]  /*14690*/  LD.E R32, [R30] ;  /* 0x000000001e207980 */ /* 0x000ea40000100900 */
[----:B--2---:R-:W-:-:S06]  /*146a0*/  FADD R33, R11, R32 ;  /* 0x000000200b217221 */ /* 0x004fcc0000000000 */
[----:B------:R-:W2:Y:S02]  /*146b0*/  ATOM.E.CAST.SPIN PT, R33, [R30], R32, R33 ;  /* 0x000000201e21738b */ /* 0x000ea400019e0121 */
[----:B--2---:R-:W-:-:S13]  /*146c0*/  ISETP.EQ.U32.AND P0, PT, R33, 0x1, PT ;  /* 0x000000012100780c */ /* 0x004fda0003f02070 */
[----:B------:R-:W-:Y:S05]  /*146d0*/  @!P0 BRA `(.L_x_2546) ;  /* 0xfffffffc00ec8947 */ /* 0x000fea000383ffff */
[----:B------:R-:W-:Y:S05]  /*146e0*/  BRA `(.L_x_2542) ;  /* 0x00000000000c7947 */ /* 0x000fea0003800000 */
.L_x_2545:
[----:B------:R-:W2:Y:S02]  /*146f0*/  LD.E R14, desc[UR8][R30.64] ;  /* 0x000000081e0e7980 */ /* 0x000ea4000c101900 */
[----:B--2---:R-:W-:-:S05]  /*14700*/  FADD R11, R11, R14 ;  /* 0x0000000e0b0b7221 */ /* 0x004fca0000000000 */
[----:B------:R1:W-:Y:S02]  /*14710*/  ST.E desc[UR8][R30.64], R11 ;  /* 0x0000000b1e007985 */ /* 0x0003e4000c101908 */
.L_x_2542:
[----:B------:R-:W-:Y:S05]  /*14720*/  BSYNC.RECONVERGENT B1 ;  /* 0x0000000000017941 */ /* 0x000fea0003800200 */
.L_x_2541:
[----:B-1----:R-:W-:-:S05]  /*14730*/  IMAD.WIDE R30, R19, 0x4, R8 ;  /* 0x00000004131e7825 */ /* 0x002fca00078e0208 */
[----:B------:R1:W-:Y:S01]  /*14740*/  ATOM.E.ADD.F32.FTZ.RN.STRONG.GPU P0, RZ, desc[UR8][R30.64], R17 ;  /* 0x800000111eff79a2 */ /* 0x0003e2000c10f308 */
[----:B------:R-:W-:Y:S04]  /*14750*/  BSSY.RECONVERGENT B1, `(.L_x_2547) ;  /* 0x0000015000017945 */ /* 0x000fe80003800200 */
[----:B-1----:R-:W-:Y:S05]  /*14760*/  @P0 BRA `(.L_x_2548) ;  /* 0x00000000004c0947 */ /* 0x002fea0003800000 */
[----:B------:R-:W1:Y:S02]  /*14770*/  QSPC.E.S P0, RZ, [R30] ;  /* 0x000000001eff73aa */ /* 0x000e640000000500 */
[----:B-1----:R-:W-:Y:S05]  /*14780*/  @!P0 BRA `(.L_x_2549) ;  /* 0x0000000000188947 */ /* 0x002fea0003800000 */
[----:B------:R-:W-:-:S07]  /*14790*/  MOV R11, R30 ;  /* 0x0000001e000b7202 */ /* 0x000fce0000000f00 */
.L_x_2550:
[----:B------:R-:W1:Y:S02]  /*147a0*/  LDS R30, [R11] ;  /* 0x000000000b1e7984 */ /* 0x000e640000000800 */
[----:B-1----:R-:W-:-:S05]  /*147b0*/  FADD R31, R17, R30 ;  /* 0x0000001e111f7221 */ /* 0x002fca0000000000 */
[----:B------:R-:W1:Y:S02]  /*147c0*/  ATOMS.CAST.SPIN P0, [R11], R30, R31 ;  /* 0x0000001e0b00758d */ /* 0x000e64000180001f */
[----:B-1----:R-:W-:Y:S05]  /*147d0*/  @!P0 BRA `(.L_x_2550) ;  /* 0xfffffffc00f08947 */ /* 0x002fea000383ffff */
[----:B------:R-:W-:Y:S05]  /*147e0*/  BRA `(.L_x_2548) ;  /* 0x00000000002c7947 */ /* 0x000fea0003800000 */
.L_x_2549:
[----:B------:R-:W1:Y:S02]  /*147f0*/  QSPC.E.D P0, RZ, [R30] ;  /* 0x000000001eff73aa */ /* 0x000e640000000700 */
[----:B-1----:R-:W-:Y:S05]  /*14800*/  @!P0 BRA `(.L_x_2551) ;  /* 0x0000000000188947 */ /* 0x002fea0003800000 */
.L_x_2552:
[----:B------:R-:W2:Y:S02]  /*14810*/  LD.E R32, [R30] ;  /* 0x000000001e207980 */ /* 0x000ea40000100900 */
[----:B--2---:R-:W-:-:S06]  /*14820*/  FADD R33, R17, R32 ;  /* 0x0000002011217221 */ /* 0x004fcc0000000000 */
[----:B------:R-:W2:Y:S02]  /*14830*/  ATOM.E.CAST.SPIN PT, R33, [R30], R32, R33 ;  /* 0x000000201e21738b */ /* 0x000ea400019e0121 */
[----:B--2---:R-:W-:-:S13]  /*14840*/  ISETP.EQ.U32.AND P0, PT, R33, 0x1, PT ;  /* 0x000000012100780c */ /* 0x004fda0003f02070 */
[----:B------:R-:W-:Y:S05]  /*14850*/  @!P0 BRA `(.L_x_2552) ;  /* 0xfffffffc00ec8947 */ /* 0x000fea000383ffff */
[----:B------:R-:W-:Y:S05]  /*14860*/  BRA `(.L_x_2548) ;  /* 0x00000000000c7947 */ /* 0x000fea0003800000 */
.L_x_2551:
[----:B------:R-:W2:Y:S02]  /*14870*/  LD.E R14, desc[UR8][R30.64] ;  /* 0x000000081e0e7980 */ /* 0x000ea4000c101900 */
[----:B--2---:R-:W-:-:S05]  /*14880*/  FADD R11, R17, R14 ;  /* 0x0000000e110b7221 */ /* 0x004fca0000000000 */
[----:B------:R1:W-:Y:S02]  /*14890*/  ST.E desc[UR8][R30.64], R11 ;  /* 0x0000000b1e007985 */ /* 0x0003e4000c101908 */
.L_x_2548:
[----:B------:R-:W-:Y:S05]  /*148a0*/  BSYNC.RECONVERGENT B1 ;  /* 0x0000000000017941 */ /* 0x000fea0003800200 */
.L_x_2547:
        /* <DEDUP_REMOVED lines=10> */
.L_x_2556:
[----:B------:R-:W1:Y:S02]  /*14950*/  LDS R30, [R14] ;  /* 0x000000000e1e7984 */ /* 0x000e640000000800 */
[----:B-1----:R-:W-:-:S05]  /*14960*/  FADD R31, R11, R30 ;  /* 0x0000001e0b1f7221 */ /* 0x002fca0000000000 */
[----:B------:R-:W1:Y:S02]  /*14970*/  ATOMS.CAST.SPIN P0, [R14], R30, R31 ;  /* 0x0000001e0e00758d */ /* 0x000e64000180001f */
[----:B-1----:R-:W-:Y:S05]  /*14980*/  @!P0 BRA `(.L_x_2556) ;  /* 0xfffffffc00f08947 */ /* 0x002fea000383ffff */
[----:B------:R-:W-:Y:S05]  /*14990*/  BRA `(.L_x_2554) ;  /* 0x00000000002c7947 */ /* 0x000fea0003800000 */
.L_x_2555:
[----:B------:R-:W1:Y:S02]  /*149a0*/  QSPC.E.D P0, RZ, [R30] ;  /* 0x000000001eff73aa */ /* 0x000e640000000700 */
[----:B-1----:R-:W-:Y:S05]  /*149b0*/  @!P0 BRA `(.L_x_2557) ;  /* 0x0000000000188947 */ /* 0x002fea0003800000 */
.L_x_2558:
[----:B------:R-:W2:Y:S02]  /*149c0*/  LD.E R32, [R30] ;  /* 0x000000001e207980 */ /* 0x000ea40000100900 */
[----:B--2---:R-:W-:-:S06]  /*149d0*/  FADD R33, R11, R32 ;  /* 0x000000200b217221 */ /* 0x004fcc0000000000 */
[----:B------:R-:W2:Y:S02]  /*149e0*/  ATOM.E.CAST.SPIN PT, R33, [R30], R32, R33 ;  /* 0x000000201e21738b */ /* 0x000ea400019e0121 */
[----:B--2---:R-:W-:-:S13]  /*149f0*/  ISETP.EQ.U32.AND P0, PT, R33, 0x1, PT ;  /* 0x000000012100780c */ /* 0x004fda0003f02070 */
[----:B------:R-:W-:Y:S05]  /*14a00*/  @!P0 BRA `(.L_x_2558) ;  /* 0xfffffffc00ec8947 */ /* 0x000fea000383ffff */
[----:B------:R-:W-:Y:S05]  /*14a10*/  BRA `(.L_x_2554) ;  /* 0x00000000000c7947 */ /* 0x000fea0003800000 */
.L_x_2557:
[----:B------:R-:W2:Y:S02]  /*14a20*/  LD.E R14, desc[UR8][R30.64] ;  /* 0x000000081e0e7980 */ /* 0x000ea4000c101900 */
[----:B--2---:R-:W-:-:S05]  /*14a30*/  FADD R11, R11, R14 ;  /* 0x0000000e0b0b7221 */ /* 0x004fca0000000000 */
[----:B------:R1:W-:Y:S02]  /*14a40*/  ST.E desc[UR8][R30.64], R11 ;  /* 0x0000000b1e007985 */ /* 0x0003e4000c101908 */
.L_x_2554:
[----:B------:R-:W-:Y:S05]  /*14a50*/  BSYNC.RECONVERGENT B1 ;  /* 0x0000000000017941 */ /* 0x000fea0003800200 */
.L_x_2553:
[----:B-1----:R-:W-:-:S05]  /*14a60*/  IMAD.WIDE R30, R7, 0x4, R8 ;  /* 0x00000004071e7825 */ /* 0x002fca00078e0208 */
[----:B------:R1:W-:Y:S01]  /*14a70*/  ATOM.E.ADD.F32.FTZ.RN.STRONG.GPU P0, RZ, desc[UR8][R30.64], R17 ;  /* 0x800000111eff79a2 */ /* 0x0003e2000c10f308 */
[----:B------:R-:W-:Y:S04]  /*14a80*/  BSSY.RECONVERGENT B1, `(.L_x_2559) ;  /* 0x0000015000017945 */ /* 0x000fe80003800200 */
[----:B-1----:R-:W-:Y:S05]  /*14a90*/  @P0 BRA `(.L_x_2560) ;  /* 0x00000000004c0947 */ /* 0x002fea0003800000 */
[----:B------:R-:W1:Y:S02]  /*14aa0*/  QSPC.E.S P0, RZ, [R30] ;  /* 0x000000001eff73aa */ /* 0x000e640000000500 */
[----:B-1----:R-:W-:Y:S05]  /*14ab0*/  @!P0 BRA `(.L_x_2561) ;  /* 0x0000000000188947 */ /* 0x002fea0003800000 */
[----:B------:R-:W-:-:S07]  /*14ac0*/  MOV R11, R30 ;  /* 0x0000001e000b7202 */ /* 0x000fce0000000f00 */
.L_x_2562:
[----:B------:R-:W1:Y:S02]  /*14ad0*/  LDS R30, [R11] ;  /* 0x000000000b1e7984 */ /* 0x000e640000000800 */
[----:B-1----:R-:W-:-:S05]  /*14ae0*/  FADD R31, R17, R30 ;  /* 0x0000001e111f7221 */ /* 0x002fca0000000000 */
[----:B------:R-:W1:Y:S02]  /*14af0*/  ATOMS.CAST.SPIN P0, [R11], R30, R31 ;  /* 0x0000001e0b00758d */ /* 0x000e64000180001f */
[----:B-1----:R-:W-:Y:S05]  /*14b00*/  @!P0 BRA `(.L_x_2562) ;  /* 0xfffffffc00f08947 */ /* 0x002fea000383ffff */
[----:B------:R-:W-:Y:S05]  /*14b10*/  BRA `(.L_x_2560) ;  /* 0x00000000002c7947 */ /* 0x000fea0003800000 */
.L_x_2561:
[----:B------:R-:W1:Y:S02]  /*14b20*/  QSPC.E.D P0, RZ, [R30] ;  /* 0x000000001eff73aa */ /* 0x000e640000000700 */
[----:B-1----:R-:W-:Y:S05]  /*14b30*/  @!P0 BRA `(.L_x_2563) ;  /* 0x0000000000188947 */ /* 0x002fea0003800000 */
.L_x_2564:
[----:B------:R-:W2:Y:S02]  /*14b40*/  LD.E R32, [R30] ;  /* 0x000000001e207980 */ /* 0x000ea40000100900 */
[----:B--2---:R-:W-:-:S06]  /*14b50*/  FADD R33, R17, R32 ;  /* 0x0000002011217221 */ /* 0x004fcc0000000000 */
[----:B------:R-:W2:Y:S02]  /*14b60*/  ATOM.E.CAST.SPIN PT, R33, [R30], R32, R33 ;  /* 0x000000201e21738b */ /* 0x000ea400019e0121 */
[----:B--2---:R-:W-:-:S13]  /*14b70*/  ISETP.EQ.U32.AND P0, PT, R33, 0x1, PT ;  /* 0x000000012100780c */ /* 0x004fda0003f02070 */
[----:B------:R-:W-:Y:S05]  /*14b80*/  @!P0 BRA `(.L_x_2564) ;  /* 0xfffffffc00ec8947 */ /* 0x000fea000383ffff */
[----:B------:R-:W-:Y:S05]  /*14b90*/  BRA `(.L_x_2560) ;  /* 0x00000000000c7947 */ /* 0x000fea0003800000 */
.L_x_2563:
[----:B------:R-:W2:Y:S02]  /*14ba0*/  LD.E R14, desc[UR8][R30.64] ;  /* 0x000000081e0e7980 */ /* 0x000ea4000c101900 */
[----:B--2---:R-:W-:-:S05]  /*14bb0*/  FADD R11, R17, R14 ;  /* 0x0000000e110b7221 */ /* 0x004fca0000000000 */
[----:B------:R1:W-:Y:S02]  /*14bc0*/  ST.E desc[UR8][R30.64], R11 ;  /* 0x0000000b1e007985 */ /* 0x0003e4000c101908 */
.L_x_2560:
[----:B------:R-:W-:Y:S05]  /*14bd0*/  BSYNC.RECONVERGENT B1 ;  /* 0x0000000000017941 */ /* 0x000fea0003800200 */
.L_x_2559:
        /* <DEDUP_REMOVED lines=10> */
.L_x_2568:
[----:B------:R-:W1:Y:S02]  /*14c80*/  LDS R30, [R14] ;  /* 0x000000000e1e7984 */ /* 0x000e640000000800 */
[----:B-1----:R-:W-:-:S05]  /*14c90*/  FADD R31, R11, R30 ;  /* 0x0000001e0b1f7221 */ /* 0x002fca0000000000 */
[----:B------:R-:W1:Y:S02]  /*14ca0*/  ATOMS.CAST.SPIN P0, [R14], R30, R31 ;  /* 0x0000001e0e00758d */ /* 0x000e64000180001f */
[----:B-1----:R-:W-:Y:S05]  /*14cb0*/  @!P0 BRA `(.L_x_2568) ;  /* 0xfffffffc00f08947 */ /* 0x002fea000383ffff */
[----:B------:R-:W-:Y:S05]  /*14cc0*/  BRA `(.L_x_2566) ;  /* 0x00000000002c7947 */ /* 0x000fea0003800000 */
.L_x_2567:
[----:B------:R-:W1:Y:S02]  /*14cd0*/  QSPC.E.D P0, RZ, [R30] ;  /* 0x000000001eff73aa */ /* 0x000e640000000700 */
[----:B-1----:R-:W-:Y:S05]  /*14ce0*/  @!P0 BRA `(.L_x_2569) ;  /* 0x0000000000188947 */ /* 0x002fea0003800000 */
.L_x_2570:
[----:B------:R-:W2:Y:S02]  /*14cf0*/  LD.E R32, [R30] ;  /* 0x000000001e207980 */ /* 0x000ea40000100900 */
[----:B--2---:R-:W-:-:S06]  /*14d00*/  FADD R33, R11, R32 ;  /* 0x000000200b217221 */ /* 0x004fcc0000000000 */
[----:B------:R-:W2:Y:S02]  /*14d10*/  ATOM.E.CAST.SPIN PT, R33, [R30], R32, R33 ;  /* 0x000000201e21738b */ /* 0x000ea400019e0121 */
[----:B--2---:R-:W-:-:S13]  /*14d20*/  ISETP.EQ.U32.AND P0, PT, R33, 0x1, PT ;  /* 0x000000012100780c */ /* 0x004fda0003f02070 */
[----:B------:R-:W-:Y:S05]  /*14d30*/  @!P0 BRA `(.L_x_2570) ;  /* 0xfffffffc00ec8947 */ /* 0x000fea000383ffff */
[----:B------:R-:W-:Y:S05]  /*14d40*/  BRA `(.L_x_2566) ;  /* 0x00000000000c7947 */ /* 0x000fea0003800000 */
.L_x_2569:
[----:B------:R-:W2:Y:S02]  /*14d50*/  LD.E R14, desc[UR8][R30.64] ;  /* 0x000000081e0e7980 */ /* 0x000ea4000c101900 */
[----:B--2---:R-:W-:-:S05]  /*14d60*/  FADD R11, R11, R14 ;  /* 0x0000000e0b0b7221 */ /* 0x004fca0000000000 */
[----:B------:R1:W-:Y:S02]  /*14d70*/  ST.E desc[UR8][R30.64], R11 ;  /* 0x0000000b1e007985 */ /* 0x0003e4000c101908 */
.L_x_2566:
[----:B------:R-:W-:Y:S05]  /*14d80*/  BSYNC.RECONVERGENT B1 ;  /* 0x0000000000017941 */ /* 0x000fea0003800200 */
.L_x_2565:
[----:B-1----:R-:W-:-:S05]  /*14d90*/  IMAD.WIDE R30, R4, 0x4, R8 ;  /* 0x00000004041e7825 */ /* 0x002fca00078e0208 */
[----:B------:R1:W-:Y:S01]  /*14da0*/  ATOM.E.ADD.F32.FTZ.RN.STRONG.GPU P0, RZ, desc[UR8][R30.64], R17 ;  /* 0x800000111eff79a2 */ /* 0x0003e2000c10f308 */
[----:B------:R-:W-:Y:S04]  /*14db0*/  BSSY.RECONVERGENT B1, `(.L_x_2571) ;  /* 0x0000015000017945 */ /* 0x000fe80003800200 */
[----:B-1----:R-:W-:Y:S05]  /*14dc0*/  @P0 BRA `(.L_x_2572) ;  /* 0x00000000004c0947 */ /* 0x002fea0003800000 */
[----:B------:R-:W1:Y:S02]  /*14dd0*/  QSPC.E.S P0, RZ, [R30] ;  /* 0x000000001eff73aa */ /* 0x000e640000000500 */
[----:B-1----:R-:W-:Y:S05]  /*14de0*/  @!P0 BRA `(.L_x_2573) ;  /* 0x0000000000188947 */ /* 0x002fea0003800000 */
[----:B------:R-:W-:-:S07]  /*14df0*/  MOV R11, R30 ;  /* 0x0000001e000b7202 */ /* 0x000fce0000000f00 */
.L_x_2574:
[----:B------:R-:W1:Y:S02]  /*14e00*/  LDS R30, [R11] ;  /* 0x000000000b1e7984 */ /* 0x000e640000000800 */
[----:B-1----:R-:W-:-:S05]  /*14e10*/  FADD R31, R17, R30 ;  /* 0x0000001e111f7221 */ /* 0x002fca0000000000 */
[----:B------:R-:W1:Y:S02]  /*14e20*/  ATOMS.CAST.SPIN P0, [R11], R30, R31 ;  /* 0x0000001e0b00758d */ /* 0x000e64000180001f */
[----:B-1----:R-:W-:Y:S05]  /*14e30*/  @!P0 BRA `(.L_x_2574) ;  /* 0xfffffffc00f08947 */ /* 0x002fea000383ffff */
[----:B------:R-:W-:Y:S05]  /*14e40*/  BRA `(.L_x_2572) ;  /* 0x00000000002c7947 */ /* 0x000fea0003800000 */
.L_x_2573:
[----:B------:R-:W1:Y:S02]  /*14e50*/  QSPC.E.D P0, RZ, [R30] ;  /* 0x000000001eff73aa */ /* 0x000e640000000700 */
[----:B-1----:R-:W-:Y:S05]  /*14e60*/  @!P0 BRA `(.L_x_2575) ;  /* 0x0000000000188947 */ /* 0x002fea0003800000 */
.L_x_2576:
[----:B------:R-:W2:Y:S02]  /*14e70*/  LD.E R32, [R30] ;  /* 0x000000001e207980 */ /* 0x000ea40000100900 */
[----:B--2---:R-:W-:-:S06]  /*14e80*/  FADD R33, R17, R32 ;  /* 0x0000002011217221 */ /* 0x004fcc0000000000 */
[----:B------:R-:W2:Y:S02]  /*14e90*/  ATOM.E.CAST.SPIN PT, R33, [R30], R32, R33 ;  /* 0x000000201e21738b */ /* 0x000ea400019e0121 */
[----:B--2---:R-:W-:-:S13]  /*14ea0*/  ISETP.EQ.U32.AND P0, PT, R33, 0x1, PT ;  /* 0x000000012100780c */ /* 0x004fda0003f02070 */
[----:B------:R-:W-:Y:S05]  /*14eb0*/  @!P0 BRA `(.L_x_2576) ;  /* 0xfffffffc00ec8947 */ /* 0x000fea000383ffff */
[----:B------:R-:W-:Y:S05]  /*14ec0*/  BRA `(.L_x_2572) ;  /* 0x00000000000c7947 */ /* 0x000fea0003800000 */
.L_x_2575:
[----:B------:R-:W2:Y:S02]  /*14ed0*/  LD.E R14, desc[UR8][R30.64] ;  /* 0x000000081e0e7980 */ /* 0x000ea4000c101900 */
[----:B--2---:R-:W-:-:S05]  /*14ee0*/  FADD R11, R17, R14 ;  /* 0x0000000e110b7221 */ /* 0x004fca0000000000 */
[----:B------:R1:W-:Y:S02]  /*14ef0*/  ST.E desc[UR8][R30.64], R11 ;  /* 0x0000000b1e007985 */ /* 0x0003e4000c101908 */
.L_x_2572:
[----:B------:R-:W-:Y:S05]  /*14f00*/  BSYNC.RECONVERGENT B1 ;  /* 0x0000000000017941 */ /* 0x000fea0003800200 */
.L_x_2571:
        /* <DEDUP_REMOVED lines=10> */
.L_x_2580:
[----:B------:R-:W1:Y:S02]  /*14fb0*/  LDS R30, [R14] ;  /* 0x000000000e1e7984 */ /* 0x000e640000000800 */
[----:B-1----:R-:W-:-:S05]  /*14fc0*/  FADD R31, R11, R30 ;  /* 0x0000001e0b1f7221 */ /* 0x002fca0000000000 */
[----:B------:R-:W1:Y:S02]  /*14fd0*/  ATOMS.CAST.SPIN P0, [R14], R30, R31 ;  /* 0x0000001e0e00758d */ /* 0x000e64000180001f */
[----:B-1----:R-:W-:Y:S05]  /*14fe0*/  @!P0 BRA `(.L_x_2580) ;  /* 0xfffffffc00f08947 */ /* 0x002fea000383ffff */
[----:B------:R-:W-:Y:S05]  /*14ff0*/  BRA `(.L_x_2578) ;  /* 0x00000000002c7947 */ /* 0x000fea0003800000 */
.L_x_2579:
[----:B------:R-:W1:Y:S02]  /*15000*/  QSPC.E.D P0, RZ, [R30] ;  /* 0x000000001eff73aa */ /* 0x000e640000000700 */
[----:B-1----:R-:W-:Y:S05]  /*15010*/  @!P0 BRA `(.L_x_2581) ;  /* 0x0000000000188947 */ /* 0x002fea0003800000 */
.L_x_2582:
[----:B------:R-:W2:Y:S02]  /*15020*/  LD.E R32, [R30] ;  /* 0x000000001e207980 */ /* 0x000ea40000100900 */
[----:B--2---:R-:W-:-:S06]  /*15030*/  FADD R33, R11, R32 ;  /* 0x000000200b217221 */ /* 0x004fcc0000000000 */
[----:B------:R-:W2:Y:S02]  /*15040*/  ATOM.E.CAST.SPIN PT, R33, [R30], R32, R33 ;  /* 0x000000201e21738b */ /* 0x000ea400019e0121 */
[----:B--2---:R-:W-:-:S13]  /*15050*/  ISETP.EQ.U32.AND P0, PT, R33, 0x1, PT ;  /* 0x000000012100780c */ /* 0x004fda0003f02070 */
[----:B------:R-:W-:Y:S05]  /*15060*/  @!P0 BRA `(.L_x_2582) ;  /* 0xfffffffc00ec8947 */ /* 0x000fea000383ffff */
[----:B------:R-:W-:Y:S05]  /*15070*/  BRA `(.L_x_2578) ;  /* 0x00000000000c7947 */ /* 0x000fea0003800000 */
.L_x_2581:
[----:B------:R-:W2:Y:S02]  /*15080*/  LD.E R14, desc[UR8][R30.64] ;  /* 0x000000081e0e7980 */ /* 0x000ea4000c101900 */
[----:B--2---:R-:W-:-:S05]  /*15090*/  FADD R11, R11, R14 ;  /* 0x0000000e0b0b7221 */ /* 0x004fca0000000000 */
[----:B------:R1:W-:Y:S02]  /*150a0*/  ST.E desc[UR8][R30.64], R11 ;  /* 0x0000000b1e007985 */ /* 0x0003e4000c101908 */
.L_x_2578:
[----:B------:R-:W-:Y:S05]  /*150b0*/  BSYNC.RECONVERGENT B1 ;  /* 0x0000000000017941 */ /* 0x000fea0003800200 */
.L_x_2577:
[----:B-1----:R-:W-:-:S05]  /*150c0*/  IMAD.WIDE R30, R3, 0x4, R8 ;  /* 0x00000004031e7825 */ /* 0x002fca00078e0208 */
[----:B------:R1:W-:Y:S01]  /*150d0*/  ATOM.E.ADD.F32.FTZ.RN.STRONG.GPU P0, RZ, desc[UR8][R30.64], R17 ;  /* 0x800000111eff79a2 */ /* 0x0003e2000c10f308 */
[----:B------:R-:W-:Y:S04]  /*150e0*/  BSSY.RECONVERGENT B1, `(.L_x_2583) ;  /* 0x0000015000017945 */ /* 0x000fe80003800200 */
[----:B-1----:R-:W-:Y:S05]  /*150f0*/  @P0 BRA `(.L_x_2584) ;  /* 0x00000000004c0947 */ /* 0x002fea0003800000 */
[----:B------:R-:W1:Y:S02]  /*15100*/  QSPC.E.S P0, RZ, [R30] ;  /* 0x000000001eff73aa */ /* 0x000e640000000500 */
[----:B-1----:R-:W-:Y:S05]  /*15110*/  @!P0 BRA `(.L_x_2585) ;  /* 0x0000000000188947 */ /* 0x002fea0003800000 */
[----:B------:R-:W-:-:S07]  /*15120*/  MOV R11, R30 ;  /* 0x0000001e000b7202 */ /* 0x000fce0000000f00 */
.L_x_2586:
[----:B------:R-:W1:Y:S02]  /*15130*/  LDS R30, [R11] ;  /* 0x000000000b1e7984 */ /* 0x000e640000000800 */
[----:B-1----:R-:W-:-:S05]  /*15140*/  FADD R31, R17, R30 ;  /* 0x0000001e111f7221 */ /* 0x002fca0000000000 */
[----:B------:R-:W1:Y:S02]  /*15150*/  ATOMS.CAST.SPIN P0, [R11], R30, R31 ;  /* 0x0000001e0b00758d */ /* 0x000e64000180001f */
[----:B-1----:R-:W-:Y:S05]  /*15160*/  @!P0 BRA `(.L_x_2586) ;  /* 0xfffffffc00f08947 */ /* 0x002fea000383ffff */
[----:B------:R-:W-:Y:S05]  /*15170*/  BRA `(.L_x_2584) ;  /* 0x00000000002c7947 */ /* 0x000fea0003800000 */
.L_x_2585:
[----:B------:R-:W1:Y:S02]  /*15180*/  QSPC.E.D P0, RZ, [R30] ;  /* 0x000000001eff73aa */ /* 0x000e640000000700 */
[----:B-1----:R-:W-:Y:S05]  /*15190*/  @!P0 BRA `(.L_x_2587) ;  /* 0x0000000000188947 */ /* 0x002fea0003800000 */
.L_x_2588:
[----:B------:R-:W2:Y:S02]  /*151a0*/  LD.E R32, [R30] ;  /* 0x000000001e207980 */ /* 0x000ea40000100900 */
[----:B--2---:R-:W-:-:S06]  /*151b0*/  FADD R33, R17, R32 ;  /* 0x0000002011217221 */ /* 0x004fcc0000000000 */
[----:B------:R-:W2:Y:S02]  /*151c0*/  ATOM.E.CAST.SPIN PT, R33, [R30], R32, R33 ;  /* 0x000000201e21738b */ /* 0x000ea400019e0121 */
[----:B--2---:R-:W-:-:S13]  /*151d0*/  ISETP.EQ.U32.AND P0, PT, R33, 0x1, PT ;  /* 0x000000012100780c */ /* 0x004fda0003f02070 */
[----:B------:R-:W-:Y:S05]  /*151e0*/  @!P0 BRA `(.L_x_2588) ;  /* 0xfffffffc00ec8947 */ /* 0x000fea000383ffff */
[----:B------:R-:W-:Y:S05]  /*151f0*/  BRA `(.L_x_2584) ;  /* 0x00000000000c7947 */ /* 0x000fea0003800000 */
.L_x_2587:
[----:B------:R-:W2:Y:S02]  /*15200*/  LD.E R14, desc[UR8][R30.64] ;  /* 0x000000081e0e7980 */ /* 0x000ea4000c101900 */
[----:B--2---:R-:W-:-:S05]  /*15210*/  FADD R11, R17, R14 ;  /* 0x0000000e110b7221 */ /* 0x004fca0000000000 */
[----:B------:R1:W-:Y:S02]  /*15220*/  ST.E desc[UR8][R30.64], R11 ;  /* 0x0000000b1e007985 */ /* 0x0003e4000c101908 */
.L_x_2584:
[----:B------:R-:W-:Y:S05]  /*15230*/  BSYNC.RECONVERGENT B1 ;  /* 0x0000000000017941 */ /* 0x000fea0003800200 */
.L_x_2583:
        /* <DEDUP_REMOVED lines=10> */
.L_x_2592:
[----:B------:R-:W1:Y:S02]  /*152e0*/  LDS R30, [R11] ;  /* 0x000000000b1e7984 */ /* 0x000e640000000800 */
[----:B-1----:R-:W-:-:S05]  /*152f0*/  FADD R31, R35, R30 ;  /* 0x0000001e231f7221 */ /* 0x002fca0000000000 */
[----:B------:R-:W1:Y:S02]  /*15300*/  ATOMS.CAST.SPIN P0, [R11], R30, R31 ;  /* 0x0000001e0b00758d */ /* 0x000e64000180001f */
[----:B-1----:R-:W-:Y:S05]  /*15310*/  @!P0 BRA `(.L_x_2592) ;  /* 0xfffffffc00f08947 */ /* 0x002fea000383ffff */
[----:B------:R-:W-:Y:S05]  /*15320*/  BRA `(.L_x_2590) ;  /* 0x00000000002c7947 */ /* 0x000fea0003800000 */
.L_x_2591:
[----:B------:R-:W1:Y:S02]  /*15330*/  QSPC.E.D P0, RZ, [R30] ;  /* 0x000000001eff73aa */ /* 0x000e640000000700 */
[----:B-1----:R-:W-:Y:S05]  /*15340*/  @!P0 BRA `(.L_x_2593) ;  /* 0x0000000000188947 */ /* 0x002fea0003800000 */
.L_x_2594:
[----:B------:R-:W2:Y:S02]  /*15350*/  LD.E R32, [R30] ;  /* 0x000000001e207980 */ /* 0x000ea40000100900 */
[----:B--2---:R-:W-:-:S06]  /*15360*/  FADD R33, R35, R32 ;  /* 0x0000002023217221 */ /* 0x004fcc0000000000 */
[----:B------:R-:W2:Y:S02]  /*15370*/  ATOM.E.CAST.SPIN PT, R33, [R30], R32, R33 ;  /* 0x000000201e21738b */ /* 0x000ea400019e0121 */
[----:B--2---:R-:W-:-:S13]  /*15380*/  ISETP.EQ.U32.AND P0, PT, R33, 0x1, PT ;  /* 0x000000012100780c */ /* 0x004fda0003f02070 */
[----:B------:R-:W-:Y:S05]  /*15390*/  @!P0 BRA `(.L_x_2594) ;  /* 0xfffffffc00ec8947 */ /* 0x000fea000383ffff */
[----:B------:R-:W-:Y:S05]  /*153a0*/  BRA `(.L_x_2590) ;  /* 0x00000000000c7947 */ /* 0x000fea0003800000 */
.L_x_2593:
[----:B------:R-:W2:Y:S02]  /*153b0*/  LD.E R11, desc[UR8][R30.64] ;  /* 0x000000081e0b7980 */ /* 0x000ea4000c101900 */
[----:B--2---:R-:W-:-:S05]  /*153c0*/  FADD R11, R35, R11 ;  /* 0x0000000b230b7221 */ /* 0x004fca0000000000 */
[----:B------:R1:W-:Y:S02]  /*153d0*/  ST.E desc[UR8][R30.64], R11 ;  /* 0x0000000b1e007985 */ /* 0x0003e4000c101908 */
.L_x_2590:
[----:B------:R-:W-:Y:S05]  /*153e0*/  BSYNC.RECONVERGENT B1 ;  /* 0x0000000000017941 */ /* 0x000fea0003800200 */
.L_x_2589:
[----:B-1----:R-:W-:-:S05]  /*153f0*/  IMAD.WIDE R30, R6, 0x4, R8 ;  /* 0x00000004061e7825 */ /* 0x002fca00078e0208 */
[----:B------:R1:W-:Y:S01]  /*15400*/  ATOM.E.ADD.F32.FTZ.RN.STRONG.GPU P0, RZ, desc[UR8][R30.64], R17 ;  /* 0x800000111eff79a2 */ /* 0x0003e2000c10f308 */
[----:B------:R-:W-:Y:S04]  /*15410*/  BSSY.RECONVERGENT B1, `(.L_x_2595) ;  /* 0x0000015000017945 */ /* 0x000fe80003800200 */
[----:B-1----:R-:W-:Y:S05]  /*15420*/  @P0 BRA `(.L_x_2596) ;  /* 0x00000000004c0947 */ /* 0x002fea0003800000 */
[----:B------:R-:W1:Y:S02]  /*15430*/  QSPC.E.S P0, RZ, [R30] ;  /* 0x000000001eff73aa */ /* 0x000e640000000500 */
[----:B-1----:R-:W-:Y:S05]  /*15440*/  @!P0 BRA `(.L_x_2597) ;  /* 0x0000000000188947 */ /* 0x002fea0003800000 */
[----:B------:R-:W-:-:S07]  /*15450*/  MOV R11, R30 ;  /* 0x0000001e000b7202 */ /* 0x000fce0000000f00 */
.L_x_2598:
[----:B------:R-:W1:Y:S02]  /*15460*/  LDS R30, [R11] ;  /* 0x000000000b1e7984 */ /* 0x000e640000000800 */
[----:B-1----:R-:W-:-:S05]  /*15470*/  FADD R31, R17, R30 ;  /* 0x0000001e111f7221 */ /* 0x002fca0000000000 */
[----:B------:R-:W1:Y:S02]  /*15480*/  ATOMS.CAST.SPIN P0, [R11], R30, R31 ;  /* 0x0000001e0b00758d */ /* 0x000e64000180001f */
[----:B-1----:R-:W-:Y:S05]  /*15490*/  @!P0 BRA `(.L_x_2598) ;  /* 0xfffffffc00f08947 */ /* 0x002fea000383ffff */
[----:B------:R-:W-:Y:S05]  /*154a0*/  BRA `(.L_x_2596) ;  /* 0x00000000002c7947 */ /* 0x000fea0003800000 */
.L_x_2597:
[----:B------:R-:W1:Y:S02]  /*154b0*/  QSPC.E.D P0, RZ, [R30] ;  /* 0x000000001eff73aa */ /* 0x000e640000000700 */
[----:B-1----:R-:W-:Y:S05]  /*154c0*/  @!P0 BRA `(.L_x_2599) ;  /* 0x0000000000188947 */ /* 0x002fea0003800000 */
.L_x_2600:
[----:B------:R-:W2:Y:S02]  /*154d0*/  LD.E R32, [R30] ;  /* 0x000000001e207980 */ /* 0x000ea40000100900 */
[----:B--2---:R-:W-:-:S06]  /*154e0*/  FADD R33, R17, R32 ;  /* 0x0000002011217221 */ /* 0x004fcc0000000000 */
[----:B------:R-:W2:Y:S02]  /*154f0*/  ATOM.E.CAST.SPIN PT, R33, [R30], R32, R33 ;  /* 0x000000201e21738b */ /* 0x000ea400019e0121 */
[----:B--2---:R-:W-:-:S13]  /*15500*/  ISETP.EQ.U32.AND P0, PT, R33, 0x1, PT ;  /* 0x000000012100780c */ /* 0x004fda0003f02070 */
[----:B------:R-:W-:Y:S05]  /*15510*/  @!P0 BRA `(.L_x_2600) ;  /* 0xfffffffc00ec8947 */ /* 0x000fea000383ffff */
[----:B------:R-:W-:Y:S05]  /*15520*/  BRA `(.L_x_2596) ;  /* 0x00000000000c7947 */ /* 0x000fea0003800000 */
.L_x_2599:
[----:B------:R-:W2:Y:S02]  /*15530*/  LD.E R14, desc[UR8][R30.64] ;  /* 0x000000081e0e7980 */ /* 0x000ea4000c101900 */
[----:B--2---:R-:W-:-:S05]  /*15540*/  FADD R11, R17, R14 ;  /* 0x0000000e110b7221 */ /* 0x004fca0000000000 */
[----:B------:R1:W-:Y:S02]  /*15550*/  ST.E desc[UR8][R30.64], R11 ;  /* 0x0000000b1e007985 */ /* 0x0003e4000c101908 */
.L_x_2596:
[----:B------:R-:W-:Y:S05]  /*15560*/  BSYNC.RECONVERGENT B1 ;  /* 0x0000000000017941 */ /* 0x000fea0003800200 */
.L_x_2595:
        /* <DEDUP_REMOVED lines=9> */
.L_x_2604:
[----:B------:R-:W1:Y:S02]  /*15600*/  LDS R30, [R11] ;  /* 0x000000000b1e7984 */ /* 0x000e640000000800 */
[----:B-1----:R-:W-:-:S05]  /*15610*/  FADD R31, R35, R30 ;  /* 0x0000001e231f7221 */ /* 0x002fca0000000000 */
[----:B------:R-:W1:Y:S02]  /*15620*/  ATOMS.CAST.SPIN P0, [R11], R30, R31 ;  /* 0x0000001e0b00758d */ /* 0x000e64000180001f */
[----:B-1----:R-:W-:Y:S05]  /*15630*/  @!P0 BRA `(.L_x_2604) ;  /* 0xfffffffc00f08947 */ /* 0x002fea000383ffff */
[----:B------:R-:W-:Y:S05]  /*15640*/  BRA `(.L_x_2602) ;  /* 0x00000000002c7947 */ /* 0x000fea0003800000 */
.L_x_2603:
[----:B------:R-:W1:Y:S02]  /*15650*/  QSPC.E.D P0, RZ, [R30] ;  /* 0x000000001eff73aa */ /* 0x000e640000000700 */
[----:B-1----:R-:W-:Y:S05]  /*15660*/  @!P0 BRA `(.L_x_2605) ;  /* 0x0000000000188947 */ /* 0x002fea0003800000 */
.L_x_2606:
[----:B------:R-:W2:Y:S02]  /*15670*/  LD.E R32, [R30] ;  /* 0x000000001e207980 */ /* 0x000ea40000100900 */
[----:B--2---:R-:W-:-:S06]  /*15680*/  FADD R33, R35, R32 ;  /* 0x0000002023217221 */ /* 0x004fcc0000000000 */
[----:B------:R-:W2:Y:S02]  /*15690*/  ATOM.E.CAST.SPIN PT, R33, [R30], R32, R33 ;  /* 0x000000201e21738b */ /* 0x000ea400019e0121 */
[----:B--2---:R-:W-:-:S13]  /*156a0*/  ISETP.EQ.U32.AND P0, PT, R33, 0x1, PT ;  /* 0x000000012100780c */ /* 0x004fda0003f02070 */
[----:B------:R-:W-:Y:S05]  /*156b0*/  @!P0 BRA `(.L_x_2606) ;  /* 0xfffffffc00ec8947 */ /* 0x000fea000383ffff */
[----:B------:R-:W-:Y:S05]  /*156c0*/  BRA `(.L_x_2602) ;  /* 0x00000000000c7947 */ /* 0x000fea0003800000 */
.L_x_2605:
[----:B------:R-:W2:Y:S02]  /*156d0*/  LD.E R11, desc[UR8][R30.64] ;  /* 0x000000081e0b7980 */ /* 0x000ea4000c101900 */
[----:B--2---:R-:W-:-:S05]  /*156e0*/  FADD R11, R35, R11 ;  /* 0x0000000b230b7221 */ /* 0x004fca0000000000 */
[----:B------:R1:W-:Y:S02]  /*156f0*/  ST.E desc[UR8][R30.64], R11 ;  /* 0x0000000b1e007985 */ /* 0x0003e4000c101908 */
.L_x_2602:
[----:B------:R-:W-:Y:S05]  /*15700*/  BSYNC.RECONVERGENT B1 ;  /* 0x0000000000017941 */ /* 0x000fea0003800200 */
.L_x_2601:
[----:B-1----:R-:W-:-:S05]  /*15710*/  IMAD.WIDE R30, R5, 0x4, R8 ;  /* 0x00000004051e7825 */ /* 0x002fca00078e0208 */
[----:B------:R1:W-:Y:S01]  /*15720*/  ATOM.E.ADD.F32.FTZ.RN.STRONG.GPU P0, RZ, desc[UR8][R30.64], R17 ;  /* 0x800000111eff79a2 */ /* 0x0003e2000c10f308 */
[----:B------:R-:W-:Y:S04]  /*15730*/  BSSY.RECONVERGENT B1, `(.L_x_2607) ;  /* 0x0000015000017945 */ /* 0x000fe80003800200 */
[----:B-1----:R-:W-:Y:S05]  /*15740*/  @P0 BRA `(.L_x_2608) ;  /* 0x00000000004c0947 */ /* 0x002fea0003800000 */
[----:B------:R-:W1:Y:S02]  /*15750*/  QSPC.E.S P0, RZ, [R30] ;  /* 0x000000001eff73aa */ /* 0x000e640000000500 */
[----:B-1----:R-:W-:Y:S05]  /*15760*/  @!P0 BRA `(.L_x_2609) ;  /* 0x0000000000188947 */ /* 0x002fea0003800000 */
[----:B------:R-:W-:-:S07]  /*15770*/  MOV R11, R30 ;  /* 0x0000001e000b7202 */ /* 0x000fce0000000f00 */
.L_x_2610:
[----:B------:R-:W1:Y:S02]  /*15780*/  LDS R30, [R11] ;  /* 0x000000000b1e7984 */ /* 0x000e640000000800 */
[----:B-1----:R-:W-:-:S05]  /*15790*/  FADD R31, R17, R30 ;  /* 0x0000001e111f7221 */ /* 0x002fca0000000000 */
[----:B------:R-:W1:Y:S02]  /*157a0*/  ATOMS.CAST.SPIN P0, [R11], R30, R31 ;  /* 0x0000001e0b00758d */ /* 0x000e64000180001f */
[----:B-1----:R-:W-:Y:S05]  /*157b0*/  @!P0 BRA `(.L_x_2610) ;  /* 0xfffffffc00f08947 */ /* 0x002fea000383ffff */
[----:B------:R-:W-:Y:S05]  /*157c0*/  BRA `(.L_x_2608) ;  /* 0x00000000002c7947 */ /* 0x000fea0003800000 */
.L_x_2609:
[----:B------:R-:W1:Y:S02]  /*157d0*/  QSPC.E.D P0, RZ, [R30] ;  /* 0x000000001eff73aa */ /* 0x000e640000000700 */
[----:B-1----:R-:W-:Y:S05]  /*157e0*/  @!P0 BRA `(.L_x_2611) ;  /* 0x0000000000188947 */ /* 0x002fea0003800000 */
.L_x_2612:
[----:B------:R-:W2:Y:S02]  /*157f0*/  LD.E R32, [R30] ;  /* 0x000000001e207980 */ /* 0x000ea40000100900 */
[----:B--2---:R-:W-:-:S06]  /*15800*/  FADD R33, R17, R32 ;  /* 0x0000002011217221 */ /* 0x004fcc0000000000 */
[----:B------:R-:W2:Y:S02]  /*15810*/  ATOM.E.CAST.SPIN PT, R33, [R30], R32, R33 ;  /* 0x000000201e21738b */ /* 0x000ea400019e0121 */
[----:B--2---:R-:W-:-:S13]  /*15820*/  ISETP.EQ.U32.AND P0, PT, R33, 0x1, PT ;  /* 0x000000012100780c */ /* 0x004fda0003f02070 */
[----:B------:R-:W-:Y:S05]  /*15830*/  @!P0 BRA `(.L_x_2612) ;  /* 0xfffffffc00ec8947 */ /* 0x000fea000383ffff */
[----:B------:R-:W-:Y:S05]  /*15840*/  BRA `(.L_x_2608) ;  /* 0x00000000000c7947 */ /* 0x000fea0003800000 */
.L_x_2611:
[----:B------:R-:W2:Y:S02]  /*15850*/  LD.E R14, desc[UR8][R30.64] ;  /* 0x000000081e0e7980 */ /* 0x000ea4000c101900 */
[----:B--2---:R-:W-:-:S05]  /*15860*/  FADD R11, R17, R14 ;  /* 0x0000000e110b7221 */ /* 0x004fca0000000000 */
[----:B------:R1:W-:Y:S02]  /*15870*/  ST.E desc[UR8][R30.64], R11 ;  /* 0x0000000b1e007985 */ /* 0x0003e4000c101908 */
.L_x_2608:
[----:B------:R-:W-:Y:S05]  /*15880*/  BSYNC.RECONVERGENT B1 ;  /* 0x0000000000017941 */ /* 0x000fea0003800200 */
.L_x_2607:
        /* <DEDUP_REMOVED lines=10> */
.L_x_2616:
[----:B------:R-:W1:Y:S02]  /*15930*/  LDS R28, [R11] ;  /* 0x000000000b1c7984 */ /* 0x000e640000000800 */
[----:B-1----:R-:W-:-:S05]  /*15940*/  FADD R29, R33, R28 ;  /* 0x0000001c211d7221 */ /* 0x002fca0000000000 */
[----:B------:R-:W1:Y:S02]  /*15950*/  ATOMS.CAST.SPIN P0, [R11], R28, R29 ;  /* 0x0000001c0b00758d */ /* 0x000e64000180001d */
[----:B-1----:R-:W-:Y:S05]  /*15960*/  @!P0 BRA `(.L_x_2616) ;  /* 0xfffffffc00f08947 */ /* 0x002fea000383ffff */
[----:B------:R-:W-:Y:S05]  /*15970*/  BRA `(.L_x_2614) ;  /* 0x00000000002c7947 */ /* 0x000fea0003800000 */
.L_x_2615:
[----:B------:R-:W1:Y:S02]  /*15980*/  QSPC.E.D P0, RZ, [R28] ;  /* 0x000000001cff73aa */ /* 0x000e640000000700 */
[----:B-1----:R-:W-:Y:S05]  /*15990*/  @!P0 BRA `(.L_x_2617) ;  /* 0x0000000000188947 */ /* 0x002fea0003800000 */
.L_x_2618:
[----:B------:R-:W2:Y:S02]  /*159a0*/  LD.E R30, [R28] ;  /* 0x000000001c1e7980 */ /* 0x000ea40000100900 */
[----:B--2---:R-:W-:-:S06]  /*159b0*/  FADD R31, R33, R30 ;  /* 0x0000001e211f7221 */ /* 0x004fcc0000000000 */
[----:B------:R-:W2:Y:S02]  /*159c0*/  ATOM.E.CAST.SPIN PT, R31, [R28], R30, R31 ;  /* 0x0000001e1c1f738b */ /* 0x000ea400019e011f */
[----:B--2---:R-:W-:-:S13]  /*159d0*/  ISETP.EQ.U32.AND P0, PT, R31, 0x1, PT ;  /* 0x000000011f00780c */ /* 0x004fda0003f02070 */
[----:B------:R-:W-:Y:S05]  /*159e0*/  @!P0 BRA `(.L_x_2618) ;  /* 0xfffffffc00ec8947 */ /* 0x000fea000383ffff */
[----:B------:R-:W-:Y:S05]  /*159f0*/  BRA `(.L_x_2614) ;  /* 0x00000000000c7947 */ /* 0x000fea0003800000 */
.L_x_2617:
[----:B------:R-:W2:Y:S02]  /*15a00*/  LD.E R11, desc[UR8][R28.64] ;  /* 0x000000081c0b7980 */ /* 0x000ea4000c101900 */
[----:B--2---:R-:W-:-:S05]  /*15a10*/  FADD R11, R33, R11 ;  /* 0x0000000b210b7221 */ /* 0x004fca0000000000 */
[----:B------:R1:W-:Y:S02]  /*15a20*/  ST.E desc[UR8][R28.64], R11 ;  /* 0x0000000b1c007985 */ /* 0x0003e4000c101908 */
.L_x_2614:
[----:B------:R-:W-:Y:S05]  /*15a30*/  BSYNC.RECONVERGENT B1 ;  /* 0x0000000000017941 */ /* 0x000fea0003800200 */
.L_x_2613:
        /* <DEDUP_REMOVED lines=8> */
.L_x_2622:
[----:B------:R-:W1:Y:S02]  /*15ac0*/  LDS R8, [R11] ;  /* 0x000000000b087984 */ /* 0x000e640000000800 */
[----:B-1----:R-:W-:-:S05]  /*15ad0*/  FADD R9, R17, R8 ;  /* 0x0000000811097221 */ /* 0x002fca0000000000 */
[----:B------:R-:W1:Y:S02]  /*15ae0*/  ATOMS.CAST.SPIN P0, [R11], R8, R9 ;  /* 0x000000080b00758d */ /* 0x000e640001800009 */
[----:B-1----:R-:W-:Y:S05]  /*15af0*/  @!P0 BRA `(.L_x_2622) ;  /* 0xfffffffc00f08947 */ /* 0x002fea000383ffff */
[----:B------:R-:W-:Y:S05]  /*15b00*/  BRA `(.L_x_2620) ;  /* 0x00000000002c7947 */ /* 0x000fea0003800000 */
.L_x_2621:
[----:B------:R-:W1:Y:S02]  /*15b10*/  QSPC.E.D P0, RZ, [R8] ;  /* 0x0000000008ff73aa */ /* 0x000e640000000700 */
[----:B-1----:R-:W-:Y:S05]  /*15b20*/  @!P0 BRA `(.L_x_2623) ;  /* 0x0000000000188947 */ /* 0x002fea0003800000 */
.L_x_2624:
[----:B------:R-:W2:Y:S02]  /*15b30*/  LD.E R28, [R8] ;  /* 0x00000000081c7980 */ /* 0x000ea40000100900 */
[----:B--2---:R-:W-:-:S06]  /*15b40*/  FADD R29, R17, R28 ;  /* 0x0000001c111d7221 */ /* 0x004fcc0000000000 */
[----:B------:R-:W2:Y:S02]  /*15b50*/  ATOM.E.CAST.SPIN PT, R29, [R8], R28, R29 ;  /* 0x0000001c081d738b */ /* 0x000ea400019e011d */
[----:B--2---:R-:W-:-:S13]  /*15b60*/  ISETP.EQ.U32.AND P0, PT, R29, 0x1, PT ;  /* 0x000000011d00780c */ /* 0x004fda0003f02070 */
[----:B------:R-:W-:Y:S05]  /*15b70*/  @!P0 BRA `(.L_x_2624) ;  /* 0xfffffffc00ec8947 */ /* 0x000fea000383ffff */
[----:B------:R-:W-:Y:S05]  /*15b80*/  BRA `(.L_x_2620) ;  /* 0x00000000000c7947 */ /* 0x000fea0003800000 */
.L_x_2623:
[----:B------:R-:W2:Y:S02]  /*15b90*/  LD.E R14, desc[UR8][R8.64] ;  /* 0x00000008080e7980 */ /* 0x000ea4000c101900 */
[----:B--2---:R-:W-:-:S05]  /*15ba0*/  FADD R11, R17, R14 ;  /* 0x0000000e110b7221 */ /* 0x004fca0000000000 */
[----:B------:R1:W-:Y:S02]  /*15bb0*/  ST.E desc[UR8][R8.64], R11 ;  /* 0x0000000b08007985 */ /* 0x0003e4000c101908 */
.L_x_2620:
[----:B------:R-:W-:Y:S05]  /*15bc0*/  BSYNC.RECONVERGENT B1 ;  /* 0x0000000000017941 */ /* 0x000fea0003800200 */
.L_x_2619:
[----:B------:R-:W-:-:S03]  /*15bd0*/  UMOV UR4, 0xffffffff ;  /* 0xffffffff00047882 */ /* 0x000fc60000000000 */
[----:B------:R-:W-:Y:S05]  /*15be0*/  BRA.DIV UR4, `(.L_x_2625) ;  /* 0x0000045604707947 */ /* 0x000fea000b800000 */
[----:B-1----:R-:W2:Y:S04]  /*15bf0*/  LDL R9, [R1+0xc8] ;  /* 0x0000c80001097983 */ /* 0x002ea80000100800 */
[----:B------:R1:W3:Y:S04]  /*15c00*/  SHFL.IDX PT, R24, R47, 0x5, 0x181f ;  /* 0x00b81f002f187f89 */ /* 0x0002e800000e0000 */
[----:B--23--:R1:W2:Y:S02]  /*15c10*/  SHFL.IDX PT, R8, R9, 0x5, 0x181f ;  /* 0x00b81f0009087f89 */ /* 0x00c2a400000e0000 */
.L_x_4642:
        /* <DEDUP_REMOVED lines=18> */
.L_x_2629:
[----:B------:R-:W1:Y:S02]  /*15d40*/  LDS R8, [R16] ;  /* 0x0000000010087984 */ /* 0x000e640000000800 */
[----:B-1----:R-:W-:-:S05]  /*15d50*/  FADD R9, R31, R8 ;  /* 0x000000081f097221 */ /* 0x002fca0000000000 */
[----:B------:R-:W1:Y:S02]  /*15d60*/  ATOMS.CAST.SPIN P0, [R16], R8, R9 ;  /* 0x000000081000758d */ /* 0x000e640001800009 */
[----:B-1----:R-:W-:Y:S05]  /*15d70*/  @!P0 BRA `(.L_x_2629) ;  /* 0xfffffffc00f08947 */ /* 0x002fea000383ffff */
[----:B------:R-:W-:Y:S05]  /*15d80*/  BRA `(.L_x_2627) ;  /* 0x00000000002c7947 */ /* 0x000fea0003800000 */
.L_x_2628:
[----:B------:R-:W1:Y:S02]  /*15d90*/  QSPC.E.D P0, RZ, [R28] ;  /* 0x000000001cff73aa */ /* 0x000e640000000700 */
[----:B-1----:R-:W-:Y:S05]  /*15da0*/  @!P0 BRA `(.L_x_2630) ;  /* 0x0000000000188947 */ /* 0x002fea0003800000 */
.L_x_2631:
[----:B------:R-:W2:Y:S02]  /*15db0*/  LD.E R8, [R28] ;  /* 0x000000001c087980 */ /* 0x000ea40000100900 */
[----:B--2---:R-:W-:-:S06]  /*15dc0*/  FADD R9, R31, R8 ;  /* 0x000000081f097221 */ /* 0x004fcc0000000000 */
[----:B------:R-:W2:Y:S02]  /*15dd0*/  ATOM.E.CAST.SPIN PT, R9, [R28], R8, R9 ;  /* 0x000000081c09738b */ /* 0x000ea400019e0109 */
[----:B--2---:R-:W-:-:S13]  /*15de0*/  ISETP.EQ.U32.AND P0, PT, R9, 0x1, PT ;  /* 0x000000010900780c */ /* 0x004fda0003f02070 */
[----:B------:R-:W-:Y:S05]  /*15df0*/  @!P0 BRA `(.L_x_2631) ;  /* 0xfffffffc00ec8947 */ /* 0x000fea000383ffff */
[----:B------:R-:W-:Y:S05]  /*15e00*/  BRA `(.L_x_2627) ;  /* 0x00000000000c7947 */ /* 0x000fea0003800000 */
.L_x_2630:
[----:B------:R-:W2:Y:S02]  /*15e10*/  LD.E R8, desc[UR8][R28.64] ;  /* 0x000000081c087980 */ /* 0x000ea4000c101900 */
[----:B--2---:R-:W-:-:S05]  /*15e20*/  FADD R9, R31, R8 ;  /* 0x000000081f097221 */ /* 0x004fca0000000000 */
[----:B------:R1:W-:Y:S02]  /*15e30*/  ST.E desc[UR8][R28.64], R9 ;  /* 0x000000091c007985 */ /* 0x0003e4000c101908 */
.L_x_2627:
[----:B------:R-:W-:Y:S05]  /*15e40*/  BSYNC.RECONVERGENT B1 ;  /* 0x0000000000017941 */ /* 0x000fea0003800200 */
.L_x_2626:
        /* <DEDUP_REMOVED lines=9> */
.L_x_2635:
[----:B------:R-:W1:Y:S02]  /*15ee0*/  LDS R30, [R11] ;  /* 0x000000000b1e7984 */ /* 0x000e640000000800 */
[----:B-1----:R-:W-:-:S05]  /*15ef0*/  FADD R31, R17, R30 ;  /* 0x0000001e111f7221 */ /* 0x002fca0000000000 */
[----:B------:R-:W1:Y:S02]  /*15f00*/  ATOMS.CAST.SPIN P0, [R11], R30, R31 ;  /* 0x0000001e0b00758d */ /* 0x000e64000180001f */
[----:B-1----:R-:W-:Y:S05]  /*15f10*/  @!P0 BRA `(.L_x_2635) ;  /* 0xfffffffc00f08947 */ /* 0x002fea000383ffff */
[----:B------:R-:W-:Y:S05]  /*15f20*/  BRA `(.L_x_2633) ;  /* 0x00000000002c7947 */ /* 0x000fea0003800000 */
.L_x_2634:
[----:B------:R-:W1:Y:S02]  /*15f30*/  QSPC.E.D P0, RZ, [R8] ;  /* 0x0000000008ff73aa */ /* 0x000e640000000700 */
[----:B-1----:R-:W-:Y:S05]  /*15f40*/  @!P0 BRA `(.L_x_2636) ;  /* 0x0000000000188947 */ /* 0x002fea0003800000 */
.L_x_2637:
[----:B------:R-:W2:Y:S02]  /*15f50*/  LD.E R30, [R8] ;  /* 0x00000000081e7980 */ /* 0x000ea40000100900 */
[----:B--2---:R-:W-:-:S06]  /*15f60*/  FADD R31, R17, R30 ;  /* 0x0000001e111f7221 */ /* 0x004fcc0000000000 */
[----:B------:R-:W2:Y:S02]  /*15f70*/  ATOM.E.CAST.SPIN PT, R31, [R8], R30, R31 ;  /* 0x0000001e081f738b */ /* 0x000ea400019e011f */
[----:B--2---:R-:W-:-:S13]  /*15f80*/  ISETP.EQ.U32.AND P0, PT, R31, 0x1, PT ;  /* 0x000000011f00780c */ /* 0x004fda0003f02070 */
[----:B------:R-:W-:Y:S05]  /*15f90*/  @!P0 BRA `(.L_x_2637) ;  /* 0xfffffffc00ec8947 */ /* 0x000fea000383ffff */
[----:B------:R-:W-:Y:S05]  /*15fa0*/  BRA `(.L_x_2633) ;  /* 0x00000000000c7947 */ /* 0x000fea0003800000 */
.L_x_2636:
[----:B------:R-:W2:Y:S02]  /*15fb0*/  LD.E R14, desc[UR8][R8.64] ;  /* 0x00000008080e7980 */ /* 0x000ea4000c101900 */
[----:B--2---:R-:W-:-:S05]  /*15fc0*/  FADD R11, R17, R14 ;  /* 0x0000000e110b7221 */ /* 0x004fca0000000000 */
[----:B------:R1:W-:Y:S02]  /*15fd0*/  ST.E desc[UR8][R8.64], R11 ;  /* 0x0000000b08007985 */ /* 0x0003e4000c101908 */
.L_x_2633:
[----:B------:R-:W-:Y:S05]  /*15fe0*/  BSYNC.RECONVERGENT B1 ;  /* 0x0000000000017941 */ /* 0x000fea0003800200 */
.L_x_2632:
        /* <DEDUP_REMOVED lines=10> */
.L_x_2641:
[----:B------:R-:W1:Y:S02]  /*16090*/  LDS R30, [R11] ;  /* 0x000000000b1e7984 */ /* 0x000e640000000800 */
[----:B-1----:R-:W-:-:S05]  /*160a0*/  FADD R31, R35, R30 ;  /* 0x0000001e231f7221 */ /* 0x002fca0000000000 */
[----:B------:R-:W1:Y:S02]  /*160b0*/  ATOMS.CAST.SPIN P0, [R11], R30, R31 ;  /* 0x0000001e0b00758d */ /* 0x000e64000180001f */
[----:B-1----:R-:W-:Y:S05]  /*160c0*/  @!P0 BRA `(.L_x_2641) ;  /* 0xfffffffc00f08947 */ /* 0x002fea000383ffff */
[----:B------:R-:W-:Y:S05]  /*160d0*/  BRA `(.L_x_2639) ;  /* 0x00000000002c7947 */ /* 0x000fea0003800000 */
.L_x_2640:
[----:B------:R-:W1:Y:S02]  /*160e0*/  QSPC.E.D P0, RZ, [R30] ;  /* 0x000000001eff73aa */ /* 0x000e640000000700 */
[----:B-1----:R-:W-:Y:S05]  /*160f0*/  @!P0 BRA `(.L_x_2642) ;  /* 0x0000000000188947 */ /* 0x002fea0003800000 */
.L_x_2643:
[----:B------:R-:W2:Y:S02]  /*16100*/  LD.E R32, [R30] ;  /* 0x000000001e207980 */ /* 0x000ea40000100900 */
[----:B--2---:R-:W-:-:S06]  /*16110*/  FADD R33, R35, R32 ;  /* 0x0000002023217221 */ /* 0x004fcc0000000000 */
[----:B------:R-:W2:Y:S02]  /*16120*/  ATOM.E.CAST.SPIN PT, R33, [R30], R32, R33 ;  /* 0x000000201e21738b */ /* 0x000ea400019e0121 */
[----:B--2---:R-:W-:-:S13]  /*16130*/  ISETP.EQ.U32.AND P0, PT, R33, 0x1, PT ;  /* 0x000000012100780c */ /* 0x004fda0003f02070 */
[----:B------:R-:W-:Y:S05]  /*16140*/  @!P0 BRA `(.L_x_2643) ;  /* 0xfffffffc00ec8947 */ /* 0x000fea000383ffff */
[----:B------:R-:W-:Y:S05]  /*16150*/  BRA `(.L_x_2639) ;  /* 0x00000000000c7947 */ /* 0x000fea0003800000 */
.L_x_2642:
[----:B------:R-:W2:Y:S02]  /*16160*/  LD.E R11, desc[UR8][R30.64] ;  /* 0x000000081e0b7980 */ /* 0x000ea4000c101900 */
[----:B--2---:R-:W-:-:S05]  /*16170*/  FADD R11, R35, R11 ;  /* 0x0000000b230b7221 */ /* 0x004fca0000000000 */
[----:B------:R1:W-:Y:S02]  /*16180*/  ST.E desc[UR8][R30.64], R11 ;  /* 0x0000000b1e007985 */ /* 0x0003e4000c101908 */
.L_x_2639:
[----:B------:R-:W-:Y:S05]  /*16190*/  BSYNC.RECONVERGENT B1 ;  /* 0x0000000000017941 */ /* 0x000fea0003800200 */
.L_x_2638:
[----:B-1----:R-:W-:-:S05]  /*161a0*/  IMAD.WIDE R30, R19, 0x4, R8 ;  /* 0x00000004131e7825 */ /* 0x002fca00078e0208 */
[----:B------:R1:W-:Y:S01]  /*161b0*/  ATOM.E.ADD.F32.FTZ.RN.STRONG.GPU P0, RZ, desc[UR8][R30.64], R17 ;  /* 0x800000111eff79a2 */ /* 0x0003e2000c10f308 */
[----:B------:R-:W-:Y:S04]  /*161c0*/  BSSY.RECONVERGENT B1, `(.L_x_2644) ;  /* 0x0000015000017945 */ /* 0x000fe80003800200 */
[----:B-1----:R-:W-:Y:S05]  /*161d0*/  @P0 BRA `(.L_x_2645) ;  /* 0x00000000004c0947 */ /* 0x002fea0003800000 */
[----:B------:R-:W1:Y:S02]  /*161e0*/  QSPC.E.S P0, RZ, [R30] ;  /* 0x000000001eff73aa */ /* 0x000e640000000500 */
[----:B-1----:R-:W-:Y:S05]  /*161f0*/  @!P0 BRA `(.L_x_2646) ;  /* 0x0000000000188947 */ /* 0x002fea0003800000 */
[----:B------:R-:W-:-:S07]  /*16200*/  MOV R11, R30 ;  /* 0x0000001e000b7202 */ /* 0x000fce0000000f00 */
.L_x_2647:
[----:B------:R-:W1:Y:S02]  /*16210*/  LDS R30, [R11] ;  /* 0x000000000b1e7984 */ /* 0x000e640000000800 */
[----:B-1----:R-:W-:-:S05]  /*16220*/  FADD R31, R17, R30 ;  /* 0x0000001e111f7221 */ /* 0x002fca0000000000 */
[----:B------:R-:W1:Y:S02]  /*16230*/  ATOMS.CAST.SPIN P0, [R11], R30, R31 ;  /* 0x0000001e0b00758d */ /* 0x000e64000180001f */
[----:B-1----:R-:W-:Y:S05]  /*16240*/  @!P0 BRA `(.L_x_2647) ;  /* 0xfffffffc00f08947 */ /* 0x002fea000383ffff */
[----:B------:R-:W-:Y:S05]  /*16250*/  BRA `(.L_x_2645) ;  /* 0x00000000002c7947 */ /* 0x000fea0003800000 */
.L_x_2646:
[----:B------:R-:W1:Y:S02]  /*16260*/  QSPC.E.D P0, RZ, [R30] ;  /* 0x000000001eff73aa */ /* 0x000e640000000700 */
[----:B-1----:R-:W-:Y:S05]  /*16270*/  @!P0 BRA `(.L_x_2648) ;  /* 0x0000000000188947 */ /* 0x002fea0003800000 */
.L_x_2649:
[----:B------:R-:W2:Y:S02]  /*16280*/  LD.E R32, [R30] ;  /* 0x000000001e207980 */ /* 0x000ea40000100900 */
[----:B--2---:R-:W-:-:S06]  /*16290*/  FADD R33, R17, R32 ;  /* 0x0000002011217221 */ /* 0x004fcc0000000000 */
[----:B------:R-:W2:Y:S02]  /*162a0*/  ATOM.E.CAST.SPIN PT, R33, [R30], R32, R33 ;  /* 0x000000201e21738b */ /* 0x000ea400019e0121 */
[----:B--2---:R-:W-:-:S13]  /*162b0*/  ISETP.EQ.U32.AND P0, PT, R33, 0x1, PT ;  /* 0x000000012100780c */ /* 0x004fda0003f02070 */
[----:B------:R-:W-:Y:S05]  /*162c0*/  @!P0 BRA `(.L_x_2649) ;  /* 0xfffffffc00ec8947 */ /* 0x000fea000383ffff */
[----:B------:R-:W-:Y:S05]  /*162d0*/  BRA `(.L_x_2645) ;  /* 0x00000000000c7947 */ /* 0x000fea0003800000 */
.L_x_2648:
[----:B------:R-:W2:Y:S02]  /*162e0*/  LD.E R14, desc[UR8][R30.64] ;  /* 0x000000081e0e7980 */ /* 0x000ea4000c101900 */
[----:B--2---:R-:W-:-:S05]  /*162f0*/  FADD R11, R17, R14 ;  /* 0x0000000e110b7221 */ /* 0x004fca0000000000 */
[----:B------:R1:W-:Y:S02]  /*16300*/  ST.E desc[UR8][R30.64], R11 ;  /* 0x0000000b1e007985 */ /* 0x0003e4000c101908 */
.L_x_2645:
[----:B------:R-:W-:Y:S05]  /*16310*/  BSYNC.RECONVERGENT B1 ;  /* 0x0000000000017941 */ /* 0x000fea0003800200 */
.L_x_2644:
        /* <DEDUP_REMOVED lines=10> */
.L_x_2653:
[----:B------:R-:W1:Y:S02]  /*163c0*/  LDS R30, [R11] ;  /* 0x000000000b1e7984 */ /* 0x000e640000000800 */
[----:B-1----:R-:W-:-:S05]  /*163d0*/  FADD R31, R35, R30 ;  /* 0x0000001e231f7221 */ /* 0x002fca0000000000 */
[----:B------:R-:W1:Y:S02]  /*163e0*/  ATOMS.CAST.SPIN P0, [R11], R30, R31 ;  /* 0x0000001e0b00758d */ /* 0x000e64000180001f */
[----:B-1----:R-:W-:Y:S05]  /*163f0*/  @!P0 BRA `(.L_x_2653) ;  /* 0xfffffffc00f08947 */ /* 0x002fea000383ffff */
[----:B------:R-:W-:Y:S05]  /*16400*/  BRA `(.L_x_2651) ;  /* 0x00000000002c7947 */ /* 0x000fea0003800000 */
.L_x_2652:
[----:B------:R-:W1:Y:S02]  /*16410*/  QSPC.E.D P0, RZ, [R30] ;  /* 0x000000001eff73aa */ /* 0x000e640000000700 */
[----:B-1----:R-:W-:Y:S05]  /*16420*/  @!P0 BRA `(.L_x_2654) ;  /* 0x0000000000188947 */ /* 0x002fea0003800000 */
.L_x_2655:
[----:B------:R-:W2:Y:S02]  /*16430*/  LD.E R32, [R30] ;  /* 0x000000001e207980 */ /* 0x000ea40000100900 */
[----:B--2---:R-:W-:-:S06]  /*16440*/  FADD R33, R35, R32 ;  /* 0x0000002023217221 */ /* 0x004fcc0000000000 */
[----:B------:R-:W2:Y:S02]  /*16450*/  ATOM.E.CAST.SPIN PT, R33, [R30], R32, R33 ;  /* 0x000000201e21738b */ /* 0x000ea400019e0121 */
[----:B--2---:R-:W-:-:S13]  /*16460*/  ISETP.EQ.U32.AND P0, PT, R33, 0x1, PT ;  /* 0x000000012100780c */ /* 0x004fda0003f02070 */
[----:B------:R-:W-:Y:S05]  /*16470*/  @!P0 BRA `(.L_x_2655) ;  /* 0xfffffffc00ec8947 */ /* 0x000fea000383ffff */
[----:B------:R-:W-:Y:S05]  /*16480*/  BRA `(.L_x_2651) ;  /* 0x00000000000c7947 */ /* 0x000fea0003800000 */
.L_x_2654:
[----:B------:R-:W2:Y:S02]  /*16490*/  LD.E R11, desc[UR8][R30.64] ;  /* 0x000000081e0b7980 */ /* 0x000ea4000c101900 */
[----:B--2---:R-:W-:-:S05]  /*164a0*/  FADD R11, R35, R11 ;  /* 0x0000000b230b7221 */ /* 0x004fca0000000000 */
[----:B------:R1:W-:Y:S02]  /*164b0*/  ST.E desc[UR8][R30.64], R11 ;  /* 0x0000000b1e007985 */ /* 0x0003e4000c101908 */
.L_x_2651:
[----:B------:R-:W-:Y:S05]  /*164c0*/  BSYNC.RECONVERGENT B1 ;  /* 0x0000000000017941 */ /* 0x000fea0003800200 */
.L_x_2650:
[----:B-1----:R-:W-:-:S05]  /*164d0*/  IMAD.WIDE R30, R7, 0x4, R8 ;  /* 0x00000004071e7825 */ /* 0x002fca00078e0208 */
[----:B------:R1:W-:Y:S01]  /*164e0*/  ATOM.E.ADD.F32.FTZ.RN.STRONG.GPU P0, RZ, desc[UR8][R30.64], R17 ;  /* 0x800000111eff79a2 */ /* 0x0003e2000c10f308 */
[----:B------:R-:W-:Y:S04]  /*164f0*/  BSSY.RECONVERGENT B1, `(.L_x_2656) ;  /* 0x0000015000017945 */ /* 0x000fe80003800200 */
[----:B-1----:R-:W-:Y:S05]  /*16500*/  @P0 BRA `(.L_x_2657) ;  /* 0x00000000004c0947 */ /* 0x002fea0003800000 */
[----:B------:R-:W1:Y:S02]  /*16510*/  QSPC.E.S P0, RZ, [R30] ;  /* 0x000000001eff73aa */ /* 0x000e640000000500 */
[----:B-1----:R-:W-:Y:S05]  /*16520*/  @!P0 BRA `(.L_x_2658) ;  /* 0x0000000000188947 */ /* 0x002fea0003800000 */
[----:B------:R-:W-:-:S07]  /*16530*/  MOV R11, R30 ;  /* 0x0000001e000b7202 */ /* 0x000fce0000000f00 */
.L_x_2659:
[----:B------:R-:W1:Y:S02]  /*16540*/  LDS R30, [R11] ;  /* 0x000000000b1e7984 */ /* 0x000e640000000800 */
[----:B-1----:R-:W-:-:S05]  /*16550*/  FADD R31, R17, R30 ;  /* 0x0000001e111f7221 */ /* 0x002fca0000000000 */
[----:B------:R-:W1:Y:S02]  /*16560*/  ATOMS.CAST.SPIN P0, [R11], R30, R31 ;  /* 0x0000001e0b00758d */ /* 0x000e64000180001f */
[----:B-1----:R-:W-:Y:S05]  /*16570*/  @!P0 BRA `(.L_x_2659) ;  /* 0xfffffffc00f08947 */ /* 0x002fea000383ffff */
[----:B------:R-:W-:Y:S05]  /*16580*/  BRA `(.L_x_2657) ;  /* 0x00000000002c7947 */ /* 0x000fea0003800000 */
.L_x_2658:
[----:B------:R-:W1:Y:S02]  /*16590*/  QSPC.E.D P0, RZ, [R30] ;  /* 0x000000001eff73aa */ /* 0x000e640000000700 */
[----:B-1----:R-:W-:Y:S05]  /*165a0*/  @!P0 BRA `(.L_x_2660) ;  /* 0x0000000000188947 */ /* 0x002fea0003800000 */
.L_x_2661:
[----:B------:R-:W2:Y:S02]  /*165b0*/  LD.E R32, [R30] ;  /* 0x000000001e207980 */ /* 0x000ea40000100900 */
[----:B--2---:R-:W-:-:S06]  /*165c0*/  FADD R33, R17, R32 ;  /* 0x0000002011217221 */ /* 0x004fcc0000000000 */
[----:B------:R-:W2:Y:S02]  /*165d0*/  ATOM.E.CAST.SPIN PT, R33, [R30], R32, R33 ;  /* 0x000000201e21738b */ /* 0x000ea400019e0121 */
[----:B--2---:R-:W-:-:S13]  /*165e0*/  ISETP.EQ.U32.AND P0, PT, R33, 0x1, PT ;  /* 0x000000012100780c */ /* 0x004fda0003f02070 */
[----:B------:R-:W-:Y:S05]  /*165f0*/  @!P0 BRA `(.L_x_2661) ;  /* 0xfffffffc00ec8947 */ /* 0x000fea000383ffff */
[----:B------:R-:W-:Y:S05]  /*16600*/  BRA `(.L_x_2657) ;  /* 0x00000000000c7947 */ /* 0x000fea0003800000 */
.L_x_2660:
[----:B------:R-:W2:Y:S02]  /*16610*/  LD.E R14, desc[UR8][R30.64] ;  /* 0x000000081e0e7980 */ /* 0x000ea4000c101900 */
[----:B--2---:R-:W-:-:S05]  /*16620*/  FADD R11, R17, R14 ;  /* 0x0000000e110b7221 */ /* 0x004fca0000000000 */
[----:B------:R1:W-:Y:S02]  /*16630*/  ST.E desc[UR8][R30.64], R11 ;  /* 0x0000000b1e007985 */ /* 0x0003e4000c101908 */
.L_x_2657:
[----:B------:R-:W-:Y:S05]  /*16640*/  BSYNC.RECONVERGENT B1 ;  /* 0x0000000000017941 */ /* 0x000fea0003800200 */
.L_x_2656:
        /* <DEDUP_REMOVED lines=10> */
.L_x_2665:
[----:B------:R-:W1:Y:S02]  /*166f0*/  LDS R30, [R11] ;  /* 0x000000000b1e7984 */ /* 0x000e640000000800 */
[----:B-1----:R-:W-:-:S05]  /*16700*/  FADD R31, R35, R30 ;  /* 0x0000001e231f7221 */ /* 0x002fca0000000000 */
[----:B------:R-:W1:Y:S02]  /*16710*/  ATOMS.CAST.SPIN P0, [R11], R30, R31 ;  /* 0x0000001e0b00758d */ /* 0x000e64000180001f */
[----:B-1----:R-:W-:Y:S05]  /*16720*/  @!P0 BRA `(.L_x_2665) ;  /* 0xfffffffc00f08947 */ /* 0x002fea000383ffff */
[----:B------:R-:W-:Y:S05]  /*16730*/  BRA `(.L_x_2663) ;  /* 0x00000000002c7947 */ /* 0x000fea0003800000 */
.L_x_2664:
[----:B------:R-:W1:Y:S02]  /*16740*/  QSPC.E.D P0, RZ, [R30] ;  /* 0x000000001eff73aa */ /* 0x000e640000000700 */
[----:B-1----:R-:W-:Y:S05]  /*16750*/  @!P0 BRA `(.L_x_2666) ;  /* 0x0000000000188947 */ /* 0x002fea0003800000 */
.L_x_2667:
[----:B------:R-:W2:Y:S02]  /*16760*/  LD.E R32, [R30] ;  /* 0x000000001e207980 */ /* 0x000ea40000100900 */
[----:B--2---:R-:W-:-:S06]  /*16770*/  FADD R33, R35, R32 ;  /* 0x0000002023217221 */ /* 0x004fcc0000000000 */
[----:B------:R-:W2:Y:S02]  /*16780*/  ATOM.E.CAST.SPIN PT, R33, [R30], R32, R33 ;  /* 0x000000201e21738b */ /* 0x000ea400019e0121 */
[----:B--2---:R-:W-:-:S13]  /*16790*/  ISETP.EQ.U32.AND P0, PT, R33, 0x1, PT ;  /* 0x000000012100780c */ /* 0x004fda0003f02070 */
[----:B------:R-:W-:Y:S05]  /*167a0*/  @!P0 BRA `(.L_x_2667) ;  /* 0xfffffffc00ec8947 */ /* 0x000fea000383ffff */
[----:B------:R-:W-:Y:S05]  /*167b0*/  BRA `(.L_x_2663) ;  /* 0x00000000000c7947 */ /* 0x000fea0003800000 */
.L_x_2666:
[----:B------:R-:W2:Y:S02]  /*167c0*/  LD.E R11, desc[UR8][R30.64] ;  /* 0x000000081e0b7980 */ /* 0x000ea4000c101900 */
[----:B--2---:R-:W-:-:S05]  /*167d0*/  FADD R11, R35, R11 ;  /* 0x0000000b230b7221 */ /* 0x004fca0000000000 */
[----:B------:R1:W-:Y:S02]  /*167e0*/  ST.E desc[UR8][R30.64], R11 ;  /* 0x0000000b1e007985 */ /* 0x0003e4000c101908 */
.L_x_2663:
[----:B------:R-:W-:Y:S05]  /*167f0*/  BSYNC.RECONVERGENT B1 ;  /* 0x0000000000017941 */ /* 0x000fea0003800200 */
.L_x_2662:
[----:B-1----:R-:W-:-:S05]  /*16800*/  IMAD.WIDE R30, R4, 0x4, R8 ;  /* 0x00000004041e7825 */ /* 0x002fca00078e0208 */
[----:B------:R1:W-:Y:S01]  /*16810*/  ATOM.E.ADD.F32.FTZ.RN.STRONG.GPU P0, RZ, desc[UR8][R30.64], R17 ;  /* 0x800000111eff79a2 */ /* 0x0003e2000c10f308 */
[----:B------:R-:W-:Y:S04]  /*16820*/  BSSY.RECONVERGENT B1, `(.L_x_2668) ;  /* 0x0000015000017945 */ /* 0x000fe80003800200 */
[----:B-1----:R-:W-:Y:S05]  /*16830*/  @P0 BRA `(.L_x_2669) ;  /* 0x00000000004c0947 */ /* 0x002fea0003800000 */
[----:B------:R-:W1:Y:S02]  /*16840*/  QSPC.E.S P0, RZ, [R30] ;  /* 0x000000001eff73aa */ /* 0x000e640000000500 */
[----:B-1----:R-:W-:Y:S05]  /*16850*/  @!P0 BRA `(.L_x_2670) ;  /* 0x0000000000188947 */ /* 0x002fea0003800000 */
[----:B------:R-:W-:-:S07]  /*16860*/  MOV R11, R30 ;  /* 0x0000001e000b7202 */ /* 0x000fce0000000f00 */
.L_x_2671:
[----:B------:R-:W1:Y:S02]  /*16870*/  LDS R30, [R11] ;  /* 0x000000000b1e7984 */ /* 0x000e640000000800 */
[----:B-1----:R-:W-:-:S05]  /*16880*/  FADD R31, R17, R30 ;  /* 0x0000001e111f7221 */ /* 0x002fca0000000000 */
[----:B------:R-:W1:Y:S02]  /*16890*/  ATOMS.CAST.SPIN P0, [R11], R30, R31 ;  /* 0x0000001e0b00758d */ /* 0x000e64000180001f */
[----:B-1----:R-:W-:Y:S05]  /*168a0*/  @!P0 BRA `(.L_x_2671) ;  /* 0xfffffffc00f08947 */ /* 0x002fea000383ffff */
[----:B------:R-:W-:Y:S05]  /*168b0*/  BRA `(.L_x_2669) ;  /* 0x00000000002c7947 */ /* 0x000fea0003800000 */
.L_x_2670:
[----:B------:R-:W1:Y:S02]  /*168c0*/  QSPC.E.D P0, RZ, [R30] ;  /* 0x000000001eff73aa */ /* 0x000e640000000700 */
[----:B-1----:R-:W-:Y:S05]  /*168d0*/  @!P0 BRA `(.L_x_2672) ;  /* 0x0000000000188947 */ /* 0x002fea0003800000 */
.L_x_2673:
[----:B------:R-:W2:Y:S02]  /*168e0*/  LD.E R32, [R30] ;  /* 0x000000001e207980 */ /* 0x000ea40000100900 */
[----:B--2---:R-:W-:-:S06]  /*168f0*/  FADD R33, R17, R32 ;  /* 0x0000002011217221 */ /* 0x004fcc0000000000 */
[----:B------:R-:W2:Y:S02]  /*16900*/  ATOM.E.CAST.SPIN PT, R33, [R30], R32, R33 ;  /* 0x000000201e21738b */ /* 0x000ea400019e0121 */
[----:B--2---:R-:W-:-:S13]  /*16910*/  ISETP.EQ.U32.AND P0, PT, R33, 0x1, PT ;  /* 0x000000012100780c */ /* 0x004fda0003f02070 */
[----:B------:R-:W-:Y:S05]  /*16920*/  @!P0 BRA `(.L_x_2673) ;  /* 0xfffffffc00ec8947 */ /* 0x000fea000383ffff */
[----:B------:R-:W-:Y:S05]  /*16930*/  BRA `(.L_x_2669) ;  /* 0x00000000000c7947 */ /* 0x000fea0003800000 */
.L_x_2672:
[----:B------:R-:W2:Y:S02]  /*16940*/  LD.E R14, desc[UR8][R30.64] ;  /* 0x000000081e0e7980 */ /* 0x000ea4000c101900 */
[----:B--2---:R-:W-:-:S05]  /*16950*/  FADD R11, R17, R14 ;  /* 0x0000000e110b7221 */ /* 0x004fca0000000000 */
[----:B------:R1:W-:Y:S02]  /*16960*/  ST.E desc[UR8][R30.64], R11 ;  /* 0x0000000b1e007985 */ /* 0x0003e4000c101908 */
.L_x_2669:
[----:B------:R-:W-:Y:S05]  /*16970*/  BSYNC.RECONVERGENT B1 ;  /* 0x0000000000017941 */ /* 0x000fea0003800200 */
.L_x_2668:
        /* <DEDUP_REMOVED lines=10> */
.L_x_2677:
[----:B------:R-:W1:Y:S02]  /*16a20*/  LDS R30, [R11] ;  /* 0x000000000b1e7984 */ /* 0x000e640000000800 */
[----:B-1----:R-:W-:-:S05]  /*16a30*/  FADD R31, R35, R30 ;  /* 0x0000001e231f7221 */ /* 0x002fca0000000000 */
[----:B------:R-:W1:Y:S02]  /*16a40*/  ATOMS.CAST.SPIN P0, [R11], R30, R31 ;  /* 0x0000001e0b00758d */ /* 0x000e64000180001f */
[----:B-1----:R-:W-:Y:S05]  /*16a50*/  @!P0 BRA `(.L_x_2677) ;  /* 0xfffffffc00f08947 */ /* 0x002fea000383ffff */
[----:B------:R-:W-:Y:S05]  /*16a60*/  BRA `(.L_x_2675) ;  /* 0x00000000002c7947 */ /* 0x000fea0003800000 */
.L_x_2676:
[----:B------:R-:W1:Y:S02]  /*16a70*/  QSPC.E.D P0, RZ, [R30] ;  /* 0x000000001eff73aa */ /* 0x000e640000000700 */
[----:B-1----:R-:W-:Y:S05]  /*16a80*/  @!P0 BRA `(.L_x_2678) ;  /* 0x0000000000188947 */ /* 0x002fea0003800000 */
.L_x_2679:
[----:B------:R-:W2:Y:S02]  /*16a90*/  LD.E R32, [R30] ;  /* 0x000000001e207980 */ /* 0x000ea40000100900 */
[----:B--2---:R-:W-:-:S06]  /*16aa0*/  FADD R33, R35, R32 ;  /* 0x0000002023217221 */ /* 0x004fcc0000000000 */
[----:B------:R-:W2:Y:S02]  /*16ab0*/  ATOM.E.CAST.SPIN PT, R33, [R30], R32, R33 ;  /* 0x000000201e21738b */ /* 0x000ea400019e0121 */
[----:B--2---:R-:W-:-:S13]  /*16ac0*/  ISETP.EQ.U32.AND P0, PT, R33, 0x1, PT ;  /* 0x000000012100780c */ /* 0x004fda0003f02070 */
[----:B------:R-:W-:Y:S05]  /*16ad0*/  @!P0 BRA `(.L_x_2679) ;  /* 0xfffffffc00ec8947 */ /* 0x000fea000383ffff */
[----:B------:R-:W-:Y:S05]  /*16ae0*/  BRA `(.L_x_2675) ;  /* 0x00000000000c7947 */ /* 0x000fea0003800000 */
.L_x_2678:
[----:B------:R-:W2:Y:S02]  /*16af0*/  LD.E R11, desc[UR8][R30.64] ;  /* 0x000000081e0b7980 */ /* 0x000ea4000c101900 */
[----:B--2---:R-:W-:-:S05]  /*16b00*/  FADD R11, R35, R11 ;  /* 0x0000000b230b7221 */ /* 0x004fca0000000000 */
[----:B------:R1:W-:Y:S02]  /*16b10*/  ST.E desc[UR8][R30.64], R11 ;  /* 0x0000000b1e007985 */ /* 0x0003e4000c101908 */
.L_x_2675:
[----:B------:R-:W-:Y:S05]  /*16b20*/  BSYNC.RECONVERGENT B1 ;  /* 0x0000000000017941 */ /* 0x000fea0003800200 */
.L_x_2674:
[----:B-1----:R-:W-:-:S05]  /*16b30*/  IMAD.WIDE R30, R3, 0x4, R8 ;  /* 0x00000004031e7825 */ /* 0x002fca00078e0208 */
[----:B------:R1:W-:Y:S01]  /*16b40*/  ATOM.E.ADD.F32.FTZ.RN.STRONG.GPU P0, RZ, desc[UR8][R30.64], R17 ;  /* 0x800000111eff79a2 */ /* 0x0003e2000c10f308 */
[----:B------:R-:W-:Y:S04]  /*16b50*/  BSSY.RECONVERGENT B1, `(.L_x_2680) ;  /* 0x0000015000017945 */ /* 0x000fe80003800200 */
[----:B-1----:R-:W-:Y:S05]  /*16b60*/  @P0 BRA `(.L_x_2681) ;  /* 0x00000000004c0947 */ /* 0x002fea0003800000 */
[----:B------:R-:W1:Y:S02]  /*16b70*/  QSPC.E.S P0, RZ, [R30] ;  /* 0x000000001eff73aa */ /* 0x000e640000000500 */
[----:B-1----:R-:W-:Y:S05]  /*16b80*/  @!P0 BRA `(.L_x_2682) ;  /* 0x0000000000188947 */ /* 0x002fea0003800000 */
[----:B------:R-:W-:-:S07]  /*16b90*/  MOV R11, R30 ;  /* 0x0000001e000b7202 */ /* 0x000fce0000000f00 */
.L_x_2683:
[----:B------:R-:W1:Y:S02]  /*16ba0*/  LDS R30, [R11] ;  /* 0x000000000b1e7984 */ /* 0x000e640000000800 */
[----:B-1----:R-:W-:-:S05]  /*16bb0*/  FADD R31, R17, R30 ;  /* 0x0000001e111f7221 */ /* 0x002fca0000000000 */
[----:B------:R-:W1:Y:S02]  /*16bc0*/  ATOMS.CAST.SPIN P0, [R11], R30, R31 ;  /* 0x0000001e0b00758d */ /* 0x000e64000180001f */
[----:B-1----:R-:W-:Y:S05]  /*16bd0*/  @!P0 BRA `(.L_x_2683) ;  /* 0xfffffffc00f08947 */ /* 0x002fea000383ffff */
[----:B------:R-:W-:Y:S05]  /*16be0*/  BRA `(.L_x_2681) ;  /* 0x00000000002c7947 */ /* 0x000fea0003800000 */
.L_x_2682:
[----:B------:R-:W1:Y:S02]  /*16bf0*/  QSPC.E.D P0, RZ, [R30] ;  /* 0x000000001eff73aa */ /* 0x000e640000000700 */
[----:B-1----:R-:W-:Y:S05]  /*16c00*/  @!P0 BRA `(.L_x_2684) ;  /* 0x0000000000188947 */ /* 0x002fea0003800000 */
.L_x_2685:
[----:B------:R-:W2:Y:S02]  /*16c10*/  LD.E R32, [R30] ;  /* 0x000000001e207980 */ /* 0x000ea40000100900 */
[----:B--2---:R-:W-:-:S06]  /*16c20*/  FADD R33, R17, R32 ;  /* 0x0000002011217221 */ /* 0x004fcc0000000000 */
[----:B------:R-:W2:Y:S02]  /*16c30*/  ATOM.E.CAST.SPIN PT, R33, [R30], R32, R33 ;  /* 0x000000201e21738b */ /* 0x000ea400019e0121 */
[----:B--2---:R-:W-:-:S13]  /*16c40*/  ISETP.EQ.U32.AND P0, PT, R33, 0x1, PT ;  /* 0x000000012100780c */ /* 0x004fda0003f02070 */
[----:B------:R-:W-:Y:S05]  /*16c50*/  @!P0 BRA `(.L_x_2685) ;  /* 0xfffffffc00ec8947 */ /* 0x000fea000383ffff */
[----:B------:R-:W-:Y:S05]  /*16c60*/  BRA `(.L_x_2681) ;  /* 0x00000000000c7947 */ /* 0x000fea0003800000 */
.L_x_2684:
[----:B------:R-:W2:Y:S02]  /*16c70*/  LD.E R14, desc[UR8][R30.64] ;  /* 0x000000081e0e7980 */ /* 0x000ea4000c101900 */
[----:B--2---:R-:W-:-:S05]  /*16c80*/  FADD R11, R17, R14 ;  /* 0x0000000e110b7221 */ /* 0x004fca0000000000 */
[----:B------:R1:W-:Y:S02]  /*16c90*/  ST.E desc[UR8][R30.64], R11 ;  /* 0x0000000b1e007985 */ /* 0x0003e4000c101908 */
.L_x_2681:
[----:B------:R-:W-:Y:S05]  /*16ca0*/  BSYNC.RECONVERGENT B1 ;  /* 0x0000000000017941 */ /* 0x000fea0003800200 */
.L_x_2680:
        /* <DEDUP_REMOVED lines=10> */
.L_x_2689:
[----:B------:R-:W1:Y:S02]  /*16d50*/  LDS R30, [R11] ;  /* 0x000000000b1e7984 */ /* 0x000e640000000800 */
[----:B-1----:R-:W-:-:S05]  /*16d60*/  FADD R31, R35, R30 ;  /* 0x0000001e231f7221 */ /* 0x002fca0000000000 */
[----:B------:R-:W1:Y:S02]  /*16d70*/  ATOMS.CAST.SPIN P0, [R11], R30, R31 ;  /* 0x0000001e0b00758d */ /* 0x000e64000180001f */
[----:B-1----:R-:W-:Y:S05]  /*16d80*/  @!P0 BRA `(.L_x_2689) ;  /* 0xfffffffc00f08947 */ /* 0x002fea000383ffff */
[----:B------:R-:W-:Y:S05]  /*16d90*/  BRA `(.L_x_2687) ;  /* 0x00000000002c7947 */ /* 0x000fea0003800000 */
.L_x_2688:
[----:B------:R-:W1:Y:S02]  /*16da0*/  QSPC.E.D P0, RZ, [R30] ;  /* 0x000000001eff73aa */ /* 0x000e640000000700 */
[----:B-1----:R-:W-:Y:S05]  /*16db0*/  @!P0 BRA `(.L_x_2690) ;  /* 0x0000000000188947 */ /* 0x002fea0003800000 */
.L_x_2691:
[----:B------:R-:W2:Y:S02]  /*16dc0*/  LD.E R32, [R30] ;  /* 0x000000001e207980 */ /* 0x000ea40000100900 */
[----:B--2---:R-:W-:-:S06]  /*16dd0*/  FADD R33, R35, R32 ;  /* 0x0000002023217221 */ /* 0x004fcc0000000000 */
[----:B------:R-:W2:Y:S02]  /*16de0*/  ATOM.E.CAST.SPIN PT, R33, [R30], R32, R33 ;  /* 0x000000201e21738b */ /* 0x000ea400019e0121 */
[----:B--2---:R-:W-:-:S13]  /*16df0*/  ISETP.EQ.U32.AND P0, PT, R33, 0x1, PT ;  /* 0x000000012100780c */ /* 0x004fda0003f02070 */
[----:B------:R-:W-:Y:S05]  /*16e00*/  @!P0 BRA `(.L_x_2691) ;  /* 0xfffffffc00ec8947 */ /* 0x000fea000383ffff */
[----:B------:R-:W-:Y:S05]  /*16e10*/  BRA `(.L_x_2687) ;  /* 0x00000000000c7947 */ /* 0x000fea0003800000 */
.L_x_2690:
[----:B------:R-:W2:Y:S02]  /*16e20*/  LD.E R11, desc[UR8][R30.64] ;  /* 0x000000081e0b7980 */ /* 0x000ea4000c101900 */
[----:B--2---:R-:W-:-:S05]  /*16e30*/  FADD R11, R35, R11 ;  /* 0x0000000b230b7221 */ /* 0x004fca0000000000 */
[----:B------:R1:W-:Y:S02]  /*16e40*/  ST.E desc[UR8][R30.64], R11 ;  /* 0x0000000b1e007985 */ /* 0x0003e4000c101908 */
.L_x_2687:
[----:B------:R-:W-:Y:S05]  /*16e50*/  BSYNC.RECONVERGENT B1 ;  /* 0x0000000000017941 */ /* 0x000fea0003800200 */
.L_x_2686:
[----:B-1----:R-:W-:-:S05]  /*16e60*/  IMAD.WIDE R30, R6, 0x4, R8 ;  /* 0x00000004061e7825 */ /* 0x002fca00078e0208 */
[----:B------:R1:W-:Y:S01]  /*16e70*/  ATOM.E.ADD.F32.FTZ.RN.STRONG.GPU P0, RZ, desc[UR8][R30.64], R17 ;  /* 0x800000111eff79a2 */ /* 0x0003e2000c10f308 */
[----:B------:R-:W-:Y:S04]  /*16e80*/  BSSY.RECONVERGENT B1, `(.L_x_2692) ;  /* 0x0000015000017945 */ /* 0x000fe80003800200 */
[----:B-1----:R-:W-:Y:S05]  /*16e90*/  @P0 BRA `(.L_x_2693) ;  /* 0x00000000004c0947 */ /* 0x002fea0003800000 */
[----:B------:R-:W1:Y:S02]  /*16ea0*/  QSPC.E.S P0, RZ, [R30] ;  /* 0x000000001eff73aa */ /* 0x000e640000000500 */
[----:B-1----:R-:W-:Y:S05]  /*16eb0*/  @!P0 BRA `(.L_x_2694) ;  /* 0x0000000000188947 */ /* 0x002fea0003800000 */
[----:B------:R-:W-:-:S07]  /*16ec0*/  MOV R11, R30 ;  /* 0x0000001e000b7202 */ /* 0x000fce0000000f00 */
.L_x_2695:
[----:B------:R-:W1:Y:S02]  /*16ed0*/  LDS R30, [R11] ;  /* 0x000000000b1e7984 */ /* 0x000e640000000800 */
[----:B-1----:R-:W-:-:S05]  /*16ee0*/  FADD R31, R17, R30 ;  /* 0x0000001e111f7221 */ /* 0x002fca0000000000 */
[----:B------:R-:W1:Y:S02]  /*16ef0*/  ATOMS.CAST.SPIN P0, [R11], R30, R31 ;  /* 0x0000001e0b00758d */ /* 0x000e64000180001f */
[----:B-1----:R-:W-:Y:S05]  /*16f00*/  @!P0 BRA `(.L_x_2695) ;  /* 0xfffffffc00f08947 */ /* 0x002fea000383ffff */
[----:B------:R-:W-:Y:S05]  /*16f10*/  BRA `(.L_x_2693) ;  /* 0x00000000002c7947 */ /* 0x000fea0003800000 */
.L_x_2694:
[----:B------:R-:W1:Y:S02]  /*16f20*/  QSPC.E.D P0, RZ, [R30] ;  /* 0x000000001eff73aa */ /* 0x000e640000000700 */
[----:B-1----:R-:W-:Y:S05]  /*16f30*/  @!P0 BRA `(.L_x_2696) ;  /* 0x0000000000188947 */ /* 0x002fea0003800000 */
.L_x_2697:
[----:B------:R-:W2:Y:S02]  /*16f40*/  LD.E R32, [R30] ;  /* 0x000000001e207980 */ /* 0x000ea40000100900 */
[----:B--2---:R-:W-:-:S06]  /*16f50*/  FADD R33, R17, R32 ;  /* 0x0000002011217221 */ /* 0x004fcc0000000000 */
[----:B------:R-:W2:Y:S02]  /*16f60*/  ATOM.E.CAST.SPIN PT, R33, [R30], R32, R33 ;  /* 0x000000201e21738b */ /* 0x000ea400019e0121 */
[----:B--2---:R-:W-:-:S13]  /*16f70*/  ISETP.EQ.U32.AND P0, PT, R33, 0x1, PT ;  /* 0x000000012100780c */ /* 0x004fda0003f02070 */
[----:B------:R-:W-:Y:S05]  /*16f80*/  @!P0 BRA `(.L_x_2697) ;  /* 0xfffffffc00ec8947 */ /* 0x000fea000383ffff */
[----:B------:R-:W-:Y:S05]  /*16f90*/  BRA `(.L_x_2693) ;  /* 0x00000000000c7947 */ /* 0x000fea0003800000 */
.L_x_2696:
[----:B------:R-:W2:Y:S02]  /*16fa0*/  LD.E R14, desc[UR8][R30.64] ;  /* 0x000000081e0e7980 */ /* 0x000ea4000c101900 */
[----:B--2---:R-:W-:-:S05]  /*16fb0*/  FADD R11, R17, R14 ;  /* 0x0000000e110b7221 */ /* 0x004fca0000000000 */
[----:B------:R1:W-:Y:S02]  /*16fc0*/  ST.E desc[UR8][R30.64], R11 ;  /* 0x0000000b1e007985 */ /* 0x0003e4000c101908 */
.L_x_2693:
[----:B------:R-:W-:Y:S05]  /*16fd0*/  BSYNC.RECONVERGENT B1 ;  /* 0x0000000000017941 */ /* 0x000fea0003800200 */
.L_x_2692:
        /* <DEDUP_REMOVED lines=9> */
.L_x_2701:
[----:B------:R-:W1:Y:S02]  /*17070*/  LDS R30, [R11] ;  /* 0x000000000b1e7984 */ /* 0x000e640000000800 */
[----:B-1----:R-:W-:-:S05]  /*17080*/  FADD R31, R35, R30 ;  /* 0x0000001e231f7221 */ /* 0x002fca0000000000 */
[----:B------:R-:W1:Y:S02]  /*17090*/  ATOMS.CAST.SPIN P0, [R11], R30, R31 ;  /* 0x0000001e0b00758d */ /* 0x000e64000180001f */
[----:B-1----:R-:W-:Y:S05]  /*170a0*/  @!P0 BRA `(.L_x_2701) ;  /* 0xfffffffc00f08947 */ /* 0x002fea000383ffff */
[----:B------:R-:W-:Y:S05]  /*170b0*/  BRA `(.L_x_2699) ;  /* 0x00000000002c7947 */ /* 0x000fea0003800000 */
.L_x_2700:
[----:B------:R-:W1:Y:S02]  /*170c0*/  QSPC.E.D P0, RZ, [R30] ;  /* 0x000000001eff73aa */ /* 0x000e640000000700 */
[----:B-1----:R-:W-:Y:S05]  /*170d0*/  @!P0 BRA `(.L_x_2702) ;  /* 0x0000000000188947 */ /* 0x002fea0003800000 */
.L_x_2703:
[----:B------:R-:W2:Y:S02]  /*170e0*/  LD.E R32, [R30] ;  /* 0x000000001e207980 */ /* 0x000ea40000100900 */
[----:B--2---:R-:W-:-:S06]  /*170f0*/  FADD R33, R35, R32 ;  /* 0x0000002023217221 */ /* 0x004fcc0000000000 */
[----:B------:R-:W2:Y:S02]  /*17100*/  ATOM.E.CAST.SPIN PT, R33, [R30], R32, R33 ;  /* 0x000000201e21738b */ /* 0x000ea400019e0121 */
[----:B--2---:R-:W-:-:S13]  /*17110*/  ISETP.EQ.U32.AND P0, PT, R33, 0x1, PT ;  /* 0x000000012100780c */ /* 0x004fda0003f02070 */
[----:B------:R-:W-:Y:S05]  /*17120*/  @!P0 BRA `(.L_x_2703) ;  /* 0xfffffffc00ec8947 */ /* 0x000fea000383ffff */
[----:B------:R-:W-:Y:S05]  /*17130*/  BRA `(.L_x_2699) ;  /* 0x00000000000c7947 */ /* 0x000fea0003800000 */
.L_x_2702:
[----:B------:R-:W2:Y:S02]  /*17140*/  LD.E R11, desc[UR8][R30.64] ;  /* 0x000000081e0b7980 */ /* 0x000ea4000c101900 */
[----:B--2---:R-:W-:-:S05]  /*17150*/  FADD R11, R35, R11 ;  /* 0x0000000b230b7221 */ /* 0x004fca0000000000 */
[----:B------:R1:W-:Y:S02]  /*17160*/  ST.E desc[UR8][R30.64], R11 ;  /* 0x0000000b1e007985 */ /* 0x0003e4000c101908 */
.L_x_2699:
[----:B------:R-:W-:Y:S05]  /*17170*/  BSYNC.RECONVERGENT B1 ;  /* 0x0000000000017941 */ /* 0x000fea0003800200 */
.L_x_2698:
[----:B-1----:R-:W-:-:S05]  /*17180*/  IMAD.WIDE R30, R5, 0x4, R8 ;  /* 0x00000004051e7825 */ /* 0x002fca00078e0208 */
[----:B------:R1:W-:Y:S01]  /*17190*/  ATOM.E.ADD.F32.FTZ.RN.STRONG.GPU P0, RZ, desc[UR8][R30.64], R17 ;  /* 0x800000111eff79a2 */ /* 0x0003e2000c10f308 */
[----:B------:R-:W-:Y:S04]  /*171a0*/  BSSY.RECONVERGENT B1, `(.L_x_2704) ;  /* 0x0000015000017945 */ /* 0x000fe80003800200 */
[----:B-1----:R-:W-:Y:S05]  /*171b0*/  @P0 BRA `(.L_x_2705) ;  /* 0x00000000004c0947 */ /* 0x002fea0003800000 */
[----:B------:R-:W1:Y:S02]  /*171c0*/  QSPC.E.S P0, RZ, [R30] ;  /* 0x000000001eff73aa */ /* 0x000e640000000500 */
[----:B-1----:R-:W-:Y:S05]  /*171d0*/  @!P0 BRA `(.L_x_2706) ;  /* 0x0000000000188947 */ /* 0x002fea0003800000 */
[----:B------:R-:W-:-:S07]  /*171e0*/  MOV R11, R30 ;  /* 0x0000001e000b7202 */ /* 0x000fce0000000f00 */
.L_x_2707:
[----:B------:R-:W1:Y:S02]  /*171f0*/  LDS R30, [R11] ;  /* 0x000000000b1e7984 */ /* 0x000e640000000800 */
[----:B-1----:R-:W-:-:S05]  /*17200*/  FADD R31, R17, R30 ;  /* 0x0000001e111f7221 */ /* 0x002fca0000000000 */
[----:B------:R-:W1:Y:S02]  /*17210*/  ATOMS.CAST.SPIN P0, [R11], R30, R31 ;  /* 0x0000001e0b00758d */ /* 0x000e64000180001f */
[----:B-1----:R-:W-:Y:S05]  /*17220*/  @!P0 BRA `(.L_x_2707) ;  /* 0xfffffffc00f08947 */ /* 0x002fea000383ffff */
[----:B------:R-:W-:Y:S05]  /*17230*/  BRA `(.L_x_2705) ;  /* 0x00000000002c7947 */ /* 0x000fea0003800000 */
.L_x_2706:
[----:B------:R-:W1:Y:S02]  /*17240*/  QSPC.E.D P0, RZ, [R30] ;  /* 0x000000001eff73aa */ /* 0x000e640000000700 */
[----:B-1----:R-:W-:Y:S05]  /*17250*/  @!P0 BRA `(.L_x_2708) ;  /* 0x0000000000188947 */ /* 0x002fea0003800000 */
.L_x_2709:
[----:B------:R-:W2:Y:S02]  /*17260*/  LD.E R32, [R30] ;  /* 0x000000001e207980 */ /* 0x000ea40000100900 */
[----:B--2---:R-:W-:-:S06]  /*17270*/  FADD R33, R17, R32 ;  /* 0x0000002011217221 */ /* 0x004fcc0000000000 */
[----:B------:R-:W2:Y:S02]  /*17280*/  ATOM.E.CAST.SPIN PT, R33, [R30], R32, R33 ;  /* 0x000000201e21738b */ /* 0x000ea400019e0121 */
[----:B--2---:R-:W-:-:S13]  /*17290*/  ISETP.EQ.U32.AND P0, PT, R33, 0x1, PT ;  /* 0x000000012100780c */ /* 0x004fda0003f02070 */
[----:B------:R-:W-:Y:S05]  /*172a0*/  @!P0 BRA `(.L_x_2709) ;  /* 0xfffffffc00ec8947 */ /* 0x000fea000383ffff */
[----:B------:R-:W-:Y:S05]  /*172b0*/  BRA `(.L_x_2705) ;  /* 0x00000000000c7947 */ /* 0x000fea0003800000 */
.L_x_2708:
[----:B------:R-:W2:Y:S02]  /*172c0*/  LD.E R14, desc[UR8][R30.64] ;  /* 0x000000081e0e7980 */ /* 0x000ea4000c101900 */
[----:B--2---:R-:W-:-:S05]  /*172d0*/  FADD R11, R17, R14 ;  /* 0x0000000e110b7221 */ /* 0x004fca0000000000 */
[----:B------:R1:W-:Y:S02]  /*172e0*/  ST.E desc[UR8][R30.64], R11 ;  /* 0x0000000b1e007985 */ /* 0x0003e4000c101908 */
.L_x_2705:
[----:B------:R-:W-:Y:S05]  /*172f0*/  BSYNC.RECONVERGENT B1 ;  /* 0x0000000000017941 */ /* 0x000fea0003800200 */
.L_x_2704:
        /* <DEDUP_REMOVED lines=10> */
.L_x_2713:
[----:B------:R-:W1:Y:S02]  /*173a0*/  LDS R20, [R28] ;  /* 0x000000001c147984 */ /* 0x000e640000000800 */
[----:B-1----:R-:W-:-:S05]  /*173b0*/  FADD R21, R31, R20 ;  /* 0x000000141f157221 */ /* 0x002fca0000000000 */
[----:B------:R-:W1:Y:S02]  /*173c0*/  ATOMS.CAST.SPIN P0, [R28], R20, R21 ;  /* 0x000000141c00758d */ /* 0x000e640001800015 */
[----:B-1----:R-:W-:Y:S05]  /*173d0*/  @!P0 BRA `(.L_x_2713) ;  /* 0xfffffffc00f08947 */ /* 0x002fea000383ffff */
[----:B------:R-:W-:Y:S05]  /*173e0*/  BRA `(.L_x_2711) ;  /* 0x00000000002c7947 */ /* 0x000fea0003800000 */
.L_x_2712:
[----:B------:R-:W1:Y:S02]  /*173f0*/  QSPC.E.D P0, RZ, [R28] ;  /* 0x000000001cff73aa */ /* 0x000e640000000700 */
[----:B-1----:R-:W-:Y:S05]  /*17400*/  @!P0 BRA `(.L_x_2714) ;  /* 0x0000000000188947 */ /* 0x002fea0003800000 */
.L_x_2715:
[----:B------:R-:W2:Y:S02]  /*17410*/  LD.E R20, [R28] ;  /* 0x000000001c147980 */ /* 0x000ea40000100900 */
[----:B--2---:R-:W-:-:S06]  /*17420*/  FADD R21, R31, R20 ;  /* 0x000000141f157221 */ /* 0x004fcc0000000000 */
[----:B------:R-:W2:Y:S02]  /*17430*/  ATOM.E.CAST.SPIN PT, R21, [R28], R20, R21 ;  /* 0x000000141c15738b */ /* 0x000ea400019e0115 */
[----:B--2---:R-:W-:-:S13]  /*17440*/  ISETP.EQ.U32.AND P0, PT, R21, 0x1, PT ;  /* 0x000000011500780c */ /* 0x004fda0003f02070 */
[----:B------:R-:W-:Y:S05]  /*17450*/  @!P0 BRA `(.L_x_2715) ;  /* 0xfffffffc00ec8947 */ /* 0x000fea000383ffff */
[----:B------:R-:W-:Y:S05]  /*17460*/  BRA `(.L_x_2711) ;  /* 0x00000000000c7947 */ /* 0x000fea0003800000 */
.L_x_2714:
[----:B------:R-:W2:Y:S02]  /*17470*/  LD.E R11, desc[UR8][R28.64] ;  /* 0x000000081c0b7980 */ /* 0x000ea4000c101900 */
[----:B--2---:R-:W-:-:S05]  /*17480*/  FADD R11, R31, R11 ;  /* 0x0000000b1f0b7221 */ /* 0x004fca0000000000 */
[----:B------:R1:W-:Y:S02]  /*17490*/  ST.E desc[UR8][R28.64], R11 ;  /* 0x0000000b1c007985 */ /* 0x0003e4000c101908 */
.L_x_2711:
[----:B------:R-:W-:Y:S05]  /*174a0*/  BSYNC.RECONVERGENT B1 ;  /* 0x0000000000017941 */ /* 0x000fea0003800200 */
.L_x_2710:
        /* <DEDUP_REMOVED lines=8> */
.L_x_2719:
[----:B------:R-:W1:Y:S02]  /*17530*/  LDS R8, [R11] ;  /* 0x000000000b087984 */ /* 0x000e640000000800 */
[----:B-1----:R-:W-:-:S05]  /*17540*/  FADD R9, R17, R8 ;  /* 0x0000000811097221 */ /* 0x002fca0000000000 */
[----:B------:R-:W1:Y:S02]  /*17550*/  ATOMS.CAST.SPIN P0, [R11], R8, R9 ;  /* 0x000000080b00758d */ /* 0x000e640001800009 */
[----:B-1----:R-:W-:Y:S05]  /*17560*/  @!P0 BRA `(.L_x_2719) ;  /* 0xfffffffc00f08947 */ /* 0x002fea000383ffff */
[----:B------:R-:W-:Y:S05]  /*17570*/  BRA `(.L_x_2717) ;  /* 0x00000000002c7947 */ /* 0x000fea0003800000 */
.L_x_2718:
[----:B------:R-:W1:Y:S02]  /*17580*/  QSPC.E.D P0, RZ, [R8] ;  /* 0x0000000008ff73aa */ /* 0x000e640000000700 */
[----:B-1----:R-:W-:Y:S05]  /*17590*/  @!P0 BRA `(.L_x_2720) ;  /* 0x0000000000188947 */ /* 0x002fea0003800000 */
.L_x_2721:
[----:B------:R-:W2:Y:S02]  /*175a0*/  LD.E R20, [R8] ;  /* 0x0000000008147980 */ /* 0x000ea40000100900 */
[----:B--2---:R-:W-:-:S06]  /*175b0*/  FADD R21, R17, R20 ;  /* 0x0000001411157221 */ /* 0x004fcc0000000000 */
[----:B------:R-:W2:Y:S02]  /*175c0*/  ATOM.E.CAST.SPIN PT, R21, [R8], R20, R21 ;  /* 0x000000140815738b */ /* 0x000ea400019e0115 */
[----:B--2---:R-:W-:-:S13]  /*175d0*/  ISETP.EQ.U32.AND P0, PT, R21, 0x1, PT ;  /* 0x000000011500780c */ /* 0x004fda0003f02070 */
[----:B------:R-:W-:Y:S05]  /*175e0*/  @!P0 BRA `(.L_x_2721) ;  /* 0xfffffffc00ec8947 */ /* 0x000fea000383ffff */
[----:B------:R-:W-:Y:S05]  /*175f0*/  BRA `(.L_x_2717) ;  /* 0x00000000000c7947 */ /* 0x000fea0003800000 */
.L_x_2720:
[----:B------:R-:W2:Y:S02]  /*17600*/  LD.E R14, desc[UR8][R8.64] ;  /* 0x00000008080e7980 */ /* 0x000ea4000c101900 */
[----:B--2---:R-:W-:-:S05]  /*17610*/  FADD R11, R17, R14 ;  /* 0x0000000e110b7221 */ /* 0x004fca0000000000 */
[----:B------:R1:W-:Y:S02]  /*17620*/  ST.E desc[UR8][R8.64], R11 ;  /* 0x0000000b08007985 */ /* 0x0003e4000c101908 */
.L_x_2717:
[----:B------:R-:W-:Y:S05]  /*17630*/  BSYNC.RECONVERGENT B1 ;  /* 0x0000000000017941 */ /* 0x000fea0003800200 */
.L_x_2716:
[----:B------:R-:W-:-:S03]  /*17640*/  UMOV UR4, 0xffffffff ;  /* 0xffffffff00047882 */ /* 0x000fc60000000000 */
[----:B------:R-:W-:Y:S05]  /*17650*/  BRA.DIV UR4, `(.L_x_2722) ;  /* 0x0000043e041c7947 */ /* 0x000fea000b800000 */
[----:B-1----:R-:W2:Y:S04]  /*17660*/  LDL R9, [R1+0xc8] ;  /* 0x0000c80001097983 */ /* 0x002ea80000100800 */
[----:B------:R1:W3:Y:S04]  /*17670*/  SHFL.IDX PT, R24, R47, 0x6, 0x181f ;  /* 0x00d81f002f187f89 */ /* 0x0002e800000e0000 */
[----:B--23--:R1:W2:Y:S02]  /*17680*/  SHFL.IDX PT, R8, R9, 0x6, 0x181f ;  /* 0x00d81f0009087f89 */ /* 0x00c2a400000e0000 */
.L_x_4646:
        /* <DEDUP_REMOVED lines=18> */
.L_x_2726:
[----:B------:R-:W1:Y:S02]  /*177b0*/  LDS R8, [R16] ;  /* 0x0000000010087984 */ /* 0x000e640000000800 */
[----:B-1----:R-:W-:-:S05]  /*177c0*/  FADD R9, R29, R8 ;  /* 0x000000081d097221 */ /* 0x002fca0000000000 */
[----:B------:R-:W1:Y:S02]  /*177d0*/  ATOMS.CAST.SPIN P0, [R16], R8, R9 ;  /* 0x000000081000758d */ /* 0x000e640001800009 */
[----:B-1----:R-:W-:Y:S05]  /*177e0*/  @!P0 BRA `(.L_x_2726) ;  /* 0xfffffffc00f08947 */ /* 0x002fea000383ffff */
[----:B------:R-:W-:Y:S05]  /*177f0*/  BRA `(.L_x_2724) ;  /* 0x00000000002c7947 */ /* 0x000fea0003800000 */
.L_x_2725:
[----:B------:R-:W1:Y:S02]  /*17800*/  QSPC.E.D P0, RZ, [R20] ;  /* 0x0000000014ff73aa */ /* 0x000e640000000700 */
[----:B-1----:R-:W-:Y:S05]  /*17810*/  @!P0 BRA `(.L_x_2727) ;  /* 0x0000000000188947 */ /* 0x002fea0003800000 */
.L_x_2728:
[----:B------:R-:W2:Y:S02]  /*17820*/  LD.E R8, [R20] ;  /* 0x0000000014087980 */ /* 0x000ea40000100900 */
[----:B--2---:R-:W-:-:S06]  /*17830*/  FADD R9, R29, R8 ;  /* 0x000000081d097221 */ /* 0x004fcc0000000000 */
[----:B------:R-:W2:Y:S02]  /*17840*/  ATOM.E.CAST.SPIN PT, R9, [R20], R8, R9 ;  /* 0x000000081409738b */ /* 0x000ea400019e0109 */
[----:B--2---:R-:W-:-:S13]  /*17850*/  ISETP.EQ.U32.AND P0, PT, R9, 0x1, PT ;  /* 0x000000010900780c */ /* 0x004fda0003f02070 */
[----:B------:R-:W-:Y:S05]  /*17860*/  @!P0 BRA `(.L_x_2728) ;  /* 0xfffffffc00ec8947 */ /* 0x000fea000383ffff */
[----:B------:R-:W-:Y:S05]  /*17870*/  BRA `(.L_x_2724) ;  /* 0x00000000000c7947 */ /* 0x000fea0003800000 */
.L_x_2727:
[----:B------:R-:W2:Y:S02]  /*17880*/  LD.E R8, desc[UR8][R20.64] ;  /* 0x0000000814087980 */ /* 0x000ea4000c101900 */
[----:B--2---:R-:W-:-:S05]  /*17890*/  FADD R9, R29, R8 ;  /* 0x000000081d097221 */ /* 0x004fca0000000000 */
[----:B------:R1:W-:Y:S02]  /*178a0*/  ST.E desc[UR8][R20.64], R9 ;  /* 0x0000000914007985 */ /* 0x0003e4000c101908 */
.L_x_2724:
[----:B------:R-:W-:Y:S05]  /*178b0*/  BSYNC.RECONVERGENT B1 ;  /* 0x0000000000017941 */ /* 0x000fea0003800200 */
.L_x_2723:
        /* <DEDUP_REMOVED lines=9> */
.L_x_2732:
[----:B------:R-:W1:Y:S02]  /*17950*/  LDS R28, [R11] ;  /* 0x000000000b1c7984 */ /* 0x000e640000000800 */
[----:B-1----:R-:W-:-:S05]  /*17960*/  FADD R29, R17, R28 ;  /* 0x0000001c111d7221 */ /* 0x002fca0000000000 */
[----:B------:R-:W1:Y:S02]  /*17970*/  ATOMS.CAST.SPIN P0, [R11], R28, R29 ;  /* 0x0000001c0b00758d */ /* 0x000e64000180001d */
[----:B-1----:R-:W-:Y:S05]  /*17980*/  @!P0 BRA `(.L_x_2732) ;  /* 0xfffffffc00f08947 */ /* 0x002fea000383ffff */
[----:B------:R-:W-:Y:S05]  /*17990*/  BRA `(.L_x_2730) ;  /* 0x00000000002c7947 */ /* 0x000fea0003800000 */
.L_x_2731:
[----:B------:R-:W1:Y:S02]  /*179a0*/  QSPC.E.D P0, RZ, [R8] ;  /* 0x0000000008ff73aa */ /* 0x000e640000000700 */
[----:B-1----:R-:W-:Y:S05]  /*179b0*/  @!P0 BRA `(.L_x_2733) ;  /* 0x0000000000188947 */ /* 0x002fea0003800000 */
.L_x_2734:
[----:B------:R-:W2:Y:S02]  /*179c0*/  LD.E R28, [R8] ;  /* 0x00000000081c7980 */ /* 0x000ea40000100900 */
[----:B--2---:R-:W-:-:S06]  /*179d0*/  FADD R29, R17, R28 ;  /* 0x0000001c111d7221 */ /* 0x004fcc0000000000 */
[----:B------:R-:W2:Y:S02]  /*179e0*/  ATOM.E.CAST.SPIN PT, R29, [R8], R28, R29 ;  /* 0x0000001c081d738b */ /* 0x000ea400019e011d */
[----:B--2---:R-:W-:-:S13]  /*179f0*/  ISETP.EQ.U32.AND P0, PT, R29, 0x1, PT ;  /* 0x000000011d00780c */ /* 0x004fda0003f02070 */
[----:B------:R-:W-:Y:S05]  /*17a00*/  @!P0 BRA `(.L_x_2734) ;  /* 0xfffffffc00ec8947 */ /* 0x000fea000383ffff */
[----:B------:R-:W-:Y:S05]  /*17a10*/  BRA `(.L_x_2730) ;  /* 0x00000000000c7947 */ /* 0x000fea0003800000 */
.L_x_2733:
[----:B------:R-:W2:Y:S02]  /*17a20*/  LD.E R14, desc[UR8][R8.64] ;  /* 0x00000008080e7980 */ /* 0x000ea4000c101900 */
[----:B--2---:R-:W-:-:S05]  /*17a30*/  FADD R11, R17, R14 ;  /* 0x0000000e110b7221 */ /* 0x004fca0000000000 */
[----:B------:R1:W-:Y:S02]  /*17a40*/  ST.E desc[UR8][R8.64], R11 ;  /* 0x0000000b08007985 */ /* 0x0003e4000c101908 */
.L_x_2730:
[----:B------:R-:W-:Y:S05]  /*17a50*/  BSYNC.RECONVERGENT B1 ;  /* 0x0000000000017941 */ /* 0x000fea0003800200 */
.L_x_2729:
        /* <DEDUP_REMOVED lines=10> */
.L_x_2738:
[----:B------:R-:W1:Y:S02]  /*17b00*/  LDS R28, [R11] ;  /* 0x000000000b1c7984 */ /* 0x000e640000000800 */
[----:B-1----:R-:W-:-:S05]  /*17b10*/  FADD R29, R33, R28 ;  /* 0x0000001c211d7221 */ /* 0x002fca0000000000 */
[----:B------:R-:W1:Y:S02]  /*17b20*/  ATOMS.CAST.SPIN P0, [R11], R28, R29 ;  /* 0x0000001c0b00758d */ /* 0x000e64000180001d */
[----:B-1----:R-:W-:Y:S05]  /*17b30*/  @!P0 BRA `(.L_x_2738) ;  /* 0xfffffffc00f08947 */ /* 0x002fea000383ffff */
[----:B------:R-:W-:Y:S05]  /*17b40*/  BRA `(.L_x_2736) ;  /* 0x00000000002c7947 */ /* 0x000fea0003800000 */
.L_x_2737:
[----:B------:R-:W1:Y:S02]  /*17b50*/  QSPC.E.D P0, RZ, [R28] ;  /* 0x000000001cff73aa */ /* 0x000e640000000700 */
[----:B-1----:R-:W-:Y:S05]  /*17b60*/  @!P0 BRA `(.L_x_2739) ;  /* 0x0000000000188947 */ /* 0x002fea0003800000 */
.L_x_2740:
[----:B------:R-:W2:Y:S02]  /*17b70*/  LD.E R30, [R28] ;  /* 0x000000001c1e7980 */ /* 0x000ea40000100900 */
[----:B--2---:R-:W-:-:S06]  /*17b80*/  FADD R31, R33, R30 ;  /* 0x0000001e211f7221 */ /* 0x004fcc0000000000 */
[----:B------:R-:W2:Y:S02]  /*17b90*/  ATOM.E.CAST.SPIN PT, R31, [R28], R30, R31 ;  /* 0x0000001e1c1f738b */ /* 0x000ea400019e011f */
[----:B--2---:R-:W-:-:S13]  /*17ba0*/  ISETP.EQ.U32.AND P0, PT, R31, 0x1, PT ;  /* 0x000000011f00780c */ /* 0x004fda0003f02070 */
[----:B------:R-:W-:Y:S05]  /*17bb0*/  @!P0 BRA `(.L_x_2740) ;  /* 0xfffffffc00ec8947 */ /* 0x000fea000383ffff */
[----:B------:R-:W-:Y:S05]  /*17bc0*/  BRA `(.L_x_2736) ;  /* 0x00000000000c7947 */ /* 0x000fea0003800000 */
.L_x_2739:
[----:B------:R-:W2:Y:S02]  /*17bd0*/  LD.E R11, desc[UR8][R28.64] ;  /* 0x000000081c0b7980 */ /* 0x000ea4000c101900 */
[----:B--2---:R-:W-:-:S05]  /*17be0*/  FADD R11, R33, R11 ;  /* 0x0000000b210b7221 */ /* 0x004fca0000000000 */
[----:B------:R1:W-:Y:S02]  /*17bf0*/  ST.E desc[UR8][R28.64], R11 ;  /* 0x0000000b1c007985 */ /* 0x0003e4000c101908 */
.L_x_2736:
[----:B------:R-:W-:Y:S05]  /*17c00*/  BSYNC.RECONVERGENT B1 ;  /* 0x0000000000017941 */ /* 0x000fea0003800200 */
.L_x_2735:
[----:B-1----:R-:W-:-:S05]  /*17c10*/  IMAD.WIDE R28, R19, 0x4, R8 ;  /* 0x00000004131c7825 */ /* 0x002fca00078e0208 */
[----:B------:R1:W-:Y:S01]  /*17c20*/  ATOM.E.ADD.F32.FTZ.RN.STRONG.GPU P0, RZ, desc[UR8][R28.64], R17 ;  /* 0x800000111cff79a2 */ /* 0x0003e2000c10f308 */
[----:B------:R-:W-:Y:S04]  /*17c30*/  BSSY.RECONVERGENT B1, `(.L_x_2741) ;  /* 0x0000015000017945 */ /* 0x000fe80003800200 */
[----:B-1----:R-:W-:Y:S05]  /*17c40*/  @P0 BRA `(.L_x_2742) ;  /* 0x00000000004c0947 */ /* 0x002fea0003800000 */
[----:B------:R-:W1:Y:S02]  /*17c50*/  QSPC.E.S P0, RZ, [R28] ;  /* 0x000000001cff73aa */ /* 0x000e640000000500 */
[----:B-1----:R-:W-:Y:S05]  /*17c60*/  @!P0 BRA `(.L_x_2743) ;  /* 0x0000000000188947 */ /* 0x002fea0003800000 */
[----:B------:R-:W-:-:S07]  /*17c70*/  MOV R11, R28 ;  /* 0x0000001c000b7202 */ /* 0x000fce0000000f00 */
.L_x_2744:
[----:B------:R-:W1:Y:S02]  /*17c80*/  LDS R28, [R11] ;  /* 0x000000000b1c7984 */ /* 0x000e640000000800 */
[----:B-1----:R-:W-:-:S05]  /*17c90*/  FADD R29, R17, R28 ;  /* 0x0000001c111d7221 */ /* 0x002fca0000000000 */
[----:B------:R-:W1:Y:S02]  /*17ca0*/  ATOMS.CAST.SPIN P0, [R11], R28, R29 ;  /* 0x0000001c0b00758d */ /* 0x000e64000180001d */
[----:B-1----:R-:W-:Y:S05]  /*17cb0*/  @!P0 BRA `(.L_x_2744) ;  /* 0xfffffffc00f08947 */ /* 0x002fea000383ffff */
[----:B------:R-:W-:Y:S05]  /*17cc0*/  BRA `(.L_x_2742) ;  /* 0x00000000002c7947 */ /* 0x000fea0003800000 */
.L_x_2743:
[----:B------:R-:W1:Y:S02]  /*17cd0*/  QSPC.E.D P0, RZ, [R28] ;  /* 0x000000001cff73aa */ /* 0x000e640000000700 */
[----:B-1----:R-:W-:Y:S05]  /*17ce0*/  @!P0 BRA `(.L_x_2745) ;  /* 0x0000000000188947 */ /* 0x002fea0003800000 */
.L_x_2746:
[----:B------:R-:W2:Y:S02]  /*17cf0*/  LD.E R30, [R28] ;  /* 0x000000001c1e7980 */ /* 0x000ea40000100900 */
[----:B--2---:R-:W-:-:S06]  /*17d00*/  FADD R31, R17, R30 ;  /* 0x0000001e111f7221 */ /* 0x004fcc0000000000 */
[----:B------:R-:W2:Y:S02]  /*17d10*/  ATOM.E.CAST.SPIN PT, R31, [R28], R30, R31 ;  /* 0x0000001e1c1f738b */ /* 0x000ea400019e011f */
[----:B--2---:R-:W-:-:S13]  /*17d20*/  ISETP.EQ.U32.AND P0, PT, R31, 0x1, PT ;  /* 0x000000011f00780c */ /* 0x004fda0003f02070 */
[----:B------:R-:W-:Y:S05]  /*17d30*/  @!P0 BRA `(.L_x_2746) ;  /* 0xfffffffc00ec8947 */ /* 0x000fea000383ffff */
[----:B------:R-:W-:Y:S05]  /*17d40*/  BRA `(.L_x_2742) ;  /* 0x00000000000c7947 */ /* 0x000fea0003800000 */
.L_x_2745:
[----:B------:R-:W2:Y:S02]  /*17d50*/  LD.E R14, desc[UR8][R28.64] ;  /* 0x000000081c0e7980 */ /* 0x000ea4000c101900 */
[----:B--2---:R-:W-:-:S05]  /*17d60*/  FADD R11, R17, R14 ;  /* 0x0000000e110b7221 */ /* 0x004fca0000000000 */
[----:B------:R1:W-:Y:S02]  /*17d70*/  ST.E desc[UR8][R28.64], R11 ;  /* 0x0000000b1c007985 */ /* 0x0003e4000c101908 */
.L_x_2742:
[----:B------:R-:W-:Y:S05]  /*17d80*/  BSYNC.RECONVERGENT B1 ;  /* 0x0000000000017941 */ /* 0x000fea0003800200 */
.L_x_2741:
        /* <DEDUP_REMOVED lines=10> */
.L_x_2750:
[----:B------:R-:W1:Y:S02]  /*17e30*/  LDS R28, [R11] ;  /* 0x000000000b1c7984 */ /* 0x000e640000000800 */
[----:B-1----:R-:W-:-:S05]  /*17e40*/  FADD R29, R33, R28 ;  /* 0x0000001c211d7221 */ /* 0x002fca0000000000 */
[----:B------:R-:W1:Y:S02]  /*17e50*/  ATOMS.CAST.SPIN P0, [R11], R28, R29 ;  /* 0x0000001c0b00758d */ /* 0x000e64000180001d */
[----:B-1----:R-:W-:Y:S05]  /*17e60*/  @!P0 BRA `(.L_x_2750) ;  /* 0xfffffffc00f08947 */ /* 0x002fea000383ffff */
[----:B------:R-:W-:Y:S05]  /*17e70*/  BRA `(.L_x_2748) ;  /* 0x00000000002c7947 */ /* 0x000fea0003800000 */
.L_x_2749:
[----:B------:R-:W1:Y:S02]  /*17e80*/  QSPC.E.D P0, RZ, [R28] ;  /* 0x000000001cff73aa */ /* 0x000e640000000700 */
[----:B-1----:R-:W-:Y:S05]  /*17e90*/  @!P0 BRA `(.L_x_2751) ;  /* 0x0000000000188947 */ /* 0x002fea0003800000 */
.L_x_2752:
[----:B------:R-:W2:Y:S02]  /*17ea0*/  LD.E R30, [R28] ;  /* 0x000000001c1e7980 */ /* 0x000ea40000100900 */
[----:B--2---:R-:W-:-:S06]  /*17eb0*/  FADD R31, R33, R30 ;  /* 0x0000001e211f7221 */ /* 0x004fcc0000000000 */
[----:B------:R-:W2:Y:S02]  /*17ec0*/  ATOM.E.CAST.SPIN PT, R31, [R28], R30, R31 ;  /* 0x0000001e1c1f738b */ /* 0x000ea400019e011f */
[----:B--2---:R-:W-:-:S13]  /*17ed0*/  ISETP.EQ.U32.AND P0, PT, R31, 0x1, PT ;  /* 0x000000011f00780c */ /* 0x004fda0003f02070 */
[----:B------:R-:W-:Y:S05]  /*17ee0*/  @!P0 BRA `(.L_x_2752) ;  /* 0xfffffffc00ec8947 */ /* 0x000fea000383ffff */
[----:B------:R-:W-:Y:S05]  /*17ef0*/  BRA `(.L_x_2748) ;  /* 0x00000000000c7947 */ /* 0x000fea0003800000 */
.L_x_2751:
[----:B------:R-:W2:Y:S02]  /*17f00*/  LD.E R11, desc[UR8][R28.64] ;  /* 0x000000081c0b7980 */ /* 0x000ea4000c101900 */
[----:B--2---:R-:W-:-:S05]  /*17f10*/  FADD R11, R33, R11 ;  /* 0x0000000b210b7221 */ /* 0x004fca0000000000 */
[----:B------:R1:W-:Y:S02]  /*17f20*/  ST.E desc[UR8][R28.64], R11 ;  /* 0x0000000b1c007985 */ /* 0x0003e4000c101908 */
.L_x_2748:
[----:B------:R-:W-:Y:S05]  /*17f30*/  BSYNC.RECONVERGENT B1 ;  /* 0x0000000000017941 */ /* 0x000fea0003800200 */
.L_x_2747:
[----:B-1----:R-:W-:-:S05]  /*17f40*/  IMAD.WIDE R28, R7, 0x4, R8 ;  /* 0x00000004071c7825 */ /* 0x002fca00078e0208 */
[----:B------:R1:W-:Y:S01]  /*17f50*/  ATOM.E.ADD.F32.FTZ.RN.STRONG.GPU P0, RZ, desc[UR8][R28.64], R17 ;  /* 0x800000111cff79a2 */ /* 0x0003e2000c10f308 */
[----:B------:R-:W-:Y:S04]  /*17f60*/  BSSY.RECONVERGENT B1, `(.L_x_2753) ;  /* 0x0000015000017945 */ /* 0x000fe80003800200 */
[----:B-1----:R-:W-:Y:S05]  /*17f70*/  @P0 BRA `(.L_x_2754) ;  /* 0x00000000004c0947 */ /* 0x002fea0003800000 */
[----:B------:R-:W1:Y:S02]  /*17f80*/  QSPC.E.S P0, RZ, [R28] ;  /* 0x000000001cff73aa */ /* 0x000e640000000500 */
[----:B-1----:R-:W-:Y:S05]  /*17f90*/  @!P0 BRA `(.L_x_2755) ;  /* 0x0000000000188947 */ /* 0x002fea0003800000 */
[----:B------:R-:W-:-:S07]  /*17fa0*/  MOV R11, R28 ;  /* 0x0000001c000b7202 */ /* 0x000fce0000000f00 */
.L_x_2756:
[----:B------:R-:W1:Y:S02]  /*17fb0*/  LDS R28, [R11] ;  /* 0x000000000b1c7984 */ /* 0x000e640000000800 */
[----:B-1----:R-:W-:-:S05]  /*17fc0*/  FADD R29, R17, R28 ;  /* 0x0000001c111d7221 */ /* 0x002fca0000000000 */
[----:B------:R-:W1:Y:S02]  /*17fd0*/  ATOMS.CAST.SPIN P0, [R11], R28, R29 ;  /* 0x0000001c0b00758d */ /* 0x000e64000180001d */
[----:B-1----:R-:W-:Y:S05]  /*17fe0*/  @!P0 BRA `(.L_x_2756) ;  /* 0xfffffffc00f08947 */ /* 0x002fea000383ffff */
[----:B------:R-:W-:Y:S05]  /*17ff0*/  BRA `(.L_x_2754) ;  /* 0x00000000002c7947 */ /* 0x000fea0003800000 */
.L_x_2755:
[----:B------:R-:W1:Y:S02]  /*18000*/  QSPC.E.D P0, RZ, [R28] ;  /* 0x000000001cff73aa */ /* 0x000e640000000700 */
[----:B-1----:R-:W-:Y:S05]  /*18010*/  @!P0 BRA `(.L_x_2757) ;  /* 0x0000000000188947 */ /* 0x002fea0003800000 */
.L_x_2758:
[----:B------:R-:W2:Y:S02]  /*18020*/  LD.E R30, [R28] ;  /* 0x000000001c1e7980 */ /* 0x000ea40000100900 */
[----:B--2---:R-:W-:-:S06]  /*18030*/  FADD R31, R17, R30 ;  /* 0x0000001e111f7221 */ /* 0x004fcc0000000000 */
[----:B------:R-:W2:Y:S02]  /*18040*/  ATOM.E.CAST.SPIN PT, R31, [R28], R30, R31 ;  /* 0x0000001e1c1f738b */ /* 0x000ea400019e011f */
[----:B--2---:R-:W-:-:S13]  /*18050*/  ISETP.EQ.U32.AND P0, PT, R31, 0x1, PT ;  /* 0x000000011f00780c */ /* 0x004fda0003f02070 */
[----:B------:R-:W-:Y:S05]  /*18060*/  @!P0 BRA `(.L_x_2758) ;  /* 0xfffffffc00ec8947 */ /* 0x000fea000383ffff */
[----:B------:R-:W-:Y:S05]  /*18070*/  BRA `(.L_x_2754) ;  /* 0x00000000000c7947 */ /* 0x000fea0003800000 */
.L_x_2757:
[----:B------:R-:W2:Y:S02]  /*18080*/  LD.E R14, desc[UR8][R28.64] ;  /* 0x000000081c0e7980 */ /* 0x000ea4000c101900 */
[----:B--2---:R-:W-:-:S05]  /*18090*/  FADD R11, R17, R14 ;  /* 0x0000000e110b7221 */ /* 0x004fca0000000000 */
[----:B------:R1:W-:Y:S02]  /*180a0*/  ST.E desc[UR8][R28.64], R11 ;  /* 0x0000000b1c007985 */ /* 0x0003e4000c101908 */
.L_x_2754:
[----:B------:R-:W-:Y:S05]  /*180b0*/  BSYNC.RECONVERGENT B1 ;  /* 0x0000000000017941 */ /* 0x000fea0003800200 */
.L_x_2753:
        /* <DEDUP_REMOVED lines=10> */
.L_x_2762:
[----:B------:R-:W1:Y:S02]  /*18160*/  LDS R28, [R11] ;  /* 0x000000000b1c7984 */ /* 0x000e640000000800 */
[----:B-1----:R-:W-:-:S05]  /*18170*/  FADD R29, R33, R28 ;  /* 0x0000001c211d7221 */ /* 0x002fca0000000000 */
[----:B------:R-:W1:Y:S02]  /*18180*/  ATOMS.CAST.SPIN P0, [R11], R28, R29 ;  /* 0x0000001c0b00758d */ /* 0x000e64000180001d */
[----:B-1----:R-:W-:Y:S05]  /*18190*/  @!P0 BRA `(.L_x_2762) ;  /* 0xfffffffc00f08947 */ /* 0x002fea000383ffff */
[----:B------:R-:W-:Y:S05]  /*181a0*/  BRA `(.L_x_2760) ;  /* 0x00000000002c7947 */ /* 0x000fea0003800000 */
.L_x_2761:
[----:B------:R-:W1:Y:S02]  /*181b0*/  QSPC.E.D P0, RZ, [R28] ;  /* 0x000000001cff73aa */ /* 0x000e640000000700 */
[----:B-1----:R-:W-:Y:S05]  /*181c0*/  @!P0 BRA `(.L_x_2763) ;  /* 0x0000000000188947 */ /* 0x002fea0003800000 */
.L_x_2764:
[----:B------:R-:W2:Y:S02]  /*181d0*/  LD.E R30, [R28] ;  /* 0x000000001c1e7980 */ /* 0x000ea40000100900 */
[----:B--2---:R-:W-:-:S06]  /*181e0*/  FADD R31, R33, R30 ;  /* 0x0000001e211f7221 */ /* 0x004fcc0000000000 */
[----:B------:R-:W2:Y:S02]  /*181f0*/  ATOM.E.CAST.SPIN PT, R31, [R28], R30, R31 ;  /* 0x0000001e1c1f738b */ /* 0x000ea400019e011f */
[----:B--2---:R-:W-:-:S13]  /*18200*/  ISETP.EQ.U32.AND P0, PT, R31, 0x1, PT ;  /* 0x000000011f00780c */ /* 0x004fda0003f02070 */
[----:B------:R-:W-:Y:S05]  /*18210*/  @!P0 BRA `(.L_x_2764) ;  /* 0xfffffffc00ec8947 */ /* 0x000fea000383ffff */
[----:B------:R-:W-:Y:S05]  /*18220*/  BRA `(.L_x_2760) ;  /* 0x00000000000c7947 */ /* 0x000fea0003800000 */
.L_x_2763:
[----:B------:R-:W2:Y:S02]  /*18230*/  LD.E R11, desc[UR8][R28.64] ;  /* 0x000000081c0b7980 */ /* 0x000ea4000c101900 */
[----:B--2---:R-:W-:-:S05]  /*18240*/  FADD R11, R33, R11 ;  /* 0x0000000b210b7221 */ /* 0x004fca0000000000 */
[----:B------:R1:W-:Y:S02]  /*18250*/  ST.E desc[UR8][R28.64], R11 ;  /* 0x0000000b1c007985 */ /* 0x0003e4000c101908 */
.L_x_2760:
[----:B------:R-:W-:Y:S05]  /*18260*/  BSYNC.RECONVERGENT B1 ;  /* 0x0000000000017941 */ /* 0x000fea0003800200 */
.L_x_2759:
[----:B-1----:R-:W-:-:S05]  /*18270*/  IMAD.WIDE R28, R4, 0x4, R8 ;  /* 0x00000004041c7825 */ /* 0x002fca00078e0208 */
[----:B------:R1:W-:Y:S01]  /*18280*/  ATOM.E.ADD.F32.FTZ.RN.STRONG.GPU P0, RZ, desc[UR8][R28.64], R17 ;  /* 0x800000111cff79a2 */ /* 0x0003e2000c10f308 */
[----:B------:R-:W-:Y:S04]  /*18290*/  BSSY.RECONVERGENT B1, `(.L_x_2765) ;  /* 0x0000015000017945 */ /* 0x000fe80003800200 */
[----:B-1----:R-:W-:Y:S05]  /*182a0*/  @P0 BRA `(.L_x_2766) ;  /* 0x00000000004c0947 */ /* 0x002fea0003800000 */
[----:B------:R-:W1:Y:S02]  /*182b0*/  QSPC.E.S P0, RZ, [R28] ;  /* 0x000000001cff73aa */ /* 0x000e640000000500 */
[----:B-1----:R-:W-:Y:S05]  /*182c0*/  @!P0 BRA `(.L_x_2767) ;  /* 0x0000000000188947 */ /* 0x002fea0003800000 */
[----:B------:R-:W-:-:S07]  /*182d0*/  MOV R11, R28 ;  /* 0x0000001c000b7202 */ /* 0x000fce0000000f00 */
.L_x_2768:
[----:B------:R-:W1:Y:S02]  /*182e0*/  LDS R28, [R11] ;  /* 0x000000000b1c7984 */ /* 0x000e640000000800 */
[----:B-1----:R-:W-:-:S05]  /*182f0*/  FADD R29, R17, R28 ;  /* 0x0000001c111d7221 */ /* 0x002fca0000000000 */
[----:B------:R-:W1:Y:S02]  /*18300*/  ATOMS.CAST.SPIN P0, [R11], R28, R29 ;  /* 0x0000001c0b00758d */ /* 0x000e64000180001d */
[----:B-1----:R-:W-:Y:S05]  /*18310*/  @!P0 BRA `(.L_x_2768) ;  /* 0xfffffffc00f08947 */ /* 0x002fea000383ffff */
[----:B------:R-:W-:Y:S05]  /*18320*/  BRA `(.L_x_2766) ;  /* 0x00000000002c7947 */ /* 0x000fea0003800000 */
.L_x_2767:
[----:B------:R-:W1:Y:S02]  /*18330*/  QSPC.E.D P0, RZ, [R28] ;  /* 0x000000001cff73aa */ /* 0x000e640000000700 */
[----:B-1----:R-:W-:Y:S05]  /*18340*/  @!P0 BRA `(.L_x_2769) ;  /* 0x0000000000188947 */ /* 0x002fea0003800000 */
.L_x_2770:
[----:B------:R-:W2:Y:S02]  /*18350*/  LD.E R30, [R28] ;  /* 0x000000001c1e7980 */ /* 0x000ea40000100900 */
[----:B--2---:R-:W-:-:S06]  /*18360*/  FADD R31, R17, R30 ;  /* 0x0000001e111f7221 */ /* 0x004fcc0000000000 */
[----:B------:R-:W2:Y:S02]  /*18370*/  ATOM.E.CAST.SPIN PT, R31, [R28], R30, R31 ;  /* 0x0000001e1c1f738b */ /* 0x000ea400019e011f */
[----:B--2---:R-:W-:-:S13]  /*18380*/  ISETP.EQ.U32.AND P0, PT, R31, 0x1, PT ;  /* 0x000000011f00780c */ /* 0x004fda0003f02070 */
[----:B------:R-:W-:Y:S05]  /*18390*/  @!P0 BRA `(.L_x_2770) ;  /* 0xfffffffc00ec8947 */ /* 0x000fea000383ffff */
[----:B------:R-:W-:Y:S05]  /*183a0*/  BRA `(.L_x_2766) ;  /* 0x00000000000c7947 */ /* 0x000fea0003800000 */
.L_x_2769:
[----:B------:R-:W2:Y:S02]  /*183b0*/  LD.E R14, desc[UR8][R28.64] ;  /* 0x000000081c0e7980 */ /* 0x000ea4000c101900 */
[----:B--2---:R-:W-:-:S05]  /*183c0*/  FADD R11, R17, R14 ;  /* 0x0000000e110b7221 */ /* 0x004fca0000000000 */
[----:B------:R1:W-:Y:S02]  /*183d0*/  ST.E desc[UR8][R28.64], R11 ;  /* 0x0000000b1c007985 */ /* 0x0003e4000c101908 */
.L_x_2766:
[----:B------:R-:W-:Y:S05]  /*183e0*/  BSYNC.RECONVERGENT B1 ;  /* 0x0000000000017941 */ /* 0x000fea0003800200 */
.L_x_2765:
        /* <DEDUP_REMOVED lines=10> */
.L_x_2774:
[----:B------:R-:W1:Y:S02]  /*18490*/  LDS R28, [R11] ;  /* 0x000000000b1c7984 */ /* 0x000e640000000800 */
[----:B-1----:R-:W-:-:S05]  /*184a0*/  FADD R29, R33, R28 ;  /* 0x0000001c211d7221 */ /* 0x002fca0000000000 */
[----:B------:R-:W1:Y:S02]  /*184b0*/  ATOMS.CAST.SPIN P0, [R11], R28, R29 ;  /* 0x0000001c0b00758d */ /* 0x000e64000180001d */
[----:B-1----:R-:W-:Y:S05]  /*184c0*/  @!P0 BRA `(.L_x_2774) ;  /* 0xfffffffc00f08947 */ /* 0x002fea000383ffff */
[----:B------:R-:W-:Y:S05]  /*184d0*/  BRA `(.L_x_2772) ;  /* 0x00000000002c7947 */ /* 0x000fea0003800000 */
.L_x_2773:
[----:B------:R-:W1:Y:S02]  /*184e0*/  QSPC.E.D P0, RZ, [R28] ;  /* 0x000000001cff73aa */ /* 0x000e640000000700 */
[----:B-1----:R-:W-:Y:S05]  /*184f0*/  @!P0 BRA `(.L_x_2775) ;  /* 0x0000000000188947 */ /* 0x002fea0003800000 */
.L_x_2776:
[----:B------:R-:W2:Y:S02]  /*18500*/  LD.E R30, [R28] ;  /* 0x000000001c1e7980 */ /* 0x000ea40000100900 */
[----:B--2---:R-:W-:-:S06]  /*18510*/  FADD R31, R33, R30 ;  /* 0x0000001e211f7221 */ /* 0x004fcc0000000000 */
[----:B------:R-:W2:Y:S02]  /*18520*/  ATOM.E.CAST.SPIN PT, R31, [R28], R30, R31 ;  /* 0x0000001e1c1f738b */ /* 0x000ea400019e011f */
[----:B--2---:R-:W-:-:S13]  /*18530*/  ISETP.EQ.U32.AND P0, PT, R31, 0x1, PT ;  /* 0x000000011f00780c */ /* 0x004fda0003f02070 */
[----:B------:R-:W-:Y:S05]  /*18540*/  @!P0 BRA `(.L_x_2776) ;  /* 0xfffffffc00ec8947 */ /* 0x000fea000383ffff */
[----:B------:R-:W-:Y:S05]  /*18550*/  BRA `(.L_x_2772) ;  /* 0x00000000000c7947 */ /* 0x000fea0003800000 */
.L_x_2775:
[----:B------:R-:W2:Y:S02]  /*18560*/  LD.E R11, desc[UR8][R28.64] ;  /* 0x000000081c0b7980 */ /* 0x000ea4000c101900 */
[----:B--2---:R-:W-:-:S05]  /*18570*/  FADD R11, R33, R11 ;  /* 0x0000000b210b7221 */ /* 0x004fca0000000000 */
[----:B------:R1:W-:Y:S02]  /*18580*/  ST.E desc[UR8][R28.64], R11 ;  /* 0x0000000b1c007985 */ /* 0x0003e4000c101908 */
.L_x_2772:
[----:B------:R-:W-:Y:S05]  /*18590*/  BSYNC.RECONVERGENT B1 ;  /* 0x0000000000017941 */ /* 0x000fea0003800200 */
.L_x_2771:
[----:B-1----:R-:W-:-:S05]  /*185a0*/  IMAD.WIDE R28, R3, 0x4, R8 ;  /* 0x00000004031c7825 */ /* 0x002fca00078e0208 */
[----:B------:R1:W-:Y:S01]  /*185b0*/  ATOM.E.ADD.F32.FTZ.RN.STRONG.GPU P0, RZ, desc[UR8][R28.64], R17 ;  /* 0x800000111cff79a2 */ /* 0x0003e2000c10f308 */
[----:B------:R-:W-:Y:S04]  /*185c0*/  BSSY.RECONVERGENT B1, `(.L_x_2777) ;  /* 0x0000015000017945 */ /* 0x000fe80003800200 */
[----:B-1----:R-:W-:Y:S05]  /*185d0*/  @P0 BRA `(.L_x_2778) ;  /* 0x00000000004c0947 */ /* 0x002fea0003800000 */
[----:B------:R-:W1:Y:S02]  /*185e0*/  QSPC.E.S P0, RZ, [R28] ;  /* 0x000000001cff73aa */ /* 0x000e640000000500 */
[----:B-1----:R-:W-:Y:S05]  /*185f0*/  @!P0 BRA `(.L_x_2779) ;  /* 0x0000000000188947 */ /* 0x002fea0003800000 */
[----:B------:R-:W-:-:S07]  /*18600*/  MOV R11, R28 ;  /* 0x0000001c000b7202 */ /* 0x000fce0000000f00 */
.L_x_2780:
[----:B------:R-:W1:Y:S02]  /*18610*/  LDS R28, [R11] ;  /* 0x000000000b1c7984 */ /* 0x000e640000000800 */
[----:B-1----:R-:W-:-:S05]  /*18620*/  FADD R29, R17, R28 ;  /* 0x0000001c111d7221 */ /* 0x002fca0000000000 */
[----:B------:R-:W1:Y:S02]  /*18630*/  ATOMS.CAST.SPIN P0, [R11], R28, R29 ;  /* 0x0000001c0b00758d */ /* 0x000e64000180001d */
[----:B-1----:R-:W-:Y:S05]  /*18640*/  @!P0 BRA `(.L_x_2780) ;  /* 0xfffffffc00f08947 */ /* 0x002fea000383ffff */
[----:B------:R-:W-:Y:S05]  /*18650*/  BRA `(.L_x_2778) ;  /* 0x00000000002c7947 */ /* 0x000fea0003800000 */
.L_x_2779:
[----:B------:R-:W1:Y:S02]  /*18660*/  QSPC.E.D P0, RZ, [R28] ;  /* 0x000000001cff73aa */ /* 0x000e640000000700 */
[----:B-1----:R-:W-:Y:S05]  /*18670*/  @!P0 BRA `(.L_x_2781) ;  /* 0x0000000000188947 */ /* 0x002fea0003800000 */
.L_x_2782:
[----:B------:R-:W2:Y:S02]  /*18680*/  LD.E R30, [R28] ;  /* 0x000000001c1e7980 */ /* 0x000ea40000100900 */
[----:B--2---:R-:W-:-:S06]  /*18690*/  FADD R31, R17, R30 ;  /* 0x0000001e111f7221 */ /* 0x004fcc0000000000 */
[----:B------:R-:W2:Y:S02]  /*186a0*/  ATOM.E.CAST.SPIN PT, R31, [R28], R30, R31 ;  /* 0x0000001e1c1f738b */ /* 0x000ea400019e011f */
[----:B--2---:R-:W-:-:S13]  /*186b0*/  ISETP.EQ.U32.AND P0, PT, R31, 0x1, PT ;  /* 0x000000011f00780c */ /* 0x004fda0003f02070 */
[----:B------:R-:W-:Y:S05]  /*186c0*/  @!P0 BRA `(.L_x_2782) ;  /* 0xfffffffc00ec8947 */ /* 0x000fea000383ffff */
[----:B------:R-:W-:Y:S05]  /*186d0*/  BRA `(.L_x_2778) ;  /* 0x00000000000c7947 */ /* 0x000fea0003800000 */
.L_x_2781:
[----:B------:R-:W2:Y:S02]  /*186e0*/  LD.E R14, desc[UR8][R28.64] ;  /* 0x000000081c0e7980 */ /* 0x000ea4000c101900 */
[----:B--2---:R-:W-:-:S05]  /*186f0*/  FADD R11, R17, R14 ;  /* 0x0000000e110b7221 */ /* 0x004fca0000000000 */
[----:B------:R1:W-:Y:S02]  /*18700*/  ST.E desc[UR8][R28.64], R11 ;  /* 0x0000000b1c007985 */ /* 0x0003e4000c101908 */
.L_x_2778:
[----:B------:R-:W-:Y:S05]  /*18710*/  BSYNC.RECONVERGENT B1 ;  /* 0x0000000000017941 */ /* 0x000fea0003800200 */
.L_x_2777:
        /* <DEDUP_REMOVED lines=10> */
.L_x_2786:
[----:B------:R-:W1:Y:S02]  /*187c0*/  LDS R28, [R11] ;  /* 0x000000000b1c7984 */ /* 0x000e640000000800 */
[----:B-1----:R-:W-:-:S05]  /*187d0*/  FADD R29, R33, R28 ;  /* 0x0000001c211d7221 */ /* 0x002fca0000000000 */
[----:B------:R-:W1:Y:S02]  /*187e0*/  ATOMS.CAST.SPIN P0, [R11], R28, R29 ;  /* 0x0000001c0b00758d */ /* 0x000e64000180001d */
[----:B-1----:R-:W-:Y:S05]  /*187f0*/  @!P0 BRA `(.L_x_2786) ;  /* 0xfffffffc00f08947 */ /* 0x002fea000383ffff */
[----:B------:R-:W-:Y:S05]  /*18800*/  BRA `(.L_x_2784) ;  /* 0x00000000002c7947 */ /* 0x000fea0003800000 */
.L_x_2785:
[----:B------:R-:W1:Y:S02]  /*18810*/  QSPC.E.D P0, RZ, [R28] ;  /* 0x000000001cff73aa */ /* 0x000e640000000700 */
[----:B-1----:R-:W-:Y:S05]  /*18820*/  @!P0 BRA `(.L_x_2787) ;  /* 0x0000000000188947 */ /* 0x002fea0003800000 */
.L_x_2788:
[----:B------:R-:W2:Y:S02]  /*18830*/  LD.E R30, [R28] ;  /* 0x000000001c1e7980 */ /* 0x000ea40000100900 */
[----:B--2---:R-:W-:-:S06]  /*18840*/  FADD R31, R33, R30 ;  /* 0x0000001e211f7221 */ /* 0x004fcc0000000000 */
[----:B------:R-:W2:Y:S02]  /*18850*/  ATOM.E.CAST.SPIN PT, R31, [R28], R30, R31 ;  /* 0x0000001e1c1f738b */ /* 0x000ea400019e011f */
[----:B--2---:R-:W-:-:S13]  /*18860*/  ISETP.EQ.U32.AND P0, PT, R31, 0x1, PT ;  /* 0x000000011f00780c */ /* 0x004fda0003f02070 */
[----:B------:R-:W-:Y:S05]  /*18870*/  @!P0 BRA `(.L_x_2788) ;  /* 0xfffffffc00ec8947 */ /* 0x000fea000383ffff */
[----:B------:R-:W-:Y:S05]  /*18880*/  BRA `(.L_x_2784) ;  /* 0x00000000000c7947 */ /* 0x000fea0003800000 */
.L_x_2787:
[----:B------:R-:W2:Y:S02]  /*18890*/  LD.E R11, desc[UR8][R28.64] ;  /* 0x000000081c0b7980 */ /* 0x000ea4000c101900 */
[----:B--2---:R-:W-:-:S05]  /*188a0*/  FADD R11, R33, R11 ;  /* 0x0000000b210b7221 */ /* 0x004fca0000000000 */
[----:B------:R1:W-:Y:S02]  /*188b0*/  ST.E desc[UR8][R28.64], R11 ;  /* 0x0000000b1c007985 */ /* 0x0003e4000c101908 */
.L_x_2784:
[----:B------:R-:W-:Y:S05]  /*188c0*/  BSYNC.RECONVERGENT B1 ;  /* 0x0000000000017941 */ /* 0x000fea0003800200 */
.L_x_2783:
[----:B-1----:R-:W-:-:S05]  /*188d0*/  IMAD.WIDE R28, R6, 0x4, R8 ;  /* 0x00000004061c7825 */ /* 0x002fca00078e0208 */
[----:B------:R1:W-:Y:S01]  /*188e0*/  ATOM.E.ADD.F32.FTZ.RN.STRONG.GPU P0, RZ, desc[UR8][R28.64], R17 ;  /* 0x800000111cff79a2 */ /* 0x0003e2000c10f308 */
[----:B------:R-:W-:Y:S04]  /*188f0*/  BSSY.RECONVERGENT B1, `(.L_x_2789) ;  /* 0x0000015000017945 */ /* 0x000fe80003800200 */
[----:B-1----:R-:W-:Y:S05]  /*18900*/  @P0 BRA `(.L_x_2790) ;  /* 0x00000000004c0947 */ /* 0x002fea0003800000 */
[----:B------:R-:W1:Y:S02]  /*18910*/  QSPC.E.S P0, RZ, [R28] ;  /* 0x000000001cff73aa */ /* 0x000e640000000500 */
[----:B-1----:R-:W-:Y:S05]  /*18920*/  @!P0 BRA `(.L_x_2791) ;  /* 0x0000000000188947 */ /* 0x002fea0003800000 */
[----:B------:R-:W-:-:S07]  /*18930*/  MOV R11, R28 ;  /* 0x0000001c000b7202 */ /* 0x000fce0000000f00 */
.L_x_2792:
[----:B------:R-:W1:Y:S02]  /*18940*/  LDS R28, [R11] ;  /* 0x000000000b1c7984 */ /* 0x000e640000000800 */
[----:B-1----:R-:W-:-:S05]  /*18950*/  FADD R29, R17, R28 ;  /* 0x0000001c111d7221 */ /* 0x002fca0000000000 */
[----:B------:R-:W1:Y:S02]  /*18960*/  ATOMS.CAST.SPIN P0, [R11], R28, R29 ;  /* 0x0000001c0b00758d */ /* 0x000e64000180001d */
[----:B-1----:R-:W-:Y:S05]  /*18970*/  @!P0 BRA `(.L_x_2792) ;  /* 0xfffffffc00f08947 */ /* 0x002fea000383ffff */
[----:B------:R-:W-:Y:S05]  /*18980*/  BRA `(.L_x_2790) ;  /* 0x00000000002c7947 */ /* 0x000fea0003800000 */
.L_x_2791:
[----:B------:R-:W1:Y:S02]  /*18990*/  QSPC.E.D P0, RZ, [R28] ;  /* 0x000000001cff73aa */ /* 0x000e640000000700 */
[----:B-1----:R-:W-:Y:S05]  /*189a0*/  @!P0 BRA `(.L_x_2793) ;  /* 0x0000000000188947 */ /* 0x002fea0003800000 */
.L_x_2794:
[----:B------:R-:W2:Y:S02]  /*189b0*/  LD.E R30, [R28] ;  /* 0x000000001c1e7980 */ /* 0x000ea40000100900 */
[----:B--2---:R-:W-:-:S06]  /*189c0*/  FADD R31, R17, R30 ;  /* 0x0000001e111f7221 */ /* 0x004fcc0000000000 */
[----:B------:R-:W2:Y:S02]  /*189d0*/  ATOM.E.CAST.SPIN PT, R31, [R28], R30, R31 ;  /* 0x0000001e1c1f738b */ /* 0x000ea400019e011f */
[----:B--2---:R-:W-:-:S13]  /*189e0*/  ISETP.EQ.U32.AND P0, PT, R31, 0x1, PT ;  /* 0x000000011f00780c */ /* 0x004fda0003f02070 */
[----:B------:R-:W-:Y:S05]  /*189f0*/  @!P0 BRA `(.L_x_2794) ;  /* 0xfffffffc00ec8947 */ /* 0x000fea000383ffff */
[----:B------:R-:W-:Y:S05]  /*18a00*/  BRA `(.L_x_2790) ;  /* 0x00000000000c7947 */ /* 0x000fea0003800000 */
.L_x_2793:
[----:B------:R-:W2:Y:S02]  /*18a10*/  LD.E R14, desc[UR8][R28.64] ;  /* 0x000000081c0e7980 */ /* 0x000ea4000c101900 */
[----:B--2---:R-:W-:-:S05]  /*18a20*/  FADD R11, R17, R14 ;  /* 0x0000000e110b7221 */ /* 0x004fca0000000000 */
[----:B------:R1:W-:Y:S02]  /*18a30*/  ST.E desc[UR8][R28.64], R11 ;  /* 0x0000000b1c007985 */ /* 0x0003e4000c101908 */
.L_x_2790:
[----:B------:R-:W-:Y:S05]  /*18a40*/  BSYNC.RECONVERGENT B1 ;  /* 0x0000000000017941 */ /* 0x000fea0003800200 */
.L_x_2789:
        /* <DEDUP_REMOVED lines=9> */
.L_x_2798:
[----:B------:R-:W1:Y:S02]  /*18ae0*/  LDS R10, [R14] ;  /* 0x000000000e0a7984 */ /* 0x000e640000000800 */
[----:B-1----:R-:W-:-:S05]  /*18af0*/  FADD R11, R31, R10 ;  /* 0x0000000a1f0b7221 */ /* 0x002fca0000000000 */
[----:B------:R-:W1:Y:S02]  /*18b00*/  ATOMS.CAST.SPIN P0, [R14], R10, R11 ;  /* 0x0000000a0e00758d */ /* 0x000e64000180000b */
[----:B-1----:R-:W-:Y:S05]  /*18b10*/  @!P0 BRA `(.L_x_2798) ;  /* 0xfffffffc00f08947 */ /* 0x002fea000383ffff */
[----:B------:R-:W-:Y:S05]  /*18b20*/  BRA `(.L_x_2796) ;  /* 0x00000000002c7947 */ /* 0x000fea0003800000 */
.L_x_2797:
[----:B------:R-:W1:Y:S02]  /*18b30*/  QSPC.E.D P0, RZ, [R10] ;  /* 0x000000000aff73aa */ /* 0x000e640000000700 */
[----:B-1----:R-:W-:Y:S05]  /*18b40*/  @!P0 BRA `(.L_x_2799) ;  /* 0x0000000000188947 */ /* 0x002fea0003800000 */
.L_x_2800:
[----:B------:R-:W2:Y:S02]  /*18b50*/  LD.E R28, [R10] ;  /* 0x000000000a1c7980 */ /* 0x000ea40000100900 */
[----:B--2---:R-:W-:-:S06]  /*18b60*/  FADD R29, R31, R28 ;  /* 0x0000001c1f1d7221 */ /* 0x004fcc0000000000 */
[----:B------:R-:W2:Y:S02]  /*18b70*/  ATOM.E.CAST.SPIN PT, R29, [R10], R28, R29 ;  /* 0x0000001c0a1d738b */ /* 0x000ea400019e011d */
[----:B--2---:R-:W-:-:S13]  /*18b80*/  ISETP.EQ.U32.AND P0, PT, R29, 0x1, PT ;  /* 0x000000011d00780c */ /* 0x004fda0003f02070 */
[----:B------:R-:W-:Y:S05]  /*18b90*/  @!P0 BRA `(.L_x_2800) ;  /* 0xfffffffc00ec8947 */ /* 0x000fea000383ffff */
[----:B------:R-:W-:Y:S05]  /*18ba0*/  BRA `(.L_x_2796) ;  /* 0x00000000000c7947 */ /* 0x000fea0003800000 */
.L_x_2799:
[----:B------:R-:W2:Y:S02]  /*18bb0*/  LD.E R14, desc[UR8][R10.64] ;  /* 0x000000080a0e7980 */ /* 0x000ea4000c101900 */
[----:B--2---:R-:W-:-:S05]  /*18bc0*/  FADD R29, R31, R14 ;  /* 0x0000000e1f1d7221 */ /* 0x004fca0000000000 */
[----:B------:R1:W-:Y:S02]  /*18bd0*/  ST.E desc[UR8][R10.64], R29 ;  /* 0x0000001d0a007985 */ /* 0x0003e4000c101908 */
.L_x_2796:
[----:B------:R-:W-:Y:S05]  /*18be0*/  BSYNC.RECONVERGENT B1 ;  /* 0x0000000000017941 */ /* 0x000fea0003800200 */
.L_x_2795:
[----:B-1----:R-:W-:-:S05]  /*18bf0*/  IMAD.WIDE R10, R5, 0x4, R8 ;  /* 0x00000004050a7825 */ /* 0x002fca00078e0208 */
[----:B------:R1:W-:Y:S01]  /*18c00*/  ATOM.E.ADD.F32.FTZ.RN.STRONG.GPU P0, RZ, desc[UR8][R10.64], R17 ;  /* 0x800000110aff79a2 */ /* 0x0003e2000c10f308 */
[----:B------:R-:W-:Y:S04]  /*18c10*/  BSSY.RECONVERGENT B1, `(.L_x_2801) ;  /* 0x0000015000017945 */ /* 0x000fe80003800200 */
[----:B-1----:R-:W-:Y:S05]  /*18c20*/  @P0 BRA `(.L_x_2802) ;  /* 0x00000000004c0947 */ /* 0x002fea0003800000 */
[----:B------:R-:W1:Y:S02]  /*18c30*/  QSPC.E.S P0, RZ, [R10] ;  /* 0x000000000aff73aa */ /* 0x000e640000000500 */
[----:B-1----:R-:W-:Y:S05]  /*18c40*/  @!P0 BRA `(.L_x_2803) ;  /* 0x0000000000188947 */ /* 0x002fea0003800000 */
[----:B------:R-:W-:-:S07]  /*18c50*/  MOV R14, R10 ;  /* 0x0000000a000e7202 */ /* 0x000fce0000000f00 */
.L_x_2804:
[----:B------:R-:W1:Y:S02]  /*18c60*/  LDS R10, [R14] ;  /* 0x000000000e0a7984 */ /* 0x000e640000000800 */
[----:B-1----:R-:W-:-:S05]  /*18c70*/  FADD R11, R17, R10 ;  /* 0x0000000a110b7221 */ /* 0x002fca0000000000 */
[----:B------:R-:W1:Y:S02]  /*18c80*/  ATOMS.CAST.SPIN P0, [R14], R10, R11 ;  /* 0x0000000a0e00758d */ /* 0x000e64000180000b */
[----:B-1----:R-:W-:Y:S05]  /*18c90*/  @!P0 BRA `(.L_x_2804) ;  /* 0xfffffffc00f08947 */ /* 0x002fea000383ffff */
[----:B------:R-:W-:Y:S05]  /*18ca0*/  BRA `(.L_x_2802) ;  /* 0x00000000002c7947 */ /* 0x000fea0003800000 */
.L_x_2803:
[----:B------:R-:W1:Y:S02]  /*18cb0*/  QSPC.E.D P0, RZ, [R10] ;  /* 0x000000000aff73aa */ /* 0x000e640000000700 */
[----:B-1----:R-:W-:Y:S05]  /*18cc0*/  @!P0 BRA `(.L_x_2805) ;  /* 0x0000000000188947 */ /* 0x002fea0003800000 */
.L_x_2806:
[----:B------:R-:W2:Y:S02]  /*18cd0*/  LD.E R28, [R10] ;  /* 0x000000000a1c7980 */ /* 0x000ea40000100900 */
[----:B--2---:R-:W-:-:S06]  /*18ce0*/  FADD R29, R17, R28 ;  /* 0x0000001c111d7221 */ /* 0x004fcc0000000000 */
[----:B------:R-:W2:Y:S02]  /*18cf0*/  ATOM.E.CAST.SPIN PT, R29, [R10], R28, R29 ;  /* 0x0000001c0a1d738b */ /* 0x000ea400019e011d */
[----:B--2---:R-:W-:-:S13]  /*18d00*/  ISETP.EQ.U32.AND P0, PT, R29, 0x1, PT ;  /* 0x000000011d00780c */ /* 0x004fda0003f02070 */
[----:B------:R-:W-:Y:S05]  /*18d10*/  @!P0 BRA `(.L_x_2806) ;  /* 0xfffffffc00ec8947 */ /* 0x000fea000383ffff */
[----:B------:R-:W-:Y:S05]  /*18d20*/  BRA `(.L_x_2802) ;  /* 0x00000000000c7947 */ /* 0x000fea0003800000 */
.L_x_2805:
[----:B------:R-:W2:Y:S02]  /*18d30*/  LD.E R14, desc[UR8][R10.64] ;  /* 0x000000080a0e7980 */ /* 0x000ea4000c101900 */
[----:B--2---:R-:W-:-:S05]  /*18d40*/  FADD R29, R17, R14 ;  /* 0x0000000e111d7221 */ /* 0x004fca0000000000 */
[----:B------:R1:W-:Y:S02]  /*18d50*/  ST.E desc[UR8][R10.64], R29 ;  /* 0x0000001d0a007985 */ /* 0x0003e4000c101908 */
.L_x_2802:
[----:B------:R-:W-:Y:S05]  /*18d60*/  BSYNC.RECONVERGENT B1 ;  /* 0x0000000000017941 */ /* 0x000fea0003800200 */
.L_x_2801:
        /* <DEDUP_REMOVED lines=10> */
.L_x_2810:
[----:B------:R-:W1:Y:S02]  /*18e10*/  LDS R10, [R20] ;  /* 0x00000000140a7984 */ /* 0x000e640000000800 */
[----:B-1----:R-:W-:-:S05]  /*18e20*/  FADD R11, R29, R10 ;  /* 0x0000000a1d0b7221 */ /* 0x002fca0000000000 */
[----:B------:R-:W1:Y:S02]  /*18e30*/  ATOMS.CAST.SPIN P0, [R20], R10, R11 ;  /* 0x0000000a1400758d */ /* 0x000e64000180000b */
[----:B-1----:R-:W-:Y:S05]  /*18e40*/  @!P0 BRA `(.L_x_2810) ;  /* 0xfffffffc00f08947 */ /* 0x002fea000383ffff */
[----:B------:R-:W-:Y:S05]  /*18e50*/  BRA `(.L_x_2808) ;  /* 0x00000000002c7947 */ /* 0x000fea0003800000 */
.L_x_2809:
[----:B------:R-:W1:Y:S02]  /*18e60*/  QSPC.E.D P0, RZ, [R20] ;  /* 0x0000000014ff73aa */ /* 0x000e640000000700 */
[----:B-1----:R-:W-:Y:S05]  /*18e70*/  @!P0 BRA `(.L_x_2811) ;  /* 0x0000000000188947 */ /* 0x002fea0003800000 */
.L_x_2812:
[----:B------:R-:W2:Y:S02]  /*18e80*/  LD.E R10, [R20] ;  /* 0x00000000140a7980 */ /* 0x000ea40000100900 */
[----:B--2---:R-:W-:-:S06]  /*18e90*/  FADD R11, R29, R10 ;  /* 0x0000000a1d0b7221 */ /* 0x004fcc0000000000 */
[----:B------:R-:W2:Y:S02]  /*18ea0*/  ATOM.E.CAST.SPIN PT, R11, [R20], R10, R11 ;  /* 0x0000000a140b738b */ /* 0x000ea400019e010b */
[----:B--2---:R-:W-:-:S13]  /*18eb0*/  ISETP.EQ.U32.AND P0, PT, R11, 0x1, PT ;  /* 0x000000010b00780c */ /* 0x004fda0003f02070 */
[----:B------:R-:W-:Y:S05]  /*18ec0*/  @!P0 BRA `(.L_x_2812) ;  /* 0xfffffffc00ec8947 */ /* 0x000fea000383ffff */
[----:B------:R-:W-:Y:S05]  /*18ed0*/  BRA `(.L_x_2808) ;  /* 0x00000000000c7947 */ /* 0x000fea0003800000 */
.L_x_2811:
[----:B------:R-:W2:Y:S02]  /*18ee0*/  LD.E R10, desc[UR8][R20.64] ;  /* 0x00000008140a7980 */ /* 0x000ea4000c101900 */
[----:B--2---:R-:W-:-:S05]  /*18ef0*/  FADD R11, R29, R10 ;  /* 0x0000000a1d0b7221 */ /* 0x004fca0000000000 */
[----:B------:R1:W-:Y:S02]  /*18f00*/  ST.E desc[UR8][R20.64], R11 ;  /* 0x0000000b14007985 */ /* 0x0003e4000c101908 */
.L_x_2808:
[----:B------:R-:W-:Y:S05]  /*18f10*/  BSYNC.RECONVERGENT B1 ;  /* 0x0000000000017941 */ /* 0x000fea0003800200 */
.L_x_2807:
        /* <DEDUP_REMOVED lines=8> */
.L_x_2816:
[----:B------:R-:W2:Y:S02]  /*18fa0*/  LDS R8, [R10] ;  /* 0x000000000a087984 */ /* 0x000ea40000000800 */
[----:B--2---:R-:W-:-:S05]  /*18fb0*/  FADD R9, R17, R8 ;  /* 0x0000000811097221 */ /* 0x004fca0000000000 */
[----:B------:R-:W2:Y:S02]  /*18fc0*/  ATOMS.CAST.SPIN P0, [R10], R8, R9 ;  /* 0x000000080a00758d */ /* 0x000ea40001800009 */
[----:B--2---:R-:W-:Y:S05]  /*18fd0*/  @!P0 BRA `(.L_x_2816) ;  /* 0xfffffffc00f08947 */ /* 0x004fea000383ffff */
[----:B------:R-:W-:Y:S05]  /*18fe0*/  BRA `(.L_x_2814) ;  /* 0x00000000002c7947 */ /* 0x000fea0003800000 */
.L_x_2815:
[----:B------:R-:W2:Y:S02]  /*18ff0*/  QSPC.E.D P0, RZ, [R8] ;  /* 0x0000000008ff73aa */ /* 0x000ea40000000700 */
[----:B--2---:R-:W-:Y:S05]  /*19000*/  @!P0 BRA `(.L_x_2817) ;  /* 0x0000000000188947 */ /* 0x004fea0003800000 */
.L_x_2818:
[----:B------:R-:W1:Y:S02]  /*19010*/  LD.E R10, [R8] ;  /* 0x00000000080a7980 */ /* 0x000e640000100900 */
[----:B-1----:R-:W-:-:S06]  /*19020*/  FADD R11, R17, R10 ;  /* 0x0000000a110b7221 */ /* 0x002fcc0000000000 */
[----:B------:R-:W2:Y:S02]  /*19030*/  ATOM.E.CAST.SPIN PT, R11, [R8], R10, R11 ;  /* 0x0000000a080b738b */ /* 0x000ea400019e010b */
[----:B--2---:R-:W-:-:S13]  /*19040*/  ISETP.EQ.U32.AND P0, PT, R11, 0x1, PT ;  /* 0x000000010b00780c */ /* 0x004fda0003f02070 */
[----:B------:R-:W-:Y:S05]  /*19050*/  @!P0 BRA `(.L_x_2818) ;  /* 0xfffffffc00ec8947 */ /* 0x000fea000383ffff */
[----:B------:R-:W-:Y:S05]  /*19060*/  BRA `(.L_x_2814) ;  /* 0x00000000000c7947 */ /* 0x000fea0003800000 */
.L_x_2817:
[----:B------:R-:W1:Y:S02]  /*19070*/  LD.E R10, desc[UR8][R8.64] ;  /* 0x00000008080a7980 */ /* 0x000e64000c101900 */
[----:B-1----:R-:W-:-:S05]  /*19080*/  FADD R11, R17, R10 ;  /* 0x0000000a110b7221 */ /* 0x002fca0000000000 */
[----:B------:R2:W-:Y:S02]  /*19090*/  ST.E desc[UR8][R8.64], R11 ;  /* 0x0000000b08007985 */ /* 0x0005e4000c101908 */
.L_x_2814:
[----:B------:R-:W-:Y:S05]  /*190a0*/  BSYNC.RECONVERGENT B1 ;  /* 0x0000000000017941 */ /* 0x000fea0003800200 */
.L_x_2813:
[----:B------:R-:W-:-:S03]  /*190b0*/  UMOV UR4, 0xffffffff ;  /* 0xffffffff00047882 */ /* 0x000fc60000000000 */
[----:B------:R-:W-:Y:S05]  /*190c0*/  BRA.DIV UR4, `(.L_x_2819) ;  /* 0x0000042204c87947 */ /* 0x000fea000b800000 */
[----:B--2---:R-:W2:Y:S04]  /*190d0*/  LDL R9, [R1+0xc8] ;  /* 0x0000c80001097983 */ /* 0x004ea80000100800 */
[----:B------:R3:W4:Y:S04]  /*190e0*/  SHFL.IDX PT, R24, R47, 0x7, 0x181f ;  /* 0x00f81f002f187f89 */ /* 0x00072800000e0000 */
[----:B--2-4-:R3:W2:Y:S02]  /*190f0*/  SHFL.IDX PT, R8, R9, 0x7, 0x181f ;  /* 0x00f81f0009087f89 */ /* 0x0146a400000e0000 */
.L_x_4650:
[----:B------:R-:W4:Y:S01]  /*19100*/  LDL.LU R10, [R1+0xa0] ;  /* 0x0000a000010a7983 */ /* 0x000f220000300800 */
[----:B--2---:R-:W-:-:S05]  /*19110*/  IMAD R24, R24, R19, R8 ;  /* 0x0000001318187224 */ /* 0x004fca00078e0208 */
[----:B-1----:R-:W-:Y:S02]  /*19120*/  SHF.R.S32.HI R11, RZ, 0x1f, R24 ;  /* 0x0000001fff0b7819 */ /* 0x002fe40000011418 */
[----:B---3--:R-:W-:-:S04]  /*19130*/  IADD3 R9, P0, PT, R49, R24, RZ ;  /* 0x0000001831097210 */ /* 0x008fc80007f1e0ff */
[----:B------:R-:W-:Y:S02]  /*19140*/  IADD3.X R60, PT, PT, R60, R11, RZ, P0, !PT ;  /* 0x0000000b3c3c7210 */ /* 0x000fe400007fe4ff */
[----:B------:R-:W-:-:S04]  /*19150*/  LEA R8, P0, R9, R26, 0x2 ;  /* 0x0000001a09087211 */ /* 0x000fc800078010ff */
[----:B------:R-:W-:Y:S01]  /*19160*/  LEA.HI.X R9, R9, R27, R60, 0x2, P0 ;  /* 0x0000001b09097211 */ /* 0x000fe200000f143c */
[----:B----4-:R-:W-:-:S04]  /*19170*/  FFMA R10, R10, R2, R13 ;  /* 0x000000020a0a7223 */ /* 0x010fc8000000000d */
        /* <DEDUP_REMOVED lines=10> */
.L_x_2823:
[----:B------:R-:W1:Y:S02]  /*19220*/  LDS R10, [R14] ;  /* 0x000000000e0a7984 */ /* 0x000e640000000800 */
[----:B-1----:R-:W-:-:S05]  /*19230*/  FADD R11, R21, R10 ;  /* 0x0000000a150b7221 */ /* 0x002fca0000000000 */
[----:B------:R-:W1:Y:S02]  /*19240*/  ATOMS.CAST.SPIN P0, [R14], R10, R11 ;  /* 0x0000000a0e00758d */ /* 0x000e64000180000b */
[----:B-1----:R-:W-:Y:S05]  /*19250*/  @!P0 BRA `(.L_x_2823) ;  /* 0xfffffffc00f08947 */ /* 0x002fea000383ffff */
[----:B------:R-:W-:Y:S05]  /*19260*/  BRA `(.L_x_2821) ;  /* 0x00000000002c7947 */ /* 0x000fea0003800000 */
.L_x_2822:
[----:B------:R-:W1:Y:S02]  /*19270*/  QSPC.E.D P0, RZ, [R8] ;  /* 0x0000000008ff73aa */ /* 0x000e640000000700 */
[----:B-1----:R-:W-:Y:S05]  /*19280*/  @!P0 BRA `(.L_x_2824) ;  /* 0x0000000000188947 */ /* 0x002fea0003800000 */
.L_x_2825:
[----:B------:R-:W2:Y:S02]  /*19290*/  LD.E R10, [R8] ;  /* 0x00000000080a7980 */ /* 0x000ea40000100900 */
[----:B--2---:R-:W-:-:S06]  /*192a0*/  FADD R11, R21, R10 ;  /* 0x0000000a150b7221 */ /* 0x004fcc0000000000 */
[----:B------:R-:W2:Y:S02]  /*192b0*/  ATOM.E.CAST.SPIN PT, R11, [R8], R10, R11 ;  /* 0x0000000a080b738b */ /* 0x000ea400019e010b */
[----:B--2---:R-:W-:-:S13]  /*192c0*/  ISETP.EQ.U32.AND P0, PT, R11, 0x1, PT ;  /* 0x000000010b00780c */ /* 0x004fda0003f02070 */
[----:B------:R-:W-:Y:S05]  /*192d0*/  @!P0 BRA `(.L_x_2825) ;  /* 0xfffffffc00ec8947 */ /* 0x000fea000383ffff */
[----:B------:R-:W-:Y:S05]  /*192e0*/  BRA `(.L_x_2821) ;  /* 0x00000000000c7947 */ /* 0x000fea0003800000 */
.L_x_2824:
[----:B------:R-:W2:Y:S02]  /*192f0*/  LD.E R10, desc[UR8][R8.64] ;  /* 0x00000008080a7980 */ /* 0x000ea4000c101900 */
[----:B--2---:R-:W-:-:S05]  /*19300*/  FADD R11, R21, R10 ;  /* 0x0000000a150b7221 */ /* 0x004fca0000000000 */
[----:B------:R1:W-:Y:S02]  /*19310*/  ST.E desc[UR8][R8.64], R11 ;  /* 0x0000000b08007985 */ /* 0x0003e4000c101908 */
.L_x_2821:
[----:B------:R-:W-:Y:S05]  /*19320*/  BSYNC.RECONVERGENT B1 ;  /* 0x0000000000017941 */ /* 0x000fea0003800200 */
.L_x_2820:
        /* <DEDUP_REMOVED lines=9> */
.L_x_2829:
[----:B------:R-:W1:Y:S02]  /*193c0*/  LDS R10, [R12] ;  /* 0x000000000c0a7984 */ /* 0x000e640000000800 */
[----:B-1----:R-:W-:-:S05]  /*193d0*/  FADD R11, R17, R10 ;  /* 0x0000000a110b7221 */ /* 0x002fca0000000000 */
[----:B------:R-:W1:Y:S02]  /*193e0*/  ATOMS.CAST.SPIN P0, [R12], R10, R11 ;  /* 0x0000000a0c00758d */ /* 0x000e64000180000b */
[----:B-1----:R-:W-:Y:S05]  /*193f0*/  @!P0 BRA `(.L_x_2829) ;  /* 0xfffffffc00f08947 */ /* 0x002fea000383ffff */
[----:B------:R-:W-:Y:S05]  /*19400*/  BRA `(.L_x_2827) ;  /* 0x00000000002c7947 */ /* 0x000fea0003800000 */
.L_x_2828:
[----:B------:R-:W2:Y:S02]  /*19410*/  QSPC.E.D P0, RZ, [R26] ;  /* 0x000000001aff73aa */ /* 0x000ea40000000700 */
[----:B--2---:R-:W-:Y:S05]  /*19420*/  @!P0 BRA `(.L_x_2830) ;  /* 0x0000000000188947 */ /* 0x004fea0003800000 */
.L_x_2831:
[----:B------:R-:W1:Y:S02]  /*19430*/  LD.E R10, [R26] ;  /* 0x000000001a0a7980 */ /* 0x000e640000100900 */
[----:B-1----:R-:W-:-:S06]  /*19440*/  FADD R11, R17, R10 ;  /* 0x0000000a110b7221 */ /* 0x002fcc0000000000 */
[----:B------:R-:W2:Y:S02]  /*19450*/  ATOM.E.CAST.SPIN PT, R11, [R26], R10, R11 ;  /* 0x0000000a1a0b738b */ /* 0x000ea400019e010b */
[----:B--2---:R-:W-:-:S13]  /*19460*/  ISETP.EQ.U32.AND P0, PT, R11, 0x1, PT ;  /* 0x000000010b00780c */ /* 0x004fda0003f02070 */
[----:B------:R-:W-:Y:S05]  /*19470*/  @!P0 BRA `(.L_x_2831) ;  /* 0xfffffffc00ec8947 */ /* 0x000fea000383ffff */
[----:B------:R-:W-:Y:S05]  /*19480*/  BRA `(.L_x_2827) ;  /* 0x00000000000c7947 */ /* 0x000fea0003800000 */
.L_x_2830:
[----:B------:R-:W1:Y:S02]  /*19490*/  LD.E R10, desc[UR8][R26.64] ;  /* 0x000000081a0a7980 */ /* 0x000e64000c101900 */
[----:B-1----:R-:W-:-:S05]  /*194a0*/  FADD R11, R17, R10 ;  /* 0x0000000a110b7221 */ /* 0x002fca0000000000 */
[----:B------:R2:W-:Y:S02]  /*194b0*/  ST.E desc[UR8][R26.64], R11 ;  /* 0x0000000b1a007985 */ /* 0x0005e4000c101908 */
.L_x_2827:
[----:B------:R-:W-:Y:S05]  /*194c0*/  BSYNC.RECONVERGENT B1 ;  /* 0x0000000000017941 */ /* 0x000fea0003800200 */
.L_x_2826:
        /* <DEDUP_REMOVED lines=10> */
.L_x_2835:
[----:B------:R-:W1:Y:S02]  /*19570*/  LDS R10, [R12] ;  /* 0x000000000c0a7984 */ /* 0x000e640000000800 */
[----:B-1----:R-:W-:-:S05]  /*19580*/  FADD R11, R21, R10 ;  /* 0x0000000a150b7221 */ /* 0x002fca0000000000 */
[----:B------:R-:W1:Y:S02]  /*19590*/  ATOMS.CAST.SPIN P0, [R12], R10, R11 ;  /* 0x0000000a0c00758d */ /* 0x000e64000180000b */
[----:B-1----:R-:W-:Y:S05]  /*195a0*/  @!P0 BRA `(.L_x_2835) ;  /* 0xfffffffc00f08947 */ /* 0x002fea000383ffff */
[----:B------:R-:W-:Y:S05]  /*195b0*/  BRA `(.L_x_2833) ;  /* 0x00000000002c7947 */ /* 0x000fea0003800000 */
.L_x_2834:
[----:B------:R-:W1:Y:S02]  /*195c0*/  QSPC.E.D P0, RZ, [R10] ;  /* 0x000000000aff73aa */ /* 0x000e640000000700 */
[----:B-1----:R-:W-:Y:S05]  /*195d0*/  @!P0 BRA `(.L_x_2836) ;  /* 0x0000000000188947 */ /* 0x002fea0003800000 */
.L_x_2837:
[----:B------:R-:W2:Y:S02]  /*195e0*/  LD.E R14, [R10] ;  /* 0x000000000a0e7980 */ /* 0x000ea40000100900 */
[----:B--2---:R-:W-:-:S06]  /*195f0*/  FADD R15, R21, R14 ;  /* 0x0000000e150f7221 */ /* 0x004fcc0000000000 */
[----:B------:R-:W2:Y:S02]  /*19600*/  ATOM.E.CAST.SPIN PT, R15, [R10], R14, R15 ;  /* 0x0000000e0a0f738b */ /* 0x000ea400019e010f */
[----:B--2---:R-:W-:-:S13]  /*19610*/  ISETP.EQ.U32.AND P0, PT, R15, 0x1, PT ;  /* 0x000000010f00780c */ /* 0x004fda0003f02070 */
[----:B------:R-:W-:Y:S05]  /*19620*/  @!P0 BRA `(.L_x_2837) ;  /* 0xfffffffc00ec8947 */ /* 0x000fea000383ffff */
[----:B------:R-:W-:Y:S05]  /*19630*/  BRA `(.L_x_2833) ;  /* 0x00000000000c7947 */ /* 0x000fea0003800000 */
.L_x_2836:
[----:B------:R-:W2:Y:S02]  /*19640*/  LD.E R12, desc[UR8][R10.64] ;  /* 0x000000080a0c7980 */ /* 0x000ea4000c101900 */
[----:B--2---:R-:W-:-:S05]  /*19650*/  FADD R15, R21, R12 ;  /* 0x0000000c150f7221 */ /* 0x004fca0000000000 */
[----:B------:R1:W-:Y:S02]  /*19660*/  ST.E desc[UR8][R10.64], R15 ;  /* 0x0000000f0a007985 */ /* 0x0003e4000c101908 */
.L_x_2833:
[----:B------:R-:W-:Y:S05]  /*19670*/  BSYNC.RECONVERGENT B1 ;  /* 0x0000000000017941 */ /* 0x000fea0003800200 */
.L_x_2832:
[----:B-1----:R-:W-:-:S05]  /*19680*/  IMAD.WIDE R10, R19, 0x4, R26 ;  /* 0x00000004130a7825 */ /* 0x002fca00078e021a */
[----:B------:R1:W-:Y:S01]  /*19690*/  ATOM.E.ADD.F32.FTZ.RN.STRONG.GPU P0, RZ, desc[UR8][R10.64], R17 ;  /* 0x800000110aff79a2 */ /* 0x0003e2000c10f308 */
[----:B------:R-:W-:Y:S04]  /*196a0*/  BSSY.RECONVERGENT B1, `(.L_x_2838) ;  /* 0x0000015000017945 */ /* 0x000fe80003800200 */
[----:B-1----:R-:W-:Y:S05]  /*196b0*/  @P0 BRA `(.L_x_2839) ;  /* 0x00000000004c0947 */ /* 0x002fea0003800000 */
[----:B------:R-:W1:Y:S02]  /*196c0*/  QSPC.E.S P0, RZ, [R10] ;  /* 0x000000000aff73aa */ /* 0x000e640000000500 */
[----:B-1----:R-:W-:Y:S05]  /*196d0*/  @!P0 BRA `(.L_x_2840) ;  /* 0x0000000000188947 */ /* 0x002fea0003800000 */
[----:B------:R-:W-:-:S07]  /*196e0*/  MOV R12, R10 ;  /* 0x0000000a000c7202 */ /* 0x000fce0000000f00 */
.L_x_2841:
[----:B------:R-:W1:Y:S02]  /*196f0*/  LDS R10, [R12] ;  /* 0x000000000c0a7984 */ /* 0x000e640000000800 */
[----:B-1----:R-:W-:-:S05]  /*19700*/  FADD R11, R17, R10 ;  /* 0x0000000a110b7221 */ /* 0x002fca0000000000 */
[----:B------:R-:W1:Y:S02]  /*19710*/  ATOMS.CAST.SPIN P0, [R12], R10, R11 ;  /* 0x0000000a0c00758d */ /* 0x000e64000180000b */
[----:B-1----:R-:W-:Y:S05]  /*19720*/  @!P0 BRA `(.L_x_2841) ;  /* 0xfffffffc00f08947 */ /* 0x002fea000383ffff */
[----:B------:R-:W-:Y:S05]  /*19730*/  BRA `(.L_x_2839) ;  /* 0x00000000002c7947 */ /* 0x000fea0003800000 */
.L_x_2840:
[----:B------:R-:W1:Y:S02]  /*19740*/  QSPC.E.D P0, RZ, [R10] ;  /* 0x000000000aff73aa */ /* 0x000e640000000700 */
[----:B-1----:R-:W-:Y:S05]  /*19750*/  @!P0 BRA `(.L_x_2842) ;  /* 0x0000000000188947 */ /* 0x002fea0003800000 */
.L_x_2843:
[----:B------:R-:W2:Y:S02]  /*19760*/  LD.E R14, [R10] ;  /* 0x000000000a0e7980 */ /* 0x000ea40000100900 */
[----:B--2---:R-:W-:-:S06]  /*19770*/  FADD R15, R17, R14 ;  /* 0x0000000e110f7221 */ /* 0x004fcc0000000000 */
[----:B------:R-:W2:Y:S02]  /*19780*/  ATOM.E.CAST.SPIN PT, R15, [R10], R14, R15 ;  /* 0x0000000e0a0f738b */ /* 0x000ea400019e010f */
[----:B--2---:R-:W-:-:S13]  /*19790*/  ISETP.EQ.U32.AND P0, PT, R15, 0x1, PT ;  /* 0x000000010f00780c */ /* 0x004fda0003f02070 */
[----:B------:R-:W-:Y:S05]  /*197a0*/  @!P0 BRA `(.L_x_2843) ;  /* 0xfffffffc00ec8947 */ /* 0x000fea000383ffff */
[----:B------:R-:W-:Y:S05]  /*197b0*/  BRA `(.L_x_2839) ;  /* 0x00000000000c7947 */ /* 0x000fea0003800000 */
.L_x_2842:
[----:B------:R-:W2:Y:S02]  /*197c0*/  LD.E R12, desc[UR8][R10.64] ;  /* 0x000000080a0c7980 */ /* 0x000ea4000c101900 */
[----:B--2---:R-:W-:-:S05]  /*197d0*/  FADD R15, R17, R12 ;  /* 0x0000000c110f7221 */ /* 0x004fca0000000000 */
[----:B------:R1:W-:Y:S02]  /*197e0*/  ST.E desc[UR8][R10.64], R15 ;  /* 0x0000000f0a007985 */ /* 0x0003e4000c101908 */
.L_x_2839:
[----:B------:R-:W-:Y:S05]  /*197f0*/  BSYNC.RECONVERGENT B1 ;  /* 0x0000000000017941 */ /* 0x000fea0003800200 */
.L_x_2838:
        /* <DEDUP_REMOVED lines=10> */
.L_x_2847:
[----:B------:R-:W1:Y:S02]  /*198a0*/  LDS R10, [R12] ;  /* 0x000000000c0a7984 */ /* 0x000e640000000800 */
[----:B-1----:R-:W-:-:S05]  /*198b0*/  FADD R11, R21, R10 ;  /* 0x0000000a150b7221 */ /* 0x002fca0000000000 */
[----:B------:R-:W1:Y:S02]  /*198c0*/  ATOMS.CAST.SPIN P0, [R12], R10, R11 ;  /* 0x0000000a0c00758d */ /* 0x000e64000180000b */
[----:B-1----:R-:W-:Y:S05]  /*198d0*/  @!P0 BRA `(.L_x_2847) ;  /* 0xfffffffc00f08947 */ /* 0x002fea000383ffff */
[----:B------:R-:W-:Y:S05]  /*198e0*/  BRA `(.L_x_2845) ;  /* 0x00000000002c7947 */ /* 0x000fea0003800000 */
.L_x_2846:
[----:B------:R-:W1:Y:S02]  /*198f0*/  QSPC.E.D P0, RZ, [R10] ;  /* 0x000000000aff73aa */ /* 0x000e640000000700 */
[----:B-1----:R-:W-:Y:S05]  /*19900*/  @!P0 BRA `(.L_x_2848) ;  /* 0x0000000000188947 */ /* 0x002fea0003800000 */
.L_x_2849:
[----:B------:R-:W2:Y:S02]  /*19910*/  LD.E R14, [R10] ;  /* 0x000000000a0e7980 */ /* 0x000ea40000100900 */
[----:B--2---:R-:W-:-:S06]  /*19920*/  FADD R15, R21, R14 ;  /* 0x0000000e150f7221 */ /* 0x004fcc0000000000 */
[----:B------:R-:W2:Y:S02]  /*19930*/  ATOM.E.CAST.SPIN PT, R15, [R10], R14, R15 ;  /* 0x0000000e0a0f738b */ /* 0x000ea400019e010f */
[----:B--2---:R-:W-:-:S13]  /*19940*/  ISETP.EQ.U32.AND P0, PT, R15, 0x1, PT ;  /* 0x000000010f00780c */ /* 0x004fda0003f02070 */
[----:B------:R-:W-:Y:S05]  /*19950*/  @!P0 BRA `(.L_x_2849) ;  /* 0xfffffffc00ec8947 */ /* 0x000fea000383ffff */
[----:B------:R-:W-:Y:S05]  /*19960*/  BRA `(.L_x_2845) ;  /* 0x00000000000c7947 */ /* 0x000fea0003800000 */
.L_x_2848:
[----:B------:R-:W2:Y:S02]  /*19970*/  LD.E R12, desc[UR8][R10.64] ;  /* 0x000000080a0c7980 */ /* 0x000ea4000c101900 */
[----:B--2---:R-:W-:-:S05]  /*19980*/  FADD R15, R21, R12 ;  /* 0x0000000c150f7221 */ /* 0x004fca0000000000 */
[----:B------:R1:W-:Y:S02]  /*19990*/  ST.E desc[UR8][R10.64], R15 ;  /* 0x0000000f0a007985 */ /* 0x0003e4000c101908 */
.L_x_2845:
[----:B------:R-:W-:Y:S05]  /*199a0*/  BSYNC.RECONVERGENT B1 ;  /* 0x0000000000017941 */ /* 0x000fea0003800200 */
.L_x_2844:
[----:B-1----:R-:W-:-:S05]  /*199b0*/  IMAD.WIDE R10, R7, 0x4, R26 ;  /* 0x00000004070a7825 */ /* 0x002fca00078e021a */
[----:B------:R1:W-:Y:S01]  /*199c0*/  ATOM.E.ADD.F32.FTZ.RN.STRONG.GPU P0, RZ, desc[UR8][R10.64], R17 ;  /* 0x800000110aff79a2 */ /* 0x0003e2000c10f308 */
[----:B------:R-:W-:Y:S04]  /*199d0*/  BSSY.RECONVERGENT B1, `(.L_x_2850) ;  /* 0x0000015000017945 */ /* 0x000fe80003800200 */
[----:B-1----:R-:W-:Y:S05]  /*199e0*/  @P0 BRA `(.L_x_2851) ;  /* 0x00000000004c0947 */ /* 0x002fea0003800000 */
[----:B------:R-:W1:Y:S02]  /*199f0*/  QSPC.E.S P0, RZ, [R10] ;  /* 0x000000000aff73aa */ /* 0x000e640000000500 */
[----:B-1----:R-:W-:Y:S05]  /*19a00*/  @!P0 BRA `(.L_x_2852) ;  /* 0x0000000000188947 */ /* 0x002fea0003800000 */
[----:B------:R-:W-:-:S07]  /*19a10*/  MOV R7, R10 ;  /* 0x0000000a00077202 */ /* 0x000fce0000000f00 */
.L_x_2853:
[----:B------:R-:W1:Y:S02]  /*19a20*/  LDS R10, [R7] ;  /* 0x00000000070a7984 */ /* 0x000e640000000800 */
[----:B-1----:R-:W-:-:S05]  /*19a30*/  FADD R11, R17, R10 ;  /* 0x0000000a110b7221 */ /* 0x002fca0000000000 */
[----:B------:R-:W1:Y:S02]  /*19a40*/  ATOMS.CAST.SPIN P0, [R7], R10, R11 ;  /* 0x0000000a0700758d */ /* 0x000e64000180000b */
[----:B-1----:R-:W-:Y:S05]  /*19a50*/  @!P0 BRA `(.L_x_2853) ;  /* 0xfffffffc00f08947 */ /* 0x002fea000383ffff */
[----:B------:R-:W-:Y:S05]  /*19a60*/  BRA `(.L_x_2851) ;  /* 0x00000000002c7947 */ /* 0x000fea0003800000 */
.L_x_2852:
[----:B------:R-:W1:Y:S02]  /*19a70*/  QSPC.E.D P0, RZ, [R10] ;  /* 0x000000000aff73aa */ /* 0x000e640000000700 */
[----:B-1----:R-:W-:Y:S05]  /*19a80*/  @!P0 BRA `(.L_x_2854) ;  /* 0x0000000000188947 */ /* 0x002fea0003800000 */
.L_x_2855:
[----:B------:R-:W2:Y:S02]  /*19a90*/  LD.E R14, [R10] ;  /* 0x000000000a0e7980 */ /* 0x000ea40000100900 */
[----:B--2---:R-:W-:-:S06]  /*19aa0*/  FADD R15, R17, R14 ;  /* 0x0000000e110f7221 */ /* 0x004fcc0000000000 */
[----:B------:R-:W2:Y:S02]  /*19ab0*/  ATOM.E.CAST.SPIN PT, R15, [R10], R14, R15 ;  /* 0x0000000e0a0f738b */ /* 0x000ea400019e010f */
[----:B--2---:R-:W-:-:S13]  /*19ac0*/  ISETP.EQ.U32.AND P0, PT, R15, 0x1, PT ;  /* 0x000000010f00780c */ /* 0x004fda0003f02070 */
[----:B------:R-:W-:Y:S05]  /*19ad0*/  @!P0 BRA `(.L_x_2855) ;  /* 0xfffffffc00ec8947 */ /* 0x000fea000383ffff */
[----:B------:R-:W-:Y:S05]  /*19ae0*/  BRA `(.L_x_2851) ;  /* 0x00000000000c7947 */ /* 0x000fea0003800000 */
.L_x_2854:
[----:B------:R-:W2:Y:S02]  /*19af0*/  LD.E R12, desc[UR8][R10.64] ;  /* 0x000000080a0c7980 */ /* 0x000ea4000c101900 */
[----:B--2---:R-:W-:-:S05]  /*19b00*/  FADD R7, R17, R12 ;  /* 0x0000000c11077221 */ /* 0x004fca0000000000 */
[----:B------:R1:W-:Y:S02]  /*19b10*/  ST.E desc[UR8][R10.64], R7 ;  /* 0x000000070a007985 */ /* 0x0003e4000c101908 */
.L_x_2851:
[----:B------:R-:W-:Y:S05]  /*19b20*/  BSYNC.RECONVERGENT B1 ;  /* 0x0000000000017941 */ /* 0x000fea0003800200 */
.L_x_2850:
        /* <DEDUP_REMOVED lines=10> */
.L_x_2859:
[----:B------:R-:W1:Y:S02]  /*19bd0*/  LDS R10, [R7] ;  /* 0x00000000070a7984 */ /* 0x000e640000000800 */
[----:B-1----:R-:W-:-:S05]  /*19be0*/  FADD R11, R21, R10 ;  /* 0x0000000a150b7221 */ /* 0x002fca0000000000 */
[----:B------:R-:W1:Y:S02]  /*19bf0*/  ATOMS.CAST.SPIN P0, [R7], R10, R11 ;  /* 0x0000000a0700758d */ /* 0x000e64000180000b */
[----:B-1----:R-:W-:Y:S05]  /*19c00*/  @!P0 BRA `(.L_x_2859) ;  /* 0xfffffffc00f08947 */ /* 0x002fea000383ffff */
[----:B------:R-:W-:Y:S05]  /*19c10*/  BRA `(.L_x_2857) ;  /* 0x00000000002c7947 */ /* 0x000fea0003800000 */
.L_x_2858:
[----:B------:R-:W1:Y:S02]  /*19c20*/  QSPC.E.D P0, RZ, [R10] ;  /* 0x000000000aff73aa */ /* 0x000e640000000700 */
[----:B-1----:R-:W-:Y:S05]  /*19c30*/  @!P0 BRA `(.L_x_2860) ;  /* 0x0000000000188947 */ /* 0x002fea0003800000 */
.L_x_2861:
[----:B------:R-:W2:Y:S02]  /*19c40*/  LD.E R14, [R10] ;  /* 0x000000000a0e7980 */ /* 0x000ea40000100900 */
[----:B--2---:R-:W-:-:S06]  /*19c50*/  FADD R15, R21, R14 ;  /* 0x0000000e150f7221 */ /* 0x004fcc0000000000 */
[----:B------:R-:W2:Y:S02]  /*19c60*/  ATOM.E.CAST.SPIN PT, R15, [R10], R14, R15 ;  /* 0x0000000e0a0f738b */ /* 0x000ea400019e010f */
[----:B--2---:R-:W-:-:S13]  /*19c70*/  ISETP.EQ.U32.AND P0, PT, R15, 0x1, PT ;  /* 0x000000010f00780c */ /* 0x004fda0003f02070 */
[----:B------:R-:W-:Y:S05]  /*19c80*/  @!P0 BRA `(.L_x_2861) ;  /* 0xfffffffc00ec8947 */ /* 0x000fea000383ffff */
[----:B------:R-:W-:Y:S05]  /*19c90*/  BRA `(.L_x_2857) ;  /* 0x00000000000c7947 */ /* 0x000fea0003800000 */
.L_x_2860:
[----:B------:R-:W2:Y:S02]  /*19ca0*/  LD.E R7, desc[UR8][R10.64] ;  /* 0x000000080a077980 */ /* 0x000ea4000c101900 */
[----:B--2---:R-:W-:-:S05]  /*19cb0*/  FADD R7, R21, R7 ;  /* 0x0000000715077221 */ /* 0x004fca0000000000 */
[----:B------:R1:W-:Y:S02]  /*19cc0*/  ST.E desc[UR8][R10.64], R7 ;  /* 0x000000070a007985 */ /* 0x0003e4000c101908 */
.L_x_2857:
[----:B------:R-:W-:Y:S05]  /*19cd0*/  BSYNC.RECONVERGENT B1 ;  /* 0x0000000000017941 */ /* 0x000fea0003800200 */
.L_x_2856:
[----:B-1----:R-:W-:-:S05]  /*19ce0*/  IMAD.WIDE R10, R4, 0x4, R26 ;  /* 0x00000004040a7825 */ /* 0x002fca00078e021a */
[----:B------:R1:W-:Y:S01]  /*19cf0*/  ATOM.E.ADD.F32.FTZ.RN.STRONG.GPU P0, RZ, desc[UR8][R10.64], R17 ;  /* 0x800000110aff79a2 */ /* 0x0003e2000c10f308 */
[----:B------:R-:W-:Y:S04]  /*19d00*/  BSSY.RECONVERGENT B1, `(.L_x_2862) ;  /* 0x0000015000017945 */ /* 0x000fe80003800200 */
[----:B-1----:R-:W-:Y:S05]  /*19d10*/  @P0 BRA `(.L_x_2863) ;  /* 0x00000000004c0947 */ /* 0x002fea0003800000 */
[----:B------:R-:W1:Y:S02]  /*19d20*/  QSPC.E.S P0, RZ, [R10] ;  /* 0x000000000aff73aa */ /* 0x000e640000000500 */
[----:B-1----:R-:W-:Y:S05]  /*19d30*/  @!P0 BRA `(.L_x_2864) ;  /* 0x0000000000188947 */ /* 0x002fea0003800000 */
[----:B------:R-:W-:-:S07]  /*19d40*/  MOV R4, R10 ;  /* 0x0000000a00047202 */ /* 0x000fce0000000f00 */
.L_x_2865:
[----:B------:R-:W1:Y:S02]  /*19d50*/  LDS R10, [R4] ;  /* 0x00000000040a7984 */ /* 0x000e640000000800 */
[----:B-1----:R-:W-:-:S05]  /*19d60*/  FADD R11, R17, R10 ;  /* 0x0000000a110b7221 */ /* 0x002fca0000000000 */
[----:B------:R-:W1:Y:S02]  /*19d70*/  ATOMS.CAST.SPIN P0, [R4], R10, R11 ;  /* 0x0000000a0400758d */ /* 0x000e64000180000b */
[----:B-1----:R-:W-:Y:S05]  /*19d80*/  @!P0 BRA `(.L_x_2865) ;  /* 0xfffffffc00f08947 */ /* 0x002fea000383ffff */
[----:B------:R-:W-:Y:S05]  /*19d90*/  BRA `(.L_x_2863) ;  /* 0x00000000002c7947 */ /* 0x000fea0003800000 */
.L_x_2864:
[----:B------:R-:W1:Y:S02]  /*19da0*/  QSPC.E.D P0, RZ, [R10] ;  /* 0x000000000aff73aa */ /* 0x000e640000000700 */
[----:B-1----:R-:W-:Y:S05]  /*19db0*/  @!P0 BRA `(.L_x_2866) ;  /* 0x0000000000188947 */ /* 0x002fea0003800000 */
.L_x_2867:
[----:B------:R-:W2:Y:S02]  /*19dc0*/  LD.E R14, [R10] ;  /* 0x000000000a0e7980 */ /* 0x000ea40000100900 */
[----:B--2---:R-:W-:-:S06]  /*19dd0*/  FADD R15, R17, R14 ;  /* 0x0000000e110f7221 */ /* 0x004fcc0000000000 */
[----:B------:R-:W2:Y:S02]  /*19de0*/  ATOM.E.CAST.SPIN PT, R15, [R10], R14, R15 ;  /* 0x0000000e0a0f738b */ /* 0x000ea400019e010f */
[----:B--2---:R-:W-:-:S13]  /*19df0*/  ISETP.EQ.U32.AND P0, PT, R15, 0x1, PT ;  /* 0x000000010f00780c */ /* 0x004fda0003f02070 */
[----:B------:R-:W-:Y:S05]  /*19e00*/  @!P0 BRA `(.L_x_2867) ;  /* 0xfffffffc00ec8947 */ /* 0x000fea000383ffff */
[----:B------:R-:W-:Y:S05]  /*19e10*/  BRA `(.L_x_2863) ;  /* 0x00000000000c7947 */ /* 0x000fea0003800000 */
.L_x_2866:
[----:B------:R-:W2:Y:S02]  /*19e20*/  LD.E R4, desc[UR8][R10.64] ;  /* 0x000000080a047980 */ /* 0x000ea4000c101900 */
[----:B--2---:R-:W-:-:S05]  /*19e30*/  FADD R7, R17, R4 ;  /* 0x0000000411077221 */ /* 0x004fca0000000000 */
[----:B------:R1:W-:Y:S02]  /*19e40*/  ST.E desc[UR8][R10.64], R7 ;  /* 0x000000070a007985 */ /* 0x0003e4000c101908 */
.L_x_2863:
[----:B------:R-:W-:Y:S05]  /*19e50*/  BSYNC.RECONVERGENT B1 ;  /* 0x0000000000017941 */ /* 0x000fea0003800200 */
.L_x_2862:
        /* <DEDUP_REMOVED lines=10> */
.L_x_2871:
[----:B------:R-:W1:Y:S02]  /*19f00*/  LDS R10, [R4] ;  /* 0x00000000040a7984 */ /* 0x000e640000000800 */
[----:B-1----:R-:W-:-:S05]  /*19f10*/  FADD R11, R7, R10 ;  /* 0x0000000a070b7221 */ /* 0x002fca0000000000 */
[----:B------:R-:W1:Y:S02]  /*19f20*/  ATOMS.CAST.SPIN P0, [R4], R10, R11 ;  /* 0x0000000a0400758d */ /* 0x000e64000180000b */
[----:B-1----:R-:W-:Y:S05]  /*19f30*/  @!P0 BRA `(.L_x_2871) ;  /* 0xfffffffc00f08947 */ /* 0x002fea000383ffff */
[----:B------:R-:W-:Y:S05]  /*19f40*/  BRA `(.L_x_2869) ;  /* 0x00000000002c7947 */ /* 0x000fea0003800000 */
.L_x_2870:
[----:B------:R-:W1:Y:S02]  /*19f50*/  QSPC.E.D P0, RZ, [R10] ;  /* 0x000000000aff73aa */ /* 0x000e640000000700 */
[----:B-1----:R-:W-:Y:S05]  /*19f60*/  @!P0 BRA `(.L_x_2872) ;  /* 0x0000000000188947 */ /* 0x002fea0003800000 */
.L_x_2873:
[----:B------:R-:W2:Y:S02]  /*19f70*/  LD.E R14, [R10] ;  /* 0x000000000a0e7980 */ /* 0x000ea40000100900 */
[----:B--2---:R-:W-:-:S06]  /*19f80*/  FADD R15, R7, R14 ;  /* 0x0000000e070f7221 */ /* 0x004fcc0000000000 */
[----:B------:R-:W2:Y:S02]  /*19f90*/  ATOM.E.CAST.SPIN PT, R15, [R10], R14, R15 ;  /* 0x0000000e0a0f738b */ /* 0x000ea400019e010f */
[----:B--2---:R-:W-:-:S13]  /*19fa0*/  ISETP.EQ.U32.AND P0, PT, R15, 0x1, PT ;  /* 0x000000010f00780c */ /* 0x004fda0003f02070 */
[----:B------:R-:W-:Y:S05]  /*19fb0*/  @!P0 BRA `(.L_x_2873) ;  /* 0xfffffffc00ec8947 */ /* 0x000fea000383ffff */
[----:B------:R-:W-:Y:S05]  /*19fc0*/  BRA `(.L_x_2869) ;  /* 0x00000000000c7947 */ /* 0x000fea0003800000 */
.L_x_2872:
[----:B------:R-:W2:Y:S02]  /*19fd0*/  LD.E R4, desc[UR8][R10.64] ;  /* 0x000000080a047980 */ /* 0x000ea4000c101900 */
[----:B--2---:R-:W-:-:S05]  /*19fe0*/  FADD R7, R7, R4 ;  /* 0x0000000407077221 */ /* 0x004fca0000000000 */
[----:B------:R1:W-:Y:S02]  /*19ff0*/  ST.E desc[UR8][R10.64], R7 ;  /* 0x000000070a007985 */ /* 0x0003e4000c101908 */
.L_x_2869:
[----:B------:R-:W-:Y:S05]  /*1a000*/  BSYNC.RECONVERGENT B1 ;  /* 0x0000000000017941 */ /* 0x000fea0003800200 */
.L_x_2868:
[----:B-1----:R-:W-:-:S05]  /*1a010*/  IMAD.WIDE R10, R3, 0x4, R26 ;  /* 0x00000004030a7825 */ /* 0x002fca00078e021a */
[----:B------:R1:W-:Y:S01]  /*1a020*/  ATOM.E.ADD.F32.FTZ.RN.STRONG.GPU P0, RZ, desc[UR8][R10.64], R17 ;  /* 0x800000110aff79a2 */ /* 0x0003e2000c10f308 */
[----:B------:R-:W-:Y:S04]  /*1a030*/  BSSY.RECONVERGENT B1, `(.L_x_2874) ;  /* 0x0000015000017945 */ /* 0x000fe80003800200 */
[----:B-1----:R-:W-:Y:S05]  /*1a040*/  @P0 BRA `(.L_x_2875) ;  /* 0x00000000004c0947 */ /* 0x002fea0003800000 */
[----:B------:R-:W1:Y:S02]  /*1a050*/  QSPC.E.S P0, RZ, [R10] ;  /* 0x000000000aff73aa */ /* 0x000e640000000500 */
[----:B-1----:R-:W-:Y:S05]  /*1a060*/  @!P0 BRA `(.L_x_2876) ;  /* 0x0000000000188947 */ /* 0x002fea0003800000 */
[----:B------:R-:W-:-:S07]  /*1a070*/  MOV R3, R10 ;  /* 0x0000000a00037202 */ /* 0x000fce0000000f00 */
.L_x_2877:
[----:B------:R-:W1:Y:S02]  /*1a080*/  LDS R10, [R3] ;  /* 0x00000000030a7984 */ /* 0x000e640000000800 */
[----:B-1----:R-:W-:-:S05]  /*1a090*/  FADD R11, R17, R10 ;  /* 0x0000000a110b7221 */ /* 0x002fca0000000000 */
[----:B------:R-:W1:Y:S02]  /*1a0a0*/  ATOMS.CAST.SPIN P0, [R3], R10, R11 ;  /* 0x0000000a0300758d */ /* 0x000e64000180000b */
[----:B-1----:R-:W-:Y:S05]  /*1a0b0*/  @!P0 BRA `(.L_x_2877) ;  /* 0xfffffffc00f08947 */ /* 0x002fea000383ffff */
[----:B------:R-:W-:Y:S05]  /*1a0c0*/  BRA `(.L_x_2875) ;  /* 0x00000000002c7947 */ /* 0x000fea0003800000 */
.L_x_2876:
[----:B------:R-:W1:Y:S02]  /*1a0d0*/  QSPC.E.D P0, RZ, [R10] ;  /* 0x000000000aff73aa */ /* 0x000e640000000700 */
[----:B-1----:R-:W-:Y:S05]  /*1a0e0*/  @!P0 BRA `(.L_x_2878) ;  /* 0x0000000000188947 */ /* 0x002fea0003800000 */
.L_x_2879:
[----:B------:R-:W2:Y:S02]  /*1a0f0*/  LD.E R14, [R10] ;  /* 0x000000000a0e7980 */ /* 0x000ea40000100900 */
[----:B--2---:R-:W-:-:S06]  /*1a100*/  FADD R15, R17, R14 ;  /* 0x0000000e110f7221 */ /* 0x004fcc0000000000 */
[----:B------:R-:W2:Y:S02]  /*1a110*/  ATOM.E.CAST.SPIN PT, R15, [R10], R14, R15 ;  /* 0x0000000e0a0f738b */ /* 0x000ea400019e010f */
[----:B--2---:R-:W-:-:S13]  /*1a120*/  ISETP.EQ.U32.AND P0, PT, R15, 0x1, PT ;  /* 0x000000010f00780c */ /* 0x004fda0003f02070 */
[----:B------:R-:W-:Y:S05]  /*1a130*/  @!P0 BRA `(.L_x_2879) ;  /* 0xfffffffc00ec8947 */ /* 0x000fea000383ffff */
[----:B------:R-:W-:Y:S05]  /*1a140*/  BRA `(.L_x_2875) ;  /* 0x00000000000c7947 */ /* 0x000fea0003800000 */
.L_x_2878:
[----:B------:R-:W2:Y:S02]  /*1a150*/  LD.E R4, desc[UR8][R10.64] ;  /* 0x000000080a047980 */ /* 0x000ea4000c101900 */
[----:B--2---:R-:W-:-:S05]  /*1a160*/  FADD R3, R17, R4 ;  /* 0x0000000411037221 */ /* 0x004fca0000000000 */
[----:B------:R1:W-:Y:S02]  /*1a170*/  ST.E desc[UR8][R10.64], R3 ;  /* 0x000000030a007985 */ /* 0x0003e4000c101908 */
.L_x_2875:
[----:B------:R-:W-:Y:S05]  /*1a180*/  BSYNC.RECONVERGENT B1 ;  /* 0x0000000000017941 */ /* 0x000fea0003800200 */
.L_x_2874:
        /* <DEDUP_REMOVED lines=10> */
.L_x_2883:
[----:B------:R-:W1:Y:S02]  /*1a230*/  LDS R10, [R3] ;  /* 0x00000000030a7984 */ /* 0x000e640000000800 */
[----:B-1----:R-:W-:-:S05]  /*1a240*/  FADD R11, R7, R10 ;  /* 0x0000000a070b7221 */ /* 0x002fca0000000000 */
[----:B------:R-:W1:Y:S02]  /*1a250*/  ATOMS.CAST.SPIN P0, [R3], R10, R11 ;  /* 0x0000000a0300758d */ /* 0x000e64000180000b */
[----:B-1----:R-:W-:Y:S05]  /*1a260*/  @!P0 BRA `(.L_x_2883) ;  /* 0xfffffffc00f08947 */ /* 0x002fea000383ffff */
[----:B------:R-:W-:Y:S05]  /*1a270*/  BRA `(.L_x_2881) ;  /* 0x00000000002c7947 */ /* 0x000fea0003800000 */
.L_x_2882:
[----:B------:R-:W1:Y:S02]  /*1a280*/  QSPC.E.D P0, RZ, [R10] ;  /* 0x000000000aff73aa */ /* 0x000e640000000700 */
[----:B-1----:R-:W-:Y:S05]  /*1a290*/  @!P0 BRA `(.L_x_2884) ;  /* 0x0000000000188947 */ /* 0x002fea0003800000 */
.L_x_2885:
[----:B------:R-:W2:Y:S02]  /*1a2a0*/  LD.E R14, [R10] ;  /* 0x000000000a0e7980 */ /* 0x000ea40000100900 */
[----:B--2---:R-:W-:-:S06]  /*1a2b0*/  FADD R15, R7, R14 ;  /* 0x0000000e070f7221 */ /* 0x004fcc0000000000 */
[----:B------:R-:W2:Y:S02]  /*1a2c0*/  ATOM.E.CAST.SPIN PT, R15, [R10], R14, R15 ;  /* 0x0000000e0a0f738b */ /* 0x000ea400019e010f */
[----:B--2---:R-:W-:-:S13]  /*1a2d0*/  ISETP.EQ.U32.AND P0, PT, R15, 0x1, PT ;  /* 0x000000010f00780c */ /* 0x004fda0003f02070 */
[----:B------:R-:W-:Y:S05]  /*1a2e0*/  @!P0 BRA `(.L_x_2885) ;  /* 0xfffffffc00ec8947 */ /* 0x000fea000383ffff */
[----:B------:R-:W-:Y:S05]  /*1a2f0*/  BRA `(.L_x_2881) ;  /* 0x00000000000c7947 */ /* 0x000fea0003800000 */
.L_x_2884:
[----:B------:R-:W2:Y:S02]  /*1a300*/  LD.E R3, desc[UR8][R10.64] ;  /* 0x000000080a037980 */ /* 0x000ea4000c101900 */
[----:B--2---:R-:W-:-:S05]  /*1a310*/  FADD R3, R7, R3 ;  /* 0x0000000307037221 */ /* 0x004fca0000000000 */
[----:B------:R1:W-:Y:S02]  /*1a320*/  ST.E desc[UR8][R10.64], R3 ;  /* 0x000000030a007985 */ /* 0x0003e4000c101908 */
.L_x_2881:
[----:B------:R-:W-:Y:S05]  /*1a330*/  BSYNC.RECONVERGENT B1 ;  /* 0x0000000000017941 */ /* 0x000fea0003800200 */
.L_x_2880:
[----:B------:R-:W-:-:S05]  /*1a340*/  IMAD.WIDE R6, R6, 0x4, R26 ;  /* 0x0000000406067825 */ /* 0x000fca00078e021a */
[----:B------:R2:W-:Y:S01]  /*1a350*/  ATOM.E.ADD.F32.FTZ.RN.STRONG.GPU P0, RZ, desc[UR8][R6.64], R17 ;  /* 0x8000001106ff79a2 */ /* 0x0005e2000c10f308 */
[----:B------:R-:W-:Y:S04]  /*1a360*/  BSSY.RECONVERGENT B1, `(.L_x_2886) ;  /* 0x0000015000017945 */ /* 0x000fe80003800200 */
[----:B--2---:R-:W-:Y:S05]  /*1a370*/  @P0 BRA `(.L_x_2887) ;  /* 0x00000000004c0947 */ /* 0x004fea0003800000 */
[----:B------:R-:W2:Y:S02]  /*1a380*/  QSPC.E.S P0, RZ, [R6] ;  /* 0x0000000006ff73aa */ /* 0x000ea40000000500 */
[----:B--2---:R-:W-:Y:S05]  /*1a390*/  @!P0 BRA `(.L_x_2888) ;  /* 0x0000000000188947 */ /* 0x004fea0003800000 */
[----:B-1----:R-:W-:-:S07]  /*1a3a0*/  MOV R3, R6 ;  /* 0x0000000600037202 */ /* 0x002fce0000000f00 */
.L_x_2889:
[----:B------:R-:W1:Y:S02]  /*1a3b0*/  LDS R6, [R3] ;  /* 0x0000000003067984 */ /* 0x000e640000000800 */
[----:B-1----:R-:W-:-:S05]  /*1a3c0*/  FADD R7, R17, R6 ;  /* 0x0000000611077221 */ /* 0x002fca0000000000 */
[----:B------:R-:W1:Y:S02]  /*1a3d0*/  ATOMS.CAST.SPIN P0, [R3], R6, R7 ;  /* 0x000000060300758d */ /* 0x000e640001800007 */
[----:B-1----:R-:W-:Y:S05]  /*1a3e0*/  @!P0 BRA `(.L_x_2889) ;  /* 0xfffffffc00f08947 */ /* 0x002fea000383ffff */
[----:B------:R-:W-:Y:S05]  /*1a3f0*/  BRA `(.L_x_2887) ;  /* 0x00000000002c7947 */ /* 0x000fea0003800000 */
.L_x_2888:
[----:B------:R-:W2:Y:S02]  /*1a400*/  QSPC.E.D P0, RZ, [R6] ;  /* 0x0000000006ff73aa */ /* 0x000ea40000000700 */
[----:B--2---:R-:W-:Y:S05]  /*1a410*/  @!P0 BRA `(.L_x_2890) ;  /* 0x0000000000188947 */ /* 0x004fea0003800000 */
.L_x_2891:
[----:B-1----:R-:W2:Y:S02]  /*1a420*/  LD.E R10, [R6] ;  /* 0x00000000060a7980 */ /* 0x002ea40000100900 */
[----:B--2---:R-:W-:-:S06]  /*1a430*/  FADD R11, R17, R10 ;  /* 0x0000000a110b7221 */ /* 0x004fcc0000000000 */
[----:B------:R-:W2:Y:S02]  /*1a440*/  ATOM.E.CAST.SPIN PT, R11, [R6], R10, R11 ;  /* 0x0000000a060b738b */ /* 0x000ea400019e010b */
[----:B--2---:R-:W-:-:S13]  /*1a450*/  ISETP.EQ.U32.AND P0, PT, R11, 0x1, PT ;  /* 0x000000010b00780c */ /* 0x004fda0003f02070 */
[----:B------:R-:W-:Y:S05]  /*1a460*/  @!P0 BRA `(.L_x_2891) ;  /* 0xfffffffc00ec8947 */ /* 0x000fea000383ffff */
[----:B------:R-:W-:Y:S05]  /*1a470*/  BRA `(.L_x_2887) ;  /* 0x00000000000c7947 */ /* 0x000fea0003800000 */
.L_x_2890:
[----:B------:R-:W1:Y:S02]  /*1a480*/  LD.E R4, desc[UR8][R6.64] ;  /* 0x0000000806047980 */ /* 0x000e64000c101900 */
[----:B-1----:R-:W-:-:S05]  /*1a490*/  FADD R3, R17, R4 ;  /* 0x0000000411037221 */ /* 0x002fca0000000000 */
[----:B------:R2:W-:Y:S02]  /*1a4a0*/  ST.E desc[UR8][R6.64], R3 ;  /* 0x0000000306007985 */ /* 0x0005e4000c101908 */
.L_x_2887:
[----:B------:R-:W-:Y:S05]  /*1a4b0*/  BSYNC.RECONVERGENT B1 ;  /* 0x0000000000017941 */ /* 0x000fea0003800200 */
.L_x_2886:
        /* <DEDUP_REMOVED lines=8> */
[----:B-1----:R-:W-:-:S07]  /*1a540*/  MOV R3, R6 ;  /* 0x0000000600037202 */ /* 0x002fce0000000f00 */
.L_x_2895:
[----:B------:R-:W1:Y:S02]  /*1a550*/  LDS R6, [R3] ;  /* 0x0000000003067984 */ /* 0x000e640000000800 */
[----:B-1----:R-:W-:-:S05]  /*1a560*/  FADD R7, R15, R6 ;  /* 0x000000060f077221 */ /* 0x002fca0000000000 */
[----:B------:R-:W1:Y:S02]  /*1a570*/  ATOMS.CAST.SPIN P0, [R3], R6, R7 ;  /* 0x000000060300758d */ /* 0x000e640001800007 */
[----:B-1----:R-:W-:Y:S05]  /*1a580*/  @!P0 BRA `(.L_x_2895) ;  /* 0xfffffffc00f08947 */ /* 0x002fea000383ffff */
[----:B------:R-:W-:Y:S05]  /*1a590*/  BRA `(.L_x_2893) ;  /* 0x00000000002c7947 */ /* 0x000fea0003800000 */
.L_x_2894:
[----:B------:R-:W2:Y:S02]  /*1a5a0*/  QSPC.E.D P0, RZ, [R6] ;  /* 0x0000000006ff73aa */ /* 0x000ea40000000700 */
[----:B--2---:R-:W-:Y:S05]  /*1a5b0*/  @!P0 BRA `(.L_x_2896) ;  /* 0x0000000000188947 */ /* 0x004fea0003800000 */
.L_x_2897:
[----:B-1----:R-:W2:Y:S02]  /*1a5c0*/  LD.E R10, [R6] ;  /* 0x00000000060a7980 */ /* 0x002ea40000100900 */
[----:B--2---:R-:W-:-:S06]  /*1a5d0*/  FADD R11, R15, R10 ;  /* 0x0000000a0f0b7221 */ /* 0x004fcc0000000000 */
[----:B------:R-:W2:Y:S02]  /*1a5e0*/  ATOM.E.CAST.SPIN PT, R11, [R6], R10, R11 ;  /* 0x0000000a060b738b */ /* 0x000ea400019e010b */
[----:B--2---:R-:W-:-:S13]  /*1a5f0*/  ISETP.EQ.U32.AND P0, PT, R11, 0x1, PT ;  /* 0x000000010b00780c */ /* 0x004fda0003f02070 */
[----:B------:R-:W-:Y:S05]  /*1a600*/  @!P0 BRA `(.L_x_2897) ;  /* 0xfffffffc00ec8947 */ /* 0x000fea000383ffff */
[----:B------:R-:W-:Y:S05]  /*1a610*/  BRA `(.L_x_2893) ;  /* 0x00000000000c7947 */ /* 0x000fea0003800000 */
.L_x_2896:
[----:B-1----:R-:W2:Y:S02]  /*1a620*/  LD.E R3, desc[UR8][R6.64] ;  /* 0x0000000806037980 */ /* 0x002ea4000c101900 */
[----:B--2---:R-:W-:-:S05]  /*1a630*/  FADD R3, R15, R3 ;  /* 0x000000030f037221 */ /* 0x004fca0000000000 */
[----:B------:R2:W-:Y:S02]  /*1a640*/  ST.E desc[UR8][R6.64], R3 ;  /* 0x0000000306007985 */ /* 0x0005e4000c101908 */
.L_x_2893:
[----:B------:R-:W-:Y:S05]  /*1a650*/  BSYNC.RECONVERGENT B1 ;  /* 0x0000000000017941 */ /* 0x000fea0003800200 */
.L_x_2892:
[----:B------:R-:W-:-:S05]  /*1a660*/  IMAD.WIDE R4, R5, 0x4, R26 ;  /* 0x0000000405047825 */ /* 0x000fca00078e021a */
[----:B------:R3:W-:Y:S01]  /*1a670*/  ATOM.E.ADD.F32.FTZ.RN.STRONG.GPU P0, RZ, desc[UR8][R4.64], R17 ;  /* 0x8000001104ff79a2 */ /* 0x0007e2000c10f308 */
[----:B------:R-:W-:Y:S04]  /*1a680*/  BSSY.RECONVERGENT B1, `(.L_x_2898) ;  /* 0x0000015000017945 */ /* 0x000fe80003800200 */
[----:B---3--:R-:W-:Y:S05]  /*1a690*/  @P0 BRA `(.L_x_2899) ;  /* 0x00000000004c0947 */ /* 0x008fea0003800000 */
[----:B------:R-:W3:Y:S02]  /*1a6a0*/  QSPC.E.S P0, RZ, [R4] ;  /* 0x0000000004ff73aa */ /* 0x000ee40000000500 */
[----:B---3--:R-:W-:Y:S05]  /*1a6b0*/  @!P0 BRA `(.L_x_2900) ;  /* 0x0000000000188947 */ /* 0x008fea0003800000 */
[----:B-12---:R-:W-:-:S07]  /*1a6c0*/  MOV R3, R4 ;  /* 0x0000000400037202 */ /* 0x006fce0000000f00 */
.L_x_2901:
[----:B------:R-:W1:Y:S02]  /*1a6d0*/  LDS R4, [R3] ;  /* 0x0000000003047984 */ /* 0x000e640000000800 */
[----:B-1----:R-:W-:-:S05]  /*1a6e0*/  FADD R5, R17, R4 ;  /* 0x0000000411057221 */ /* 0x002fca0000000000 */
[----:B------:R-:W1:Y:S02]  /*1a6f0*/  ATOMS.CAST.SPIN P0, [R3], R4, R5 ;  /* 0x000000040300758d */ /* 0x000e640001800005 */
[----:B-1----:R-:W-:Y:S05]  /*1a700*/  @!P0 BRA `(.L_x_2901) ;  /* 0xfffffffc00f08947 */ /* 0x002fea000383ffff */
[----:B------:R-:W-:Y:S05]  /*1a710*/  BRA `(.L_x_2899) ;  /* 0x00000000002c7947 */ /* 0x000fea0003800000 */
.L_x_2900:
[----:B------:R-:W3:Y:S02]  /*1a720*/  QSPC.E.D P0, RZ, [R4] ;  /* 0x0000000004ff73aa */ /* 0x000ee40000000700 */
[----:B---3--:R-:W-:Y:S05]  /*1a730*/  @!P0 BRA `(.L_x_2902) ;  /* 0x0000000000188947 */ /* 0x008fea0003800000 */
.L_x_2903:
[----:B--2---:R-:W2:Y:S02]  /*1a740*/  LD.E R6, [R4] ;  /* 0x0000000004067980 */ /* 0x004ea40000100900 */
[----:B--2---:R-:W-:-:S06]  /*1a750*/  FADD R7, R17, R6 ;  /* 0x0000000611077221 */ /* 0x004fcc0000000000 */
[----:B------:R-:W2:Y:S02]  /*1a760*/  ATOM.E.CAST.SPIN PT, R7, [R4], R6, R7 ;  /* 0x000000060407738b */ /* 0x000ea400019e0107 */
[----:B--2---:R-:W-:-:S13]  /*1a770*/  ISETP.EQ.U32.AND P0, PT, R7, 0x1, PT ;  /* 0x000000010700780c */ /* 0x004fda0003f02070 */
[----:B------:R-:W-:Y:S05]  /*1a780*/  @!P0 BRA `(.L_x_2903) ;  /* 0xfffffffc00ec8947 */ /* 0x000fea000383ffff */
[----:B------:R-:W-:Y:S05]  /*1a790*/  BRA `(.L_x_2899) ;  /* 0x00000000000c7947 */ /* 0x000fea0003800000 */
.L_x_2902:
[----:B--2---:R-:W1:Y:S02]  /*1a7a0*/  LD.E R6, desc[UR8][R4.64] ;  /* 0x0000000804067980 */ /* 0x004e64000c101900 */
[----:B-1----:R-:W-:-:S05]  /*1a7b0*/  FADD R3, R17, R6 ;  /* 0x0000000611037221 */ /* 0x002fca0000000000 */
[----:B------:R3:W-:Y:S02]  /*1a7c0*/  ST.E desc[UR8][R4.64], R3 ;  /* 0x0000000304007985 */ /* 0x0007e4000c101908 */
.L_x_2899:
[----:B------:R-:W-:Y:S05]  /*1a7d0*/  BSYNC.RECONVERGENT B1 ;  /* 0x0000000000017941 */ /* 0x000fea0003800200 */
.L_x_2898:
[----:B-123--:R-:W2:Y:S01]  /*1a7e0*/  LDL R3, [R1+0x7c] ;  /* 0x00007c0001037983 */ /* 0x00eea20000100800 */
        /* <DEDUP_REMOVED lines=9> */
.L_x_2907:
[----:B------:R-:W1:Y:S02]  /*1a880*/  LDS R2, [R4] ;  /* 0x0000000004027984 */ /* 0x000e640000000800 */
[----:B-1----:R-:W-:-:S05]  /*1a890*/  FADD R3, R13, R2 ;  /* 0x000000020d037221 */ /* 0x002fca0000000000 */
[----:B------:R-:W1:Y:S02]  /*1a8a0*/  ATOMS.CAST.SPIN P0, [R4], R2, R3 ;  /* 0x000000020400758d */ /* 0x000e640001800003 */
[----:B-1----:R-:W-:Y:S05]  /*1a8b0*/  @!P0 BRA `(.L_x_2907) ;  /* 0xfffffffc00f08947 */ /* 0x002fea000383ffff */
[----:B------:R-:W-:Y:S05]  /*1a8c0*/  BRA `(.L_x_2905) ;  /* 0x00000000002c7947 */ /* 0x000fea0003800000 */
.L_x_2906:
[----:B------:R-:W1:Y:S02]  /*1a8d0*/  QSPC.E.D P0, RZ, [R2] ;  /* 0x0000000002ff73aa */ /* 0x000e640000000700 */
[----:B-1----:R-:W-:Y:S05]  /*1a8e0*/  @!P0 BRA `(.L_x_2908) ;  /* 0x0000000000188947 */ /* 0x002fea0003800000 */
.L_x_2909:
[----:B------:R-:W2:Y:S02]  /*1a8f0*/  LD.E R4, [R2] ;  /* 0x0000000002047980 */ /* 0x000ea40000100900 */
[----:B--2---:R-:W-:-:S06]  /*1a900*/  FADD R5, R13, R4 ;  /* 0x000000040d057221 */ /* 0x004fcc0000000000 */
[----:B------:R-:W2:Y:S02]  /*1a910*/  ATOM.E.CAST.SPIN PT, R5, [R2], R4, R5 ;  /* 0x000000040205738b */ /* 0x000ea400019e0105 */
[----:B--2---:R-:W-:-:S13]  /*1a920*/  ISETP.EQ.U32.AND P0, PT, R5, 0x1, PT ;  /* 0x000000010500780c */ /* 0x004fda0003f02070 */
[----:B------:R-:W-:Y:S05]  /*1a930*/  @!P0 BRA `(.L_x_2909) ;  /* 0xfffffffc00ec8947 */ /* 0x000fea000383ffff */
[----:B------:R-:W-:Y:S05]  /*1a940*/  BRA `(.L_x_2905) ;  /* 0x00000000000c7947 */ /* 0x000fea0003800000 */
.L_x_2908:
[----:B------:R-:W2:Y:S02]  /*1a950*/  LD.E R4, desc[UR8][R2.64] ;  /* 0x0000000802047980 */ /* 0x000ea4000c101900 */
[----:B--2---:R-:W-:-:S05]  /*1a960*/  FADD R5, R13, R4 ;  /* 0x000000040d057221 */ /* 0x004fca0000000000 */
[----:B------:R1:W-:Y:S02]  /*1a970*/  ST.E desc[UR8][R2.64], R5 ;  /* 0x0000000502007985 */ /* 0x0003e4000c101908 */
.L_x_2905:
[----:B------:R-:W-:Y:S05]  /*1a980*/  BSYNC.RECONVERGENT B1 ;  /* 0x0000000000017941 */ /* 0x000fea0003800200 */
.L_x_2904:
[----:B-1----:R-:W2:Y:S02]  /*1a990*/  LDL.LU R2, [R1+0x7c] ;  /* 0x00007c0001027983 */ /* 0x002ea40000300800 */
[----:B--2---:R-:W-:-:S05]  /*1a9a0*/  IMAD.WIDE R2, R2, 0x4, R26 ;  /* 0x0000000402027825 */ /* 0x004fca00078e021a */
[----:B------:R1:W-:Y:S02]  /*1a9b0*/  ATOM.E.ADD.F32.FTZ.RN.STRONG.GPU P0, RZ, desc[UR8][R2.64], R17 ;  /* 0x8000001102ff79a2 */ /* 0x0003e4000c10f308 */
[----:B-1----:R-:W-:Y:S05]  /*1a9c0*/  @P0 BRA `(.L_x_2135) ;  /* 0x00000000004c0947 */ /* 0x002fea0003800000 */
[----:B------:R-:W1:Y:S02]  /*1a9d0*/  QSPC.E.S P0, RZ, [R2] ;  /* 0x0000000002ff73aa */ /* 0x000e640000000500 */
[----:B-1----:R-:W-:Y:S05]  /*1a9e0*/  @!P0 BRA `(.L_x_2910) ;  /* 0x0000000000188947 */ /* 0x002fea0003800000 */
[----:B------:R-:W-:-:S07]  /*1a9f0*/  MOV R4, R2 ;  /* 0x0000000200047202 */ /* 0x000fce0000000f00 */
.L_x_2911:
[----:B------:R-:W1:Y:S02]  /*1aa00*/  LDS R2, [R4] ;  /* 0x0000000004027984 */ /* 0x000e640000000800 */
[----:B-1----:R-:W-:-:S05]  /*1aa10*/  FADD R3, R17, R2 ;  /* 0x0000000211037221 */ /* 0x002fca0000000000 */
[----:B------:R-:W1:Y:S02]  /*1aa20*/  ATOMS.CAST.SPIN P0, [R4], R2, R3 ;  /* 0x000000020400758d */ /* 0x000e640001800003 */
[----:B-1----:R-:W-:Y:S05]  /*1aa30*/  @!P0 BRA `(.L_x_2911) ;  /* 0xfffffffc00f08947 */ /* 0x002fea000383ffff */
[----:B------:R-:W-:Y:S05]  /*1aa40*/  BRA `(.L_x_2135) ;  /* 0x00000000002c7947 */ /* 0x000fea0003800000 */
.L_x_2910:
[----:B------:R-:W1:Y:S02]  /*1aa50*/  QSPC.E.D P0, RZ, [R2] ;  /* 0x0000000002ff73aa */ /* 0x000e640000000700 */
[----:B-1----:R-:W-:Y:S05]  /*1aa60*/  @!P0 BRA `(.L_x_2912) ;  /* 0x0000000000188947 */ /* 0x002fea0003800000 */
.L_x_2913:
[----:B------:R-:W2:Y:S02]  /*1aa70*/  LD.E R4, [R2] ;  /* 0x0000000002047980 */ /* 0x000ea40000100900 */
[----:B--2---:R-:W-:-:S06]  /*1aa80*/  FADD R5, R17, R4 ;  /* 0x0000000411057221 */ /* 0x004fcc0000000000 */
[----:B------:R-:W2:Y:S02]  /*1aa90*/  ATOM.E.CAST.SPIN PT, R5, [R2], R4, R5 ;  /* 0x000000040205738b */ /* 0x000ea400019e0105 */
[----:B--2---:R-:W-:-:S13]  /*1aaa0*/  ISETP.EQ.U32.AND P0, PT, R5, 0x1, PT ;  /* 0x000000010500780c */ /* 0x004fda0003f02070 */
[----:B------:R-:W-:Y:S05]  /*1aab0*/  @!P0 BRA `(.L_x_2913) ;  /* 0xfffffffc00ec8947 */ /* 0x000fea000383ffff */
[----:B------:R-:W-:Y:S05]  /*1aac0*/  BRA `(.L_x_2135) ;  /* 0x00000000000c7947 */ /* 0x000fea0003800000 */
.L_x_2912:
[----:B------:R-:W2:Y:S02]  /*1aad0*/  LD.E R4, desc[UR8][R2.64] ;  /* 0x0000000802047980 */ /* 0x000ea4000c101900 */
[----:B--2---:R-:W-:-:S05]  /*1aae0*/  FADD R17, R17, R4 ;  /* 0x0000000411117221 */ /* 0x004fca0000000000 */
[----:B------:R1:W-:Y:S02]  /*1aaf0*/  ST.E desc[UR8][R2.64], R17 ;  /* 0x0000001102007985 */ /* 0x0003e4000c101908 */
.L_x_2135:
[----:B------:R-:W-:Y:S05]  /*1ab00*/  BSYNC B0 ;  /* 0x0000000000007941 */ /* 0x000fea0003800000 */
.L_x_2134:
[----:B01----:R-:W0:Y:S01]  /*1ab10*/  LDC R2, c[0x0][0x3b4] ;  /* 0x0000ed00ff027b82 */ /* 0x003e220000000800 */
[----:B------:R-:W-:Y:S01]  /*1ab20*/  BSSY B0, `(.L_x_2914) ;  /* 0x0001972000007945 */ /* 0x000fe20003800000 */
[----:B0-----:R-:W-:-:S13]  /*1ab30*/  FSETP.GEU.AND P0, PT, R2, 1.1920928955078125e-07, PT ;  /* 0x340000000200780b */ /* 0x001fda0003f0e000 */
[----:B------:R-:W-:Y:S05]  /*1ab40*/  @!P0 BRA `(.L_x_2915) ;  /* 0x0000019400bc8947 */ /* 0x000fea0003800000 */
[----:B------:R-:W-:-:S03]  /*1ab50*/  UMOV UR4, 0xffffffff ;  /* 0xffffffff00047882 */ /* 0x000fc60000000000 */
[----:B------:R-:W-:Y:S05]  /*1ab60*/  BRA.DIV UR4, `(.L_x_2916) ;  /* 0x0000040a04687947 */ /* 0x000fea000b800000 */
[----:B------:R-:W2:Y:S01]  /*1ab70*/  LDL R48, [R1+0xc8] ;  /* 0x0000c80001307983 */ /* 0x000ea20000100800 */
[----:B------:R-:W0:Y:S01]  /*1ab80*/  LDC.64 R22, c[0x0][0x388] ;  /* 0x0000e200ff167b82 */ /* 0x000e220000000a00 */
[----:B------:R-:W1:Y:S01]  /*1ab90*/  LDCU UR4, c[0x0][0x394] ;  /* 0x00007280ff0477ac */ /* 0x000e620008000800 */
[CC--:B------:R-:W-:Y:S01]  /*1aba0*/  LEA R4, R19.reuse, R19.reuse, 0x1 ;  /* 0x0000001313047211 */ /* 0x0c0fe200078e08ff */
[----:B-----5:R-:W-:Y:S01]  /*1abb0*/  SHFL.IDX PT, R24, R47, RZ, 0x181f ;  /* 0x00181fff2f187589 */ /* 0x020fe200000e0000 */
[CC--:B------:R-:W-:Y:S02]  /*1abc0*/  LEA R6, R19.reuse, R19.reuse, 0x2 ;  /* 0x0000001313067211 */ /* 0x0c0fe400078e10ff */
[C---:B------:R-:W-:Y:S01]  /*1abd0*/  SHF.L.U32 R7, R19.reuse, 0x1, RZ ;  /* 0x0000000113077819 */ /* 0x040fe200000006ff */
[----:B------:R-:W-:Y:S01]  /*1abe0*/  STL [R1+0x110], R0 ;  /* 0x0001100001007387 */ /* 0x000fe20000100800 */
[C---:B------:R-:W-:Y:S01]  /*1abf0*/  LEA R60, R19.reuse, -R19, 0x3 ;  /* 0x80000013133c7211 */ /* 0x040fe200078e18ff */
[C---:B------:R-:W-:Y:S01]  /*1ac00*/  IMAD R5, R19.reuse, 0x6, RZ ;  /* 0x0000000613057824 */ /* 0x040fe200078e02ff */
[----:B------:R-:W3:Y:S01]  /*1ac10*/  LDCU UR7, c[0x0][0x3b4] ;  /* 0x00007680ff0777ac */ /* 0x000ee20008000800 */
[----:B------:R-:W-:Y:S01]  /*1ac20*/  SHFL.IDX PT, R46, R47, 0x4, 0x181f ;  /* 0x00981f002f2e7f89 */ /* 0x000fe200000e0000 */
[----:B------:R-:W4:Y:S01]  /*1ac30*/  LDCU UR13, c[0x0][0x3b4] ;  /* 0x00007680ff0d77ac */ /* 0x000f220008000800 */
[----:B------:R-:W4:Y:S01]  /*1ac40*/  LDCU UR21, c[0x0][0x3b4] ;  /* 0x00007680ff1577ac */ /* 0x000f220008000800 */
[----:B-1----:R-:W-:Y:S01]  /*1ac50*/  IMAD R3, R19, UR4, RZ ;  /* 0x0000000413037c24 */ /* 0x002fe2000f8e02ff */
[----:B------:R-:W1:Y:S03]  /*1ac60*/  LDCU UR4, c[0x0][0x3b4] ;  /* 0x00007680ff0477ac */ /* 0x000e660008000800 */
[----:B0-----:R-:W-:Y:S01]  /*1ac70*/  IMAD.WIDE R22, R3, 0x4, R22 ;  /* 0x0000000403167825 */ /* 0x001fe200078e0216 */
[----:B------:R0:W-:Y:S01]  /*1ac80*/  STL [R1+0xcc], R3 ;  /* 0x0000cc0301007387 */ /* 0x0001e20000100800 */
[----:B------:R-:W4:Y:S01]  /*1ac90*/  LDCU UR29, c[0x0][0x3b4] ;  /* 0x00007680ff1d77ac */ /* 0x000f220008000800 */
[----:B------:R-:W4:Y:S01]  /*1aca0*/  LDCU UR5, c[0x0][0x3b4] ;  /* 0x00007680ff0577ac */ /* 0x000f220008000800 */
[----:B------:R-:W4:Y:S01]  /*1acb0*/  LDCU UR6, c[0x0][0x3b4] ;  /* 0x00007680ff0677ac */ /* 0x000f220008000800 */
[----:B0-----:R-:W-:Y:S01]  /*1acc0*/  SHF.L.U32 R3, R19, 0x2, RZ ;  /* 0x0000000213037819 */ /* 0x001fe200000006ff */
        /* <DEDUP_REMOVED lines=56> */
[----:B--2---:R-:W2:Y:S04]  /*1b050*/  SHFL.IDX PT, R2, R48, RZ, 0x181f ;  /* 0x00181fff30027589 */ /* 0x004ea800000e0000 */
[----:B------:R-:W3:Y:S01]  /*1b060*/  SHFL.IDX PT, R14, R48, 0x1, 0x181f ;  /* 0x00381f00300e7f89 */ /* 0x000ee200000e0000 */
[----:B--2---:R-:W-:-:S05]  /*1b070*/  IADD3 R2, PT, PT, R49, R2, RZ ;  /* 0x0000000231027210 */ /* 0x004fca0007ffe0ff */
[----:B------:R-:W-:-:S04]  /*1b080*/  IMAD R11, R24, R19, R2 ;  /* 0x00000013180b7224 */ /* 0x000fc800078e0202 */
[----:B------:R-:W-:Y:S01]  /*1b090*/  IMAD.WIDE R10, R11, 0x4, R22 ;  /* 0x000000040b0a7825 */ /* 0x000fe200078e0216 */
[----:B---3--:R-:W-:Y:S01]  /*1b0a0*/  IADD3 R14, PT, PT, R49, R14, RZ ;  /* 0x0000000e310e7210 */ /* 0x008fe20007ffe0ff */
[----:B------:R-:W-:Y:S02]  /*1b0b0*/  SHFL.IDX PT, R42, R48, 0x3, 0x181f ;  /* 0x00781f00302a7f89 */ /* 0x000fe400000e0000 */
[--C-:B------:R-:W-:Y:S02]  /*1b0c0*/  IMAD.WIDE R24, R4, 0x4, R10.reuse ;  /* 0x0000000404187825 */ /* 0x100fe400078e020a */
[----:B------:R-:W2:Y:S02]  /*1b0d0*/  LDG.E.CONSTANT R2, desc[UR8][R10.64] ;  /* 0x000000080a027981 */ /* 0x000ea4000c1e9900 */
[--C-:B------:R-:W-:Y:S02]  /*1b0e0*/  IMAD.WIDE R28, R6, 0x4, R10.reuse ;  /* 0x00000004061c7825 */ /* 0x100fe400078e020a */
[----:B------:R3:W4:Y:S02]  /*1b0f0*/  LDG.E.CONSTANT R37, desc[UR8][R24.64] ;  /* 0x0000000818257981 */ /* 0x000724000c1e9900 */
[----:B------:R-:W-:-:S02]  /*1b100*/  IMAD.WIDE R12, R7, 0x4, R10 ;  /* 0x00000004070c7825 */ /* 0x000fc400078e020a */
[----:B------:R1:W2:Y:S02]  /*1b110*/  LDG.E.CONSTANT R18, desc[UR8][R28.64] ;  /* 0x000000081c127981 */ /* 0x0002a4000c1e9900 */
[--C-:B------:R-:W-:Y:S02]  /*1b120*/  IMAD.WIDE R26, R3, 0x4, R10.reuse ;  /* 0x00000004031a7825 */ /* 0x100fe400078e020a */
[----:B------:R-:W2:Y:S04]  /*1b130*/  LDG.E.CONSTANT R15, desc[UR8][R12.64] ;  /* 0x000000080c0f7981 */ /* 0x000ea8000c1e9900 */
[----:B---3--:R-:W3:Y:S01]  /*1b140*/  SHFL.IDX PT, R24, R47, 0x1, 0x181f ;  /* 0x00381f002f187f89 */ /* 0x008ee200000e0000 */
[----:B------:R-:W-:-:S03]  /*1b150*/  IMAD.WIDE R30, R60, 0x4, R10 ;  /* 0x000000043c1e7825 */ /* 0x000fc600078e020a */
[----:B------:R0:W4:Y:S04]  /*1b160*/  LDG.E.CONSTANT R20, desc[UR8][R26.64] ;  /* 0x000000081a147981 */ /* 0x000128000c1e9900 */
[----:B------:R-:W2:Y:S01]  /*1b170*/  LDG.E.CONSTANT R13, desc[UR8][R30.64] ;  /* 0x000000081e0d7981 */ /* 0x000ea2000c1e9900 */
[----:B---3--:R-:W-:-:S04]  /*1b180*/  IMAD R35, R24, R19, R14 ;  /* 0x0000001318237224 */ /* 0x008fc800078e020e */
[----:B------:R-:W-:-:S04]  /*1b190*/  IMAD.WIDE R34, R35, 0x4, R22 ;  /* 0x0000000423227825 */ /* 0x000fc800078e0216 */
[----:B------:R-:W-:Y:S01]  /*1b1a0*/  IMAD.WIDE R16, R19, 0x4, R10 ;  /* 0x0000000413107825 */ /* 0x000fe200078e020a */
[----:B------:R-:W3:Y:S03]  /*1b1b0*/  SHFL.IDX PT, R14, R48, 0x2, 0x181f ;  /* 0x00581f00300e7f89 */ /* 0x000ee600000e0000 */
[--C-:B-1----:R-:W-:Y:S01]  /*1b1c0*/  IMAD.WIDE R28, R5, 0x4, R34.reuse ;  /* 0x00000004051c7825 */ /* 0x102fe200078e0222 */
[----:B------:R1:W4:Y:S03]  /*1b1d0*/  LDG.E.CONSTANT R21, desc[UR8][R16.64] ;  /* 0x0000000810157981 */ /* 0x000326000c1e9900 */
[--C-:B0-----:R-:W-:Y:S01]  /*1b1e0*/  IMAD.WIDE R26, R19, 0x4, R34.reuse ;  /* 0x00000004131a7825 */ /* 0x101fe200078e0222 */
[----:B------:R-:W2:Y:S04]  /*1b1f0*/  LDG.E.CONSTANT R12, desc[UR8][R28.64] ;  /* 0x000000081c0c7981 */ /* 0x000ea8000c1e9900 */
[----:B------:R-:W4:Y:S01]  /*1b200*/  LDG.E.CONSTANT R0, desc[UR8][R26.64] ;  /* 0x000000081a007981 */ /* 0x000f22000c1e9900 */
[----:B-1----:R-:W-:-:S03]  /*1b210*/  IMAD.WIDE R16, R7, 0x4, R34 ;  /* 0x0000000407107825 */ /* 0x002fc600078e0222 */
[----:B------:R-:W4:Y:S04]  /*1b220*/  LDG.E.CONSTANT R43, desc[UR8][R34.64] ;  /* 0x00000008222b7981 */ /* 0x000f28000c1e9900 */
[----:B------:R0:W4:Y:S04]  /*1b230*/  LDG.E.CONSTANT R17, desc[UR8][R16.64] ;  /* 0x0000000810117981 */ /* 0x000128000c1e9900 */
[----:B0-----:R-:W0:Y:S01]  /*1b240*/  SHFL.IDX PT, R16, R47, 0x2, 0x181f ;  /* 0x00581f002f107f89 */ /* 0x001e2200000e0000 */
[----:B---3--:R-:W-:Y:S01]  /*1b250*/  IADD3 R14, PT, PT, R49, R14, RZ ;  /* 0x0000000e310e7210 */ /* 0x008fe20007ffe0ff */
[----:B------:R-:W-:-:S04]  /*1b260*/  IMAD.WIDE R8, R5, 0x4, R10 ;  /* 0x0000000405087825 */ /* 0x000fc800078e020a */
[--C-:B------:R-:W-:Y:S02]  /*1b270*/  IMAD.WIDE R24, R60, 0x4, R34.reuse ;  /* 0x000000043c187825 */ /* 0x100fe400078e0222 */
[----:B------:R-:W3:Y:S02]  /*1b280*/  LDG.E.CONSTANT R9, desc[UR8][R8.64] ;  /* 0x0000000808097981 */ /* 0x000ee4000c1e9900 */
[--C-:B------:R-:W-:Y:S02]  /*1b290*/  IMAD.WIDE R30, R3, 0x4, R34.reuse ;  /* 0x00000004031e7825 */ /* 0x100fe400078e0222 */
[----:B------:R1:W3:Y:S02]  /*1b2a0*/  LDG.E.CONSTANT R25, desc[UR8][R24.64] ;  /* 0x0000000818197981 */ /* 0x0002e4000c1e9900 */
[----:B------:R-:W-:Y:S02]  /*1b2b0*/  IMAD.WIDE R38, R6, 0x4, R34 ;  /* 0x0000000406267825 */ /* 0x000fe400078e0222 */
[----:B------:R1:W3:Y:S02]  /*1b2c0*/  LDG.E.CONSTANT R8, desc[UR8][R30.64] ;  /* 0x000000081e087981 */ /* 0x0002e4000c1e9900 */
[----:B0-----:R-:W-:-:S02]  /*1b2d0*/  IMAD R33, R16, R19, R14 ;  /* 0x0000001310217224 */ /* 0x001fc400078e020e */
[----:B-1----:R-:W0:Y:S02]  /*1b2e0*/  SHFL.IDX PT, R24, R47, 0x3, 0x181f ;  /* 0x00781f002f187f89 */ /* 0x002e2400000e0000 */
[----:B------:R-:W-:Y:S02]  /*1b2f0*/  IMAD.WIDE R26, R33, 0x4, R22 ;  /* 0x00000004211a7825 */ /* 0x000fe400078e0216 */
[----:B------:R-:W3:Y:S02]  /*1b300*/  LDG.E.CONSTANT R38, desc[UR8][R38.64] ;  /* 0x0000000826267981 */ /* 0x000ee4000c1e9900 */
[----:B------:R-:W-:-:S05]  /*1b310*/  IMAD.WIDE R28, R7, 0x4, R26 ;  /* 0x00000004071c7825 */ /* 0x000fca00078e021a */
[----:B------:R1:W3:Y:S01]  /*1b320*/  LDG.E.CONSTANT R44, desc[UR8][R28.64] ;  /* 0x000000081c2c7981 */ /* 0x0002e2000c1e9900 */
[----:B------:R-:W-:-:S05]  /*1b330*/  IMAD.WIDE R30, R6, 0x4, R26 ;  /* 0x00000004061e7825 */ /* 0x000fca00078e021a */
[----:B------:R0:W3:Y:S01]  /*1b340*/  LDG.E.CONSTANT R39, desc[UR8][R30.64] ;  /* 0x000000081e277981 */ /* 0x0000e2000c1e9900 */
[----:B------:R-:W-:Y:S01]  /*1b350*/  IADD3 R42, PT, PT, R49, R42, RZ ;  /* 0x0000002a312a7210 */ /* 0x000fe20007ffe0ff */
[----:B------:R-:W-:-:S04]  /*1b360*/  IMAD.WIDE R10, R4, 0x4, R34 ;  /* 0x00000004040a7825 */ /* 0x000fc800078e0222 */
[----:B-1----:R-:W-:Y:S02]  /*1b370*/  IMAD.WIDE R28, R3, 0x4, R26 ;  /* 0x00000004031c7825 */ /* 0x002fe400078e021a */
[----:B------:R-:W3:Y:S02]  /*1b380*/  LDG.E.CONSTANT R10, desc[UR8][R10.64] ;  /* 0x000000080a0a7981 */ /* 0x000ee4000c1e9900 */
[----:B0-----:R-:W-:Y:S02]  /*1b390*/  IMAD R31, R24, R19, R42 ;  /* 0x00000013181f7224 */ /* 0x001fe400078e022a */
[----:B------:R0:W3:Y:S01]  /*1b3a0*/  LDG.E.CONSTANT R14, desc[UR8][R28.64] ;  /* 0x000000081c0e7981 */ /* 0x0000e2000c1e9900 */
[----:B------:R-:W-:-:S04]  /*1b3b0*/  IMAD.WIDE R32, R19, 0x4, R26 ;  /* 0x0000000413207825 */ /* 0x000fc800078e021a */
[--C-:B------:R-:W-:Y:S01]  /*1b3c0*/  IMAD.WIDE R34, R5, 0x4, R26.reuse ;  /* 0x0000000405227825 */ /* 0x100fe200078e021a */
[----:B------:R1:W3:Y:S03]  /*1b3d0*/  LDG.E.CONSTANT R11, desc[UR8][R26.64] ;  /* 0x000000081a0b7981 */ /* 0x0002e6000c1e9900 */
[----:B------:R-:W-:-:S04]  /*1b3e0*/  IMAD.WIDE R40, R4, 0x4, R26 ;  /* 0x0000000404287825 */ /* 0x000fc800078e021a */
[----:B0-----:R-:W-:Y:S01]  /*1b3f0*/  IMAD.WIDE R28, R60, 0x4, R26 ;  /* 0x000000043c1c7825 */ /* 0x001fe200078e021a */
[----:B------:R-:W-:Y:S03]  /*1b400*/  STL [R1+0x7c], R60 ;  /* 0x00007c3c01007387 */ /* 0x000fe60000100800 */
[----:B-1----:R-:W-:Y:S01]  /*1b410*/  IMAD.WIDE R26, R31, 0x4, R22 ;  /* 0x000000041f1a7825 */ /* 0x002fe200078e0216 */
[----:B------:R0:W3:Y:S04]  /*1b420*/  LDG.E.CONSTANT R16, desc[UR8][R28.64] ;  /* 0x000000081c107981 */ /* 0x0000e8000c1e9900 */
[----:B------:R-:W3:Y:S01]  /*1b430*/  LDG.E.CONSTANT R36, desc[UR8][R40.64] ;  /* 0x0000000828247981 */ /* 0x000ee2000c1e9900 */
[----:B0-----:R-:W-:-:S03]  /*1b440*/  IMAD.WIDE R28, R7, 0x4, R26 ;  /* 0x00000004071c7825 */ /* 0x001fc600078e021a */
[----:B--2---:R0:W-:Y:S04]  /*1b450*/  STL.64 [R1+0x118], R12 ;  /* 0x0001180c01007387 */ /* 0x0041e80000100a00 */
[----:B----4-:R1:W-:Y:S04]  /*1b460*/  STL [R1+0x8], R0 ;  /* 0x0000080001007387 */ /* 0x0103e80000100800 */
[----:B0-----:R-:W2:Y:S04]  /*1b470*/  LDG.E.CONSTANT R13, desc[UR8][R32.64] ;  /* 0x00000008200d7981 */ /* 0x001ea8000c1e9900 */
[----:B------:R-:W4:Y:S04]  /*1b480*/  LDG.E.CONSTANT R12, desc[UR8][R34.64] ;  /* 0x00000008220c7981 */ /* 0x000f28000c1e9900 */
[----:B-1----:R0:W4:Y:S02]  /*1b490*/  LDG.E.CONSTANT R0, desc[UR8][R28.64] ;  /* 0x000000081c007981 */ /* 0x002124000c1e9900 */
[----:B0-----:R-:W-:-:S05]  /*1b4a0*/  IMAD.WIDE R28, R6, 0x4, R26 ;  /* 0x00000004061c7825 */ /* 0x001fca00078e021a */
[----:B------:R0:W4:Y:S01]  /*1b4b0*/  LDG.E.CONSTANT R41, desc[UR8][R28.64] ;  /* 0x000000081c297981 */ /* 0x000122000c1e9900 */
[----:B------:R-:W-:-:S03]  /*1b4c0*/  IMAD.WIDE R32, R5, 0x4, R26 ;  /* 0x0000000405207825 */ /* 0x000fc600078e021a */
[----:B------:R1:W-:Y:S01]  /*1b4d0*/  STL [R1+0xc], R43 ;  /* 0x00000c2b01007387 */ /* 0x0003e20000100800 */
[----:B------:R-:W-:-:S03]  /*1b4e0*/  IMAD.WIDE R30, R19, 0x4, R26 ;  /* 0x00000004131e7825 */ /* 0x000fc600078e021a */
[----:B------:R-:W4:Y:S01]  /*1b4f0*/  LDG.E.CONSTANT R32, desc[UR8][R32.64] ;  /* 0x0000000820207981 */ /* 0x000f22000c1e9900 */
[----:B0-----:R-:W-:-:S03]  /*1b500*/  IMAD.WIDE R28, R60, 0x4, R26 ;  /* 0x000000043c1c7825 */ /* 0x001fc600078e021a */
[----:B------:R-:W4:Y:S01]  /*1b510*/  LDG.E.CONSTANT R30, desc[UR8][R30.64] ;  /* 0x000000081e1e7981 */ /* 0x000f22000c1e9900 */
[----:B------:R-:W-:-:S03]  /*1b520*/  IMAD.WIDE R34, R4, 0x4, R26 ;  /* 0x0000000404227825 */ /* 0x000fc600078e021a */
[----:B------:R0:W4:Y:S01]  /*1b530*/  LDG.E.CONSTANT R33, desc[UR8][R28.64] ;  /* 0x000000081c217981 */ /* 0x000122000c1e9900 */
[----:B-1----:R-:W-:-:S03]  /*1b540*/  IMAD.WIDE R42, R3, 0x4, R26 ;  /* 0x00000004032a7825 */ /* 0x002fc600078e021a */
[----:B------:R1:W4:Y:S04]  /*1b550*/  LDG.E.CONSTANT R31, desc[UR8][R26.64] ;  /* 0x000000081a1f7981 */ /* 0x000328000c1e9900 */
[----:B---3--:R-:W-:Y:S04]  /*1b560*/  STL [R1+0x34], R44 ;  /* 0x0000342c01007387 */ /* 0x008fe80000100800 */
[----:B------:R-:W3:Y:S04]  /*1b570*/  SHFL.IDX PT, R44, R48, 0x4, 0x181f ;  /* 0x00981f00302c7f89 */ /* 0x000ee800000e0000 */
[----:B0-----:R-:W0:Y:S04]  /*1b580*/  SHFL.IDX PT, R28, R48, 0x6, 0x181f ;  /* 0x00d81f00301c7f89 */ /* 0x001e2800000e0000 */
[----:B------:R-:W0:Y:S04]  /*1b590*/  SHFL.IDX PT, R45, R48, 0x5, 0x181f ;  /* 0x00b81f00302d7f89 */ /* 0x000e2800000e0000 */
[----:B-1----:R-:W1:Y:S04]  /*1b5a0*/  SHFL.IDX PT, R27, R48, 0x7, 0x181f ;  /* 0x00f81f00301b7f89 */ /* 0x002e6800000e0000 */
[----:B------:R-:W-:Y:S04]  /*1b5b0*/  STL [R1+0x2c], R39 ;  /* 0x00002c2701007387 */ /* 0x000fe80000100800 */
[----:B------:R-:W1:Y:S04]  /*1b5c0*/  SHFL.IDX PT, R39, R47, 0x6, 0x181f ;  /* 0x00d81f002f277f89 */ /* 0x000e6800000e0000 */
[----:B------:R-:W1:Y:S04]  /*1b5d0*/  SHFL.IDX PT, R24, R47, 0x5, 0x181f ;  /* 0x00b81f002f187f89 */ /* 0x000e6800000e0000 */
[----:B------:R-:W1:Y:S01]  /*1b5e0*/  SHFL.IDX PT, R29, R47, 0x7, 0x181f ;  /* 0x00f81f002f1d7f89 */ /* 0x000e6200000e0000 */
[----:B---3--:R-:W-:-:S02]  /*1b5f0*/  IADD3 R44, PT, PT, R49, R44, RZ ;  /* 0x0000002c312c7210 */ /* 0x008fc40007ffe0ff */
[C---:B0-----:R-:W-:Y:S01]  /*1b600*/  IADD3 R26, PT, PT, R49.reuse, R28, RZ ;  /* 0x0000001c311a7210 */ /* 0x041fe20007ffe0ff */
[----:B------:R0:W3:Y:S01]  /*1b610*/  LDG.E.CONSTANT R40, desc[UR8][R34.64] ;  /* 0x0000000822287981 */ /* 0x0000e2000c1e9900 */
[C---:B------:R-:W-:Y:S02]  /*1b620*/  IADD3 R45, PT, PT, R49.reuse, R45, RZ ;  /* 0x0000002d312d7210 */ /* 0x040fe40007ffe0ff */
[----:B-1----:R-:W-:Y:S01]  /*1b630*/  IADD3 R28, PT, PT, R49, R27, RZ ;  /* 0x0000001b311c7210 */ /* 0x002fe20007ffe0ff */
[-C--:B0-----:R-:W-:Y:S01]  /*1b640*/  IMAD R35, R46, R19.reuse, R44 ;  /* 0x000000132e237224 */ /* 0x081fe200078e022c */
[----:B------:R0:W3:Y:S01]  /*1b650*/  LDG.E.CONSTANT R34, desc[UR8][R42.64] ;  /* 0x000000082a227981 */ /* 0x0000e2000c1e9900 */
[----:B------:R-:W-:Y:S02]  /*1b660*/  IMAD R55, R39, R19, R26 ;  /* 0x0000001327377224 */ /* 0x000fe400078e021a */
[----:B------:R-:W-:-:S04]  /*1b670*/  IMAD.WIDE R26, R35, 0x4, R22 ;  /* 0x00000004231a7825 */ /* 0x000fc800078e0216 */
[-C--:B------:R-:W-:Y:S02]  /*1b680*/  IMAD R45, R24, R19.reuse, R45 ;  /* 0x00000013182d7224 */ /* 0x080fe400078e022d */
[----:B------:R-:W-:Y:S02]  /*1b690*/  IMAD R35, R29, R19, R28 ;  /* 0x000000131d237224 */ /* 0x000fe400078e021c */
[--C-:B------:R-:W-:Y:S02]  /*1b6a0*/  IMAD.WIDE R28, R45, 0x4, R22.reuse ;  /* 0x000000042d1c7825 */ /* 0x100fe400078e0216 */
[----:B------:R-:W3:Y:S02]  /*1b6b0*/  LDG.E.CONSTANT R45, desc[UR8][R26.64] ;  /* 0x000000081a2d7981 */ /* 0x000ee4000c1e9900 */
[----:B------:R-:W-:Y:S02]  /*1b6c0*/  IMAD.WIDE R54, R55, 0x4, R22 ;  /* 0x0000000437367825 */ /* 0x000fe400078e0216 */
[----:B------:R-:W3:Y:S02]  /*1b6d0*/  LDG.E.CONSTANT R48, desc[UR8][R28.64] ;  /* 0x000000081c307981 */ /* 0x000ee4000c1e9900 */
[----:B0-----:R-:W-:-:S04]  /*1b6e0*/  IMAD.WIDE R42, R7, 0x4, R26 ;  /* 0x00000004072a7825 */ /* 0x001fc800078e021a */
[--C-:B------:R-:W-:Y:S02]  /*1b6f0*/  IMAD.WIDE R50, R4, 0x4, R26.reuse ;  /* 0x0000000404327825 */ /* 0x100fe400078e021a */
[----:B------:R-:W3:Y:S02]  /*1b700*/  LDG.E.CONSTANT R43, desc[UR8][R42.64] ;  /* 0x000000082a2b7981 */ /* 0x000ee4000c1e9900 */
[----:B------:R-:W-:-:S04]  /*1b710*/  IMAD.WIDE R52, R6, 0x4, R26 ;  /* 0x0000000406347825 */ /* 0x000fc800078e021a */
[----:B------:R-:W-:Y:S01]  /*1b720*/  IMAD.WIDE R56, R5, 0x4, R26 ;  /* 0x0000000405387825 */ /* 0x000fe200078e021a */
[----:B------:R0:W3:Y:S03]  /*1b730*/  LDG.E.CONSTANT R42, desc[UR8][R52.64] ;  /* 0x00000008342a7981 */ /* 0x0000e6000c1e9900 */
[----:B------:R-:W-:-:S04]  /*1b740*/  IMAD.WIDE R58, R19, 0x4, R54 ;  /* 0x00000004133a7825 */ /* 0x000fc800078e0236 */
[----:B0-----:R-:W-:Y:S01]  /*1b750*/  IMAD.WIDE R52, R7, 0x4, R28 ;  /* 0x0000000407347825 */ /* 0x001fe200078e021c */
[----:B--2---:R-:W-:Y:S04]  /*1b760*/  STL [R1+0x28], R13 ;  /* 0x0000280d01007387 */ /* 0x004fe80000100800 */
[----:B----4-:R0:W-:Y:S02]  /*1b770*/  STL [R1+0x24], R12 ;  /* 0x0000240c01007387 */ /* 0x0101e40000100800 */
[----:B0-----:R-:W-:Y:S02]  /*1b780*/  IMAD.WIDE R12, R35, 0x4, R22 ;  /* 0x00000004230c7825 */ /* 0x001fe400078e0216 */
[----:B------:R-:W-:Y:S02]  /*1b790*/  STL [R1+0xd4], R47 ;  /* 0x0000d42f01007387 */ /* 0x000fe40000100800 */
[----:B------:R-:W-:-:S02]  /*1b7a0*/  IMAD.WIDE R22, R19, 0x4, R26 ;  /* 0x0000000413167825 */ /* 0x000fc400078e021a */
[----:B------:R-:W-:Y:S04]  /*1b7b0*/  STL [R1+0xd8], R49 ;  /* 0x0000d83101007387 */ /* 0x000fe80000100800 */
[----:B------:R0:W2:Y:S04]  /*1b7c0*/  LDG.E.CONSTANT R44, desc[UR8][R22.64] ;  /* 0x00000008162c7981 */ /* 0x0000a8000c1e9900 */
[----:B------:R1:W4:Y:S04]  /*1b7d0*/  LDG.E.CONSTANT R35, desc[UR8][R50.64] ;  /* 0x0000000832237981 */ /* 0x000328000c1e9900 */
[----:B------:R1:W-:Y:S01]  /*1b7e0*/  STL [R1+0x30], R41 ;  /* 0x0000302901007387 */ /* 0x0003e20000100800 */
[----:B0-----:R-:W-:-:S04]  /*1b7f0*/  IMAD.WIDE R22, R3, 0x4, R26 ;  /* 0x0000000403167825 */ /* 0x001fc800078e021a */
[----:B------:R-:W-:Y:S01]  /*1b800*/  IMAD.WIDE R26, R60, 0x4, R26 ;  /* 0x000000043c1a7825 */ /* 0x000fe200078e021a */
[----:B------:R0:W4:Y:S03]  /*1b810*/  LDG.E.CONSTANT R46, desc[UR8][R22.64] ;  /* 0x00000008162e7981 */ /* 0x000126000c1e9900 */
[--C-:B-1----:R-:W-:Y:S01]  /*1b820*/  IMAD.WIDE R50, R19, 0x4, R28.reuse ;  /* 0x0000000413327825 */ /* 0x102fe200078e021c */
[----:B------:R1:W2:Y:S04]  /*1b830*/  LDG.E.CONSTANT R41, desc[UR8][R56.64] ;  /* 0x0000000838297981 */ /* 0x0002a8000c1e9900 */
[----:B------:R-:W4:Y:S01]  /*1b840*/  LDG.E.CONSTANT R26, desc[UR8][R26.64] ;  /* 0x000000081a1a7981 */ /* 0x000f22000c1e9900 */
[----:B0-----:R-:W-:-:S03]  /*1b850*/  IMAD.WIDE R22, R3, 0x4, R28 ;  /* 0x0000000403167825 */ /* 0x001fc600078e021c */
[----:B------:R0:W4:Y:S01]  /*1b860*/  LDG.E.CONSTANT R24, desc[UR8][R50.64] ;  /* 0x0000000832187981 */ /* 0x000122000c1e9900 */
[----:B-1----:R-:W-:-:S03]  /*1b870*/  IMAD.WIDE R56, R4, 0x4, R28 ;  /* 0x0000000404387825 */ /* 0x002fc600078e021c */
[----:B------:R1:W4:Y:S01]  /*1b880*/  LDG.E.CONSTANT R27, desc[UR8][R52.64] ;  /* 0x00000008341b7981 */ /* 0x000322000c1e9900 */
[----:B0-----:R-:W-:-:S03]  /*1b890*/  IMAD.WIDE R50, R6, 0x4, R28 ;  /* 0x0000000406327825 */ /* 0x001fc600078e021c */
[----:B------:R0:W4:Y:S01]  /*1b8a0*/  LDG.E.CONSTANT R39, desc[UR8][R56.64] ;  /* 0x0000000838277981 */ /* 0x000122000c1e9900 */
[----:B-1----:R-:W-:-:S04]  /*1b8b0*/  IMAD.WIDE R52, R60, 0x4, R28 ;  /* 0x000000043c347825 */ /* 0x002fc800078e021c */
[----:B0-----:R-:W-:Y:S02]  /*1b8c0*/  IMAD.WIDE R56, R5, 0x4, R28 ;  /* 0x0000000405387825 */ /* 0x001fe400078e021c */
[----:B------:R-:W4:Y:S04]  /*1b8d0*/  LDG.E.CONSTANT R29, desc[UR8][R50.64] ;  /* 0x00000008321d7981 */ /* 0x000f28000c1e9900 */
[----:B------:R-:W4:Y:S04]  /*1b8e0*/  LDG.E.CONSTANT R28, desc[UR8][R22.64] ;  /* 0x00000008161c7981 */ /* 0x000f28000c1e9900 */
[----:B------:R0:W4:Y:S04]  /*1b8f0*/  LDG.E.CONSTANT R51, desc[UR8][R52.64] ;  /* 0x0000000834337981 */ /* 0x000128000c1e9900 */
[----:B------:R1:W4:Y:S04]  /*1b900*/  LDG.E.CONSTANT R50, desc[UR8][R56.64] ;  /* 0x0000000838327981 */ /* 0x000328000c1e9900 */
[----:B------:R1:W4:Y:S01]  /*1b910*/  LDG.E.CONSTANT R22, desc[UR8][R58.64] ;  /* 0x000000083a167981 */ /* 0x000322000c1e9900 */
[----:B0-----:R-:W-:-:S03]  /*1b920*/  IMAD.WIDE R52, R7, 0x4, R54 ;  /* 0x0000000407347825 */ /* 0x001fc600078e0236 */
[----:B------:R0:W-:Y:S01]  /*1b930*/  STL.64 [R1+0x50], R12 ;  /* 0x0000500c01007387 */ /* 0x0001e20000100a00 */
[----:B-1----:R-:W-:-:S03]  /*1b940*/  IMAD.WIDE R56, R4, 0x4, R54 ;  /* 0x0000000404387825 */ /* 0x002fc600078e0236 */
[----:B------:R-:W4:Y:S01]  /*1b950*/  LDG.E.CONSTANT R23, desc[UR8][R52.64] ;  /* 0x0000000834177981 */ /* 0x000f22000c1e9900 */
[----:B------:R-:W-:-:S04]  /*1b960*/  IMAD.WIDE R58, R3, 0x4, R54 ;  /* 0x00000004033a7825 */ /* 0x000fc800078e0236 */
[--C-:B0-----:R-:W-:Y:S01]  /*1b970*/  IMAD.WIDE R12, R5, 0x4, R54.reuse ;  /* 0x00000004050c7825 */ /* 0x101fe200078e0236 */
[----:B------:R-:W4:Y:S03]  /*1b980*/  LDG.E.CONSTANT R52, desc[UR8][R56.64] ;  /* 0x0000000838347981 */ /* 0x000f26000c1e9900 */
[--C-:B------:R-:W-:Y:S01]  /*1b990*/  IMAD.WIDE R60, R60, 0x4, R54.reuse ;  /* 0x000000043c3c7825 */ /* 0x100fe200078e0236 */
[----:B------:R0:W4:Y:S04]  /*1b9a0*/  LDG.E.CONSTANT R53, desc[UR8][R58.64] ;  /* 0x000000083a357981 */ /* 0x000128000c1e9900 */
[----:B------:R-:W4:Y:S01]  /*1b9b0*/  LDG.E.CONSTANT R56, desc[UR8][R54.64] ;  /* 0x0000000836387981 */ /* 0x000f22000c1e9900 */
[----:B0-----:R-:W-:-:S03]  /*1b9c0*/  IMAD.WIDE R58, R6, 0x4, R54 ;  /* 0x00000004063a7825 */ /* 0x001fc600078e0236 */
[----:B------:R0:W4:Y:S04]  /*1b9d0*/  LDG.E.CONSTANT R57, desc[UR8][R60.64] ;  /* 0x000000083c397981 */ /* 0x000128000c1e9900 */
[----:B------:R-:W4:Y:S04]  /*1b9e0*/  LDG.E.CONSTANT R55, desc[UR8][R12.64] ;  /* 0x000000080c377981 */ /* 0x000f28000c1e9900 */
[----:B------:R1:W4:Y:S04]  /*1b9f0*/  LDG.E.CONSTANT R54, desc[UR8][R58.64] ;  /* 0x000000083a367981 */ /* 0x000328000c1e9900 */
[----:B------:R-:W3:Y:S01]  /*1ba00*/  LDL.LU.64 R12, [R1+0x118] ;  /* 0x00011800010c7983 */ /* 0x000ee20000300a00 */
[----:B0-----:R-:W0:Y:S01]  /*1ba10*/  S2R R61, SR_CgaCtaId ;  /* 0x00000000003d7919 */ /* 0x001e220000008800 */
[C-C-:B-1----:R-:W-:Y:S01]  /*1ba20*/  FADD R58, -R37.reuse, R20.reuse ;  /* 0x00000014253a7221 */ /* 0x142fe20000000100 */
[----:B------:R-:W-:Y:S01]  /*1ba30*/  FADD R20, R37, R20 ;  /* 0x0000001425147221 */ /* 0x000fe20000000000 */
[--C-:B------:R-:W-:Y:S01]  /*1ba40*/  FADD R37, R15, -R18.reuse ;  /* 0x800000120f257221 */ /* 0x100fe20000000000 */
[--C-:B------:R-:W-:Y:S01]  /*1ba50*/  FADD R59, R21, -R9.reuse ;  /* 0x80000009153b7221 */ /* 0x100fe20000000000 */
[----:B------:R-:W-:Y:S01]  /*1ba60*/  FADD R18, R15, R18 ;  /* 0x000000120f127221 */ /* 0x000fe20000000000 */
[----:B------:R-:W-:Y:S01]  /*1ba70*/  FADD R21, R21, R9 ;  /* 0x0000000915157221 */ /* 0x000fe20000000000 */
[----:B------:R-:W2:Y:S01]  /*1ba80*/  LDL.LU R47, [R1+0xc] ;  /* 0x00000c00012f7983 */ /* 0x000ea20000300800 */
[C-C-:B------:R-:W-:Y:S01]  /*1ba90*/  FADD R15, R37.reuse, R59.reuse ;  /* 0x0000003b250f7221 */ /* 0x140fe20000000000 */
[----:B------:R-:W-:Y:S01]  /*1baa0*/  FADD R37, R37, -R59 ;  /* 0x8000003b25257221 */ /* 0x000fe20000000000 */
[C-C-:B------:R-:W-:Y:S01]  /*1bab0*/  FADD R9, R21.reuse, R18.reuse ;  /* 0x0000001215097221 */ /* 0x140fe20000000000 */
[----:B------:R-:W-:Y:S01]  /*1bac0*/  FADD R18, -R21, R18 ;  /* 0x0000001215127221 */ /* 0x000fe20000000100 */
[----:B------:R-:W1:Y:S01]  /*1bad0*/  S2R R60, SR_LANEID ;  /* 0x00000000003c7919 */ /* 0x000e620000000000 */
[----:B------:R-:W-:Y:S01]  /*1bae0*/  NOP ;  /* 0x0000000000007918 */ /* 0x000fe20000000000 */
[C-C-:B---3--:R-:W-:Y:S01]  /*1baf0*/  FADD R21, R2.reuse, R13.reuse ;  /* 0x0000000d02157221 */ /* 0x148fe20000000000 */
[----:B------:R-:W-:Y:S01]  /*1bb00*/  FADD R13, R2, -R13 ;  /* 0x8000000d020d7221 */ /* 0x000fe20000000000 */
[C-C-:B------:R-:W-:Y:S01]  /*1bb10*/  FFMA R2, R37.reuse, -0.70710676908493041992, R58.reuse ;  /* 0xbf3504f325027823 */ /* 0x140fe2000000003a */
[----:B------:R-:W-:Y:S01]  /*1bb20*/  FFMA R58, R37, 0.70710676908493041992, R58 ;  /* 0x3f3504f3253a7823 */ /* 0x000fe2000000003a */
[C-C-:B------:R-:W-:Y:S01]  /*1bb30*/  FADD R37, R21.reuse, R20.reuse ;  /* 0x0000001415257221 */ /* 0x140fe20000000000 */
[----:B------:R-:W-:Y:S01]  /*1bb40*/  FADD R21, R21, -R20 ;  /* 0x8000001415157221 */ /* 0x000fe20000000000 */
[C-C-:B------:R-:W-:Y:S01]  /*1bb50*/  FFMA R20, R15.reuse, -0.70710676908493041992, R13.reuse ;  /* 0xbf3504f30f147823 */ /* 0x140fe2000000000d */
[----:B------:R-:W-:-:S04]  /*1bb60*/  FFMA R15, R15, 0.70710676908493041992, R13 ;  /* 0x3f3504f30f0f7823 */ /* 0x000fc8000000000d */
[----:B------:R-:W-:Y:S01]  /*1bb70*/  FFMA R59, R58, -0.19891236722469329834, R15 ;  /* 0xbe4bafaf3a3b7823 */ /* 0x000fe2000000000f */
[----:B------:R-:W-:Y:S01]  /*1bb80*/  FFMA R15, R15, 0.19891236722469329834, R58 ;  /* 0x3e4bafaf0f0f7823 */ /* 0x000fe2000000003a */
[----:B------:R-:W-:-:S04]  /*1bb90*/  MOV R58, 0x400 ;  /* 0x00000400003a7802 */ /* 0x000fc80000000f00 */
[----:B0-----:R-:W-:Y:S02]  /*1bba0*/  LEA R49, R61, R58, 0x18 ;  /* 0x0000003a3d317211 */ /* 0x001fe400078ec0ff */
[----:B------:R-:W3:Y:S01]  /*1bbb0*/  LDL.LU R61, [R1+0x8] ;  /* 0x00000800013d7983 */ /* 0x000ee20000300800 */
[C-C-:B------:R-:W-:Y:S01]  /*1bbc0*/  FADD R13, R37.reuse, -R9.reuse ;  /* 0x80000009250d7221 */ /* 0x140fe20000000000 */
[----:B------:R-:W-:Y:S01]  /*1bbd0*/  FADD R9, R37, R9 ;  /* 0x0000000925097221 */ /* 0x000fe20000000000 */
[----:B------:R-:W-:Y:S01]  /*1bbe0*/  FFMA R37, R18, -0.41421356797218322754, R21 ;  /* 0xbed413cd12257823 */ /* 0x000fe20000000015 */
[----:B------:R-:W-:Y:S01]  /*1bbf0*/  FFMA R21, R21, 0.41421356797218322754, R18 ;  /* 0x3ed413cd15157823 */ /* 0x000fe20000000012 */
[----:B------:R-:W-:Y:S01]  /*1bc00*/  FFMA R18, R2, 0.66817861795425415039, R20 ;  /* 0x3f2b0dc102127823 */ /* 0x000fe20000000014 */
[----:B------:R-:W-:Y:S01]  /*1bc10*/  FFMA R20, R20, -0.66817861795425415039, R2 ;  /* 0xbf2b0dc114147823 */ /* 0x000fe20000000002 */
[----:B-1----:R-:W-:-:S04]  /*1bc20*/  LEA.HI R2, RZ, R60, RZ, 0x3 ;  /* 0x0000003cff027211 */ /* 0x002fc800078f18ff */
[----:B------:R-:W-:Y:S02]  /*1bc30*/  LOP3.LUT R2, R2, 0x3ffffff8, RZ, 0xc0, !PT ;  /* 0x3ffffff802027812 */ /* 0x000fe400078ec0ff */
[----:B------:R-:W-:Y:S02]  /*1bc40*/  LOP3.LUT R58, R60, 0x3ffffff8, RZ, 0xc0, !PT ;  /* 0x3ffffff83c3a7812 */ /* 0x000fe400078ec0ff */
[----:B------:R-:W-:Y:S01]  /*1bc50*/  IADD3 R2, PT, PT, -R2, R60, RZ ;  /* 0x0000003c02027210 */ /* 0x000fe20007ffe1ff */
[----:B------:R-:W-:Y:S01]  /*1bc60*/  FMUL R13, R13, 1.4142135381698608398 ;  /* 0x3fb504f30d0d7820 */ /* 0x000fe20000400000 */
[----:B------:R-:W-:-:S03]  /*1bc70*/  FMUL R18, R18, 1.6629391908645629883 ;  /* 0x3fd4db3112127820 */ /* 0x000fc60000400000 */
[----:B------:R-:W-:Y:S01]  /*1bc80*/  IMAD R58, R2, 0x21, R58 ;  /* 0x00000021023a7824 */ /* 0x000fe200078e023a */
[----:B------:R-:W-:Y:S01]  /*1bc90*/  LEA R2, R60, R49, 0x2 ;  /* 0x000000313c027211 */ /* 0x000fe200078e10ff */
[----:B------:R-:W-:Y:S01]  /*1bca0*/  FMUL R9, R9, 1.4142135381698608398 ;  /* 0x3fb504f309097820 */ /* 0x000fe20000400000 */
[----:B------:R-:W-:-:S03]  /*1bcb0*/  FMUL R37, R37, 1.8477590084075927734 ;  /* 0x3fec835e25257820 */ /* 0x000fc60000400000 */
[----:B------:R0:W-:Y:S04]  /*1bcc0*/  STS [R2+0x210], R13 ;  /* 0x0002100d02007388 */ /* 0x0001e80000000800 */
[----:B------:R-:W-:Y:S04]  /*1bcd0*/  STS [R2+0x18c], R18 ;  /* 0x00018c1202007388 */ /* 0x000fe80000000800 */
[----:B------:R1:W-:Y:S01]  /*1bce0*/  STS [R2], R9 ;  /* 0x0000000902007388 */ /* 0x0003e20000000800 */
[----:B0-----:R-:W-:Y:S01]  /*1bcf0*/  FADD R13, R17, R38 ;  /* 0x00000026110d7221 */ /* 0x001fe20000000000 */
[----:B------:R-:W-:-:S02]  /*1bd00*/  LOP3.LUT P0, RZ, R60, 0x7, RZ, 0xc0, !PT ;  /* 0x000000073cff7812 */ /* 0x000fc4000780c0ff */
[----:B------:R-:W-:Y:S04]  /*1bd10*/  STL [R1+0xc4], R49 ;  /* 0x0000c43101007387 */ /* 0x000fe80000100800 */
[----:B------:R0:W-:Y:S01]  /*1bd20*/  STS [R2+0x108], R37 ;  /* 0x0001082502007388 */ /* 0x0001e20000000800 */
[----:B-1----:R-:W-:-:S03]  /*1bd30*/  FADD R9, R17, -R38 ;  /* 0x8000002611097221 */ /* 0x002fc60000000000 */
[----:B0-----:R-:W4:Y:S04]  /*1bd40*/  LDL.LU R37, [R1+0x2c] ;  /* 0x00002c0001257983 */ /* 0x001f280000300800 */
[----:B------:R-:W4:Y:S01]  /*1bd50*/  LDL.LU R60, [R1+0x34] ;  /* 0x00003400013c7983 */ /* 0x000f220000300800 */
[----:B------:R-:W-:-:S05]  /*1bd60*/  FMUL R15, R15, 1.9615705013275146484 ;  /* 0x3ffb14be0f0f7820 */ /* 0x000fca0000400000 */
[----:B------:R0:W-:Y:S01]  /*1bd70*/  STS [R2+0x39c], R15 ;  /* 0x00039c0f02007388 */ /* 0x0001e20000000800 */
[----:B------:R-:W-:Y:S01]  /*1bd80*/  FMUL R20, R20, -1.6629391908645629883 ;  /* 0xbfd4db3114147820 */ /* 0x000fe20000400000 */
[C-C-:B0-----:R-:W-:Y:S01]  /*1bd90*/  FADD R15, -R10.reuse, R8.reuse ;  /* 0x000000080a0f7221 */ /* 0x141fe20000000100 */
[----:B------:R-:W-:-:S03]  /*1bda0*/  FADD R10, R10, R8 ;  /* 0x000000080a0a7221 */ /* 0x000fc60000000000 */
[----:B------:R0:W-:Y:S01]  /*1bdb0*/  STS [R2+0x294], R20 ;  /* 0x0002941402007388 */ /* 0x0001e20000000800 */
[----:B------:R-:W-:Y:S01]  /*1bdc0*/  FMUL R21, R21, 1.8477590084075927734 ;  /* 0x3fec835e15157820 */ /* 0x000fe20000400000 */
[----:B------:R-:W-:-:S04]  /*1bdd0*/  FMUL R59, R59, 1.9615705013275146484 ;  /* 0x3ffb14be3b3b7820 */ /* 0x000fc80000400000 */
[----:B------:R-:W-:Y:S04]  /*1bde0*/  STS [R2+0x318], R21 ;  /* 0x0003181502007388 */ /* 0x000fe80000000800 */
[----:B------:R-:W-:Y:S01]  /*1bdf0*/  STS [R2+0x84], R59 ;  /* 0x0000843b02007388 */ /* 0x000fe20000000800 */
[----:B------:R-:W-:Y:S01]  /*1be00*/  NOP ;  /* 0x0000000000007918 */ /* 0x000fe20000000000 */
[C-C-:B---3--:R-:W-:Y:S01]  /*1be10*/  FADD R18, R61.reuse, R12.reuse ;  /* 0x0000000c3d127221 */ /* 0x148fe20000000000 */
[----:B------:R-:W-:Y:S02]  /*1be20*/  FADD R17, R61, -R12 ;  /* 0x8000000c3d117221 */ /* 0x000fe40000000000 */
[----:B------:R-:W3:Y:S01]  /*1be30*/  LDL.LU R61, [R1+0x24] ;  /* 0x00002400013d7983 */ /* 0x000ee20000300800 */
[C-C-:B------:R-:W-:Y:S01]  /*1be40*/  FADD R12, R18.reuse, R13.reuse ;  /* 0x0000000d120c7221 */ /* 0x140fe20000000000 */
[----:B------:R-:W-:Y:S01]  /*1be50*/  FADD R13, -R18, R13 ;  /* 0x0000000d120d7221 */ /* 0x000fe20000000100 */
[C-C-:B--2---:R-:W-:Y:S01]  /*1be60*/  FADD R18, R47.reuse, R25.reuse ;  /* 0x000000192f127221 */ /* 0x144fe20000000000 */
[----:B------:R-:W-:-:S02]  /*1be70*/  FADD R25, R47, -R25 ;  /* 0x800000192f197221 */ /* 0x000fc40000000000 */
[----:B------:R-:W3:Y:S01]  /*1be80*/  LDL.LU R47, [R1+0x28] ;  /* 0x00002800012f7983 */ /* 0x000ee20000300800 */
[C-C-:B------:R-:W-:Y:S01]  /*1be90*/  FADD R8, R9.reuse, R17.reuse ;  /* 0x0000001109087221 */ /* 0x140fe20000000000 */
[----:B------:R-:W-:-:S04]  /*1bea0*/  FADD R9, R9, -R17 ;  /* 0x8000001109097221 */ /* 0x000fc80000000000 */
[C-C-:B------:R-:W-:Y:S01]  /*1beb0*/  FFMA R17, R9.reuse, -0.70710676908493041992, R15.reuse ;  /* 0xbf3504f309117823 */ /* 0x140fe2000000000f */
[----:B------:R-:W-:Y:S01]  /*1bec0*/  FFMA R15, R9, 0.70710676908493041992, R15 ;  /* 0x3f3504f3090f7823 */ /* 0x000fe2000000000f */
[C-C-:B------:R-:W-:Y:S01]  /*1bed0*/  FADD R9, R18.reuse, R10.reuse ;  /* 0x0000000a12097221 */ /* 0x140fe20000000000 */
[----:B0-----:R-:W-:Y:S01]  /*1bee0*/  FADD R20, R18, -R10 ;  /* 0x8000000a12147221 */ /* 0x001fe20000000000 */
[C-C-:B------:R-:W-:Y:S02]  /*1bef0*/  FFMA R10, R8.reuse, -0.70710676908493041992, R25.reuse ;  /* 0xbf3504f3080a7823 */ /* 0x140fe40000000019 */
        /* <DEDUP_REMOVED lines=8> */
[----:B------:R-:W-:Y:S01]  /*1bf80*/  FFMA R15, R8, 0.19891236722469329834, R15 ;  /* 0x3e4bafaf080f7823 */ /* 0x000fe2000000000f */
[----:B------:R-:W-:-:S05]  /*1bf90*/  LEA R8, R58, R49, 0x2 ;  /* 0x000000313a087211 */ /* 0x000fca00078e10ff */
[----:B------:R-:W0:Y:S04]  /*1bfa0*/  LDS R21, [R8] ;  /* 0x0000000008157984 */ /* 0x000e280000000800 */
[----:B------:R-:W1:Y:S04]  /*1bfb0*/  LDS R38, [R8+0x8] ;  /* 0x0000080008267984 */ /* 0x000e680000000800 */
[----:B------:R-:W2:Y:S01]  /*1bfc0*/  LDS R25, [R8+0xc] ;  /* 0x00000c0008197984 */ /* 0x000ea20000000800 */
[----:B------:R-:W-:Y:S01]  /*1bfd0*/  FMUL R12, R12, 1.4142135381698608398 ;  /* 0x3fb504f30c0c7820 */ /* 0x000fe20000400000 */
[----:B------:R-:W-:-:S02]  /*1bfe0*/  FMUL R10, R10, 1.9615705013275146484 ;  /* 0x3ffb14be0a0a7820 */ /* 0x000fc40000400000 */
        /* <DEDUP_REMOVED lines=8> */
[----:B------:R-:W0:Y:S01]  /*1c070*/  LDS R21, [R8+0x1c] ;  /* 0x00001c0008157984 */ /* 0x000e220000000800 */
[----:B------:R-:W-:-:S03]  /*1c080*/  NOP ;  /* 0x0000000000007918 */ /* 0x000fc60000000000 */
[----:B------:R4:W-:Y:S04]  /*1c090*/  STS [R2], R12 ;  /* 0x0000000c02007388 */ /* 0x0009e80000000800 */
[----:B------:R1:W-:Y:S01]  /*1c0a0*/  STS [R2+0x84], R10 ;  /* 0x0000840a02007388 */ /* 0x0003e20000000800 */
[----:B----4-:R-:W-:Y:S01]  /*1c0b0*/  FMUL R12, R17, -1.6629391908645629883 ;  /* 0xbfd4db31110c7820 */ /* 0x010fe20000400000 */
[----:B-1----:R-:W-:Y:S02]  /*1c0c0*/  FMUL R10, R18, 1.4142135381698608398 ;  /* 0x3fb504f3120a7820 */ /* 0x002fe40000400000 */
[----:B------:R-:W-:Y:S04]  /*1c0d0*/  STL [R1+0xc], R38 ;  /* 0x00000c2601007387 */ /* 0x000fe80000100800 */
[----:B--2---:R-:W-:Y:S04]  /*1c0e0*/  STL [R1+0x8], R25 ;  /* 0x0000081901007387 */ /* 0x004fe80000100800 */
[----:B------:R3:W-:Y:S04]  /*1c0f0*/  STS [R2+0x210], R10 ;  /* 0x0002100a02007388 */ /* 0x0007e80000000800 */
[----:B------:R1:W-:Y:S04]  /*1c100*/  STS [R2+0x294], R12 ;  /* 0x0002940c02007388 */ /* 0x0003e80000000800 */
[----:B0-----:R-:W-:Y:S01]  /*1c110*/  STL [R1+0x4], R21 ;  /* 0x0000041501007387 */ /* 0x001fe20000100800 */
[C-C-:B---3--:R-:W-:Y:S01]  /*1c120*/  FADD R10, R47.reuse, -R61.reuse ;  /* 0x8000003d2f0a7221 */ /* 0x148fe20000000000 */
[----:B-1----:R-:W-:-:S02]  /*1c130*/  FADD R12, R47, R61 ;  /* 0x0000003d2f0c7221 */ /* 0x002fc40000000000 */
[----:B------:R-:W2:Y:S01]  /*1c140*/  LDL.LU R47, [R1+0x30] ;  /* 0x00003000012f7983 */ /* 0x000ea20000300800 */
[----:B------:R-:W-:Y:S01]  /*1c150*/  FMUL R9, R9, 1.8477590084075927734 ;  /* 0x3fec835e09097820 */ /* 0x000fe20000400000 */
[----:B------:R-:W-:Y:S01]  /*1c160*/  FMUL R13, R13, 1.8477590084075927734 ;  /* 0x3fec835e0d0d7820 */ /* 0x000fe20000400000 */
[----:B------:R-:W-:-:S03]  /*1c170*/  FADD R17, R60, -R37 ;  /* 0x800000253c117221 */ /* 0x000fc60000000000 */
[----:B------:R0:W-:Y:S01]  /*1c180*/  STS [R2+0x108], R9 ;  /* 0x0001080902007388 */ /* 0x0001e20000000800 */
[----:B------:R-:W-:-:S03]  /*1c190*/  FMUL R15, R15, 1.9615705013275146484 ;  /* 0x3ffb14be0f0f7820 */ /* 0x000fc60000400000 */
[----:B------:R1:W-:Y:S01]  /*1c1a0*/  STS [R2+0x318], R13 ;  /* 0x0003180d02007388 */ /* 0x0003e20000000800 */
[----:B0-----:R-:W-:Y:S01]  /*1c1b0*/  FMUL R9, R20, 1.6629391908645629883 ;  /* 0x3fd4db3114097820 */ /* 0x001fe20000400000 */
[----:B-1----:R-:W-:-:S04]  /*1c1c0*/  FADD R13, R60, R37 ;  /* 0x000000253c0d7221 */ /* 0x002fc80000000000 */
[----:B------:R0:W-:Y:S04]  /*1c1d0*/  STS [R2+0x18c], R9 ;  /* 0x00018c0902007388 */ /* 0x0001e80000000800 */
[----:B------:R1:W-:Y:S01]  /*1c1e0*/  STS [R2+0x39c], R15 ;  /* 0x00039c0f02007388 */ /* 0x0003e20000000800 */
[----:B------:R-:W-:Y:S01]  /*1c1f0*/  FADD R18, R11, -R16 ;  /* 0x800000100b127221 */ /* 0x000fe20000000000 */
[----:B------:R-:W-:Y:S01]  /*1c200*/  NOP ;  /* 0x0000000000007918 */ /* 0x000fe20000000000 */
[C-C-:B0-----:R-:W-:Y:S01]  /*1c210*/  FADD R9, R17.reuse, R10.reuse ;  /* 0x0000000a11097221 */ /* 0x141fe20000000000 */
[----:B------:R-:W-:Y:S01]  /*1c220*/  FADD R17, R17, -R10 ;  /* 0x8000000a11117221 */ /* 0x000fe20000000000 */
[--C-:B------:R-:W-:Y:S01]  /*1c230*/  FADD R10, R12, R13.reuse ;  /* 0x0000000d0c0a7221 */ /* 0x100fe20000000000 */
[--C-:B-1----:R-:W-:Y:S01]  /*1c240*/  FADD R15, -R36, R14.reuse ;  /* 0x0000000e240f7221 */ /* 0x102fe20000000100 */
[----:B------:R-:W-:Y:S01]  /*1c250*/  FADD R13, -R12, R13 ;  /* 0x0000000d0c0d7221 */ /* 0x000fe20000000100 */
[----:B------:R-:W-:Y:S01]  /*1c260*/  FADD R36, R36, R14 ;  /* 0x0000000e24247221 */ /* 0x000fe20000000000 */
[----:B------:R-:W-:Y:S01]  /*1c270*/  FADD R12, R11, R16 ;  /* 0x000000100b0c7221 */ /* 0x000fe20000000000 */
[C-C-:B------:R-:W-:Y:S01]  /*1c280*/  FFMA R14, R17.reuse, -0.70710676908493041992, R15.reuse ;  /* 0xbf3504f3110e7823 */ /* 0x140fe2000000000f */
[----:B------:R-:W-:Y:S02]  /*1c290*/  LDS R20, [R8+0x8] ;  /* 0x0000080008147984 */ /* 0x000fe40000000800 */
[C-C-:B------:R-:W-:Y:S01]  /*1c2a0*/  FADD R11, R12.reuse, R36.reuse ;  /* 0x000000240c0b7221 */ /* 0x140fe20000000000 */
[----:B------:R-:W-:Y:S01]  /*1c2b0*/  FADD R16, R12, -R36 ;  /* 0x800000240c107221 */ /* 0x000fe20000000000 */
[----:B------:R-:W-:Y:S01]  /*1c2c0*/  FFMA R15, R17, 0.70710676908493041992, R15 ;  /* 0x3f3504f3110f7823 */ /* 0x000fe2000000000f */
[----:B------:R-:W-:Y:S01]  /*1c2d0*/  FFMA R17, R9, -0.70710676908493041992, R18 ;  /* 0xbf3504f309117823 */ /* 0x000fe20000000012 */
        /* <DEDUP_REMOVED lines=9> */
[----:B------:R-:W-:Y:S02]  /*1c370*/  LDS R18, [R8+0x4] ;  /* 0x0000040008127984 */ /* 0x000fe40000000800 */
[----:B------:R-:W-:-:S02]  /*1c380*/  FMUL R9, R17, 1.9615705013275146484 ;  /* 0x3ffb14be11097820 */ /* 0x000fc40000400000 */
[----:B------:R-:W0:Y:S01]  /*1c390*/  LDS R17, [R8] ;  /* 0x0000000008117984 */ /* 0x000e220000000800 */
[----:B------:R-:W-:-:S03]  /*1c3a0*/  FMUL R11, R11, 1.8477590084075927734 ;  /* 0x3fec835e0b0b7820 */ /* 0x000fc60000400000 */
[----:B------:R-:W-:Y:S04]  /*1c3b0*/  LDS R61, [R8+0x14] ;  /* 0x00001400083d7984 */ /* 0x000fe80000000800 */
[----:B------:R-:W-:Y:S04]  /*1c3c0*/  LDS R60, [R8+0x1c] ;  /* 0x00001c00083c7984 */ /* 0x000fe80000000800 */
[----:B0-----:R-:W-:Y:S04]  /*1c3d0*/  STL [R1+0x2c], R17 ;  /* 0x00002c1101007387 */ /* 0x001fe80000100800 */
[----:B------:R-:W0:Y:S04]  /*1c3e0*/  LDS R17, [R8+0xc] ;  /* 0x00000c0008117984 */ /* 0x000e280000000800 */
[----:B------:R-:W-:Y:S04]  /*1c3f0*/  STL [R1+0x40], R18 ;  /* 0x0000401201007387 */ /* 0x000fe80000100800 */
[----:B------:R-:W-:Y:S01]  /*1c400*/  STL [R1+0x34], R20 ;  /* 0x0000341401007387 */ /* 0x000fe20000100800 */
[----:B------:R-:W-:-:S03]  /*1c410*/  FMUL R10, R10, 1.4142135381698608398 ;  /* 0x3fb504f30a0a7820 */ /* 0x000fc60000400000 */
[----:B------:R-:W1:Y:S01]  /*1c420*/  LDS R18, [R8+0x10] ;  /* 0x0000100008127984 */ /* 0x000e620000000800 */
[----:B------:R-:W-:Y:S01]  /*1c430*/  FMUL R12, R12, 1.4142135381698608398 ;  /* 0x3fb504f30c0c7820 */ /* 0x000fe20000400000 */
[----:B------:R-:W-:Y:S01]  /*1c440*/  FMUL R14, R14, -1.6629391908645629883 ;  /* 0xbfd4db310e0e7820 */ /* 0x000fe20000400000 */
[----:B------:R-:W-:Y:S01]  /*1c450*/  FMUL R13, R13, 1.8477590084075927734 ;  /* 0x3fec835e0d0d7820 */ /* 0x000fe20000400000 */
[----:B------:R-:W-:Y:S01]  /*1c460*/  FMUL R15, R15, 1.9615705013275146484 ;  /* 0x3ffb14be0f0f7820 */ /* 0x000fe20000400000 */
[----:B0-----:R-:W-:Y:S04]  /*1c470*/  STL [R1+0x28], R17 ;  /* 0x0000281101007387 */ /* 0x001fe80000100800 */
[----:B------:R-:W0:Y:S01]  /*1c480*/  LDS R17, [R8+0x18] ;  /* 0x0000180008117984 */ /* 0x000e220000000800 */
[----:B------:R-:W-:-:S03]  /*1c490*/  NOP ;  /* 0x0000000000007918 */ /* 0x000fc60000000000 */
[----:B------:R3:W-:Y:S04]  /*1c4a0*/  STS [R2+0x108], R11 ;  /* 0x0001080b02007388 */ /* 0x0007e80000000800 */
[----:B------:R-:W-:Y:S01]  /*1c4b0*/  STS [R2], R10 ;  /* 0x0000000a02007388 */ /* 0x000fe20000000800 */
[----:B---3--:R-:W-:-:S03]  /*1c4c0*/  FMUL R11, R16, 1.6629391908645629883 ;  /* 0x3fd4db31100b7820 */ /* 0x008fc60000400000 */
[----:B------:R-:W-:Y:S04]  /*1c4d0*/  STS [R2+0x84], R9 ;  /* 0x0000840902007388 */ /* 0x000fe80000000800 */
[----:B------:R3:W-:Y:S04]  /*1c4e0*/  STS [R2+0x18c], R11 ;  /* 0x00018c0b02007388 */ /* 0x0007e80000000800 */
[----:B------:R4:W-:Y:S04]  /*1c4f0*/  STS [R2+0x210], R12 ;  /* 0x0002100c02007388 */ /* 0x0009e80000000800 */
[----:B------:R1:W-:Y:S04]  /*1c500*/  STS [R2+0x294], R14 ;  /* 0x0002940e02007388 */ /* 0x0003e80000000800 */
[----:B------:R-:W-:Y:S04]  /*1c510*/  STS [R2+0x318], R13 ;  /* 0x0003180d02007388 */ /* 0x000fe80000000800 */
[----:B------:R0:W-:Y:S01]  /*1c520*/  STS [R2+0x39c], R15 ;  /* 0x00039c0f02007388 */ /* 0x0001e20000000800 */
[----:B------:R-:W-:Y:S01]  /*1c530*/  NOP ;  /* 0x0000000000007918 */ /* 0x000fe20000000000 */
[----:B---3--:R-:W-:Y:S01]  /*1c540*/  FADD R11, R30, -R32 ;  /* 0x800000201e0b7221 */ /* 0x008fe20000000000 */
[----:B----4-:R-:W-:Y:S01]  /*1c550*/  FADD R12, -R40, R34 ;  /* 0x00000022280c7221 */ /* 0x010fe20000000100 */
[----:B------:R-:W-:Y:S01]  /*1c560*/  FADD R30, R30, R32 ;  /* 0x000000201e1e7221 */ /* 0x000fe20000000000 */
[----:B------:R-:W-:Y:S01]  /*1c570*/  FADD R34, R40, R34 ;  /* 0x0000002228227221 */ /* 0x000fe20000000000 */
[C-C-:B-1----:R-:W-:Y:S01]  /*1c580*/  FADD R14, R31.reuse, R33.reuse ;  /* 0x000000211f0e7221 */ /* 0x142fe20000000000 */
[----:B------:R-:W-:Y:S01]  /*1c590*/  STL [R1], R18 ;  /* 0x0000001201007387 */ /* 0x000fe20000100800 */
[----:B------:R-:W-:-:S03]  /*1c5a0*/  FADD R31, R31, -R33 ;  /* 0x800000211f1f7221 */ /* 0x000fc60000000000 */
[----:B0-----:R0:W-:Y:S01]  /*1c5b0*/  STL [R1+0x3c], R17 ;  /* 0x00003c1101007387 */ /* 0x0011e20000100800 */
[C-C-:B------:R-:W-:Y:S01]  /*1c5c0*/  FADD R15, R14.reuse, R34.reuse ;  /* 0x000000220e0f7221 */ /* 0x140fe20000000000 */
[----:B------:R-:W-:Y:S02]  /*1c5d0*/  FADD R14, R14, -R34 ;  /* 0x800000220e0e7221 */ /* 0x000fe40000000000 */
[----:B------:R-:W-:Y:S04]  /*1c5e0*/  LDS R59, [R8+0x8] ;  /* 0x00000800083b7984 */ /* 0x000fe80000000800 */
[----:B------:R-:W-:Y:S01]  /*1c5f0*/  LDS R58, [R8+0xc] ;  /* 0x00000c00083a7984 */ /* 0x000fe20000000800 */
[C-C-:B--2---:R-:W-:Y:S01]  /*1c600*/  FADD R9, R0.reuse, -R47.reuse ;  /* 0x8000002f00097221 */ /* 0x144fe20000000000 */
[----:B------:R-:W-:-:S02]  /*1c610*/  FADD R10, R0, R47 ;  /* 0x0000002f000a7221 */ /* 0x000fc40000000000 */
[----:B------:R-:W1:Y:S01]  /*1c620*/  LDS R0, [R8] ;  /* 0x0000000008007984 */ /* 0x000e620000000800 */
[C-C-:B------:R-:W-:Y:S01]  /*1c630*/  FADD R13, R9.reuse, R11.reuse ;  /* 0x0000000b090d7221 */ /* 0x140fe20000000000 */
[----:B------:R-:W-:Y:S01]  /*1c640*/  FADD R11, R9, -R11 ;  /* 0x8000000b090b7221 */ /* 0x000fe20000000000 */
[C-C-:B------:R-:W-:Y:S01]  /*1c650*/  FADD R9, R30.reuse, R10.reuse ;  /* 0x0000000a1e097221 */ /* 0x140fe20000000000 */
[----:B------:R-:W-:Y:S01]  /*1c660*/  FADD R10, -R30, R10 ;  /* 0x0000000a1e0a7221 */ /* 0x000fe20000000100 */
[----:B------:R-:W-:Y:S01]  /*1c670*/  LDS R47, [R8+0x4] ;  /* 0x00000400082f7984 */ /* 0x000fe20000000800 */
[C-C-:B0-----:R-:W-:Y:S01]  /*1c680*/  FFMA R17, R11.reuse, -0.70710676908493041992, R12.reuse ;  /* 0xbf3504f30b117823 */ /* 0x141fe2000000000c */
[----:B------:R-:W-:Y:S01]  /*1c690*/  FFMA R12, R11, 0.70710676908493041992, R12 ;  /* 0x3f3504f30b0c7823 */ /* 0x000fe2000000000c */
[C-C-:B------:R-:W-:Y:S01]  /*1c6a0*/  FFMA R11, R13.reuse, -0.70710676908493041992, R31.reuse ;  /* 0xbf3504f30d0b7823 */ /* 0x140fe2000000001f */
[----:B------:R-:W-:Y:S01]  /*1c6b0*/  FFMA R13, R13, 0.70710676908493041992, R31 ;  /* 0x3f3504f30d0d7823 */ /* 0x000fe2000000001f */
[C-C-:B------:R-:W-:Y:S01]  /*1c6c0*/  FADD R18, R15.reuse, -R9.reuse ;  /* 0x800000090f127221 */ /* 0x140fe20000000000 */
[----:B------:R-:W-:Y:S01]  /*1c6d0*/  FADD R21, R15, R9 ;  /* 0x000000090f157221 */ /* 0x000fe20000000000 */
[----:B------:R-:W-:Y:S01]  /*1c6e0*/  FFMA R9, R10, -0.41421356797218322754, R14 ;  /* 0xbed413cd0a097823 */ /* 0x000fe2000000000e */
[----:B------:R-:W-:Y:S01]  /*1c6f0*/  FFMA R15, R14, 0.41421356797218322754, R10 ;  /* 0x3ed413cd0e0f7823 */ /* 0x000fe2000000000a */
[----:B------:R-:W-:Y:S01]  /*1c700*/  FFMA R10, R12, -0.19891236722469329834, R13 ;  /* 0xbe4bafaf0c0a7823 */ /* 0x000fe2000000000d */
[----:B------:R-:W-:Y:S01]  /*1c710*/  FFMA R16, R13, 0.19891236722469329834, R12 ;  /* 0x3e4bafaf0d107823 */ /* 0x000fe2000000000c */
[----:B------:R-:W-:Y:S01]  /*1c720*/  FMUL R12, R9, 1.8477590084075927734 ;  /* 0x3fec835e090c7820 */ /* 0x000fe20000400000 */
[----:B------:R-:W-:Y:S01]  /*1c730*/  FFMA R20, R17, 0.66817861795425415039, R11 ;  /* 0x3f2b0dc111147823 */ /* 0x000fe2000000000b */
[----:B------:R-:W-:Y:S01]  /*1c740*/  FMUL R13, R10, 1.9615705013275146484 ;  /* 0x3ffb14be0a0d7820 */ /* 0x000fe20000400000 */
[----:B------:R-:W-:Y:S01]  /*1c750*/  FFMA R17, R11, -0.66817861795425415039, R17 ;  /* 0xbf2b0dc10b117823 */ /* 0x000fe20000000011 */
[----:B------:R-:W-:Y:S04]  /*1c760*/  LDS R9, [R8+0x10] ;  /* 0x0000100008097984 */ /* 0x000fe80000000800 */
[----:B------:R-:W-:Y:S04]  /*1c770*/  LDS R11, [R8+0x14] ;  /* 0x00001400080b7984 */ /* 0x000fe80000000800 */
[----:B------:R-:W-:Y:S04]  /*1c780*/  LDS R10, [R8+0x1c] ;  /* 0x00001c00080a7984 */ /* 0x000fe80000000800 */
[----:B-1----:R-:W-:Y:S04]  /*1c790*/  STL [R1+0x30], R0 ;  /* 0x0000300001007387 */ /* 0x002fe80000100800 */
[----:B------:R-:W0:Y:S01]  /*1c7a0*/  LDS R0, [R8+0x18] ;  /* 0x0000180008007984 */ /* 0x000e220000000800 */
[----:B------:R-:W-:-:S03]  /*1c7b0*/  NOP ;  /* 0x0000000000007918 */ /* 0x000fc60000000000 */
[----:B------:R1:W-:Y:S04]  /*1c7c0*/  STS [R2+0x84], R13 ;  /* 0x0000840d02007388 */ /* 0x0003e80000000800 */
[----:B------:R2:W-:Y:S01]  /*1c7d0*/  STS [R2+0x108], R12 ;  /* 0x0001080c02007388 */ /* 0x0005e20000000800 */
[----:B------:R-:W-:Y:S01]  /*1c7e0*/  FMUL R14, R21, 1.4142135381698608398 ;  /* 0x3fb504f3150e7820 */ /* 0x000fe20000400000 */
[----:B------:R-:W-:Y:S01]  /*1c7f0*/  FMUL R15, R15, 1.8477590084075927734 ;  /* 0x3fec835e0f0f7820 */ /* 0x000fe20000400000 */
[----:B-1----:R-:W-:Y:S01]  /*1c800*/  FMUL R13, R18, 1.4142135381698608398 ;  /* 0x3fb504f3120d7820 */ /* 0x002fe20000400000 */
[----:B--2---:R-:W-:Y:S01]  /*1c810*/  FMUL R12, R20, 1.6629391908645629883 ;  /* 0x3fd4db31140c7820 */ /* 0x004fe20000400000 */
[----:B------:R-:W-:-:S03]  /*1c820*/  FMUL R16, R16, 1.9615705013275146484 ;  /* 0x3ffb14be10107820 */ /* 0x000fc60000400000 */
[----:B------:R1:W-:Y:S04]  /*1c830*/  STS [R2+0x210], R13 ;  /* 0x0002100d02007388 */ /* 0x0003e80000000800 */
[----:B------:R2:W-:Y:S01]  /*1c840*/  STS [R2+0x18c], R12 ;  /* 0x00018c0c02007388 */ /* 0x0005e20000000800 */
[----:B------:R-:W-:Y:S01]  /*1c850*/  FMUL R17, R17, -1.6629391908645629883 ;  /* 0xbfd4db3111117820 */ /* 0x000fe20000400000 */
[----:B-1----:R-:W-:Y:S02]  /*1c860*/  FADD R13, R44, -R41 ;  /* 0x800000292c0d7221 */ /* 0x002fe40000000000 */
[----:B------:R1:W-:Y:S01]  /*1c870*/  STS [R2], R14 ;  /* 0x0000000e02007388 */ /* 0x0003e20000000800 */
[----:B--2---:R-:W-:-:S03]  /*1c880*/  FADD R12, R43, -R42 ;  /* 0x8000002a2b0c7221 */ /* 0x004fc60000000000 */
[----:B------:R2:W-:Y:S01]  /*1c890*/  STS [R2+0x318], R15 ;  /* 0x0003180f02007388 */ /* 0x0005e20000000800 */
[----:B------:R-:W-:Y:S01]  /*1c8a0*/  FADD R42, R43, R42 ;  /* 0x0000002a2b2a7221 */ /* 0x000fe20000000000 */
[----:B------:R-:W-:Y:S02]  /*1c8b0*/  FADD R41, R44, R41 ;  /* 0x000000292c297221 */ /* 0x000fe40000000000 */
[----:B------:R3:W-:Y:S01]  /*1c8c0*/  STS [R2+0x39c], R16 ;  /* 0x00039c1002007388 */ /* 0x0007e20000000800 */
[C-C-:B-1----:R-:W-:Y:S01]  /*1c8d0*/  FADD R14, -R35.reuse, R46.reuse ;  /* 0x0000002e230e7221 */ /* 0x142fe20000000100 */
[----:B------:R-:W-:Y:S01]  /*1c8e0*/  FADD R35, R35, R46 ;  /* 0x0000002e23237221 */ /* 0x000fe20000000000 */
[C-C-:B--2---:R-:W-:Y:S01]  /*1c8f0*/  FADD R15, R12.reuse, R13.reuse ;  /* 0x0000000d0c0f7221 */ /* 0x144fe20000000000 */
[----:B------:R-:W-:Y:S01]  /*1c900*/  FADD R13, R12, -R13 ;  /* 0x8000000d0c0d7221 */ /* 0x000fe20000000000 */
[C-C-:B---3--:R-:W-:Y:S01]  /*1c910*/  FADD R16, R45.reuse, R26.reuse ;  /* 0x0000001a2d107221 */ /* 0x148fe20000000000 */
[----:B------:R-:W-:Y:S01]  /*1c920*/  FADD R45, R45, -R26 ;  /* 0x8000001a2d2d7221 */ /* 0x000fe20000000000 */
[----:B------:R1:W-:Y:S01]  /*1c930*/  STS [R2+0x294], R17 ;  /* 0x0002941102007388 */ /* 0x0003e20000000800 */
[----:B------:R-:W-:Y:S01]  /*1c940*/  FADD R12, R41, R42 ;  /* 0x0000002a290c7221 */ /* 0x000fe20000000000 */
[C-C-:B------:R-:W-:Y:S01]  /*1c950*/  FFMA R26, R13.reuse, -0.70710676908493041992, R14.reuse ;  /* 0xbf3504f30d1a7823 */ /* 0x140fe2000000000e */
[----:B------:R-:W-:Y:S01]  /*1c960*/  FFMA R14, R13, 0.70710676908493041992, R14 ;  /* 0x3f3504f30d0e7823 */ /* 0x000fe2000000000e */
[C-C-:B------:R-:W-:Y:S01]  /*1c970*/  FFMA R13, R15.reuse, -0.70710676908493041992, R45.reuse ;  /* 0xbf3504f30f0d7823 */ /* 0x140fe2000000002d */
[----:B------:R-:W-:Y:S01]  /*1c980*/  FFMA R15, R15, 0.70710676908493041992, R45 ;  /* 0x3f3504f30f0f7823 */ /* 0x000fe2000000002d */
[----:B------:R-:W-:Y:S01]  /*1c990*/  FADD R32, -R41, R42 ;  /* 0x0000002a29207221 */ /* 0x000fe20000000100 */
[----:B0-----:R-:W-:Y:S01]  /*1c9a0*/  STL [R1+0x38], R0 ;  /* 0x0000380001007387 */ /* 0x001fe20000100800 */
[C-C-:B-1----:R-:W-:Y:S01]  /*1c9b0*/  FADD R17, R16.reuse, R35.reuse ;  /* 0x0000002310117221 */ /* 0x142fe20000000000 */
[----:B------:R-:W-:Y:S01]  /*1c9c0*/  FADD R16, R16, -R35 ;  /* 0x8000002310107221 */ /* 0x000fe20000000000 */
[----:B------:R-:W-:-:S02]  /*1c9d0*/  NOP ;  /* 0x0000000000007918 */ /* 0x000fc40000000000 */
[C-C-:B------:R-:W-:Y:S01]  /*1c9e0*/  FADD R31, R17.reuse, -R12.reuse ;  /* 0x8000000c111f7221 */ /* 0x140fe20000000000 */
[----:B------:R-:W-:Y:S01]  /*1c9f0*/  FADD R12, R17, R12 ;  /* 0x0000000c110c7221 */ /* 0x000fe20000000000 */
[----:B------:R-:W-:Y:S01]  /*1ca00*/  FFMA R20, R26, 0.66817861795425415039, R13 ;  /* 0x3f2b0dc11a147823 */ /* 0x000fe2000000000d */
[----:B------:R-:W-:Y:S01]  /*1ca10*/  FFMA R21, R14, -0.19891236722469329834, R15 ;  /* 0xbe4bafaf0e157823 */ /* 0x000fe2000000000f */
[----:B------:R-:W-:Y:S01]  /*1ca20*/  FFMA R33, R32, -0.41421356797218322754, R16 ;  /* 0xbed413cd20217823 */ /* 0x000fe20000000010 */
[----:B------:R-:W-:Y:S01]  /*1ca30*/  FMUL R25, R12, 1.4142135381698608398 ;  /* 0x3fb504f30c197820 */ /* 0x000fe20000400000 */
[----:B------:R-:W-:Y:S01]  /*1ca40*/  FFMA R32, R16, 0.41421356797218322754, R32 ;  /* 0x3ed413cd10207823 */ /* 0x000fe20000000020 */
[----:B------:R-:W-:Y:S01]  /*1ca50*/  FFMA R26, R13, -0.66817861795425415039, R26 ;  /* 0xbf2b0dc10d1a7823 */ /* 0x000fe2000000001a */
[----:B------:R-:W-:Y:S01]  /*1ca60*/  FFMA R30, R15, 0.19891236722469329834, R14 ;  /* 0x3e4bafaf0f1e7823 */ /* 0x000fe2000000000e */
[----:B------:R-:W-:Y:S01]  /*1ca70*/  FMUL R21, R21, 1.9615705013275146484 ;  /* 0x3ffb14be15157820 */ /* 0x000fe20000400000 */
[----:B------:R-:W-:Y:S01]  /*1ca80*/  FMUL R20, R20, 1.6629391908645629883 ;  /* 0x3fd4db3114147820 */ /* 0x000fe20000400000 */
        /* <DEDUP_REMOVED lines=10> */
[----:B------:R-:W-:-:S03]  /*1cb30*/  FMUL R26, R26, -1.6629391908645629883 ;  /* 0xbfd4db311a1a7820 */ /* 0x000fc60000400000 */
[----:B------:R1:W-:Y:S04]  /*1cb40*/  STS [R2+0x84], R21 ;  /* 0x0000841502007388 */ /* 0x0003e80000000800 */
[----:B------:R2:W-:Y:S01]  /*1cb50*/  STS [R2+0x18c], R20 ;  /* 0x00018c1402007388 */ /* 0x0005e20000000800 */
[----:B0-----:R-:W-:Y:S01]  /*1cb60*/  FMUL R25, R31, 1.4142135381698608398 ;  /* 0x3fb504f31f197820 */ /* 0x001fe20000400000 */
[----:B-1----:R-:W-:-:S04]  /*1cb70*/  FADD R21, R24, -R50 ;  /* 0x8000003218157221 */ /* 0x002fc80000000000 */
[----:B------:R0:W-:Y:S01]  /*1cb80*/  STS [R2+0x210], R25 ;  /* 0x0002101902007388 */ /* 0x0001e20000000800 */
[--C-:B--2---:R-:W-:Y:S01]  /*1cb90*/  FADD R20, R27, -R29.reuse ;  /* 0x8000001d1b147221 */ /* 0x104fe20000000000 */
[----:B------:R-:W-:Y:S02]  /*1cba0*/  FADD R50, R24, R50 ;  /* 0x0000003218327221 */ /* 0x000fe40000000000 */
[----:B------:R1:W-:Y:S01]  /*1cbb0*/  STS [R2+0x294], R26 ;  /* 0x0002941a02007388 */ /* 0x0003e20000000800 */
[--C-:B------:R-:W-:Y:S01]  /*1cbc0*/  FADD R24, -R39, R28.reuse ;  /* 0x0000001c27187221 */ /* 0x100fe20000000100 */
[----:B------:R-:W-:Y:S01]  /*1cbd0*/  FADD R27, R27, R29 ;  /* 0x0000001d1b1b7221 */ /* 0x000fe20000000000 */
[----:B------:R-:W-:Y:S01]  /*1cbe0*/  FADD R28, R39, R28 ;  /* 0x0000001c271c7221 */ /* 0x000fe20000000000 */
[C-C-:B0-----:R-:W-:Y:S01]  /*1cbf0*/  FADD R25, R20.reuse, R21.reuse ;  /* 0x0000001514197221 */ /* 0x141fe20000000000 */
[----:B------:R-:W-:Y:S01]  /*1cc00*/  FADD R21, R20, -R21 ;  /* 0x8000001514157221 */ /* 0x000fe20000000000 */
[C-C-:B-1----:R-:W-:Y:S01]  /*1cc10*/  FADD R26, R48.reuse, R51.reuse ;  /* 0x00000033301a7221 */ /* 0x142fe20000000000 */
[----:B------:R-:W-:Y:S01]  /*1cc20*/  FADD R48, R48, -R51 ;  /* 0x8000003330307221 */ /* 0x000fe20000000000 */
[--C-:B------:R-:W-:Y:S01]  /*1cc30*/  FADD R20, R50, R27.reuse ;  /* 0x0000001b32147221 */ /* 0x100fe20000000000 */
[C---:B------:R-:W-:Y:S01]  /*1cc40*/  FFMA R34, R21.reuse, -0.70710676908493041992, R24 ;  /* 0xbf3504f315227823 */ /* 0x040fe20000000018 */
[----:B------:R-:W-:Y:S01]  /*1cc50*/  FADD R29, R26, R28 ;  /* 0x0000001c1a1d7221 */ /* 0x000fe20000000000 */
[----:B------:R-:W-:Y:S01]  /*1cc60*/  FADD R27, -R50, R27 ;  /* 0x0000001b321b7221 */ /* 0x000fe20000000100 */
[----:B------:R-:W-:Y:S01]  /*1cc70*/  FFMA R24, R21, 0.70710676908493041992, R24 ;  /* 0x3f3504f315187823 */ /* 0x000fe20000000018 */
[----:B------:R-:W-:Y:S01]  /*1cc80*/  FADD R28, R26, -R28 ;  /* 0x8000001c1a1c7221 */ /* 0x000fe20000000000 */
[C-C-:B------:R-:W-:Y:S01]  /*1cc90*/  FFMA R21, R25.reuse, -0.70710676908493041992, R48.reuse ;  /* 0xbf3504f319157823 */ /* 0x140fe20000000030 */
[----:B------:R-:W-:Y:S01]  /*1cca0*/  FFMA R25, R25, 0.70710676908493041992, R48 ;  /* 0x3f3504f319197823 */ /* 0x000fe20000000030 */
[----:B------:R-:W-:Y:S01]  /*1ccb0*/  FADD R36, R29, -R20 ;  /* 0x800000141d247221 */ /* 0x000fe20000000000 */
[----:B------:R-:W-:Y:S01]  /*1ccc0*/  FFMA R26, R27, -0.41421356797218322754, R28 ;  /* 0xbed413cd1b1a7823 */ /* 0x000fe2000000001c */
[----:B------:R-:W-:Y:S01]  /*1ccd0*/  FADD R20, R29, R20 ;  /* 0x000000141d147221 */ /* 0x000fe20000000000 */
[----:B------:R-:W-:Y:S01]  /*1cce0*/  FFMA R27, R28, 0.41421356797218322754, R27 ;  /* 0x3ed413cd1c1b7823 */ /* 0x000fe2000000001b */
[----:B------:R-:W-:Y:S01]  /*1ccf0*/  FMUL R33, R33, 1.8477590084075927734 ;  /* 0x3fec835e21217820 */ /* 0x000fe20000400000 */
[----:B------:R-:W-:Y:S01]  /*1cd00*/  FMUL R32, R32, 1.8477590084075927734 ;  /* 0x3fec835e20207820 */ /* 0x000fe20000400000 */
[----:B------:R-:W-:Y:S01]  /*1cd10*/  FMUL R30, R30, 1.9615705013275146484 ;  /* 0x3ffb14be1e1e7820 */ /* 0x000fe20000400000 */
[----:B------:R-:W-:Y:S01]  /*1cd20*/  FFMA R28, R24, -0.19891236722469329834, R25 ;  /* 0xbe4bafaf181c7823 */ /* 0x000fe20000000019 */
[----:B------:R-:W-:Y:S01]  /*1cd30*/  FFMA R37, R34, 0.66817861795425415039, R21 ;  /* 0x3f2b0dc122257823 */ /* 0x000fe20000000015 */
[----:B------:R-:W-:Y:S01]  /*1cd40*/  FFMA R34, R21, -0.66817861795425415039, R34 ;  /* 0xbf2b0dc115227823 */ /* 0x000fe20000000022 */
[----:B------:R-:W-:Y:S01]  /*1cd50*/  FMUL R21, R20, 1.4142135381698608398 ;  /* 0x3fb504f314157820 */ /* 0x000fe20000400000 */
[----:B------:R-:W-:Y:S01]  /*1cd60*/  FMUL R20, R28, 1.9615705013275146484 ;  /* 0x3ffb14be1c147820 */ /* 0x000fe20000400000 */
[----:B------:R-:W-:Y:S01]  /*1cd70*/  STS [R2+0x108], R33 ;  /* 0x0001082102007388 */ /* 0x000fe20000000800 */
[----:B------:R-:W-:-:S03]  /*1cd80*/  FFMA R35, R25, 0.19891236722469329834, R24 ;  /* 0x3e4bafaf19237823 */ /* 0x000fc60000000018 */
        /* <DEDUP_REMOVED lines=13> */
[----:B------:R-:W-:-:S03]  /*1ce60*/  FADD R40, R22, R55 ;  /* 0x0000003716287221 */ /* 0x000fc60000000000 */
[----:B------:R1:W-:Y:S04]  /*1ce70*/  STS [R2], R21 ;  /* 0x0000001502007388 */ /* 0x0003e80000000800 */
[----:B------:R-:W2:Y:S01]  /*1ce80*/  LDL R51, [R1+0x7c] ;  /* 0x00007c0001337983 */ /* 0x000ea20000100800 */
[C-C-:B0-----:R-:W-:Y:S01]  /*1ce90*/  FADD R20, R23.reuse, -R54.reuse ;  /* 0x8000003617147221 */ /* 0x141fe20000000000 */
[----:B------:R-:W-:Y:S01]  /*1cea0*/  FADD R23, R23, R54 ;  /* 0x0000003617177221 */ /* 0x000fe20000000000 */
[----:B-1----:R-:W-:Y:S02]  /*1ceb0*/  FADD R21, R22, -R55 ;  /* 0x8000003716157221 */ /* 0x002fe40000000000 */
[----:B------:R-:W3:Y:S01]  /*1cec0*/  LDL.LU.64 R54, [R1+0x50] ;  /* 0x0000500001367983 */ /* 0x000ee20000300a00 */
[----:B------:R-:W-:Y:S01]  /*1ced0*/  FADD R46, -R52, R53 ;  /* 0x00000035342e7221 */ /* 0x000fe20000000100 */
[C-C-:B------:R-:W-:Y:S01]  /*1cee0*/  FADD R22, R20.reuse, R21.reuse ;  /* 0x0000001514167221 */ /* 0x140fe20000000000 */
[----:B------:R-:W-:Y:S01]  /*1cef0*/  FADD R20, R20, -R21 ;  /* 0x8000001514147221 */ /* 0x000fe20000000000 */
[----:B------:R-:W-:Y:S01]  /*1cf00*/  FADD R52, R52, R53 ;  /* 0x0000003534347221 */ /* 0x000fe20000000000 */
[----:B------:R-:W-:Y:S01]  /*1cf10*/  FADD R21, R56, R57 ;  /* 0x0000003938157221 */ /* 0x000fe20000000000 */
[----:B------:R-:W-:Y:S01]  /*1cf20*/  FADD R43, R40, R23 ;  /* 0x00000017282b7221 */ /* 0x000fe20000000000 */
[----:B------:R-:W-:Y:S01]  /*1cf30*/  FADD R56, R56, -R57 ;  /* 0x8000003938387221 */ /* 0x000fe20000000000 */
[----:B------:R-:W-:Y:S01]  /*1cf40*/  FADD R40, -R40, R23 ;  /* 0x0000001728287221 */ /* 0x000fe20000000100 */
[----:B------:R-:W-:Y:S01]  /*1cf50*/  FMUL R26, R26, 1.8477590084075927734 ;  /* 0x3fec835e1a1a7820 */ /* 0x000fe20000400000 */
[C---:B------:R-:W-:Y:S01]  /*1cf60*/  FFMA R42, R20.reuse, -0.70710676908493041992, R46 ;  /* 0xbf3504f3142a7823 */ /* 0x040fe2000000002e */
[C---:B------:R-:W-:Y:S01]  /*1cf70*/  FADD R23, R21.reuse, R52 ;  /* 0x0000003415177221 */ /* 0x040fe20000000000 */
[----:B------:R-:W-:Y:S01]  /*1cf80*/  FFMA R46, R20, 0.70710676908493041992, R46 ;  /* 0x3f3504f3142e7823 */ /* 0x000fe2000000002e */
[----:B------:R-:W-:Y:S01]  /*1cf90*/  FADD R52, R21, -R52 ;  /* 0x8000003415347221 */ /* 0x000fe20000000000 */
[C-C-:B------:R-:W-:Y:S01]  /*1cfa0*/  FFMA R21, R22.reuse, -0.70710676908493041992, R56.reuse ;  /* 0xbf3504f316157823 */ /* 0x140fe20000000038 */
[----:B------:R-:W-:Y:S01]  /*1cfb0*/  FFMA R20, R22, 0.70710676908493041992, R56 ;  /* 0x3f3504f316147823 */ /* 0x000fe20000000038 */
[C-C-:B------:R-:W-:Y:S01]  /*1cfc0*/  FADD R41, R23.reuse, -R43.reuse ;  /* 0x8000002b17297221 */ /* 0x140fe20000000000 */
[----:B------:R0:W-:Y:S01]  /*1cfd0*/  STS [R2+0x108], R26 ;  /* 0x0001081a02007388 */ /* 0x0001e20000000800 */
[----:B------:R-:W-:Y:S01]  /*1cfe0*/  FADD R43, R23, R43 ;  /* 0x0000002b172b7221 */ /* 0x000fe20000000000 */
[----:B------:R-:W-:Y:S01]  /*1cff0*/  FMUL R36, R36, 1.4142135381698608398 ;  /* 0x3fb504f324247820 */ /* 0x000fe20000400000 */
[----:B------:R-:W-:Y:S01]  /*1d000*/  FMUL R34, R34, -1.6629391908645629883 ;  /* 0xbfd4db3122227820 */ /* 0x000fe20000400000 */
[----:B------:R-:W-:Y:S01]  /*1d010*/  FMUL R27, R27, 1.8477590084075927734 ;  /* 0x3fec835e1b1b7820 */ /* 0x000fe20000400000 */
[----:B------:R-:W-:Y:S01]  /*1d020*/  FMUL R35, R35, 1.9615705013275146484 ;  /* 0x3ffb14be23237820 */ /* 0x000fe20000400000 */
[----:B------:R-:W-:Y:S01]  /*1d030*/  FFMA R23, R42, 0.66817861795425415039, R21 ;  /* 0x3f2b0dc12a177823 */ /* 0x000fe20000000015 */
[----:B------:R-:W-:Y:S01]  /*1d040*/  FFMA R22, R46, -0.19891236722469329834, R20 ;  /* 0xbe4bafaf2e167823 */ /* 0x000fe20000000014 */
[----:B0-----:R-:W-:-:S03]  /*1d050*/  FMUL R26, R37, 1.6629391908645629883 ;  /* 0x3fd4db31251a7820 */ /* 0x001fc60000400000 */
[----:B------:R-:W-:Y:S01]  /*1d060*/  FMUL R22, R22, 1.9615705013275146484 ;  /* 0x3ffb14be16167820 */ /* 0x000fe20000400000 */
[----:B------:R-:W-:Y:S01]  /*1d070*/  FMUL R23, R23, 1.6629391908645629883 ;  /* 0x3fd4db3117177820 */ /* 0x000fe20000400000 */
[----:B------:R-:W-:Y:S01]  /*1d080*/  STS [R2+0x210], R36 ;  /* 0x0002102402007388 */ /* 0x000fe20000000800 */
[----:B------:R-:W-:Y:S01]  /*1d090*/  FFMA R42, R21, -0.66817861795425415039, R42 ;  /* 0xbf2b0dc1152a7823 */ /* 0x000fe2000000002a */
[----:B------:R-:W-:Y:S02]  /*1d0a0*/  FFMA R46, R20, 0.19891236722469329834, R46 ;  /* 0x3e4bafaf142e7823 */ /* 0x000fe4000000002e */
[----:B------:R-:W-:Y:S01]  /*1d0b0*/  STS [R2+0x18c], R26 ;  /* 0x00018c1a02007388 */ /* 0x000fe20000000800 */
[----:B------:R-:W-:-:S03]  /*1d0c0*/  FMUL R43, R43, 1.4142135381698608398 ;  /* 0x3fb504f32b2b7820 */ /* 0x000fc60000400000 */
[----:B------:R-:W-:Y:S04]  /*1d0d0*/  STS [R2+0x294], R34 ;  /* 0x0002942202007388 */ /* 0x000fe80000000800 */
[----:B------:R-:W-:Y:S04]  /*1d0e0*/  STS [R2+0x318], R27 ;  /* 0x0003181b02007388 */ /* 0x000fe80000000800 */
[----:B------:R-:W-:Y:S01]  /*1d0f0*/  STS [R2+0x39c], R35 ;  /* 0x00039c2302007388 */ /* 0x000fe20000000800 */
[----:B------:R-:W-:-:S03]  /*1d100*/  NOP ;  /* 0x0000000000007918 */ /* 0x000fc60000000000 */
[----:B------:R-:W-:Y:S01]  /*1d110*/  LDS R35, [R8] ;  /* 0x0000000008237984 */ /* 0x000fe20000000800 */
[----:B------:R-:W-:-:S03]  /*1d120*/  FFMA R38, R40, -0.41421356797218322754, R52 ;  /* 0xbed413cd28267823 */ /* 0x000fc60000000034 */
        /* <DEDUP_REMOVED lines=10> */
[----:B------:R0:W-:Y:S02]  /*1d1d0*/  STS [R2], R43 ;  /* 0x0000002b02007388 */ /* 0x0001e40000000800 */
[----:B0-----:R-:W-:-:S05]  /*1d1e0*/  FMUL R43, R38, 1.8477590084075927734 ;  /* 0x3fec835e262b7820 */ /* 0x001fca0000400000 */
[----:B------:R-:W-:Y:S04]  /*1d1f0*/  STS [R2+0x108], R43 ;  /* 0x0001082b02007388 */ /* 0x000fe80000000800 */
[----:B------:R-:W-:Y:S04]  /*1d200*/  STL [R1+0xdc], R7 ;  /* 0x0000dc0701007387 */ /* 0x000fe80000100800 */
[----:B------:R-:W-:Y:S04]  /*1d210*/  STL [R1+0xe0], R4 ;  /* 0x0000e00401007387 */ /* 0x000fe80000100800 */
[----:B------:R-:W-:Y:S04]  /*1d220*/  STL [R1+0xe4], R3 ;  /* 0x0000e40301007387 */ /* 0x000fe80000100800 */
[----:B------:R0:W-:Y:S04]  /*1d230*/  STL [R1+0xe8], R6 ;  /* 0x0000e80601007387 */ /* 0x0001e80000100800 */
[----:B------:R1:W-:Y:S01]  /*1d240*/  STL [R1+0x100], R5 ;  /* 0x0001000501007387 */ /* 0x0003e20000100800 */
[----:B---3--:R-:W-:-:S03]  /*1d250*/  IMAD.WIDE R22, R7, 0x4, R54 ;  /* 0x0000000407167825 */ /* 0x008fc600078e0236 */
[----:B------:R-:W3:Y:S01]  /*1d260*/  LDG.E.CONSTANT R44, desc[UR8][R54.64] ;  /* 0x00000008362c7981 */ /* 0x000ee2000c1e9900 */
[----:B------:R-:W-:-:S03]  /*1d270*/  IMAD.WIDE R38, R19, 0x4, R54 ;  /* 0x0000000413267825 */ /* 0x000fc600078e0236 */
[----:B------:R4:W3:Y:S04]  /*1d280*/  LDG.E.CONSTANT R19, desc[UR8][R22.64] ;  /* 0x0000000816137981 */ /* 0x0008e8000c1e9900 */
[----:B------:R-:W3:Y:S01]  /*1d290*/  LDG.E.CONSTANT R50, desc[UR8][R38.64] ;  /* 0x0000000826327981 */ /* 0x000ee2000c1e9900 */
[----:B----4-:R-:W-:-:S05]  /*1d2a0*/  IMAD.WIDE R22, R4, 0x4, R54 ;  /* 0x0000000404167825 */ /* 0x010fca00078e0236 */
[----:B------:R4:W3:Y:S02]  /*1d2b0*/  LDG.E.CONSTANT R38, desc[UR8][R22.64] ;  /* 0x0000000816267981 */ /* 0x0008e4000c1e9900 */
[----:B----4-:R-:W-:-:S05]  /*1d2c0*/  IMAD.WIDE R22, R3, 0x4, R54 ;  /* 0x0000000403167825 */ /* 0x010fca00078e0236 */
[----:B------:R4:W3:Y:S02]  /*1d2d0*/  LDG.E.CONSTANT R39, desc[UR8][R22.64] ;  /* 0x0000000816277981 */ /* 0x0008e4000c1e9900 */
[----:B----4-:R-:W-:Y:S02]  /*1d2e0*/  IMAD.WIDE R22, R6, 0x4, R54 ;  /* 0x0000000406167825 */ /* 0x010fe400078e0236 */
[----:B0-----:R-:W4:Y:S04]  /*1d2f0*/  LDL.LU R6, [R1+0x4] ;  /* 0x0000040001067983 */ /* 0x001f280000300800 */
[----:B------:R0:W4:Y:S04]  /*1d300*/  LDG.E.CONSTANT R43, desc[UR8][R22.64] ;  /* 0x00000008162b7981 */ /* 0x000128000c1e9900 */
[----:B------:R-:W4:Y:S01]  /*1d310*/  LDL.LU R3, [R1+0x20] ;  /* 0x0000200001037983 */ /* 0x000f220000300800 */
[----:B------:R-:W-:-:S03]  /*1d320*/  FFMA R40, R52, 0.41421356797218322754, R40 ;  /* 0x3ed413cd34287823 */ /* 0x000fc60000000028 */
[----:B------:R-:W4:Y:S01]  /*1d330*/  LDL.LU R7, [R1+0x10] ;  /* 0x0000100001077983 */ /* 0x000f220000300800 */
[----:B0-----:R-:W-:-:S03]  /*1d340*/  IMAD.WIDE R22, R5, 0x4, R54 ;  /* 0x0000000405167825 */ /* 0x001fc600078e0236 */
[----:B------:R-:W4:Y:S04]  /*1d350*/  LDL.LU R52, [R1+0x14] ;  /* 0x0000140001347983 */ /* 0x000f280000300800 */
[----:B------:R2:W4:Y:S04]  /*1d360*/  LDG.E.CONSTANT R45, desc[UR8][R22.64] ;  /* 0x00000008162d7981 */ /* 0x000528000c1e9900 */
[----:B------:R-:W4:Y:S01]  /*1d370*/  LDL.LU R53, [R1+0xc] ;  /* 0x00000c0001357983 */ /* 0x000f220000300800 */
[----:B--2---:R-:W-:-:S03]  /*1d380*/  IMAD.WIDE R22, R51, 0x4, R54 ;  /* 0x0000000433167825 */ /* 0x004fc600078e0236 */
[----:B------:R-:W2:Y:S04]  /*1d390*/  LDL.LU R51, [R1+0x18] ;  /* 0x0000180001337983 */ /* 0x000ea80000300800 */
[----:B------:R0:W2:Y:S04]  /*1d3a0*/  LDG.E.CONSTANT R48, desc[UR8][R22.64] ;  /* 0x0000000816307981 */ /* 0x0000a8000c1e9900 */
[----:B------:R-:W2:Y:S01]  /*1d3b0*/  LDL.LU R54, [R1+0x8] ;  /* 0x0000080001367983 */ /* 0x000ea20000300800 */
[----:B------:R-:W-:Y:S01]  /*1d3c0*/  FMUL R40, R40, 1.8477590084075927734 ;  /* 0x3fec835e28287820 */ /* 0x000fe20000400000 */
[----:B------:R-:W-:Y:S01]  /*1d3d0*/  FMUL R41, R41, 1.4142135381698608398 ;  /* 0x3fb504f329297820 */ /* 0x000fe20000400000 */
[----:B------:R-:W-:Y:S01]  /*1d3e0*/  FMUL R42, R42, -1.6629391908645629883 ;  /* 0xbfd4db312a2a7820 */ /* 0x000fe20000400000 */
[----:B-1----:R-:W2:Y:S01]  /*1d3f0*/  LDL.LU R5, [R1+0x3c] ;  /* 0x00003c0001057983 */ /* 0x002ea20000300800 */
[----:B0-----:R-:W-:-:S03]  /*1d400*/  FMUL R22, R46, 1.9615705013275146484 ;  /* 0x3ffb14be2e167820 */ /* 0x001fc60000400000 */
[----:B------:R-:W-:Y:S04]  /*1d410*/  STS [R2+0x318], R40 ;  /* 0x0003182802007388 */ /* 0x000fe80000000800 */
[----:B------:R4:W-:Y:S04]  /*1d420*/  STS [R2+0x39c], R22 ;  /* 0x00039c1602007388 */ /* 0x0009e80000000800 */
[----:B------:R-:W-:Y:S04]  /*1d430*/  STS [R2+0x210], R41 ;  /* 0x0002102902007388 */ /* 0x000fe80000000800 */
[----:B------:R-:W-:Y:S01]  /*1d440*/  STS [R2+0x294], R42 ;  /* 0x0002942a02007388 */ /* 0x000fe20000000800 */
[----:B------:R-:W-:-:S03]  /*1d450*/  NOP ;  /* 0x0000000000007918 */ /* 0x000fc60000000000 */
[----:B------:R-:W-:Y:S04]  /*1d460*/  LDS R42, [R8+0xc] ;  /* 0x00000c00082a7984 */ /* 0x000fe80000000800 */
[----:B------:R-:W-:Y:S01]  /*1d470*/  LDS R41, [R8+0x10] ;  /* 0x0000100008297984 */ /* 0x000fe20000000800 */
[C---:B---3--:R-:W-:Y:S01]  /*1d480*/  FADD R46, R38.reuse, R39 ;  /* 0x00000027262e7221 */ /* 0x048fe20000000000 */
[C-C-:B----4-:R-:W-:Y:S01]  /*1d490*/  FADD R22, R19.reuse, -R43.reuse ;  /* 0x8000002b13167221 */ /* 0x150fe20000000000 */
[----:B------:R-:W-:Y:S01]  /*1d4a0*/  FADD R23, R19, R43 ;  /* 0x0000002b13177221 */ /* 0x000fe20000000000 */
[----:B------:R-:W-:Y:S01]  /*1d4b0*/  FADD R19, -R38, R39 ;  /* 0x0000002726137221 */ /* 0x000fe20000000100 */
[----:B------:R-:W-:Y:S01]  /*1d4c0*/  LDS R43, [R8+0x8] ;  /* 0x00000800082b7984 */ /* 0x000fe20000000800 */
[C-C-:B------:R-:W-:Y:S01]  /*1d4d0*/  FADD R40, R50.reuse, -R45.reuse ;  /* 0x8000002d32287221 */ /* 0x140fe20000000000 */
[----:B------:R-:W-:-:S03]  /*1d4e0*/  FADD R45, R50, R45 ;  /* 0x0000002d322d7221 */ /* 0x000fc60000000000 */
[C-C-:B------:R-:W-:Y:S01]  /*1d4f0*/  FADD R39, R22.reuse, R40.reuse ;  /* 0x0000002816277221 */ /* 0x140fe20000000000 */
[----:B------:R-:W-:Y:S01]  /*1d500*/  FADD R22, R22, -R40 ;  /* 0x8000002816167221 */ /* 0x000fe20000000000 */
[----:B------:R-:W-:-:S03]  /*1d510*/  FADD R50, R45, R23 ;  /* 0x000000172d327221 */ /* 0x000fc60000000000 */
[C-C-:B------:R-:W-:Y:S01]  /*1d520*/  FFMA R55, R22.reuse, -0.70710676908493041992, R19.reuse ;  /* 0xbf3504f316377823 */ /* 0x140fe20000000013 */
[----:B------:R-:W-:Y:S01]  /*1d530*/  FFMA R38, R22, 0.70710676908493041992, R19 ;  /* 0x3f3504f316267823 */ /* 0x000fe20000000013 */
[C-C-:B--2---:R-:W-:Y:S01]  /*1d540*/  FADD R40, R44.reuse, R48.reuse ;  /* 0x000000302c287221 */ /* 0x144fe20000000000 */
[----:B------:R-:W-:-:S03]  /*1d550*/  FADD R44, R44, -R48 ;  /* 0x800000302c2c7221 */ /* 0x000fc60000000000 */
        /* <DEDUP_REMOVED lines=8> */
[----:B------:R-:W-:Y:S01]  /*1d5e0*/  FADD R23, -R45, R23 ;  /* 0x000000172d177221 */ /* 0x000fe20000000100 */
[----:B------:R-:W-:Y:S01]  /*1d5f0*/  FMUL R22, R22, 1.6629391908645629883 ;  /* 0x3fd4db3116167820 */ /* 0x000fe20000400000 */
[----:B------:R-:W-:Y:S01]  /*1d600*/  FADD R46, R40, -R46 ;  /* 0x8000002e282e7221 */ /* 0x000fe20000000000 */
[----:B------:R-:W-:Y:S01]  /*1d610*/  FMUL R19, R19, 1.9615705013275146484 ;  /* 0x3ffb14be13137820 */ /* 0x000fe20000400000 */
[----:B------:R-:W-:Y:S01]  /*1d620*/  FFMA R4, R39, 0.19891236722469329834, R38 ;  /* 0x3e4bafaf27047823 */ /* 0x000fe20000000026 */
[----:B------:R-:W-:Y:S04]  /*1d630*/  LDS R45, [R8] ;  /* 0x00000000082d7984 */ /* 0x000fe80000000800 */
[----:B------:R-:W-:Y:S04]  /*1d640*/  LDS R44, [R8+0x4] ;  /* 0x00000400082c7984 */ /* 0x000fe80000000800 */
[----:B------:R-:W-:Y:S04]  /*1d650*/  LDS R40, [R8+0x14] ;  /* 0x0000140008287984 */ /* 0x000fe80000000800 */
[----:B------:R-:W-:Y:S04]  /*1d660*/  LDS R39, [R8+0x18] ;  /* 0x0000180008277984 */ /* 0x000fe80000000800 */
[----:B------:R-:W-:Y:S01]  /*1d670*/  LDS R38, [R8+0x1c] ;  /* 0x00001c0008267984 */ /* 0x000fe20000000800 */
[----:B------:R-:W-:-:S03]  /*1d680*/  NOP ;  /* 0x0000000000007918 */ /* 0x000fc60000000000 */
[----:B------:R0:W-:Y:S04]  /*1d690*/  STS [R2+0x84], R19 ;  /* 0x0000841302007388 */ /* 0x0001e80000000800 */
[----:B------:R1:W-:Y:S01]  /*1d6a0*/  STS [R2+0x18c], R22 ;  /* 0x00018c1602007388 */ /* 0x0003e20000000800 */
[C-C-:B0-----:R-:W-:Y:S01]  /*1d6b0*/  FADD R19, R3.reuse, R6.reuse ;  /* 0x0000000603137221 */ /* 0x141fe20000000000 */
[----:B-1----:R-:W-:Y:S02]  /*1d6c0*/  FADD R22, R3, -R6 ;  /* 0x8000000603167221 */ /* 0x002fe40000000000 */
[----:B------:R-:W2:Y:S01]  /*1d6d0*/  LDL.LU R3, [R1+0x40] ;  /* 0x0000400001037983 */ /* 0x000ea20000300800 */
[----:B------:R-:W-:Y:S01]  /*1d6e0*/  FMUL R50, R50, 1.4142135381698608398 ;  /* 0x3fb504f332327820 */ /* 0x000fe20000400000 */
[----:B------:R-:W-:-:S04]  /*1d6f0*/  FMUL R48, R48, 1.4142135381698608398 ;  /* 0x3fb504f330307820 */ /* 0x000fc80000400000 */
[----:B------:R0:W-:Y:S04]  /*1d700*/  STS [R2], R50 ;  /* 0x0000003202007388 */ /* 0x0001e80000000800 */
[----:B------:R1:W-:Y:S01]  /*1d710*/  STS [R2+0x210], R48 ;  /* 0x0002103002007388 */ /* 0x0003e20000000800 */
[----:B------:R-:W-:Y:S01]  /*1d720*/  FFMA R57, R23, -0.41421356797218322754, R46 ;  /* 0xbed413cd17397823 */ /* 0x000fe2000000002e */
[----:B------:R-:W-:Y:S01]  /*1d730*/  FFMA R56, R46, 0.41421356797218322754, R23 ;  /* 0x3ed413cd2e387823 */ /* 0x000fe20000000017 */
[C-C-:B0-----:R-:W-:Y:S01]  /*1d740*/  FADD R50, R51.reuse, -R53.reuse ;  /* 0x8000003533327221 */ /* 0x141fe20000000000 */
[----:B-1----:R-:W-:Y:S01]  /*1d750*/  FADD R48, R51, R53 ;  /* 0x0000003533307221 */ /* 0x002fe20000000000 */
[----:B------:R-:W-:Y:S01]  /*1d760*/  FADD R51, R49, -R54 ;  /* 0x8000003631337221 */ /* 0x000fe20000000000 */
[C-C-:B------:R-:W-:Y:S01]  /*1d770*/  FADD R46, -R52.reuse, R7.reuse ;  /* 0x00000007342e7221 */ /* 0x140fe20000000100 */
[----:B------:R-:W-:-:S02]  /*1d780*/  FADD R23, R52, R7 ;  /* 0x0000000734177221 */ /* 0x000fc40000000000 */
[C-C-:B------:R-:W-:Y:S01]  /*1d790*/  FADD R52, R50.reuse, R51.reuse ;  /* 0x0000003332347221 */ /* 0x140fe20000000000 */
[----:B------:R-:W-:Y:S01]  /*1d7a0*/  FADD R50, R50, -R51 ;  /* 0x8000003332327221 */ /* 0x000fe20000000000 */
[----:B------:R-:W-:Y:S02]  /*1d7b0*/  FADD R53, R49, R54 ;  /* 0x0000003631357221 */ /* 0x000fe40000000000 */
[----:B------:R-:W-:Y:S01]  /*1d7c0*/  FFMA R51, R52, -0.70710676908493041992, R22 ;  /* 0xbf3504f334337823 */ /* 0x000fe20000000016 */
[----:B------:R-:W-:Y:S01]  /*1d7d0*/  FFMA R54, R50, -0.70710676908493041992, R46 ;  /* 0xbf3504f332367823 */ /* 0x000fe2000000002e */
[----:B------:R-:W-:-:S03]  /*1d7e0*/  FFMA R22, R52, 0.70710676908493041992, R22 ;  /* 0x3f3504f334167823 */ /* 0x000fc60000000016 */
[----:B------:R-:W-:Y:S01]  /*1d7f0*/  FFMA R52, R54, 0.66817861795425415039, R51 ;  /* 0x3f2b0dc136347823 */ /* 0x000fe20000000033 */
[----:B------:R-:W-:Y:S01]  /*1d800*/  FFMA R51, R51, -0.66817861795425415039, R54 ;  /* 0xbf2b0dc133337823 */ /* 0x000fe20000000036 */
[C-C-:B------:R-:W-:Y:S01]  /*1d810*/  FADD R54, R19.reuse, R23.reuse ;  /* 0x0000001713367221 */ /* 0x140fe20000000000 */
[----:B------:R-:W-:Y:S01]  /*1d820*/  FADD R23, R19, -R23 ;  /* 0x8000001713177221 */ /* 0x000fe20000000000 */
[C---:B------:R-:W-:Y:S01]  /*1d830*/  FADD R19, R53.reuse, R48 ;  /* 0x0000003035137221 */ /* 0x040fe20000000000 */
[----:B------:R-:W-:Y:S01]  /*1d840*/  FFMA R50, R50, 0.70710676908493041992, R46 ;  /* 0x3f3504f332327823 */ /* 0x000fe2000000002e */
[----:B------:R-:W-:Y:S02]  /*1d850*/  FADD R48, -R53, R48 ;  /* 0x0000003035307221 */ /* 0x000fe40000000100 */
[C-C-:B------:R-:W-:Y:S01]  /*1d860*/  FADD R46, R54.reuse, -R19.reuse ;  /* 0x80000013362e7221 */ /* 0x140fe20000000000 */
[----:B------:R-:W-:Y:S01]  /*1d870*/  FADD R53, R54, R19 ;  /* 0x0000001336357221 */ /* 0x000fe20000000000 */
[----:B------:R-:W-:Y:S01]  /*1d880*/  FMUL R19, R55, -1.6629391908645629883 ;  /* 0xbfd4db3137137820 */ /* 0x000fe20000400000 */
[----:B------:R-:W-:Y:S01]  /*1d890*/  FFMA R54, R50, -0.19891236722469329834, R22 ;  /* 0xbe4bafaf32367823 */ /* 0x000fe20000000016 */
[----:B------:R-:W-:Y:S01]  /*1d8a0*/  FFMA R55, R48, -0.41421356797218322754, R23 ;  /* 0xbed413cd30377823 */ /* 0x000fe20000000017 */
[----:B------:R-:W-:Y:S01]  /*1d8b0*/  FFMA R50, R22, 0.19891236722469329834, R50 ;  /* 0x3e4bafaf16327823 */ /* 0x000fe20000000032 */
[----:B------:R-:W-:Y:S01]  /*1d8c0*/  FFMA R48, R23, 0.41421356797218322754, R48 ;  /* 0x3ed413cd17307823 */ /* 0x000fe20000000030 */
[----:B------:R0:W-:Y:S01]  /*1d8d0*/  STS [R2+0x294], R19 ;  /* 0x0002941302007388 */ /* 0x0001e20000000800 */
[----:B------:R-:W-:Y:S01]  /*1d8e0*/  FMUL R22, R4, 1.9615705013275146484 ;  /* 0x3ffb14be04167820 */ /* 0x000fe20000400000 */
[----:B------:R-:W-:-:S02]  /*1d8f0*/  FMUL R23, R57, 1.8477590084075927734 ;  /* 0x3fec835e39177820 */ /* 0x000fc40000400000 */
[----:B------:R-:W3:Y:S01]  /*1d900*/  LDL.LU R57, [R1+0x34] ;  /* 0x0000340001397983 */ /* 0x000ee20000300800 */
[----:B0-----:R-:W-:-:S03]  /*1d910*/  FMUL R19, R56, 1.8477590084075927734 ;  /* 0x3fec835e38137820 */ /* 0x001fc60000400000 */
[----:B------:R0:W-:Y:S04]  /*1d920*/  STS [R2+0x39c], R22 ;  /* 0x00039c1602007388 */ /* 0x0001e80000000800 */
[----:B------:R1:W-:Y:S04]  /*1d930*/  STS [R2+0x108], R23 ;  /* 0x0001081702007388 */ /* 0x0003e80000000800 */
[----:B------:R4:W-:Y:S01]  /*1d940*/  STS [R2+0x318], R19 ;  /* 0x0003181302007388 */ /* 0x0009e20000000800 */
[----:B------:R-:W-:-:S03]  /*1d950*/  NOP ;  /* 0x0000000000007918 */ /* 0x000fc60000000000 */
[----:B------:R-:W4:Y:S04]  /*1d960*/  LDS R6, [R8] ;  /* 0x0000000008067984 */ /* 0x000f280000000800 */
[----:B0-----:R-:W3:Y:S04]  /*1d970*/  LDL.LU R22, [R1+0x28] ;  /* 0x0000280001167983 */ /* 0x001ee80000300800 */
[----:B-1----:R-:W3:Y:S04]  /*1d980*/  LDL.LU R23, [R1+0x2c] ;  /* 0x00002c0001177983 */ /* 0x002ee80000300800 */
[----:B----4-:R-:W4:Y:S04]  /*1d990*/  LDL.LU R19, [R1] ;  /* 0x0000000001137983 */ /* 0x010f280000300800 */
[----:B------:R-:W-:Y:S01]  /*1d9a0*/  LDS R56, [R8+0x10] ;  /* 0x0000100008387984 */ /* 0x000fe20000000800 */
[----:B------:R-:W-:Y:S01]  /*1d9b0*/  FMUL R54, R54, 1.9615705013275146484 ;  /* 0x3ffb14be36367820 */ /* 0x000fe20000400000 */
[----:B------:R-:W-:-:S02]  /*1d9c0*/  FMUL R52, R52, 1.6629391908645629883 ;  /* 0x3fd4db3134347820 */ /* 0x000fc40000400000 */
[----:B------:R-:W-:Y:S04]  /*1d9d0*/  LDS R4, [R8+0x4] ;  /* 0x0000040008047984 */ /* 0x000fe80000000800 */
[----:B------:R-:W-:Y:S04]  /*1d9e0*/  LDS R7, [R8+0x8] ;  /* 0x0000080008077984 */ /* 0x000fe80000000800 */
[----:B------:R-:W-:Y:S04]  /*1d9f0*/  LDS R49, [R8+0x14] ;  /* 0x0000140008317984 */ /* 0x000fe80000000800 */
[----:B------:R-:W-:Y:S04]  /*1da00*/  STL [R1+0x8], R6 ;  /* 0x0000080601007387 */ /* 0x000fe80000100800 */
[----:B------:R-:W0:Y:S04]  /*1da10*/  LDS R6, [R8+0xc] ;  /* 0x00000c0008067984 */ /* 0x000e280000000800 */
[----:B0-----:R-:W-:Y:S04]  /*1da20*/  STL [R1+0x14], R6 ;  /* 0x0000140601007387 */ /* 0x001fe80000100800 */
[----:B------:R-:W-:Y:S04]  /*1da30*/  STL [R1+0x10], R56 ;  /* 0x0000103801007387 */ /* 0x000fe80000100800 */
[----:B------:R-:W0:Y:S04]  /*1da40*/  LDS R56, [R8+0x1c] ;  /* 0x00001c0008387984 */ /* 0x000e280000000800 */
[----:B------:R-:W-:Y:S01]  /*1da50*/  LDS R6, [R8+0x18] ;  /* 0x0000180008067984 */ /* 0x000fe20000000800 */
[----:B------:R-:W-:-:S03]  /*1da60*/  NOP ;  /* 0x0000000000007918 */ /* 0x000fc60000000000 */
[----:B------:R-:W-:Y:S04]  /*1da70*/  STS [R2+0x84], R54 ;  /* 0x0000843602007388 */ /* 0x000fe80000000800 */
[----:B------:R2:W-:Y:S04]  /*1da80*/  STS [R2+0x18c], R52 ;  /* 0x00018c3402007388 */ /* 0x0005e80000000800 */
[----:B0-----:R3:W-:Y:S01]  /*1da90*/  STL [R1+0x4], R56 ;  /* 0x0000043801007387 */ /* 0x0017e20000100800 */
[C-C-:B--2---:R-:W-:Y:S01]  /*1daa0*/  FADD R52, R3.reuse, -R5.reuse ;  /* 0x8000000503347221 */ /* 0x144fe20000000000 */
[----:B------:R-:W-:-:S02]  /*1dab0*/  FADD R54, R3, R5 ;  /* 0x0000000503367221 */ /* 0x000fc40000000000 */
[----:B------:R-:W2:Y:S04]  /*1dac0*/  LDL.LU R5, [R1+0x30] ;  /* 0x0000300001057983 */ /* 0x000ea80000300800 */
[----:B------:R-:W2:Y:S01]  /*1dad0*/  LDL.LU R3, [R1+0x38] ;  /* 0x0000380001037983 */ /* 0x000ea20000300800 */
[----:B------:R-:W-:-:S05]  /*1dae0*/  FMUL R55, R55, 1.8477590084075927734 ;  /* 0x3fec835e37377820 */ /* 0x000fca0000400000 */
[----:B------:R0:W-:Y:S01]  /*1daf0*/  STS [R2+0x108], R55 ;  /* 0x0001083702007388 */ /* 0x0001e20000000800 */
[----:B------:R-:W-:-:S05]  /*1db00*/  FMUL R53, R53, 1.4142135381698608398 ;  /* 0x3fb504f335357820 */ /* 0x000fca0000400000 */
[----:B------:R1:W-:Y:S01]  /*1db10*/  STS [R2], R53 ;  /* 0x0000003502007388 */ /* 0x0003e20000000800 */
[----:B------:R-:W-:Y:S01]  /*1db20*/  FMUL R46, R46, 1.4142135381698608398 ;  /* 0x3fb504f32e2e7820 */ /* 0x000fe20000400000 */
[----:B------:R-:W-:Y:S01]  /*1db30*/  FMUL R48, R48, 1.8477590084075927734 ;  /* 0x3fec835e30307820 */ /* 0x000fe20000400000 */
[----:B------:R-:W-:-:S03]  /*1db40*/  FMUL R50, R50, 1.9615705013275146484 ;  /* 0x3ffb14be32327820 */ /* 0x000fc60000400000 */
[----:B------:R-:W-:Y:S04]  /*1db50*/  STS [R2+0x210], R46 ;  /* 0x0002102e02007388 */ /* 0x000fe80000000800 */
[----:B------:R-:W-:Y:S04]  /*1db60*/  STS [R2+0x318], R48 ;  /* 0x0003183002007388 */ /* 0x000fe80000000800 */
[----:B------:R-:W-:Y:S01]  /*1db70*/  STS [R2+0x39c], R50 ;  /* 0x00039c3202007388 */ /* 0x000fe20000000800 */
[C-C-:B---3--:R-:W-:Y:S01]  /*1db80*/  FADD R56, R23.reuse, -R60.reuse ;  /* 0x8000003c17387221 */ /* 0x148fe20000000000 */
[----:B------:R-:W-:Y:S01]  /*1db90*/  FADD R60, R23, R60 ;  /* 0x0000003c173c7221 */ /* 0x000fe20000000000 */
[C-C-:B----4-:R-:W-:Y:S01]  /*1dba0*/  FADD R23, -R22.reuse, R19.reuse ;  /* 0x0000001316177221 */ /* 0x150fe20000000100 */
[----:B0-----:R-:W-:Y:S01]  /*1dbb0*/  FADD R55, R22, R19 ;  /* 0x0000001316377221 */ /* 0x001fe20000000000 */
[C-C-:B------:R-:W-:Y:S01]  /*1dbc0*/  FADD R22, R57.reuse, -R61.reuse ;  /* 0x8000003d39167221 */ /* 0x140fe20000000000 */
[----:B------:R-:W-:-:S03]  /*1dbd0*/  FADD R19, R57, R61 ;  /* 0x0000003d39137221 */ /* 0x000fc60000000000 */
[C-C-:B------:R-:W-:Y:S01]  /*1dbe0*/  FADD R57, R22.reuse, R52.reuse ;  /* 0x0000003416397221 */ /* 0x140fe20000000000 */
[----:B------:R-:W-:-:S03]  /*1dbf0*/  FADD R52, R22, -R52 ;  /* 0x8000003416347221 */ /* 0x000fc60000000000 */
[----:B-1----:R-:W-:Y:S01]  /*1dc00*/  FFMA R53, R57, -0.70710676908493041992, R56 ;  /* 0xbf3504f339357823 */ /* 0x002fe20000000038 */
        /* <DEDUP_REMOVED lines=8> */
[----:B------:R-:W-:-:S03]  /*1dc90*/  FFMA R56, R57, 0.70710676908493041992, R56 ;  /* 0x3f3504f339387823 */ /* 0x000fc60000000038 */
[----:B------:R-:W-:Y:S01]  /*1dca0*/  FFMA R57, R19, -0.41421356797218322754, R60 ;  /* 0xbed413cd13397823 */ /* 0x000fe2000000003c */
[----:B------:R-:W-:Y:S01]  /*1dcb0*/  FFMA R60, R60, 0.41421356797218322754, R19 ;  /* 0x3ed413cd3c3c7823 */ /* 0x000fe20000000013 */
[----:B------:R-:W-:-:S05]  /*1dcc0*/  FMUL R19, R51, -1.6629391908645629883 ;  /* 0xbfd4db3133137820 */ /* 0x000fca0000400000 */
[----:B------:R-:W-:Y:S01]  /*1dcd0*/  STS [R2+0x294], R19 ;  /* 0x0002941302007388 */ /* 0x000fe20000000800 */
[----:B------:R-:W-:-:S03]  /*1dce0*/  NOP ;  /* 0x0000000000007918 */ /* 0x000fc60000000000 */
[----:B------:R-:W0:Y:S04]  /*1dcf0*/  LDS R50, [R8+0xc] ;  /* 0x00000c0008327984 */ /* 0x000e280000000800 */
[----:B------:R-:W1:Y:S04]  /*1dd00*/  LDS R48, [R8+0x10] ;  /* 0x0000100008307984 */ /* 0x000e680000000800 */
[----:B------:R-:W3:Y:S01]  /*1dd10*/  LDS R51, [R8+0x14] ;  /* 0x0000140008337984 */ /* 0x000ee20000000800 */
[----:B------:R-:W-:-:S03]  /*1dd20*/  FADD R54, R22, -R55 ;  /* 0x8000003716367221 */ /* 0x000fc60000000000 */
[----:B------:R-:W-:Y:S04]  /*1dd30*/  LDS R19, [R8+0x8] ;  /* 0x0000080008137984 */ /* 0x000fe80000000800 */
[----:B0-----:R-:W-:Y:S04]  /*1dd40*/  STL [R1+0x20], R50 ;  /* 0x0000203201007387 */ /* 0x001fe80000100800 */
[----:B------:R-:W0:Y:S04]  /*1dd50*/  LDS R50, [R8+0x18] ;  /* 0x0000180008327984 */ /* 0x000e280000000800 */
[----:B-1----:R-:W-:Y:S04]  /*1dd60*/  STL [R1+0x2c], R48 ;  /* 0x00002c3001007387 */ /* 0x002fe80000100800 */
[----:B------:R-:W1:Y:S01]  /*1dd70*/  LDS R48, [R8+0x1c] ;  /* 0x00001c0008307984 */ /* 0x000e620000000800 */
[----:B------:R-:W-:Y:S01]  /*1dd80*/  FADD R22, R22, R55 ;  /* 0x0000003716167221 */ /* 0x000fe20000000000 */
[----:B------:R-:W-:Y:S01]  /*1dd90*/  FFMA R55, R23, -0.19891236722469329834, R56 ;  /* 0xbe4bafaf17377823 */ /* 0x000fe20000000038 */
[----:B------:R-:W-:-:S02]  /*1dda0*/  FFMA R56, R56, 0.19891236722469329834, R23 ;  /* 0x3e4bafaf38387823 */ /* 0x000fc40000000017 */
[----:B------:R-:W-:Y:S01]  /*1ddb0*/  FMUL R46, R22, 1.4142135381698608398 ;  /* 0x3fb504f3162e7820 */ /* 0x000fe20000400000 */
[----:B------:R-:W-:Y:S01]  /*1ddc0*/  LDS R23, [R8] ;  /* 0x0000000008177984 */ /* 0x000fe20000000800 */
[----:B------:R-:W-:-:S03]  /*1ddd0*/  FMUL R57, R57, 1.8477590084075927734 ;  /* 0x3fec835e39397820 */ /* 0x000fc60000400000 */
[----:B------:R-:W-:Y:S01]  /*1dde0*/  LDS R22, [R8+0x4] ;  /* 0x0000040008167984 */ /* 0x000fe20000000800 */
[----:B------:R-:W-:-:S03]  /*1ddf0*/  NOP ;  /* 0x0000000000007918 */ /* 0x000fc60000000000 */
[----:B---3--:R-:W-:Y:S04]  /*1de00*/  STL [R1+0x34], R51 ;  /* 0x0000343301007387 */ /* 0x008fe80000100800 */
[----:B------:R3:W-:Y:S01]  /*1de10*/  STS [R2], R46 ;  /* 0x0000002e02007388 */ /* 0x0007e20000000800 */
[----:B------:R-:W-:-:S03]  /*1de20*/  FMUL R55, R55, 1.9615705013275146484 ;  /* 0x3ffb14be37377820 */ /* 0x000fc60000400000 */
[----:B------:R2:W-:Y:S01]  /*1de30*/  STS [R2+0x108], R57 ;  /* 0x0001083902007388 */ /* 0x0005e20000000800 */
[----:B---3--:R-:W-:-:S03]  /*1de40*/  FADD R46, -R58, R9 ;  /* 0x000000093a2e7221 */ /* 0x008fc60000000100 */
[----:B0-----:R-:W-:Y:S01]  /*1de50*/  STL [R1+0x3c], R50 ;  /* 0x00003c3201007387 */ /* 0x001fe20000100800 */
[----:B------:R-:W-:Y:S01]  /*1de60*/  FADD R58, R58, R9 ;  /* 0x000000093a3a7221 */ /* 0x000fe20000000000 */
[C-C-:B------:R-:W-:Y:S02]  /*1de70*/  FADD R9, R59.reuse, -R11.reuse ;  /* 0x8000000b3b097221 */ /* 0x140fe40000000000 */
[----:B-1----:R0:W-:Y:S04]  /*1de80*/  STL [R1+0x40], R48 ;  /* 0x0000403001007387 */ /* 0x0021e80000100800 */
[----:B------:R1:W-:Y:S01]  /*1de90*/  STS [R2+0x84], R55 ;  /* 0x0000843702007388 */ /* 0x0003e20000000800 */
[----:B------:R-:W-:Y:S01]  /*1dea0*/  FADD R11, R59, R11 ;  /* 0x0000000b3b0b7221 */ /* 0x000fe20000000000 */
[----:B------:R-:W-:-:S05]  /*1deb0*/  FMUL R52, R52, 1.6629391908645629883 ;  /* 0x3fd4db3134347820 */ /* 0x000fca0000400000 */
[----:B------:R3:W-:Y:S01]  /*1dec0*/  STS [R2+0x18c], R52 ;  /* 0x00018c3402007388 */ /* 0x0007e20000000800 */
[----:B------:R-:W-:Y:S01]  /*1ded0*/  FMUL R53, R53, -1.6629391908645629883 ;  /* 0xbfd4db3135357820 */ /* 0x000fe20000400000 */
[----:B------:R-:W-:Y:S01]  /*1dee0*/  FMUL R60, R60, 1.8477590084075927734 ;  /* 0x3fec835e3c3c7820 */ /* 0x000fe20000400000 */
[----:B------:R-:W-:-:S03]  /*1def0*/  FMUL R56, R56, 1.9615705013275146484 ;  /* 0x3ffb14be38387820 */ /* 0x000fc60000400000 */
[----:B------:R4:W-:Y:S04]  /*1df00*/  STS [R2+0x294], R53 ;  /* 0x0002943502007388 */ /* 0x0009e80000000800 */
[----:B------:R-:W-:Y:S04]  /*1df10*/  STS [R2+0x318], R60 ;  /* 0x0003183c02007388 */ /* 0x000fe80000000800 */
[----:B------:R4:W-:Y:S01]  /*1df20*/  STS [R2+0x39c], R56 ;  /* 0x00039c3802007388 */ /* 0x0009e20000000800 */
[----:B--2---:R-:W-:Y:S01]  /*1df30*/  FADD R57, R5, -R10 ;  /* 0x8000000a05397221 */ /* 0x004fe20000000000 */
[----:B0-----:R-:W-:-:S04]  /*1df40*/  FADD R48, R47, -R3 ;  /* 0x800000032f307221 */ /* 0x001fc80000000000 */
[C-C-:B------:R-:W-:Y:S01]  /*1df50*/  FADD R51, R9.reuse, R48.reuse ;  /* 0x0000003009337221 */ /* 0x140fe20000000000 */
[----:B------:R-:W-:-:S03]  /*1df60*/  FADD R9, R9, -R48 ;  /* 0x8000003009097221 */ /* 0x000fc60000000000 */
[C-C-:B-1----:R-:W-:Y:S01]  /*1df70*/  FFMA R55, R51.reuse, -0.70710676908493041992, R57.reuse ;  /* 0xbf3504f333377823 */ /* 0x142fe20000000039 */
[----:B------:R-:W-:Y:S01]  /*1df80*/  FFMA R57, R51, 0.70710676908493041992, R57 ;  /* 0x3f3504f333397823 */ /* 0x000fe20000000039 */
[----:B------:R-:W-:Y:S01]  /*1df90*/  FFMA R51, R9, -0.70710676908493041992, R46 ;  /* 0xbf3504f309337823 */ /* 0x000fe2000000002e */
[----:B------:R-:W-:Y:S01]  /*1dfa0*/  FADD R10, R5, R10 ;  /* 0x0000000a050a7221 */ /* 0x000fe20000000000 */
[----:B------:R-:W-:Y:S01]  /*1dfb0*/  FADD R50, R47, R3 ;  /* 0x000000032f327221 */ /* 0x000fe20000000000 */
[----:B------:R-:W-:Y:S01]  /*1dfc0*/  FFMA R46, R9, 0.70710676908493041992, R46 ;  /* 0x3f3504f3092e7823 */ /* 0x000fe2000000002e */
[----:B------:R-:W-:Y:S01]  /*1dfd0*/  FFMA R48, R51, 0.66817861795425415039, R55 ;  /* 0x3f2b0dc133307823 */ /* 0x000fe20000000037 */
[----:B------:R-:W-:Y:S01]  /*1dfe0*/  FFMA R55, R55, -0.66817861795425415039, R51 ;  /* 0xbf2b0dc137377823 */ /* 0x000fe20000000033 */
[----:B------:R-:W-:Y:S01]  /*1dff0*/  FADD R9, R10, R58 ;  /* 0x0000003a0a097221 */ /* 0x000fe20000000000 */
[----:B------:R-:W-:-:S04]  /*1e000*/  FADD R51, R50, R11 ;  /* 0x0000000b32337221 */ /* 0x000fc80000000000 */
[C-C-:B---3--:R-:W-:Y:S01]  /*1e010*/  FADD R52, R9.reuse, -R51.reuse ;  /* 0x8000003309347221 */ /* 0x148fe20000000000 */
[----:B------:R-:W-:Y:S01]  /*1e020*/  FADD R9, R9, R51 ;  /* 0x0000003309097221 */ /* 0x000fe20000000000 */
[----:B------:R-:W-:Y:S01]  /*1e030*/  FFMA R51, R46, -0.19891236722469329834, R57 ;  /* 0xbe4bafaf2e337823 */ /* 0x000fe20000000039 */
[----:B------:R-:W-:Y:S01]  /*1e040*/  FFMA R57, R57, 0.19891236722469329834, R46 ;  /* 0x3e4bafaf39397823 */ /* 0x000fe2000000002e */
[----:B------:R-:W-:Y:S01]  /*1e050*/  FMUL R46, R54, 1.4142135381698608398 ;  /* 0x3fb504f3362e7820 */ /* 0x000fe20000400000 */
[----:B------:R-:W-:Y:S01]  /*1e060*/  FADD R10, R10, -R58 ;  /* 0x8000003a0a0a7221 */ /* 0x000fe20000000000 */
[----:B------:R-:W-:Y:S01]  /*1e070*/  FADD R11, -R50, R11 ;  /* 0x0000000b320b7221 */ /* 0x000fe20000000100 */
[----:B------:R-:W-:Y:S01]  /*1e080*/  FMUL R48, R48, 1.6629391908645629883 ;  /* 0x3fd4db3130307820 */ /* 0x000fe20000400000 */
[----:B----4-:R-:W-:Y:S01]  /*1e090*/  FMUL R53, R9, 1.4142135381698608398 ;  /* 0x3fb504f309357820 */ /* 0x010fe20000400000 */
[----:B------:R-:W-:Y:S01]  /*1e0a0*/  STS [R2+0x210], R46 ;  /* 0x0002102e02007388 */ /* 0x000fe20000000800 */
[----:B------:R-:W-:Y:S01]  /*1e0b0*/  FFMA R58, R11, -0.41421356797218322754, R10 ;  /* 0xbed413cd0b3a7823 */ /* 0x000fe2000000000a */
[----:B------:R-:W-:Y:S01]  /*1e0c0*/  FFMA R54, R10, 0.41421356797218322754, R11 ;  /* 0x3ed413cd0a367823 */ /* 0x000fe2000000000b */
[----:B------:R-:W-:Y:S01]  /*1e0d0*/  NOP ;  /* 0x0000000000007918 */ /* 0x000fe20000000000 */
[----:B------:R-:W-:Y:S01]  /*1e0e0*/  LDS R50, [R8] ;  /* 0x0000000008327984 */ /* 0x000fe20000000800 */
[----:B------:R-:W-:-:S03]  /*1e0f0*/  FMUL R56, R51, 1.9615705013275146484 ;  /* 0x3ffb14be33387820 */ /* 0x000fc60000400000 */
        /* <DEDUP_REMOVED lines=9> */
[C-C-:B------:R-:W-:Y:S01]  /*1e190*/  FADD R51, R18.reuse, -R15.reuse ;  /* 0x8000000f12337221 */ /* 0x140fe20000000000 */
[----:B------:R-:W-:Y:S01]  /*1e1a0*/  FADD R15, R18, R15 ;  /* 0x0000000f120f7221 */ /* 0x000fe20000000000 */
[C-C-:B------:R-:W-:Y:S01]  /*1e1b0*/  FADD R18, -R12.reuse, R13.reuse ;  /* 0x0000000d0c127221 */ /* 0x140fe20000000100 */
[----:B------:R-:W-:Y:S01]  /*1e1c0*/  FADD R13, R12, R13 ;  /* 0x0000000d0c0d7221 */ /* 0x000fe20000000000 */
[--C-:B------:R-:W-:Y:S01]  /*1e1d0*/  FADD R12, R0, R16.reuse ;  /* 0x00000010000c7221 */ /* 0x100fe20000000000 */
[C-C-:B-1----:R-:W-:Y:S01]  /*1e1e0*/  FADD R48, R14.reuse, -R17.reuse ;  /* 0x800000110e307221 */ /* 0x142fe20000000000 */
[----:B------:R-:W-:Y:S01]  /*1e1f0*/  FADD R14, R14, R17 ;  /* 0x000000110e0e7221 */ /* 0x000fe20000000000 */
[----:B------:R-:W-:-:S04]  /*1e200*/  FADD R17, R0, -R16 ;  /* 0x8000001000117221 */ /* 0x000fc80000000000 */
[C-C-:B------:R-:W-:Y:S01]  /*1e210*/  FADD R16, R48.reuse, R17.reuse ;  /* 0x0000001130107221 */ /* 0x140fe20000000000 */
[----:B------:R-:W-:Y:S01]  /*1e220*/  FADD R17, R48, -R17 ;  /* 0x8000001130117221 */ /* 0x000fe20000000000 */
[----:B------:R1:W-:Y:S02]  /*1e230*/  STS [R2], R53 ;  /* 0x0000003502007388 */ /* 0x0003e40000000800 */
[C-C-:B------:R-:W-:Y:S01]  /*1e240*/  FFMA R60, R16.reuse, -0.70710676908493041992, R51.reuse ;  /* 0xbf3504f3103c7823 */ /* 0x140fe20000000033 */
[----:B------:R-:W-:Y:S01]  /*1e250*/  FFMA R51, R16, 0.70710676908493041992, R51 ;  /* 0x3f3504f310337823 */ /* 0x000fe20000000033 */
[C-C-:B------:R-:W-:Y:S01]  /*1e260*/  FFMA R48, R17.reuse, -0.70710676908493041992, R18.reuse ;  /* 0xbf3504f311307823 */ /* 0x140fe20000000012 */
[----:B------:R-:W-:Y:S01]  /*1e270*/  FFMA R16, R17, 0.70710676908493041992, R18 ;  /* 0x3f3504f311107823 */ /* 0x000fe20000000012 */
[C-C-:B------:R-:W-:Y:S01]  /*1e280*/  FADD R17, R15.reuse, R13.reuse ;  /* 0x0000000d0f117221 */ /* 0x140fe20000000000 */
[----:B------:R-:W-:Y:S01]  /*1e290*/  FADD R13, R15, -R13 ;  /* 0x8000000d0f0d7221 */ /* 0x000fe20000000000 */
[----:B-1----:R-:W-:Y:S01]  /*1e2a0*/  FMUL R53, R58, 1.8477590084075927734 ;  /* 0x3fec835e3a357820 */ /* 0x002fe20000400000 */
[C-C-:B------:R-:W-:Y:S01]  /*1e2b0*/  FADD R15, R12.reuse, R14.reuse ;  /* 0x0000000e0c0f7221 */ /* 0x140fe20000000000 */
[----:B------:R-:W-:Y:S01]  /*1e2c0*/  FADD R14, -R12, R14 ;  /* 0x0000000e0c0e7221 */ /* 0x000fe20000000100 */
[----:B------:R-:W-:Y:S01]  /*1e2d0*/  FMUL R58, R52, 1.4142135381698608398 ;  /* 0x3fb504f3343a7820 */ /* 0x000fe20000400000 */
[----:B------:R-:W-:Y:S01]  /*1e2e0*/  FMUL R55, R55, -1.6629391908645629883 ;  /* 0xbfd4db3137377820 */ /* 0x000fe20000400000 */
[----:B------:R1:W-:Y:S01]  /*1e2f0*/  STS [R2+0x108], R53 ;  /* 0x0001083502007388 */ /* 0x0003e20000000800 */
[----:B------:R-:W-:Y:S01]  /*1e300*/  FMUL R54, R54, 1.8477590084075927734 ;  /* 0x3fec835e36367820 */ /* 0x000fe20000400000 */
[----:B------:R-:W-:Y:S01]  /*1e310*/  FMUL R57, R57, 1.9615705013275146484 ;  /* 0x3ffb14be39397820 */ /* 0x000fe20000400000 */
[----:B------:R-:W-:Y:S01]  /*1e320*/  FADD R12, R17, R15 ;  /* 0x0000000f110c7221 */ /* 0x000fe20000000000 */
[----:B------:R2:W-:Y:S01]  /*1e330*/  STS [R2+0x84], R56 ;  /* 0x0000843802007388 */ /* 0x0005e20000000800 */
[----:B-1----:R-:W-:Y:S01]  /*1e340*/  FFMA R53, R48, 0.66817861795425415039, R60 ;  /* 0x3f2b0dc130357823 */ /* 0x002fe2000000003c */
[----:B------:R-:W-:-:S02]  /*1e350*/  FFMA R60, R60, -0.66817861795425415039, R48 ;  /* 0xbf2b0dc13c3c7823 */ /* 0x000fc40000000030 */
[----:B------:R-:W-:Y:S01]  /*1e360*/  STS [R2+0x210], R58 ;  /* 0x0002103a02007388 */ /* 0x000fe20000000800 */
[----:B------:R-:W-:Y:S01]  /*1e370*/  FMUL R53, R53, 1.6629391908645629883 ;  /* 0x3fd4db3135357820 */ /* 0x000fe20000400000 */
[----:B--2---:R-:W-:Y:S02]  /*1e380*/  FFMA R56, R16, -0.19891236722469329834, R51 ;  /* 0xbe4bafaf10387823 */ /* 0x004fe40000000033 */
[----:B------:R-:W-:Y:S01]  /*1e390*/  STS [R2+0x294], R55 ;  /* 0x0002943702007388 */ /* 0x000fe20000000800 */
[----:B------:R-:W-:Y:S01]  /*1e3a0*/  FADD R48, R17, -R15 ;  /* 0x8000000f11307221 */ /* 0x000fe20000000000 */
[----:B------:R-:W-:Y:S01]  /*1e3b0*/  FFMA R51, R51, 0.19891236722469329834, R16 ;  /* 0x3e4bafaf33337823 */ /* 0x000fe20000000010 */
[----:B------:R-:W-:Y:S01]  /*1e3c0*/  FFMA R59, R14, -0.41421356797218322754, R13 ;  /* 0xbed413cd0e3b7823 */ /* 0x000fe2000000000d */
[----:B------:R1:W-:Y:S01]  /*1e3d0*/  STS [R2+0x318], R54 ;  /* 0x0003183602007388 */ /* 0x0003e20000000800 */
[----:B------:R-:W-:-:S03]  /*1e3e0*/  FFMA R52, R13, 0.41421356797218322754, R14 ;  /* 0x3ed413cd0d347823 */ /* 0x000fc6000000000e */
[----:B------:R-:W-:Y:S01]  /*1e3f0*/  STS [R2+0x39c], R57 ;  /* 0x00039c3902007388 */ /* 0x000fe20000000800 */
[----:B------:R-:W-:Y:S01]  /*1e400*/  NOP ;  /* 0x0000000000007918 */ /* 0x000fe20000000000 */
[----:B-1----:R-:W-:Y:S02]  /*1e410*/  FMUL R54, R12, 1.4142135381698608398 ;  /* 0x3fb504f30c367820 */ /* 0x002fe40000400000 */
        /* <DEDUP_REMOVED lines=10> */
[----:B------:R-:W-:Y:S01]  /*1e4c0*/  FMUL R56, R56, 1.9615705013275146484 ;  /* 0x3ffb14be38387820 */ /* 0x000fe20000400000 */
[C-C-:B-1----:R-:W-:Y:S01]  /*1e4d0*/  FADD R53, R24.reuse, -R30.reuse ;  /* 0x8000001e18357221 */ /* 0x142fe20000000000 */
[----:B------:R-:W-:Y:S01]  /*1e4e0*/  FADD R24, R24, R30 ;  /* 0x0000001e18187221 */ /* 0x000fe20000000000 */
[C-C-:B------:R-:W-:Y:S01]  /*1e4f0*/  FADD R30, -R25.reuse, R28.reuse ;  /* 0x0000001c191e7221 */ /* 0x140fe20000000100 */
[----:B------:R-:W-:Y:S01]  /*1e500*/  FADD R25, R25, R28 ;  /* 0x0000001c19197221 */ /* 0x000fe20000000000 */
[C-C-:B------:R-:W-:Y:S01]  /*1e510*/  FADD R28, R29.reuse, -R32.reuse ;  /* 0x800000201d1c7221 */ /* 0x140fe20000000000 */
[----:B------:R-:W-:Y:S01]  /*1e520*/  FADD R29, R29, R32 ;  /* 0x000000201d1d7221 */ /* 0x000fe20000000000 */
[C-C-:B------:R-:W-:Y:S01]  /*1e530*/  FADD R32, R31.reuse, -R33.reuse ;  /* 0x800000211f207221 */ /* 0x140fe20000000000 */
[----:B------:R1:W-:Y:S01]  /*1e540*/  STS [R2+0x84], R56 ;  /* 0x0000843802007388 */ /* 0x0003e20000000800 */
[----:B------:R-:W-:Y:S01]  /*1e550*/  FMUL R48, R48, 1.4142135381698608398 ;  /* 0x3fb504f330307820 */ /* 0x000fe20000400000 */
[----:B------:R-:W-:Y:S01]  /*1e560*/  FADD R31, R31, R33 ;  /* 0x000000211f1f7221 */ /* 0x000fe20000000000 */
[C-C-:B-1----:R-:W-:Y:S01]  /*1e570*/  FADD R56, R28.reuse, R32.reuse ;  /* 0x000000201c387221 */ /* 0x142fe20000000000 */
[----:B------:R-:W-:-:S02]  /*1e580*/  FADD R28, R28, -R32 ;  /* 0x800000201c1c7221 */ /* 0x000fc40000000000 */
[----:B------:R1:W-:Y:S02]  /*1e590*/  STS [R2+0x210], R48 ;  /* 0x0002103002007388 */ /* 0x0003e40000000800 */
[C-C-:B------:R-:W-:Y:S01]  /*1e5a0*/  FFMA R32, R28.reuse, -0.70710676908493041992, R30.reuse ;  /* 0xbf3504f31c207823 */ /* 0x140fe2000000001e */
[----:B------:R-:W-:Y:S01]  /*1e5b0*/  FFMA R30, R28, 0.70710676908493041992, R30 ;  /* 0x3f3504f31c1e7823 */ /* 0x000fe2000000001e */
[C-C-:B------:R-:W-:Y:S01]  /*1e5c0*/  FADD R28, R24.reuse, R25.reuse ;  /* 0x00000019181c7221 */ /* 0x140fe20000000000 */
[----:B------:R-:W-:Y:S01]  /*1e5d0*/  FADD R25, R24, -R25 ;  /* 0x8000001918197221 */ /* 0x000fe20000000000 */
[----:B------:R-:W-:Y:S01]  /*1e5e0*/  FADD R24, R31, R29 ;  /* 0x0000001d1f187221 */ /* 0x000fe20000000000 */
[----:B-1----:R-:W-:Y:S01]  /*1e5f0*/  FMUL R48, R51, 1.9615705013275146484 ;  /* 0x3ffb14be33307820 */ /* 0x002fe20000400000 */
[----:B------:R1:W-:Y:S01]  /*1e600*/  STS [R2], R54 ;  /* 0x0000003602007388 */ /* 0x0003e20000000800 */
[----:B------:R-:W-:Y:S01]  /*1e610*/  FMUL R52, R52, 1.8477590084075927734 ;  /* 0x3fec835e34347820 */ /* 0x000fe20000400000 */
[----:B------:R-:W-:Y:S01]  /*1e620*/  FMUL R59, R59, 1.8477590084075927734 ;  /* 0x3fec835e3b3b7820 */ /* 0x000fe20000400000 */
[--C-:B------:R-:W-:Y:S01]  /*1e630*/  FFMA R55, R56, -0.70710676908493041992, R53.reuse ;  /* 0xbf3504f338377823 */ /* 0x100fe20000000035 */
[----:B------:R2:W-:Y:S01]  /*1e640*/  STS [R2+0x39c], R48 ;  /* 0x00039c3002007388 */ /* 0x0005e20000000800 */
[----:B------:R-:W-:Y:S01]  /*1e650*/  FMUL R60, R60, -1.6629391908645629883 ;  /* 0xbfd4db313c3c7820 */ /* 0x000fe20000400000 */
[----:B------:R-:W-:Y:S01]  /*1e660*/  FFMA R56, R56, 0.70710676908493041992, R53 ;  /* 0x3f3504f338387823 */ /* 0x000fe20000000035 */
[----:B------:R-:W-:Y:S01]  /*1e670*/  FADD R29, -R31, R29 ;  /* 0x0000001d1f1d7221 */ /* 0x000fe20000000100 */
[C-C-:B-1----:R-:W-:Y:S01]  /*1e680*/  FADD R54, R28.reuse, -R24.reuse ;  /* 0x800000181c367221 */ /* 0x142fe20000000000 */
[----:B------:R-:W-:Y:S01]  /*1e690*/  FADD R24, R28, R24 ;  /* 0x000000181c187221 */ /* 0x000fe20000000000 */
[C-C-:B--2---:R-:W-:Y:S01]  /*1e6a0*/  FADD R48, R35.reuse, -R27.reuse ;  /* 0x8000001b23307221 */ /* 0x144fe20000000000 */
[----:B------:R-:W-:Y:S01]  /*1e6b0*/  FADD R27, R35, R27 ;  /* 0x0000001b231b7221 */ /* 0x000fe20000000000 */
[C-C-:B------:R-:W-:Y:S01]  /*1e6c0*/  FADD R35, -R21.reuse, R26.reuse ;  /* 0x0000001a15237221 */ /* 0x140fe20000000100 */
[----:B------:R1:W-:Y:S01]  /*1e6d0*/  STS [R2+0x318], R52 ;  /* 0x0003183402007388 */ /* 0x0003e20000000800 */
[----:B------:R-:W-:Y:S01]  /*1e6e0*/  FADD R21, R21, R26 ;  /* 0x0000001a15157221 */ /* 0x000fe20000000000 */
[----:B------:R-:W-:Y:S01]  /*1e6f0*/  FADD R26, R20, -R37 ;  /* 0x80000025141a7221 */ /* 0x000fe20000000000 */
[----:B------:R-:W-:Y:S01]  /*1e700*/  FFMA R53, R32, 0.66817861795425415039, R55 ;  /* 0x3f2b0dc120357823 */ /* 0x000fe20000000037 */
[----:B------:R2:W-:Y:S01]  /*1e710*/  STS [R2+0x108], R59 ;  /* 0x0001083b02007388 */ /* 0x0005e20000000800 */
[----:B------:R-:W-:Y:S01]  /*1e720*/  FFMA R58, R30, -0.19891236722469329834, R56 ;  /* 0xbe4bafaf1e3a7823 */ /* 0x000fe20000000038 */
[----:B------:R-:W-:Y:S01]  /*1e730*/  FADD R20, R20, R37 ;  /* 0x0000002514147221 */ /* 0x000fe20000000000 */
[----:B------:R-:W-:Y:S01]  /*1e740*/  FFMA R55, R55, -0.66817861795425415039, R32 ;  /* 0xbf2b0dc137377823 */ /* 0x000fe20000000020 */
[----:B------:R-:W-:Y:S01]  /*1e750*/  STS [R2+0x294], R60 ;  /* 0x0002943c02007388 */ /* 0x000fe20000000800 */
[----:B-1----:R-:W-:Y:S01]  /*1e760*/  FMUL R52, R24, 1.4142135381698608398 ;  /* 0x3fb504f318347820 */ /* 0x002fe20000400000 */
[----:B------:R-:W-:Y:S01]  /*1e770*/  FFMA R56, R56, 0.19891236722469329834, R30 ;  /* 0x3e4bafaf38387823 */ /* 0x000fe2000000001e */
[----:B------:R-:W-:Y:S01]  /*1e780*/  FFMA R57, R25, 0.41421356797218322754, R29 ;  /* 0x3ed413cd19397823 */ /* 0x000fe2000000001d */
[----:B------:R-:W-:Y:S01]  /*1e790*/  NOP ;  /* 0x0000000000007918 */ /* 0x000fe20000000000 */
[----:B--2---:R-:W-:Y:S01]  /*1e7a0*/  FFMA R59, R29, -0.41421356797218322754, R25 ;  /* 0xbed413cd1d3b7823 */ /* 0x004fe20000000019 */
[----:B------:R-:W-:Y:S01]  /*1e7b0*/  FADD R37, R34, -R36 ;  /* 0x8000002422257221 */ /* 0x000fe20000000000 */
        /* <DEDUP_REMOVED lines=11> */
[----:B------:R-:W-:Y:S01]  /*1e870*/  FMUL R53, R53, 1.6629391908645629883 ;  /* 0x3fd4db3135357820 */ /* 0x000fe20000400000 */
[C-C-:B-1----:R-:W-:Y:S01]  /*1e880*/  FADD R52, R26.reuse, R37.reuse ;  /* 0x000000251a347221 */ /* 0x142fe20000000000 */
[----:B------:R-:W-:-:S04]  /*1e890*/  FADD R26, R26, -R37 ;  /* 0x800000251a1a7221 */ /* 0x000fc80000000000 */
[C-C-:B------:R-:W-:Y:S01]  /*1e8a0*/  FFMA R36, R26.reuse, -0.70710676908493041992, R35.reuse ;  /* 0xbf3504f31a247823 */ /* 0x140fe20000000023 */
[----:B------:R-:W-:Y:S01]  /*1e8b0*/  FFMA R35, R26, 0.70710676908493041992, R35 ;  /* 0x3f3504f31a237823 */ /* 0x000fe20000000023 */
[C-C-:B------:R-:W-:Y:S01]  /*1e8c0*/  FADD R26, R27.reuse, R21.reuse ;  /* 0x000000151b1a7221 */ /* 0x140fe20000000000 */
[----:B------:R-:W-:Y:S01]  /*1e8d0*/  FADD R21, R27, -R21 ;  /* 0x800000151b157221 */ /* 0x000fe20000000000 */
[----:B------:R-:W-:Y:S01]  /*1e8e0*/  FADD R27, R34, R20 ;  /* 0x00000014221b7221 */ /* 0x000fe20000000000 */
[----:B------:R1:W-:Y:S01]  /*1e8f0*/  STS [R2+0x18c], R53 ;  /* 0x00018c3502007388 */ /* 0x0003e20000000800 */
[----:B------:R-:W-:Y:S01]  /*1e900*/  FMUL R54, R54, 1.4142135381698608398 ;  /* 0x3fb504f336367820 */ /* 0x000fe20000400000 */
[----:B------:R-:W-:Y:S01]  /*1e910*/  FMUL R58, R58, 1.9615705013275146484 ;  /* 0x3ffb14be3a3a7820 */ /* 0x000fe20000400000 */
[----:B------:R-:W-:Y:S01]  /*1e920*/  FMUL R59, R59, 1.8477590084075927734 ;  /* 0x3fec835e3b3b7820 */ /* 0x000fe20000400000 */
[--C-:B------:R-:W-:Y:S01]  /*1e930*/  FFMA R51, R52, -0.70710676908493041992, R48.reuse ;  /* 0xbf3504f334337823 */ /* 0x100fe20000000030 */
[----:B------:R-:W-:Y:S01]  /*1e940*/  FMUL R55, R55, -1.6629391908645629883 ;  /* 0xbfd4db3137377820 */ /* 0x000fe20000400000 */
[----:B------:R-:W-:Y:S01]  /*1e950*/  FMUL R57, R57, 1.8477590084075927734 ;  /* 0x3fec835e39397820 */ /* 0x000fe20000400000 */
[----:B------:R-:W-:Y:S01]  /*1e960*/  FMUL R56, R56, 1.9615705013275146484 ;  /* 0x3ffb14be38387820 */ /* 0x000fe20000400000 */
[----:B------:R-:W-:Y:S01]  /*1e970*/  FFMA R52, R52, 0.70710676908493041992, R48 ;  /* 0x3f3504f334347823 */ /* 0x000fe20000000030 */
[----:B-1----:R-:W-:Y:S01]  /*1e980*/  FADD R53, -R34, R20 ;  /* 0x0000001422357221 */ /* 0x002fe20000000100 */
[C-C-:B------:R-:W-:Y:S01]  /*1e990*/  FADD R20, R26.reuse, R27.reuse ;  /* 0x0000001b1a147221 */ /* 0x140fe20000000000 */
[----:B------:R1:W-:Y:S01]  /*1e9a0*/  STS [R2+0x210], R54 ;  /* 0x0002103602007388 */ /* 0x0003e20000000800 */
[----:B------:R-:W-:Y:S01]  /*1e9b0*/  FADD R48, R26, -R27 ;  /* 0x8000001b1a307221 */ /* 0x000fe20000000000 */
[----:B------:R-:W-:-:S02]  /*1e9c0*/  FFMA R60, R53, -0.41421356797218322754, R21 ;  /* 0xbed413cd353c7823 */ /* 0x000fc40000000015 */
[----:B------:R2:W-:Y:S01]  /*1e9d0*/  STS [R2+0x84], R58 ;  /* 0x0000843a02007388 */ /* 0x0005e20000000800 */
[----:B------:R-:W-:-:S03]  /*1e9e0*/  FFMA R53, R21, 0.41421356797218322754, R53 ;  /* 0x3ed413cd15357823 */ /* 0x000fc60000000035 */
[----:B------:R3:W-:Y:S01]  /*1e9f0*/  STS [R2+0x108], R59 ;  /* 0x0001083b02007388 */ /* 0x0007e20000000800 */
[----:B-1----:R-:W-:-:S03]  /*1ea00*/  FMUL R54, R20, 1.4142135381698608398 ;  /* 0x3fb504f314367820 */ /* 0x002fc60000400000 */
[----:B------:R1:W-:Y:S01]  /*1ea10*/  STS [R2+0x294], R55 ;  /* 0x0002943702007388 */ /* 0x0003e20000000800 */
[----:B--2---:R-:W-:Y:S01]  /*1ea20*/  FFMA R58, R36, 0.66817861795425415039, R51 ;  /* 0x3f2b0dc1243a7823 */ /* 0x004fe20000000033 */
[----:B------:R-:W-:Y:S02]  /*1ea30*/  FFMA R51, R51, -0.66817861795425415039, R36 ;  /* 0xbf2b0dc133337823 */ /* 0x000fe40000000024 */
[----:B------:R-:W-:Y:S01]  /*1ea40*/  STS [R2+0x318], R57 ;  /* 0x0003183902007388 */ /* 0x000fe20000000800 */
[----:B---3--:R-:W-:Y:S01]  /*1ea50*/  FFMA R59, R35, -0.19891236722469329834, R52 ;  /* 0xbe4bafaf233b7823 */ /* 0x008fe20000000034 */
[----:B------:R-:W-:Y:S02]  /*1ea60*/  FFMA R52, R52, 0.19891236722469329834, R35 ;  /* 0x3e4bafaf34347823 */ /* 0x000fe40000000023 */
[----:B------:R-:W-:Y:S01]  /*1ea70*/  STS [R2+0x39c], R56 ;  /* 0x00039c3802007388 */ /* 0x000fe20000000800 */
[----:B------:R-:W-:-:S03]  /*1ea80*/  NOP ;  /* 0x0000000000007918 */ /* 0x000fc60000000000 */
[----:B------:R-:W2:Y:S04]  /*1ea90*/  LDS R37, [R8] ;  /* 0x0000000008257984 */ /* 0x000ea80000000800 */
[----:B------:R-:W3:Y:S04]  /*1eaa0*/  LDS R36, [R8+0x4] ;  /* 0x0000040008247984 */ /* 0x000ee80000000800 */
[----:B------:R-:W4:Y:S04]  /*1eab0*/  LDS R35, [R8+0x8] ;  /* 0x0000080008237984 */ /* 0x000f280000000800 */
[----:B------:R-:W4:Y:S04]  /*1eac0*/  LDS R34, [R8+0xc] ;  /* 0x00000c0008227984 */ /* 0x000f280000000800 */
[----:B------:R-:W-:Y:S04]  /*1ead0*/  LDS R27, [R8+0x10] ;  /* 0x00001000081b7984 */ /* 0x000fe80000000800 */
[----:B------:R-:W-:Y:S04]  /*1eae0*/  LDS R26, [R8+0x14] ;  /* 0x00001400081a7984 */ /* 0x000fe80000000800 */
[----:B------:R-:W-:Y:S04]  /*1eaf0*/  LDS R21, [R8+0x18] ;  /* 0x0000180008157984 */ /* 0x000fe80000000800 */
[----:B------:R-:W-:Y:S01]  /*1eb00*/  LDS R20, [R8+0x1c] ;  /* 0x00001c0008147984 */ /* 0x000fe20000000800 */
[----:B------:R-:W-:-:S03]  /*1eb10*/  NOP ;  /* 0x0000000000007918 */ /* 0x000fc60000000000 */
[----:B------:R0:W-:Y:S01]  /*1eb20*/  STS [R2], R54 ;  /* 0x0000003602007388 */ /* 0x0001e20000000800 */
[C-C-:B-1----:R-:W-:Y:S01]  /*1eb30*/  FADD R55, -R42.reuse, R41.reuse ;  /* 0x000000292a377221 */ /* 0x142fe20000000100 */
[----:B------:R-:W-:Y:S01]  /*1eb40*/  FADD R41, R42, R41 ;  /* 0x000000292a297221 */ /* 0x000fe20000000000 */
[C-C-:B0-----:R-:W-:Y:S01]  /*1eb50*/  FADD R54, R45.reuse, -R38.reuse ;  /* 0x800000262d367221 */ /* 0x141fe20000000000 */
[----:B------:R-:W-:Y:S01]  /*1eb60*/  FADD R45, R45, R38 ;  /* 0x000000262d2d7221 */ /* 0x000fe20000000000 */
[C-C-:B------:R-:W-:Y:S01]  /*1eb70*/  FADD R38, R43.reuse, -R40.reuse ;  /* 0x800000282b267221 */ /* 0x140fe20000000000 */
[----:B------:R-:W-:Y:S01]  /*1eb80*/  FADD R43, R43, R40 ;  /* 0x000000282b2b7221 */ /* 0x000fe20000000000 */
[----:B------:R-:W-:-:S04]  /*1eb90*/  FADD R40, R44, -R39 ;  /* 0x800000272c287221 */ /* 0x000fc80000000000 */
[C-C-:B------:R-:W-:Y:S01]  /*1eba0*/  FADD R42, R38.reuse, R40.reuse ;  /* 0x00000028262a7221 */ /* 0x140fe20000000000 */
[----:B------:R-:W-:Y:S01]  /*1ebb0*/  FADD R38, R38, -R40 ;  /* 0x8000002826267221 */ /* 0x000fe20000000000 */
[----:B------:R-:W-:Y:S02]  /*1ebc0*/  FADD R44, R44, R39 ;  /* 0x000000272c2c7221 */ /* 0x000fe40000000000 */
[----:B------:R-:W-:Y:S01]  /*1ebd0*/  FFMA R39, R42, -0.70710676908493041992, R54 ;  /* 0xbf3504f32a277823 */ /* 0x000fe20000000036 */
[C-C-:B------:R-:W-:Y:S01]  /*1ebe0*/  FFMA R40, R38.reuse, -0.70710676908493041992, R55.reuse ;  /* 0xbf3504f326287823 */ /* 0x140fe20000000037 */
[----:B------:R-:W-:Y:S01]  /*1ebf0*/  FFMA R55, R38, 0.70710676908493041992, R55 ;  /* 0x3f3504f326377823 */ /* 0x000fe20000000037 */
[----:B------:R-:W-:Y:S02]  /*1ec00*/  FMUL R48, R48, 1.4142135381698608398 ;  /* 0x3fb504f330307820 */ /* 0x000fe40000400000 */
[----:B------:R-:W-:Y:S01]  /*1ec10*/  FFMA R38, R40, 0.66817861795425415039, R39 ;  /* 0x3f2b0dc128267823 */ /* 0x000fe20000000027 */
[----:B------:R-:W-:Y:S01]  /*1ec20*/  FFMA R39, R39, -0.66817861795425415039, R40 ;  /* 0xbf2b0dc127277823 */ /* 0x000fe20000000028 */
[C-C-:B------:R-:W-:Y:S01]  /*1ec30*/  FADD R56, R45.reuse, R41.reuse ;  /* 0x000000292d387221 */ /* 0x140fe20000000000 */
[----:B------:R-:W-:Y:S01]  /*1ec40*/  FADD R40, R45, -R41 ;  /* 0x800000292d287221 */ /* 0x000fe20000000000 */
[--C-:B------:R-:W-:Y:S01]  /*1ec50*/  FADD R45, R44, R43.reuse ;  /* 0x0000002b2c2d7221 */ /* 0x100fe20000000000 */
[----:B------:R0:W-:Y:S01]  /*1ec60*/  STS [R2+0x210], R48 ;  /* 0x0002103002007388 */ /* 0x0001e20000000800 */
[----:B------:R-:W-:Y:S01]  /*1ec70*/  FMUL R53, R53, 1.8477590084075927734 ;  /* 0x3fec835e35357820 */ /* 0x000fe20000400000 */
[----:B------:R-:W-:Y:S01]  /*1ec80*/  FFMA R54, R42, 0.70710676908493041992, R54 ;  /* 0x3f3504f32a367823 */ /* 0x000fe20000000036 */
[----:B------:R-:W-:Y:S01]  /*1ec90*/  FADD R41, -R44, R43 ;  /* 0x0000002b2c297221 */ /* 0x000fe20000000100 */
[----:B------:R-:W-:Y:S01]  /*1eca0*/  STL [R1+0x1c], R3 ;  /* 0x00001c0301007387 */ /* 0x000fe20000100800 */
[C-C-:B------:R-:W-:Y:S01]  /*1ecb0*/  FADD R42, R56.reuse, -R45.reuse ;  /* 0x8000002d382a7221 */ /* 0x140fe20000000000 */
[----:B------:R-:W-:-:S02]  /*1ecc0*/  FADD R44, R56, R45 ;  /* 0x0000002d382c7221 */ /* 0x000fc40000000000 */
[----:B------:R-:W2:Y:S01]  /*1ecd0*/  LDL.LU R45, [R1+0x8] ;  /* 0x00000800012d7983 */ /* 0x000ea20000300800 */
[----:B0-----:R-:W-:-:S03]  /*1ece0*/  FMUL R48, R51, -1.6629391908645629883 ;  /* 0xbfd4db3133307820 */ /* 0x001fc60000400000 */
[----:B------:R-:W3:Y:S04]  /*1ecf0*/  LDL.LU R51, [R1+0x14] ;  /* 0x0000140001337983 */ /* 0x000ee80000300800 */
[----:B------:R0:W-:Y:S04]  /*1ed00*/  STS [R2+0x294], R48 ;  /* 0x0002943002007388 */ /* 0x0001e80000000800 */
[----:B------:R1:W-:Y:S04]  /*1ed10*/  STS [R2+0x318], R53 ;  /* 0x0003183502007388 */ /* 0x0003e80000000800 */
[----:B0-----:R-:W3:Y:S04]  /*1ed20*/  LDL.LU R48, [R1+0x10] ;  /* 0x0000100001307983 */ /* 0x001ee80000300800 */
[----:B-1----:R-:W2:Y:S01]  /*1ed30*/  LDL.LU R53, [R1+0x4] ;  /* 0x0000040001357983 */ /* 0x002ea20000300800 */
[----:B------:R-:W-:Y:S01]  /*1ed40*/  FMUL R59, R59, 1.9615705013275146484 ;  /* 0x3ffb14be3b3b7820 */ /* 0x000fe20000400000 */
[----:B------:R-:W-:Y:S01]  /*1ed50*/  FMUL R60, R60, 1.8477590084075927734 ;  /* 0x3fec835e3c3c7820 */ /* 0x000fe20000400000 */
[----:B------:R-:W-:Y:S01]  /*1ed60*/  FMUL R58, R58, 1.6629391908645629883 ;  /* 0x3fd4db313a3a7820 */ /* 0x000fe20000400000 */
[----:B------:R-:W-:Y:S01]  /*1ed70*/  FMUL R52, R52, 1.9615705013275146484 ;  /* 0x3ffb14be34347820 */ /* 0x000fe20000400000 */
[----:B------:R-:W-:Y:S01]  /*1ed80*/  FFMA R43, R55, -0.19891236722469329834, R54 ;  /* 0xbe4bafaf372b7823 */ /* 0x000fe20000000036 */
[----:B------:R-:W-:Y:S01]  /*1ed90*/  FMUL R38, R38, 1.6629391908645629883 ;  /* 0x3fd4db3126267820 */ /* 0x000fe20000400000 */
[----:B------:R-:W-:Y:S01]  /*1eda0*/  STS [R2+0x84], R59 ;  /* 0x0000843b02007388 */ /* 0x000fe20000000800 */
[----:B------:R-:W-:-:S03]  /*1edb0*/  FFMA R3, R54, 0.19891236722469329834, R55 ;  /* 0x3e4bafaf36037823 */ /* 0x000fc60000000037 */
[----:B------:R-:W-:Y:S01]  /*1edc0*/  STS [R2+0x108], R60 ;  /* 0x0001083c02007388 */ /* 0x000fe20000000800 */
[----:B------:R-:W-:-:S03]  /*1edd0*/  FMUL R43, R43, 1.9615705013275146484 ;  /* 0x3ffb14be2b2b7820 */ /* 0x000fc60000400000 */
[----:B------:R-:W-:Y:S04]  /*1ede0*/  STS [R2+0x18c], R58 ;  /* 0x00018c3a02007388 */ /* 0x000fe80000000800 */
[----:B------:R-:W-:Y:S01]  /*1edf0*/  STS [R2+0x39c], R52 ;  /* 0x00039c3402007388 */ /* 0x000fe20000000800 */
[----:B------:R-:W-:-:S03]  /*1ee00*/  NOP ;  /* 0x0000000000007918 */ /* 0x000fc60000000000 */
[----:B------:R-:W0:Y:S04]  /*1ee10*/  LDS R57, [R8] ;  /* 0x0000000008397984 */ /* 0x000e280000000800 */
        /* <DEDUP_REMOVED lines=10> */
[----:B------:R0:W-:Y:S01]  /*1eec0*/  STS [R2+0x84], R43 ;  /* 0x0000842b02007388 */ /* 0x0001e20000000800 */
[----:B----4-:R-:W-:Y:S01]  /*1eed0*/  FFMA R38, R41, -0.41421356797218322754, R40 ;  /* 0xbed413cd29267823 */ /* 0x010fe20000000028 */
[----:B------:R-:W-:Y:S01]  /*1eee0*/  FFMA R40, R40, 0.41421356797218322754, R41 ;  /* 0x3ed413cd28287823 */ /* 0x000fe20000000029 */
[----:B0-----:R-:W-:Y:S01]  /*1eef0*/  FADD R43, R4, -R6 ;  /* 0x80000006042b7221 */ /* 0x001fe20000000000 */
[----:B------:R-:W-:Y:S01]  /*1ef00*/  STS [R2+0x210], R42 ;  /* 0x0002102a02007388 */ /* 0x000fe20000000800 */
[----:B------:R-:W-:-:S05]  /*1ef10*/  FMUL R44, R44, 1.4142135381698608398 ;  /* 0x3fb504f32c2c7820 */ /* 0x000fca0000400000 */
[----:B------:R0:W-:Y:S02]  /*1ef20*/  STS [R2], R44 ;  /* 0x0000002c02007388 */ /* 0x0001e40000000800 */
[----:B0-----:R-:W-:Y:S01]  /*1ef30*/  FADD R44, R4, R6 ;  /* 0x00000006042c7221 */ /* 0x001fe20000000000 */
[----:B------:R-:W-:Y:S01]  /*1ef40*/  FMUL R38, R38, 1.8477590084075927734 ;  /* 0x3fec835e26267820 */ /* 0x000fe20000400000 */
[----:B------:R-:W-:-:S04]  /*1ef50*/  FMUL R40, R40, 1.8477590084075927734 ;  /* 0x3fec835e28287820 */ /* 0x000fc80000400000 */
[----:B------:R0:W-:Y:S04]  /*1ef60*/  STS [R2+0x108], R38 ;  /* 0x0001082602007388 */ /* 0x0001e80000000800 */
[----:B------:R-:W-:Y:S01]  /*1ef70*/  STS [R2+0x318], R40 ;  /* 0x0003182802007388 */ /* 0x000fe20000000800 */
[C-C-:B--2---:R-:W-:Y:S01]  /*1ef80*/  FADD R41, R45.reuse, -R53.reuse ;  /* 0x800000352d297221 */ /* 0x144fe20000000000 */
[----:B------:R-:W-:Y:S01]  /*1ef90*/  FADD R45, R45, R53 ;  /* 0x000000352d2d7221 */ /* 0x000fe20000000000 */
[----:B------:R-:W-:Y:S01]  /*1efa0*/  FADD R53, R7, -R49 ;  /* 0x8000003107357221 */ /* 0x000fe20000000000 */
[----:B---3--:R-:W-:-:S03]  /*1efb0*/  FADD R42, -R51, R48 ;  /* 0x00000030332a7221 */ /* 0x008fc60000000100 */
[C-C-:B------:R-:W-:Y:S01]  /*1efc0*/  FADD R52, R53.reuse, R43.reuse ;  /* 0x0000002b35347221 */ /* 0x140fe20000000000 */
[----:B------:R-:W-:-:S03]  /*1efd0*/  FADD R53, R53, -R43 ;  /* 0x8000002b35357221 */ /* 0x000fc60000000000 */
[C-C-:B------:R-:W-:Y:S01]  /*1efe0*/  FFMA R43, R52.reuse, -0.70710676908493041992, R41.reuse ;  /* 0xbf3504f3342b7823 */ /* 0x140fe20000000029 */
[----:B------:R-:W-:Y:S01]  /*1eff0*/  FFMA R41, R52, 0.70710676908493041992, R41 ;  /* 0x3f3504f334297823 */ /* 0x000fe20000000029 */
[----:B------:R-:W-:Y:S01]  /*1f000*/  FFMA R52, R53, -0.70710676908493041992, R42 ;  /* 0xbf3504f335347823 */ /* 0x000fe2000000002a */
[----:B------:R-:W-:Y:S01]  /*1f010*/  FADD R51, R51, R48 ;  /* 0x0000003033337221 */ /* 0x000fe20000000000 */
[----:B------:R-:W-:Y:S02]  /*1f020*/  FADD R48, R7, R49 ;  /* 0x0000003107307221 */ /* 0x000fe40000000000 */
[----:B------:R-:W-:Y:S01]  /*1f030*/  FFMA R49, R52, 0.66817861795425415039, R43 ;  /* 0x3f2b0dc134317823 */ /* 0x000fe2000000002b */
[----:B------:R-:W-:Y:S01]  /*1f040*/  FFMA R6, R43, -0.66817861795425415039, R52 ;  /* 0xbf2b0dc12b067823 */ /* 0x000fe20000000034 */
[C-C-:B------:R-:W-:Y:S01]  /*1f050*/  FADD R43, R45.reuse, R51.reuse ;  /* 0x000000332d2b7221 */ /* 0x140fe20000000000 */
[----:B------:R-:W-:Y:S01]  /*1f060*/  FADD R4, R45, -R51 ;  /* 0x800000332d047221 */ /* 0x000fe20000000000 */
[----:B------:R-:W-:Y:S01]  /*1f070*/  FADD R45, R44, R48 ;  /* 0x000000302c2d7221 */ /* 0x000fe20000000000 */
[----:B------:R-:W-:Y:S01]  /*1f080*/  FFMA R42, R53, 0.70710676908493041992, R42 ;  /* 0x3f3504f3352a7823 */ /* 0x000fe2000000002a */
[----:B------:R-:W-:-:S02]  /*1f090*/  MOV R53, R3 ;  /* 0x0000000300357202 */ /* 0x000fc40000000f00 */
[C-C-:B------:R-:W-:Y:S01]  /*1f0a0*/  FADD R7, R43.reuse, -R45.reuse ;  /* 0x8000002d2b077221 */ /* 0x140fe20000000000 */
[----:B------:R-:W-:Y:S01]  /*1f0b0*/  FADD R45, R43, R45 ;  /* 0x0000002d2b2d7221 */ /* 0x000fe20000000000 */
[----:B------:R-:W-:Y:S01]  /*1f0c0*/  FMUL R43, R39, -1.6629391908645629883 ;  /* 0xbfd4db31272b7820 */ /* 0x000fe20000400000 */
[----:B------:R-:W-:Y:S01]  /*1f0d0*/  FFMA R39, R42, -0.19891236722469329834, R41 ;  /* 0xbe4bafaf2a277823 */ /* 0x000fe20000000029 */
[----:B------:R-:W-:Y:S01]  /*1f0e0*/  FFMA R3, R41, 0.19891236722469329834, R42 ;  /* 0x3e4bafaf29037823 */ /* 0x000fe2000000002a */
[----:B------:R-:W-:Y:S02]  /*1f0f0*/  FMUL R41, R53, 1.9615705013275146484 ;  /* 0x3ffb14be35297820 */ /* 0x000fe40000400000 */
[----:B------:R-:W-:Y:S04]  /*1f100*/  STS [R2+0x294], R43 ;  /* 0x0002942b02007388 */ /* 0x000fe80000000800 */
[----:B------:R-:W-:Y:S01]  /*1f110*/  STS [R2+0x39c], R41 ;  /* 0x00039c2902007388 */ /* 0x000fe20000000800 */
[----:B------:R-:W-:-:S03]  /*1f120*/  NOP ;  /* 0x0000000000007918 */ /* 0x000fc60000000000 */
[----:B------:R-:W2:Y:S01]  /*1f130*/  LDS R52, [R8] ;  /* 0x0000000008347984 */ /* 0x000ea20000000800 */
[----:B------:R-:W-:Y:S01]  /*1f140*/  FMUL R53, R45, 1.4142135381698608398 ;  /* 0x3fb504f32d357820 */ /* 0x000fe20000400000 */
[----:B------:R-:W-:Y:S02]  /*1f150*/  FADD R48, -R44, R48 ;  /* 0x000000302c307221 */ /* 0x000fe40000000100 */
        /* <DEDUP_REMOVED lines=9> */
[----:B------:R-:W-:Y:S01]  /*1f1f0*/  FMUL R39, R39, 1.9615705013275146484 ;  /* 0x3ffb14be27277820 */ /* 0x000fe20000400000 */
[----:B0-----:R-:W-:Y:S01]  /*1f200*/  FMUL R38, R49, 1.6629391908645629883 ;  /* 0x3fd4db3131267820 */ /* 0x001fe20000400000 */
[----:B-1----:R-:W-:-:S05]  /*1f210*/  FMUL R53, R7, 1.4142135381698608398 ;  /* 0x3fb504f307357820 */ /* 0x002fca0000400000 */
[----:B------:R0:W-:Y:S04]  /*1f220*/  STS [R2+0x210], R53 ;  /* 0x0002103502007388 */ /* 0x0001e80000000800 */
[----:B------:R1:W-:Y:S01]  /*1f230*/  STS [R2+0x84], R39 ;  /* 0x0000842702007388 */ /* 0x0003e20000000800 */
[----:B0-----:R-:W-:Y:S01]  /*1f240*/  FFMA R53, R48, -0.41421356797218322754, R4 ;  /* 0xbed413cd30357823 */ /* 0x001fe20000000004 */
[----:B------:R-:W-:Y:S02]  /*1f250*/  FFMA R48, R4, 0.41421356797218322754, R48 ;  /* 0x3ed413cd04307823 */ /* 0x000fe40000000030 */
[----:B------:R0:W-:Y:S01]  /*1f260*/  STS [R2+0x18c], R38 ;  /* 0x00018c2602007388 */ /* 0x0001e20000000800 */
[----:B-1----:R-:W-:Y:S01]  /*1f270*/  FMUL R39, R3, 1.9615705013275146484 ;  /* 0x3ffb14be03277820 */ /* 0x002fe20000400000 */
[----:B------:R-:W-:Y:S01]  /*1f280*/  FMUL R53, R53, 1.8477590084075927734 ;  /* 0x3fec835e35357820 */ /* 0x000fe20000400000 */
[----:B------:R-:W-:Y:S01]  /*1f290*/  FMUL R48, R48, 1.8477590084075927734 ;  /* 0x3fec835e30307820 */ /* 0x000fe20000400000 */
[----:B0-----:R-:W-:-:S02]  /*1f2a0*/  FMUL R38, R6, -1.6629391908645629883 ;  /* 0xbfd4db3106267820 */ /* 0x001fc40000400000 */
[----:B------:R-:W-:Y:S04]  /*1f2b0*/  STS [R2+0x39c], R39 ;  /* 0x00039c2702007388 */ /* 0x000fe80000000800 */
        /* <DEDUP_REMOVED lines=17> */
[C-C-:B------:R-:W-:Y:S01]  /*1f3d0*/  FADD R17, R16.reuse, -R56.reuse ;  /* 0x8000003810117221 */ /* 0x140fe20000000000 */
[----:B------:R-:W-:Y:S01]  /*1f3e0*/  FADD R56, R16, R56 ;  /* 0x0000003810387221 */ /* 0x000fe20000000000 */
[----:B--2---:R-:W-:Y:S01]  /*1f3f0*/  FADD R16, R50, -R52 ;  /* 0x8000003432107221 */ /* 0x004fe20000000000 */
[C-C-:B------:R-:W-:Y:S01]  /*1f400*/  FADD R38, R15.reuse, -R54.reuse ;  /* 0x800000360f267221 */ /* 0x140fe20000000000 */
[----:B------:R-:W-:-:S02]  /*1f410*/  FADD R54, R15, R54 ;  /* 0x000000360f367221 */ /* 0x000fc40000000000 */
[C-C-:B------:R-:W-:Y:S01]  /*1f420*/  FADD R15, R30.reuse, R16.reuse ;  /* 0x000000101e0f7221 */ /* 0x140fe20000000000 */
[----:B------:R-:W-:Y:S01]  /*1f430*/  FADD R30, R30, -R16 ;  /* 0x800000101e1e7221 */ /* 0x000fe20000000000 */
[C-C-:B---3--:R-:W-:Y:S01]  /*1f440*/  FADD R48, R46.reuse, -R51.reuse ;  /* 0x800000332e307221 */ /* 0x148fe20000000000 */
[----:B------:R-:W-:Y:S02]  /*1f450*/  FADD R51, R46, R51 ;  /* 0x000000332e337221 */ /* 0x000fe40000000000 */
[C-C-:B------:R-:W-:Y:S01]  /*1f460*/  FFMA R46, R30.reuse, -0.70710676908493041992, R2.reuse ;  /* 0xbf3504f31e2e7823 */ /* 0x140fe20000000002 */
[----:B------:R-:W-:Y:S01]  /*1f470*/  FFMA R30, R30, 0.70710676908493041992, R2 ;  /* 0x3f3504f31e1e7823 */ /* 0x000fe20000000002 */
[C-C-:B------:R-:W-:Y:S01]  /*1f480*/  FADD R2, R18.reuse, R48.reuse ;  /* 0x0000003012027221 */ /* 0x140fe20000000000 */
[----:B------:R-:W-:Y:S01]  /*1f490*/  FADD R48, R18, -R48 ;  /* 0x8000003012307221 */ /* 0x000fe20000000000 */
[----:B------:R-:W-:Y:S01]  /*1f4a0*/  FADD R50, R50, R52 ;  /* 0x0000003432327221 */ /* 0x000fe20000000000 */
[C-C-:B----4-:R-:W-:Y:S01]  /*1f4b0*/  FADD R52, R11.reuse, -R45.reuse ;  /* 0x8000002d0b347221 */ /* 0x150fe20000000000 */
[----:B------:R-:W-:Y:S01]  /*1f4c0*/  FADD R53, R11, R45 ;  /* 0x0000002d0b357221 */ /* 0x000fe20000000000 */
[C-C-:B------:R-:W-:Y:S01]  /*1f4d0*/  FFMA R11, R48.reuse, -0.70710676908493041992, R33.reuse ;  /* 0xbf3504f3300b7823 */ /* 0x140fe20000000021 */
[----:B------:R-:W-:Y:S01]  /*1f4e0*/  FFMA R33, R48, 0.70710676908493041992, R33 ;  /* 0x3f3504f330217823 */ /* 0x000fe20000000021 */
[C-C-:B------:R-:W-:Y:S01]  /*1f4f0*/  FADD R48, R17.reuse, R52.reuse ;  /* 0x0000003411307221 */ /* 0x140fe20000000000 */
[----:B------:R-:W-:Y:S01]  /*1f500*/  FADD R52, R17, -R52 ;  /* 0x8000003411347221 */ /* 0x000fe20000000000 */
[C-C-:B------:R-:W-:Y:S01]  /*1f510*/  FADD R17, R53.reuse, R56.reuse ;  /* 0x0000003835117221 */ /* 0x140fe20000000000 */
[----:B------:R-:W-:Y:S01]  /*1f520*/  FADD R53, -R53, R56 ;  /* 0x0000003835357221 */ /* 0x000fe20000000100 */
[C-C-:B------:R-:W-:Y:S01]  /*1f530*/  FADD R56, R10.reuse, -R44.reuse ;  /* 0x8000002c0a387221 */ /* 0x140fe20000000000 */
[----:B------:R-:W-:Y:S01]  /*1f540*/  FADD R44, R10, R44 ;  /* 0x0000002c0a2c7221 */ /* 0x000fe20000000000 */
[C-C-:B------:R-:W-:Y:S01]  /*1f550*/  FFMA R10, R52.reuse, -0.70710676908493041992, R32.reuse ;  /* 0xbf3504f3340a7823 */ /* 0x140fe20000000020 */
[----:B------:R-:W-:Y:S01]  /*1f560*/  FFMA R32, R52, 0.70710676908493041992, R32 ;  /* 0x3f3504f334207823 */ /* 0x000fe20000000020 */
[--C-:B------:R-:W-:Y:S01]  /*1f570*/  FADD R52, R38, R56.reuse ;  /* 0x0000003826347221 */ /* 0x100fe20000000000 */
[--C-:B------:R-:W-:Y:S01]  /*1f580*/  FADD R16, R50, R57.reuse ;  /* 0x0000003932107221 */ /* 0x100fe20000000000 */
[----:B------:R-:W-:Y:S01]  /*1f590*/  FADD R56, R38, -R56 ;  /* 0x8000003826387221 */ /* 0x000fe20000000000 */
[----:B------:R-:W-:Y:S01]  /*1f5a0*/  FADD R50, -R50, R57 ;  /* 0x0000003932327221 */ /* 0x000fe20000000100 */
[C-C-:B-1----:R-:W-:Y:S01]  /*1f5b0*/  FADD R57, R23.reuse, -R39.reuse ;  /* 0x8000002717397221 */ /* 0x142fe20000000000 */
[----:B------:R-:W-:Y:S01]  /*1f5c0*/  FADD R39, R23, R39 ;  /* 0x0000002717277221 */ /* 0x000fe20000000000 */
[C-C-:B------:R-:W-:Y:S01]  /*1f5d0*/  FFMA R23, R56.reuse, -0.70710676908493041992, R31.reuse ;  /* 0xbf3504f338177823 */ /* 0x140fe2000000001f */
[----:B------:R-:W-:Y:S01]  /*1f5e0*/  FFMA R31, R56, 0.70710676908493041992, R31 ;  /* 0x3f3504f3381f7823 */ /* 0x000fe2000000001f */
[C-C-:B------:R-:W-:Y:S01]  /*1f5f0*/  FFMA R56, R15.reuse, -0.70710676908493041992, R57.reuse ;  /* 0xbf3504f30f387823 */ /* 0x140fe20000000039 */
[----:B------:R-:W-:Y:S01]  /*1f600*/  FFMA R57, R15, 0.70710676908493041992, R57 ;  /* 0x3f3504f30f397823 */ /* 0x000fe20000000039 */
[----:B------:R-:W0:Y:S02]  /*1f610*/  LDS R45, [R8+0x4] ;  /* 0x00000400082d7984 */ /* 0x000e240000000800 */
[----:B------:R-:W-:Y:S01]  /*1f620*/  FFMA R3, R46, 0.66817861795425415039, R56 ;  /* 0x3f2b0dc12e037823 */ /* 0x000fe20000000038 */
[----:B------:R-:W-:-:S04]  /*1f630*/  FFMA R49, R57, 0.19891236722469329834, R30 ;  /* 0x3e4bafaf39317823 */ /* 0x000fc8000000001e */
[----:B------:R-:W-:Y:S04]  /*1f640*/  STL [R1], R3 ;  /* 0x0000000301007387 */ /* 0x000fe80000100800 */
[----:B------:R1:W-:Y:S04]  /*1f650*/  STL [R1+0x104], R49 ;  /* 0x0001043101007387 */ /* 0x0003e80000100800 */
[----:B-1----:R-:W2:Y:S01]  /*1f660*/  LDL.LU R49, [R1+0x20] ;  /* 0x0000200001317983 */ /* 0x002ea20000300800 */
[C-C-:B------:R-:W-:Y:S01]  /*1f670*/  FADD R15, R39.reuse, R37.reuse ;  /* 0x00000025270f7221 */ /* 0x140fe20000000000 */
[----:B------:R-:W-:Y:S01]  /*1f680*/  FADD R39, R39, -R37 ;  /* 0x8000002527277221 */ /* 0x000fe20000000000 */
[C-C-:B------:R-:W-:Y:S01]  /*1f690*/  FADD R38, R44.reuse, R54.reuse ;  /* 0x000000362c267221 */ /* 0x140fe20000000000 */
[----:B------:R-:W-:Y:S01]  /*1f6a0*/  FADD R44, -R44, R54 ;  /* 0x000000362c2c7221 */ /* 0x000fe20000000100 */
[----:B------:R-:W-:Y:S01]  /*1f6b0*/  FFMA R4, R56, -0.66817861795425415039, R46 ;  /* 0xbf2b0dc138047823 */ /* 0x000fe2000000002e */
[----:B------:R-:W-:Y:S01]  /*1f6c0*/  FFMA R7, R39, 0.41421356797218322754, R50 ;  /* 0x3ed413cd27077823 */ /* 0x000fe20000000032 */
[----:B------:R-:W1:Y:S01]  /*1f6d0*/  LDS R54, [R8+0x8] ;  /* 0x0000080008367984 */ /* 0x000e620000000800 */
[----:B------:R-:W-:-:S03]  /*1f6e0*/  FFMA R56, R50, -0.41421356797218322754, R39 ;  /* 0xbed413cd32387823 */ /* 0x000fc60000000027 */
[----:B------:R-:W-:Y:S04]  /*1f6f0*/  STL [R1+0x10c], R7 ;  /* 0x00010c0701007387 */ /* 0x000fe80000100800 */
[----:B------:R-:W3:Y:S01]  /*1f700*/  LDL.LU R39, [R1+0x2c] ;  /* 0x00002c0001277983 */ /* 0x000ee20000300800 */
[C-C-:B------:R-:W-:Y:S01]  /*1f710*/  FADD R3, R15.reuse, -R16.reuse ;  /* 0x800000100f037221 */ /* 0x140fe20000000000 */
[----:B------:R-:W-:Y:S01]  /*1f720*/  FADD R15, R15, R16 ;  /* 0x000000100f0f7221 */ /* 0x000fe20000000000 */
[C-C-:B0-----:R-:W-:Y:S01]  /*1f730*/  FADD R16, R22.reuse, -R45.reuse ;  /* 0x8000002d16107221 */ /* 0x141fe20000000000 */
[----:B------:R-:W-:Y:S01]  /*1f740*/  FADD R45, R22, R45 ;  /* 0x0000002d162d7221 */ /* 0x000fe20000000000 */
[----:B------:R-:W-:Y:S01]  /*1f750*/  FADD R18, R51, R61 ;  /* 0x0000003d33127221 */ /* 0x000fe20000000000 */
[----:B------:R-:W2:Y:S01]  /*1f760*/  LDS R37, [R8+0xc] ;  /* 0x00000c0008257984 */ /* 0x000ea20000000800 */
[C-C-:B------:R-:W-:Y:S01]  /*1f770*/  FFMA R22, R2.reuse, -0.70710676908493041992, R16.reuse ;  /* 0xbf3504f302167823 */ /* 0x140fe20000000010 */
[----:B------:R-:W-:-:S03]  /*1f780*/  FFMA R2, R2, 0.70710676908493041992, R16 ;  /* 0x3f3504f302027823 */ /* 0x000fc60000000010 */
[----:B------:R-:W-:Y:S01]  /*1f790*/  FFMA R6, R22, -0.66817861795425415039, R11 ;  /* 0xbf2b0dc116067823 */ /* 0x000fe2000000000b */
[----:B------:R-:W-:Y:S01]  /*1f7a0*/  FFMA R46, R30, -0.19891236722469329834, R57 ;  /* 0xbe4bafaf1e2e7823 */ /* 0x000fe20000000039 */
[----:B------:R-:W-:-:S03]  /*1f7b0*/  FADD R30, R45, R36 ;  /* 0x000000242d1e7221 */ /* 0x000fc60000000000 */
[----:B------:R0:W-:Y:S01]  /*1f7c0*/  STL [R1+0x50], R6 ;  /* 0x0000500601007387 */ /* 0x0001e20000100800 */
[----:B------:R-:W-:Y:S01]  /*1f7d0*/  FADD R51, -R51, R61 ;  /* 0x0000003d33337221 */ /* 0x000fe20000000100 */
[----:B------:R-:W-:Y:S01]  /*1f7e0*/  FADD R45, R45, -R36 ;  /* 0x800000242d2d7221 */ /* 0x000fe20000000000 */
[----:B------:R-:W-:Y:S01]  /*1f7f0*/  FFMA R57, R11, 0.66817861795425415039, R22 ;  /* 0x3f2b0dc10b397823 */ /* 0x000fe20000000016 */
[--C-:B------:R-:W-:Y:S01]  /*1f800*/  FADD R61, R30, -R18.reuse ;  /* 0x800000121e3d7221 */ /* 0x100fe20000000000 */
[----:B0-----:R-:W-:Y:S01]  /*1f810*/  FFMA R6, R2, 0.19891236722469329834, R33 ;  /* 0x3e4bafaf02067823 */ /* 0x001fe20000000021 */
[----:B------:R-:W-:Y:S01]  /*1f820*/  FADD R30, R30, R18 ;  /* 0x000000121e1e7221 */ /* 0x000fe20000000000 */
[----:B------:R-:W-:Y:S01]  /*1f830*/  FFMA R16, R33, -0.19891236722469329834, R2 ;  /* 0xbe4bafaf21107823 */ /* 0x000fe20000000002 */
[----:B------:R-:W3:Y:S01]  /*1f840*/  LDS R36, [R8+0x10] ;  /* 0x0000100008247984 */ /* 0x000ee20000000800 */
[----:B-1----:R-:W-:-:S03]  /*1f850*/  FADD R11, R19, -R54 ;  /* 0x80000036130b7221 */ /* 0x002fc60000000000 */
[----:B------:R0:W-:Y:S01]  /*1f860*/  STL [R1+0x108], R6 ;  /* 0x0001080601007387 */ /* 0x0001e20000100800 */
[C---:B------:R-:W-:Y:S01]  /*1f870*/  FFMA R18, R48.reuse, -0.70710676908493041992, R11 ;  /* 0xbf3504f330127823 */ /* 0x040fe2000000000b */
[----:B0-----:R-:W-:Y:S01]  /*1f880*/  FFMA R6, R45, 0.41421356797218322754, R51 ;  /* 0x3ed413cd2d067823 */ /* 0x001fe20000000033 */
[----:B------:R-:W-:-:S04]  /*1f890*/  FFMA R11, R48, 0.70710676908493041992, R11 ;  /* 0x3f3504f3300b7823 */ /* 0x000fc8000000000b */
[----:B------:R0:W-:Y:S02]  /*1f8a0*/  STL [R1+0x5c], R6 ;  /* 0x00005c0601007387 */ /* 0x0001e40000100800 */
[----:B0-----:R-:W-:-:S05]  /*1f8b0*/  FFMA R6, R18, -0.66817861795425415039, R10 ;  /* 0xbf2b0dc112067823 */ /* 0x001fca000000000a */
[----:B------:R0:W-:Y:S01]  /*1f8c0*/  STL [R1+0x44], R6 ;  /* 0x0000440601007387 */ /* 0x0001e20000100800 */
[----:B------:R-:W-:Y:S01]  /*1f8d0*/  FFMA R2, R51, -0.41421356797218322754, R45 ;  /* 0xbed413cd33027823 */ /* 0x000fe2000000002d */
[----:B0-----:R-:W-:-:S05]  /*1f8e0*/  FFMA R6, R11, 0.19891236722469329834, R32 ;  /* 0x3e4bafaf0b067823 */ /* 0x001fca0000000020 */
[----:B------:R0:W-:Y:S04]  /*1f8f0*/  STL [R1+0x6c], R6 ;  /* 0x00006c0601007387 */ /* 0x0001e80000100800 */
[----:B------:R-:W4:Y:S01]  /*1f900*/  LDL.LU R45, [R1+0x34] ;  /* 0x00003400012d7983 */ /* 0x000f220000300800 */
[----:B------:R-:W-:-:S04]  /*1f910*/  FADD R19, R19, R54 ;  /* 0x0000003613137221 */ /* 0x000fc80000000000 */
[C-C-:B------:R-:W-:Y:S01]  /*1f920*/  FADD R22, R19.reuse, R35.reuse ;  /* 0x0000002313167221 */ /* 0x140fe20000000000 */
[----:B------:R-:W-:Y:S01]  /*1f930*/  FADD R19, R19, -R35 ;  /* 0x8000002313137221 */ /* 0x000fe20000000000 */
[----:B------:R-:W-:Y:S02]  /*1f940*/  FFMA R35, R10, 0.66817861795425415039, R18 ;  /* 0x3f2b0dc10a237823 */ /* 0x000fe40000000012 */
[C-C-:B------:R-:W-:Y:S01]  /*1f950*/  FADD R51, R22.reuse, -R17.reuse ;  /* 0x8000001116337221 */ /* 0x140fe20000000000 */
[----:B------:R-:W-:Y:S01]  /*1f960*/  FADD R10, R22, R17 ;  /* 0x00000011160a7221 */ /* 0x000fe20000000000 */
[----:B------:R-:W-:Y:S01]  /*1f970*/  FFMA R17, R32, -0.19891236722469329834, R11 ;  /* 0xbe4bafaf20117823 */ /* 0x000fe2000000000b */
[----:B------:R-:W-:Y:S01]  /*1f980*/  FFMA R18, R53, -0.41421356797218322754, R19 ;  /* 0xbed413cd35127823 */ /* 0x000fe20000000013 */
[----:B0-----:R-:W-:Y:S01]  /*1f990*/  FFMA R6, R19, 0.41421356797218322754, R53 ;  /* 0x3ed413cd13067823 */ /* 0x001fe20000000035 */
[C-C-:B------:R-:W-:Y:S01]  /*1f9a0*/  FADD R32, R9.reuse, -R43.reuse ;  /* 0x8000002b09207221 */ /* 0x140fe20000000000 */
[----:B------:R-:W-:Y:S01]  /*1f9b0*/  FADD R43, R9, R43 ;  /* 0x0000002b092b7221 */ /* 0x000fe20000000000 */
[C-C-:B--2---:R-:W-:Y:S01]  /*1f9c0*/  FADD R11, R49.reuse, -R37.reuse ;  /* 0x80000025310b7221 */ /* 0x144fe20000000000 */
[----:B------:R-:W-:-:S03]  /*1f9d0*/  FADD R37, R49, R37 ;  /* 0x0000002531257221 */ /* 0x000fc60000000000 */
[C-C-:B------:R-:W-:Y:S01]  /*1f9e0*/  FFMA R19, R52.reuse, -0.70710676908493041992, R11.reuse ;  /* 0xbf3504f334137823 */ /* 0x140fe2000000000b */
[----:B------:R-:W-:Y:S01]  /*1f9f0*/  FFMA R52, R52, 0.70710676908493041992, R11 ;  /* 0x3f3504f334347823 */ /* 0x000fe2000000000b */
[C-C-:B------:R-:W-:Y:S01]  /*1fa00*/  FADD R11, R37.reuse, R34.reuse ;  /* 0x00000022250b7221 */ /* 0x140fe20000000000 */
[----:B------:R-:W-:Y:S01]  /*1fa10*/  FADD R37, R37, -R34 ;  /* 0x8000002225257221 */ /* 0x000fe20000000000 */
[----:B------:R-:W-:Y:S01]  /*1fa20*/  FFMA R34, R23, 0.66817861795425415039, R19 ;  /* 0x3f2b0dc117227823 */ /* 0x000fe20000000013 */
[----:B------:R-:W-:Y:S01]  /*1fa30*/  FFMA R7, R19, -0.66817861795425415039, R23 ;  /* 0xbf2b0dc113077823 */ /* 0x000fe20000000017 */
[----:B------:R-:W-:-:S05]  /*1fa40*/  FFMA R23, R52, 0.19891236722469329834, R31 ;  /* 0x3e4bafaf34177823 */ /* 0x000fca000000001f */
[----:B------:R3:W-:Y:S04]  /*1fa50*/  STL [R1+0x60], R23 ;  /* 0x0000601701007387 */ /* 0x0007e80000100800 */
[----:B------:R-:W2:Y:S01]  /*1fa60*/  LDL.LU R54, [R1+0x1c] ;  /* 0x00001c0001367983 */ /* 0x000ea20000300800 */
[----:B------:R-:W-:Y:S01]  /*1fa70*/  FFMA R22, R31, -0.19891236722469329834, R52 ;  /* 0xbe4bafaf1f167823 */ /* 0x000fe20000000034 */
[C-C-:B------:R-:W-:Y:S01]  /*1fa80*/  FADD R31, -R29.reuse, R27.reuse ;  /* 0x0000001b1d1f7221 */ /* 0x140fe20000000100 */
[----:B------:R-:W-:Y:S01]  /*1fa90*/  FADD R27, R29, R27 ;  /* 0x0000001b1d1b7221 */ /* 0x000fe20000000000 */
[----:B------:R-:W-:Y:S01]  /*1faa0*/  FADD R29, R14, -R55 ;  /* 0x800000370e1d7221 */ /* 0x000fe20000000000 */
[----:B---3--:R-:W-:-:S03]  /*1fab0*/  FADD R23, R39, -R36 ;  /* 0x8000002427177221 */ /* 0x008fc60000000000 */
[C-C-:B------:R-:W-:Y:S01]  /*1fac0*/  FADD R9, R29.reuse, R32.reuse ;  /* 0x000000201d097221 */ /* 0x140fe20000000000 */
[----:B------:R-:W-:-:S03]  /*1fad0*/  FADD R29, R29, -R32 ;  /* 0x800000201d1d7221 */ /* 0x000fc60000000000 */
[C-C-:B------:R-:W-:Y:S01]  /*1fae0*/  FFMA R48, R9.reuse, -0.70710676908493041992, R23.reuse ;  /* 0xbf3504f309307823 */ /* 0x140fe20000000017 */
[----:B------:R-:W-:Y:S01]  /*1faf0*/  FFMA R23, R9, 0.70710676908493041992, R23 ;  /* 0x3f3504f309177823 */ /* 0x000fe20000000017 */
[C-C-:B------:R-:W-:Y:S01]  /*1fb00*/  FFMA R9, R29.reuse, 0.70710676908493041992, R31.reuse ;  /* 0x3f3504f31d097823 */ /* 0x140fe2000000001f */
[----:B------:R-:W-:-:S03]  /*1fb10*/  FFMA R32, R29, -0.70710676908493041992, R31 ;  /* 0xbf3504f31d207823 */ /* 0x000fc6000000001f */
[----:B------:R-:W-:Y:S01]  /*1fb20*/  FFMA R31, R9, -0.19891236722469329834, R23 ;  /* 0xbe4bafaf091f7823 */ /* 0x000fe20000000017 */
[----:B------:R-:W-:Y:S01]  /*1fb30*/  FFMA R9, R23, 0.19891236722469329834, R9 ;  /* 0x3e4bafaf17097823 */ /* 0x000fe20000000009 */
[----:B------:R-:W-:Y:S02]  /*1fb40*/  FADD R36, R39, R36 ;  /* 0x0000002427247221 */ /* 0x000fe40000000000 */
[----:B------:R-:W3:Y:S04]  /*1fb50*/  LDL.LU R39, [R1+0x3c] ;  /* 0x00003c0001277983 */ /* 0x000ee80000300800 */
[----:B------:R-:W-:Y:S04]  /*1fb60*/  STL [R1+0x4c], R9 ;  /* 0x00004c0901007387 */ /* 0x000fe80000100800 */
[----:B------:R-:W4:Y:S01]  /*1fb70*/  LDS R9, [R8+0x14] ;  /* 0x0000140008097984 */ /* 0x000f220000000800 */
[----:B------:R-:W-:Y:S01]  /*1fb80*/  FADD R14, R14, R55 ;  /* 0x000000370e0e7221 */ /* 0x000fe20000000000 */
[C-C-:B------:R-:W-:Y:S01]  /*1fb90*/  FADD R29, R36.reuse, R27.reuse ;  /* 0x0000001b241d7221 */ /* 0x140fe20000000000 */
[----:B------:R-:W-:-:S02]  /*1fba0*/  FADD R53, R36, -R27 ;  /* 0x8000001b24357221 */ /* 0x000fc40000000000 */
[C-C-:B------:R-:W-:Y:S01]  /*1fbb0*/  FADD R27, R43.reuse, R14.reuse ;  /* 0x0000000e2b1b7221 */ /* 0x140fe20000000000 */
[----:B------:R-:W-:Y:S01]  /*1fbc0*/  FADD R14, -R43, R14 ;  /* 0x0000000e2b0e7221 */ /* 0x000fe20000000100 */
[----:B------:R-:W-:Y:S01]  /*1fbd0*/  FFMA R33, R32, 0.66817861795425415039, R48 ;  /* 0x3f2b0dc120217823 */ /* 0x000fe20000000030 */
[----:B------:R-:W-:Y:S02]  /*1fbe0*/  FFMA R48, R48, -0.66817861795425415039, R32 ;  /* 0xbf2b0dc130307823 */ /* 0x000fe40000000020 */
[----:B------:R-:W-:Y:S01]  /*1fbf0*/  FFMA R32, R14, -0.41421356797218322754, R53 ;  /* 0xbed413cd0e207823 */ /* 0x000fe20000000035 */
[----:B------:R-:W-:Y:S01]  /*1fc00*/  FFMA R53, R53, 0.41421356797218322754, R14 ;  /* 0x3ed413cd35357823 */ /* 0x000fe2000000000e */
[C-C-:B----4-:R-:W-:Y:S01]  /*1fc10*/  FADD R14, R45.reuse, -R9.reuse ;  /* 0x800000092d0e7221 */ /* 0x150fe20000000000 */
[----:B------:R-:W-:Y:S02]  /*1fc20*/  FADD R9, R45, R9 ;  /* 0x000000092d097221 */ /* 0x000fe40000000000 */
[----:B------:R-:W4:Y:S01]  /*1fc30*/  LDL.LU R45, [R1+0x40] ;  /* 0x00004000012d7983 */ /* 0x000f220000300800 */
[C-C-:B------:R-:W-:Y:S01]  /*1fc40*/  FADD R36, R29.reuse, -R27.reuse ;  /* 0x8000001b1d247221 */ /* 0x140fe20000000000 */
[C-C-:B------:R-:W-:Y:S01]  /*1fc50*/  FADD R23, -R28.reuse, R26.reuse ;  /* 0x0000001a1c177221 */ /* 0x140fe20000000100 */
[----:B------:R-:W-:Y:S01]  /*1fc60*/  FADD R27, R29, R27 ;  /* 0x0000001b1d1b7221 */ /* 0x000fe20000000000 */
[----:B------:R-:W-:Y:S01]  /*1fc70*/  FADD R28, R28, R26 ;  /* 0x0000001a1c1c7221 */ /* 0x000fe20000000000 */
[----:B------:R-:W-:Y:S01]  /*1fc80*/  FADD R26, R13, -R59 ;  /* 0x8000003b0d1a7221 */ /* 0x000fe20000000000 */
[----:B------:R-:W-:Y:S01]  /*1fc90*/  FFMA R19, R44, -0.41421356797218322754, R37 ;  /* 0xbed413cd2c137823 */ /* 0x000fe20000000025 */
[----:B------:R-:W-:Y:S01]  /*1fca0*/  FFMA R49, R37, 0.41421356797218322754, R44 ;  /* 0x3ed413cd25317823 */ /* 0x000fe2000000002c */
[----:B------:R-:W-:Y:S01]  /*1fcb0*/  FADD R13, R13, R59 ;  /* 0x0000003b0d0d7221 */ /* 0x000fe20000000000 */
[C-C-:B------:R-:W-:Y:S01]  /*1fcc0*/  FADD R50, R11.reuse, -R38.reuse ;  /* 0x800000260b327221 */ /* 0x140fe20000000000 */
[----:B------:R-:W-:Y:S01]  /*1fcd0*/  FADD R11, R11, R38 ;  /* 0x000000260b0b7221 */ /* 0x000fe20000000000 */
[C-C-:B------:R-:W-:Y:S01]  /*1fce0*/  FADD R38, R5.reuse, -R41.reuse ;  /* 0x8000002905267221 */ /* 0x140fe20000000000 */
[----:B------:R-:W-:Y:S01]  /*1fcf0*/  FADD R41, R5, R41 ;  /* 0x0000002905297221 */ /* 0x000fe20000000000 */
[----:B------:R-:W-:Y:S01]  /*1fd00*/  FMUL R30, R30, 1.4142135381698608398 ;  /* 0x3fb504f31e1e7820 */ /* 0x000fe20000400000 */
[----:B------:R-:W-:Y:S01]  /*1fd10*/  FMUL R15, R15, 1.4142135381698608398 ;  /* 0x3fb504f30f0f7820 */ /* 0x000fe20000400000 */
[----:B--2---:R-:W-:-:S04]  /*1fd20*/  FADD R29, R54, -R42 ;  /* 0x8000002a361d7221 */ /* 0x004fc80000000000 */
[C-C-:B------:R-:W-:Y:S01]  /*1fd30*/  FADD R37, R26.reuse, R29.reuse ;  /* 0x0000001d1a257221 */ /* 0x140fe20000000000 */
        /* <DEDUP_REMOVED lines=22> */
[C-C-:B------:R-:W-:Y:S01]  /*1fea0*/  FADD R25, R12.reuse, -R58.reuse ;  /* 0x8000003a0c197221 */ /* 0x140fe20000000000 */
[----:B------:R3:W-:Y:S01]  /*1feb0*/  STL [R1+0x34], R28 ;  /* 0x0000341c01007387 */ /* 0x0007e20000100800 */
[----:B------:R-:W-:-:S04]  /*1fec0*/  FADD R12, R12, R58 ;  /* 0x0000003a0c0c7221 */ /* 0x000fc80000000000 */
[----:B------:R-:W-:Y:S01]  /*1fed0*/  FADD R55, -R41, R12 ;  /* 0x0000000c29377221 */ /* 0x000fe20000000100 */
[C-C-:B---3--:R-:W-:Y:S01]  /*1fee0*/  FADD R28, R39.reuse, -R9.reuse ;  /* 0x80000009271c7221 */ /* 0x148fe20000000000 */
        /* <DEDUP_REMOVED lines=10> */
[----:B------:R-:W-:Y:S01]  /*1ff90*/  FADD R21, R41, R12 ;  /* 0x0000000c29157221 */ /* 0x000fe20000000000 */
[----:B------:R-:W-:-:S03]  /*1ffa0*/  FFMA R29, R38, 0.70710676908493041992, R29 ;  /* 0x3f3504f3261d7823 */ /* 0x000fc6000000001d */
[C-C-:B------:R-:W-:Y:S01]  /*1ffb0*/  FADD R38, R39.reuse, -R21.reuse ;  /* 0x8000001527267221 */ /* 0x140fe20000000000 */
[----:B------:R-:W-:Y:S01]  /*1ffc0*/  FADD R12, R39, R21 ;  /* 0x00000015270c7221 */ /* 0x000fe20000000000 */
[C-C-:B------:R-:W-:Y:S01]  /*1ffd0*/  FADD R21, -R24.reuse, R20.reuse ;  /* 0x0000001418157221 */ /* 0x140fe20000000100 */
[----:B------:R-:W-:Y:S01]  /*1ffe0*/  FFMA R41, R29, -0.19891236722469329834, R25 ;  /* 0xbe4bafaf1d297823 */ /* 0x000fe20000000019 */
[----:B------:R-:W-:Y:S01]  /*1fff0*/  FFMA R5, R25, 0.19891236722469329834, R29 ;  /* 0x3e4bafaf19057823 */ /* 0x000fe2000000001d */
[----:B------:R-:W-:Y:S01]  /*20000*/  FADD R20, R24, R20 ;  /* 0x0000001418147221 */ /* 0x000fe20000000000 */
[----:B------:R-:W-:Y:S01]  /*20010*/  FADD R24, R0, -R60 ;  /* 0x8000003c00187221 */ /* 0x000fe20000000000 */
[----:B------:R-:W-:Y:S01]  /*20020*/  FADD R29, R47, -R40 ;  /* 0x800000282f1d7221 */ /* 0x000fe20000000000 */
[----:B------:R-:W-:Y:S01]  /*20030*/  FFMA R25, R55, -0.41421356797218322754, R9 ;  /* 0xbed413cd37197823 */ /* 0x000fe20000000009 */
[----:B------:R-:W-:Y:S01]  /*20040*/  FFMA R55, R9, 0.41421356797218322754, R55 ;  /* 0x3ed413cd09377823 */ /* 0x000fe20000000037 */
[----:B----4-:R-:W-:Y:S01]  /*20050*/  FADD R9, R45, -R8 ;  /* 0x800000082d097221 */ /* 0x010fe20000000000 */
[C-C-:B------:R-:W-:Y:S01]  /*20060*/  FADD R39, R24.reuse, R29.reuse ;  /* 0x0000001d18277221 */ /* 0x140fe20000000000 */
[----:B------:R-:W-:Y:S01]  /*20070*/  FADD R40, R47, R40 ;  /* 0x000000282f287221 */ /* 0x000fe20000000000 */
[----:B------:R-:W-:Y:S01]  /*20080*/  FADD R24, R24, -R29 ;  /* 0x8000001d18187221 */ /* 0x000fe20000000000 */
[----:B------:R-:W0:Y:S01]  /*20090*/  LDC R47, c[0x0][0x3b4] ;  /* 0x0000ed00ff2f7b82 */ /* 0x000e220000000800 */
[----:B------:R-:W-:Y:S01]  /*200a0*/  FADD R8, R45, R8 ;  /* 0x000000082d087221 */ /* 0x000fe20000000000 */
[C-C-:B------:R-:W-:Y:S01]  /*200b0*/  FFMA R45, R39.reuse, -0.70710676908493041992, R9.reuse ;  /* 0xbf3504f3272d7823 */ /* 0x140fe20000000009 */
[----:B------:R-:W-:Y:S01]  /*200c0*/  FFMA R9, R39, 0.70710676908493041992, R9 ;  /* 0x3f3504f327097823 */ /* 0x000fe20000000009 */
[----:B------:R-:W-:Y:S01]  /*200d0*/  FADD R60, R0, R60 ;  /* 0x0000003c003c7221 */ /* 0x000fe20000000000 */
[C-C-:B------:R-:W-:Y:S01]  /*200e0*/  FFMA R39, R24.reuse, -0.70710676908493041992, R21.reuse ;  /* 0xbf3504f318277823 */ /* 0x140fe20000000015 */
[----:B------:R-:W-:Y:S01]  /*200f0*/  FFMA R24, R24, 0.70710676908493041992, R21 ;  /* 0x3f3504f318187823 */ /* 0x000fe20000000015 */
[C-C-:B------:R-:W-:Y:S01]  /*20100*/  FADD R21, R8.reuse, R20.reuse ;  /* 0x0000001408157221 */ /* 0x140fe20000000000 */
[----:B------:R-:W-:Y:S01]  /*20110*/  FADD R8, R8, -R20 ;  /* 0x8000001408087221 */ /* 0x000fe20000000000 */
[----:B------:R-:W-:Y:S01]  /*20120*/  FADD R20, R40, R60 ;  /* 0x0000003c28147221 */ /* 0x000fe20000000000 */
[----:B------:R-:W-:Y:S01]  /*20130*/  FFMA R29, R39, 0.66817861795425415039, R45 ;  /* 0x3f2b0dc1271d7823 */ /* 0x000fe2000000002d */
[----:B------:R-:W-:Y:S01]  /*20140*/  FFMA R45, R45, -0.66817861795425415039, R39 ;  /* 0xbf2b0dc12d2d7823 */ /* 0x000fe20000000027 */
[----:B------:R-:W2:Y:S01]  /*20150*/  LDL.LU R0, [R1+0x110] ;  /* 0x0001100001007983 */ /* 0x000ea20000300800 */
[C-C-:B------:R-:W-:Y:S01]  /*20160*/  FADD R39, R21.reuse, -R20.reuse ;  /* 0x8000001415277221 */ /* 0x140fe20000000000 */
[----:B------:R-:W-:Y:S01]  /*20170*/  FADD R21, R21, R20 ;  /* 0x0000001415157221 */ /* 0x000fe20000000000 */
[----:B------:R-:W-:Y:S01]  /*20180*/  FFMA R20, R24, -0.19891236722469329834, R9 ;  /* 0xbe4bafaf18147823 */ /* 0x000fe20000000009 */
[----:B------:R-:W-:Y:S01]  /*20190*/  FFMA R9, R9, 0.19891236722469329834, R24 ;  /* 0x3e4bafaf09097823 */ /* 0x000fe20000000018 */
[----:B------:R-:W-:-:S04]  /*201a0*/  FADD R40, -R40, R60 ;  /* 0x0000003c28287221 */ /* 0x000fc80000000100 */
[----:B------:R1:W-:Y:S01]  /*201b0*/  STL [R1+0x30], R9 ;  /* 0x0000300901007387 */ /* 0x0003e20000100800 */
[----:B------:R-:W-:Y:S01]  /*201c0*/  FFMA R24, R40, -0.41421356797218322754, R8 ;  /* 0xbed413cd28187823 */ /* 0x000fe20000000008 */
[----:B------:R-:W-:Y:S01]  /*201d0*/  FFMA R58, R8, 0.41421356797218322754, R40 ;  /* 0x3ed413cd083a7823 */ /* 0x000fe20000000028 */
[----:B0-----:R-:W-:Y:S02]  /*201e0*/  FSEL R8, R47, RZ, P0 ;  /* 0x000000ff2f087208 */ /* 0x001fe40000000000 */
[----:B-1----:R-:W-:Y:S01]  /*201f0*/  FSET.BF.GE.AND R9, |R30|, UR4, PT ;  /* 0x000000041e097c0a */ /* 0x002fe2000b806200 */
[----:B------:R-:W0:Y:S01]  /*20200*/  LDCU UR4, c[0x0][0x3b4] ;  /* 0x00007680ff0477ac */ /* 0x000e220008000800 */
[CC--:B------:R-:W-:Y:S02]  /*20210*/  FSETP.GE.AND P0, PT, |R15|.reuse, R8.reuse, PT ;  /* 0x000000080f00720b */ /* 0x0c0fe40003f06200 */
[----:B------:R-:W-:-:S05]  /*20220*/  FSET.BF.GE.AND R8, |R15|, R8, PT ;  /* 0x000000080f08720a */ /* 0x000fca0003806200 */
[----:B------:R-:W-:Y:S01]  /*20230*/  FADD R8, R8, R9 ;  /* 0x0000000908087221 */ /* 0x000fe20000000000 */
[----:B------:R-:W-:-:S05]  /*20240*/  FMUL R9, R10, 1.4142135381698608398 ;  /* 0x3fb504f30a097820 */ /* 0x000fca0000400000 */
[----:B0-----:R-:W-:Y:S01]  /*20250*/  FSET.BF.GE.AND R10, |R9|, UR4, PT ;  /* 0x00000004090a7c0a */ /* 0x001fe2000b806200 */
[----:B------:R-:W0:Y:S01]  /*20260*/  LDCU UR4, c[0x0][0x3b4] ;  /* 0x00007680ff0477ac */ /* 0x000e220008000800 */
[----:B------:R1:W-:Y:S03]  /*20270*/  STL [R1+0x10], R15 ;  /* 0x0000100f01007387 */ /* 0x0003e60000100800 */
[----:B------:R-:W-:Y:S01]  /*20280*/  FADD R8, R8, R10 ;  /* 0x0000000a08087221 */ /* 0x000fe20000000000 */
[----:B-1----:R-:W-:-:S05]  /*20290*/  FMUL R15, R11, 1.4142135381698608398 ;  /* 0x3fb504f30b0f7820 */ /* 0x002fca0000400000 */
        /* <DEDUP_REMOVED lines=16> */
[----:B------:R-:W-:-:S04]  /*203a0*/  FMUL R40, R46, 1.9615705013275146484 ;  /* 0x3ffb14be2e287820 */ /* 0x000fc80000400000 */
[----:B0-----:R-:W-:Y:S01]  /*203b0*/  FSET.BF.GE.AND R13, |R11|, UR4, PT ;  /* 0x000000040b0d7c0a */ /* 0x001fe2000b806200 */
[----:B------:R-:W0:Y:S01]  /*203c0*/  LDCU UR4, c[0x0][0x3b4] ;  /* 0x00007680ff0477ac */ /* 0x000e220008000800 */
[----:B------:R-:W-:Y:S01]  /*203d0*/  FMUL R27, R56, 1.8477590084075927734 ;  /* 0x3fec835e381b7820 */ /* 0x000fe20000400000 */
[----:B------:R-:W-:Y:S02]  /*203e0*/  STL [R1+0xc], R40 ;  /* 0x00000c2801007387 */ /* 0x000fe40000100800 */
[----:B------:R-:W-:Y:S02]  /*203f0*/  FADD R12, R12, R13 ;  /* 0x0000000d0c0c7221 */ /* 0x000fe40000000000 */
[----:B------:R1:W-:Y:S04]  /*20400*/  STL [R1+0x8], R27 ;  /* 0x0000081b01007387 */ /* 0x0003e80000100800 */
[----:B------:R-:W3:Y:S01]  /*20410*/  LDL.LU R52, [R1] ;  /* 0x0000000001347983 */ /* 0x000ee20000300800 */
        /* <DEDUP_REMOVED lines=33> */
[----:B-1----:R-:W-:Y:S01]  /*20630*/  FMUL R27, R2, 1.8477590084075927734 ;  /* 0x3fec835e021b7820 */ /* 0x002fe20000400000 */
[----:B------:R-:W-:Y:S02]  /*20640*/  FMUL R18, R18, 1.8477590084075927734 ;  /* 0x3fec835e12127820 */ /* 0x000fe40000400000 */
[----:B------:R-:W-:-:S02]  /*20650*/  FADD R22, R22, R20 ;  /* 0x0000001416167221 */ /* 0x000fc40000000000 */
[----:B0-----:R-:W-:Y:S01]  /*20660*/  FSET.BF.GE.AND R2, |R27|, UR4, PT ;  /* 0x000000041b027c0a */ /* 0x001fe2000b806200 */
[----:B------:R-:W0:Y:S04]  /*20670*/  LDCU UR4, c[0x0][0x3b4] ;  /* 0x00007680ff0477ac */ /* 0x000e280008000800 */
[----:B------:R-:W-:Y:S01]  /*20680*/  FADD R22, R22, R2 ;  /* 0x0000000216167221 */ /* 0x000fe20000000000 */
        /* <DEDUP_REMOVED lines=22> */
[----:B---3--:R-:W-:-:S03]  /*207f0*/  FMUL R40, R52, 1.6629391908645629883 ;  /* 0x3fd4db3134287820 */ /* 0x008fc60000400000 */
[----:B------:R-:W-:Y:S02]  /*20800*/  FADD R2, R2, R24 ;  /* 0x0000001802027221 */ /* 0x000fe40000000000 */
[----:B0-----:R-:W-:Y:S01]  /*20810*/  FSET.BF.GE.AND R24, |R40|, UR4, PT ;  /* 0x0000000428187c0a */ /* 0x001fe2000b806200 */
[----:B------:R-:W0:Y:S01]  /*20820*/  LDCU UR4, c[0x0][0x3b4] ;  /* 0x00007680ff0477ac */ /* 0x000e220008000800 */
[----:B------:R-:W-:Y:S01]  /*20830*/  FMUL R25, R57, 1.6629391908645629883 ;  /* 0x3fd4db3139197820 */ /* 0x000fe20000400000 */
[----:B------:R-:W-:Y:S02]  /*20840*/  STL [R1+0x14], R40 ;  /* 0x0000142801007387 */ /* 0x000fe40000100800 */
[----:B------:R-:W-:Y:S02]  /*20850*/  FADD R2, R2, R24 ;  /* 0x0000001802027221 */ /* 0x000fe40000000000 */
[----:B------:R1:W-:Y:S04]  /*20860*/  STL [R1+0x4], R25 ;  /* 0x0000041901007387 */ /* 0x0003e80000100800 */
[----:B------:R-:W3:Y:S04]  /*20870*/  LDL.LU R59, [R1+0x50] ;  /* 0x00005000013b7983 */ /* 0x000ee80000300800 */
[----:B------:R-:W4:Y:S01]  /*20880*/  LDL.LU R52, [R1+0x44] ;  /* 0x0000440001347983 */ /* 0x000f220000300800 */
[----:B0-----:R-:W-:Y:S01]  /*20890*/  FSET.BF.GE.AND R24, |R25|, UR4, PT ;  /* 0x0000000419187c0a */ /* 0x001fe2000b806200 */
[----:B------:R-:W1:Y:S04]  /*208a0*/  LDCU UR4, c[0x0][0x3b4] ;  /* 0x00007680ff0477ac */ /* 0x000e680008000800 */
[----:B------:R-:W-:Y:S01]  /*208b0*/  FADD R2, R2, R24 ;  /* 0x0000001802027221 */ /* 0x000fe20000000000 */
[----:B------:R-:W-:-:S05]  /*208c0*/  FMUL R24, R35, 1.6629391908645629883 ;  /* 0x3fd4db3123187820 */ /* 0x000fca0000400000 */
[----:B-1----:R-:W-:Y:S01]  /*208d0*/  FSET.BF.GE.AND R25, |R24|, UR4, PT ;  /* 0x0000000418197c0a */ /* 0x002fe2000b806200 */
        /* <DEDUP_REMOVED lines=53> */
[----:B------:R-:W-:-:S03]  /*20c30*/  FMUL R4, R4, -1.6629391908645629883 ;  /* 0xbfd4db3104047820 */ /* 0x000fc60000400000 */
[----:B------:R-:W-:Y:S02]  /*20c40*/  FADD R2, R2, R40 ;  /* 0x0000002802027221 */ /* 0x000fe40000000000 */
        /* <DEDUP_REMOVED lines=9> */
[----:B------:R-:W3:Y:S01]  /*20ce0*/  LDL.LU R59, [R1+0x5c] ;  /* 0x00005c00013b7983 */ /* 0x000ee20000300800 */
[----:B0-----:R-:W-:Y:S01]  /*20cf0*/  FSET.BF.GE.AND R41, |R40|, UR4, PT ;  /* 0x0000000428297c0a */ /* 0x001fe2000b806200 */
[----:B------:R-:W0:Y:S04]  /*20d00*/  LDCU UR4, c[0x0][0x3b4] ;  /* 0x00007680ff0477ac */ /* 0x000e280008000800 */
[----:B------:R-:W-:Y:S01]  /*20d10*/  FADD R2, R2, R41 ;  /* 0x0000002902027221 */ /* 0x000fe20000000000 */
[----:B------:R-:W-:-:S02]  /*20d20*/  FMUL R41, R7, -1.6629391908645629883 ;  /* 0xbfd4db3107297820 */ /* 0x000fc40000400000 */
[----:B------:R-:W4:Y:S03]  /*20d30*/  LDL.LU R7, [R1+0x10c] ;  /* 0x00010c0001077983 */ /* 0x000f260000300800 */
[----:B0-----:R-:W-:Y:S01]  /*20d40*/  FSET.BF.GE.AND R42, |R41|, UR4, PT ;  /* 0x00000004292a7c0a */ /* 0x001fe2000b806200 */
[----:B------:R-:W0:Y:S04]  /*20d50*/  LDCU UR4, c[0x0][0x3b4] ;  /* 0x00007680ff0477ac */ /* 0x000e280008000800 */
[----:B------:R-:W-:Y:S01]  /*20d60*/  FADD R2, R2, R42 ;  /* 0x0000002a02027221 */ /* 0x000fe20000000000 */
[----:B------:R-:W-:-:S05]  /*20d70*/  FMUL R42, R48, -1.6629391908645629883 ;  /* 0xbfd4db31302a7820 */ /* 0x000fca0000400000 */
        /* <DEDUP_REMOVED lines=17> */
[----:B------:R-:W2:Y:S04]  /*20e90*/  LDL.LU R6, [R1+0x108] ;  /* 0x0001080001067983 */ /* 0x000ea80000300800 */
[----:B------:R-:W2:Y:S01]  /*20ea0*/  LDL.LU R49, [R1+0x104] ;  /* 0x0001040001317983 */ /* 0x000ea20000300800 */
[----:B------:R-:W-:-:S03]  /*20eb0*/  FMUL R51, R53, 1.8477590084075927734 ;  /* 0x3fec835e35337820 */ /* 0x000fc60000400000 */
[----:B------:R-:W2:Y:S01]  /*20ec0*/  LDL.LU R57, [R1+0x6c] ;  /* 0x00006c0001397983 */ /* 0x000ea20000300800 */
[----:B----4-:R-:W-:-:S05]  /*20ed0*/  FMUL R7, R7, 1.8477590084075927734 ;  /* 0x3fec835e07077820 */ /* 0x010fca0000400000 */
[----:B0-----:R-:W-:Y:S01]  /*20ee0*/  FSET.BF.GE.AND R2, |R7|, UR4, PT ;  /* 0x0000000407027c0a */ /* 0x001fe2000b806200 */
[----:B------:R-:W0:Y:S01]  /*20ef0*/  LDCU UR4, c[0x0][0x3b4] ;  /* 0x00007680ff0477ac */ /* 0x000e220008000800 */
[----:B---3--:R-:W-:Y:S02]  /*20f00*/  FMUL R46, R59, 1.8477590084075927734 ;  /* 0x3fec835e3b2e7820 */ /* 0x008fe40000400000 */
[----:B------:R-:W3:Y:S01]  /*20f10*/  LDL.LU R59, [R1+0x4c] ;  /* 0x00004c00013b7983 */ /* 0x000ee20000300800 */
[----:B------:R-:W-:-:S03]  /*20f20*/  FADD R52, R52, R2 ;  /* 0x0000000234347221 */ /* 0x000fc60000000000 */
[----:B------:R-:W4:Y:S01]  /*20f30*/  LDL.LU R60, [R1+0x34] ;  /* 0x00003400013c7983 */ /* 0x000f220000300800 */
        /* <DEDUP_REMOVED lines=20> */
[----:B------:R-:W-:Y:S02]  /*21080*/  FMUL R54, R58, 1.8477590084075927734 ;  /* 0x3fec835e3a367820 */ /* 0x000fe40000400000 */
[----:B------:R-:W3:Y:S03]  /*21090*/  LDL.LU R58, [R1+0x60] ;  /* 0x00006000013a7983 */ /* 0x000ee60000300800 */
[----:B0-----:R-:W-:Y:S01]  /*210a0*/  FSET.BF.GE.AND R2, |R54|, UR4, PT ;  /* 0x0000000436027c0a */ /* 0x001fe2000b806200 */
[----:B------:R-:W0:Y:S01]  /*210b0*/  LDCU UR4, c[0x0][0x3b4] ;  /* 0x00007680ff0477ac */ /* 0x000e220008000800 */
[----:B--2---:R-:W-:-:S03]  /*210c0*/  FMUL R49, R49, 1.9615705013275146484 ;  /* 0x3ffb14be31317820 */ /* 0x004fc60000400000 */
        /* <DEDUP_REMOVED lines=20> */
[----:B----4-:R-:W-:-:S05]  /*21210*/  FMUL R58, R60, 1.9615705013275146484 ;  /* 0x3ffb14be3c3a7820 */ /* 0x010fca0000400000 */
        /* <DEDUP_REMOVED lines=68> */
[----:B------:R-:W-:Y:S04]  /*21660*/  STL [R1+0xb0], R30 ;  /* 0x0000b01e01007387 */ /* 0x000fe80000100800 */
[----:B------:R1:W-:Y:S01]  /*21670*/  STL [R1+0xac], R9 ;  /* 0x0000ac0901007387 */ /* 0x0003e20000100800 */
[----:B------:R-:W-:Y:S01]  /*21680*/  FMUL R11, R11, 0.000244140625 ;  /* 0x398000000b0b7820 */ /* 0x000fe20000400000 */
[----:B------:R-:W-:-:S02]  /*21690*/  FSETP.GE.AND P0, PT, |R21|, UR14, PT ;  /* 0x0000000e15007c0b */ /* 0x000fc4000bf06200 */
[----:B-1----:R-:W2:Y:S04]  /*216a0*/  LDL.LU R9, [R1+0x4] ;  /* 0x0000040001097983 */ /* 0x002ea80000300800 */
[----:B------:R1:W-:Y:S01]  /*216b0*/  STL [R1+0xa4], R8 ;  /* 0x0000a40801007387 */ /* 0x0003e20000100800 */
        /* <DEDUP_REMOVED lines=36> */
[----:B------:R-:W-:Y:S01]  /*21900*/  STL [R1+0x78], R10 ;  /* 0x0000780a01007387 */ /* 0x000fe20000100800 */
[----:B-1----:R-:W-:-:S05]  /*21910*/  FSEL R8, R19, RZ, P0 ;  /* 0x000000ff13087208 */ /* 0x002fca0000000000 */
[----:B------:R1:W-:Y:S04]  /*21920*/  STL [R1+0x74], R8 ;  /* 0x0000740801007387 */ /* 0x0003e80000100800 */
[----:B------:R-:W4:Y:S01]  /*21930*/  LDL.LU R30, [R1] ;  /* 0x00000000011e7983 */ /* 0x000f220000300800 */
[C---:B------:R-:W-:Y:S01]  /*21940*/  FSETP.GE.AND P2, PT, |R20|.reuse, UR26, PT ;  /* 0x0000001a14007c0b */ /* 0x040fe2000bf46200 */
[----:B------:R-:W-:Y:S01]  /*21950*/  FMUL R20, R20, 0.000244140625 ;  /* 0x3980000014147820 */ /* 0x000fe20000400000 */
[C---:B------:R-:W-:Y:S01]  /*21960*/  FSETP.GE.AND P0, PT, |R22|.reuse, UR27, PT ;  /* 0x0000001b16007c0b */ /* 0x040fe2000bf06200 */
[----:B------:R-:W-:-:S03]  /*21970*/  FMUL R22, R22, 0.000244140625 ;  /* 0x3980000016167820 */ /* 0x000fc60000400000 */
[----:B-1----:R-:W-:Y:S02]  /*21980*/  FSEL R8, R20, RZ, P2 ;  /* 0x000000ff14087208 */ /* 0x002fe40001000000 */
[----:B------:R-:W-:-:S03]  /*21990*/  FSETP.GE.AND P2, PT, |R23|, UR28, PT ;  /* 0x0000001c17007c0b */ /* 0x000fc6000bf46200 */
[----:B------:R1:W-:Y:S01]  /*219a0*/  STL [R1+0x70], R8 ;  /* 0x0000700801007387 */ /* 0x0003e20000100800 */
        /* <DEDUP_REMOVED lines=9> */
[----:B------:R-:W-:Y:S01]  /*21a40*/  FMUL R17, R3, 0.000244140625 ;  /* 0x3980000003117820 */ /* 0x000fe20000400000 */
[C---:B------:R-:W-:Y:S01]  /*21a50*/  FSETP.GE.AND P6, PT, |R4|.reuse, UR45, PT ;  /* 0x0000002d04007c0b */ /* 0x040fe2000bfc6200 */
[----:B------:R-:W-:Y:S01]  /*21a60*/  FMUL R14, R4, 0.000244140625 ;  /* 0x39800000040e7820 */ /* 0x000fe20000400000 */
[----:B------:R-:W-:Y:S01]  /*21a70*/  FSETP.GE.AND P3, PT, |R7|, UR53, PT ;  /* 0x0000003507007c0b */ /* 0x000fe2000bf66200 */
[----:B------:R-:W0:Y:S01]  /*21a80*/  SHFL.BFLY PT, R15, R2, 0x1, 0x181f ;  /* 0x0c381f00020f7f89 */ /* 0x000e2200000e0000 */
[C---:B--2---:R-:W-:Y:S01]  /*21a90*/  FSETP.GE.AND P1, PT, |R9|.reuse, UR30, PT ;  /* 0x0000001e09007c0b */ /* 0x044fe2000bf26200 */
[----:B-1----:R-:W-:Y:S01]  /*21aa0*/  FMUL R8, R9, 0.000244140625 ;  /* 0x3980000009087820 */ /* 0x002fe20000400000 */
[----:B------:R-:W-:-:S02]  /*21ab0*/  FSEL R9, R22, RZ, P0 ;  /* 0x000000ff16097208 */ /* 0x000fc40000000000 */
[C---:B------:R-:W-:Y:S01]  /*21ac0*/  FSETP.GE.AND P0, PT, |R24|.reuse, UR31, PT ;  /* 0x0000001f18007c0b */ /* 0x040fe2000bf06200 */
[----:B------:R-:W-:Y:S02]  /*21ad0*/  FMUL R24, R24, 0.000244140625 ;  /* 0x3980000018187820 */ /* 0x000fe40000400000 */
[----:B------:R1:W-:Y:S01]  /*21ae0*/  STL [R1+0x60], R9 ;  /* 0x0000600901007387 */ /* 0x0003e20000100800 */
[----:B------:R-:W-:Y:S02]  /*21af0*/  FSEL R8, R8, RZ, P1 ;  /* 0x000000ff08087208 */ /* 0x000fe40000800000 */
[----:B------:R-:W-:Y:S02]  /*21b00*/  FSETP.GE.AND P1, PT, |R26|, UR34, PT ;  /* 0x000000221a007c0b */ /* 0x000fe4000bf26200 */
[----:B-1----:R-:W-:Y:S02]  /*21b10*/  FSEL R9, R23, RZ, P2 ;  /* 0x000000ff17097208 */ /* 0x002fe40001000000 */
[C---:B------:R-:W-:Y:S01]  /*21b20*/  FSETP.GE.AND P2, PT, |R25|.reuse, UR32, PT ;  /* 0x0000002019007c0b */ /* 0x040fe2000bf46200 */
[----:B------:R-:W-:-:S02]  /*21b30*/  FMUL R25, R25, 0.000244140625 ;  /* 0x3980000019197820 */ /* 0x000fc40000400000 */
[----:B------:R1:W-:Y:S01]  /*21b40*/  STL [R1+0x54], R9 ;  /* 0x0000540901007387 */ /* 0x0003e20000100800 */
[----:B------:R-:W-:-:S03]  /*21b50*/  FMUL R26, R26, 0.000244140625 ;  /* 0x398000001a1a7820 */ /* 0x000fc60000400000 */
[----:B------:R2:W-:Y:S01]  /*21b60*/  STL [R1+0x68], R8 ;  /* 0x0000680801007387 */ /* 0x0005e20000100800 */
[----:B-1----:R-:W-:Y:S02]  /*21b70*/  FSEL R9, R24, RZ, P0 ;  /* 0x000000ff18097208 */ /* 0x002fe40000000000 */
[----:B--2---:R-:W-:-:S03]  /*21b80*/  FSEL R8, R25, RZ, P2 ;  /* 0x000000ff19087208 */ /* 0x004fc60001000000 */
[----:B------:R1:W-:Y:S01]  /*21b90*/  STL [R1+0x5c], R9 ;  /* 0x00005c0901007387 */ /* 0x0003e20000100800 */
[C---:B------:R-:W-:Y:S01]  /*21ba0*/  FSETP.GE.AND P2, PT, |R28|.reuse, UR35, PT ;  /* 0x000000231c007c0b */ /* 0x040fe2000bf46200 */
[----:B------:R-:W-:Y:S01]  /*21bb0*/  FMUL R28, R28, 0.000244140625 ;  /* 0x398000001c1c7820 */ /* 0x000fe20000400000 */
[C---:B------:R-:W-:Y:S01]  /*21bc0*/  FSETP.GE.AND P0, PT, |R61|.reuse, UR38, PT ;  /* 0x000000263d007c0b */ /* 0x040fe2000bf06200 */
[----:B------:R2:W-:Y:S01]  /*21bd0*/  STL [R1+0x58], R8 ;  /* 0x0000580801007387 */ /* 0x0005e20000100800 */
[----:B------:R-:W-:Y:S01]  /*21be0*/  FMUL R61, R61, 0.000244140625 ;  /* 0x398000003d3d7820 */ /* 0x000fe20000400000 */
[----:B-1----:R-:W-:Y:S02]  /*21bf0*/  FSEL R9, R26, RZ, P1 ;  /* 0x000000ff1a097208 */ /* 0x002fe40000800000 */
[C---:B------:R-:W-:Y:S01]  /*21c00*/  FSETP.GE.AND P1, PT, |R29|.reuse, UR36, PT ;  /* 0x000000241d007c0b */ /* 0x040fe2000bf26200 */
[----:B--2---:R-:W-:Y:S01]  /*21c10*/  FMUL R8, R29, 0.000244140625 ;  /* 0x398000001d087820 */ /* 0x004fe20000400000 */
[----:B------:R-:W-:-:S02]  /*21c20*/  FSEL R29, R28, RZ, P2 ;  /* 0x000000ff1c1d7208 */ /* 0x000fc40001000000 */
[C---:B------:R-:W-:Y:S01]  /*21c30*/  FSETP.GE.AND P2, PT, |R34|.reuse, UR39, PT ;  /* 0x0000002722007c0b */ /* 0x040fe2000bf46200 */
[----:B------:R-:W-:Y:S01]  /*21c40*/  FMUL R34, R34, 0.000244140625 ;  /* 0x3980000022227820 */ /* 0x000fe20000400000 */
[----:B------:R-:W-:Y:S02]  /*21c50*/  FSEL R28, R8, RZ, P1 ;  /* 0x000000ff081c7208 */ /* 0x000fe40000800000 */
[C---:B------:R-:W-:Y:S01]  /*21c60*/  FSETP.GE.AND P1, PT, |R35|.reuse, UR40, PT ;  /* 0x0000002823007c0b */ /* 0x040fe2000bf26200 */
[----:B------:R-:W-:Y:S01]  /*21c70*/  FMUL R35, R35, 0.000244140625 ;  /* 0x3980000023237820 */ /* 0x000fe20000400000 */
[----:B------:R-:W-:Y:S01]  /*21c80*/  FSEL R8, R61, RZ, P0 ;  /* 0x000000ff3d087208 */ /* 0x000fe20000000000 */
[----:B------:R1:W-:Y:S01]  /*21c90*/  STL [R1+0x50], R9 ;  /* 0x0000500901007387 */ /* 0x0003e20000100800 */
[C---:B------:R-:W-:Y:S01]  /*21ca0*/  FSETP.GE.AND P0, PT, |R37|.reuse, UR42, PT ;  /* 0x0000002a25007c0b */ /* 0x040fe2000bf06200 */
[----:B------:R-:W-:Y:S02]  /*21cb0*/  FMUL R37, R37, 0.000244140625 ;  /* 0x3980000025257820 */ /* 0x000fe40000400000 */
[----:B------:R2:W-:Y:S01]  /*21cc0*/  STL [R1+0x4c], R8 ;  /* 0x00004c0801007387 */ /* 0x0005e20000100800 */
[----:B-1----:R-:W-:-:S02]  /*21cd0*/  FSEL R9, R34, RZ, P2 ;  /* 0x000000ff22097208 */ /* 0x002fc40001000000 */
[----:B--2---:R-:W-:-:S03]  /*21ce0*/  FSEL R8, R35, RZ, P1 ;  /* 0x000000ff23087208 */ /* 0x004fc60000800000 */
[----:B------:R-:W-:Y:S04]  /*21cf0*/  STL [R1+0x48], R9 ;  /* 0x0000480901007387 */ /* 0x000fe80000100800 */
[----:B------:R1:W-:Y:S01]  /*21d00*/  STL [R1+0x44], R8 ;  /* 0x0000440801007387 */ /* 0x0003e20000100800 */
[C---:B------:R-:W-:Y:S01]  /*21d10*/  FSETP.GE.AND P1, PT, |R38|.reuse, UR43, PT ;  /* 0x0000002b26007c0b */ /* 0x040fe2000bf26200 */
[----:B------:R-:W-:Y:S01]  /*21d20*/  FMUL R38, R38, 0.000244140625 ;  /* 0x3980000026267820 */ /* 0x000fe20000400000 */
[----:B-1----:R-:W-:Y:S02]  /*21d30*/  FSEL R8, R37, RZ, P0 ;  /* 0x000000ff25087208 */ /* 0x002fe40000000000 */
[----:B------:R-:W-:-:S03]  /*21d40*/  FSETP.GE.AND P0, PT, |R39|, UR44, PT ;  /* 0x0000002c27007c0b */ /* 0x000fc6000bf06200 */
[----:B------:R-:W-:Y:S01]  /*21d50*/  STL [R1+0x40], R8 ;  /* 0x0000400801007387 */ /* 0x000fe20000100800 */
[----:B------:R-:W-:Y:S02]  /*21d60*/  FSEL R9, R38, RZ, P1 ;  /* 0x000000ff26097208 */ /* 0x000fe40000800000 */
[C---:B------:R-:W-:Y:S01]  /*21d70*/  FSETP.GE.AND P1, PT, |R40|.reuse, UR47, PT ;  /* 0x0000002f28007c0b */ /* 0x040fe2000bf26200 */
[----:B------:R-:W-:Y:S01]  /*21d80*/  FMUL R40, R40, 0.000244140625 ;  /* 0x3980000028287820 */ /* 0x000fe20000400000 */
[----:B------:R-:W-:Y:S02]  /*21d90*/  FSEL R13, R13, RZ, P0 ;  /* 0x000000ff0d0d7208 */ /* 0x000fe40000000000 */
[C---:B------:R-:W-:Y:S01]  /*21da0*/  FSETP.GE.AND P0, PT, |R41|.reuse, UR48, PT ;  /* 0x0000003029007c0b */ /* 0x040fe2000bf06200 */
[----:B------:R-:W-:Y:S01]  /*21db0*/  FMUL R41, R41, 0.000244140625 ;  /* 0x3980000029297820 */ /* 0x000fe20000400000 */
[----:B------:R1:W-:Y:S02]  /*21dc0*/  STL [R1+0x30], R9 ;  /* 0x0000300901007387 */ /* 0x0003e40000100800 */
[----:B-1----:R-:W-:-:S02]  /*21dd0*/  FSEL R9, R40, RZ, P1 ;  /* 0x000000ff28097208 */ /* 0x002fc40000800000 */
[C---:B------:R-:W-:Y:S01]  /*21de0*/  FSETP.GE.AND P1, PT, |R46|.reuse, UR54, PT ;  /* 0x000000362e007c0b */ /* 0x040fe2000bf26200 */
[----:B------:R-:W-:Y:S01]  /*21df0*/  FMUL R46, R46, 0.000244140625 ;  /* 0x398000002e2e7820 */ /* 0x000fe20000400000 */
[----:B------:R-:W-:Y:S01]  /*21e00*/  FMUL R23, R53, 0.000244140625 ;  /* 0x3980000035177820 */ /* 0x000fe20000400000 */
[C---:B----4-:R-:W-:Y:S01]  /*21e10*/  FMUL R8, R30.reuse, 0.000244140625 ;  /* 0x398000001e087820 */ /* 0x050fe20000400000 */
[----:B------:R-:W-:-:S04]  /*21e20*/  FSETP.GE.AND P2, PT, |R30|, UR46, PT ;  /* 0x0000002e1e007c0b */ /* 0x000fc8000bf46200 */
[----:B------:R-:W-:Y:S02]  /*21e30*/  FSEL R8, R8, RZ, P2 ;  /* 0x000000ff08087208 */ /* 0x000fe40001000000 */
[----:B------:R-:W-:-:S03]  /*21e40*/  FSETP.GE.AND P2, PT, |R43|, UR50, PT ;  /* 0x000000322b007c0b */ /* 0x000fc6000bf46200 */
[----:B------:R1:W-:Y:S01]  /*21e50*/  STL [R1+0x3c], R8 ;  /* 0x00003c0801007387 */ /* 0x0003e20000100800 */
[----:B------:R-:W-:Y:S02]  /*21e60*/  FSEL R16, R16, RZ, P2 ;  /* 0x000000ff10107208 */ /* 0x000fe40001000000 */
[----:B------:R-:W-:Y:S01]  /*21e70*/  FSETP.GE.AND P2, PT, |R45|, UR52, PT ;  /* 0x000000342d007c0b */ /* 0x000fe2000bf46200 */
[----:B------:R-:W-:Y:S01]  /*21e80*/  STL [R1+0x38], R9 ;  /* 0x0000380901007387 */ /* 0x000fe20000100800 */
[----:B-1----:R-:W-:Y:S02]  /*21e90*/  FSEL R8, R41, RZ, P0 ;  /* 0x000000ff29087208 */ /* 0x002fe40000000000 */
[----:B------:R-:W-:Y:S02]  /*21ea0*/  FSETP.GE.AND P0, PT, |R44|, UR51, PT ;  /* 0x000000332c007c0b */ /* 0x000fe4000bf06200 */
[----:B------:R-:W-:Y:S01]  /*21eb0*/  FSEL R19, R19, RZ, P2 ;  /* 0x000000ff13137208 */ /* 0x000fe20001000000 */
[----:B------:R1:W-:Y:S01]  /*21ec0*/  STL [R1+0x34], R8 ;  /* 0x0000340801007387 */ /* 0x0003e20000100800 */
[----:B------:R-:W-:-:S02]  /*21ed0*/  FSEL R18, R18, RZ, P0 ;  /* 0x000000ff12127208 */ /* 0x000fc40000000000 */
[----:B------:R-:W-:Y:S02]  /*21ee0*/  FSETP.GE.AND P2, PT, |R50|, UR56, PT ;  /* 0x0000003832007c0b */ /* 0x000fe4000bf46200 */
[----:B------:R-:W-:Y:S02]  /*21ef0*/  FSETP.GE.AND P0, PT, |R48|, UR55, PT ;  /* 0x0000003730007c0b */ /* 0x000fe4000bf06200 */
[----:B-1----:R-:W-:Y:S02]  /*21f00*/  FSEL R8, R46, RZ, P1 ;  /* 0x000000ff2e087208 */ /* 0x002fe40000800000 */
[----:B------:R-:W-:Y:S02]  /*21f10*/  FSEL R20, R20, RZ, P2 ;  /* 0x000000ff14147208 */ /* 0x000fe40001000000 */
[----:B------:R-:W-:Y:S01]  /*21f20*/  FSEL R21, R21, RZ, P0 ;  /* 0x000000ff15157208 */ /* 0x000fe20000000000 */
[----:B------:R1:W-:Y:S01]  /*21f30*/  STL [R1+0xbc], R8 ;  /* 0x0000bc0801007387 */ /* 0x0003e20000100800 */
[----:B------:R-:W-:-:S02]  /*21f40*/  FSETP.GE.AND P2, PT, |R53|, UR59, PT ;  /* 0x0000003b35007c0b */ /* 0x000fc4000bf46200 */
[C---:B------:R-:W-:Y:S02]  /*21f50*/  FSETP.GE.AND P0, PT, |R6|.reuse, UR62, PT ;  /* 0x0000003e06007c0b */ /* 0x040fe4000bf06200 */
[----:B------:R-:W-:Y:S01]  /*21f60*/  FSEL R23, R23, RZ, P2 ;  /* 0x000000ff17177208 */ /* 0x000fe20001000000 */
[----:B-1----:R-:W-:Y:S01]  /*21f70*/  FMUL R8, R6, 0.000244140625 ;  /* 0x3980000006087820 */ /* 0x002fe20000400000 */
[C---:B------:R-:W-:Y:S01]  /*21f80*/  FSETP.GE.AND P2, PT, |R55|.reuse, UR63, PT ;  /* 0x0000003f37007c0b */ /* 0x040fe2000bf46200 */
[----:B------:R-:W-:Y:S01]  /*21f90*/  FMUL R55, R55, 0.000244140625 ;  /* 0x3980000037377820 */ /* 0x000fe20000400000 */
[----:B------:R2:W5:Y:S02]  /*21fa0*/  LDL.LU R6, [R1+0xe8] ;  /* 0x0000e80001067983 */ /* 0x0005640000300800 */
[----:B------:R-:W-:Y:S01]  /*21fb0*/  FSEL R8, R8, RZ, P0 ;  /* 0x000000ff08087208 */ /* 0x000fe20000000000 */
[C---:B------:R-:W-:Y:S01]  /*21fc0*/  FMUL R22, R52.reuse, 0.000244140625 ;  /* 0x3980000034167820 */ /* 0x040fe20000400000 */
[----:B------:R-:W-:-:S03]  /*21fd0*/  FSETP.GE.AND P1, PT, |R52|, UR58, PT ;  /* 0x0000003a34007c0b */ /* 0x000fc6000bf26200 */
[----:B------:R1:W-:Y:S01]  /*21fe0*/  STL [R1+0xc0], R8 ;  /* 0x0000c00801007387 */ /* 0x0003e20000100800 */
[----:B------:R-:W-:Y:S01]  /*21ff0*/  FSEL R22, R22, RZ, P1 ;  /* 0x000000ff16167208 */ /* 0x000fe20000800000 */
[C---:B------:R-:W-:Y:S01]  /*22000*/  FMUL R24, R54.reuse, 0.000244140625 ;  /* 0x3980000036187820 */ /* 0x040fe20000400000 */
[----:B------:R-:W-:Y:S02]  /*22010*/  FSETP.GE.AND P1, PT, |R54|, UR60, PT ;  /* 0x0000003c36007c0b */ /* 0x000fe4000bf26200 */
[----:B-1----:R-:W-:Y:S02]  /*22020*/  FSEL R8, R55, RZ, P2 ;  /* 0x000000ff37087208 */ /* 0x002fe40001000000 */
[----:B------:R-:W-:Y:S02]  /*22030*/  FSETP.GE.AND P2, PT, |R3|, UR37, PT ;  /* 0x0000002503007c0b */ /* 0x000fe4000bf46200 */
[----:B------:R-:W-:Y:S02]  /*22040*/  FSEL R24, R24, RZ, P1 ;  /* 0x000000ff18187208 */ /* 0x000fe40000800000 */
[C---:B------:R-:W-:Y:S01]  /*22050*/  FSETP.GE.AND P1, PT, |R56|.reuse, UR64, PT ;  /* 0x0000004038007c0b */ /* 0x040fe2000bf26200 */
[----:B------:R-:W-:Y:S01]  /*22060*/  FMUL R56, R56, 0.000244140625 ;  /* 0x3980000038387820 */ /* 0x000fe20000400000 */
[C---:B------:R-:W-:Y:S01]  /*22070*/  FSETP.GE.AND P0, PT, |R58|.reuse, UR66, PT ;  /* 0x000000423a007c0b */ /* 0x040fe2000bf06200 */
[----:B------:R-:W-:Y:S01]  /*22080*/  FMUL R25, R58, 0.000244140625 ;  /* 0x398000003a197820 */ /* 0x000fe20000400000 */
[----:B------:R-:W-:-:S02]  /*22090*/  FMUL R26, R59, 0.000244140625 ;  /* 0x398000003b1a7820 */ /* 0x000fc40000400000 */
[----:B------:R-:W-:-:S03]  /*220a0*/  FSEL R58, R56, RZ, P1 ;  /* 0x000000ff383a7208 */ /* 0x000fc60000800000 */
[----:B------:R-:W-:Y:S02]  /*220b0*/  @P2 LOP3.LUT R0, R0, 0x2, RZ, 0xfc, !PT ;  /* 0x0000000200002812 */ /* 0x000fe400078efcff */
[----:B------:R-:W-:Y:S02]  /*220c0*/  FSETP.GE.AND P2, PT, |R47|, UR7, PT ;  /* 0x000000072f007c0b */ /* 0x000fe4000bf46200 */
[----:B------:R-:W-:Y:S02]  /*220d0*/  FSETP.GE.AND P1, PT, |R59|, UR67, PT ;  /* 0x000000433b007c0b */ /* 0x000fe4000bf26200 */
[----:B------:R-:W-:Y:S02]  /*220e0*/  LOP3.LUT R0, R0, 0xfffffeff, RZ, 0xc0, !PT ;  /* 0xfffffeff00007812 */ /* 0x000fe400078ec0ff */
[----:B------:R-:W-:Y:S02]  /*220f0*/  FSEL R26, R26, RZ, P1 ;  /* 0x000000ff1a1a7208 */ /* 0x000fe40000800000 */
[----:B------:R-:W-:-:S05]  /*22100*/  FSETP.GE.AND P1, PT, |R31|, UR17, PT ;  /* 0x000000111f007c0b */ /* 0x000fca000bf26200 */
[----:B------:R-:W-:Y:S01]  /*22110*/  @P2 LOP3.LUT R0, R0, 0x100, RZ, 0xfc, !PT ;  /* 0x0000010000002812 */ /* 0x000fe200078efcff */
[----:B------:R-:W-:Y:S01]  /*22120*/  FMUL R9, R7, 0.000244140625 ;  /* 0x3980000007097820 */ /* 0x000fe20000400000 */
[----:B------:R-:W-:Y:S02]  /*22130*/  FSEL R25, R25, RZ, P0 ;  /* 0x000000ff19197208 */ /* 0x000fe40000000000 */
[----:B------:R-:W-:Y:S01]  /*22140*/  LOP3.LUT R0, R0, 0xffffffbf, RZ, 0xc0, !PT ;  /* 0xffffffbf00007812 */ /* 0x000fe200078ec0ff */
[----:B------:R1:W-:Y:S01]  /*22150*/  STL [R1+0xb8], R8 ;  /* 0x0000b80801007387 */ /* 0x0003e20000100800 */
[----:B------:R-:W-:Y:S02]  /*22160*/  FSETP.GE.AND P0, PT, |R60|, UR68, PT ;  /* 0x000000443c007c0b */ /* 0x000fe4000bf06200 */
[----:B------:R-:W-:Y:S01]  /*22170*/  @P1 LOP3.LUT R0, R0, 0x40, RZ, 0xfc, !PT ;  /* 0x0000004000001812 */ /* 0x000fe200078efcff */
[----:B------:R2:W5:Y:S01]  /*22180*/  LDL.LU R3, [R1+0xe4] ;  /* 0x0000e40001037983 */ /* 0x0005620000300800 */
[----:B------:R-:W-:-:S02]  /*22190*/  FSETP.GE.AND P1, PT, |R32|, UR25, PT ;  /* 0x0000001920007c0b */ /* 0x000fc4000bf26200 */
[----:B------:R-:W-:Y:S01]  /*221a0*/  FSEL R27, R27, RZ, P0 ;  /* 0x000000ff1b1b7208 */ /* 0x000fe20000000000 */
[----:B------:R2:W5:Y:S01]  /*221b0*/  LDL.LU R4, [R1+0xe0] ;  /* 0x0000e00001047983 */ /* 0x0005620000300800 */
[C---:B-1----:R-:W-:Y:S01]  /*221c0*/  FMUL R8, R49.reuse, 0.000244140625 ;  /* 0x3980000031087820 */ /* 0x042fe20000400000 */
[----:B------:R-:W-:Y:S02]  /*221d0*/  FSETP.GE.AND P0, PT, |R49|, UR61, PT ;  /* 0x0000003d31007c0b */ /* 0x000fe4000bf06200 */
[----:B------:R2:W5:Y:S04]  /*221e0*/  LDL.LU R7, [R1+0xdc] ;  /* 0x0000dc0001077983 */ /* 0x0005680000300800 */
[----:B------:R-:W-:Y:S04]  /*221f0*/  STL [R1+0x14], R9 ;  /* 0x0000140901007387 */ /* 0x000fe80000100800 */
[----:B------:R2:W5:Y:S04]  /*22200*/  LDL.LU R49, [R1+0xd8] ;  /* 0x0000d80001317983 */ /* 0x0005680000300800 */
[----:B------:R3:W-:Y:S01]  /*22210*/  STL [R1+0x1c], R8 ;  /* 0x00001c0801007387 */ /* 0x0007e20000100800 */
[----:B------:R-:W-:Y:S01]  /*22220*/  FMUL R30, R47, 0.000244140625 ;  /* 0x398000002f1e7820 */ /* 0x000fe20000400000 */
[----:B------:R-:W-:-:S02]  /*22230*/  FSETP.GE.AND P2, PT, |R33|, UR33, PT ;  /* 0x0000002121007c0b */ /* 0x000fc4000bf46200 */
[----:B------:R2:W5:Y:S01]  /*22240*/  LDL.LU R47, [R1+0xd4] ;  /* 0x0000d400012f7983 */ /* 0x0005620000300800 */
[----:B------:R-:W-:Y:S01]  /*22250*/  LOP3.LUT R0, R0, 0xffffffef, RZ, 0xc0, !PT ;  /* 0xffffffef00007812 */ /* 0x000fe200078ec0ff */
[----:B---3--:R-:W-:-:S03]  /*22260*/  FMUL R8, R57, 0.000244140625 ;  /* 0x3980000039087820 */ /* 0x008fc60000400000 */
[----:B------:R-:W-:Y:S02]  /*22270*/  @P1 LOP3.LUT R0, R0, 0x10, RZ, 0xfc, !PT ;  /* 0x0000001000001812 */ /* 0x000fe400078efcff */
        /* <DEDUP_REMOVED lines=9> */
[----:B------:R-:W-:Y:S01]  /*22310*/  FMUL R9, R36, 0.000244140625 ;  /* 0x3980000024097820 */ /* 0x000fe20000400000 */
[C---:B------:R-:W-:Y:S01]  /*22320*/  FSETP.GE.AND P5, PT, |R42|.reuse, UR49, PT ;  /* 0x000000312a007c0b */ /* 0x040fe2000bfa6200 */
[----:B------:R-:W-:Y:S01]  /*22330*/  FMUL R45, R42, 0.000244140625 ;  /* 0x398000002a2d7820 */ /* 0x000fe20000400000 */
[C---:B------:R-:W-:Y:S01]  /*22340*/  FSETP.GE.AND P1, PT, |R51|.reuse, UR57, PT ;  /* 0x0000003933007c0b */ /* 0x040fe2000bf26200 */
[----:B------:R-:W-:Y:S01]  /*22350*/  FMUL R61, R51, 0.000244140625 ;  /* 0x39800000333d7820 */ /* 0x000fe20000400000 */
[----:B0-2---:R-:W-:-:S13]  /*22360*/  FSETP.GE.AND P2, PT, |R57|, UR65, PT ;  /* 0x0000004139007c0b */ /* 0x005fda000bf46200 */
.L_x_4703:
        /* <DEDUP_REMOVED lines=9> */
.L_x_2918:
[----:B------:R-:W0:Y:S02]  /*22400*/  MUFU.RCP R8, R2 ;  /* 0x0000000200087308 */ /* 0x000e240000001000 */
[----:B0-----:R-:W-:-:S04]  /*22410*/  FFMA R2, R2, R8, -1 ;  /* 0xbf80000002027423 */ /* 0x001fc80000000008 */
[----:B------:R-:W-:-:S04]  /*22420*/  FADD.FTZ R2, -R2, -RZ ;  /* 0x800000ff02027221 */ /* 0x000fc80000010100 */
[----:B------:R-:W-:-:S07]  /*22430*/  FFMA R2, R8, R2, R8 ;  /* 0x0000000208027223 */ /* 0x000fce0000000008 */
.L_x_2919:
[----:B------:R-:W-:Y:S05]  /*22440*/  BSYNC.RECONVERGENT B1 ;  /* 0x0000000000017941 */ /* 0x000fea0003800200 */
.L_x_2917:
[----:B------:R-:W2:Y:S04]  /*22450*/  LDL.LU R12, [R1+0x84] ;  /* 0x00008400010c7983 */ /* 0x000ea80000300800 */
[----:B------:R-:W3:Y:S04]  /*22460*/  LDL.LU R11, [R1+0x80] ;  /* 0x00008000010b7983 */ /* 0x000ee80000300800 */
[----:B------:R-:W4:Y:S04]  /*22470*/  LDL.LU R10, [R1+0x2c] ;  /* 0x00002c00010a7983 */ /* 0x000f280000300800 */
[----:B------:R-:W4:Y:S01]  /*22480*/  LDL.LU R8, [R1+0xc] ;  /* 0x00000c0001087983 */ /* 0x000f220000300800 */
[----:B------:R-:W-:-:S03]  /*22490*/  LOP3.LUT R0, R0, 0xfffdffff, RZ, 0xc0, !PT ;  /* 0xfffdffff00007812 */ /* 0x000fc600078ec0ff */
[----:B------:R-:W4:Y:S01]  /*224a0*/  LDL.LU R42, [R1+0x94] ;  /* 0x00009400012a7983 */ /* 0x000f220000300800 */
[----:B------:R-:W-:Y:S01]  /*224b0*/  FMUL R15, R32, 1.4142135381698608398 ;  /* 0x3fb504f3200f7820 */ /* 0x000fe20000400000 */
[----:B------:R-:W-:Y:S02]  /*224c0*/  @P6 LOP3.LUT R0, R0, 0x20000, RZ, 0xfc, !PT ;  /* 0x0002000000006812 */ /* 0x000fe400078efcff */
        /* <DEDUP_REMOVED lines=10> */
[----:B------:R-:W-:-:S11]  /*22570*/  LOP3.LUT R0, R0, 0xfff7ffff, RZ, 0xc0, !PT ;  /* 0xfff7ffff00007812 */ /* 0x000fd600078ec0ff */
        /* <DEDUP_REMOVED lines=17> */
[----:B--2---:R-:W-:Y:S01]  /*22690*/  FMUL R34, R12, 1.4142135381698608398 ;  /* 0x3fb504f30c227820 */ /* 0x004fe20000400000 */
[----:B---3--:R-:W-:Y:S01]  /*226a0*/  FMUL R35, R11, 1.4142135381698608398 ;  /* 0x3fb504f30b237820 */ /* 0x008fe20000400000 */
[----:B------:R-:W-:Y:S01]  /*226b0*/  FMUL R11, R33, 1.4142135381698608398 ;  /* 0x3fb504f3210b7820 */ /* 0x000fe20000400000 */
[----:B----4-:R-:W-:Y:S01]  /*226c0*/  FFMA R39, R42, 0.41421356797218322754, R36 ;  /* 0x3ed413cd2a277823 */ /* 0x010fe20000000024 */
[----:B------:R-:W-:Y:S01]  /*226d0*/  FFMA R32, R36, 0.41421356797218322754, -R42 ;  /* 0x3ed413cd24207823 */ /* 0x000fe2000000082a */
[----:B------:R-:W-:Y:S01]  /*226e0*/  FMUL R31, R31, 1.4142135381698608398 ;  /* 0x3fb504f31f1f7820 */ /* 0x000fe20000400000 */
[----:B------:R-:W-:Y:S02]  /*226f0*/  FSEL R15, R15, RZ, P1 ;  /* 0x000000ff0f0f7208 */ /* 0x000fe40000800000 */
[C---:B------:R-:W-:Y:S02]  /*22700*/  LOP3.LUT P2, RZ, R0.reuse, 0x4, RZ, 0xc0, !PT ;  /* 0x0000000400ff7812 */ /* 0x040fe4000784c0ff */
[----:B------:R-:W-:Y:S01]  /*22710*/  LOP3.LUT P4, RZ, R0, 0x2, RZ, 0xc0, !PT ;  /* 0x0000000200ff7812 */ /* 0x000fe2000788c0ff */
[C-C-:B------:R-:W-:Y:S01]  /*22720*/  FADD R36, R38.reuse, R40.reuse ;  /* 0x0000002826247221 */ /* 0x140fe20000000000 */
[----:B------:R-:W-:-:S02]  /*22730*/  FADD R33, R38, -R40 ;  /* 0x8000002826217221 */ /* 0x000fc40000000000 */
[----:B------:R-:W2:Y:S01]  /*22740*/  LDL.LU R40, [R1+0xa0] ;  /* 0x0000a00001287983 */ /* 0x000ea20000300800 */
[----:B------:R-:W-:Y:S02]  /*22750*/  FSEL R34, R34, RZ, P6 ;  /* 0x000000ff22227208 */ /* 0x000fe40003000000 */
[----:B------:R-:W-:Y:S01]  /*22760*/  LOP3.LUT P6, RZ, R0, 0x80000, RZ, 0xc0, !PT ;  /* 0x0008000000ff7812 */ /* 0x000fe200078cc0ff */
[----:B------:R-:W-:Y:S01]  /*22770*/  FMUL R12, R10, 1.4142135381698608398 ;  /* 0x3fb504f30a0c7820 */ /* 0x000fe20000400000 */
[--C-:B------:R-:W-:Y:S01]  /*22780*/  FFMA R38, R36, 0.70710676908493041992, R37.reuse ;  /* 0x3f3504f324267823 */ /* 0x100fe20000000025 */
[----:B------:R-:W3:Y:S01]  /*22790*/  LDL.LU R44, [R1+0x90] ;  /* 0x00009000012c7983 */ /* 0x000ee20000300800 */
[----:B------:R-:W-:Y:S01]  /*227a0*/  FSEL R30, R30, RZ, P6 ;  /* 0x000000ff1e1e7208 */ /* 0x000fe20003000000 */
[----:B------:R-:W-:Y:S01]  /*227b0*/  FMUL R10, R8, 1.4142135381698608398 ;  /* 0x3fb504f3080a7820 */ /* 0x000fe20000400000 */
[----:B------:R-:W-:Y:S01]  /*227c0*/  FMUL R8, R17, 1.4142135381698608398 ;  /* 0x3fb504f311087820 */ /* 0x000fe20000400000 */
[----:B------:R-:W-:Y:S01]  /*227d0*/  FFMA R36, R36, -0.70710676908493041992, R37 ;  /* 0xbf3504f324247823 */ /* 0x000fe20000000025 */
[C-C-:B------:R-:W-:Y:S01]  /*227e0*/  FFMA R37, R33.reuse, -0.70710676908493041992, R41.reuse ;  /* 0xbf3504f321257823 */ /* 0x140fe20000000029 */
[C-C-:B------:R-:W-:Y:S01]  /*227f0*/  FADD R17, R34.reuse, R30.reuse ;  /* 0x0000001e22117221 */ /* 0x140fe20000000000 */
[----:B------:R-:W-:Y:S01]  /*22800*/  FFMA R33, R33, 0.70710676908493041992, R41 ;  /* 0x3f3504f321217823 */ /* 0x000fe20000000029 */
[----:B------:R-:W-:Y:S01]  /*22810*/  FADD R34, R34, -R30 ;  /* 0x8000001e22227221 */ /* 0x000fe20000000000 */
[----:B------:R-:W3:Y:S01]  /*22820*/  LDL.LU R42, [R1+0x98] ;  /* 0x00009800012a7983 */ /* 0x000ee20000300800 */
[C-C-:B------:R-:W-:Y:S01]  /*22830*/  FFMA R30, R39.reuse, 1.8477590084075927734, R17.reuse ;  /* 0x3fec835e271e7823 */ /* 0x140fe20000000011 */
[----:B------:R-:W-:Y:S01]  /*22840*/  FFMA R17, R39, -1.8477590084075927734, R17 ;  /* 0xbfec835e27117823 */ /* 0x000fe20000000011 */
[----:B------:R-:W-:Y:S01]  /*22850*/  FFMA R39, R33, 0.19891236722469329834, R38 ;  /* 0x3e4bafaf21277823 */ /* 0x000fe20000000026 */
[----:B------:R-:W-:Y:S01]  /*22860*/  FFMA R33, R38, -0.19891236722469329834, R33 ;  /* 0xbe4bafaf26217823 */ /* 0x000fe20000000021 */
[----:B------:R-:W4:Y:S02]  /*22870*/  LDL.LU R43, [R1+0xa8] ;  /* 0x0000a800012b7983 */ /* 0x000f240000300800 */
[C-C-:B------:R-:W-:Y:S01]  /*22880*/  FFMA R48, R39.reuse, -1.9615705013275146484, R30.reuse ;  /* 0xbffb14be27307823 */ /* 0x140fe2000000001e */
[----:B------:R-:W-:Y:S01]  /*22890*/  FFMA R38, R39, 1.9615705013275146484, R30 ;  /* 0x3ffb14be27267823 */ /* 0x000fe2000000001e */
[C-C-:B------:R-:W-:Y:S01]  /*228a0*/  FFMA R30, R32.reuse, -1.8477590084075927734, R34.reuse ;  /* 0xbfec835e201e7823 */ /* 0x140fe20000000022 */
[----:B------:R-:W4:Y:S01]  /*228b0*/  LDL.LU R41, [R1+0x6c] ;  /* 0x00006c0001297983 */ /* 0x000f220000300800 */
[----:B------:R-:W-:Y:S01]  /*228c0*/  FFMA R32, R32, 1.8477590084075927734, R34 ;  /* 0x3fec835e20207823 */ /* 0x000fe20000000022 */
[----:B------:R-:W-:Y:S01]  /*228d0*/  FFMA R34, R36, 0.66817861795425415039, R37 ;  /* 0x3f2b0dc124227823 */ /* 0x000fe20000000025 */
[----:B------:R-:W-:-:S03]  /*228e0*/  FFMA R36, R37, -0.66817861795425415039, R36 ;  /* 0xbf2b0dc125247823 */ /* 0x000fc60000000024 */
[C-C-:B------:R-:W-:Y:S01]  /*228f0*/  FFMA R37, R34.reuse, -1.6629391908645629883, R30.reuse ;  /* 0xbfd4db3122257823 */ /* 0x140fe2000000001e */
[----:B------:R-:W-:Y:S01]  /*22900*/  FFMA R34, R34, 1.6629391908645629883, R30 ;  /* 0x3fd4db3122227823 */ /* 0x000fe2000000001e */
[C-C-:B------:R-:W-:Y:S01]  /*22910*/  FFMA R30, R33.reuse, -1.9615705013275146484, R17.reuse ;  /* 0xbffb14be211e7823 */ /* 0x140fe20000000011 */
[----:B------:R-:W-:Y:S01]  /*22920*/  STL [R1+0xa4], R48 ;  /* 0x0000a43001007387 */ /* 0x000fe20000100800 */
[----:B------:R-:W-:-:S03]  /*22930*/  FFMA R60, R33, 1.9615705013275146484, R17 ;  /* 0x3ffb14be213c7823 */ /* 0x000fc60000000011 */
[----:B------:R0:W-:Y:S04]  /*22940*/  STL [R1+0x9c], R38 ;  /* 0x00009c2601007387 */ /* 0x0001e80000100800 */
[----:B------:R1:W-:Y:S04]  /*22950*/  STL [R1+0x94], R37 ;  /* 0x0000942501007387 */ /* 0x0003e80000100800 */
[----:B------:R-:W-:Y:S04]  /*22960*/  STL [R1+0x84], R34 ;  /* 0x0000842201007387 */ /* 0x000fe80000100800 */
[----:B------:R1:W-:Y:S01]  /*22970*/  STL [R1+0x80], R30 ;  /* 0x0000801e01007387 */ /* 0x0003e20000100800 */
[----:B--2---:R-:W-:Y:S01]  /*22980*/  FFMA R33, R46, 0.41421356797218322754, R40 ;  /* 0x3ed413cd2e217823 */ /* 0x004fe20000000028 */
[----:B------:R-:W-:-:S02]  /*22990*/  FFMA R40, R40, 0.41421356797218322754, -R46 ;  /* 0x3ed413cd28287823 */ /* 0x000fc4000000082e */
[----:B------:R-:W2:Y:S04]  /*229a0*/  LDL.LU R46, [R1+0x60] ;  /* 0x00006000012e7983 */ /* 0x000ea80000300800 */
[----:B------:R-:W2:Y:S01]  /*229b0*/  LDL.LU R39, [R1+0x78] ;  /* 0x0000780001277983 */ /* 0x000ea20000300800 */
[----:B------:R-:W-:Y:S02]  /*229c0*/  LOP3.LUT P6, RZ, R0, 0x40000, RZ, 0xc0, !PT ;  /* 0x0004000000ff7812 */ /* 0x000fe400078cc0ff */
[----:B------:R-:W-:Y:S01]  /*229d0*/  FSEL R31, R31, RZ, P5 ;  /* 0x000000ff1f1f7208 */ /* 0x000fe20002800000 */
[----:B0-----:R-:W2:Y:S01]  /*229e0*/  LDL.LU R38, [R1+0x70] ;  /* 0x0000700001267983 */ /* 0x001ea20000300800 */
[----:B------:R-:W-:Y:S01]  /*229f0*/  FSEL R35, R35, RZ, P6 ;  /* 0x000000ff23237208 */ /* 0x000fe20003000000 */
[----:B------:R-:W-:-:S02]  /*22a00*/  FFMA R59, R36, -1.6629391908645629883, R32 ;  /* 0xbfd4db31243b7823 */ /* 0x000fc40000000020 */
[----:B-1----:R-:W2:Y:S01]  /*22a10*/  LDL.LU R37, [R1+0x74] ;  /* 0x0000740001257983 */ /* 0x002ea20000300800 */
[----:B------:R-:W-:Y:S01]  /*22a20*/  FFMA R57, R36, 1.6629391908645629883, R32 ;  /* 0x3fd4db3124397823 */ /* 0x000fe20000000020 */
[C-C-:B------:R-:W-:Y:S01]  /*22a30*/  FADD R30, R35.reuse, R31.reuse ;  /* 0x0000001f231e7221 */ /* 0x140fe20000000000 */
[----:B------:R-:W-:Y:S01]  /*22a40*/  FADD R31, R35, -R31 ;  /* 0x8000001f231f7221 */ /* 0x000fe20000000000 */
[----:B------:R-:W2:Y:S01]  /*22a50*/  LDL.LU R36, [R1+0x8c] ;  /* 0x00008c0001247983 */ /* 0x000ea20000300800 */
[C-C-:B---3--:R-:W-:Y:S01]  /*22a60*/  FADD R34, R42.reuse, -R44.reuse ;  /* 0x8000002c2a227221 */ /* 0x148fe20000000000 */
[----:B------:R-:W-:Y:S02]  /*22a70*/  FADD R17, R42, R44 ;  /* 0x0000002c2a117221 */ /* 0x000fe40000000000 */
[----:B------:R-:W3:Y:S01]  /*22a80*/  LDL.LU R35, [R1+0x54] ;  /* 0x0000540001237983 */ /* 0x000ee20000300800 */
[C---:B----4-:R-:W-:Y:S01]  /*22a90*/  FFMA R32, R34.reuse, -0.70710676908493041992, R41 ;  /* 0xbf3504f322207823 */ /* 0x050fe20000000029 */
[C---:B------:R-:W-:Y:S01]  /*22aa0*/  FFMA R42, R17.reuse, 0.70710676908493041992, R43 ;  /* 0x3f3504f3112a7823 */ /* 0x040fe2000000002b */
[----:B------:R-:W-:Y:S01]  /*22ab0*/  FFMA R34, R34, 0.70710676908493041992, R41 ;  /* 0x3f3504f322227823 */ /* 0x000fe20000000029 */
[----:B------:R-:W-:Y:S01]  /*22ac0*/  FFMA R17, R17, -0.70710676908493041992, R43 ;  /* 0xbf3504f311117823 */ /* 0x000fe2000000002b */
[C-C-:B------:R-:W-:Y:S01]  /*22ad0*/  FFMA R51, R33.reuse, 1.8477590084075927734, R30.reuse ;  /* 0x3fec835e21337823 */ /* 0x140fe2000000001e */
[----:B------:R-:W-:Y:S01]  /*22ae0*/  FFMA R30, R33, -1.8477590084075927734, R30 ;  /* 0xbfec835e211e7823 */ /* 0x000fe2000000001e */
[----:B------:R-:W-:Y:S01]  /*22af0*/  FFMA R33, R34, 0.19891236722469329834, R42 ;  /* 0x3e4bafaf22217823 */ /* 0x000fe2000000002a */
[--C-:B------:R-:W-:Y:S01]  /*22b00*/  FFMA R44, R40, -1.8477590084075927734, R31.reuse ;  /* 0xbfec835e282c7823 */ /* 0x100fe2000000001f */
[----:B------:R-:W-:Y:S01]  /*22b10*/  FFMA R42, R42, -0.19891236722469329834, R34 ;  /* 0xbe4bafaf2a2a7823 */ /* 0x000fe20000000022 */
[----:B------:R-:W-:Y:S01]  /*22b20*/  FFMA R40, R40, 1.8477590084075927734, R31 ;  /* 0x3fec835e28287823 */ /* 0x000fe2000000001f */
[----:B------:R-:W-:Y:S01]  /*22b30*/  FSEL R12, R12, RZ, P3 ;  /* 0x000000ff0c0c7208 */ /* 0x000fe20001800000 */
[----:B------:R-:W-:Y:S01]  /*22b40*/  FFMA R31, R17, 0.66817861795425415039, R32 ;  /* 0x3f2b0dc1111f7823 */ /* 0x000fe20000000020 */
[----:B------:R-:W-:Y:S01]  /*22b50*/  FFMA R17, R32, -0.66817861795425415039, R17 ;  /* 0xbf2b0dc120117823 */ /* 0x000fe20000000011 */
[----:B------:R-:W4:Y:S01]  /*22b60*/  LDL.LU R53, [R1+0x5c] ;  /* 0x00005c0001357983 */ /* 0x000f220000300800 */
[C-C-:B------:R-:W-:Y:S01]  /*22b70*/  FFMA R43, R42.reuse, -1.9615705013275146484, R30.reuse ;  /* 0xbffb14be2a2b7823 */ /* 0x140fe2000000001e */
[----:B------:R-:W-:-:S02]  /*22b80*/  FFMA R42, R42, 1.9615705013275146484, R30 ;  /* 0x3ffb14be2a2a7823 */ /* 0x000fc4000000001e */
[----:B------:R-:W4:Y:S01]  /*22b90*/  LDL.LU R52, [R1+0x50] ;  /* 0x0000500001347983 */ /* 0x000f220000300800 */
[C-C-:B------:R-:W-:Y:S01]  /*22ba0*/  FFMA R41, R17.reuse, -1.6629391908645629883, R40.reuse ;  /* 0xbfd4db3111297823 */ /* 0x140fe20000000028 */
[C-C-:B------:R-:W-:Y:S02]  /*22bb0*/  FADD R30, R12.reuse, R15.reuse ;  /* 0x0000000f0c1e7221 */ /* 0x140fe40000000000 */
[----:B------:R-:W4:Y:S01]  /*22bc0*/  LDL.LU R48, [R1+0x58] ;  /* 0x0000580001307983 */ /* 0x000f220000300800 */
[----:B------:R-:W-:Y:S01]  /*22bd0*/  FFMA R40, R17, 1.6629391908645629883, R40 ;  /* 0x3fd4db3111287823 */ /* 0x000fe20000000028 */
[----:B------:R-:W-:Y:S01]  /*22be0*/  FADD R12, R12, -R15 ;  /* 0x8000000f0c0c7221 */ /* 0x000fe20000000000 */
[----:B--2---:R-:W-:Y:S01]  /*22bf0*/  FFMA R15, R46, 0.41421356797218322754, R39 ;  /* 0x3ed413cd2e0f7823 */ /* 0x004fe20000000027 */
[----:B------:R-:W-:Y:S02]  /*22c00*/  FFMA R17, R39, 0.41421356797218322754, -R46 ;  /* 0x3ed413cd27117823 */ /* 0x000fe4000000082e */
[----:B------:R-:W2:Y:S01]  /*22c10*/  LDL.LU R46, [R1+0x68] ;  /* 0x00006800012e7983 */ /* 0x000ea20000300800 */
[--C-:B------:R-:W-:Y:S01]  /*22c20*/  FFMA R55, R33, -1.9615705013275146484, R51.reuse ;  /* 0xbffb14be21377823 */ /* 0x100fe20000000033 */
[--C-:B------:R-:W-:Y:S01]  /*22c30*/  FFMA R50, R31, -1.6629391908645629883, R44.reuse ;  /* 0xbfd4db311f327823 */ /* 0x100fe2000000002c */
[----:B------:R-:W-:Y:S01]  /*22c40*/  FFMA R51, R33, 1.9615705013275146484, R51 ;  /* 0x3ffb14be21337823 */ /* 0x000fe20000000033 */
[----:B------:R-:W-:Y:S01]  /*22c50*/  FFMA R44, R31, 1.6629391908645629883, R44 ;  /* 0x3fd4db311f2c7823 */ /* 0x000fe2000000002c */
[C-C-:B------:R-:W-:Y:S01]  /*22c60*/  FADD R31, R37.reuse, R38.reuse ;  /* 0x00000026251f7221 */ /* 0x140fe20000000000 */
[----:B------:R-:W-:-:S03]  /*22c70*/  FADD R33, R37, -R38 ;  /* 0x8000002625217221 */ /* 0x000fc60000000000 */
[----:B------:R-:W-:Y:S01]  /*22c80*/  FFMA R37, R31, 0.70710676908493041992, R36 ;  /* 0x3f3504f31f257823 */ /* 0x000fe20000000024 */
[C-C-:B---3--:R-:W-:Y:S01]  /*22c90*/  FFMA R34, R33.reuse, 0.70710676908493041992, R35.reuse ;  /* 0x3f3504f321227823 */ /* 0x148fe20000000023 */
[----:B------:R-:W-:Y:S01]  /*22ca0*/  FFMA R32, R33, -0.70710676908493041992, R35 ;  /* 0xbf3504f321207823 */ /* 0x000fe20000000023 */
[C-C-:B------:R-:W-:Y:S01]  /*22cb0*/  FFMA R33, R15.reuse, 1.8477590084075927734, R30.reuse ;  /* 0x3fec835e0f217823 */ /* 0x140fe2000000001e */
[----:B------:R-:W-:Y:S01]  /*22cc0*/  FFMA R15, R15, -1.8477590084075927734, R30 ;  /* 0xbfec835e0f0f7823 */ /* 0x000fe2000000001e */
[----:B------:R-:W-:Y:S01]  /*22cd0*/  FFMA R30, R34, 0.19891236722469329834, R37 ;  /* 0x3e4bafaf221e7823 */ /* 0x000fe20000000025 */
[----:B------:R-:W-:Y:S01]  /*22ce0*/  FFMA R31, R31, -0.70710676908493041992, R36 ;  /* 0xbf3504f31f1f7823 */ /* 0x000fe20000000024 */
[----:B------:R-:W-:Y:S01]  /*22cf0*/  FFMA R37, R37, -0.19891236722469329834, R34 ;  /* 0xbe4bafaf25257823 */ /* 0x000fe20000000022 */
[C-C-:B------:R-:W-:Y:S01]  /*22d00*/  FFMA R35, R17.reuse, -1.8477590084075927734, R12.reuse ;  /* 0xbfec835e11237823 */ /* 0x140fe2000000000c */
[C-C-:B------:R-:W-:Y:S01]  /*22d10*/  FFMA R34, R30.reuse, -1.9615705013275146484, R33.reuse ;  /* 0xbffb14be1e227823 */ /* 0x140fe20000000021 */
[----:B------:R-:W-:Y:S01]  /*22d20*/  FFMA R30, R30, 1.9615705013275146484, R33 ;  /* 0x3ffb14be1e1e7823 */ /* 0x000fe20000000021 */
[----:B------:R-:W-:Y:S01]  /*22d30*/  FFMA R12, R17, 1.8477590084075927734, R12 ;  /* 0x3fec835e110c7823 */ /* 0x000fe2000000000c */
[----:B------:R-:W-:Y:S01]  /*22d40*/  FFMA R17, R31, 0.66817861795425415039, R32 ;  /* 0x3f2b0dc11f117823 */ /* 0x000fe20000000020 */
[----:B------:R-:W-:Y:S01]  /*22d50*/  FSEL R10, R10, RZ, P0 ;  /* 0x000000ff0a0a7208 */ /* 0x000fe20000000000 */
[----:B------:R-:W-:Y:S01]  /*22d60*/  FFMA R31, R32, -0.66817861795425415039, R31 ;  /* 0xbf2b0dc1201f7823 */ /* 0x000fe2000000001f */
[----:B------:R-:W-:Y:S01]  /*22d70*/  FSEL R11, R11, RZ, P2 ;  /* 0x000000ff0b0b7208 */ /* 0x000fe20001000000 */
[----:B------:R0:W-:Y:S01]  /*22d80*/  STL [R1+0x64], R34 ;  /* 0x0000642201007387 */ /* 0x0001e20000100800 */
[C-C-:B------:R-:W-:Y:S01]  /*22d90*/  FFMA R36, R37.reuse, -1.9615705013275146484, R15.reuse ;  /* 0xbffb14be25247823 */ /* 0x140fe2000000000f */
[----:B------:R-:W-:-:S02]  /*22da0*/  FFMA R37, R37, 1.9615705013275146484, R15 ;  /* 0x3ffb14be25257823 */ /* 0x000fc4000000000f */
[----:B------:R1:W-:Y:S01]  /*22db0*/  STL [R1+0x60], R30 ;  /* 0x0000601e01007387 */ /* 0x0003e20000100800 */
[C-C-:B------:R-:W-:Y:S01]  /*22dc0*/  FFMA R38, R31.reuse, -1.6629391908645629883, R12.reuse ;  /* 0xbfd4db311f267823 */ /* 0x140fe2000000000c */
[----:B------:R-:W-:Y:S01]  /*22dd0*/  FFMA R39, R31, 1.6629391908645629883, R12 ;  /* 0x3fd4db311f277823 */ /* 0x000fe2000000000c */
[----:B------:R-:W-:Y:S01]  /*22de0*/  FADD R12, R10, R11 ;  /* 0x0000000b0a0c7221 */ /* 0x000fe20000000000 */
[C-C-:B----4-:R-:W-:Y:S01]  /*22df0*/  FADD R15, R48.reuse, R52.reuse ;  /* 0x00000034300f7221 */ /* 0x150fe20000000000 */
[C-C-:B0-----:R-:W-:Y:S01]  /*22e00*/  FFMA R34, R17.reuse, -1.6629391908645629883, R35.reuse ;  /* 0xbfd4db3111227823 */ /* 0x141fe20000000023 */
[----:B------:R-:W-:Y:S01]  /*22e10*/  FFMA R35, R17, 1.6629391908645629883, R35 ;  /* 0x3fd4db3111237823 */ /* 0x000fe20000000023 */
[----:B-1----:R-:W-:Y:S01]  /*22e20*/  FADD R30, R48, -R52 ;  /* 0x80000034301e7221 */ /* 0x002fe20000000000 */
[----:B------:R-:W-:Y:S01]  /*22e30*/  FADD R10, R10, -R11 ;  /* 0x8000000b0a0a7221 */ /* 0x000fe20000000000 */
[----:B------:R-:W-:Y:S01]  /*22e40*/  FFMA R17, R29, 0.41421356797218322754, R53 ;  /* 0x3ed413cd1d117823 */ /* 0x000fe20000000035 */
[----:B------:R-:W3:Y:S01]  /*22e50*/  LDL.LU R54, [R1+0x30] ;  /* 0x0000300001367983 */ /* 0x000ee20000300800 */
[C-C-:B------:R-:W-:Y:S01]  /*22e60*/  FFMA R11, R30.reuse, -0.70710676908493041992, R28.reuse ;  /* 0xbf3504f31e0b7823 */ /* 0x140fe2000000001c */
[----:B------:R-:W-:Y:S01]  /*22e70*/  FFMA R30, R30, 0.70710676908493041992, R28 ;  /* 0x3f3504f31e1e7823 */ /* 0x000fe2000000001c */
[C-C-:B------:R-:W-:Y:S01]  /*22e80*/  FFMA R28, R17.reuse, 1.8477590084075927734, R12.reuse ;  /* 0x3fec835e111c7823 */ /* 0x140fe2000000000c */
[----:B------:R-:W-:Y:S01]  /*22e90*/  FFMA R12, R17, -1.8477590084075927734, R12 ;  /* 0xbfec835e110c7823 */ /* 0x000fe2000000000c */
[----:B------:R-:W-:Y:S01]  /*22ea0*/  FFMA R29, R53, 0.41421356797218322754, -R29 ;  /* 0x3ed413cd351d7823 */ /* 0x000fe2000000081d */
[----:B------:R-:W3:Y:S04]  /*22eb0*/  LDL.LU R48, [R1+0x48] ;  /* 0x0000480001307983 */ /* 0x000ee80000300800 */
[----:B------:R-:W4:Y:S01]  /*22ec0*/  LDL.LU R53, [R1+0x40] ;  /* 0x0000400001357983 */ /* 0x000f220000300800 */
[----:B--2---:R-:W-:-:S04]  /*22ed0*/  FFMA R31, R15, 0.70710676908493041992, R46 ;  /* 0x3f3504f30f1f7823 */ /* 0x004fc8000000002e */
[----:B------:R-:W-:Y:S01]  /*22ee0*/  FFMA R17, R30, 0.19891236722469329834, R31 ;  /* 0x3e4bafaf1e117823 */ /* 0x000fe2000000001f */
[----:B------:R-:W-:Y:S01]  /*22ef0*/  FFMA R31, R31, -0.19891236722469329834, R30 ;  /* 0xbe4bafaf1f1f7823 */ /* 0x000fe2000000001e */
[----:B------:R-:W-:Y:S02]  /*22f00*/  FFMA R15, R15, -0.70710676908493041992, R46 ;  /* 0xbf3504f30f0f7823 */ /* 0x000fe4000000002e */
[----:B------:R-:W-:Y:S01]  /*22f10*/  FFMA R30, R17, -1.9615705013275146484, R28 ;  /* 0xbffb14be111e7823 */ /* 0x000fe2000000001c */
[----:B------:R-:W4:Y:S04]  /*22f20*/  LDL.LU R46, [R1+0x44] ;  /* 0x00004400012e7983 */ /* 0x000f280000300800 */
[----:B------:R0:W-:Y:S04]  /*22f30*/  STL [R1+0x50], R30 ;  /* 0x0000501e01007387 */ /* 0x0001e80000100800 */
[----:B------:R-:W2:Y:S01]  /*22f40*/  LDL.LU R52, [R1+0x4c] ;  /* 0x00004c0001347983 */ /* 0x000ea20000300800 */
[----:B------:R-:W-:Y:S01]  /*22f50*/  FSEL R8, R8, RZ, P4 ;  /* 0x000000ff08087208 */ /* 0x000fe20002000000 */
[C-C-:B0-----:R-:W-:Y:S01]  /*22f60*/  FFMA R30, R29.reuse, -1.8477590084075927734, R10.reuse ;  /* 0xbfec835e1d1e7823 */ /* 0x141fe2000000000a */
[----:B------:R-:W-:Y:S01]  /*22f70*/  FFMA R10, R29, 1.8477590084075927734, R10 ;  /* 0x3fec835e1d0a7823 */ /* 0x000fe2000000000a */
[----:B------:R-:W-:Y:S01]  /*22f80*/  FFMA R29, R15, 0.66817861795425415039, R11 ;  /* 0x3f2b0dc10f1d7823 */ /* 0x000fe2000000000b */
[----:B------:R-:W-:Y:S01]  /*22f90*/  FFMA R17, R17, 1.9615705013275146484, R28 ;  /* 0x3ffb14be11117823 */ /* 0x000fe2000000001c */
[----:B------:R-:W-:Y:S01]  /*22fa0*/  FMUL R9, R9, 1.4142135381698608398 ;  /* 0x3fb504f309097820 */ /* 0x000fe20000400000 */
[----:B------:R-:W-:Y:S01]  /*22fb0*/  LOP3.LUT P4, RZ, R0, 0x1, RZ, 0xc0, !PT ;  /* 0x0000000100ff7812 */ /* 0x000fe2000788c0ff */
[C-C-:B------:R-:W-:Y:S01]  /*22fc0*/  FFMA R28, R29.reuse, -1.6629391908645629883, R30.reuse ;  /* 0xbfd4db311d1c7823 */ /* 0x140fe2000000001e */
[----:B------:R-:W-:Y:S01]  /*22fd0*/  FFMA R29, R29, 1.6629391908645629883, R30 ;  /* 0x3fd4db311d1d7823 */ /* 0x000fe2000000001e */
[C-C-:B------:R-:W-:Y:S01]  /*22fe0*/  FFMA R30, R31.reuse, -1.9615705013275146484, R12.reuse ;  /* 0xbffb14be1f1e7823 */ /* 0x140fe2000000000c */
[----:B------:R-:W-:Y:S01]  /*22ff0*/  FFMA R31, R31, 1.9615705013275146484, R12 ;  /* 0x3ffb14be1f1f7823 */ /* 0x000fe2000000000c */
[----:B------:R-:W-:Y:S01]  /*23000*/  FFMA R11, R11, -0.66817861795425415039, R15 ;  /* 0xbf2b0dc10b0b7823 */ /* 0x000fe2000000000f */
[----:B------:R-:W-:Y:S01]  /*23010*/  FSEL R12, R9, RZ, P4 ;  /* 0x000000ff090c7208 */ /* 0x000fe20002000000 */
[----:B------:R-:W-:Y:S01]  /*23020*/  FMUL R14, R14, 1.4142135381698608398 ;  /* 0x3fb504f30e0e7820 */ /* 0x000fe20000400000 */
[----:B------:R-:W-:Y:S01]  /*23030*/  LOP3.LUT P6, RZ, R0, 0x20000, RZ, 0xc0, !PT ;  /* 0x0002000000ff7812 */ /* 0x000fe200078cc0ff */
[C-C-:B------:R-:W-:Y:S01]  /*23040*/  FFMA R32, R11.reuse, -1.6629391908645629883, R10.reuse ;  /* 0xbfd4db310b207823 */ /* 0x140fe2000000000a */
[----:B------:R-:W-:Y:S01]  /*23050*/  FFMA R33, R11, 1.6629391908645629883, R10 ;  /* 0x3fd4db310b217823 */ /* 0x000fe2000000000a */
[C-C-:B------:R-:W-:Y:S01]  /*23060*/  FADD R9, R8.reuse, R12.reuse ;  /* 0x0000000c08097221 */ /* 0x140fe20000000000 */
[----:B------:R-:W-:Y:S01]  /*23070*/  FADD R10, R8, -R12 ;  /* 0x8000000c080a7221 */ /* 0x000fe20000000000 */
[----:B------:R-:W2:Y:S01]  /*23080*/  LDL.LU R56, [R1+0x3c] ;  /* 0x00003c0001387983 */ /* 0x000ea20000300800 */
[----:B---3--:R-:W-:Y:S01]  /*23090*/  FFMA R8, R54, 0.41421356797218322754, R48 ;  /* 0x3ed413cd36087823 */ /* 0x008fe20000000030 */
[----:B------:R-:W-:Y:S01]  /*230a0*/  FFMA R11, R48, 0.41421356797218322754, -R54 ;  /* 0x3ed413cd300b7823 */ /* 0x000fe20000000836 */
[C-C-:B----4-:R-:W-:Y:S01]  /*230b0*/  FADD R48, R46.reuse, R53.reuse ;  /* 0x000000352e307221 */ /* 0x150fe20000000000 */
[----:B------:R-:W-:-:S03]  /*230c0*/  FADD R46, R46, -R53 ;  /* 0x800000352e2e7221 */ /* 0x000fc60000000000 */
[C-C-:B--2---:R-:W-:Y:S01]  /*230d0*/  FFMA R15, R48.reuse, 0.70710676908493041992, R52.reuse ;  /* 0x3f3504f3300f7823 */ /* 0x144fe20000000034 */
[----:B------:R-:W-:Y:S01]  /*230e0*/  FFMA R48, R48, -0.70710676908493041992, R52 ;  /* 0xbf3504f330307823 */ /* 0x000fe20000000034 */
[C-C-:B------:R-:W-:Y:S01]  /*230f0*/  FFMA R52, R46.reuse, 0.70710676908493041992, R13.reuse ;  /* 0x3f3504f32e347823 */ /* 0x140fe2000000000d */
[----:B------:R-:W-:Y:S01]  /*23100*/  FFMA R12, R46, -0.70710676908493041992, R13 ;  /* 0xbf3504f32e0c7823 */ /* 0x000fe2000000000d */
[C-C-:B------:R-:W-:Y:S01]  /*23110*/  FFMA R46, R8.reuse, 1.8477590084075927734, R9.reuse ;  /* 0x3fec835e082e7823 */ /* 0x140fe20000000009 */
[----:B------:R-:W-:Y:S01]  /*23120*/  FFMA R13, R8, -1.8477590084075927734, R9 ;  /* 0xbfec835e080d7823 */ /* 0x000fe20000000009 */
[----:B------:R-:W-:Y:S01]  /*23130*/  FFMA R9, R52, 0.19891236722469329834, R15 ;  /* 0x3e4bafaf34097823 */ /* 0x000fe2000000000f */
[----:B------:R-:W-:Y:S01]  /*23140*/  FFMA R15, R15, -0.19891236722469329834, R52 ;  /* 0xbe4bafaf0f0f7823 */ /* 0x000fe20000000034 */
[----:B------:R-:W-:Y:S02]  /*23150*/  FFMA R52, R11, -1.8477590084075927734, R10 ;  /* 0xbfec835e0b347823 */ /* 0x000fe4000000000a */
[C-C-:B------:R-:W-:Y:S01]  /*23160*/  FFMA R8, R9.reuse, -1.9615705013275146484, R46.reuse ;  /* 0xbffb14be09087823 */ /* 0x140fe2000000002e */
[----:B------:R-:W-:Y:S01]  /*23170*/  FFMA R9, R9, 1.9615705013275146484, R46 ;  /* 0x3ffb14be09097823 */ /* 0x000fe2000000002e */
[----:B------:R-:W-:Y:S01]  /*23180*/  FFMA R46, R11, 1.8477590084075927734, R10 ;  /* 0x3fec835e0b2e7823 */ /* 0x000fe2000000000a */
[----:B------:R-:W-:Y:S01]  /*23190*/  FFMA R11, R48, 0.66817861795425415039, R12 ;  /* 0x3f2b0dc1300b7823 */ /* 0x000fe2000000000c */
[----:B------:R-:W-:Y:S01]  /*231a0*/  FFMA R48, R12, -0.66817861795425415039, R48 ;  /* 0xbf2b0dc10c307823 */ /* 0x000fe20000000030 */
[----:B------:R-:W-:-:S02]  /*231b0*/  FFMA R12, R15, -1.9615705013275146484, R13 ;  /* 0xbffb14be0f0c7823 */ /* 0x000fc4000000000d */
[C-C-:B------:R-:W-:Y:S01]  /*231c0*/  FFMA R10, R11.reuse, -1.6629391908645629883, R52.reuse ;  /* 0xbfd4db310b0a7823 */ /* 0x140fe20000000034 */
[----:B------:R-:W-:Y:S01]  /*231d0*/  FFMA R11, R11, 1.6629391908645629883, R52 ;  /* 0x3fd4db310b0b7823 */ /* 0x000fe20000000034 */
[----:B------:R-:W-:Y:S01]  /*231e0*/  FMUL R52, R45, 1.4142135381698608398 ;  /* 0x3fb504f32d347820 */ /* 0x000fe20000400000 */
[----:B------:R-:W-:Y:S01]  /*231f0*/  FFMA R13, R15, 1.9615705013275146484, R13 ;  /* 0x3ffb14be0f0d7823 */ /* 0x000fe2000000000d */
[----:B------:R-:W-:Y:S01]  /*23200*/  FSEL R45, R14, RZ, P6 ;  /* 0x000000ff0e2d7208 */ /* 0x000fe20003000000 */
[C-C-:B------:R-:W-:Y:S01]  /*23210*/  FFMA R14, R48.reuse, -1.6629391908645629883, R46.reuse ;  /* 0xbfd4db31300e7823 */ /* 0x140fe2000000002e */
[----:B------:R-:W-:Y:S02]  /*23220*/  FFMA R15, R48, 1.6629391908645629883, R46 ;  /* 0x3fd4db31300f7823 */ /* 0x000fe4000000002e */
[----:B------:R-:W2:Y:S04]  /*23230*/  LDL.LU R46, [R1+0x38] ;  /* 0x00003800012e7983 */ /* 0x000ea80000300800 */
[----:B------:R-:W3:Y:S01]  /*23240*/  LDL.LU R48, [R1+0x34] ;  /* 0x0000340001307983 */ /* 0x000ee20000300800 */
[----:B------:R-:W-:-:S04]  /*23250*/  LOP3.LUT P5, RZ, R0, 0x10000, RZ, 0xc0, !PT ;  /* 0x0001000000ff7812 */ /* 0x000fc800078ac0ff */
        /* <DEDUP_REMOVED lines=24> */
[----:B------:R-:W3:Y:S01]  /*233e0*/  LDL.LU R52, [R1+0xbc] ;  /* 0x0000bc0001347983 */ /* 0x000ee20000300800 */
[C-C-:B------:R-:W-:Y:S01]  /*233f0*/  FFMA R48, R45.reuse, 1.6629391908645629883, R53.reuse ;  /* 0x3fd4db312d307823 */ /* 0x140fe20000000035 */
[C---:B------:R-:W-:Y:S01]  /*23400*/  LOP3.LUT P3, RZ, R0.reuse, 0x8000, RZ, 0xc0, !PT ;  /* 0x0000800000ff7812 */ /* 0x040fe2000786c0ff */
[----:B0-----:R-:W-:Y:S01]  /*23410*/  FFMA R56, R45, -1.6629391908645629883, R53 ;  /* 0xbfd4db312d387823 */ /* 0x001fe20000000035 */
[----:B------:R-:W-:Y:S01]  /*23420*/  FMUL R45, R61, 1.4142135381698608398 ;  /* 0x3fb504f33d2d7820 */ /* 0x000fe20000400000 */
[----:B------:R-:W-:-:S03]  /*23430*/  LOP3.LUT P1, RZ, R0, 0x4000, RZ, 0xc0, !PT ;  /* 0x0000400000ff7812 */ /* 0x000fc6000782c0ff */
[----:B------:R-:W-:Y:S01]  /*23440*/  STL [R1+0x8], R56 ;  /* 0x0000083801007387 */ /* 0x000fe20000100800 */
[----:B------:R-:W-:-:S03]  /*23450*/  FSEL R45, R45, RZ, P1 ;  /* 0x000000ff2d2d7208 */ /* 0x000fc60000800000 */
[----:B------:R0:W-:Y:S02]  /*23460*/  STL [R1+0x4], R48 ;  /* 0x0000043001007387 */ /* 0x0001e40000100800 */
[----:B0-----:R-:W-:-:S05]  /*23470*/  FFMA R48, R18, -1.9615705013275146484, R19 ;  /* 0xbffb14be12307823 */ /* 0x001fca0000000013 */
[----:B------:R0:W-:Y:S01]  /*23480*/  STL [R1], R48 ;  /* 0x0000003001007387 */ /* 0x0001e20000100800 */
[----:B------:R-:W-:-:S03]  /*23490*/  FFMA R19, R18, 1.9615705013275146484, R19 ;  /* 0x3ffb14be12137823 */ /* 0x000fc60000000013 */
[----:B------:R-:W4:Y:S01]  /*234a0*/  LDL.LU R56, [R1+0x1c] ;  /* 0x00001c0001387983 */ /* 0x000f220000300800 */
[C-C-:B------:R-:W-:Y:S01]  /*234b0*/  FFMA R18, R46.reuse, -1.6629391908645629883, R16.reuse ;  /* 0xbfd4db312e127823 */ /* 0x140fe20000000010 */
[----:B------:R-:W-:Y:S01]  /*234c0*/  FFMA R16, R46, 1.6629391908645629883, R16 ;  /* 0x3fd4db312e107823 */ /* 0x000fe20000000010 */
[----:B--2---:R-:W-:Y:S02]  /*234d0*/  FMUL R53, R54, 1.4142135381698608398 ;  /* 0x3fb504f336357820 */ /* 0x004fe40000400000 */
[----:B------:R-:W2:Y:S03]  /*234e0*/  LDL.LU R54, [R1+0x18] ;  /* 0x0000180001367983 */ /* 0x000ea60000300800 */
[----:B------:R-:W-:-:S05]  /*234f0*/  FSEL R53, R53, RZ, P3 ;  /* 0x000000ff35357208 */ /* 0x000fca0001800000 */
[C-C-:B0-----:R-:W-:Y:S01]  /*23500*/  FADD R48, R53.reuse, R45.reuse ;  /* 0x0000002d35307221 */ /* 0x141fe20000000000 */
[----:B------:R-:W-:Y:S01]  /*23510*/  FADD R53, R53, -R45 ;  /* 0x8000002d35357221 */ /* 0x000fe20000000000 */
[----:B------:R-:W-:Y:S01]  /*23520*/  FFMA R45, R23, 0.41421356797218322754, R21 ;  /* 0x3ed413cd172d7823 */ /* 0x000fe20000000015 */
[----:B------:R-:W-:Y:S01]  /*23530*/  FFMA R21, R21, 0.41421356797218322754, -R23 ;  /* 0x3ed413cd15157823 */ /* 0x000fe20000000817 */
[C-C-:B------:R-:W-:Y:S01]  /*23540*/  FADD R23, R20.reuse, R22.reuse ;  /* 0x0000001614177221 */ /* 0x140fe20000000000 */
[----:B------:R-:W-:-:S04]  /*23550*/  FADD R20, R20, -R22 ;  /* 0x8000001614147221 */ /* 0x000fc80000000000 */
[C---:B------:R-:W-:Y:S01]  /*23560*/  FFMA R46, R20.reuse, -0.70710676908493041992, R24 ;  /* 0xbf3504f3142e7823 */ /* 0x040fe20000000018 */
[C-C-:B---3--:R-:W-:Y:S01]  /*23570*/  FFMA R22, R23.reuse, 0.70710676908493041992, R52.reuse ;  /* 0x3f3504f317167823 */ /* 0x148fe20000000034 */
[----:B------:R-:W-:Y:S01]  /*23580*/  FFMA R23, R23, -0.70710676908493041992, R52 ;  /* 0xbf3504f317177823 */ /* 0x000fe20000000034 */
[----:B------:R-:W-:Y:S01]  /*23590*/  FFMA R52, R20, 0.70710676908493041992, R24 ;  /* 0x3f3504f314347823 */ /* 0x000fe20000000018 */
[C-C-:B------:R-:W-:Y:S01]  /*235a0*/  FFMA R20, R45.reuse, 1.8477590084075927734, R48.reuse ;  /* 0x3fec835e2d147823 */ /* 0x140fe20000000030 */
[----:B------:R-:W-:Y:S02]  /*235b0*/  FFMA R24, R45, -1.8477590084075927734, R48 ;  /* 0xbfec835e2d187823 */ /* 0x000fe40000000030 */
        /* <DEDUP_REMOVED lines=138> */
[----:B0-----:R-:W-:Y:S04]  /*23e60*/  STL [R1+0x108], R52 ;  /* 0x0001083401007387 */ /* 0x001fe80000100800 */
        /* <DEDUP_REMOVED lines=21> */
[----:B------:R-:W2:Y:S04]  /*23fc0*/  LDS R2, [R46+0x10] ;  /* 0x000010002e027984 */ /* 0x000ea80000000800 */
[----:B0-----:R-:W3:Y:S04]  /*23fd0*/  LDL.LU R17, [R1+0xc] ;  /* 0x00000c0001117983 */ /* 0x001ee80000300800 */
[----:B------:R-:W4:Y:S04]  /*23fe0*/  LDL.LU R50, [R1+0x4] ;  /* 0x0000040001327983 */ /* 0x000f280000300800 */
        /* <DEDUP_REMOVED lines=8> */
[----:B--2---:R-:W-:Y:S04]  /*24070*/  STL [R1+0x50], R2 ;  /* 0x0000500201007387 */ /* 0x004fe80000100800 */
[----:B------:R-:W2:Y:S04]  /*24080*/  LDL.LU R52, [R1] ;  /* 0x0000000001347983 */ /* 0x000ea80000300800 */
        /* <DEDUP_REMOVED lines=9> */
[----:B------:R-:W1:Y:S04]  /*24120*/  LDS R2, [R46+0x10] ;  /* 0x000010002e027984 */ /* 0x000e680000000800 */
[----:B------:R-:W4:Y:S04]  /*24130*/  LDL.LU R4, [R1+0x8] ;  /* 0x0000080001047983 */ /* 0x000f280000300800 */
[----:B------:R-:W4:Y:S04]  /*24140*/  LDL.LU R48, [R1+0x10] ;  /* 0x0000100001307983 */ /* 0x000f280000300800 */
[----:B0-----:R-:W4:Y:S04]  /*24150*/  LDL.LU R11, [R1+0x2c] ;  /* 0x00002c00010b7983 */ /* 0x001f280000300800 */
[----:B------:R-:W4:Y:S04]  /*24160*/  LDL.LU R9, [R1+0x14] ;  /* 0x0000140001097983 */ /* 0x000f280000300800 */
[----:B------:R-:W-:Y:S04]  /*24170*/  LDS R20, [R46] ;  /* 0x000000002e147984 */ /* 0x000fe80000000800 */
[----:B------:R-:W-:Y:S04]  /*24180*/  LDS R21, [R46+0x4] ;  /* 0x000004002e157984 */ /* 0x000fe80000000800 */
[----:B------:R-:W-:Y:S04]  /*24190*/  LDS R22, [R46+0x8] ;  /* 0x000008002e167984 */ /* 0x000fe80000000800 */
[----:B------:R-:W-:Y:S04]  /*241a0*/  LDS R23, [R46+0xc] ;  /* 0x00000c002e177984 */ /* 0x000fe80000000800 */
[----:B------:R-:W-:Y:S04]  /*241b0*/  LDS R24, [R46+0x14] ;  /* 0x000014002e187984 */ /* 0x000fe80000000800 */
[----:B-1----:R0:W-:Y:S04]  /*241c0*/  STL [R1+0x60], R2 ;  /* 0x0000600201007387 */ /* 0x0021e80000100800 */
[----:B------:R-:W4:Y:S04]  /*241d0*/  LDL.LU R3, [R1+0x24] ;  /* 0x0000240001037983 */ /* 0x000f280000300800 */
[----:B------:R-:W4:Y:S04]  /*241e0*/  LDL.LU R5, [R1+0x20] ;  /* 0x0000200001057983 */ /* 0x000f280000300800 */
[----:B------:R-:W4:Y:S04]  /*241f0*/  LDL.LU R7, [R1+0x1c] ;  /* 0x00001c0001077983 */ /* 0x000f280000300800 */
[----:B------:R-:W4:Y:S04]  /*24200*/  LDL.LU R49, [R1+0x28] ;  /* 0x0000280001317983 */ /* 0x000f280000300800 */
[----:B0-----:R-:W4:Y:S04]  /*24210*/  LDL.LU R2, [R1+0x18] ;  /* 0x0000180001027983 */ /* 0x001f280000300800 */
[----:B------:R-:W4:Y:S04]  /*24220*/  LDL.LU R47, [R1+0x40] ;  /* 0x00004000012f7983 */ /* 0x000f280000300800 */
[----:B------:R-:W-:Y:S04]  /*24230*/  LDS R25, [R46+0x18] ;  /* 0x000018002e197984 */ /* 0x000fe80000000800 */
[----:B------:R-:W-:Y:S01]  /*24240*/  LDS R26, [R46+0x1c] ;  /* 0x00001c002e1a7984 */ /* 0x000fe20000000800 */
[----:B------:R-:W-:-:S03]  /*24250*/  NOP ;  /* 0x0000000000007918 */ /* 0x000fc60000000000 */
[----:B--2---:R0:W-:Y:S04]  /*24260*/  STS [R45+0x18c], R52 ;  /* 0x00018c342d007388 */ /* 0x0041e80000000800 */
[----:B0-----:R-:W2:Y:S04]  /*24270*/  LDL.LU R52, [R1+0x34] ;  /* 0x0000340001347983 */ /* 0x001ea80000300800 */
[----:B---3--:R-:W-:Y:S04]  /*24280*/  STS [R45], R17 ;  /* 0x000000112d007388 */ /* 0x008fe80000000800 */
[----:B------:R-:W-:Y:S04]  /*24290*/  STS [R45+0x84], R16 ;  /* 0x000084102d007388 */ /* 0x000fe80000000800 */
[----:B----4-:R-:W-:Y:S04]  /*242a0*/  STS [R45+0x108], R50 ;  /* 0x000108322d007388 */ /* 0x010fe80000000800 */
[----:B------:R-:W-:Y:S04]  /*242b0*/  STS [R45+0x210], R19 ;  /* 0x000210132d007388 */ /* 0x000fe80000000800 */
[----:B------:R-:W-:Y:S04]  /*242c0*/  STS [R45+0x318], R18 ;  /* 0x000318122d007388 */ /* 0x000fe80000000800 */
[----:B------:R-:W-:Y:S04]  /*242d0*/  STS [R45+0x294], R4 ;  /* 0x000294042d007388 */ /* 0x000fe80000000800 */
[----:B------:R0:W-:Y:S01]  /*242e0*/  STS [R45+0x39c], R48 ;  /* 0x00039c302d007388 */ /* 0x0001e20000000800 */
        /* <DEDUP_REMOVED lines=20> */
[----:B0-----:R-:W2:Y:S04]  /*24430*/  LDL.LU R48, [R1+0x30] ;  /* 0x0000300001307983 */ /* 0x001ea80000300800 */
[----:B------:R-:W2:Y:S04]  /*24440*/  LDL.LU R4, [R1+0x3c] ;  /* 0x00003c0001047983 */ /* 0x000ea80000300800 */
[----:B-1----:R-:W-:Y:S04]  /*24450*/  STL [R1+0x8], R8 ;  /* 0x0000080801007387 */ /* 0x002fe80000100800 */
[----:B---3--:R-:W3:Y:S04]  /*24460*/  LDL.LU R3, [R1+0x54] ;  /* 0x0000540001037983 */ /* 0x008ee80000300800 */
[----:B----4-:R-:W4:Y:S04]  /*24470*/  LDL.LU R7, [R1+0x48] ;  /* 0x0000480001077983 */ /* 0x010f280000300800 */
[----:B------:R-:W-:Y:S04]  /*24480*/  LDS R8, [R46+0x4] ;  /* 0x000004002e087984 */ /* 0x000fe80000000800 */
[----:B------:R-:W-:Y:S04]  /*24490*/  LDS R9, [R46+0x8] ;  /* 0x000008002e097984 */ /* 0x000fe80000000800 */
[----:B------:R-:W-:Y:S04]  /*244a0*/  LDS R10, [R46+0xc] ;  /* 0x00000c002e0a7984 */ /* 0x000fe80000000800 */
[----:B------:R-:W-:Y:S04]  /*244b0*/  LDS R5, [R46+0x10] ;  /* 0x000010002e057984 */ /* 0x000fe80000000800 */
[----:B------:R0:W-:Y:S04]  /*244c0*/  STL [R1+0x4], R2 ;  /* 0x0000040201007387 */ /* 0x0001e80000100800 */
[----:B------:R-:W4:Y:S04]  /*244d0*/  LDL.LU R49, [R1+0x58] ;  /* 0x0000580001317983 */ /* 0x000f280000300800 */
[----:B------:R-:W-:Y:S04]  /*244e0*/  LDS R11, [R46+0x14] ;  /* 0x000014002e0b7984 */ /* 0x000fe80000000800 */
[----:B0-----:R-:W4:Y:S04]  /*244f0*/  LDL.LU R2, [R1+0x44] ;  /* 0x0000440001027983 */ /* 0x001f280000300800 */
[----:B------:R-:W4:Y:S04]  /*24500*/  LDL.LU R47, [R1+0x5c] ;  /* 0x00005c00012f7983 */ /* 0x000f280000300800 */
[----:B------:R-:W-:Y:S04]  /*24510*/  LDS R12, [R46+0x18] ;  /* 0x000018002e0c7984 */ /* 0x000fe80000000800 */
[----:B------:R-:W-:Y:S01]  /*24520*/  LDS R13, [R46+0x1c] ;  /* 0x00001c002e0d7984 */ /* 0x000fe20000000800 */
[----:B------:R-:W-:-:S03]  /*24530*/  NOP ;  /* 0x0000000000007918 */ /* 0x000fc60000000000 */
[----:B--2---:R0:W-:Y:S04]  /*24540*/  STS [R45], R52 ;  /* 0x000000342d007388 */ /* 0x0041e80000000800 */
[----:B0-----:R-:W2:Y:S04]  /*24550*/  LDL.LU R52, [R1+0x108] ;  /* 0x0001080001347983 */ /* 0x001ea80000300800 */
[----:B------:R0:W-:Y:S04]  /*24560*/  STS [R45+0x84], R48 ;  /* 0x000084302d007388 */ /* 0x0001e80000000800 */
[----:B------:R-:W-:Y:S04]  /*24570*/  STS [R45+0x108], R4 ;  /* 0x000108042d007388 */ /* 0x000fe80000000800 */
[----:B---3--:R-:W-:Y:S04]  /*24580*/  STS [R45+0x18c], R3 ;  /* 0x00018c032d007388 */ /* 0x008fe80000000800 */
[----:B----4-:R-:W-:Y:S04]  /*24590*/  STS [R45+0x210], R7 ;  /* 0x000210072d007388 */ /* 0x010fe80000000800 */
[----:B------:R-:W-:Y:S04]  /*245a0*/  STS [R45+0x294], R49 ;  /* 0x000294312d007388 */ /* 0x000fe80000000800 */
[----:B------:R-:W-:Y:S04]  /*245b0*/  STS [R45+0x318], R2 ;  /* 0x000318022d007388 */ /* 0x000fe80000000800 */
[----:B------:R-:W-:Y:S01]  /*245c0*/  STS [R45+0x39c], R47 ;  /* 0x00039c2f2d007388 */ /* 0x000fe20000000800 */
[----:B------:R-:W-:-:S03]  /*245d0*/  NOP ;  /* 0x0000000000007918 */ /* 0x000fc60000000000 */
[----:B------:R-:W1:Y:S04]  /*245e0*/  LDS R7, [R46] ;  /* 0x000000002e077984 */ /* 0x000e680000000800 */
        /* <DEDUP_REMOVED lines=8> */
[----:B------:R-:W-:-:S02]  /*24670*/  FFMA R58, R60, -0.70710676908493041992, R56 ;  /* 0xbf3504f33c3a7823 */ /* 0x000fc40000000038 */
[----:B------:R-:W-:Y:S04]  /*24680*/  LDS R49, [R46+0x8] ;  /* 0x000008002e317984 */ /* 0x000fe80000000800 */
[----:B-1----:R-:W-:Y:S04]  /*24690*/  STL [R1+0xc], R7 ;  /* 0x00000c0701007387 */ /* 0x002fe80000100800 */
[----:B------:R-:W0:Y:S04]  /*246a0*/  LDS R7, [R46+0x14] ;  /* 0x000014002e077984 */ /* 0x000e280000000800 */
[----:B---3--:R-:W-:Y:S04]  /*246b0*/  STL [R1+0x54], R3 ;  /* 0x0000540301007387 */ /* 0x008fe80000100800 */
[----:B----4-:R-:W-:Y:S04]  /*246c0*/  STL [R1+0x48], R47 ;  /* 0x0000482f01007387 */ /* 0x010fe80000100800 */
[----:B------:R-:W-:Y:S04]  /*246d0*/  LDS R3, [R46+0x18] ;  /* 0x000018002e037984 */ /* 0x000fe80000000800 */
[----:B------:R-:W-:Y:S04]  /*246e0*/  LDS R47, [R46+0x1c] ;  /* 0x00001c002e2f7984 */ /* 0x000fe80000000800 */
[----:B0-----:R-:W-:Y:S01]  /*246f0*/  STL [R1+0x44], R7 ;  /* 0x0000440701007387 */ /* 0x001fe20000100800 */
[----:B------:R-:W-:Y:S01]  /*24700*/  NOP ;  /* 0x0000000000007918 */ /* 0x000fe20000000000 */
[C-C-:B--2---:R-:W-:Y:S01]  /*24710*/  FFMA R4, R52.reuse, 1.4142135381698608398, R48.reuse ;  /* 0x3fb504f334047823 */ /* 0x144fe20000000030 */
[----:B------:R-:W-:Y:S01]  /*24720*/  FFMA R48, R52, 1.4142135381698608398, -R48 ;  /* 0x3fb504f334307823 */ /* 0x000fe20000000830 */
[----:B------:R-:W-:Y:S01]  /*24730*/  FFMA R52, R60, 0.70710676908493041992, R56 ;  /* 0x3f3504f33c347823 */ /* 0x000fe20000000038 */
[C-C-:B------:R-:W-:Y:S01]  /*24740*/  FFMA R56, R57.reuse, -0.70710676908493041992, R54.reuse ;  /* 0xbf3504f339387823 */ /* 0x140fe20000000036 */
[----:B------:R-:W-:Y:S01]  /*24750*/  FFMA R54, R57, 0.70710676908493041992, R54 ;  /* 0x3f3504f339367823 */ /* 0x000fe20000000036 */
[----:B------:R-:W-:-:S02]  /*24760*/  FFMA R57, R59, -1.8477590084075927734, R48 ;  /* 0xbfec835e3b397823 */ /* 0x000fc40000000030 */
[----:B------:R-:W-:Y:S01]  /*24770*/  FFMA R60, R56, -0.66817861795425415039, R58 ;  /* 0xbf2b0dc1383c7823 */ /* 0x000fe2000000003a */
[----:B------:R-:W-:Y:S01]  /*24780*/  FFMA R58, R58, 0.66817861795425415039, R56 ;  /* 0x3f2b0dc13a3a7823 */ /* 0x000fe20000000038 */
[----:B------:R-:W-:-:S03]  /*24790*/  FFMA R48, R59, 1.8477590084075927734, R48 ;  /* 0x3fec835e3b307823 */ /* 0x000fc60000000030 */
[--C-:B------:R-:W-:Y:S01]  /*247a0*/  FFMA R59, R58, 1.6629391908645629883, R57.reuse ;  /* 0x3fd4db313a3b7823 */ /* 0x100fe20000000039 */
[C-C-:B------:R-:W-:Y:S01]  /*247b0*/  FFMA R56, R60.reuse, -1.6629391908645629883, R48.reuse ;  /* 0xbfd4db313c387823 */ /* 0x140fe20000000030 */
[----:B------:R-:W-:Y:S01]  /*247c0*/  FFMA R60, R60, 1.6629391908645629883, R48 ;  /* 0x3fd4db313c3c7823 */ /* 0x000fe20000000030 */
[----:B------:R-:W-:Y:S02]  /*247d0*/  FFMA R48, R58, -1.6629391908645629883, R57 ;  /* 0xbfd4db313a307823 */ /* 0x000fe40000000039 */
[----:B------:R0:W-:Y:S01]  /*247e0*/  STS [R45+0x108], R59 ;  /* 0x0001083b2d007388 */ /* 0x0001e20000000800 */
[C-C-:B------:R-:W-:Y:S01]  /*247f0*/  FFMA R57, R61.reuse, -1.8477590084075927734, R4.reuse ;  /* 0xbfec835e3d397823 */ /* 0x140fe20000000004 */
[----:B------:R-:W-:Y:S01]  /*24800*/  FFMA R58, R61, 1.8477590084075927734, R4 ;  /* 0x3fec835e3d3a7823 */ /* 0x000fe20000000004 */
[----:B0-----:R-:W-:Y:S01]  /*24810*/  FFMA R59, R54, 0.19891236722469329834, R52 ;  /* 0x3e4bafaf363b7823 */ /* 0x001fe20000000034 */
[----:B------:R-:W-:-:S04]  /*24820*/  FFMA R52, R52, -0.19891236722469329834, R54 ;  /* 0xbe4bafaf34347823 */ /* 0x000fc80000000036 */
[C-C-:B------:R-:W-:Y:S01]  /*24830*/  FFMA R54, R52.reuse, -1.9615705013275146484, R57.reuse ;  /* 0xbffb14be34367823 */ /* 0x140fe20000000039 */
[----:B------:R-:W-:Y:S01]  /*24840*/  FFMA R57, R52, 1.9615705013275146484, R57 ;  /* 0x3ffb14be34397823 */ /* 0x000fe20000000039 */
[----:B------:R-:W-:-:S03]  /*24850*/  FFMA R52, R59, 1.9615705013275146484, R58 ;  /* 0x3ffb14be3b347823 */ /* 0x000fc6000000003a */
[----:B------:R0:W-:Y:S04]  /*24860*/  STS [R45+0x18c], R54 ;  /* 0x00018c362d007388 */ /* 0x0001e80000000800 */
[----:B------:R1:W-:Y:S01]  /*24870*/  STS [R45+0x84], R60 ;  /* 0x0000843c2d007388 */ /* 0x0003e20000000800 */
[----:B0-----:R-:W-:-:S03]  /*24880*/  FFMA R54, R59, -1.9615705013275146484, R58 ;  /* 0xbffb14be3b367823 */ /* 0x001fc6000000003a */
[----:B------:R-:W-:Y:S04]  /*24890*/  STS [R45+0x210], R57 ;  /* 0x000210392d007388 */ /* 0x000fe80000000800 */
[----:B------:R-:W-:Y:S04]  /*248a0*/  STS [R45+0x294], R48 ;  /* 0x000294302d007388 */ /* 0x000fe80000000800 */
[----:B------:R-:W-:Y:S04]  /*248b0*/  STS [R45+0x318], R56 ;  /* 0x000318382d007388 */ /* 0x000fe80000000800 */
[----:B------:R-:W-:Y:S04]  /*248c0*/  STS [R45], R52 ;  /* 0x000000342d007388 */ /* 0x000fe80000000800 */
[----:B------:R-:W-:Y:S01]  /*248d0*/  STS [R45+0x39c], R54 ;  /* 0x00039c362d007388 */ /* 0x000fe20000000800 */
[----:B------:R-:W-:-:S03]  /*248e0*/  NOP ;  /* 0x0000000000007918 */ /* 0x000fc60000000000 */
[----:B------:R-:W0:Y:S04]  /*248f0*/  LDS R48, [R46+0x10] ;  /* 0x000010002e307984 */ /* 0x000e280000000800 */
[----:B------:R-:W2:Y:S04]  /*24900*/  LDS R7, [R46+0x18] ;  /* 0x000018002e077984 */ /* 0x000ea80000000800 */
[----:B------:R-:W3:Y:S01]  /*24910*/  LDS R4, [R46+0x14] ;  /* 0x000014002e047984 */ /* 0x000ee20000000800 */
[----:B-1----:R-:W-:-:S04]  /*24920*/  FMUL R60, R0, 1.4142135381698608398 ;  /* 0x3fb504f3003c7820 */ /* 0x002fc80000400000 */
        /* <DEDUP_REMOVED lines=21> */
[----:B------:R-:W-:Y:S01]  /*24a80*/  FFMA R55, R44, 1.9615705013275146484, R55 ;  /* 0x3ffb14be2c377823 */ /* 0x000fe20000000037 */
[C-C-:B------:R-:W-:Y:S01]  /*24a90*/  FFMA R53, R42.reuse, -1.6629391908645629883, R41.reuse ;  /* 0xbfd4db312a357823 */ /* 0x140fe20000000029 */
[----:B------:R-:W-:Y:S01]  /*24aa0*/  FFMA R51, R42, 1.6629391908645629883, R41 ;  /* 0x3fd4db312a337823 */ /* 0x000fe20000000029 */
[----:B------:R-:W-:Y:S04]  /*24ab0*/  LDS R44, [R46] ;  /* 0x000000002e2c7984 */ /* 0x000fe80000000800 */
[----:B0-----:R0:W-:Y:S04]  /*24ac0*/  STL [R1+0x18], R48 ;  /* 0x0000183001007387 */ /* 0x0011e80000100800 */
[----:B--2---:R-:W-:Y:S01]  /*24ad0*/  STL [R1+0xf8], R7 ;  /* 0x0000f80701007387 */ /* 0x004fe20000100800 */
[----:B------:R-:W-:-:S03]  /*24ae0*/  FMUL R52, R6, 1.4142135381698608398 ;  /* 0x3fb504f306347820 */ /* 0x000fc60000400000 */
[----:B------:R-:W-:Y:S01]  /*24af0*/  LDS R43, [R46+0x4] ;  /* 0x000004002e2b7984 */ /* 0x000fe20000000800 */
[C-C-:B0-----:R-:W-:Y:S01]  /*24b00*/  FFMA R48, R61.reuse, -1.9615705013275146484, R0.reuse ;  /* 0xbffb14be3d307823 */ /* 0x141fe20000000000 */
[----:B------:R-:W-:Y:S02]  /*24b10*/  FFMA R61, R61, 1.9615705013275146484, R0 ;  /* 0x3ffb14be3d3d7823 */ /* 0x000fe40000000000 */
[----:B---3--:R-:W-:Y:S04]  /*24b20*/  STL [R1+0x24], R4 ;  /* 0x0000240401007387 */ /* 0x008fe80000100800 */
        /* <DEDUP_REMOVED lines=570> */
[----:B------:R-:W-:Y:S01]  /*26ed0*/  FFMA R56, R56, 1.6629391908645629883, R24 ;  /* 0x3fd4db3138387823 */ /* 0x000fe20000000018 */
[C-C-:B------:R-:W-:Y:S01]  /*26ee0*/  FFMA R12, R17.reuse, -1.6629391908645629883, R13.reuse ;  /* 0xbfd4db31110c7823 */ /* 0x140fe2000000000d */
[----:B------:R-:W-:Y:S01]  /*26ef0*/  FFMA R8, R17, 1.6629391908645629883, R13 ;  /* 0x3fd4db3111087823 */ /* 0x000fe2000000000d */
[----:B------:R0:W1:Y:S01]  /*26f00*/  SHFL.IDX PT, R24, R47, RZ, 0x181f ;  /* 0x00181fff2f187589 */ /* 0x00006200000e0000 */
[----:B------:R-:W-:Y:S01]  /*26f10*/  FADD R17, R2, UR4 ;  /* 0x0000000402117e21 */ /* 0x000fe20008000000 */
[C-C-:B------:R-:W-:Y:S01]  /*26f20*/  FFMA R23, R19.reuse, -1.9615705013275146484, R22.reuse ;  /* 0xbffb14be13177823 */ /* 0x140fe20000000016 */
[----:B------:R-:W-:Y:S01]  /*26f30*/  FFMA R37, R32, 1.9615705013275146484, R31 ;  /* 0x3ffb14be20257823 */ /* 0x000fe2000000001f */
[----:B------:R-:W-:Y:S01]  /*26f40*/  FFMA R22, R19, 1.9615705013275146484, R22 ;  /* 0x3ffb14be13167823 */ /* 0x000fe20000000016 */
[----:B------:R-:W-:Y:S01]  /*26f50*/  FADD R17, R17, -UR5 ;  /* 0x8000000511117e21 */ /* 0x000fe20008000000 */
[----:B-1--4-:R0:W2:Y:S06]  /*26f60*/  SHFL.IDX PT, R13, R48, RZ, 0x181f ;  /* 0x00181fff300d7589 */ /* 0x0120ac00000e0000 */
.L_x_4739:
[----:B------:R-:W3:Y:S01]  /*26f70*/  LDL.LU R30, [R1+0xcc] ;  /* 0x0000cc00011e7983 */ /* 0x000ee20000300800 */
[----:B------:R-:W1:Y:S01]  /*26f80*/  LDCU UR4, c[0x0][0x398] ;  /* 0x00007300ff0477ac */ /* 0x000e620008000800 */
[----:B------:R-:W4:Y:S01]  /*26f90*/  LDC.64 R28, c[0x0][0x380] ;  /* 0x0000e000ff1c7b82 */ /* 0x000f220000000a00 */
[----:B-----5:R-:W-:Y:S02]  /*26fa0*/  SHF.R.S32.HI R60, RZ, 0x1f, R49 ;  /* 0x0000001fff3c7819 */ /* 0x020fe40000011431 */
[----:B-1----:R-:W-:Y:S01]  /*26fb0*/  MOV R19, UR4 ;  /* 0x0000000400137c02 */ /* 0x002fe20008000f00 */
[----:B------:R-:W1:Y:S04]  /*26fc0*/  LDCU UR4, c[0x0][0x3bc] ;  /* 0x00007780ff0477ac */ /* 0x000e680008000800 */
[----:B--2---:R-:W-:-:S05]  /*26fd0*/  IMAD R24, R24, R19, R13 ;  /* 0x0000001318187224 */ /* 0x004fca00078e020d */
[----:B------:R-:W-:Y:S02]  /*26fe0*/  SHF.R.S32.HI R32, RZ, 0x1f, R24 ;  /* 0x0000001fff207819 */ /* 0x000fe40000011418 */
[----:B------:R-:W-:-:S04]  /*26ff0*/  IADD3 R13, P0, PT, R49, R24, RZ ;  /* 0x00000018310d7210 */ /* 0x000fc80007f1e0ff */
[----:B------:R-:W-:Y:S01]  /*27000*/  IADD3.X R25, PT, PT, R60, R32, RZ, P0, !PT ;  /* 0x000000203c197210 */ /* 0x000fe200007fe4ff */
[----:B-1----:R-:W-:Y:S01]  /*27010*/  FFMA R15, R15, R2, UR4 ;  /* 0x000000040f0f7e23 */ /* 0x002fe20008000002 */
[----:B---3--:R-:W-:-:S05]  /*27020*/  SHF.L.U32 R26, R30, 0x1, RZ ;  /* 0x000000011e1a7819 */ /* 0x008fca00000006ff */
[----:B----4-:R-:W-:-:S03]  /*27030*/  IMAD.WIDE R26, R26, 0x4, R28 ;  /* 0x000000041a1a7825 */ /* 0x010fc600078e021c */
[----:B------:R-:W-:-:S04]  /*27040*/  LEA R28, P0, R13, R26, 0x2 ;  /* 0x0000001a0d1c7211 */ /* 0x000fc800078010ff */
[----:B------:R-:W-:Y:S02]  /*27050*/  LEA.HI.X R29, R13, R27, R25, 0x2, P0 ;  /* 0x0000001b0d1d7211 */ /* 0x000fe400000f1419 */
[----:B------:R-:W1:Y:S02]  /*27060*/  LDC R13, c[0x0][0x3bc] ;  /* 0x0000ef00ff0d7b82 */ /* 0x000e640000000800 */
[----:B-1----:R-:W-:-:S05]  /*27070*/  FADD R33, R15, -R13 ;  /* 0x8000000d0f217221 */ /* 0x002fca0000000000 */
[----:B------:R1:W-:Y:S01]  /*27080*/  ATOM.E.ADD.F32.FTZ.RN.STRONG.GPU P0, RZ, desc[UR8][R28.64], R33 ;  /* 0x800000211cff79a2 */ /* 0x0003e2000c10f308 */
[----:B------:R-:W-:Y:S01]  /*27090*/  IADD3 R15, PT, PT, R49, R30, RZ ;  /* 0x0000001e310f7210 */ /* 0x000fe20007ffe0ff */
[----:B------:R-:W-:Y:S03]  /*270a0*/  BSSY.RECONVERGENT B1, `(.L_x_2921) ;  /* 0x0000019000017945 */ /* 0x000fe60003800200 */
        /* <DEDUP_REMOVED lines=8> */
.L_x_2924:
[----:B------:R-:W1:Y:S02]  /*27130*/  LDS R30, [R34] ;  /* 0x00000000221e7984 */ /* 0x000e640000000800 */
[----:B-1----:R-:W-:-:S05]  /*27140*/  FADD R31, R33, R30 ;  /* 0x0000001e211f7221 */ /* 0x002fca0000000000 */
[----:B------:R-:W1:Y:S02]  /*27150*/  ATOMS.CAST.SPIN P0, [R34], R30, R31 ;  /* 0x0000001e2200758d */ /* 0x000e64000180001f */
[----:B-1----:R-:W-:Y:S05]  /*27160*/  @!P0 BRA `(.L_x_2924) ;  /* 0xfffffffc00f08947 */ /* 0x002fea000383ffff */
[----:B------:R-:W-:Y:S05]  /*27170*/  BRA `(.L_x_2922) ;  /* 0x00000000002c7947 */ /* 0x000fea0003800000 */
.L_x_2923:
[----:B------:R-:W1:Y:S02]  /*27180*/  QSPC.E.D P0, RZ, [R28] ;  /* 0x000000001cff73aa */ /* 0x000e640000000700 */
[----:B-1----:R-:W-:Y:S05]  /*27190*/  @!P0 BRA `(.L_x_2925) ;  /* 0x0000000000188947 */ /* 0x002fea0003800000 */
.L_x_2926:
[----:B------:R-:W2:Y:S02]  /*271a0*/  LD.E R30, [R28] ;  /* 0x000000001c1e7980 */ /* 0x000ea40000100900 */
[----:B--2---:R-:W-:-:S06]  /*271b0*/  FADD R31, R33, R30 ;  /* 0x0000001e211f7221 */ /* 0x004fcc0000000000 */
[----:B------:R-:W2:Y:S02]  /*271c0*/  ATOM.E.CAST.SPIN PT, R31, [R28], R30, R31 ;  /* 0x0000001e1c1f738b */ /* 0x000ea400019e011f */
[----:B--2---:R-:W-:-:S13]  /*271d0*/  ISETP.EQ.U32.AND P0, PT, R31, 0x1, PT ;  /* 0x000000011f00780c */ /* 0x004fda0003f02070 */
[----:B------:R-:W-:Y:S05]  /*271e0*/  @!P0 BRA `(.L_x_2926) ;  /* 0xfffffffc00ec8947 */ /* 0x000fea000383ffff */
[----:B------:R-:W-:Y:S05]  /*271f0*/  BRA `(.L_x_2922) ;  /* 0x00000000000c7947 */ /* 0x000fea0003800000 */
.L_x_2925:
[----:B------:R-:W2:Y:S02]  /*27200*/  LD.E R30, desc[UR8][R28.64] ;  /* 0x000000081c1e7980 */ /* 0x000ea4000c101900 */
[----:B--2---:R-:W-:-:S05]  /*27210*/  FADD R30, R33, R30 ;  /* 0x0000001e211e7221 */ /* 0x004fca0000000000 */
[----:B------:R1:W-:Y:S02]  /*27220*/  ST.E desc[UR8][R28.64], R30 ;  /* 0x0000001e1c007985 */ /* 0x0003e4000c101908 */
.L_x_2922:
[----:B------:R-:W-:Y:S05]  /*27230*/  BSYNC.RECONVERGENT B1 ;  /* 0x0000000000017941 */ /* 0x000fea0003800200 */
.L_x_2921:
        /* <DEDUP_REMOVED lines=9> */
.L_x_2930:
[----:B------:R-:W1:Y:S02]  /*272d0*/  LDS R32, [R24] ;  /* 0x0000000018207984 */ /* 0x000e640000000800 */
[----:B-1----:R-:W-:-:S05]  /*272e0*/  FADD R33, R17, R32 ;  /* 0x0000002011217221 */ /* 0x002fca0000000000 */
[----:B------:R-:W1:Y:S02]  /*272f0*/  ATOMS.CAST.SPIN P0, [R24], R32, R33 ;  /* 0x000000201800758d */ /* 0x000e640001800021 */
[----:B-1----:R-:W-:Y:S05]  /*27300*/  @!P0 BRA `(.L_x_2930) ;  /* 0xfffffffc00f08947 */ /* 0x002fea000383ffff */
[----:B------:R-:W-:Y:S05]  /*27310*/  BRA `(.L_x_2928) ;  /* 0x00000000002c7947 */ /* 0x000fea0003800000 */
.L_x_2929:
[----:B------:R-:W1:Y:S02]  /*27320*/  QSPC.E.D P0, RZ, [R30] ;  /* 0x000000001eff73aa */ /* 0x000e640000000700 */
[----:B-1----:R-:W-:Y:S05]  /*27330*/  @!P0 BRA `(.L_x_2931) ;  /* 0x0000000000188947 */ /* 0x002fea0003800000 */
.L_x_2932:
[----:B------:R-:W2:Y:S02]  /*27340*/  LD.E R32, [R30] ;  /* 0x000000001e207980 */ /* 0x000ea40000100900 */
[----:B--2---:R-:W-:-:S06]  /*27350*/  FADD R33, R17, R32 ;  /* 0x0000002011217221 */ /* 0x004fcc0000000000 */
[----:B------:R-:W2:Y:S02]  /*27360*/  ATOM.E.CAST.SPIN PT, R33, [R30], R32, R33 ;  /* 0x000000201e21738b */ /* 0x000ea400019e0121 */
[----:B--2---:R-:W-:-:S13]  /*27370*/  ISETP.EQ.U32.AND P0, PT, R33, 0x1, PT ;  /* 0x000000012100780c */ /* 0x004fda0003f02070 */
[----:B------:R-:W-:Y:S05]  /*27380*/  @!P0 BRA `(.L_x_2932) ;  /* 0xfffffffc00ec8947 */ /* 0x000fea000383ffff */
[----:B------:R-:W-:Y:S05]  /*27390*/  BRA `(.L_x_2928) ;  /* 0x00000000000c7947 */ /* 0x000fea0003800000 */
.L_x_2931:
[----:B------:R-:W2:Y:S02]  /*273a0*/  LD.E R24, desc[UR8][R30.64] ;  /* 0x000000081e187980 */ /* 0x000ea4000c101900 */
[----:B--2---:R-:W-:-:S05]  /*273b0*/  FADD R24, R17, R24 ;  /* 0x0000001811187221 */ /* 0x004fca0000000000 */
[----:B------:R1:W-:Y:S02]  /*273c0*/  ST.E desc[UR8][R30.64], R24 ;  /* 0x000000181e007985 */ /* 0x0003e4000c101908 */
.L_x_2928:
[----:B------:R-:W-:Y:S05]  /*273d0*/  BSYNC.RECONVERGENT B1 ;  /* 0x0000000000017941 */ /* 0x000fea0003800200 */
.L_x_2927:
        /* <DEDUP_REMOVED lines=9> */
.L_x_2936:
[----:B------:R-:W1:Y:S02]  /*27470*/  LDS R32, [R24] ;  /* 0x0000000018207984 */ /* 0x000e640000000800 */
[----:B-1----:R-:W-:-:S05]  /*27480*/  FADD R33, R14, R32 ;  /* 0x000000200e217221 */ /* 0x002fca0000000000 */
[----:B------:R-:W1:Y:S02]  /*27490*/  ATOMS.CAST.SPIN P0, [R24], R32, R33 ;  /* 0x000000201800758d */ /* 0x000e640001800021 */
[----:B-1----:R-:W-:Y:S05]  /*274a0*/  @!P0 BRA `(.L_x_2936) ;  /* 0xfffffffc00f08947 */ /* 0x002fea000383ffff */
[----:B------:R-:W-:Y:S05]  /*274b0*/  BRA `(.L_x_2934) ;  /* 0x00000000002c7947 */ /* 0x000fea0003800000 */
.L_x_2935:
[----:B------:R-:W2:Y:S02]  /*274c0*/  QSPC.E.D P0, RZ, [R32] ;  /* 0x0000000020ff73aa */ /* 0x000ea40000000700 */
[----:B--2---:R-:W-:Y:S05]  /*274d0*/  @!P0 BRA `(.L_x_2937) ;  /* 0x0000000000188947 */ /* 0x004fea0003800000 */
.L_x_2938:
[----:B------:R-:W2:Y:S02]  /*274e0*/  LD.E R34, [R32] ;  /* 0x0000000020227980 */ /* 0x000ea40000100900 */
[----:B--2---:R-:W-:-:S06]  /*274f0*/  FADD R35, R14, R34 ;  /* 0x000000220e237221 */ /* 0x004fcc0000000000 */
[----:B------:R-:W2:Y:S02]  /*27500*/  ATOM.E.CAST.SPIN PT, R35, [R32], R34, R35 ;  /* 0x000000222023738b */ /* 0x000ea400019e0123 */
[----:B--2---:R-:W-:-:S13]  /*27510*/  ISETP.EQ.U32.AND P0, PT, R35, 0x1, PT ;  /* 0x000000012300780c */ /* 0x004fda0003f02070 */
[----:B------:R-:W-:Y:S05]  /*27520*/  @!P0 BRA `(.L_x_2938) ;  /* 0xfffffffc00ec8947 */ /* 0x000fea000383ffff */
[----:B------:R-:W-:Y:S05]  /*27530*/  BRA `(.L_x_2934) ;  /* 0x00000000000c7947 */ /* 0x000fea0003800000 */
.L_x_2937:
[----:B-1----:R-:W2:Y:S02]  /*27540*/  LD.E R24, desc[UR8][R32.64] ;  /* 0x0000000820187980 */ /* 0x002ea4000c101900 */
[----:B--2---:R-:W-:-:S05]  /*27550*/  FADD R24, R14, R24 ;  /* 0x000000180e187221 */ /* 0x004fca0000000000 */
[----:B------:R2:W-:Y:S02]  /*27560*/  ST.E desc[UR8][R32.64], R24 ;  /* 0x0000001820007985 */ /* 0x0005e4000c101908 */
.L_x_2934:
[----:B------:R-:W-:Y:S05]  /*27570*/  BSYNC.RECONVERGENT B1 ;  /* 0x0000000000017941 */ /* 0x000fea0003800200 */
.L_x_2933:
[----:B--2---:R-:W-:-:S05]  /*27580*/  IMAD.WIDE R32, R19, 0x4, R30 ;  /* 0x0000000413207825 */ /* 0x004fca00078e021e */
[----:B------:R2:W-:Y:S01]  /*27590*/  ATOM.E.ADD.F32.FTZ.RN.STRONG.GPU P0, RZ, desc[UR8][R32.64], R17 ;  /* 0x8000001120ff79a2 */ /* 0x0005e2000c10f308 */
[----:B------:R-:W-:Y:S04]  /*275a0*/  BSSY.RECONVERGENT B1, `(.L_x_2939) ;  /* 0x0000015000017945 */ /* 0x000fe80003800200 */
[----:B--2---:R-:W-:Y:S05]  /*275b0*/  @P0 BRA `(.L_x_2940) ;  /* 0x00000000004c0947 */ /* 0x004fea0003800000 */
[----:B------:R-:W2:Y:S02]  /*275c0*/  QSPC.E.S P0, RZ, [R32] ;  /* 0x0000000020ff73aa */ /* 0x000ea40000000500 */
[----:B--2---:R-:W-:Y:S05]  /*275d0*/  @!P0 BRA `(.L_x_2941) ;  /* 0x0000000000188947 */ /* 0x004fea0003800000 */
[----:B------:R-:W-:-:S07]  /*275e0*/  MOV R14, R32 ;  /* 0x00000020000e7202 */ /* 0x000fce0000000f00 */
.L_x_2942:
[----:B------:R-:W2:Y:S02]  /*275f0*/  LDS R32, [R14] ;  /* 0x000000000e207984 */ /* 0x000ea40000000800 */
[----:B--2---:R-:W-:-:S05]  /*27600*/  FADD R33, R17, R32 ;  /* 0x0000002011217221 */ /* 0x004fca0000000000 */
[----:B------:R-:W2:Y:S02]  /*27610*/  ATOMS.CAST.SPIN P0, [R14], R32, R33 ;  /* 0x000000200e00758d */ /* 0x000ea40001800021 */
[----:B--2---:R-:W-:Y:S05]  /*27620*/  @!P0 BRA `(.L_x_2942) ;  /* 0xfffffffc00f08947 */ /* 0x004fea000383ffff */
[----:B------:R-:W-:Y:S05]  /*27630*/  BRA `(.L_x_2940) ;  /* 0x00000000002c7947 */ /* 0x000fea0003800000 */
.L_x_2941:
[----:B------:R-:W2:Y:S02]  /*27640*/  QSPC.E.D P0, RZ, [R32] ;  /* 0x0000000020ff73aa */ /* 0x000ea40000000700 */
[----:B--2---:R-:W-:Y:S05]  /*27650*/  @!P0 BRA `(.L_x_2943) ;  /* 0x0000000000188947 */ /* 0x004fea0003800000 */
.L_x_2944:
[----:B------:R-:W2:Y:S02]  /*27660*/  LD.E R34, [R32] ;  /* 0x0000000020227980 */ /* 0x000ea40000100900 */
[----:B--2---:R-:W-:-:S06]  /*27670*/  FADD R35, R17, R34 ;  /* 0x0000002211237221 */ /* 0x004fcc0000000000 */
[----:B------:R-:W2:Y:S02]  /*27680*/  ATOM.E.CAST.SPIN PT, R35, [R32], R34, R35 ;  /* 0x000000222023738b */ /* 0x000ea400019e0123 */
[----:B--2---:R-:W-:-:S13]  /*27690*/  ISETP.EQ.U32.AND P0, PT, R35, 0x1, PT ;  /* 0x000000012300780c */ /* 0x004fda0003f02070 */
[----:B------:R-:W-:Y:S05]  /*276a0*/  @!P0 BRA `(.L_x_2944) ;  /* 0xfffffffc00ec8947 */ /* 0x000fea000383ffff */
[----:B------:R-:W-:Y:S05]  /*276b0*/  BRA `(.L_x_2940) ;  /* 0x00000000000c7947 */ /* 0x000fea0003800000 */
.L_x_2943:
[----:B------:R-:W2:Y:S02]  /*276c0*/  LD.E R14, desc[UR8][R32.64] ;  /* 0x00000008200e7980 */ /* 0x000ea4000c101900 */
[----:B--2---:R-:W-:-:S05]  /*276d0*/  FADD R14, R17, R14 ;  /* 0x0000000e110e7221 */ /* 0x004fca0000000000 */
[----:B------:R2:W-:Y:S02]  /*276e0*/  ST.E desc[UR8][R32.64], R14 ;  /* 0x0000000e20007985 */ /* 0x0005e4000c101908 */
.L_x_2940:
[----:B------:R-:W-:Y:S05]  /*276f0*/  BSYNC.RECONVERGENT B1 ;  /* 0x0000000000017941 */ /* 0x000fea0003800200 */
.L_x_2939:
        /* <DEDUP_REMOVED lines=9> */
.L_x_2948:
[----:B------:R-:W1:Y:S02]  /*27790*/  LDS R32, [R24] ;  /* 0x0000000018207984 */ /* 0x000e640000000800 */
[----:B-1----:R-:W-:-:S05]  /*277a0*/  FADD R33, R14, R32 ;  /* 0x000000200e217221 */ /* 0x002fca0000000000 */
[----:B------:R-:W1:Y:S02]  /*277b0*/  ATOMS.CAST.SPIN P0, [R24], R32, R33 ;  /* 0x000000201800758d */ /* 0x000e640001800021 */
[----:B-1----:R-:W-:Y:S05]  /*277c0*/  @!P0 BRA `(.L_x_2948) ;  /* 0xfffffffc00f08947 */ /* 0x002fea000383ffff */
[----:B------:R-:W-:Y:S05]  /*277d0*/  BRA `(.L_x_2946) ;  /* 0x00000000002c7947 */ /* 0x000fea0003800000 */
.L_x_2947:
[----:B------:R-:W2:Y:S02]  /*277e0*/  QSPC.E.D P0, RZ, [R32] ;  /* 0x0000000020ff73aa */ /* 0x000ea40000000700 */
[----:B--2---:R-:W-:Y:S05]  /*277f0*/  @!P0 BRA `(.L_x_2949) ;  /* 0x0000000000188947 */ /* 0x004fea0003800000 */
.L_x_2950:
[----:B------:R-:W2:Y:S02]  /*27800*/  LD.E R34, [R32] ;  /* 0x0000000020227980 */ /* 0x000ea40000100900 */
[----:B--2---:R-:W-:-:S06]  /*27810*/  FADD R35, R14, R34 ;  /* 0x000000220e237221 */ /* 0x004fcc0000000000 */
[----:B------:R-:W2:Y:S02]  /*27820*/  ATOM.E.CAST.SPIN PT, R35, [R32], R34, R35 ;  /* 0x000000222023738b */ /* 0x000ea400019e0123 */
[----:B--2---:R-:W-:-:S13]  /*27830*/  ISETP.EQ.U32.AND P0, PT, R35, 0x1, PT ;  /* 0x000000012300780c */ /* 0x004fda0003f02070 */
[----:B------:R-:W-:Y:S05]  /*27840*/  @!P0 BRA `(.L_x_2950) ;  /* 0xfffffffc00ec8947 */ /* 0x000fea000383ffff */
[----:B------:R-:W-:Y:S05]  /*27850*/  BRA `(.L_x_2946) ;  /* 0x00000000000c7947 */ /* 0x000fea0003800000 */
.L_x_2949:
[----:B-1----:R-:W2:Y:S02]  /*27860*/  LD.E R24, desc[UR8][R32.64] ;  /* 0x0000000820187980 */ /* 0x002ea4000c101900 */
[----:B--2---:R-:W-:-:S05]  /*27870*/  FADD R24, R14, R24 ;  /* 0x000000180e187221 */ /* 0x004fca0000000000 */
[----:B------:R2:W-:Y:S02]  /*27880*/  ST.E desc[UR8][R32.64], R24 ;  /* 0x0000001820007985 */ /* 0x0005e4000c101908 */
.L_x_2946:
[----:B------:R-:W-:Y:S05]  /*27890*/  BSYNC.RECONVERGENT B1 ;  /* 0x0000000000017941 */ /* 0x000fea0003800200 */
.L_x_2945:
[----:B--2---:R-:W-:-:S05]  /*278a0*/  IMAD.WIDE R32, R7, 0x4, R30 ;  /* 0x0000000407207825 */ /* 0x004fca00078e021e */
[----:B------:R2:W-:Y:S01]  /*278b0*/  ATOM.E.ADD.F32.FTZ.RN.STRONG.GPU P0, RZ, desc[UR8][R32.64], R17 ;  /* 0x8000001120ff79a2 */ /* 0x0005e2000c10f308 */
[----:B------:R-:W-:Y:S04]  /*278c0*/  BSSY.RECONVERGENT B1, `(.L_x_2951) ;  /* 0x0000015000017945 */ /* 0x000fe80003800200 */
[----:B--2---:R-:W-:Y:S05]  /*278d0*/  @P0 BRA `(.L_x_2952) ;  /* 0x00000000004c0947 */ /* 0x004fea0003800000 */
[----:B------:R-:W2:Y:S02]  /*278e0*/  QSPC.E.S P0, RZ, [R32] ;  /* 0x0000000020ff73aa */ /* 0x000ea40000000500 */
[----:B--2---:R-:W-:Y:S05]  /*278f0*/  @!P0 BRA `(.L_x_2953) ;  /* 0x0000000000188947 */ /* 0x004fea0003800000 */
[----:B------:R-:W-:-:S07]  /*27900*/  MOV R14, R32 ;  /* 0x00000020000e7202 */ /* 0x000fce0000000f00 */
.L_x_2954:
[----:B------:R-:W2:Y:S02]  /*27910*/  LDS R32, [R14] ;  /* 0x000000000e207984 */ /* 0x000ea40000000800 */
[----:B--2---:R-:W-:-:S05]  /*27920*/  FADD R33, R17, R32 ;  /* 0x0000002011217221 */ /* 0x004fca0000000000 */
[----:B------:R-:W2:Y:S02]  /*27930*/  ATOMS.CAST.SPIN P0, [R14], R32, R33 ;  /* 0x000000200e00758d */ /* 0x000ea40001800021 */
[----:B--2---:R-:W-:Y:S05]  /*27940*/  @!P0 BRA `(.L_x_2954) ;  /* 0xfffffffc00f08947 */ /* 0x004fea000383ffff */
[----:B------:R-:W-:Y:S05]  /*27950*/  BRA `(.L_x_2952) ;  /* 0x00000000002c7947 */ /* 0x000fea0003800000 */
.L_x_2953:
[----:B------:R-:W2:Y:S02]  /*27960*/  QSPC.E.D P0, RZ, [R32] ;  /* 0x0000000020ff73aa */ /* 0x000ea40000000700 */
[----:B--2---:R-:W-:Y:S05]  /*27970*/  @!P0 BRA `(.L_x_2955) ;  /* 0x0000000000188947 */ /* 0x004fea0003800000 */
.L_x_2956:
[----:B------:R-:W2:Y:S02]  /*27980*/  LD.E R34, [R32] ;  /* 0x0000000020227980 */ /* 0x000ea40000100900 */
[----:B--2---:R-:W-:-:S06]  /*27990*/  FADD R35, R17, R34 ;  /* 0x0000002211237221 */ /* 0x004fcc0000000000 */
[----:B------:R-:W2:Y:S02]  /*279a0*/  ATOM.E.CAST.SPIN PT, R35, [R32], R34, R35 ;  /* 0x000000222023738b */ /* 0x000ea400019e0123 */
[----:B--2---:R-:W-:-:S13]  /*279b0*/  ISETP.EQ.U32.AND P0, PT, R35, 0x1, PT ;  /* 0x000000012300780c */ /* 0x004fda0003f02070 */
[----:B------:R-:W-:Y:S05]  /*279c0*/  @!P0 BRA `(.L_x_2956) ;  /* 0xfffffffc00ec8947 */ /* 0x000fea000383ffff */
[----:B------:R-:W-:Y:S05]  /*279d0*/  BRA `(.L_x_2952) ;  /* 0x00000000000c7947 */ /* 0x000fea0003800000 */
.L_x_2955:
[----:B------:R-:W2:Y:S02]  /*279e0*/  LD.E R14, desc[UR8][R32.64] ;  /* 0x00000008200e7980 */ /* 0x000ea4000c101900 */
[----:B--2---:R-:W-:-:S05]  /*279f0*/  FADD R14, R17, R14 ;  /* 0x0000000e110e7221 */ /* 0x004fca0000000000 */
[----:B------:R2:W-:Y:S02]  /*27a00*/  ST.E desc[UR8][R32.64], R14 ;  /* 0x0000000e20007985 */ /* 0x0005e4000c101908 */
.L_x_2952:
[----:B------:R-:W-:Y:S05]  /*27a10*/  BSYNC.RECONVERGENT B1 ;  /* 0x0000000000017941 */ /* 0x000fea0003800200 */
.L_x_2951:
        /* <DEDUP_REMOVED lines=9> */
.L_x_2960:
[----:B------:R-:W1:Y:S02]  /*27ab0*/  LDS R32, [R24] ;  /* 0x0000000018207984 */ /* 0x000e640000000800 */
[----:B-1----:R-:W-:-:S05]  /*27ac0*/  FADD R33, R14, R32 ;  /* 0x000000200e217221 */ /* 0x002fca0000000000 */
[----:B------:R-:W1:Y:S02]  /*27ad0*/  ATOMS.CAST.SPIN P0, [R24], R32, R33 ;  /* 0x000000201800758d */ /* 0x000e640001800021 */
[----:B-1----:R-:W-:Y:S05]  /*27ae0*/  @!P0 BRA `(.L_x_2960) ;  /* 0xfffffffc00f08947 */ /* 0x002fea000383ffff */
[----:B------:R-:W-:Y:S05]  /*27af0*/  BRA `(.L_x_2958) ;  /* 0x00000000002c7947 */ /* 0x000fea0003800000 */
.L_x_2959:
[----:B------:R-:W2:Y:S02]  /*27b00*/  QSPC.E.D P0, RZ, [R32] ;  /* 0x0000000020ff73aa */ /* 0x000ea40000000700 */
[----:B--2---:R-:W-:Y:S05]  /*27b10*/  @!P0 BRA `(.L_x_2961) ;  /* 0x0000000000188947 */ /* 0x004fea0003800000 */
.L_x_2962:
[----:B------:R-:W2:Y:S02]  /*27b20*/  LD.E R34, [R32] ;  /* 0x0000000020227980 */ /* 0x000ea40000100900 */
[----:B--2---:R-:W-:-:S06]  /*27b30*/  FADD R35, R14, R34 ;  /* 0x000000220e237221 */ /* 0x004fcc0000000000 */
[----:B------:R-:W2:Y:S02]  /*27b40*/  ATOM.E.CAST.SPIN PT, R35, [R32], R34, R35 ;  /* 0x000000222023738b */ /* 0x000ea400019e0123 */
[----:B--2---:R-:W-:-:S13]  /*27b50*/  ISETP.EQ.U32.AND P0, PT, R35, 0x1, PT ;  /* 0x000000012300780c */ /* 0x004fda0003f02070 */
[----:B------:R-:W-:Y:S05]  /*27b60*/  @!P0 BRA `(.L_x_2962) ;  /* 0xfffffffc00ec8947 */ /* 0x000fea000383ffff */
[----:B------:R-:W-:Y:S05]  /*27b70*/  BRA `(.L_x_2958) ;  /* 0x00000000000c7947 */ /* 0x000fea0003800000 */
.L_x_2961:
[----:B-1----:R-:W2:Y:S02]  /*27b80*/  LD.E R24, desc[UR8][R32.64] ;  /* 0x0000000820187980 */ /* 0x002ea4000c101900 */
[----:B--2---:R-:W-:-:S05]  /*27b90*/  FADD R24, R14, R24 ;  /* 0x000000180e187221 */ /* 0x004fca0000000000 */
[----:B------:R2:W-:Y:S02]  /*27ba0*/  ST.E desc[UR8][R32.64], R24 ;  /* 0x0000001820007985 */ /* 0x0005e4000c101908 */
.L_x_2958:
[----:B------:R-:W-:Y:S05]  /*27bb0*/  BSYNC.RECONVERGENT B1 ;  /* 0x0000000000017941 */ /* 0x000fea0003800200 */
.L_x_2957:
[----:B--2---:R-:W-:-:S05]  /*27bc0*/  IMAD.WIDE R32, R4, 0x4, R30 ;  /* 0x0000000404207825 */ /* 0x004fca00078e021e */
[----:B------:R2:W-:Y:S01]  /*27bd0*/  ATOM.E.ADD.F32.FTZ.RN.STRONG.GPU P0, RZ, desc[UR8][R32.64], R17 ;  /* 0x8000001120ff79a2 */ /* 0x0005e2000c10f308 */
[----:B------:R-:W-:Y:S04]  /*27be0*/  BSSY.RECONVERGENT B1, `(.L_x_2963) ;  /* 0x0000015000017945 */ /* 0x000fe80003800200 */
[----:B--2---:R-:W-:Y:S05]  /*27bf0*/  @P0 BRA `(.L_x_2964) ;  /* 0x00000000004c0947 */ /* 0x004fea0003800000 */
[----:B------:R-:W2:Y:S02]  /*27c00*/  QSPC.E.S P0, RZ, [R32] ;  /* 0x0000000020ff73aa */ /* 0x000ea40000000500 */
[----:B--2---:R-:W-:Y:S05]  /*27c10*/  @!P0 BRA `(.L_x_2965) ;  /* 0x0000000000188947 */ /* 0x004fea0003800000 */
[----:B------:R-:W-:-:S07]  /*27c20*/  MOV R14, R32 ;  /* 0x00000020000e7202 */ /* 0x000fce0000000f00 */
.L_x_2966:
[----:B------:R-:W2:Y:S02]  /*27c30*/  LDS R32, [R14] ;  /* 0x000000000e207984 */ /* 0x000ea40000000800 */
[----:B--2---:R-:W-:-:S05]  /*27c40*/  FADD R33, R17, R32 ;  /* 0x0000002011217221 */ /* 0x004fca0000000000 */
[----:B------:R-:W2:Y:S02]  /*27c50*/  ATOMS.CAST.SPIN P0, [R14], R32, R33 ;  /* 0x000000200e00758d */ /* 0x000ea40001800021 */
[----:B--2---:R-:W-:Y:S05]  /*27c60*/  @!P0 BRA `(.L_x_2966) ;  /* 0xfffffffc00f08947 */ /* 0x004fea000383ffff */
[----:B------:R-:W-:Y:S05]  /*27c70*/  BRA `(.L_x_2964) ;  /* 0x00000000002c7947 */ /* 0x000fea0003800000 */
.L_x_2965:
[----:B------:R-:W2:Y:S02]  /*27c80*/  QSPC.E.D P0, RZ, [R32] ;  /* 0x0000000020ff73aa */ /* 0x000ea40000000700 */
[----:B--2---:R-:W-:Y:S05]  /*27c90*/  @!P0 BRA `(.L_x_2967) ;  /* 0x0000000000188947 */ /* 0x004fea0003800000 */
.L_x_2968:
[----:B------:R-:W2:Y:S02]  /*27ca0*/  LD.E R34, [R32] ;  /* 0x0000000020227980 */ /* 0x000ea40000100900 */
[----:B--2---:R-:W-:-:S06]  /*27cb0*/  FADD R35, R17, R34 ;  /* 0x0000002211237221 */ /* 0x004fcc0000000000 */
[----:B------:R-:W2:Y:S02]  /*27cc0*/  ATOM.E.CAST.SPIN PT, R35, [R32], R34, R35 ;  /* 0x000000222023738b */ /* 0x000ea400019e0123 */
[----:B--2---:R-:W-:-:S13]  /*27cd0*/  ISETP.EQ.U32.AND P0, PT, R35, 0x1, PT ;  /* 0x000000012300780c */ /* 0x004fda0003f02070 */
[----:B------:R-:W-:Y:S05]  /*27ce0*/  @!P0 BRA `(.L_x_2968) ;  /* 0xfffffffc00ec8947 */ /* 0x000fea000383ffff */
[----:B------:R-:W-:Y:S05]  /*27cf0*/  BRA `(.L_x_2964) ;  /* 0x00000000000c7947 */ /* 0x000fea0003800000 */
.L_x_2967:
[----:B------:R-:W2:Y:S02]  /*27d00*/  LD.E R14, desc[UR8][R32.64] ;  /* 0x00000008200e7980 */ /* 0x000ea4000c101900 */
[----:B--2---:R-:W-:-:S05]  /*27d10*/  FADD R14, R17, R14 ;  /* 0x0000000e110e7221 */ /* 0x004fca0000000000 */
[----:B------:R2:W-:Y:S02]  /*27d20*/  ST.E desc[UR8][R32.64], R14 ;  /* 0x0000000e20007985 */ /* 0x0005e4000c101908 */
.L_x_2964:
[----:B------:R-:W-:Y:S05]  /*27d30*/  BSYNC.RECONVERGENT B1 ;  /* 0x0000000000017941 */ /* 0x000fea0003800200 */
.L_x_2963:
        /* <DEDUP_REMOVED lines=9> */
.L_x_2972:
[----:B------:R-:W1:Y:S02]  /*27dd0*/  LDS R32, [R24] ;  /* 0x0000000018207984 */ /* 0x000e640000000800 */
[----:B-1----:R-:W-:-:S05]  /*27de0*/  FADD R33, R14, R32 ;  /* 0x000000200e217221 */ /* 0x002fca0000000000 */
[----:B------:R-:W1:Y:S02]  /*27df0*/  ATOMS.CAST.SPIN P0, [R24], R32, R33 ;  /* 0x000000201800758d */ /* 0x000e640001800021 */
[----:B-1----:R-:W-:Y:S05]  /*27e00*/  @!P0 BRA `(.L_x_2972) ;  /* 0xfffffffc00f08947 */ /* 0x002fea000383ffff */
[----:B------:R-:W-:Y:S05]  /*27e10*/  BRA `(.L_x_2970) ;  /* 0x00000000002c7947 */ /* 0x000fea0003800000 */
.L_x_2971:
[----:B------:R-:W2:Y:S02]  /*27e20*/  QSPC.E.D P0, RZ, [R32] ;  /* 0x0000000020ff73aa */ /* 0x000ea40000000700 */
[----:B--2---:R-:W-:Y:S05]  /*27e30*/  @!P0 BRA `(.L_x_2973) ;  /* 0x0000000000188947 */ /* 0x004fea0003800000 */
.L_x_2974:
[----:B------:R-:W2:Y:S02]  /*27e40*/  LD.E R34, [R32] ;  /* 0x0000000020227980 */ /* 0x000ea40000100900 */
[----:B--2---:R-:W-:-:S06]  /*27e50*/  FADD R35, R14, R34 ;  /* 0x000000220e237221 */ /* 0x004fcc0000000000 */
[----:B------:R-:W2:Y:S02]  /*27e60*/  ATOM.E.CAST.SPIN PT, R35, [R32], R34, R35 ;  /* 0x000000222023738b */ /* 0x000ea400019e0123 */
[----:B--2---:R-:W-:-:S13]  /*27e70*/  ISETP.EQ.U32.AND P0, PT, R35, 0x1, PT ;  /* 0x000000012300780c */ /* 0x004fda0003f02070 */
[----:B------:R-:W-:Y:S05]  /*27e80*/  @!P0 BRA `(.L_x_2974) ;  /* 0xfffffffc00ec8947 */ /* 0x000fea000383ffff */
[----:B------:R-:W-:Y:S05]  /*27e90*/  BRA `(.L_x_2970) ;  /* 0x00000000000c7947 */ /* 0x000fea0003800000 */
.L_x_2973:
[----:B-1----:R-:W2:Y:S02]  /*27ea0*/  LD.E R24, desc[UR8][R32.64] ;  /* 0x0000000820187980 */ /* 0x002ea4000c101900 */
[----:B--2---:R-:W-:-:S05]  /*27eb0*/  FADD R24, R14, R24 ;  /* 0x000000180e187221 */ /* 0x004fca0000000000 */
[----:B------:R2:W-:Y:S02]  /*27ec0*/  ST.E desc[UR8][R32.64], R24 ;  /* 0x0000001820007985 */ /* 0x0005e4000c101908 */
.L_x_2970:
[----:B------:R-:W-:Y:S05]  /*27ed0*/  BSYNC.RECONVERGENT B1 ;  /* 0x0000000000017941 */ /* 0x000fea0003800200 */
.L_x_2969:
[----:B--2---:R-:W-:-:S05]  /*27ee0*/  IMAD.WIDE R32, R3, 0x4, R30 ;  /* 0x0000000403207825 */ /* 0x004fca00078e021e */
[----:B------:R2:W-:Y:S01]  /*27ef0*/  ATOM.E.ADD.F32.FTZ.RN.STRONG.GPU P0, RZ, desc[UR8][R32.64], R17 ;  /* 0x8000001120ff79a2 */ /* 0x0005e2000c10f308 */
[----:B------:R-:W-:Y:S04]  /*27f00*/  BSSY.RECONVERGENT B1, `(.L_x_2975) ;  /* 0x0000015000017945 */ /* 0x000fe80003800200 */
[----:B--2---:R-:W-:Y:S05]  /*27f10*/  @P0 BRA `(.L_x_2976) ;  /* 0x00000000004c0947 */ /* 0x004fea0003800000 */
[----:B------:R-:W2:Y:S02]  /*27f20*/  QSPC.E.S P0, RZ, [R32] ;  /* 0x0000000020ff73aa */ /* 0x000ea40000000500 */
[----:B--2---:R-:W-:Y:S05]  /*27f30*/  @!P0 BRA `(.L_x_2977) ;  /* 0x0000000000188947 */ /* 0x004fea0003800000 */
[----:B------:R-:W-:-:S07]  /*27f40*/  MOV R14, R32 ;  /* 0x00000020000e7202 */ /* 0x000fce0000000f00 */
.L_x_2978:
[----:B------:R-:W2:Y:S02]  /*27f50*/  LDS R32, [R14] ;  /* 0x000000000e207984 */ /* 0x000ea40000000800 */
[----:B--2---:R-:W-:-:S05]  /*27f60*/  FADD R33, R17, R32 ;  /* 0x0000002011217221 */ /* 0x004fca0000000000 */
[----:B------:R-:W2:Y:S02]  /*27f70*/  ATOMS.CAST.SPIN P0, [R14], R32, R33 ;  /* 0x000000200e00758d */ /* 0x000ea40001800021 */
[----:B--2---:R-:W-:Y:S05]  /*27f80*/  @!P0 BRA `(.L_x_2978) ;  /* 0xfffffffc00f08947 */ /* 0x004fea000383ffff */
[----:B------:R-:W-:Y:S05]  /*27f90*/  BRA `(.L_x_2976) ;  /* 0x00000000002c7947 */ /* 0x000fea0003800000 */
.L_x_2977:
[----:B------:R-:W2:Y:S02]  /*27fa0*/  QSPC.E.D P0, RZ, [R32] ;  /* 0x0000000020ff73aa */ /* 0x000ea40000000700 */
[----:B--2---:R-:W-:Y:S05]  /*27fb0*/  @!P0 BRA `(.L_x_2979) ;  /* 0x0000000000188947 */ /* 0x004fea0003800000 */
.L_x_2980:
[----:B------:R-:W2:Y:S02]  /*27fc0*/  LD.E R34, [R32] ;  /* 0x0000000020227980 */ /* 0x000ea40000100900 */
[----:B--2---:R-:W-:-:S06]  /*27fd0*/  FADD R35, R17, R34 ;  /* 0x0000002211237221 */ /* 0x004fcc0000000000 */
[----:B------:R-:W2:Y:S02]  /*27fe0*/  ATOM.E.CAST.SPIN PT, R35, [R32], R34, R35 ;  /* 0x000000222023738b */ /* 0x000ea400019e0123 */
[----:B--2---:R-:W-:-:S13]  /*27ff0*/  ISETP.EQ.U32.AND P0, PT, R35, 0x1, PT ;  /* 0x000000012300780c */ /* 0x004fda0003f02070 */
[----:B------:R-:W-:Y:S05]  /*28000*/  @!P0 BRA `(.L_x_2980) ;  /* 0xfffffffc00ec8947 */ /* 0x000fea000383ffff */
[----:B------:R-:W-:Y:S05]  /*28010*/  BRA `(.L_x_2976) ;  /* 0x00000000000c7947 */ /* 0x000fea0003800000 */
.L_x_2979:
[----:B------:R-:W2:Y:S02]  /*28020*/  LD.E R14, desc[UR8][R32.64] ;  /* 0x00000008200e7980 */ /* 0x000ea4000c101900 */
[----:B--2---:R-:W-:-:S05]  /*28030*/  FADD R14, R17, R14 ;  /* 0x0000000e110e7221 */ /* 0x004fca0000000000 */
[----:B------:R2:W-:Y:S02]  /*28040*/  ST.E desc[UR8][R32.64], R14 ;  /* 0x0000000e20007985 */ /* 0x0005e4000c101908 */
.L_x_2976:
[----:B------:R-:W-:Y:S05]  /*28050*/  BSYNC.RECONVERGENT B1 ;  /* 0x0000000000017941 */ /* 0x000fea0003800200 */
.L_x_2975:
        /* <DEDUP_REMOVED lines=9> */
.L_x_2984:
[----:B------:R-:W1:Y:S02]  /*280f0*/  LDS R32, [R24] ;  /* 0x0000000018207984 */ /* 0x000e640000000800 */
[----:B-1----:R-:W-:-:S05]  /*28100*/  FADD R33, R14, R32 ;  /* 0x000000200e217221 */ /* 0x002fca0000000000 */
[----:B------:R-:W1:Y:S02]  /*28110*/  ATOMS.CAST.SPIN P0, [R24], R32, R33 ;  /* 0x000000201800758d */ /* 0x000e640001800021 */
[----:B-1----:R-:W-:Y:S05]  /*28120*/  @!P0 BRA `(.L_x_2984) ;  /* 0xfffffffc00f08947 */ /* 0x002fea000383ffff */
[----:B------:R-:W-:Y:S05]  /*28130*/  BRA `(.L_x_2982) ;  /* 0x00000000002c7947 */ /* 0x000fea0003800000 */
.L_x_2983:
[----:B------:R-:W2:Y:S02]  /*28140*/  QSPC.E.D P0, RZ, [R32] ;  /* 0x0000000020ff73aa */ /* 0x000ea40000000700 */
[----:B--2---:R-:W-:Y:S05]  /*28150*/  @!P0 BRA `(.L_x_2985) ;  /* 0x0000000000188947 */ /* 0x004fea0003800000 */
.L_x_2986:
[----:B------:R-:W2:Y:S02]  /*28160*/  LD.E R34, [R32] ;  /* 0x0000000020227980 */ /* 0x000ea40000100900 */
[----:B--2---:R-:W-:-:S06]  /*28170*/  FADD R35, R14, R34 ;  /* 0x000000220e237221 */ /* 0x004fcc0000000000 */
[----:B------:R-:W2:Y:S02]  /*28180*/  ATOM.E.CAST.SPIN PT, R35, [R32], R34, R35 ;  /* 0x000000222023738b */ /* 0x000ea400019e0123 */
[----:B--2---:R-:W-:-:S13]  /*28190*/  ISETP.EQ.U32.AND P0, PT, R35, 0x1, PT ;  /* 0x000000012300780c */ /* 0x004fda0003f02070 */
[----:B------:R-:W-:Y:S05]  /*281a0*/  @!P0 BRA `(.L_x_2986) ;  /* 0xfffffffc00ec8947 */ /* 0x000fea000383ffff */
[----:B------:R-:W-:Y:S05]  /*281b0*/  BRA `(.L_x_2982) ;  /* 0x00000000000c7947 */ /* 0x000fea0003800000 */
.L_x_2985:
[----:B-1----:R-:W2:Y:S02]  /*281c0*/  LD.E R24, desc[UR8][R32.64] ;  /* 0x0000000820187980 */ /* 0x002ea4000c101900 */
[----:B--2---:R-:W-:-:S05]  /*281d0*/  FADD R24, R14, R24 ;  /* 0x000000180e187221 */ /* 0x004fca0000000000 */
[----:B------:R2:W-:Y:S02]  /*281e0*/  ST.E desc[UR8][R32.64], R24 ;  /* 0x0000001820007985 */ /* 0x0005e4000c101908 */
.L_x_2982:
[----:B------:R-:W-:Y:S05]  /*281f0*/  BSYNC.RECONVERGENT B1 ;  /* 0x0000000000017941 */ /* 0x000fea0003800200 */
.L_x_2981:
[----:B--2---:R-:W-:-:S05]  /*28200*/  IMAD.WIDE R32, R6, 0x4, R30 ;  /* 0x0000000406207825 */ /* 0x004fca00078e021e */
[----:B------:R2:W-:Y:S01]  /*28210*/  ATOM.E.ADD.F32.FTZ.RN.STRONG.GPU P0, RZ, desc[UR8][R32.64], R17 ;  /* 0x8000001120ff79a2 */ /* 0x0005e2000c10f308 */
[----:B------:R-:W-:Y:S04]  /*28220*/  BSSY.RECONVERGENT B1, `(.L_x_2987) ;  /* 0x0000015000017945 */ /* 0x000fe80003800200 */
[----:B--2---:R-:W-:Y:S05]  /*28230*/  @P0 BRA `(.L_x_2988) ;  /* 0x00000000004c0947 */ /* 0x004fea0003800000 */
[----:B------:R-:W2:Y:S02]  /*28240*/  QSPC.E.S P0, RZ, [R32] ;  /* 0x0000000020ff73aa */ /* 0x000ea40000000500 */
[----:B--2---:R-:W-:Y:S05]  /*28250*/  @!P0 BRA `(.L_x_2989) ;  /* 0x0000000000188947 */ /* 0x004fea0003800000 */
[----:B------:R-:W-:-:S07]  /*28260*/  MOV R14, R32 ;  /* 0x00000020000e7202 */ /* 0x000fce0000000f00 */
.L_x_2990:
[----:B------:R-:W2:Y:S02]  /*28270*/  LDS R32, [R14] ;  /* 0x000000000e207984 */ /* 0x000ea40000000800 */
[----:B--2---:R-:W-:-:S05]  /*28280*/  FADD R33, R17, R32 ;  /* 0x0000002011217221 */ /* 0x004fca0000000000 */
[----:B------:R-:W2:Y:S02]  /*28290*/  ATOMS.CAST.SPIN P0, [R14], R32, R33 ;  /* 0x000000200e00758d */ /* 0x000ea40001800021 */
[----:B--2---:R-:W-:Y:S05]  /*282a0*/  @!P0 BRA `(.L_x_2990) ;  /* 0xfffffffc00f08947 */ /* 0x004fea000383ffff */
[----:B------:R-:W-:Y:S05]  /*282b0*/  BRA `(.L_x_2988) ;  /* 0x00000000002c7947 */ /* 0x000fea0003800000 */
.L_x_2989:
[----:B------:R-:W2:Y:S02]  /*282c0*/  QSPC.E.D P0, RZ, [R32] ;  /* 0x0000000020ff73aa */ /* 0x000ea40000000700 */
[----:B--2---:R-:W-:Y:S05]  /*282d0*/  @!P0 BRA `(.L_x_2991) ;  /* 0x0000000000188947 */ /* 0x004fea0003800000 */
.L_x_2992:
[----:B------:R-:W2:Y:S02]  /*282e0*/  LD.E R34, [R32] ;  /* 0x0000000020227980 */ /* 0x000ea40000100900 */
[----:B--2---:R-:W-:-:S06]  /*282f0*/  FADD R35, R17, R34 ;  /* 0x0000002211237221 */ /* 0x004fcc0000000000 */
[----:B------:R-:W2:Y:S02]  /*28300*/  ATOM.E.CAST.SPIN PT, R35, [R32], R34, R35 ;  /* 0x000000222023738b */ /* 0x000ea400019e0123 */
[----:B--2---:R-:W-:-:S13]  /*28310*/  ISETP.EQ.U32.AND P0, PT, R35, 0x1, PT ;  /* 0x000000012300780c */ /* 0x004fda0003f02070 */
[----:B------:R-:W-:Y:S05]  /*28320*/  @!P0 BRA `(.L_x_2992) ;  /* 0xfffffffc00ec8947 */ /* 0x000fea000383ffff */
[----:B------:R-:W-:Y:S05]  /*28330*/  BRA `(.L_x_2988) ;  /* 0x00000000000c7947 */ /* 0x000fea0003800000 */
.L_x_2991:
[----:B------:R-:W2:Y:S02]  /*28340*/  LD.E R14, desc[UR8][R32.64] ;  /* 0x00000008200e7980 */ /* 0x000ea4000c101900 */
[----:B--2---:R-:W-:-:S05]  /*28350*/  FADD R14, R17, R14 ;  /* 0x0000000e110e7221 */ /* 0x004fca0000000000 */
[----:B------:R2:W-:Y:S02]  /*28360*/  ST.E desc[UR8][R32.64], R14 ;  /* 0x0000000e20007985 */ /* 0x0005e4000c101908 */
.L_x_2988:
[----:B------:R-:W-:Y:S05]  /*28370*/  BSYNC.RECONVERGENT B1 ;  /* 0x0000000000017941 */ /* 0x000fea0003800200 */
.L_x_2987:
        /* <DEDUP_REMOVED lines=9> */
.L_x_2996:
[----:B------:R-:W2:Y:S02]  /*28410*/  LDS R32, [R14] ;  /* 0x000000000e207984 */ /* 0x000ea40000000800 */
[----:B--2---:R-:W-:-:S05]  /*28420*/  FADD R33, R9, R32 ;  /* 0x0000002009217221 */ /* 0x004fca0000000000 */
[----:B------:R-:W2:Y:S02]  /*28430*/  ATOMS.CAST.SPIN P0, [R14], R32, R33 ;  /* 0x000000200e00758d */ /* 0x000ea40001800021 */
[----:B--2---:R-:W-:Y:S05]  /*28440*/  @!P0 BRA `(.L_x_2996) ;  /* 0xfffffffc00f08947 */ /* 0x004fea000383ffff */
[----:B------:R-:W-:Y:S05]  /*28450*/  BRA `(.L_x_2994) ;  /* 0x00000000002c7947 */ /* 0x000fea0003800000 */
.L_x_2995:
[----:B------:R-:W2:Y:S02]  /*28460*/  QSPC.E.D P0, RZ, [R32] ;  /* 0x0000000020ff73aa */ /* 0x000ea40000000700 */
[----:B--2---:R-:W-:Y:S05]  /*28470*/  @!P0 BRA `(.L_x_2997) ;  /* 0x0000000000188947 */ /* 0x004fea0003800000 */
.L_x_2998:
[----:B------:R-:W2:Y:S02]  /*28480*/  LD.E R34, [R32] ;  /* 0x0000000020227980 */ /* 0x000ea40000100900 */
[----:B--2---:R-:W-:-:S06]  /*28490*/  FADD R35, R9, R34 ;  /* 0x0000002209237221 */ /* 0x004fcc0000000000 */
[----:B------:R-:W2:Y:S02]  /*284a0*/  ATOM.E.CAST.SPIN PT, R35, [R32], R34, R35 ;  /* 0x000000222023738b */ /* 0x000ea400019e0123 */
[----:B--2---:R-:W-:-:S13]  /*284b0*/  ISETP.EQ.U32.AND P0, PT, R35, 0x1, PT ;  /* 0x000000012300780c */ /* 0x004fda0003f02070 */
[----:B------:R-:W-:Y:S05]  /*284c0*/  @!P0 BRA `(.L_x_2998) ;  /* 0xfffffffc00ec8947 */ /* 0x000fea000383ffff */
[----:B------:R-:W-:Y:S05]  /*284d0*/  BRA `(.L_x_2994) ;  /* 0x00000000000c7947 */ /* 0x000fea0003800000 */
.L_x_2997:
[----:B------:R-:W2:Y:S02]  /*284e0*/  LD.E R14, desc[UR8][R32.64] ;  /* 0x00000008200e7980 */ /* 0x000ea4000c101900 */
[----:B--2---:R-:W-:-:S05]  /*284f0*/  FADD R14, R9, R14 ;  /* 0x0000000e090e7221 */ /* 0x004fca0000000000 */
[----:B------:R2:W-:Y:S02]  /*28500*/  ST.E desc[UR8][R32.64], R14 ;  /* 0x0000000e20007985 */ /* 0x0005e4000c101908 */
.L_x_2994:
[----:B------:R-:W-:Y:S05]  /*28510*/  BSYNC.RECONVERGENT B1 ;  /* 0x0000000000017941 */ /* 0x000fea0003800200 */
.L_x_2993:
[----:B--2---:R-:W-:-:S05]  /*28520*/  IMAD.WIDE R32, R5, 0x4, R30 ;  /* 0x0000000405207825 */ /* 0x004fca00078e021e */
[----:B------:R2:W-:Y:S01]  /*28530*/  ATOM.E.ADD.F32.FTZ.RN.STRONG.GPU P0, RZ, desc[UR8][R32.64], R17 ;  /* 0x8000001120ff79a2 */ /* 0x0005e2000c10f308 */
[----:B------:R-:W-:Y:S04]  /*28540*/  BSSY.RECONVERGENT B1, `(.L_x_2999) ;  /* 0x0000015000017945 */ /* 0x000fe80003800200 */
[----:B--2---:R-:W-:Y:S05]  /*28550*/  @P0 BRA `(.L_x_3000) ;  /* 0x00000000004c0947 */ /* 0x004fea0003800000 */
[----:B------:R-:W2:Y:S02]  /*28560*/  QSPC.E.S P0, RZ, [R32] ;  /* 0x0000000020ff73aa */ /* 0x000ea40000000500 */
[----:B--2---:R-:W-:Y:S05]  /*28570*/  @!P0 BRA `(.L_x_3001) ;  /* 0x0000000000188947 */ /* 0x004fea0003800000 */
[----:B------:R-:W-:-:S07]  /*28580*/  MOV R9, R32 ;  /* 0x0000002000097202 */ /* 0x000fce0000000f00 */
.L_x_3002:
[----:B------:R-:W2:Y:S02]  /*28590*/  LDS R32, [R9] ;  /* 0x0000000009207984 */ /* 0x000ea40000000800 */
[----:B--2---:R-:W-:-:S05]  /*285a0*/  FADD R33, R17, R32 ;  /* 0x0000002011217221 */ /* 0x004fca0000000000 */
[----:B------:R-:W2:Y:S02]  /*285b0*/  ATOMS.CAST.SPIN P0, [R9], R32, R33 ;  /* 0x000000200900758d */ /* 0x000ea40001800021 */
[----:B--2---:R-:W-:Y:S05]  /*285c0*/  @!P0 BRA `(.L_x_3002) ;  /* 0xfffffffc00f08947 */ /* 0x004fea000383ffff */
[----:B------:R-:W-:Y:S05]  /*285d0*/  BRA `(.L_x_3000) ;  /* 0x00000000002c7947 */ /* 0x000fea0003800000 */
.L_x_3001:
[----:B------:R-:W2:Y:S02]  /*285e0*/  QSPC.E.D P0, RZ, [R32] ;  /* 0x0000000020ff73aa */ /* 0x000ea40000000700 */
[----:B--2---:R-:W-:Y:S05]  /*285f0*/  @!P0 BRA `(.L_x_3003) ;  /* 0x0000000000188947 */ /* 0x004fea0003800000 */
.L_x_3004:
[----:B------:R-:W2:Y:S02]  /*28600*/  LD.E R34, [R32] ;  /* 0x0000000020227980 */ /* 0x000ea40000100900 */
[----:B--2---:R-:W-:-:S06]  /*28610*/  FADD R35, R17, R34 ;  /* 0x0000002211237221 */ /* 0x004fcc0000000000 */
[----:B------:R-:W2:Y:S02]  /*28620*/  ATOM.E.CAST.SPIN PT, R35, [R32], R34, R35 ;  /* 0x000000222023738b */ /* 0x000ea400019e0123 */
[----:B--2---:R-:W-:-:S13]  /*28630*/  ISETP.EQ.U32.AND P0, PT, R35, 0x1, PT ;  /* 0x000000012300780c */ /* 0x004fda0003f02070 */
[----:B------:R-:W-:Y:S05]  /*28640*/  @!P0 BRA `(.L_x_3004) ;  /* 0xfffffffc00ec8947 */ /* 0x000fea000383ffff */
[----:B------:R-:W-:Y:S05]  /*28650*/  BRA `(.L_x_3000) ;  /* 0x00000000000c7947 */ /* 0x000fea0003800000 */
.L_x_3003:
[----:B------:R-:W2:Y:S02]  /*28660*/  LD.E R9, desc[UR8][R32.64] ;  /* 0x0000000820097980 */ /* 0x000ea4000c101900 */
[----:B--2---:R-:W-:-:S05]  /*28670*/  FADD R9, R17, R9 ;  /* 0x0000000911097221 */ /* 0x004fca0000000000 */
[----:B------:R2:W-:Y:S02]  /*28680*/  ST.E desc[UR8][R32.64], R9 ;  /* 0x0000000920007985 */ /* 0x0005e4000c101908 */
.L_x_3000:
[----:B------:R-:W-:Y:S05]  /*28690*/  BSYNC.RECONVERGENT B1 ;  /* 0x0000000000017941 */ /* 0x000fea0003800200 */
.L_x_2999:
        /* <DEDUP_REMOVED lines=10> */
.L_x_3008:
[----:B------:R-:W2:Y:S02]  /*28740*/  LDS R28, [R14] ;  /* 0x000000000e1c7984 */ /* 0x000ea40000000800 */
[----:B--2---:R-:W-:-:S05]  /*28750*/  FADD R29, R9, R28 ;  /* 0x0000001c091d7221 */ /* 0x004fca0000000000 */
[----:B------:R-:W2:Y:S02]  /*28760*/  ATOMS.CAST.SPIN P0, [R14], R28, R29 ;  /* 0x0000001c0e00758d */ /* 0x000ea4000180001d */
[----:B--2---:R-:W-:Y:S05]  /*28770*/  @!P0 BRA `(.L_x_3008) ;  /* 0xfffffffc00f08947 */ /* 0x004fea000383ffff */
[----:B------:R-:W-:Y:S05]  /*28780*/  BRA `(.L_x_3006) ;  /* 0x00000000002c7947 */ /* 0x000fea0003800000 */
.L_x_3007:
[----:B------:R-:W2:Y:S02]  /*28790*/  QSPC.E.D P0, RZ, [R28] ;  /* 0x000000001cff73aa */ /* 0x000ea40000000700 */
[----:B--2---:R-:W-:Y:S05]  /*287a0*/  @!P0 BRA `(.L_x_3009) ;  /* 0x0000000000188947 */ /* 0x004fea0003800000 */
.L_x_3010:
[----:B------:R-:W2:Y:S02]  /*287b0*/  LD.E R32, [R28] ;  /* 0x000000001c207980 */ /* 0x000ea40000100900 */
[----:B--2---:R-:W-:-:S06]  /*287c0*/  FADD R33, R9, R32 ;  /* 0x0000002009217221 */ /* 0x004fcc0000000000 */
[----:B------:R-:W2:Y:S02]  /*287d0*/  ATOM.E.CAST.SPIN PT, R33, [R28], R32, R33 ;  /* 0x000000201c21738b */ /* 0x000ea400019e0121 */
[----:B--2---:R-:W-:-:S13]  /*287e0*/  ISETP.EQ.U32.AND P0, PT, R33, 0x1, PT ;  /* 0x000000012100780c */ /* 0x004fda0003f02070 */
[----:B------:R-:W-:Y:S05]  /*287f0*/  @!P0 BRA `(.L_x_3010) ;  /* 0xfffffffc00ec8947 */ /* 0x000fea000383ffff */
[----:B------:R-:W-:Y:S05]  /*28800*/  BRA `(.L_x_3006) ;  /* 0x00000000000c7947 */ /* 0x000fea0003800000 */
.L_x_3009:
[----:B------:R-:W2:Y:S02]  /*28810*/  LD.E R14, desc[UR8][R28.64] ;  /* 0x000000081c0e7980 */ /* 0x000ea4000c101900 */
[----:B--2---:R-:W-:-:S05]  /*28820*/  FADD R14, R9, R14 ;  /* 0x0000000e090e7221 */ /* 0x004fca0000000000 */
[----:B------:R2:W-:Y:S02]  /*28830*/  ST.E desc[UR8][R28.64], R14 ;  /* 0x0000000e1c007985 */ /* 0x0005e4000c101908 */
.L_x_3006:
[----:B------:R-:W-:Y:S05]  /*28840*/  BSYNC.RECONVERGENT B1 ;  /* 0x0000000000017941 */ /* 0x000fea0003800200 */
.L_x_3005:
        /* <DEDUP_REMOVED lines=8> */
.L_x_3014:
[----:B--2---:R-:W1:Y:S02]  /*288d0*/  LDS R28, [R30] ;  /* 0x000000001e1c7984 */ /* 0x004e640000000800 */
[----:B-1----:R-:W-:-:S05]  /*288e0*/  FADD R29, R17, R28 ;  /* 0x0000001c111d7221 */ /* 0x002fca0000000000 */
[----:B------:R-:W1:Y:S02]  /*288f0*/  ATOMS.CAST.SPIN P0, [R30], R28, R29 ;  /* 0x0000001c1e00758d */ /* 0x000e64000180001d */
[----:B-1----:R-:W-:Y:S05]  /*28900*/  @!P0 BRA `(.L_x_3014) ;  /* 0xfffffffc00f08947 */ /* 0x002fea000383ffff */
[----:B------:R-:W-:Y:S05]  /*28910*/  BRA `(.L_x_3012) ;  /* 0x00000000002c7947 */ /* 0x000fea0003800000 */
.L_x_3013:
[----:B------:R-:W1:Y:S02]  /*28920*/  QSPC.E.D P0, RZ, [R30] ;  /* 0x000000001eff73aa */ /* 0x000e640000000700 */
[----:B-1----:R-:W-:Y:S05]  /*28930*/  @!P0 BRA `(.L_x_3015) ;  /* 0x0000000000188947 */ /* 0x002fea0003800000 */
.L_x_3016:
[----:B--2---:R-:W2:Y:S02]  /*28940*/  LD.E R28, [R30] ;  /* 0x000000001e1c7980 */ /* 0x004ea40000100900 */
[----:B--2---:R-:W-:-:S06]  /*28950*/  FADD R29, R17, R28 ;  /* 0x0000001c111d7221 */ /* 0x004fcc0000000000 */
[----:B------:R-:W2:Y:S02]  /*28960*/  ATOM.E.CAST.SPIN PT, R29, [R30], R28, R29 ;  /* 0x0000001c1e1d738b */ /* 0x000ea400019e011d */
[----:B--2---:R-:W-:-:S13]  /*28970*/  ISETP.EQ.U32.AND P0, PT, R29, 0x1, PT ;  /* 0x000000011d00780c */ /* 0x004fda0003f02070 */
[----:B------:R-:W-:Y:S05]  /*28980*/  @!P0 BRA `(.L_x_3016) ;  /* 0xfffffffc00ec8947 */ /* 0x000fea000383ffff */
[----:B------:R-:W-:Y:S05]  /*28990*/  BRA `(.L_x_3012) ;  /* 0x00000000000c7947 */ /* 0x000fea0003800000 */
.L_x_3015:
[----:B------:R-:W3:Y:S02]  /*289a0*/  LD.E R9, desc[UR8][R30.64] ;  /* 0x000000081e097980 */ /* 0x000ee4000c101900 */
[----:B---3--:R-:W-:-:S05]  /*289b0*/  FADD R9, R17, R9 ;  /* 0x0000000911097221 */ /* 0x008fca0000000000 */
[----:B------:R1:W-:Y:S02]  /*289c0*/  ST.E desc[UR8][R30.64], R9 ;  /* 0x000000091e007985 */ /* 0x0003e4000c101908 */
.L_x_3012:
[----:B------:R-:W-:Y:S05]  /*289d0*/  BSYNC.RECONVERGENT B1 ;  /* 0x0000000000017941 */ /* 0x000fea0003800200 */
.L_x_3011:
[----:B------:R-:W-:-:S03]  /*289e0*/  UMOV UR4, 0xffffffff ;  /* 0xffffffff00047882 */ /* 0x000fc60000000000 */
[----:B------:R-:W-:Y:S05]  /*289f0*/  BRA.DIV UR4, `(.L_x_3017) ;  /* 0x000003e604ec7947 */ /* 0x000fea000b800000 */
[----:B------:R-:W1:Y:S04]  /*28a00*/  LDL R22, [R1+0xc8] ;  /* 0x0000c80001167983 */ /* 0x000e680000100800 */
[----:B--2---:R2:W3:Y:S04]  /*28a10*/  SHFL.IDX PT, R14, R47, 0x1, 0x181f ;  /* 0x00381f002f0e7f89 */ /* 0x0044e800000e0000 */
[----:B-1-3--:R2:W1:Y:S02]  /*28a20*/  SHFL.IDX PT, R9, R22, 0x1, 0x181f ;  /* 0x00381f0016097f89 */ /* 0x00a46400000e0000 */
.L_x_4743:
        /* <DEDUP_REMOVED lines=18> */
.L_x_3021:
[----:B------:R-:W1:Y:S02]  /*28b50*/  LDS R28, [R24] ;  /* 0x00000000181c7984 */ /* 0x000e640000000800 */
[----:B-1----:R-:W-:-:S05]  /*28b60*/  FADD R29, R22, R28 ;  /* 0x0000001c161d7221 */ /* 0x002fca0000000000 */
[----:B------:R-:W1:Y:S02]  /*28b70*/  ATOMS.CAST.SPIN P0, [R24], R28, R29 ;  /* 0x0000001c1800758d */ /* 0x000e64000180001d */
[----:B-1----:R-:W-:Y:S05]  /*28b80*/  @!P0 BRA `(.L_x_3021) ;  /* 0xfffffffc00f08947 */ /* 0x002fea000383ffff */
[----:B------:R-:W-:Y:S05]  /*28b90*/  BRA `(.L_x_3019) ;  /* 0x00000000002c7947 */ /* 0x000fea0003800000 */
.L_x_3020:
[----:B------:R-:W1:Y:S02]  /*28ba0*/  QSPC.E.D P0, RZ, [R30] ;  /* 0x000000001eff73aa */ /* 0x000e640000000700 */
[----:B-1----:R-:W-:Y:S05]  /*28bb0*/  @!P0 BRA `(.L_x_3022) ;  /* 0x0000000000188947 */ /* 0x002fea0003800000 */
.L_x_3023:
[----:B------:R-:W2:Y:S02]  /*28bc0*/  LD.E R28, [R30] ;  /* 0x000000001e1c7980 */ /* 0x000ea40000100900 */
[----:B--2---:R-:W-:-:S06]  /*28bd0*/  FADD R29, R22, R28 ;  /* 0x0000001c161d7221 */ /* 0x004fcc0000000000 */
[----:B------:R-:W2:Y:S02]  /*28be0*/  ATOM.E.CAST.SPIN PT, R29, [R30], R28, R29 ;  /* 0x0000001c1e1d738b */ /* 0x000ea400019e011d */
[----:B--2---:R-:W-:-:S13]  /*28bf0*/  ISETP.EQ.U32.AND P0, PT, R29, 0x1, PT ;  /* 0x000000011d00780c */ /* 0x004fda0003f02070 */
[----:B------:R-:W-:Y:S05]  /*28c00*/  @!P0 BRA `(.L_x_3023) ;  /* 0xfffffffc00ec8947 */ /* 0x000fea000383ffff */
[----:B------:R-:W-:Y:S05]  /*28c10*/  BRA `(.L_x_3019) ;  /* 0x00000000000c7947 */ /* 0x000fea0003800000 */
.L_x_3022:
[----:B------:R-:W2:Y:S02]  /*28c20*/  LD.E R24, desc[UR8][R30.64] ;  /* 0x000000081e187980 */ /* 0x000ea4000c101900 */
[----:B--2---:R-:W-:-:S05]  /*28c30*/  FADD R24, R22, R24 ;  /* 0x0000001816187221 */ /* 0x004fca0000000000 */
[----:B------:R1:W-:Y:S02]  /*28c40*/  ST.E desc[UR8][R30.64], R24 ;  /* 0x000000181e007985 */ /* 0x0003e4000c101908 */
.L_x_3019:
[----:B------:R-:W-:Y:S05]  /*28c50*/  BSYNC.RECONVERGENT B1 ;  /* 0x0000000000017941 */ /* 0x000fea0003800200 */
.L_x_3018:
        /* <DEDUP_REMOVED lines=9> */
.L_x_3027:
[----:B------:R-:W2:Y:S02]  /*28cf0*/  LDS R32, [R9] ;  /* 0x0000000009207984 */ /* 0x000ea40000000800 */
[----:B--2---:R-:W-:-:S05]  /*28d00*/  FADD R33, R17, R32 ;  /* 0x0000002011217221 */ /* 0x004fca0000000000 */
[----:B------:R-:W2:Y:S02]  /*28d10*/  ATOMS.CAST.SPIN P0, [R9], R32, R33 ;  /* 0x000000200900758d */ /* 0x000ea40001800021 */
[----:B--2---:R-:W-:Y:S05]  /*28d20*/  @!P0 BRA `(.L_x_3027) ;  /* 0xfffffffc00f08947 */ /* 0x004fea000383ffff */
[----:B------:R-:W-:Y:S05]  /*28d30*/  BRA `(.L_x_3025) ;  /* 0x00000000002c7947 */ /* 0x000fea0003800000 */
.L_x_3026:
[----:B------:R-:W2:Y:S02]  /*28d40*/  QSPC.E.D P0, RZ, [R28] ;  /* 0x000000001cff73aa */ /* 0x000ea40000000700 */
[----:B--2---:R-:W-:Y:S05]  /*28d50*/  @!P0 BRA `(.L_x_3028) ;  /* 0x0000000000188947 */ /* 0x004fea0003800000 */
.L_x_3029:
[----:B------:R-:W2:Y:S02]  /*28d60*/  LD.E R32, [R28] ;  /* 0x000000001c207980 */ /* 0x000ea40000100900 */
[----:B--2---:R-:W-:-:S06]  /*28d70*/  FADD R33, R17, R32 ;  /* 0x0000002011217221 */ /* 0x004fcc0000000000 */
[----:B------:R-:W2:Y:S02]  /*28d80*/  ATOM.E.CAST.SPIN PT, R33, [R28], R32, R33 ;  /* 0x000000201c21738b */ /* 0x000ea400019e0121 */
[----:B--2---:R-:W-:-:S13]  /*28d90*/  ISETP.EQ.U32.AND P0, PT, R33, 0x1, PT ;  /* 0x000000012100780c */ /* 0x004fda0003f02070 */
[----:B------:R-:W-:Y:S05]  /*28da0*/  @!P0 BRA `(.L_x_3029) ;  /* 0xfffffffc00ec8947 */ /* 0x000fea000383ffff */
[----:B------:R-:W-:Y:S05]  /*28db0*/  BRA `(.L_x_3025) ;  /* 0x00000000000c7947 */ /* 0x000fea0003800000 */
.L_x_3028:
[----:B------:R-:W2:Y:S02]  /*28dc0*/  LD.E R9, desc[UR8][R28.64] ;  /* 0x000000081c097980 */ /* 0x000ea4000c101900 */
[----:B--2---:R-:W-:-:S05]  /*28dd0*/  FADD R9, R17, R9 ;  /* 0x0000000911097221 */ /* 0x004fca0000000000 */
[----:B------:R2:W-:Y:S02]  /*28de0*/  ST.E desc[UR8][R28.64], R9 ;  /* 0x000000091c007985 */ /* 0x0005e4000c101908 */
.L_x_3025:
[----:B------:R-:W-:Y:S05]  /*28df0*/  BSYNC.RECONVERGENT B1 ;  /* 0x0000000000017941 */ /* 0x000fea0003800200 */
.L_x_3024:
        /* <DEDUP_REMOVED lines=9> */
.L_x_3033:
[----:B------:R-:W2:Y:S02]  /*28e90*/  LDS R32, [R14] ;  /* 0x000000000e207984 */ /* 0x000ea40000000800 */
[----:B--2---:R-:W-:-:S05]  /*28ea0*/  FADD R33, R9, R32 ;  /* 0x0000002009217221 */ /* 0x004fca0000000000 */
[----:B------:R-:W2:Y:S02]  /*28eb0*/  ATOMS.CAST.SPIN P0, [R14], R32, R33 ;  /* 0x000000200e00758d */ /* 0x000ea40001800021 */
[----:B--2---:R-:W-:Y:S05]  /*28ec0*/  @!P0 BRA `(.L_x_3033) ;  /* 0xfffffffc00f08947 */ /* 0x004fea000383ffff */
[----:B------:R-:W-:Y:S05]  /*28ed0*/  BRA `(.L_x_3031) ;  /* 0x00000000002c7947 */ /* 0x000fea0003800000 */
.L_x_3032:
[----:B------:R-:W2:Y:S02]  /*28ee0*/  QSPC.E.D P0, RZ, [R32] ;  /* 0x0000000020ff73aa */ /* 0x000ea40000000700 */
[----:B--2---:R-:W-:Y:S05]  /*28ef0*/  @!P0 BRA `(.L_x_3034) ;  /* 0x0000000000188947 */ /* 0x004fea0003800000 */
.L_x_3035:
[----:B------:R-:W2:Y:S02]  /*28f00*/  LD.E R34, [R32] ;  /* 0x0000000020227980 */ /* 0x000ea40000100900 */
[----:B--2---:R-:W-:-:S06]  /*28f10*/  FADD R35, R9, R34 ;  /* 0x0000002209237221 */ /* 0x004fcc0000000000 */
[----:B------:R-:W2:Y:S02]  /*28f20*/  ATOM.E.CAST.SPIN PT, R35, [R32], R34, R35 ;  /* 0x000000222023738b */ /* 0x000ea400019e0123 */
[----:B--2---:R-:W-:-:S13]  /*28f30*/  ISETP.EQ.U32.AND P0, PT, R35, 0x1, PT ;  /* 0x000000012300780c */ /* 0x004fda0003f02070 */
[----:B------:R-:W-:Y:S05]  /*28f40*/  @!P0 BRA `(.L_x_3035) ;  /* 0xfffffffc00ec8947 */ /* 0x000fea000383ffff */
[----:B------:R-:W-:Y:S05]  /*28f50*/  BRA `(.L_x_3031) ;  /* 0x00000000000c7947 */ /* 0x000fea0003800000 */
.L_x_3034:
[----:B------:R-:W2:Y:S02]  /*28f60*/  LD.E R14, desc[UR8][R32.64] ;  /* 0x00000008200e7980 */ /* 0x000ea4000c101900 */
[----:B--2---:R-:W-:-:S05]  /*28f70*/  FADD R14, R9, R14 ;  /* 0x0000000e090e7221 */ /* 0x004fca0000000000 */
[----:B------:R2:W-:Y:S02]  /*28f80*/  ST.E desc[UR8][R32.64], R14 ;  /* 0x0000000e20007985 */ /* 0x0005e4000c101908 */
.L_x_3031:
[----:B------:R-:W-:Y:S05]  /*28f90*/  BSYNC.RECONVERGENT B1 ;  /* 0x0000000000017941 */ /* 0x000fea0003800200 */
.L_x_3030:
[----:B--2---:R-:W-:-:S05]  /*28fa0*/  IMAD.WIDE R32, R19, 0x4, R28 ;  /* 0x0000000413207825 */ /* 0x004fca00078e021c */
[----:B------:R2:W-:Y:S01]  /*28fb0*/  ATOM.E.ADD.F32.FTZ.RN.STRONG.GPU P0, RZ, desc[UR8][R32.64], R17 ;  /* 0x8000001120ff79a2 */ /* 0x0005e2000c10f308 */
[----:B------:R-:W-:Y:S04]  /*28fc0*/  BSSY.RECONVERGENT B1, `(.L_x_3036) ;  /* 0x0000015000017945 */ /* 0x000fe80003800200 */
[----:B--2---:R-:W-:Y:S05]  /*28fd0*/  @P0 BRA `(.L_x_3037) ;  /* 0x00000000004c0947 */ /* 0x004fea0003800000 */
[----:B------:R-:W2:Y:S02]  /*28fe0*/  QSPC.E.S P0, RZ, [R32] ;  /* 0x0000000020ff73aa */ /* 0x000ea40000000500 */
[----:B--2---:R-:W-:Y:S05]  /*28ff0*/  @!P0 BRA `(.L_x_3038) ;  /* 0x0000000000188947 */ /* 0x004fea0003800000 */
[----:B------:R-:W-:-:S07]  /*29000*/  MOV R9, R32 ;  /* 0x0000002000097202 */ /* 0x000fce0000000f00 */
.L_x_3039:
[----:B------:R-:W2:Y:S02]  /*29010*/  LDS R32, [R9] ;  /* 0x0000000009207984 */ /* 0x000ea40000000800 */
[----:B--2---:R-:W-:-:S05]  /*29020*/  FADD R33, R17, R32 ;  /* 0x0000002011217221 */ /* 0x004fca0000000000 */
[----:B------:R-:W2:Y:S02]  /*29030*/  ATOMS.CAST.SPIN P0, [R9], R32, R33 ;  /* 0x000000200900758d */ /* 0x000ea40001800021 */
[----:B--2---:R-:W-:Y:S05]  /*29040*/  @!P0 BRA `(.L_x_3039) ;  /* 0xfffffffc00f08947 */ /* 0x004fea000383ffff */
[----:B------:R-:W-:Y:S05]  /*29050*/  BRA `(.L_x_3037) ;  /* 0x00000000002c7947 */ /* 0x000fea0003800000 */
.L_x_3038:
[----:B------:R-:W2:Y:S02]  /*29060*/  QSPC.E.D P0, RZ, [R32] ;  /* 0x0000000020ff73aa */ /* 0x000ea40000000700 */
[----:B--2---:R-:W-:Y:S05]  /*29070*/  @!P0 BRA `(.L_x_3040) ;  /* 0x0000000000188947 */ /* 0x004fea0003800000 */
.L_x_3041:
[----:B------:R-:W2:Y:S02]  /*29080*/  LD.E R34, [R32] ;  /* 0x0000000020227980 */ /* 0x000ea40000100900 */
[----:B--2---:R-:W-:-:S06]  /*29090*/  FADD R35, R17, R34 ;  /* 0x0000002211237221 */ /* 0x004fcc0000000000 */
[----:B------:R-:W2:Y:S02]  /*290a0*/  ATOM.E.CAST.SPIN PT, R35, [R32], R34, R35 ;  /* 0x000000222023738b */ /* 0x000ea400019e0123 */
[----:B--2---:R-:W-:-:S13]  /*290b0*/  ISETP.EQ.U32.AND P0, PT, R35, 0x1, PT ;  /* 0x000000012300780c */ /* 0x004fda0003f02070 */
[----:B------:R-:W-:Y:S05]  /*290c0*/  @!P0 BRA `(.L_x_3041) ;  /* 0xfffffffc00ec8947 */ /* 0x000fea000383ffff */
[----:B------:R-:W-:Y:S05]  /*290d0*/  BRA `(.L_x_3037) ;  /* 0x00000000000c7947 */ /* 0x000fea0003800000 */
.L_x_3040:
[----:B------:R-:W2:Y:S02]  /*290e0*/  LD.E R9, desc[UR8][R32.64] ;  /* 0x0000000820097980 */ /* 0x000ea4000c101900 */
[----:B--2---:R-:W-:-:S05]  /*290f0*/  FADD R9, R17, R9 ;  /* 0x0000000911097221 */ /* 0x004fca0000000000 */
[----:B------:R2:W-:Y:S02]  /*29100*/  ST.E desc[UR8][R32.64], R9 ;  /* 0x0000000920007985 */ /* 0x0005e4000c101908 */
.L_x_3037:
[----:B------:R-:W-:Y:S05]  /*29110*/  BSYNC.RECONVERGENT B1 ;  /* 0x0000000000017941 */ /* 0x000fea0003800200 */
.L_x_3036:
        /* <DEDUP_REMOVED lines=9> */
.L_x_3045:
[----:B------:R-:W2:Y:S02]  /*291b0*/  LDS R32, [R14] ;  /* 0x000000000e207984 */ /* 0x000ea40000000800 */
[----:B--2---:R-:W-:-:S05]  /*291c0*/  FADD R33, R9, R32 ;  /* 0x0000002009217221 */ /* 0x004fca0000000000 */
[----:B------:R-:W2:Y:S02]  /*291d0*/  ATOMS.CAST.SPIN P0, [R14], R32, R33 ;  /* 0x000000200e00758d */ /* 0x000ea40001800021 */
[----:B--2---:R-:W-:Y:S05]  /*291e0*/  @!P0 BRA `(.L_x_3045) ;  /* 0xfffffffc00f08947 */ /* 0x004fea000383ffff */
[----:B------:R-:W-:Y:S05]  /*291f0*/  BRA `(.L_x_3043) ;  /* 0x00000000002c7947 */ /* 0x000fea0003800000 */
.L_x_3044:
[----:B------:R-:W2:Y:S02]  /*29200*/  QSPC.E.D P0, RZ, [R32] ;  /* 0x0000000020ff73aa */ /* 0x000ea40000000700 */
[----:B--2---:R-:W-:Y:S05]  /*29210*/  @!P0 BRA `(.L_x_3046) ;  /* 0x0000000000188947 */ /* 0x004fea0003800000 */
.L_x_3047:
[----:B------:R-:W2:Y:S02]  /*29220*/  LD.E R34, [R32] ;  /* 0x0000000020227980 */ /* 0x000ea40000100900 */
[----:B--2---:R-:W-:-:S06]  /*29230*/  FADD R35, R9, R34 ;  /* 0x0000002209237221 */ /* 0x004fcc0000000000 */
[----:B------:R-:W2:Y:S02]  /*29240*/  ATOM.E.CAST.SPIN PT, R35, [R32], R34, R35 ;  /* 0x000000222023738b */ /* 0x000ea400019e0123 */
[----:B--2---:R-:W-:-:S13]  /*29250*/  ISETP.EQ.U32.AND P0, PT, R35, 0x1, PT ;  /* 0x000000012300780c */ /* 0x004fda0003f02070 */
[----:B------:R-:W-:Y:S05]  /*29260*/  @!P0 BRA `(.L_x_3047) ;  /* 0xfffffffc00ec8947 */ /* 0x000fea000383ffff */
[----:B------:R-:W-:Y:S05]  /*29270*/  BRA `(.L_x_3043) ;  /* 0x00000000000c7947 */ /* 0x000fea0003800000 */
.L_x_3046:
[----:B------:R-:W2:Y:S02]  /*29280*/  LD.E R14, desc[UR8][R32.64] ;  /* 0x00000008200e7980 */ /* 0x000ea4000c101900 */
[----:B--2---:R-:W-:-:S05]  /*29290*/  FADD R14, R9, R14 ;  /* 0x0000000e090e7221 */ /* 0x004fca0000000000 */
[----:B------:R2:W-:Y:S02]  /*292a0*/  ST.E desc[UR8][R32.64], R14 ;  /* 0x0000000e20007985 */ /* 0x0005e4000c101908 */
.L_x_3043:
[----:B------:R-:W-:Y:S05]  /*292b0*/  BSYNC.RECONVERGENT B1 ;  /* 0x0000000000017941 */ /* 0x000fea0003800200 */
.L_x_3042:
[----:B--2---:R-:W-:-:S05]  /*292c0*/  IMAD.WIDE R32, R7, 0x4, R28 ;  /* 0x0000000407207825 */ /* 0x004fca00078e021c */
[----:B------:R2:W-:Y:S01]  /*292d0*/  ATOM.E.ADD.F32.FTZ.RN.STRONG.GPU P0, RZ, desc[UR8][R32.64], R17 ;  /* 0x8000001120ff79a2 */ /* 0x0005e2000c10f308 */
[----:B------:R-:W-:Y:S04]  /*292e0*/  BSSY.RECONVERGENT B1, `(.L_x_3048) ;  /* 0x0000015000017945 */ /* 0x000fe80003800200 */
[----:B--2---:R-:W-:Y:S05]  /*292f0*/  @P0 BRA `(.L_x_3049) ;  /* 0x00000000004c0947 */ /* 0x004fea0003800000 */
[----:B------:R-:W2:Y:S02]  /*29300*/  QSPC.E.S P0, RZ, [R32] ;  /* 0x0000000020ff73aa */ /* 0x000ea40000000500 */
[----:B--2---:R-:W-:Y:S05]  /*29310*/  @!P0 BRA `(.L_x_3050) ;  /* 0x0000000000188947 */ /* 0x004fea0003800000 */
[----:B------:R-:W-:-:S07]  /*29320*/  MOV R9, R32 ;  /* 0x0000002000097202 */ /* 0x000fce0000000f00 */
.L_x_3051:
[----:B------:R-:W2:Y:S02]  /*29330*/  LDS R32, [R9] ;  /* 0x0000000009207984 */ /* 0x000ea40000000800 */
[----:B--2---:R-:W-:-:S05]  /*29340*/  FADD R33, R17, R32 ;  /* 0x0000002011217221 */ /* 0x004fca0000000000 */
[----:B------:R-:W2:Y:S02]  /*29350*/  ATOMS.CAST.SPIN P0, [R9], R32, R33 ;  /* 0x000000200900758d */ /* 0x000ea40001800021 */
[----:B--2---:R-:W-:Y:S05]  /*29360*/  @!P0 BRA `(.L_x_3051) ;  /* 0xfffffffc00f08947 */ /* 0x004fea000383ffff */
[----:B------:R-:W-:Y:S05]  /*29370*/  BRA `(.L_x_3049) ;  /* 0x00000000002c7947 */ /* 0x000fea0003800000 */
.L_x_3050:
[----:B------:R-:W2:Y:S02]  /*29380*/  QSPC.E.D P0, RZ, [R32] ;  /* 0x0000000020ff73aa */ /* 0x000ea40000000700 */
[----:B--2---:R-:W-:Y:S05]  /*29390*/  @!P0 BRA `(.L_x_3052) ;  /* 0x0000000000188947 */ /* 0x004fea0003800000 */
.L_x_3053:
[----:B------:R-:W2:Y:S02]  /*293a0*/  LD.E R34, [R32] ;  /* 0x0000000020227980 */ /* 0x000ea40000100900 */
[----:B--2---:R-:W-:-:S06]  /*293b0*/  FADD R35, R17, R34 ;  /* 0x0000002211237221 */ /* 0x004fcc0000000000 */
[----:B------:R-:W2:Y:S02]  /*293c0*/  ATOM.E.CAST.SPIN PT, R35, [R32], R34, R35 ;  /* 0x000000222023738b */ /* 0x000ea400019e0123 */
[----:B--2---:R-:W-:-:S13]  /*293d0*/  ISETP.EQ.U32.AND P0, PT, R35, 0x1, PT ;  /* 0x000000012300780c */ /* 0x004fda0003f02070 */
[----:B------:R-:W-:Y:S05]  /*293e0*/  @!P0 BRA `(.L_x_3053) ;  /* 0xfffffffc00ec8947 */ /* 0x000fea000383ffff */
[----:B------:R-:W-:Y:S05]  /*293f0*/  BRA `(.L_x_3049) ;  /* 0x00000000000c7947 */ /* 0x000fea0003800000 */
.L_x_3052:
[----:B------:R-:W2:Y:S02]  /*29400*/  LD.E R9, desc[UR8][R32.64] ;  /* 0x0000000820097980 */ /* 0x000ea4000c101900 */
[----:B--2---:R-:W-:-:S05]  /*29410*/  FADD R9, R17, R9 ;  /* 0x0000000911097221 */ /* 0x004fca0000000000 */
[----:B------:R2:W-:Y:S02]  /*29420*/  ST.E desc[UR8][R32.64], R9 ;  /* 0x0000000920007985 */ /* 0x0005e4000c101908 */
.L_x_3049:
[----:B------:R-:W-:Y:S05]  /*29430*/  BSYNC.RECONVERGENT B1 ;  /* 0x0000000000017941 */ /* 0x000fea0003800200 */
.L_x_3048:
        /* <DEDUP_REMOVED lines=9> */
.L_x_3057:
[----:B------:R-:W2:Y:S02]  /*294d0*/  LDS R32, [R14] ;  /* 0x000000000e207984 */ /* 0x000ea40000000800 */
[----:B--2---:R-:W-:-:S05]  /*294e0*/  FADD R33, R9, R32 ;  /* 0x0000002009217221 */ /* 0x004fca0000000000 */
[----:B------:R-:W2:Y:S02]  /*294f0*/  ATOMS.CAST.SPIN P0, [R14], R32, R33 ;  /* 0x000000200e00758d */ /* 0x000ea40001800021 */
[----:B--2---:R-:W-:Y:S05]  /*29500*/  @!P0 BRA `(.L_x_3057) ;  /* 0xfffffffc00f08947 */ /* 0x004fea000383ffff */
[----:B------:R-:W-:Y:S05]  /*29510*/  BRA `(.L_x_3055) ;  /* 0x00000000002c7947 */ /* 0x000fea0003800000 */
.L_x_3056:
[----:B------:R-:W2:Y:S02]  /*29520*/  QSPC.E.D P0, RZ, [R32] ;  /* 0x0000000020ff73aa */ /* 0x000ea40000000700 */
[----:B--2---:R-:W-:Y:S05]  /*29530*/  @!P0 BRA `(.L_x_3058) ;  /* 0x0000000000188947 */ /* 0x004fea0003800000 */
.L_x_3059:
[----:B------:R-:W2:Y:S02]  /*29540*/  LD.E R34, [R32] ;  /* 0x0000000020227980 */ /* 0x000ea40000100900 */
[----:B--2---:R-:W-:-:S06]  /*29550*/  FADD R35, R9, R34 ;  /* 0x0000002209237221 */ /* 0x004fcc0000000000 */
[----:B------:R-:W2:Y:S02]  /*29560*/  ATOM.E.CAST.SPIN PT, R35, [R32], R34, R35 ;  /* 0x000000222023738b */ /* 0x000ea400019e0123 */
[----:B--2---:R-:W-:-:S13]  /*29570*/  ISETP.EQ.U32.AND P0, PT, R35, 0x1, PT ;  /* 0x000000012300780c */ /* 0x004fda0003f02070 */
[----:B------:R-:W-:Y:S05]  /*29580*/  @!P0 BRA `(.L_x_3059) ;  /* 0xfffffffc00ec8947 */ /* 0x000fea000383ffff */
[----:B------:R-:W-:Y:S05]  /*29590*/  BRA `(.L_x_3055) ;  /* 0x00000000000c7947 */ /* 0x000fea0003800000 */
.L_x_3058:
[----:B------:R-:W2:Y:S02]  /*295a0*/  LD.E R14, desc[UR8][R32.64] ;  /* 0x00000008200e7980 */ /* 0x000ea4000c101900 */
[----:B--2---:R-:W-:-:S05]  /*295b0*/  FADD R14, R9, R14 ;  /* 0x0000000e090e7221 */ /* 0x004fca0000000000 */
[----:B------:R2:W-:Y:S02]  /*295c0*/  ST.E desc[UR8][R32.64], R14 ;  /* 0x0000000e20007985 */ /* 0x0005e4000c101908 */
.L_x_3055:
[----:B------:R-:W-:Y:S05]  /*295d0*/  BSYNC.RECONVERGENT B1 ;  /* 0x0000000000017941 */ /* 0x000fea0003800200 */
.L_x_3054:
[----:B--2---:R-:W-:-:S05]  /*295e0*/  IMAD.WIDE R32, R4, 0x4, R28 ;  /* 0x0000000404207825 */ /* 0x004fca00078e021c */
[----:B------:R2:W-:Y:S01]  /*295f0*/  ATOM.E.ADD.F32.FTZ.RN.STRONG.GPU P0, RZ, desc[UR8][R32.64], R17 ;  /* 0x8000001120ff79a2 */ /* 0x0005e2000c10f308 */
[----:B------:R-:W-:Y:S04]  /*29600*/  BSSY.RECONVERGENT B1, `(.L_x_3060) ;  /* 0x0000015000017945 */ /* 0x000fe80003800200 */
[----:B--2---:R-:W-:Y:S05]  /*29610*/  @P0 BRA `(.L_x_3061) ;  /* 0x00000000004c0947 */ /* 0x004fea0003800000 */
[----:B------:R-:W2:Y:S02]  /*29620*/  QSPC.E.S P0, RZ, [R32] ;  /* 0x0000000020ff73aa */ /* 0x000ea40000000500 */
[----:B--2---:R-:W-:Y:S05]  /*29630*/  @!P0 BRA `(.L_x_3062) ;  /* 0x0000000000188947 */ /* 0x004fea0003800000 */
[----:B------:R-:W-:-:S07]  /*29640*/  MOV R9, R32 ;  /* 0x0000002000097202 */ /* 0x000fce0000000f00 */
.L_x_3063:
[----:B------:R-:W2:Y:S02]  /*29650*/  LDS R32, [R9] ;  /* 0x0000000009207984 */ /* 0x000ea40000000800 */
[----:B--2---:R-:W-:-:S05]  /*29660*/  FADD R33, R17, R32 ;  /* 0x0000002011217221 */ /* 0x004fca0000000000 */
[----:B------:R-:W2:Y:S02]  /*29670*/  ATOMS.CAST.SPIN P0, [R9], R32, R33 ;  /* 0x000000200900758d */ /* 0x000ea40001800021 */
[----:B--2---:R-:W-:Y:S05]  /*29680*/  @!P0 BRA `(.L_x_3063) ;  /* 0xfffffffc00f08947 */ /* 0x004fea000383ffff */
[----:B------:R-:W-:Y:S05]  /*29690*/  BRA `(.L_x_3061) ;  /* 0x00000000002c7947 */ /* 0x000fea0003800000 */
.L_x_3062:
[----:B------:R-:W2:Y:S02]  /*296a0*/  QSPC.E.D P0, RZ, [R32] ;  /* 0x0000000020ff73aa */ /* 0x000ea40000000700 */
[----:B--2---:R-:W-:Y:S05]  /*296b0*/  @!P0 BRA `(.L_x_3064) ;  /* 0x0000000000188947 */ /* 0x004fea0003800000 */
.L_x_3065:
[----:B------:R-:W2:Y:S02]  /*296c0*/  LD.E R34, [R32] ;  /* 0x0000000020227980 */ /* 0x000ea40000100900 */
[----:B--2---:R-:W-:-:S06]  /*296d0*/  FADD R35, R17, R34 ;  /* 0x0000002211237221 */ /* 0x004fcc0000000000 */
[----:B------:R-:W2:Y:S02]  /*296e0*/  ATOM.E.CAST.SPIN PT, R35, [R32], R34, R35 ;  /* 0x000000222023738b */ /* 0x000ea400019e0123 */
[----:B--2---:R-:W-:-:S13]  /*296f0*/  ISETP.EQ.U32.AND P0, PT, R35, 0x1, PT ;  /* 0x000000012300780c */ /* 0x004fda0003f02070 */
[----:B------:R-:W-:Y:S05]  /*29700*/  @!P0 BRA `(.L_x_3065) ;  /* 0xfffffffc00ec8947 */ /* 0x000fea000383ffff */
[----:B------:R-:W-:Y:S05]  /*29710*/  BRA `(.L_x_3061) ;  /* 0x00000000000c7947 */ /* 0x000fea0003800000 */
.L_x_3064:
[----:B------:R-:W2:Y:S02]  /*29720*/  LD.E R9, desc[UR8][R32.64] ;  /* 0x0000000820097980 */ /* 0x000ea4000c101900 */
[----:B--2---:R-:W-:-:S05]  /*29730*/  FADD R9, R17, R9 ;  /* 0x0000000911097221 */ /* 0x004fca0000000000 */
[----:B------:R2:W-:Y:S02]  /*29740*/  ST.E desc[UR8][R32.64], R9 ;  /* 0x0000000920007985 */ /* 0x0005e4000c101908 */
.L_x_3061:
[----:B------:R-:W-:Y:S05]  /*29750*/  BSYNC.RECONVERGENT B1 ;  /* 0x0000000000017941 */ /* 0x000fea0003800200 */
.L_x_3060:
        /* <DEDUP_REMOVED lines=9> */
.L_x_3069:
[----:B------:R-:W2:Y:S02]  /*297f0*/  LDS R32, [R14] ;  /* 0x000000000e207984 */ /* 0x000ea40000000800 */
[----:B--2---:R-:W-:-:S05]  /*29800*/  FADD R33, R9, R32 ;  /* 0x0000002009217221 */ /* 0x004fca0000000000 */
[----:B------:R-:W2:Y:S02]  /*29810*/  ATOMS.CAST.SPIN P0, [R14], R32, R33 ;  /* 0x000000200e00758d */ /* 0x000ea40001800021 */
[----:B--2---:R-:W-:Y:S05]  /*29820*/  @!P0 BRA `(.L_x_3069) ;  /* 0xfffffffc00f08947 */ /* 0x004fea000383ffff */
[----:B------:R-:W-:Y:S05]  /*29830*/  BRA `(.L_x_3067) ;  /* 0x00000000002c7947 */ /* 0x000fea0003800000 */
.L_x_3068:
[----:B------:R-:W2:Y:S02]  /*29840*/  QSPC.E.D P0, RZ, [R32] ;  /* 0x0000000020ff73aa */ /* 0x000ea40000000700 */
[----:B--2---:R-:W-:Y:S05]  /*29850*/  @!P0 BRA `(.L_x_3070) ;  /* 0x0000000000188947 */ /* 0x004fea0003800000 */
.L_x_3071:
[----:B------:R-:W2:Y:S02]  /*29860*/  LD.E R34, [R32] ;  /* 0x0000000020227980 */ /* 0x000ea40000100900 */
[----:B--2---:R-:W-:-:S06]  /*29870*/  FADD R35, R9, R34 ;  /* 0x0000002209237221 */ /* 0x004fcc0000000000 */
[----:B------:R-:W2:Y:S02]  /*29880*/  ATOM.E.CAST.SPIN PT, R35, [R32], R34, R35 ;  /* 0x000000222023738b */ /* 0x000ea400019e0123 */
[----:B--2---:R-:W-:-:S13]  /*29890*/  ISETP.EQ.U32.AND P0, PT, R35, 0x1, PT ;  /* 0x000000012300780c */ /* 0x004fda0003f02070 */
[----:B------:R-:W-:Y:S05]  /*298a0*/  @!P0 BRA `(.L_x_3071) ;  /* 0xfffffffc00ec8947 */ /* 0x000fea000383ffff */
[----:B------:R-:W-:Y:S05]  /*298b0*/  BRA `(.L_x_3067) ;  /* 0x00000000000c7947 */ /* 0x000fea0003800000 */
.L_x_3070:
[----:B------:R-:W2:Y:S02]  /*298c0*/  LD.E R14, desc[UR8][R32.64] ;  /* 0x00000008200e7980 */ /* 0x000ea4000c101900 */
[----:B--2---:R-:W-:-:S05]  /*298d0*/  FADD R14, R9, R14 ;  /* 0x0000000e090e7221 */ /* 0x004fca0000000000 */
[----:B------:R2:W-:Y:S02]  /*298e0*/  ST.E desc[UR8][R32.64], R14 ;  /* 0x0000000e20007985 */ /* 0x0005e4000c101908 */
.L_x_3067:
[----:B------:R-:W-:Y:S05]  /*298f0*/  BSYNC.RECONVERGENT B1 ;  /* 0x0000000000017941 */ /* 0x000fea0003800200 */
.L_x_3066:
[----:B--2---:R-:W-:-:S05]  /*29900*/  IMAD.WIDE R32, R3, 0x4, R28 ;  /* 0x0000000403207825 */ /* 0x004fca00078e021c */
[----:B------:R2:W-:Y:S01]  /*29910*/  ATOM.E.ADD.F32.FTZ.RN.STRONG.GPU P0, RZ, desc[UR8][R32.64], R17 ;  /* 0x8000001120ff79a2 */ /* 0x0005e2000c10f308 */
[----:B------:R-:W-:Y:S04]  /*29920*/  BSSY.RECONVERGENT B1, `(.L_x_3072) ;  /* 0x0000015000017945 */ /* 0x000fe80003800200 */
[----:B--2---:R-:W-:Y:S05]  /*29930*/  @P0 BRA `(.L_x_3073) ;  /* 0x00000000004c0947 */ /* 0x004fea0003800000 */
[----:B------:R-:W2:Y:S02]  /*29940*/  QSPC.E.S P0, RZ, [R32] ;  /* 0x0000000020ff73aa */ /* 0x000ea40000000500 */
[----:B--2---:R-:W-:Y:S05]  /*29950*/  @!P0 BRA `(.L_x_3074) ;  /* 0x0000000000188947 */ /* 0x004fea0003800000 */
[----:B------:R-:W-:-:S07]  /*29960*/  MOV R9, R32 ;  /* 0x0000002000097202 */ /* 0x000fce0000000f00 */
.L_x_3075:
[----:B------:R-:W2:Y:S02]  /*29970*/  LDS R32, [R9] ;  /* 0x0000000009207984 */ /* 0x000ea40000000800 */
[----:B--2---:R-:W-:-:S05]  /*29980*/  FADD R33, R17, R32 ;  /* 0x0000002011217221 */ /* 0x004fca0000000000 */
[----:B------:R-:W2:Y:S02]  /*29990*/  ATOMS.CAST.SPIN P0, [R9], R32, R33 ;  /* 0x000000200900758d */ /* 0x000ea40001800021 */
[----:B--2---:R-:W-:Y:S05]  /*299a0*/  @!P0 BRA `(.L_x_3075) ;  /* 0xfffffffc00f08947 */ /* 0x004fea000383ffff */
[----:B------:R-:W-:Y:S05]  /*299b0*/  BRA `(.L_x_3073) ;  /* 0x00000000002c7947 */ /* 0x000fea0003800000 */
.L_x_3074:
[----:B------:R-:W2:Y:S02]  /*299c0*/  QSPC.E.D P0, RZ, [R32] ;  /* 0x0000000020ff73aa */ /* 0x000ea40000000700 */
[----:B--2---:R-:W-:Y:S05]  /*299d0*/  @!P0 BRA `(.L_x_3076) ;  /* 0x0000000000188947 */ /* 0x004fea0003800000 */
.L_x_3077:
[----:B------:R-:W2:Y:S02]  /*299e0*/  LD.E R34, [R32] ;  /* 0x0000000020227980 */ /* 0x000ea40000100900 */
[----:B--2---:R-:W-:-:S06]  /*299f0*/  FADD R35, R17, R34 ;  /* 0x0000002211237221 */ /* 0x004fcc0000000000 */
[----:B------:R-:W2:Y:S02]  /*29a00*/  ATOM.E.CAST.SPIN PT, R35, [R32], R34, R35 ;  /* 0x000000222023738b */ /* 0x000ea400019e0123 */
[----:B--2---:R-:W-:-:S13]  /*29a10*/  ISETP.EQ.U32.AND P0, PT, R35, 0x1, PT ;  /* 0x000000012300780c */ /* 0x004fda0003f02070 */
[----:B------:R-:W-:Y:S05]  /*29a20*/  @!P0 BRA `(.L_x_3077) ;  /* 0xfffffffc00ec8947 */ /* 0x000fea000383ffff */
[----:B------:R-:W-:Y:S05]  /*29a30*/  BRA `(.L_x_3073) ;  /* 0x00000000000c7947 */ /* 0x000fea0003800000 */
.L_x_3076:
[----:B------:R-:W2:Y:S02]  /*29a40*/  LD.E R9, desc[UR8][R32.64] ;  /* 0x0000000820097980 */ /* 0x000ea4000c101900 */
[----:B--2---:R-:W-:-:S05]  /*29a50*/  FADD R9, R17, R9 ;  /* 0x0000000911097221 */ /* 0x004fca0000000000 */
[----:B------:R2:W-:Y:S02]  /*29a60*/  ST.E desc[UR8][R32.64], R9 ;  /* 0x0000000920007985 */ /* 0x0005e4000c101908 */
.L_x_3073:
[----:B------:R-:W-:Y:S05]  /*29a70*/  BSYNC.RECONVERGENT B1 ;  /* 0x0000000000017941 */ /* 0x000fea0003800200 */
.L_x_3072:
        /* <DEDUP_REMOVED lines=9> */
.L_x_3081:
[----:B------:R-:W2:Y:S02]  /*29b10*/  LDS R32, [R14] ;  /* 0x000000000e207984 */ /* 0x000ea40000000800 */
[----:B--2---:R-:W-:-:S05]  /*29b20*/  FADD R33, R9, R32 ;  /* 0x0000002009217221 */ /* 0x004fca0000000000 */
[----:B------:R-:W2:Y:S02]  /*29b30*/  ATOMS.CAST.SPIN P0, [R14], R32, R33 ;  /* 0x000000200e00758d */ /* 0x000ea40001800021 */
[----:B--2---:R-:W-:Y:S05]  /*29b40*/  @!P0 BRA `(.L_x_3081) ;  /* 0xfffffffc00f08947 */ /* 0x004fea000383ffff */
[----:B------:R-:W-:Y:S05]  /*29b50*/  BRA `(.L_x_3079) ;  /* 0x00000000002c7947 */ /* 0x000fea0003800000 */
.L_x_3080:
[----:B------:R-:W2:Y:S02]  /*29b60*/  QSPC.E.D P0, RZ, [R32] ;  /* 0x0000000020ff73aa */ /* 0x000ea40000000700 */
[----:B--2---:R-:W-:Y:S05]  /*29b70*/  @!P0 BRA `(.L_x_3082) ;  /* 0x0000000000188947 */ /* 0x004fea0003800000 */
.L_x_3083:
[----:B------:R-:W2:Y:S02]  /*29b80*/  LD.E R34, [R32] ;  /* 0x0000000020227980 */ /* 0x000ea40000100900 */
[----:B--2---:R-:W-:-:S06]  /*29b90*/  FADD R35, R9, R34 ;  /* 0x0000002209237221 */ /* 0x004fcc0000000000 */
[----:B------:R-:W2:Y:S02]  /*29ba0*/  ATOM.E.CAST.SPIN PT, R35, [R32], R34, R35 ;  /* 0x000000222023738b */ /* 0x000ea400019e0123 */
[----:B--2---:R-:W-:-:S13]  /*29bb0*/  ISETP.EQ.U32.AND P0, PT, R35, 0x1, PT ;  /* 0x000000012300780c */ /* 0x004fda0003f02070 */
[----:B------:R-:W-:Y:S05]  /*29bc0*/  @!P0 BRA `(.L_x_3083) ;  /* 0xfffffffc00ec8947 */ /* 0x000fea000383ffff */
[----:B------:R-:W-:Y:S05]  /*29bd0*/  BRA `(.L_x_3079) ;  /* 0x00000000000c7947 */ /* 0x000fea0003800000 */
.L_x_3082:
[----:B------:R-:W2:Y:S02]  /*29be0*/  LD.E R14, desc[UR8][R32.64] ;  /* 0x00000008200e7980 */ /* 0x000ea4000c101900 */
[----:B--2---:R-:W-:-:S05]  /*29bf0*/  FADD R14, R9, R14 ;  /* 0x0000000e090e7221 */ /* 0x004fca0000000000 */
[----:B------:R2:W-:Y:S02]  /*29c00*/  ST.E desc[UR8][R32.64], R14 ;  /* 0x0000000e20007985 */ /* 0x0005e4000c101908 */
.L_x_3079:
[----:B------:R-:W-:Y:S05]  /*29c10*/  BSYNC.RECONVERGENT B1 ;  /* 0x0000000000017941 */ /* 0x000fea0003800200 */
.L_x_3078:
[----:B--2---:R-:W-:-:S05]  /*29c20*/  IMAD.WIDE R32, R6, 0x4, R28 ;  /* 0x0000000406207825 */ /* 0x004fca00078e021c */
[----:B------:R2:W-:Y:S01]  /*29c30*/  ATOM.E.ADD.F32.FTZ.RN.STRONG.GPU P0, RZ, desc[UR8][R32.64], R17 ;  /* 0x8000001120ff79a2 */ /* 0x0005e2000c10f308 */
[----:B------:R-:W-:Y:S04]  /*29c40*/  BSSY.RECONVERGENT B1, `(.L_x_3084) ;  /* 0x0000015000017945 */ /* 0x000fe80003800200 */
[----:B--2---:R-:W-:Y:S05]  /*29c50*/  @P0 BRA `(.L_x_3085) ;  /* 0x00000000004c0947 */ /* 0x004fea0003800000 */
[----:B------:R-:W2:Y:S02]  /*29c60*/  QSPC.E.S P0, RZ, [R32] ;  /* 0x0000000020ff73aa */ /* 0x000ea40000000500 */
[----:B--2---:R-:W-:Y:S05]  /*29c70*/  @!P0 BRA `(.L_x_3086) ;  /* 0x0000000000188947 */ /* 0x004fea0003800000 */
[----:B------:R-:W-:-:S07]  /*29c80*/  MOV R9, R32 ;  /* 0x0000002000097202 */ /* 0x000fce0000000f00 */
.L_x_3087:
[----:B------:R-:W2:Y:S02]  /*29c90*/  LDS R32, [R9] ;  /* 0x0000000009207984 */ /* 0x000ea40000000800 */
[----:B--2---:R-:W-:-:S05]  /*29ca0*/  FADD R33, R17, R32 ;  /* 0x0000002011217221 */ /* 0x004fca0000000000 */
[----:B------:R-:W2:Y:S02]  /*29cb0*/  ATOMS.CAST.SPIN P0, [R9], R32, R33 ;  /* 0x000000200900758d */ /* 0x000ea40001800021 */
[----:B--2---:R-:W-:Y:S05]  /*29cc0*/  @!P0 BRA `(.L_x_3087) ;  /* 0xfffffffc00f08947 */ /* 0x004fea000383ffff */
[----:B------:R-:W-:Y:S05]  /*29cd0*/  BRA `(.L_x_3085) ;  /* 0x00000000002c7947 */ /* 0x000fea0003800000 */
.L_x_3086:
[----:B------:R-:W2:Y:S02]  /*29ce0*/  QSPC.E.D P0, RZ, [R32] ;  /* 0x0000000020ff73aa */ /* 0x000ea40000000700 */
[----:B--2---:R-:W-:Y:S05]  /*29cf0*/  @!P0 BRA `(.L_x_3088) ;  /* 0x0000000000188947 */ /* 0x004fea0003800000 */
.L_x_3089:
[----:B------:R-:W2:Y:S02]  /*29d00*/  LD.E R34, [R32] ;  /* 0x0000000020227980 */ /* 0x000ea40000100900 */
[----:B--2---:R-:W-:-:S06]  /*29d10*/  FADD R35, R17, R34 ;  /* 0x0000002211237221 */ /* 0x004fcc0000000000 */
[----:B------:R-:W2:Y:S02]  /*29d20*/  ATOM.E.CAST.SPIN PT, R35, [R32], R34, R35 ;  /* 0x000000222023738b */ /* 0x000ea400019e0123 */
[----:B--2---:R-:W-:-:S13]  /*29d30*/  ISETP.EQ.U32.AND P0, PT, R35, 0x1, PT ;  /* 0x000000012300780c */ /* 0x004fda0003f02070 */
[----:B------:R-:W-:Y:S05]  /*29d40*/  @!P0 BRA `(.L_x_3089) ;  /* 0xfffffffc00ec8947 */ /* 0x000fea000383ffff */
[----:B------:R-:W-:Y:S05]  /*29d50*/  BRA `(.L_x_3085) ;  /* 0x00000000000c7947 */ /* 0x000fea0003800000 */
.L_x_3088:
[----:B------:R-:W2:Y:S02]  /*29d60*/  LD.E R9, desc[UR8][R32.64] ;  /* 0x0000000820097980 */ /* 0x000ea4000c101900 */
[----:B--2---:R-:W-:-:S05]  /*29d70*/  FADD R9, R17, R9 ;  /* 0x0000000911097221 */ /* 0x004fca0000000000 */
[----:B------:R2:W-:Y:S02]  /*29d80*/  ST.E desc[UR8][R32.64], R9 ;  /* 0x0000000920007985 */ /* 0x0005e4000c101908 */
.L_x_3085:
[----:B------:R-:W-:Y:S05]  /*29d90*/  BSYNC.RECONVERGENT B1 ;  /* 0x0000000000017941 */ /* 0x000fea0003800200 */
.L_x_3084:
        /* <DEDUP_REMOVED lines=9> */
.L_x_3093:
[----:B------:R-:W2:Y:S02]  /*29e30*/  LDS R32, [R11] ;  /* 0x000000000b207984 */ /* 0x000ea40000000800 */
[----:B--2---:R-:W-:-:S05]  /*29e40*/  FADD R33, R9, R32 ;  /* 0x0000002009217221 */ /* 0x004fca0000000000 */
[----:B------:R-:W2:Y:S02]  /*29e50*/  ATOMS.CAST.SPIN P0, [R11], R32, R33 ;  /* 0x000000200b00758d */ /* 0x000ea40001800021 */
[----:B--2---:R-:W-:Y:S05]  /*29e60*/  @!P0 BRA `(.L_x_3093) ;  /* 0xfffffffc00f08947 */ /* 0x004fea000383ffff */
[----:B------:R-:W-:Y:S05]  /*29e70*/  BRA `(.L_x_3091) ;  /* 0x00000000002c7947 */ /* 0x000fea0003800000 */
.L_x_3092:
[----:B------:R-:W2:Y:S02]  /*29e80*/  QSPC.E.D P0, RZ, [R32] ;  /* 0x0000000020ff73aa */ /* 0x000ea40000000700 */
[----:B--2---:R-:W-:Y:S05]  /*29e90*/  @!P0 BRA `(.L_x_3094) ;  /* 0x0000000000188947 */ /* 0x004fea0003800000 */
.L_x_3095:
[----:B------:R-:W2:Y:S02]  /*29ea0*/  LD.E R34, [R32] ;  /* 0x0000000020227980 */ /* 0x000ea40000100900 */
[----:B--2---:R-:W-:-:S06]  /*29eb0*/  FADD R35, R9, R34 ;  /* 0x0000002209237221 */ /* 0x004fcc0000000000 */
[----:B------:R-:W2:Y:S02]  /*29ec0*/  ATOM.E.CAST.SPIN PT, R35, [R32], R34, R35 ;  /* 0x000000222023738b */ /* 0x000ea400019e0123 */
[----:B--2---:R-:W-:-:S13]  /*29ed0*/  ISETP.EQ.U32.AND P0, PT, R35, 0x1, PT ;  /* 0x000000012300780c */ /* 0x004fda0003f02070 */
[----:B------:R-:W-:Y:S05]  /*29ee0*/  @!P0 BRA `(.L_x_3095) ;  /* 0xfffffffc00ec8947 */ /* 0x000fea000383ffff */
[----:B------:R-:W-:Y:S05]  /*29ef0*/  BRA `(.L_x_3091) ;  /* 0x00000000000c7947 */ /* 0x000fea0003800000 */
.L_x_3094:
[----:B------:R-:W2:Y:S02]  /*29f00*/  LD.E R11, desc[UR8][R32.64] ;  /* 0x00000008200b7980 */ /* 0x000ea4000c101900 */
[----:B--2---:R-:W-:-:S05]  /*29f10*/  FADD R11, R9, R11 ;  /* 0x0000000b090b7221 */ /* 0x004fca0000000000 */
[----:B------:R2:W-:Y:S02]  /*29f20*/  ST.E desc[UR8][R32.64], R11 ;  /* 0x0000000b20007985 */ /* 0x0005e4000c101908 */
.L_x_3091:
[----:B------:R-:W-:Y:S05]  /*29f30*/  BSYNC.RECONVERGENT B1 ;  /* 0x0000000000017941 */ /* 0x000fea0003800200 */
.L_x_3090:
[----:B--2---:R-:W-:-:S05]  /*29f40*/  IMAD.WIDE R32, R5, 0x4, R28 ;  /* 0x0000000405207825 */ /* 0x004fca00078e021c */
[----:B------:R2:W-:Y:S01]  /*29f50*/  ATOM.E.ADD.F32.FTZ.RN.STRONG.GPU P0, RZ, desc[UR8][R32.64], R17 ;  /* 0x8000001120ff79a2 */ /* 0x0005e2000c10f308 */
[----:B------:R-:W-:Y:S04]  /*29f60*/  BSSY.RECONVERGENT B1, `(.L_x_3096) ;  /* 0x0000015000017945 */ /* 0x000fe80003800200 */
[----:B--2---:R-:W-:Y:S05]  /*29f70*/  @P0 BRA `(.L_x_3097) ;  /* 0x00000000004c0947 */ /* 0x004fea0003800000 */
[----:B------:R-:W2:Y:S02]  /*29f80*/  QSPC.E.S P0, RZ, [R32] ;  /* 0x0000000020ff73aa */ /* 0x000ea40000000500 */
[----:B--2---:R-:W-:Y:S05]  /*29f90*/  @!P0 BRA `(.L_x_3098) ;  /* 0x0000000000188947 */ /* 0x004fea0003800000 */
[----:B------:R-:W-:-:S07]  /*29fa0*/  MOV R9, R32 ;  /* 0x0000002000097202 */ /* 0x000fce0000000f00 */
.L_x_3099:
[----:B------:R-:W2:Y:S02]  /*29fb0*/  LDS R32, [R9] ;  /* 0x0000000009207984 */ /* 0x000ea40000000800 */
[----:B--2---:R-:W-:-:S05]  /*29fc0*/  FADD R33, R17, R32 ;  /* 0x0000002011217221 */ /* 0x004fca0000000000 */
[----:B------:R-:W2:Y:S02]  /*29fd0*/  ATOMS.CAST.SPIN P0, [R9], R32, R33 ;  /* 0x000000200900758d */ /* 0x000ea40001800021 */
[----:B--2---:R-:W-:Y:S05]  /*29fe0*/  @!P0 BRA `(.L_x_3099) ;  /* 0xfffffffc00f08947 */ /* 0x004fea000383ffff */
[----:B------:R-:W-:Y:S05]  /*29ff0*/  BRA `(.L_x_3097) ;  /* 0x00000000002c7947 */ /* 0x000fea0003800000 */
.L_x_3098:
[----:B------:R-:W2:Y:S02]  /*2a000*/  QSPC.E.D P0, RZ, [R32] ;  /* 0x0000000020ff73aa */ /* 0x000ea40000000700 */
[----:B--2---:R-:W-:Y:S05]  /*2a010*/  @!P0 BRA `(.L_x_3100) ;  /* 0x0000000000188947 */ /* 0x004fea0003800000 */
.L_x_3101:
[----:B------:R-:W2:Y:S02]  /*2a020*/  LD.E R34, [R32] ;  /* 0x0000000020227980 */ /* 0x000ea40000100900 */
[----:B--2---:R-:W-:-:S06]  /*2a030*/  FADD R35, R17, R34 ;  /* 0x0000002211237221 */ /* 0x004fcc0000000000 */
[----:B------:R-:W2:Y:S02]  /*2a040*/  ATOM.E.CAST.SPIN PT, R35, [R32], R34, R35 ;  /* 0x000000222023738b */ /* 0x000ea400019e0123 */
[----:B--2---:R-:W-:-:S13]  /*2a050*/  ISETP.EQ.U32.AND P0, PT, R35, 0x1, PT ;  /* 0x000000012300780c */ /* 0x004fda0003f02070 */
[----:B------:R-:W-:Y:S05]  /*2a060*/  @!P0 BRA `(.L_x_3101) ;  /* 0xfffffffc00ec8947 */ /* 0x000fea000383ffff */
[----:B------:R-:W-:Y:S05]  /*2a070*/  BRA `(.L_x_3097) ;  /* 0x00000000000c7947 */ /* 0x000fea0003800000 */
.L_x_3100:
[----:B------:R-:W2:Y:S02]  /*2a080*/  LD.E R9, desc[UR8][R32.64] ;  /* 0x0000000820097980 */ /* 0x000ea4000c101900 */
[----:B--2---:R-:W-:-:S05]  /*2a090*/  FADD R9, R17, R9 ;  /* 0x0000000911097221 */ /* 0x004fca0000000000 */
[----:B------:R2:W-:Y:S02]  /*2a0a0*/  ST.E desc[UR8][R32.64], R9 ;  /* 0x0000000920007985 */ /* 0x0005e4000c101908 */
.L_x_3097:
[----:B------:R-:W-:Y:S05]  /*2a0b0*/  BSYNC.RECONVERGENT B1 ;  /* 0x0000000000017941 */ /* 0x000fea0003800200 */
.L_x_3096:
        /* <DEDUP_REMOVED lines=10> */
.L_x_3105:
[----:B------:R-:W1:Y:S02]  /*2a160*/  LDS R8, [R30] ;  /* 0x000000001e087984 */ /* 0x000e640000000800 */
[----:B-1----:R-:W-:-:S05]  /*2a170*/  FADD R9, R11, R8 ;  /* 0x000000080b097221 */ /* 0x002fca0000000000 */
[----:B------:R-:W1:Y:S02]  /*2a180*/  ATOMS.CAST.SPIN P0, [R30], R8, R9 ;  /* 0x000000081e00758d */ /* 0x000e640001800009 */
[----:B-1----:R-:W-:Y:S05]  /*2a190*/  @!P0 BRA `(.L_x_3105) ;  /* 0xfffffffc00f08947 */ /* 0x002fea000383ffff */
[----:B------:R-:W-:Y:S05]  /*2a1a0*/  BRA `(.L_x_3103) ;  /* 0x00000000002c7947 */ /* 0x000fea0003800000 */
.L_x_3104:
[----:B------:R-:W1:Y:S02]  /*2a1b0*/  QSPC.E.D P0, RZ, [R30] ;  /* 0x000000001eff73aa */ /* 0x000e640000000700 */
[----:B-1----:R-:W-:Y:S05]  /*2a1c0*/  @!P0 BRA `(.L_x_3106) ;  /* 0x0000000000188947 */ /* 0x002fea0003800000 */
.L_x_3107:
[----:B------:R-:W2:Y:S02]  /*2a1d0*/  LD.E R8, [R30] ;  /* 0x000000001e087980 */ /* 0x000ea40000100900 */
[----:B--2---:R-:W-:-:S06]  /*2a1e0*/  FADD R9, R11, R8 ;  /* 0x000000080b097221 */ /* 0x004fcc0000000000 */
[----:B------:R-:W2:Y:S02]  /*2a1f0*/  ATOM.E.CAST.SPIN PT, R9, [R30], R8, R9 ;  /* 0x000000081e09738b */ /* 0x000ea400019e0109 */
[----:B--2---:R-:W-:-:S13]  /*2a200*/  ISETP.EQ.U32.AND P0, PT, R9, 0x1, PT ;  /* 0x000000010900780c */ /* 0x004fda0003f02070 */
[----:B------:R-:W-:Y:S05]  /*2a210*/  @!P0 BRA `(.L_x_3107) ;  /* 0xfffffffc00ec8947 */ /* 0x000fea000383ffff */
[----:B------:R-:W-:Y:S05]  /*2a220*/  BRA `(.L_x_3103) ;  /* 0x00000000000c7947 */ /* 0x000fea0003800000 */
.L_x_3106:
[----:B------:R-:W2:Y:S02]  /*2a230*/  LD.E R8, desc[UR8][R30.64] ;  /* 0x000000081e087980 */ /* 0x000ea4000c101900 */
[----:B--2---:R-:W-:-:S05]  /*2a240*/  FADD R8, R11, R8 ;  /* 0x000000080b087221 */ /* 0x004fca0000000000 */
[----:B------:R1:W-:Y:S02]  /*2a250*/  ST.E desc[UR8][R30.64], R8 ;  /* 0x000000081e007985 */ /* 0x0003e4000c101908 */
.L_x_3103:
[----:B------:R-:W-:Y:S05]  /*2a260*/  BSYNC.RECONVERGENT B1 ;  /* 0x0000000000017941 */ /* 0x000fea0003800200 */
.L_x_3102:
        /* <DEDUP_REMOVED lines=8> */
.L_x_3111:
[----:B------:R-:W1:Y:S02]  /*2a2f0*/  LDS R8, [R28] ;  /* 0x000000001c087984 */ /* 0x000e640000000800 */
[----:B-1----:R-:W-:-:S05]  /*2a300*/  FADD R9, R17, R8 ;  /* 0x0000000811097221 */ /* 0x002fca0000000000 */
[----:B------:R-:W1:Y:S02]  /*2a310*/  ATOMS.CAST.SPIN P0, [R28], R8, R9 ;  /* 0x000000081c00758d */ /* 0x000e640001800009 */
[----:B-1----:R-:W-:Y:S05]  /*2a320*/  @!P0 BRA `(.L_x_3111) ;  /* 0xfffffffc00f08947 */ /* 0x002fea000383ffff */
[----:B------:R-:W-:Y:S05]  /*2a330*/  BRA `(.L_x_3109) ;  /* 0x00000000002c7947 */ /* 0x000fea0003800000 */
.L_x_3110:
[----:B------:R-:W1:Y:S02]  /*2a340*/  QSPC.E.D P0, RZ, [R28] ;  /* 0x000000001cff73aa */ /* 0x000e640000000700 */
[----:B-1----:R-:W-:Y:S05]  /*2a350*/  @!P0 BRA `(.L_x_3112) ;  /* 0x0000000000188947 */ /* 0x002fea0003800000 */
.L_x_3113:
[----:B------:R-:W2:Y:S02]  /*2a360*/  LD.E R8, [R28] ;  /* 0x000000001c087980 */ /* 0x000ea40000100900 */
[----:B--2---:R-:W-:-:S06]  /*2a370*/  FADD R9, R17, R8 ;  /* 0x0000000811097221 */ /* 0x004fcc0000000000 */
[----:B------:R-:W2:Y:S02]  /*2a380*/  ATOM.E.CAST.SPIN PT, R9, [R28], R8, R9 ;  /* 0x000000081c09738b */ /* 0x000ea400019e0109 */
[----:B--2---:R-:W-:-:S13]  /*2a390*/  ISETP.EQ.U32.AND P0, PT, R9, 0x1, PT ;  /* 0x000000010900780c */ /* 0x004fda0003f02070 */
[----:B------:R-:W-:Y:S05]  /*2a3a0*/  @!P0 BRA `(.L_x_3113) ;  /* 0xfffffffc00ec8947 */ /* 0x000fea000383ffff */
[----:B------:R-:W-:Y:S05]  /*2a3b0*/  BRA `(.L_x_3109) ;  /* 0x00000000000c7947 */ /* 0x000fea0003800000 */
.L_x_3112:
[----:B------:R-:W2:Y:S02]  /*2a3c0*/  LD.E R8, desc[UR8][R28.64] ;  /* 0x000000081c087980 */ /* 0x000ea4000c101900 */
[----:B--2---:R-:W-:-:S05]  /*2a3d0*/  FADD R8, R17, R8 ;  /* 0x0000000811087221 */ /* 0x004fca0000000000 */
[----:B------:R1:W-:Y:S02]  /*2a3e0*/  ST.E desc[UR8][R28.64], R8 ;  /* 0x000000081c007985 */ /* 0x0003e4000c101908 */
.L_x_3109:
[----:B------:R-:W-:Y:S05]  /*2a3f0*/  BSYNC.RECONVERGENT B1 ;  /* 0x0000000000017941 */ /* 0x000fea0003800200 */
.L_x_3108:
[----:B------:R-:W-:-:S03]  /*2a400*/  UMOV UR4, 0xffffffff ;  /* 0xffffffff00047882 */ /* 0x000fc60000000000 */
[----:B------:R-:W-:Y:S05]  /*2a410*/  BRA.DIV UR4, `(.L_x_3114) ;  /* 0x000003ce04b07947 */ /* 0x000fea000b800000 */
[----:B------:R-:W1:Y:S04]  /*2a420*/  LDL R11, [R1+0xc8] ;  /* 0x0000c800010b7983 */ /* 0x000e680000100800 */
[----:B------:R2:W3:Y:S04]  /*2a430*/  SHFL.IDX PT, R9, R47, 0x2, 0x181f ;  /* 0x00581f002f097f89 */ /* 0x0004e800000e0000 */
[----:B-1-3--:R2:W1:Y:S02]  /*2a440*/  SHFL.IDX PT, R8, R11, 0x2, 0x181f ;  /* 0x00581f000b087f89 */ /* 0x00a46400000e0000 */
.L_x_4747:
        /* <DEDUP_REMOVED lines=18> */
.L_x_3118:
[----:B------:R-:W1:Y:S02]  /*2a570*/  LDS R8, [R24] ;  /* 0x0000000018087984 */ /* 0x000e640000000800 */
[----:B-1----:R-:W-:-:S05]  /*2a580*/  FADD R9, R22, R8 ;  /* 0x0000000816097221 */ /* 0x002fca0000000000 */
[----:B------:R-:W1:Y:S02]  /*2a590*/  ATOMS.CAST.SPIN P0, [R24], R8, R9 ;  /* 0x000000081800758d */ /* 0x000e640001800009 */
[----:B-1----:R-:W-:Y:S05]  /*2a5a0*/  @!P0 BRA `(.L_x_3118) ;  /* 0xfffffffc00f08947 */ /* 0x002fea000383ffff */
[----:B------:R-:W-:Y:S05]  /*2a5b0*/  BRA `(.L_x_3116) ;  /* 0x00000000002c7947 */ /* 0x000fea0003800000 */
.L_x_3117:
[----:B------:R-:W1:Y:S02]  /*2a5c0*/  QSPC.E.D P0, RZ, [R28] ;  /* 0x000000001cff73aa */ /* 0x000e640000000700 */
[----:B-1----:R-:W-:Y:S05]  /*2a5d0*/  @!P0 BRA `(.L_x_3119) ;  /* 0x0000000000188947 */ /* 0x002fea0003800000 */
.L_x_3120:
[----:B------:R-:W2:Y:S02]  /*2a5e0*/  LD.E R8, [R28] ;  /* 0x000000001c087980 */ /* 0x000ea40000100900 */
[----:B--2---:R-:W-:-:S06]  /*2a5f0*/  FADD R9, R22, R8 ;  /* 0x0000000816097221 */ /* 0x004fcc0000000000 */
[----:B------:R-:W2:Y:S02]  /*2a600*/  ATOM.E.CAST.SPIN PT, R9, [R28], R8, R9 ;  /* 0x000000081c09738b */ /* 0x000ea400019e0109 */
[----:B--2---:R-:W-:-:S13]  /*2a610*/  ISETP.EQ.U32.AND P0, PT, R9, 0x1, PT ;  /* 0x000000010900780c */ /* 0x004fda0003f02070 */
[----:B------:R-:W-:Y:S05]  /*2a620*/  @!P0 BRA `(.L_x_3120) ;  /* 0xfffffffc00ec8947 */ /* 0x000fea000383ffff */
[----:B------:R-:W-:Y:S05]  /*2a630*/  BRA `(.L_x_3116) ;  /* 0x00000000000c7947 */ /* 0x000fea0003800000 */
.L_x_3119:
[----:B------:R-:W2:Y:S02]  /*2a640*/  LD.E R8, desc[UR8][R28.64] ;  /* 0x000000081c087980 */ /* 0x000ea4000c101900 */
[----:B--2---:R-:W-:-:S05]  /*2a650*/  FADD R8, R22, R8 ;  /* 0x0000000816087221 */ /* 0x004fca0000000000 */
[----:B------:R1:W-:Y:S02]  /*2a660*/  ST.E desc[UR8][R28.64], R8 ;  /* 0x000000081c007985 */ /* 0x0003e4000c101908 */
.L_x_3116:
[----:B------:R-:W-:Y:S05]  /*2a670*/  BSYNC.RECONVERGENT B1 ;  /* 0x0000000000017941 */ /* 0x000fea0003800200 */
.L_x_3115:
        /* <DEDUP_REMOVED lines=9> */
.L_x_3124:
[----:B------:R-:W1:Y:S02]  /*2a710*/  LDS R30, [R11] ;  /* 0x000000000b1e7984 */ /* 0x000e640000000800 */
[----:B-1----:R-:W-:-:S05]  /*2a720*/  FADD R31, R17, R30 ;  /* 0x0000001e111f7221 */ /* 0x002fca0000000000 */
[----:B------:R-:W1:Y:S02]  /*2a730*/  ATOMS.CAST.SPIN P0, [R11], R30, R31 ;  /* 0x0000001e0b00758d */ /* 0x000e64000180001f */
[----:B-1----:R-:W-:Y:S05]  /*2a740*/  @!P0 BRA `(.L_x_3124) ;  /* 0xfffffffc00f08947 */ /* 0x002fea000383ffff */
[----:B------:R-:W-:Y:S05]  /*2a750*/  BRA `(.L_x_3122) ;  /* 0x00000000002c7947 */ /* 0x000fea0003800000 */
.L_x_3123:
[----:B------:R-:W1:Y:S02]  /*2a760*/  QSPC.E.D P0, RZ, [R8] ;  /* 0x0000000008ff73aa */ /* 0x000e640000000700 */
[----:B-1----:R-:W-:Y:S05]  /*2a770*/  @!P0 BRA `(.L_x_3125) ;  /* 0x0000000000188947 */ /* 0x002fea0003800000 */
.L_x_3126:
[----:B------:R-:W2:Y:S02]  /*2a780*/  LD.E R30, [R8] ;  /* 0x00000000081e7980 */ /* 0x000ea40000100900 */
[----:B--2---:R-:W-:-:S06]  /*2a790*/  FADD R31, R17, R30 ;  /* 0x0000001e111f7221 */ /* 0x004fcc0000000000 */
[----:B------:R-:W2:Y:S02]  /*2a7a0*/  ATOM.E.CAST.SPIN PT, R31, [R8], R30, R31 ;  /* 0x0000001e081f738b */ /* 0x000ea400019e011f */
[----:B--2---:R-:W-:-:S13]  /*2a7b0*/  ISETP.EQ.U32.AND P0, PT, R31, 0x1, PT ;  /* 0x000000011f00780c */ /* 0x004fda0003f02070 */
[----:B------:R-:W-:Y:S05]  /*2a7c0*/  @!P0 BRA `(.L_x_3126) ;  /* 0xfffffffc00ec8947 */ /* 0x000fea000383ffff */
[----:B------:R-:W-:Y:S05]  /*2a7d0*/  BRA `(.L_x_3122) ;  /* 0x00000000000c7947 */ /* 0x000fea0003800000 */
.L_x_3125:
[----:B------:R-:W2:Y:S02]  /*2a7e0*/  LD.E R11, desc[UR8][R8.64] ;  /* 0x00000008080b7980 */ /* 0x000ea4000c101900 */
[----:B--2---:R-:W-:-:S05]  /*2a7f0*/  FADD R11, R17, R11 ;  /* 0x0000000b110b7221 */ /* 0x004fca0000000000 */
[----:B------:R1:W-:Y:S02]  /*2a800*/  ST.E desc[UR8][R8.64], R11 ;  /* 0x0000000b08007985 */ /* 0x0003e4000c101908 */
.L_x_3122:
[----:B------:R-:W-:Y:S05]  /*2a810*/  BSYNC.RECONVERGENT B1 ;  /* 0x0000000000017941 */ /* 0x000fea0003800200 */
.L_x_3121:
        /* <DEDUP_REMOVED lines=10> */
.L_x_3130:
[----:B------:R-:W1:Y:S02]  /*2a8c0*/  LDS R30, [R14] ;  /* 0x000000000e1e7984 */ /* 0x000e640000000800 */
[----:B-1----:R-:W-:-:S05]  /*2a8d0*/  FADD R31, R11, R30 ;  /* 0x0000001e0b1f7221 */ /* 0x002fca0000000000 */
[----:B------:R-:W1:Y:S02]  /*2a8e0*/  ATOMS.CAST.SPIN P0, [R14], R30, R31 ;  /* 0x0000001e0e00758d */ /* 0x000e64000180001f */
[----:B-1----:R-:W-:Y:S05]  /*2a8f0*/  @!P0 BRA `(.L_x_3130) ;  /* 0xfffffffc00f08947 */ /* 0x002fea000383ffff */
[----:B------:R-:W-:Y:S05]  /*2a900*/  BRA `(.L_x_3128) ;  /* 0x00000000002c7947 */ /* 0x000fea0003800000 */
.L_x_3129:
[----:B------:R-:W1:Y:S02]  /*2a910*/  QSPC.E.D P0, RZ, [R30] ;  /* 0x000000001eff73aa */ /* 0x000e640000000700 */
[----:B-1----:R-:W-:Y:S05]  /*2a920*/  @!P0 BRA `(.L_x_3131) ;  /* 0x0000000000188947 */ /* 0x002fea0003800000 */
.L_x_3132:
[----:B------:R-:W2:Y:S02]  /*2a930*/  LD.E R32, [R30] ;  /* 0x000000001e207980 */ /* 0x000ea40000100900 */
[----:B--2---:R-:W-:-:S06]  /*2a940*/  FADD R33, R11, R32 ;  /* 0x000000200b217221 */ /* 0x004fcc0000000000 */
[----:B------:R-:W2:Y:S02]  /*2a950*/  ATOM.E.CAST.SPIN PT, R33, [R30], R32, R33 ;  /* 0x000000201e21738b */ /* 0x000ea400019e0121 */
[----:B--2---:R-:W-:-:S13]  /*2a960*/  ISETP.EQ.U32.AND P0, PT, R33, 0x1, PT ;  /* 0x000000012100780c */ /* 0x004fda0003f02070 */
[----:B------:R-:W-:Y:S05]  /*2a970*/  @!P0 BRA `(.L_x_3132) ;  /* 0xfffffffc00ec8947 */ /* 0x000fea000383ffff */
[----:B------:R-:W-:Y:S05]  /*2a980*/  BRA `(.L_x_3128) ;  /* 0x00000000000c7947 */ /* 0x000fea0003800000 */
.L_x_3131:
[----:B------:R-:W2:Y:S02]  /*2a990*/  LD.E R14, desc[UR8][R30.64] ;  /* 0x000000081e0e7980 */ /* 0x000ea4000c101900 */
[----:B--2---:R-:W-:-:S05]  /*2a9a0*/  FADD R14, R11, R14 ;  /* 0x0000000e0b0e7221 */ /* 0x004fca0000000000 */
[----:B------:R1:W-:Y:S02]  /*2a9b0*/  ST.E desc[UR8][R30.64], R14 ;  /* 0x0000000e1e007985 */ /* 0x0003e4000c101908 */
.L_x_3128:
[----:B------:R-:W-:Y:S05]  /*2a9c0*/  BSYNC.RECONVERGENT B1 ;  /* 0x0000000000017941 */ /* 0x000fea0003800200 */
.L_x_3127:
[----:B-1----:R-:W-:-:S05]  /*2a9d0*/  IMAD.WIDE R30, R19, 0x4, R8 ;  /* 0x00000004131e7825 */ /* 0x002fca00078e0208 */
[----:B------:R1:W-:Y:S01]  /*2a9e0*/  ATOM.E.ADD.F32.FTZ.RN.STRONG.GPU P0, RZ, desc[UR8][R30.64], R17 ;  /* 0x800000111eff79a2 */ /* 0x0003e2000c10f308 */
[----:B------:R-:W-:Y:S04]  /*2a9f0*/  BSSY.RECONVERGENT B1, `(.L_x_3133) ;  /* 0x0000015000017945 */ /* 0x000fe80003800200 */
[----:B-1----:R-:W-:Y:S05]  /*2aa00*/  @P0 BRA `(.L_x_3134) ;  /* 0x00000000004c0947 */ /* 0x002fea0003800000 */
[----:B------:R-:W1:Y:S02]  /*2aa10*/  QSPC.E.S P0, RZ, [R30] ;  /* 0x000000001eff73aa */ /* 0x000e640000000500 */
[----:B-1----:R-:W-:Y:S05]  /*2aa20*/  @!P0 BRA `(.L_x_3135) ;  /* 0x0000000000188947 */ /* 0x002fea0003800000 */
[----:B------:R-:W-:-:S07]  /*2aa30*/  MOV R11, R30 ;  /* 0x0000001e000b7202 */ /* 0x000fce0000000f00 */
.L_x_3136:
[----:B------:R-:W1:Y:S02]  /*2aa40*/  LDS R30, [R11] ;  /* 0x000000000b1e7984 */ /* 0x000e640000000800 */
[----:B-1----:R-:W-:-:S05]  /*2aa50*/  FADD R31, R17, R30 ;  /* 0x0000001e111f7221 */ /* 0x002fca0000000000 */
[----:B------:R-:W1:Y:S02]  /*2aa60*/  ATOMS.CAST.SPIN P0, [R11], R30, R31 ;  /* 0x0000001e0b00758d */ /* 0x000e64000180001f */
[----:B-1----:R-:W-:Y:S05]  /*2aa70*/  @!P0 BRA `(.L_x_3136) ;  /* 0xfffffffc00f08947 */ /* 0x002fea000383ffff */
[----:B------:R-:W-:Y:S05]  /*2aa80*/  BRA `(.L_x_3134) ;  /* 0x00000000002c7947 */ /* 0x000fea0003800000 */
.L_x_3135:
[----:B------:R-:W1:Y:S02]  /*2aa90*/  QSPC.E.D P0, RZ, [R30] ;  /* 0x000000001eff73aa */ /* 0x000e640000000700 */
[----:B-1----:R-:W-:Y:S05]  /*2aaa0*/  @!P0 BRA `(.L_x_3137) ;  /* 0x0000000000188947 */ /* 0x002fea0003800000 */
.L_x_3138:
[----:B------:R-:W2:Y:S02]  /*2aab0*/  LD.E R32, [R30] ;  /* 0x000000001e207980 */ /* 0x000ea40000100900 */
[----:B--2---:R-:W-:-:S06]  /*2aac0*/  FADD R33, R17, R32 ;  /* 0x0000002011217221 */ /* 0x004fcc0000000000 */
[----:B------:R-:W2:Y:S02]  /*2aad0*/  ATOM.E.CAST.SPIN PT, R33, [R30], R32, R33 ;  /* 0x000000201e21738b */ /* 0x000ea400019e0121 */
[----:B--2---:R-:W-:-:S13]  /*2aae0*/  ISETP.EQ.U32.AND P0, PT, R33, 0x1, PT ;  /* 0x000000012100780c */ /* 0x004fda0003f02070 */
[----:B------:R-:W-:Y:S05]  /*2aaf0*/  @!P0 BRA `(.L_x_3138) ;  /* 0xfffffffc00ec8947 */ /* 0x000fea000383ffff */
[----:B------:R-:W-:Y:S05]  /*2ab00*/  BRA `(.L_x_3134) ;  /* 0x00000000000c7947 */ /* 0x000fea0003800000 */
.L_x_3137:
[----:B------:R-:W2:Y:S02]  /*2ab10*/  LD.E R11, desc[UR8][R30.64] ;  /* 0x000000081e0b7980 */ /* 0x000ea4000c101900 */
[----:B--2---:R-:W-:-:S05]  /*2ab20*/  FADD R11, R17, R11 ;  /* 0x0000000b110b7221 */ /* 0x004fca0000000000 */
[----:B------:R1:W-:Y:S02]  /*2ab30*/  ST.E desc[UR8][R30.64], R11 ;  /* 0x0000000b1e007985 */ /* 0x0003e4000c101908 */
.L_x_3134:
[----:B------:R-:W-:Y:S05]  /*2ab40*/  BSYNC.RECONVERGENT B1 ;  /* 0x0000000000017941 */ /* 0x000fea0003800200 */
.L_x_3133:
        /* <DEDUP_REMOVED lines=10> */
.L_x_3142:
[----:B------:R-:W1:Y:S02]  /*2abf0*/  LDS R30, [R14] ;  /* 0x000000000e1e7984 */ /* 0x000e640000000800 */
[----:B-1----:R-:W-:-:S05]  /*2ac00*/  FADD R31, R11, R30 ;  /* 0x0000001e0b1f7221 */ /* 0x002fca0000000000 */
[----:B------:R-:W1:Y:S02]  /*2ac10*/  ATOMS.CAST.SPIN P0, [R14], R30, R31 ;  /* 0x0000001e0e00758d */ /* 0x000e64000180001f */
[----:B-1----:R-:W-:Y:S05]  /*2ac20*/  @!P0 BRA `(.L_x_3142) ;  /* 0xfffffffc00f08947 */ /* 0x002fea000383ffff */
[----:B------:R-:W-:Y:S05]  /*2ac30*/  BRA `(.L_x_3140) ;  /* 0x00000000002c7947 */ /* 0x000fea0003800000 */
.L_x_3141:
[----:B------:R-:W1:Y:S02]  /*2ac40*/  QSPC.E.D P0, RZ, [R30] ;  /* 0x000000001eff73aa */ /* 0x000e640000000700 */
[----:B-1----:R-:W-:Y:S05]  /*2ac50*/  @!P0 BRA `(.L_x_3143) ;  /* 0x0000000000188947 */ /* 0x002fea0003800000 */
.L_x_3144:
[----:B------:R-:W2:Y:S02]  /*2ac60*/  LD.E R32, [R30] ;  /* 0x000000001e207980 */ /* 0x000ea40000100900 */
[----:B--2---:R-:W-:-:S06]  /*2ac70*/  FADD R33, R11, R32 ;  /* 0x000000200b217221 */ /* 0x004fcc0000000000 */
[----:B------:R-:W2:Y:S02]  /*2ac80*/  ATOM.E.CAST.SPIN PT, R33, [R30], R32, R33 ;  /* 0x000000201e21738b */ /* 0x000ea400019e0121 */
[----:B--2---:R-:W-:-:S13]  /*2ac90*/  ISETP.EQ.U32.AND P0, PT, R33, 0x1, PT ;  /* 0x000000012100780c */ /* 0x004fda0003f02070 */
[----:B------:R-:W-:Y:S05]  /*2aca0*/  @!P0 BRA `(.L_x_3144) ;  /* 0xfffffffc00ec8947 */ /* 0x000fea000383ffff */
[----:B------:R-:W-:Y:S05]  /*2acb0*/  BRA `(.L_x_3140) ;  /* 0x00000000000c7947 */ /* 0x000fea0003800000 */
.L_x_3143:
[----:B------:R-:W2:Y:S02]  /*2acc0*/  LD.E R14, desc[UR8][R30.64] ;  /* 0x000000081e0e7980 */ /* 0x000ea4000c101900 */
[----:B--2---:R-:W-:-:S05]  /*2acd0*/  FADD R14, R11, R14 ;  /* 0x0000000e0b0e7221 */ /* 0x004fca0000000000 */
[----:B------:R1:W-:Y:S02]  /*2ace0*/  ST.E desc[UR8][R30.64], R14 ;  /* 0x0000000e1e007985 */ /* 0x0003e4000c101908 */
.L_x_3140:
[----:B------:R-:W-:Y:S05]  /*2acf0*/  BSYNC.RECONVERGENT B1 ;  /* 0x0000000000017941 */ /* 0x000fea0003800200 */
.L_x_3139:
[----:B-1----:R-:W-:-:S05]  /*2ad00*/  IMAD.WIDE R30, R7, 0x4, R8 ;  /* 0x00000004071e7825 */ /* 0x002fca00078e0208 */
[----:B------:R1:W-:Y:S01]  /*2ad10*/  ATOM.E.ADD.F32.FTZ.RN.STRONG.GPU P0, RZ, desc[UR8][R30.64], R17 ;  /* 0x800000111eff79a2 */ /* 0x0003e2000c10f308 */
[----:B------:R-:W-:Y:S04]  /*2ad20*/  BSSY.RECONVERGENT B1, `(.L_x_3145) ;  /* 0x0000015000017945 */ /* 0x000fe80003800200 */
[----:B-1----:R-:W-:Y:S05]  /*2ad30*/  @P0 BRA `(.L_x_3146) ;  /* 0x00000000004c0947 */ /* 0x002fea0003800000 */
[----:B------:R-:W1:Y:S02]  /*2ad40*/  QSPC.E.S P0, RZ, [R30] ;  /* 0x000000001eff73aa */ /* 0x000e640000000500 */
[----:B-1----:R-:W-:Y:S05]  /*2ad50*/  @!P0 BRA `(.L_x_3147) ;  /* 0x0000000000188947 */ /* 0x002fea0003800000 */
[----:B------:R-:W-:-:S07]  /*2ad60*/  MOV R11, R30 ;  /* 0x0000001e000b7202 */ /* 0x000fce0000000f00 */
.L_x_3148:
[----:B------:R-:W1:Y:S02]  /*2ad70*/  LDS R30, [R11] ;  /* 0x000000000b1e7984 */ /* 0x000e640000000800 */
[----:B-1----:R-:W-:-:S05]  /*2ad80*/  FADD R31, R17, R30 ;  /* 0x0000001e111f7221 */ /* 0x002fca0000000000 */
[----:B------:R-:W1:Y:S02]  /*2ad90*/  ATOMS.CAST.SPIN P0, [R11], R30, R31 ;  /* 0x0000001e0b00758d */ /* 0x000e64000180001f */
[----:B-1----:R-:W-:Y:S05]  /*2ada0*/  @!P0 BRA `(.L_x_3148) ;  /* 0xfffffffc00f08947 */ /* 0x002fea000383ffff */
[----:B------:R-:W-:Y:S05]  /*2adb0*/  BRA `(.L_x_3146) ;  /* 0x00000000002c7947 */ /* 0x000fea0003800000 */
.L_x_3147:
[----:B------:R-:W1:Y:S02]  /*2adc0*/  QSPC.E.D P0, RZ, [R30] ;  /* 0x000000001eff73aa */ /* 0x000e640000000700 */
[----:B-1----:R-:W-:Y:S05]  /*2add0*/  @!P0 BRA `(.L_x_3149) ;  /* 0x0000000000188947 */ /* 0x002fea0003800000 */
.L_x_3150:
[----:B------:R-:W2:Y:S02]  /*2ade0*/  LD.E R32, [R30] ;  /* 0x000000001e207980 */ /* 0x000ea40000100900 */
[----:B--2---:R-:W-:-:S06]  /*2adf0*/  FADD R33, R17, R32 ;  /* 0x0000002011217221 */ /* 0x004fcc0000000000 */
[----:B------:R-:W2:Y:S02]  /*2ae00*/  ATOM.E.CAST.SPIN PT, R33, [R30], R32, R33 ;  /* 0x000000201e21738b */ /* 0x000ea400019e0121 */
[----:B--2---:R-:W-:-:S13]  /*2ae10*/  ISETP.EQ.U32.AND P0, PT, R33, 0x1, PT ;  /* 0x000000012100780c */ /* 0x004fda0003f02070 */
[----:B------:R-:W-:Y:S05]  /*2ae20*/  @!P0 BRA `(.L_x_3150) ;  /* 0xfffffffc00ec8947 */ /* 0x000fea000383ffff */
[----:B------:R-:W-:Y:S05]  /*2ae30*/  BRA `(.L_x_3146) ;  /* 0x00000000000c7947 */ /* 0x000fea0003800000 */
.L_x_3149:
[----:B------:R-:W2:Y:S02]  /*2ae40*/  LD.E R11, desc[UR8][R30.64] ;  /* 0x000000081e0b7980 */ /* 0x000ea4000c101900 */
[----:B--2---:R-:W-:-:S05]  /*2ae50*/  FADD R11, R17, R11 ;  /* 0x0000000b110b7221 */ /* 0x004fca0000000000 */
[----:B------:R1:W-:Y:S02]  /*2ae60*/  ST.E desc[UR8][R30.64], R11 ;  /* 0x0000000b1e007985 */ /* 0x0003e4000c101908 */
.L_x_3146:
[----:B------:R-:W-:Y:S05]  /*2ae70*/  BSYNC.RECONVERGENT B1 ;  /* 0x0000000000017941 */ /* 0x000fea0003800200 */
.L_x_3145:
        /* <DEDUP_REMOVED lines=9> */
.L_x_3154:
[----:B------:R-:W1:Y:S02]  /*2af10*/  LDS R30, [R14] ;  /* 0x000000000e1e7984 */ /* 0x000e640000000800 */
[----:B-1----:R-:W-:-:S05]  /*2af20*/  FADD R31, R11, R30 ;  /* 0x0000001e0b1f7221 */ /* 0x002fca0000000000 */
[----:B------:R-:W1:Y:S02]  /*2af30*/  ATOMS.CAST.SPIN P0, [R14], R30, R31 ;  /* 0x0000001e0e00758d */ /* 0x000e64000180001f */
[----:B-1----:R-:W-:Y:S05]  /*2af40*/  @!P0 BRA `(.L_x_3154) ;  /* 0xfffffffc00f08947 */ /* 0x002fea000383ffff */
[----:B------:R-:W-:Y:S05]  /*2af50*/  BRA `(.L_x_3152) ;  /* 0x00000000002c7947 */ /* 0x000fea0003800000 */
.L_x_3153:
[----:B------:R-:W1:Y:S02]  /*2af60*/  QSPC.E.D P0, RZ, [R30] ;  /* 0x000000001eff73aa */ /* 0x000e640000000700 */
[----:B-1----:R-:W-:Y:S05]  /*2af70*/  @!P0 BRA `(.L_x_3155) ;  /* 0x0000000000188947 */ /* 0x002fea0003800000 */
.L_x_3156:
[----:B------:R-:W2:Y:S02]  /*2af80*/  LD.E R32, [R30] ;  /* 0x000000001e207980 */ /* 0x000ea40000100900 */
[----:B--2---:R-:W-:-:S06]  /*2af90*/  FADD R33, R11, R32 ;  /* 0x000000200b217221 */ /* 0x004fcc0000000000 */
[----:B------:R-:W2:Y:S02]  /*2afa0*/  ATOM.E.CAST.SPIN PT, R33, [R30], R32, R33 ;  /* 0x000000201e21738b */ /* 0x000ea400019e0121 */
[----:B--2---:R-:W-:-:S13]  /*2afb0*/  ISETP.EQ.U32.AND P0, PT, R33, 0x1, PT ;  /* 0x000000012100780c */ /* 0x004fda0003f02070 */
[----:B------:R-:W-:Y:S05]  /*2afc0*/  @!P0 BRA `(.L_x_3156) ;  /* 0xfffffffc00ec8947 */ /* 0x000fea000383ffff */
[----:B------:R-:W-:Y:S05]  /*2afd0*/  BRA `(.L_x_3152) ;  /* 0x00000000000c7947 */ /* 0x000fea0003800000 */
.L_x_3155:
[----:B------:R-:W2:Y:S02]  /*2afe0*/  LD.E R14, desc[UR8][R30.64] ;  /* 0x000000081e0e7980 */ /* 0x000ea4000c101900 */
[----:B--2---:R-:W-:-:S05]  /*2aff0*/  FADD R14, R11, R14 ;  /* 0x0000000e0b0e7221 */ /* 0x004fca0000000000 */
[----:B------:R1:W-:Y:S02]  /*2b000*/  ST.E desc[UR8][R30.64], R14 ;  /* 0x0000000e1e007985 */ /* 0x0003e4000c101908 */
.L_x_3152:
[----:B------:R-:W-:Y:S05]  /*2b010*/  BSYNC.RECONVERGENT B1 ;  /* 0x0000000000017941 */ /* 0x000fea0003800200 */
.L_x_3151:
[----:B-1----:R-:W-:-:S05]  /*2b020*/  IMAD.WIDE R30, R4, 0x4, R8 ;  /* 0x00000004041e7825 */ /* 0x002fca00078e0208 */
[----:B------:R1:W-:Y:S01]  /*2b030*/  ATOM.E.ADD.F32.FTZ.RN.STRONG.GPU P0, RZ, desc[UR8][R30.64], R17 ;  /* 0x800000111eff79a2 */ /* 0x0003e2000c10f308 */
[----:B------:R-:W-:Y:S04]  /*2b040*/  BSSY.RECONVERGENT B1, `(.L_x_3157) ;  /* 0x0000015000017945 */ /* 0x000fe80003800200 */
[----:B-1----:R-:W-:Y:S05]  /*2b050*/  @P0 BRA `(.L_x_3158) ;  /* 0x00000000004c0947 */ /* 0x002fea0003800000 */
[----:B------:R-:W1:Y:S02]  /*2b060*/  QSPC.E.S P0, RZ, [R30] ;  /* 0x000000001eff73aa */ /* 0x000e640000000500 */
[----:B-1----:R-:W-:Y:S05]  /*2b070*/  @!P0 BRA `(.L_x_3159) ;  /* 0x0000000000188947 */ /* 0x002fea0003800000 */
[----:B------:R-:W-:-:S07]  /*2b080*/  MOV R11, R30 ;  /* 0x0000001e000b7202 */ /* 0x000fce0000000f00 */
.L_x_3160:
[----:B------:R-:W1:Y:S02]  /*2b090*/  LDS R30, [R11] ;  /* 0x000000000b1e7984 */ /* 0x000e640000000800 */
[----:B-1----:R-:W-:-:S05]  /*2b0a0*/  FADD R31, R17, R30 ;  /* 0x0000001e111f7221 */ /* 0x002fca0000000000 */
[----:B------:R-:W1:Y:S02]  /*2b0b0*/  ATOMS.CAST.SPIN P0, [R11], R30, R31 ;  /* 0x0000001e0b00758d */ /* 0x000e64000180001f */
[----:B-1----:R-:W-:Y:S05]  /*2b0c0*/  @!P0 BRA `(.L_x_3160) ;  /* 0xfffffffc00f08947 */ /* 0x002fea000383ffff */
[----:B------:R-:W-:Y:S05]  /*2b0d0*/  BRA `(.L_x_3158) ;  /* 0x00000000002c7947 */ /* 0x000fea0003800000 */
.L_x_3159:
[----:B------:R-:W1:Y:S02]  /*2b0e0*/  QSPC.E.D P0, RZ, [R30] ;  /* 0x000000001eff73aa */ /* 0x000e640000000700 */
[----:B-1----:R-:W-:Y:S05]  /*2b0f0*/  @!P0 BRA `(.L_x_3161) ;  /* 0x0000000000188947 */ /* 0x002fea0003800000 */
.L_x_3162:
[----:B------:R-:W2:Y:S02]  /*2b100*/  LD.E R32, [R30] ;  /* 0x000000001e207980 */ /* 0x000ea40000100900 */
[----:B--2---:R-:W-:-:S06]  /*2b110*/  FADD R33, R17, R32 ;  /* 0x0000002011217221 */ /* 0x004fcc0000000000 */
[----:B------:R-:W2:Y:S02]  /*2b120*/  ATOM.E.CAST.SPIN PT, R33, [R30], R32, R33 ;  /* 0x000000201e21738b */ /* 0x000ea400019e0121 */
[----:B--2---:R-:W-:-:S13]  /*2b130*/  ISETP.EQ.U32.AND P0, PT, R33, 0x1, PT ;  /* 0x000000012100780c */ /* 0x004fda0003f02070 */
[----:B------:R-:W-:Y:S05]  /*2b140*/  @!P0 BRA `(.L_x_3162) ;  /* 0xfffffffc00ec8947 */ /* 0x000fea000383ffff */
[----:B------:R-:W-:Y:S05]  /*2b150*/  BRA `(.L_x_3158) ;  /* 0x00000000000c7947 */ /* 0x000fea0003800000 */
.L_x_3161:
[----:B------:R-:W2:Y:S02]  /*2b160*/  LD.E R11, desc[UR8][R30.64] ;  /* 0x000000081e0b7980 */ /* 0x000ea4000c101900 */
[----:B--2---:R-:W-:-:S05]  /*2b170*/  FADD R11, R17, R11 ;  /* 0x0000000b110b7221 */ /* 0x004fca0000000000 */
[----:B------:R1:W-:Y:S02]  /*2b180*/  ST.E desc[UR8][R30.64], R11 ;  /* 0x0000000b1e007985 */ /* 0x0003e4000c101908 */
.L_x_3158:
[----:B------:R-:W-:Y:S05]  /*2b190*/  BSYNC.RECONVERGENT B1 ;  /* 0x0000000000017941 */ /* 0x000fea0003800200 */
.L_x_3157:
        /* <DEDUP_REMOVED lines=9> */
.L_x_3166:
[----:B------:R-:W1:Y:S02]  /*2b230*/  LDS R30, [R14] ;  /* 0x000000000e1e7984 */ /* 0x000e640000000800 */
[----:B-1----:R-:W-:-:S05]  /*2b240*/  FADD R31, R11, R30 ;  /* 0x0000001e0b1f7221 */ /* 0x002fca0000000000 */
[----:B------:R-:W1:Y:S02]  /*2b250*/  ATOMS.CAST.SPIN P0, [R14], R30, R31 ;  /* 0x0000001e0e00758d */ /* 0x000e64000180001f */
[----:B-1----:R-:W-:Y:S05]  /*2b260*/  @!P0 BRA `(.L_x_3166) ;  /* 0xfffffffc00f08947 */ /* 0x002fea000383ffff */
[----:B------:R-:W-:Y:S05]  /*2b270*/  BRA `(.L_x_3164) ;  /* 0x00000000002c7947 */ /* 0x000fea0003800000 */
.L_x_3165:
[----:B------:R-:W1:Y:S02]  /*2b280*/  QSPC.E.D P0, RZ, [R30] ;  /* 0x000000001eff73aa */ /* 0x000e640000000700 */
[----:B-1----:R-:W-:Y:S05]  /*2b290*/  @!P0 BRA `(.L_x_3167) ;  /* 0x0000000000188947 */ /* 0x002fea0003800000 */
.L_x_3168:
[----:B------:R-:W2:Y:S02]  /*2b2a0*/  LD.E R32, [R30] ;  /* 0x000000001e207980 */ /* 0x000ea40000100900 */
[----:B--2---:R-:W-:-:S06]  /*2b2b0*/  FADD R33, R11, R32 ;  /* 0x000000200b217221 */ /* 0x004fcc0000000000 */
[----:B------:R-:W2:Y:S02]  /*2b2c0*/  ATOM.E.CAST.SPIN PT, R33, [R30], R32, R33 ;  /* 0x000000201e21738b */ /* 0x000ea400019e0121 */
[----:B--2---:R-:W-:-:S13]  /*2b2d0*/  ISETP.EQ.U32.AND P0, PT, R33, 0x1, PT ;  /* 0x000000012100780c */ /* 0x004fda0003f02070 */
[----:B------:R-:W-:Y:S05]  /*2b2e0*/  @!P0 BRA `(.L_x_3168) ;  /* 0xfffffffc00ec8947 */ /* 0x000fea000383ffff */
[----:B------:R-:W-:Y:S05]  /*2b2f0*/  BRA `(.L_x_3164) ;  /* 0x00000000000c7947 */ /* 0x000fea0003800000 */
.L_x_3167:
[----:B------:R-:W2:Y:S02]  /*2b300*/  LD.E R14, desc[UR8][R30.64] ;  /* 0x000000081e0e7980 */ /* 0x000ea4000c101900 */
[----:B--2---:R-:W-:-:S05]  /*2b310*/  FADD R14, R11, R14 ;  /* 0x0000000e0b0e7221 */ /* 0x004fca0000000000 */
[----:B------:R1:W-:Y:S02]  /*2b320*/  ST.E desc[UR8][R30.64], R14 ;  /* 0x0000000e1e007985 */ /* 0x0003e4000c101908 */
.L_x_3164:
[----:B------:R-:W-:Y:S05]  /*2b330*/  BSYNC.RECONVERGENT B1 ;  /* 0x0000000000017941 */ /* 0x000fea0003800200 */
.L_x_3163:
[----:B-1----:R-:W-:-:S05]  /*2b340*/  IMAD.WIDE R30, R3, 0x4, R8 ;  /* 0x00000004031e7825 */ /* 0x002fca00078e0208 */
[----:B------:R1:W-:Y:S01]  /*2b350*/  ATOM.E.ADD.F32.FTZ.RN.STRONG.GPU P0, RZ, desc[UR8][R30.64], R17 ;  /* 0x800000111eff79a2 */ /* 0x0003e2000c10f308 */
[----:B------:R-:W-:Y:S04]  /*2b360*/  BSSY.RECONVERGENT B1, `(.L_x_3169) ;  /* 0x0000015000017945 */ /* 0x000fe80003800200 */
[----:B-1----:R-:W-:Y:S05]  /*2b370*/  @P0 BRA `(.L_x_3170) ;  /* 0x00000000004c0947 */ /* 0x002fea0003800000 */
[----:B------:R-:W1:Y:S02]  /*2b380*/  QSPC.E.S P0, RZ, [R30] ;  /* 0x000000001eff73aa */ /* 0x000e640000000500 */
[----:B-1----:R-:W-:Y:S05]  /*2b390*/  @!P0 BRA `(.L_x_3171) ;  /* 0x0000000000188947 */ /* 0x002fea0003800000 */
[----:B------:R-:W-:-:S07]  /*2b3a0*/  MOV R11, R30 ;  /* 0x0000001e000b7202 */ /* 0x000fce0000000f00 */
.L_x_3172:
[----:B------:R-:W1:Y:S02]  /*2b3b0*/  LDS R30, [R11] ;  /* 0x000000000b1e7984 */ /* 0x000e640000000800 */
[----:B-1----:R-:W-:-:S05]  /*2b3c0*/  FADD R31, R17, R30 ;  /* 0x0000001e111f7221 */ /* 0x002fca0000000000 */
[----:B------:R-:W1:Y:S02]  /*2b3d0*/  ATOMS.CAST.SPIN P0, [R11], R30, R31 ;  /* 0x0000001e0b00758d */ /* 0x000e64000180001f */
[----:B-1----:R-:W-:Y:S05]  /*2b3e0*/  @!P0 BRA `(.L_x_3172) ;  /* 0xfffffffc00f08947 */ /* 0x002fea000383ffff */
[----:B------:R-:W-:Y:S05]  /*2b3f0*/  BRA `(.L_x_3170) ;  /* 0x00000000002c7947 */ /* 0x000fea0003800000 */
.L_x_3171:
[----:B------:R-:W1:Y:S02]  /*2b400*/  QSPC.E.D P0, RZ, [R30] ;  /* 0x000000001eff73aa */ /* 0x000e640000000700 */
[----:B-1----:R-:W-:Y:S05]  /*2b410*/  @!P0 BRA `(.L_x_3173) ;  /* 0x0000000000188947 */ /* 0x002fea0003800000 */
.L_x_3174:
[----:B------:R-:W2:Y:S02]  /*2b420*/  LD.E R32, [R30] ;  /* 0x000000001e207980 */ /* 0x000ea40000100900 */
[----:B--2---:R-:W-:-:S06]  /*2b430*/  FADD R33, R17, R32 ;  /* 0x0000002011217221 */ /* 0x004fcc0000000000 */
[----:B------:R-:W2:Y:S02]  /*2b440*/  ATOM.E.CAST.SPIN PT, R33, [R30], R32, R33 ;  /* 0x000000201e21738b */ /* 0x000ea400019e0121 */
[----:B--2---:R-:W-:-:S13]  /*2b450*/  ISETP.EQ.U32.AND P0, PT, R33, 0x1, PT ;  /* 0x000000012100780c */ /* 0x004fda0003f02070 */
[----:B------:R-:W-:Y:S05]  /*2b460*/  @!P0 BRA `(.L_x_3174) ;  /* 0xfffffffc00ec8947 */ /* 0x000fea000383ffff */
[----:B------:R-:W-:Y:S05]  /*2b470*/  BRA `(.L_x_3170) ;  /* 0x00000000000c7947 */ /* 0x000fea0003800000 */
.L_x_3173:
[----:B------:R-:W2:Y:S02]  /*2b480*/  LD.E R11, desc[UR8][R30.64] ;  /* 0x000000081e0b7980 */ /* 0x000ea4000c101900 */
[----:B--2---:R-:W-:-:S05]  /*2b490*/  FADD R11, R17, R11 ;  /* 0x0000000b110b7221 */ /* 0x004fca0000000000 */
[----:B------:R1:W-:Y:S02]  /*2b4a0*/  ST.E desc[UR8][R30.64], R11 ;  /* 0x0000000b1e007985 */ /* 0x0003e4000c101908 */
.L_x_3170:
[----:B------:R-:W-:Y:S05]  /*2b4b0*/  BSYNC.RECONVERGENT B1 ;  /* 0x0000000000017941 */ /* 0x000fea0003800200 */
.L_x_3169:
        /* <DEDUP_REMOVED lines=9> */
.L_x_3178:
[----:B------:R-:W1:Y:S02]  /*2b550*/  LDS R30, [R14] ;  /* 0x000000000e1e7984 */ /* 0x000e640000000800 */
[----:B-1----:R-:W-:-:S05]  /*2b560*/  FADD R31, R11, R30 ;  /* 0x0000001e0b1f7221 */ /* 0x002fca0000000000 */
[----:B------:R-:W1:Y:S02]  /*2b570*/  ATOMS.CAST.SPIN P0, [R14], R30, R31 ;  /* 0x0000001e0e00758d */ /* 0x000e64000180001f */
[----:B-1----:R-:W-:Y:S05]  /*2b580*/  @!P0 BRA `(.L_x_3178) ;  /* 0xfffffffc00f08947 */ /* 0x002fea000383ffff */
[----:B------:R-:W-:Y:S05]  /*2b590*/  BRA `(.L_x_3176) ;  /* 0x00000000002c7947 */ /* 0x000fea0003800000 */
.L_x_3177:
[----:B------:R-:W1:Y:S02]  /*2b5a0*/  QSPC.E.D P0, RZ, [R30] ;  /* 0x000000001eff73aa */ /* 0x000e640000000700 */
[----:B-1----:R-:W-:Y:S05]  /*2b5b0*/  @!P0 BRA `(.L_x_3179) ;  /* 0x0000000000188947 */ /* 0x002fea0003800000 */
.L_x_3180:
[----:B------:R-:W2:Y:S02]  /*2b5c0*/  LD.E R32, [R30] ;  /* 0x000000001e207980 */ /* 0x000ea40000100900 */
[----:B--2---:R-:W-:-:S06]  /*2b5d0*/  FADD R33, R11, R32 ;  /* 0x000000200b217221 */ /* 0x004fcc0000000000 */
[----:B------:R-:W2:Y:S02]  /*2b5e0*/  ATOM.E.CAST.SPIN PT, R33, [R30], R32, R33 ;  /* 0x000000201e21738b */ /* 0x000ea400019e0121 */
[----:B--2---:R-:W-:-:S13]  /*2b5f0*/  ISETP.EQ.U32.AND P0, PT, R33, 0x1, PT ;  /* 0x000000012100780c */ /* 0x004fda0003f02070 */
[----:B------:R-:W-:Y:S05]  /*2b600*/  @!P0 BRA `(.L_x_3180) ;  /* 0xfffffffc00ec8947 */ /* 0x000fea000383ffff */
[----:B------:R-:W-:Y:S05]  /*2b610*/  BRA `(.L_x_3176) ;  /* 0x00000000000c7947 */ /* 0x000fea0003800000 */
.L_x_3179:
[----:B------:R-:W2:Y:S02]  /*2b620*/  LD.E R14, desc[UR8][R30.64] ;  /* 0x000000081e0e7980 */ /* 0x000ea4000c101900 */
[----:B--2---:R-:W-:-:S05]  /*2b630*/  FADD R14, R11, R14 ;  /* 0x0000000e0b0e7221 */ /* 0x004fca0000000000 */
[----:B------:R1:W-:Y:S02]  /*2b640*/  ST.E desc[UR8][R30.64], R14 ;  /* 0x0000000e1e007985 */ /* 0x0003e4000c101908 */
.L_x_3176:
[----:B------:R-:W-:Y:S05]  /*2b650*/  BSYNC.RECONVERGENT B1 ;  /* 0x0000000000017941 */ /* 0x000fea0003800200 */
.L_x_3175:
[----:B-1----:R-:W-:-:S05]  /*2b660*/  IMAD.WIDE R30, R6, 0x4, R8 ;  /* 0x00000004061e7825 */ /* 0x002fca00078e0208 */
[----:B------:R1:W-:Y:S01]  /*2b670*/  ATOM.E.ADD.F32.FTZ.RN.STRONG.GPU P0, RZ, desc[UR8][R30.64], R17 ;  /* 0x800000111eff79a2 */ /* 0x0003e2000c10f308 */
[----:B------:R-:W-:Y:S04]  /*2b680*/  BSSY.RECONVERGENT B1, `(.L_x_3181) ;  /* 0x0000015000017945 */ /* 0x000fe80003800200 */
[----:B-1----:R-:W-:Y:S05]  /*2b690*/  @P0 BRA `(.L_x_3182) ;  /* 0x00000000004c0947 */ /* 0x002fea0003800000 */
[----:B------:R-:W1:Y:S02]  /*2b6a0*/  QSPC.E.S P0, RZ, [R30] ;  /* 0x000000001eff73aa */ /* 0x000e640000000500 */
[----:B-1----:R-:W-:Y:S05]  /*2b6b0*/  @!P0 BRA `(.L_x_3183) ;  /* 0x0000000000188947 */ /* 0x002fea0003800000 */
[----:B------:R-:W-:-:S07]  /*2b6c0*/  MOV R11, R30 ;  /* 0x0000001e000b7202 */ /* 0x000fce0000000f00 */
.L_x_3184:
[----:B------:R-:W1:Y:S02]  /*2b6d0*/  LDS R30, [R11] ;  /* 0x000000000b1e7984 */ /* 0x000e640000000800 */
[----:B-1----:R-:W-:-:S05]  /*2b6e0*/  FADD R31, R17, R30 ;  /* 0x0000001e111f7221 */ /* 0x002fca0000000000 */
[----:B------:R-:W1:Y:S02]  /*2b6f0*/  ATOMS.CAST.SPIN P0, [R11], R30, R31 ;  /* 0x0000001e0b00758d */ /* 0x000e64000180001f */
[----:B-1----:R-:W-:Y:S05]  /*2b700*/  @!P0 BRA `(.L_x_3184) ;  /* 0xfffffffc00f08947 */ /* 0x002fea000383ffff */
[----:B------:R-:W-:Y:S05]  /*2b710*/  BRA `(.L_x_3182) ;  /* 0x00000000002c7947 */ /* 0x000fea0003800000 */
.L_x_3183:
[----:B------:R-:W1:Y:S02]  /*2b720*/  QSPC.E.D P0, RZ, [R30] ;  /* 0x000000001eff73aa */ /* 0x000e640000000700 */
[----:B-1----:R-:W-:Y:S05]  /*2b730*/  @!P0 BRA `(.L_x_3185) ;  /* 0x0000000000188947 */ /* 0x002fea0003800000 */
.L_x_3186:
[----:B------:R-:W2:Y:S02]  /*2b740*/  LD.E R32, [R30] ;  /* 0x000000001e207980 */ /* 0x000ea40000100900 */
[----:B--2---:R-:W-:-:S06]  /*2b750*/  FADD R33, R17, R32 ;  /* 0x0000002011217221 */ /* 0x004fcc0000000000 */
[----:B------:R-:W2:Y:S02]  /*2b760*/  ATOM.E.CAST.SPIN PT, R33, [R30], R32, R33 ;  /* 0x000000201e21738b */ /* 0x000ea400019e0121 */
[----:B--2---:R-:W-:-:S13]  /*2b770*/  ISETP.EQ.U32.AND P0, PT, R33, 0x1, PT ;  /* 0x000000012100780c */ /* 0x004fda0003f02070 */
[----:B------:R-:W-:Y:S05]  /*2b780*/  @!P0 BRA `(.L_x_3186) ;  /* 0xfffffffc00ec8947 */ /* 0x000fea000383ffff */
[----:B------:R-:W-:Y:S05]  /*2b790*/  BRA `(.L_x_3182) ;  /* 0x00000000000c7947 */ /* 0x000fea0003800000 */
.L_x_3185:
[----:B------:R-:W2:Y:S02]  /*2b7a0*/  LD.E R11, desc[UR8][R30.64] ;  /* 0x000000081e0b7980 */ /* 0x000ea4000c101900 */
[----:B--2---:R-:W-:-:S05]  /*2b7b0*/  FADD R11, R17, R11 ;  /* 0x0000000b110b7221 */ /* 0x004fca0000000000 */
[----:B------:R1:W-:Y:S02]  /*2b7c0*/  ST.E desc[UR8][R30.64], R11 ;  /* 0x0000000b1e007985 */ /* 0x0003e4000c101908 */
.L_x_3182:
[----:B------:R-:W-:Y:S05]  /*2b7d0*/  BSYNC.RECONVERGENT B1 ;  /* 0x0000000000017941 */ /* 0x000fea0003800200 */
.L_x_3181:
        /* <DEDUP_REMOVED lines=9> */
.L_x_3190:
[----:B------:R-:W1:Y:S02]  /*2b870*/  LDS R30, [R14] ;  /* 0x000000000e1e7984 */ /* 0x000e640000000800 */
[----:B-1----:R-:W-:-:S05]  /*2b880*/  FADD R31, R11, R30 ;  /* 0x0000001e0b1f7221 */ /* 0x002fca0000000000 */
[----:B------:R-:W1:Y:S02]  /*2b890*/  ATOMS.CAST.SPIN P0, [R14], R30, R31 ;  /* 0x0000001e0e00758d */ /* 0x000e64000180001f */
[----:B-1----:R-:W-:Y:S05]  /*2b8a0*/  @!P0 BRA `(.L_x_3190) ;  /* 0xfffffffc00f08947 */ /* 0x002fea000383ffff */
[----:B------:R-:W-:Y:S05]  /*2b8b0*/  BRA `(.L_x_3188) ;  /* 0x00000000002c7947 */ /* 0x000fea0003800000 */
.L_x_3189:
[----:B------:R-:W1:Y:S02]  /*2b8c0*/  QSPC.E.D P0, RZ, [R30] ;  /* 0x000000001eff73aa */ /* 0x000e640000000700 */
[----:B-1----:R-:W-:Y:S05]  /*2b8d0*/  @!P0 BRA `(.L_x_3191) ;  /* 0x0000000000188947 */ /* 0x002fea0003800000 */
.L_x_3192:
[----:B------:R-:W2:Y:S02]  /*2b8e0*/  LD.E R32, [R30] ;  /* 0x000000001e207980 */ /* 0x000ea40000100900 */
[----:B--2---:R-:W-:-:S06]  /*2b8f0*/  FADD R33, R11, R32 ;  /* 0x000000200b217221 */ /* 0x004fcc0000000000 */
[----:B------:R-:W2:Y:S02]  /*2b900*/  ATOM.E.CAST.SPIN PT, R33, [R30], R32, R33 ;  /* 0x000000201e21738b */ /* 0x000ea400019e0121 */
[----:B--2---:R-:W-:-:S13]  /*2b910*/  ISETP.EQ.U32.AND P0, PT, R33, 0x1, PT ;  /* 0x000000012100780c */ /* 0x004fda0003f02070 */
[----:B------:R-:W-:Y:S05]  /*2b920*/  @!P0 BRA `(.L_x_3192) ;  /* 0xfffffffc00ec8947 */ /* 0x000fea000383ffff */
[----:B------:R-:W-:Y:S05]  /*2b930*/  BRA `(.L_x_3188) ;  /* 0x00000000000c7947 */ /* 0x000fea0003800000 */
.L_x_3191:
[----:B------:R-:W2:Y:S02]  /*2b940*/  LD.E R14, desc[UR8][R30.64] ;  /* 0x000000081e0e7980 */ /* 0x000ea4000c101900 */
[----:B--2---:R-:W-:-:S05]  /*2b950*/  FADD R14, R11, R14 ;  /* 0x0000000e0b0e7221 */ /* 0x004fca0000000000 */
[----:B------:R1:W-:Y:S02]  /*2b960*/  ST.E desc[UR8][R30.64], R14 ;  /* 0x0000000e1e007985 */ /* 0x0003e4000c101908 */
.L_x_3188:
[----:B------:R-:W-:Y:S05]  /*2b970*/  BSYNC.RECONVERGENT B1 ;  /* 0x0000000000017941 */ /* 0x000fea0003800200 */
.L_x_3187:
[----:B-1----:R-:W-:-:S05]  /*2b980*/  IMAD.WIDE R30, R5, 0x4, R8 ;  /* 0x00000004051e7825 */ /* 0x002fca00078e0208 */
[----:B------:R1:W-:Y:S01]  /*2b990*/  ATOM.E.ADD.F32.FTZ.RN.STRONG.GPU P0, RZ, desc[UR8][R30.64], R17 ;  /* 0x800000111eff79a2 */ /* 0x0003e2000c10f308 */
[----:B------:R-:W-:Y:S04]  /*2b9a0*/  BSSY.RECONVERGENT B1, `(.L_x_3193) ;  /* 0x0000015000017945 */ /* 0x000fe80003800200 */
[----:B-1----:R-:W-:Y:S05]  /*2b9b0*/  @P0 BRA `(.L_x_3194) ;  /* 0x00000000004c0947 */ /* 0x002fea0003800000 */
[----:B------:R-:W1:Y:S02]  /*2b9c0*/  QSPC.E.S P0, RZ, [R30] ;  /* 0x000000001eff73aa */ /* 0x000e640000000500 */
[----:B-1----:R-:W-:Y:S05]  /*2b9d0*/  @!P0 BRA `(.L_x_3195) ;  /* 0x0000000000188947 */ /* 0x002fea0003800000 */
[----:B------:R-:W-:-:S07]  /*2b9e0*/  MOV R11, R30 ;  /* 0x0000001e000b7202 */ /* 0x000fce0000000f00 */
.L_x_3196:
[----:B------:R-:W1:Y:S02]  /*2b9f0*/  LDS R30, [R11] ;  /* 0x000000000b1e7984 */ /* 0x000e640000000800 */
[----:B-1----:R-:W-:-:S05]  /*2ba00*/  FADD R31, R17, R30 ;  /* 0x0000001e111f7221 */ /* 0x002fca0000000000 */
[----:B------:R-:W1:Y:S02]  /*2ba10*/  ATOMS.CAST.SPIN P0, [R11], R30, R31 ;  /* 0x0000001e0b00758d */ /* 0x000e64000180001f */
[----:B-1----:R-:W-:Y:S05]  /*2ba20*/  @!P0 BRA `(.L_x_3196) ;  /* 0xfffffffc00f08947 */ /* 0x002fea000383ffff */
[----:B------:R-:W-:Y:S05]  /*2ba30*/  BRA `(.L_x_3194) ;  /* 0x00000000002c7947 */ /* 0x000fea0003800000 */
.L_x_3195:
[----:B------:R-:W1:Y:S02]  /*2ba40*/  QSPC.E.D P0, RZ, [R30] ;  /* 0x000000001eff73aa */ /* 0x000e640000000700 */
[----:B-1----:R-:W-:Y:S05]  /*2ba50*/  @!P0 BRA `(.L_x_3197) ;  /* 0x0000000000188947 */ /* 0x002fea0003800000 */
.L_x_3198:
[----:B------:R-:W2:Y:S02]  /*2ba60*/  LD.E R32, [R30] ;  /* 0x000000001e207980 */ /* 0x000ea40000100900 */
[----:B--2---:R-:W-:-:S06]  /*2ba70*/  FADD R33, R17, R32 ;  /* 0x0000002011217221 */ /* 0x004fcc0000000000 */
[----:B------:R-:W2:Y:S02]  /*2ba80*/  ATOM.E.CAST.SPIN PT, R33, [R30], R32, R33 ;  /* 0x000000201e21738b */ /* 0x000ea400019e0121 */
[----:B--2---:R-:W-:-:S13]  /*2ba90*/  ISETP.EQ.U32.AND P0, PT, R33, 0x1, PT ;  /* 0x000000012100780c */ /* 0x004fda0003f02070 */
[----:B------:R-:W-:Y:S05]  /*2baa0*/  @!P0 BRA `(.L_x_3198) ;  /* 0xfffffffc00ec8947 */ /* 0x000fea000383ffff */
[----:B------:R-:W-:Y:S05]  /*2bab0*/  BRA `(.L_x_3194) ;  /* 0x00000000000c7947 */ /* 0x000fea0003800000 */
.L_x_3197:
[----:B------:R-:W2:Y:S02]  /*2bac0*/  LD.E R11, desc[UR8][R30.64] ;  /* 0x000000081e0b7980 */ /* 0x000ea4000c101900 */
[----:B--2---:R-:W-:-:S05]  /*2bad0*/  FADD R11, R17, R11 ;  /* 0x0000000b110b7221 */ /* 0x004fca0000000000 */
[----:B------:R1:W-:Y:S02]  /*2bae0*/  ST.E desc[UR8][R30.64], R11 ;  /* 0x0000000b1e007985 */ /* 0x0003e4000c101908 */
.L_x_3194:
[----:B------:R-:W-:Y:S05]  /*2baf0*/  BSYNC.RECONVERGENT B1 ;  /* 0x0000000000017941 */ /* 0x000fea0003800200 */
.L_x_3193:
        /* <DEDUP_REMOVED lines=10> */
.L_x_3202:
[----:B------:R-:W1:Y:S02]  /*2bba0*/  LDS R28, [R14] ;  /* 0x000000000e1c7984 */ /* 0x000e640000000800 */
[----:B-1----:R-:W-:-:S05]  /*2bbb0*/  FADD R29, R11, R28 ;  /* 0x0000001c0b1d7221 */ /* 0x002fca0000000000 */
[----:B------:R-:W1:Y:S02]  /*2bbc0*/  ATOMS.CAST.SPIN P0, [R14], R28, R29 ;  /* 0x0000001c0e00758d */ /* 0x000e64000180001d */
[----:B-1----:R-:W-:Y:S05]  /*2bbd0*/  @!P0 BRA `(.L_x_3202) ;  /* 0xfffffffc00f08947 */ /* 0x002fea000383ffff */
[----:B------:R-:W-:Y:S05]  /*2bbe0*/  BRA `(.L_x_3200) ;  /* 0x00000000002c7947 */ /* 0x000fea0003800000 */
.L_x_3201:
[----:B------:R-:W1:Y:S02]  /*2bbf0*/  QSPC.E.D P0, RZ, [R28] ;  /* 0x000000001cff73aa */ /* 0x000e640000000700 */
[----:B-1----:R-:W-:Y:S05]  /*2bc00*/  @!P0 BRA `(.L_x_3203) ;  /* 0x0000000000188947 */ /* 0x002fea0003800000 */
.L_x_3204:
[----:B------:R-:W2:Y:S02]  /*2bc10*/  LD.E R30, [R28] ;  /* 0x000000001c1e7980 */ /* 0x000ea40000100900 */
[----:B--2---:R-:W-:-:S06]  /*2bc20*/  FADD R31, R11, R30 ;  /* 0x0000001e0b1f7221 */ /* 0x004fcc0000000000 */
[----:B------:R-:W2:Y:S02]  /*2bc30*/  ATOM.E.CAST.SPIN PT, R31, [R28], R30, R31 ;  /* 0x0000001e1c1f738b */ /* 0x000ea400019e011f */
[----:B--2---:R-:W-:-:S13]  /*2bc40*/  ISETP.EQ.U32.AND P0, PT, R31, 0x1, PT ;  /* 0x000000011f00780c */ /* 0x004fda0003f02070 */
[----:B------:R-:W-:Y:S05]  /*2bc50*/  @!P0 BRA `(.L_x_3204) ;  /* 0xfffffffc00ec8947 */ /* 0x000fea000383ffff */
[----:B------:R-:W-:Y:S05]  /*2bc60*/  BRA `(.L_x_3200) ;  /* 0x00000000000c7947 */ /* 0x000fea0003800000 */
.L_x_3203:
[----:B------:R-:W2:Y:S02]  /*2bc70*/  LD.E R14, desc[UR8][R28.64] ;  /* 0x000000081c0e7980 */ /* 0x000ea4000c101900 */
[----:B--2---:R-:W-:-:S05]  /*2bc80*/  FADD R14, R11, R14 ;  /* 0x0000000e0b0e7221 */ /* 0x004fca0000000000 */
[----:B------:R1:W-:Y:S02]  /*2bc90*/  ST.E desc[UR8][R28.64], R14 ;  /* 0x0000000e1c007985 */ /* 0x0003e4000c101908 */
.L_x_3200:
[----:B------:R-:W-:Y:S05]  /*2bca0*/  BSYNC.RECONVERGENT B1 ;  /* 0x0000000000017941 */ /* 0x000fea0003800200 */
.L_x_3199:
        /* <DEDUP_REMOVED lines=8> */
.L_x_3208:
[----:B------:R-:W2:Y:S02]  /*2bd30*/  LDS R8, [R11] ;  /* 0x000000000b087984 */ /* 0x000ea40000000800 */
[----:B--2---:R-:W-:-:S05]  /*2bd40*/  FADD R9, R17, R8 ;  /* 0x0000000811097221 */ /* 0x004fca0000000000 */
[----:B------:R-:W2:Y:S02]  /*2bd50*/  ATOMS.CAST.SPIN P0, [R11], R8, R9 ;  /* 0x000000080b00758d */ /* 0x000ea40001800009 */
[----:B--2---:R-:W-:Y:S05]  /*2bd60*/  @!P0 BRA `(.L_x_3208) ;  /* 0xfffffffc00f08947 */ /* 0x004fea000383ffff */
[----:B------:R-:W-:Y:S05]  /*2bd70*/  BRA `(.L_x_3206) ;  /* 0x00000000002c7947 */ /* 0x000fea0003800000 */
.L_x_3207:
[----:B------:R-:W2:Y:S02]  /*2bd80*/  QSPC.E.D P0, RZ, [R8] ;  /* 0x0000000008ff73aa */ /* 0x000ea40000000700 */
[----:B--2---:R-:W-:Y:S05]  /*2bd90*/  @!P0 BRA `(.L_x_3209) ;  /* 0x0000000000188947 */ /* 0x004fea0003800000 */
.L_x_3210:
[----:B-1----:R-:W2:Y:S02]  /*2bda0*/  LD.E R28, [R8] ;  /* 0x00000000081c7980 */ /* 0x002ea40000100900 */
[----:B--2---:R-:W-:-:S06]  /*2bdb0*/  FADD R29, R17, R28 ;  /* 0x0000001c111d7221 */ /* 0x004fcc0000000000 */
[----:B------:R-:W2:Y:S02]  /*2bdc0*/  ATOM.E.CAST.SPIN PT, R29, [R8], R28, R29 ;  /* 0x0000001c081d738b */ /* 0x000ea400019e011d */
[----:B--2---:R-:W-:-:S13]  /*2bdd0*/  ISETP.EQ.U32.AND P0, PT, R29, 0x1, PT ;  /* 0x000000011d00780c */ /* 0x004fda0003f02070 */
[----:B------:R-:W-:Y:S05]  /*2bde0*/  @!P0 BRA `(.L_x_3210) ;  /* 0xfffffffc00ec8947 */ /* 0x000fea000383ffff */
[----:B------:R-:W-:Y:S05]  /*2bdf0*/  BRA `(.L_x_3206) ;  /* 0x00000000000c7947 */ /* 0x000fea0003800000 */
.L_x_3209:
[----:B------:R-:W2:Y:S02]  /*2be00*/  LD.E R11, desc[UR8][R8.64] ;  /* 0x00000008080b7980 */ /* 0x000ea4000c101900 */
[----:B--2---:R-:W-:-:S05]  /*2be10*/  FADD R11, R17, R11 ;  /* 0x0000000b110b7221 */ /* 0x004fca0000000000 */
[----:B------:R2:W-:Y:S02]  /*2be20*/  ST.E desc[UR8][R8.64], R11 ;  /* 0x0000000b08007985 */ /* 0x0005e4000c101908 */
.L_x_3206:
[----:B------:R-:W-:Y:S05]  /*2be30*/  BSYNC.RECONVERGENT B1 ;  /* 0x0000000000017941 */ /* 0x000fea0003800200 */
.L_x_3205:
[----:B------:R-:W-:-:S03]  /*2be40*/  UMOV UR4, 0xffffffff ;  /* 0xffffffff00047882 */ /* 0x000fc60000000000 */
[----:B------:R-:W-:Y:S05]  /*2be50*/  BRA.DIV UR4, `(.L_x_3211) ;  /* 0x000003b6046c7947 */ /* 0x000fea000b800000 */
[----:B--2---:R-:W2:Y:S04]  /*2be60*/  LDL R9, [R1+0xc8] ;  /* 0x0000c80001097983 */ /* 0x004ea80000100800 */
[----:B------:R3:W4:Y:S04]  /*2be70*/  SHFL.IDX PT, R24, R47, 0x3, 0x181f ;  /* 0x00781f002f187f89 */ /* 0x00072800000e0000 */
[----:B--2-4-:R3:W2:Y:S02]  /*2be80*/  SHFL.IDX PT, R8, R9, 0x3, 0x181f ;  /* 0x00781f0009087f89 */ /* 0x0146a400000e0000 */
.L_x_4751:
        /* <DEDUP_REMOVED lines=18> */
.L_x_3215:
[----:B------:R-:W1:Y:S02]  /*2bfb0*/  LDS R8, [R22] ;  /* 0x0000000016087984 */ /* 0x000e640000000800 */
[----:B-1----:R-:W-:-:S05]  /*2bfc0*/  FADD R9, R20, R8 ;  /* 0x0000000814097221 */ /* 0x002fca0000000000 */
[----:B------:R-:W1:Y:S02]  /*2bfd0*/  ATOMS.CAST.SPIN P0, [R22], R8, R9 ;  /* 0x000000081600758d */ /* 0x000e640001800009 */
[----:B-1----:R-:W-:Y:S05]  /*2bfe0*/  @!P0 BRA `(.L_x_3215) ;  /* 0xfffffffc00f08947 */ /* 0x002fea000383ffff */
[----:B------:R-:W-:Y:S05]  /*2bff0*/  BRA `(.L_x_3213) ;  /* 0x00000000002c7947 */ /* 0x000fea0003800000 */
.L_x_3214:
[----:B------:R-:W1:Y:S02]  /*2c000*/  QSPC.E.D P0, RZ, [R28] ;  /* 0x000000001cff73aa */ /* 0x000e640000000700 */
[----:B-1----:R-:W-:Y:S05]  /*2c010*/  @!P0 BRA `(.L_x_3216) ;  /* 0x0000000000188947 */ /* 0x002fea0003800000 */
.L_x_3217:
[----:B------:R-:W2:Y:S02]  /*2c020*/  LD.E R8, [R28] ;  /* 0x000000001c087980 */ /* 0x000ea40000100900 */
[----:B--2---:R-:W-:-:S06]  /*2c030*/  FADD R9, R20, R8 ;  /* 0x0000000814097221 */ /* 0x004fcc0000000000 */
[----:B------:R-:W2:Y:S02]  /*2c040*/  ATOM.E.CAST.SPIN PT, R9, [R28], R8, R9 ;  /* 0x000000081c09738b */ /* 0x000ea400019e0109 */
[----:B--2---:R-:W-:-:S13]  /*2c050*/  ISETP.EQ.U32.AND P0, PT, R9, 0x1, PT ;  /* 0x000000010900780c */ /* 0x004fda0003f02070 */
[----:B------:R-:W-:Y:S05]  /*2c060*/  @!P0 BRA `(.L_x_3217) ;  /* 0xfffffffc00ec8947 */ /* 0x000fea000383ffff */
[----:B------:R-:W-:Y:S05]  /*2c070*/  BRA `(.L_x_3213) ;  /* 0x00000000000c7947 */ /* 0x000fea0003800000 */
.L_x_3216:
[----:B------:R-:W2:Y:S02]  /*2c080*/  LD.E R8, desc[UR8][R28.64] ;  /* 0x000000081c087980 */ /* 0x000ea4000c101900 */
[----:B--2---:R-:W-:-:S05]  /*2c090*/  FADD R8, R20, R8 ;  /* 0x0000000814087221 */ /* 0x004fca0000000000 */
[----:B------:R1:W-:Y:S02]  /*2c0a0*/  ST.E desc[UR8][R28.64], R8 ;  /* 0x000000081c007985 */ /* 0x0003e4000c101908 */
.L_x_3213:
[----:B------:R-:W-:Y:S05]  /*2c0b0*/  BSYNC.RECONVERGENT B1 ;  /* 0x0000000000017941 */ /* 0x000fea0003800200 */
.L_x_3212:
        /* <DEDUP_REMOVED lines=9> */
.L_x_3221:
[----:B------:R-:W1:Y:S02]  /*2c150*/  LDS R30, [R11] ;  /* 0x000000000b1e7984 */ /* 0x000e640000000800 */
[----:B-1----:R-:W-:-:S05]  /*2c160*/  FADD R31, R17, R30 ;  /* 0x0000001e111f7221 */ /* 0x002fca0000000000 */
[----:B------:R-:W1:Y:S02]  /*2c170*/  ATOMS.CAST.SPIN P0, [R11], R30, R31 ;  /* 0x0000001e0b00758d */ /* 0x000e64000180001f */
[----:B-1----:R-:W-:Y:S05]  /*2c180*/  @!P0 BRA `(.L_x_3221) ;  /* 0xfffffffc00f08947 */ /* 0x002fea000383ffff */
[----:B------:R-:W-:Y:S05]  /*2c190*/  BRA `(.L_x_3219) ;  /* 0x00000000002c7947 */ /* 0x000fea0003800000 */
.L_x_3220:
[----:B------:R-:W1:Y:S02]  /*2c1a0*/  QSPC.E.D P0, RZ, [R8] ;  /* 0x0000000008ff73aa */ /* 0x000e640000000700 */
[----:B-1----:R-:W-:Y:S05]  /*2c1b0*/  @!P0 BRA `(.L_x_3222) ;  /* 0x0000000000188947 */ /* 0x002fea0003800000 */
.L_x_3223:
[----:B------:R-:W2:Y:S02]  /*2c1c0*/  LD.E R30, [R8] ;  /* 0x00000000081e7980 */ /* 0x000ea40000100900 */
[----:B--2---:R-:W-:-:S06]  /*2c1d0*/  FADD R31, R17, R30 ;  /* 0x0000001e111f7221 */ /* 0x004fcc0000000000 */
[----:B------:R-:W2:Y:S02]  /*2c1e0*/  ATOM.E.CAST.SPIN PT, R31, [R8], R30, R31 ;  /* 0x0000001e081f738b */ /* 0x000ea400019e011f */
[----:B--2---:R-:W-:-:S13]  /*2c1f0*/  ISETP.EQ.U32.AND P0, PT, R31, 0x1, PT ;  /* 0x000000011f00780c */ /* 0x004fda0003f02070 */
[----:B------:R-:W-:Y:S05]  /*2c200*/  @!P0 BRA `(.L_x_3223) ;  /* 0xfffffffc00ec8947 */ /* 0x000fea000383ffff */
[----:B------:R-:W-:Y:S05]  /*2c210*/  BRA `(.L_x_3219) ;  /* 0x00000000000c7947 */ /* 0x000fea0003800000 */
.L_x_3222:
[----:B------:R-:W2:Y:S02]  /*2c220*/  LD.E R11, desc[UR8][R8.64] ;  /* 0x00000008080b7980 */ /* 0x000ea4000c101900 */
[----:B--2---:R-:W-:-:S05]  /*2c230*/  FADD R11, R17, R11 ;  /* 0x0000000b110b7221 */ /* 0x004fca0000000000 */
[----:B------:R1:W-:Y:S02]  /*2c240*/  ST.E desc[UR8][R8.64], R11 ;  /* 0x0000000b08007985 */ /* 0x0003e4000c101908 */
.L_x_3219:
[----:B------:R-:W-:Y:S05]  /*2c250*/  BSYNC.RECONVERGENT B1 ;  /* 0x0000000000017941 */ /* 0x000fea0003800200 */
.L_x_3218:
        /* <DEDUP_REMOVED lines=10> */
.L_x_3227:
[----:B------:R-:W1:Y:S02]  /*2c300*/  LDS R30, [R14] ;  /* 0x000000000e1e7984 */ /* 0x000e640000000800 */
[----:B-1----:R-:W-:-:S05]  /*2c310*/  FADD R31, R11, R30 ;  /* 0x0000001e0b1f7221 */ /* 0x002fca0000000000 */
[----:B------:R-:W1:Y:S02]  /*2c320*/  ATOMS.CAST.SPIN P0, [R14], R30, R31 ;  /* 0x0000001e0e00758d */ /* 0x000e64000180001f */
[----:B-1----:R-:W-:Y:S05]  /*2c330*/  @!P0 BRA `(.L_x_3227) ;  /* 0xfffffffc00f08947 */ /* 0x002fea000383ffff */
[----:B------:R-:W-:Y:S05]  /*2c340*/  BRA `(.L_x_3225) ;  /* 0x00000000002c7947 */ /* 0x000fea0003800000 */
.L_x_3226:
[----:B------:R-:W1:Y:S02]  /*2c350*/  QSPC.E.D P0, RZ, [R30] ;  /* 0x000000001eff73aa */ /* 0x000e640000000700 */
[----:B-1----:R-:W-:Y:S05]  /*2c360*/  @!P0 BRA `(.L_x_3228) ;  /* 0x0000000000188947 */ /* 0x002fea0003800000 */
.L_x_3229:
[----:B------:R-:W2:Y:S02]  /*2c370*/  LD.E R32, [R30] ;  /* 0x000000001e207980 */ /* 0x000ea40000100900 */
[----:B--2---:R-:W-:-:S06]  /*2c380*/  FADD R33, R11, R32 ;  /* 0x000000200b217221 */ /* 0x004fcc0000000000 */
[----:B------:R-:W2:Y:S02]  /*2c390*/  ATOM.E.CAST.SPIN PT, R33, [R30], R32, R33 ;  /* 0x000000201e21738b */ /* 0x000ea400019e0121 */
[----:B--2---:R-:W-:-:S13]  /*2c3a0*/  ISETP.EQ.U32.AND P0, PT, R33, 0x1, PT ;  /* 0x000000012100780c */ /* 0x004fda0003f02070 */
[----:B------:R-:W-:Y:S05]  /*2c3b0*/  @!P0 BRA `(.L_x_3229) ;  /* 0xfffffffc00ec8947 */ /* 0x000fea000383ffff */
[----:B------:R-:W-:Y:S05]  /*2c3c0*/  BRA `(.L_x_3225) ;  /* 0x00000000000c7947 */ /* 0x000fea0003800000 */
.L_x_3228:
[----:B------:R-:W2:Y:S02]  /*2c3d0*/  LD.E R14, desc[UR8][R30.64] ;  /* 0x000000081e0e7980 */ /* 0x000ea4000c101900 */
[----:B--2---:R-:W-:-:S05]  /*2c3e0*/  FADD R14, R11, R14 ;  /* 0x0000000e0b0e7221 */ /* 0x004fca0000000000 */
[----:B------:R1:W-:Y:S02]  /*2c3f0*/  ST.E desc[UR8][R30.64], R14 ;  /* 0x0000000e1e007985 */ /* 0x0003e4000c101908 */
.L_x_3225:
[----:B------:R-:W-:Y:S05]  /*2c400*/  BSYNC.RECONVERGENT B1 ;  /* 0x0000000000017941 */ /* 0x000fea0003800200 */
.L_x_3224:
[----:B-1----:R-:W-:-:S05]  /*2c410*/  IMAD.WIDE R30, R19, 0x4, R8 ;  /* 0x00000004131e7825 */ /* 0x002fca00078e0208 */
[----:B------:R1:W-:Y:S01]  /*2c420*/  ATOM.E.ADD.F32.FTZ.RN.STRONG.GPU P0, RZ, desc[UR8][R30.64], R17 ;  /* 0x800000111eff79a2 */ /* 0x0003e2000c10f308 */
[----:B------:R-:W-:Y:S04]  /*2c430*/  BSSY.RECONVERGENT B1, `(.L_x_3230) ;  /* 0x0000015000017945 */ /* 0x000fe80003800200 */
[----:B-1----:R-:W-:Y:S05]  /*2c440*/  @P0 BRA `(.L_x_3231) ;  /* 0x00000000004c0947 */ /* 0x002fea0003800000 */
[----:B------:R-:W1:Y:S02]  /*2c450*/  QSPC.E.S P0, RZ, [R30] ;  /* 0x000000001eff73aa */ /* 0x000e640000000500 */
[----:B-1----:R-:W-:Y:S05]  /*2c460*/  @!P0 BRA `(.L_x_3232) ;  /* 0x0000000000188947 */ /* 0x002fea0003800000 */
[----:B------:R-:W-:-:S07]  /*2c470*/  MOV R11, R30 ;  /* 0x0000001e000b7202 */ /* 0x000fce0000000f00 */
.L_x_3233:
[----:B------:R-:W1:Y:S02]  /*2c480*/  LDS R30, [R11] ;  /* 0x000000000b1e7984 */ /* 0x000e640000000800 */
[----:B-1----:R-:W-:-:S05]  /*2c490*/  FADD R31, R17, R30 ;  /* 0x0000001e111f7221 */ /* 0x002fca0000000000 */
[----:B------:R-:W1:Y:S02]  /*2c4a0*/  ATOMS.CAST.SPIN P0, [R11], R30, R31 ;  /* 0x0000001e0b00758d */ /* 0x000e64000180001f */
[----:B-1----:R-:W-:Y:S05]  /*2c4b0*/  @!P0 BRA `(.L_x_3233) ;  /* 0xfffffffc00f08947 */ /* 0x002fea000383ffff */
[----:B------:R-:W-:Y:S05]  /*2c4c0*/  BRA `(.L_x_3231) ;  /* 0x00000000002c7947 */ /* 0x000fea0003800000 */
.L_x_3232:
[----:B------:R-:W1:Y:S02]  /*2c4d0*/  QSPC.E.D P0, RZ, [R30] ;  /* 0x000000001eff73aa */ /* 0x000e640000000700 */
[----:B-1----:R-:W-:Y:S05]  /*2c4e0*/  @!P0 BRA `(.L_x_3234) ;  /* 0x0000000000188947 */ /* 0x002fea0003800000 */
.L_x_3235:
[----:B------:R-:W2:Y:S02]  /*2c4f0*/  LD.E R32, [R30] ;  /* 0x000000001e207980 */ /* 0x000ea40000100900 */
[----:B--2---:R-:W-:-:S06]  /*2c500*/  FADD R33, R17, R32 ;  /* 0x0000002011217221 */ /* 0x004fcc0000000000 */
[----:B------:R-:W2:Y:S02]  /*2c510*/  ATOM.E.CAST.SPIN PT, R33, [R30], R32, R33 ;  /* 0x000000201e21738b */ /* 0x000ea400019e0121 */
[----:B--2---:R-:W-:-:S13]  /*2c520*/  ISETP.EQ.U32.AND P0, PT, R33, 0x1, PT ;  /* 0x000000012100780c */ /* 0x004fda0003f02070 */
[----:B------:R-:W-:Y:S05]  /*2c530*/  @!P0 BRA `(.L_x_3235) ;  /* 0xfffffffc00ec8947 */ /* 0x000fea000383ffff */
[----:B------:R-:W-:Y:S05]  /*2c540*/  BRA `(.L_x_3231) ;  /* 0x00000000000c7947 */ /* 0x000fea0003800000 */
.L_x_3234:
[----:B------:R-:W2:Y:S02]  /*2c550*/  LD.E R11, desc[UR8][R30.64] ;  /* 0x000000081e0b7980 */ /* 0x000ea4000c101900 */
[----:B--2---:R-:W-:-:S05]  /*2c560*/  FADD R11, R17, R11 ;  /* 0x0000000b110b7221 */ /* 0x004fca0000000000 */
[----:B------:R1:W-:Y:S02]  /*2c570*/  ST.E desc[UR8][R30.64], R11 ;  /* 0x0000000b1e007985 */ /* 0x0003e4000c101908 */
.L_x_3231:
[----:B------:R-:W-:Y:S05]  /*2c580*/  BSYNC.RECONVERGENT B1 ;  /* 0x0000000000017941 */ /* 0x000fea0003800200 */
.L_x_3230:
        /* <DEDUP_REMOVED lines=10> */
.L_x_3239:
[----:B------:R-:W1:Y:S02]  /*2c630*/  LDS R30, [R14] ;  /* 0x000000000e1e7984 */ /* 0x000e640000000800 */
[----:B-1----:R-:W-:-:S05]  /*2c640*/  FADD R31, R11, R30 ;  /* 0x0000001e0b1f7221 */ /* 0x002fca0000000000 */
[----:B------:R-:W1:Y:S02]  /*2c650*/  ATOMS.CAST.SPIN P0, [R14], R30, R31 ;  /* 0x0000001e0e00758d */ /* 0x000e64000180001f */
[----:B-1----:R-:W-:Y:S05]  /*2c660*/  @!P0 BRA `(.L_x_3239) ;  /* 0xfffffffc00f08947 */ /* 0x002fea000383ffff */
[----:B------:R-:W-:Y:S05]  /*2c670*/  BRA `(.L_x_3237) ;  /* 0x00000000002c7947 */ /* 0x000fea0003800000 */
.L_x_3238:
[----:B------:R-:W1:Y:S02]  /*2c680*/  QSPC.E.D P0, RZ, [R30] ;  /* 0x000000001eff73aa */ /* 0x000e640000000700 */
[----:B-1----:R-:W-:Y:S05]  /*2c690*/  @!P0 BRA `(.L_x_3240) ;  /* 0x0000000000188947 */ /* 0x002fea0003800000 */
.L_x_3241:
[----:B------:R-:W2:Y:S02]  /*2c6a0*/  LD.E R32, [R30] ;  /* 0x000000001e207980 */ /* 0x000ea40000100900 */
[----:B--2---:R-:W-:-:S06]  /*2c6b0*/  FADD R33, R11, R32 ;  /* 0x000000200b217221 */ /* 0x004fcc0000000000 */
[----:B------:R-:W2:Y:S02]  /*2c6c0*/  ATOM.E.CAST.SPIN PT, R33, [R30], R32, R33 ;  /* 0x000000201e21738b */ /* 0x000ea400019e0121 */
[----:B--2---:R-:W-:-:S13]  /*2c6d0*/  ISETP.EQ.U32.AND P0, PT, R33, 0x1, PT ;  /* 0x000000012100780c */ /* 0x004fda0003f02070 */
[----:B------:R-:W-:Y:S05]  /*2c6e0*/  @!P0 BRA `(.L_x_3241) ;  /* 0xfffffffc00ec8947 */ /* 0x000fea000383ffff */
[----:B------:R-:W-:Y:S05]  /*2c6f0*/  BRA `(.L_x_3237) ;  /* 0x00000000000c7947 */ /* 0x000fea0003800000 */
.L_x_3240:
[----:B------:R-:W2:Y:S02]  /*2c700*/  LD.E R14, desc[UR8][R30.64] ;  /* 0x000000081e0e7980 */ /* 0x000ea4000c101900 */
[----:B--2---:R-:W-:-:S05]  /*2c710*/  FADD R14, R11, R14 ;  /* 0x0000000e0b0e7221 */ /* 0x004fca0000000000 */
[----:B------:R1:W-:Y:S02]  /*2c720*/  ST.E desc[UR8][R30.64], R14 ;  /* 0x0000000e1e007985 */ /* 0x0003e4000c101908 */
.L_x_3237:
[----:B------:R-:W-:Y:S05]  /*2c730*/  BSYNC.RECONVERGENT B1 ;  /* 0x0000000000017941 */ /* 0x000fea0003800200 */
.L_x_3236:
[----:B-1----:R-:W-:-:S05]  /*2c740*/  IMAD.WIDE R30, R7, 0x4, R8 ;  /* 0x00000004071e7825 */ /* 0x002fca00078e0208 */
[----:B------:R1:W-:Y:S01]  /*2c750*/  ATOM.E.ADD.F32.FTZ.RN.STRONG.GPU P0, RZ, desc[UR8][R30.64], R17 ;  /* 0x800000111eff79a2 */ /* 0x0003e2000c10f308 */
[----:B------:R-:W-:Y:S04]  /*2c760*/  BSSY.RECONVERGENT B1, `(.L_x_3242) ;  /* 0x0000015000017945 */ /* 0x000fe80003800200 */
[----:B-1----:R-:W-:Y:S05]  /*2c770*/  @P0 BRA `(.L_x_3243) ;  /* 0x00000000004c0947 */ /* 0x002fea0003800000 */
[----:B------:R-:W1:Y:S02]  /*2c780*/  QSPC.E.S P0, RZ, [R30] ;  /* 0x000000001eff73aa */ /* 0x000e640000000500 */
[----:B-1----:R-:W-:Y:S05]  /*2c790*/  @!P0 BRA `(.L_x_3244) ;  /* 0x0000000000188947 */ /* 0x002fea0003800000 */
[----:B------:R-:W-:-:S07]  /*2c7a0*/  MOV R11, R30 ;  /* 0x0000001e000b7202 */ /* 0x000fce0000000f00 */
.L_x_3245:
[----:B------:R-:W1:Y:S02]  /*2c7b0*/  LDS R30, [R11] ;  /* 0x000000000b1e7984 */ /* 0x000e640000000800 */
[----:B-1----:R-:W-:-:S05]  /*2c7c0*/  FADD R31, R17, R30 ;  /* 0x0000001e111f7221 */ /* 0x002fca0000000000 */
[----:B------:R-:W1:Y:S02]  /*2c7d0*/  ATOMS.CAST.SPIN P0, [R11], R30, R31 ;  /* 0x0000001e0b00758d */ /* 0x000e64000180001f */
[----:B-1----:R-:W-:Y:S05]  /*2c7e0*/  @!P0 BRA `(.L_x_3245) ;  /* 0xfffffffc00f08947 */ /* 0x002fea000383ffff */
[----:B------:R-:W-:Y:S05]  /*2c7f0*/  BRA `(.L_x_3243) ;  /* 0x00000000002c7947 */ /* 0x000fea0003800000 */
.L_x_3244:
[----:B------:R-:W1:Y:S02]  /*2c800*/  QSPC.E.D P0, RZ, [R30] ;  /* 0x000000001eff73aa */ /* 0x000e640000000700 */
[----:B-1----:R-:W-:Y:S05]  /*2c810*/  @!P0 BRA `(.L_x_3246) ;  /* 0x0000000000188947 */ /* 0x002fea0003800000 */
.L_x_3247:
[----:B------:R-:W2:Y:S02]  /*2c820*/  LD.E R32, [R30] ;  /* 0x000000001e207980 */ /* 0x000ea40000100900 */
[----:B--2---:R-:W-:-:S06]  /*2c830*/  FADD R33, R17, R32 ;  /* 0x0000002011217221 */ /* 0x004fcc0000000000 */
[----:B------:R-:W2:Y:S02]  /*2c840*/  ATOM.E.CAST.SPIN PT, R33, [R30], R32, R33 ;  /* 0x000000201e21738b */ /* 0x000ea400019e0121 */
[----:B--2---:R-:W-:-:S13]  /*2c850*/  ISETP.EQ.U32.AND P0, PT, R33, 0x1, PT ;  /* 0x000000012100780c */ /* 0x004fda0003f02070 */
[----:B------:R-:W-:Y:S05]  /*2c860*/  @!P0 BRA `(.L_x_3247) ;  /* 0xfffffffc00ec8947 */ /* 0x000fea000383ffff */
[----:B------:R-:W-:Y:S05]  /*2c870*/  BRA `(.L_x_3243) ;  /* 0x00000000000c7947 */ /* 0x000fea0003800000 */
.L_x_3246:
[----:B------:R-:W2:Y:S02]  /*2c880*/  LD.E R11, desc[UR8][R30.64] ;  /* 0x000000081e0b7980 */ /* 0x000ea4000c101900 */
[----:B--2---:R-:W-:-:S05]  /*2c890*/  FADD R11, R17, R11 ;  /* 0x0000000b110b7221 */ /* 0x004fca0000000000 */
[----:B------:R1:W-:Y:S02]  /*2c8a0*/  ST.E desc[UR8][R30.64], R11 ;  /* 0x0000000b1e007985 */ /* 0x0003e4000c101908 */
.L_x_3243:
[----:B------:R-:W-:Y:S05]  /*2c8b0*/  BSYNC.RECONVERGENT B1 ;  /* 0x0000000000017941 */ /* 0x000fea0003800200 */
.L_x_3242:
        /* <DEDUP_REMOVED lines=10> */
.L_x_3251:
[----:B------:R-:W1:Y:S02]  /*2c960*/  LDS R30, [R14] ;  /* 0x000000000e1e7984 */ /* 0x000e640000000800 */
[----:B-1----:R-:W-:-:S05]  /*2c970*/  FADD R31, R11, R30 ;  /* 0x0000001e0b1f7221 */ /* 0x002fca0000000000 */
[----:B------:R-:W1:Y:S02]  /*2c980*/  ATOMS.CAST.SPIN P0, [R14], R30, R31 ;  /* 0x0000001e0e00758d */ /* 0x000e64000180001f */
[----:B-1----:R-:W-:Y:S05]  /*2c990*/  @!P0 BRA `(.L_x_3251) ;  /* 0xfffffffc00f08947 */ /* 0x002fea000383ffff */
[----:B------:R-:W-:Y:S05]  /*2c9a0*/  BRA `(.L_x_3249) ;  /* 0x00000000002c7947 */ /* 0x000fea0003800000 */
.L_x_3250:
[----:B------:R-:W1:Y:S02]  /*2c9b0*/  QSPC.E.D P0, RZ, [R30] ;  /* 0x000000001eff73aa */ /* 0x000e640000000700 */
[----:B-1----:R-:W-:Y:S05]  /*2c9c0*/  @!P0 BRA `(.L_x_3252) ;  /* 0x0000000000188947 */ /* 0x002fea0003800000 */
.L_x_3253:
[----:B------:R-:W2:Y:S02]  /*2c9d0*/  LD.E R32, [R30] ;  /* 0x000000001e207980 */ /* 0x000ea40000100900 */
[----:B--2---:R-:W-:-:S06]  /*2c9e0*/  FADD R33, R11, R32 ;  /* 0x000000200b217221 */ /* 0x004fcc0000000000 */
[----:B------:R-:W2:Y:S02]  /*2c9f0*/  ATOM.E.CAST.SPIN PT, R33, [R30], R32, R33 ;  /* 0x000000201e21738b */ /* 0x000ea400019e0121 */
[----:B--2---:R-:W-:-:S13]  /*2ca00*/  ISETP.EQ.U32.AND P0, PT, R33, 0x1, PT ;  /* 0x000000012100780c */ /* 0x004fda0003f02070 */
[----:B------:R-:W-:Y:S05]  /*2ca10*/  @!P0 BRA `(.L_x_3253) ;  /* 0xfffffffc00ec8947 */ /* 0x000fea000383ffff */
[----:B------:R-:W-:Y:S05]  /*2ca20*/  BRA `(.L_x_3249) ;  /* 0x00000000000c7947 */ /* 0x000fea0003800000 */
.L_x_3252:
[----:B------:R-:W2:Y:S02]  /*2ca30*/  LD.E R14, desc[UR8][R30.64] ;  /* 0x000000081e0e7980 */ /* 0x000ea4000c101900 */
[----:B--2---:R-:W-:-:S05]  /*2ca40*/  FADD R14, R11, R14 ;  /* 0x0000000e0b0e7221 */ /* 0x004fca0000000000 */
[----:B------:R1:W-:Y:S02]  /*2ca50*/  ST.E desc[UR8][R30.64], R14 ;  /* 0x0000000e1e007985 */ /* 0x0003e4000c101908 */
.L_x_3249:
[----:B------:R-:W-:Y:S05]  /*2ca60*/  BSYNC.RECONVERGENT B1 ;  /* 0x0000000000017941 */ /* 0x000fea0003800200 */
.L_x_3248:
[----:B-1----:R-:W-:-:S05]  /*2ca70*/  IMAD.WIDE R30, R4, 0x4, R8 ;  /* 0x00000004041e7825 */ /* 0x002fca00078e0208 */
[----:B------:R1:W-:Y:S01]  /*2ca80*/  ATOM.E.ADD.F32.FTZ.RN.STRONG.GPU P0, RZ, desc[UR8][R30.64], R17 ;  /* 0x800000111eff79a2 */ /* 0x0003e2000c10f308 */
[----:B------:R-:W-:Y:S04]  /*2ca90*/  BSSY.RECONVERGENT B1, `(.L_x_3254) ;  /* 0x0000015000017945 */ /* 0x000fe80003800200 */
[----:B-1----:R-:W-:Y:S05]  /*2caa0*/  @P0 BRA `(.L_x_3255) ;  /* 0x00000000004c0947 */ /* 0x002fea0003800000 */
[----:B------:R-:W1:Y:S02]  /*2cab0*/  QSPC.E.S P0, RZ, [R30] ;  /* 0x000000001eff73aa */ /* 0x000e640000000500 */
[----:B-1----:R-:W-:Y:S05]  /*2cac0*/  @!P0 BRA `(.L_x_3256) ;  /* 0x0000000000188947 */ /* 0x002fea0003800000 */
[----:B------:R-:W-:-:S07]  /*2cad0*/  MOV R11, R30 ;  /* 0x0000001e000b7202 */ /* 0x000fce0000000f00 */
.L_x_3257:
[----:B------:R-:W1:Y:S02]  /*2cae0*/  LDS R30, [R11] ;  /* 0x000000000b1e7984 */ /* 0x000e640000000800 */
[----:B-1----:R-:W-:-:S05]  /*2caf0*/  FADD R31, R17, R30 ;  /* 0x0000001e111f7221 */ /* 0x002fca0000000000 */
[----:B------:R-:W1:Y:S02]  /*2cb00*/  ATOMS.CAST.SPIN P0, [R11], R30, R31 ;  /* 0x0000001e0b00758d */ /* 0x000e64000180001f */
[----:B-1----:R-:W-:Y:S05]  /*2cb10*/  @!P0 BRA `(.L_x_3257) ;  /* 0xfffffffc00f08947 */ /* 0x002fea000383ffff */
[----:B------:R-:W-:Y:S05]  /*2cb20*/  BRA `(.L_x_3255) ;  /* 0x00000000002c7947 */ /* 0x000fea0003800000 */
.L_x_3256:
[----:B------:R-:W1:Y:S02]  /*2cb30*/  QSPC.E.D P0, RZ, [R30] ;  /* 0x000000001eff73aa */ /* 0x000e640000000700 */
[----:B-1----:R-:W-:Y:S05]  /*2cb40*/  @!P0 BRA `(.L_x_3258) ;  /* 0x0000000000188947 */ /* 0x002fea0003800000 */
.L_x_3259:
[----:B------:R-:W2:Y:S02]  /*2cb50*/  LD.E R32, [R30] ;  /* 0x000000001e207980 */ /* 0x000ea40000100900 */
[----:B--2---:R-:W-:-:S06]  /*2cb60*/  FADD R33, R17, R32 ;  /* 0x0000002011217221 */ /* 0x004fcc0000000000 */
[----:B------:R-:W2:Y:S02]  /*2cb70*/  ATOM.E.CAST.SPIN PT, R33, [R30], R32, R33 ;  /* 0x000000201e21738b */ /* 0x000ea400019e0121 */
[----:B--2---:R-:W-:-:S13]  /*2cb80*/  ISETP.EQ.U32.AND P0, PT, R33, 0x1, PT ;  /* 0x000000012100780c */ /* 0x004fda0003f02070 */
[----:B------:R-:W-:Y:S05]  /*2cb90*/  @!P0 BRA `(.L_x_3259) ;  /* 0xfffffffc00ec8947 */ /* 0x000fea000383ffff */
[----:B------:R-:W-:Y:S05]  /*2cba0*/  BRA `(.L_x_3255) ;  /* 0x00000000000c7947 */ /* 0x000fea0003800000 */
.L_x_3258:
[----:B------:R-:W2:Y:S02]  /*2cbb0*/  LD.E R11, desc[UR8][R30.64] ;  /* 0x000000081e0b7980 */ /* 0x000ea4000c101900 */
[----:B--2---:R-:W-:-:S05]  /*2cbc0*/  FADD R11, R17, R11 ;  /* 0x0000000b110b7221 */ /* 0x004fca0000000000 */
[----:B------:R1:W-:Y:S02]  /*2cbd0*/  ST.E desc[UR8][R30.64], R11 ;  /* 0x0000000b1e007985 */ /* 0x0003e4000c101908 */
.L_x_3255:
[----:B------:R-:W-:Y:S05]  /*2cbe0*/  BSYNC.RECONVERGENT B1 ;  /* 0x0000000000017941 */ /* 0x000fea0003800200 */
.L_x_3254:
        /* <DEDUP_REMOVED lines=10> */
.L_x_3263:
[----:B------:R-:W1:Y:S02]  /*2cc90*/  LDS R30, [R14] ;  /* 0x000000000e1e7984 */ /* 0x000e640000000800 */
[----:B-1----:R-:W-:-:S05]  /*2cca0*/  FADD R31, R11, R30 ;  /* 0x0000001e0b1f7221 */ /* 0x002fca0000000000 */
[----:B------:R-:W1:Y:S02]  /*2ccb0*/  ATOMS.CAST.SPIN P0, [R14], R30, R31 ;  /* 0x0000001e0e00758d */ /* 0x000e64000180001f */
[----:B-1----:R-:W-:Y:S05]  /*2ccc0*/  @!P0 BRA `(.L_x_3263) ;  /* 0xfffffffc00f08947 */ /* 0x002fea000383ffff */
[----:B------:R-:W-:Y:S05]  /*2ccd0*/  BRA `(.L_x_3261) ;  /* 0x00000000002c7947 */ /* 0x000fea0003800000 */
.L_x_3262:
[----:B------:R-:W1:Y:S02]  /*2cce0*/  QSPC.E.D P0, RZ, [R30] ;  /* 0x000000001eff73aa */ /* 0x000e640000000700 */
[----:B-1----:R-:W-:Y:S05]  /*2ccf0*/  @!P0 BRA `(.L_x_3264) ;  /* 0x0000000000188947 */ /* 0x002fea0003800000 */
.L_x_3265:
[----:B------:R-:W2:Y:S02]  /*2cd00*/  LD.E R32, [R30] ;  /* 0x000000001e207980 */ /* 0x000ea40000100900 */
[----:B--2---:R-:W-:-:S06]  /*2cd10*/  FADD R33, R11, R32 ;  /* 0x000000200b217221 */ /* 0x004fcc0000000000 */
[----:B------:R-:W2:Y:S02]  /*2cd20*/  ATOM.E.CAST.SPIN PT, R33, [R30], R32, R33 ;  /* 0x000000201e21738b */ /* 0x000ea400019e0121 */
[----:B--2---:R-:W-:-:S13]  /*2cd30*/  ISETP.EQ.U32.AND P0, PT, R33, 0x1, PT ;  /* 0x000000012100780c */ /* 0x004fda0003f02070 */
[----:B------:R-:W-:Y:S05]  /*2cd40*/  @!P0 BRA `(.L_x_3265) ;  /* 0xfffffffc00ec8947 */ /* 0x000fea000383ffff */
[----:B------:R-:W-:Y:S05]  /*2cd50*/  BRA `(.L_x_3261) ;  /* 0x00000000000c7947 */ /* 0x000fea0003800000 */
.L_x_3264:
[----:B------:R-:W2:Y:S02]  /*2cd60*/  LD.E R14, desc[UR8][R30.64] ;  /* 0x000000081e0e7980 */ /* 0x000ea4000c101900 */
[----:B--2---:R-:W-:-:S05]  /*2cd70*/  FADD R11, R11, R14 ;  /* 0x0000000e0b0b7221 */ /* 0x004fca0000000000 */
[----:B------:R1:W-:Y:S02]  /*2cd80*/  ST.E desc[UR8][R30.64], R11 ;  /* 0x0000000b1e007985 */ /* 0x0003e4000c101908 */
.L_x_3261:
[----:B------:R-:W-:Y:S05]  /*2cd90*/  BSYNC.RECONVERGENT B1 ;  /* 0x0000000000017941 */ /* 0x000fea0003800200 */
.L_x_3260:
[----:B-1----:R-:W-:-:S05]  /*2cda0*/  IMAD.WIDE R30, R3, 0x4, R8 ;  /* 0x00000004031e7825 */ /* 0x002fca00078e0208 */
[----:B------:R1:W-:Y:S01]  /*2cdb0*/  ATOM.E.ADD.F32.FTZ.RN.STRONG.GPU P0, RZ, desc[UR8][R30.64], R17 ;  /* 0x800000111eff79a2 */ /* 0x0003e2000c10f308 */
[----:B------:R-:W-:Y:S04]  /*2cdc0*/  BSSY.RECONVERGENT B1, `(.L_x_3266) ;  /* 0x0000015000017945 */ /* 0x000fe80003800200 */
[----:B-1----:R-:W-:Y:S05]  /*2cdd0*/  @P0 BRA `(.L_x_3267) ;  /* 0x00000000004c0947 */ /* 0x002fea0003800000 */
[----:B------:R-:W1:Y:S02]  /*2cde0*/  QSPC.E.S P0, RZ, [R30] ;  /* 0x000000001eff73aa */ /* 0x000e640000000500 */
[----:B-1----:R-:W-:Y:S05]  /*2cdf0*/  @!P0 BRA `(.L_x_3268) ;  /* 0x0000000000188947 */ /* 0x002fea0003800000 */
[----:B------:R-:W-:-:S07]  /*2ce00*/  MOV R11, R30 ;  /* 0x0000001e000b7202 */ /* 0x000fce0000000f00 */
.L_x_3269:
[----:B------:R-:W1:Y:S02]  /*2ce10*/  LDS R30, [R11] ;  /* 0x000000000b1e7984 */ /* 0x000e640000000800 */
[----:B-1----:R-:W-:-:S05]  /*2ce20*/  FADD R31, R17, R30 ;  /* 0x0000001e111f7221 */ /* 0x002fca0000000000 */
[----:B------:R-:W1:Y:S02]  /*2ce30*/  ATOMS.CAST.SPIN P0, [R11], R30, R31 ;  /* 0x0000001e0b00758d */ /* 0x000e64000180001f */
[----:B-1----:R-:W-:Y:S05]  /*2ce40*/  @!P0 BRA `(.L_x_3269) ;  /* 0xfffffffc00f08947 */ /* 0x002fea000383ffff */
[----:B------:R-:W-:Y:S05]  /*2ce50*/  BRA `(.L_x_3267) ;  /* 0x00000000002c7947 */ /* 0x000fea0003800000 */
.L_x_3268:
[----:B------:R-:W1:Y:S02]  /*2ce60*/  QSPC.E.D P0, RZ, [R30] ;  /* 0x000000001eff73aa */ /* 0x000e640000000700 */
[----:B-1----:R-:W-:Y:S05]  /*2ce70*/  @!P0 BRA `(.L_x_3270) ;  /* 0x0000000000188947 */ /* 0x002fea0003800000 */
.L_x_3271:
[----:B------:R-:W2:Y:S02]  /*2ce80*/  LD.E R32, [R30] ;  /* 0x000000001e207980 */ /* 0x000ea40000100900 */
[----:B--2---:R-:W-:-:S06]  /*2ce90*/  FADD R33, R17, R32 ;  /* 0x0000002011217221 */ /* 0x004fcc0000000000 */
[----:B------:R-:W2:Y:S02]  /*2cea0*/  ATOM.E.CAST.SPIN PT, R33, [R30], R32, R33 ;  /* 0x000000201e21738b */ /* 0x000ea400019e0121 */
[----:B--2---:R-:W-:-:S13]  /*2ceb0*/  ISETP.EQ.U32.AND P0, PT, R33, 0x1, PT ;  /* 0x000000012100780c */ /* 0x004fda0003f02070 */
[----:B------:R-:W-:Y:S05]  /*2cec0*/  @!P0 BRA `(.L_x_3271) ;  /* 0xfffffffc00ec8947 */ /* 0x000fea000383ffff */
[----:B------:R-:W-:Y:S05]  /*2ced0*/  BRA `(.L_x_3267) ;  /* 0x00000000000c7947 */ /* 0x000fea0003800000 */
.L_x_3270:
[----:B------:R-:W2:Y:S02]  /*2cee0*/  LD.E R14, desc[UR8][R30.64] ;  /* 0x000000081e0e7980 */ /* 0x000ea4000c101900 */
[----:B--2---:R-:W-:-:S05]  /*2cef0*/  FADD R11, R17, R14 ;  /* 0x0000000e110b7221 */ /* 0x004fca0000000000 */
[----:B------:R1:W-:Y:S02]  /*2cf00*/  ST.E desc[UR8][R30.64], R11 ;  /* 0x0000000b1e007985 */ /* 0x0003e4000c101908 */
.L_x_3267:
[----:B------:R-:W-:Y:S05]  /*2cf10*/  BSYNC.RECONVERGENT B1 ;  /* 0x0000000000017941 */ /* 0x000fea0003800200 */
.L_x_3266:
        /* <DEDUP_REMOVED lines=9> */
.L_x_3275:
[----:B------:R-:W1:Y:S02]  /*2cfb0*/  LDS R30, [R14] ;  /* 0x000000000e1e7984 */ /* 0x000e640000000800 */
[----:B-1----:R-:W-:-:S05]  /*2cfc0*/  FADD R31, R11, R30 ;  /* 0x0000001e0b1f7221 */ /* 0x002fca0000000000 */
[----:B------:R-:W1:Y:S02]  /*2cfd0*/  ATOMS.CAST.SPIN P0, [R14], R30, R31 ;  /* 0x0000001e0e00758d */ /* 0x000e64000180001f */
[----:B-1----:R-:W-:Y:S05]  /*2cfe0*/  @!P0 BRA `(.L_x_3275) ;  /* 0xfffffffc00f08947 */ /* 0x002fea000383ffff */
[----:B------:R-:W-:Y:S05]  /*2cff0*/  BRA `(.L_x_3273) ;  /* 0x00000000002c7947 */ /* 0x000fea0003800000 */
.L_x_3274:
[----:B------:R-:W1:Y:S02]  /*2d000*/  QSPC.E.D P0, RZ, [R30] ;  /* 0x000000001eff73aa */ /* 0x000e640000000700 */
[----:B-1----:R-:W-:Y:S05]  /*2d010*/  @!P0 BRA `(.L_x_3276) ;  /* 0x0000000000188947 */ /* 0x002fea0003800000 */
.L_x_3277:
[----:B------:R-:W2:Y:S02]  /*2d020*/  LD.E R32, [R30] ;  /* 0x000000001e207980 */ /* 0x000ea40000100900 */
[----:B--2---:R-:W-:-:S06]  /*2d030*/  FADD R33, R11, R32 ;  /* 0x000000200b217221 */ /* 0x004fcc0000000000 */
[----:B------:R-:W2:Y:S02]  /*2d040*/  ATOM.E.CAST.SPIN PT, R33, [R30], R32, R33 ;  /* 0x000000201e21738b */ /* 0x000ea400019e0121 */
[----:B--2---:R-:W-:-:S13]  /*2d050*/  ISETP.EQ.U32.AND P0, PT, R33, 0x1, PT ;  /* 0x000000012100780c */ /* 0x004fda0003f02070 */
[----:B------:R-:W-:Y:S05]  /*2d060*/  @!P0 BRA `(.L_x_3277) ;  /* 0xfffffffc00ec8947 */ /* 0x000fea000383ffff */
[----:B------:R-:W-:Y:S05]  /*2d070*/  BRA `(.L_x_3273) ;  /* 0x00000000000c7947 */ /* 0x000fea0003800000 */
.L_x_3276:
[----:B------:R-:W2:Y:S02]  /*2d080*/  LD.E R14, desc[UR8][R30.64] ;  /* 0x000000081e0e7980 */ /* 0x000ea4000c101900 */
[----:B--2---:R-:W-:-:S05]  /*2d090*/  FADD R11, R11, R14 ;  /* 0x0000000e0b0b7221 */ /* 0x004fca0000000000 */
[----:B------:R1:W-:Y:S02]  /*2d0a0*/  ST.E desc[UR8][R30.64], R11 ;  /* 0x0000000b1e007985 */ /* 0x0003e4000c101908 */
.L_x_3273:
[----:B------:R-:W-:Y:S05]  /*2d0b0*/  BSYNC.RECONVERGENT B1 ;  /* 0x0000000000017941 */ /* 0x000fea0003800200 */
.L_x_3272:
[----:B-1----:R-:W-:-:S05]  /*2d0c0*/  IMAD.WIDE R30, R6, 0x4, R8 ;  /* 0x00000004061e7825 */ /* 0x002fca00078e0208 */
[----:B------:R1:W-:Y:S01]  /*2d0d0*/  ATOM.E.ADD.F32.FTZ.RN.STRONG.GPU P0, RZ, desc[UR8][R30.64], R17 ;  /* 0x800000111eff79a2 */ /* 0x0003e2000c10f308 */
[----:B------:R-:W-:Y:S04]  /*2d0e0*/  BSSY.RECONVERGENT B1, `(.L_x_3278) ;  /* 0x0000015000017945 */ /* 0x000fe80003800200 */
[----:B-1----:R-:W-:Y:S05]  /*2d0f0*/  @P0 BRA `(.L_x_3279) ;  /* 0x00000000004c0947 */ /* 0x002fea0003800000 */
[----:B------:R-:W1:Y:S02]  /*2d100*/  QSPC.E.S P0, RZ, [R30] ;  /* 0x000000001eff73aa */ /* 0x000e640000000500 */
[----:B-1----:R-:W-:Y:S05]  /*2d110*/  @!P0 BRA `(.L_x_3280) ;  /* 0x0000000000188947 */ /* 0x002fea0003800000 */
[----:B------:R-:W-:-:S07]  /*2d120*/  MOV R11, R30 ;  /* 0x0000001e000b7202 */ /* 0x000fce0000000f00 */
.L_x_3281:
[----:B------:R-:W1:Y:S02]  /*2d130*/  LDS R30, [R11] ;  /* 0x000000000b1e7984 */ /* 0x000e640000000800 */
[----:B-1----:R-:W-:-:S05]  /*2d140*/  FADD R31, R17, R30 ;  /* 0x0000001e111f7221 */ /* 0x002fca0000000000 */
[----:B------:R-:W1:Y:S02]  /*2d150*/  ATOMS.CAST.SPIN P0, [R11], R30, R31 ;  /* 0x0000001e0b00758d */ /* 0x000e64000180001f */
[----:B-1----:R-:W-:Y:S05]  /*2d160*/  @!P0 BRA `(.L_x_3281) ;  /* 0xfffffffc00f08947 */ /* 0x002fea000383ffff */
[----:B------:R-:W-:Y:S05]  /*2d170*/  BRA `(.L_x_3279) ;  /* 0x00000000002c7947 */ /* 0x000fea0003800000 */
.L_x_3280:
[----:B------:R-:W1:Y:S02]  /*2d180*/  QSPC.E.D P0, RZ, [R30] ;  /* 0x000000001eff73aa */ /* 0x000e640000000700 */
[----:B-1----:R-:W-:Y:S05]  /*2d190*/  @!P0 BRA `(.L_x_3282) ;  /* 0x0000000000188947 */ /* 0x002fea0003800000 */
.L_x_3283:
[----:B------:R-:W2:Y:S02]  /*2d1a0*/  LD.E R32, [R30] ;  /* 0x000000001e207980 */ /* 0x000ea40000100900 */
[----:B--2---:R-:W-:-:S06]  /*2d1b0*/  FADD R33, R17, R32 ;  /* 0x0000002011217221 */ /* 0x004fcc0000000000 */
[----:B------:R-:W2:Y:S02]  /*2d1c0*/  ATOM.E.CAST.SPIN PT, R33, [R30], R32, R33 ;  /* 0x000000201e21738b */ /* 0x000ea400019e0121 */
[----:B--2---:R-:W-:-:S13]  /*2d1d0*/  ISETP.EQ.U32.AND P0, PT, R33, 0x1, PT ;  /* 0x000000012100780c */ /* 0x004fda0003f02070 */
[----:B------:R-:W-:Y:S05]  /*2d1e0*/  @!P0 BRA `(.L_x_3283) ;  /* 0xfffffffc00ec8947 */ /* 0x000fea000383ffff */
[----:B------:R-:W-:Y:S05]  /*2d1f0*/  BRA `(.L_x_3279) ;  /* 0x00000000000c7947 */ /* 0x000fea0003800000 */
.L_x_3282:
[----:B------:R-:W2:Y:S02]  /*2d200*/  LD.E R14, desc[UR8][R30.64] ;  /* 0x000000081e0e7980 */ /* 0x000ea4000c101900 */
[----:B--2---:R-:W-:-:S05]  /*2d210*/  FADD R11, R17, R14 ;  /* 0x0000000e110b7221 */ /* 0x004fca0000000000 */
[----:B------:R1:W-:Y:S02]  /*2d220*/  ST.E desc[UR8][R30.64], R11 ;  /* 0x0000000b1e007985 */ /* 0x0003e4000c101908 */
.L_x_3279:
[----:B------:R-:W-:Y:S05]  /*2d230*/  BSYNC.RECONVERGENT B1 ;  /* 0x0000000000017941 */ /* 0x000fea0003800200 */
.L_x_3278:
        /* <DEDUP_REMOVED lines=9> */
.L_x_3287:
[----:B------:R-:W1:Y:S02]  /*2d2d0*/  LDS R30, [R14] ;  /* 0x000000000e1e7984 */ /* 0x000e640000000800 */
[----:B-1----:R-:W-:-:S05]  /*2d2e0*/  FADD R31, R11, R30 ;  /* 0x0000001e0b1f7221 */ /* 0x002fca0000000000 */
[----:B------:R-:W1:Y:S02]  /*2d2f0*/  ATOMS.CAST.SPIN P0, [R14], R30, R31 ;  /* 0x0000001e0e00758d */ /* 0x000e64000180001f */
[----:B-1----:R-:W-:Y:S05]  /*2d300*/  @!P0 BRA `(.L_x_3287) ;  /* 0xfffffffc00f08947 */ /* 0x002fea000383ffff */
[----:B------:R-:W-:Y:S05]  /*2d310*/  BRA `(.L_x_3285) ;  /* 0x00000000002c7947 */ /* 0x000fea0003800000 */
.L_x_3286:
[----:B------:R-:W1:Y:S02]  /*2d320*/  QSPC.E.D P0, RZ, [R30] ;  /* 0x000000001eff73aa */ /* 0x000e640000000700 */
[----:B-1----:R-:W-:Y:S05]  /*2d330*/  @!P0 BRA `(.L_x_3288) ;  /* 0x0000000000188947 */ /* 0x002fea0003800000 */
.L_x_3289:
[----:B------:R-:W2:Y:S02]  /*2d340*/  LD.E R32, [R30] ;  /* 0x000000001e207980 */ /* 0x000ea40000100900 */
[----:B--2---:R-:W-:-:S06]  /*2d350*/  FADD R33, R11, R32 ;  /* 0x000000200b217221 */ /* 0x004fcc0000000000 */
[----:B------:R-:W2:Y:S02]  /*2d360*/  ATOM.E.CAST.SPIN PT, R33, [R30], R32, R33 ;  /* 0x000000201e21738b */ /* 0x000ea400019e0121 */
[----:B--2---:R-:W-:-:S13]  /*2d370*/  ISETP.EQ.U32.AND P0, PT, R33, 0x1, PT ;  /* 0x000000012100780c */ /* 0x004fda0003f02070 */
[----:B------:R-:W-:Y:S05]  /*2d380*/  @!P0 BRA `(.L_x_3289) ;  /* 0xfffffffc00ec8947 */ /* 0x000fea000383ffff */
[----:B------:R-:W-:Y:S05]  /*2d390*/  BRA `(.L_x_3285) ;  /* 0x00000000000c7947 */ /* 0x000fea0003800000 */
.L_x_3288:
[----:B------:R-:W2:Y:S02]  /*2d3a0*/  LD.E R14, desc[UR8][R30.64] ;  /* 0x000000081e0e7980 */ /* 0x000ea4000c101900 */
[----:B--2---:R-:W-:-:S05]  /*2d3b0*/  FADD R11, R11, R14 ;  /* 0x0000000e0b0b7221 */ /* 0x004fca0000000000 */
[----:B------:R1:W-:Y:S02]  /*2d3c0*/  ST.E desc[UR8][R30.64], R11 ;  /* 0x0000000b1e007985 */ /* 0x0003e4000c101908 */
.L_x_3285:
[----:B------:R-:W-:Y:S05]  /*2d3d0*/  BSYNC.RECONVERGENT B1 ;  /* 0x0000000000017941 */ /* 0x000fea0003800200 */
.L_x_3284:
[----:B-1----:R-:W-:-:S05]  /*2d3e0*/  IMAD.WIDE R30, R5, 0x4, R8 ;  /* 0x00000004051e7825 */ /* 0x002fca00078e0208 */
[----:B------:R1:W-:Y:S01]  /*2d3f0*/  ATOM.E.ADD.F32.FTZ.RN.STRONG.GPU P0, RZ, desc[UR8][R30.64], R17 ;  /* 0x800000111eff79a2 */ /* 0x0003e2000c10f308 */
[----:B------:R-:W-:Y:S04]  /*2d400*/  BSSY.RECONVERGENT B1, `(.L_x_3290) ;  /* 0x0000015000017945 */ /* 0x000fe80003800200 */
[----:B-1----:R-:W-:Y:S05]  /*2d410*/  @P0 BRA `(.L_x_3291) ;  /* 0x00000000004c0947 */ /* 0x002fea0003800000 */
[----:B------:R-:W1:Y:S02]  /*2d420*/  QSPC.E.S P0, RZ, [R30] ;  /* 0x000000001eff73aa */ /* 0x000e640000000500 */
[----:B-1----:R-:W-:Y:S05]  /*2d430*/  @!P0 BRA `(.L_x_3292) ;  /* 0x0000000000188947 */ /* 0x002fea0003800000 */
[----:B------:R-:W-:-:S07]  /*2d440*/  MOV R11, R30 ;  /* 0x0000001e000b7202 */ /* 0x000fce0000000f00 */
.L_x_3293:
[----:B------:R-:W1:Y:S02]  /*2d450*/  LDS R30, [R11] ;  /* 0x000000000b1e7984 */ /* 0x000e640000000800 */
[----:B-1----:R-:W-:-:S05]  /*2d460*/  FADD R31, R17, R30 ;  /* 0x0000001e111f7221 */ /* 0x002fca0000000000 */
[----:B------:R-:W1:Y:S02]  /*2d470*/  ATOMS.CAST.SPIN P0, [R11], R30, R31 ;  /* 0x0000001e0b00758d */ /* 0x000e64000180001f */
[----:B-1----:R-:W-:Y:S05]  /*2d480*/  @!P0 BRA `(.L_x_3293) ;  /* 0xfffffffc00f08947 */ /* 0x002fea000383ffff */
[----:B------:R-:W-:Y:S05]  /*2d490*/  BRA `(.L_x_3291) ;  /* 0x00000000002c7947 */ /* 0x000fea0003800000 */
.L_x_3292:
[----:B------:R-:W1:Y:S02]  /*2d4a0*/  QSPC.E.D P0, RZ, [R30] ;  /* 0x000000001eff73aa */ /* 0x000e640000000700 */
[----:B-1----:R-:W-:Y:S05]  /*2d4b0*/  @!P0 BRA `(.L_x_3294) ;  /* 0x0000000000188947 */ /* 0x002fea0003800000 */
.L_x_3295:
[----:B------:R-:W2:Y:S02]  /*2d4c0*/  LD.E R32, [R30] ;  /* 0x000000001e207980 */ /* 0x000ea40000100900 */
[----:B--2---:R-:W-:-:S06]  /*2d4d0*/  FADD R33, R17, R32 ;  /* 0x0000002011217221 */ /* 0x004fcc0000000000 */
[----:B------:R-:W2:Y:S02]  /*2d4e0*/  ATOM.E.CAST.SPIN PT, R33, [R30], R32, R33 ;  /* 0x000000201e21738b */ /* 0x000ea400019e0121 */
[----:B--2---:R-:W-:-:S13]  /*2d4f0*/  ISETP.EQ.U32.AND P0, PT, R33, 0x1, PT ;  /* 0x000000012100780c */ /* 0x004fda0003f02070 */
[----:B------:R-:W-:Y:S05]  /*2d500*/  @!P0 BRA `(.L_x_3295) ;  /* 0xfffffffc00ec8947 */ /* 0x000fea000383ffff */
[----:B------:R-:W-:Y:S05]  /*2d510*/  BRA `(.L_x_3291) ;  /* 0x00000000000c7947 */ /* 0x000fea0003800000 */
.L_x_3294:
[----:B------:R-:W2:Y:S02]  /*2d520*/  LD.E R14, desc[UR8][R30.64] ;  /* 0x000000081e0e7980 */ /* 0x000ea4000c101900 */
[----:B--2---:R-:W-:-:S05]  /*2d530*/  FADD R11, R17, R14 ;  /* 0x0000000e110b7221 */ /* 0x004fca0000000000 */
[----:B------:R1:W-:Y:S02]  /*2d540*/  ST.E desc[UR8][R30.64], R11 ;  /* 0x0000000b1e007985 */ /* 0x0003e4000c101908 */
.L_x_3291:
[----:B------:R-:W-:Y:S05]  /*2d550*/  BSYNC.RECONVERGENT B1 ;  /* 0x0000000000017941 */ /* 0x000fea0003800200 */
.L_x_3290:
        /* <DEDUP_REMOVED lines=10> */
.L_x_3299:
[----:B------:R-:W1:Y:S02]  /*2d600*/  LDS R28, [R14] ;  /* 0x000000000e1c7984 */ /* 0x000e640000000800 */
[----:B-1----:R-:W-:-:S05]  /*2d610*/  FADD R29, R11, R28 ;  /* 0x0000001c0b1d7221 */ /* 0x002fca0000000000 */
[----:B------:R-:W1:Y:S02]  /*2d620*/  ATOMS.CAST.SPIN P0, [R14], R28, R29 ;  /* 0x0000001c0e00758d */ /* 0x000e64000180001d */
[----:B-1----:R-:W-:Y:S05]  /*2d630*/  @!P0 BRA `(.L_x_3299) ;  /* 0xfffffffc00f08947 */ /* 0x002fea000383ffff */
[----:B------:R-:W-:Y:S05]  /*2d640*/  BRA `(.L_x_3297) ;  /* 0x00000000002c7947 */ /* 0x000fea0003800000 */
.L_x_3298:
[----:B------:R-:W1:Y:S02]  /*2d650*/  QSPC.E.D P0, RZ, [R28] ;  /* 0x000000001cff73aa */ /* 0x000e640000000700 */
[----:B-1----:R-:W-:Y:S05]  /*2d660*/  @!P0 BRA `(.L_x_3300) ;  /* 0x0000000000188947 */ /* 0x002fea0003800000 */
.L_x_3301:
[----:B------:R-:W2:Y:S02]  /*2d670*/  LD.E R30, [R28] ;  /* 0x000000001c1e7980 */ /* 0x000ea40000100900 */
[----:B--2---:R-:W-:-:S06]  /*2d680*/  FADD R31, R11, R30 ;  /* 0x0000001e0b1f7221 */ /* 0x004fcc0000000000 */
[----:B------:R-:W2:Y:S02]  /*2d690*/  ATOM.E.CAST.SPIN PT, R31, [R28], R30, R31 ;  /* 0x0000001e1c1f738b */ /* 0x000ea400019e011f */
[----:B--2---:R-:W-:-:S13]  /*2d6a0*/  ISETP.EQ.U32.AND P0, PT, R31, 0x1, PT ;  /* 0x000000011f00780c */ /* 0x004fda0003f02070 */
[----:B------:R-:W-:Y:S05]  /*2d6b0*/  @!P0 BRA `(.L_x_3301) ;  /* 0xfffffffc00ec8947 */ /* 0x000fea000383ffff */
[----:B------:R-:W-:Y:S05]  /*2d6c0*/  BRA `(.L_x_3297) ;  /* 0x00000000000c7947 */ /* 0x000fea0003800000 */
.L_x_3300:
[----:B------:R-:W2:Y:S02]  /*2d6d0*/  LD.E R14, desc[UR8][R28.64] ;  /* 0x000000081c0e7980 */ /* 0x000ea4000c101900 */
[----:B--2---:R-:W-:-:S05]  /*2d6e0*/  FADD R11, R11, R14 ;  /* 0x0000000e0b0b7221 */ /* 0x004fca0000000000 */
[----:B------:R1:W-:Y:S02]  /*2d6f0*/  ST.E desc[UR8][R28.64], R11 ;  /* 0x0000000b1c007985 */ /* 0x0003e4000c101908 */
.L_x_3297:
[----:B------:R-:W-:Y:S05]  /*2d700*/  BSYNC.RECONVERGENT B1 ;  /* 0x0000000000017941 */ /* 0x000fea0003800200 */
.L_x_3296:
        /* <DEDUP_REMOVED lines=8> */
.L_x_3305:
[----:B------:R-:W1:Y:S02]  /*2d790*/  LDS R8, [R11] ;  /* 0x000000000b087984 */ /* 0x000e640000000800 */
[----:B-1----:R-:W-:-:S05]  /*2d7a0*/  FADD R9, R17, R8 ;  /* 0x0000000811097221 */ /* 0x002fca0000000000 */
[----:B------:R-:W1:Y:S02]  /*2d7b0*/  ATOMS.CAST.SPIN P0, [R11], R8, R9 ;  /* 0x000000080b00758d */ /* 0x000e640001800009 */
[----:B-1----:R-:W-:Y:S05]  /*2d7c0*/  @!P0 BRA `(.L_x_3305) ;  /* 0xfffffffc00f08947 */ /* 0x002fea000383ffff */
[----:B------:R-:W-:Y:S05]  /*2d7d0*/  BRA `(.L_x_3303) ;  /* 0x00000000002c7947 */ /* 0x000fea0003800000 */
.L_x_3304:
[----:B------:R-:W1:Y:S02]  /*2d7e0*/  QSPC.E.D P0, RZ, [R8] ;  /* 0x0000000008ff73aa */ /* 0x000e640000000700 */
[----:B-1----:R-:W-:Y:S05]  /*2d7f0*/  @!P0 BRA `(.L_x_3306) ;  /* 0x0000000000188947 */ /* 0x002fea0003800000 */
.L_x_3307:
[----:B------:R-:W2:Y:S02]  /*2d800*/  LD.E R28, [R8] ;  /* 0x00000000081c7980 */ /* 0x000ea40000100900 */
[----:B--2---:R-:W-:-:S06]  /*2d810*/  FADD R29, R17, R28 ;  /* 0x0000001c111d7221 */ /* 0x004fcc0000000000 */
[----:B------:R-:W2:Y:S02]  /*2d820*/  ATOM.E.CAST.SPIN PT, R29, [R8], R28, R29 ;  /* 0x0000001c081d738b */ /* 0x000ea400019e011d */
[----:B--2---:R-:W-:-:S13]  /*2d830*/  ISETP.EQ.U32.AND P0, PT, R29, 0x1, PT ;  /* 0x000000011d00780c */ /* 0x004fda0003f02070 */
[----:B------:R-:W-:Y:S05]  /*2d840*/  @!P0 BRA `(.L_x_3307) ;  /* 0xfffffffc00ec8947 */ /* 0x000fea000383ffff */
[----:B------:R-:W-:Y:S05]  /*2d850*/  BRA `(.L_x_3303) ;  /* 0x00000000000c7947 */ /* 0x000fea0003800000 */
.L_x_3306:
[----:B------:R-:W2:Y:S02]  /*2d860*/  LD.E R14, desc[UR8][R8.64] ;  /* 0x00000008080e7980 */ /* 0x000ea4000c101900 */
[----:B--2---:R-:W-:-:S05]  /*2d870*/  FADD R11, R17, R14 ;  /* 0x0000000e110b7221 */ /* 0x004fca0000000000 */
[----:B------:R1:W-:Y:S02]  /*2d880*/  ST.E desc[UR8][R8.64], R11 ;  /* 0x0000000b08007985 */ /* 0x0003e4000c101908 */
.L_x_3303:
[----:B------:R-:W-:Y:S05]  /*2d890*/  BSYNC.RECONVERGENT B1 ;  /* 0x0000000000017941 */ /* 0x000fea0003800200 */
.L_x_3302:
[----:B------:R-:W-:-:S03]  /*2d8a0*/  UMOV UR4, 0xffffffff ;  /* 0xffffffff00047882 */ /* 0x000fc60000000000 */
[----:B------:R-:W-:Y:S05]  /*2d8b0*/  BRA.DIV UR4, `(.L_x_3308) ;  /* 0x0000039e041c7947 */ /* 0x000fea000b800000 */
[----:B-1----:R-:W2:Y:S04]  /*2d8c0*/  LDL R9, [R1+0xc8] ;  /* 0x0000c80001097983 */ /* 0x002ea80000100800 */
[----:B------:R1:W3:Y:S04]  /*2d8d0*/  SHFL.IDX PT, R24, R47, 0x4, 0x181f ;  /* 0x00981f002f187f89 */ /* 0x0002e800000e0000 */
[----:B--23--:R1:W2:Y:S02]  /*2d8e0*/  SHFL.IDX PT, R8, R9, 0x4, 0x181f ;  /* 0x00981f0009087f89 */ /* 0x00c2a400000e0000 */
.L_x_4755:
        /* <DEDUP_REMOVED lines=18> */
.L_x_3312:
[----:B------:R-:W1:Y:S02]  /*2da10*/  LDS R8, [R18] ;  /* 0x0000000012087984 */ /* 0x000e640000000800 */
[----:B-1----:R-:W-:-:S05]  /*2da20*/  FADD R9, R31, R8 ;  /* 0x000000081f097221 */ /* 0x002fca0000000000 */
[----:B------:R-:W1:Y:S02]  /*2da30*/  ATOMS.CAST.SPIN P0, [R18], R8, R9 ;  /* 0x000000081200758d */ /* 0x000e640001800009 */
[----:B-1----:R-:W-:Y:S05]  /*2da40*/  @!P0 BRA `(.L_x_3312) ;  /* 0xfffffffc00f08947 */ /* 0x002fea000383ffff */
[----:B------:R-:W-:Y:S05]  /*2da50*/  BRA `(.L_x_3310) ;  /* 0x00000000002c7947 */ /* 0x000fea0003800000 */
.L_x_3311:
[----:B------:R-:W1:Y:S02]  /*2da60*/  QSPC.E.D P0, RZ, [R28] ;  /* 0x000000001cff73aa */ /* 0x000e640000000700 */
[----:B-1----:R-:W-:Y:S05]  /*2da70*/  @!P0 BRA `(.L_x_3313) ;  /* 0x0000000000188947 */ /* 0x002fea0003800000 */
.L_x_3314:
[----:B------:R-:W2:Y:S02]  /*2da80*/  LD.E R8, [R28] ;  /* 0x000000001c087980 */ /* 0x000ea40000100900 */
[----:B--2---:R-:W-:-:S06]  /*2da90*/  FADD R9, R31, R8 ;  /* 0x000000081f097221 */ /* 0x004fcc0000000000 */
[----:B------:R-:W2:Y:S02]  /*2daa0*/  ATOM.E.CAST.SPIN PT, R9, [R28], R8, R9 ;  /* 0x000000081c09738b */ /* 0x000ea400019e0109 */
[----:B--2---:R-:W-:-:S13]  /*2dab0*/  ISETP.EQ.U32.AND P0, PT, R9, 0x1, PT ;  /* 0x000000010900780c */ /* 0x004fda0003f02070 */
[----:B------:R-:W-:Y:S05]  /*2dac0*/  @!P0 BRA `(.L_x_3314) ;  /* 0xfffffffc00ec8947 */ /* 0x000fea000383ffff */
[----:B------:R-:W-:Y:S05]  /*2dad0*/  BRA `(.L_x_3310) ;  /* 0x00000000000c7947 */ /* 0x000fea0003800000 */
.L_x_3313:
[----:B------:R-:W2:Y:S02]  /*2dae0*/  LD.E R8, desc[UR8][R28.64] ;  /* 0x000000081c087980 */ /* 0x000ea4000c101900 */
[----:B--2---:R-:W-:-:S05]  /*2daf0*/  FADD R31, R31, R8 ;  /* 0x000000081f1f7221 */ /* 0x004fca0000000000 */
[----:B------:R1:W-:Y:S02]  /*2db00*/  ST.E desc[UR8][R28.64], R31 ;  /* 0x0000001f1c007985 */ /* 0x0003e4000c101908 */
.L_x_3310:
[----:B------:R-:W-:Y:S05]  /*2db10*/  BSYNC.RECONVERGENT B1 ;  /* 0x0000000000017941 */ /* 0x000fea0003800200 */
.L_x_3309:
        /* <DEDUP_REMOVED lines=9> */
.L_x_3318:
[----:B------:R-:W1:Y:S02]  /*2dbb0*/  LDS R30, [R11] ;  /* 0x000000000b1e7984 */ /* 0x000e640000000800 */
[----:B-1----:R-:W-:-:S05]  /*2dbc0*/  FADD R31, R17, R30 ;  /* 0x0000001e111f7221 */ /* 0x002fca0000000000 */
[----:B------:R-:W1:Y:S02]  /*2dbd0*/  ATOMS.CAST.SPIN P0, [R11], R30, R31 ;  /* 0x0000001e0b00758d */ /* 0x000e64000180001f */
[----:B-1----:R-:W-:Y:S05]  /*2dbe0*/  @!P0 BRA `(.L_x_3318) ;  /* 0xfffffffc00f08947 */ /* 0x002fea000383ffff */
[----:B------:R-:W-:Y:S05]  /*2dbf0*/  BRA `(.L_x_3316) ;  /* 0x00000000002c7947 */ /* 0x000fea0003800000 */
.L_x_3317:
[----:B------:R-:W2:Y:S02]  /*2dc00*/  QSPC.E.D P0, RZ, [R8] ;  /* 0x0000000008ff73aa */ /* 0x000ea40000000700 */
[----:B--2---:R-:W-:Y:S05]  /*2dc10*/  @!P0 BRA `(.L_x_3319) ;  /* 0x0000000000188947 */ /* 0x004fea0003800000 */
.L_x_3320:
[----:B------:R-:W1:Y:S02]  /*2dc20*/  LD.E R30, [R8] ;  /* 0x00000000081e7980 */ /* 0x000e640000100900 */
[----:B-1----:R-:W-:-:S06]  /*2dc30*/  FADD R31, R17, R30 ;  /* 0x0000001e111f7221 */ /* 0x002fcc0000000000 */
[----:B------:R-:W2:Y:S02]  /*2dc40*/  ATOM.E.CAST.SPIN PT, R31, [R8], R30, R31 ;  /* 0x0000001e081f738b */ /* 0x000ea400019e011f */
[----:B--2---:R-:W-:-:S13]  /*2dc50*/  ISETP.EQ.U32.AND P0, PT, R31, 0x1, PT ;  /* 0x000000011f00780c */ /* 0x004fda0003f02070 */
[----:B------:R-:W-:Y:S05]  /*2dc60*/  @!P0 BRA `(.L_x_3320) ;  /* 0xfffffffc00ec8947 */ /* 0x000fea000383ffff */
[----:B------:R-:W-:Y:S05]  /*2dc70*/  BRA `(.L_x_3316) ;  /* 0x00000000000c7947 */ /* 0x000fea0003800000 */
.L_x_3319:
[----:B------:R-:W2:Y:S02]  /*2dc80*/  LD.E R14, desc[UR8][R8.64] ;  /* 0x00000008080e7980 */ /* 0x000ea4000c101900 */
[----:B--2---:R-:W-:-:S05]  /*2dc90*/  FADD R11, R17, R14 ;  /* 0x0000000e110b7221 */ /* 0x004fca0000000000 */
[----:B------:R2:W-:Y:S02]  /*2dca0*/  ST.E desc[UR8][R8.64], R11 ;  /* 0x0000000b08007985 */ /* 0x0005e4000c101908 */
.L_x_3316:
[----:B------:R-:W-:Y:S05]  /*2dcb0*/  BSYNC.RECONVERGENT B1 ;  /* 0x0000000000017941 */ /* 0x000fea0003800200 */
.L_x_3315:
        /* <DEDUP_REMOVED lines=10> */
.L_x_3324:
[----:B------:R-:W1:Y:S02]  /*2dd60*/  LDS R30, [R14] ;  /* 0x000000000e1e7984 */ /* 0x000e640000000800 */
[----:B-1----:R-:W-:-:S05]  /*2dd70*/  FADD R31, R11, R30 ;  /* 0x0000001e0b1f7221 */ /* 0x002fca0000000000 */
[----:B------:R-:W1:Y:S02]  /*2dd80*/  ATOMS.CAST.SPIN P0, [R14], R30, R31 ;  /* 0x0000001e0e00758d */ /* 0x000e64000180001f */
[----:B-1----:R-:W-:Y:S05]  /*2dd90*/  @!P0 BRA `(.L_x_3324) ;  /* 0xfffffffc00f08947 */ /* 0x002fea000383ffff */
[----:B------:R-:W-:Y:S05]  /*2dda0*/  BRA `(.L_x_3322) ;  /* 0x00000000002c7947 */ /* 0x000fea0003800000 */
.L_x_3323:
[----:B------:R-:W1:Y:S02]  /*2ddb0*/  QSPC.E.D P0, RZ, [R30] ;  /* 0x000000001eff73aa */ /* 0x000e640000000700 */
[----:B-1----:R-:W-:Y:S05]  /*2ddc0*/  @!P0 BRA `(.L_x_3325) ;  /* 0x0000000000188947 */ /* 0x002fea0003800000 */
.L_x_3326:
[----:B------:R-:W2:Y:S02]  /*2ddd0*/  LD.E R32, [R30] ;  /* 0x000000001e207980 */ /* 0x000ea40000100900 */
[----:B--2---:R-:W-:-:S06]  /*2dde0*/  FADD R33, R11, R32 ;  /* 0x000000200b217221 */ /* 0x004fcc0000000000 */
[----:B------:R-:W2:Y:S02]  /*2ddf0*/  ATOM.E.CAST.SPIN PT, R33, [R30], R32, R33 ;  /* 0x000000201e21738b */ /* 0x000ea400019e0121 */
[----:B--2---:R-:W-:-:S13]  /*2de00*/  ISETP.EQ.U32.AND P0, PT, R33, 0x1, PT ;  /* 0x000000012100780c */ /* 0x004fda0003f02070 */
[----:B------:R-:W-:Y:S05]  /*2de10*/  @!P0 BRA `(.L_x_3326) ;  /* 0xfffffffc00ec8947 */ /* 0x000fea000383ffff */
[----:B------:R-:W-:Y:S05]  /*2de20*/  BRA `(.L_x_3322) ;  /* 0x00000000000c7947 */ /* 0x000fea0003800000 */
.L_x_3325:
[----:B------:R-:W2:Y:S02]  /*2de30*/  LD.E R14, desc[UR8][R30.64] ;  /* 0x000000081e0e7980 */ /* 0x000ea4000c101900 */
[----:B--2---:R-:W-:-:S05]  /*2de40*/  FADD R11, R11, R14 ;  /* 0x0000000e0b0b7221 */ /* 0x004fca0000000000 */
[----:B------:R1:W-:Y:S02]  /*2de50*/  ST.E desc[UR8][R30.64], R11 ;  /* 0x0000000b1e007985 */ /* 0x0003e4000c101908 */
.L_x_3322:
[----:B------:R-:W-:Y:S05]  /*2de60*/  BSYNC.RECONVERGENT B1 ;  /* 0x0000000000017941 */ /* 0x000fea0003800200 */
.L_x_3321:
[----:B-1----:R-:W-:-:S05]  /*2de70*/  IMAD.WIDE R30, R19, 0x4, R8 ;  /* 0x00000004131e7825 */ /* 0x002fca00078e0208 */
[----:B------:R1:W-:Y:S01]  /*2de80*/  ATOM.E.ADD.F32.FTZ.RN.STRONG.GPU P0, RZ, desc[UR8][R30.64], R17 ;  /* 0x800000111eff79a2 */ /* 0x0003e2000c10f308 */
[----:B------:R-:W-:Y:S04]  /*2de90*/  BSSY.RECONVERGENT B1, `(.L_x_3327) ;  /* 0x0000015000017945 */ /* 0x000fe80003800200 */
[----:B-1----:R-:W-:Y:S05]  /*2dea0*/  @P0 BRA `(.L_x_3328) ;  /* 0x00000000004c0947 */ /* 0x002fea0003800000 */
[----:B------:R-:W1:Y:S02]  /*2deb0*/  QSPC.E.S P0, RZ, [R30] ;  /* 0x000000001eff73aa */ /* 0x000e640000000500 */
[----:B-1----:R-:W-:Y:S05]  /*2dec0*/  @!P0 BRA `(.L_x_3329) ;  /* 0x0000000000188947 */ /* 0x002fea0003800000 */
[----:B------:R-:W-:-:S07]  /*2ded0*/  MOV R11, R30 ;  /* 0x0000001e000b7202 */ /* 0x000fce0000000f00 */
.L_x_3330:
[----:B------:R-:W1:Y:S02]  /*2dee0*/  LDS R30, [R11] ;  /* 0x000000000b1e7984 */ /* 0x000e640000000800 */
[----:B-1----:R-:W-:-:S05]  /*2def0*/  FADD R31, R17, R30 ;  /* 0x0000001e111f7221 */ /* 0x002fca0000000000 */
[----:B------:R-:W1:Y:S02]  /*2df00*/  ATOMS.CAST.SPIN P0, [R11], R30, R31 ;  /* 0x0000001e0b00758d */ /* 0x000e64000180001f */
[----:B-1----:R-:W-:Y:S05]  /*2df10*/  @!P0 BRA `(.L_x_3330) ;  /* 0xfffffffc00f08947 */ /* 0x002fea000383ffff */
[----:B------:R-:W-:Y:S05]  /*2df20*/  BRA `(.L_x_3328) ;  /* 0x00000000002c7947 */ /* 0x000fea0003800000 */
.L_x_3329:
[----:B------:R-:W1:Y:S02]  /*2df30*/  QSPC.E.D P0, RZ, [R30] ;  /* 0x000000001eff73aa */ /* 0x000e640000000700 */
[----:B-1----:R-:W-:Y:S05]  /*2df40*/  @!P0 BRA `(.L_x_3331) ;  /* 0x0000000000188947 */ /* 0x002fea0003800000 */
.L_x_3332:
[----:B------:R-:W2:Y:S02]  /*2df50*/  LD.E R32, [R30] ;  /* 0x000000001e207980 */ /* 0x000ea40000100900 */
[----:B--2---:R-:W-:-:S06]  /*2df60*/  FADD R33, R17, R32 ;  /* 0x0000002011217221 */ /* 0x004fcc0000000000 */
[----:B------:R-:W2:Y:S02]  /*2df70*/  ATOM.E.CAST.SPIN PT, R33, [R30], R32, R33 ;  /* 0x000000201e21738b */ /* 0x000ea400019e0121 */
[----:B--2---:R-:W-:-:S13]  /*2df80*/  ISETP.EQ.U32.AND P0, PT, R33, 0x1, PT ;  /* 0x000000012100780c */ /* 0x004fda0003f02070 */
[----:B------:R-:W-:Y:S05]  /*2df90*/  @!P0 BRA `(.L_x_3332) ;  /* 0xfffffffc00ec8947 */ /* 0x000fea000383ffff */
[----:B------:R-:W-:Y:S05]  /*2dfa0*/  BRA `(.L_x_3328) ;  /* 0x00000000000c7947 */ /* 0x000fea0003800000 */
.L_x_3331:
[----:B------:R-:W2:Y:S02]  /*2dfb0*/  LD.E R14, desc[UR8][R30.64] ;  /* 0x000000081e0e7980 */ /* 0x000ea4000c101900 */
[----:B--2---:R-:W-:-:S05]  /*2dfc0*/  FADD R11, R17, R14 ;  /* 0x0000000e110b7221 */ /* 0x004fca0000000000 */
[----:B------:R1:W-:Y:S02]  /*2dfd0*/  ST.E desc[UR8][R30.64], R11 ;  /* 0x0000000b1e007985 */ /* 0x0003e4000c101908 */
.L_x_3328:
[----:B------:R-:W-:Y:S05]  /*2dfe0*/  BSYNC.RECONVERGENT B1 ;  /* 0x0000000000017941 */ /* 0x000fea0003800200 */
.L_x_3327:
        /* <DEDUP_REMOVED lines=10> */
.L_x_3336:
[----:B------:R-:W1:Y:S02]  /*2e090*/  LDS R30, [R14] ;  /* 0x000000000e1e7984 */ /* 0x000e640000000800 */
[----:B-1----:R-:W-:-:S05]  /*2e0a0*/  FADD R31, R11, R30 ;  /* 0x0000001e0b1f7221 */ /* 0x002fca0000000000 */
[----:B------:R-:W1:Y:S02]  /*2e0b0*/  ATOMS.CAST.SPIN P0, [R14], R30, R31 ;  /* 0x0000001e0e00758d */ /* 0x000e64000180001f */
[----:B-1----:R-:W-:Y:S05]  /*2e0c0*/  @!P0 BRA `(.L_x_3336) ;  /* 0xfffffffc00f08947 */ /* 0x002fea000383ffff */
[----:B------:R-:W-:Y:S05]  /*2e0d0*/  BRA `(.L_x_3334) ;  /* 0x00000000002c7947 */ /* 0x000fea0003800000 */
.L_x_3335:
[----:B------:R-:W1:Y:S02]  /*2e0e0*/  QSPC.E.D P0, RZ, [R30] ;  /* 0x000000001eff73aa */ /* 0x000e640000000700 */
[----:B-1----:R-:W-:Y:S05]  /*2e0f0*/  @!P0 BRA `(.L_x_3337) ;  /* 0x0000000000188947 */ /* 0x002fea0003800000 */
.L_x_3338:
[----:B------:R-:W2:Y:S02]  /*2e100*/  LD.E R32, [R30] ;  /* 0x000000001e207980 */ /* 0x000ea40000100900 */
[----:B--2---:R-:W-:-:S06]  /*2e110*/  FADD R33, R11, R32 ;  /* 0x000000200b217221 */ /* 0x004fcc0000000000 */
[----:B------:R-:W2:Y:S02]  /*2e120*/  ATOM.E.CAST.SPIN PT, R33, [R30], R32, R33 ;  /* 0x000000201e21738b */ /* 0x000ea400019e0121 */
[----:B--2---:R-:W-:-:S13]  /*2e130*/  ISETP.EQ.U32.AND P0, PT, R33, 0x1, PT ;  /* 0x000000012100780c */ /* 0x004fda0003f02070 */
[----:B------:R-:W-:Y:S05]  /*2e140*/  @!P0 BRA `(.L_x_3338) ;  /* 0xfffffffc00ec8947 */ /* 0x000fea000383ffff */
[----:B------:R-:W-:Y:S05]  /*2e150*/  BRA `(.L_x_3334) ;  /* 0x00000000000c7947 */ /* 0x000fea0003800000 */
.L_x_3337:
[----:B------:R-:W2:Y:S02]  /*2e160*/  LD.E R14, desc[UR8][R30.64] ;  /* 0x000000081e0e7980 */ /* 0x000ea4000c101900 */
[----:B--2---:R-:W-:-:S05]  /*2e170*/  FADD R11, R11, R14 ;  /* 0x0000000e0b0b7221 */ /* 0x004fca0000000000 */
[----:B------:R1:W-:Y:S02]  /*2e180*/  ST.E desc[UR8][R30.64], R11 ;  /* 0x0000000b1e007985 */ /* 0x0003e4000c101908 */
.L_x_3334:
[----:B------:R-:W-:Y:S05]  /*2e190*/  BSYNC.RECONVERGENT B1 ;  /* 0x0000000000017941 */ /* 0x000fea0003800200 */
.L_x_3333:
[----:B-1----:R-:W-:-:S05]  /*2e1a0*/  IMAD.WIDE R30, R7, 0x4, R8 ;  /* 0x00000004071e7825 */ /* 0x002fca00078e0208 */
[----:B------:R1:W-:Y:S01]  /*2e1b0*/  ATOM.E.ADD.F32.FTZ.RN.STRONG.GPU P0, RZ, desc[UR8][R30.64], R17 ;  /* 0x800000111eff79a2 */ /* 0x0003e2000c10f308 */
[----:B------:R-:W-:Y:S04]  /*2e1c0*/  BSSY.RECONVERGENT B1, `(.L_x_3339) ;  /* 0x0000015000017945 */ /* 0x000fe80003800200 */
[----:B-1----:R-:W-:Y:S05]  /*2e1d0*/  @P0 BRA `(.L_x_3340) ;  /* 0x00000000004c0947 */ /* 0x002fea0003800000 */
[----:B------:R-:W1:Y:S02]  /*2e1e0*/  QSPC.E.S P0, RZ, [R30] ;  /* 0x000000001eff73aa */ /* 0x000e640000000500 */
[----:B-1----:R-:W-:Y:S05]  /*2e1f0*/  @!P0 BRA `(.L_x_3341) ;  /* 0x0000000000188947 */ /* 0x002fea0003800000 */
[----:B------:R-:W-:-:S07]  /*2e200*/  MOV R11, R30 ;  /* 0x0000001e000b7202 */ /* 0x000fce0000000f00 */
.L_x_3342:
[----:B------:R-:W1:Y:S02]  /*2e210*/  LDS R30, [R11] ;  /* 0x000000000b1e7984 */ /* 0x000e640000000800 */
[----:B-1----:R-:W-:-:S05]  /*2e220*/  FADD R31, R17, R30 ;  /* 0x0000001e111f7221 */ /* 0x002fca0000000000 */
[----:B------:R-:W1:Y:S02]  /*2e230*/  ATOMS.CAST.SPIN P0, [R11], R30, R31 ;  /* 0x0000001e0b00758d */ /* 0x000e64000180001f */
[----:B-1----:R-:W-:Y:S05]  /*2e240*/  @!P0 BRA `(.L_x_3342) ;  /* 0xfffffffc00f08947 */ /* 0x002fea000383ffff */
[----:B------:R-:W-:Y:S05]  /*2e250*/  BRA `(.L_x_3340) ;  /* 0x00000000002c7947 */ /* 0x000fea0003800000 */
.L_x_3341:
[----:B------:R-:W1:Y:S02]  /*2e260*/  QSPC.E.D P0, RZ, [R30] ;  /* 0x000000001eff73aa */ /* 0x000e640000000700 */
[----:B-1----:R-:W-:Y:S05]  /*2e270*/  @!P0 BRA `(.L_x_3343) ;  /* 0x0000000000188947 */ /* 0x002fea0003800000 */
.L_x_3344:
[----:B------:R-:W2:Y:S02]  /*2e280*/  LD.E R32, [R30] ;  /* 0x000000001e207980 */ /* 0x000ea40000100900 */
[----:B--2---:R-:W-:-:S06]  /*2e290*/  FADD R33, R17, R32 ;  /* 0x0000002011217221 */ /* 0x004fcc0000000000 */
[----:B------:R-:W2:Y:S02]  /*2e2a0*/  ATOM.E.CAST.SPIN PT, R33, [R30], R32, R33 ;  /* 0x000000201e21738b */ /* 0x000ea400019e0121 */
[----:B--2---:R-:W-:-:S13]  /*2e2b0*/  ISETP.EQ.U32.AND P0, PT, R33, 0x1, PT ;  /* 0x000000012100780c */ /* 0x004fda0003f02070 */
[----:B------:R-:W-:Y:S05]  /*2e2c0*/  @!P0 BRA `(.L_x_3344) ;  /* 0xfffffffc00ec8947 */ /* 0x000fea000383ffff */
[----:B------:R-:W-:Y:S05]  /*2e2d0*/  BRA `(.L_x_3340) ;  /* 0x00000000000c7947 */ /* 0x000fea0003800000 */
.L_x_3343:
[----:B------:R-:W2:Y:S02]  /*2e2e0*/  LD.E R14, desc[UR8][R30.64] ;  /* 0x000000081e0e7980 */ /* 0x000ea4000c101900 */
[----:B--2---:R-:W-:-:S05]  /*2e2f0*/  FADD R11, R17, R14 ;  /* 0x0000000e110b7221 */ /* 0x004fca0000000000 */
[----:B------:R1:W-:Y:S02]  /*2e300*/  ST.E desc[UR8][R30.64], R11 ;  /* 0x0000000b1e007985 */ /* 0x0003e4000c101908 */
.L_x_3340:
[----:B------:R-:W-:Y:S05]  /*2e310*/  BSYNC.RECONVERGENT B1 ;  /* 0x0000000000017941 */ /* 0x000fea0003800200 */
.L_x_3339:
        /* <DEDUP_REMOVED lines=10> */
.L_x_3348:
[----:B------:R-:W1:Y:S02]  /*2e3c0*/  LDS R30, [R14] ;  /* 0x000000000e1e7984 */ /* 0x000e640000000800 */
[----:B-1----:R-:W-:-:S05]  /*2e3d0*/  FADD R31, R11, R30 ;  /* 0x0000001e0b1f7221 */ /* 0x002fca0000000000 */
[----:B------:R-:W1:Y:S02]  /*2e3e0*/  ATOMS.CAST.SPIN P0, [R14], R30, R31 ;  /* 0x0000001e0e00758d */ /* 0x000e64000180001f */
[----:B-1----:R-:W-:Y:S05]  /*2e3f0*/  @!P0 BRA `(.L_x_3348) ;  /* 0xfffffffc00f08947 */ /* 0x002fea000383ffff */
[----:B------:R-:W-:Y:S05]  /*2e400*/  BRA `(.L_x_3346) ;  /* 0x00000000002c7947 */ /* 0x000fea0003800000 */
.L_x_3347:
[----:B------:R-:W1:Y:S02]  /*2e410*/  QSPC.E.D P0, RZ, [R30] ;  /* 0x000000001eff73aa */ /* 0x000e640000000700 */
[----:B-1----:R-:W-:Y:S05]  /*2e420*/  @!P0 BRA `(.L_x_3349) ;  /* 0x0000000000188947 */ /* 0x002fea0003800000 */
.L_x_3350:
[----:B------:R-:W2:Y:S02]  /*2e430*/  LD.E R32, [R30] ;  /* 0x000000001e207980 */ /* 0x000ea40000100900 */
[----:B--2---:R-:W-:-:S06]  /*2e440*/  FADD R33, R11, R32 ;  /* 0x000000200b217221 */ /* 0x004fcc0000000000 */
[----:B------:R-:W2:Y:S02]  /*2e450*/  ATOM.E.CAST.SPIN PT, R33, [R30], R32, R33 ;  /* 0x000000201e21738b */ /* 0x000ea400019e0121 */
[----:B--2---:R-:W-:-:S13]  /*2e460*/  ISETP.EQ.U32.AND P0, PT, R33, 0x1, PT ;  /* 0x000000012100780c */ /* 0x004fda0003f02070 */
[----:B------:R-:W-:Y:S05]  /*2e470*/  @!P0 BRA `(.L_x_3350) ;  /* 0xfffffffc00ec8947 */ /* 0x000fea000383ffff */
[----:B------:R-:W-:Y:S05]  /*2e480*/  BRA `(.L_x_3346) ;  /* 0x00000000000c7947 */ /* 0x000fea0003800000 */
.L_x_3349:
[----:B------:R-:W2:Y:S02]  /*2e490*/  LD.E R14, desc[UR8][R30.64] ;  /* 0x000000081e0e7980 */ /* 0x000ea4000c101900 */
[----:B--2---:R-:W-:-:S05]  /*2e4a0*/  FADD R11, R11, R14 ;  /* 0x0000000e0b0b7221 */ /* 0x004fca0000000000 */
[----:B------:R1:W-:Y:S02]  /*2e4b0*/  ST.E desc[UR8][R30.64], R11 ;  /* 0x0000000b1e007985 */ /* 0x0003e4000c101908 */
.L_x_3346:
[----:B------:R-:W-:Y:S05]  /*2e4c0*/  BSYNC.RECONVERGENT B1 ;  /* 0x0000000000017941 */ /* 0x000fea0003800200 */
.L_x_3345:
[----:B-1----:R-:W-:-:S05]  /*2e4d0*/  IMAD.WIDE R30, R4, 0x4, R8 ;  /* 0x00000004041e7825 */ /* 0x002fca00078e0208 */
[----:B------:R1:W-:Y:S01]  /*2e4e0*/  ATOM.E.ADD.F32.FTZ.RN.STRONG.GPU P0, RZ, desc[UR8][R30.64], R17 ;  /* 0x800000111eff79a2 */ /* 0x0003e2000c10f308 */
[----:B------:R-:W-:Y:S04]  /*2e4f0*/  BSSY.RECONVERGENT B1, `(.L_x_3351) ;  /* 0x0000015000017945 */ /* 0x000fe80003800200 */
[----:B-1----:R-:W-:Y:S05]  /*2e500*/  @P0 BRA `(.L_x_3352) ;  /* 0x00000000004c0947 */ /* 0x002fea0003800000 */
[----:B------:R-:W1:Y:S02]  /*2e510*/  QSPC.E.S P0, RZ, [R30] ;  /* 0x000000001eff73aa */ /* 0x000e640000000500 */
[----:B-1----:R-:W-:Y:S05]  /*2e520*/  @!P0 BRA `(.L_x_3353) ;  /* 0x0000000000188947 */ /* 0x002fea0003800000 */
[----:B------:R-:W-:-:S07]  /*2e530*/  MOV R11, R30 ;  /* 0x0000001e000b7202 */ /* 0x000fce0000000f00 */
.L_x_3354:
[----:B------:R-:W1:Y:S02]  /*2e540*/  LDS R30, [R11] ;  /* 0x000000000b1e7984 */ /* 0x000e640000000800 */
[----:B-1----:R-:W-:-:S05]  /*2e550*/  FADD R31, R17, R30 ;  /* 0x0000001e111f7221 */ /* 0x002fca0000000000 */
[----:B------:R-:W1:Y:S02]  /*2e560*/  ATOMS.CAST.SPIN P0, [R11], R30, R31 ;  /* 0x0000001e0b00758d */ /* 0x000e64000180001f */
[----:B-1----:R-:W-:Y:S05]  /*2e570*/  @!P0 BRA `(.L_x_3354) ;  /* 0xfffffffc00f08947 */ /* 0x002fea000383ffff */
[----:B------:R-:W-:Y:S05]  /*2e580*/  BRA `(.L_x_3352) ;  /* 0x00000000002c7947 */ /* 0x000fea0003800000 */
.L_x_3353:
[----:B------:R-:W1:Y:S02]  /*2e590*/  QSPC.E.D P0, RZ, [R30] ;  /* 0x000000001eff73aa */ /* 0x000e640000000700 */
[----:B-1----:R-:W-:Y:S05]  /*2e5a0*/  @!P0 BRA `(.L_x_3355) ;  /* 0x0000000000188947 */ /* 0x002fea0003800000 */
.L_x_3356:
[----:B------:R-:W2:Y:S02]  /*2e5b0*/  LD.E R32, [R30] ;  /* 0x000000001e207980 */ /* 0x000ea40000100900 */
[----:B--2---:R-:W-:-:S06]  /*2e5c0*/  FADD R33, R17, R32 ;  /* 0x0000002011217221 */ /* 0x004fcc0000000000 */
[----:B------:R-:W2:Y:S02]  /*2e5d0*/  ATOM.E.CAST.SPIN PT, R33, [R30], R32, R33 ;  /* 0x000000201e21738b */ /* 0x000ea400019e0121 */
[----:B--2---:R-:W-:-:S13]  /*2e5e0*/  ISETP.EQ.U32.AND P0, PT, R33, 0x1, PT ;  /* 0x000000012100780c */ /* 0x004fda0003f02070 */
[----:B------:R-:W-:Y:S05]  /*2e5f0*/  @!P0 BRA `(.L_x_3356) ;  /* 0xfffffffc00ec8947 */ /* 0x000fea000383ffff */
[----:B------:R-:W-:Y:S05]  /*2e600*/  BRA `(.L_x_3352) ;  /* 0x00000000000c7947 */ /* 0x000fea0003800000 */
.L_x_3355:
[----:B------:R-:W2:Y:S02]  /*2e610*/  LD.E R14, desc[UR8][R30.64] ;  /* 0x000000081e0e7980 */ /* 0x000ea4000c101900 */
[----:B--2---:R-:W-:-:S05]  /*2e620*/  FADD R11, R17, R14 ;  /* 0x0000000e110b7221 */ /* 0x004fca0000000000 */
[----:B------:R1:W-:Y:S02]  /*2e630*/  ST.E desc[UR8][R30.64], R11 ;  /* 0x0000000b1e007985 */ /* 0x0003e4000c101908 */
.L_x_3352:
[----:B------:R-:W-:Y:S05]  /*2e640*/  BSYNC.RECONVERGENT B1 ;  /* 0x0000000000017941 */ /* 0x000fea0003800200 */
.L_x_3351:
        /* <DEDUP_REMOVED lines=10> */
.L_x_3360:
[----:B------:R-:W1:Y:S02]  /*2e6f0*/  LDS R30, [R14] ;  /* 0x000000000e1e7984 */ /* 0x000e640000000800 */
[----:B-1----:R-:W-:-:S05]  /*2e700*/  FADD R31, R11, R30 ;  /* 0x0000001e0b1f7221 */ /* 0x002fca0000000000 */
[----:B------:R-:W1:Y:S02]  /*2e710*/  ATOMS.CAST.SPIN P0, [R14], R30, R31 ;  /* 0x0000001e0e00758d */ /* 0x000e64000180001f */
[----:B-1----:R-:W-:Y:S05]  /*2e720*/  @!P0 BRA `(.L_x_3360) ;  /* 0xfffffffc00f08947 */ /* 0x002fea000383ffff */
[----:B------:R-:W-:Y:S05]  /*2e730*/  BRA `(.L_x_3358) ;  /* 0x00000000002c7947 */ /* 0x000fea0003800000 */
.L_x_3359:
[----:B------:R-:W1:Y:S02]  /*2e740*/  QSPC.E.D P0, RZ, [R30] ;  /* 0x000000001eff73aa */ /* 0x000e640000000700 */
[----:B-1----:R-:W-:Y:S05]  /*2e750*/  @!P0 BRA `(.L_x_3361) ;  /* 0x0000000000188947 */ /* 0x002fea0003800000 */
.L_x_3362:
[----:B------:R-:W2:Y:S02]  /*2e760*/  LD.E R32, [R30] ;  /* 0x000000001e207980 */ /* 0x000ea40000100900 */
[----:B--2---:R-:W-:-:S06]  /*2e770*/  FADD R33, R11, R32 ;  /* 0x000000200b217221 */ /* 0x004fcc0000000000 */
[----:B------:R-:W2:Y:S02]  /*2e780*/  ATOM.E.CAST.SPIN PT, R33, [R30], R32, R33 ;  /* 0x000000201e21738b */ /* 0x000ea400019e0121 */
[----:B--2---:R-:W-:-:S13]  /*2e790*/  ISETP.EQ.U32.AND P0, PT, R33, 0x1, PT ;  /* 0x000000012100780c */ /* 0x004fda0003f02070 */
[----:B------:R-:W-:Y:S05]  /*2e7a0*/  @!P0 BRA `(.L_x_3362) ;  /* 0xfffffffc00ec8947 */ /* 0x000fea000383ffff */
[----:B------:R-:W-:Y:S05]  /*2e7b0*/  BRA `(.L_x_3358) ;  /* 0x00000000000c7947 */ /* 0x000fea0003800000 */
.L_x_3361:
[----:B------:R-:W2:Y:S02]  /*2e7c0*/  LD.E R14, desc[UR8][R30.64] ;  /* 0x000000081e0e7980 */ /* 0x000ea4000c101900 */
[----:B--2---:R-:W-:-:S05]  /*2e7d0*/  FADD R11, R11, R14 ;  /* 0x0000000e0b0b7221 */ /* 0x004fca0000000000 */
[----:B------:R1:W-:Y:S02]  /*2e7e0*/  ST.E desc[UR8][R30.64], R11 ;  /* 0x0000000b1e007985 */ /* 0x0003e4000c101908 */
.L_x_3358:
[----:B------:R-:W-:Y:S05]  /*2e7f0*/  BSYNC.RECONVERGENT B1 ;  /* 0x0000000000017941 */ /* 0x000fea0003800200 */
.L_x_3357:
[----:B-1----:R-:W-:-:S05]  /*2e800*/  IMAD.WIDE R30, R3, 0x4, R8 ;  /* 0x00000004031e7825 */ /* 0x002fca00078e0208 */
[----:B------:R1:W-:Y:S01]  /*2e810*/  ATOM.E.ADD.F32.FTZ.RN.STRONG.GPU P0, RZ, desc[UR8][R30.64], R17 ;  /* 0x800000111eff79a2 */ /* 0x0003e2000c10f308 */
[----:B------:R-:W-:Y:S04]  /*2e820*/  BSSY.RECONVERGENT B1, `(.L_x_3363) ;  /* 0x0000015000017945 */ /* 0x000fe80003800200 */
[----:B-1----:R-:W-:Y:S05]  /*2e830*/  @P0 BRA `(.L_x_3364) ;  /* 0x00000000004c0947 */ /* 0x002fea0003800000 */
[----:B------:R-:W1:Y:S02]  /*2e840*/  QSPC.E.S P0, RZ, [R30] ;  /* 0x000000001eff73aa */ /* 0x000e640000000500 */
[----:B-1----:R-:W-:Y:S05]  /*2e850*/  @!P0 BRA `(.L_x_3365) ;  /* 0x0000000000188947 */ /* 0x002fea0003800000 */
[----:B------:R-:W-:-:S07]  /*2e860*/  MOV R11, R30 ;  /* 0x0000001e000b7202 */ /* 0x000fce0000000f00 */
.L_x_3366:
[----:B------:R-:W1:Y:S02]  /*2e870*/  LDS R30, [R11] ;  /* 0x000000000b1e7984 */ /* 0x000e640000000800 */
[----:B-1----:R-:W-:-:S05]  /*2e880*/  FADD R31, R17, R30 ;  /* 0x0000001e111f7221 */ /* 0x002fca0000000000 */
[----:B------:R-:W1:Y:S02]  /*2e890*/  ATOMS.CAST.SPIN P0, [R11], R30, R31 ;  /* 0x0000001e0b00758d */ /* 0x000e64000180001f */
[----:B-1----:R-:W-:Y:S05]  /*2e8a0*/  @!P0 BRA `(.L_x_3366) ;  /* 0xfffffffc00f08947 */ /* 0x002fea000383ffff */
[----:B------:R-:W-:Y:S05]  /*2e8b0*/  BRA `(.L_x_3364) ;  /* 0x00000000002c7947 */ /* 0x000fea0003800000 */
.L_x_3365:
[----:B------:R-:W1:Y:S02]  /*2e8c0*/  QSPC.E.D P0, RZ, [R30] ;  /* 0x000000001eff73aa */ /* 0x000e640000000700 */
[----:B-1----:R-:W-:Y:S05]  /*2e8d0*/  @!P0 BRA `(.L_x_3367) ;  /* 0x0000000000188947 */ /* 0x002fea0003800000 */
.L_x_3368:
[----:B------:R-:W2:Y:S02]  /*2e8e0*/  LD.E R32, [R30] ;  /* 0x000000001e207980 */ /* 0x000ea40000100900 */
[----:B--2---:R-:W-:-:S06]  /*2e8f0*/  FADD R33, R17, R32 ;  /* 0x0000002011217221 */ /* 0x004fcc0000000000 */
[----:B------:R-:W2:Y:S02]  /*2e900*/  ATOM.E.CAST.SPIN PT, R33, [R30], R32, R33 ;  /* 0x000000201e21738b */ /* 0x000ea400019e0121 */
[----:B--2---:R-:W-:-:S13]  /*2e910*/  ISETP.EQ.U32.AND P0, PT, R33, 0x1, PT ;  /* 0x000000012100780c */ /* 0x004fda0003f02070 */
[----:B------:R-:W-:Y:S05]  /*2e920*/  @!P0 BRA `(.L_x_3368) ;  /* 0xfffffffc00ec8947 */ /* 0x000fea000383ffff */
[----:B------:R-:W-:Y:S05]  /*2e930*/  BRA `(.L_x_3364) ;  /* 0x00000000000c7947 */ /* 0x000fea0003800000 */
.L_x_3367:
[----:B------:R-:W2:Y:S02]  /*2e940*/  LD.E R14, desc[UR8][R30.64] ;  /* 0x000000081e0e7980 */ /* 0x000ea4000c101900 */
[----:B--2---:R-:W-:-:S05]  /*2e950*/  FADD R11, R17, R14 ;  /* 0x0000000e110b7221 */ /* 0x004fca0000000000 */
[----:B------:R1:W-:Y:S02]  /*2e960*/  ST.E desc[UR8][R30.64], R11 ;  /* 0x0000000b1e007985 */ /* 0x0003e4000c101908 */
.L_x_3364:
[----:B------:R-:W-:Y:S05]  /*2e970*/  BSYNC.RECONVERGENT B1 ;  /* 0x0000000000017941 */ /* 0x000fea0003800200 */
.L_x_3363:
        /* <DEDUP_REMOVED lines=10> */
.L_x_3372:
[----:B------:R-:W1:Y:S02]  /*2ea20*/  LDS R30, [R11] ;  /* 0x000000000b1e7984 */ /* 0x000e640000000800 */
[----:B-1----:R-:W-:-:S05]  /*2ea30*/  FADD R31, R35, R30 ;  /* 0x0000001e231f7221 */ /* 0x002fca0000000000 */
[----:B------:R-:W1:Y:S02]  /*2ea40*/  ATOMS.CAST.SPIN P0, [R11], R30, R31 ;  /* 0x0000001e0b00758d */ /* 0x000e64000180001f */
[----:B-1----:R-:W-:Y:S05]  /*2ea50*/  @!P0 BRA `(.L_x_3372) ;  /* 0xfffffffc00f08947 */ /* 0x002fea000383ffff */
[----:B------:R-:W-:Y:S05]  /*2ea60*/  BRA `(.L_x_3370) ;  /* 0x00000000002c7947 */ /* 0x000fea0003800000 */
.L_x_3371:
[----:B------:R-:W1:Y:S02]  /*2ea70*/  QSPC.E.D P0, RZ, [R30] ;  /* 0x000000001eff73aa */ /* 0x000e640000000700 */
[----:B-1----:R-:W-:Y:S05]  /*2ea80*/  @!P0 BRA `(.L_x_3373) ;  /* 0x0000000000188947 */ /* 0x002fea0003800000 */
.L_x_3374:
[----:B------:R-:W2:Y:S02]  /*2ea90*/  LD.E R32, [R30] ;  /* 0x000000001e207980 */ /* 0x000ea40000100900 */
[----:B--2---:R-:W-:-:S06]  /*2eaa0*/  FADD R33, R35, R32 ;  /* 0x0000002023217221 */ /* 0x004fcc0000000000 */
[----:B------:R-:W2:Y:S02]  /*2eab0*/  ATOM.E.CAST.SPIN PT, R33, [R30], R32, R33 ;  /* 0x000000201e21738b */ /* 0x000ea400019e0121 */
[----:B--2---:R-:W-:-:S13]  /*2eac0*/  ISETP.EQ.U32.AND P0, PT, R33, 0x1, PT ;  /* 0x000000012100780c */ /* 0x004fda0003f02070 */
[----:B------:R-:W-:Y:S05]  /*2ead0*/  @!P0 BRA `(.L_x_3374) ;  /* 0xfffffffc00ec8947 */ /* 0x000fea000383ffff */
[----:B------:R-:W-:Y:S05]  /*2eae0*/  BRA `(.L_x_3370) ;  /* 0x00000000000c7947 */ /* 0x000fea0003800000 */
.L_x_3373:
[----:B------:R-:W2:Y:S02]  /*2eaf0*/  LD.E R11, desc[UR8][R30.64] ;  /* 0x000000081e0b7980 */ /* 0x000ea4000c101900 */
[----:B--2---:R-:W-:-:S05]  /*2eb00*/  FADD R11, R35, R11 ;  /* 0x0000000b230b7221 */ /* 0x004fca0000000000 */
[----:B------:R1:W-:Y:S02]  /*2eb10*/  ST.E desc[UR8][R30.64], R11 ;  /* 0x0000000b1e007985 */ /* 0x0003e4000c101908 */
.L_x_3370:
[----:B------:R-:W-:Y:S05]  /*2eb20*/  BSYNC.RECONVERGENT B1 ;  /* 0x0000000000017941 */ /* 0x000fea0003800200 */
.L_x_3369:
[----:B-1----:R-:W-:-:S05]  /*2eb30*/  IMAD.WIDE R30, R6, 0x4, R8 ;  /* 0x00000004061e7825 */ /* 0x002fca00078e0208 */
[----:B------:R1:W-:Y:S01]  /*2eb40*/  ATOM.E.ADD.F32.FTZ.RN.STRONG.GPU P0, RZ, desc[UR8][R30.64], R17 ;  /* 0x800000111eff79a2 */ /* 0x0003e2000c10f308 */
[----:B------:R-:W-:Y:S04]  /*2eb50*/  BSSY.RECONVERGENT B1, `(.L_x_3375) ;  /* 0x0000015000017945 */ /* 0x000fe80003800200 */
[----:B-1----:R-:W-:Y:S05]  /*2eb60*/  @P0 BRA `(.L_x_3376) ;  /* 0x00000000004c0947 */ /* 0x002fea0003800000 */
[----:B------:R-:W1:Y:S02]  /*2eb70*/  QSPC.E.S P0, RZ, [R30] ;  /* 0x000000001eff73aa */ /* 0x000e640000000500 */
[----:B-1----:R-:W-:Y:S05]  /*2eb80*/  @!P0 BRA `(.L_x_3377) ;  /* 0x0000000000188947 */ /* 0x002fea0003800000 */
[----:B------:R-:W-:-:S07]  /*2eb90*/  MOV R11, R30 ;  /* 0x0000001e000b7202 */ /* 0x000fce0000000f00 */
.L_x_3378:
[----:B------:R-:W1:Y:S02]  /*2eba0*/  LDS R30, [R11] ;  /* 0x000000000b1e7984 */ /* 0x000e640000000800 */
[----:B-1----:R-:W-:-:S05]  /*2ebb0*/  FADD R31, R17, R30 ;  /* 0x0000001e111f7221 */ /* 0x002fca0000000000 */
[----:B------:R-:W1:Y:S02]  /*2ebc0*/  ATOMS.CAST.SPIN P0, [R11], R30, R31 ;  /* 0x0000001e0b00758d */ /* 0x000e64000180001f */
[----:B-1----:R-:W-:Y:S05]  /*2ebd0*/  @!P0 BRA `(.L_x_3378) ;  /* 0xfffffffc00f08947 */ /* 0x002fea000383ffff */
[----:B------:R-:W-:Y:S05]  /*2ebe0*/  BRA `(.L_x_3376) ;  /* 0x00000000002c7947 */ /* 0x000fea0003800000 */
.L_x_3377:
[----:B------:R-:W1:Y:S02]  /*2ebf0*/  QSPC.E.D P0, RZ, [R30] ;  /* 0x000000001eff73aa */ /* 0x000e640000000700 */
[----:B-1----:R-:W-:Y:S05]  /*2ec00*/  @!P0 BRA `(.L_x_3379) ;  /* 0x0000000000188947 */ /* 0x002fea0003800000 */
.L_x_3380:
[----:B------:R-:W2:Y:S02]  /*2ec10*/  LD.E R32, [R30] ;  /* 0x000000001e207980 */ /* 0x000ea40000100900 */
[----:B--2---:R-:W-:-:S06]  /*2ec20*/  FADD R33, R17, R32 ;  /* 0x0000002011217221 */ /* 0x004fcc0000000000 */
[----:B------:R-:W2:Y:S02]  /*2ec30*/  ATOM.E.CAST.SPIN PT, R33, [R30], R32, R33 ;  /* 0x000000201e21738b */ /* 0x000ea400019e0121 */
[----:B--2---:R-:W-:-:S13]  /*2ec40*/  ISETP.EQ.U32.AND P0, PT, R33, 0x1, PT ;  /* 0x000000012100780c */ /* 0x004fda0003f02070 */
[----:B------:R-:W-:Y:S05]  /*2ec50*/  @!P0 BRA `(.L_x_3380) ;  /* 0xfffffffc00ec8947 */ /* 0x000fea000383ffff */
[----:B------:R-:W-:Y:S05]  /*2ec60*/  BRA `(.L_x_3376) ;  /* 0x00000000000c7947 */ /* 0x000fea0003800000 */
.L_x_3379:
[----:B------:R-:W2:Y:S02]  /*2ec70*/  LD.E R14, desc[UR8][R30.64] ;  /* 0x000000081e0e7980 */ /* 0x000ea4000c101900 */
[----:B--2---:R-:W-:-:S05]  /*2ec80*/  FADD R11, R17, R14 ;  /* 0x0000000e110b7221 */ /* 0x004fca0000000000 */
[----:B------:R1:W-:Y:S02]  /*2ec90*/  ST.E desc[UR8][R30.64], R11 ;  /* 0x0000000b1e007985 */ /* 0x0003e4000c101908 */
.L_x_3376:
[----:B------:R-:W-:Y:S05]  /*2eca0*/  BSYNC.RECONVERGENT B1 ;  /* 0x0000000000017941 */ /* 0x000fea0003800200 */
.L_x_3375:
        /* <DEDUP_REMOVED lines=9> */
.L_x_3384:
[----:B------:R-:W1:Y:S02]  /*2ed40*/  LDS R30, [R11] ;  /* 0x000000000b1e7984 */ /* 0x000e640000000800 */
[----:B-1----:R-:W-:-:S05]  /*2ed50*/  FADD R31, R35, R30 ;  /* 0x0000001e231f7221 */ /* 0x002fca0000000000 */
[----:B------:R-:W1:Y:S02]  /*2ed60*/  ATOMS.CAST.SPIN P0, [R11], R30, R31 ;  /* 0x0000001e0b00758d */ /* 0x000e64000180001f */
[----:B-1----:R-:W-:Y:S05]  /*2ed70*/  @!P0 BRA `(.L_x_3384) ;  /* 0xfffffffc00f08947 */ /* 0x002fea000383ffff */
[----:B------:R-:W-:Y:S05]  /*2ed80*/  BRA `(.L_x_3382) ;  /* 0x00000000002c7947 */ /* 0x000fea0003800000 */
.L_x_3383:
[----:B------:R-:W1:Y:S02]  /*2ed90*/  QSPC.E.D P0, RZ, [R30] ;  /* 0x000000001eff73aa */ /* 0x000e640000000700 */
[----:B-1----:R-:W-:Y:S05]  /*2eda0*/  @!P0 BRA `(.L_x_3385) ;  /* 0x0000000000188947 */ /* 0x002fea0003800000 */
.L_x_3386:
[----:B------:R-:W2:Y:S02]  /*2edb0*/  LD.E R32, [R30] ;  /* 0x000000001e207980 */ /* 0x000ea40000100900 */
[----:B--2---:R-:W-:-:S06]  /*2edc0*/  FADD R33, R35, R32 ;  /* 0x0000002023217221 */ /* 0x004fcc0000000000 */
[----:B------:R-:W2:Y:S02]  /*2edd0*/  ATOM.E.CAST.SPIN PT, R33, [R30], R32, R33 ;  /* 0x000000201e21738b */ /* 0x000ea400019e0121 */
[----:B--2---:R-:W-:-:S13]  /*2ede0*/  ISETP.EQ.U32.AND P0, PT, R33, 0x1, PT ;  /* 0x000000012100780c */ /* 0x004fda0003f02070 */
[----:B------:R-:W-:Y:S05]  /*2edf0*/  @!P0 BRA `(.L_x_3386) ;  /* 0xfffffffc00ec8947 */ /* 0x000fea000383ffff */
[----:B------:R-:W-:Y:S05]  /*2ee00*/  BRA `(.L_x_3382) ;  /* 0x00000000000c7947 */ /* 0x000fea0003800000 */
.L_x_3385:
[----:B------:R-:W2:Y:S02]  /*2ee10*/  LD.E R11, desc[UR8][R30.64] ;  /* 0x000000081e0b7980 */ /* 0x000ea4000c101900 */
[----:B--2---:R-:W-:-:S05]  /*2ee20*/  FADD R11, R35, R11 ;  /* 0x0000000b230b7221 */ /* 0x004fca0000000000 */
[----:B------:R1:W-:Y:S02]  /*2ee30*/  ST.E desc[UR8][R30.64], R11 ;  /* 0x0000000b1e007985 */ /* 0x0003e4000c101908 */
.L_x_3382:
[----:B------:R-:W-:Y:S05]  /*2ee40*/  BSYNC.RECONVERGENT B1 ;  /* 0x0000000000017941 */ /* 0x000fea0003800200 */
.L_x_3381:
[----:B-1----:R-:W-:-:S05]  /*2ee50*/  IMAD.WIDE R30, R5, 0x4, R8 ;  /* 0x00000004051e7825 */ /* 0x002fca00078e0208 */
[----:B------:R1:W-:Y:S01]  /*2ee60*/  ATOM.E.ADD.F32.FTZ.RN.STRONG.GPU P0, RZ, desc[UR8][R30.64], R17 ;  /* 0x800000111eff79a2 */ /* 0x0003e2000c10f308 */
[----:B------:R-:W-:Y:S04]  /*2ee70*/  BSSY.RECONVERGENT B1, `(.L_x_3387) ;  /* 0x0000015000017945 */ /* 0x000fe80003800200 */
[----:B-1----:R-:W-:Y:S05]  /*2ee80*/  @P0 BRA `(.L_x_3388) ;  /* 0x00000000004c0947 */ /* 0x002fea0003800000 */
[----:B------:R-:W1:Y:S02]  /*2ee90*/  QSPC.E.S P0, RZ, [R30] ;  /* 0x000000001eff73aa */ /* 0x000e640000000500 */
[----:B-1----:R-:W-:Y:S05]  /*2eea0*/  @!P0 BRA `(.L_x_3389) ;  /* 0x0000000000188947 */ /* 0x002fea0003800000 */
[----:B------:R-:W-:-:S07]  /*2eeb0*/  MOV R11, R30 ;  /* 0x0000001e000b7202 */ /* 0x000fce0000000f00 */
.L_x_3390:
[----:B------:R-:W1:Y:S02]  /*2eec0*/  LDS R30, [R11] ;  /* 0x000000000b1e7984 */ /* 0x000e640000000800 */
[----:B-1----:R-:W-:-:S05]  /*2eed0*/  FADD R31, R17, R30 ;  /* 0x0000001e111f7221 */ /* 0x002fca0000000000 */
[----:B------:R-:W1:Y:S02]  /*2eee0*/  ATOMS.CAST.SPIN P0, [R11], R30, R31 ;  /* 0x0000001e0b00758d */ /* 0x000e64000180001f */
[----:B-1----:R-:W-:Y:S05]  /*2eef0*/  @!P0 BRA `(.L_x_3390) ;  /* 0xfffffffc00f08947 */ /* 0x002fea000383ffff */
[----:B------:R-:W-:Y:S05]  /*2ef00*/  BRA `(.L_x_3388) ;  /* 0x00000000002c7947 */ /* 0x000fea0003800000 */
.L_x_3389:
[----:B------:R-:W1:Y:S02]  /*2ef10*/  QSPC.E.D P0, RZ, [R30] ;  /* 0x000000001eff73aa */ /* 0x000e640000000700 */
[----:B-1----:R-:W-:Y:S05]  /*2ef20*/  @!P0 BRA `(.L_x_3391) ;  /* 0x0000000000188947 */ /* 0x002fea0003800000 */
.L_x_3392:
[----:B------:R-:W2:Y:S02]  /*2ef30*/  LD.E R32, [R30] ;  /* 0x000000001e207980 */ /* 0x000ea40000100900 */
[----:B--2---:R-:W-:-:S06]  /*2ef40*/  FADD R33, R17, R32 ;  /* 0x0000002011217221 */ /* 0x004fcc0000000000 */
[----:B------:R-:W2:Y:S02]  /*2ef50*/  ATOM.E.CAST.SPIN PT, R33, [R30], R32, R33 ;  /* 0x000000201e21738b */ /* 0x000ea400019e0121 */
[----:B--2---:R-:W-:-:S13]  /*2ef60*/  ISETP.EQ.U32.AND P0, PT, R33, 0x1, PT ;  /* 0x000000012100780c */ /* 0x004fda0003f02070 */
[----:B------:R-:W-:Y:S05]  /*2ef70*/  @!P0 BRA `(.L_x_3392) ;  /* 0xfffffffc00ec8947 */ /* 0x000fea000383ffff */
[----:B------:R-:W-:Y:S05]  /*2ef80*/  BRA `(.L_x_3388) ;  /* 0x00000000000c7947 */ /* 0x000fea0003800000 */
.L_x_3391:
[----:B------:R-:W2:Y:S02]  /*2ef90*/  LD.E R14, desc[UR8][R30.64] ;  /* 0x000000081e0e7980 */ /* 0x000ea4000c101900 */
[----:B--2---:R-:W-:-:S05]  /*2efa0*/  FADD R11, R17, R14 ;  /* 0x0000000e110b7221 */ /* 0x004fca0000000000 */
[----:B------:R1:W-:Y:S02]  /*2efb0*/  ST.E desc[UR8][R30.64], R11 ;  /* 0x0000000b1e007985 */ /* 0x0003e4000c101908 */
.L_x_3388:
[----:B------:R-:W-:Y:S05]  /*2efc0*/  BSYNC.RECONVERGENT B1 ;  /* 0x0000000000017941 */ /* 0x000fea0003800200 */
.L_x_3387:
        /* <DEDUP_REMOVED lines=10> */
.L_x_3396:
[----:B------:R-:W1:Y:S02]  /*2f070*/  LDS R28, [R11] ;  /* 0x000000000b1c7984 */ /* 0x000e640000000800 */
[----:B-1----:R-:W-:-:S05]  /*2f080*/  FADD R29, R33, R28 ;  /* 0x0000001c211d7221 */ /* 0x002fca0000000000 */
[----:B------:R-:W1:Y:S02]  /*2f090*/  ATOMS.CAST.SPIN P0, [R11], R28, R29 ;  /* 0x0000001c0b00758d */ /* 0x000e64000180001d */
[----:B-1----:R-:W-:Y:S05]  /*2f0a0*/  @!P0 BRA `(.L_x_3396) ;  /* 0xfffffffc00f08947 */ /* 0x002fea000383ffff */
[----:B------:R-:W-:Y:S05]  /*2f0b0*/  BRA `(.L_x_3394) ;  /* 0x00000000002c7947 */ /* 0x000fea0003800000 */
.L_x_3395:
[----:B------:R-:W1:Y:S02]  /*2f0c0*/  QSPC.E.D P0, RZ, [R28] ;  /* 0x000000001cff73aa */ /* 0x000e640000000700 */
[----:B-1----:R-:W-:Y:S05]  /*2f0d0*/  @!P0 BRA `(.L_x_3397) ;  /* 0x0000000000188947 */ /* 0x002fea0003800000 */
.L_x_3398:
[----:B------:R-:W2:Y:S02]  /*2f0e0*/  LD.E R30, [R28] ;  /* 0x000000001c1e7980 */ /* 0x000ea40000100900 */
[----:B--2---:R-:W-:-:S06]  /*2f0f0*/  FADD R31, R33, R30 ;  /* 0x0000001e211f7221 */ /* 0x004fcc0000000000 */
[----:B------:R-:W2:Y:S02]  /*2f100*/  ATOM.E.CAST.SPIN PT, R31, [R28], R30, R31 ;  /* 0x0000001e1c1f738b */ /* 0x000ea400019e011f */
[----:B--2---:R-:W-:-:S13]  /*2f110*/  ISETP.EQ.U32.AND P0, PT, R31, 0x1, PT ;  /* 0x000000011f00780c */ /* 0x004fda0003f02070 */
[----:B------:R-:W-:Y:S05]  /*2f120*/  @!P0 BRA `(.L_x_3398) ;  /* 0xfffffffc00ec8947 */ /* 0x000fea000383ffff */
[----:B------:R-:W-:Y:S05]  /*2f130*/  BRA `(.L_x_3394) ;  /* 0x00000000000c7947 */ /* 0x000fea0003800000 */
.L_x_3397:
[----:B------:R-:W2:Y:S02]  /*2f140*/  LD.E R11, desc[UR8][R28.64] ;  /* 0x000000081c0b7980 */ /* 0x000ea4000c101900 */
[----:B--2---:R-:W-:-:S05]  /*2f150*/  FADD R11, R33, R11 ;  /* 0x0000000b210b7221 */ /* 0x004fca0000000000 */
[----:B------:R1:W-:Y:S02]  /*2f160*/  ST.E desc[UR8][R28.64], R11 ;  /* 0x0000000b1c007985 */ /* 0x0003e4000c101908 */
.L_x_3394:
[----:B------:R-:W-:Y:S05]  /*2f170*/  BSYNC.RECONVERGENT B1 ;  /* 0x0000000000017941 */ /* 0x000fea0003800200 */
.L_x_3393:
        /* <DEDUP_REMOVED lines=8> */
.L_x_3402:
[----:B------:R-:W1:Y:S02]  /*2f200*/  LDS R8, [R11] ;  /* 0x000000000b087984 */ /* 0x000e640000000800 */
[----:B-1----:R-:W-:-:S05]  /*2f210*/  FADD R9, R17, R8 ;  /* 0x0000000811097221 */ /* 0x002fca0000000000 */
[----:B------:R-:W1:Y:S02]  /*2f220*/  ATOMS.CAST.SPIN P0, [R11], R8, R9 ;  /* 0x000000080b00758d */ /* 0x000e640001800009 */
[----:B-1----:R-:W-:Y:S05]  /*2f230*/  @!P0 BRA `(.L_x_3402) ;  /* 0xfffffffc00f08947 */ /* 0x002fea000383ffff */
[----:B------:R-:W-:Y:S05]  /*2f240*/  BRA `(.L_x_3400) ;  /* 0x00000000002c7947 */ /* 0x000fea0003800000 */
.L_x_3401:
[----:B------:R-:W1:Y:S02]  /*2f250*/  QSPC.E.D P0, RZ, [R8] ;  /* 0x0000000008ff73aa */ /* 0x000e640000000700 */
[----:B-1----:R-:W-:Y:S05]  /*2f260*/  @!P0 BRA `(.L_x_3403) ;  /* 0x0000000000188947 */ /* 0x002fea0003800000 */
.L_x_3404:
[----:B------:R-:W2:Y:S02]  /*2f270*/  LD.E R28, [R8] ;  /* 0x00000000081c7980 */ /* 0x000ea40000100900 */
[----:B--2---:R-:W-:-:S06]  /*2f280*/  FADD R29, R17, R28 ;  /* 0x0000001c111d7221 */ /* 0x004fcc0000000000 */
[----:B------:R-:W2:Y:S02]  /*2f290*/  ATOM.E.CAST.SPIN PT, R29, [R8], R28, R29 ;  /* 0x0000001c081d738b */ /* 0x000ea400019e011d */
[----:B--2---:R-:W-:-:S13]  /*2f2a0*/  ISETP.EQ.U32.AND P0, PT, R29, 0x1, PT ;  /* 0x000000011d00780c */ /* 0x004fda0003f02070 */
[----:B------:R-:W-:Y:S05]  /*2f2b0*/  @!P0 BRA `(.L_x_3404) ;  /* 0xfffffffc00ec8947 */ /* 0x000fea000383ffff */
[----:B------:R-:W-:Y:S05]  /*2f2c0*/  BRA `(.L_x_3400) ;  /* 0x00000000000c7947 */ /* 0x000fea0003800000 */
.L_x_3403:
[----:B------:R-:W2:Y:S02]  /*2f2d0*/  LD.E R14, desc[UR8][R8.64] ;  /* 0x00000008080e7980 */ /* 0x000ea4000c101900 */
[----:B--2---:R-:W-:-:S05]  /*2f2e0*/  FADD R11, R17, R14 ;  /* 0x0000000e110b7221 */ /* 0x004fca0000000000 */
[----:B------:R1:W-:Y:S02]  /*2f2f0*/  ST.E desc[UR8][R8.64], R11 ;  /* 0x0000000b08007985 */ /* 0x0003e4000c101908 */
.L_x_3400:
[----:B------:R-:W-:Y:S05]  /*2f300*/  BSYNC.RECONVERGENT B1 ;  /* 0x0000000000017941 */ /* 0x000fea0003800200 */
.L_x_3399:
[----:B------:R-:W-:-:S03]  /*2f310*/  UMOV UR4, 0xffffffff ;  /* 0xffffffff00047882 */ /* 0x000fc60000000000 */
[----:B------:R-:W-:Y:S05]  /*2f320*/  BRA.DIV UR4, `(.L_x_3405) ;  /* 0x0000038204c87947 */ /* 0x000fea000b800000 */
[----:B-1----:R-:W2:Y:S04]  /*2f330*/  LDL R9, [R1+0xc8] ;  /* 0x0000c80001097983 */ /* 0x002ea80000100800 */
[----:B------:R1:W3:Y:S04]  /*2f340*/  SHFL.IDX PT, R24, R47, 0x5, 0x181f ;  /* 0x00b81f002f187f89 */ /* 0x0002e800000e0000 */
[----:B--23--:R1:W2:Y:S02]  /*2f350*/  SHFL.IDX PT, R8, R9, 0x5, 0x181f ;  /* 0x00b81f0009087f89 */ /* 0x00c2a400000e0000 */
.L_x_4759:
        /* <DEDUP_REMOVED lines=18> */
.L_x_3409:
[----:B------:R-:W1:Y:S02]  /*2f480*/  LDS R8, [R16] ;  /* 0x0000000010087984 */ /* 0x000e640000000800 */
[----:B-1----:R-:W-:-:S05]  /*2f490*/  FADD R9, R31, R8 ;  /* 0x000000081f097221 */ /* 0x002fca0000000000 */
[----:B------:R-:W1:Y:S02]  /*2f4a0*/  ATOMS.CAST.SPIN P0, [R16], R8, R9 ;  /* 0x000000081000758d */ /* 0x000e640001800009 */
[----:B-1----:R-:W-:Y:S05]  /*2f4b0*/  @!P0 BRA `(.L_x_3409) ;  /* 0xfffffffc00f08947 */ /* 0x002fea000383ffff */
[----:B------:R-:W-:Y:S05]  /*2f4c0*/  BRA `(.L_x_3407) ;  /* 0x00000000002c7947 */ /* 0x000fea0003800000 */
.L_x_3408:
[----:B------:R-:W1:Y:S02]  /*2f4d0*/  QSPC.E.D P0, RZ, [R28] ;  /* 0x000000001cff73aa */ /* 0x000e640000000700 */
[----:B-1----:R-:W-:Y:S05]  /*2f4e0*/  @!P0 BRA `(.L_x_3410) ;  /* 0x0000000000188947 */ /* 0x002fea0003800000 */
.L_x_3411:
[----:B------:R-:W2:Y:S02]  /*2f4f0*/  LD.E R8, [R28] ;  /* 0x000000001c087980 */ /* 0x000ea40000100900 */
[----:B--2---:R-:W-:-:S06]  /*2f500*/  FADD R9, R31, R8 ;  /* 0x000000081f097221 */ /* 0x004fcc0000000000 */
[----:B------:R-:W2:Y:S02]  /*2f510*/  ATOM.E.CAST.SPIN PT, R9, [R28], R8, R9 ;  /* 0x000000081c09738b */ /* 0x000ea400019e0109 */
[----:B--2---:R-:W-:-:S13]  /*2f520*/  ISETP.EQ.U32.AND P0, PT, R9, 0x1, PT ;  /* 0x000000010900780c */ /* 0x004fda0003f02070 */
[----:B------:R-:W-:Y:S05]  /*2f530*/  @!P0 BRA `(.L_x_3411) ;  /* 0xfffffffc00ec8947 */ /* 0x000fea000383ffff */
[----:B------:R-:W-:Y:S05]  /*2f540*/  BRA `(.L_x_3407) ;  /* 0x00000000000c7947 */ /* 0x000fea0003800000 */
.L_x_3410:
[----:B------:R-:W2:Y:S02]  /*2f550*/  LD.E R8, desc[UR8][R28.64] ;  /* 0x000000081c087980 */ /* 0x000ea4000c101900 */
[----:B--2---:R-:W-:-:S05]  /*2f560*/  FADD R9, R31, R8 ;  /* 0x000000081f097221 */ /* 0x004fca0000000000 */
[----:B------:R1:W-:Y:S02]  /*2f570*/  ST.E desc[UR8][R28.64], R9 ;  /* 0x000000091c007985 */ /* 0x0003e4000c101908 */
.L_x_3407:
[----:B------:R-:W-:Y:S05]  /*2f580*/  BSYNC.RECONVERGENT B1 ;  /* 0x0000000000017941 */ /* 0x000fea0003800200 */
.L_x_3406:
        /* <DEDUP_REMOVED lines=9> */
.L_x_3415:
[----:B------:R-:W1:Y:S02]  /*2f620*/  LDS R30, [R11] ;  /* 0x000000000b1e7984 */ /* 0x000e640000000800 */
[----:B-1----:R-:W-:-:S05]  /*2f630*/  FADD R31, R17, R30 ;  /* 0x0000001e111f7221 */ /* 0x002fca0000000000 */
[----:B------:R-:W1:Y:S02]  /*2f640*/  ATOMS.CAST.SPIN P0, [R11], R30, R31 ;  /* 0x0000001e0b00758d */ /* 0x000e64000180001f */
[----:B-1----:R-:W-:Y:S05]  /*2f650*/  @!P0 BRA `(.L_x_3415) ;  /* 0xfffffffc00f08947 */ /* 0x002fea000383ffff */
[----:B------:R-:W-:Y:S05]  /*2f660*/  BRA `(.L_x_3413) ;  /* 0x00000000002c7947 */ /* 0x000fea0003800000 */
.L_x_3414:
[----:B------:R-:W1:Y:S02]  /*2f670*/  QSPC.E.D P0, RZ, [R8] ;  /* 0x0000000008ff73aa */ /* 0x000e640000000700 */
[----:B-1----:R-:W-:Y:S05]  /*2f680*/  @!P0 BRA `(.L_x_3416) ;  /* 0x0000000000188947 */ /* 0x002fea0003800000 */
.L_x_3417:
[----:B------:R-:W2:Y:S02]  /*2f690*/  LD.E R30, [R8] ;  /* 0x00000000081e7980 */ /* 0x000ea40000100900 */
[----:B--2---:R-:W-:-:S06]  /*2f6a0*/  FADD R31, R17, R30 ;  /* 0x0000001e111f7221 */ /* 0x004fcc0000000000 */
[----:B------:R-:W2:Y:S02]  /*2f6b0*/  ATOM.E.CAST.SPIN PT, R31, [R8], R30, R31 ;  /* 0x0000001e081f738b */ /* 0x000ea400019e011f */
[----:B--2---:R-:W-:-:S13]  /*2f6c0*/  ISETP.EQ.U32.AND P0, PT, R31, 0x1, PT ;  /* 0x000000011f00780c */ /* 0x004fda0003f02070 */
[----:B------:R-:W-:Y:S05]  /*2f6d0*/  @!P0 BRA `(.L_x_3417) ;  /* 0xfffffffc00ec8947 */ /* 0x000fea000383ffff */
[----:B------:R-:W-:Y:S05]  /*2f6e0*/  BRA `(.L_x_3413) ;  /* 0x00000000000c7947 */ /* 0x000fea0003800000 */
.L_x_3416:
[----:B------:R-:W2:Y:S02]  /*2f6f0*/  LD.E R14, desc[UR8][R8.64] ;  /* 0x00000008080e7980 */ /* 0x000ea4000c101900 */
[----:B--2---:R-:W-:-:S05]  /*2f700*/  FADD R11, R17, R14 ;  /* 0x0000000e110b7221 */ /* 0x004fca0000000000 */
[----:B------:R1:W-:Y:S02]  /*2f710*/  ST.E desc[UR8][R8.64], R11 ;  /* 0x0000000b08007985 */ /* 0x0003e4000c101908 */
.L_x_3413:
[----:B------:R-:W-:Y:S05]  /*2f720*/  BSYNC.RECONVERGENT B1 ;  /* 0x0000000000017941 */ /* 0x000fea0003800200 */
.L_x_3412:
        /* <DEDUP_REMOVED lines=10> */
.L_x_3421:
[----:B------:R-:W1:Y:S02]  /*2f7d0*/  LDS R30, [R11] ;  /* 0x000000000b1e7984 */ /* 0x000e640000000800 */
[----:B-1----:R-:W-:-:S05]  /*2f7e0*/  FADD R31, R35, R30 ;  /* 0x0000001e231f7221 */ /* 0x002fca0000000000 */
[----:B------:R-:W1:Y:S02]  /*2f7f0*/  ATOMS.CAST.SPIN P0, [R11], R30, R31 ;  /* 0x0000001e0b00758d */ /* 0x000e64000180001f */
[----:B-1----:R-:W-:Y:S05]  /*2f800*/  @!P0 BRA `(.L_x_3421) ;  /* 0xfffffffc00f08947 */ /* 0x002fea000383ffff */
[----:B------:R-:W-:Y:S05]  /*2f810*/  BRA `(.L_x_3419) ;  /* 0x00000000002c7947 */ /* 0x000fea0003800000 */
.L_x_3420:
[----:B------:R-:W1:Y:S02]  /*2f820*/  QSPC.E.D P0, RZ, [R30] ;  /* 0x000000001eff73aa */ /* 0x000e640000000700 */
[----:B-1----:R-:W-:Y:S05]  /*2f830*/  @!P0 BRA `(.L_x_3422) ;  /* 0x0000000000188947 */ /* 0x002fea0003800000 */
.L_x_3423:
[----:B------:R-:W2:Y:S02]  /*2f840*/  LD.E R32, [R30] ;  /* 0x000000001e207980 */ /* 0x000ea40000100900 */
[----:B--2---:R-:W-:-:S06]  /*2f850*/  FADD R33, R35, R32 ;  /* 0x0000002023217221 */ /* 0x004fcc0000000000 */
[----:B------:R-:W2:Y:S02]  /*2f860*/  ATOM.E.CAST.SPIN PT, R33, [R30], R32, R33 ;  /* 0x000000201e21738b */ /* 0x000ea400019e0121 */
[----:B--2---:R-:W-:-:S13]  /*2f870*/  ISETP.EQ.U32.AND P0, PT, R33, 0x1, PT ;  /* 0x000000012100780c */ /* 0x004fda0003f02070 */
[----:B------:R-:W-:Y:S05]  /*2f880*/  @!P0 BRA `(.L_x_3423) ;  /* 0xfffffffc00ec8947 */ /* 0x000fea000383ffff */
[----:B------:R-:W-:Y:S05]  /*2f890*/  BRA `(.L_x_3419) ;  /* 0x00000000000c7947 */ /* 0x000fea0003800000 */
.L_x_3422:
[----:B------:R-:W2:Y:S02]  /*2f8a0*/  LD.E R11, desc[UR8][R30.64] ;  /* 0x000000081e0b7980 */ /* 0x000ea4000c101900 */
[----:B--2---:R-:W-:-:S05]  /*2f8b0*/  FADD R11, R35, R11 ;  /* 0x0000000b230b7221 */ /* 0x004fca0000000000 */
[----:B------:R1:W-:Y:S02]  /*2f8c0*/  ST.E desc[UR8][R30.64], R11 ;  /* 0x0000000b1e007985 */ /* 0x0003e4000c101908 */
.L_x_3419:
[----:B------:R-:W-:Y:S05]  /*2f8d0*/  BSYNC.RECONVERGENT B1 ;  /* 0x0000000000017941 */ /* 0x000fea0003800200 */
.L_x_3418:
[----:B-1----:R-:W-:-:S05]  /*2f8e0*/  IMAD.WIDE R30, R19, 0x4, R8 ;  /* 0x00000004131e7825 */ /* 0x002fca00078e0208 */
[----:B------:R1:W-:Y:S01]  /*2f8f0*/  ATOM.E.ADD.F32.FTZ.RN.STRONG.GPU P0, RZ, desc[UR8][R30.64], R17 ;  /* 0x800000111eff79a2 */ /* 0x0003e2000c10f308 */
[----:B------:R-:W-:Y:S04]  /*2f900*/  BSSY.RECONVERGENT B1, `(.L_x_3424) ;  /* 0x0000015000017945 */ /* 0x000fe80003800200 */
[----:B-1----:R-:W-:Y:S05]  /*2f910*/  @P0 BRA `(.L_x_3425) ;  /* 0x00000000004c0947 */ /* 0x002fea0003800000 */
[----:B------:R-:W1:Y:S02]  /*2f920*/  QSPC.E.S P0, RZ, [R30] ;  /* 0x000000001eff73aa */ /* 0x000e640000000500 */
[----:B-1----:R-:W-:Y:S05]  /*2f930*/  @!P0 BRA `(.L_x_3426) ;  /* 0x0000000000188947 */ /* 0x002fea0003800000 */
[----:B------:R-:W-:-:S07]  /*2f940*/  MOV R11, R30 ;  /* 0x0000001e000b7202 */ /* 0x000fce0000000f00 */
.L_x_3427:
[----:B------:R-:W1:Y:S02]  /*2f950*/  LDS R30, [R11] ;  /* 0x000000000b1e7984 */ /* 0x000e640000000800 */
[----:B-1----:R-:W-:-:S05]  /*2f960*/  FADD R31, R17, R30 ;  /* 0x0000001e111f7221 */ /* 0x002fca0000000000 */
[----:B------:R-:W1:Y:S02]  /*2f970*/  ATOMS.CAST.SPIN P0, [R11], R30, R31 ;  /* 0x0000001e0b00758d */ /* 0x000e64000180001f */
[----:B-1----:R-:W-:Y:S05]  /*2f980*/  @!P0 BRA `(.L_x_3427) ;  /* 0xfffffffc00f08947 */ /* 0x002fea000383ffff */
[----:B------:R-:W-:Y:S05]  /*2f990*/  BRA `(.L_x_3425) ;  /* 0x00000000002c7947 */ /* 0x000fea0003800000 */
.L_x_3426:
[----:B------:R-:W1:Y:S02]  /*2f9a0*/  QSPC.E.D P0, RZ, [R30] ;  /* 0x000000001eff73aa */ /* 0x000e640000000700 */
[----:B-1----:R-:W-:Y:S05]  /*2f9b0*/  @!P0 BRA `(.L_x_3428) ;  /* 0x0000000000188947 */ /* 0x002fea0003800000 */
.L_x_3429:
[----:B------:R-:W2:Y:S02]  /*2f9c0*/  LD.E R32, [R30] ;  /* 0x000000001e207980 */ /* 0x000ea40000100900 */
[----:B--2---:R-:W-:-:S06]  /*2f9d0*/  FADD R33, R17, R32 ;  /* 0x0000002011217221 */ /* 0x004fcc0000000000 */
[----:B------:R-:W2:Y:S02]  /*2f9e0*/  ATOM.E.CAST.SPIN PT, R33, [R30], R32, R33 ;  /* 0x000000201e21738b */ /* 0x000ea400019e0121 */
[----:B--2---:R-:W-:-:S13]  /*2f9f0*/  ISETP.EQ.U32.AND P0, PT, R33, 0x1, PT ;  /* 0x000000012100780c */ /* 0x004fda0003f02070 */
[----:B------:R-:W-:Y:S05]  /*2fa00*/  @!P0 BRA `(.L_x_3429) ;  /* 0xfffffffc00ec8947 */ /* 0x000fea000383ffff */
[----:B------:R-:W-:Y:S05]  /*2fa10*/  BRA `(.L_x_3425) ;  /* 0x00000000000c7947 */ /* 0x000fea0003800000 */
.L_x_3428:
[----:B------:R-:W2:Y:S02]  /*2fa20*/  LD.E R14, desc[UR8][R30.64] ;  /* 0x000000081e0e7980 */ /* 0x000ea4000c101900 */
[----:B--2---:R-:W-:-:S05]  /*2fa30*/  FADD R11, R17, R14 ;  /* 0x0000000e110b7221 */ /* 0x004fca0000000000 */
[----:B------:R1:W-:Y:S02]  /*2fa40*/  ST.E desc[UR8][R30.64], R11 ;  /* 0x0000000b1e007985 */ /* 0x0003e4000c101908 */
.L_x_3425:
[----:B------:R-:W-:Y:S05]  /*2fa50*/  BSYNC.RECONVERGENT B1 ;  /* 0x0000000000017941 */ /* 0x000fea0003800200 */
.L_x_3424:
        /* <DEDUP_REMOVED lines=10> */
.L_x_3433:
[----:B------:R-:W1:Y:S02]  /*2fb00*/  LDS R30, [R11] ;  /* 0x000000000b1e7984 */ /* 0x000e640000000800 */
[----:B-1----:R-:W-:-:S05]  /*2fb10*/  FADD R31, R35, R30 ;  /* 0x0000001e231f7221 */ /* 0x002fca0000000000 */
[----:B------:R-:W1:Y:S02]  /*2fb20*/  ATOMS.CAST.SPIN P0, [R11], R30, R31 ;  /* 0x0000001e0b00758d */ /* 0x000e64000180001f */
[----:B-1----:R-:W-:Y:S05]  /*2fb30*/  @!P0 BRA `(.L_x_3433) ;  /* 0xfffffffc00f08947 */ /* 0x002fea000383ffff */
[----:B------:R-:W-:Y:S05]  /*2fb40*/  BRA `(.L_x_3431) ;  /* 0x00000000002c7947 */ /* 0x000fea0003800000 */
.L_x_3432:
[----:B------:R-:W1:Y:S02]  /*2fb50*/  QSPC.E.D P0, RZ, [R30] ;  /* 0x000000001eff73aa */ /* 0x000e640000000700 */
[----:B-1----:R-:W-:Y:S05]  /*2fb60*/  @!P0 BRA `(.L_x_3434) ;  /* 0x0000000000188947 */ /* 0x002fea0003800000 */
.L_x_3435:
[----:B------:R-:W2:Y:S02]  /*2fb70*/  LD.E R32, [R30] ;  /* 0x000000001e207980 */ /* 0x000ea40000100900 */
[----:B--2---:R-:W-:-:S06]  /*2fb80*/  FADD R33, R35, R32 ;  /* 0x0000002023217221 */ /* 0x004fcc0000000000 */
[----:B------:R-:W2:Y:S02]  /*2fb90*/  ATOM.E.CAST.SPIN PT, R33, [R30], R32, R33 ;  /* 0x000000201e21738b */ /* 0x000ea400019e0121 */
[----:B--2---:R-:W-:-:S13]  /*2fba0*/  ISETP.EQ.U32.AND P0, PT, R33, 0x1, PT ;  /* 0x000000012100780c */ /* 0x004fda0003f02070 */
[----:B------:R-:W-:Y:S05]  /*2fbb0*/  @!P0 BRA `(.L_x_3435) ;  /* 0xfffffffc00ec8947 */ /* 0x000fea000383ffff */
[----:B------:R-:W-:Y:S05]  /*2fbc0*/  BRA `(.L_x_3431) ;  /* 0x00000000000c7947 */ /* 0x000fea0003800000 */
.L_x_3434:
[----:B------:R-:W2:Y:S02]  /*2fbd0*/  LD.E R11, desc[UR8][R30.64] ;  /* 0x000000081e0b7980 */ /* 0x000ea4000c101900 */
[----:B--2---:R-:W-:-:S05]  /*2fbe0*/  FADD R11, R35, R11 ;  /* 0x0000000b230b7221 */ /* 0x004fca0000000000 */
[----:B------:R1:W-:Y:S02]  /*2fbf0*/  ST.E desc[UR8][R30.64], R11 ;  /* 0x0000000b1e007985 */ /* 0x0003e4000c101908 */
.L_x_3431:
[----:B------:R-:W-:Y:S05]  /*2fc00*/  BSYNC.RECONVERGENT B1 ;  /* 0x0000000000017941 */ /* 0x000fea0003800200 */
.L_x_3430:
[----:B-1----:R-:W-:-:S05]  /*2fc10*/  IMAD.WIDE R30, R7, 0x4, R8 ;  /* 0x00000004071e7825 */ /* 0x002fca00078e0208 */
[----:B------:R1:W-:Y:S01]  /*2fc20*/  ATOM.E.ADD.F32.FTZ.RN.STRONG.GPU P0, RZ, desc[UR8][R30.64], R17 ;  /* 0x800000111eff79a2 */ /* 0x0003e2000c10f308 */
[----:B------:R-:W-:Y:S04]  /*2fc30*/  BSSY.RECONVERGENT B1, `(.L_x_3436) ;  /* 0x0000015000017945 */ /* 0x000fe80003800200 */
[----:B-1----:R-:W-:Y:S05]  /*2fc40*/  @P0 BRA `(.L_x_3437) ;  /* 0x00000000004c0947 */ /* 0x002fea0003800000 */
[----:B------:R-:W1:Y:S02]  /*2fc50*/  QSPC.E.S P0, RZ, [R30] ;  /* 0x000000001eff73aa */ /* 0x000e640000000500 */
[----:B-1----:R-:W-:Y:S05]  /*2fc60*/  @!P0 BRA `(.L_x_3438) ;  /* 0x0000000000188947 */ /* 0x002fea0003800000 */
[----:B------:R-:W-:-:S07]  /*2fc70*/  MOV R11, R30 ;  /* 0x0000001e000b7202 */ /* 0x000fce0000000f00 */
.L_x_3439:
[----:B------:R-:W1:Y:S02]  /*2fc80*/  LDS R30, [R11] ;  /* 0x000000000b1e7984 */ /* 0x000e640000000800 */
[----:B-1----:R-:W-:-:S05]  /*2fc90*/  FADD R31, R17, R30 ;  /* 0x0000001e111f7221 */ /* 0x002fca0000000000 */
[----:B------:R-:W1:Y:S02]  /*2fca0*/  ATOMS.CAST.SPIN P0, [R11], R30, R31 ;  /* 0x0000001e0b00758d */ /* 0x000e64000180001f */
[----:B-1----:R-:W-:Y:S05]  /*2fcb0*/  @!P0 BRA `(.L_x_3439) ;  /* 0xfffffffc00f08947 */ /* 0x002fea000383ffff */
[----:B------:R-:W-:Y:S05]  /*2fcc0*/  BRA `(.L_x_3437) ;  /* 0x00000000002c7947 */ /* 0x000fea0003800000 */
.L_x_3438:
[----:B------:R-:W1:Y:S02]  /*2fcd0*/  QSPC.E.D P0, RZ, [R30] ;  /* 0x000000001eff73aa */ /* 0x000e640000000700 */
[----:B-1----:R-:W-:Y:S05]  /*2fce0*/  @!P0 BRA `(.L_x_3440) ;  /* 0x0000000000188947 */ /* 0x002fea0003800000 */
.L_x_3441:
[----:B------:R-:W2:Y:S02]  /*2fcf0*/  LD.E R32, [R30] ;  /* 0x000000001e207980 */ /* 0x000ea40000100900 */
[----:B--2---:R-:W-:-:S06]  /*2fd00*/  FADD R33, R17, R32 ;  /* 0x0000002011217221 */ /* 0x004fcc0000000000 */
[----:B------:R-:W2:Y:S02]  /*2fd10*/  ATOM.E.CAST.SPIN PT, R33, [R30], R32, R33 ;  /* 0x000000201e21738b */ /* 0x000ea400019e0121 */
[----:B--2---:R-:W-:-:S13]  /*2fd20*/  ISETP.EQ.U32.AND P0, PT, R33, 0x1, PT ;  /* 0x000000012100780c */ /* 0x004fda0003f02070 */
[----:B------:R-:W-:Y:S05]  /*2fd30*/  @!P0 BRA `(.L_x_3441) ;  /* 0xfffffffc00ec8947 */ /* 0x000fea000383ffff */
[----:B------:R-:W-:Y:S05]  /*2fd40*/  BRA `(.L_x_3437) ;  /* 0x00000000000c7947 */ /* 0x000fea0003800000 */
.L_x_3440:
[----:B------:R-:W2:Y:S02]  /*2fd50*/  LD.E R14, desc[UR8][R30.64] ;  /* 0x000000081e0e7980 */ /* 0x000ea4000c101900 */
[----:B--2---:R-:W-:-:S05]  /*2fd60*/  FADD R11, R17, R14 ;  /* 0x0000000e110b7221 */ /* 0x004fca0000000000 */
[----:B------:R1:W-:Y:S02]  /*2fd70*/  ST.E desc[UR8][R30.64], R11 ;  /* 0x0000000b1e007985 */ /* 0x0003e4000c101908 */
.L_x_3437:
[----:B------:R-:W-:Y:S05]  /*2fd80*/  BSYNC.RECONVERGENT B1 ;  /* 0x0000000000017941 */ /* 0x000fea0003800200 */
.L_x_3436:
        /* <DEDUP_REMOVED lines=10> */
.L_x_3445:
[----:B------:R-:W1:Y:S02]  /*2fe30*/  LDS R30, [R11] ;  /* 0x000000000b1e7984 */ /* 0x000e640000000800 */
[----:B-1----:R-:W-:-:S05]  /*2fe40*/  FADD R31, R35, R30 ;  /* 0x0000001e231f7221 */ /* 0x002fca0000000000 */
[----:B------:R-:W1:Y:S02]  /*2fe50*/  ATOMS.CAST.SPIN P0, [R11], R30, R31 ;  /* 0x0000001e0b00758d */ /* 0x000e64000180001f */
[----:B-1----:R-:W-:Y:S05]  /*2fe60*/  @!P0 BRA `(.L_x_3445) ;  /* 0xfffffffc00f08947 */ /* 0x002fea000383ffff */
[----:B------:R-:W-:Y:S05]  /*2fe70*/  BRA `(.L_x_3443) ;  /* 0x00000000002c7947 */ /* 0x000fea0003800000 */
.L_x_3444:
[----:B------:R-:W1:Y:S02]  /*2fe80*/  QSPC.E.D P0, RZ, [R30] ;  /* 0x000000001eff73aa */ /* 0x000e640000000700 */
[----:B-1----:R-:W-:Y:S05]  /*2fe90*/  @!P0 BRA `(.L_x_3446) ;  /* 0x0000000000188947 */ /* 0x002fea0003800000 */
.L_x_3447:
[----:B------:R-:W2:Y:S02]  /*2fea0*/  LD.E R32, [R30] ;  /* 0x000000001e207980 */ /* 0x000ea40000100900 */
[----:B--2---:R-:W-:-:S06]  /*2feb0*/  FADD R33, R35, R32 ;  /* 0x0000002023217221 */ /* 0x004fcc0000000000 */
[----:B------:R-:W2:Y:S02]  /*2fec0*/  ATOM.E.CAST.SPIN PT, R33, [R30], R32, R33 ;  /* 0x000000201e21738b */ /* 0x000ea400019e0121 */
[----:B--2---:R-:W-:-:S13]  /*2fed0*/  ISETP.EQ.U32.AND P0, PT, R33, 0x1, PT ;  /* 0x000000012100780c */ /* 0x004fda0003f02070 */
[----:B------:R-:W-:Y:S05]  /*2fee0*/  @!P0 BRA `(.L_x_3447) ;  /* 0xfffffffc00ec8947 */ /* 0x000fea000383ffff */
[----:B------:R-:W-:Y:S05]  /*2fef0*/  BRA `(.L_x_3443) ;  /* 0x00000000000c7947 */ /* 0x000fea0003800000 */
.L_x_3446:
[----:B------:R-:W2:Y:S02]  /*2ff00*/  LD.E R11, desc[UR8][R30.64] ;  /* 0x000000081e0b7980 */ /* 0x000ea4000c101900 */
[----:B--2---:R-:W-:-:S05]  /*2ff10*/  FADD R11, R35, R11 ;  /* 0x0000000b230b7221 */ /* 0x004fca0000000000 */
[----:B------:R1:W-:Y:S02]  /*2ff20*/  ST.E desc[UR8][R30.64], R11 ;  /* 0x0000000b1e007985 */ /* 0x0003e4000c101908 */
.L_x_3443:
[----:B------:R-:W-:Y:S05]  /*2ff30*/  BSYNC.RECONVERGENT B1 ;  /* 0x0000000000017941 */ /* 0x000fea0003800200 */
.L_x_3442:
[----:B-1----:R-:W-:-:S05]  /*2ff40*/  IMAD.WIDE R30, R4, 0x4, R8 ;  /* 0x00000004041e7825 */ /* 0x002fca00078e0208 */
[----:B------:R1:W-:Y:S01]  /*2ff50*/  ATOM.E.ADD.F32.FTZ.RN.STRONG.GPU P0, RZ, desc[UR8][R30.64], R17 ;  /* 0x800000111eff79a2 */ /* 0x0003e2000c10f308 */
[----:B------:R-:W-:Y:S04]  /*2ff60*/  BSSY.RECONVERGENT B1, `(.L_x_3448) ;  /* 0x0000015000017945 */ /* 0x000fe80003800200 */
[----:B-1----:R-:W-:Y:S05]  /*2ff70*/  @P0 BRA `(.L_x_3449) ;  /* 0x00000000004c0947 */ /* 0x002fea0003800000 */
[----:B------:R-:W1:Y:S02]  /*2ff80*/  QSPC.E.S P0, RZ, [R30] ;  /* 0x000000001eff73aa */ /* 0x000e640000000500 */
[----:B-1----:R-:W-:Y:S05]  /*2ff90*/  @!P0 BRA `(.L_x_3450) ;  /* 0x0000000000188947 */ /* 0x002fea0003800000 */
[----:B------:R-:W-:-:S07]  /*2ffa0*/  MOV R11, R30 ;  /* 0x0000001e000b7202 */ /* 0x000fce0000000f00 */
.L_x_3451:
[----:B------:R-:W1:Y:S02]  /*2ffb0*/  LDS R30, [R11] ;  /* 0x000000000b1e7984 */ /* 0x000e640000000800 */
[----:B-1----:R-:W-:-:S05]  /*2ffc0*/  FADD R31, R17, R30 ;  /* 0x0000001e111f7221 */ /* 0x002fca0000000000 */
[----:B------:R-:W1:Y:S02]  /*2ffd0*/  ATOMS.CAST.SPIN P0, [R11], R30, R31 ;  /* 0x0000001e0b00758d */ /* 0x000e64000180001f */
[----:B-1----:R-:W-:Y:S05]  /*2ffe0*/  @!P0 BRA `(.L_x_3451) ;  /* 0xfffffffc00f08947 */ /* 0x002fea000383ffff */
[----:B------:R-:W-:Y:S05]  /*2fff0*/  BRA `(.L_x_3449) ;  /* 0x00000000002c7947 */ /* 0x000fea0003800000 */
.L_x_3450:
[----:B------:R-:W1:Y:S02]  /*30000*/  QSPC.E.D P0, RZ, [R30] ;  /* 0x000000001eff73aa */ /* 0x000e640000000700 */
[----:B-1----:R-:W-:Y:S05]  /*30010*/  @!P0 BRA `(.L_x_3452) ;  /* 0x0000000000188947 */ /* 0x002fea0003800000 */
.L_x_3453:
[----:B------:R-:W2:Y:S02]  /*30020*/  LD.E R32, [R30] ;  /* 0x000000001e207980 */ /* 0x000ea40000100900 */
[----:B--2---:R-:W-:-:S06]  /*30030*/  FADD R33, R17, R32 ;  /* 0x0000002011217221 */ /* 0x004fcc0000000000 */
[----:B------:R-:W2:Y:S02]  /*30040*/  ATOM.E.CAST.SPIN PT, R33, [R30], R32, R33 ;  /* 0x000000201e21738b */ /* 0x000ea400019e0121 */
[----:B--2---:R-:W-:-:S13]  /*30050*/  ISETP.EQ.U32.AND P0, PT, R33, 0x1, PT ;  /* 0x000000012100780c */ /* 0x004fda0003f02070 */
[----:B------:R-:W-:Y:S05]  /*30060*/  @!P0 BRA `(.L_x_3453) ;  /* 0xfffffffc00ec8947 */ /* 0x000fea000383ffff */
[----:B------:R-:W-:Y:S05]  /*30070*/  BRA `(.L_x_3449) ;  /* 0x00000000000c7947 */ /* 0x000fea0003800000 */
.L_x_3452:
[----:B------:R-:W2:Y:S02]  /*30080*/  LD.E R14, desc[UR8][R30.64] ;  /* 0x000000081e0e7980 */ /* 0x000ea4000c101900 */
[----:B--2---:R-:W-:-:S05]  /*30090*/  FADD R11, R17, R14 ;  /* 0x0000000e110b7221 */ /* 0x004fca0000000000 */
[----:B------:R1:W-:Y:S02]  /*300a0*/  ST.E desc[UR8][R30.64], R11 ;  /* 0x0000000b1e007985 */ /* 0x0003e4000c101908 */
.L_x_3449:
[----:B------:R-:W-:Y:S05]  /*300b0*/  BSYNC.RECONVERGENT B1 ;  /* 0x0000000000017941 */ /* 0x000fea0003800200 */
.L_x_3448:
        /* <DEDUP_REMOVED lines=10> */
.L_x_3457:
[----:B------:R-:W1:Y:S02]  /*30160*/  LDS R30, [R11] ;  /* 0x000000000b1e7984 */ /* 0x000e640000000800 */
[----:B-1----:R-:W-:-:S05]  /*30170*/  FADD R31, R35, R30 ;  /* 0x0000001e231f7221 */ /* 0x002fca0000000000 */
[----:B------:R-:W1:Y:S02]  /*30180*/  ATOMS.CAST.SPIN P0, [R11], R30, R31 ;  /* 0x0000001e0b00758d */ /* 0x000e64000180001f */
[----:B-1----:R-:W-:Y:S05]  /*30190*/  @!P0 BRA `(.L_x_3457) ;  /* 0xfffffffc00f08947 */ /* 0x002fea000383ffff */
[----:B------:R-:W-:Y:S05]  /*301a0*/  BRA `(.L_x_3455) ;  /* 0x00000000002c7947 */ /* 0x000fea0003800000 */
.L_x_3456:
[----:B------:R-:W1:Y:S02]  /*301b0*/  QSPC.E.D P0, RZ, [R30] ;  /* 0x000000001eff73aa */ /* 0x000e640000000700 */
[----:B-1----:R-:W-:Y:S05]  /*301c0*/  @!P0 BRA `(.L_x_3458) ;  /* 0x0000000000188947 */ /* 0x002fea0003800000 */
.L_x_3459:
[----:B------:R-:W2:Y:S02]  /*301d0*/  LD.E R32, [R30] ;  /* 0x000000001e207980 */ /* 0x000ea40000100900 */
[----:B--2---:R-:W-:-:S06]  /*301e0*/  FADD R33, R35, R32 ;  /* 0x0000002023217221 */ /* 0x004fcc0000000000 */
[----:B------:R-:W2:Y:S02]  /*301f0*/  ATOM.E.CAST.SPIN PT, R33, [R30], R32, R33 ;  /* 0x000000201e21738b */ /* 0x000ea400019e0121 */
[----:B--2---:R-:W-:-:S13]  /*30200*/  ISETP.EQ.U32.AND P0, PT, R33, 0x1, PT ;  /* 0x000000012100780c */ /* 0x004fda0003f02070 */
[----:B------:R-:W-:Y:S05]  /*30210*/  @!P0 BRA `(.L_x_3459) ;  /* 0xfffffffc00ec8947 */ /* 0x000fea000383ffff */
[----:B------:R-:W-:Y:S05]  /*30220*/  BRA `(.L_x_3455) ;  /* 0x00000000000c7947 */ /* 0x000fea0003800000 */
.L_x_3458:
[----:B------:R-:W2:Y:S02]  /*30230*/  LD.E R11, desc[UR8][R30.64] ;  /* 0x000000081e0b7980 */ /* 0x000ea4000c101900 */
[----:B--2---:R-:W-:-:S05]  /*30240*/  FADD R11, R35, R11 ;  /* 0x0000000b230b7221 */ /* 0x004fca0000000000 */
[----:B------:R1:W-:Y:S02]  /*30250*/  ST.E desc[UR8][R30.64], R11 ;  /* 0x0000000b1e007985 */ /* 0x0003e4000c101908 */
.L_x_3455:
[----:B------:R-:W-:Y:S05]  /*30260*/  BSYNC.RECONVERGENT B1 ;  /* 0x0000000000017941 */ /* 0x000fea0003800200 */
.L_x_3454:
[----:B-1----:R-:W-:-:S05]  /*30270*/  IMAD.WIDE R30, R3, 0x4, R8 ;  /* 0x00000004031e7825 */ /* 0x002fca00078e0208 */
[----:B------:R1:W-:Y:S01]  /*30280*/  ATOM.E.ADD.F32.FTZ.RN.STRONG.GPU P0, RZ, desc[UR8][R30.64], R17 ;  /* 0x800000111eff79a2 */ /* 0x0003e2000c10f308 */
[----:B------:R-:W-:Y:S04]  /*30290*/  BSSY.RECONVERGENT B1, `(.L_x_3460) ;  /* 0x0000015000017945 */ /* 0x000fe80003800200 */
[----:B-1----:R-:W-:Y:S05]  /*302a0*/  @P0 BRA `(.L_x_3461) ;  /* 0x00000000004c0947 */ /* 0x002fea0003800000 */
[----:B------:R-:W1:Y:S02]  /*302b0*/  QSPC.E.S P0, RZ, [R30] ;  /* 0x000000001eff73aa */ /* 0x000e640000000500 */
[----:B-1----:R-:W-:Y:S05]  /*302c0*/  @!P0 BRA `(.L_x_3462) ;  /* 0x0000000000188947 */ /* 0x002fea0003800000 */
[----:B------:R-:W-:-:S07]  /*302d0*/  MOV R11, R30 ;  /* 0x0000001e000b7202 */ /* 0x000fce0000000f00 */
.L_x_3463:
[----:B------:R-:W1:Y:S02]  /*302e0*/  LDS R30, [R11] ;  /* 0x000000000b1e7984 */ /* 0x000e640000000800 */
[----:B-1----:R-:W-:-:S05]  /*302f0*/  FADD R31, R17, R30 ;  /* 0x0000001e111f7221 */ /* 0x002fca0000000000 */
[----:B------:R-:W1:Y:S02]  /*30300*/  ATOMS.CAST.SPIN P0, [R11], R30, R31 ;  /* 0x0000001e0b00758d */ /* 0x000e64000180001f */
[----:B-1----:R-:W-:Y:S05]  /*30310*/  @!P0 BRA `(.L_x_3463) ;  /* 0xfffffffc00f08947 */ /* 0x002fea000383ffff */
[----:B------:R-:W-:Y:S05]  /*30320*/  BRA `(.L_x_3461) ;  /* 0x00000000002c7947 */ /* 0x000fea0003800000 */
.L_x_3462:
[----:B------:R-:W1:Y:S02]  /*30330*/  QSPC.E.D P0, RZ, [R30] ;  /* 0x000000001eff73aa */ /* 0x000e640000000700 */
[----:B-1----:R-:W-:Y:S05]  /*30340*/  @!P0 BRA `(.L_x_3464) ;  /* 0x0000000000188947 */ /* 0x002fea0003800000 */
.L_x_3465:
[----:B------:R-:W2:Y:S02]  /*30350*/  LD.E R32, [R30] ;  /* 0x000000001e207980 */ /* 0x000ea40000100900 */
[----:B--2---:R-:W-:-:S06]  /*30360*/  FADD R33, R17, R32 ;  /* 0x0000002011217221 */ /* 0x004fcc0000000000 */
[----:B------:R-:W2:Y:S02]  /*30370*/  ATOM.E.CAST.SPIN PT, R33, [R30], R32, R33 ;  /* 0x000000201e21738b */ /* 0x000ea400019e0121 */
[----:B--2---:R-:W-:-:S13]  /*30380*/  ISETP.EQ.U32.AND P0, PT, R33, 0x1, PT ;  /* 0x000000012100780c */ /* 0x004fda0003f02070 */
[----:B------:R-:W-:Y:S05]  /*30390*/  @!P0 BRA `(.L_x_3465) ;  /* 0xfffffffc00ec8947 */ /* 0x000fea000383ffff */
[----:B------:R-:W-:Y:S05]  /*303a0*/  BRA `(.L_x_3461) ;  /* 0x00000000000c7947 */ /* 0x000fea0003800000 */
.L_x_3464:
[----:B------:R-:W2:Y:S02]  /*303b0*/  LD.E R14, desc[UR8][R30.64] ;  /* 0x000000081e0e7980 */ /* 0x000ea4000c101900 */
[----:B--2---:R-:W-:-:S05]  /*303c0*/  FADD R11, R17, R14 ;  /* 0x0000000e110b7221 */ /* 0x004fca0000000000 */
[----:B------:R1:W-:Y:S02]  /*303d0*/  ST.E desc[UR8][R30.64], R11 ;  /* 0x0000000b1e007985 */ /* 0x0003e4000c101908 */
.L_x_3461:
[----:B------:R-:W-:Y:S05]  /*303e0*/  BSYNC.RECONVERGENT B1 ;  /* 0x0000000000017941 */ /* 0x000fea0003800200 */
.L_x_3460:
        /* <DEDUP_REMOVED lines=10> */
.L_x_3469:
[----:B------:R-:W1:Y:S02]  /*30490*/  LDS R30, [R11] ;  /* 0x000000000b1e7984 */ /* 0x000e640000000800 */
[----:B-1----:R-:W-:-:S05]  /*304a0*/  FADD R31, R35, R30 ;  /* 0x0000001e231f7221 */ /* 0x002fca0000000000 */
[----:B------:R-:W1:Y:S02]  /*304b0*/  ATOMS.CAST.SPIN P0, [R11], R30, R31 ;  /* 0x0000001e0b00758d */ /* 0x000e64000180001f */
[----:B-1----:R-:W-:Y:S05]  /*304c0*/  @!P0 BRA `(.L_x_3469) ;  /* 0xfffffffc00f08947 */ /* 0x002fea000383ffff */
[----:B------:R-:W-:Y:S05]  /*304d0*/  BRA `(.L_x_3467) ;  /* 0x00000000002c7947 */ /* 0x000fea0003800000 */
.L_x_3468:
[----:B------:R-:W1:Y:S02]  /*304e0*/  QSPC.E.D P0, RZ, [R30] ;  /* 0x000000001eff73aa */ /* 0x000e640000000700 */
[----:B-1----:R-:W-:Y:S05]  /*304f0*/  @!P0 BRA `(.L_x_3470) ;  /* 0x0000000000188947 */ /* 0x002fea0003800000 */
.L_x_3471:
[----:B------:R-:W2:Y:S02]  /*30500*/  LD.E R32, [R30] ;  /* 0x000000001e207980 */ /* 0x000ea40000100900 */
[----:B--2---:R-:W-:-:S06]  /*30510*/  FADD R33, R35, R32 ;  /* 0x0000002023217221 */ /* 0x004fcc0000000000 */
[----:B------:R-:W2:Y:S02]  /*30520*/  ATOM.E.CAST.SPIN PT, R33, [R30], R32, R33 ;  /* 0x000000201e21738b */ /* 0x000ea400019e0121 */
[----:B--2---:R-:W-:-:S13]  /*30530*/  ISETP.EQ.U32.AND P0, PT, R33, 0x1, PT ;  /* 0x000000012100780c */ /* 0x004fda0003f02070 */
[----:B------:R-:W-:Y:S05]  /*30540*/  @!P0 BRA `(.L_x_3471) ;  /* 0xfffffffc00ec8947 */ /* 0x000fea000383ffff */
[----:B------:R-:W-:Y:S05]  /*30550*/  BRA `(.L_x_3467) ;  /* 0x00000000000c7947 */ /* 0x000fea0003800000 */
.L_x_3470:
[----:B------:R-:W2:Y:S02]  /*30560*/  LD.E R11, desc[UR8][R30.64] ;  /* 0x000000081e0b7980 */ /* 0x000ea4000c101900 */
[----:B--2---:R-:W-:-:S05]  /*30570*/  FADD R11, R35, R11 ;  /* 0x0000000b230b7221 */ /* 0x004fca0000000000 */
[----:B------:R1:W-:Y:S02]  /*30580*/  ST.E desc[UR8][R30.64], R11 ;  /* 0x0000000b1e007985 */ /* 0x0003e4000c101908 */
.L_x_3467:
[----:B------:R-:W-:Y:S05]  /*30590*/  BSYNC.RECONVERGENT B1 ;  /* 0x0000000000017941 */ /* 0x000fea0003800200 */
.L_x_3466:
[----:B-1----:R-:W-:-:S05]  /*305a0*/  IMAD.WIDE R30, R6, 0x4, R8 ;  /* 0x00000004061e7825 */ /* 0x002fca00078e0208 */
[----:B------:R1:W-:Y:S01]  /*305b0*/  ATOM.E.ADD.F32.FTZ.RN.STRONG.GPU P0, RZ, desc[UR8][R30.64], R17 ;  /* 0x800000111eff79a2 */ /* 0x0003e2000c10f308 */
[----:B------:R-:W-:Y:S04]  /*305c0*/  BSSY.RECONVERGENT B1, `(.L_x_3472) ;  /* 0x0000015000017945 */ /* 0x000fe80003800200 */
[----:B-1----:R-:W-:Y:S05]  /*305d0*/  @P0 BRA `(.L_x_3473) ;  /* 0x00000000004c0947 */ /* 0x002fea0003800000 */
[----:B------:R-:W1:Y:S02]  /*305e0*/  QSPC.E.S P0, RZ, [R30] ;  /* 0x000000001eff73aa */ /* 0x000e640000000500 */
[----:B-1----:R-:W-:Y:S05]  /*305f0*/  @!P0 BRA `(.L_x_3474) ;  /* 0x0000000000188947 */ /* 0x002fea0003800000 */
[----:B------:R-:W-:-:S07]  /*30600*/  MOV R11, R30 ;  /* 0x0000001e000b7202 */ /* 0x000fce0000000f00 */
.L_x_3475:
[----:B------:R-:W1:Y:S02]  /*30610*/  LDS R30, [R11] ;  /* 0x000000000b1e7984 */ /* 0x000e640000000800 */
[----:B-1----:R-:W-:-:S05]  /*30620*/  FADD R31, R17, R30 ;  /* 0x0000001e111f7221 */ /* 0x002fca0000000000 */
[----:B------:R-:W1:Y:S02]  /*30630*/  ATOMS.CAST.SPIN P0, [R11], R30, R31 ;  /* 0x0000001e0b00758d */ /* 0x000e64000180001f */
[----:B-1----:R-:W-:Y:S05]  /*30640*/  @!P0 BRA `(.L_x_3475) ;  /* 0xfffffffc00f08947 */ /* 0x002fea000383ffff */
[----:B------:R-:W-:Y:S05]  /*30650*/  BRA `(.L_x_3473) ;  /* 0x00000000002c7947 */ /* 0x000fea0003800000 */
.L_x_3474:
[----:B------:R-:W1:Y:S02]  /*30660*/  QSPC.E.D P0, RZ, [R30] ;  /* 0x000000001eff73aa */ /* 0x000e640000000700 */
[----:B-1----:R-:W-:Y:S05]  /*30670*/  @!P0 BRA `(.L_x_3476) ;  /* 0x0000000000188947 */ /* 0x002fea0003800000 */
.L_x_3477:
[----:B------:R-:W2:Y:S02]  /*30680*/  LD.E R32, [R30] ;  /* 0x000000001e207980 */ /* 0x000ea40000100900 */
[----:B--2---:R-:W-:-:S06]  /*30690*/  FADD R33, R17, R32 ;  /* 0x0000002011217221 */ /* 0x004fcc0000000000 */
[----:B------:R-:W2:Y:S02]  /*306a0*/  ATOM.E.CAST.SPIN PT, R33, [R30], R32, R33 ;  /* 0x000000201e21738b */ /* 0x000ea400019e0121 */
[----:B--2---:R-:W-:-:S13]  /*306b0*/  ISETP.EQ.U32.AND P0, PT, R33, 0x1, PT ;  /* 0x000000012100780c */ /* 0x004fda0003f02070 */
[----:B------:R-:W-:Y:S05]  /*306c0*/  @!P0 BRA `(.L_x_3477) ;  /* 0xfffffffc00ec8947 */ /* 0x000fea000383ffff */
[----:B------:R-:W-:Y:S05]  /*306d0*/  BRA `(.L_x_3473) ;  /* 0x00000000000c7947 */ /* 0x000fea0003800000 */
.L_x_3476:
[----:B------:R-:W2:Y:S02]  /*306e0*/  LD.E R14, desc[UR8][R30.64] ;  /* 0x000000081e0e7980 */ /* 0x000ea4000c101900 */
[----:B--2---:R-:W-:-:S05]  /*306f0*/  FADD R11, R17, R14 ;  /* 0x0000000e110b7221 */ /* 0x004fca0000000000 */
[----:B------:R1:W-:Y:S02]  /*30700*/  ST.E desc[UR8][R30.64], R11 ;  /* 0x0000000b1e007985 */ /* 0x0003e4000c101908 */
.L_x_3473:
[----:B------:R-:W-:Y:S05]  /*30710*/  BSYNC.RECONVERGENT B1 ;  /* 0x0000000000017941 */ /* 0x000fea0003800200 */
.L_x_3472:
        /* <DEDUP_REMOVED lines=9> */
.L_x_3481:
[----:B------:R-:W1:Y:S02]  /*307b0*/  LDS R30, [R11] ;  /* 0x000000000b1e7984 */ /* 0x000e640000000800 */
[----:B-1----:R-:W-:-:S05]  /*307c0*/  FADD R31, R35, R30 ;  /* 0x0000001e231f7221 */ /* 0x002fca0000000000 */
[----:B------:R-:W1:Y:S02]  /*307d0*/  ATOMS.CAST.SPIN P0, [R11], R30, R31 ;  /* 0x0000001e0b00758d */ /* 0x000e64000180001f */
[----:B-1----:R-:W-:Y:S05]  /*307e0*/  @!P0 BRA `(.L_x_3481) ;  /* 0xfffffffc00f08947 */ /* 0x002fea000383ffff */
[----:B------:R-:W-:Y:S05]  /*307f0*/  BRA `(.L_x_3479) ;  /* 0x00000000002c7947 */ /* 0x000fea0003800000 */
.L_x_3480:
[----:B------:R-:W1:Y:S02]  /*30800*/  QSPC.E.D P0, RZ, [R30] ;  /* 0x000000001eff73aa */ /* 0x000e640000000700 */
[----:B-1----:R-:W-:Y:S05]  /*30810*/  @!P0 BRA `(.L_x_3482) ;  /* 0x0000000000188947 */ /* 0x002fea0003800000 */
.L_x_3483:
[----:B------:R-:W2:Y:S02]  /*30820*/  LD.E R32, [R30] ;  /* 0x000000001e207980 */ /* 0x000ea40000100900 */
[----:B--2---:R-:W-:-:S06]  /*30830*/  FADD R33, R35, R32 ;  /* 0x0000002023217221 */ /* 0x004fcc0000000000 */
[----:B------:R-:W2:Y:S02]  /*30840*/  ATOM.E.CAST.SPIN PT, R33, [R30], R32, R33 ;  /* 0x000000201e21738b */ /* 0x000ea400019e0121 */
[----:B--2---:R-:W-:-:S13]  /*30850*/  ISETP.EQ.U32.AND P0, PT, R33, 0x1, PT ;  /* 0x000000012100780c */ /* 0x004fda0003f02070 */
[----:B------:R-:W-:Y:S05]  /*30860*/  @!P0 BRA `(.L_x_3483) ;  /* 0xfffffffc00ec8947 */ /* 0x000fea000383ffff */
[----:B------:R-:W-:Y:S05]  /*30870*/  BRA `(.L_x_3479) ;  /* 0x00000000000c7947 */ /* 0x000fea0003800000 */
.L_x_3482:
[----:B------:R-:W2:Y:S02]  /*30880*/  LD.E R11, desc[UR8][R30.64] ;  /* 0x000000081e0b7980 */ /* 0x000ea4000c101900 */
[----:B--2---:R-:W-:-:S05]  /*30890*/  FADD R11, R35, R11 ;  /* 0x0000000b230b7221 */ /* 0x004fca0000000000 */
[----:B------:R1:W-:Y:S02]  /*308a0*/  ST.E desc[UR8][R30.64], R11 ;  /* 0x0000000b1e007985 */ /* 0x0003e4000c101908 */
.L_x_3479:
[----:B------:R-:W-:Y:S05]  /*308b0*/  BSYNC.RECONVERGENT B1 ;  /* 0x0000000000017941 */ /* 0x000fea0003800200 */
.L_x_3478:
[----:B-1----:R-:W-:-:S05]  /*308c0*/  IMAD.WIDE R30, R5, 0x4, R8 ;  /* 0x00000004051e7825 */ /* 0x002fca00078e0208 */
[----:B------:R1:W-:Y:S01]  /*308d0*/  ATOM.E.ADD.F32.FTZ.RN.STRONG.GPU P0, RZ, desc[UR8][R30.64], R17 ;  /* 0x800000111eff79a2 */ /* 0x0003e2000c10f308 */
[----:B------:R-:W-:Y:S04]  /*308e0*/  BSSY.RECONVERGENT B1, `(.L_x_3484) ;  /* 0x0000015000017945 */ /* 0x000fe80003800200 */
[----:B-1----:R-:W-:Y:S05]  /*308f0*/  @P0 BRA `(.L_x_3485) ;  /* 0x00000000004c0947 */ /* 0x002fea0003800000 */
[----:B------:R-:W1:Y:S02]  /*30900*/  QSPC.E.S P0, RZ, [R30] ;  /* 0x000000001eff73aa */ /* 0x000e640000000500 */
[----:B-1----:R-:W-:Y:S05]  /*30910*/  @!P0 BRA `(.L_x_3486) ;  /* 0x0000000000188947 */ /* 0x002fea0003800000 */
[----:B------:R-:W-:-:S07]  /*30920*/  MOV R11, R30 ;  /* 0x0000001e000b7202 */ /* 0x000fce0000000f00 */
.L_x_3487:
[----:B------:R-:W1:Y:S02]  /*30930*/  LDS R30, [R11] ;  /* 0x000000000b1e7984 */ /* 0x000e640000000800 */
[----:B-1----:R-:W-:-:S05]  /*30940*/  FADD R31, R17, R30 ;  /* 0x0000001e111f7221 */ /* 0x002fca0000000000 */
[----:B------:R-:W1:Y:S02]  /*30950*/  ATOMS.CAST.SPIN P0, [R11], R30, R31 ;  /* 0x0000001e0b00758d */ /* 0x000e64000180001f */
[----:B-1----:R-:W-:Y:S05]  /*30960*/  @!P0 BRA `(.L_x_3487) ;  /* 0xfffffffc00f08947 */ /* 0x002fea000383ffff */
[----:B------:R-:W-:Y:S05]  /*30970*/  BRA `(.L_x_3485) ;  /* 0x00000000002c7947 */ /* 0x000fea0003800000 */
.L_x_3486:
[----:B------:R-:W1:Y:S02]  /*30980*/  QSPC.E.D P0, RZ, [R30] ;  /* 0x000000001eff73aa */ /* 0x000e640000000700 */
[----:B-1----:R-:W-:Y:S05]  /*30990*/  @!P0 BRA `(.L_x_3488) ;  /* 0x0000000000188947 */ /* 0x002fea0003800000 */
.L_x_3489:
[----:B------:R-:W2:Y:S02]  /*309a0*/  LD.E R32, [R30] ;  /* 0x000000001e207980 */ /* 0x000ea40000100900 */
[----:B--2---:R-:W-:-:S06]  /*309b0*/  FADD R33, R17, R32 ;  /* 0x0000002011217221 */ /* 0x004fcc0000000000 */
[----:B------:R-:W2:Y:S02]  /*309c0*/  ATOM.E.CAST.SPIN PT, R33, [R30], R32, R33 ;  /* 0x000000201e21738b */ /* 0x000ea400019e0121 */
[----:B--2---:R-:W-:-:S13]  /*309d0*/  ISETP.EQ.U32.AND P0, PT, R33, 0x1, PT ;  /* 0x000000012100780c */ /* 0x004fda0003f02070 */
[----:B------:R-:W-:Y:S05]  /*309e0*/  @!P0 BRA `(.L_x_3489) ;  /* 0xfffffffc00ec8947 */ /* 0x000fea000383ffff */
[----:B------:R-:W-:Y:S05]  /*309f0*/  BRA `(.L_x_3485) ;  /* 0x00000000000c7947 */ /* 0x000fea0003800000 */
.L_x_3488:
[----:B------:R-:W2:Y:S02]  /*30a00*/  LD.E R14, desc[UR8][R30.64] ;  /* 0x000000081e0e7980 */ /* 0x000ea4000c101900 */
[----:B--2---:R-:W-:-:S05]  /*30a10*/  FADD R11, R17, R14 ;  /* 0x0000000e110b7221 */ /* 0x004fca0000000000 */
[----:B------:R1:W-:Y:S02]  /*30a20*/  ST.E desc[UR8][R30.64], R11 ;  /* 0x0000000b1e007985 */ /* 0x0003e4000c101908 */
.L_x_3485:
[----:B------:R-:W-:Y:S05]  /*30a30*/  BSYNC.RECONVERGENT B1 ;  /* 0x0000000000017941 */ /* 0x000fea0003800200 */
.L_x_3484:
        /* <DEDUP_REMOVED lines=10> */
.L_x_3493:
[----:B------:R-:W1:Y:S02]  /*30ae0*/  LDS R20, [R28] ;  /* 0x000000001c147984 */ /* 0x000e640000000800 */
[----:B-1----:R-:W-:-:S05]  /*30af0*/  FADD R21, R31, R20 ;  /* 0x000000141f157221 */ /* 0x002fca0000000000 */
[----:B------:R-:W1:Y:S02]  /*30b00*/  ATOMS.CAST.SPIN P0, [R28], R20, R21 ;  /* 0x000000141c00758d */ /* 0x000e640001800015 */
[----:B-1----:R-:W-:Y:S05]  /*30b10*/  @!P0 BRA `(.L_x_3493) ;  /* 0xfffffffc00f08947 */ /* 0x002fea000383ffff */
[----:B------:R-:W-:Y:S05]  /*30b20*/  BRA `(.L_x_3491) ;  /* 0x00000000002c7947 */ /* 0x000fea0003800000 */
.L_x_3492:
[----:B------:R-:W1:Y:S02]  /*30b30*/  QSPC.E.D P0, RZ, [R28] ;  /* 0x000000001cff73aa */ /* 0x000e640000000700 */
[----:B-1----:R-:W-:Y:S05]  /*30b40*/  @!P0 BRA `(.L_x_3494) ;  /* 0x0000000000188947 */ /* 0x002fea0003800000 */
.L_x_3495:
[----:B------:R-:W2:Y:S02]  /*30b50*/  LD.E R20, [R28] ;  /* 0x000000001c147980 */ /* 0x000ea40000100900 */
[----:B--2---:R-:W-:-:S06]  /*30b60*/  FADD R21, R31, R20 ;  /* 0x000000141f157221 */ /* 0x004fcc0000000000 */
[----:B------:R-:W2:Y:S02]  /*30b70*/  ATOM.E.CAST.SPIN PT, R21, [R28], R20, R21 ;  /* 0x000000141c15738b */ /* 0x000ea400019e0115 */
[----:B--2---:R-:W-:-:S13]  /*30b80*/  ISETP.EQ.U32.AND P0, PT, R21, 0x1, PT ;  /* 0x000000011500780c */ /* 0x004fda0003f02070 */
[----:B------:R-:W-:Y:S05]  /*30b90*/  @!P0 BRA `(.L_x_3495) ;  /* 0xfffffffc00ec8947 */ /* 0x000fea000383ffff */
[----:B------:R-:W-:Y:S05]  /*30ba0*/  BRA `(.L_x_3491) ;  /* 0x00000000000c7947 */ /* 0x000fea0003800000 */
.L_x_3494:
[----:B------:R-:W2:Y:S02]  /*30bb0*/  LD.E R11, desc[UR8][R28.64] ;  /* 0x000000081c0b7980 */ /* 0x000ea4000c101900 */
[----:B--2---:R-:W-:-:S05]  /*30bc0*/  FADD R11, R31, R11 ;  /* 0x0000000b1f0b7221 */ /* 0x004fca0000000000 */
[----:B------:R1:W-:Y:S02]  /*30bd0*/  ST.E desc[UR8][R28.64], R11 ;  /* 0x0000000b1c007985 */ /* 0x0003e4000c101908 */
.L_x_3491:
[----:B------:R-:W-:Y:S05]  /*30be0*/  BSYNC.RECONVERGENT B1 ;  /* 0x0000000000017941 */ /* 0x000fea0003800200 */
.L_x_3490:
        /* <DEDUP_REMOVED lines=8> */
.L_x_3499:
[----:B------:R-:W1:Y:S02]  /*30c70*/  LDS R8, [R11] ;  /* 0x000000000b087984 */ /* 0x000e640000000800 */
[----:B-1----:R-:W-:-:S05]  /*30c80*/  FADD R9, R17, R8 ;  /* 0x0000000811097221 */ /* 0x002fca0000000000 */
[----:B------:R-:W1:Y:S02]  /*30c90*/  ATOMS.CAST.SPIN P0, [R11], R8, R9 ;  /* 0x000000080b00758d */ /* 0x000e640001800009 */
[----:B-1----:R-:W-:Y:S05]  /*30ca0*/  @!P0 BRA `(.L_x_3499) ;  /* 0xfffffffc00f08947 */ /* 0x002fea000383ffff */
[----:B------:R-:W-:Y:S05]  /*30cb0*/  BRA `(.L_x_3497) ;  /* 0x00000000002c7947 */ /* 0x000fea0003800000 */
.L_x_3498:
[----:B------:R-:W1:Y:S02]  /*30cc0*/  QSPC.E.D P0, RZ, [R8] ;  /* 0x0000000008ff73aa */ /* 0x000e640000000700 */
[----:B-1----:R-:W-:Y:S05]  /*30cd0*/  @!P0 BRA `(.L_x_3500) ;  /* 0x0000000000188947 */ /* 0x002fea0003800000 */
.L_x_3501:
[----:B------:R-:W2:Y:S02]  /*30ce0*/  LD.E R20, [R8] ;  /* 0x0000000008147980 */ /* 0x000ea40000100900 */
[----:B--2---:R-:W-:-:S06]  /*30cf0*/  FADD R21, R17, R20 ;  /* 0x0000001411157221 */ /* 0x004fcc0000000000 */
[----:B------:R-:W2:Y:S02]  /*30d00*/  ATOM.E.CAST.SPIN PT, R21, [R8], R20, R21 ;  /* 0x000000140815738b */ /* 0x000ea400019e0115 */
[----:B--2---:R-:W-:-:S13]  /*30d10*/  ISETP.EQ.U32.AND P0, PT, R21, 0x1, PT ;  /* 0x000000011500780c */ /* 0x004fda0003f02070 */
[----:B------:R-:W-:Y:S05]  /*30d20*/  @!P0 BRA `(.L_x_3501) ;  /* 0xfffffffc00ec8947 */ /* 0x000fea000383ffff */
[----:B------:R-:W-:Y:S05]  /*30d30*/  BRA `(.L_x_3497) ;  /* 0x00000000000c7947 */ /* 0x000fea0003800000 */
.L_x_3500:
[----:B------:R-:W2:Y:S02]  /*30d40*/  LD.E R14, desc[UR8][R8.64] ;  /* 0x00000008080e7980 */ /* 0x000ea4000c101900 */
[----:B--2---:R-:W-:-:S05]  /*30d50*/  FADD R11, R17, R14 ;  /* 0x0000000e110b7221 */ /* 0x004fca0000000000 */
[----:B------:R1:W-:Y:S02]  /*30d60*/  ST.E desc[UR8][R8.64], R11 ;  /* 0x0000000b08007985 */ /* 0x0003e4000c101908 */
.L_x_3497:
[----:B------:R-:W-:Y:S05]  /*30d70*/  BSYNC.RECONVERGENT B1 ;  /* 0x0000000000017941 */ /* 0x000fea0003800200 */
.L_x_3496:
[----:B------:R-:W-:-:S03]  /*30d80*/  UMOV UR4, 0xffffffff ;  /* 0xffffffff00047882 */ /* 0x000fc60000000000 */
[----:B------:R-:W-:Y:S05]  /*30d90*/  BRA.DIV UR4, `(.L_x_3502) ;  /* 0x0000036a04747947 */ /* 0x000fea000b800000 */
[----:B-1----:R-:W2:Y:S04]  /*30da0*/  LDL R9, [R1+0xc8] ;  /* 0x0000c80001097983 */ /* 0x002ea80000100800 */
[----:B------:R1:W3:Y:S04]  /*30db0*/  SHFL.IDX PT, R24, R47, 0x6, 0x181f ;  /* 0x00d81f002f187f89 */ /* 0x0002e800000e0000 */
[----:B--23--:R1:W2:Y:S02]  /*30dc0*/  SHFL.IDX PT, R8, R9, 0x6, 0x181f ;  /* 0x00d81f0009087f89 */ /* 0x00c2a400000e0000 */
.L_x_4763:
        /* <DEDUP_REMOVED lines=18> */
.L_x_3506:
[----:B------:R-:W1:Y:S02]  /*30ef0*/  LDS R8, [R16] ;  /* 0x0000000010087984 */ /* 0x000e640000000800 */
[----:B-1----:R-:W-:-:S05]  /*30f00*/  FADD R9, R29, R8 ;  /* 0x000000081d097221 */ /* 0x002fca0000000000 */
[----:B------:R-:W1:Y:S02]  /*30f10*/  ATOMS.CAST.SPIN P0, [R16], R8, R9 ;  /* 0x000000081000758d */ /* 0x000e640001800009 */
[----:B-1----:R-:W-:Y:S05]  /*30f20*/  @!P0 BRA `(.L_x_3506) ;  /* 0xfffffffc00f08947 */ /* 0x002fea000383ffff */
[----:B------:R-:W-:Y:S05]  /*30f30*/  BRA `(.L_x_3504) ;  /* 0x00000000002c7947 */ /* 0x000fea0003800000 */
.L_x_3505:
[----:B------:R-:W1:Y:S02]  /*30f40*/  QSPC.E.D P0, RZ, [R20] ;  /* 0x0000000014ff73aa */ /* 0x000e640000000700 */
[----:B-1----:R-:W-:Y:S05]  /*30f50*/  @!P0 BRA `(.L_x_3507) ;  /* 0x0000000000188947 */ /* 0x002fea0003800000 */
.L_x_3508:
[----:B------:R-:W2:Y:S02]  /*30f60*/  LD.E R8, [R20] ;  /* 0x0000000014087980 */ /* 0x000ea40000100900 */
[----:B--2---:R-:W-:-:S06]  /*30f70*/  FADD R9, R29, R8 ;  /* 0x000000081d097221 */ /* 0x004fcc0000000000 */
[----:B------:R-:W2:Y:S02]  /*30f80*/  ATOM.E.CAST.SPIN PT, R9, [R20], R8, R9 ;  /* 0x000000081409738b */ /* 0x000ea400019e0109 */
[----:B--2---:R-:W-:-:S13]  /*30f90*/  ISETP.EQ.U32.AND P0, PT, R9, 0x1, PT ;  /* 0x000000010900780c */ /* 0x004fda0003f02070 */
[----:B------:R-:W-:Y:S05]  /*30fa0*/  @!P0 BRA `(.L_x_3508) ;  /* 0xfffffffc00ec8947 */ /* 0x000fea000383ffff */
[----:B------:R-:W-:Y:S05]  /*30fb0*/  BRA `(.L_x_3504) ;  /* 0x00000000000c7947 */ /* 0x000fea0003800000 */
.L_x_3507:
[----:B------:R-:W2:Y:S02]  /*30fc0*/  LD.E R8, desc[UR8][R20.64] ;  /* 0x0000000814087980 */ /* 0x000ea4000c101900 */
[----:B--2---:R-:W-:-:S05]  /*30fd0*/  FADD R9, R29, R8 ;  /* 0x000000081d097221 */ /* 0x004fca0000000000 */
[----:B------:R1:W-:Y:S02]  /*30fe0*/  ST.E desc[UR8][R20.64], R9 ;  /* 0x0000000914007985 */ /* 0x0003e4000c101908 */
.L_x_3504:
[----:B------:R-:W-:Y:S05]  /*30ff0*/  BSYNC.RECONVERGENT B1 ;  /* 0x0000000000017941 */ /* 0x000fea0003800200 */
.L_x_3503:
        /* <DEDUP_REMOVED lines=9> */
.L_x_3512:
[----:B------:R-:W1:Y:S02]  /*31090*/  LDS R28, [R11] ;  /* 0x000000000b1c7984 */ /* 0x000e640000000800 */
[----:B-1----:R-:W-:-:S05]  /*310a0*/  FADD R29, R17, R28 ;  /* 0x0000001c111d7221 */ /* 0x002fca0000000000 */
[----:B------:R-:W1:Y:S02]  /*310b0*/  ATOMS.CAST.SPIN P0, [R11], R28, R29 ;  /* 0x0000001c0b00758d */ /* 0x000e64000180001d */
[----:B-1----:R-:W-:Y:S05]  /*310c0*/  @!P0 BRA `(.L_x_3512) ;  /* 0xfffffffc00f08947 */ /* 0x002fea000383ffff */
[----:B------:R-:W-:Y:S05]  /*310d0*/  BRA `(.L_x_3510) ;  /* 0x00000000002c7947 */ /* 0x000fea0003800000 */
.L_x_3511:
[----:B------:R-:W1:Y:S02]  /*310e0*/  QSPC.E.D P0, RZ, [R8] ;  /* 0x0000000008ff73aa */ /* 0x000e640000000700 */
[----:B-1----:R-:W-:Y:S05]  /*310f0*/  @!P0 BRA `(.L_x_3513) ;  /* 0x0000000000188947 */ /* 0x002fea0003800000 */
.L_x_3514:
[----:B------:R-:W2:Y:S02]  /*31100*/  LD.E R28, [R8] ;  /* 0x00000000081c7980 */ /* 0x000ea40000100900 */
[----:B--2---:R-:W-:-:S06]  /*31110*/  FADD R29, R17, R28 ;  /* 0x0000001c111d7221 */ /* 0x004fcc0000000000 */
[----:B------:R-:W2:Y:S02]  /*31120*/  ATOM.E.CAST.SPIN PT, R29, [R8], R28, R29 ;  /* 0x0000001c081d738b */ /* 0x000ea400019e011d */
[----:B--2---:R-:W-:-:S13]  /*31130*/  ISETP.EQ.U32.AND P0, PT, R29, 0x1, PT ;  /* 0x000000011d00780c */ /* 0x004fda0003f02070 */
[----:B------:R-:W-:Y:S05]  /*31140*/  @!P0 BRA `(.L_x_3514) ;  /* 0xfffffffc00ec8947 */ /* 0x000fea000383ffff */
[----:B------:R-:W-:Y:S05]  /*31150*/  BRA `(.L_x_3510) ;  /* 0x00000000000c7947 */ /* 0x000fea0003800000 */
.L_x_3513:
[----:B------:R-:W2:Y:S02]  /*31160*/  LD.E R14, desc[UR8][R8.64] ;  /* 0x00000008080e7980 */ /* 0x000ea4000c101900 */
[----:B--2---:R-:W-:-:S05]  /*31170*/  FADD R11, R17, R14 ;  /* 0x0000000e110b7221 */ /* 0x004fca0000000000 */
[----:B------:R1:W-:Y:S02]  /*31180*/  ST.E desc[UR8][R8.64], R11 ;  /* 0x0000000b08007985 */ /* 0x0003e4000c101908 */
.L_x_3510:
[----:B------:R-:W-:Y:S05]  /*31190*/  BSYNC.RECONVERGENT B1 ;  /* 0x0000000000017941 */ /* 0x000fea0003800200 */
.L_x_3509:
        /* <DEDUP_REMOVED lines=10> */
.L_x_3518:
[----:B------:R-:W1:Y:S02]  /*31240*/  LDS R28, [R11] ;  /* 0x000000000b1c7984 */ /* 0x000e640000000800 */
[----:B-1----:R-:W-:-:S05]  /*31250*/  FADD R29, R33, R28 ;  /* 0x0000001c211d7221 */ /* 0x002fca0000000000 */
[----:B------:R-:W1:Y:S02]  /*31260*/  ATOMS.CAST.SPIN P0, [R11], R28, R29 ;  /* 0x0000001c0b00758d */ /* 0x000e64000180001d */
[----:B-1----:R-:W-:Y:S05]  /*31270*/  @!P0 BRA `(.L_x_3518) ;  /* 0xfffffffc00f08947 */ /* 0x002fea000383ffff */
[----:B------:R-:W-:Y:S05]  /*31280*/  BRA `(.L_x_3516) ;  /* 0x00000000002c7947 */ /* 0x000fea0003800000 */
.L_x_3517:
[----:B------:R-:W1:Y:S02]  /*31290*/  QSPC.E.D P0, RZ, [R28] ;  /* 0x000000001cff73aa */ /* 0x000e640000000700 */
[----:B-1----:R-:W-:Y:S05]  /*312a0*/  @!P0 BRA `(.L_x_3519) ;  /* 0x0000000000188947 */ /* 0x002fea0003800000 */
.L_x_3520:
[----:B------:R-:W2:Y:S02]  /*312b0*/  LD.E R30, [R28] ;  /* 0x000000001c1e7980 */ /* 0x000ea40000100900 */
[----:B--2---:R-:W-:-:S06]  /*312c0*/  FADD R31, R33, R30 ;  /* 0x0000001e211f7221 */ /* 0x004fcc0000000000 */
[----:B------:R-:W2:Y:S02]  /*312d0*/  ATOM.E.CAST.SPIN PT, R31, [R28], R30, R31 ;  /* 0x0000001e1c1f738b */ /* 0x000ea400019e011f */
[----:B--2---:R-:W-:-:S13]  /*312e0*/  ISETP.EQ.U32.AND P0, PT, R31, 0x1, PT ;  /* 0x000000011f00780c */ /* 0x004fda0003f02070 */
[----:B------:R-:W-:Y:S05]  /*312f0*/  @!P0 BRA `(.L_x_3520) ;  /* 0xfffffffc00ec8947 */ /* 0x000fea000383ffff */
[----:B------:R-:W-:Y:S05]  /*31300*/  BRA `(.L_x_3516) ;  /* 0x00000000000c7947 */ /* 0x000fea0003800000 */
.L_x_3519:
[----:B------:R-:W2:Y:S02]  /*31310*/  LD.E R11, desc[UR8][R28.64] ;  /* 0x000000081c0b7980 */ /* 0x000ea4000c101900 */
[----:B--2---:R-:W-:-:S05]  /*31320*/  FADD R11, R33, R11 ;  /* 0x0000000b210b7221 */ /* 0x004fca0000000000 */
[----:B------:R1:W-:Y:S02]  /*31330*/  ST.E desc[UR8][R28.64], R11 ;  /* 0x0000000b1c007985 */ /* 0x0003e4000c101908 */
.L_x_3516:
[----:B------:R-:W-:Y:S05]  /*31340*/  BSYNC.RECONVERGENT B1 ;  /* 0x0000000000017941 */ /* 0x000fea0003800200 */
.L_x_3515:
[----:B-1----:R-:W-:-:S05]  /*31350*/  IMAD.WIDE R28, R19, 0x4, R8 ;  /* 0x00000004131c7825 */ /* 0x002fca00078e0208 */
[----:B------:R1:W-:Y:S01]  /*31360*/  ATOM.E.ADD.F32.FTZ.RN.STRONG.GPU P0, RZ, desc[UR8][R28.64], R17 ;  /* 0x800000111cff79a2 */ /* 0x0003e2000c10f308 */
[----:B------:R-:W-:Y:S04]  /*31370*/  BSSY.RECONVERGENT B1, `(.L_x_3521) ;  /* 0x0000015000017945 */ /* 0x000fe80003800200 */
[----:B-1----:R-:W-:Y:S05]  /*31380*/  @P0 BRA `(.L_x_3522) ;  /* 0x00000000004c0947 */ /* 0x002fea0003800000 */
[----:B------:R-:W1:Y:S02]  /*31390*/  QSPC.E.S P0, RZ, [R28] ;  /* 0x000000001cff73aa */ /* 0x000e640000000500 */
[----:B-1----:R-:W-:Y:S05]  /*313a0*/  @!P0 BRA `(.L_x_3523) ;  /* 0x0000000000188947 */ /* 0x002fea0003800000 */
[----:B------:R-:W-:-:S07]  /*313b0*/  MOV R11, R28 ;  /* 0x0000001c000b7202 */ /* 0x000fce0000000f00 */
.L_x_3524:
[----:B------:R-:W1:Y:S02]  /*313c0*/  LDS R28, [R11] ;  /* 0x000000000b1c7984 */ /* 0x000e640000000800 */
[----:B-1----:R-:W-:-:S05]  /*313d0*/  FADD R29, R17, R28 ;  /* 0x0000001c111d7221 */ /* 0x002fca0000000000 */
[----:B------:R-:W1:Y:S02]  /*313e0*/  ATOMS.CAST.SPIN P0, [R11], R28, R29 ;  /* 0x0000001c0b00758d */ /* 0x000e64000180001d */
[----:B-1----:R-:W-:Y:S05]  /*313f0*/  @!P0 BRA `(.L_x_3524) ;  /* 0xfffffffc00f08947 */ /* 0x002fea000383ffff */
[----:B------:R-:W-:Y:S05]  /*31400*/  BRA `(.L_x_3522) ;  /* 0x00000000002c7947 */ /* 0x000fea0003800000 */
.L_x_3523:
[----:B------:R-:W1:Y:S02]  /*31410*/  QSPC.E.D P0, RZ, [R28] ;  /* 0x000000001cff73aa */ /* 0x000e640000000700 */
[----:B-1----:R-:W-:Y:S05]  /*31420*/  @!P0 BRA `(.L_x_3525) ;  /* 0x0000000000188947 */ /* 0x002fea0003800000 */
.L_x_3526:
[----:B------:R-:W2:Y:S02]  /*31430*/  LD.E R30, [R28] ;  /* 0x000000001c1e7980 */ /* 0x000ea40000100900 */
[----:B--2---:R-:W-:-:S06]  /*31440*/  FADD R31, R17, R30 ;  /* 0x0000001e111f7221 */ /* 0x004fcc0000000000 */
[----:B------:R-:W2:Y:S02]  /*31450*/  ATOM.E.CAST.SPIN PT, R31, [R28], R30, R31 ;  /* 0x0000001e1c1f738b */ /* 0x000ea400019e011f */
[----:B--2---:R-:W-:-:S13]  /*31460*/  ISETP.EQ.U32.AND P0, PT, R31, 0x1, PT ;  /* 0x000000011f00780c */ /* 0x004fda0003f02070 */
[----:B------:R-:W-:Y:S05]  /*31470*/  @!P0 BRA `(.L_x_3526) ;  /* 0xfffffffc00ec8947 */ /* 0x000fea000383ffff */
[----:B------:R-:W-:Y:S05]  /*31480*/  BRA `(.L_x_3522) ;  /* 0x00000000000c7947 */ /* 0x000fea0003800000 */
.L_x_3525:
[----:B------:R-:W2:Y:S02]  /*31490*/  LD.E R14, desc[UR8][R28.64] ;  /* 0x000000081c0e7980 */ /* 0x000ea4000c101900 */
[----:B--2---:R-:W-:-:S05]  /*314a0*/  FADD R11, R17, R14 ;  /* 0x0000000e110b7221 */ /* 0x004fca0000000000 */
[----:B------:R1:W-:Y:S02]  /*314b0*/  ST.E desc[UR8][R28.64], R11 ;  /* 0x0000000b1c007985 */ /* 0x0003e4000c101908 */
.L_x_3522:
[----:B------:R-:W-:Y:S05]  /*314c0*/  BSYNC.RECONVERGENT B1 ;  /* 0x0000000000017941 */ /* 0x000fea0003800200 */
.L_x_3521:
        /* <DEDUP_REMOVED lines=10> */
.L_x_3530:
[----:B------:R-:W1:Y:S02]  /*31570*/  LDS R28, [R11] ;  /* 0x000000000b1c7984 */ /* 0x000e640000000800 */
[----:B-1----:R-:W-:-:S05]  /*31580*/  FADD R29, R33, R28 ;  /* 0x0000001c211d7221 */ /* 0x002fca0000000000 */
[----:B------:R-:W1:Y:S02]  /*31590*/  ATOMS.CAST.SPIN P0, [R11], R28, R29 ;  /* 0x0000001c0b00758d */ /* 0x000e64000180001d */
[----:B-1----:R-:W-:Y:S05]  /*315a0*/  @!P0 BRA `(.L_x_3530) ;  /* 0xfffffffc00f08947 */ /* 0x002fea000383ffff */
[----:B------:R-:W-:Y:S05]  /*315b0*/  BRA `(.L_x_3528) ;  /* 0x00000000002c7947 */ /* 0x000fea0003800000 */
.L_x_3529:
[----:B------:R-:W1:Y:S02]  /*315c0*/  QSPC.E.D P0, RZ, [R28] ;  /* 0x000000001cff73aa */ /* 0x000e640000000700 */
[----:B-1----:R-:W-:Y:S05]  /*315d0*/  @!P0 BRA `(.L_x_3531) ;  /* 0x0000000000188947 */ /* 0x002fea0003800000 */
.L_x_3532:
[----:B------:R-:W2:Y:S02]  /*315e0*/  LD.E R30, [R28] ;  /* 0x000000001c1e7980 */ /* 0x000ea40000100900 */
[----:B--2---:R-:W-:-:S06]  /*315f0*/  FADD R31, R33, R30 ;  /* 0x0000001e211f7221 */ /* 0x004fcc0000000000 */
[----:B------:R-:W2:Y:S02]  /*31600*/  ATOM.E.CAST.SPIN PT, R31, [R28], R30, R31 ;  /* 0x0000001e1c1f738b */ /* 0x000ea400019e011f */
[----:B--2---:R-:W-:-:S13]  /*31610*/  ISETP.EQ.U32.AND P0, PT, R31, 0x1, PT ;  /* 0x000000011f00780c */ /* 0x004fda0003f02070 */
[----:B------:R-:W-:Y:S05]  /*31620*/  @!P0 BRA `(.L_x_3532) ;  /* 0xfffffffc00ec8947 */ /* 0x000fea000383ffff */
[----:B------:R-:W-:Y:S05]  /*31630*/  BRA `(.L_x_3528) ;  /* 0x00000000000c7947 */ /* 0x000fea0003800000 */
.L_x_3531:
[----:B------:R-:W2:Y:S02]  /*31640*/  LD.E R11, desc[UR8][R28.64] ;  /* 0x000000081c0b7980 */ /* 0x000ea4000c101900 */
[----:B--2---:R-:W-:-:S05]  /*31650*/  FADD R11, R33, R11 ;  /* 0x0000000b210b7221 */ /* 0x004fca0000000000 */
[----:B------:R1:W-:Y:S02]  /*31660*/  ST.E desc[UR8][R28.64], R11 ;  /* 0x0000000b1c007985 */ /* 0x0003e4000c101908 */
.L_x_3528:
[----:B------:R-:W-:Y:S05]  /*31670*/  BSYNC.RECONVERGENT B1 ;  /* 0x0000000000017941 */ /* 0x000fea0003800200 */
.L_x_3527:
[----:B-1----:R-:W-:-:S05]  /*31680*/  IMAD.WIDE R28, R7, 0x4, R8 ;  /* 0x00000004071c7825 */ /* 0x002fca00078e0208 */
[----:B------:R1:W-:Y:S01]  /*31690*/  ATOM.E.ADD.F32.FTZ.RN.STRONG.GPU P0, RZ, desc[UR8][R28.64], R17 ;  /* 0x800000111cff79a2 */ /* 0x0003e2000c10f308 */
[----:B------:R-:W-:Y:S04]  /*316a0*/  BSSY.RECONVERGENT B1, `(.L_x_3533) ;  /* 0x0000015000017945 */ /* 0x000fe80003800200 */
[----:B-1----:R-:W-:Y:S05]  /*316b0*/  @P0 BRA `(.L_x_3534) ;  /* 0x00000000004c0947 */ /* 0x002fea0003800000 */
[----:B------:R-:W1:Y:S02]  /*316c0*/  QSPC.E.S P0, RZ, [R28] ;  /* 0x000000001cff73aa */ /* 0x000e640000000500 */
[----:B-1----:R-:W-:Y:S05]  /*316d0*/  @!P0 BRA `(.L_x_3535) ;  /* 0x0000000000188947 */ /* 0x002fea0003800000 */
[----:B------:R-:W-:-:S07]  /*316e0*/  MOV R11, R28 ;  /* 0x0000001c000b7202 */ /* 0x000fce0000000f00 */
.L_x_3536:
[----:B------:R-:W1:Y:S02]  /*316f0*/  LDS R28, [R11] ;  /* 0x000000000b1c7984 */ /* 0x000e640000000800 */
[----:B-1----:R-:W-:-:S05]  /*31700*/  FADD R29, R17, R28 ;  /* 0x0000001c111d7221 */ /* 0x002fca0000000000 */
[----:B------:R-:W1:Y:S02]  /*31710*/  ATOMS.CAST.SPIN P0, [R11], R28, R29 ;  /* 0x0000001c0b00758d */ /* 0x000e64000180001d */
[----:B-1----:R-:W-:Y:S05]  /*31720*/  @!P0 BRA `(.L_x_3536) ;  /* 0xfffffffc00f08947 */ /* 0x002fea000383ffff */
[----:B------:R-:W-:Y:S05]  /*31730*/  BRA `(.L_x_3534) ;  /* 0x00000000002c7947 */ /* 0x000fea0003800000 */
.L_x_3535:
[----:B------:R-:W1:Y:S02]  /*31740*/  QSPC.E.D P0, RZ, [R28] ;  /* 0x000000001cff73aa */ /* 0x000e640000000700 */
[----:B-1----:R-:W-:Y:S05]  /*31750*/  @!P0 BRA `(.L_x_3537) ;  /* 0x0000000000188947 */ /* 0x002fea0003800000 */
.L_x_3538:
[----:B------:R-:W2:Y:S02]  /*31760*/  LD.E R30, [R28] ;  /* 0x000000001c1e7980 */ /* 0x000ea40000100900 */
[----:B--2---:R-:W-:-:S06]  /*31770*/  FADD R31, R17, R30 ;  /* 0x0000001e111f7221 */ /* 0x004fcc0000000000 */
[----:B------:R-:W2:Y:S02]  /*31780*/  ATOM.E.CAST.SPIN PT, R31, [R28], R30, R31 ;  /* 0x0000001e1c1f738b */ /* 0x000ea400019e011f */
[----:B--2---:R-:W-:-:S13]  /*31790*/  ISETP.EQ.U32.AND P0, PT, R31, 0x1, PT ;  /* 0x000000011f00780c */ /* 0x004fda0003f02070 */
[----:B------:R-:W-:Y:S05]  /*317a0*/  @!P0 BRA `(.L_x_3538) ;  /* 0xfffffffc00ec8947 */ /* 0x000fea000383ffff */
[----:B------:R-:W-:Y:S05]  /*317b0*/  BRA `(.L_x_3534) ;  /* 0x00000000000c7947 */ /* 0x000fea0003800000 */
.L_x_3537:
[----:B------:R-:W2:Y:S02]  /*317c0*/  LD.E R14, desc[UR8][R28.64] ;  /* 0x000000081c0e7980 */ /* 0x000ea4000c101900 */
[----:B--2---:R-:W-:-:S05]  /*317d0*/  FADD R11, R17, R14 ;  /* 0x0000000e110b7221 */ /* 0x004fca0000000000 */
[----:B------:R1:W-:Y:S02]  /*317e0*/  ST.E desc[UR8][R28.64], R11 ;  /* 0x0000000b1c007985 */ /* 0x0003e4000c101908 */
.L_x_3534:
[----:B------:R-:W-:Y:S05]  /*317f0*/  BSYNC.RECONVERGENT B1 ;  /* 0x0000000000017941 */ /* 0x000fea0003800200 */
.L_x_3533:
        /* <DEDUP_REMOVED lines=10> */
.L_x_3542:
[----:B------:R-:W1:Y:S02]  /*318a0*/  LDS R28, [R11] ;  /* 0x000000000b1c7984 */ /* 0x000e640000000800 */
[----:B-1----:R-:W-:-:S05]  /*318b0*/  FADD R29, R33, R28 ;  /* 0x0000001c211d7221 */ /* 0x002fca0000000000 */
[----:B------:R-:W1:Y:S02]  /*318c0*/  ATOMS.CAST.SPIN P0, [R11], R28, R29 ;  /* 0x0000001c0b00758d */ /* 0x000e64000180001d */
[----:B-1----:R-:W-:Y:S05]  /*318d0*/  @!P0 BRA `(.L_x_3542) ;  /* 0xfffffffc00f08947 */ /* 0x002fea000383ffff */
[----:B------:R-:W-:Y:S05]  /*318e0*/  BRA `(.L_x_3540) ;  /* 0x00000000002c7947 */ /* 0x000fea0003800000 */
.L_x_3541:
[----:B------:R-:W1:Y:S02]  /*318f0*/  QSPC.E.D P0, RZ, [R28] ;  /* 0x000000001cff73aa */ /* 0x000e640000000700 */
[----:B-1----:R-:W-:Y:S05]  /*31900*/  @!P0 BRA `(.L_x_3543) ;  /* 0x0000000000188947 */ /* 0x002fea0003800000 */
.L_x_3544:
[----:B------:R-:W2:Y:S02]  /*31910*/  LD.E R30, [R28] ;  /* 0x000000001c1e7980 */ /* 0x000ea40000100900 */
[----:B--2---:R-:W-:-:S06]  /*31920*/  FADD R31, R33, R30 ;  /* 0x0000001e211f7221 */ /* 0x004fcc0000000000 */
[----:B------:R-:W2:Y:S02]  /*31930*/  ATOM.E.CAST.SPIN PT, R31, [R28], R30, R31 ;  /* 0x0000001e1c1f738b */ /* 0x000ea400019e011f */
[----:B--2---:R-:W-:-:S13]  /*31940*/  ISETP.EQ.U32.AND P0, PT, R31, 0x1, PT ;  /* 0x000000011f00780c */ /* 0x004fda0003f02070 */
[----:B------:R-:W-:Y:S05]  /*31950*/  @!P0 BRA `(.L_x_3544) ;  /* 0xfffffffc00ec8947 */ /* 0x000fea000383ffff */
[----:B------:R-:W-:Y:S05]  /*31960*/  BRA `(.L_x_3540) ;  /* 0x00000000000c7947 */ /* 0x000fea0003800000 */
.L_x_3543:
[----:B------:R-:W2:Y:S02]  /*31970*/  LD.E R11, desc[UR8][R28.64] ;  /* 0x000000081c0b7980 */ /* 0x000ea4000c101900 */
[----:B--2---:R-:W-:-:S05]  /*31980*/  FADD R11, R33, R11 ;  /* 0x0000000b210b7221 */ /* 0x004fca0000000000 */
[----:B------:R1:W-:Y:S02]  /*31990*/  ST.E desc[UR8][R28.64], R11 ;  /* 0x0000000b1c007985 */ /* 0x0003e4000c101908 */
.L_x_3540:
[----:B------:R-:W-:Y:S05]  /*319a0*/  BSYNC.RECONVERGENT B1 ;  /* 0x0000000000017941 */ /* 0x000fea0003800200 */
.L_x_3539:
[----:B-1----:R-:W-:-:S05]  /*319b0*/  IMAD.WIDE R28, R4, 0x4, R8 ;  /* 0x00000004041c7825 */ /* 0x002fca00078e0208 */
[----:B------:R1:W-:Y:S01]  /*319c0*/  ATOM.E.ADD.F32.FTZ.RN.STRONG.GPU P0, RZ, desc[UR8][R28.64], R17 ;  /* 0x800000111cff79a2 */ /* 0x0003e2000c10f308 */
[----:B------:R-:W-:Y:S04]  /*319d0*/  BSSY.RECONVERGENT B1, `(.L_x_3545) ;  /* 0x0000015000017945 */ /* 0x000fe80003800200 */
[----:B-1----:R-:W-:Y:S05]  /*319e0*/  @P0 BRA `(.L_x_3546) ;  /* 0x00000000004c0947 */ /* 0x002fea0003800000 */
[----:B------:R-:W1:Y:S02]  /*319f0*/  QSPC.E.S P0, RZ, [R28] ;  /* 0x000000001cff73aa */ /* 0x000e640000000500 */
[----:B-1----:R-:W-:Y:S05]  /*31a00*/  @!P0 BRA `(.L_x_3547) ;  /* 0x0000000000188947 */ /* 0x002fea0003800000 */
[----:B------:R-:W-:-:S07]  /*31a10*/  MOV R11, R28 ;  /* 0x0000001c000b7202 */ /* 0x000fce0000000f00 */
.L_x_3548:
[----:B------:R-:W1:Y:S02]  /*31a20*/  LDS R28, [R11] ;  /* 0x000000000b1c7984 */ /* 0x000e640000000800 */
[----:B-1----:R-:W-:-:S05]  /*31a30*/  FADD R29, R17, R28 ;  /* 0x0000001c111d7221 */ /* 0x002fca0000000000 */
[----:B------:R-:W1:Y:S02]  /*31a40*/  ATOMS.CAST.SPIN P0, [R11], R28, R29 ;  /* 0x0000001c0b00758d */ /* 0x000e64000180001d */
[----:B-1----:R-:W-:Y:S05]  /*31a50*/  @!P0 BRA `(.L_x_3548) ;  /* 0xfffffffc00f08947 */ /* 0x002fea000383ffff */
[----:B------:R-:W-:Y:S05]  /*31a60*/  BRA `(.L_x_3546) ;  /* 0x00000000002c7947 */ /* 0x000fea0003800000 */
.L_x_3547:
[----:B------:R-:W1:Y:S02]  /*31a70*/  QSPC.E.D P0, RZ, [R28] ;  /* 0x000000001cff73aa */ /* 0x000e640000000700 */
[----:B-1----:R-:W-:Y:S05]  /*31a80*/  @!P0 BRA `(.L_x_3549) ;  /* 0x0000000000188947 */ /* 0x002fea0003800000 */
.L_x_3550:
[----:B------:R-:W2:Y:S02]  /*31a90*/  LD.E R30, [R28] ;  /* 0x000000001c1e7980 */ /* 0x000ea40000100900 */
[----:B--2---:R-:W-:-:S06]  /*31aa0*/  FADD R31, R17, R30 ;  /* 0x0000001e111f7221 */ /* 0x004fcc0000000000 */
[----:B------:R-:W2:Y:S02]  /*31ab0*/  ATOM.E.CAST.SPIN PT, R31, [R28], R30, R31 ;  /* 0x0000001e1c1f738b */ /* 0x000ea400019e011f */
[----:B--2---:R-:W-:-:S13]  /*31ac0*/  ISETP.EQ.U32.AND P0, PT, R31, 0x1, PT ;  /* 0x000000011f00780c */ /* 0x004fda0003f02070 */
[----:B------:R-:W-:Y:S05]  /*31ad0*/  @!P0 BRA `(.L_x_3550) ;  /* 0xfffffffc00ec8947 */ /* 0x000fea000383ffff */
[----:B------:R-:W-:Y:S05]  /*31ae0*/  BRA `(.L_x_3546) ;  /* 0x00000000000c7947 */ /* 0x000fea0003800000 */
.L_x_3549:
[----:B------:R-:W2:Y:S02]  /*31af0*/  LD.E R14, desc[UR8][R28.64] ;  /* 0x000000081c0e7980 */ /* 0x000ea4000c101900 */
[----:B--2---:R-:W-:-:S05]  /*31b00*/  FADD R11, R17, R14 ;  /* 0x0000000e110b7221 */ /* 0x004fca0000000000 */
[----:B------:R1:W-:Y:S02]  /*31b10*/  ST.E desc[UR8][R28.64], R11 ;  /* 0x0000000b1c007985 */ /* 0x0003e4000c101908 */
.L_x_3546:
[----:B------:R-:W-:Y:S05]  /*31b20*/  BSYNC.RECONVERGENT B1 ;  /* 0x0000000000017941 */ /* 0x000fea0003800200 */
.L_x_3545:
        /* <DEDUP_REMOVED lines=10> */
.L_x_3554:
[----:B------:R-:W1:Y:S02]  /*31bd0*/  LDS R28, [R11] ;  /* 0x000000000b1c7984 */ /* 0x000e640000000800 */
[----:B-1----:R-:W-:-:S05]  /*31be0*/  FADD R29, R33, R28 ;  /* 0x0000001c211d7221 */ /* 0x002fca0000000000 */
[----:B------:R-:W1:Y:S02]  /*31bf0*/  ATOMS.CAST.SPIN P0, [R11], R28, R29 ;  /* 0x0000001c0b00758d */ /* 0x000e64000180001d */
[----:B-1----:R-:W-:Y:S05]  /*31c00*/  @!P0 BRA `(.L_x_3554) ;  /* 0xfffffffc00f08947 */ /* 0x002fea000383ffff */
[----:B------:R-:W-:Y:S05]  /*31c10*/  BRA `(.L_x_3552) ;  /* 0x00000000002c7947 */ /* 0x000fea0003800000 */
.L_x_3553:
[----:B------:R-:W1:Y:S02]  /*31c20*/  QSPC.E.D P0, RZ, [R28] ;  /* 0x000000001cff73aa */ /* 0x000e640000000700 */
[----:B-1----:R-:W-:Y:S05]  /*31c30*/  @!P0 BRA `(.L_x_3555) ;  /* 0x0000000000188947 */ /* 0x002fea0003800000 */
.L_x_3556:
[----:B------:R-:W2:Y:S02]  /*31c40*/  LD.E R30, [R28] ;  /* 0x000000001c1e7980 */ /* 0x000ea40000100900 */
[----:B--2---:R-:W-:-:S06]  /*31c50*/  FADD R31, R33, R30 ;  /* 0x0000001e211f7221 */ /* 0x004fcc0000000000 */
[----:B------:R-:W2:Y:S02]  /*31c60*/  ATOM.E.CAST.SPIN PT, R31, [R28], R30, R31 ;  /* 0x0000001e1c1f738b */ /* 0x000ea400019e011f */
[----:B--2---:R-:W-:-:S13]  /*31c70*/  ISETP.EQ.U32.AND P0, PT, R31, 0x1, PT ;  /* 0x000000011f00780c */ /* 0x004fda0003f02070 */
[----:B------:R-:W-:Y:S05]  /*31c80*/  @!P0 BRA `(.L_x_3556) ;  /* 0xfffffffc00ec8947 */ /* 0x000fea000383ffff */
[----:B------:R-:W-:Y:S05]  /*31c90*/  BRA `(.L_x_3552) ;  /* 0x00000000000c7947 */ /* 0x000fea0003800000 */
.L_x_3555:
[----:B------:R-:W2:Y:S02]  /*31ca0*/  LD.E R11, desc[UR8][R28.64] ;  /* 0x000000081c0b7980 */ /* 0x000ea4000c101900 */
[----:B--2---:R-:W-:-:S05]  /*31cb0*/  FADD R11, R33, R11 ;  /* 0x0000000b210b7221 */ /* 0x004fca0000000000 */
[----:B------:R1:W-:Y:S02]  /*31cc0*/  ST.E desc[UR8][R28.64], R11 ;  /* 0x0000000b1c007985 */ /* 0x0003e4000c101908 */
.L_x_3552:
[----:B------:R-:W-:Y:S05]  /*31cd0*/  BSYNC.RECONVERGENT B1 ;  /* 0x0000000000017941 */ /* 0x000fea0003800200 */
.L_x_3551:
[----:B-1----:R-:W-:-:S05]  /*31ce0*/  IMAD.WIDE R28, R3, 0x4, R8 ;  /* 0x00000004031c7825 */ /* 0x002fca00078e0208 */
[----:B------:R1:W-:Y:S01]  /*31cf0*/  ATOM.E.ADD.F32.FTZ.RN.STRONG.GPU P0, RZ, desc[UR8][R28.64], R17 ;  /* 0x800000111cff79a2 */ /* 0x0003e2000c10f308 */
[----:B------:R-:W-:Y:S04]  /*31d00*/  BSSY.RECONVERGENT B1, `(.L_x_3557) ;  /* 0x0000015000017945 */ /* 0x000fe80003800200 */
[----:B-1----:R-:W-:Y:S05]  /*31d10*/  @P0 BRA `(.L_x_3558) ;  /* 0x00000000004c0947 */ /* 0x002fea0003800000 */
[----:B------:R-:W1:Y:S02]  /*31d20*/  QSPC.E.S P0, RZ, [R28] ;  /* 0x000000001cff73aa */ /* 0x000e640000000500 */
[----:B-1----:R-:W-:Y:S05]  /*31d30*/  @!P0 BRA `(.L_x_3559) ;  /* 0x0000000000188947 */ /* 0x002fea0003800000 */
[----:B------:R-:W-:-:S07]  /*31d40*/  MOV R11, R28 ;  /* 0x0000001c000b7202 */ /* 0x000fce0000000f00 */
.L_x_3560:
[----:B------:R-:W1:Y:S02]  /*31d50*/  LDS R28, [R11] ;  /* 0x000000000b1c7984 */ /* 0x000e640000000800 */
[----:B-1----:R-:W-:-:S05]  /*31d60*/  FADD R29, R17, R28 ;  /* 0x0000001c111d7221 */ /* 0x002fca0000000000 */
[----:B------:R-:W1:Y:S02]  /*31d70*/  ATOMS.CAST.SPIN P0, [R11], R28, R29 ;  /* 0x0000001c0b00758d */ /* 0x000e64000180001d */
[----:B-1----:R-:W-:Y:S05]  /*31d80*/  @!P0 BRA `(.L_x_3560) ;  /* 0xfffffffc00f08947 */ /* 0x002fea000383ffff */
[----:B------:R-:W-:Y:S05]  /*31d90*/  BRA `(.L_x_3558) ;  /* 0x00000000002c7947 */ /* 0x000fea0003800000 */
.L_x_3559:
[----:B------:R-:W1:Y:S02]  /*31da0*/  QSPC.E.D P0, RZ, [R28] ;  /* 0x000000001cff73aa */ /* 0x000e640000000700 */
[----:B-1----:R-:W-:Y:S05]  /*31db0*/  @!P0 BRA `(.L_x_3561) ;  /* 0x0000000000188947 */ /* 0x002fea0003800000 */
.L_x_3562:
[----:B------:R-:W2:Y:S02]  /*31dc0*/  LD.E R30, [R28] ;  /* 0x000000001c1e7980 */ /* 0x000ea40000100900 */
[----:B--2---:R-:W-:-:S06]  /*31dd0*/  FADD R31, R17, R30 ;  /* 0x0000001e111f7221 */ /* 0x004fcc0000000000 */
[----:B------:R-:W2:Y:S02]  /*31de0*/  ATOM.E.CAST.SPIN PT, R31, [R28], R30, R31 ;  /* 0x0000001e1c1f738b */ /* 0x000ea400019e011f */
[----:B--2---:R-:W-:-:S13]  /*31df0*/  ISETP.EQ.U32.AND P0, PT, R31, 0x1, PT ;  /* 0x000000011f00780c */ /* 0x004fda0003f02070 */
[----:B------:R-:W-:Y:S05]  /*31e00*/  @!P0 BRA `(.L_x_3562) ;  /* 0xfffffffc00ec8947 */ /* 0x000fea000383ffff */
[----:B------:R-:W-:Y:S05]  /*31e10*/  BRA `(.L_x_3558) ;  /* 0x00000000000c7947 */ /* 0x000fea0003800000 */
.L_x_3561:
[----:B------:R-:W2:Y:S02]  /*31e20*/  LD.E R14, desc[UR8][R28.64] ;  /* 0x000000081c0e7980 */ /* 0x000ea4000c101900 */
[----:B--2---:R-:W-:-:S05]  /*31e30*/  FADD R11, R17, R14 ;  /* 0x0000000e110b7221 */ /* 0x004fca0000000000 */
[----:B------:R1:W-:Y:S02]  /*31e40*/  ST.E desc[UR8][R28.64], R11 ;  /* 0x0000000b1c007985 */ /* 0x0003e4000c101908 */
.L_x_3558:
[----:B------:R-:W-:Y:S05]  /*31e50*/  BSYNC.RECONVERGENT B1 ;  /* 0x0000000000017941 */ /* 0x000fea0003800200 */
.L_x_3557:
        /* <DEDUP_REMOVED lines=10> */
.L_x_3566:
[----:B------:R-:W1:Y:S02]  /*31f00*/  LDS R28, [R11] ;  /* 0x000000000b1c7984 */ /* 0x000e640000000800 */
[----:B-1----:R-:W-:-:S05]  /*31f10*/  FADD R29, R33, R28 ;  /* 0x0000001c211d7221 */ /* 0x002fca0000000000 */
[----:B------:R-:W1:Y:S02]  /*31f20*/  ATOMS.CAST.SPIN P0, [R11], R28, R29 ;  /* 0x0000001c0b00758d */ /* 0x000e64000180001d */
[----:B-1----:R-:W-:Y:S05]  /*31f30*/  @!P0 BRA `(.L_x_3566) ;  /* 0xfffffffc00f08947 */ /* 0x002fea000383ffff */
[----:B------:R-:W-:Y:S05]  /*31f40*/  BRA `(.L_x_3564) ;  /* 0x00000000002c7947 */ /* 0x000fea0003800000 */
.L_x_3565:
[----:B------:R-:W1:Y:S02]  /*31f50*/  QSPC.E.D P0, RZ, [R28] ;  /* 0x000000001cff73aa */ /* 0x000e640000000700 */
[----:B-1----:R-:W-:Y:S05]  /*31f60*/  @!P0 BRA `(.L_x_3567) ;  /* 0x0000000000188947 */ /* 0x002fea0003800000 */
.L_x_3568:
[----:B------:R-:W2:Y:S02]  /*31f70*/  LD.E R30, [R28] ;  /* 0x000000001c1e7980 */ /* 0x000ea40000100900 */
[----:B--2---:R-:W-:-:S06]  /*31f80*/  FADD R31, R33, R30 ;  /* 0x0000001e211f7221 */ /* 0x004fcc0000000000 */
[----:B------:R-:W2:Y:S02]  /*31f90*/  ATOM.E.CAST.SPIN PT, R31, [R28], R30, R31 ;  /* 0x0000001e1c1f738b */ /* 0x000ea400019e011f */
[----:B--2---:R-:W-:-:S13]  /*31fa0*/  ISETP.EQ.U32.AND P0, PT, R31, 0x1, PT ;  /* 0x000000011f00780c */ /* 0x004fda0003f02070 */
[----:B------:R-:W-:Y:S05]  /*31fb0*/  @!P0 BRA `(.L_x_3568) ;  /* 0xfffffffc00ec8947 */ /* 0x000fea000383ffff */
[----:B------:R-:W-:Y:S05]  /*31fc0*/  BRA `(.L_x_3564) ;  /* 0x00000000000c7947 */ /* 0x000fea0003800000 */
.L_x_3567:
[----:B------:R-:W2:Y:S02]  /*31fd0*/  LD.E R11, desc[UR8][R28.64] ;  /* 0x000000081c0b7980 */ /* 0x000ea4000c101900 */
[----:B--2---:R-:W-:-:S05]  /*31fe0*/  FADD R11, R33, R11 ;  /* 0x0000000b210b7221 */ /* 0x004fca0000000000 */
[----:B------:R1:W-:Y:S02]  /*31ff0*/  ST.E desc[UR8][R28.64], R11 ;  /* 0x0000000b1c007985 */ /* 0x0003e4000c101908 */
.L_x_3564:
[----:B------:R-:W-:Y:S05]  /*32000*/  BSYNC.RECONVERGENT B1 ;  /* 0x0000000000017941 */ /* 0x000fea0003800200 */
.L_x_3563:
[----:B-1----:R-:W-:-:S05]  /*32010*/  IMAD.WIDE R28, R6, 0x4, R8 ;  /* 0x00000004061c7825 */ /* 0x002fca00078e0208 */
[----:B------:R1:W-:Y:S01]  /*32020*/  ATOM.E.ADD.F32.FTZ.RN.STRONG.GPU P0, RZ, desc[UR8][R28.64], R17 ;  /* 0x800000111cff79a2 */ /* 0x0003e2000c10f308 */
[----:B------:R-:W-:Y:S04]  /*32030*/  BSSY.RECONVERGENT B1, `(.L_x_3569) ;  /* 0x0000015000017945 */ /* 0x000fe80003800200 */
[----:B-1----:R-:W-:Y:S05]  /*32040*/  @P0 BRA `(.L_x_3570) ;  /* 0x00000000004c0947 */ /* 0x002fea0003800000 */
[----:B------:R-:W1:Y:S02]  /*32050*/  QSPC.E.S P0, RZ, [R28] ;  /* 0x000000001cff73aa */ /* 0x000e640000000500 */
[----:B-1----:R-:W-:Y:S05]  /*32060*/  @!P0 BRA `(.L_x_3571) ;  /* 0x0000000000188947 */ /* 0x002fea0003800000 */
[----:B------:R-:W-:-:S07]  /*32070*/  MOV R11, R28 ;  /* 0x0000001c000b7202 */ /* 0x000fce0000000f00 */
.L_x_3572:
[----:B------:R-:W1:Y:S02]  /*32080*/  LDS R28, [R11] ;  /* 0x000000000b1c7984 */ /* 0x000e640000000800 */
[----:B-1----:R-:W-:-:S05]  /*32090*/  FADD R29, R17, R28 ;  /* 0x0000001c111d7221 */ /* 0x002fca0000000000 */
[----:B------:R-:W1:Y:S02]  /*320a0*/  ATOMS.CAST.SPIN P0, [R11], R28, R29 ;  /* 0x0000001c0b00758d */ /* 0x000e64000180001d */
[----:B-1----:R-:W-:Y:S05]  /*320b0*/  @!P0 BRA `(.L_x_3572) ;  /* 0xfffffffc00f08947 */ /* 0x002fea000383ffff */
[----:B------:R-:W-:Y:S05]  /*320c0*/  BRA `(.L_x_3570) ;  /* 0x00000000002c7947 */ /* 0x000fea0003800000 */
.L_x_3571:
[----:B------:R-:W1:Y:S02]  /*320d0*/  QSPC.E.D P0, RZ, [R28] ;  /* 0x000000001cff73aa */ /* 0x000e640000000700 */
[----:B-1----:R-:W-:Y:S05]  /*320e0*/  @!P0 BRA `(.L_x_3573) ;  /* 0x0000000000188947 */ /* 0x002fea0003800000 */
.L_x_3574:
[----:B------:R-:W2:Y:S02]  /*320f0*/  LD.E R30, [R28] ;  /* 0x000000001c1e7980 */ /* 0x000ea40000100900 */
[----:B--2---:R-:W-:-:S06]  /*32100*/  FADD R31, R17, R30 ;  /* 0x0000001e111f7221 */ /* 0x004fcc0000000000 */
[----:B------:R-:W2:Y:S02]  /*32110*/  ATOM.E.CAST.SPIN PT, R31, [R28], R30, R31 ;  /* 0x0000001e1c1f738b */ /* 0x000ea400019e011f */
[----:B--2---:R-:W-:-:S13]  /*32120*/  ISETP.EQ.U32.AND P0, PT, R31, 0x1, PT ;  /* 0x000000011f00780c */ /* 0x004fda0003f02070 */
[----:B------:R-:W-:Y:S05]  /*32130*/  @!P0 BRA `(.L_x_3574) ;  /* 0xfffffffc00ec8947 */ /* 0x000fea000383ffff */
[----:B------:R-:W-:Y:S05]  /*32140*/  BRA `(.L_x_3570) ;  /* 0x00000000000c7947 */ /* 0x000fea0003800000 */
.L_x_3573:
[----:B------:R-:W2:Y:S02]  /*32150*/  LD.E R14, desc[UR8][R28.64] ;  /* 0x000000081c0e7980 */ /* 0x000ea4000c101900 */
[----:B--2---:R-:W-:-:S05]  /*32160*/  FADD R11, R17, R14 ;  /* 0x0000000e110b7221 */ /* 0x004fca0000000000 */
[----:B------:R1:W-:Y:S02]  /*32170*/  ST.E desc[UR8][R28.64], R11 ;  /* 0x0000000b1c007985 */ /* 0x0003e4000c101908 */
.L_x_3570:
[----:B------:R-:W-:Y:S05]  /*32180*/  BSYNC.RECONVERGENT B1 ;  /* 0x0000000000017941 */ /* 0x000fea0003800200 */
.L_x_3569:
        /* <DEDUP_REMOVED lines=9> */
.L_x_3578:
[----:B------:R-:W1:Y:S02]  /*32220*/  LDS R10, [R14] ;  /* 0x000000000e0a7984 */ /* 0x000e640000000800 */
[----:B-1----:R-:W-:-:S05]  /*32230*/  FADD R11, R31, R10 ;  /* 0x0000000a1f0b7221 */ /* 0x002fca0000000000 */
[----:B------:R-:W1:Y:S02]  /*32240*/  ATOMS.CAST.SPIN P0, [R14], R10, R11 ;  /* 0x0000000a0e00758d */ /* 0x000e64000180000b */
[----:B-1----:R-:W-:Y:S05]  /*32250*/  @!P0 BRA `(.L_x_3578) ;  /* 0xfffffffc00f08947 */ /* 0x002fea000383ffff */
[----:B------:R-:W-:Y:S05]  /*32260*/  BRA `(.L_x_3576) ;  /* 0x00000000002c7947 */ /* 0x000fea0003800000 */
.L_x_3577:
[----:B------:R-:W1:Y:S02]  /*32270*/  QSPC.E.D P0, RZ, [R10] ;  /* 0x000000000aff73aa */ /* 0x000e640000000700 */
[----:B-1----:R-:W-:Y:S05]  /*32280*/  @!P0 BRA `(.L_x_3579) ;  /* 0x0000000000188947 */ /* 0x002fea0003800000 */
.L_x_3580:
[----:B------:R-:W2:Y:S02]  /*32290*/  LD.E R28, [R10] ;  /* 0x000000000a1c7980 */ /* 0x000ea40000100900 */
[----:B--2---:R-:W-:-:S06]  /*322a0*/  FADD R29, R31, R28 ;  /* 0x0000001c1f1d7221 */ /* 0x004fcc0000000000 */
[----:B------:R-:W2:Y:S02]  /*322b0*/  ATOM.E.CAST.SPIN PT, R29, [R10], R28, R29 ;  /* 0x0000001c0a1d738b */ /* 0x000ea400019e011d */
[----:B--2---:R-:W-:-:S13]  /*322c0*/  ISETP.EQ.U32.AND P0, PT, R29, 0x1, PT ;  /* 0x000000011d00780c */ /* 0x004fda0003f02070 */
[----:B------:R-:W-:Y:S05]  /*322d0*/  @!P0 BRA `(.L_x_3580) ;  /* 0xfffffffc00ec8947 */ /* 0x000fea000383ffff */
[----:B------:R-:W-:Y:S05]  /*322e0*/  BRA `(.L_x_3576) ;  /* 0x00000000000c7947 */ /* 0x000fea0003800000 */
.L_x_3579:
[----:B------:R-:W2:Y:S02]  /*322f0*/  LD.E R14, desc[UR8][R10.64] ;  /* 0x000000080a0e7980 */ /* 0x000ea4000c101900 */
[----:B--2---:R-:W-:-:S05]  /*32300*/  FADD R29, R31, R14 ;  /* 0x0000000e1f1d7221 */ /* 0x004fca0000000000 */
[----:B------:R1:W-:Y:S02]  /*32310*/  ST.E desc[UR8][R10.64], R29 ;  /* 0x0000001d0a007985 */ /* 0x0003e4000c101908 */
.L_x_3576:
[----:B------:R-:W-:Y:S05]  /*32320*/  BSYNC.RECONVERGENT B1 ;  /* 0x0000000000017941 */ /* 0x000fea0003800200 */
.L_x_3575:
[----:B-1----:R-:W-:-:S05]  /*32330*/  IMAD.WIDE R10, R5, 0x4, R8 ;  /* 0x00000004050a7825 */ /* 0x002fca00078e0208 */
[----:B------:R1:W-:Y:S01]  /*32340*/  ATOM.E.ADD.F32.FTZ.RN.STRONG.GPU P0, RZ, desc[UR8][R10.64], R17 ;  /* 0x800000110aff79a2 */ /* 0x0003e2000c10f308 */
[----:B------:R-:W-:Y:S04]  /*32350*/  BSSY.RECONVERGENT B1, `(.L_x_3581) ;  /* 0x0000015000017945 */ /* 0x000fe80003800200 */
[----:B-1----:R-:W-:Y:S05]  /*32360*/  @P0 BRA `(.L_x_3582) ;  /* 0x00000000004c0947 */ /* 0x002fea0003800000 */
[----:B------:R-:W1:Y:S02]  /*32370*/  QSPC.E.S P0, RZ, [R10] ;  /* 0x000000000aff73aa */ /* 0x000e640000000500 */
[----:B-1----:R-:W-:Y:S05]  /*32380*/  @!P0 BRA `(.L_x_3583) ;  /* 0x0000000000188947 */ /* 0x002fea0003800000 */
[----:B------:R-:W-:-:S07]  /*32390*/  MOV R14, R10 ;  /* 0x0000000a000e7202 */ /* 0x000fce0000000f00 */
.L_x_3584:
[----:B------:R-:W1:Y:S02]  /*323a0*/  LDS R10, [R14] ;  /* 0x000000000e0a7984 */ /* 0x000e640000000800 */
[----:B-1----:R-:W-:-:S05]  /*323b0*/  FADD R11, R17, R10 ;  /* 0x0000000a110b7221 */ /* 0x002fca0000000000 */
[----:B------:R-:W1:Y:S02]  /*323c0*/  ATOMS.CAST.SPIN P0, [R14], R10, R11 ;  /* 0x0000000a0e00758d */ /* 0x000e64000180000b */
[----:B-1----:R-:W-:Y:S05]  /*323d0*/  @!P0 BRA `(.L_x_3584) ;  /* 0xfffffffc00f08947 */ /* 0x002fea000383ffff */
[----:B------:R-:W-:Y:S05]  /*323e0*/  BRA `(.L_x_3582) ;  /* 0x00000000002c7947 */ /* 0x000fea0003800000 */
.L_x_3583:
[----:B------:R-:W1:Y:S02]  /*323f0*/  QSPC.E.D P0, RZ, [R10] ;  /* 0x000000000aff73aa */ /* 0x000e640000000700 */
[----:B-1----:R-:W-:Y:S05]  /*32400*/  @!P0 BRA `(.L_x_3585) ;  /* 0x0000000000188947 */ /* 0x002fea0003800000 */
.L_x_3586:
[----:B------:R-:W2:Y:S02]  /*32410*/  LD.E R28, [R10] ;  /* 0x000000000a1c7980 */ /* 0x000ea40000100900 */
[----:B--2---:R-:W-:-:S06]  /*32420*/  FADD R29, R17, R28 ;  /* 0x0000001c111d7221 */ /* 0x004fcc0000000000 */
[----:B------:R-:W2:Y:S02]  /*32430*/  ATOM.E.CAST.SPIN PT, R29, [R10], R28, R29 ;  /* 0x0000001c0a1d738b */ /* 0x000ea400019e011d */
[----:B--2---:R-:W-:-:S13]  /*32440*/  ISETP.EQ.U32.AND P0, PT, R29, 0x1, PT ;  /* 0x000000011d00780c */ /* 0x004fda0003f02070 */
[----:B------:R-:W-:Y:S05]  /*32450*/  @!P0 BRA `(.L_x_3586) ;  /* 0xfffffffc00ec8947 */ /* 0x000fea000383ffff */
[----:B------:R-:W-:Y:S05]  /*32460*/  BRA `(.L_x_3582) ;  /* 0x00000000000c7947 */ /* 0x000fea0003800000 */
.L_x_3585:
[----:B------:R-:W2:Y:S02]  /*32470*/  LD.E R14, desc[UR8][R10.64] ;  /* 0x000000080a0e7980 */ /* 0x000ea4000c101900 */
[----:B--2---:R-:W-:-:S05]  /*32480*/  FADD R29, R17, R14 ;  /* 0x0000000e111d7221 */ /* 0x004fca0000000000 */
[----:B------:R1:W-:Y:S02]  /*32490*/  ST.E desc[UR8][R10.64], R29 ;  /* 0x0000001d0a007985 */ /* 0x0003e4000c101908 */
.L_x_3582:
[----:B------:R-:W-:Y:S05]  /*324a0*/  BSYNC.RECONVERGENT B1 ;  /* 0x0000000000017941 */ /* 0x000fea0003800200 */
.L_x_3581:
        /* <DEDUP_REMOVED lines=10> */
.L_x_3590:
[----:B------:R-:W1:Y:S02]  /*32550*/  LDS R10, [R20] ;  /* 0x00000000140a7984 */ /* 0x000e640000000800 */
[----:B-1----:R-:W-:-:S05]  /*32560*/  FADD R11, R29, R10 ;  /* 0x0000000a1d0b7221 */ /* 0x002fca0000000000 */
[----:B------:R-:W1:Y:S02]  /*32570*/  ATOMS.CAST.SPIN P0, [R20], R10, R11 ;  /* 0x0000000a1400758d */ /* 0x000e64000180000b */
[----:B-1----:R-:W-:Y:S05]  /*32580*/  @!P0 BRA `(.L_x_3590) ;  /* 0xfffffffc00f08947 */ /* 0x002fea000383ffff */
[----:B------:R-:W-:Y:S05]  /*32590*/  BRA `(.L_x_3588) ;  /* 0x00000000002c7947 */ /* 0x000fea0003800000 */
.L_x_3589:
[----:B------:R-:W1:Y:S02]  /*325a0*/  QSPC.E.D P0, RZ, [R20] ;  /* 0x0000000014ff73aa */ /* 0x000e640000000700 */
[----:B-1----:R-:W-:Y:S05]  /*325b0*/  @!P0 BRA `(.L_x_3591) ;  /* 0x0000000000188947 */ /* 0x002fea0003800000 */
.L_x_3592:
[----:B------:R-:W2:Y:S02]  /*325c0*/  LD.E R10, [R20] ;  /* 0x00000000140a7980 */ /* 0x000ea40000100900 */
[----:B--2---:R-:W-:-:S06]  /*325d0*/  FADD R11, R29, R10 ;  /* 0x0000000a1d0b7221 */ /* 0x004fcc0000000000 */
[----:B------:R-:W2:Y:S02]  /*325e0*/  ATOM.E.CAST.SPIN PT, R11, [R20], R10, R11 ;  /* 0x0000000a140b738b */ /* 0x000ea400019e010b */
[----:B--2---:R-:W-:-:S13]  /*325f0*/  ISETP.EQ.U32.AND P0, PT, R11, 0x1, PT ;  /* 0x000000010b00780c */ /* 0x004fda0003f02070 */
[----:B------:R-:W-:Y:S05]  /*32600*/  @!P0 BRA `(.L_x_3592) ;  /* 0xfffffffc00ec8947 */ /* 0x000fea000383ffff */
[----:B------:R-:W-:Y:S05]  /*32610*/  BRA `(.L_x_3588) ;  /* 0x00000000000c7947 */ /* 0x000fea0003800000 */
.L_x_3591:
[----:B------:R-:W2:Y:S02]  /*32620*/  LD.E R10, desc[UR8][R20.64] ;  /* 0x00000008140a7980 */ /* 0x000ea4000c101900 */
[----:B--2---:R-:W-:-:S05]  /*32630*/  FADD R11, R29, R10 ;  /* 0x0000000a1d0b7221 */ /* 0x004fca0000000000 */
[----:B------:R1:W-:Y:S02]  /*32640*/  ST.E desc[UR8][R20.64], R11 ;  /* 0x0000000b14007985 */ /* 0x0003e4000c101908 */
.L_x_3588:
[----:B------:R-:W-:Y:S05]  /*32650*/  BSYNC.RECONVERGENT B1 ;  /* 0x0000000000017941 */ /* 0x000fea0003800200 */
.L_x_3587:
        /* <DEDUP_REMOVED lines=8> */
.L_x_3596:
[----:B------:R-:W2:Y:S02]  /*326e0*/  LDS R8, [R10] ;  /* 0x000000000a087984 */ /* 0x000ea40000000800 */
[----:B--2---:R-:W-:-:S05]  /*326f0*/  FADD R9, R17, R8 ;  /* 0x0000000811097221 */ /* 0x004fca0000000000 */
[----:B------:R-:W2:Y:S02]  /*32700*/  ATOMS.CAST.SPIN P0, [R10], R8, R9 ;  /* 0x000000080a00758d */ /* 0x000ea40001800009 */
[----:B--2---:R-:W-:Y:S05]  /*32710*/  @!P0 BRA `(.L_x_3596) ;  /* 0xfffffffc00f08947 */ /* 0x004fea000383ffff */
[----:B------:R-:W-:Y:S05]  /*32720*/  BRA `(.L_x_3594) ;  /* 0x00000000002c7947 */ /* 0x000fea0003800000 */
.L_x_3595:
[----:B------:R-:W2:Y:S02]  /*32730*/  QSPC.E.D P0, RZ, [R8] ;  /* 0x0000000008ff73aa */ /* 0x000ea40000000700 */
[----:B--2---:R-:W-:Y:S05]  /*32740*/  @!P0 BRA `(.L_x_3597) ;  /* 0x0000000000188947 */ /* 0x004fea0003800000 */
.L_x_3598:
[----:B------:R-:W1:Y:S02]  /*32750*/  LD.E R10, [R8] ;  /* 0x00000000080a7980 */ /* 0x000e640000100900 */
[----:B-1----:R-:W-:-:S06]  /*32760*/  FADD R11, R17, R10 ;  /* 0x0000000a110b7221 */ /* 0x002fcc0000000000 */
[----:B------:R-:W2:Y:S02]  /*32770*/  ATOM.E.CAST.SPIN PT, R11, [R8], R10, R11 ;  /* 0x0000000a080b738b */ /* 0x000ea400019e010b */
[----:B--2---:R-:W-:-:S13]  /*32780*/  ISETP.EQ.U32.AND P0, PT, R11, 0x1, PT ;  /* 0x000000010b00780c */ /* 0x004fda0003f02070 */
[----:B------:R-:W-:Y:S05]  /*32790*/  @!P0 BRA `(.L_x_3598) ;  /* 0xfffffffc00ec8947 */ /* 0x000fea000383ffff */
[----:B------:R-:W-:Y:S05]  /*327a0*/  BRA `(.L_x_3594) ;  /* 0x00000000000c7947 */ /* 0x000fea0003800000 */
.L_x_3597:
[----:B------:R-:W1:Y:S02]  /*327b0*/  LD.E R10, desc[UR8][R8.64] ;  /* 0x00000008080a7980 */ /* 0x000e64000c101900 */
[----:B-1----:R-:W-:-:S05]  /*327c0*/  FADD R11, R17, R10 ;  /* 0x0000000a110b7221 */ /* 0x002fca0000000000 */
[----:B------:R2:W-:Y:S02]  /*327d0*/  ST.E desc[UR8][R8.64], R11 ;  /* 0x0000000b08007985 */ /* 0x0005e4000c101908 */
.L_x_3594:
[----:B------:R-:W-:Y:S05]  /*327e0*/  BSYNC.RECONVERGENT B1 ;  /* 0x0000000000017941 */ /* 0x000fea0003800200 */
.L_x_3593:
[----:B------:R-:W-:-:S03]  /*327f0*/  UMOV UR4, 0xffffffff ;  /* 0xffffffff00047882 */ /* 0x000fc60000000000 */
[----:B------:R-:W-:Y:S05]  /*32800*/  BRA.DIV UR4, `(.L_x_3599) ;  /* 0x0000035204207947 */ /* 0x000fea000b800000 */
[----:B--2---:R-:W2:Y:S04]  /*32810*/  LDL R9, [R1+0xc8] ;  /* 0x0000c80001097983 */ /* 0x004ea80000100800 */
[----:B------:R3:W4:Y:S04]  /*32820*/  SHFL.IDX PT, R24, R47, 0x7, 0x181f ;  /* 0x00f81f002f187f89 */ /* 0x00072800000e0000 */
[----:B--2-4-:R3:W2:Y:S02]  /*32830*/  SHFL.IDX PT, R8, R9, 0x7, 0x181f ;  /* 0x00f81f0009087f89 */ /* 0x0146a400000e0000 */
.L_x_4767:
        /* <DEDUP_REMOVED lines=18> */
.L_x_3603:
[----:B------:R-:W1:Y:S02]  /*32960*/  LDS R10, [R12] ;  /* 0x000000000c0a7984 */ /* 0x000e640000000800 */
[----:B-1----:R-:W-:-:S05]  /*32970*/  FADD R11, R21, R10 ;  /* 0x0000000a150b7221 */ /* 0x002fca0000000000 */
[----:B------:R-:W1:Y:S02]  /*32980*/  ATOMS.CAST.SPIN P0, [R12], R10, R11 ;  /* 0x0000000a0c00758d */ /* 0x000e64000180000b */
[----:B-1----:R-:W-:Y:S05]  /*32990*/  @!P0 BRA `(.L_x_3603) ;  /* 0xfffffffc00f08947 */ /* 0x002fea000383ffff */
[----:B------:R-:W-:Y:S05]  /*329a0*/  BRA `(.L_x_3601) ;  /* 0x00000000002c7947 */ /* 0x000fea0003800000 */
.L_x_3602:
[----:B------:R-:W1:Y:S02]  /*329b0*/  QSPC.E.D P0, RZ, [R8] ;  /* 0x0000000008ff73aa */ /* 0x000e640000000700 */
[----:B-1----:R-:W-:Y:S05]  /*329c0*/  @!P0 BRA `(.L_x_3604) ;  /* 0x0000000000188947 */ /* 0x002fea0003800000 */
.L_x_3605:
[----:B------:R-:W2:Y:S02]  /*329d0*/  LD.E R10, [R8] ;  /* 0x00000000080a7980 */ /* 0x000ea40000100900 */
[----:B--2---:R-:W-:-:S06]  /*329e0*/  FADD R11, R21, R10 ;  /* 0x0000000a150b7221 */ /* 0x004fcc0000000000 */
[----:B------:R-:W2:Y:S02]  /*329f0*/  ATOM.E.CAST.SPIN PT, R11, [R8], R10, R11 ;  /* 0x0000000a080b738b */ /* 0x000ea400019e010b */
[----:B--2---:R-:W-:-:S13]  /*32a00*/  ISETP.EQ.U32.AND P0, PT, R11, 0x1, PT ;  /* 0x000000010b00780c */ /* 0x004fda0003f02070 */
[----:B------:R-:W-:Y:S05]  /*32a10*/  @!P0 BRA `(.L_x_3605) ;  /* 0xfffffffc00ec8947 */ /* 0x000fea000383ffff */
[----:B------:R-:W-:Y:S05]  /*32a20*/  BRA `(.L_x_3601) ;  /* 0x00000000000c7947 */ /* 0x000fea0003800000 */
.L_x_3604:
[----:B------:R-:W2:Y:S02]  /*32a30*/  LD.E R10, desc[UR8][R8.64] ;  /* 0x00000008080a7980 */ /* 0x000ea4000c101900 */
[----:B--2---:R-:W-:-:S05]  /*32a40*/  FADD R11, R21, R10 ;  /* 0x0000000a150b7221 */ /* 0x004fca0000000000 */
[----:B------:R1:W-:Y:S02]  /*32a50*/  ST.E desc[UR8][R8.64], R11 ;  /* 0x0000000b08007985 */ /* 0x0003e4000c101908 */
.L_x_3601:
[----:B------:R-:W-:Y:S05]  /*32a60*/  BSYNC.RECONVERGENT B1 ;  /* 0x0000000000017941 */ /* 0x000fea0003800200 */
.L_x_3600:
        /* <DEDUP_REMOVED lines=9> */
.L_x_3609:
[----:B------:R-:W1:Y:S02]  /*32b00*/  LDS R14, [R12] ;  /* 0x000000000c0e7984 */ /* 0x000e640000000800 */
[----:B-1----:R-:W-:-:S05]  /*32b10*/  FADD R15, R17, R14 ;  /* 0x0000000e110f7221 */ /* 0x002fca0000000000 */
[----:B------:R-:W1:Y:S02]  /*32b20*/  ATOMS.CAST.SPIN P0, [R12], R14, R15 ;  /* 0x0000000e0c00758d */ /* 0x000e64000180000f */
[----:B-1----:R-:W-:Y:S05]  /*32b30*/  @!P0 BRA `(.L_x_3609) ;  /* 0xfffffffc00f08947 */ /* 0x002fea000383ffff */
[----:B------:R-:W-:Y:S05]  /*32b40*/  BRA `(.L_x_3607) ;  /* 0x00000000002c7947 */ /* 0x000fea0003800000 */
.L_x_3608:
[----:B------:R-:W1:Y:S02]  /*32b50*/  QSPC.E.D P0, RZ, [R10] ;  /* 0x000000000aff73aa */ /* 0x000e640000000700 */
[----:B-1----:R-:W-:Y:S05]  /*32b60*/  @!P0 BRA `(.L_x_3610) ;  /* 0x0000000000188947 */ /* 0x002fea0003800000 */
.L_x_3611:
[----:B------:R-:W2:Y:S02]  /*32b70*/  LD.E R14, [R10] ;  /* 0x000000000a0e7980 */ /* 0x000ea40000100900 */
[----:B--2---:R-:W-:-:S06]  /*32b80*/  FADD R15, R17, R14 ;  /* 0x0000000e110f7221 */ /* 0x004fcc0000000000 */
[----:B------:R-:W2:Y:S02]  /*32b90*/  ATOM.E.CAST.SPIN PT, R15, [R10], R14, R15 ;  /* 0x0000000e0a0f738b */ /* 0x000ea400019e010f */
[----:B--2---:R-:W-:-:S13]  /*32ba0*/  ISETP.EQ.U32.AND P0, PT, R15, 0x1, PT ;  /* 0x000000010f00780c */ /* 0x004fda0003f02070 */
[----:B------:R-:W-:Y:S05]  /*32bb0*/  @!P0 BRA `(.L_x_3611) ;  /* 0xfffffffc00ec8947 */ /* 0x000fea000383ffff */
[----:B------:R-:W-:Y:S05]  /*32bc0*/  BRA `(.L_x_3607) ;  /* 0x00000000000c7947 */ /* 0x000fea0003800000 */
.L_x_3610:
[----:B------:R-:W2:Y:S02]  /*32bd0*/  LD.E R12, desc[UR8][R10.64] ;  /* 0x000000080a0c7980 */ /* 0x000ea4000c101900 */
[----:B--2---:R-:W-:-:S05]  /*32be0*/  FADD R15, R17, R12 ;  /* 0x0000000c110f7221 */ /* 0x004fca0000000000 */
[----:B------:R1:W-:Y:S02]  /*32bf0*/  ST.E desc[UR8][R10.64], R15 ;  /* 0x0000000f0a007985 */ /* 0x0003e4000c101908 */
.L_x_3607:
[----:B------:R-:W-:Y:S05]  /*32c00*/  BSYNC.RECONVERGENT B1 ;  /* 0x0000000000017941 */ /* 0x000fea0003800200 */
.L_x_3606:
        /* <DEDUP_REMOVED lines=10> */
.L_x_3615:
[----:B------:R-:W1:Y:S02]  /*32cb0*/  LDS R14, [R12] ;  /* 0x000000000c0e7984 */ /* 0x000e640000000800 */
[----:B-1----:R-:W-:-:S05]  /*32cc0*/  FADD R15, R25, R14 ;  /* 0x0000000e190f7221 */ /* 0x002fca0000000000 */
[----:B------:R-:W1:Y:S02]  /*32cd0*/  ATOMS.CAST.SPIN P0, [R12], R14, R15 ;  /* 0x0000000e0c00758d */ /* 0x000e64000180000f */
[----:B-1----:R-:W-:Y:S05]  /*32ce0*/  @!P0 BRA `(.L_x_3615) ;  /* 0xfffffffc00f08947 */ /* 0x002fea000383ffff */
[----:B------:R-:W-:Y:S05]  /*32cf0*/  BRA `(.L_x_3613) ;  /* 0x00000000002c7947 */ /* 0x000fea0003800000 */
.L_x_3614:
[----:B------:R-:W1:Y:S02]  /*32d00*/  QSPC.E.D P0, RZ, [R14] ;  /* 0x000000000eff73aa */ /* 0x000e640000000700 */
[----:B-1----:R-:W-:Y:S05]  /*32d10*/  @!P0 BRA `(.L_x_3616) ;  /* 0x0000000000188947 */ /* 0x002fea0003800000 */
.L_x_3617:
[----:B------:R-:W2:Y:S02]  /*32d20*/  LD.E R20, [R14] ;  /* 0x000000000e147980 */ /* 0x000ea40000100900 */
[----:B--2---:R-:W-:-:S06]  /*32d30*/  FADD R21, R25, R20 ;  /* 0x0000001419157221 */ /* 0x004fcc0000000000 */
[----:B------:R-:W2:Y:S02]  /*32d40*/  ATOM.E.CAST.SPIN PT, R21, [R14], R20, R21 ;  /* 0x000000140e15738b */ /* 0x000ea400019e0115 */
[----:B--2---:R-:W-:-:S13]  /*32d50*/  ISETP.EQ.U32.AND P0, PT, R21, 0x1, PT ;  /* 0x000000011500780c */ /* 0x004fda0003f02070 */
[----:B------:R-:W-:Y:S05]  /*32d60*/  @!P0 BRA `(.L_x_3617) ;  /* 0xfffffffc00ec8947 */ /* 0x000fea000383ffff */
[----:B------:R-:W-:Y:S05]  /*32d70*/  BRA `(.L_x_3613) ;  /* 0x00000000000c7947 */ /* 0x000fea0003800000 */
.L_x_3616:
[----:B------:R-:W2:Y:S02]  /*32d80*/  LD.E R12, desc[UR8][R14.64] ;  /* 0x000000080e0c7980 */ /* 0x000ea4000c101900 */
[----:B--2---:R-:W-:-:S05]  /*32d90*/  FADD R21, R25, R12 ;  /* 0x0000000c19157221 */ /* 0x004fca0000000000 */
[----:B------:R1:W-:Y:S02]  /*32da0*/  ST.E desc[UR8][R14.64], R21 ;  /* 0x000000150e007985 */ /* 0x0003e4000c101908 */
.L_x_3613:
[----:B------:R-:W-:Y:S05]  /*32db0*/  BSYNC.RECONVERGENT B1 ;  /* 0x0000000000017941 */ /* 0x000fea0003800200 */
.L_x_3612:
[----:B-1----:R-:W-:-:S05]  /*32dc0*/  IMAD.WIDE R14, R19, 0x4, R10 ;  /* 0x00000004130e7825 */ /* 0x002fca00078e020a */
[----:B------:R1:W-:Y:S01]  /*32dd0*/  ATOM.E.ADD.F32.FTZ.RN.STRONG.GPU P0, RZ, desc[UR8][R14.64], R17 ;  /* 0x800000110eff79a2 */ /* 0x0003e2000c10f308 */
[----:B------:R-:W-:Y:S04]  /*32de0*/  BSSY.RECONVERGENT B1, `(.L_x_3618) ;  /* 0x0000015000017945 */ /* 0x000fe80003800200 */
[----:B-1----:R-:W-:Y:S05]  /*32df0*/  @P0 BRA `(.L_x_3619) ;  /* 0x00000000004c0947 */ /* 0x002fea0003800000 */
[----:B------:R-:W1:Y:S02]  /*32e00*/  QSPC.E.S P0, RZ, [R14] ;  /* 0x000000000eff73aa */ /* 0x000e640000000500 */
[----:B-1----:R-:W-:Y:S05]  /*32e10*/  @!P0 BRA `(.L_x_3620) ;  /* 0x0000000000188947 */ /* 0x002fea0003800000 */
[----:B------:R-:W-:-:S07]  /*32e20*/  MOV R12, R14 ;  /* 0x0000000e000c7202 */ /* 0x000fce0000000f00 */
.L_x_3621:
[----:B------:R-:W1:Y:S02]  /*32e30*/  LDS R14, [R12] ;  /* 0x000000000c0e7984 */ /* 0x000e640000000800 */
[----:B-1----:R-:W-:-:S05]  /*32e40*/  FADD R15, R17, R14 ;  /* 0x0000000e110f7221 */ /* 0x002fca0000000000 */
[----:B------:R-:W1:Y:S02]  /*32e50*/  ATOMS.CAST.SPIN P0, [R12], R14, R15 ;  /* 0x0000000e0c00758d */ /* 0x000e64000180000f */
[----:B-1----:R-:W-:Y:S05]  /*32e60*/  @!P0 BRA `(.L_x_3621) ;  /* 0xfffffffc00f08947 */ /* 0x002fea000383ffff */
[----:B------:R-:W-:Y:S05]  /*32e70*/  BRA `(.L_x_3619) ;  /* 0x00000000002c7947 */ /* 0x000fea0003800000 */
.L_x_3620:
[----:B------:R-:W1:Y:S02]  /*32e80*/  QSPC.E.D P0, RZ, [R14] ;  /* 0x000000000eff73aa */ /* 0x000e640000000700 */
[----:B-1----:R-:W-:Y:S05]  /*32e90*/  @!P0 BRA `(.L_x_3622) ;  /* 0x0000000000188947 */ /* 0x002fea0003800000 */
.L_x_3623:
[----:B------:R-:W2:Y:S02]  /*32ea0*/  LD.E R20, [R14] ;  /* 0x000000000e147980 */ /* 0x000ea40000100900 */
[----:B--2---:R-:W-:-:S06]  /*32eb0*/  FADD R21, R17, R20 ;  /* 0x0000001411157221 */ /* 0x004fcc0000000000 */
[----:B------:R-:W2:Y:S02]  /*32ec0*/  ATOM.E.CAST.SPIN PT, R21, [R14], R20, R21 ;  /* 0x000000140e15738b */ /* 0x000ea400019e0115 */
[----:B--2---:R-:W-:-:S13]  /*32ed0*/  ISETP.EQ.U32.AND P0, PT, R21, 0x1, PT ;  /* 0x000000011500780c */ /* 0x004fda0003f02070 */
[----:B------:R-:W-:Y:S05]  /*32ee0*/  @!P0 BRA `(.L_x_3623) ;  /* 0xfffffffc00ec8947 */ /* 0x000fea000383ffff */
[----:B------:R-:W-:Y:S05]  /*32ef0*/  BRA `(.L_x_3619) ;  /* 0x00000000000c7947 */ /* 0x000fea0003800000 */
.L_x_3622:
[----:B------:R-:W2:Y:S02]  /*32f00*/  LD.E R12, desc[UR8][R14.64] ;  /* 0x000000080e0c7980 */ /* 0x000ea4000c101900 */
[----:B--2---:R-:W-:-:S05]  /*32f10*/  FADD R21, R17, R12 ;  /* 0x0000000c11157221 */ /* 0x004fca0000000000 */
[----:B------:R1:W-:Y:S02]  /*32f20*/  ST.E desc[UR8][R14.64], R21 ;  /* 0x000000150e007985 */ /* 0x0003e4000c101908 */
.L_x_3619:
[----:B------:R-:W-:Y:S05]  /*32f30*/  BSYNC.RECONVERGENT B1 ;  /* 0x0000000000017941 */ /* 0x000fea0003800200 */
.L_x_3618:
        /* <DEDUP_REMOVED lines=10> */
.L_x_3627:
[----:B------:R-:W1:Y:S02]  /*32fe0*/  LDS R14, [R12] ;  /* 0x000000000c0e7984 */ /* 0x000e640000000800 */
[----:B-1----:R-:W-:-:S05]  /*32ff0*/  FADD R15, R25, R14 ;  /* 0x0000000e190f7221 */ /* 0x002fca0000000000 */
[----:B------:R-:W1:Y:S02]  /*33000*/  ATOMS.CAST.SPIN P0, [R12], R14, R15 ;  /* 0x0000000e0c00758d */ /* 0x000e64000180000f */
[----:B-1----:R-:W-:Y:S05]  /*33010*/  @!P0 BRA `(.L_x_3627) ;  /* 0xfffffffc00f08947 */ /* 0x002fea000383ffff */
[----:B------:R-:W-:Y:S05]  /*33020*/  BRA `(.L_x_3625) ;  /* 0x00000000002c7947 */ /* 0x000fea0003800000 */
.L_x_3626:
[----:B------:R-:W1:Y:S02]  /*33030*/  QSPC.E.D P0, RZ, [R14] ;  /* 0x000000000eff73aa */ /* 0x000e640000000700 */
[----:B-1----:R-:W-:Y:S05]  /*33040*/  @!P0 BRA `(.L_x_3628) ;  /* 0x0000000000188947 */ /* 0x002fea0003800000 */
.L_x_3629:
[----:B------:R-:W2:Y:S02]  /*33050*/  LD.E R20, [R14] ;  /* 0x000000000e147980 */ /* 0x000ea40000100900 */
[----:B--2---:R-:W-:-:S06]  /*33060*/  FADD R21, R25, R20 ;  /* 0x0000001419157221 */ /* 0x004fcc0000000000 */
[----:B------:R-:W2:Y:S02]  /*33070*/  ATOM.E.CAST.SPIN PT, R21, [R14], R20, R21 ;  /* 0x000000140e15738b */ /* 0x000ea400019e0115 */
[----:B--2---:R-:W-:-:S13]  /*33080*/  ISETP.EQ.U32.AND P0, PT, R21, 0x1, PT ;  /* 0x000000011500780c */ /* 0x004fda0003f02070 */
[----:B------:R-:W-:Y:S05]  /*33090*/  @!P0 BRA `(.L_x_3629) ;  /* 0xfffffffc00ec8947 */ /* 0x000fea000383ffff */
[----:B------:R-:W-:Y:S05]  /*330a0*/  BRA `(.L_x_3625) ;  /* 0x00000000000c7947 */ /* 0x000fea0003800000 */
.L_x_3628:
[----:B------:R-:W2:Y:S02]  /*330b0*/  LD.E R12, desc[UR8][R14.64] ;  /* 0x000000080e0c7980 */ /* 0x000ea4000c101900 */
[----:B--2---:R-:W-:-:S05]  /*330c0*/  FADD R21, R25, R12 ;  /* 0x0000000c19157221 */ /* 0x004fca0000000000 */
[----:B------:R1:W-:Y:S02]  /*330d0*/  ST.E desc[UR8][R14.64], R21 ;  /* 0x000000150e007985 */ /* 0x0003e4000c101908 */
.L_x_3625:
[----:B------:R-:W-:Y:S05]  /*330e0*/  BSYNC.RECONVERGENT B1 ;  /* 0x0000000000017941 */ /* 0x000fea0003800200 */
.L_x_3624:
[----:B-1----:R-:W-:-:S05]  /*330f0*/  IMAD.WIDE R14, R7, 0x4, R10 ;  /* 0x00000004070e7825 */ /* 0x002fca00078e020a */
[----:B------:R1:W-:Y:S01]  /*33100*/  ATOM.E.ADD.F32.FTZ.RN.STRONG.GPU P0, RZ, desc[UR8][R14.64], R17 ;  /* 0x800000110eff79a2 */ /* 0x0003e2000c10f308 */
[----:B------:R-:W-:Y:S04]  /*33110*/  BSSY.RECONVERGENT B1, `(.L_x_3630) ;  /* 0x0000015000017945 */ /* 0x000fe80003800200 */
[----:B-1----:R-:W-:Y:S05]  /*33120*/  @P0 BRA `(.L_x_3631) ;  /* 0x00000000004c0947 */ /* 0x002fea0003800000 */
[----:B------:R-:W1:Y:S02]  /*33130*/  QSPC.E.S P0, RZ, [R14] ;  /* 0x000000000eff73aa */ /* 0x000e640000000500 */
[----:B-1----:R-:W-:Y:S05]  /*33140*/  @!P0 BRA `(.L_x_3632) ;  /* 0x0000000000188947 */ /* 0x002fea0003800000 */
[----:B------:R-:W-:-:S07]  /*33150*/  MOV R7, R14 ;  /* 0x0000000e00077202 */ /* 0x000fce0000000f00 */
.L_x_3633:
[----:B------:R-:W1:Y:S02]  /*33160*/  LDS R14, [R7] ;  /* 0x00000000070e7984 */ /* 0x000e640000000800 */
[----:B-1----:R-:W-:-:S05]  /*33170*/  FADD R15, R17, R14 ;  /* 0x0000000e110f7221 */ /* 0x002fca0000000000 */
[----:B------:R-:W1:Y:S02]  /*33180*/  ATOMS.CAST.SPIN P0, [R7], R14, R15 ;  /* 0x0000000e0700758d */ /* 0x000e64000180000f */
[----:B-1----:R-:W-:Y:S05]  /*33190*/  @!P0 BRA `(.L_x_3633) ;  /* 0xfffffffc00f08947 */ /* 0x002fea000383ffff */
[----:B------:R-:W-:Y:S05]  /*331a0*/  BRA `(.L_x_3631) ;  /* 0x00000000002c7947 */ /* 0x000fea0003800000 */
.L_x_3632:
[----:B------:R-:W1:Y:S02]  /*331b0*/  QSPC.E.D P0, RZ, [R14] ;  /* 0x000000000eff73aa */ /* 0x000e640000000700 */
[----:B-1----:R-:W-:Y:S05]  /*331c0*/  @!P0 BRA `(.L_x_3634) ;  /* 0x0000000000188947 */ /* 0x002fea0003800000 */
.L_x_3635:
[----:B------:R-:W2:Y:S02]  /*331d0*/  LD.E R20, [R14] ;  /* 0x000000000e147980 */ /* 0x000ea40000100900 */
[----:B--2---:R-:W-:-:S06]  /*331e0*/  FADD R21, R17, R20 ;  /* 0x0000001411157221 */ /* 0x004fcc0000000000 */
[----:B------:R-:W2:Y:S02]  /*331f0*/  ATOM.E.CAST.SPIN PT, R21, [R14], R20, R21 ;  /* 0x000000140e15738b */ /* 0x000ea400019e0115 */
[----:B--2---:R-:W-:-:S13]  /*33200*/  ISETP.EQ.U32.AND P0, PT, R21, 0x1, PT ;  /* 0x000000011500780c */ /* 0x004fda0003f02070 */
[----:B------:R-:W-:Y:S05]  /*33210*/  @!P0 BRA `(.L_x_3635) ;  /* 0xfffffffc00ec8947 */ /* 0x000fea000383ffff */
[----:B------:R-:W-:Y:S05]  /*33220*/  BRA `(.L_x_3631) ;  /* 0x00000000000c7947 */ /* 0x000fea0003800000 */
.L_x_3634:
[----:B------:R-:W2:Y:S02]  /*33230*/  LD.E R12, desc[UR8][R14.64] ;  /* 0x000000080e0c7980 */ /* 0x000ea4000c101900 */
[----:B--2---:R-:W-:-:S05]  /*33240*/  FADD R7, R17, R12 ;  /* 0x0000000c11077221 */ /* 0x004fca0000000000 */
[----:B------:R1:W-:Y:S02]  /*33250*/  ST.E desc[UR8][R14.64], R7 ;  /* 0x000000070e007985 */ /* 0x0003e4000c101908 */
.L_x_3631:
[----:B------:R-:W-:Y:S05]  /*33260*/  BSYNC.RECONVERGENT B1 ;  /* 0x0000000000017941 */ /* 0x000fea0003800200 */
.L_x_3630:
        /* <DEDUP_REMOVED lines=10> */
.L_x_3639:
[----:B------:R-:W1:Y:S02]  /*33310*/  LDS R14, [R7] ;  /* 0x00000000070e7984 */ /* 0x000e640000000800 */
[----:B-1----:R-:W-:-:S05]  /*33320*/  FADD R15, R25, R14 ;  /* 0x0000000e190f7221 */ /* 0x002fca0000000000 */
[----:B------:R-:W1:Y:S02]  /*33330*/  ATOMS.CAST.SPIN P0, [R7], R14, R15 ;  /* 0x0000000e0700758d */ /* 0x000e64000180000f */
[----:B-1----:R-:W-:Y:S05]  /*33340*/  @!P0 BRA `(.L_x_3639) ;  /* 0xfffffffc00f08947 */ /* 0x002fea000383ffff */
[----:B------:R-:W-:Y:S05]  /*33350*/  BRA `(.L_x_3637) ;  /* 0x00000000002c7947 */ /* 0x000fea0003800000 */
.L_x_3638:
[----:B------:R-:W1:Y:S02]  /*33360*/  QSPC.E.D P0, RZ, [R14] ;  /* 0x000000000eff73aa */ /* 0x000e640000000700 */
[----:B-1----:R-:W-:Y:S05]  /*33370*/  @!P0 BRA `(.L_x_3640) ;  /* 0x0000000000188947 */ /* 0x002fea0003800000 */
.L_x_3641:
[----:B------:R-:W2:Y:S02]  /*33380*/  LD.E R20, [R14] ;  /* 0x000000000e147980 */ /* 0x000ea40000100900 */
[----:B--2---:R-:W-:-:S06]  /*33390*/  FADD R21, R25, R20 ;  /* 0x0000001419157221 */ /* 0x004fcc0000000000 */
[----:B------:R-:W2:Y:S02]  /*333a0*/  ATOM.E.CAST.SPIN PT, R21, [R14], R20, R21 ;  /* 0x000000140e15738b */ /* 0x000ea400019e0115 */
[----:B--2---:R-:W-:-:S13]  /*333b0*/  ISETP.EQ.U32.AND P0, PT, R21, 0x1, PT ;  /* 0x000000011500780c */ /* 0x004fda0003f02070 */
[----:B------:R-:W-:Y:S05]  /*333c0*/  @!P0 BRA `(.L_x_3641) ;  /* 0xfffffffc00ec8947 */ /* 0x000fea000383ffff */
[----:B------:R-:W-:Y:S05]  /*333d0*/  BRA `(.L_x_3637) ;  /* 0x00000000000c7947 */ /* 0x000fea0003800000 */
.L_x_3640:
[----:B------:R-:W2:Y:S02]  /*333e0*/  LD.E R7, desc[UR8][R14.64] ;  /* 0x000000080e077980 */ /* 0x000ea4000c101900 */
[----:B--2---:R-:W-:-:S05]  /*333f0*/  FADD R7, R25, R7 ;  /* 0x0000000719077221 */ /* 0x004fca0000000000 */
[----:B------:R1:W-:Y:S02]  /*33400*/  ST.E desc[UR8][R14.64], R7 ;  /* 0x000000070e007985 */ /* 0x0003e4000c101908 */
.L_x_3637:
[----:B------:R-:W-:Y:S05]  /*33410*/  BSYNC.RECONVERGENT B1 ;  /* 0x0000000000017941 */ /* 0x000fea0003800200 */
.L_x_3636:
[----:B-1----:R-:W-:-:S05]  /*33420*/  IMAD.WIDE R14, R4, 0x4, R10 ;  /* 0x00000004040e7825 */ /* 0x002fca00078e020a */
[----:B------:R1:W-:Y:S01]  /*33430*/  ATOM.E.ADD.F32.FTZ.RN.STRONG.GPU P0, RZ, desc[UR8][R14.64], R17 ;  /* 0x800000110eff79a2 */ /* 0x0003e2000c10f308 */
[----:B------:R-:W-:Y:S04]  /*33440*/  BSSY.RECONVERGENT B1, `(.L_x_3642) ;  /* 0x0000015000017945 */ /* 0x000fe80003800200 */
[----:B-1----:R-:W-:Y:S05]  /*33450*/  @P0 BRA `(.L_x_3643) ;  /* 0x00000000004c0947 */ /* 0x002fea0003800000 */
[----:B------:R-:W1:Y:S02]  /*33460*/  QSPC.E.S P0, RZ, [R14] ;  /* 0x000000000eff73aa */ /* 0x000e640000000500 */
[----:B-1----:R-:W-:Y:S05]  /*33470*/  @!P0 BRA `(.L_x_3644) ;  /* 0x0000000000188947 */ /* 0x002fea0003800000 */
[----:B------:R-:W-:-:S07]  /*33480*/  MOV R4, R14 ;  /* 0x0000000e00047202 */ /* 0x000fce0000000f00 */
.L_x_3645:
[----:B------:R-:W1:Y:S02]  /*33490*/  LDS R14, [R4] ;  /* 0x00000000040e7984 */ /* 0x000e640000000800 */
[----:B-1----:R-:W-:-:S05]  /*334a0*/  FADD R15, R17, R14 ;  /* 0x0000000e110f7221 */ /* 0x002fca0000000000 */
[----:B------:R-:W1:Y:S02]  /*334b0*/  ATOMS.CAST.SPIN P0, [R4], R14, R15 ;  /* 0x0000000e0400758d */ /* 0x000e64000180000f */
[----:B-1----:R-:W-:Y:S05]  /*334c0*/  @!P0 BRA `(.L_x_3645) ;  /* 0xfffffffc00f08947 */ /* 0x002fea000383ffff */
[----:B------:R-:W-:Y:S05]  /*334d0*/  BRA `(.L_x_3643) ;  /* 0x00000000002c7947 */ /* 0x000fea0003800000 */
.L_x_3644:
[----:B------:R-:W1:Y:S02]  /*334e0*/  QSPC.E.D P0, RZ, [R14] ;  /* 0x000000000eff73aa */ /* 0x000e640000000700 */
[----:B-1----:R-:W-:Y:S05]  /*334f0*/  @!P0 BRA `(.L_x_3646) ;  /* 0x0000000000188947 */ /* 0x002fea0003800000 */
.L_x_3647:
[----:B------:R-:W2:Y:S02]  /*33500*/  LD.E R20, [R14] ;  /* 0x000000000e147980 */ /* 0x000ea40000100900 */
[----:B--2---:R-:W-:-:S06]  /*33510*/  FADD R21, R17, R20 ;  /* 0x0000001411157221 */ /* 0x004fcc0000000000 */
[----:B------:R-:W2:Y:S02]  /*33520*/  ATOM.E.CAST.SPIN PT, R21, [R14], R20, R21 ;  /* 0x000000140e15738b */ /* 0x000ea400019e0115 */
[----:B--2---:R-:W-:-:S13]  /*33530*/  ISETP.EQ.U32.AND P0, PT, R21, 0x1, PT ;  /* 0x000000011500780c */ /* 0x004fda0003f02070 */
[----:B------:R-:W-:Y:S05]  /*33540*/  @!P0 BRA `(.L_x_3647) ;  /* 0xfffffffc00ec8947 */ /* 0x000fea000383ffff */
[----:B------:R-:W-:Y:S05]  /*33550*/  BRA `(.L_x_3643) ;  /* 0x00000000000c7947 */ /* 0x000fea0003800000 */
.L_x_3646:
[----:B------:R-:W2:Y:S02]  /*33560*/  LD.E R4, desc[UR8][R14.64] ;  /* 0x000000080e047980 */ /* 0x000ea4000c101900 */
[----:B--2---:R-:W-:-:S05]  /*33570*/  FADD R7, R17, R4 ;  /* 0x0000000411077221 */ /* 0x004fca0000000000 */
[----:B------:R1:W-:Y:S02]  /*33580*/  ST.E desc[UR8][R14.64], R7 ;  /* 0x000000070e007985 */ /* 0x0003e4000c101908 */
.L_x_3643:
[----:B------:R-:W-:Y:S05]  /*33590*/  BSYNC.RECONVERGENT B1 ;  /* 0x0000000000017941 */ /* 0x000fea0003800200 */
.L_x_3642:
        /* <DEDUP_REMOVED lines=10> */
.L_x_3651:
[----:B------:R-:W1:Y:S02]  /*33640*/  LDS R14, [R4] ;  /* 0x00000000040e7984 */ /* 0x000e640000000800 */
[----:B-1----:R-:W-:-:S05]  /*33650*/  FADD R15, R7, R14 ;  /* 0x0000000e070f7221 */ /* 0x002fca0000000000 */
[----:B------:R-:W1:Y:S02]  /*33660*/  ATOMS.CAST.SPIN P0, [R4], R14, R15 ;  /* 0x0000000e0400758d */ /* 0x000e64000180000f */
[----:B-1----:R-:W-:Y:S05]  /*33670*/  @!P0 BRA `(.L_x_3651) ;  /* 0xfffffffc00f08947 */ /* 0x002fea000383ffff */
[----:B------:R-:W-:Y:S05]  /*33680*/  BRA `(.L_x_3649) ;  /* 0x00000000002c7947 */ /* 0x000fea0003800000 */
.L_x_3650:
[----:B------:R-:W1:Y:S02]  /*33690*/  QSPC.E.D P0, RZ, [R14] ;  /* 0x000000000eff73aa */ /* 0x000e640000000700 */
[----:B-1----:R-:W-:Y:S05]  /*336a0*/  @!P0 BRA `(.L_x_3652) ;  /* 0x0000000000188947 */ /* 0x002fea0003800000 */
.L_x_3653:
[----:B------:R-:W2:Y:S02]  /*336b0*/  LD.E R20, [R14] ;  /* 0x000000000e147980 */ /* 0x000ea40000100900 */
[----:B--2---:R-:W-:-:S06]  /*336c0*/  FADD R21, R7, R20 ;  /* 0x0000001407157221 */ /* 0x004fcc0000000000 */
[----:B------:R-:W2:Y:S02]  /*336d0*/  ATOM.E.CAST.SPIN PT, R21, [R14], R20, R21 ;  /* 0x000000140e15738b */ /* 0x000ea400019e0115 */
[----:B--2---:R-:W-:-:S13]  /*336e0*/  ISETP.EQ.U32.AND P0, PT, R21, 0x1, PT ;  /* 0x000000011500780c */ /* 0x004fda0003f02070 */
[----:B------:R-:W-:Y:S05]  /*336f0*/  @!P0 BRA `(.L_x_3653) ;  /* 0xfffffffc00ec8947 */ /* 0x000fea000383ffff */
[----:B------:R-:W-:Y:S05]  /*33700*/  BRA `(.L_x_3649) ;  /* 0x00000000000c7947 */ /* 0x000fea0003800000 */
.L_x_3652:
[----:B------:R-:W2:Y:S02]  /*33710*/  LD.E R4, desc[UR8][R14.64] ;  /* 0x000000080e047980 */ /* 0x000ea4000c101900 */
[----:B--2---:R-:W-:-:S05]  /*33720*/  FADD R7, R7, R4 ;  /* 0x0000000407077221 */ /* 0x004fca0000000000 */
[----:B------:R1:W-:Y:S02]  /*33730*/  ST.E desc[UR8][R14.64], R7 ;  /* 0x000000070e007985 */ /* 0x0003e4000c101908 */
.L_x_3649:
[----:B------:R-:W-:Y:S05]  /*33740*/  BSYNC.RECONVERGENT B1 ;  /* 0x0000000000017941 */ /* 0x000fea0003800200 */
.L_x_3648:
[----:B-1----:R-:W-:-:S05]  /*33750*/  IMAD.WIDE R14, R3, 0x4, R10 ;  /* 0x00000004030e7825 */ /* 0x002fca00078e020a */
[----:B------:R1:W-:Y:S01]  /*33760*/  ATOM.E.ADD.F32.FTZ.RN.STRONG.GPU P0, RZ, desc[UR8][R14.64], R17 ;  /* 0x800000110eff79a2 */ /* 0x0003e2000c10f308 */
[----:B------:R-:W-:Y:S04]  /*33770*/  BSSY.RECONVERGENT B1, `(.L_x_3654) ;  /* 0x0000015000017945 */ /* 0x000fe80003800200 */
[----:B-1----:R-:W-:Y:S05]  /*33780*/  @P0 BRA `(.L_x_3655) ;  /* 0x00000000004c0947 */ /* 0x002fea0003800000 */
[----:B------:R-:W1:Y:S02]  /*33790*/  QSPC.E.S P0, RZ, [R14] ;  /* 0x000000000eff73aa */ /* 0x000e640000000500 */
[----:B-1----:R-:W-:Y:S05]  /*337a0*/  @!P0 BRA `(.L_x_3656) ;  /* 0x0000000000188947 */ /* 0x002fea0003800000 */
[----:B------:R-:W-:-:S07]  /*337b0*/  MOV R3, R14 ;  /* 0x0000000e00037202 */ /* 0x000fce0000000f00 */
.L_x_3657:
[----:B------:R-:W1:Y:S02]  /*337c0*/  LDS R14, [R3] ;  /* 0x00000000030e7984 */ /* 0x000e640000000800 */
[----:B-1----:R-:W-:-:S05]  /*337d0*/  FADD R15, R17, R14 ;  /* 0x0000000e110f7221 */ /* 0x002fca0000000000 */
[----:B------:R-:W1:Y:S02]  /*337e0*/  ATOMS.CAST.SPIN P0, [R3], R14, R15 ;  /* 0x0000000e0300758d */ /* 0x000e64000180000f */
[----:B-1----:R-:W-:Y:S05]  /*337f0*/  @!P0 BRA `(.L_x_3657) ;  /* 0xfffffffc00f08947 */ /* 0x002fea000383ffff */
[----:B------:R-:W-:Y:S05]  /*33800*/  BRA `(.L_x_3655) ;  /* 0x00000000002c7947 */ /* 0x000fea0003800000 */
.L_x_3656:
[----:B------:R-:W1:Y:S02]  /*33810*/  QSPC.E.D P0, RZ, [R14] ;  /* 0x000000000eff73aa */ /* 0x000e640000000700 */
[----:B-1----:R-:W-:Y:S05]  /*33820*/  @!P0 BRA `(.L_x_3658) ;  /* 0x0000000000188947 */ /* 0x002fea0003800000 */
.L_x_3659:
[----:B------:R-:W2:Y:S02]  /*33830*/  LD.E R20, [R14] ;  /* 0x000000000e147980 */ /* 0x000ea40000100900 */
[----:B--2---:R-:W-:-:S06]  /*33840*/  FADD R21, R17, R20 ;  /* 0x0000001411157221 */ /* 0x004fcc0000000000 */
[----:B------:R-:W2:Y:S02]  /*33850*/  ATOM.E.CAST.SPIN PT, R21, [R14], R20, R21 ;  /* 0x000000140e15738b */ /* 0x000ea400019e0115 */
[----:B--2---:R-:W-:-:S13]  /*33860*/  ISETP.EQ.U32.AND P0, PT, R21, 0x1, PT ;  /* 0x000000011500780c */ /* 0x004fda0003f02070 */
[----:B------:R-:W-:Y:S05]  /*33870*/  @!P0 BRA `(.L_x_3659) ;  /* 0xfffffffc00ec8947 */ /* 0x000fea000383ffff */
[----:B------:R-:W-:Y:S05]  /*33880*/  BRA `(.L_x_3655) ;  /* 0x00000000000c7947 */ /* 0x000fea0003800000 */
.L_x_3658:
[----:B------:R-:W2:Y:S02]  /*33890*/  LD.E R4, desc[UR8][R14.64] ;  /* 0x000000080e047980 */ /* 0x000ea4000c101900 */
[----:B--2---:R-:W-:-:S05]  /*338a0*/  FADD R3, R17, R4 ;  /* 0x0000000411037221 */ /* 0x004fca0000000000 */
[----:B------:R1:W-:Y:S02]  /*338b0*/  ST.E desc[UR8][R14.64], R3 ;  /* 0x000000030e007985 */ /* 0x0003e4000c101908 */
.L_x_3655:
[----:B------:R-:W-:Y:S05]  /*338c0*/  BSYNC.RECONVERGENT B1 ;  /* 0x0000000000017941 */ /* 0x000fea0003800200 */
.L_x_3654:
        /* <DEDUP_REMOVED lines=10> */
.L_x_3663:
[----:B------:R-:W1:Y:S02]  /*33970*/  LDS R14, [R3] ;  /* 0x00000000030e7984 */ /* 0x000e640000000800 */
[----:B-1----:R-:W-:-:S05]  /*33980*/  FADD R15, R7, R14 ;  /* 0x0000000e070f7221 */ /* 0x002fca0000000000 */
[----:B------:R-:W1:Y:S02]  /*33990*/  ATOMS.CAST.SPIN P0, [R3], R14, R15 ;  /* 0x0000000e0300758d */ /* 0x000e64000180000f */
[----:B-1----:R-:W-:Y:S05]  /*339a0*/  @!P0 BRA `(.L_x_3663) ;  /* 0xfffffffc00f08947 */ /* 0x002fea000383ffff */
[----:B------:R-:W-:Y:S05]  /*339b0*/  BRA `(.L_x_3661) ;  /* 0x00000000002c7947 */ /* 0x000fea0003800000 */
.L_x_3662:
[----:B------:R-:W1:Y:S02]  /*339c0*/  QSPC.E.D P0, RZ, [R14] ;  /* 0x000000000eff73aa */ /* 0x000e640000000700 */
[----:B-1----:R-:W-:Y:S05]  /*339d0*/  @!P0 BRA `(.L_x_3664) ;  /* 0x0000000000188947 */ /* 0x002fea0003800000 */
.L_x_3665:
[----:B------:R-:W2:Y:S02]  /*339e0*/  LD.E R20, [R14] ;  /* 0x000000000e147980 */ /* 0x000ea40000100900 */
[----:B--2---:R-:W-:-:S06]  /*339f0*/  FADD R21, R7, R20 ;  /* 0x0000001407157221 */ /* 0x004fcc0000000000 */
[----:B------:R-:W2:Y:S02]  /*33a00*/  ATOM.E.CAST.SPIN PT, R21, [R14], R20, R21 ;  /* 0x000000140e15738b */ /* 0x000ea400019e0115 */
[----:B--2---:R-:W-:-:S13]  /*33a10*/  ISETP.EQ.U32.AND P0, PT, R21, 0x1, PT ;  /* 0x000000011500780c */ /* 0x004fda0003f02070 */
[----:B------:R-:W-:Y:S05]  /*33a20*/  @!P0 BRA `(.L_x_3665) ;  /* 0xfffffffc00ec8947 */ /* 0x000fea000383ffff */
[----:B------:R-:W-:Y:S05]  /*33a30*/  BRA `(.L_x_3661) ;  /* 0x00000000000c7947 */ /* 0x000fea0003800000 */
.L_x_3664:
[----:B------:R-:W2:Y:S02]  /*33a40*/  LD.E R3, desc[UR8][R14.64] ;  /* 0x000000080e037980 */ /* 0x000ea4000c101900 */
[----:B--2---:R-:W-:-:S05]  /*33a50*/  FADD R3, R7, R3 ;  /* 0x0000000307037221 */ /* 0x004fca0000000000 */
[----:B------:R1:W-:Y:S02]  /*33a60*/  ST.E desc[UR8][R14.64], R3 ;  /* 0x000000030e007985 */ /* 0x0003e4000c101908 */
.L_x_3661:
[----:B------:R-:W-:Y:S05]  /*33a70*/  BSYNC.RECONVERGENT B1 ;  /* 0x0000000000017941 */ /* 0x000fea0003800200 */
.L_x_3660:
[----:B------:R-:W-:-:S05]  /*33a80*/  IMAD.WIDE R6, R6, 0x4, R10 ;  /* 0x0000000406067825 */ /* 0x000fca00078e020a */
[----:B------:R2:W-:Y:S01]  /*33a90*/  ATOM.E.ADD.F32.FTZ.RN.STRONG.GPU P0, RZ, desc[UR8][R6.64], R17 ;  /* 0x8000001106ff79a2 */ /* 0x0005e2000c10f308 */
[----:B------:R-:W-:Y:S04]  /*33aa0*/  BSSY.RECONVERGENT B1, `(.L_x_3666) ;  /* 0x0000015000017945 */ /* 0x000fe80003800200 */
[----:B--2---:R-:W-:Y:S05]  /*33ab0*/  @P0 BRA `(.L_x_3667) ;  /* 0x00000000004c0947 */ /* 0x004fea0003800000 */
[----:B------:R-:W2:Y:S02]  /*33ac0*/  QSPC.E.S P0, RZ, [R6] ;  /* 0x0000000006ff73aa */ /* 0x000ea40000000500 */
[----:B--2---:R-:W-:Y:S05]  /*33ad0*/  @!P0 BRA `(.L_x_3668) ;  /* 0x0000000000188947 */ /* 0x004fea0003800000 */
[----:B-1----:R-:W-:-:S07]  /*33ae0*/  MOV R3, R6 ;  /* 0x0000000600037202 */ /* 0x002fce0000000f00 */
.L_x_3669:
[----:B------:R-:W1:Y:S02]  /*33af0*/  LDS R6, [R3] ;  /* 0x0000000003067984 */ /* 0x000e640000000800 */
[----:B-1----:R-:W-:-:S05]  /*33b00*/  FADD R7, R17, R6 ;  /* 0x0000000611077221 */ /* 0x002fca0000000000 */
[----:B------:R-:W1:Y:S02]  /*33b10*/  ATOMS.CAST.SPIN P0, [R3], R6, R7 ;  /* 0x000000060300758d */ /* 0x000e640001800007 */
[----:B-1----:R-:W-:Y:S05]  /*33b20*/  @!P0 BRA `(.L_x_3669) ;  /* 0xfffffffc00f08947 */ /* 0x002fea000383ffff */
[----:B------:R-:W-:Y:S05]  /*33b30*/  BRA `(.L_x_3667) ;  /* 0x00000000002c7947 */ /* 0x000fea0003800000 */
.L_x_3668:
[----:B------:R-:W2:Y:S02]  /*33b40*/  QSPC.E.D P0, RZ, [R6] ;  /* 0x0000000006ff73aa */ /* 0x000ea40000000700 */
[----:B--2---:R-:W-:Y:S05]  /*33b50*/  @!P0 BRA `(.L_x_3670) ;  /* 0x0000000000188947 */ /* 0x004fea0003800000 */
.L_x_3671:
[----:B-1----:R-:W2:Y:S02]  /*33b60*/  LD.E R14, [R6] ;  /* 0x00000000060e7980 */ /* 0x002ea40000100900 */
[----:B--2---:R-:W-:-:S06]  /*33b70*/  FADD R15, R17, R14 ;  /* 0x0000000e110f7221 */ /* 0x004fcc0000000000 */
[----:B------:R-:W2:Y:S02]  /*33b80*/  ATOM.E.CAST.SPIN PT, R15, [R6], R14, R15 ;  /* 0x0000000e060f738b */ /* 0x000ea400019e010f */
[----:B--2---:R-:W-:-:S13]  /*33b90*/  ISETP.EQ.U32.AND P0, PT, R15, 0x1, PT ;  /* 0x000000010f00780c */ /* 0x004fda0003f02070 */
[----:B------:R-:W-:Y:S05]  /*33ba0*/  @!P0 BRA `(.L_x_3671) ;  /* 0xfffffffc00ec8947 */ /* 0x000fea000383ffff */
[----:B------:R-:W-:Y:S05]  /*33bb0*/  BRA `(.L_x_3667) ;  /* 0x00000000000c7947 */ /* 0x000fea0003800000 */
.L_x_3670:
[----:B------:R-:W1:Y:S02]  /*33bc0*/  LD.E R4, desc[UR8][R6.64] ;  /* 0x0000000806047980 */ /* 0x000e64000c101900 */
[----:B-1----:R-:W-:-:S05]  /*33bd0*/  FADD R3, R17, R4 ;  /* 0x0000000411037221 */ /* 0x002fca0000000000 */
[----:B------:R2:W-:Y:S02]  /*33be0*/  ST.E desc[UR8][R6.64], R3 ;  /* 0x0000000306007985 */ /* 0x0005e4000c101908 */
.L_x_3667:
[----:B------:R-:W-:Y:S05]  /*33bf0*/  BSYNC.RECONVERGENT B1 ;  /* 0x0000000000017941 */ /* 0x000fea0003800200 */
.L_x_3666:
        /* <DEDUP_REMOVED lines=9> */
.L_x_3675:
[----:B------:R-:W1:Y:S02]  /*33c90*/  LDS R6, [R3] ;  /* 0x0000000003067984 */ /* 0x000e640000000800 */
[----:B-1----:R-:W-:-:S05]  /*33ca0*/  FADD R7, R21, R6 ;  /* 0x0000000615077221 */ /* 0x002fca0000000000 */
[----:B------:R-:W1:Y:S02]  /*33cb0*/  ATOMS.CAST.SPIN P0, [R3], R6, R7 ;  /* 0x000000060300758d */ /* 0x000e640001800007 */
[----:B-1----:R-:W-:Y:S05]  /*33cc0*/  @!P0 BRA `(.L_x_3675) ;  /* 0xfffffffc00f08947 */ /* 0x002fea000383ffff */
[----:B------:R-:W-:Y:S05]  /*33cd0*/  BRA `(.L_x_3673) ;  /* 0x00000000002c7947 */ /* 0x000fea0003800000 */
.L_x_3674:
[----:B------:R-:W2:Y:S02]  /*33ce0*/  QSPC.E.D P0, RZ, [R6] ;  /* 0x0000000006ff73aa */ /* 0x000ea40000000700 */
[----:B--2---:R-:W-:Y:S05]  /*33cf0*/  @!P0 BRA `(.L_x_3676) ;  /* 0x0000000000188947 */ /* 0x004fea0003800000 */
.L_x_3677:
[----:B-1----:R-:W2:Y:S02]  /*33d00*/  LD.E R14, [R6] ;  /* 0x00000000060e7980 */ /* 0x002ea40000100900 */
[----:B--2---:R-:W-:-:S06]  /*33d10*/  FADD R15, R21, R14 ;  /* 0x0000000e150f7221 */ /* 0x004fcc0000000000 */
[----:B------:R-:W2:Y:S02]  /*33d20*/  ATOM.E.CAST.SPIN PT, R15, [R6], R14, R15 ;  /* 0x0000000e060f738b */ /* 0x000ea400019e010f */
[----:B--2---:R-:W-:-:S13]  /*33d30*/  ISETP.EQ.U32.AND P0, PT, R15, 0x1, PT ;  /* 0x000000010f00780c */ /* 0x004fda0003f02070 */
[----:B------:R-:W-:Y:S05]  /*33d40*/  @!P0 BRA `(.L_x_3677) ;  /* 0xfffffffc00ec8947 */ /* 0x000fea000383ffff */
[----:B------:R-:W-:Y:S05]  /*33d50*/  BRA `(.L_x_3673) ;  /* 0x00000000000c7947 */ /* 0x000fea0003800000 */
.L_x_3676:
[----:B-1----:R-:W2:Y:S02]  /*33d60*/  LD.E R3, desc[UR8][R6.64] ;  /* 0x0000000806037980 */ /* 0x002ea4000c101900 */
[----:B--2---:R-:W-:-:S05]  /*33d70*/  FADD R3, R21, R3 ;  /* 0x0000000315037221 */ /* 0x004fca0000000000 */
[----:B------:R2:W-:Y:S02]  /*33d80*/  ST.E desc[UR8][R6.64], R3 ;  /* 0x0000000306007985 */ /* 0x0005e4000c101908 */
.L_x_3673:
[----:B------:R-:W-:Y:S05]  /*33d90*/  BSYNC.RECONVERGENT B1 ;  /* 0x0000000000017941 */ /* 0x000fea0003800200 */
.L_x_3672:
[----:B------:R-:W-:-:S05]  /*33da0*/  IMAD.WIDE R4, R5, 0x4, R10 ;  /* 0x0000000405047825 */ /* 0x000fca00078e020a */
[----:B------:R3:W-:Y:S01]  /*33db0*/  ATOM.E.ADD.F32.FTZ.RN.STRONG.GPU P0, RZ, desc[UR8][R4.64], R17 ;  /* 0x8000001104ff79a2 */ /* 0x0007e2000c10f308 */
[----:B------:R-:W-:Y:S04]  /*33dc0*/  BSSY.RECONVERGENT B1, `(.L_x_3678) ;  /* 0x0000015000017945 */ /* 0x000fe80003800200 */
[----:B---3--:R-:W-:Y:S05]  /*33dd0*/  @P0 BRA `(.L_x_3679) ;  /* 0x00000000004c0947 */ /* 0x008fea0003800000 */
[----:B------:R-:W3:Y:S02]  /*33de0*/  QSPC.E.S P0, RZ, [R4] ;  /* 0x0000000004ff73aa */ /* 0x000ee40000000500 */
[----:B---3--:R-:W-:Y:S05]  /*33df0*/  @!P0 BRA `(.L_x_3680) ;  /* 0x0000000000188947 */ /* 0x008fea0003800000 */
[----:B-12---:R-:W-:-:S07]  /*33e00*/  MOV R3, R4 ;  /* 0x0000000400037202 */ /* 0x006fce0000000f00 */
.L_x_3681:
[----:B------:R-:W1:Y:S02]  /*33e10*/  LDS R4, [R3] ;  /* 0x0000000003047984 */ /* 0x000e640000000800 */
[----:B-1----:R-:W-:-:S05]  /*33e20*/  FADD R5, R17, R4 ;  /* 0x0000000411057221 */ /* 0x002fca0000000000 */
[----:B------:R-:W1:Y:S02]  /*33e30*/  ATOMS.CAST.SPIN P0, [R3], R4, R5 ;  /* 0x000000040300758d */ /* 0x000e640001800005 */
[----:B-1----:R-:W-:Y:S05]  /*33e40*/  @!P0 BRA `(.L_x_3681) ;  /* 0xfffffffc00f08947 */ /* 0x002fea000383ffff */
[----:B------:R-:W-:Y:S05]  /*33e50*/  BRA `(.L_x_3679) ;  /* 0x00000000002c7947 */ /* 0x000fea0003800000 */
.L_x_3680:
[----:B------:R-:W3:Y:S02]  /*33e60*/  QSPC.E.D P0, RZ, [R4] ;  /* 0x0000000004ff73aa */ /* 0x000ee40000000700 */
[----:B---3--:R-:W-:Y:S05]  /*33e70*/  @!P0 BRA `(.L_x_3682) ;  /* 0x0000000000188947 */ /* 0x008fea0003800000 */
.L_x_3683:
[----:B--2---:R-:W2:Y:S02]  /*33e80*/  LD.E R6, [R4] ;  /* 0x0000000004067980 */ /* 0x004ea40000100900 */
[----:B--2---:R-:W-:-:S06]  /*33e90*/  FADD R7, R17, R6 ;  /* 0x0000000611077221 */ /* 0x004fcc0000000000 */
[----:B------:R-:W2:Y:S02]  /*33ea0*/  ATOM.E.CAST.SPIN PT, R7, [R4], R6, R7 ;  /* 0x000000060407738b */ /* 0x000ea400019e0107 */
[----:B--2---:R-:W-:-:S13]  /*33eb0*/  ISETP.EQ.U32.AND P0, PT, R7, 0x1, PT ;  /* 0x000000010700780c */ /* 0x004fda0003f02070 */
[----:B------:R-:W-:Y:S05]  /*33ec0*/  @!P0 BRA `(.L_x_3683) ;  /* 0xfffffffc00ec8947 */ /* 0x000fea000383ffff */
[----:B------:R-:W-:Y:S05]  /*33ed0*/  BRA `(.L_x_3679) ;  /* 0x00000000000c7947 */ /* 0x000fea0003800000 */
.L_x_3682:
[----:B--2---:R-:W1:Y:S02]  /*33ee0*/  LD.E R6, desc[UR8][R4.64] ;  /* 0x0000000804067980 */ /* 0x004e64000c101900 */
[----:B-1----:R-:W-:-:S05]  /*33ef0*/  FADD R3, R17, R6 ;  /* 0x0000000611037221 */ /* 0x002fca0000000000 */
[----:B------:R3:W-:Y:S02]  /*33f00*/  ST.E desc[UR8][R4.64], R3 ;  /* 0x0000000304007985 */ /* 0x0007e4000c101908 */
.L_x_3679:
[----:B------:R-:W-:Y:S05]  /*33f10*/  BSYNC.RECONVERGENT B1 ;  /* 0x0000000000017941 */ /* 0x000fea0003800200 */
.L_x_3678:
        /* <DEDUP_REMOVED lines=10> */
.L_x_3687:
[----:B------:R-:W1:Y:S02]  /*33fc0*/  LDS R2, [R4] ;  /* 0x0000000004027984 */ /* 0x000e640000000800 */
[----:B-1----:R-:W-:-:S05]  /*33fd0*/  FADD R3, R13, R2 ;  /* 0x000000020d037221 */ /* 0x002fca0000000000 */
[----:B------:R-:W1:Y:S02]  /*33fe0*/  ATOMS.CAST.SPIN P0, [R4], R2, R3 ;  /* 0x000000020400758d */ /* 0x000e640001800003 */
[----:B-1----:R-:W-:Y:S05]  /*33ff0*/  @!P0 BRA `(.L_x_3687) ;  /* 0xfffffffc00f08947 */ /* 0x002fea000383ffff */
[----:B------:R-:W-:Y:S05]  /*34000*/  BRA `(.L_x_3685) ;  /* 0x00000000002c7947 */ /* 0x000fea0003800000 */
.L_x_3686:
[----:B------:R-:W1:Y:S02]  /*34010*/  QSPC.E.D P0, RZ, [R2] ;  /* 0x0000000002ff73aa */ /* 0x000e640000000700 */
[----:B-1----:R-:W-:Y:S05]  /*34020*/  @!P0 BRA `(.L_x_3688) ;  /* 0x0000000000188947 */ /* 0x002fea0003800000 */
.L_x_3689:
[----:B------:R-:W2:Y:S02]  /*34030*/  LD.E R4, [R2] ;  /* 0x0000000002047980 */ /* 0x000ea40000100900 */
[----:B--2---:R-:W-:-:S06]  /*34040*/  FADD R5, R13, R4 ;  /* 0x000000040d057221 */ /* 0x004fcc0000000000 */
[----:B------:R-:W2:Y:S02]  /*34050*/  ATOM.E.CAST.SPIN PT, R5, [R2], R4, R5 ;  /* 0x000000040205738b */ /* 0x000ea400019e0105 */
[----:B--2---:R-:W-:-:S13]  /*34060*/  ISETP.EQ.U32.AND P0, PT, R5, 0x1, PT ;  /* 0x000000010500780c */ /* 0x004fda0003f02070 */
[----:B------:R-:W-:Y:S05]  /*34070*/  @!P0 BRA `(.L_x_3689) ;  /* 0xfffffffc00ec8947 */ /* 0x000fea000383ffff */
[----:B------:R-:W-:Y:S05]  /*34080*/  BRA `(.L_x_3685) ;  /* 0x00000000000c7947 */ /* 0x000fea0003800000 */
.L_x_3688:
[----:B------:R-:W2:Y:S02]  /*34090*/  LD.E R4, desc[UR8][R2.64] ;  /* 0x0000000802047980 */ /* 0x000ea4000c101900 */
[----:B--2---:R-:W-:-:S05]  /*340a0*/  FADD R5, R13, R4 ;  /* 0x000000040d057221 */ /* 0x004fca0000000000 */
[----:B------:R1:W-:Y:S02]  /*340b0*/  ST.E desc[UR8][R2.64], R5 ;  /* 0x0000000502007985 */ /* 0x0003e4000c101908 */
.L_x_3685:
[----:B------:R-:W-:Y:S05]  /*340c0*/  BSYNC.RECONVERGENT B1 ;  /* 0x0000000000017941 */ /* 0x000fea0003800200 */
.L_x_3684:
[----:B-1----:R-:W2:Y:S02]  /*340d0*/  LDL.LU R2, [R1+0x7c] ;  /* 0x00007c0001027983 */ /* 0x002ea40000300800 */
[----:B--2---:R-:W-:-:S05]  /*340e0*/  IMAD.WIDE R2, R2, 0x4, R10 ;  /* 0x0000000402027825 */ /* 0x004fca00078e020a */
[----:B------:R1:W-:Y:S02]  /*340f0*/  ATOM.E.ADD.F32.FTZ.RN.STRONG.GPU P0, RZ, desc[UR8][R2.64], R17 ;  /* 0x8000001102ff79a2 */ /* 0x0003e4000c10f308 */
[----:B-1----:R-:W-:Y:S05]  /*34100*/  @P0 BRA `(.L_x_2915) ;  /* 0x00000000004c0947 */ /* 0x002fea0003800000 */
[----:B------:R-:W1:Y:S02]  /*34110*/  QSPC.E.S P0, RZ, [R2] ;  /* 0x0000000002ff73aa */ /* 0x000e640000000500 */
[----:B-1----:R-:W-:Y:S05]  /*34120*/  @!P0 BRA `(.L_x_3690) ;  /* 0x0000000000188947 */ /* 0x002fea0003800000 */
[----:B------:R-:W-:-:S07]  /*34130*/  MOV R4, R2 ;  /* 0x0000000200047202 */ /* 0x000fce0000000f00 */
.L_x_3691:
[----:B------:R-:W1:Y:S02]  /*34140*/  LDS R2, [R4] ;  /* 0x0000000004027984 */ /* 0x000e640000000800 */
[----:B-1----:R-:W-:-:S05]  /*34150*/  FADD R3, R17, R2 ;  /* 0x0000000211037221 */ /* 0x002fca0000000000 */
[----:B------:R-:W1:Y:S02]  /*34160*/  ATOMS.CAST.SPIN P0, [R4], R2, R3 ;  /* 0x000000020400758d */ /* 0x000e640001800003 */
[----:B-1----:R-:W-:Y:S05]  /*34170*/  @!P0 BRA `(.L_x_3691) ;  /* 0xfffffffc00f08947 */ /* 0x002fea000383ffff */
[----:B------:R-:W-:Y:S05]  /*34180*/  BRA `(.L_x_2915) ;  /* 0x00000000002c7947 */ /* 0x000fea0003800000 */
.L_x_3690:
[----:B------:R-:W1:Y:S02]  /*34190*/  QSPC.E.D P0, RZ, [R2] ;  /* 0x0000000002ff73aa */ /* 0x000e640000000700 */
[----:B-1----:R-:W-:Y:S05]  /*341a0*/  @!P0 BRA `(.L_x_3692) ;  /* 0x0000000000188947 */ /* 0x002fea0003800000 */
.L_x_3693:
[----:B------:R-:W2:Y:S02]  /*341b0*/  LD.E R4, [R2] ;  /* 0x0000000002047980 */ /* 0x000ea40000100900 */
[----:B--2---:R-:W-:-:S06]  /*341c0*/  FADD R5, R17, R4 ;  /* 0x0000000411057221 */ /* 0x004fcc0000000000 */
[----:B------:R-:W2:Y:S02]  /*341d0*/  ATOM.E.CAST.SPIN PT, R5, [R2], R4, R5 ;  /* 0x000000040205738b */ /* 0x000ea400019e0105 */
[----:B--2---:R-:W-:-:S13]  /*341e0*/  ISETP.EQ.U32.AND P0, PT, R5, 0x1, PT ;  /* 0x000000010500780c */ /* 0x004fda0003f02070 */
[----:B------:R-:W-:Y:S05]  /*341f0*/  @!P0 BRA `(.L_x_3693) ;  /* 0xfffffffc00ec8947 */ /* 0x000fea000383ffff */
[----:B------:R-:W-:Y:S05]  /*34200*/  BRA `(.L_x_2915) ;  /* 0x00000000000c7947 */ /* 0x000fea0003800000 */
.L_x_3692:
[----:B------:R-:W2:Y:S02]  /*34210*/  LD.E R4, desc[UR8][R2.64] ;  /* 0x0000000802047980 */ /* 0x000ea4000c101900 */
[----:B--2---:R-:W-:-:S05]  /*34220*/  FADD R17, R17, R4 ;  /* 0x0000000411117221 */ /* 0x004fca0000000000 */
[----:B------:R1:W-:Y:S02]  /*34230*/  ST.E desc[UR8][R2.64], R17 ;  /* 0x0000001102007985 */ /* 0x0003e4000c101908 */
.L_x_2915:
[----:B------:R-:W-:Y:S05]  /*34240*/  BSYNC B0 ;  /* 0x0000000000007941 */ /* 0x000fea0003800000 */
.L_x_2914:
[----:B-1----:R-:W1:Y:S02]  /*34250*/  LDC R2, c[0x0][0x3b8] ;  /* 0x0000ee00ff027b82 */ /* 0x002e640000000800 */
[----:B-1----:R-:W-:-:S13]  /*34260*/  FSETP.GEU.AND P0, PT, R2, 1.1920928955078125e-07, PT ;  /* 0x340000000200780b */ /* 0x002fda0003f0e000 */
[----:B------:R-:W-:Y:S05]  /*34270*/  @!P0 EXIT ;  /* 0x000000000000894d */ /* 0x000fea0003800000 */
[----:B------:R-:W-:-:S03]  /*34280*/  UMOV UR4, 0xffffffff ;  /* 0xffffffff00047882 */ /* 0x000fc60000000000 */
[----:B------:R-:W-:Y:S05]  /*34290*/  BRA.DIV UR4, `(.L_x_3694) ;  /* 0x0000033604c47947 */ /* 0x000fea000b800000 */
[----:B------:R-:W2:Y:S01]  /*342a0*/  LDL R39, [R1+0xc8] ;  /* 0x0000c80001277983 */ /* 0x000ea20000100800 */
[----:B------:R-:W1:Y:S01]  /*342b0*/  LDC.64 R2, c[0x0][0x388] ;  /* 0x0000e200ff027b82 */ /* 0x000e620000000a00 */
[----:B------:R-:W3:Y:S01]  /*342c0*/  LDCU UR4, c[0x0][0x394] ;  /* 0x00007280ff0477ac */ /* 0x000ee20008000800 */
[CC--:B------:R-:W-:Y:S01]  /*342d0*/  LEA R43, R19.reuse, R19.reuse, 0x1 ;  /* 0x00000013132b7211 */ /* 0x0c0fe200078e08ff */
[----:B-----5:R-:W-:Y:S01]  /*342e0*/  SHFL.IDX PT, R24, R47, RZ, 0x181f ;  /* 0x00181fff2f187589 */ /* 0x020fe200000e0000 */
[C---:B------:R-:W-:Y:S02]  /*342f0*/  SHF.L.U32 R46, R19.reuse, 0x1, RZ ;  /* 0x00000001132e7819 */ /* 0x040fe400000006ff */
[CC--:B------:R-:W-:Y:S01]  /*34300*/  LEA R45, R19.reuse, R19.reuse, 0x2 ;  /* 0x00000013132d7211 */ /* 0x0c0fe200078e10ff */
[----:B------:R-:W-:Y:S01]  /*34310*/  STL [R1+0x114], R0 ;  /* 0x0001140001007387 */ /* 0x000fe20000100800 */
[C---:B------:R-:W-:Y:S02]  /*34320*/  LEA R41, R19.reuse, -R19, 0x3 ;  /* 0x8000001313297211 */ /* 0x040fe400078e18ff */
[C---:B------:R-:W-:Y:S01]  /*34330*/  SHF.L.U32 R42, R19.reuse, 0x2, RZ ;  /* 0x00000002132a7819 */ /* 0x040fe200000006ff */
[C---:B------:R-:W-:Y:S01]  /*34340*/  IMAD R44, R19.reuse, 0x6, RZ ;  /* 0x00000006132c7824 */ /* 0x040fe200078e02ff */
[----:B------:R-:W-:Y:S01]  /*34350*/  SHFL.IDX PT, R52, R47, 0x4, 0x181f ;  /* 0x00981f002f347f89 */ /* 0x000fe200000e0000 */
[----:B------:R-:W4:Y:S01]  /*34360*/  LDCU UR7, c[0x0][0x3b8] ;  /* 0x00007700ff0777ac */ /* 0x000f220008000800 */
[----:B------:R-:W4:Y:S01]  /*34370*/  LDCU UR13, c[0x0][0x3b8] ;  /* 0x00007700ff0d77ac */ /* 0x000f220008000800 */
[----:B---3--:R-:W-:Y:S01]  /*34380*/  IMAD R5, R19, UR4, RZ ;  /* 0x0000000413057c24 */ /* 0x008fe2000f8e02ff */
[----:B------:R-:W3:Y:S03]  /*34390*/  LDCU UR4, c[0x0][0x3b8] ;  /* 0x00007700ff0477ac */ /* 0x000ee60008000800 */
[C---:B-1----:R-:W-:Y:S01]  /*343a0*/  IMAD.WIDE R2, R5.reuse, 0x4, R2 ;  /* 0x0000000405027825 */ /* 0x042fe200078e0202 */
[----:B------:R-:W-:Y:S01]  /*343b0*/  STL [R1+0xd0], R5 ;  /* 0x0000d00501007387 */ /* 0x000fe20000100800 */
[----:B------:R-:W1:Y:S02]  /*343c0*/  LDCU UR21, c[0x0][0x3b8] ;  /* 0x00007700ff1577ac */ /* 0x000e640008000800 */
[----:B------:R-:W-:Y:S01]  /*343d0*/  IMAD.WIDE R20, R5, 0x4, R2 ;  /* 0x0000000405147825 */ /* 0x000fe200078e0202 */
        /* <DEDUP_REMOVED lines=59> */
[----:B--2---:R-:W2:Y:S02]  /*34790*/  SHFL.IDX PT, R4, R39, RZ, 0x181f ;  /* 0x00181fff27047589 */ /* 0x004ea400000e0000 */
[----:B--2---:R-:W-:-:S05]  /*347a0*/  IADD3 R4, PT, PT, R49, R4, RZ ;  /* 0x0000000431047210 */ /* 0x004fca0007ffe0ff */
[----:B------:R-:W-:-:S04]  /*347b0*/  IMAD R3, R24, R19, R4 ;  /* 0x0000001318037224 */ /* 0x000fc800078e0204 */
[----:B------:R-:W-:Y:S01]  /*347c0*/  IMAD.WIDE R2, R3, 0x4, R20 ;  /* 0x0000000403027825 */ /* 0x000fe200078e0214 */
[----:B------:R-:W2:Y:S04]  /*347d0*/  SHFL.IDX PT, R34, R39, 0x2, 0x181f ;  /* 0x00581f0027227f89 */ /* 0x000ea800000e0000 */
[----:B------:R-:W4:Y:S01]  /*347e0*/  LDG.E.CONSTANT R12, desc[UR8][R2.64] ;  /* 0x00000008020c7981 */ /* 0x000f22000c1e9900 */
[----:B------:R-:W-:-:S04]  /*347f0*/  IMAD.WIDE R8, R43, 0x4, R2 ;  /* 0x000000042b087825 */ /* 0x000fc800078e0202 */
[--C-:B------:R-:W-:Y:S01]  /*34800*/  IMAD.WIDE R6, R46, 0x4, R2.reuse ;  /* 0x000000042e067825 */ /* 0x100fe200078e0202 */
[----:B------:R0:W3:Y:S03]  /*34810*/  LDG.E.CONSTANT R14, desc[UR8][R8.64] ;  /* 0x00000008080e7981 */ /* 0x0000e6000c1e9900 */
[--C-:B------:R-:W-:Y:S01]  /*34820*/  IMAD.WIDE R10, R41, 0x4, R2.reuse ;  /* 0x00000004290a7825 */ /* 0x100fe200078e0202 */
[----:B------:R1:W4:Y:S03]  /*34830*/  LDG.E.CONSTANT R18, desc[UR8][R6.64] ;  /* 0x0000000806127981 */ /* 0x000326000c1e9900 */
[--C-:B------:R-:W-:Y:S02]  /*34840*/  IMAD.WIDE R22, R42, 0x4, R2.reuse ;  /* 0x000000042a167825 */ /* 0x100fe400078e0202 */
[----:B------:R-:W3:Y:S02]  /*34850*/  LDG.E.CONSTANT R11, desc[UR8][R10.64] ;  /* 0x000000080a0b7981 */ /* 0x000ee4000c1e9900 */
[----:B------:R-:W-:-:S02]  /*34860*/  IMAD.WIDE R24, R45, 0x4, R2 ;  /* 0x000000042d187825 */ /* 0x000fc400078e0202 */
[----:B0-----:R-:W0:Y:S04]  /*34870*/  SHFL.IDX PT, R8, R39, 0x1, 0x181f ;  /* 0x00381f0027087f89 */ /* 0x001e2800000e0000 */
[----:B-1----:R-:W1:Y:S04]  /*34880*/  SHFL.IDX PT, R6, R47, 0x1, 0x181f ;  /* 0x00381f002f067f89 */ /* 0x002e6800000e0000 */
[----:B------:R1:W4:Y:S01]  /*34890*/  LDG.E.CONSTANT R13, desc[UR8][R22.64] ;  /* 0x00000008160d7981 */ /* 0x000322000c1e9900 */
[----:B------:R-:W-:-:S04]  /*348a0*/  IMAD.WIDE R4, R19, 0x4, R2 ;  /* 0x0000000413047825 */ /* 0x000fc800078e0202 */
[----:B------:R-:W-:Y:S01]  /*348b0*/  IMAD.WIDE R28, R44, 0x4, R2 ;  /* 0x000000042c1c7825 */ /* 0x000fe200078e0202 */
[C---:B--2---:R-:W-:Y:S01]  /*348c0*/  IADD3 R34, PT, PT, R49.reuse, R34, RZ ;  /* 0x0000002231227210 */ /* 0x044fe20007ffe0ff */
[----:B------:R2:W4:Y:S01]  /*348d0*/  LDG.E.CONSTANT R17, desc[UR8][R24.64] ;  /* 0x0000000818117981 */ /* 0x000522000c1e9900 */
[----:B0-----:R-:W-:-:S03]  /*348e0*/  IADD3 R8, PT, PT, R49, R8, RZ ;  /* 0x0000000831087210 */ /* 0x001fc60007ffe0ff */
[----:B------:R-:W0:Y:S02]  /*348f0*/  SHFL.IDX PT, R2, R47, 0x2, 0x181f ;  /* 0x00581f002f027f89 */ /* 0x000e2400000e0000 */
[----:B-1----:R-:W-:Y:S02]  /*34900*/  IMAD R27, R6, R19, R8 ;  /* 0x00000013061b7224 */ /* 0x002fe400078e0208 */
[----:B------:R1:W4:Y:S02]  /*34910*/  LDG.E.CONSTANT R16, desc[UR8][R4.64] ;  /* 0x0000000804107981 */ /* 0x000324000c1e9900 */
[----:B------:R-:W-:Y:S02]  /*34920*/  IMAD.WIDE R26, R27, 0x4, R20 ;  /* 0x000000041b1a7825 */ /* 0x000fe400078e0214 */
[----:B------:R-:W4:Y:S02]  /*34930*/  LDG.E.CONSTANT R15, desc[UR8][R28.64] ;  /* 0x000000081c0f7981 */ /* 0x000f24000c1e9900 */
[----:B------:R-:W-:-:S05]  /*34940*/  IMAD.WIDE R32, R45, 0x4, R26 ;  /* 0x000000042d207825 */ /* 0x000fca00078e021a */
[----:B------:R-:W3:Y:S01]  /*34950*/  LDG.E.CONSTANT R10, desc[UR8][R32.64] ;  /* 0x00000008200a7981 */ /* 0x000ee2000c1e9900 */
[----:B------:R-:W-:-:S04]  /*34960*/  IMAD.WIDE R22, R46, 0x4, R26 ;  /* 0x000000042e167825 */ /* 0x000fc800078e021a */
[----:B------:R-:W-:Y:S01]  /*34970*/  IMAD.WIDE R30, R19, 0x4, R26 ;  /* 0x00000004131e7825 */ /* 0x000fe200078e021a */
[----:B------:R-:W4:Y:S03]  /*34980*/  LDG.E.CONSTANT R35, desc[UR8][R22.64] ;  /* 0x0000000816237981 */ /* 0x000f26000c1e9900 */
[----:B0-----:R-:W-:Y:S01]  /*34990*/  IMAD R3, R2, R19, R34 ;  /* 0x0000001302037224 */ /* 0x001fe200078e0222 */
[----:B------:R-:W4:Y:S01]  /*349a0*/  LDG.E.CONSTANT R32, desc[UR8][R26.64] ;  /* 0x000000081a207981 */ /* 0x000f22000c1e9900 */
[----:B--2---:R-:W-:-:S04]  /*349b0*/  IMAD.WIDE R24, R42, 0x4, R26 ;  /* 0x000000042a187825 */ /* 0x004fc800078e021a */
[----:B------:R-:W-:Y:S01]  /*349c0*/  IMAD.WIDE R2, R3, 0x4, R20 ;  /* 0x0000000403027825 */ /* 0x000fe200078e0214 */
[----:B------:R0:W2:Y:S03]  /*349d0*/  LDG.E.CONSTANT R7, desc[UR8][R24.64] ;  /* 0x0000000818077981 */ /* 0x0000a6000c1e9900 */
[----:B-1----:R-:W-:-:S05]  /*349e0*/  IMAD.WIDE R4, R44, 0x4, R26 ;  /* 0x000000042c047825 */ /* 0x002fca00078e021a */
[----:B------:R1:W2:Y:S01]  /*349f0*/  LDG.E.CONSTANT R9, desc[UR8][R4.64] ;  /* 0x0000000804097981 */ /* 0x0002a2000c1e9900 */
[----:B0-----:R-:W-:-:S05]  /*34a00*/  IMAD.WIDE R24, R19, 0x4, R2 ;  /* 0x0000000413187825 */ /* 0x001fca00078e0202 */
[----:B------:R0:W2:Y:S01]  /*34a10*/  LDG.E.CONSTANT R0, desc[UR8][R24.64] ;  /* 0x0000000818007981 */ /* 0x0000a2000c1e9900 */
[----:B-1----:R-:W-:-:S05]  /*34a20*/  IMAD.WIDE R4, R46, 0x4, R2 ;  /* 0x000000042e047825 */ /* 0x002fca00078e0202 */
[----:B------:R-:W2:Y:S01]  /*34a30*/  LDG.E.CONSTANT R36, desc[UR8][R4.64] ;  /* 0x0000000804247981 */ /* 0x000ea2000c1e9900 */
[----:B------:R-:W-:-:S03]  /*34a40*/  NOP ;  /* 0x0000000000007918 */ /* 0x000fc60000000000 */
[----:B---3--:R1:W-:Y:S04]  /*34a50*/  STL [R1+0x11c], R10 ;  /* 0x00011c0a01007387 */ /* 0x0083e80000100800 */
[----:B-1----:R1:W3:Y:S04]  /*34a60*/  LDG.E.CONSTANT R10, desc[UR8][R30.64] ;  /* 0x000000081e0a7981 */ /* 0x0022e8000c1e9900 */
[----:B0-----:R-:W-:Y:S04]  /*34a70*/  SHFL.IDX PT, R24, R47, 0x3, 0x181f ;  /* 0x00781f002f187f89 */ /* 0x001fe800000e0000 */
[----:B-1----:R-:W0:Y:S01]  /*34a80*/  SHFL.IDX PT, R30, R39, 0x3, 0x181f ;  /* 0x00781f00271e7f89 */ /* 0x002e2200000e0000 */
[----:B------:R-:W-:-:S04]  /*34a90*/  IMAD.WIDE R22, R41, 0x4, R26 ;  /* 0x0000000429167825 */ /* 0x000fc800078e021a */
[----:B------:R-:W-:Y:S01]  /*34aa0*/  IMAD.WIDE R4, R45, 0x4, R2 ;  /* 0x000000042d047825 */ /* 0x000fe200078e0202 */
[----:B------:R1:W2:Y:S04]  /*34ab0*/  LDG.E.CONSTANT R6, desc[UR8][R22.64] ;  /* 0x0000000816067981 */ /* 0x0002a8000c1e9900 */
[----:B------:R-:W2:Y:S01]  /*34ac0*/  LDG.E.CONSTANT R40, desc[UR8][R4.64] ;  /* 0x0000000804287981 */ /* 0x000ea2000c1e9900 */
[----:B------:R-:W-:-:S04]  /*34ad0*/  IMAD.WIDE R28, R43, 0x4, R26 ;  /* 0x000000042b1c7825 */ /* 0x000fc800078e021a */
[--C-:B-1----:R-:W-:Y:S01]  /*34ae0*/  IMAD.WIDE R22, R42, 0x4, R2.reuse ;  /* 0x000000042a167825 */ /* 0x102fe200078e0202 */
[----:B------:R-:W2:Y:S04]  /*34af0*/  LDG.E.CONSTANT R8, desc[UR8][R28.64] ;  /* 0x000000081c087981 */ /* 0x000ea8000c1e9900 */
[----:B------:R1:W2:Y:S01]  /*34b00*/  LDG.E.CONSTANT R4, desc[UR8][R22.64] ;  /* 0x0000000816047981 */ /* 0x0002a2000c1e9900 */
[----:B0-----:R-:W-:Y:S01]  /*34b10*/  IADD3 R30, PT, PT, R49, R30, RZ ;  /* 0x0000001e311e7210 */ /* 0x001fe20007ffe0ff */
[----:B------:R-:W-:-:S04]  /*34b20*/  IMAD.WIDE R26, R44, 0x4, R2 ;  /* 0x000000042c1a7825 */ /* 0x000fc800078e0202 */
[----:B------:R-:W-:Y:S02]  /*34b30*/  IMAD R31, R24, R19, R30 ;  /* 0x00000013181f7224 */ /* 0x000fe400078e021e */
[----:B-1----:R-:W-:-:S04]  /*34b40*/  IMAD.WIDE R22, R41, 0x4, R2 ;  /* 0x0000000429167825 */ /* 0x002fc800078e0202 */
[----:B------:R-:W-:Y:S02]  /*34b50*/  IMAD.WIDE R28, R43, 0x4, R2 ;  /* 0x000000042b1c7825 */ /* 0x000fe400078e0202 */
[----:B------:R-:W2:Y:S04]  /*34b60*/  LDG.E.CONSTANT R3, desc[UR8][R2.64] ;  /* 0x0000000802037981 */ /* 0x000ea8000c1e9900 */
[----:B------:R0:W-:Y:S04]  /*34b70*/  STL [R1+0x120], R11 ;  /* 0x0001200b01007387 */ /* 0x0001e80000100800 */
[----:B------:R-:W2:Y:S04]  /*34b80*/  LDG.E.CONSTANT R5, desc[UR8][R28.64] ;  /* 0x000000081c057981 */ /* 0x000ea8000c1e9900 */
[----:B------:R1:W2:Y:S04]  /*34b90*/  LDG.E.CONSTANT R2, desc[UR8][R22.64] ;  /* 0x0000000816027981 */ /* 0x0002a8000c1e9900 */
[----:B0-----:R-:W2:Y:S01]  /*34ba0*/  LDG.E.CONSTANT R11, desc[UR8][R26.64] ;  /* 0x000000081a0b7981 */ /* 0x001ea2000c1e9900 */
[----:B-1----:R-:W-:-:S03]  /*34bb0*/  IMAD.WIDE R22, R31, 0x4, R20 ;  /* 0x000000041f167825 */ /* 0x002fc600078e0214 */
[----:B----4-:R-:W-:Y:S01]  /*34bc0*/  STL [R1+0x8], R35 ;  /* 0x0000082301007387 */ /* 0x010fe20000100800 */
[----:B------:R-:W-:-:S03]  /*34bd0*/  IMAD.WIDE R24, R46, 0x4, R22 ;  /* 0x000000042e187825 */ /* 0x000fc600078e0216 */
[----:B---3--:R0:W-:Y:S04]  /*34be0*/  STL [R1+0xc], R10 ;  /* 0x00000c0a01007387 */ /* 0x0081e80000100800 */
[----:B0-----:R0:W3:Y:S02]  /*34bf0*/  LDG.E.CONSTANT R10, desc[UR8][R24.64] ;  /* 0x00000008180a7981 */ /* 0x0010e4000c1e9900 */
[----:B0-----:R-:W-:-:S05]  /*34c00*/  IMAD.WIDE R24, R45, 0x4, R22 ;  /* 0x000000042d187825 */ /* 0x001fca00078e0216 */
[----:B------:R0:W4:Y:S01]  /*34c10*/  LDG.E.CONSTANT R48, desc[UR8][R24.64] ;  /* 0x0000000818307981 */ /* 0x000122000c1e9900 */
[----:B------:R-:W-:-:S04]  /*34c20*/  IMAD.WIDE R26, R19, 0x4, R22 ;  /* 0x00000004131a7825 */ /* 0x000fc800078e0216 */
[--C-:B------:R-:W-:Y:S01]  /*34c30*/  IMAD.WIDE R34, R42, 0x4, R22.reuse ;  /* 0x000000042a227825 */ /* 0x100fe200078e0216 */
[----:B------:R-:W4:Y:S03]  /*34c40*/  LDG.E.CONSTANT R29, desc[UR8][R26.64] ;  /* 0x000000081a1d7981 */ /* 0x000f26000c1e9900 */
[--C-:B0-----:R-:W-:Y:S01]  /*34c50*/  IMAD.WIDE R24, R41, 0x4, R22.reuse ;  /* 0x0000000429187825 */ /* 0x101fe200078e0216 */
[----:B------:R-:W0:Y:S04]  /*34c60*/  SHFL.IDX PT, R38, R39, 0x4, 0x181f ;  /* 0x00981f0027267f89 */ /* 0x000e2800000e0000 */
[----:B------:R1:W-:Y:S01]  /*34c70*/  STL [R1+0x10], R32 ;  /* 0x0000102001007387 */ /* 0x0003e20000100800 */
[----:B------:R-:W-:-:S03]  /*34c80*/  IMAD.WIDE R30, R44, 0x4, R22 ;  /* 0x000000042c1e7825 */ /* 0x000fc600078e0216 */
[----:B------:R-:W4:Y:S04]  /*34c90*/  LDG.E.CONSTANT R26, desc[UR8][R34.64] ;  /* 0x00000008221a7981 */ /* 0x000f28000c1e9900 */
[----:B--2---:R2:W-:Y:S01]  /*34ca0*/  STL [R1+0x44], R36 ;  /* 0x0000442401007387 */ /* 0x0045e20000100800 */
[----:B-1----:R-:W-:-:S03]  /*34cb0*/  IMAD.WIDE R32, R43, 0x4, R22 ;  /* 0x000000042b207825 */ /* 0x002fc600078e0216 */
[----:B------:R-:W-:Y:S04]  /*34cc0*/  SHFL.IDX PT, R37, R39, 0x5, 0x181f ;  /* 0x00b81f0027257f89 */ /* 0x000fe800000e0000 */
[----:B------:R1:W4:Y:S04]  /*34cd0*/  LDG.E.CONSTANT R35, desc[UR8][R24.64] ;  /* 0x0000000818237981 */ /* 0x000328000c1e9900 */
[----:B--2---:R2:W4:Y:S04]  /*34ce0*/  LDG.E.CONSTANT R36, desc[UR8][R22.64] ;  /* 0x0000000816247981 */ /* 0x004528000c1e9900 */
[----:B------:R-:W-:Y:S04]  /*34cf0*/  STL [R1+0x1c], R40 ;  /* 0x00001c2801007387 */ /* 0x000fe80000100800 */
[----:B-1----:R-:W1:Y:S04]  /*34d00*/  SHFL.IDX PT, R25, R39, 0x6, 0x181f ;  /* 0x00d81f0027197f89 */ /* 0x002e6800000e0000 */
[----:B--2---:R-:W2:Y:S04]  /*34d10*/  SHFL.IDX PT, R23, R39, 0x7, 0x181f ;  /* 0x00f81f0027177f89 */ /* 0x004ea800000e0000 */
[----:B------:R-:W2:Y:S04]  /*34d20*/  SHFL.IDX PT, R39, R47, 0x6, 0x181f ;  /* 0x00d81f002f277f89 */ /* 0x000ea800000e0000 */
[----:B------:R-:W2:Y:S04]  /*34d30*/  SHFL.IDX PT, R24, R47, 0x7, 0x181f ;  /* 0x00f81f002f187f89 */ /* 0x000ea800000e0000 */
[----:B------:R-:W2:Y:S01]  /*34d40*/  SHFL.IDX PT, R40, R47, 0x5, 0x181f ;  /* 0x00b81f002f287f89 */ /* 0x000ea200000e0000 */
[----:B0-----:R-:W-:-:S03]  /*34d50*/  IADD3 R38, PT, PT, R49, R38, RZ ;  /* 0x0000002631267210 */ /* 0x001fc60007ffe0ff */
[----:B------:R2:W4:Y:S01]  /*34d60*/  LDG.E.CONSTANT R28, desc[UR8][R30.64] ;  /* 0x000000081e1c7981 */ /* 0x000522000c1e9900 */
[C---:B-1----:R-:W-:Y:S01]  /*34d70*/  IADD3 R22, PT, PT, R49.reuse, R25, RZ ;  /* 0x0000001931167210 */ /* 0x042fe20007ffe0ff */
[----:B------:R-:W-:Y:S01]  /*34d80*/  IMAD R25, R52, R19, R38 ;  /* 0x0000001334197224 */ /* 0x000fe200078e0226 */
[C---:B------:R-:W-:Y:S01]  /*34d90*/  IADD3 R37, PT, PT, R49.reuse, R37, RZ ;  /* 0x0000002531257210 */ /* 0x040fe20007ffe0ff */
[----:B------:R-:W4:Y:S01]  /*34da0*/  LDG.E.CONSTANT R27, desc[UR8][R32.64] ;  /* 0x00000008201b7981 */ /* 0x000f22000c1e9900 */
[----:B--2---:R-:W-:Y:S01]  /*34db0*/  IADD3 R30, PT, PT, R49, R23, RZ ;  /* 0x00000017311e7210 */ /* 0x004fe20007ffe0ff */
[----:B------:R-:W-:Y:S02]  /*34dc0*/  IMAD R55, R39, R19, R22 ;  /* 0x0000001327377224 */ /* 0x000fe400078e0216 */
[----:B------:R-:W-:Y:S01]  /*34dd0*/  STL [R1+0x14], R11 ;  /* 0x0000140b01007387 */ /* 0x000fe20000100800 */
[----:B------:R-:W-:-:S03]  /*34de0*/  IMAD.WIDE R22, R25, 0x4, R20 ;  /* 0x0000000419167825 */ /* 0x000fc600078e0214 */
[----:B------:R-:W-:Y:S01]  /*34df0*/  STL [R1+0xd4], R47 ;  /* 0x0000d42f01007387 */ /* 0x000fe20000100800 */
[----:B------:R-:W-:-:S03]  /*34e00*/  IMAD R31, R24, R19, R30 ;  /* 0x00000013181f7224 */ /* 0x000fc600078e021e */
[----:B------:R-:W-:Y:S01]  /*34e10*/  STL [R1+0xd8], R49 ;  /* 0x0000d83101007387 */ /* 0x000fe20000100800 */
[----:B------:R-:W-:Y:S02]  /*34e20*/  IMAD R37, R40, R19, R37 ;  /* 0x0000001328257224 */ /* 0x000fe400078e0225 */
[----:B------:R-:W-:-:S04]  /*34e30*/  IMAD.WIDE R38, R43, 0x4, R22 ;  /* 0x000000042b267825 */ /* 0x000fc800078e0216 */
[--C-:B------:R-:W-:Y:S02]  /*34e40*/  IMAD.WIDE R24, R37, 0x4, R20.reuse ;  /* 0x0000000425187825 */ /* 0x100fe400078e0214 */
[----:B------:R-:W2:Y:S02]  /*34e50*/  LDG.E.CONSTANT R37, desc[UR8][R22.64] ;  /* 0x0000000816257981 */ /* 0x000ea4000c1e9900 */
[----:B------:R-:W-:-:S04]  /*34e60*/  IMAD.WIDE R54, R55, 0x4, R20 ;  /* 0x0000000437367825 */ /* 0x000fc800078e0214 */
[----:B------:R-:W-:-:S04]  /*34e70*/  IMAD.WIDE R50, R45, 0x4, R22 ;  /* 0x000000042d327825 */ /* 0x000fc800078e0216 */
[----:B------:R-:W-:Y:S01]  /*34e80*/  IMAD.WIDE R52, R44, 0x4, R22 ;  /* 0x000000042c347825 */ /* 0x000fe200078e0216 */
[----:B------:R0:W2:Y:S03]  /*34e90*/  LDG.E.CONSTANT R32, desc[UR8][R50.64] ;  /* 0x0000000832207981 */ /* 0x0000a6000c1e9900 */
[----:B0-----:R-:W-:-:S04]  /*34ea0*/  IMAD.WIDE R50, R46, 0x4, R24 ;  /* 0x000000042e327825 */ /* 0x001fc800078e0218 */
[----:B------:R-:W-:-:S04]  /*34eb0*/  IMAD.WIDE R56, R44, 0x4, R24 ;  /* 0x000000042c387825 */ /* 0x000fc800078e0218 */
[----:B------:R-:W-:-:S04]  /*34ec0*/  IMAD.WIDE R58, R19, 0x4, R54 ;  /* 0x00000004133a7825 */ /* 0x000fc800078e0236 */
[----:B------:R-:W-:Y:S01]  /*34ed0*/  IMAD.WIDE R60, R41, 0x4, R54 ;  /* 0x00000004293c7825 */ /* 0x000fe200078e0236 */
[----:B---3--:R0:W-:Y:S03]  /*34ee0*/  STL [R1+0x48], R10 ;  /* 0x0000480a01007387 */ /* 0x0081e60000100800 */
[----:B0-----:R-:W-:-:S04]  /*34ef0*/  IMAD.WIDE R10, R31, 0x4, R20 ;  /* 0x000000041f0a7825 */ /* 0x001fc800078e0214 */
[----:B------:R-:W-:-:S04]  /*34f00*/  IMAD.WIDE R30, R46, 0x4, R22 ;  /* 0x000000042e1e7825 */ /* 0x000fc800078e0216 */
[C---:B------:R-:W-:Y:S01]  /*34f10*/  IMAD.WIDE R20, R19.reuse, 0x4, R22 ;  /* 0x0000000413147825 */ /* 0x040fe200078e0216 */
[----:B------:R-:W3:Y:S04]  /*34f20*/  LDG.E.CONSTANT R33, desc[UR8][R30.64] ;  /* 0x000000081e217981 */ /* 0x000ee8000c1e9900 */
[----:B------:R0:W3:Y:S04]  /*34f30*/  LDG.E.CONSTANT R34, desc[UR8][R20.64] ;  /* 0x0000000814227981 */ /* 0x0000e8000c1e9900 */
[----:B------:R1:W3:Y:S04]  /*34f40*/  LDG.E.CONSTANT R30, desc[UR8][R38.64] ;  /* 0x00000008261e7981 */ /* 0x0002e8000c1e9900 */
[----:B------:R1:W3:Y:S01]  /*34f50*/  LDG.E.CONSTANT R31, desc[UR8][R52.64] ;  /* 0x00000008341f7981 */ /* 0x0002e2000c1e9900 */
[----:B0-----:R-:W-:-:S04]  /*34f60*/  IMAD.WIDE R20, R19, 0x4, R24 ;  /* 0x0000000413147825 */ /* 0x001fc800078e0218 */
[----:B-1----:R-:W-:-:S04]  /*34f70*/  IMAD.WIDE R38, R42, 0x4, R22 ;  /* 0x000000042a267825 */ /* 0x002fc800078e0216 */
[----:B------:R-:W-:Y:S02]  /*34f80*/  IMAD.WIDE R22, R41, 0x4, R22 ;  /* 0x0000000429167825 */ /* 0x000fe400078e0216 */
[----:B------:R-:W3:Y:S02]  /*34f90*/  LDG.E.CONSTANT R38, desc[UR8][R38.64] ;  /* 0x0000000826267981 */ /* 0x000ee4000c1e9900 */
[--C-:B------:R-:W-:Y:S02]  /*34fa0*/  IMAD.WIDE R52, R43, 0x4, R24.reuse ;  /* 0x000000042b347825 */ /* 0x100fe400078e0218 */
[----:B------:R-:W2:Y:S04]  /*34fb0*/  LDG.E.CONSTANT R22, desc[UR8][R22.64] ;  /* 0x0000000816167981 */ /* 0x000ea8000c1e9900 */
[----:B------:R0:W3:Y:S04]  /*34fc0*/  LDG.E.CONSTANT R40, desc[UR8][R52.64] ;  /* 0x0000000834287981 */ /* 0x0000e8000c1e9900 */
[----:B------:R1:W3:Y:S04]  /*34fd0*/  LDG.E.CONSTANT R39, desc[UR8][R50.64] ;  /* 0x0000000832277981 */ /* 0x0002e8000c1e9900 */
[----:B------:R4:W3:Y:S01]  /*34fe0*/  LDG.E.CONSTANT R23, desc[UR8][R20.64] ;  /* 0x0000000814177981 */ /* 0x0008e2000c1e9900 */
[----:B0-----:R-:W-:-:S04]  /*34ff0*/  IMAD.WIDE R52, R41, 0x4, R24 ;  /* 0x0000000429347825 */ /* 0x001fc800078e0218 */
[--C-:B-1----:R-:W-:Y:S01]  /*35000*/  IMAD.WIDE R50, R45, 0x4, R24.reuse ;  /* 0x000000042d327825 */ /* 0x102fe200078e0218 */
[----:B----4-:R0:W-:Y:S03]  /*35010*/  STL [R1+0x40], R48 ;  /* 0x0000403001007387 */ /* 0x0101e60000100800 */
[----:B------:R-:W-:Y:S01]  /*35020*/  IMAD.WIDE R20, R42, 0x4, R24 ;  /* 0x000000042a147825 */ /* 0x000fe200078e0218 */
[----:B------:R1:W-:Y:S04]  /*35030*/  STL.64 [R1+0x68], R10 ;  /* 0x0000680a01007387 */ /* 0x0003e80000100a00 */
[----:B0-----:R-:W4:Y:S04]  /*35040*/  LDG.E.CONSTANT R48, desc[UR8][R24.64] ;  /* 0x0000000818307981 */ /* 0x001f28000c1e9900 */
[----:B------:R-:W4:Y:S04]  /*35050*/  LDG.E.CONSTANT R25, desc[UR8][R50.64] ;  /* 0x0000000832197981 */ /* 0x000f28000c1e9900 */
[----:B------:R-:W4:Y:S01]  /*35060*/  LDG.E.CONSTANT R24, desc[UR8][R20.64] ;  /* 0x0000000814187981 */ /* 0x000f22000c1e9900 */
[----:B-1----:R-:W-:-:S03]  /*35070*/  IMAD.WIDE R10, R44, 0x4, R54 ;  /* 0x000000042c0a7825 */ /* 0x002fc600078e0236 */
[----:B------:R0:W4:Y:S04]  /*35080*/  LDG.E.CONSTANT R51, desc[UR8][R52.64] ;  /* 0x0000000834337981 */ /* 0x000128000c1e9900 */
[----:B------:R1:W4:Y:S04]  /*35090*/  LDG.E.CONSTANT R50, desc[UR8][R56.64] ;  /* 0x0000000838327981 */ /* 0x000328000c1e9900 */
[----:B------:R1:W4:Y:S01]  /*350a0*/  LDG.E.CONSTANT R20, desc[UR8][R58.64] ;  /* 0x000000083a147981 */ /* 0x000322000c1e9900 */
[----:B0-----:R-:W-:-:S04]  /*350b0*/  IMAD.WIDE R52, R46, 0x4, R54 ;  /* 0x000000042e347825 */ /* 0x001fc800078e0236 */
[--C-:B-1----:R-:W-:Y:S01]  /*350c0*/  IMAD.WIDE R56, R43, 0x4, R54.reuse ;  /* 0x000000042b387825 */ /* 0x102fe200078e0236 */
[----:B------:R-:W4:Y:S03]  /*350d0*/  LDG.E.CONSTANT R21, desc[UR8][R52.64] ;  /* 0x0000000834157981 */ /* 0x000f26000c1e9900 */
[--C-:B------:R-:W-:Y:S01]  /*350e0*/  IMAD.WIDE R58, R42, 0x4, R54.reuse ;  /* 0x000000042a3a7825 */ /* 0x100fe200078e0236 */
[----:B------:R-:W4:Y:S04]  /*350f0*/  LDG.E.CONSTANT R52, desc[UR8][R56.64] ;  /* 0x0000000838347981 */ /* 0x000f28000c1e9900 */
[----:B------:R0:W4:Y:S04]  /*35100*/  LDG.E.CONSTANT R53, desc[UR8][R58.64] ;  /* 0x000000083a357981 */ /* 0x000128000c1e9900 */
[----:B------:R-:W4:Y:S01]  /*35110*/  LDG.E.CONSTANT R56, desc[UR8][R54.64] ;  /* 0x0000000836387981 */ /* 0x000f22000c1e9900 */
[----:B0-----:R-:W-:-:S03]  /*35120*/  IMAD.WIDE R58, R45, 0x4, R54 ;  /* 0x000000042d3a7825 */ /* 0x001fc600078e0236 */
[----:B------:R0:W4:Y:S04]  /*35130*/  LDG.E.CONSTANT R57, desc[UR8][R60.64] ;  /* 0x000000083c397981 */ /* 0x000128000c1e9900 */
[----:B------:R-:W4:Y:S04]  /*35140*/  LDG.E.CONSTANT R55, desc[UR8][R10.64] ;  /* 0x000000080a377981 */ /* 0x000f28000c1e9900 */
[----:B------:R1:W4:Y:S04]  /*35150*/  LDG.E.CONSTANT R54, desc[UR8][R58.64] ;  /* 0x000000083a367981 */ /* 0x000328000c1e9900 */
[----:B------:R-:W2:Y:S01]  /*35160*/  LDL.LU R11, [R1+0x120] ;  /* 0x00012000010b7983 */ /* 0x000ea20000300800 */
[----:B0-----:R-:W0:Y:S01]  /*35170*/  S2R R60, SR_LANEID ;  /* 0x00000000003c7919 */ /* 0x001e220000000000 */
[C-C-:B-1----:R-:W-:Y:S01]  /*35180*/  FADD R58, -R14.reuse, R13.reuse ;  /* 0x0000000d0e3a7221 */ /* 0x142fe20000000100 */
[----:B------:R-:W-:Y:S01]  /*35190*/  FADD R13, R14, R13 ;  /* 0x0000000d0e0d7221 */ /* 0x000fe20000000000 */
[C-C-:B------:R-:W-:Y:S01]  /*351a0*/  FADD R14, R18.reuse, -R17.reuse ;  /* 0x80000011120e7221 */ /* 0x140fe20000000000 */
[----:B------:R-:W1:Y:S01]  /*351b0*/  S2R R61, SR_CgaCtaId ;  /* 0x00000000003d7919 */ /* 0x000e620000008800 */
[----:B------:R-:W-:Y:S01]  /*351c0*/  FADD R17, R18, R17 ;  /* 0x0000001112117221 */ /* 0x000fe20000000000 */
[C-C-:B------:R-:W-:Y:S01]  /*351d0*/  FADD R18, R16.reuse, -R15.reuse ;  /* 0x8000000f10127221 */ /* 0x140fe20000000000 */
[----:B------:R-:W-:Y:S01]  /*351e0*/  FADD R16, R16, R15 ;  /* 0x0000000f10107221 */ /* 0x000fe20000000000 */
[----:B------:R-:W3:Y:S02]  /*351f0*/  LDL.LU R49, [R1+0xc] ;  /* 0x00000c0001317983 */ /* 0x000ee40000300800 */
[C-C-:B------:R-:W-:Y:S01]  /*35200*/  FADD R15, R14.reuse, R18.reuse ;  /* 0x000000120e0f7221 */ /* 0x140fe20000000000 */
[----:B------:R-:W-:Y:S01]  /*35210*/  FADD R18, R14, -R18 ;  /* 0x800000120e127221 */ /* 0x000fe20000000000 */
[C-C-:B------:R-:W-:Y:S01]  /*35220*/  FADD R14, R16.reuse, R17.reuse ;  /* 0x00000011100e7221 */ /* 0x140fe20000000000 */
[----:B------:R-:W-:Y:S01]  /*35230*/  FADD R16, -R16, R17 ;  /* 0x0000001110107221 */ /* 0x000fe20000000100 */
[----:B------:R-:W4:Y:S01]  /*35240*/  LDL.LU R47, [R1+0x10] ;  /* 0x00001000012f7983 */ /* 0x000f220000300800 */
[----:B0-----:R-:W-:Y:S01]  /*35250*/  LOP3.LUT P0, RZ, R60, 0x7, RZ, 0xc0, !PT ;  /* 0x000000073cff7812 */ /* 0x001fe2000780c0ff */
[C-C-:B--2---:R-:W-:Y:S01]  /*35260*/  FADD R17, R12.reuse, R11.reuse ;  /* 0x0000000b0c117221 */ /* 0x144fe20000000000 */
        /* <DEDUP_REMOVED lines=13> */
[----:B------:R-:W-:Y:S01]  /*35340*/  LEA.HI R11, RZ, R60, RZ, 0x3 ;  /* 0x0000003cff0b7211 */ /* 0x000fe200078f18ff */
[----:B------:R-:W-:Y:S01]  /*35350*/  FFMA R59, R58, -0.19891236722469329834, R15 ;  /* 0xbe4bafaf3a3b7823 */ /* 0x000fe2000000000f */
[----:B------:R-:W-:Y:S01]  /*35360*/  FFMA R15, R15, 0.19891236722469329834, R58 ;  /* 0x3e4bafaf0f0f7823 */ /* 0x000fe2000000003a */
[----:B------:R-:W-:-:S02]  /*35370*/  MOV R58, 0x400 ;  /* 0x00000400003a7802 */ /* 0x000fc40000000f00 */
[----:B------:R-:W-:Y:S02]  /*35380*/  LOP3.LUT R11, R11, 0x3ffffff8, RZ, 0xc0, !PT ;  /* 0x3ffffff80b0b7812 */ /* 0x000fe400078ec0ff */
[----:B-1----:R-:W-:Y:S02]  /*35390*/  LEA R10, R61, R58, 0x18 ;  /* 0x0000003a3d0a7211 */ /* 0x002fe400078ec0ff */
[----:B------:R-:W-:Y:S01]  /*353a0*/  IADD3 R11, PT, PT, -R11, R60, RZ ;  /* 0x0000003c0b0b7210 */ /* 0x000fe20007ffe1ff */
[----:B------:R-:W2:Y:S01]  /*353b0*/  LDL.LU R61, [R1+0x8] ;  /* 0x00000800013d7983 */ /* 0x000ea20000300800 */
[----:B------:R-:W-:-:S03]  /*353c0*/  LOP3.LUT R58, R60, 0x3ffffff8, RZ, 0xc0, !PT ;  /* 0x3ffffff83c3a7812 */ /* 0x000fc600078ec0ff */
[----:B------:R0:W-:Y:S02]  /*353d0*/  STL [R1+0xcc], R10 ;  /* 0x0000cc0a01007387 */ /* 0x0001e40000100800 */
[----:B------:R-:W-:Y:S01]  /*353e0*/  IMAD R58, R11, 0x21, R58 ;  /* 0x000000210b3a7824 */ /* 0x000fe200078e023a */
[-C--:B------:R-:W-:Y:S02]  /*353f0*/  LEA R11, R60, R10.reuse, 0x2 ;  /* 0x0000000a3c0b7211 */ /* 0x080fe400078e10ff */
[----:B------:R-:W-:Y:S02]  /*35400*/  MOV R60, R10 ;  /* 0x0000000a003c7202 */ /* 0x000fe40000000f00 */
[----:B0-----:R-:W2:Y:S01]  /*35410*/  LDL.LU R10, [R1+0x11c] ;  /* 0x00011c00010a7983 */ /* 0x001ea20000300800 */
[----:B------:R-:W-:Y:S01]  /*35420*/  FMUL R12, R12, 1.4142135381698608398 ;  /* 0x3fb504f30c0c7820 */ /* 0x000fe20000400000 */
[----:B------:R-:W-:Y:S01]  /*35430*/  FMUL R15, R15, 1.9615705013275146484 ;  /* 0x3ffb14be0f0f7820 */ /* 0x000fe20000400000 */
[----:B------:R-:W-:-:S03]  /*35440*/  FMUL R13, R13, -1.6629391908645629883 ;  /* 0xbfd4db310d0d7820 */ /* 0x000fc60000400000 */
[----:B------:R-:W-:Y:S04]  /*35450*/  STS [R11+0x210], R12 ;  /* 0x0002100c0b007388 */ /* 0x000fe80000000800 */
[----:B------:R3:W-:Y:S04]  /*35460*/  STS [R11+0x39c], R15 ;  /* 0x00039c0f0b007388 */ /* 0x0007e80000000800 */
[----:B------:R0:W-:Y:S01]  /*35470*/  STS [R11+0x294], R13 ;  /* 0x0002940d0b007388 */ /* 0x0001e20000000800 */
[C-C-:B---3--:R-:W-:Y:S01]  /*35480*/  FADD R15, R49.reuse, R9.reuse ;  /* 0x00000009310f7221 */ /* 0x148fe20000000000 */
[----:B0-----:R-:W-:Y:S01]  /*35490*/  FADD R13, R49, -R9 ;  /* 0x80000009310d7221 */ /* 0x001fe20000000000 */
[----:B------:R-:W-:Y:S01]  /*354a0*/  FMUL R14, R14, 1.4142135381698608398 ;  /* 0x3fb504f30e0e7820 */ /* 0x000fe20000400000 */
[----:B------:R-:W-:-:S04]  /*354b0*/  FMUL R16, R16, 1.6629391908645629883 ;  /* 0x3fd4db3110107820 */ /* 0x000fc80000400000 */
[----:B------:R0:W-:Y:S04]  /*354c0*/  STS [R11], R14 ;  /* 0x0000000e0b007388 */ /* 0x0001e80000000800 */
[----:B------:R1:W-:Y:S01]  /*354d0*/  STS [R11+0x18c], R16 ;  /* 0x00018c100b007388 */ /* 0x0003e20000000800 */
[C-C-:B0-----:R-:W-:Y:S01]  /*354e0*/  FADD R14, -R8.reuse, R7.reuse ;  /* 0x00000007080e7221 */ /* 0x141fe20000000100 */
[----:B------:R-:W-:Y:S01]  /*354f0*/  FADD R8, R8, R7 ;  /* 0x0000000708087221 */ /* 0x000fe20000000000 */
[----:B------:R-:W-:Y:S01]  /*35500*/  FMUL R18, R18, 1.8477590084075927734 ;  /* 0x3fec835e12127820 */ /* 0x000fe20000400000 */
[----:B------:R-:W-:Y:S01]  /*35510*/  FMUL R17, R17, 1.8477590084075927734 ;  /* 0x3fec835e11117820 */ /* 0x000fe20000400000 */
[----:B------:R-:W-:-:S03]  /*35520*/  FMUL R59, R59, 1.9615705013275146484 ;  /* 0x3ffb14be3b3b7820 */ /* 0x000fc60000400000 */
[----:B------:R-:W-:Y:S04]  /*35530*/  STS [R11+0x108], R18 ;  /* 0x000108120b007388 */ /* 0x000fe80000000800 */
[----:B------:R-:W-:Y:S04]  /*35540*/  STS [R11+0x318], R17 ;  /* 0x000318110b007388 */ /* 0x000fe80000000800 */
[----:B------:R-:W-:Y:S01]  /*35550*/  STS [R11+0x84], R59 ;  /* 0x0000843b0b007388 */ /* 0x000fe20000000800 */
[----:B------:R-:W-:Y:S01]  /*35560*/  NOP ;  /* 0x0000000000007918 */ /* 0x000fe20000000000 */
[C-C-:B--2---:R-:W-:Y:S01]  /*35570*/  FADD R12, R61.reuse, -R10.reuse ;  /* 0x8000000a3d0c7221 */ /* 0x144fe20000000000 */
[----:B------:R-:W-:-:S02]  /*35580*/  FADD R10, R61, R10 ;  /* 0x0000000a3d0a7221 */ /* 0x000fc40000000000 */
[----:B------:R-:W2:Y:S02]  /*35590*/  LDL.LU R61, [R1+0x1c] ;  /* 0x00001c00013d7983 */ /* 0x000ea40000300800 */
[C-C-:B------:R-:W-:Y:S01]  /*355a0*/  FADD R9, R15.reuse, R10.reuse ;  /* 0x0000000a0f097221 */ /* 0x140fe20000000000 */
[----:B------:R-:W-:Y:S01]  /*355b0*/  FADD R10, -R15, R10 ;  /* 0x0000000a0f0a7221 */ /* 0x000fe20000000100 */
[C-C-:B----4-:R-:W-:Y:S01]  /*355c0*/  FADD R15, R47.reuse, R6.reuse ;  /* 0x000000062f0f7221 */ /* 0x150fe20000000000 */
[----:B------:R-:W-:Y:S01]  /*355d0*/  FADD R6, R47, -R6 ;  /* 0x800000062f067221 */ /* 0x000fe20000000000 */
[----:B------:R-:W2:Y:S04]  /*355e0*/  LDL.LU R49, [R1+0x44] ;  /* 0x0000440001317983 */ /* 0x000ea80000300800 */
[----:B------:R-:W3:Y:S01]  /*355f0*/  LDL.LU R47, [R1+0x14] ;  /* 0x00001400012f7983 */ /* 0x000ee20000300800 */
[C-C-:B------:R-:W-:Y:S01]  /*35600*/  FADD R7, R12.reuse, R13.reuse ;  /* 0x0000000d0c077221 */ /* 0x140fe20000000000 */
[----:B------:R-:W-:Y:S01]  /*35610*/  FADD R12, R12, -R13 ;  /* 0x8000000d0c0c7221 */ /* 0x000fe20000000000 */
[C-C-:B-1----:R-:W-:Y:S01]  /*35620*/  FADD R16, R15.reuse, R8.reuse ;  /* 0x000000080f107221 */ /* 0x142fe20000000000 */
[----:B------:R-:W-:Y:S01]  /*35630*/  FADD R15, R15, -R8 ;  /* 0x800000080f0f7221 */ /* 0x000fe20000000000 */
[C---:B------:R-:W-:Y:S01]  /*35640*/  FFMA R8, R7.reuse, -0.70710676908493041992, R6 ;  /* 0xbf3504f307087823 */ /* 0x040fe20000000006 */
[C---:B------:R-:W-:Y:S01]  /*35650*/  FFMA R13, R12.reuse, -0.70710676908493041992, R14 ;  /* 0xbf3504f30c0d7823 */ /* 0x040fe2000000000e */
[----:B------:R-:W-:Y:S01]  /*35660*/  FFMA R6, R7, 0.70710676908493041992, R6 ;  /* 0x3f3504f307067823 */ /* 0x000fe20000000006 */
[----:B------:R-:W-:Y:S01]  /*35670*/  FFMA R12, R12, 0.70710676908493041992, R14 ;  /* 0x3f3504f30c0c7823 */ /* 0x000fe2000000000e */
[----:B------:R-:W-:Y:S01]  /*35680*/  FFMA R7, R10, -0.41421356797218322754, R15 ;  /* 0xbed413cd0a077823 */ /* 0x000fe2000000000f */
[----:B------:R-:W-:Y:S01]  /*35690*/  FFMA R10, R15, 0.41421356797218322754, R10 ;  /* 0x3ed413cd0f0a7823 */ /* 0x000fe2000000000a */
[----:B------:R-:W-:Y:S01]  /*356a0*/  FFMA R15, R13, 0.66817861795425415039, R8 ;  /* 0x3f2b0dc10d0f7823 */ /* 0x000fe20000000008 */
[----:B------:R-:W-:Y:S01]  /*356b0*/  FFMA R13, R8, -0.66817861795425415039, R13 ;  /* 0xbf2b0dc1080d7823 */ /* 0x000fe2000000000d */
[----:B------:R-:W-:Y:S01]  /*356c0*/  FFMA R8, R12, -0.19891236722469329834, R6 ;  /* 0xbe4bafaf0c087823 */ /* 0x000fe20000000006 */
[----:B------:R-:W-:Y:S01]  /*356d0*/  FFMA R12, R6, 0.19891236722469329834, R12 ;  /* 0x3e4bafaf060c7823 */ /* 0x000fe2000000000c */
[----:B------:R-:W-:Y:S01]  /*356e0*/  LEA R6, R58, R60, 0x2 ;  /* 0x0000003c3a067211 */ /* 0x000fe200078e10ff */
[C-C-:B------:R-:W-:Y:S01]  /*356f0*/  FADD R14, R16.reuse, -R9.reuse ;  /* 0x80000009100e7221 */ /* 0x140fe20000000000 */
[----:B------:R-:W-:-:S03]  /*35700*/  FADD R9, R16, R9 ;  /* 0x0000000910097221 */ /* 0x000fc60000000000 */
[----:B------:R-:W0:Y:S04]  /*35710*/  LDS R17, [R6] ;  /* 0x0000000006117984 */ /* 0x000e280000000800 */
[----:B------:R-:W1:Y:S04]  /*35720*/  LDS R16, [R6+0x4] ;  /* 0x0000040006107984 */ /* 0x000e680000000800 */
[----:B------:R-:W4:Y:S04]  /*35730*/  LDS R18, [R6+0x8] ;  /* 0x0000080006127984 */ /* 0x000f280000000800 */
[----:B0-----:R-:W-:Y:S04]  /*35740*/  STL [R1+0x38], R17 ;  /* 0x0000381101007387 */ /* 0x001fe80000100800 */
[----:B------:R-:W0:Y:S04]  /*35750*/  LDS R17, [R6+0xc] ;  /* 0x00000c0006117984 */ /* 0x000e280000000800 */
[----:B-1----:R-:W-:Y:S04]  /*35760*/  STL [R1+0x3c], R16 ;  /* 0x00003c1001007387 */ /* 0x002fe80000100800 */
[----:B------:R-:W1:Y:S04]  /*35770*/  LDS R16, [R6+0x10] ;  /* 0x0000100006107984 */ /* 0x000e680000000800 */
[----:B----4-:R-:W-:Y:S04]  /*35780*/  STL [R1+0x34], R18 ;  /* 0x0000341201007387 */ /* 0x010fe80000100800 */
[----:B------:R-:W4:Y:S04]  /*35790*/  LDS R18, [R6+0x14] ;  /* 0x0000140006127984 */ /* 0x000f280000000800 */
[----:B0-----:R-:W-:Y:S04]  /*357a0*/  STL [R1+0x30], R17 ;  /* 0x0000301101007387 */ /* 0x001fe80000100800 */
[----:B------:R-:W0:Y:S04]  /*357b0*/  LDS R17, [R6+0x18] ;  /* 0x0000180006117984 */ /* 0x000e280000000800 */
[----:B-1----:R-:W-:Y:S04]  /*357c0*/  STL [R1+0x2c], R16 ;  /* 0x00002c1001007387 */ /* 0x002fe80000100800 */
[----:B------:R-:W1:Y:S01]  /*357d0*/  LDS R16, [R6+0x1c] ;  /* 0x00001c0006107984 */ /* 0x000e620000000800 */
[----:B------:R-:W-:Y:S01]  /*357e0*/  FMUL R7, R7, 1.8477590084075927734 ;  /* 0x3fec835e07077820 */ /* 0x000fe20000400000 */
[----:B------:R-:W-:Y:S01]  /*357f0*/  FMUL R8, R8, 1.9615705013275146484 ;  /* 0x3ffb14be08087820 */ /* 0x000fe20000400000 */
[----:B------:R-:W-:Y:S01]  /*35800*/  NOP ;  /* 0x0000000000007918 */ /* 0x000fe20000000000 */
[----:B------:R-:W-:-:S02]  /*35810*/  FMUL R9, R9, 1.4142135381698608398 ;  /* 0x3fb504f309097820 */ /* 0x000fc40000400000 */
[----:B------:R4:W-:Y:S01]  /*35820*/  STS [R11+0x108], R7 ;  /* 0x000108070b007388 */ /* 0x0009e20000000800 */
[----:B------:R-:W-:-:S03]  /*35830*/  FMUL R12, R12, 1.9615705013275146484 ;  /* 0x3ffb14be0c0c7820 */ /* 0x000fc60000400000 */
[----:B------:R4:W-:Y:S02]  /*35840*/  STS [R11+0x84], R8 ;  /* 0x000084080b007388 */ /* 0x0009e40000000800 */
[----:B----4-:R-:W-:Y:S02]  /*35850*/  FMUL R7, R15, 1.6629391908645629883 ;  /* 0x3fd4db310f077820 */ /* 0x010fe40000400000 */
[----:B------:R-:W-:Y:S01]  /*35860*/  STL [R1+0x28], R18 ;  /* 0x0000281201007387 */ /* 0x000fe20000100800 */
[----:B------:R-:W-:-:S03]  /*35870*/  FMUL R8, R14, 1.4142135381698608398 ;  /* 0x3fb504f30e087820 */ /* 0x000fc60000400000 */
[----:B------:R4:W-:Y:S04]  /*35880*/  STS [R11], R9 ;  /* 0x000000090b007388 */ /* 0x0009e80000000800 */
[----:B------:R2:W-:Y:S04]  /*35890*/  STS [R11+0x18c], R7 ;  /* 0x00018c070b007388 */ /* 0x0005e80000000800 */
[----:B0-----:R-:W-:Y:S01]  /*358a0*/  STL [R1+0x24], R17 ;  /* 0x0000241101007387 */ /* 0x001fe20000100800 */
[----:B----4-:R-:W-:-:S03]  /*358b0*/  FMUL R9, R13, -1.6629391908645629883 ;  /* 0xbfd4db310d097820 */ /* 0x010fc60000400000 */
[----:B------:R-:W-:Y:S04]  /*358c0*/  STS [R11+0x210], R8 ;  /* 0x000210080b007388 */ /* 0x000fe80000000800 */
[----:B-1----:R-:W-:Y:S04]  /*358d0*/  STL [R1+0x20], R16 ;  /* 0x0000201001007387 */ /* 0x002fe80000100800 */
[----:B------:R3:W-:Y:S01]  /*358e0*/  STS [R11+0x39c], R12 ;  /* 0x00039c0c0b007388 */ /* 0x0007e20000000800 */
[C-C-:B--2---:R-:W-:Y:S01]  /*358f0*/  FADD R13, R49.reuse, -R61.reuse ;  /* 0x8000003d310d7221 */ /* 0x144fe20000000000 */
[----:B------:R-:W-:-:S02]  /*35900*/  FADD R7, R49, R61 ;  /* 0x0000003d31077221 */ /* 0x000fc40000000000 */
[----:B------:R-:W2:Y:S01]  /*35910*/  LDL.LU R49, [R1+0x40] ;  /* 0x0000400001317983 */ /* 0x000ea20000300800 */
[C-C-:B---3--:R-:W-:Y:S01]  /*35920*/  FADD R12, R0.reuse, -R47.reuse ;  /* 0x8000002f000c7221 */ /* 0x148fe20000000000 */
[----:B------:R-:W-:Y:S02]  /*35930*/  FADD R8, R0, R47 ;  /* 0x0000002f00087221 */ /* 0x000fe40000000000 */
[----:B------:R-:W2:Y:S01]  /*35940*/  LDL.LU R47, [R1+0x48] ;  /* 0x00004800012f7983 */ /* 0x000ea20000300800 */
[----:B------:R-:W-:-:S03]  /*35950*/  FMUL R10, R10, 1.8477590084075927734 ;  /* 0x3fec835e0a0a7820 */ /* 0x000fc60000400000 */
[----:B------:R0:W-:Y:S04]  /*35960*/  STS [R11+0x294], R9 ;  /* 0x000294090b007388 */ /* 0x0001e80000000800 */
[----:B------:R1:W-:Y:S01]  /*35970*/  STS [R11+0x318], R10 ;  /* 0x0003180a0b007388 */ /* 0x0003e20000000800 */
[----:B------:R-:W-:Y:S01]  /*35980*/  NOP ;  /* 0x0000000000007918 */ /* 0x000fe20000000000 */
[C-C-:B0-----:R-:W-:Y:S02]  /*35990*/  FADD R9, -R5.reuse, R4.reuse ;  /* 0x0000000405097221 */ /* 0x141fe40000000100 */
[----:B------:R-:W-:Y:S01]  /*359a0*/  LDS R14, [R6+0x8] ;  /* 0x00000800060e7984 */ /* 0x000fe20000000800 */
[----:B-1----:R-:W-:Y:S01]  /*359b0*/  FADD R10, R5, R4 ;  /* 0x00000004050a7221 */ /* 0x002fe20000000000 */
[C-C-:B------:R-:W-:Y:S01]  /*359c0*/  FADD R5, R13.reuse, R12.reuse ;  /* 0x0000000c0d057221 */ /* 0x140fe20000000000 */
[----:B------:R-:W-:Y:S01]  /*359d0*/  FADD R13, R13, -R12 ;  /* 0x8000000c0d0d7221 */ /* 0x000fe20000000000 */
[C-C-:B------:R-:W-:Y:S01]  /*359e0*/  FADD R12, R3.reuse, R2.reuse ;  /* 0x00000002030c7221 */ /* 0x140fe20000000000 */
[----:B------:R-:W-:Y:S01]  /*359f0*/  FADD R2, R3, -R2 ;  /* 0x8000000203027221 */ /* 0x000fe20000000000 */
[--C-:B------:R-:W-:Y:S01]  /*35a00*/  FADD R4, R8, R7.reuse ;  /* 0x0000000708047221 */ /* 0x100fe20000000000 */
[----:B------:R-:W-:Y:S01]  /*35a10*/  LDS R0, [R6+0x4] ;  /* 0x0000040006007984 */ /* 0x000fe20000000800 */
[C-C-:B------:R-:W-:Y:S01]  /*35a20*/  FADD R3, R12.reuse, R10.reuse ;  /* 0x0000000a0c037221 */ /* 0x140fe20000000000 */
[----:B------:R-:W-:Y:S01]  /*35a30*/  FADD R10, R12, -R10 ;  /* 0x8000000a0c0a7221 */ /* 0x000fe20000000000 */
[----:B------:R-:W-:Y:S01]  /*35a40*/  FADD R7, -R8, R7 ;  /* 0x0000000708077221 */ /* 0x000fe20000000100 */
        /* <DEDUP_REMOVED lines=14> */
[----:B------:R-:W0:Y:S04]  /*35b30*/  LDS R12, [R6] ;  /* 0x00000000060c7984 */ /* 0x000e280000000800 */
[----:B0-----:R-:W-:Y:S04]  /*35b40*/  STL [R1+0x4c], R12 ;  /* 0x00004c0c01007387 */ /* 0x001fe80000100800 */
[----:B------:R-:W0:Y:S04]  /*35b50*/  LDS R12, [R6+0x10] ;  /* 0x00001000060c7984 */ /* 0x000e280000000800 */
[----:B------:R-:W-:Y:S04]  /*35b60*/  STL [R1+0x50], R14 ;  /* 0x0000500e01007387 */ /* 0x000fe80000100800 */
[----:B------:R-:W1:Y:S04]  /*35b70*/  LDS R14, [R6+0x14] ;  /* 0x00001400060e7984 */ /* 0x000e680000000800 */
[----:B------:R-:W-:Y:S04]  /*35b80*/  STL [R1+0x44], R13 ;  /* 0x0000440d01007387 */ /* 0x000fe80000100800 */
[----:B------:R-:W3:Y:S01]  /*35b90*/  LDS R13, [R6+0x18] ;  /* 0x00001800060d7984 */ /* 0x000ee20000000800 */
[----:B------:R-:W-:-:S03]  /*35ba0*/  FMUL R4, R4, 1.8477590084075927734 ;  /* 0x3fec835e04047820 */ /* 0x000fc60000400000 */
[----:B0-----:R-:W-:Y:S04]  /*35bb0*/  STL [R1+0x1c], R12 ;  /* 0x00001c0c01007387 */ /* 0x001fe80000100800 */
[----:B------:R-:W0:Y:S01]  /*35bc0*/  LDS R12, [R6+0x1c] ;  /* 0x00001c00060c7984 */ /* 0x000e220000000800 */
[----:B------:R-:W-:-:S03]  /*35bd0*/  NOP ;  /* 0x0000000000007918 */ /* 0x000fc60000000000 */
[----:B------:R4:W-:Y:S01]  /*35be0*/  STS [R11+0x108], R4 ;  /* 0x000108040b007388 */ /* 0x0009e20000000800 */
[----:B------:R-:W-:Y:S01]  /*35bf0*/  FMUL R7, R7, 1.8477590084075927734 ;  /* 0x3fec835e07077820 */ /* 0x000fe20000400000 */
[----:B------:R-:W-:Y:S01]  /*35c00*/  FMUL R9, R9, 1.9615705013275146484 ;  /* 0x3ffb14be09097820 */ /* 0x000fe20000400000 */
[----:B------:R-:W-:Y:S01]  /*35c10*/  FMUL R5, R5, 1.4142135381698608398 ;  /* 0x3fb504f305057820 */ /* 0x000fe20000400000 */
[----:B------:R-:W-:Y:S01]  /*35c20*/  STS [R11+0x84], R2 ;  /* 0x000084020b007388 */ /* 0x000fe20000000800 */
[----:B----4-:R-:W-:Y:S01]  /*35c30*/  FMUL R4, R10, 1.6629391908645629883 ;  /* 0x3fd4db310a047820 */ /* 0x010fe20000400000 */
[----:B------:R-:W-:-:S04]  /*35c40*/  FMUL R8, R8, -1.6629391908645629883 ;  /* 0xbfd4db3108087820 */ /* 0x000fc80000400000 */
[----:B------:R4:W-:Y:S04]  /*35c50*/  STS [R11+0x18c], R4 ;  /* 0x00018c040b007388 */ /* 0x0009e80000000800 */
[----:B------:R-:W-:Y:S01]  /*35c60*/  STS [R11+0x318], R7 ;  /* 0x000318070b007388 */ /* 0x000fe20000000800 */
[----:B----4-:R-:W-:-:S03]  /*35c70*/  FADD R4, R29, -R28 ;  /* 0x8000001c1d047221 */ /* 0x010fc60000000000 */
[----:B------:R4:W-:Y:S04]  /*35c80*/  STS [R11+0x39c], R9 ;  /* 0x00039c090b007388 */ /* 0x0009e80000000800 */
[----:B------:R0:W-:Y:S01]  /*35c90*/  STS [R11+0x210], R5 ;  /* 0x000210050b007388 */ /* 0x0001e20000000800 */
[----:B------:R-:W-:-:S03]  /*35ca0*/  FMUL R3, R3, 1.4142135381698608398 ;  /* 0x3fb504f303037820 */ /* 0x000fc60000400000 */
[----:B-1----:R-:W-:Y:S01]  /*35cb0*/  STL [R1+0x18], R14 ;  /* 0x0000180e01007387 */ /* 0x002fe20000100800 */
[C-C-:B----4-:R-:W-:Y:S01]  /*35cc0*/  FADD R9, R36.reuse, R35.reuse ;  /* 0x0000002324097221 */ /* 0x150fe20000000000 */
[----:B------:R-:W-:Y:S02]  /*35cd0*/  FADD R35, R36, -R35 ;  /* 0x8000002324237221 */ /* 0x000fe40000000000 */
[----:B---3--:R-:W-:Y:S01]  /*35ce0*/  STL [R1+0x54], R13 ;  /* 0x0000540d01007387 */ /* 0x008fe20000100800 */
[----:B0-----:R-:W-:-:S03]  /*35cf0*/  FADD R5, -R27, R26 ;  /* 0x0000001a1b057221 */ /* 0x001fc60000000100 */
[----:B------:R0:W-:Y:S04]  /*35d00*/  STL [R1+0x14], R12 ;  /* 0x0000140c01007387 */ /* 0x0001e80000100800 */
[----:B------:R1:W-:Y:S04]  /*35d10*/  STS [R11+0x294], R8 ;  /* 0x000294080b007388 */ /* 0x0003e80000000800 */
[----:B------:R3:W-:Y:S01]  /*35d20*/  STS [R11], R3 ;  /* 0x000000030b007388 */ /* 0x0007e20000000800 */
[----:B------:R-:W-:Y:S01]  /*35d30*/  NOP ;  /* 0x0000000000007918 */ /* 0x000fe20000000000 */
[----:B------:R-:W-:Y:S01]  /*35d40*/  FADD R28, R29, R28 ;  /* 0x0000001c1d1c7221 */ /* 0x000fe20000000000 */
[----:B------:R-:W-:Y:S01]  /*35d50*/  FADD R26, R27, R26 ;  /* 0x0000001a1b1a7221 */ /* 0x000fe20000000000 */
[----:B------:R-:W-:Y:S01]  /*35d60*/  LDS R14, [R6+0x8] ;  /* 0x00000800060e7984 */ /* 0x000fe20000000800 */
[----:B--2---:R-:W-:-:S04]  /*35d70*/  FADD R2, R47, -R49 ;  /* 0x800000312f027221 */ /* 0x004fc80000000000 */
[C-C-:B------:R-:W-:Y:S01]  /*35d80*/  FADD R7, R2.reuse, R4.reuse ;  /* 0x0000000402077221 */ /* 0x140fe20000000000 */
[----:B------:R-:W-:-:S03]  /*35d90*/  FADD R4, R2, -R4 ;  /* 0x8000000402047221 */ /* 0x000fc60000000000 */
[----:B0-----:R-:W-:Y:S01]  /*35da0*/  FFMA R12, R7, -0.70710676908493041992, R35 ;  /* 0xbf3504f3070c7823 */ /* 0x001fe20000000023 */
[----:B-1----:R-:W-:-:S04]  /*35db0*/  FFMA R8, R4, -0.70710676908493041992, R5 ;  /* 0xbf3504f304087823 */ /* 0x002fc80000000005 */
[----:B------:R-:W-:Y:S01]  /*35dc0*/  FFMA R10, R8, 0.66817861795425415039, R12 ;  /* 0x3f2b0dc1080a7823 */ /* 0x000fe2000000000c */
[----:B------:R-:W-:Y:S02]  /*35dd0*/  FFMA R8, R12, -0.66817861795425415039, R8 ;  /* 0xbf2b0dc10c087823 */ /* 0x000fe40000000008 */
[----:B------:R-:W0:Y:S01]  /*35de0*/  LDS R12, [R6] ;  /* 0x00000000060c7984 */ /* 0x000e220000000800 */
[----:B---3--:R-:W-:Y:S01]  /*35df0*/  FADD R3, R47, R49 ;  /* 0x000000312f037221 */ /* 0x008fe20000000000 */
[----:B------:R-:W-:Y:S01]  /*35e00*/  FFMA R4, R4, 0.70710676908493041992, R5 ;  /* 0x3f3504f304047823 */ /* 0x000fe20000000005 */
[--C-:B------:R-:W-:Y:S01]  /*35e10*/  FADD R5, R9, R26.reuse ;  /* 0x0000001a09057221 */ /* 0x100fe20000000000 */
[----:B------:R-:W-:Y:S01]  /*35e20*/  FFMA R7, R7, 0.70710676908493041992, R35 ;  /* 0x3f3504f307077823 */ /* 0x000fe20000000023 */
[C-C-:B------:R-:W-:Y:S01]  /*35e30*/  FADD R2, R28.reuse, R3.reuse ;  /* 0x000000031c027221 */ /* 0x140fe20000000000 */
[----:B------:R-:W-:Y:S01]  /*35e40*/  FADD R3, -R28, R3 ;  /* 0x000000031c037221 */ /* 0x000fe20000000100 */
[----:B------:R-:W-:Y:S01]  /*35e50*/  FADD R26, R9, -R26 ;  /* 0x8000001a091a7221 */ /* 0x000fe20000000000 */
[----:B------:R-:W-:Y:S01]  /*35e60*/  FMUL R8, R8, -1.6629391908645629883 ;  /* 0xbfd4db3108087820 */ /* 0x000fe20000400000 */
[C-C-:B------:R-:W-:Y:S01]  /*35e70*/  FADD R13, R5.reuse, R2.reuse ;  /* 0x00000002050d7221 */ /* 0x140fe20000000000 */
[----:B------:R-:W-:Y:S01]  /*35e80*/  FADD R9, R5, -R2 ;  /* 0x8000000205097221 */ /* 0x000fe20000000000 */
[----:B------:R-:W-:Y:S01]  /*35e90*/  FFMA R2, R3, -0.41421356797218322754, R26 ;  /* 0xbed413cd03027823 */ /* 0x000fe2000000001a */
[----:B------:R-:W-:Y:S01]  /*35ea0*/  FFMA R5, R26, 0.41421356797218322754, R3 ;  /* 0x3ed413cd1a057823 */ /* 0x000fe20000000003 */
[----:B------:R-:W-:Y:S01]  /*35eb0*/  FFMA R3, R4, -0.19891236722469329834, R7 ;  /* 0xbe4bafaf04037823 */ /* 0x000fe20000000007 */
[----:B------:R-:W-:Y:S01]  /*35ec0*/  FFMA R7, R7, 0.19891236722469329834, R4 ;  /* 0x3e4bafaf07077823 */ /* 0x000fe20000000004 */
[----:B------:R-:W-:Y:S01]  /*35ed0*/  FMUL R4, R13, 1.4142135381698608398 ;  /* 0x3fb504f30d047820 */ /* 0x000fe20000400000 */
[----:B------:R-:W-:Y:S04]  /*35ee0*/  LDS R47, [R6+0x4] ;  /* 0x00000400062f7984 */ /* 0x000fe80000000800 */
[----:B------:R-:W1:Y:S04]  /*35ef0*/  LDS R13, [R6+0xc] ;  /* 0x00000c00060d7984 */ /* 0x000e680000000800 */
        /* <DEDUP_REMOVED lines=8> */
[----:B------:R-:W-:-:S03]  /*35f80*/  NOP ;  /* 0x0000000000007918 */ /* 0x000fc60000000000 */
[----:B--2---:R-:W-:Y:S04]  /*35f90*/  STL [R1+0x4], R14 ;  /* 0x0000040e01007387 */ /* 0x004fe80000100800 */
[----:B------:R2:W-:Y:S04]  /*35fa0*/  STS [R11+0x294], R8 ;  /* 0x000294080b007388 */ /* 0x0005e80000000800 */
[----:B-1----:R-:W-:Y:S01]  /*35fb0*/  STL [R1+0x48], R13 ;  /* 0x0000480d01007387 */ /* 0x002fe20000100800 */
[C-C-:B--2---:R-:W-:Y:S01]  /*35fc0*/  FADD R8, R37.reuse, R22.reuse ;  /* 0x0000001625087221 */ /* 0x144fe20000000000 */
[----:B------:R-:W-:-:S02]  /*35fd0*/  FADD R22, R37, -R22 ;  /* 0x8000001625167221 */ /* 0x000fc40000000000 */
[----:B0-----:R-:W-:Y:S04]  /*35fe0*/  STL [R1], R12 ;  /* 0x0000000c01007387 */ /* 0x001fe80000100800 */
[----:B------:R-:W2:Y:S01]  /*35ff0*/  LDL.LU.64 R36, [R1+0x68] ;  /* 0x0000680001247983 */ /* 0x000ea20000300a00 */
[----:B------:R-:W-:Y:S01]  /*36000*/  FMUL R2, R2, 1.8477590084075927734 ;  /* 0x3fec835e02027820 */ /* 0x000fe20000400000 */
[----:B------:R-:W-:-:S04]  /*36010*/  FMUL R3, R3, 1.9615705013275146484 ;  /* 0x3ffb14be03037820 */ /* 0x000fc80000400000 */
[----:B------:R0:W-:Y:S04]  /*36020*/  STS [R11+0x108], R2 ;  /* 0x000108020b007388 */ /* 0x0001e80000000800 */
[----:B------:R1:W-:Y:S01]  /*36030*/  STS [R11+0x84], R3 ;  /* 0x000084030b007388 */ /* 0x0003e20000000800 */
[----:B------:R-:W-:Y:S01]  /*36040*/  FMUL R5, R5, 1.8477590084075927734 ;  /* 0x3fec835e05057820 */ /* 0x000fe20000400000 */
[----:B0-----:R-:W-:Y:S01]  /*36050*/  FMUL R2, R10, 1.6629391908645629883 ;  /* 0x3fd4db310a027820 */ /* 0x001fe20000400000 */
[----:B-1----:R-:W-:-:S04]  /*36060*/  FMUL R3, R9, 1.4142135381698608398 ;  /* 0x3fb504f309037820 */ /* 0x002fc80000400000 */
[----:B------:R0:W-:Y:S04]  /*36070*/  STS [R11+0x18c], R2 ;  /* 0x00018c020b007388 */ /* 0x0001e80000000800 */
[----:B------:R1:W-:Y:S01]  /*36080*/  STS [R11+0x210], R3 ;  /* 0x000210030b007388 */ /* 0x0003e20000000800 */
[----:B0-----:R-:W-:-:S03]  /*36090*/  FADD R2, R33, -R32 ;  /* 0x8000002021027221 */ /* 0x001fc60000000000 */
[----:B------:R0:W-:Y:S01]  /*360a0*/  STS [R11+0x318], R5 ;  /* 0x000318050b007388 */ /* 0x0001e20000000800 */
[----:B-1----:R-:W-:-:S03]  /*360b0*/  FADD R3, R34, -R31 ;  /* 0x8000001f22037221 */ /* 0x002fc60000000000 */
[----:B------:R1:W-:Y:S01]  /*360c0*/  STS [R11], R4 ;  /* 0x000000040b007388 */ /* 0x0003e20000000800 */
[----:B------:R-:W-:Y:S01]  /*360d0*/  FADD R32, R33, R32 ;  /* 0x0000002021207221 */ /* 0x000fe20000000000 */
[----:B------:R-:W-:Y:S01]  /*360e0*/  FADD R31, R34, R31 ;  /* 0x0000001f221f7221 */ /* 0x000fe20000000000 */
[C-C-:B0-----:R-:W-:Y:S01]  /*360f0*/  FADD R5, R2.reuse, R3.reuse ;  /* 0x0000000302057221 */ /* 0x141fe20000000000 */
[----:B------:R-:W-:Y:S01]  /*36100*/  FADD R3, R2, -R3 ;  /* 0x8000000302037221 */ /* 0x000fe20000000000 */
[C-C-:B-1----:R-:W-:Y:S01]  /*36110*/  FADD R4, -R30.reuse, R38.reuse ;  /* 0x000000261e047221 */ /* 0x142fe20000000100 */
[----:B------:R-:W-:Y:S01]  /*36120*/  FADD R30, R30, R38 ;  /* 0x000000261e1e7221 */ /* 0x000fe20000000000 */
[----:B------:R-:W-:Y:S01]  /*36130*/  FMUL R7, R7, 1.9615705013275146484 ;  /* 0x3ffb14be07077820 */ /* 0x000fe20000400000 */
[----:B------:R-:W-:Y:S01]  /*36140*/  FADD R2, R31, R32 ;  /* 0x000000201f027221 */ /* 0x000fe20000000000 */
[C-C-:B------:R-:W-:Y:S01]  /*36150*/  FFMA R9, R3.reuse, -0.70710676908493041992, R4.reuse ;  /* 0xbf3504f303097823 */ /* 0x140fe20000000004 */
[----:B------:R-:W-:Y:S01]  /*36160*/  FFMA R12, R3, 0.70710676908493041992, R4 ;  /* 0x3f3504f3030c7823 */ /* 0x000fe20000000004 */
[----:B------:R-:W-:Y:S01]  /*36170*/  FADD R4, R8, R30 ;  /* 0x0000001e08047221 */ /* 0x000fe20000000000 */
[C-C-:B------:R-:W-:Y:S01]  /*36180*/  FFMA R3, R5.reuse, -0.70710676908493041992, R22.reuse ;  /* 0xbf3504f305037823 */ /* 0x140fe20000000016 */
[----:B------:R0:W-:Y:S01]  /*36190*/  STS [R11+0x39c], R7 ;  /* 0x00039c070b007388 */ /* 0x0001e20000000800 */
[----:B------:R-:W-:Y:S01]  /*361a0*/  FFMA R5, R5, 0.70710676908493041992, R22 ;  /* 0x3f3504f305057823 */ /* 0x000fe20000000016 */
[----:B------:R-:W-:Y:S01]  /*361b0*/  FADD R13, R4, -R2 ;  /* 0x80000002040d7221 */ /* 0x000fe20000000000 */
[----:B------:R-:W-:Y:S01]  /*361c0*/  FADD R8, R8, -R30 ;  /* 0x8000001e08087221 */ /* 0x000fe20000000000 */
[----:B------:R-:W-:Y:S01]  /*361d0*/  FADD R2, R4, R2 ;  /* 0x0000000204027221 */ /* 0x000fe20000000000 */
[----:B------:R-:W-:Y:S01]  /*361e0*/  FFMA R4, R9, 0.66817861795425415039, R3 ;  /* 0x3f2b0dc109047823 */ /* 0x000fe20000000003 */
[----:B------:R-:W-:Y:S01]  /*361f0*/  FFMA R9, R3, -0.66817861795425415039, R9 ;  /* 0xbf2b0dc103097823 */ /* 0x000fe20000000009 */
[----:B------:R-:W-:Y:S01]  /*36200*/  FFMA R3, R12, -0.19891236722469329834, R5 ;  /* 0xbe4bafaf0c037823 */ /* 0x000fe20000000005 */
[----:B0-----:R-:W-:Y:S01]  /*36210*/  FADD R7, -R31, R32 ;  /* 0x000000201f077221 */ /* 0x001fe20000000100 */
[----:B------:R-:W-:Y:S01]  /*36220*/  FFMA R12, R5, 0.19891236722469329834, R12 ;  /* 0x3e4bafaf050c7823 */ /* 0x000fe2000000000c */
[----:B------:R-:W-:-:S02]  /*36230*/  NOP ;  /* 0x0000000000007918 */ /* 0x000fc40000000000 */
[----:B------:R-:W-:Y:S01]  /*36240*/  FFMA R10, R7, -0.41421356797218322754, R8 ;  /* 0xbed413cd070a7823 */ /* 0x000fe20000000008 */
[----:B------:R-:W-:Y:S01]  /*36250*/  FFMA R7, R8, 0.41421356797218322754, R7 ;  /* 0x3ed413cd08077823 */ /* 0x000fe20000000007 */
[----:B------:R-:W-:Y:S01]  /*36260*/  FMUL R8, R2, 1.4142135381698608398 ;  /* 0x3fb504f302087820 */ /* 0x000fe20000400000 */
[----:B------:R-:W-:Y:S01]  /*36270*/  FMUL R5, R3, 1.9615705013275146484 ;  /* 0x3ffb14be03057820 */ /* 0x000fe20000400000 */
[----:B------:R-:W-:Y:S01]  /*36280*/  FMUL R4, R4, 1.6629391908645629883 ;  /* 0x3fd4db3104047820 */ /* 0x000fe20000400000 */
[----:B------:R-:W-:Y:S01]  /*36290*/  LDS R61, [R6] ;  /* 0x00000000063d7984 */ /* 0x000fe20000000800 */
[----:B------:R-:W-:Y:S01]  /*362a0*/  FMUL R7, R7, 1.8477590084075927734 ;  /* 0x3fec835e07077820 */ /* 0x000fe20000400000 */
[----:B------:R-:W-:Y:S02]  /*362b0*/  FMUL R9, R9, -1.6629391908645629883 ;  /* 0xbfd4db3109097820 */ /* 0x000fe40000400000 */
        /* <DEDUP_REMOVED lines=10> */
[----:B------:R1:W-:Y:S04]  /*36360*/  STS [R11+0x84], R5 ;  /* 0x000084050b007388 */ /* 0x0003e80000000800 */
[----:B------:R3:W-:Y:S01]  /*36370*/  STS [R11+0x18c], R4 ;  /* 0x00018c040b007388 */ /* 0x0007e20000000800 */
[----:B0-----:R-:W-:-:S03]  /*36380*/  FMUL R8, R13, 1.4142135381698608398 ;  /* 0x3fb504f30d087820 */ /* 0x001fc60000400000 */
[----:B------:R0:W-:Y:S01]  /*36390*/  STS [R11+0x318], R7 ;  /* 0x000318070b007388 */ /* 0x0001e20000000800 */
[----:B-1----:R-:W-:-:S03]  /*363a0*/  FADD R5, R23, -R50 ;  /* 0x8000003217057221 */ /* 0x002fc60000000000 */
[----:B------:R1:W-:Y:S01]  /*363b0*/  STS [R11+0x294], R9 ;  /* 0x000294090b007388 */ /* 0x0003e20000000800 */
[C-C-:B---3--:R-:W-:Y:S01]  /*363c0*/  FADD R4, R39.reuse, -R25.reuse ;  /* 0x8000001927047221 */ /* 0x148fe20000000000 */
[----:B------:R-:W-:Y:S02]  /*363d0*/  FADD R25, R39, R25 ;  /* 0x0000001927197221 */ /* 0x000fe40000000000 */
[----:B------:R3:W-:Y:S01]  /*363e0*/  STS [R11+0x210], R8 ;  /* 0x000210080b007388 */ /* 0x0007e20000000800 */
[C-C-:B0-----:R-:W-:Y:S01]  /*363f0*/  FADD R7, -R40.reuse, R24.reuse ;  /* 0x0000001828077221 */ /* 0x141fe20000000100 */
[----:B------:R-:W-:Y:S01]  /*36400*/  FADD R24, R40, R24 ;  /* 0x0000001828187221 */ /* 0x000fe20000000000 */
[----:B------:R-:W-:Y:S01]  /*36410*/  FADD R23, R23, R50 ;  /* 0x0000003217177221 */ /* 0x000fe20000000000 */
[----:B-1----:R-:W-:Y:S01]  /*36420*/  FADD R9, R48, R51 ;  /* 0x0000003330097221 */ /* 0x002fe20000000000 */
[----:B------:R0:W-:Y:S01]  /*36430*/  STS [R11+0x108], R10 ;  /* 0x0001080a0b007388 */ /* 0x0001e20000000800 */
[C-C-:B---3--:R-:W-:Y:S01]  /*36440*/  FADD R8, R4.reuse, R5.reuse ;  /* 0x0000000504087221 */ /* 0x148fe20000000000 */
[----:B------:R-:W-:Y:S01]  /*36450*/  FADD R5, R4, -R5 ;  /* 0x8000000504057221 */ /* 0x000fe20000000000 */
[C-C-:B------:R-:W-:Y:S01]  /*36460*/  FADD R4, R23.reuse, R25.reuse ;  /* 0x0000001917047221 */ /* 0x140fe20000000000 */
[----:B------:R-:W-:Y:S01]  /*36470*/  FADD R15, -R23, R25 ;  /* 0x00000019170f7221 */ /* 0x000fe20000000100 */
[----:B------:R-:W-:Y:S01]  /*36480*/  FADD R48, R48, -R51 ;  /* 0x8000003330307221 */ /* 0x000fe20000000000 */
[C-C-:B0-----:R-:W-:Y:S01]  /*36490*/  FADD R10, R9.reuse, R24.reuse ;  /* 0x00000018090a7221 */ /* 0x141fe20000000000 */
[----:B------:R-:W-:Y:S01]  /*364a0*/  FADD R9, R9, -R24 ;  /* 0x8000001809097221 */ /* 0x000fe20000000000 */
[C-C-:B------:R-:W-:Y:S01]  /*364b0*/  FFMA R18, R5.reuse, -0.70710676908493041992, R7.reuse ;  /* 0xbf3504f305127823 */ /* 0x140fe20000000007 */
[----:B------:R-:W-:Y:S01]  /*364c0*/  FFMA R7, R5, 0.70710676908493041992, R7 ;  /* 0x3f3504f305077823 */ /* 0x000fe20000000007 */
[----:B------:R-:W-:Y:S01]  /*364d0*/  FMUL R12, R12, 1.9615705013275146484 ;  /* 0x3ffb14be0c0c7820 */ /* 0x000fe20000400000 */
[----:B------:R-:W-:Y:S01]  /*364e0*/  FFMA R5, R8, -0.70710676908493041992, R48 ;  /* 0xbf3504f308057823 */ /* 0x000fe20000000030 */
[----:B------:R-:W-:Y:S01]  /*364f0*/  FADD R23, R10, -R4 ;  /* 0x800000040a177221 */ /* 0x000fe20000000000 */
[----:B------:R-:W-:Y:S01]  /*36500*/  FFMA R14, R15, -0.41421356797218322754, R9 ;  /* 0xbed413cd0f0e7823 */ /* 0x000fe20000000009 */
[----:B------:R-:W-:Y:S01]  /*36510*/  FFMA R8, R8, 0.70710676908493041992, R48 ;  /* 0x3f3504f308087823 */ /* 0x000fe20000000030 */
[----:B------:R-:W-:Y:S01]  /*36520*/  FADD R4, R10, R4 ;  /* 0x000000040a047221 */ /* 0x000fe20000000000 */
[----:B------:R0:W-:Y:S01]  /*36530*/  STS [R11+0x39c], R12 ;  /* 0x00039c0c0b007388 */ /* 0x0001e20000000800 */
[----:B------:R-:W-:Y:S01]  /*36540*/  FMUL R14, R14, 1.8477590084075927734 ;  /* 0x3fec835e0e0e7820 */ /* 0x000fe20000400000 */
[----:B------:R-:W-:Y:S01]  /*36550*/  FFMA R24, R18, 0.66817861795425415039, R5 ;  /* 0x3f2b0dc112187823 */ /* 0x000fe20000000005 */
[----:B------:R-:W-:Y:S01]  /*36560*/  FFMA R15, R9, 0.41421356797218322754, R15 ;  /* 0x3ed413cd090f7823 */ /* 0x000fe2000000000f */
[----:B------:R-:W-:Y:S01]  /*36570*/  FFMA R18, R5, -0.66817861795425415039, R18 ;  /* 0xbf2b0dc105127823 */ /* 0x000fe20000000012 */
[----:B------:R-:W-:Y:S01]  /*36580*/  FFMA R22, R8, 0.19891236722469329834, R7 ;  /* 0x3e4bafaf08167823 */ /* 0x000fe20000000007 */
[----:B------:R-:W-:Y:S01]  /*36590*/  FMUL R13, R4, 1.4142135381698608398 ;  /* 0x3fb504f3040d7820 */ /* 0x000fe20000400000 */
[----:B------:R-:W-:Y:S01]  /*365a0*/  NOP ;  /* 0x0000000000007918 */ /* 0x000fe20000000000 */
[----:B0-----:R-:W-:Y:S01]  /*365b0*/  FFMA R12, R7, -0.19891236722469329834, R8 ;  /* 0xbe4bafaf070c7823 */ /* 0x001fe20000000008 */
[----:B------:R-:W-:Y:S04]  /*365c0*/  LDS R17, [R6] ;  /* 0x0000000006117984 */ /* 0x000fe80000000800 */
        /* <DEDUP_REMOVED lines=11> */
[----:B0-----:R-:W-:-:S03]  /*36680*/  FMUL R14, R24, 1.6629391908645629883 ;  /* 0x3fd4db31180e7820 */ /* 0x001fc60000400000 */
[----:B------:R-:W-:Y:S01]  /*36690*/  STS [R11], R13 ;  /* 0x0000000d0b007388 */ /* 0x000fe20000000800 */
[----:B-1----:R-:W-:-:S03]  /*366a0*/  FADD R12, R21, -R54 ;  /* 0x80000036150c7221 */ /* 0x002fc60000000000 */
[----:B------:R0:W-:Y:S01]  /*366b0*/  STS [R11+0x18c], R14 ;  /* 0x00018c0e0b007388 */ /* 0x0001e20000000800 */
[C-C-:B------:R-:W-:Y:S01]  /*366c0*/  FADD R33, -R52.reuse, R53.reuse ;  /* 0x0000003534217221 */ /* 0x140fe20000000100 */
[----:B------:R-:W-:Y:S01]  /*366d0*/  FADD R21, R21, R54 ;  /* 0x0000003615157221 */ /* 0x000fe20000000000 */
[----:B------:R-:W-:Y:S01]  /*366e0*/  FADD R52, R52, R53 ;  /* 0x0000003534347221 */ /* 0x000fe20000000000 */
[C-C-:B0-----:R-:W-:Y:S01]  /*366f0*/  FADD R14, R20.reuse, -R55.reuse ;  /* 0x80000037140e7221 */ /* 0x141fe20000000000 */
[----:B------:R-:W-:-:S03]  /*36700*/  FADD R20, R20, R55 ;  /* 0x0000003714147221 */ /* 0x000fc60000000000 */
[C-C-:B------:R-:W-:Y:S01]  /*36710*/  FADD R13, R12.reuse, R14.reuse ;  /* 0x0000000e0c0d7221 */ /* 0x140fe20000000000 */
[----:B------:R-:W-:Y:S01]  /*36720*/  FADD R12, R12, -R14 ;  /* 0x8000000e0c0c7221 */ /* 0x000fe20000000000 */
[----:B------:R-:W-:Y:S01]  /*36730*/  FADD R14, R56, R57 ;  /* 0x00000039380e7221 */ /* 0x000fe20000000000 */
[----:B------:R-:W-:Y:S02]  /*36740*/  FADD R30, R20, R21 ;  /* 0x00000015141e7221 */ /* 0x000fe40000000000 */
[C-C-:B------:R-:W-:Y:S01]  /*36750*/  FFMA R29, R12.reuse, -0.70710676908493041992, R33.reuse ;  /* 0xbf3504f30c1d7823 */ /* 0x140fe20000000021 */
[----:B------:R-:W-:Y:S01]  /*36760*/  FFMA R33, R12, 0.70710676908493041992, R33 ;  /* 0x3f3504f30c217823 */ /* 0x000fe20000000021 */
[----:B------:R-:W-:Y:S01]  /*36770*/  FADD R12, R14, R52 ;  /* 0x000000340e0c7221 */ /* 0x000fe20000000000 */
[----:B------:R-:W-:Y:S01]  /*36780*/  FADD R56, R56, -R57 ;  /* 0x8000003938387221 */ /* 0x000fe20000000000 */
[----:B------:R-:W-:Y:S01]  /*36790*/  FMUL R23, R23, 1.4142135381698608398 ;  /* 0x3fb504f317177820 */ /* 0x000fe20000400000 */
[----:B------:R-:W-:Y:S01]  /*367a0*/  FMUL R18, R18, -1.6629391908645629883 ;  /* 0xbfd4db3112127820 */ /* 0x000fe20000400000 */
[----:B------:R-:W-:Y:S01]  /*367b0*/  FADD R28, R12, -R30 ;  /* 0x8000001e0c1c7221 */ /* 0x000fe20000000000 */
[----:B------:R-:W-:Y:S01]  /*367c0*/  FMUL R15, R15, 1.8477590084075927734 ;  /* 0x3fec835e0f0f7820 */ /* 0x000fe20000400000 */
[----:B------:R-:W-:Y:S01]  /*367d0*/  FMUL R22, R22, 1.9615705013275146484 ;  /* 0x3ffb14be16167820 */ /* 0x000fe20000400000 */
[----:B------:R-:W-:Y:S01]  /*367e0*/  FADD R52, R14, -R52 ;  /* 0x800000340e347221 */ /* 0x000fe20000000000 */
[----:B------:R-:W-:Y:S01]  /*367f0*/  FADD R30, R12, R30 ;  /* 0x0000001e0c1e7221 */ /* 0x000fe20000000000 */
[C-C-:B------:R-:W-:Y:S01]  /*36800*/  FFMA R14, R13.reuse, -0.70710676908493041992, R56.reuse ;  /* 0xbf3504f30d0e7823 */ /* 0x140fe20000000038 */
[----:B------:R-:W-:Y:S01]  /*36810*/  FADD R27, -R20, R21 ;  /* 0x00000015141b7221 */ /* 0x000fe20000000100 */
[----:B------:R-:W-:Y:S01]  /*36820*/  STS [R11+0x210], R23 ;  /* 0x000210170b007388 */ /* 0x000fe20000000800 */
[----:B------:R-:W-:Y:S01]  /*36830*/  FMUL R30, R30, 1.4142135381698608398 ;  /* 0x3fb504f31e1e7820 */ /* 0x000fe20000400000 */
[----:B------:R-:W-:Y:S01]  /*36840*/  FFMA R13, R13, 0.70710676908493041992, R56 ;  /* 0x3f3504f30d0d7823 */ /* 0x000fe20000000038 */
[----:B------:R-:W-:Y:S01]  /*36850*/  FFMA R25, R29, 0.66817861795425415039, R14 ;  /* 0x3f2b0dc11d197823 */ /* 0x000fe2000000000e */
[----:B------:R-:W-:Y:S01]  /*36860*/  STS [R11+0x294], R18 ;  /* 0x000294120b007388 */ /* 0x000fe20000000800 */
[----:B------:R-:W-:Y:S01]  /*36870*/  FFMA R12, R27, -0.41421356797218322754, R52 ;  /* 0xbed413cd1b0c7823 */ /* 0x000fe20000000034 */
[----:B------:R-:W-:-:S02]  /*36880*/  FFMA R29, R14, -0.66817861795425415039, R29 ;  /* 0xbf2b0dc10e1d7823 */ /* 0x000fc4000000001d */
[----:B------:R-:W-:Y:S04]  /*36890*/  STS [R11+0x318], R15 ;  /* 0x0003180f0b007388 */ /* 0x000fe80000000800 */
[----:B------:R-:W-:Y:S01]  /*368a0*/  STS [R11+0x39c], R22 ;  /* 0x00039c160b007388 */ /* 0x000fe20000000800 */
[----:B------:R-:W-:-:S03]  /*368b0*/  NOP ;  /* 0x0000000000007918 */ /* 0x000fc60000000000 */
[----:B------:R-:W-:Y:S01]  /*368c0*/  LDS R26, [R6] ;  /* 0x00000000061a7984 */ /* 0x000fe20000000800 */
[----:B------:R-:W-:-:S03]  /*368d0*/  FFMA R24, R33, -0.19891236722469329834, R13 ;  /* 0xbe4bafaf21187823 */ /* 0x000fc6000000000d */
[----:B------:R-:W-:Y:S01]  /*368e0*/  LDS R23, [R6+0x4] ;  /* 0x0000040006177984 */ /* 0x000fe20000000800 */
[----:B------:R-:W-:-:S03]  /*368f0*/  FFMA R33, R13, 0.19891236722469329834, R33 ;  /* 0x3e4bafaf0d217823 */ /* 0x000fc60000000021 */
        /* <DEDUP_REMOVED lines=8> */
[----:B------:R-:W-:Y:S01]  /*36980*/  FMUL R24, R24, 1.9615705013275146484 ;  /* 0x3ffb14be18187820 */ /* 0x000fe20000400000 */
[----:B------:R-:W-:Y:S02]  /*36990*/  FMUL R25, R25, 1.6629391908645629883 ;  /* 0x3fd4db3119197820 */ /* 0x000fe40000400000 */
[----:B--2---:R-:W2:Y:S01]  /*369a0*/  LDG.E.CONSTANT R31, desc[UR8][R36.64] ;  /* 0x00000008241f7981 */ /* 0x004ea2000c1e9900 */
[----:B0-----:R-:W-:Y:S01]  /*369b0*/  FMUL R30, R12, 1.8477590084075927734 ;  /* 0x3fec835e0c1e7820 */ /* 0x001fe20000400000 */
[--C-:B------:R-:W-:Y:S02]  /*369c0*/  IMAD.WIDE R12, R19, 0x4, R36.reuse ;  /* 0x00000004130c7825 */ /* 0x100fe400078e0224 */
[----:B------:R-:W-:Y:S04]  /*369d0*/  STS [R11+0x84], R24 ;  /* 0x000084180b007388 */ /* 0x000fe80000000800 */
[----:B------:R0:W3:Y:S04]  /*369e0*/  LDG.E.CONSTANT R35, desc[UR8][R12.64] ;  /* 0x000000080c237981 */ /* 0x0000e8000c1e9900 */
[----:B------:R1:W-:Y:S01]  /*369f0*/  STS [R11+0x18c], R25 ;  /* 0x00018c190b007388 */ /* 0x0003e20000000800 */
[----:B0-----:R-:W-:-:S04]  /*36a00*/  IMAD.WIDE R12, R43, 0x4, R36 ;  /* 0x000000042b0c7825 */ /* 0x001fc800078e0224 */
[--C-:B-1----:R-:W-:Y:S01]  /*36a10*/  IMAD.WIDE R24, R46, 0x4, R36.reuse ;  /* 0x000000042e187825 */ /* 0x102fe200078e0224 */
[----:B------:R0:W4:Y:S05]  /*36a20*/  LDG.E.CONSTANT R19, desc[UR8][R12.64] ;  /* 0x000000080c137981 */ /* 0x00012a000c1e9900 */
[----:B------:R-:W2:Y:S01]  /*36a30*/  LDG.E.CONSTANT R24, desc[UR8][R24.64] ;  /* 0x0000000818187981 */ /* 0x000ea2000c1e9900 */
[----:B0-----:R-:W-:-:S05]  /*36a40*/  IMAD.WIDE R12, R42, 0x4, R36 ;  /* 0x000000042a0c7825 */ /* 0x001fca00078e0224 */
[----:B------:R0:W4:Y:S04]  /*36a50*/  LDG.E.CONSTANT R25, desc[UR8][R12.64] ;  /* 0x000000080c197981 */ /* 0x000128000c1e9900 */
[----:B------:R1:W-:Y:S01]  /*36a60*/  STS [R11+0x108], R30 ;  /* 0x0001081e0b007388 */ /* 0x0003e20000000800 */
[----:B0-----:R-:W-:-:S05]  /*36a70*/  IMAD.WIDE R12, R45, 0x4, R36 ;  /* 0x000000042d0c7825 */ /* 0x001fca00078e0224 */
[----:B-1----:R0:W2:Y:S02]  /*36a80*/  LDG.E.CONSTANT R30, desc[UR8][R12.64] ;  /* 0x000000080c1e7981 */ /* 0x0020a4000c1e9900 */
[----:B0-----:R-:W-:-:S05]  /*36a90*/  IMAD.WIDE R12, R44, 0x4, R36 ;  /* 0x000000042c0c7825 */ /* 0x001fca00078e0224 */
[----:B------:R0:W3:Y:S02]  /*36aa0*/  LDG.E.CONSTANT R32, desc[UR8][R12.64] ;  /* 0x000000080c207981 */ /* 0x0000e4000c1e9900 */
[----:B0-----:R-:W-:-:S05]  /*36ab0*/  IMAD.WIDE R12, R41, 0x4, R36 ;  /* 0x00000004290c7825 */ /* 0x001fca00078e0224 */
[----:B------:R2:W3:Y:S04]  /*36ac0*/  LDG.E.CONSTANT R34, desc[UR8][R12.64] ;  /* 0x000000080c227981 */ /* 0x0004e8000c1e9900 */
[----:B------:R0:W-:Y:S04]  /*36ad0*/  STL [R1+0xdc], R46 ;  /* 0x0000dc2e01007387 */ /* 0x0001e80000100800 */
[----:B------:R-:W-:Y:S04]  /*36ae0*/  STL [R1+0xe0], R43 ;  /* 0x0000e02b01007387 */ /* 0x000fe80000100800 */
[----:B------:R-:W-:Y:S04]  /*36af0*/  STL [R1+0xe4], R42 ;  /* 0x0000e42a01007387 */ /* 0x000fe80000100800 */
[----:B------:R-:W-:Y:S04]  /*36b00*/  STL [R1+0xe8], R45 ;  /* 0x0000e82d01007387 */ /* 0x000fe80000100800 */
[----:B------:R-:W-:Y:S04]  /*36b10*/  STL [R1+0xec], R44 ;  /* 0x0000ec2c01007387 */ /* 0x000fe80000100800 */
[----:B0-----:R-:W3:Y:S04]  /*36b20*/  LDL.LU R46, [R1+0x20] ;  /* 0x00002000012e7983 */ /* 0x001ee80000300800 */
[----:B------:R-:W3:Y:S04]  /*36b30*/  LDL.LU R56, [R1+0x38] ;  /* 0x0000380001387983 */ /* 0x000ee80000300800 */
[----:B------:R-:W3:Y:S04]  /*36b40*/  LDL.LU R57, [R1+0x2c] ;  /* 0x00002c0001397983 */ /* 0x000ee80000300800 */
[----:B------:R-:W3:Y:S04]  /*36b50*/  LDL.LU R55, [R1+0x30] ;  /* 0x0000300001377983 */ /* 0x000ee80000300800 */
[----:B------:R-:W3:Y:S04]  /*36b60*/  LDL.LU R54, [R1+0x28] ;  /* 0x0000280001367983 */ /* 0x000ee80000300800 */
[----:B------:R-:W3:Y:S04]  /*36b70*/  LDL.LU R51, [R1+0x34] ;  /* 0x0000340001337983 */ /* 0x000ee80000300800 */
[----:B------:R-:W3:Y:S04]  /*36b80*/  LDL.LU R40, [R1+0x24] ;  /* 0x0000240001287983 */ /* 0x000ee80000300800 */
[----:B------:R-:W3:Y:S01]  /*36b90*/  LDL.LU R39, [R1+0x3c] ;  /* 0x00003c0001277983 */ /* 0x000ee20000300800 */
[----:B------:R-:W-:Y:S01]  /*36ba0*/  FMUL R28, R28, 1.4142135381698608398 ;  /* 0x3fb504f31c1c7820 */ /* 0x000fe20000400000 */
[----:B------:R-:W-:-:S04]  /*36bb0*/  FFMA R27, R52, 0.41421356797218322754, R27 ;  /* 0x3ed413cd341b7823 */ /* 0x000fc8000000001b */
[----:B------:R0:W-:Y:S02]  /*36bc0*/  STS [R11+0x210], R28 ;  /* 0x0002101c0b007388 */ /* 0x0001e40000000800 */
[----:B0-----:R-:W-:-:S05]  /*36bd0*/  FMUL R28, R27, 1.8477590084075927734 ;  /* 0x3fec835e1b1c7820 */ /* 0x001fca0000400000 */
[----:B------:R-:W-:Y:S01]  /*36be0*/  STS [R11+0x318], R28 ;  /* 0x0003181c0b007388 */ /* 0x000fe20000000800 */
[----:B------:R-:W-:Y:S01]  /*36bf0*/  FMUL R27, R33, 1.9615705013275146484 ;  /* 0x3ffb14be211b7820 */ /* 0x000fe20000400000 */
[----:B------:R-:W-:-:S04]  /*36c00*/  FMUL R29, R29, -1.6629391908645629883 ;  /* 0xbfd4db311d1d7820 */ /* 0x000fc80000400000 */
[----:B------:R-:W-:Y:S04]  /*36c10*/  STS [R11+0x39c], R27 ;  /* 0x00039c1b0b007388 */ /* 0x000fe80000000800 */
[----:B------:R-:W-:Y:S01]  /*36c20*/  STS [R11+0x294], R29 ;  /* 0x0002941d0b007388 */ /* 0x000fe20000000800 */
[----:B------:R-:W-:-:S03]  /*36c30*/  NOP ;  /* 0x0000000000007918 */ /* 0x000fc60000000000 */
[----:B------:R-:W-:Y:S04]  /*36c40*/  LDS R37, [R6] ;  /* 0x0000000006257984 */ /* 0x000fe80000000800 */
[----:B------:R-:W-:Y:S04]  /*36c50*/  LDS R36, [R6+0x4] ;  /* 0x0000040006247984 */ /* 0x000fe80000000800 */
[----:B------:R-:W-:Y:S04]  /*36c60*/  LDS R33, [R6+0x10] ;  /* 0x0000100006217984 */ /* 0x000fe80000000800 */
[----:B------:R0:W-:Y:S04]  /*36c70*/  STL [R1+0xf0], R41 ;  /* 0x0000f02901007387 */ /* 0x0001e80000100800 */
[----:B0-----:R-:W3:Y:S01]  /*36c80*/  LDL.LU R41, [R1+0x4c] ;  /* 0x00004c0001297983 */ /* 0x001ee20000300800 */
[C-C-:B----4-:R-:W-:Y:S01]  /*36c90*/  FADD R53, -R19.reuse, R25.reuse ;  /* 0x0000001913357221 */ /* 0x150fe20000000100 */
[C-C-:B--2---:R-:W-:Y:S01]  /*36ca0*/  FADD R12, R24.reuse, -R30.reuse ;  /* 0x8000001e180c7221 */ /* 0x144fe20000000000 */
[----:B------:R-:W-:Y:S01]  /*36cb0*/  FADD R30, R24, R30 ;  /* 0x0000001e181e7221 */ /* 0x000fe20000000000 */
[----:B------:R-:W-:Y:S01]  /*36cc0*/  FADD R24, R19, R25 ;  /* 0x0000001913187221 */ /* 0x000fe20000000000 */
[C-C-:B---3--:R-:W-:Y:S01]  /*36cd0*/  FADD R13, R35.reuse, -R32.reuse ;  /* 0x80000020230d7221 */ /* 0x148fe20000000000 */
[----:B------:R-:W-:-:S02]  /*36ce0*/  FADD R32, R35, R32 ;  /* 0x0000002023207221 */ /* 0x000fc40000000000 */
[----:B------:R-:W-:Y:S01]  /*36cf0*/  LDS R35, [R6+0x8] ;  /* 0x0000080006237984 */ /* 0x000fe20000000800 */
[C-C-:B------:R-:W-:Y:S01]  /*36d00*/  FADD R28, R12.reuse, R13.reuse ;  /* 0x0000000d0c1c7221 */ /* 0x140fe20000000000 */
[----:B------:R-:W-:Y:S01]  /*36d10*/  FADD R13, R12, -R13 ;  /* 0x8000000d0c0d7221 */ /* 0x000fe20000000000 */
[----:B------:R-:W-:-:S03]  /*36d20*/  FADD R25, R32, R30 ;  /* 0x0000001e20197221 */ /* 0x000fc60000000000 */
[C-C-:B------:R-:W-:Y:S01]  /*36d30*/  FFMA R52, R13.reuse, -0.70710676908493041992, R53.reuse ;  /* 0xbf3504f30d347823 */ /* 0x140fe20000000035 */
[----:B------:R-:W-:Y:S01]  /*36d40*/  FFMA R53, R13, 0.70710676908493041992, R53 ;  /* 0x3f3504f30d357823 */ /* 0x000fe20000000035 */
[----:B------:R-:W-:-:S04]  /*36d50*/  FADD R12, R31, R34 ;  /* 0x000000221f0c7221 */ /* 0x000fc80000000000 */
[C---:B------:R-:W-:Y:S01]  /*36d60*/  FADD R13, R12.reuse, R24 ;  /* 0x000000180c0d7221 */ /* 0x040fe20000000000 */
[----:B------:R-:W-:Y:S01]  /*36d70*/  FADD R31, R31, -R34 ;  /* 0x800000221f1f7221 */ /* 0x000fe20000000000 */
[----:B------:R-:W-:Y:S01]  /*36d80*/  FADD R24, R12, -R24 ;  /* 0x800000180c187221 */ /* 0x000fe20000000000 */
[----:B------:R-:W-:Y:S01]  /*36d90*/  FADD R19, -R32, R30 ;  /* 0x0000001e20137221 */ /* 0x000fe20000000100 */
[C-C-:B------:R-:W-:Y:S01]  /*36da0*/  FADD R27, R13.reuse, -R25.reuse ;  /* 0x800000190d1b7221 */ /* 0x140fe20000000000 */
[----:B------:R-:W-:Y:S01]  /*36db0*/  FADD R25, R13, R25 ;  /* 0x000000190d197221 */ /* 0x000fe20000000000 */
[C-C-:B------:R-:W-:Y:S01]  /*36dc0*/  FFMA R12, R28.reuse, -0.70710676908493041992, R31.reuse ;  /* 0xbf3504f31c0c7823 */ /* 0x140fe2000000001f */
[----:B------:R-:W-:Y:S01]  /*36dd0*/  FFMA R28, R28, 0.70710676908493041992, R31 ;  /* 0x3f3504f31c1c7823 */ /* 0x000fe2000000001f */
[----:B------:R-:W-:Y:S01]  /*36de0*/  LDS R34, [R6+0xc] ;  /* 0x00000c0006227984 */ /* 0x000fe20000000800 */
[----:B------:R-:W-:Y:S01]  /*36df0*/  FMUL R25, R25, 1.4142135381698608398 ;  /* 0x3fb504f319197820 */ /* 0x000fe20000400000 */
[----:B------:R-:W-:-:S02]  /*36e00*/  FFMA R13, R52, 0.66817861795425415039, R12 ;  /* 0x3f2b0dc1340d7823 */ /* 0x000fc4000000000c */
[----:B------:R-:W-:Y:S01]  /*36e10*/  LDS R32, [R6+0x14] ;  /* 0x0000140006207984 */ /* 0x000fe20000000800 */
[----:B------:R-:W-:-:S03]  /*36e20*/  FFMA R52, R12, -0.66817861795425415039, R52 ;  /* 0xbf2b0dc10c347823 */ /* 0x000fc60000000034 */
[----:B------:R-:W-:Y:S01]  /*36e30*/  LDS R31, [R6+0x18] ;  /* 0x00001800061f7984 */ /* 0x000fe20000000800 */
[----:B------:R-:W-:-:S03]  /*36e40*/  FFMA R12, R53, -0.19891236722469329834, R28 ;  /* 0xbe4bafaf350c7823 */ /* 0x000fc6000000001c */
[----:B------:R-:W-:Y:S01]  /*36e50*/  LDS R30, [R6+0x1c] ;  /* 0x00001c00061e7984 */ /* 0x000fe20000000800 */
[----:B------:R-:W-:-:S03]  /*36e60*/  NOP ;  /* 0x0000000000007918 */ /* 0x000fc60000000000 */
[----:B------:R0:W-:Y:S01]  /*36e70*/  STS [R11], R25 ;  /* 0x000000190b007388 */ /* 0x0001e20000000800 */
[----:B------:R-:W-:Y:S01]  /*36e80*/  FMUL R12, R12, 1.9615705013275146484 ;  /* 0x3ffb14be0c0c7820 */ /* 0x000fe20000400000 */
[----:B------:R-:W-:Y:S01]  /*36e90*/  FMUL R13, R13, 1.6629391908645629883 ;  /* 0x3fd4db310d0d7820 */ /* 0x000fe20000400000 */
[----:B0-----:R-:W-:Y:S01]  /*36ea0*/  FMUL R25, R27, 1.4142135381698608398 ;  /* 0x3fb504f31b197820 */ /* 0x001fe20000400000 */
[----:B------:R-:W-:-:S04]  /*36eb0*/  FFMA R53, R28, 0.19891236722469329834, R53 ;  /* 0x3e4bafaf1c357823 */ /* 0x000fc80000000035 */
[----:B------:R0:W-:Y:S01]  /*36ec0*/  STS [R11+0x210], R25 ;  /* 0x000210190b007388 */ /* 0x0001e20000000800 */
[----:B------:R-:W-:-:S03]  /*36ed0*/  FADD R29, R39, -R40 ;  /* 0x80000028271d7221 */ /* 0x000fc60000000000 */
[----:B------:R1:W-:Y:S01]  /*36ee0*/  STS [R11+0x84], R12 ;  /* 0x0000840c0b007388 */ /* 0x0003e20000000800 */
[----:B0-----:R-:W-:Y:S01]  /*36ef0*/  FADD R25, R51, -R54 ;  /* 0x8000003633197221 */ /* 0x001fe20000000000 */
[----:B------:R-:W-:Y:S02]  /*36f00*/  FADD R28, R39, R40 ;  /* 0x00000028271c7221 */ /* 0x000fe40000000000 */
[----:B------:R0:W-:Y:S01]  /*36f10*/  STS [R11+0x18c], R13 ;  /* 0x00018c0d0b007388 */ /* 0x0001e20000000800 */
[C-C-:B------:R-:W-:Y:S01]  /*36f20*/  FADD R39, R25.reuse, R29.reuse ;  /* 0x0000001d19277221 */ /* 0x140fe20000000000 */
[----:B------:R-:W-:Y:S01]  /*36f30*/  FADD R29, R25, -R29 ;  /* 0x8000001d191d7221 */ /* 0x000fe20000000000 */
[----:B-1----:R-:W-:Y:S01]  /*36f40*/  FADD R12, R56, -R46 ;  /* 0x8000002e380c7221 */ /* 0x002fe20000000000 */
[----:B------:R-:W-:Y:S01]  /*36f50*/  FADD R27, R51, R54 ;  /* 0x00000036331b7221 */ /* 0x000fe20000000000 */
[----:B0-----:R-:W-:Y:S02]  /*36f60*/  FADD R13, -R55, R57 ;  /* 0x00000039370d7221 */ /* 0x001fe40000000100 */
[C-C-:B------:R-:W-:Y:S01]  /*36f70*/  FFMA R51, R39.reuse, -0.70710676908493041992, R12.reuse ;  /* 0xbf3504f327337823 */ /* 0x140fe2000000000c */
[----:B------:R-:W-:Y:S01]  /*36f80*/  FFMA R12, R39, 0.70710676908493041992, R12 ;  /* 0x3f3504f3270c7823 */ /* 0x000fe2000000000c */
[----:B------:R-:W-:Y:S01]  /*36f90*/  FFMA R39, R29, -0.70710676908493041992, R13 ;  /* 0xbf3504f31d277823 */ /* 0x000fe2000000000d */
[----:B------:R-:W-:Y:S01]  /*36fa0*/  FFMA R50, R19, -0.41421356797218322754, R24 ;  /* 0xbed413cd13327823 */ /* 0x000fe20000000018 */
[----:B------:R-:W-:Y:S01]  /*36fb0*/  FFMA R48, R24, 0.41421356797218322754, R19 ;  /* 0x3ed413cd18307823 */ /* 0x000fe20000000013 */
[----:B------:R-:W-:Y:S01]  /*36fc0*/  FFMA R29, R29, 0.70710676908493041992, R13 ;  /* 0x3f3504f31d1d7823 */ /* 0x000fe2000000000d */
[----:B------:R-:W-:Y:S01]  /*36fd0*/  FADD R24, R56, R46 ;  /* 0x0000002e38187221 */ /* 0x000fe20000000000 */
[----:B------:R-:W-:Y:S01]  /*36fe0*/  FFMA R25, R39, 0.66817861795425415039, R51 ;  /* 0x3f2b0dc127197823 */ /* 0x000fe20000000033 */
[----:B------:R-:W2:Y:S01]  /*36ff0*/  LDL.LU R46, [R1+0x1c] ;  /* 0x00001c00012e7983 */ /* 0x000ea20000300800 */
[----:B------:R-:W-:Y:S01]  /*37000*/  FADD R19, R55, R57 ;  /* 0x0000003937137221 */ /* 0x000fe20000000000 */
[----:B------:R-:W-:Y:S01]  /*37010*/  FFMA R51, R51, -0.66817861795425415039, R39 ;  /* 0xbf2b0dc133337823 */ /* 0x000fe20000000027 */
[----:B------:R-:W-:Y:S01]  /*37020*/  FFMA R39, R29, -0.19891236722469329834, R12 ;  /* 0xbe4bafaf1d277823 */ /* 0x000fe2000000000c */
[----:B------:R-:W2:Y:S01]  /*37030*/  LDL.LU R56, [R1+0x44] ;  /* 0x0000440001387983 */ /* 0x000ea20000300800 */
[----:B------:R-:W-:Y:S01]  /*37040*/  FFMA R29, R12, 0.19891236722469329834, R29 ;  /* 0x3e4bafaf0c1d7823 */ /* 0x000fe2000000001d */
[----:B------:R-:W-:-:S02]  /*37050*/  FMUL R12, R52, -1.6629391908645629883 ;  /* 0xbfd4db31340c7820 */ /* 0x000fc40000400000 */
[----:B------:R-:W3:Y:S04]  /*37060*/  LDL.LU R57, [R1+0x18] ;  /* 0x0000180001397983 */ /* 0x000ee80000300800 */
[----:B------:R-:W3:Y:S04]  /*37070*/  LDL.LU R55, [R1+0x50] ;  /* 0x0000500001377983 */ /* 0x000ee80000300800 */
[----:B------:R-:W4:Y:S04]  /*37080*/  LDL.LU R54, [R1+0x54] ;  /* 0x0000540001367983 */ /* 0x000f280000300800 */
[----:B------:R-:W4:Y:S01]  /*37090*/  LDL.LU R52, [R1+0x14] ;  /* 0x0000140001347983 */ /* 0x000f220000300800 */
[C-C-:B------:R-:W-:Y:S01]  /*370a0*/  FADD R40, R24.reuse, R19.reuse ;  /* 0x0000001318287221 */ /* 0x140fe20000000000 */
[----:B------:R-:W-:Y:S01]  /*370b0*/  FADD R24, R24, -R19 ;  /* 0x8000001318187221 */ /* 0x000fe20000000000 */
[C-C-:B------:R-:W-:Y:S01]  /*370c0*/  FADD R19, R28.reuse, R27.reuse ;  /* 0x0000001b1c137221 */ /* 0x140fe20000000000 */
[----:B------:R-:W-:Y:S01]  /*370d0*/  FADD R13, -R28, R27 ;  /* 0x0000001b1c0d7221 */ /* 0x000fe20000000100 */
[----:B------:R0:W-:Y:S02]  /*370e0*/  STS [R11+0x294], R12 ;  /* 0x0002940c0b007388 */ /* 0x0001e40000000800 */
[C-C-:B------:R-:W-:Y:S01]  /*370f0*/  FADD R27, R40.reuse, -R19.reuse ;  /* 0x80000013281b7221 */ /* 0x140fe20000000000 */
[----:B------:R-:W-:Y:S01]  /*37100*/  FFMA R28, R13, -0.41421356797218322754, R24 ;  /* 0xbed413cd0d1c7823 */ /* 0x000fe20000000018 */
[----:B------:R-:W-:Y:S01]  /*37110*/  FADD R40, R40, R19 ;  /* 0x0000001328287221 */ /* 0x000fe20000000000 */
[----:B------:R-:W-:Y:S01]  /*37120*/  FFMA R24, R24, 0.41421356797218322754, R13 ;  /* 0x3ed413cd18187823 */ /* 0x000fe2000000000d */
[----:B------:R-:W-:Y:S01]  /*37130*/  FMUL R13, R53, 1.9615705013275146484 ;  /* 0x3ffb14be350d7820 */ /* 0x000fe20000400000 */
[----:B------:R-:W-:Y:S01]  /*37140*/  FMUL R19, R50, 1.8477590084075927734 ;  /* 0x3fec835e32137820 */ /* 0x000fe20000400000 */
[----:B0-----:R-:W-:-:S03]  /*37150*/  FMUL R12, R48, 1.8477590084075927734 ;  /* 0x3fec835e300c7820 */ /* 0x001fc60000400000 */
[----:B------:R0:W-:Y:S04]  /*37160*/  STS [R11+0x39c], R13 ;  /* 0x00039c0d0b007388 */ /* 0x0001e80000000800 */
[----:B------:R-:W-:Y:S04]  /*37170*/  STS [R11+0x108], R19 ;  /* 0x000108130b007388 */ /* 0x000fe80000000800 */
[----:B------:R-:W-:Y:S01]  /*37180*/  STS [R11+0x318], R12 ;  /* 0x0003180c0b007388 */ /* 0x000fe20000000800 */
[----:B------:R-:W-:-:S03]  /*37190*/  NOP ;  /* 0x0000000000007918 */ /* 0x000fc60000000000 */
[----:B------:R-:W1:Y:S04]  /*371a0*/  LDS R12, [R6] ;  /* 0x00000000060c7984 */ /* 0x000e680000000800 */
[----:B------:R-:W1:Y:S01]  /*371b0*/  LDS R19, [R6+0xc] ;  /* 0x00000c0006137984 */ /* 0x000e620000000800 */
[----:B0-----:R-:W-:-:S03]  /*371c0*/  FMUL R13, R40, 1.4142135381698608398 ;  /* 0x3fb504f3280d7820 */ /* 0x001fc60000400000 */
[----:B------:R-:W-:Y:S04]  /*371d0*/  LDS R42, [R6+0x4] ;  /* 0x00000400062a7984 */ /* 0x000fe80000000800 */
[----:B------:R-:W-:Y:S04]  /*371e0*/  LDS R44, [R6+0x8] ;  /* 0x00000800062c7984 */ /* 0x000fe80000000800 */
[----:B------:R-:W-:Y:S04]  /*371f0*/  LDS R45, [R6+0x14] ;  /* 0x00001400062d7984 */ /* 0x000fe80000000800 */
[----:B------:R-:W-:Y:S04]  /*37200*/  LDS R43, [R6+0x18] ;  /* 0x00001800062b7984 */ /* 0x000fe80000000800 */
[----:B-1----:R-:W-:Y:S04]  /*37210*/  STL [R1+0x38], R12 ;  /* 0x0000380c01007387 */ /* 0x002fe80000100800 */
[----:B------:R-:W0:Y:S04]  /*37220*/  LDS R12, [R6+0x10] ;  /* 0x00001000060c7984 */ /* 0x000e280000000800 */
[----:B------:R1:W-:Y:S04]  /*37230*/  STL [R1+0x64], R19 ;  /* 0x0000641301007387 */ /* 0x0003e80000100800 */
[----:B0-----:R-:W-:Y:S04]  /*37240*/  STL [R1+0x3c], R12 ;  /* 0x00003c0c01007387 */ /* 0x001fe80000100800 */
[----:B------:R-:W0:Y:S01]  /*37250*/  LDS R12, [R6+0x1c] ;  /* 0x00001c00060c7984 */ /* 0x000e220000000800 */
[----:B------:R-:W-:-:S03]  /*37260*/  NOP ;  /* 0x0000000000007918 */ /* 0x000fc60000000000 */
[----:B------:R1:W-:Y:S02]  /*37270*/  STS [R11], R13 ;  /* 0x0000000d0b007388 */ /* 0x0003e40000000800 */
[----:B-1----:R-:W-:Y:S01]  /*37280*/  FMUL R19, R25, 1.6629391908645629883 ;  /* 0x3fd4db3119137820 */ /* 0x002fe20000400000 */
[----:B------:R-:W-:-:S04]  /*37290*/  FMUL R13, R28, 1.8477590084075927734 ;  /* 0x3fec835e1c0d7820 */ /* 0x000fc80000400000 */
[----:B------:R-:W-:Y:S04]  /*372a0*/  STS [R11+0x18c], R19 ;  /* 0x00018c130b007388 */ /* 0x000fe80000000800 */
[----:B------:R-:W-:Y:S04]  /*372b0*/  STS [R11+0x108], R13 ;  /* 0x0001080d0b007388 */ /* 0x000fe80000000800 */
[----:B0-----:R0:W-:Y:S02]  /*372c0*/  STL [R1+0x20], R12 ;  /* 0x0000200c01007387 */ /* 0x0011e40000100800 */
[----:B0-----:R-:W-:-:S05]  /*372d0*/  FMUL R12, R39, 1.9615705013275146484 ;  /* 0x3ffb14be270c7820 */ /* 0x001fca0000400000 */
[----:B------:R0:W-:Y:S01]  /*372e0*/  STS [R11+0x84], R12 ;  /* 0x0000840c0b007388 */ /* 0x0001e20000000800 */
[C-C-:B--2---:R-:W-:Y:S01]  /*372f0*/  FADD R48, -R56.reuse, R46.reuse ;  /* 0x0000002e38307221 */ /* 0x144fe20000000100 */
[----:B------:R-:W-:Y:S01]  /*37300*/  FADD R39, R56, R46 ;  /* 0x0000002e38277221 */ /* 0x000fe20000000000 */
[C-C-:B---3--:R-:W-:Y:S01]  /*37310*/  FADD R13, R55.reuse, -R57.reuse ;  /* 0x80000039370d7221 */ /* 0x148fe20000000000 */
[----:B0-----:R-:W-:Y:S01]  /*37320*/  FADD R12, R55, R57 ;  /* 0x00000039370c7221 */ /* 0x001fe20000000000 */
[C-C-:B----4-:R-:W-:Y:S01]  /*37330*/  FADD R40, R41.reuse, -R52.reuse ;  /* 0x8000003429287221 */ /* 0x150fe20000000000 */
[----:B------:R-:W-:Y:S02]  /*37340*/  FADD R50, R41, R52 ;  /* 0x0000003429327221 */ /* 0x000fe40000000000 */
[----:B------:R-:W2:Y:S04]  /*37350*/  LDL.LU R52, [R1] ;  /* 0x0000000001347983 */ /* 0x000ea80000300800 */
[----:B------:R-:W2:Y:S01]  /*37360*/  LDL.LU R41, [R1+0x40] ;  /* 0x0000400001297983 */ /* 0x000ea20000300800 */
[----:B------:R-:W-:-:S03]  /*37370*/  FADD R19, R0, -R54 ;  /* 0x8000003600137221 */ /* 0x000fc60000000000 */
[----:B------:R-:W3:Y:S01]  /*37380*/  LDL.LU R46, [R1+0x8] ;  /* 0x00000800012e7983 */ /* 0x000ee20000300800 */
[----:B------:R-:W-:-:S03]  /*37390*/  FADD R25, R0, R54 ;  /* 0x0000003600197221 */ /* 0x000fc60000000000 */
[----:B------:R-:W3:Y:S04]  /*373a0*/  LDL.LU R56, [R1+0xc] ;  /* 0x00000c0001387983 */ /* 0x000ee80000300800 */
[----:B------:R-:W4:Y:S04]  /*373b0*/  LDL.LU R57, [R1+0x4] ;  /* 0x0000040001397983 */ /* 0x000f280000300800 */
        /* <DEDUP_REMOVED lines=19> */
[----:B------:R-:W-:Y:S01]  /*374f0*/  FFMA R48, R12, -0.41421356797218322754, R50 ;  /* 0xbed413cd0c307823 */ /* 0x000fe20000000032 */
[----:B------:R0:W-:Y:S01]  /*37500*/  STS [R11+0x210], R27 ;  /* 0x0002101b0b007388 */ /* 0x0001e20000000800 */
[----:B------:R-:W-:Y:S01]  /*37510*/  FFMA R50, R50, 0.41421356797218322754, R12 ;  /* 0x3ed413cd32327823 */ /* 0x000fe2000000000c */
[----:B------:R-:W-:Y:S01]  /*37520*/  FMUL R12, R51, -1.6629391908645629883 ;  /* 0xbfd4db31330c7820 */ /* 0x000fe20000400000 */
[----:B0-----:R-:W-:Y:S01]  /*37530*/  FMUL R27, R24, 1.8477590084075927734 ;  /* 0x3fec835e181b7820 */ /* 0x001fe20000400000 */
[----:B------:R-:W-:-:S03]  /*37540*/  FMUL R24, R29, 1.9615705013275146484 ;  /* 0x3ffb14be1d187820 */ /* 0x000fc60000400000 */
[----:B------:R0:W-:Y:S04]  /*37550*/  STS [R11+0x294], R12 ;  /* 0x0002940c0b007388 */ /* 0x0001e80000000800 */
[----:B------:R-:W-:Y:S04]  /*37560*/  STS [R11+0x318], R27 ;  /* 0x0003181b0b007388 */ /* 0x000fe80000000800 */
[----:B------:R-:W-:Y:S01]  /*37570*/  STS [R11+0x39c], R24 ;  /* 0x00039c180b007388 */ /* 0x000fe20000000800 */
[----:B------:R-:W-:-:S03]  /*37580*/  NOP ;  /* 0x0000000000007918 */ /* 0x000fc60000000000 */
[----:B------:R-:W1:Y:S04]  /*37590*/  LDS R24, [R6+0xc] ;  /* 0x00000c0006187984 */ /* 0x000e680000000800 */
[----:B------:R-:W1:Y:S04]  /*375a0*/  LDS R0, [R6+0x10] ;  /* 0x0000100006007984 */ /* 0x000e680000000800 */
[----:B------:R-:W1:Y:S01]  /*375b0*/  LDS R51, [R6+0x14] ;  /* 0x0000140006337984 */ /* 0x000e620000000800 */
[----:B0-----:R-:W-:Y:S01]  /*375c0*/  FMUL R12, R28, 1.4142135381698608398 ;  /* 0x3fb504f31c0c7820 */ /* 0x001fe20000400000 */
[----:B------:R-:W-:Y:S01]  /*375d0*/  FMUL R39, R39, 1.9615705013275146484 ;  /* 0x3ffb14be27277820 */ /* 0x000fe20000400000 */
[----:B------:R-:W-:Y:S01]  /*375e0*/  FMUL R48, R48, 1.8477590084075927734 ;  /* 0x3fec835e30307820 */ /* 0x000fe20000400000 */
[----:B------:R-:W-:Y:S04]  /*375f0*/  LDS R29, [R6] ;  /* 0x00000000061d7984 */ /* 0x000fe80000000800 */
[----:B------:R-:W-:Y:S04]  /*37600*/  LDS R28, [R6+0x4] ;  /* 0x00000400061c7984 */ /* 0x000fe80000000800 */
[----:B------:R-:W-:Y:S04]  /*37610*/  LDS R27, [R6+0x8] ;  /* 0x00000800061b7984 */ /* 0x000fe80000000800 */
[----:B-1----:R-:W-:Y:S04]  /*37620*/  STL [R1+0x28], R24 ;  /* 0x0000281801007387 */ /* 0x002fe80000100800 */
[----:B------:R-:W-:Y:S04]  /*37630*/  STL [R1+0x34], R0 ;  /* 0x0000340001007387 */ /* 0x000fe80000100800 */
[----:B------:R-:W0:Y:S04]  /*37640*/  LDS R0, [R6+0x1c] ;  /* 0x00001c0006007984 */ /* 0x000e280000000800 */
[----:B------:R-:W1:Y:S01]  /*37650*/  LDS R24, [R6+0x18] ;  /* 0x0000180006187984 */ /* 0x000e620000000800 */
[----:B------:R-:W-:-:S03]  /*37660*/  NOP ;  /* 0x0000000000007918 */ /* 0x000fc60000000000 */
[----:B------:R-:W-:Y:S04]  /*37670*/  STS [R11], R12 ;  /* 0x0000000c0b007388 */ /* 0x000fe80000000800 */
[----:B------:R-:W-:Y:S01]  /*37680*/  STS [R11+0x84], R39 ;  /* 0x000084270b007388 */ /* 0x000fe20000000800 */
[----:B------:R-:W-:-:S03]  /*37690*/  FMUL R13, R13, 1.6629391908645629883 ;  /* 0x3fd4db310d0d7820 */ /* 0x000fc60000400000 */
[----:B------:R-:W-:Y:S04]  /*376a0*/  STL [R1+0x44], R51 ;  /* 0x0000443301007387 */ /* 0x000fe80000100800 */
[----:B------:R-:W-:Y:S04]  /*376b0*/  STS [R11+0x108], R48 ;  /* 0x000108300b007388 */ /* 0x000fe80000000800 */
[----:B------:R-:W-:Y:S04]  /*376c0*/  STS [R11+0x18c], R13 ;  /* 0x00018c0d0b007388 */ /* 0x000fe80000000800 */
[----:B0-----:R-:W-:Y:S04]  /*376d0*/  STL [R1+0x118], R0 ;  /* 0x0001180001007387 */ /* 0x001fe80000100800 */
[----:B-1----:R-:W-:Y:S01]  /*376e0*/  STL [R1+0x4c], R24 ;  /* 0x00004c1801007387 */ /* 0x002fe20000100800 */
[----:B------:R-:W-:Y:S01]  /*376f0*/  FMUL R25, R25, 1.4142135381698608398 ;  /* 0x3fb504f319197820 */ /* 0x000fe20000400000 */
[----:B------:R-:W-:Y:S01]  /*37700*/  FMUL R19, R19, -1.6629391908645629883 ;  /* 0xbfd4db3113137820 */ /* 0x000fe20000400000 */
[----:B------:R-:W-:Y:S01]  /*37710*/  FMUL R50, R50, 1.8477590084075927734 ;  /* 0x3fec835e32327820 */ /* 0x000fe20000400000 */
[----:B------:R-:W-:-:S02]  /*37720*/  FMUL R40, R40, 1.9615705013275146484 ;  /* 0x3ffb14be28287820 */ /* 0x000fc40000400000 */
[----:B------:R-:W-:Y:S04]  /*37730*/  STS [R11+0x210], R25 ;  /* 0x000210190b007388 */ /* 0x000fe80000000800 */
[----:B------:R-:W-:Y:S04]  /*37740*/  STS [R11+0x294], R19 ;  /* 0x000294130b007388 */ /* 0x000fe80000000800 */
[----:B------:R0:W-:Y:S04]  /*37750*/  STS [R11+0x318], R50 ;  /* 0x000318320b007388 */ /* 0x0001e80000000800 */
[----:B------:R1:W-:Y:S01]  /*37760*/  STS [R11+0x39c], R40 ;  /* 0x00039c280b007388 */ /* 0x0003e20000000800 */
[----:B------:R-:W-:-:S03]  /*37770*/  NOP ;  /* 0x0000000000007918 */ /* 0x000fc60000000000 */
[----:B------:R-:W-:Y:S04]  /*37780*/  LDS R25, [R6] ;  /* 0x0000000006197984 */ /* 0x000fe80000000800 */
[----:B------:R-:W-:Y:S04]  /*37790*/  LDS R19, [R6+0x8] ;  /* 0x0000080006137984 */ /* 0x000fe80000000800 */
[----:B------:R-:W-:Y:S01]  /*377a0*/  LDS R0, [R6+0x18] ;  /* 0x0000180006007984 */ /* 0x000fe20000000800 */
[----:B0-----:R-:W-:Y:S01]  /*377b0*/  FADD R50, R49, R3 ;  /* 0x0000000331327221 */ /* 0x001fe20000000000 */
[C-C-:B--2---:R-:W-:Y:S01]  /*377c0*/  FADD R48, R41.reuse, -R52.reuse ;  /* 0x8000003429307221 */ /* 0x144fe20000000000 */
[----:B------:R-:W-:-:S02]  /*377d0*/  FADD R53, R41, R52 ;  /* 0x0000003429357221 */ /* 0x000fc40000000000 */
[----:B------:R-:W0:Y:S01]  /*377e0*/  LDS R41, [R6+0x14] ;  /* 0x0000140006297984 */ /* 0x000e220000000800 */
[----:B---3--:R-:W-:Y:S01]  /*377f0*/  FADD R24, -R56, R46 ;  /* 0x0000002e38187221 */ /* 0x008fe20000000100 */
[----:B----4-:R-:W-:Y:S01]  /*37800*/  FADD R12, R55, -R57 ;  /* 0x80000039370c7221 */ /* 0x010fe20000000000 */
[----:B------:R-:W-:-:S04]  /*37810*/  FADD R39, R47, -R54 ;  /* 0x800000362f277221 */ /* 0x000fc80000000000 */
[C-C-:B------:R-:W-:Y:S01]  /*37820*/  FADD R52, R12.reuse, R39.reuse ;  /* 0x000000270c347221 */ /* 0x140fe20000000000 */
[----:B------:R-:W-:Y:S01]  /*37830*/  FADD R12, R12, -R39 ;  /* 0x800000270c0c7221 */ /* 0x000fe20000000000 */
[----:B------:R-:W-:Y:S02]  /*37840*/  FADD R51, R55, R57 ;  /* 0x0000003937337221 */ /* 0x000fe40000000000 */
[----:B------:R-:W-:Y:S01]  /*37850*/  FFMA R39, R52, -0.70710676908493041992, R48 ;  /* 0xbf3504f334277823 */ /* 0x000fe20000000030 */
[----:B------:R-:W-:Y:S01]  /*37860*/  FFMA R55, R12, -0.70710676908493041992, R24 ;  /* 0xbf3504f30c377823 */ /* 0x000fe20000000018 */
[----:B------:R-:W-:Y:S01]  /*37870*/  FADD R13, R56, R46 ;  /* 0x0000002e380d7221 */ /* 0x000fe20000000000 */
[----:B------:R-:W-:Y:S01]  /*37880*/  FADD R54, R47, R54 ;  /* 0x000000362f367221 */ /* 0x000fe20000000000 */
[----:B------:R-:W-:Y:S01]  /*37890*/  FFMA R48, R52, 0.70710676908493041992, R48 ;  /* 0x3f3504f334307823 */ /* 0x000fe20000000030 */
[----:B------:R-:W-:Y:S01]  /*378a0*/  FFMA R52, R55, 0.66817861795425415039, R39 ;  /* 0x3f2b0dc137347823 */ /* 0x000fe20000000027 */
[----:B------:R-:W-:Y:S01]  /*378b0*/  FFMA R24, R12, 0.70710676908493041992, R24 ;  /* 0x3f3504f30c187823 */ /* 0x000fe20000000018 */
[----:B------:R-:W-:Y:S01]  /*378c0*/  FFMA R39, R39, -0.66817861795425415039, R55 ;  /* 0xbf2b0dc127277823 */ /* 0x000fe20000000037 */
[C---:B------:R-:W-:Y:S01]  /*378d0*/  FADD R12, R53.reuse, R13 ;  /* 0x0000000d350c7221 */ /* 0x040fe20000000000 */
[C---:B------:R-:W-:Y:S01]  /*378e0*/  FADD R55, R54.reuse, R51 ;  /* 0x0000003336377221 */ /* 0x040fe20000000000 */
[----:B------:R-:W-:Y:S01]  /*378f0*/  FADD R53, R53, -R13 ;  /* 0x8000000d35357221 */ /* 0x000fe20000000000 */
[----:B------:R-:W-:Y:S01]  /*37900*/  FADD R13, -R54, R51 ;  /* 0x00000033360d7221 */ /* 0x000fe20000000100 */
[----:B------:R-:W-:Y:S01]  /*37910*/  LDS R47, [R6+0x1c] ;  /* 0x00001c00062f7984 */ /* 0x000fe20000000800 */
[C-C-:B------:R-:W-:Y:S01]  /*37920*/  FADD R51, R12.reuse, -R55.reuse ;  /* 0x800000370c337221 */ /* 0x140fe20000000000 */
[----:B------:R-:W-:Y:S01]  /*37930*/  FADD R12, R12, R55 ;  /* 0x000000370c0c7221 */ /* 0x000fe20000000000 */
[----:B------:R-:W-:Y:S01]  /*37940*/  FFMA R54, R24, -0.19891236722469329834, R48 ;  /* 0xbe4bafaf18367823 */ /* 0x000fe20000000030 */
[----:B------:R-:W-:Y:S01]  /*37950*/  FMUL R52, R52, 1.6629391908645629883 ;  /* 0x3fd4db3134347820 */ /* 0x000fe20000400000 */
[----:B------:R-:W-:Y:S01]  /*37960*/  FFMA R55, R13, -0.41421356797218322754, R53 ;  /* 0xbed413cd0d377823 */ /* 0x000fe20000000035 */
[----:B------:R-:W-:Y:S01]  /*37970*/  FFMA R48, R48, 0.19891236722469329834, R24 ;  /* 0x3e4bafaf30307823 */ /* 0x000fe20000000018 */
[----:B------:R-:W-:Y:S01]  /*37980*/  FFMA R53, R53, 0.41421356797218322754, R13 ;  /* 0x3ed413cd35357823 */ /* 0x000fe2000000000d */
[----:B-1----:R-:W-:Y:S01]  /*37990*/  FMUL R40, R12, 1.4142135381698608398 ;  /* 0x3fb504f30c287820 */ /* 0x002fe20000400000 */
[----:B------:R-:W-:Y:S01]  /*379a0*/  LDS R24, [R6+0x4] ;  /* 0x0000040006187984 */ /* 0x000fe20000000800 */
[----:B------:R-:W-:-:S03]  /*379b0*/  FMUL R54, R54, 1.9615705013275146484 ;  /* 0x3ffb14be36367820 */ /* 0x000fc60000400000 */
[----:B------:R-:W-:Y:S01]  /*379c0*/  LDS R13, [R6+0xc] ;  /* 0x00000c00060d7984 */ /* 0x000fe20000000800 */
[----:B------:R-:W-:-:S03]  /*379d0*/  FADD R56, R49, -R3 ;  /* 0x8000000331387221 */ /* 0x000fc60000000000 */
[----:B------:R-:W-:Y:S01]  /*379e0*/  LDS R12, [R6+0x10] ;  /* 0x00001000060c7984 */ /* 0x000fe20000000800 */
[----:B------:R-:W-:-:S03]  /*379f0*/  NOP ;  /* 0x0000000000007918 */ /* 0x000fc60000000000 */
[----:B------:R1:W-:Y:S01]  /*37a00*/  STS [R11+0x18c], R52 ;  /* 0x00018c340b007388 */ /* 0x0003e20000000800 */
[----:B------:R-:W-:-:S03]  /*37a10*/  FMUL R55, R55, 1.8477590084075927734 ;  /* 0x3fec835e37377820 */ /* 0x000fc60000400000 */
[----:B------:R2:W-:Y:S01]  /*37a20*/  STS [R11+0x84], R54 ;  /* 0x000084360b007388 */ /* 0x0005e20000000800 */
[----:B-1----:R-:W-:-:S03]  /*37a30*/  FADD R52, R60, -R38 ;  /* 0x800000263c347221 */ /* 0x002fc60000000000 */
[----:B------:R1:W-:Y:S01]  /*37a40*/  STS [R11], R40 ;  /* 0x000000280b007388 */ /* 0x0003e20000000800 */
[C---:B--2---:R-:W-:Y:S01]  /*37a50*/  FADD R54, R61.reuse, -R2 ;  /* 0x800000023d367221 */ /* 0x044fe20000000000 */
[C-C-:B------:R-:W-:Y:S02]  /*37a60*/  FADD R3, R52.reuse, R56.reuse ;  /* 0x0000003834037221 */ /* 0x140fe40000000000 */
[----:B------:R2:W-:Y:S01]  /*37a70*/  STS [R11+0x108], R55 ;  /* 0x000108370b007388 */ /* 0x0005e20000000800 */
[----:B------:R-:W-:Y:S01]  /*37a80*/  FADD R52, R52, -R56 ;  /* 0x8000003834347221 */ /* 0x000fe20000000000 */
[----:B------:R-:W-:Y:S01]  /*37a90*/  FADD R2, R61, R2 ;  /* 0x000000023d027221 */ /* 0x000fe20000000000 */
[----:B------:R-:W-:Y:S01]  /*37aa0*/  FADD R38, R60, R38 ;  /* 0x000000263c267221 */ /* 0x000fe20000000000 */
[----:B-1----:R-:W-:Y:S01]  /*37ab0*/  FADD R40, -R59, R58 ;  /* 0x0000003a3b287221 */ /* 0x002fe20000000100 */
[C-C-:B------:R-:W-:Y:S01]  /*37ac0*/  FFMA R61, R3.reuse, -0.70710676908493041992, R54.reuse ;  /* 0xbf3504f3033d7823 */ /* 0x140fe20000000036 */
[----:B------:R-:W-:Y:S01]  /*37ad0*/  FFMA R54, R3, 0.70710676908493041992, R54 ;  /* 0x3f3504f303367823 */ /* 0x000fe20000000036 */
[----:B--2---:R-:W-:Y:S01]  /*37ae0*/  FADD R55, R59, R58 ;  /* 0x0000003a3b377221 */ /* 0x004fe20000000000 */
[C-C-:B------:R-:W-:Y:S01]  /*37af0*/  FFMA R57, R52.reuse, -0.70710676908493041992, R40.reuse ;  /* 0xbf3504f334397823 */ /* 0x140fe20000000028 */
[----:B------:R-:W-:Y:S01]  /*37b00*/  FFMA R3, R52, 0.70710676908493041992, R40 ;  /* 0x3f3504f334037823 */ /* 0x000fe20000000028 */
[----:B------:R-:W-:Y:S01]  /*37b10*/  FADD R40, R50, R38 ;  /* 0x0000002632287221 */ /* 0x000fe20000000000 */
[----:B------:R-:W-:Y:S01]  /*37b20*/  FADD R59, R2, R55 ;  /* 0x00000037023b7221 */ /* 0x000fe20000000000 */
[----:B------:R-:W-:Y:S01]  /*37b30*/  FMUL R48, R48, 1.9615705013275146484 ;  /* 0x3ffb14be30307820 */ /* 0x000fe20000400000 */
[----:B------:R-:W-:Y:S01]  /*37b40*/  FFMA R56, R57, 0.66817861795425415039, R61 ;  /* 0x3f2b0dc139387823 */ /* 0x000fe2000000003d */
[----:B------:R-:W-:Y:S01]  /*37b50*/  FFMA R61, R61, -0.66817861795425415039, R57 ;  /* 0xbf2b0dc13d3d7823 */ /* 0x000fe20000000039 */
[C-C-:B------:R-:W-:Y:S01]  /*37b60*/  FADD R52, R59.reuse, -R40.reuse ;  /* 0x800000283b347221 */ /* 0x140fe20000000000 */
[----:B------:R-:W-:Y:S01]  /*37b70*/  FADD R59, R59, R40 ;  /* 0x000000283b3b7221 */ /* 0x000fe20000000000 */
[----:B------:R1:W-:Y:S01]  /*37b80*/  STS [R11+0x39c], R48 ;  /* 0x00039c300b007388 */ /* 0x0003e20000000800 */
[----:B------:R-:W-:Y:S01]  /*37b90*/  FADD R55, R2, -R55 ;  /* 0x8000003702377221 */ /* 0x000fe20000000000 */
[----:B------:R-:W-:Y:S01]  /*37ba0*/  FFMA R57, R3, -0.19891236722469329834, R54 ;  /* 0xbe4bafaf03397823 */ /* 0x000fe20000000036 */
[----:B------:R-:W-:Y:S01]  /*37bb0*/  FMUL R51, R51, 1.4142135381698608398 ;  /* 0x3fb504f333337820 */ /* 0x000fe20000400000 */
[----:B------:R-:W-:Y:S01]  /*37bc0*/  FMUL R39, R39, -1.6629391908645629883 ;  /* 0xbfd4db3127277820 */ /* 0x000fe20000400000 */
[----:B------:R-:W-:Y:S01]  /*37bd0*/  FMUL R40, R53, 1.8477590084075927734 ;  /* 0x3fec835e35287820 */ /* 0x000fe20000400000 */
[----:B------:R-:W-:Y:S01]  /*37be0*/  FADD R2, -R50, R38 ;  /* 0x0000002632027221 */ /* 0x000fe20000000100 */
[C-C-:B-1----:R-:W-:Y:S01]  /*37bf0*/  FADD R48, R17.reuse, -R10.reuse ;  /* 0x8000000a11307221 */ /* 0x142fe20000000000 */
[----:B------:R-:W-:Y:S01]  /*37c00*/  FADD R10, R17, R10 ;  /* 0x0000000a110a7221 */ /* 0x000fe20000000000 */
[C-C-:B------:R-:W-:Y:S01]  /*37c10*/  FADD R17, -R16.reuse, R9.reuse ;  /* 0x0000000910117221 */ /* 0x140fe20000000100 */
[----:B------:R-:W-:Y:S01]  /*37c20*/  FADD R9, R16, R9 ;  /* 0x0000000910097221 */ /* 0x000fe20000000000 */
[----:B------:R-:W-:Y:S01]  /*37c30*/  FMUL R57, R57, 1.9615705013275146484 ;  /* 0x3ffb14be39397820 */ /* 0x000fe20000400000 */
[----:B------:R-:W-:Y:S01]  /*37c40*/  FADD R16, R4, -R7 ;  /* 0x8000000704107221 */ /* 0x000fe20000000000 */
[----:B------:R-:W-:Y:S01]  /*37c50*/  FFMA R58, R2, -0.41421356797218322754, R55 ;  /* 0xbed413cd023a7823 */ /* 0x000fe20000000037 */
[----:B------:R-:W-:Y:S01]  /*37c60*/  STS [R11+0x210], R51 ;  /* 0x000210330b007388 */ /* 0x000fe20000000800 */
[----:B------:R-:W-:Y:S01]  /*37c70*/  FADD R4, R4, R7 ;  /* 0x0000000704047221 */ /* 0x000fe20000000000 */
[----:B------:R-:W-:Y:S01]  /*37c80*/  FFMA R54, R54, 0.19891236722469329834, R3 ;  /* 0x3e4bafaf36367823 */ /* 0x000fe20000000003 */
[----:B------:R-:W-:Y:S01]  /*37c90*/  FFMA R55, R55, 0.41421356797218322754, R2 ;  /* 0x3ed413cd37377823 */ /* 0x000fe20000000002 */
[----:B------:R-:W-:Y:S01]  /*37ca0*/  STS [R11+0x294], R39 ;  /* 0x000294270b007388 */ /* 0x000fe20000000800 */
[----:B------:R-:W-:-:S03]  /*37cb0*/  FADD R7, R8, -R5 ;  /* 0x8000000508077221 */ /* 0x000fc60000000000 */
        /* <DEDUP_REMOVED lines=12> */
[----:B------:R-:W-:Y:S01]  /*37d80*/  FMUL R56, R56, 1.6629391908645629883 ;  /* 0x3fd4db3138387820 */ /* 0x000fe20000400000 */
[----:B------:R-:W-:Y:S01]  /*37d90*/  FADD R5, R8, R5 ;  /* 0x0000000508057221 */ /* 0x000fe20000000000 */
[C-C-:B-1----:R-:W-:Y:S01]  /*37da0*/  FADD R57, R16.reuse, R7.reuse ;  /* 0x0000000710397221 */ /* 0x142fe20000000000 */
[----:B------:R-:W-:-:S03]  /*37db0*/  FADD R7, R16, -R7 ;  /* 0x8000000710077221 */ /* 0x000fc60000000000 */
[----:B------:R-:W-:Y:S01]  /*37dc0*/  FFMA R53, R57, -0.70710676908493041992, R48 ;  /* 0xbf3504f339357823 */ /* 0x000fe20000000030 */
[C-C-:B------:R-:W-:Y:S01]  /*37dd0*/  FFMA R8, R7.reuse, -0.70710676908493041992, R17.reuse ;  /* 0xbf3504f307087823 */ /* 0x140fe20000000011 */
[----:B------:R-:W-:Y:S01]  /*37de0*/  FMUL R58, R58, 1.8477590084075927734 ;  /* 0x3fec835e3a3a7820 */ /* 0x000fe20000400000 */
[----:B------:R1:W-:Y:S01]  /*37df0*/  STS [R11+0x18c], R56 ;  /* 0x00018c380b007388 */ /* 0x0003e20000000800 */
[----:B------:R-:W-:Y:S01]  /*37e00*/  FFMA R17, R7, 0.70710676908493041992, R17 ;  /* 0x3f3504f307117823 */ /* 0x000fe20000000011 */
[----:B------:R-:W-:Y:S01]  /*37e10*/  FADD R7, R10, R9 ;  /* 0x000000090a077221 */ /* 0x000fe20000000000 */
[----:B------:R-:W-:Y:S01]  /*37e20*/  FMUL R52, R52, 1.4142135381698608398 ;  /* 0x3fb504f334347820 */ /* 0x000fe20000400000 */
[----:B------:R2:W-:Y:S01]  /*37e30*/  STS [R11+0x108], R58 ;  /* 0x0001083a0b007388 */ /* 0x0005e20000000800 */
[----:B------:R-:W-:Y:S01]  /*37e40*/  FMUL R59, R59, 1.4142135381698608398 ;  /* 0x3fb504f33b3b7820 */ /* 0x000fe20000400000 */
[----:B-1----:R-:W-:Y:S01]  /*37e50*/  FFMA R56, R8, 0.66817861795425415039, R53 ;  /* 0x3f2b0dc108387823 */ /* 0x002fe20000000035 */
[----:B------:R-:W-:Y:S01]  /*37e60*/  FFMA R53, R53, -0.66817861795425415039, R8 ;  /* 0xbf2b0dc135357823 */ /* 0x000fe20000000008 */
[--C-:B------:R-:W-:Y:S01]  /*37e70*/  FADD R8, R5, R4.reuse ;  /* 0x0000000405087221 */ /* 0x100fe20000000000 */
[----:B------:R-:W-:Y:S01]  /*37e80*/  FMUL R61, R61, -1.6629391908645629883 ;  /* 0xbfd4db313d3d7820 */ /* 0x000fe20000400000 */
[----:B--2---:R-:W-:Y:S01]  /*37e90*/  FADD R58, -R5, R4 ;  /* 0x00000004053a7221 */ /* 0x004fe20000000100 */
[----:B------:R-:W-:Y:S01]  /*37ea0*/  FMUL R55, R55, 1.8477590084075927734 ;  /* 0x3fec835e37377820 */ /* 0x000fe20000400000 */
[----:B------:R-:W-:Y:S01]  /*37eb0*/  FADD R4, R7, R8 ;  /* 0x0000000807047221 */ /* 0x000fe20000000000 */
[----:B------:R-:W-:Y:S01]  /*37ec0*/  FMUL R54, R54, 1.9615705013275146484 ;  /* 0x3ffb14be36367820 */ /* 0x000fe20000400000 */
[----:B------:R-:W-:Y:S01]  /*37ed0*/  FFMA R57, R57, 0.70710676908493041992, R48 ;  /* 0x3f3504f339397823 */ /* 0x000fe20000000030 */
[----:B------:R-:W-:Y:S01]  /*37ee0*/  FADD R9, R10, -R9 ;  /* 0x800000090a097221 */ /* 0x000fe20000000000 */
[----:B------:R1:W-:Y:S01]  /*37ef0*/  STS [R11+0x210], R52 ;  /* 0x000210340b007388 */ /* 0x0003e20000000800 */
[----:B------:R-:W-:-:S02]  /*37f00*/  FADD R48, R7, -R8 ;  /* 0x8000000807307221 */ /* 0x000fc40000000000 */
[----:B------:R-:W-:Y:S01]  /*37f10*/  FFMA R60, R58, -0.41421356797218322754, R9 ;  /* 0xbed413cd3a3c7823 */ /* 0x000fe20000000009 */
[----:B------:R2:W-:Y:S01]  /*37f20*/  STS [R11], R59 ;  /* 0x0000003b0b007388 */ /* 0x0005e20000000800 */
[----:B------:R-:W-:-:S03]  /*37f30*/  FFMA R58, R9, 0.41421356797218322754, R58 ;  /* 0x3ed413cd093a7823 */ /* 0x000fc6000000003a */
[----:B------:R-:W-:Y:S01]  /*37f40*/  STS [R11+0x294], R61 ;  /* 0x0002943d0b007388 */ /* 0x000fe20000000800 */
[----:B-1----:R-:W-:-:S03]  /*37f50*/  FMUL R52, R4, 1.4142135381698608398 ;  /* 0x3fb504f304347820 */ /* 0x002fc60000400000 */
[----:B------:R-:W-:Y:S01]  /*37f60*/  STS [R11+0x318], R55 ;  /* 0x000318370b007388 */ /* 0x000fe20000000800 */
[----:B--2---:R-:W-:Y:S01]  /*37f70*/  FFMA R59, R17, -0.19891236722469329834, R57 ;  /* 0xbe4bafaf113b7823 */ /* 0x004fe20000000039 */
[----:B------:R-:W-:Y:S02]  /*37f80*/  FFMA R57, R57, 0.19891236722469329834, R17 ;  /* 0x3e4bafaf39397823 */ /* 0x000fe40000000011 */
        /* <DEDUP_REMOVED lines=12> */
[C-C-:B-1----:R-:W-:Y:S01]  /*38050*/  FADD R52, R26.reuse, -R14.reuse ;  /* 0x8000000e1a347221 */ /* 0x142fe20000000000 */
        /* <DEDUP_REMOVED lines=9> */
[----:B------:R-:W-:Y:S02]  /*380f0*/  FMUL R60, R60, 1.8477590084075927734 ;  /* 0x3fec835e3c3c7820 */ /* 0x000fe40000400000 */
[C-C-:B------:R-:W-:Y:S01]  /*38100*/  FFMA R22, R21.reuse, -0.70710676908493041992, R26.reuse ;  /* 0xbf3504f315167823 */ /* 0x140fe2000000001a */
[----:B------:R-:W-:Y:S01]  /*38110*/  FFMA R26, R21, 0.70710676908493041992, R26 ;  /* 0x3f3504f3151a7823 */ /* 0x000fe2000000001a */
[----:B------:R-:W-:Y:S01]  /*38120*/  FADD R21, R14, R20 ;  /* 0x000000140e157221 */ /* 0x000fe20000000000 */
[----:B------:R-:W-:Y:S01]  /*38130*/  FMUL R48, R48, 1.4142135381698608398 ;  /* 0x3fb504f330307820 */ /* 0x000fe20000400000 */
[C---:B------:R-:W-:Y:S01]  /*38140*/  FFMA R54, R55.reuse, -0.70710676908493041992, R52 ;  /* 0xbf3504f337367823 */ /* 0x040fe20000000034 */
[----:B------:R-:W-:Y:S01]  /*38150*/  FADD R20, R14, -R20 ;  /* 0x800000140e147221 */ /* 0x000fe20000000000 */
[----:B------:R-:W-:Y:S01]  /*38160*/  FMUL R56, R56, 1.6629391908645629883 ;  /* 0x3fd4db3138387820 */ /* 0x000fe20000400000 */
[----:B------:R-:W-:Y:S01]  /*38170*/  FFMA R55, R55, 0.70710676908493041992, R52 ;  /* 0x3f3504f337377823 */ /* 0x000fe20000000034 */
[C-C-:B------:R-:W-:Y:S01]  /*38180*/  FADD R14, R15.reuse, R18.reuse ;  /* 0x000000120f0e7221 */ /* 0x140fe20000000000 */
[----:B------:R-:W-:Y:S01]  /*38190*/  FADD R18, -R15, R18 ;  /* 0x000000120f127221 */ /* 0x000fe20000000100 */
[----:B------:R-:W-:Y:S01]  /*381a0*/  FMUL R59, R59, 1.9615705013275146484 ;  /* 0x3ffb14be3b3b7820 */ /* 0x000fe20000400000 */
[----:B------:R1:W-:Y:S01]  /*381b0*/  STS [R11+0x108], R60 ;  /* 0x0001083c0b007388 */ /* 0x0003e20000000800 */
[--C-:B------:R-:W-:Y:S01]  /*381c0*/  FADD R52, R21, -R14.reuse ;  /* 0x8000000e15347221 */ /* 0x100fe20000000000 */
[----:B------:R-:W-:Y:S01]  /*381d0*/  FMUL R58, R58, 1.8477590084075927734 ;  /* 0x3fec835e3a3a7820 */ /* 0x000fe20000400000 */
[----:B------:R-:W-:Y:S01]  /*381e0*/  FMUL R57, R57, 1.9615705013275146484 ;  /* 0x3ffb14be39397820 */ /* 0x000fe20000400000 */
[----:B------:R2:W-:Y:S01]  /*381f0*/  STS [R11+0x210], R48 ;  /* 0x000210300b007388 */ /* 0x0005e20000000800 */
[----:B------:R-:W-:Y:S01]  /*38200*/  FADD R14, R21, R14 ;  /* 0x0000000e150e7221 */ /* 0x000fe20000000000 */
[----:B------:R-:W-:-:S02]  /*38210*/  FFMA R61, R18, -0.41421356797218322754, R20 ;  /* 0xbed413cd123d7823 */ /* 0x000fc40000000014 */
[----:B------:R3:W-:Y:S01]  /*38220*/  STS [R11+0x18c], R56 ;  /* 0x00018c380b007388 */ /* 0x0007e20000000800 */
[----:B-1----:R-:W-:Y:S01]  /*38230*/  FFMA R60, R26, -0.19891236722469329834, R55 ;  /* 0xbe4bafaf1a3c7823 */ /* 0x002fe20000000037 */
[----:B------:R-:W-:Y:S01]  /*38240*/  FFMA R55, R55, 0.19891236722469329834, R26 ;  /* 0x3e4bafaf37377823 */ /* 0x000fe2000000001a */
[----:B--2---:R-:W-:Y:S01]  /*38250*/  FMUL R48, R53, -1.6629391908645629883 ;  /* 0xbfd4db3135307820 */ /* 0x004fe20000400000 */
[----:B------:R1:W-:Y:S01]  /*38260*/  STS [R11+0x84], R59 ;  /* 0x0000843b0b007388 */ /* 0x0003e20000000800 */
[----:B------:R-:W-:Y:S01]  /*38270*/  FMUL R60, R60, 1.9615705013275146484 ;  /* 0x3ffb14be3c3c7820 */ /* 0x000fe20000400000 */
[----:B---3--:R-:W-:Y:S02]  /*38280*/  FFMA R56, R20, 0.41421356797218322754, R18 ;  /* 0x3ed413cd14387823 */ /* 0x008fe40000000012 */
[----:B------:R-:W-:Y:S01]  /*38290*/  STS [R11+0x294], R48 ;  /* 0x000294300b007388 */ /* 0x000fe20000000800 */
[----:B------:R-:W-:Y:S01]  /*382a0*/  FMUL R61, R61, 1.8477590084075927734 ;  /* 0x3fec835e3d3d7820 */ /* 0x000fe20000400000 */
[----:B------:R-:W-:Y:S01]  /*382b0*/  FMUL R55, R55, 1.9615705013275146484 ;  /* 0x3ffb14be37377820 */ /* 0x000fe20000400000 */
[----:B------:R-:W-:Y:S01]  /*382c0*/  FMUL R56, R56, 1.8477590084075927734 ;  /* 0x3fec835e38387820 */ /* 0x000fe20000400000 */
[----:B------:R-:W-:Y:S01]  /*382d0*/  STS [R11+0x318], R58 ;  /* 0x0003183a0b007388 */ /* 0x000fe20000000800 */
[----:B-1----:R-:W-:Y:S01]  /*382e0*/  FFMA R59, R22, 0.66817861795425415039, R54 ;  /* 0x3f2b0dc1163b7823 */ /* 0x002fe20000000036 */
[----:B------:R-:W-:-:S02]  /*382f0*/  FFMA R54, R54, -0.66817861795425415039, R22 ;  /* 0xbf2b0dc136367823 */ /* 0x000fc40000000016 */
[----:B------:R1:W-:Y:S01]  /*38300*/  STS [R11+0x39c], R57 ;  /* 0x00039c390b007388 */ /* 0x0003e20000000800 */
[----:B------:R-:W-:-:S03]  /*38310*/  NOP ;  /* 0x0000000000007918 */ /* 0x000fc60000000000 */
[----:B------:R-:W2:Y:S01]  /*38320*/  LDS R26, [R6] ;  /* 0x00000000061a7984 */ /* 0x000ea20000000800 */
[----:B-1----:R-:W-:-:S03]  /*38330*/  FMUL R57, R14, 1.4142135381698608398 ;  /* 0x3fb504f30e397820 */ /* 0x002fc60000400000 */
[----:B------:R-:W1:Y:S04]  /*38340*/  LDS R23, [R6+0x4] ;  /* 0x0000040006177984 */ /* 0x000e680000000800 */
[----:B------:R-:W3:Y:S04]  /*38350*/  LDS R22, [R6+0x8] ;  /* 0x0000080006167984 */ /* 0x000ee80000000800 */
[----:B------:R-:W-:Y:S04]  /*38360*/  LDS R21, [R6+0xc] ;  /* 0x00000c0006157984 */ /* 0x000fe80000000800 */
[----:B------:R-:W-:Y:S04]  /*38370*/  LDS R20, [R6+0x10] ;  /* 0x0000100006147984 */ /* 0x000fe80000000800 */
[----:B------:R-:W-:Y:S04]  /*38380*/  LDS R18, [R6+0x14] ;  /* 0x0000140006127984 */ /* 0x000fe80000000800 */
[----:B------:R-:W-:Y:S04]  /*38390*/  LDS R15, [R6+0x18] ;  /* 0x00001800060f7984 */ /* 0x000fe80000000800 */
[----:B------:R-:W-:Y:S01]  /*383a0*/  LDS R14, [R6+0x1c] ;  /* 0x00001c00060e7984 */ /* 0x000fe20000000800 */
[----:B------:R-:W-:-:S03]  /*383b0*/  NOP ;  /* 0x0000000000007918 */ /* 0x000fc60000000000 */
[----:B0-----:R-:W-:Y:S04]  /*383c0*/  STL [R1+0x24], R41 ;  /* 0x0000242901007387 */ /* 0x001fe80000100800 */
[----:B------:R0:W-:Y:S04]  /*383d0*/  STS [R11+0x84], R60 ;  /* 0x0000843c0b007388 */ /* 0x0001e80000000800 */
[----:B------:R4:W-:Y:S04]  /*383e0*/  STS [R11+0x108], R61 ;  /* 0x0001083d0b007388 */ /* 0x0009e80000000800 */
[----:B------:R2:W-:Y:S04]  /*383f0*/  STS [R11+0x318], R56 ;  /* 0x000318380b007388 */ /* 0x0005e80000000800 */
[----:B0-----:R-:W3:Y:S04]  /*38400*/  LDL.LU R60, [R1+0x64] ;  /* 0x00006400013c7983 */ /* 0x001ee80000300800 */
[----:B----4-:R-:W3:Y:S04]  /*38410*/  LDL.LU R61, [R1+0x3c] ;  /* 0x00003c00013d7983 */ /* 0x010ee80000300800 */
[----:B--2---:R-:W2:Y:S04]  /*38420*/  LDL.LU R56, [R1+0x38] ;  /* 0x0000380001387983 */ /* 0x004ea80000300800 */
[----:B------:R0:W-:Y:S04]  /*38430*/  STS [R11+0x39c], R55 ;  /* 0x00039c370b007388 */ /* 0x0001e80000000800 */
[----:B0-----:R-:W2:Y:S01]  /*38440*/  LDL.LU R55, [R1+0x20] ;  /* 0x0000200001377983 */ /* 0x001ea20000300800 */
        /* <DEDUP_REMOVED lines=13> */
[----:B------:R0:W-:Y:S01]  /*38520*/  STS [R11], R57 ;  /* 0x000000390b007388 */ /* 0x0001e20000000800 */
[----:B------:R-:W-:Y:S01]  /*38530*/  FMUL R59, R59, 1.6629391908645629883 ;  /* 0x3fd4db313b3b7820 */ /* 0x000fe20000400000 */
[----:B------:R-:W-:Y:S01]  /*38540*/  FFMA R33, R33, 0.70710676908493041992, R37 ;  /* 0x3f3504f321217823 */ /* 0x000fe20000000025 */
[----:B------:R-:W-:Y:S01]  /*38550*/  FMUL R54, R54, -1.6629391908645629883 ;  /* 0xbfd4db3136367820 */ /* 0x000fe20000400000 */
[----:B0-----:R-:W-:Y:S01]  /*38560*/  FFMA R57, R36, 0.66817861795425415039, R53 ;  /* 0x3f2b0dc124397823 */ /* 0x001fe20000000035 */
[----:B------:R-:W-:Y:S01]  /*38570*/  FFMA R53, R53, -0.66817861795425415039, R36 ;  /* 0xbf2b0dc135357823 */ /* 0x000fe20000000024 */
[C-C-:B------:R-:W-:Y:S01]  /*38580*/  FADD R36, R30.reuse, R34.reuse ;  /* 0x000000221e247221 */ /* 0x140fe20000000000 */
[----:B------:R-:W-:Y:S01]  /*38590*/  FADD R30, R30, -R34 ;  /* 0x800000221e1e7221 */ /* 0x000fe20000000000 */
[C-C-:B------:R-:W-:Y:S01]  /*385a0*/  FADD R34, R31.reuse, R35.reuse ;  /* 0x000000231f227221 */ /* 0x140fe20000000000 */
[----:B------:R-:W-:Y:S01]  /*385b0*/  FADD R48, -R31, R35 ;  /* 0x000000231f307221 */ /* 0x000fe20000000100 */
[----:B------:R0:W-:Y:S01]  /*385c0*/  STS [R11+0x18c], R59 ;  /* 0x00018c3b0b007388 */ /* 0x0001e20000000800 */
[----:B------:R-:W-:Y:S01]  /*385d0*/  FMUL R52, R52, 1.4142135381698608398 ;  /* 0x3fb504f334347820 */ /* 0x000fe20000400000 */
[C-C-:B------:R-:W-:Y:S01]  /*385e0*/  FADD R58, R36.reuse, -R34.reuse ;  /* 0x80000022243a7221 */ /* 0x140fe20000000000 */
[----:B------:R-:W-:Y:S01]  /*385f0*/  FADD R31, R36, R34 ;  /* 0x00000022241f7221 */ /* 0x000fe20000000000 */
[----:B------:R4:W-:Y:S02]  /*38600*/  STS [R11+0x294], R54 ;  /* 0x000294360b007388 */ /* 0x0009e40000000800 */
[----:B------:R-:W-:Y:S01]  /*38610*/  FMUL R58, R58, 1.4142135381698608398 ;  /* 0x3fb504f33a3a7820 */ /* 0x000fe20000400000 */
[----:B0-----:R-:W-:Y:S01]  /*38620*/  FFMA R59, R33, -0.19891236722469329834, R32 ;  /* 0xbe4bafaf213b7823 */ /* 0x001fe20000000020 */
[----:B------:R-:W-:Y:S01]  /*38630*/  STS [R11+0x210], R52 ;  /* 0x000210340b007388 */ /* 0x000fe20000000800 */
[----:B------:R-:W-:Y:S01]  /*38640*/  FFMA R41, R32, 0.19891236722469329834, R33 ;  /* 0x3e4bafaf20297823 */ /* 0x000fe20000000021 */
[----:B------:R-:W-:Y:S01]  /*38650*/  NOP ;  /* 0x0000000000007918 */ /* 0x000fe20000000000 */
[----:B----4-:R-:W-:Y:S01]  /*38660*/  FMUL R54, R31, 1.4142135381698608398 ;  /* 0x3fb504f31f367820 */ /* 0x010fe20000400000 */
[----:B------:R-:W-:Y:S01]  /*38670*/  FMUL R59, R59, 1.9615705013275146484 ;  /* 0x3ffb14be3b3b7820 */ /* 0x000fe20000400000 */
[----:B------:R-:W-:Y:S04]  /*38680*/  LDS R52, [R6] ;  /* 0x0000000006347984 */ /* 0x000fe80000000800 */
[----:B------:R-:W0:Y:S04]  /*38690*/  LDS R37, [R6+0x4] ;  /* 0x0000040006257984 */ /* 0x000e280000000800 */
[----:B------:R-:W4:Y:S04]  /*386a0*/  LDS R36, [R6+0x8] ;  /* 0x0000080006247984 */ /* 0x000f280000000800 */
        /* <DEDUP_REMOVED lines=14> */
[----:B-1----:R-:W-:Y:S01]  /*38790*/  FADD R57, R42, R43 ;  /* 0x0000002b2a397221 */ /* 0x002fe20000000000 */
[----:B------:R-:W-:-:S05]  /*387a0*/  FMUL R30, R30, 1.8477590084075927734 ;  /* 0x3fec835e1e1e7820 */ /* 0x000fca0000400000 */
[----:B------:R1:W-:Y:S01]  /*387b0*/  STS [R11+0x318], R30 ;  /* 0x0003181e0b007388 */ /* 0x0003e20000000800 */
[----:B---3--:R-:W-:Y:S01]  /*387c0*/  FADD R59, R60, R61 ;  /* 0x0000003d3c3b7221 */ /* 0x008fe20000000000 */
[C-C-:B--2---:R-:W-:Y:S01]  /*387d0*/  FADD R54, R56.reuse, -R55.reuse ;  /* 0x8000003738367221 */ /* 0x144fe20000000000 */
        /* <DEDUP_REMOVED lines=27> */
[----:B------:R-:W2:Y:S01]  /*38990*/  LDS R54, [R6] ;  /* 0x0000000006367984 */ /* 0x000ea20000000800 */
[----:B-1----:R-:W-:Y:S01]  /*389a0*/  FMUL R30, R58, 1.4142135381698608398 ;  /* 0x3fb504f33a1e7820 */ /* 0x002fe20000400000 */
[----:B------:R-:W-:Y:S02]  /*389b0*/  FADD R48, -R57, R48 ;  /* 0x0000003039307221 */ /* 0x000fe40000000100 */
[----:B------:R-:W1:Y:S01]  /*389c0*/  LDS R55, [R6+0x4] ;  /* 0x0000040006377984 */ /* 0x000e620000000800 */
[----:B------:R-:W-:-:S03]  /*389d0*/  FMUL R53, R53, 1.9615705013275146484 ;  /* 0x3ffb14be35357820 */ /* 0x000fc60000400000 */
[----:B------:R-:W3:Y:S04]  /*389e0*/  LDS R56, [R6+0x8] ;  /* 0x0000080006387984 */ /* 0x000ee80000000800 */
[----:B------:R-:W3:Y:S04]  /*389f0*/  LDS R57, [R6+0xc] ;  /* 0x00000c0006397984 */ /* 0x000ee80000000800 */
[----:B------:R-:W-:Y:S04]  /*38a00*/  LDS R58, [R6+0x10] ;  /* 0x00001000063a7984 */ /* 0x000fe80000000800 */
[----:B------:R-:W-:Y:S04]  /*38a10*/  LDS R59, [R6+0x14] ;  /* 0x00001400063b7984 */ /* 0x000fe80000000800 */
[----:B------:R-:W-:Y:S04]  /*38a20*/  LDS R60, [R6+0x18] ;  /* 0x00001800063c7984 */ /* 0x000fe80000000800 */
[----:B------:R-:W-:Y:S01]  /*38a30*/  LDS R61, [R6+0x1c] ;  /* 0x00001c00063d7984 */ /* 0x000fe20000000800 */
[----:B------:R-:W-:-:S03]  /*38a40*/  NOP ;  /* 0x0000000000007918 */ /* 0x000fc60000000000 */
[----:B------:R0:W-:Y:S04]  /*38a50*/  STS [R11], R30 ;  /* 0x0000001e0b007388 */ /* 0x0001e80000000800 */
[----:B------:R4:W-:Y:S01]  /*38a60*/  STS [R11+0x84], R53 ;  /* 0x000084350b007388 */ /* 0x0009e20000000800 */
[----:B0-----:R-:W-:Y:S01]  /*38a70*/  FMUL R30, R45, 1.4142135381698608398 ;  /* 0x3fb504f32d1e7820 */ /* 0x001fe20000400000 */
[----:B----4-:R-:W-:-:S04]  /*38a80*/  FMUL R53, R41, -1.6629391908645629883 ;  /* 0xbfd4db3129357820 */ /* 0x010fc80000400000 */
[----:B------:R0:W-:Y:S01]  /*38a90*/  STS [R11+0x210], R30 ;  /* 0x0002101e0b007388 */ /* 0x0001e20000000800 */
[----:B------:R-:W-:Y:S01]  /*38aa0*/  FFMA R41, R48, -0.41421356797218322754, R43 ;  /* 0xbed413cd30297823 */ /* 0x000fe2000000002b */
[----:B------:R-:W-:Y:S02]  /*38ab0*/  FMUL R44, R44, 1.6629391908645629883 ;  /* 0x3fd4db312c2c7820 */ /* 0x000fe40000400000 */
[----:B------:R4:W-:Y:S01]  /*38ac0*/  STS [R11+0x294], R53 ;  /* 0x000294350b007388 */ /* 0x0009e20000000800 */
[----:B0-----:R-:W-:Y:S01]  /*38ad0*/  FFMA R30, R43, 0.41421356797218322754, R48 ;  /* 0x3ed413cd2b1e7823 */ /* 0x001fe20000000030 */
[----:B------:R-:W-:Y:S01]  /*38ae0*/  FMUL R48, R42, 1.9615705013275146484 ;  /* 0x3ffb14be2a307820 */ /* 0x000fe20000400000 */
[----:B----4-:R-:W-:Y:S02]  /*38af0*/  FMUL R53, R41, 1.8477590084075927734 ;  /* 0x3fec835e29357820 */ /* 0x010fe40000400000 */
[----:B------:R-:W-:Y:S01]  /*38b00*/  FMUL R30, R30, 1.8477590084075927734 ;  /* 0x3fec835e1e1e7820 */ /* 0x000fe20000400000 */
[----:B------:R-:W-:Y:S04]  /*38b10*/  STS [R11+0x18c], R44 ;  /* 0x00018c2c0b007388 */ /* 0x000fe80000000800 */
[----:B------:R-:W-:Y:S04]  /*38b20*/  STS [R11+0x39c], R48 ;  /* 0x00039c300b007388 */ /* 0x000fe80000000800 */
[----:B------:R-:W-:Y:S04]  /*38b30*/  STS [R11+0x108], R53 ;  /* 0x000108350b007388 */ /* 0x000fe80000000800 */
[----:B------:R0:W-:Y:S01]  /*38b40*/  STS [R11+0x318], R30 ;  /* 0x0003181e0b007388 */ /* 0x0001e20000000800 */
[----:B------:R-:W-:-:S03]  /*38b50*/  NOP ;  /* 0x0000000000007918 */ /* 0x000fc60000000000 */
[----:B------:R-:W4:Y:S01]  /*38b60*/  LDS R48, [R6] ;  /* 0x0000000006307984 */ /* 0x000f220000000800 */
[C-C-:B0-----:R-:W-:Y:S01]  /*38b70*/  FADD R11, -R17.reuse, R26.reuse ;  /* 0x0000001a110b7221 */ /* 0x141fe20000000100 */
[----:B------:R-:W-:Y:S01]  /*38b80*/  FADD R26, R17, R26 ;  /* 0x0000001a111a7221 */ /* 0x000fe20000000000 */
[C-C-:B------:R-:W-:Y:S01]  /*38b90*/  FADD R17, -R16.reuse, R23.reuse ;  /* 0x0000001710117221 */ /* 0x140fe20000000100 */
[----:B------:R-:W-:Y:S01]  /*38ba0*/  FADD R23, R16, R23 ;  /* 0x0000001710177221 */ /* 0x000fe20000000000 */
[--C-:B------:R-:W-:Y:S01]  /*38bb0*/  FADD R16, -R10, R22.reuse ;  /* 0x000000160a107221 */ /* 0x100fe20000000100 */
[--C-:B------:R-:W-:Y:S01]  /*38bc0*/  FADD R30, R50, -R37.reuse ;  /* 0x80000025321e7221 */ /* 0x100fe20000000000 */
[----:B------:R-:W-:Y:S01]  /*38bd0*/  FADD R22, R10, R22 ;  /* 0x000000160a167221 */ /* 0x000fe20000000000 */
[----:B------:R-:W-:Y:S01]  /*38be0*/  FADD R50, R50, R37 ;  /* 0x0000002532327221 */ /* 0x000fe20000000000 */
[C-C-:B------:R-:W-:Y:S01]  /*38bf0*/  FADD R10, -R9.reuse, R21.reuse ;  /* 0x00000015090a7221 */ /* 0x140fe20000000100 */
[C-C-:B------:R-:W-:Y:S01]  /*38c00*/  FADD R37, R40.reuse, -R36.reuse ;  /* 0x8000002428257221 */ /* 0x140fe20000000000 */
[----:B------:R-:W-:Y:S01]  /*38c10*/  FADD R21, R9, R21 ;  /* 0x0000001509157221 */ /* 0x000fe20000000000 */
[----:B------:R-:W-:Y:S01]  /*38c20*/  FADD R36, R40, R36 ;  /* 0x0000002428247221 */ /* 0x000fe20000000000 */
[----:B------:R-:W-:Y:S01]  /*38c30*/  FADD R9, R51, -R52 ;  /* 0x8000003433097221 */ /* 0x000fe20000000000 */
[C-C-:B--2---:R-:W-:Y:S01]  /*38c40*/  FADD R40, R25.reuse, -R54.reuse ;  /* 0x8000003619287221 */ /* 0x144fe20000000000 */
[----:B------:R-:W-:Y:S01]  /*38c50*/  FADD R54, R25, R54 ;  /* 0x0000003619367221 */ /* 0x000fe20000000000 */
[C-C-:B------:R-:W-:Y:S01]  /*38c60*/  FADD R25, R39.reuse, -R35.reuse ;  /* 0x8000002327197221 */ /* 0x140fe20000000000 */
[----:B------:R-:W-:Y:S01]  /*38c70*/  FADD R39, R39, R35 ;  /* 0x0000002327277221 */ /* 0x000fe20000000000 */
[C-C-:B------:R-:W-:Y:S01]  /*38c80*/  FADD R35, R9.reuse, R40.reuse ;  /* 0x0000002809237221 */ /* 0x140fe20000000000 */
[----:B------:R-:W-:Y:S01]  /*38c90*/  FADD R40, R9, -R40 ;  /* 0x8000002809287221 */ /* 0x000fe20000000000 */
[----:B------:R-:W-:Y:S01]  /*38ca0*/  FADD R51, R51, R52 ;  /* 0x0000003433337221 */ /* 0x000fe20000000000 */
[C-C-:B-1----:R-:W-:Y:S01]  /*38cb0*/  FADD R52, R24.reuse, -R55.reuse ;  /* 0x8000003718347221 */ /* 0x142fe20000000000 */
[----:B------:R-:W-:Y:S01]  /*38cc0*/  FADD R55, R24, R55 ;  /* 0x0000003718377221 */ /* 0x000fe20000000000 */
[C-C-:B------:R-:W-:Y:S01]  /*38cd0*/  FFMA R24, R40.reuse, -0.70710676908493041992, R11.reuse ;  /* 0xbf3504f328187823 */ /* 0x140fe2000000000b */
[----:B------:R-:W-:Y:S01]  /*38ce0*/  FFMA R40, R40, 0.70710676908493041992, R11 ;  /* 0x3f3504f328287823 */ /* 0x000fe2000000000b */
[C-C-:B------:R-:W-:Y:S01]  /*38cf0*/  FADD R11, R30.reuse, R52.reuse ;  /* 0x000000341e0b7221 */ /* 0x140fe20000000000 */
[----:B------:R-:W-:Y:S01]  /*38d00*/  FADD R52, R30, -R52 ;  /* 0x800000341e347221 */ /* 0x000fe20000000000 */
[C-C-:B---3--:R-:W-:Y:S01]  /*38d10*/  FADD R53, R19.reuse, -R56.reuse ;  /* 0x8000003813357221 */ /* 0x148fe20000000000 */
[----:B------:R-:W-:-:S02]  /*38d20*/  FADD R56, R19, R56 ;  /* 0x0000003813387221 */ /* 0x000fc40000000000 */
[C-C-:B------:R-:W-:Y:S01]  /*38d30*/  FFMA R19, R52.reuse, -0.70710676908493041992, R17.reuse ;  /* 0xbf3504f334137823 */ /* 0x140fe20000000011 */
[----:B------:R-:W-:Y:S01]  /*38d40*/  FFMA R17, R52, 0.70710676908493041992, R17 ;  /* 0x3f3504f334117823 */ /* 0x000fe20000000011 */
[--C-:B------:R-:W-:Y:S01]  /*38d50*/  FADD R52, R37, R53.reuse ;  /* 0x0000003525347221 */ /* 0x100fe20000000000 */
[--C-:B------:R-:W-:Y:S01]  /*38d60*/  FADD R30, R55, R50.reuse ;  /* 0x00000032371e7221 */ /* 0x100fe20000000000 */
[----:B------:R-:W-:Y:S01]  /*38d70*/  FADD R53, R37, -R53 ;  /* 0x8000003525357221 */ /* 0x000fe20000000000 */
[----:B------:R-:W-:Y:S01]  /*38d80*/  FADD R50, -R55, R50 ;  /* 0x0000003237327221 */ /* 0x000fe20000000100 */
[C-C-:B------:R-:W-:Y:S01]  /*38d90*/  FADD R55, R13.reuse, -R57.reuse ;  /* 0x800000390d377221 */ /* 0x140fe20000000000 */
        /* <DEDUP_REMOVED lines=11> */
[C-C-:B------:R-:W-:Y:S01]  /*38e50*/  FFMA R55, R35.reuse, -0.70710676908493041992, R56.reuse ;  /* 0xbf3504f323377823 */ /* 0x140fe20000000038 */
[----:B------:R-:W-:-:S03]  /*38e60*/  FFMA R35, R35, 0.70710676908493041992, R56 ;  /* 0x3f3504f323237823 */ /* 0x000fc60000000038 */
[----:B------:R-:W-:Y:S01]  /*38e70*/  FFMA R41, R24, 0.66817861795425415039, R55 ;  /* 0x3f2b0dc118297823 */ /* 0x000fe20000000037 */
[----:B------:R-:W-:-:S04]  /*38e80*/  FFMA R46, R35, 0.19891236722469329834, R40 ;  /* 0x3e4bafaf232e7823 */ /* 0x000fc80000000028 */
[----:B------:R-:W-:Y:S04]  /*38e90*/  STL [R1+0x4], R41 ;  /* 0x0000042901007387 */ /* 0x000fe80000100800 */
[----:B------:R0:W-:Y:S04]  /*38ea0*/  STL [R1+0x10c], R46 ;  /* 0x00010c2e01007387 */ /* 0x0001e80000100800 */
[----:B0-----:R-:W2:Y:S01]  /*38eb0*/  LDL.LU R46, [R1+0x28] ;  /* 0x00002800012e7983 */ /* 0x001ea20000300800 */
[C-C-:B------:R-:W-:Y:S01]  /*38ec0*/  FADD R9, R54.reuse, R51.reuse ;  /* 0x0000003336097221 */ /* 0x140fe20000000000 */
[----:B------:R-:W-:-:S02]  /*38ed0*/  FADD R51, -R54, R51 ;  /* 0x0000003336337221 */ /* 0x000fc40000000100 */
[----:B------:R-:W0:Y:S01]  /*38ee0*/  LDS R54, [R6+0x4] ;  /* 0x0000040006367984 */ /* 0x000e220000000800 */
[C-C-:B------:R-:W-:Y:S01]  /*38ef0*/  FADD R25, R57.reuse, R39.reuse ;  /* 0x0000002739197221 */ /* 0x140fe20000000000 */
[C-C-:B------:R-:W-:Y:S01]  /*38f00*/  FADD R56, R48.reuse, R26.reuse ;  /* 0x0000001a30387221 */ /* 0x140fe20000000000 */
[----:B------:R-:W-:Y:S01]  /*38f10*/  FADD R57, -R57, R39 ;  /* 0x0000002739397221 */ /* 0x000fe20000000100 */
[----:B------:R-:W-:Y:S01]  /*38f20*/  FADD R26, R48, -R26 ;  /* 0x8000001a301a7221 */ /* 0x000fe20000000000 */
[----:B------:R-:W1:Y:S03]  /*38f30*/  LDS R39, [R6+0x8] ;  /* 0x0000080006277984 */ /* 0x000e660000000800 */
[----:B------:R-:W-:Y:S01]  /*38f40*/  FFMA R43, R26, 0.41421356797218322754, R51 ;  /* 0x3ed413cd1a2b7823 */ /* 0x000fe20000000033 */
[C-C-:B------:R-:W-:Y:S01]  /*38f50*/  FADD R45, R56.reuse, -R9.reuse ;  /* 0x80000009382d7221 */ /* 0x140fe20000000000 */
[----:B------:R-:W-:-:S03]  /*38f60*/  FADD R9, R56, R9 ;  /* 0x0000000938097221 */ /* 0x000fc60000000000 */
[----:B------:R-:W-:Y:S04]  /*38f70*/  STL [R1+0x110], R43 ;  /* 0x0001102b01007387 */ /* 0x000fe80000100800 */
[----:B------:R-:W3:Y:S01]  /*38f80*/  LDL.LU R56, [R1+0x34] ;  /* 0x0000340001387983 */ /* 0x000ee20000300800 */
[----:B------:R-:W-:-:S03]  /*38f90*/  FFMA R42, R55, -0.66817861795425415039, R24 ;  /* 0xbf2b0dc1372a7823 */ /* 0x000fc60000000018 */
[----:B------:R-:W2:Y:S01]  /*38fa0*/  LDS R24, [R6+0xc] ;  /* 0x00000c0006187984 */ /* 0x000ea20000000800 */
[----:B------:R-:W-:Y:S01]  /*38fb0*/  FFMA R48, R40, -0.19891236722469329834, R35 ;  /* 0xbe4bafaf28307823 */ /* 0x000fe20000000023 */
[C-C-:B0-----:R-:W-:Y:S01]  /*38fc0*/  FADD R35, R28.reuse, -R54.reuse ;  /* 0x800000361c237221 */ /* 0x141fe20000000000 */
[----:B------:R-:W-:Y:S01]  /*38fd0*/  FADD R28, R28, R54 ;  /* 0x000000361c1c7221 */ /* 0x000fe20000000000 */
[----:B------:R-:W-:Y:S02]  /*38fe0*/  FFMA R54, R51, -0.41421356797218322754, R26 ;  /* 0xbed413cd33367823 */ /* 0x000fe4000000001a */
[C-C-:B------:R-:W-:Y:S01]  /*38ff0*/  FFMA R26, R11.reuse, -0.70710676908493041992, R35.reuse ;  /* 0xbf3504f30b1a7823 */ /* 0x140fe20000000023 */
[----:B------:R-:W-:Y:S01]  /*39000*/  FFMA R35, R11, 0.70710676908493041992, R35 ;  /* 0x3f3504f30b237823 */ /* 0x000fe20000000023 */
[----:B------:R-:W-:Y:S02]  /*39010*/  FADD R11, R28, R23 ;  /* 0x000000171c0b7221 */ /* 0x000fe40000000000 */
[----:B------:R-:W-:Y:S01]  /*39020*/  FFMA R55, R19, 0.66817861795425415039, R26 ;  /* 0x3f2b0dc113377823 */ /* 0x000fe2000000001a */
[----:B------:R-:W-:Y:S01]  /*39030*/  FFMA R44, R26, -0.66817861795425415039, R19 ;  /* 0xbf2b0dc11a2c7823 */ /* 0x000fe20000000013 */
[----:B------:R-:W-:Y:S01]  /*39040*/  FFMA R26, R35, 0.19891236722469329834, R17 ;  /* 0x3e4bafaf231a7823 */ /* 0x000fe20000000011 */
[C-C-:B------:R-:W-:Y:S01]  /*39050*/  FADD R41, R11.reuse, -R30.reuse ;  /* 0x8000001e0b297221 */ /* 0x140fe20000000000 */
[----:B------:R-:W-:Y:S01]  /*39060*/  FADD R19, R11, R30 ;  /* 0x0000001e0b137221 */ /* 0x000fe20000000000 */
[----:B------:R-:W-:Y:S01]  /*39070*/  FADD R28, R28, -R23 ;  /* 0x800000171c1c7221 */ /* 0x000fe20000000000 */
[----:B------:R-:W-:Y:S01]  /*39080*/  FFMA R11, R17, -0.19891236722469329834, R35 ;  /* 0xbe4bafaf110b7823 */ /* 0x000fe20000000023 */
[----:B-1----:R-:W-:Y:S01]  /*39090*/  FADD R17, R27, -R39 ;  /* 0x800000271b117221 */ /* 0x002fe20000000000 */
[----:B------:R0:W-:Y:S01]  /*390a0*/  STL [R1+0x78], R26 ;  /* 0x0000781a01007387 */ /* 0x0001e20000100800 */
[----:B------:R-:W-:-:S03]  /*390b0*/  FFMA R30, R28, 0.41421356797218322754, R50 ;  /* 0x3ed413cd1c1e7823 */ /* 0x000fc60000000032 */
[----:B------:R-:W3:Y:S01]  /*390c0*/  LDS R23, [R6+0x10] ;  /* 0x0000100006177984 */ /* 0x000ee20000000800 */
[----:B0-----:R-:W-:Y:S01]  /*390d0*/  FFMA R26, R50, -0.41421356797218322754, R28 ;  /* 0xbed413cd321a7823 */ /* 0x001fe2000000001c */
[C-C-:B------:R-:W-:Y:S01]  /*390e0*/  FFMA R28, R52.reuse, -0.70710676908493041992, R17.reuse ;  /* 0xbf3504f3341c7823 */ /* 0x140fe20000000011 */
[----:B------:R-:W-:-:S03]  /*390f0*/  FFMA R17, R52, 0.70710676908493041992, R17 ;  /* 0x3f3504f334117823 */ /* 0x000fc60000000011 */
[----:B------:R-:W-:Y:S01]  /*39100*/  FFMA R40, R13, 0.66817861795425415039, R28 ;  /* 0x3f2b0dc10d287823 */ /* 0x000fe2000000001c */
[----:B------:R-:W-:Y:S01]  /*39110*/  FFMA R13, R28, -0.66817861795425415039, R13 ;  /* 0xbf2b0dc11c0d7823 */ /* 0x000fe2000000000d */
[----:B------:R0:W-:Y:S01]  /*39120*/  STL [R1+0x64], R30 ;  /* 0x0000641e01007387 */ /* 0x0001e20000100800 */
[----:B------:R-:W-:-:S03]  /*39130*/  FADD R27, R27, R39 ;  /* 0x000000271b1b7221 */ /* 0x000fc60000000000 */
[----:B------:R1:W-:Y:S01]  /*39140*/  STL [R1+0x3c], R13 ;  /* 0x00003c0d01007387 */ /* 0x0003e20000100800 */
[----:B0-----:R-:W-:Y:S01]  /*39150*/  FADD R30, R27, R22 ;  /* 0x000000161b1e7221 */ /* 0x001fe20000000000 */
[----:B-1----:R-:W-:Y:S01]  /*39160*/  FFMA R13, R16, -0.19891236722469329834, R17 ;  /* 0xbe4bafaf100d7823 */ /* 0x002fe20000000011 */
[----:B------:R-:W-:Y:S01]  /*39170*/  FFMA R16, R17, 0.19891236722469329834, R16 ;  /* 0x3e4bafaf11107823 */ /* 0x000fe20000000010 */
[----:B------:R-:W-:-:S04]  /*39180*/  FADD R22, R27, -R22 ;  /* 0x800000161b167221 */ /* 0x000fc80000000000 */
[----:B------:R0:W-:Y:S01]  /*39190*/  STL [R1+0x70], R16 ;  /* 0x0000701001007387 */ /* 0x0001e20000100800 */
[C-C-:B------:R-:W-:Y:S01]  /*391a0*/  FADD R51, R30.reuse, -R37.reuse ;  /* 0x800000251e337221 */ /* 0x140fe20000000000 */
[----:B------:R-:W-:Y:S01]  /*391b0*/  FADD R27, R30, R37 ;  /* 0x000000251e1b7221 */ /* 0x000fe20000000000 */
[----:B0-----:R-:W-:Y:S01]  /*391c0*/  FFMA R16, R36, -0.41421356797218322754, R22 ;  /* 0xbed413cd24107823 */ /* 0x001fe20000000016 */
[----:B------:R-:W-:-:S05]  /*391d0*/  FFMA R22, R22, 0.41421356797218322754, R36 ;  /* 0x3ed413cd16167823 */ /* 0x000fca0000000024 */
[----:B------:R-:W-:Y:S04]  /*391e0*/  STL [R1+0x5c], R22 ;  /* 0x00005c1601007387 */ /* 0x000fe80000100800 */
[----:B------:R-:W4:Y:S01]  /*391f0*/  LDL.LU R30, [R1+0x44] ;  /* 0x00004400011e7983 */ /* 0x000f220000300800 */
[C-C-:B--2---:R-:W-:Y:S01]  /*39200*/  FADD R17, R46.reuse, -R24.reuse ;  /* 0x800000182e117221 */ /* 0x144fe20000000000 */
[----:B------:R-:W-:-:S03]  /*39210*/  FADD R24, R46, R24 ;  /* 0x000000182e187221 */ /* 0x000fc60000000000 */
[C-C-:B------:R-:W-:Y:S01]  /*39220*/  FFMA R28, R53.reuse, -0.70710676908493041992, R17.reuse ;  /* 0xbf3504f3351c7823 */ /* 0x140fe20000000011 */
[----:B------:R-:W-:Y:S01]  /*39230*/  FFMA R17, R53, 0.70710676908493041992, R17 ;  /* 0x3f3504f335117823 */ /* 0x000fe20000000011 */
[C-C-:B------:R-:W-:Y:S01]  /*39240*/  FADD R35, R24.reuse, R21.reuse ;  /* 0x0000001518237221 */ /* 0x140fe20000000000 */
[----:B------:R-:W-:Y:S02]  /*39250*/  FADD R24, R24, -R21 ;  /* 0x8000001518187221 */ /* 0x000fe40000000000 */
[----:B------:R-:W-:Y:S01]  /*39260*/  FFMA R21, R10, -0.19891236722469329834, R17 ;  /* 0xbe4bafaf0a157823 */ /* 0x000fe20000000011 */
[----:B------:R-:W-:-:S05]  /*39270*/  FFMA R10, R17, 0.19891236722469329834, R10 ;  /* 0x3e4bafaf110a7823 */ /* 0x000fca000000000a */
[----:B------:R0:W-:Y:S04]  /*39280*/  STL [R1+0x68], R10 ;  /* 0x0000680a01007387 */ /* 0x0001e80000100800 */
[----:B------:R-:W2:Y:S01]  /*39290*/  LDL.LU R37, [R1+0x24] ;  /* 0x0000240001257983 */ /* 0x000ea20000300800 */
[----:B------:R-:W-:Y:S01]  /*392a0*/  FFMA R17, R57, -0.41421356797218322754, R24 ;  /* 0xbed413cd39117823 */ /* 0x000fe20000000018 */
[----:B------:R-:W-:Y:S01]  /*392b0*/  FFMA R46, R24, 0.41421356797218322754, R57 ;  /* 0x3ed413cd182e7823 */ /* 0x000fe20000000039 */
[C---:B---3--:R-:W-:Y:S01]  /*392c0*/  FADD R24, R56.reuse, -R23 ;  /* 0x8000001738187221 */ /* 0x048fe20000000000 */
[C---:B------:R-:W-:Y:S01]  /*392d0*/  FADD R50, R35.reuse, -R25 ;  /* 0x8000001923327221 */ /* 0x040fe20000000000 */
[----:B0-----:R-:W-:Y:S01]  /*392e0*/  FADD R10, R56, R23 ;  /* 0x00000017380a7221 */ /* 0x001fe20000000000 */
[C-C-:B------:R-:W-:Y:S01]  /*392f0*/  FADD R23, -R8.reuse, R20.reuse ;  /* 0x0000001408177221 */ /* 0x140fe20000000100 */
[----:B------:R-:W-:Y:S01]  /*39300*/  FADD R35, R35, R25 ;  /* 0x0000001923237221 */ /* 0x000fe20000000000 */
[----:B------:R-:W-:Y:S01]  /*39310*/  FADD R8, R8, R20 ;  /* 0x0000001408087221 */ /* 0x000fe20000000000 */
[----:B------:R-:W-:Y:S01]  /*39320*/  FADD R20, R38, -R34 ;  /* 0x8000002226147221 */ /* 0x000fe20000000000 */
[----:B------:R-:W-:Y:S01]  /*39330*/  FADD R25, R12, -R58 ;  /* 0x8000003a0c197221 */ /* 0x000fe20000000000 */
[----:B------:R-:W-:Y:S01]  /*39340*/  FFMA R22, R29, 0.66817861795425415039, R28 ;  /* 0x3f2b0dc11d167823 */ /* 0x000fe2000000001c */
[----:B------:R-:W-:Y:S01]  /*39350*/  FFMA R43, R28, -0.66817861795425415039, R29 ;  /* 0xbf2b0dc11c2b7823 */ /* 0x000fe2000000001d */
[----:B------:R-:W3:Y:S01]  /*39360*/  LDL.LU R56, [R1+0x4c] ;  /* 0x00004c0001387983 */ /* 0x000ee20000300800 */
[C-C-:B------:R-:W-:Y:S01]  /*39370*/  FADD R28, R20.reuse, R25.reuse ;  /* 0x00000019141c7221 */ /* 0x140fe20000000000 */
[----:B------:R-:W-:-:S03]  /*39380*/  FADD R20, R20, -R25 ;  /* 0x8000001914147221 */ /* 0x000fc60000000000 */
[----:B------:R-:W-:Y:S01]  /*39390*/  FFMA R39, R28, -0.70710676908493041992, R24 ;  /* 0xbf3504f31c277823 */ /* 0x000fe20000000018 */
[C-C-:B------:R-:W-:Y:S01]  /*393a0*/  FFMA R25, R20.reuse, -0.70710676908493041992, R23.reuse ;  /* 0xbf3504f314197823 */ /* 0x140fe20000000017 */
[----:B------:R-:W-:Y:S01]  /*393b0*/  FFMA R20, R20, 0.70710676908493041992, R23 ;  /* 0x3f3504f314147823 */ /* 0x000fe20000000017 */
[----:B------:R-:W-:Y:S01]  /*393c0*/  FADD R34, R38, R34 ;  /* 0x0000002226227221 */ /* 0x000fe20000000000 */
[----:B------:R-:W-:Y:S01]  /*393d0*/  FADD R12, R12, R58 ;  /* 0x0000003a0c0c7221 */ /* 0x000fe20000000000 */
[----:B------:R-:W-:Y:S01]  /*393e0*/  FFMA R23, R25, 0.66817861795425415039, R39 ;  /* 0x3f2b0dc119177823 */ /* 0x000fe20000000027 */
[----:B------:R-:W-:Y:S01]  /*393f0*/  FFMA R39, R39, -0.66817861795425415039, R25 ;  /* 0xbf2b0dc127277823 */ /* 0x000fe20000000019 */
[----:B------:R-:W-:Y:S01]  /*39400*/  FADD R25, R10, R8 ;  /* 0x000000080a197221 */ /* 0x000fe20000000000 */
[----:B------:R-:W-:Y:S01]  /*39410*/  FFMA R24, R28, 0.70710676908493041992, R24 ;  /* 0x3f3504f31c187823 */ /* 0x000fe20000000018 */
[----:B------:R-:W-:Y:S01]  /*39420*/  FADD R10, R10, -R8 ;  /* 0x800000080a0a7221 */ /* 0x000fe20000000000 */
[C-C-:B------:R-:W-:Y:S01]  /*39430*/  FADD R8, R12.reuse, R34.reuse ;  /* 0x000000220c087221 */ /* 0x140fe20000000000 */
[----:B------:R-:W-:Y:S01]  /*39440*/  FADD R34, -R12, R34 ;  /* 0x000000220c227221 */ /* 0x000fe20000000100 */
[----:B------:R-:W-:Y:S01]  /*39450*/  FFMA R12, R20, -0.19891236722469329834, R24 ;  /* 0xbe4bafaf140c7823 */ /* 0x000fe20000000018 */
[----:B------:R-:W-:-:S02]  /*39460*/  FFMA R24, R24, 0.19891236722469329834, R20 ;  /* 0x3e4bafaf18187823 */ /* 0x000fc40000000014 */
[----:B------:R-:W-:Y:S01]  /*39470*/  FFMA R20, R34, -0.41421356797218322754, R10 ;  /* 0xbed413cd22147823 */ /* 0x000fe2000000000a */
[----:B------:R-:W-:Y:S02]  /*39480*/  FFMA R52, R10, 0.41421356797218322754, R34 ;  /* 0x3ed413cd0a347823 */ /* 0x000fe40000000022 */
[----:B------:R-:W4:Y:S01]  /*39490*/  LDS R10, [R6+0x14] ;  /* 0x00001400060a7984 */ /* 0x000f220000000800 */
[C-C-:B------:R-:W-:Y:S01]  /*394a0*/  FADD R29, R25.reuse, -R8.reuse ;  /* 0x80000008191d7221 */ /* 0x140fe20000000000 */
[----:B------:R-:W-:Y:S01]  /*394b0*/  FADD R8, R25, R8 ;  /* 0x0000000819087221 */ /* 0x000fe20000000000 */
[C-C-:B------:R-:W-:Y:S01]  /*394c0*/  FADD R25, -R7.reuse, R18.reuse ;  /* 0x0000001207197221 */ /* 0x140fe20000000100 */
[----:B------:R-:W-:Y:S01]  /*394d0*/  FADD R7, R7, R18 ;  /* 0x0000001207077221 */ /* 0x000fe20000000000 */
[C-C-:B------:R-:W-:Y:S01]  /*394e0*/  FADD R18, R3.reuse, -R33.reuse ;  /* 0x8000002103127221 */ /* 0x140fe20000000000 */
[----:B------:R4:W-:Y:S01]  /*394f0*/  STL [R1+0x48], R24 ;  /* 0x0000481801007387 */ /* 0x0009e20000100800 */
[----:B------:R-:W-:Y:S01]  /*39500*/  FADD R3, R3, R33 ;  /* 0x0000002103037221 */ /* 0x000fe20000000000 */
[C-C-:B----4-:R-:W-:Y:S01]  /*39510*/  FADD R24, R30.reuse, -R10.reuse ;  /* 0x8000000a1e187221 */ /* 0x150fe20000000000 */
[----:B------:R-:W-:Y:S01]  /*39520*/  FADD R10, R30, R10 ;  /* 0x0000000a1e0a7221 */ /* 0x000fe20000000000 */
[----:B--2---:R-:W-:-:S04]  /*39530*/  FADD R28, R37, -R59 ;  /* 0x8000003b251c7221 */ /* 0x004fc80000000000 */
        /* <DEDUP_REMOVED lines=9> */
[----:B------:R-:W-:Y:S01]  /*395d0*/  FADD R7, R59, R3 ;  /* 0x000000033b077221 */ /* 0x000fe20000000000 */
[----:B------:R-:W-:Y:S01]  /*395e0*/  FFMA R34, R25, -0.19891236722469329834, R18 ;  /* 0xbe4bafaf19227823 */ /* 0x000fe20000000012 */
[----:B------:R-:W-:Y:S01]  /*395f0*/  FFMA R24, R30, 0.66817861795425415039, R36 ;  /* 0x3f2b0dc11e187823 */ /* 0x000fe20000000024 */
[----:B------:R-:W-:Y:S01]  /*39600*/  FFMA R25, R18, 0.19891236722469329834, R25 ;  /* 0x3e4bafaf12197823 */ /* 0x000fe20000000019 */
[----:B------:R-:W-:Y:S01]  /*39610*/  FFMA R36, R36, -0.66817861795425415039, R30 ;  /* 0xbf2b0dc124247823 */ /* 0x000fe2000000001e */
[C-C-:B------:R-:W-:Y:S01]  /*39620*/  FADD R30, R28.reuse, -R7.reuse ;  /* 0x800000071c1e7221 */ /* 0x140fe20000000000 */
[----:B------:R-:W-:Y:S01]  /*39630*/  FADD R7, R28, R7 ;  /* 0x000000071c077221 */ /* 0x000fe20000000000 */
[C-C-:B------:R-:W-:Y:S01]  /*39640*/  FADD R28, R0.reuse, -R60.reuse ;  /* 0x8000003c001c7221 */ /* 0x140fe20000000000 */
[----:B------:R-:W-:Y:S01]  /*39650*/  STL [R1+0x34], R25 ;  /* 0x0000341901007387 */ /* 0x000fe20000100800 */
[----:B------:R-:W-:-:S03]  /*39660*/  FADD R60, R0, R60 ;  /* 0x0000003c003c7221 */ /* 0x000fc60000000000 */
[----:B------:R-:W2:Y:S04]  /*39670*/  LDL.LU R0, [R1+0x118] ;  /* 0x0001180001007983 */ /* 0x000ea80000300800 */
[----:B------:R-:W3:Y:S01]  /*39680*/  LDS R25, [R6+0x18] ;  /* 0x0000180006197984 */ /* 0x000ee20000000800 */
[----:B------:R-:W-:-:S04]  /*39690*/  FADD R3, -R59, R3 ;  /* 0x000000033b037221 */ /* 0x000fc80000000100 */
[----:B------:R-:W-:Y:S01]  /*396a0*/  FFMA R18, R3, -0.41421356797218322754, R10 ;  /* 0xbed413cd03127823 */ /* 0x000fe2000000000a */
[----:B------:R-:W-:Y:S02]  /*396b0*/  FFMA R53, R10, 0.41421356797218322754, R3 ;  /* 0x3ed413cd0a357823 */ /* 0x000fe40000000003 */
[----:B------:R0:W2:Y:S01]  /*396c0*/  LDS R3, [R6+0x1c] ;  /* 0x00001c0006037984 */ /* 0x0000a20000000800 */
[C-C-:B---3--:R-:W-:Y:S01]  /*396d0*/  FADD R10, R56.reuse, -R25.reuse ;  /* 0x80000019380a7221 */ /* 0x148fe20000000000 */
[----:B0-----:R-:W-:Y:S01]  /*396e0*/  FADD R6, R56, R25 ;  /* 0x0000001938067221 */ /* 0x001fe20000000000 */
[C-C-:B------:R-:W-:Y:S01]  /*396f0*/  FADD R25, -R5.reuse, R15.reuse ;  /* 0x0000000f05197221 */ /* 0x140fe20000000100 */
[----:B------:R-:W-:Y:S01]  /*39700*/  FADD R5, R5, R15 ;  /* 0x0000000f05057221 */ /* 0x000fe20000000000 */
[C-C-:B------:R-:W-:Y:S01]  /*39710*/  FADD R15, R2.reuse, -R32.reuse ;  /* 0x80000020020f7221 */ /* 0x140fe20000000000 */
[----:B------:R-:W-:-:S03]  /*39720*/  FADD R2, R2, R32 ;  /* 0x0000002002027221 */ /* 0x000fc60000000000 */
        /* <DEDUP_REMOVED lines=9> */
[----:B------:R-:W-:Y:S01]  /*397c0*/  FADD R6, R60, R2 ;  /* 0x000000023c067221 */ /* 0x000fe20000000000 */
[----:B------:R-:W-:Y:S01]  /*397d0*/  FFMA R10, R32, 0.70710676908493041992, R10 ;  /* 0x3f3504f3200a7823 */ /* 0x000fe2000000000a */
[----:B------:R-:W-:Y:S02]  /*397e0*/  FADD R57, -R60, R2 ;  /* 0x000000023c397221 */ /* 0x000fe40000000100 */
[C-C-:B------:R-:W-:Y:S01]  /*397f0*/  FADD R2, R15.reuse, -R6.reuse ;  /* 0x800000060f027221 */ /* 0x140fe20000000000 */
[----:B------:R-:W-:Y:S01]  /*39800*/  FADD R6, R15, R6 ;  /* 0x000000060f067221 */ /* 0x000fe20000000000 */
[----:B------:R-:W-:Y:S01]  /*39810*/  FFMA R15, R28, -0.19891236722469329834, R10 ;  /* 0xbe4bafaf1c0f7823 */ /* 0x000fe2000000000a */
[----:B------:R-:W-:Y:S01]  /*39820*/  FFMA R10, R10, 0.19891236722469329834, R28 ;  /* 0x3e4bafaf0a0a7823 */ /* 0x000fe2000000001c */
[----:B------:R-:W-:Y:S01]  /*39830*/  FFMA R33, R57, -0.41421356797218322754, R5 ;  /* 0xbed413cd39217823 */ /* 0x000fe20000000005 */
[----:B------:R-:W-:-:S03]  /*39840*/  FFMA R57, R5, 0.41421356797218322754, R57 ;  /* 0x3ed413cd05397823 */ /* 0x000fc60000000039 */
[----:B------:R0:W-:Y:S01]  /*39850*/  STL [R1+0x2c], R10 ;  /* 0x00002c0a01007387 */ /* 0x0001e20000100800 */
[C-C-:B------:R-:W-:Y:S01]  /*39860*/  FADD R28, R47.reuse, -R61.reuse ;  /* 0x8000003d2f1c7221 */ /* 0x140fe20000000000 */
[----:B------:R-:W-:Y:S02]  /*39870*/  FADD R61, R47, R61 ;  /* 0x0000003d2f3d7221 */ /* 0x000fe40000000000 */
[----:B------:R-:W1:Y:S01]  /*39880*/  LDC R47, c[0x0][0x3b8] ;  /* 0x0000ee00ff2f7b82 */ /* 0x000e620000000800 */
[C-C-:B0-----:R-:W-:Y:S01]  /*39890*/  FADD R10, -R4.reuse, R14.reuse ;  /* 0x0000000e040a7221 */ /* 0x141fe20000000100 */
[----:B------:R-:W-:Y:S01]  /*398a0*/  FADD R4, R4, R14 ;  /* 0x0000000e04047221 */ /* 0x000fe20000000000 */
[----:B------:R-:W-:-:S04]  /*398b0*/  FADD R14, R49, -R31 ;  /* 0x8000001f310e7221 */ /* 0x000fc80000000000 */
[C-C-:B------:R-:W-:Y:S01]  /*398c0*/  FADD R32, R14.reuse, R28.reuse ;  /* 0x0000001c0e207221 */ /* 0x140fe20000000000 */
[----:B------:R-:W-:Y:S01]  /*398d0*/  FADD R14, R14, -R28 ;  /* 0x8000001c0e0e7221 */ /* 0x000fe20000000000 */
[----:B------:R-:W-:-:S03]  /*398e0*/  FADD R31, R49, R31 ;  /* 0x0000001f311f7221 */ /* 0x000fc60000000000 */
[--C-:B------:R-:W-:Y:S01]  /*398f0*/  FFMA R56, R14, 0.70710676908493041992, R10.reuse ;  /* 0x3f3504f30e387823 */ /* 0x100fe2000000000a */
[C-C-:B--2---:R-:W-:Y:S01]  /*39900*/  FADD R5, R0.reuse, -R3.reuse ;  /* 0x8000000300057221 */ /* 0x144fe20000000000 */
[----:B------:R-:W-:Y:S02]  /*39910*/  FADD R3, R0, R3 ;  /* 0x0000000300037221 */ /* 0x000fe40000000000 */
[----:B------:R-:W2:Y:S01]  /*39920*/  LDL.LU R0, [R1+0x114] ;  /* 0x0001140001007983 */ /* 0x000ea20000300800 */
[C-C-:B------:R-:W-:Y:S01]  /*39930*/  FFMA R38, R32.reuse, -0.70710676908493041992, R5.reuse ;  /* 0xbf3504f320267823 */ /* 0x140fe20000000005 */
[----:B------:R-:W-:Y:S01]  /*39940*/  FFMA R5, R32, 0.70710676908493041992, R5 ;  /* 0x3f3504f320057823 */ /* 0x000fe20000000005 */
[----:B------:R-:W-:Y:S01]  /*39950*/  FFMA R32, R14, -0.70710676908493041992, R10 ;  /* 0xbf3504f30e207823 */ /* 0x000fe2000000000a */
[C-C-:B------:R-:W-:Y:S01]  /*39960*/  FADD R10, R3.reuse, R4.reuse ;  /* 0x00000004030a7221 */ /* 0x140fe20000000000 */
[----:B------:R-:W-:Y:S01]  /*39970*/  FADD R3, R3, -R4 ;  /* 0x8000000403037221 */ /* 0x000fe20000000000 */
[----:B------:R-:W-:Y:S01]  /*39980*/  FADD R4, R61, R31 ;  /* 0x0000001f3d047221 */ /* 0x000fe20000000000 */
[----:B------:R-:W-:Y:S01]  /*39990*/  FFMA R28, R32, 0.66817861795425415039, R38 ;  /* 0x3f2b0dc1201c7823 */ /* 0x000fe20000000026 */
[----:B------:R-:W-:-:S02]  /*399a0*/  FFMA R38, R38, -0.66817861795425415039, R32 ;  /* 0xbf2b0dc126267823 */ /* 0x000fc40000000020 */
        /* <DEDUP_REMOVED lines=8> */
[----:B-1----:R-:W-:Y:S01]  /*39a30*/  FSEL R3, R47, RZ, P0 ;  /* 0x000000ff2f037208 */ /* 0x002fe20000000000 */
[----:B------:R-:W-:Y:S01]  /*39a40*/  FMUL R61, R19, 1.4142135381698608398 ;  /* 0x3fb504f3133d7820 */ /* 0x000fe20000400000 */
[----:B0-----:R-:W-:-:S05]  /*39a50*/  FMUL R4, R9, 1.4142135381698608398 ;  /* 0x3fb504f309047820 */ /* 0x001fca0000400000 */
[----:B------:R0:W-:Y:S01]  /*39a60*/  STL [R1+0x14], R4 ;  /* 0x0000140401007387 */ /* 0x0001e20000100800 */
[-C--:B------:R-:W-:Y:S01]  /*39a70*/  FSETP.GE.AND P0, PT, |R4|, R3.reuse, PT ;  /* 0x000000030400720b */ /* 0x080fe20003f06200 */
[----:B------:R-:W-:Y:S01]  /*39a80*/  FMUL R49, R8, 1.4142135381698608398 ;  /* 0x3fb504f308317820 */ /* 0x000fe20000400000 */
[----:B------:R-:W-:Y:S01]  /*39a90*/  FMUL R6, R6, 1.4142135381698608398 ;  /* 0x3fb504f306067820 */ /* 0x000fe20000400000 */
[----:B------:R-:W3:Y:S01]  /*39aa0*/  LDL.LU R58, [R1+0x4] ;  /* 0x00000400013a7983 */ /* 0x000ee20000300800 */
[----:B0-----:R-:W-:Y:S02]  /*39ab0*/  FSET.BF.GE.AND R4, |R4|, R3, PT ;  /* 0x000000030404720a */ /* 0x001fe40003806200 */
[----:B------:R-:W-:Y:S01]  /*39ac0*/  FSET.BF.GE.AND R3, |R61|, UR4, PT ;  /* 0x000000043d037c0a */ /* 0x000fe2000b806200 */
        /* <DEDUP_REMOVED lines=20> */
[----:B------:R-:W-:Y:S01]  /*39c10*/  FMUL R7, R10, 1.4142135381698608398 ;  /* 0x3fb504f30a077820 */ /* 0x000fe20000400000 */
[----:B------:R-:W-:Y:S04]  /*39c20*/  STL [R1+0xf8], R61 ;  /* 0x0000f83d01007387 */ /* 0x000fe80000100800 */
[----:B0-----:R-:W-:Y:S01]  /*39c30*/  FSET.BF.GE.AND R9, |R7|, UR4, PT ;  /* 0x0000000407097c0a */ /* 0x001fe2000b806200 */
[----:B------:R-:W0:Y:S04]  /*39c40*/  LDCU UR4, c[0x0][0x3b8] ;  /* 0x00007700ff0477ac */ /* 0x000e280008000800 */
[----:B------:R-:W-:Y:S01]  /*39c50*/  FADD R8, R8, R9 ;  /* 0x0000000908087221 */ /* 0x000fe20000000000 */
[----:B------:R-:W-:Y:S01]  /*39c60*/  FMUL R47, R12, 1.9615705013275146484 ;  /* 0x3ffb14be0c2f7820 */ /* 0x000fe20000400000 */
[----:B--2---:R-:W-:-:S04]  /*39c70*/  LOP3.LUT R0, R0, 0xfffffdff, RZ, 0xc0, !PT ;  /* 0xfffffdff00007812 */ /* 0x004fc800078ec0ff */
[----:B------:R-:W-:-:S05]  /*39c80*/  @P0 LOP3.LUT R0, R0, 0x200, RZ, 0xfc, !PT ;  /* 0x0000020000000812 */ /* 0x000fca00078efcff */
[----:B------:R1:W-:Y:S02]  /*39c90*/  STL [R1+0x100], R0 ;  /* 0x0001000001007387 */ /* 0x0003e40000100800 */
[----:B-1----:R-:W-:-:S05]  /*39ca0*/  FMUL R0, R48, 1.9615705013275146484 ;  /* 0x3ffb14be30007820 */ /* 0x002fca0000400000 */
        /* <DEDUP_REMOVED lines=29> */
[----:B------:R1:W-:Y:S03]  /*39e80*/  STL [R1+0xfc], R3 ;  /* 0x0000fc0301007387 */ /* 0x0003e60000100800 */
[----:B------:R-:W-:Y:S01]  /*39e90*/  FADD R15, R15, R14 ;  /* 0x0000000e0f0f7221 */ /* 0x000fe20000000000 */
[----:B-1----:R-:W-:-:S05]  /*39ea0*/  FMUL R3, R54, 1.8477590084075927734 ;  /* 0x3fec835e36037820 */ /* 0x002fca0000400000 */
        /* <DEDUP_REMOVED lines=31> */
[----:B------:R-:W-:Y:S01]  /*3a0a0*/  FADD R21, R21, R26 ;  /* 0x0000001a15157221 */ /* 0x000fe20000000000 */
[----:B------:R-:W-:Y:S01]  /*3a0b0*/  STL [R1+0x104], R4 ;  /* 0x0001040401007387 */ /* 0x000fe20000100800 */
[----:B0-----:R-:W-:Y:S01]  /*3a0c0*/  FSET.BF.GE.AND R26, |R61|, UR4, PT ;  /* 0x000000043d1a7c0a */ /* 0x001fe2000b806200 */
[----:B------:R-:W0:Y:S02]  /*3a0d0*/  LDCU UR4, c[0x0][0x3b8] ;  /* 0x00007700ff0477ac */ /* 0x000e240008000800 */
[----:B------:R1:W-:Y:S02]  /*3a0e0*/  STL [R1+0xf4], R49 ;  /* 0x0000f43101007387 */ /* 0x0003e40000100800 */
[----:B------:R-:W-:Y:S01]  /*3a0f0*/  FADD R21, R21, R26 ;  /* 0x0000001a15157221 */ /* 0x000fe20000000000 */
[----:B-1----:R-:W-:-:S05]  /*3a100*/  FMUL R49, R55, 1.6629391908645629883 ;  /* 0x3fd4db3137317820 */ /* 0x002fca0000400000 */
[----:B0-----:R-:W-:Y:S01]  /*3a110*/  FSET.BF.GE.AND R26, |R49|, UR4, PT ;  /* 0x00000004311a7c0a */ /* 0x001fe2000b806200 */
[----:B------:R-:W0:Y:S04]  /*3a120*/  LDCU UR4, c[0x0][0x3b8] ;  /* 0x00007700ff0477ac */ /* 0x000e280008000800 */
[----:B------:R-:W-:Y:S01]  /*3a130*/  FADD R26, R21, R26 ;  /* 0x0000001a151a7221 */ /* 0x000fe20000000000 */
[----:B------:R-:W-:Y:S01]  /*3a140*/  FMUL R21, R40, 1.6629391908645629883 ;  /* 0x3fd4db3128157820 */ /* 0x000fe20000400000 */
[----:B------:R1:W-:Y:S04]  /*3a150*/  STL [R1+0x108], R5 ;  /* 0x0001080501007387 */ /* 0x0003e80000100800 */
[----:B------:R-:W2:Y:S01]  /*3a160*/  LDL.LU R58, [R1+0x3c] ;  /* 0x00003c00013a7983 */ /* 0x000ea20000300800 */
[----:B------:R-:W-:Y:S01]  /*3a170*/  FMUL R22, R22, 1.6629391908645629883 ;  /* 0x3fd4db3116167820 */ /* 0x000fe20000400000 */
[----:B------:R-:W-:Y:S01]  /*3a180*/  FMUL R23, R23, 1.6629391908645629883 ;  /* 0x3fd4db3117177820 */ /* 0x000fe20000400000 */
[----:B------:R-:W-:Y:S01]  /*3a190*/  FMUL R24, R24, 1.6629391908645629883 ;  /* 0x3fd4db3118187820 */ /* 0x000fe20000400000 */
[----:B------:R-:W-:Y:S01]  /*3a1a0*/  FMUL R25, R25, 1.6629391908645629883 ;  /* 0x3fd4db3119197820 */ /* 0x000fe20000400000 */
[----:B------:R-:W-:Y:S01]  /*3a1b0*/  FMUL R45, R45, 1.4142135381698608398 ;  /* 0x3fb504f32d2d7820 */ /* 0x000fe20000400000 */
[----:B------:R-:W-:Y:S01]  /*3a1c0*/  FMUL R41, R41, 1.4142135381698608398 ;  /* 0x3fb504f329297820 */ /* 0x000fe20000400000 */
[----:B------:R-:W-:Y:S01]  /*3a1d0*/  FMUL R29, R29, 1.4142135381698608398 ;  /* 0x3fb504f31d1d7820 */ /* 0x000fe20000400000 */
[----:B0-----:R-:W-:Y:S01]  /*3a1e0*/  FSET.BF.GE.AND R27, |R21|, UR4, PT ;  /* 0x00000004151b7c0a */ /* 0x001fe2000b806200 */
[----:B------:R-:W0:Y:S01]  /*3a1f0*/  LDCU UR4, c[0x0][0x3b8] ;  /* 0x00007700ff0477ac */ /* 0x000e220008000800 */
[----:B------:R-:W-:Y:S01]  /*3a200*/  FMUL R30, R30, 1.4142135381698608398 ;  /* 0x3fb504f31e1e7820 */ /* 0x000fe20000400000 */
[----:B------:R-:W-:Y:S01]  /*3a210*/  FMUL R32, R32, 1.4142135381698608398 ;  /* 0x3fb504f320207820 */ /* 0x000fe20000400000 */
[----:B------:R-:W-:Y:S01]  /*3a220*/  FMUL R42, R42, -1.6629391908645629883 ;  /* 0xbfd4db312a2a7820 */ /* 0x000fe20000400000 */
[----:B------:R-:W-:Y:S01]  /*3a230*/  FADD R26, R26, R27 ;  /* 0x0000001b1a1a7221 */ /* 0x000fe20000000000 */
[----:B------:R-:W-:Y:S01]  /*3a240*/  FMUL R44, R44, -1.6629391908645629883 ;  /* 0xbfd4db312c2c7820 */ /* 0x000fe20000400000 */
        /* <DEDUP_REMOVED lines=50> */
[----:B--2---:R-:W-:-:S02]  /*3a570*/  FMUL R33, R58, -1.6629391908645629883 ;  /* 0xbfd4db313a217820 */ /* 0x004fc40000400000 */
[----:B------:R-:W2:Y:S03]  /*3a580*/  LDL.LU R58, [R1+0x5c] ;  /* 0x00005c00013a7983 */ /* 0x000ea60000300800 */
[----:B0-----:R-:W-:Y:S01]  /*3a590*/  FSET.BF.GE.AND R34, |R33|, UR4, PT ;  /* 0x0000000421227c0a */ /* 0x001fe2000b806200 */
[----:B------:R-:W0:Y:S04]  /*3a5a0*/  LDCU UR4, c[0x0][0x3b8] ;  /* 0x00007700ff0477ac */ /* 0x000e280008000800 */
[----:B------:R-:W-:Y:S01]  /*3a5b0*/  FADD R2, R2, R34 ;  /* 0x0000002202027221 */ /* 0x000fe20000000000 */
[----:B------:R-:W-:Y:S02]  /*3a5c0*/  FMUL R34, R43, -1.6629391908645629883 ;  /* 0xbfd4db312b227820 */ /* 0x000fe40000400000 */
        /* <DEDUP_REMOVED lines=20> */
[----:B---3--:R-:W-:Y:S01]  /*3a710*/  FMUL R39, R59, 1.8477590084075927734 ;  /* 0x3fec835e3b277820 */ /* 0x008fe20000400000 */
[----:B------:R-:W-:Y:S01]  /*3a720*/  FMUL R48, R46, 1.8477590084075927734 ;  /* 0x3fec835e2e307820 */ /* 0x000fe20000400000 */
[----:B------:R-:W-:Y:S01]  /*3a730*/  FMUL R50, R52, 1.8477590084075927734 ;  /* 0x3fec835e34327820 */ /* 0x000fe20000400000 */
[----:B------:R-:W3:Y:S01]  /*3a740*/  LDL.LU R46, [R1+0x10c] ;  /* 0x00010c00012e7983 */ /* 0x000ee20000300800 */
[----:B----4-:R-:W-:-:S05]  /*3a750*/  FMUL R43, R43, 1.8477590084075927734 ;  /* 0x3fec835e2b2b7820 */ /* 0x010fca0000400000 */
[----:B0-----:R-:W-:Y:S01]  /*3a760*/  FSET.BF.GE.AND R2, |R43|, UR4, PT ;  /* 0x000000042b027c0a */ /* 0x001fe2000b806200 */
[----:B------:R-:W0:Y:S04]  /*3a770*/  LDCU UR4, c[0x0][0x3b8] ;  /* 0x00007700ff0477ac */ /* 0x000e280008000800 */
[----:B------:R-:W-:Y:S01]  /*3a780*/  FADD R51, R51, R2 ;  /* 0x0000000233337221 */ /* 0x000fe20000000000 */
[----:B0-----:R-:W-:Y:S01]  /*3a790*/  FSET.BF.GE.AND R2, |R39|, UR4, PT ;  /* 0x0000000427027c0a */ /* 0x001fe2000b806200 */
[----:B------:R-:W0:Y:S01]  /*3a7a0*/  LDCU UR4, c[0x0][0x3b8] ;  /* 0x00007700ff0477ac */ /* 0x000e220008000800 */
[----:B--2---:R-:W-:Y:S02]  /*3a7b0*/  FMUL R40, R58, 1.8477590084075927734 ;  /* 0x3fec835e3a287820 */ /* 0x004fe40000400000 */
[----:B------:R-:W2:Y:S01]  /*3a7c0*/  LDL.LU R58, [R1+0x68] ;  /* 0x00006800013a7983 */ /* 0x000ea20000300800 */
[----:B------:R-:W-:-:S03]  /*3a7d0*/  FADD R51, R51, R2 ;  /* 0x0000000233337221 */ /* 0x000fc60000000000 */
[----:B------:R-:W4:Y:S04]  /*3a7e0*/  LDL.LU R59, [R1+0x48] ;  /* 0x00004800013b7983 */ /* 0x000f280000300800 */
[----:B------:R-:W4:Y:S04]  /*3a7f0*/  LDL.LU R60, [R1+0x34] ;  /* 0x00003400013c7983 */ /* 0x000f280000300800 */
[----:B------:R-:W4:Y:S01]  /*3a800*/  LDL.LU R4, [R1+0x2c] ;  /* 0x00002c0001047983 */ /* 0x000f220000300800 */
[----:B0-----:R-:W-:Y:S01]  /*3a810*/  FSET.BF.GE.AND R2, |R40|, UR4, PT ;  /* 0x0000000428027c0a */ /* 0x001fe2000b806200 */
[----:B------:R-:W0:Y:S02]  /*3a820*/  LDCU UR4, c[0x0][0x3b8] ;  /* 0x00007700ff0477ac */ /* 0x000e240008000800 */
[----:B-1----:R-:W4:Y:S02]  /*3a830*/  LDL.LU R5, [R1+0x30] ;  /* 0x0000300001057983 */ /* 0x002f240000300800 */
        /* <DEDUP_REMOVED lines=12> */
[----:B------:R-:W2:Y:S03]  /*3a900*/  LDL.LU R57, [R1+0x70] ;  /* 0x0000700001397983 */ /* 0x000ea60000300800 */
[----:B0-----:R-:W-:Y:S01]  /*3a910*/  FSET.BF.GE.AND R2, |R52|, UR4, PT ;  /* 0x0000000434027c0a */ /* 0x001fe2000b806200 */
[----:B------:R-:W0:Y:S04]  /*3a920*/  LDCU UR4, c[0x0][0x3b8] ;  /* 0x00007700ff0477ac */ /* 0x000e280008000800 */
[----:B------:R-:W-:Y:S01]  /*3a930*/  FADD R54, R53, R2 ;  /* 0x0000000235367221 */ /* 0x000fe20000000000 */
[----:B------:R-:W-:-:S02]  /*3a940*/  FMUL R53, R56, 1.8477590084075927734 ;  /* 0x3fec835e38357820 */ /* 0x000fc40000400000 */
[----:B------:R-:W4:Y:S03]  /*3a950*/  LDL.LU R56, [R1+0x78] ;  /* 0x0000780001387983 */ /* 0x000f260000300800 */
[----:B0-----:R-:W-:Y:S01]  /*3a960*/  FSET.BF.GE.AND R2, |R53|, UR4, PT ;  /* 0x0000000435027c0a */ /* 0x001fe2000b806200 */
[----:B------:R-:W0:Y:S01]  /*3a970*/  LDCU UR4, c[0x0][0x3b8] ;  /* 0x00007700ff0477ac */ /* 0x000e220008000800 */
[----:B---3--:R-:W-:-:S03]  /*3a980*/  FMUL R46, R46, 1.9615705013275146484 ;  /* 0x3ffb14be2e2e7820 */ /* 0x008fc60000400000 */
[----:B------:R-:W-:Y:S02]  /*3a990*/  FADD R54, R54, R2 ;  /* 0x0000000236367221 */ /* 0x000fe40000000000 */
[----:B0-----:R-:W-:Y:S01]  /*3a9a0*/  FSET.BF.GE.AND R2, |R46|, UR4, PT ;  /* 0x000000042e027c0a */ /* 0x001fe2000b806200 */
[----:B------:R-:W0:Y:S04]  /*3a9b0*/  LDCU UR4, c[0x0][0x3b8] ;  /* 0x00007700ff0477ac */ /* 0x000e280008000800 */
[----:B------:R-:W-:Y:S01]  /*3a9c0*/  FADD R55, R54, R2 ;  /* 0x0000000236377221 */ /* 0x000fe20000000000 */
[----:B----4-:R-:W-:-:S05]  /*3a9d0*/  FMUL R54, R56, 1.9615705013275146484 ;  /* 0x3ffb14be38367820 */ /* 0x010fca0000400000 */
        /* <DEDUP_REMOVED lines=24> */
[----:B------:R-:W-:Y:S01]  /*3ab60*/  FSET.BF.GE.AND R2, |R60|, UR7, PT ;  /* 0x000000073c027c0a */ /* 0x000fe2000b806200 */
[----:B------:R-:W1:Y:S04]  /*3ab70*/  LDCU UR7, c[0x0][0x3b8] ;  /* 0x00007700ff0777ac */ /* 0x000e680008000800 */
[----:B------:R-:W-:-:S05]  /*3ab80*/  FADD R4, R4, R2 ;  /* 0x0000000204047221 */ /* 0x000fca0000000000 */
[----:B------:R-:W2:Y:S02]  /*3ab90*/  SHFL.BFLY PT, R2, R4, 0x4, 0x181f ;  /* 0x0c981f0004027f89 */ /* 0x000ea400000e0000 */
[----:B--2---:R-:W-:Y:S02]  /*3aba0*/  FADD R2, R4, R2 ;  /* 0x0000000204027221 */ /* 0x004fe40000000000 */
[----:B------:R-:W2:Y:S04]  /*3abb0*/  LDL.LU R4, [R1+0x14] ;  /* 0x0000140001047983 */ /* 0x000ea80000300800 */
[----:B------:R-:W3:Y:S01]  /*3abc0*/  SHFL.BFLY PT, R5, R2, 0x2, 0x181f ;  /* 0x0c581f0002057f89 */ /* 0x000ee200000e0000 */
[C---:B------:R-:W-:Y:S01]  /*3abd0*/  FSETP.GE.AND P0, PT, |R0|.reuse, UR13, PT ;  /* 0x0000000d00007c0b */ /* 0x040fe2000bf06200 */
[----:B------:R-:W-:Y:S01]  /*3abe0*/  FMUL R0, R0, 0.000244140625 ;  /* 0x3980000000007820 */ /* 0x000fe20000400000 */
[----:B---3--:R-:W-:-:S02]  /*3abf0*/  FADD R2, R2, R5 ;  /* 0x0000000502027221 */ /* 0x008fc40000000000 */
[----:B------:R-:W3:Y:S01]  /*3ac00*/  LDL.LU R5, [R1+0x108] ;  /* 0x0001080001057983 */ /* 0x000ee20000300800 */
[----:B--2---:R-:W-:-:S05]  /*3ac10*/  FMUL R4, R4, 0.000244140625 ;  /* 0x3980000004047820 */ /* 0x004fca0000400000 */
[----:B------:R2:W-:Y:S04]  /*3ac20*/  STL [R1+0x88], R4 ;  /* 0x0000880401007387 */ /* 0x0005e80000100800 */
[----:B--2---:R-:W2:Y:S04]  /*3ac30*/  LDL.LU R4, [R1+0x104] ;  /* 0x0001040001047983 */ /* 0x004ea80000300800 */
[----:B------:R4:W-:Y:S04]  /*3ac40*/  STL [R1+0x80], R0 ;  /* 0x0000800001007387 */ /* 0x0009e80000100800 */
[----:B----4-:R-:W4:Y:S01]  /*3ac50*/  LDL.LU R0, [R1+0x100] ;  /* 0x0001000001007983 */ /* 0x010f220000300800 */
[C---:B------:R-:W-:Y:S01]  /*3ac60*/  FSETP.GE.AND P1, PT, |R3|.reuse, UR21, PT ;  /* 0x0000001503007c0b */ /* 0x040fe2000bf26200 */
[----:B------:R-:W-:-:S05]  /*3ac70*/  FMUL R3, R3, 0.000244140625 ;  /* 0x3980000003037820 */ /* 0x000fca0000400000 */
[----:B------:R0:W-:Y:S04]  /*3ac80*/  STL [R1+0x2c], R3 ;  /* 0x00002c0301007387 */ /* 0x0001e80000100800 */
[----:B0-----:R-:W3:Y:S01]  /*3ac90*/  LDL.LU R3, [R1+0xfc] ;  /* 0x0000fc0001037983 */ /* 0x001ee20000300800 */
[----:B----4-:R-:W-:-:S04]  /*3aca0*/  LOP3.LUT R0, R0, 0xffffff7f, RZ, 0xc0, !PT ;  /* 0xffffff7f00007812 */ /* 0x010fc800078ec0ff */
[----:B------:R-:W-:Y:S02]  /*3acb0*/  @P0 LOP3.LUT R0, R0, 0x80, RZ, 0xfc, !PT ;  /* 0x0000008000000812 */ /* 0x000fe400078efcff */
[C---:B------:R-:W-:Y:S01]  /*3acc0*/  FSETP.GE.AND P0, PT, |R61|.reuse, UR29, PT ;  /* 0x0000001d3d007c0b */ /* 0x040fe2000bf06200 */
[----:B------:R-:W-:-:S05]  /*3acd0*/  FMUL R61, R61, 0.000244140625 ;  /* 0x398000003d3d7820 */ /* 0x000fca0000400000 */
[----:B------:R0:W-:Y:S04]  /*3ace0*/  STL [R1+0x10], R61 ;  /* 0x0000103d01007387 */ /* 0x0001e80000100800 */
[----:B0-----:R-:W4:Y:S01]  /*3acf0*/  LDL.LU R61, [R1+0xf8] ;  /* 0x0000f800013d7983 */ /* 0x001f220000300800 */
[----:B------:R-:W-:-:S04]  /*3ad00*/  LOP3.LUT R0, R0, 0xffffffdf, RZ, 0xc0, !PT ;  /* 0xffffffdf00007812 */ /* 0x000fc800078ec0ff */
[----:B------:R-:W-:-:S04]  /*3ad10*/  @P1 LOP3.LUT R0, R0, 0x20, RZ, 0xfc, !PT ;  /* 0x0000002000001812 */ /* 0x000fc800078efcff */
[----:B------:R-:W-:Y:S02]  /*3ad20*/  LOP3.LUT R0, R0, 0xfffffff7, RZ, 0xc0, !PT ;  /* 0xfffffff700007812 */ /* 0x000fe400078ec0ff */
[----:B--2---:R-:W-:Y:S02]  /*3ad30*/  FSETP.GE.AND P2, PT, |R4|, UR6, PT ;  /* 0x0000000604007c0b */ /* 0x004fe4000bf46200 */
[----:B------:R-:W-:Y:S02]  /*3ad40*/  @P0 LOP3.LUT R0, R0, 0x8, RZ, 0xfc, !PT ;  /* 0x0000000800000812 */ /* 0x000fe400078efcff */
[C---:B---3--:R-:W-:Y:S01]  /*3ad50*/  FSETP.GE.AND P0, PT, |R3|.reuse, UR5, PT ;  /* 0x0000000503007c0b */ /* 0x048fe2000bf06200 */
[----:B------:R-:W-:Y:S01]  /*3ad60*/  FMUL R3, R3, 0.000244140625 ;  /* 0x3980000003037820 */ /* 0x000fe20000400000 */
[----:B------:R-:W-:Y:S01]  /*3ad70*/  FMUL R4, R4, 0.000244140625 ;  /* 0x3980000004047820 */ /* 0x000fe20000400000 */
[C---:B----4-:R-:W-:Y:S01]  /*3ad80*/  FSETP.GE.AND P1, PT, |R61|.reuse, UR4, PT ;  /* 0x000000043d007c0b */ /* 0x050fe2000bf26200 */
[----:B------:R-:W-:-:S05]  /*3ad90*/  FMUL R61, R61, 0.000244140625 ;  /* 0x398000003d3d7820 */ /* 0x000fca0000400000 */
[----:B------:R-:W-:Y:S02]  /*3ada0*/  FSEL R61, R61, RZ, P1 ;  /* 0x000000ff3d3d7208 */ /* 0x000fe40000800000 */
[----:B------:R-:W-:-:S03]  /*3adb0*/  FSETP.GE.AND P1, PT, |R5|, UR10, PT ;  /* 0x0000000a05007c0b */ /* 0x000fc6000bf26200 */
[----:B------:R0:W-:Y:S01]  /*3adc0*/  STL [R1+0xb4], R61 ;  /* 0x0000b43d01007387 */ /* 0x0001e20000100800 */
[----:B------:R-:W-:Y:S01]  /*3add0*/  FMUL R5, R5, 0.000244140625 ;  /* 0x3980000005057820 */ /* 0x000fe20000400000 */
[----:B0-----:R-:W-:Y:S02]  /*3ade0*/  FSEL R61, R3, RZ, P0 ;  /* 0x000000ff033d7208 */ /* 0x001fe40000000000 */
[----:B------:R-:W-:-:S03]  /*3adf0*/  FSEL R3, R4, RZ, P2 ;  /* 0x000000ff04037208 */ /* 0x000fc60001000000 */
[----:B------:R-:W-:Y:S01]  /*3ae00*/  STL [R1+0xb0], R61 ;  /* 0x0000b03d01007387 */ /* 0x000fe20000100800 */
[C---:B------:R-:W-:Y:S01]  /*3ae10*/  FSETP.GE.AND P2, PT, |R6|.reuse, UR11, PT ;  /* 0x0000000b06007c0b */ /* 0x040fe2000bf46200 */
[----:B------:R-:W-:Y:S02]  /*3ae20*/  FMUL R6, R6, 0.000244140625 ;  /* 0x3980000006067820 */ /* 0x000fe40000400000 */
        /* <DEDUP_REMOVED lines=45> */
[----:B0-----:R-:W-:-:S05]  /*3b100*/  FSEL R3, R16, RZ, P0 ;  /* 0x000000ff10037208 */ /* 0x001fca0000000000 */
[----:B------:R0:W-:Y:S01]  /*3b110*/  STL [R1+0x78], R3 ;  /* 0x0000780301007387 */ /* 0x0001e20000100800 */
[----:B------:R-:W-:Y:S02]  /*3b120*/  FSETP.GE.AND P1, PT, |R49|, UR30, PT ;  /* 0x0000001e31007c0b */ /* 0x000fe4000bf26200 */
[----:B0-----:R-:W-:-:S05]  /*3b130*/  FSEL R3, R18, RZ, P2 ;  /* 0x000000ff12037208 */ /* 0x001fca0001000000 */
[----:B------:R0:W-:Y:S02]  /*3b140*/  STL [R1+0x6c], R3 ;  /* 0x00006c0301007387 */ /* 0x0001e40000100800 */
[----:B0-----:R-:W-:Y:S02]  /*3b150*/  FMUL R3, R49, 0.000244140625 ;  /* 0x3980000031037820 */ /* 0x001fe40000400000 */
[----:B------:R-:W1:Y:S01]  /*3b160*/  LDL.LU R49, [R1+0xf4] ;  /* 0x0000f40001317983 */ /* 0x000e620000300800 */
[C---:B------:R-:W-:Y:S01]  /*3b170*/  FSETP.GE.AND P0, PT, |R19|.reuse, UR27, PT ;  /* 0x0000001b13007c0b */ /* 0x040fe2000bf06200 */
[----:B------:R-:W-:Y:S01]  /*3b180*/  FMUL R19, R19, 0.000244140625 ;  /* 0x3980000013137820 */ /* 0x000fe20000400000 */
[C---:B------:R-:W-:Y:S01]  /*3b190*/  FSETP.GE.AND P2, PT, |R20|.reuse, UR28, PT ;  /* 0x0000001c14007c0b */ /* 0x040fe2000bf46200 */
[----:B------:R-:W-:-:S03]  /*3b1a0*/  FMUL R20, R20, 0.000244140625 ;  /* 0x3980000014147820 */ /* 0x000fc60000400000 */
[----:B------:R-:W-:Y:S02]  /*3b1b0*/  FSEL R4, R19, RZ, P0 ;  /* 0x000000ff13047208 */ /* 0x000fe40000000000 */
[C---:B------:R-:W-:Y:S01]  /*3b1c0*/  FSETP.GE.AND P0, PT, |R21|.reuse, UR31, PT ;  /* 0x0000001f15007c0b */ /* 0x040fe2000bf06200 */
[----:B------:R-:W-:Y:S02]  /*3b1d0*/  FMUL R21, R21, 0.000244140625 ;  /* 0x3980000015157820 */ /* 0x000fe40000400000 */
[----:B------:R0:W-:Y:S01]  /*3b1e0*/  STL [R1+0x64], R4 ;  /* 0x0000640401007387 */ /* 0x0001e20000100800 */
[----:B------:R-:W-:Y:S02]  /*3b1f0*/  FSEL R3, R3, RZ, P1 ;  /* 0x000000ff03037208 */ /* 0x000fe40000800000 */
[----:B------:R-:W-:Y:S02]  /*3b200*/  FSETP.GE.AND P1, PT, |R24|, UR34, PT ;  /* 0x0000002218007c0b */ /* 0x000fe4000bf26200 */
[----:B0-----:R-:W-:-:S02]  /*3b210*/  FSEL R4, R20, RZ, P2 ;  /* 0x000000ff14047208 */ /* 0x001fc40001000000 */
[C---:B------:R-:W-:Y:S01]  /*3b220*/  FSETP.GE.AND P2, PT, |R22|.reuse, UR32, PT ;  /* 0x0000002016007c0b */ /* 0x040fe2000bf46200 */
[----:B------:R-:W-:Y:S02]  /*3b230*/  FMUL R22, R22, 0.000244140625 ;  /* 0x3980000016167820 */ /* 0x000fe40000400000 */
[----:B------:R0:W-:Y:S01]  /*3b240*/  STL [R1+0x54], R4 ;  /* 0x0000540401007387 */ /* 0x0001e20000100800 */
[----:B------:R-:W-:-:S03]  /*3b250*/  FMUL R24, R24, 0.000244140625 ;  /* 0x3980000018187820 */ /* 0x000fc60000400000 */
[----:B------:R2:W-:Y:S01]  /*3b260*/  STL [R1+0x68], R3 ;  /* 0x0000680301007387 */ /* 0x0005e20000100800 */
[----:B0-----:R-:W-:Y:S02]  /*3b270*/  FSEL R4, R21, RZ, P0 ;  /* 0x000000ff15047208 */ /* 0x001fe40000000000 */
[----:B--2---:R-:W-:-:S03]  /*3b280*/  FSEL R3, R22, RZ, P2 ;  /* 0x000000ff16037208 */ /* 0x004fc60001000000 */
[----:B------:R-:W-:Y:S04]  /*3b290*/  STL [R1+0x60], R4 ;  /* 0x0000600401007387 */ /* 0x000fe80000100800 */
[----:B------:R0:W-:Y:S01]  /*3b2a0*/  STL [R1+0x5c], R3 ;  /* 0x00005c0301007387 */ /* 0x0001e20000100800 */
[C---:B------:R-:W-:Y:S01]  /*3b2b0*/  FSETP.GE.AND P2, PT, |R25|.reuse, UR35, PT ;  /* 0x0000002319007c0b */ /* 0x040fe2000bf46200 */
[----:B------:R-:W-:Y:S01]  /*3b2c0*/  FMUL R25, R25, 0.000244140625 ;  /* 0x3980000019197820 */ /* 0x000fe20000400000 */
[----:B------:R-:W-:Y:S02]  /*3b2d0*/  FSETP.GE.AND P0, PT, |R41|, UR38, PT ;  /* 0x0000002629007c0b */ /* 0x000fe4000bf06200 */
[----:B0-----:R-:W-:Y:S01]  /*3b2e0*/  FSEL R3, R24, RZ, P1 ;  /* 0x000000ff18037208 */ /* 0x001fe20000800000 */
[C---:B------:R-:W-:Y:S01]  /*3b2f0*/  FMUL R4, R26.reuse, 0.000244140625 ;  /* 0x398000001a047820 */ /* 0x040fe20000400000 */
[----:B------:R-:W-:-:S03]  /*3b300*/  FSETP.GE.AND P1, PT, |R26|, UR36, PT ;  /* 0x000000241a007c0b */ /* 0x000fc6000bf26200 */
[----:B------:R0:W-:Y:S01]  /*3b310*/  STL [R1+0x50], R3 ;  /* 0x0000500301007387 */ /* 0x0001e20000100800 */
[----:B------:R-:W-:Y:S02]  /*3b320*/  FSEL R26, R25, RZ, P2 ;  /* 0x000000ff191a7208 */ /* 0x000fe40001000000 */
[C---:B------:R-:W-:Y:S01]  /*3b330*/  FSETP.GE.AND P2, PT, |R27|.reuse, UR39, PT ;  /* 0x000000271b007c0b */ /* 0x040fe2000bf46200 */
[----:B------:R-:W-:Y:S01]  /*3b340*/  FMUL R27, R27, 0.000244140625 ;  /* 0x398000001b1b7820 */ /* 0x000fe20000400000 */
[----:B------:R-:W-:Y:S01]  /*3b350*/  FSEL R25, R4, RZ, P1 ;  /* 0x000000ff04197208 */ /* 0x000fe20000800000 */
[----:B0-----:R-:W-:Y:S01]  /*3b360*/  FMUL R3, R41, 0.000244140625 ;  /* 0x3980000029037820 */ /* 0x001fe20000400000 */
[C---:B------:R-:W-:Y:S01]  /*3b370*/  FSETP.GE.AND P1, PT, |R28|.reuse, UR40, PT ;  /* 0x000000281c007c0b */ /* 0x040fe2000bf26200 */
[----:B------:R-:W-:Y:S01]  /*3b380*/  FMUL R28, R28, 0.000244140625 ;  /* 0x398000001c1c7820 */ /* 0x000fe20000400000 */
[----:B------:R0:W5:Y:S02]  /*3b390*/  LDL.LU R41, [R1+0xf0] ;  /* 0x0000f00001297983 */ /* 0x0001640000300800 */
[----:B------:R-:W-:-:S02]  /*3b3a0*/  FSEL R3, R3, RZ, P0 ;  /* 0x000000ff03037208 */ /* 0x000fc40000000000 */
[----:B------:R-:W-:Y:S02]  /*3b3b0*/  FSEL R4, R27, RZ, P2 ;  /* 0x000000ff1b047208 */ /* 0x000fe40001000000 */
[C---:B------:R-:W-:Y:S01]  /*3b3c0*/  FSETP.GE.AND P0, PT, |R30|.reuse, UR42, PT ;  /* 0x0000002a1e007c0b */ /* 0x040fe2000bf06200 */
[----:B------:R2:W-:Y:S01]  /*3b3d0*/  STL [R1+0x4c], R3 ;  /* 0x00004c0301007387 */ /* 0x0005e20000100800 */
[----:B------:R-:W-:-:S03]  /*3b3e0*/  FMUL R30, R30, 0.000244140625 ;  /* 0x398000001e1e7820 */ /* 0x000fc60000400000 */
[----:B------:R-:W-:Y:S01]  /*3b3f0*/  STL [R1+0x48], R4 ;  /* 0x0000480401007387 */ /* 0x000fe20000100800 */
[----:B--2---:R-:W-:-:S05]  /*3b400*/  FSEL R3, R28, RZ, P1 ;  /* 0x000000ff1c037208 */ /* 0x004fca0000800000 */
[----:B------:R2:W-:Y:S01]  /*3b410*/  STL [R1+0x44], R3 ;  /* 0x0000440301007387 */ /* 0x0005e20000100800 */
[----:B------:R-:W-:Y:S02]  /*3b420*/  FSETP.GE.AND P2, PT, |R44|, UR46, PT ;  /* 0x0000002e2c007c0b */ /* 0x000fe4000bf46200 */
[----:B--2---:R-:W-:-:S05]  /*3b430*/  FSEL R3, R30, RZ, P0 ;  /* 0x000000ff1e037208 */ /* 0x004fca0000000000 */
[----:B------:R2:W-:Y:S01]  /*3b440*/  STL [R1+0x40], R3 ;  /* 0x0000400301007387 */ /* 0x0005e20000100800 */
[----:B------:R-:W-:Y:S01]  /*3b450*/  FMUL R8, R36, 0.000244140625 ;  /* 0x3980000024087820 */ /* 0x000fe20000400000 */
[----:B--2---:R-:W-:Y:S01]  /*3b460*/  FMUL R3, R44, 0.000244140625 ;  /* 0x398000002c037820 */ /* 0x004fe20000400000 */
[----:B------:R-:W-:Y:S01]  /*3b470*/  FMUL R12, R38, 0.000244140625 ;  /* 0x39800000260c7820 */ /* 0x000fe20000400000 */
[----:B------:R-:W-:Y:S01]  /*3b480*/  FSETP.GE.AND P1, PT, |R31|, UR43, PT ;  /* 0x0000002b1f007c0b */ /* 0x000fe2000bf26200 */
[----:B------:R-:W-:Y:S01]  /*3b490*/  FMUL R13, R48, 0.000244140625 ;  /* 0x39800000300d7820 */ /* 0x000fe20000400000 */
[----:B------:R-:W-:Y:S01]  /*3b4a0*/  FMUL R19, R52, 0.000244140625 ;  /* 0x3980000034137820 */ /* 0x000fe20000400000 */
[----:B------:R-:W-:Y:S01]  /*3b4b0*/  FSEL R3, R3, RZ, P2 ;  /* 0x000000ff03037208 */ /* 0x000fe20001000000 */
[----:B------:R-:W-:Y:S01]  /*3b4c0*/  FMUL R7, R32, 0.000244140625 ;  /* 0x3980000020077820 */ /* 0x000fe20000400000 */
[----:B------:R-:W-:Y:S01]  /*3b4d0*/  FSETP.GE.AND P2, PT, |R36|, UR50, PT ;  /* 0x0000003224007c0b */ /* 0x000fe2000bf46200 */
[----:B------:R0:W5:Y:S03]  /*3b4e0*/  LDL.LU R44, [R1+0xec] ;  /* 0x0000ec00012c7983 */ /* 0x0001660000300800 */
[----:B------:R-:W-:-:S02]  /*3b4f0*/  FSEL R8, R8, RZ, P2 ;  /* 0x000000ff08087208 */ /* 0x000fc40001000000 */
[----:B------:R-:W-:Y:S01]  /*3b500*/  FSETP.GE.AND P2, PT, |R38|, UR52, PT ;  /* 0x0000003426007c0b */ /* 0x000fe2000bf46200 */
[----:B------:R-:W-:-:S03]  /*3b510*/  FMUL R31, R31, 0.000244140625 ;  /* 0x398000001f1f7820 */ /* 0x000fc60000400000 */
[----:B------:R-:W-:Y:S02]  /*3b520*/  FSEL R12, R12, RZ, P2 ;  /* 0x000000ff0c0c7208 */ /* 0x000fe40001000000 */
[----:B------:R-:W-:Y:S02]  /*3b530*/  FSETP.GE.AND P2, PT, |R48|, UR56, PT ;  /* 0x0000003830007c0b */ /* 0x000fe4000bf46200 */
[----:B------:R-:W-:Y:S02]  /*3b540*/  FSEL R4, R31, RZ, P1 ;  /* 0x000000ff1f047208 */ /* 0x000fe40000800000 */
[C---:B------:R-:W-:Y:S01]  /*3b550*/  FSETP.GE.AND P1, PT, |R33|.reuse, UR47, PT ;  /* 0x0000002f21007c0b */ /* 0x040fe2000bf26200 */
[----:B------:R-:W-:Y:S01]  /*3b560*/  FMUL R33, R33, 0.000244140625 ;  /* 0x3980000021217820 */ /* 0x000fe20000400000 */
[----:B------:R-:W-:Y:S02]  /*3b570*/  FSEL R13, R13, RZ, P2 ;  /* 0x000000ff0d0d7208 */ /* 0x000fe40001000000 */
[----:B------:R-:W-:-:S02]  /*3b580*/  FSETP.GE.AND P2, PT, |R52|, UR59, PT ;  /* 0x0000003b34007c0b */ /* 0x000fc4000bf46200 */
[----:B------:R-:W-:Y:S01]  /*3b590*/  FSETP.GE.AND P0, PT, |R32|, UR44, PT ;  /* 0x0000002c20007c0b */ /* 0x000fe2000bf06200 */
[----:B------:R2:W-:Y:S01]  /*3b5a0*/  STL [R1+0x30], R4 ;  /* 0x0000300401007387 */ /* 0x0005e20000100800 */
[----:B------:R-:W-:Y:S02]  /*3b5b0*/  FSEL R19, R19, RZ, P2 ;  /* 0x000000ff13137208 */ /* 0x000fe40001000000 */
[----:B------:R-:W-:Y:S02]  /*3b5c0*/  FSEL R7, R7, RZ, P0 ;  /* 0x000000ff07077208 */ /* 0x000fe40000000000 */
[C---:B------:R-:W-:Y:S01]  /*3b5d0*/  FSETP.GE.AND P2, PT, |R55|.reuse, UR63, PT ;  /* 0x0000003f37007c0b */ /* 0x040fe2000bf46200 */
[----:B------:R-:W-:Y:S01]  /*3b5e0*/  FMUL R55, R55, 0.000244140625 ;  /* 0x3980000037377820 */ /* 0x000fe20000400000 */
[C---:B------:R-:W-:Y:S01]  /*3b5f0*/  FSETP.GE.AND P0, PT, |R34|.reuse, UR48, PT ;  /* 0x0000003022007c0b */ /* 0x040fe2000bf06200 */
[----:B------:R-:W-:Y:S01]  /*3b600*/  FMUL R34, R34, 0.000244140625 ;  /* 0x3980000022227820 */ /* 0x000fe20000400000 */
[----:B--2---:R-:W-:Y:S01]  /*3b610*/  FSEL R4, R33, RZ, P1 ;  /* 0x000000ff21047208 */ /* 0x004fe20000800000 */
[----:B------:R2:W-:Y:S01]  /*3b620*/  STL [R1+0x3c], R3 ;  /* 0x00003c0301007387 */ /* 0x0005e20000100800 */
[----:B------:R-:W-:Y:S01]  /*3b630*/  FSETP.GE.AND P1, PT, |R39|, UR54, PT ;  /* 0x0000003627007c0b */ /* 0x000fe2000bf26200 */
[----:B------:R-:W-:-:S02]  /*3b640*/  FMUL R9, R37, 0.000244140625 ;  /* 0x3980000025097820 */ /* 0x000fc40000400000 */
[----:B------:R3:W-:Y:S01]  /*3b650*/  STL [R1+0x38], R4 ;  /* 0x0000380401007387 */ /* 0x0007e20000100800 */
[----:B------:R-:W-:Y:S01]  /*3b660*/  FMUL R39, R39, 0.000244140625 ;  /* 0x3980000027277820 */ /* 0x000fe20000400000 */
[----:B--2---:R-:W-:Y:S02]  /*3b670*/  FSEL R3, R34, RZ, P0 ;  /* 0x000000ff22037208 */ /* 0x004fe40000000000 */
[----:B------:R-:W-:Y:S02]  /*3b680*/  FSETP.GE.AND P0, PT, |R37|, UR51, PT ;  /* 0x0000003325007c0b */ /* 0x000fe4000bf06200 */
[----:B---3--:R-:W-:Y:S02]  /*3b690*/  FSEL R4, R55, RZ, P2 ;  /* 0x000000ff37047208 */ /* 0x008fe40001000000 */
[----:B------:R-:W-:Y:S01]  /*3b6a0*/  FSETP.GE.AND P2, PT, |R45|, UR37, PT ;  /* 0x000000252d007c0b */ /* 0x000fe2000bf46200 */
[----:B------:R2:W-:Y:S01]  /*3b6b0*/  STL [R1+0x34], R3 ;  /* 0x0000340301007387 */ /* 0x0005e20000100800 */
[----:B------:R-:W-:Y:S01]  /*3b6c0*/  FSEL R9, R9, RZ, P0 ;  /* 0x000000ff09097208 */ /* 0x000fe20000000000 */
[C---:B------:R-:W-:Y:S01]  /*3b6d0*/  FMUL R16, R40.reuse, 0.000244140625 ;  /* 0x3980000028107820 */ /* 0x040fe20000400000 */
[----:B------:R-:W-:Y:S01]  /*3b6e0*/  FSETP.GE.AND P0, PT, |R40|, UR55, PT ;  /* 0x0000003728007c0b */ /* 0x000fe2000bf06200 */
[----:B------:R-:W-:Y:S01]  /*3b6f0*/  FMUL R18, R51, 0.000244140625 ;  /* 0x3980000033127820 */ /* 0x000fe20000400000 */
[----:B------:R-:W-:-:S02]  /*3b700*/  LOP3.LUT R0, R0, 0xfffffffd, RZ, 0xc0, !PT ;  /* 0xfffffffd00007812 */ /* 0x000fc400078ec0ff */
[----:B--2---:R-:W-:Y:S02]  /*3b710*/  FSEL R3, R39, RZ, P1 ;  /* 0x000000ff27037208 */ /* 0x004fe40000800000 */
[----:B------:R-:W-:Y:S01]  /*3b720*/  FSETP.GE.AND P1, PT, |R51|, UR58, PT ;  /* 0x0000003a33007c0b */ /* 0x000fe2000bf26200 */
[C---:B------:R-:W-:Y:S01]  /*3b730*/  FMUL R20, R53.reuse, 0.000244140625 ;  /* 0x3980000035147820 */ /* 0x040fe20000400000 */
[----:B------:R-:W-:Y:S02]  /*3b740*/  FSEL R16, R16, RZ, P0 ;  /* 0x000000ff10107208 */ /* 0x000fe40000000000 */
[C---:B------:R-:W-:Y:S01]  /*3b750*/  FSETP.GE.AND P0, PT, |R54|.reuse, UR62, PT ;  /* 0x0000003e36007c0b */ /* 0x040fe2000bf06200 */
[----:B------:R-:W-:Y:S01]  /*3b760*/  FMUL R54, R54, 0.000244140625 ;  /* 0x3980000036367820 */ /* 0x000fe20000400000 */
[----:B------:R-:W-:Y:S02]  /*3b770*/  FSEL R18, R18, RZ, P1 ;  /* 0x000000ff12127208 */ /* 0x000fe40000800000 */
[----:B------:R-:W-:-:S02]  /*3b780*/  FSETP.GE.AND P1, PT, |R53|, UR60, PT ;  /* 0x0000003c35007c0b */ /* 0x000fc4000bf26200 */
[----:B------:R-:W-:Y:S01]  /*3b790*/  @P2 LOP3.LUT R0, R0, 0x2, RZ, 0xfc, !PT ;  /* 0x0000000200002812 */ /* 0x000fe200078efcff */
[----:B------:R2:W-:Y:S01]  /*3b7a0*/  STL [R1+0xc0], R3 ;  /* 0x0000c00301007387 */ /* 0x0005e20000100800 */
[----:B------:R-:W-:Y:S02]  /*3b7b0*/  FSEL R20, R20, RZ, P1 ;  /* 0x000000ff14147208 */ /* 0x000fe40000800000 */
[----:B------:R-:W-:Y:S02]  /*3b7c0*/  FSETP.GE.AND P2, PT, |R47|, UR17, PT ;  /* 0x000000112f007c0b */ /* 0x000fe4000bf46200 */
[C---:B------:R-:W-:Y:S01]  /*3b7d0*/  FSETP.GE.AND P1, PT, |R56|.reuse, UR64, PT ;  /* 0x0000004038007c0b */ /* 0x040fe2000bf26200 */
[----:B------:R-:W-:Y:S01]  /*3b7e0*/  FMUL R56, R56, 0.000244140625 ;  /* 0x3980000038387820 */ /* 0x000fe20000400000 */
[----:B------:R-:W-:Y:S01]  /*3b7f0*/  LOP3.LUT R0, R0, 0xfffffeff, RZ, 0xc0, !PT ;  /* 0xfffffeff00007812 */ /* 0x000fe200078ec0ff */
[----:B------:R-:W-:Y:S01]  /*3b800*/  FMUL R21, R58, 0.000244140625 ;  /* 0x398000003a157820 */ /* 0x000fe20000400000 */
[----:B--2---:R-:W-:-:S02]  /*3b810*/  FSEL R3, R54, RZ, P0 ;  /* 0x000000ff36037208 */ /* 0x004fc40000000000 */
[----:B------:R-:W-:Y:S01]  /*3b820*/  FSETP.GE.AND P0, PT, |R58|, UR66, PT ;  /* 0x000000423a007c0b */ /* 0x000fe2000bf06200 */
[C---:B------:R-:W-:Y:S02]  /*3b830*/  FMUL R24, R60.reuse, 0.000244140625 ;  /* 0x398000003c187820 */ /* 0x040fe40000400000 */
[----:B------:R2:W-:Y:S01]  /*3b840*/  STL [R1+0xc4], R3 ;  /* 0x0000c40301007387 */ /* 0x0005e20000100800 */
[----:B------:R-:W-:Y:S01]  /*3b850*/  FSEL R21, R21, RZ, P0 ;  /* 0x000000ff15157208 */ /* 0x000fe20000000000 */
[----:B------:R-:W-:Y:S01]  /*3b860*/  FMUL R22, R59, 0.000244140625 ;  /* 0x398000003b167820 */ /* 0x000fe20000400000 */
[----:B------:R-:W-:Y:S01]  /*3b870*/  FSETP.GE.AND P0, PT, |R60|, UR68, PT ;  /* 0x000000443c007c0b */ /* 0x000fe2000bf06200 */
[----:B------:R3:W-:Y:S01]  /*3b880*/  STL [R1+0xbc], R4 ;  /* 0x0000bc0401007387 */ /* 0x0007e20000100800 */
[----:B------:R-:W-:Y:S01]  /*3b890*/  FMUL R14, R45, 0.000244140625 ;  /* 0x398000002d0e7820 */ /* 0x000fe20000400000 */
[----:B--2---:R-:W-:Y:S02]  /*3b8a0*/  FSEL R3, R56, RZ, P1 ;  /* 0x000000ff38037208 */ /* 0x004fe40000800000 */
[----:B------:R-:W-:Y:S01]  /*3b8b0*/  FSETP.GE.AND P1, PT, |R59|, UR67, PT ;  /* 0x000000433b007c0b */ /* 0x000fe2000bf26200 */
[----:B---3--:R-:W-:-:S02]  /*3b8c0*/  FMUL R4, R43, 0.000244140625 ;  /* 0x398000002b047820 */ /* 0x008fc40000400000 */
[----:B------:R2:W-:Y:S01]  /*3b8d0*/  STL [R1+0xb8], R3 ;  /* 0x0000b80301007387 */ /* 0x0005e20000100800 */
[C---:B------:R-:W-:Y:S01]  /*3b8e0*/  FSETP.GE.AND P6, PT, |R42|.reuse, UR45, PT ;  /* 0x0000002d2a007c0b */ /* 0x040fe2000bfc6200 */
[----:B------:R-:W-:Y:S01]  /*3b8f0*/  FMUL R33, R42, 0.000244140625 ;  /* 0x398000002a217820 */ /* 0x000fe20000400000 */
[----:B------:R-:W-:Y:S01]  /*3b900*/  FSEL R24, R24, RZ, P0 ;  /* 0x000000ff18187208 */ /* 0x000fe20000000000 */
[----:B------:R0:W5:Y:S01]  /*3b910*/  LDL.LU R45, [R1+0xe8] ;  /* 0x0000e800012d7983 */ /* 0x0001620000300800 */
[----:B------:R-:W-:Y:S02]  /*3b920*/  FSETP.GE.AND P0, PT, |R43|, UR53, PT ;  /* 0x000000352b007c0b */ /* 0x000fe4000bf06200 */
[----:B------:R-:W-:Y:S01]  /*3b930*/  FSEL R22, R22, RZ, P1 ;  /* 0x000000ff16167208 */ /* 0x000fe20000800000 */
[----:B------:R0:W5:Y:S01]  /*3b940*/  LDL.LU R42, [R1+0xe4] ;  /* 0x0000e400012a7983 */ /* 0x0001620000300800 */
[C---:B--2---:R-:W-:Y:S01]  /*3b950*/  FMUL R3, R46.reuse, 0.000244140625 ;  /* 0x398000002e037820 */ /* 0x044fe20000400000 */
[----:B------:R-:W-:-:S02]  /*3b960*/  FSETP.GE.AND P1, PT, |R46|, UR61, PT ;  /* 0x0000003d2e007c0b */ /* 0x000fc4000bf26200 */
[----:B------:R0:W5:Y:S04]  /*3b970*/  LDL.LU R43, [R1+0xe0] ;  /* 0x0000e000012b7983 */ /* 0x0001680000300800 */
[----:B------:R-:W-:Y:S04]  /*3b980*/  STL [R1+0x18], R4 ;  /* 0x0000180401007387 */ /* 0x000fe80000100800 */
[----:B------:R0:W5:Y:S04]  /*3b990*/  LDL.LU R46, [R1+0xdc] ;  /* 0x0000dc00012e7983 */ /* 0x0001680000300800 */
[----:B------:R2:W-:Y:S01]  /*3b9a0*/  STL [R1+0x1c], R3 ;  /* 0x00001c0301007387 */ /* 0x0005e20000100800 */
[----:B------:R-:W-:-:S03]  /*3b9b0*/  FMUL R28, R47, 0.000244140625 ;  /* 0x398000002f1c7820 */ /* 0x000fc60000400000 */
[----:B------:R0:W3:Y:S01]  /*3b9c0*/  SHFL.BFLY PT, R10, R2, 0x1, 0x181f ;  /* 0x0c381f00020a7f89 */ /* 0x0000e200000e0000 */
[----:B--2---:R-:W-:Y:S01]  /*3b9d0*/  FMUL R3, R57, 0.000244140625 ;  /* 0x3980000039037820 */ /* 0x004fe20000400000 */
[----:B-1----:R-:W-:-:S13]  /*3b9e0*/  FSETP.GE.AND P3, PT, |R49|, UR7, PT ;  /* 0x0000000731007c0b */ /* 0x002fda000bf66200 */
[----:B------:R-:W-:-:S04]  /*3b9f0*/  @P3 LOP3.LUT R0, R0, 0x100, RZ, 0xfc, !PT ;  /* 0x0000010000003812 */ /* 0x000fc800078efcff */
[----:B------:R-:W-:-:S04]  /*3ba00*/  LOP3.LUT R0, R0, 0xffffffbf, RZ, 0xc0, !PT ;  /* 0xffffffbf00007812 */ /* 0x000fc800078ec0ff */
[----:B------:R-:W-:Y:S02]  /*3ba10*/  @P2 LOP3.LUT R0, R0, 0x40, RZ, 0xfc, !PT ;  /* 0x0000004000002812 */ /* 0x000fe400078efcff */
[----:B------:R-:W-:Y:S01]  /*3ba20*/  FSETP.GE.AND P2, PT, |R17|, UR25, PT ;  /* 0x0000001911007c0b */ /* 0x000fe2000bf46200 */
[----:B------:R-:W-:Y:S01]  /*3ba30*/  FMUL R27, R49, 0.000244140625 ;  /* 0x39800000311b7820 */ /* 0x000fe20000400000 */
[----:B------:R-:W-:Y:S01]  /*3ba40*/  FSETP.GE.AND P3, PT, |R23|, UR33, PT ;  /* 0x0000002117007c0b */ /* 0x000fe2000bf66200 */
[----:B------:R0:W5:Y:S01]  /*3ba50*/  LDL.LU R49, [R1+0xd8] ;  /* 0x0000d80001317983 */ /* 0x0001620000300800 */
[----:B------:R-:W-:-:S03]  /*3ba60*/  LOP3.LUT R0, R0, 0xffffffef, RZ, 0xc0, !PT ;  /* 0xffffffef00007812 */ /* 0x000fc600078ec0ff */
[----:B------:R0:W5:Y:S04]  /*3ba70*/  LDL.LU R47, [R1+0xd4] ;  /* 0x0000d400012f7983 */ /* 0x0001680000300800 */
[----:B------:R0:W-:Y:S02]  /*3ba80*/  STL [R1+0x14], R3 ;  /* 0x0000140301007387 */ /* 0x0001e40000100800 */
[----:B------:R-:W-:Y:S02]  /*3ba90*/  @P2 LOP3.LUT R0, R0, 0x10, RZ, 0xfc, !PT ;  /* 0x0000001000002812 */ /* 0x000fe400078efcff */
        /* <DEDUP_REMOVED lines=8> */
[C---:B------:R-:W-:Y:S01]  /*3bb20*/  FMUL R38, R35.reuse, 0.000244140625 ;  /* 0x3980000023267820 */ /* 0x040fe20000400000 */
[----:B------:R-:W-:Y:S01]  /*3bb30*/  FSETP.GE.AND P5, PT, |R35|, UR49, PT ;  /* 0x0000003123007c0b */ /* 0x000fe2000bfa6200 */
[C---:B------:R-:W-:Y:S01]  /*3bb40*/  FMUL R61, R50.reuse, 0.000244140625 ;  /* 0x39800000323d7820 */ /* 0x040fe20000400000 */
[----:B------:R-:W-:Y:S02]  /*3bb50*/  FSETP.GE.AND P2, PT, |R50|, UR57, PT ;  /* 0x0000003932007c0b */ /* 0x000fe4000bf46200 */
[----:B0--3--:R-:W-:-:S13]  /*3bb60*/  FSETP.GE.AND P3, PT, |R57|, UR65, PT ;  /* 0x0000004139007c0b */ /* 0x009fda000bf66200 */
.L_x_4820:
[----:B------:R-:W-:Y:S01]  /*3bb70*/  FADD R2, R2, R10 ;  /* 0x0000000a02027221 */ /* 0x000fe20000000000 */
[----:B------:R-:W-:Y:S04]  /*3bb80*/  BSSY.RECONVERGENT B0, `(.L_x_3695) ;  /* 0x000000d000007945 */ /* 0x000fe80003800200 */
[----:B0-----:R-:W-:-:S04]  /*3bb90*/  IADD3 R3, PT, PT, R2, 0x1800000, RZ ;  /* 0x0180000002037810 */ /* 0x001fc80007ffe0ff */
[----:B------:R-:W-:-:S04]  /*3bba0*/  LOP3.LUT R3, R3, 0x7f800000, RZ, 0xc0, !PT ;  /* 0x7f80000003037812 */ /* 0x000fc800078ec0ff */
[----:B------:R-:W-:-:S13]  /*3bbb0*/  ISETP.GT.U32.AND P4, PT, R3, 0x1ffffff, PT ;  /* 0x01ffffff0300780c */ /* 0x000fda0003f84070 */
[----:B------:R-:W-:Y:S05]  /*3bbc0*/  @P4 BRA `(.L_x_3696) ;  /* 0x0000000000104947 */ /* 0x000fea0003800000 */
[----:B------:R-:W-:-:S07]  /*3bbd0*/  MOV R10, 0x3bbf0 ;  /* 0x0003bbf0000a7802 */ /* 0x000fce0000000f00 */
[----:B-----5:R-:W-:Y:S05]  /*3bbe0*/  CALL.REL.NOINC `($__internal_3_$__cuda_sm20_rcp_rn_f32_slowpath) ;  /* 0x0000038000c47944 */ /* 0x020fea0003c00000 */
[----:B------:R-:W-:Y:S01]  /*3bbf0*/  MOV R40, R2 ;  /* 0x0000000200287202 */ /* 0x000fe20000000f00 */
[----:B------:R-:W-:Y:S06]  /*3bc00*/  BRA `(.L_x_3697) ;  /* 0x0000000000107947 */ /* 0x000fec0003800000 */
.L_x_3696:
[----:B------:R-:W0:Y:S02]  /*3bc10*/  MUFU.RCP R40, R2 ;  /* 0x0000000200287308 */ /* 0x000e240000001000 */
[----:B0-----:R-:W-:-:S04]  /*3bc20*/  FFMA R2, R2, R40, -1 ;  /* 0xbf80000002027423 */ /* 0x001fc80000000028 */
[----:B------:R-:W-:-:S04]  /*3bc30*/  FADD.FTZ R2, -R2, -RZ ;  /* 0x800000ff02027221 */ /* 0x000fc80000010100 */
[----:B------:R-:W-:-:S07]  /*3bc40*/  FFMA R40, R40, R2, R40 ;  /* 0x0000000228287223 */ /* 0x000fce0000000028 */
.L_x_3697:
[----:B------:R-:W-:Y:S05]  /*3bc50*/  BSYNC.RECONVERGENT B0 ;  /* 0x0000000000007941 */ /* 0x000fea0003800200 */
.L_x_3695:
        /* <DEDUP_REMOVED lines=16> */
[----:B------:R-:W-:Y:S01]  /*3bd60*/  LOP3.LUT R0, R0, 0xfff7ffff, RZ, 0xc0, !PT ;  /* 0xfff7ffff00007812 */ /* 0x000fe200078ec0ff */
[----:B------:R-:W-:Y:S01]  /*3bd70*/  FMUL R5, R5, 1.4142135381698608398 ;  /* 0x3fb504f305057820 */ /* 0x000fe20000400000 */
[----:B------:R-:W-:Y:S01]  /*3bd80*/  FMUL R15, R27, 1.4142135381698608398 ;  /* 0x3fb504f31b0f7820 */ /* 0x000fe20000400000 */
[----:B------:R-:W4:Y:S08]  /*3bd90*/  LDL.LU R39, [R1+0x84] ;  /* 0x0000840001277983 */ /* 0x000f300000300800 */
        /* <DEDUP_REMOVED lines=10> */
[----:B------:R-:W-:Y:S01]  /*3be40*/  LOP3.LUT P2, RZ, R0, 0x10, RZ, 0xc0, !PT ;  /* 0x0000001000ff7812 */ /* 0x000fe2000784c0ff */
[----:B------:R-:W-:Y:S01]  /*3be50*/  FMUL R27, R28, 1.4142135381698608398 ;  /* 0x3fb504f31c1b7820 */ /* 0x000fe20000400000 */
[----:B------:R-:W-:-:S04]  /*3be60*/  LOP3.LUT R0, R0, 0xffffdfff, RZ, 0xc0, !PT ;  /* 0xffffdfff00007812 */ /* 0x000fc800078ec0ff */
[----:B------:R-:W-:-:S04]  /*3be70*/  @P1 LOP3.LUT R0, R0, 0x2000, RZ, 0xfc, !PT ;  /* 0x0000200000001812 */ /* 0x000fc800078efcff */
[C---:B------:R-:W-:Y:S02]  /*3be80*/  LOP3.LUT P1, RZ, R0.reuse, 0x8, RZ, 0xc0, !PT ;  /* 0x0000000800ff7812 */ /* 0x040fe4000782c0ff */
[----:B------:R-:W-:-:S04]  /*3be90*/  LOP3.LUT R0, R0, 0xffffefff, RZ, 0xc0, !PT ;  /* 0xffffefff00007812 */ /* 0x000fc800078ec0ff */
[----:B------:R-:W-:-:S04]  /*3bea0*/  @P3 LOP3.LUT R0, R0, 0x1000, RZ, 0xfc, !PT ;  /* 0x0000100000003812 */ /* 0x000fc800078efcff */
[C---:B------:R-:W-:Y:S02]  /*3beb0*/  LOP3.LUT P3, RZ, R0.reuse, 0x4, RZ, 0xc0, !PT ;  /* 0x0000000400ff7812 */ /* 0x040fe4000786c0ff */
[----:B------:R-:W-:Y:S01]  /*3bec0*/  LOP3.LUT P4, RZ, R0, 0x2, RZ, 0xc0, !PT ;  /* 0x0000000200ff7812 */ /* 0x000fe2000788c0ff */
[----:B--2---:R-:W-:Y:S01]  /*3bed0*/  FMUL R11, R10, 1.4142135381698608398 ;  /* 0x3fb504f30a0b7820 */ /* 0x004fe20000400000 */
[----:B---3--:R-:W-:Y:S01]  /*3bee0*/  FMUL R17, R6, 1.4142135381698608398 ;  /* 0x3fb504f306117820 */ /* 0x008fe20000400000 */
[----:B------:R-:W-:Y:S01]  /*3bef0*/  FSEL R10, R5, RZ, P2 ;  /* 0x000000ff050a7208 */ /* 0x000fe20001000000 */
[----:B----4-:R-:W-:Y:S01]  /*3bf00*/  FMUL R6, R3, 1.4142135381698608398 ;  /* 0x3fb504f303067820 */ /* 0x010fe20000400000 */
[----:B------:R-:W-:Y:S01]  /*3bf10*/  FMUL R5, R23, 1.4142135381698608398 ;  /* 0x3fb504f317057820 */ /* 0x000fe20000400000 */
[----:B------:R-:W-:Y:S01]  /*3bf20*/  FMUL R3, R2, 1.4142135381698608398 ;  /* 0x3fb504f302037820 */ /* 0x000fe20000400000 */
[----:B------:R-:W-:Y:S01]  /*3bf30*/  FMUL R2, R14, 1.4142135381698608398 ;  /* 0x3fb504f30e027820 */ /* 0x000fe20000400000 */
[----:B------:R-:W-:Y:S01]  /*3bf40*/  FFMA R31, R36, 0.41421356797218322754, R34 ;  /* 0x3ed413cd241f7823 */ /* 0x000fe20000000022 */
[----:B------:R-:W-:-:S02]  /*3bf50*/  FFMA R14, R34, 0.41421356797218322754, -R36 ;  /* 0x3ed413cd220e7823 */ /* 0x000fc40000000824 */
[----:B------:R-:W2:Y:S04]  /*3bf60*/  LDL.LU R34, [R1+0xa0] ;  /* 0x0000a00001227983 */ /* 0x000ea80000300800 */
[----:B------:R-:W3:Y:S01]  /*3bf70*/  LDL.LU R36, [R1+0x90] ;  /* 0x0000900001247983 */ /* 0x000ee20000300800 */
[C-C-:B------:R-:W-:Y:S01]  /*3bf80*/  FADD R28, R30.reuse, R32.reuse ;  /* 0x000000201e1c7221 */ /* 0x140fe20000000000 */
[----:B------:R-:W-:Y:S02]  /*3bf90*/  FADD R23, R30, -R32 ;  /* 0x800000201e177221 */ /* 0x000fe40000000000 */
[----:B------:R-:W3:Y:S01]  /*3bfa0*/  LDL.LU R32, [R1+0x98] ;  /* 0x0000980001207983 */ /* 0x000ee20000300800 */
[----:B------:R-:W-:Y:S02]  /*3bfb0*/  FSEL R11, R11, RZ, P6 ;  /* 0x000000ff0b0b7208 */ /* 0x000fe40003000000 */
[----:B------:R-:W-:Y:S01]  /*3bfc0*/  LOP3.LUT P6, RZ, R0, 0x80000, RZ, 0xc0, !PT ;  /* 0x0008000000ff7812 */ /* 0x000fe200078cc0ff */
[----:B------:R-:W-:Y:S01]  /*3bfd0*/  FFMA R30, R28, 0.70710676908493041992, R29 ;  /* 0x3f3504f31c1e7823 */ /* 0x000fe2000000001d */
[----:B------:R-:W-:Y:S01]  /*3bfe0*/  FSEL R27, R27, RZ, P5 ;  /* 0x000000ff1b1b7208 */ /* 0x000fe20002800000 */
[----:B------:R-:W4:Y:S01]  /*3bff0*/  LDL.LU R37, [R1+0xa8] ;  /* 0x0000a80001257983 */ /* 0x000f220000300800 */
[----:B------:R-:W-:-:S02]  /*3c000*/  FSEL R15, R15, RZ, P6 ;  /* 0x000000ff0f0f7208 */ /* 0x000fc40003000000 */
[----:B------:R-:W-:Y:S02]  /*3c010*/  LOP3.LUT P6, RZ, R0, 0x40000, RZ, 0xc0, !PT ;  /* 0x0004000000ff7812 */ /* 0x000fe400078cc0ff */
[----:B------:R-:W-:Y:S02]  /*3c020*/  FSEL R6, R6, RZ, P0 ;  /* 0x000000ff06067208 */ /* 0x000fe40000000000 */
[----:B------:R-:W-:Y:S02]  /*3c030*/  FSEL R17, R17, RZ, P6 ;  /* 0x000000ff11117208 */ /* 0x000fe40003000000 */
[----:B------:R-:W-:Y:S02]  /*3c040*/  FSEL R3, R3, RZ, P1 ;  /* 0x000000ff03037208 */ /* 0x000fe40000800000 */
[----:B------:R-:W-:Y:S02]  /*3c050*/  FSEL R5, R5, RZ, P3 ;  /* 0x000000ff05057208 */ /* 0x000fe40001800000 */
[----:B------:R-:W-:Y:S01]  /*3c060*/  FSEL R2, R2, RZ, P4 ;  /* 0x000000ff02027208 */ /* 0x000fe20002000000 */
[----:B------:R-:W-:Y:S01]  /*3c070*/  FFMA R28, R28, -0.70710676908493041992, R29 ;  /* 0xbf3504f31c1c7823 */ /* 0x000fe2000000001d */
[----:B------:R-:W-:-:S02]  /*3c080*/  LOP3.LUT P6, RZ, R0, 0x20000, RZ, 0xc0, !PT ;  /* 0x0002000000ff7812 */ /* 0x000fc400078cc0ff */
[C---:B------:R-:W-:Y:S02]  /*3c090*/  LOP3.LUT P5, RZ, R0.reuse, 0x10000, RZ, 0xc0, !PT ;  /* 0x0001000000ff7812 */ /* 0x040fe400078ac0ff */
[C---:B------:R-:W-:Y:S02]  /*3c0a0*/  LOP3.LUT P0, RZ, R0.reuse, 0x8000, RZ, 0xc0, !PT ;  /* 0x0000800000ff7812 */ /* 0x040fe4000780c0ff */
[C---:B------:R-:W-:Y:S02]  /*3c0b0*/  LOP3.LUT P2, RZ, R0.reuse, 0x4000, RZ, 0xc0, !PT ;  /* 0x0000400000ff7812 */ /* 0x040fe4000784c0ff */
[C---:B------:R-:W-:Y:S02]  /*3c0c0*/  LOP3.LUT P1, RZ, R0.reuse, 0x2000, RZ, 0xc0, !PT ;  /* 0x0000200000ff7812 */ /* 0x040fe4000782c0ff */
[C---:B------:R-:W-:Y:S02]  /*3c0d0*/  LOP3.LUT P3, RZ, R0.reuse, 0x1000, RZ, 0xc0, !PT ;  /* 0x0000100000ff7812 */ /* 0x040fe4000786c0ff */
[----:B------:R-:W-:Y:S01]  /*3c0e0*/  LOP3.LUT P4, RZ, R0, 0x1, RZ, 0xc0, !PT ;  /* 0x0000000100ff7812 */ /* 0x000fe2000788c0ff */
[----:B------:R-:W-:Y:S01]  /*3c0f0*/  FADD R0, R11, R15 ;  /* 0x0000000f0b007221 */ /* 0x000fe20000000000 */
[C-C-:B------:R-:W-:Y:S01]  /*3c100*/  FFMA R29, R23.reuse, -0.70710676908493041992, R35.reuse ;  /* 0xbf3504f3171d7823 */ /* 0x140fe20000000023 */
[----:B------:R-:W-:Y:S01]  /*3c110*/  FFMA R23, R23, 0.70710676908493041992, R35 ;  /* 0x3f3504f317177823 */ /* 0x000fe20000000023 */
[----:B------:R-:W-:Y:S01]  /*3c120*/  FADD R15, R11, -R15 ;  /* 0x8000000f0b0f7221 */ /* 0x000fe20000000000 */
        /* <DEDUP_REMOVED lines=8> */
[----:B------:R-:W-:Y:S01]  /*3c1b0*/  FFMA R14, R14, 1.8477590084075927734, R15 ;  /* 0x3fec835e0e0e7823 */ /* 0x000fe2000000000f */
[----:B------:R-:W-:Y:S01]  /*3c1c0*/  FFMA R15, R28, 0.66817861795425415039, R29 ;  /* 0x3f2b0dc11c0f7823 */ /* 0x000fe2000000001d */
[----:B------:R-:W-:-:S03]  /*3c1d0*/  FFMA R28, R29, -0.66817861795425415039, R28 ;  /* 0xbf2b0dc11d1c7823 */ /* 0x000fc6000000001c */
[--C-:B------:R-:W-:Y:S01]  /*3c1e0*/  FFMA R29, R15, -1.6629391908645629883, R11.reuse ;  /* 0xbfd4db310f1d7823 */ /* 0x100fe2000000000b */
[----:B------:R-:W-:Y:S01]  /*3c1f0*/  STL [R1+0x88], R48 ;  /* 0x0000883001007387 */ /* 0x000fe20000100800 */
[C-C-:B------:R-:W-:Y:S01]  /*3c200*/  FFMA R59, R23.reuse, -1.9615705013275146484, R0.reuse ;  /* 0xbffb14be173b7823 */ /* 0x140fe20000000000 */
[----:B------:R-:W-:Y:S02]  /*3c210*/  FFMA R58, R23, 1.9615705013275146484, R0 ;  /* 0x3ffb14be173a7823 */ /* 0x000fe40000000000 */
[----:B------:R0:W-:Y:S04]  /*3c220*/  STL [R1+0x80], R30 ;  /* 0x0000801e01007387 */ /* 0x0001e80000100800 */
[----:B------:R1:W-:Y:S01]  /*3c230*/  STL [R1+0x74], R29 ;  /* 0x0000741d01007387 */ /* 0x0003e20000100800 */
[----:B------:R-:W-:Y:S01]  /*3c240*/  FFMA R60, R15, 1.6629391908645629883, R11 ;  /* 0x3fd4db310f3c7823 */ /* 0x000fe2000000000b */
[C-C-:B------:R-:W-:Y:S01]  /*3c250*/  FFMA R57, R28.reuse, -1.6629391908645629883, R14.reuse ;  /* 0xbfd4db311c397823 */ /* 0x140fe2000000000e */
[----:B------:R-:W-:Y:S01]  /*3c260*/  FFMA R52, R28, 1.6629391908645629883, R14 ;  /* 0x3fd4db311c347823 */ /* 0x000fe2000000000e */
[C-C-:B------:R-:W-:Y:S01]  /*3c270*/  FADD R11, R17.reuse, R27.reuse ;  /* 0x0000001b110b7221 */ /* 0x140fe20000000000 */
[----:B------:R-:W-:Y:S01]  /*3c280*/  FADD R17, R17, -R27 ;  /* 0x8000001b11117221 */ /* 0x000fe20000000000 */
[C-C-:B---3--:R-:W-:Y:S01]  /*3c290*/  FADD R0, R32.reuse, R36.reuse ;  /* 0x0000002420007221 */ /* 0x148fe20000000000 */
[----:B------:R-:W-:-:S02]  /*3c2a0*/  FADD R23, R32, -R36 ;  /* 0x8000002420177221 */ /* 0x000fc40000000000 */
[----:B------:R-:W3:Y:S04]  /*3c2b0*/  LDL.LU R32, [R1+0x64] ;  /* 0x0000640001207983 */ /* 0x000ee80000300800 */
[----:B------:R-:W3:Y:S04]  /*3c2c0*/  LDL.LU R31, [R1+0x7c] ;  /* 0x00007c00011f7983 */ /* 0x000ee80000300800 */
[----:B0-----:R-:W3:Y:S04]  /*3c2d0*/  LDL.LU R30, [R1+0x6c] ;  /* 0x00006c00011e7983 */ /* 0x001ee80000300800 */
[----:B-1----:R-:W3:Y:S04]  /*3c2e0*/  LDL.LU R29, [R1+0x78] ;  /* 0x00007800011d7983 */ /* 0x002ee80000300800 */
[----:B------:R-:W3:Y:S04]  /*3c2f0*/  LDL.LU R28, [R1+0x8c] ;  /* 0x00008c00011c7983 */ /* 0x000ee80000300800 */
[----:B------:R-:W3:Y:S01]  /*3c300*/  LDL.LU R27, [R1+0x54] ;  /* 0x00005400011b7983 */ /* 0x000ee20000300800 */
[----:B--2---:R-:W-:Y:S01]  /*3c310*/  FFMA R15, R39, 0.41421356797218322754, R34 ;  /* 0x3ed413cd270f7823 */ /* 0x004fe20000000022 */
[----:B----4-:R-:W-:-:S02]  /*3c320*/  FFMA R36, R0, 0.70710676908493041992, R37 ;  /* 0x3f3504f300247823 */ /* 0x010fc40000000025 */
[----:B------:R-:W2:Y:S01]  /*3c330*/  LDL.LU R54, [R1+0x60] ;  /* 0x0000600001367983 */ /* 0x000ea20000300800 */
[C-C-:B------:R-:W-:Y:S01]  /*3c340*/  FFMA R53, R15.reuse, 1.8477590084075927734, R11.reuse ;  /* 0x3fec835e0f357823 */ /* 0x140fe2000000000b */
[----:B------:R-:W-:Y:S01]  /*3c350*/  FFMA R11, R15, -1.8477590084075927734, R11 ;  /* 0xbfec835e0f0b7823 */ /* 0x000fe2000000000b */
[----:B------:R-:W-:Y:S01]  /*3c360*/  FFMA R34, R34, 0.41421356797218322754, -R39 ;  /* 0x3ed413cd22227823 */ /* 0x000fe20000000827 */
[----:B------:R-:W-:Y:S01]  /*3c370*/  FFMA R0, R0, -0.70710676908493041992, R37 ;  /* 0xbf3504f300007823 */ /* 0x000fe20000000025 */
[----:B------:R-:W4:Y:S01]  /*3c380*/  LDL.LU R48, [R1+0x50] ;  /* 0x0000500001307983 */ /* 0x000f220000300800 */
[C-C-:B------:R-:W-:Y:S01]  /*3c390*/  FFMA R14, R23.reuse, -0.70710676908493041992, R35.reuse ;  /* 0xbf3504f3170e7823 */ /* 0x140fe20000000023 */
[----:B------:R-:W-:-:S04]  /*3c3a0*/  FFMA R23, R23, 0.70710676908493041992, R35 ;  /* 0x3f3504f317177823 */ /* 0x000fc80000000023 */
[----:B------:R-:W-:Y:S01]  /*3c3b0*/  FFMA R15, R23, 0.19891236722469329834, R36 ;  /* 0x3e4bafaf170f7823 */ /* 0x000fe20000000024 */
[----:B------:R-:W-:Y:S01]  /*3c3c0*/  FFMA R36, R36, -0.19891236722469329834, R23 ;  /* 0xbe4bafaf24247823 */ /* 0x000fe20000000017 */
[----:B------:R-:W-:Y:S02]  /*3c3d0*/  FFMA R50, R34, -1.8477590084075927734, R17 ;  /* 0xbfec835e22327823 */ /* 0x000fe40000000011 */
[C-C-:B------:R-:W-:Y:S01]  /*3c3e0*/  FFMA R55, R15.reuse, -1.9615705013275146484, R53.reuse ;  /* 0xbffb14be0f377823 */ /* 0x140fe20000000035 */
[----:B------:R-:W-:Y:S01]  /*3c3f0*/  FFMA R53, R15, 1.9615705013275146484, R53 ;  /* 0x3ffb14be0f357823 */ /* 0x000fe20000000035 */
[----:B------:R-:W-:Y:S01]  /*3c400*/  FFMA R15, R0, 0.66817861795425415039, R14 ;  /* 0x3f2b0dc1000f7823 */ /* 0x000fe2000000000e */
[----:B------:R-:W-:Y:S01]  /*3c410*/  FFMA R34, R34, 1.8477590084075927734, R17 ;  /* 0x3fec835e22227823 */ /* 0x000fe20000000011 */
[----:B------:R-:W-:Y:S01]  /*3c420*/  FFMA R0, R14, -0.66817861795425415039, R0 ;  /* 0xbf2b0dc10e007823 */ /* 0x000fe20000000000 */
[C-C-:B------:R-:W-:Y:S01]  /*3c430*/  FFMA R37, R36.reuse, -1.9615705013275146484, R11.reuse ;  /* 0xbffb14be24257823 */ /* 0x140fe2000000000b */
[----:B------:R-:W-:Y:S01]  /*3c440*/  FFMA R36, R36, 1.9615705013275146484, R11 ;  /* 0x3ffb14be24247823 */ /* 0x000fe2000000000b */
[C---:B------:R-:W-:Y:S01]  /*3c450*/  FFMA R51, R15.reuse, -1.6629391908645629883, R50 ;  /* 0xbfd4db310f337823 */ /* 0x040fe20000000032 */
[C---:B------:R-:W-:Y:S01]  /*3c460*/  FFMA R35, R0.reuse, -1.6629391908645629883, R34 ;  /* 0xbfd4db3100237823 */ /* 0x040fe20000000022 */
[----:B------:R-:W-:Y:S01]  /*3c470*/  FFMA R50, R15, 1.6629391908645629883, R50 ;  /* 0x3fd4db310f327823 */ /* 0x000fe20000000032 */
[----:B------:R-:W-:Y:S01]  /*3c480*/  FFMA R34, R0, 1.6629391908645629883, R34 ;  /* 0x3fd4db3100227823 */ /* 0x000fe20000000022 */
[----:B------:R-:W-:Y:S01]  /*3c490*/  FADD R0, R6, R10 ;  /* 0x0000000a06007221 */ /* 0x000fe20000000000 */
[----:B---3--:R-:W-:Y:S01]  /*3c4a0*/  FFMA R15, R32, 0.41421356797218322754, R31 ;  /* 0x3ed413cd200f7823 */ /* 0x008fe2000000001f */
[C-C-:B------:R-:W-:Y:S01]  /*3c4b0*/  FADD R11, R29.reuse, R30.reuse ;  /* 0x0000001e1d0b7221 */ /* 0x140fe20000000000 */
[----:B------:R-:W-:-:S03]  /*3c4c0*/  FADD R17, R29, -R30 ;  /* 0x8000001e1d117221 */ /* 0x000fc60000000000 */
[----:B------:R-:W-:Y:S01]  /*3c4d0*/  FFMA R30, R11, 0.70710676908493041992, R28 ;  /* 0x3f3504f30b1e7823 */ /* 0x000fe2000000001c */
[C-C-:B------:R-:W-:Y:S01]  /*3c4e0*/  FFMA R23, R17.reuse, 0.70710676908493041992, R27.reuse ;  /* 0x3f3504f311177823 */ /* 0x140fe2000000001b */
[----:B------:R-:W-:Y:S01]  /*3c4f0*/  FFMA R14, R17, -0.70710676908493041992, R27 ;  /* 0xbf3504f3110e7823 */ /* 0x000fe2000000001b */
[C-C-:B------:R-:W-:Y:S01]  /*3c500*/  FFMA R17, R15.reuse, 1.8477590084075927734, R0.reuse ;  /* 0x3fec835e0f117823 */ /* 0x140fe20000000000 */
[----:B------:R-:W-:Y:S01]  /*3c510*/  FFMA R0, R15, -1.8477590084075927734, R0 ;  /* 0xbfec835e0f007823 */ /* 0x000fe20000000000 */
[----:B------:R-:W-:Y:S01]  /*3c520*/  FFMA R15, R23, 0.19891236722469329834, R30 ;  /* 0x3e4bafaf170f7823 */ /* 0x000fe2000000001e */
[----:B------:R-:W-:-:S03]  /*3c530*/  FFMA R30, R30, -0.19891236722469329834, R23 ;  /* 0xbe4bafaf1e1e7823 */ /* 0x000fc60000000017 */
[----:B------:R-:W-:-:S05]  /*3c540*/  FFMA R23, R15, -1.9615705013275146484, R17 ;  /* 0xbffb14be0f177823 */ /* 0x000fca0000000011 */
[----:B------:R0:W-:Y:S04]  /*3c550*/  STL [R1+0x6c], R23 ;  /* 0x00006c1701007387 */ /* 0x0001e80000100800 */
[----:B0-----:R-:W4:Y:S04]  /*3c560*/  LDL.LU R23, [R1+0x5c] ;  /* 0x00005c0001177983 */ /* 0x001f280000300800 */
[----:B------:R-:W3:Y:S01]  /*3c570*/  LDL.LU R39, [R1+0x68] ;  /* 0x0000680001277983 */ /* 0x000ee20000300800 */
[----:B------:R-:W-:Y:S01]  /*3c580*/  FADD R6, R6, -R10 ;  /* 0x8000000a06067221 */ /* 0x000fe20000000000 */
[----:B------:R-:W-:Y:S01]  /*3c590*/  FFMA R10, R31, 0.41421356797218322754, -R32 ;  /* 0x3ed413cd1f0a7823 */ /* 0x000fe20000000820 */
[----:B------:R-:W-:-:S03]  /*3c5a0*/  FFMA R11, R11, -0.70710676908493041992, R28 ;  /* 0xbf3504f30b0b7823 */ /* 0x000fc6000000001c */
        /* <DEDUP_REMOVED lines=8> */
[C-C-:B------:R-:W-:Y:S01]  /*3c630*/  FFMA R27, R10.reuse, -1.6629391908645629883, R28.reuse ;  /* 0xbfd4db310a1b7823 */ /* 0x140fe2000000001c */
[----:B------:R-:W-:Y:S01]  /*3c640*/  FFMA R28, R10, 1.6629391908645629883, R28 ;  /* 0x3fd4db310a1c7823 */ /* 0x000fe2000000001c */
[C-C-:B------:R-:W-:Y:S01]  /*3c650*/  FADD R0, R3.reuse, R5.reuse ;  /* 0x0000000503007221 */ /* 0x140fe20000000000 */
[----:B------:R-:W-:Y:S01]  /*3c660*/  FADD R3, R3, -R5 ;  /* 0x8000000503037221 */ /* 0x000fe20000000000 */
[----:B--2---:R-:W-:Y:S01]  /*3c670*/  FFMA R10, R26, 0.41421356797218322754, R54 ;  /* 0x3ed413cd1a0a7823 */ /* 0x004fe20000000036 */
[----:B------:R-:W-:Y:S01]  /*3c680*/  FFMA R15, R15, 1.9615705013275146484, R17 ;  /* 0x3ffb14be0f0f7823 */ /* 0x000fe20000000011 */
[----:B------:R-:W-:-:S04]  /*3c690*/  FFMA R26, R54, 0.41421356797218322754, -R26 ;  /* 0x3ed413cd361a7823 */ /* 0x000fc8000000081a */
[----:B------:R0:W-:Y:S01]  /*3c6a0*/  STL [R1+0x64], R15 ;  /* 0x0000640f01007387 */ /* 0x0001e20000100800 */
[C-C-:B----4-:R-:W-:Y:S01]  /*3c6b0*/  FADD R11, R23.reuse, -R48.reuse ;  /* 0x80000030170b7221 */ /* 0x150fe20000000000 */
[----:B------:R-:W-:-:S03]  /*3c6c0*/  FADD R6, R23, R48 ;  /* 0x0000003017067221 */ /* 0x000fc60000000000 */
[C---:B------:R-:W-:Y:S01]  /*3c6d0*/  FFMA R5, R11.reuse, -0.70710676908493041992, R25 ;  /* 0xbf3504f30b057823 */ /* 0x040fe20000000019 */
[----:B---3--:R-:W-:Y:S01]  /*3c6e0*/  FFMA R23, R6, 0.70710676908493041992, R39 ;  /* 0x3f3504f306177823 */ /* 0x008fe20000000027 */
[----:B------:R-:W-:Y:S01]  /*3c6f0*/  FFMA R25, R11, 0.70710676908493041992, R25 ;  /* 0x3f3504f30b197823 */ /* 0x000fe20000000019 */
[C-C-:B------:R-:W-:Y:S01]  /*3c700*/  FFMA R11, R10.reuse, 1.8477590084075927734, R0.reuse ;  /* 0x3fec835e0a0b7823 */ /* 0x140fe20000000000 */
[----:B------:R-:W-:Y:S02]  /*3c710*/  FFMA R0, R10, -1.8477590084075927734, R0 ;  /* 0xbfec835e0a007823 */ /* 0x000fe40000000000 */
[----:B------:R-:W-:-:S04]  /*3c720*/  FFMA R10, R25, 0.19891236722469329834, R23 ;  /* 0x3e4bafaf190a7823 */ /* 0x000fc80000000017 */
[C-C-:B------:R-:W-:Y:S01]  /*3c730*/  FFMA R14, R10.reuse, -1.9615705013275146484, R11.reuse ;  /* 0xbffb14be0a0e7823 */ /* 0x140fe2000000000b */
[----:B------:R-:W-:Y:S02]  /*3c740*/  FFMA R10, R10, 1.9615705013275146484, R11 ;  /* 0x3ffb14be0a0a7823 */ /* 0x000fe4000000000b */
[----:B------:R-:W2:Y:S04]  /*3c750*/  LDL.LU R11, [R1+0x30] ;  /* 0x00003000010b7983 */ /* 0x000ea80000300800 */
[----:B------:R1:W-:Y:S04]  /*3c760*/  STL [R1+0x54], R14 ;  /* 0x0000540e01007387 */ /* 0x0003e80000100800 */
[----:B------:R-:W2:Y:S04]  /*3c770*/  LDL.LU R56, [R1+0x48] ;  /* 0x0000480001387983 */ /* 0x000ea80000300800 */
[----:B------:R3:W-:Y:S04]  /*3c780*/  STL [R1+0x50], R10 ;  /* 0x0000500a01007387 */ /* 0x0007e80000100800 */
[----:B------:R-:W4:Y:S01]  /*3c790*/  LDL.LU R54, [R1+0x40] ;  /* 0x0000400001367983 */ /* 0x000f220000300800 */
[----:B------:R-:W-:-:S03]  /*3c7a0*/  FFMA R6, R6, -0.70710676908493041992, R39 ;  /* 0xbf3504f306067823 */ /* 0x000fc60000000027 */
[----:B------:R-:W4:Y:S04]  /*3c7b0*/  LDL.LU R48, [R1+0x44] ;  /* 0x0000440001307983 */ /* 0x000f280000300800 */
[----:B------:R-:W3:Y:S01]  /*3c7c0*/  LDL.LU R39, [R1+0x4c] ;  /* 0x00004c0001277983 */ /* 0x000ee20000300800 */
[----:B------:R-:W-:Y:S01]  /*3c7d0*/  FFMA R23, R23, -0.19891236722469329834, R25 ;  /* 0xbe4bafaf17177823 */ /* 0x000fe20000000019 */
[----:B------:R-:W-:Y:S01]  /*3c7e0*/  FMUL R4, R4, 1.4142135381698608398 ;  /* 0x3fb504f304047820 */ /* 0x000fe20000400000 */
[C-C-:B0-----:R-:W-:Y:S01]  /*3c7f0*/  FFMA R15, R26.reuse, -1.8477590084075927734, R3.reuse ;  /* 0xbfec835e1a0f7823 */ /* 0x141fe20000000003 */
[----:B------:R-:W-:Y:S01]  /*3c800*/  FFMA R26, R26, 1.8477590084075927734, R3 ;  /* 0x3fec835e1a1a7823 */ /* 0x000fe20000000003 */
[C-C-:B------:R-:W-:Y:S01]  /*3c810*/  FFMA R17, R23.reuse, -1.9615705013275146484, R0.reuse ;  /* 0xbffb14be17117823 */ /* 0x140fe20000000000 */
[----:B------:R-:W-:Y:S01]  /*3c820*/  FFMA R3, R6, 0.66817861795425415039, R5 ;  /* 0x3f2b0dc106037823 */ /* 0x000fe20000000005 */
[----:B------:R-:W-:Y:S01]  /*3c830*/  FFMA R23, R23, 1.9615705013275146484, R0 ;  /* 0x3ffb14be17177823 */ /* 0x000fe20000000000 */
[----:B------:R-:W-:-:S02]  /*3c840*/  FSEL R0, R4, RZ, P4 ;  /* 0x000000ff04007208 */ /* 0x000fc40002000000 */
[C-C-:B-1----:R-:W-:Y:S01]  /*3c850*/  FFMA R14, R3.reuse, -1.6629391908645629883, R15.reuse ;  /* 0xbfd4db31030e7823 */ /* 0x142fe2000000000f */
[----:B------:R-:W-:Y:S01]  /*3c860*/  FFMA R15, R3, 1.6629391908645629883, R15 ;  /* 0x3fd4db31030f7823 */ /* 0x000fe2000000000f */
[----:B------:R-:W-:Y:S01]  /*3c870*/  FFMA R5, R5, -0.66817861795425415039, R6 ;  /* 0xbf2b0dc105057823 */ /* 0x000fe20000000006 */
[C-C-:B------:R-:W-:Y:S01]  /*3c880*/  FADD R3, R2.reuse, R0.reuse ;  /* 0x0000000002037221 */ /* 0x140fe20000000000 */
[----:B------:R-:W-:Y:S02]  /*3c890*/  FADD R0, R2, -R0 ;  /* 0x8000000002007221 */ /* 0x000fe40000000000 */
[C-C-:B------:R-:W-:Y:S01]  /*3c8a0*/  FFMA R25, R5.reuse, -1.6629391908645629883, R26.reuse ;  /* 0xbfd4db3105197823 */ /* 0x140fe2000000001a */
[----:B------:R-:W-:Y:S01]  /*3c8b0*/  FFMA R26, R5, 1.6629391908645629883, R26 ;  /* 0x3fd4db31051a7823 */ /* 0x000fe2000000001a */
[----:B------:R-:W-:Y:S01]  /*3c8c0*/  FMUL R33, R33, 1.4142135381698608398 ;  /* 0x3fb504f321217820 */ /* 0x000fe20000400000 */
[----:B------:R-:W-:-:S04]  /*3c8d0*/  FMUL R38, R38, 1.4142135381698608398 ;  /* 0x3fb504f326267820 */ /* 0x000fc80000400000 */
[----:B------:R-:W-:Y:S02]  /*3c8e0*/  FSEL R33, R33, RZ, P6 ;  /* 0x000000ff21217208 */ /* 0x000fe40003000000 */
[----:B------:R-:W-:Y:S01]  /*3c8f0*/  FSEL R38, R38, RZ, P5 ;  /* 0x000000ff26267208 */ /* 0x000fe20002800000 */
[----:B--2---:R-:W-:Y:S01]  /*3c900*/  FFMA R2, R11, 0.41421356797218322754, R56 ;  /* 0x3ed413cd0b027823 */ /* 0x004fe20000000038 */
[----:B------:R-:W-:Y:S02]  /*3c910*/  FFMA R4, R56, 0.41421356797218322754, -R11 ;  /* 0x3ed413cd38047823 */ /* 0x000fe4000000080b */
[----:B------:R-:W2:Y:S01]  /*3c920*/  LDL.LU R56, [R1+0x3c] ;  /* 0x00003c0001387983 */ /* 0x000ea20000300800 */
[C-C-:B----4-:R-:W-:Y:S01]  /*3c930*/  FADD R6, R48.reuse, R54.reuse ;  /* 0x0000003630067221 */ /* 0x150fe20000000000 */
[----:B------:R-:W-:-:S03]  /*3c940*/  FADD R11, R48, -R54 ;  /* 0x80000036300b7221 */ /* 0x000fc60000000000 */
[C-C-:B---3--:R-:W-:Y:S01]  /*3c950*/  FFMA R10, R6.reuse, 0.70710676908493041992, R39.reuse ;  /* 0x3f3504f3060a7823 */ /* 0x148fe20000000027 */
[----:B------:R-:W-:Y:S01]  /*3c960*/  FFMA R6, R6, -0.70710676908493041992, R39 ;  /* 0xbf3504f306067823 */ /* 0x000fe20000000027 */
[C-C-:B------:R-:W-:Y:S01]  /*3c970*/  FFMA R39, R11.reuse, 0.70710676908493041992, R7.reuse ;  /* 0x3f3504f30b277823 */ /* 0x140fe20000000007 */
[----:B------:R-:W-:Y:S01]  /*3c980*/  FFMA R5, R11, -0.70710676908493041992, R7 ;  /* 0xbf3504f30b057823 */ /* 0x000fe20000000007 */
[C-C-:B------:R-:W-:Y:S01]  /*3c990*/  FFMA R11, R2.reuse, 1.8477590084075927734, R3.reuse ;  /* 0x3fec835e020b7823 */ /* 0x140fe20000000003 */
[----:B------:R-:W-:Y:S01]  /*3c9a0*/  FFMA R7, R2, -1.8477590084075927734, R3 ;  /* 0xbfec835e02077823 */ /* 0x000fe20000000003 */
[----:B------:R-:W-:Y:S01]  /*3c9b0*/  FFMA R3, R39, 0.19891236722469329834, R10 ;  /* 0x3e4bafaf27037823 */ /* 0x000fe2000000000a */
[----:B------:R-:W-:Y:S01]  /*3c9c0*/  FFMA R10, R10, -0.19891236722469329834, R39 ;  /* 0xbe4bafaf0a0a7823 */ /* 0x000fe20000000027 */
[----:B------:R-:W-:Y:S02]  /*3c9d0*/  FFMA R48, R6, 0.66817861795425415039, R5 ;  /* 0x3f2b0dc106307823 */ /* 0x000fe40000000005 */
[C-C-:B------:R-:W-:Y:S01]  /*3c9e0*/  FFMA R2, R3.reuse, -1.9615705013275146484, R11.reuse ;  /* 0xbffb14be03027823 */ /* 0x140fe2000000000b */
[----:B------:R-:W-:Y:S01]  /*3c9f0*/  FFMA R3, R3, 1.9615705013275146484, R11 ;  /* 0x3ffb14be03037823 */ /* 0x000fe2000000000b */
[C---:B------:R-:W-:Y:S01]  /*3ca00*/  FFMA R11, R4.reuse, -1.8477590084075927734, R0 ;  /* 0xbfec835e040b7823 */ /* 0x040fe20000000000 */
[----:B------:R-:W-:Y:S01]  /*3ca10*/  FFMA R39, R5, -0.66817861795425415039, R6 ;  /* 0xbf2b0dc105277823 */ /* 0x000fe20000000006 */
[----:B------:R-:W-:Y:S01]  /*3ca20*/  FFMA R0, R4, 1.8477590084075927734, R0 ;  /* 0x3fec835e04007823 */ /* 0x000fe20000000000 */
[----:B------:R-:W-:Y:S01]  /*3ca30*/  FFMA R6, R10, -1.9615705013275146484, R7 ;  /* 0xbffb14be0a067823 */ /* 0x000fe20000000007 */
[C-C-:B------:R-:W-:Y:S01]  /*3ca40*/  FFMA R4, R48.reuse, -1.6629391908645629883, R11.reuse ;  /* 0xbfd4db3130047823 */ /* 0x140fe2000000000b */
[----:B------:R-:W-:Y:S01]  /*3ca50*/  FFMA R5, R48, 1.6629391908645629883, R11 ;  /* 0x3fd4db3130057823 */ /* 0x000fe2000000000b */
[----:B------:R-:W-:Y:S01]  /*3ca60*/  FFMA R7, R10, 1.9615705013275146484, R7 ;  /* 0x3ffb14be0a077823 */ /* 0x000fe20000000007 */
[C-C-:B------:R-:W-:Y:S01]  /*3ca70*/  FFMA R10, R39.reuse, -1.6629391908645629883, R0.reuse ;  /* 0xbfd4db31270a7823 */ /* 0x140fe20000000000 */
[----:B------:R-:W-:Y:S01]  /*3ca80*/  FFMA R11, R39, 1.6629391908645629883, R0 ;  /* 0x3fd4db31270b7823 */ /* 0x000fe20000000000 */
[C-C-:B------:R-:W-:Y:S01]  /*3ca90*/  FADD R48, R33.reuse, R38.reuse ;  /* 0x0000002621307221 */ /* 0x140fe20000000000 */
[----:B------:R-:W3:Y:S01]  /*3caa0*/  LDL.LU R39, [R1+0x38] ;  /* 0x0000380001277983 */ /* 0x000ee20000300800 */
[----:B------:R-:W-:-:S03]  /*3cab0*/  FADD R0, R33, -R38 ;  /* 0x8000002621007221 */ /* 0x000fc60000000000 */
[----:B------:R-:W4:Y:S01]  /*3cac0*/  LDL.LU R38, [R1+0x34] ;  /* 0x0000340001267983 */ /* 0x000f220000300800 */
[----:B---3--:R-:W-:Y:S01]  /*3cad0*/  FFMA R54, R9, 0.41421356797218322754, R39 ;  /* 0x3ed413cd09367823 */ /* 0x008fe20000000027 */
[----:B------:R-:W-:Y:S01]  /*3cae0*/  FFMA R33, R39, 0.41421356797218322754, -R9 ;  /* 0x3ed413cd27217823 */ /* 0x000fe20000000809 */
[C-C-:B----4-:R-:W-:Y:S01]  /*3caf0*/  FADD R39, R38.reuse, R8.reuse ;  /* 0x0000000826277221 */ /* 0x150fe20000000000 */
[----:B------:R-:W-:-:S03]  /*3cb00*/  FADD R9, R38, -R8 ;  /* 0x8000000826097221 */ /* 0x000fc60000000000 */
[C-C-:B--2---:R-:W-:Y:S01]  /*3cb10*/  FFMA R8, R39.reuse, 0.70710676908493041992, R56.reuse ;  /* 0x3f3504f327087823 */ /* 0x144fe20000000038 */
        /* <DEDUP_REMOVED lines=19> */
[----:B------:R-:W-:-:S05]  /*3cc50*/  FMUL R33, R61, 1.4142135381698608398 ;  /* 0x3fb504f33d217820 */ /* 0x000fca0000400000 */
[----:B------:R-:W-:Y:S01]  /*3cc60*/  FSEL R33, R33, RZ, P2 ;  /* 0x000000ff21217208 */ /* 0x000fe20001000000 */
[----:B------:R-:W-:Y:S04]  /*3cc70*/  STL [R1+0x4], R39 ;  /* 0x0000042701007387 */ /* 0x000fe80000100800 */
[----:B------:R0:W-:Y:S04]  /*3cc80*/  STL [R1], R12 ;  /* 0x0000000c01007387 */ /* 0x0001e80000100800 */
[----:B------:R-:W4:Y:S04]  /*3cc90*/  LDL.LU R61, [R1+0x14] ;  /* 0x00001400013d7983 */ /* 0x000f280000300800 */
[----:B------:R-:W4:Y:S01]  /*3cca0*/  LDL.LU R56, [R1+0xbc] ;  /* 0x0000bc0001387983 */ /* 0x000f220000300800 */
[C-C-:B0-----:R-:W-:Y:S01]  /*3ccb0*/  FFMA R12, R8.reuse, -1.9615705013275146484, R9.reuse ;  /* 0xbffb14be080c7823 */ /* 0x141fe20000000009 */
[----:B------:R-:W-:Y:S01]  /*3ccc0*/  FFMA R9, R8, 1.9615705013275146484, R9 ;  /* 0x3ffb14be08097823 */ /* 0x000fe20000000009 */
[C-C-:B------:R-:W-:Y:S01]  /*3ccd0*/  FFMA R8, R38.reuse, -1.6629391908645629883, R0.reuse ;  /* 0xbfd4db3126087823 */ /* 0x140fe20000000000 */
[----:B------:R-:W-:Y:S01]  /*3cce0*/  FFMA R0, R38, 1.6629391908645629883, R0 ;  /* 0x3fd4db3126007823 */ /* 0x000fe20000000000 */
[----:B--2---:R-:W-:-:S05]  /*3ccf0*/  FMUL R54, R54, 1.4142135381698608398 ;  /* 0x3fb504f336367820 */ /* 0x004fca0000400000 */
[----:B------:R-:W-:-:S05]  /*3cd00*/  FSEL R54, R54, RZ, P0 ;  /* 0x000000ff36367208 */ /* 0x000fca0000000000 */
[C-C-:B------:R-:W-:Y:S01]  /*3cd10*/  FADD R39, R54.reuse, R33.reuse ;  /* 0x0000002136277221 */ /* 0x140fe20000000000 */
[----:B------:R-:W-:Y:S01]  /*3cd20*/  FADD R54, R54, -R33 ;  /* 0x8000002136367221 */ /* 0x000fe20000000000 */
[----:B------:R-:W-:Y:S01]  /*3cd30*/  FFMA R33, R19, 0.41421356797218322754, R16 ;  /* 0x3ed413cd13217823 */ /* 0x000fe20000000010 */
[----:B------:R-:W-:Y:S01]  /*3cd40*/  FFMA R16, R16, 0.41421356797218322754, -R19 ;  /* 0x3ed413cd10107823 */ /* 0x000fe20000000813 */
[C-C-:B------:R-:W-:Y:S01]  /*3cd50*/  FADD R19, R13.reuse, R18.reuse ;  /* 0x000000120d137221 */ /* 0x140fe20000000000 */
[----:B------:R-:W-:-:S04]  /*3cd60*/  FADD R13, R13, -R18 ;  /* 0x800000120d0d7221 */ /* 0x000fc80000000000 */
[----:B------:R-:W-:Y:S01]  /*3cd70*/  FFMA R38, R13, -0.70710676908493041992, R20 ;  /* 0xbf3504f30d267823 */ /* 0x000fe20000000014 */
[C-C-:B---3--:R-:W-:Y:S01]  /*3cd80*/  FFMA R18, R19.reuse, 0.70710676908493041992, R48.reuse ;  /* 0x3f3504f313127823 */ /* 0x148fe20000000030 */
[----:B------:R-:W-:Y:S01]  /*3cd90*/  FFMA R19, R19, -0.70710676908493041992, R48 ;  /* 0xbf3504f313137823 */ /* 0x000fe20000000030 */
[----:B------:R-:W-:Y:S01]  /*3cda0*/  FFMA R48, R13, 0.70710676908493041992, R20 ;  /* 0x3f3504f30d307823 */ /* 0x000fe20000000014 */
[C-C-:B------:R-:W-:Y:S01]  /*3cdb0*/  FFMA R13, R33.reuse, 1.8477590084075927734, R39.reuse ;  /* 0x3fec835e210d7823 */ /* 0x140fe20000000027 */
[----:B------:R-:W-:Y:S02]  /*3cdc0*/  FFMA R20, R33, -1.8477590084075927734, R39 ;  /* 0xbfec835e21147823 */ /* 0x000fe40000000027 */
[----:B------:R-:W-:Y:S01]  /*3cdd0*/  FFMA R39, R48, 0.19891236722469329834, R18 ;  /* 0x3e4bafaf30277823 */ /* 0x000fe20000000012 */
[----:B------:R-:W-:-:S03]  /*3cde0*/  FFMA R33, R18, -0.19891236722469329834, R48 ;  /* 0xbe4bafaf12217823 */ /* 0x000fc60000000030 */
[C-C-:B------:R-:W-:Y:S01]  /*3cdf0*/  FFMA R18, R39.reuse, -1.9615705013275146484, R13.reuse ;  /* 0xbffb14be27127823 */ /* 0x140fe2000000000d */
[----:B------:R-:W-:-:S04]  /*3ce00*/  FFMA R13, R39, 1.9615705013275146484, R13 ;  /* 0x3ffb14be270d7823 */ /* 0x000fc8000000000d */
[----:B------:R0:W-:Y:S04]  /*3ce10*/  STL [R1+0x3c], R18 ;  /* 0x00003c1201007387 */ /* 0x0001e80000100800 */
[----:B------:R-:W2:Y:S04]  /*3ce20*/  LDL.LU R48, [R1+0xb8] ;  /* 0x0000b80001307983 */ /* 0x000ea80000300800 */
[----:B------:R1:W-:Y:S01]  /*3ce30*/  STL [R1+0x28], R13 ;  /* 0x0000280d01007387 */ /* 0x0003e20000100800 */
[C-C-:B0-----:R-:W-:Y:S01]  /*3ce40*/  FFMA R18, R16.reuse, 1.8477590084075927734, R54.reuse ;  /* 0x3fec835e10127823 */ /* 0x141fe20000000036 */
[----:B-1----:R-:W-:-:S02]  /*3ce50*/  FFMA R13, R16, -1.8477590084075927734, R54 ;  /* 0xbfec835e100d7823 */ /* 0x002fc40000000036 */
[----:B------:R-:W3:Y:S04]  /*3ce60*/  LDL.LU R54, [R1+0x1c] ;  /* 0x00001c0001367983 */ /* 0x000ee80000300800 */
[----:B------:R-:W2:Y:S01]  /*3ce70*/  LDL.LU R39, [R1+0xc4] ;  /* 0x0000c40001277983 */ /* 0x000ea20000300800 */
[----:B------:R-:W-:Y:S01]  /*3ce80*/  FFMA R16, R19, 0.66817861795425415039, R38 ;  /* 0x3f2b0dc113107823 */ /* 0x000fe20000000026 */
[----:B------:R-:W-:-:S03]  /*3ce90*/  FFMA R19, R38, -0.66817861795425415039, R19 ;  /* 0xbf2b0dc126137823 */ /* 0x000fc60000000013 */
[----:B------:R-:W-:-:S05]  /*3cea0*/  FFMA R38, R16, -1.6629391908645629883, R13 ;  /* 0xbfd4db3110267823 */ /* 0x000fca000000000d */
[----:B------:R0:W-:Y:S02]  /*3ceb0*/  STL [R1+0x24], R38 ;  /* 0x0000242601007387 */ /* 0x0001e40000100800 */
[----:B0-----:R-:W-:Y:S01]  /*3cec0*/  FFMA R38, R16, 1.6629391908645629883, R13 ;  /* 0x3fd4db3110267823 */ /* 0x001fe2000000000d */
[----:B----4-:R-:W-:-:S04]  /*3ced0*/  FMUL R16, R61, 1.4142135381698608398 ;  /* 0x3fb504f33d107820 */ /* 0x010fc80000400000 */
        /* <DEDUP_REMOVED lines=10> */
[----:B---3--:R-:W-:-:S05]  /*3cf80*/  FMUL R13, R54, 1.4142135381698608398 ;  /* 0x3fb504f3360d7820 */ /* 0x008fca0000400000 */
[----:B------:R-:W-:-:S05]  /*3cf90*/  FSEL R13, R13, RZ, P1 ;  /* 0x000000ff0d0d7208 */ /* 0x000fca0000800000 */
[C-C-:B------:R-:W-:Y:S01]  /*3cfa0*/  FADD R33, R13.reuse, R16.reuse ;  /* 0x000000100d217221 */ /* 0x140fe20000000000 */
[----:B------:R-:W-:Y:S01]  /*3cfb0*/  FADD R38, R13, -R16 ;  /* 0x800000100d267221 */ /* 0x000fe20000000000 */
[C-C-:B--2---:R-:W-:Y:S01]  /*3cfc0*/  FADD R16, R48.reuse, R21.reuse ;  /* 0x0000001530107221 */ /* 0x144fe20000000000 */
[----:B------:R-:W-:-:S03]  /*3cfd0*/  FADD R21, R48, -R21 ;  /* 0x8000001530157221 */ /* 0x000fc60000000000 */
[----:B------:R-:W-:Y:S01]  /*3cfe0*/  FFMA R19, R16, 0.70710676908493041992, R39 ;  /* 0x3f3504f310137823 */ /* 0x000fe20000000027 */
[C-C-:B0-----:R-:W-:Y:S01]  /*3cff0*/  FFMA R18, R21.reuse, -0.70710676908493041992, R24.reuse ;  /* 0xbf3504f315127823 */ /* 0x141fe20000000018 */
[----:B------:R-:W-:-:S04]  /*3d000*/  FFMA R24, R21, 0.70710676908493041992, R24 ;  /* 0x3f3504f315187823 */ /* 0x000fc80000000018 */
[----:B------:R-:W-:Y:S01]  /*3d010*/  FFMA R21, R24, 0.19891236722469329834, R19 ;  /* 0x3e4bafaf18157823 */ /* 0x000fe20000000013 */
[----:B------:R-:W-:Y:S02]  /*3d020*/  FFMA R19, R19, -0.19891236722469329834, R24 ;  /* 0xbe4bafaf13137823 */ /* 0x000fe40000000018 */
[----:B------:R-:W2:Y:S01]  /*3d030*/  LDL R24, [R1+0xcc] ;  /* 0x0000cc0001187983 */ /* 0x000ea20000100800 */
[----:B------:R-:W-:Y:S01]  /*3d040*/  FFMA R13, R22, 0.41421356797218322754, R56 ;  /* 0x3ed413cd160d7823 */ /* 0x000fe20000000038 */
[----:B------:R-:W-:-:S03]  /*3d050*/  FFMA R22, R56, 0.41421356797218322754, -R22 ;  /* 0x3ed413cd38167823 */ /* 0x000fc60000000816 */
[C-C-:B------:R-:W-:Y:S01]  /*3d060*/  FFMA R20, R13.reuse, 1.8477590084075927734, R33.reuse ;  /* 0x3fec835e0d147823 */ /* 0x140fe20000000021 */
[----:B------:R-:W-:-:S03]  /*3d070*/  FFMA R13, R13, -1.8477590084075927734, R33 ;  /* 0xbfec835e0d0d7823 */ /* 0x000fc60000000021 */
[C-C-:B------:R-:W-:Y:S01]  /*3d080*/  FFMA R33, R21.reuse, -1.9615705013275146484, R20.reuse ;  /* 0xbffb14be15217823 */ /* 0x140fe20000000014 */
[----:B------:R-:W-:Y:S01]  /*3d090*/  FFMA R21, R21, 1.9615705013275146484, R20 ;  /* 0x3ffb14be15157823 */ /* 0x000fe20000000014 */
[C-C-:B------:R-:W-:Y:S01]  /*3d0a0*/  FFMA R20, R22.reuse, -1.8477590084075927734, R38.reuse ;  /* 0xbfec835e16147823 */ /* 0x140fe20000000026 */
[----:B------:R-:W-:Y:S02]  /*3d0b0*/  FFMA R22, R22, 1.8477590084075927734, R38 ;  /* 0x3fec835e16167823 */ /* 0x000fe40000000026 */
[----:B------:R-:W0:Y:S01]  /*3d0c0*/  S2R R38, SR_LANEID ;  /* 0x0000000000267919 */ /* 0x000e220000000000 */
[----:B------:R-:W-:Y:S01]  /*3d0d0*/  FFMA R16, R16, -0.70710676908493041992, R39 ;  /* 0xbf3504f310107823 */ /* 0x000fe20000000027 */
[----:B------:R-:W-:Y:S04]  /*3d0e0*/  STL [R1+0x5c], R33 ;  /* 0x00005c2101007387 */ /* 0x000fe80000100800 */
[----:B------:R1:W-:Y:S02]  /*3d0f0*/  STL [R1+0x34], R21 ;  /* 0x0000341501007387 */ /* 0x0003e40000100800 */
        /* <DEDUP_REMOVED lines=28> */
[----:B-----5:R-:W-:Y:S04]  /*3d2c0*/  STL [R1+0xf4], R47 ;  /* 0x0000f42f01007387 */ /* 0x020fe80000100800 */
[----:B------:R-:W-:Y:S04]  /*3d2d0*/  STL [R1+0xf0], R40 ;  /* 0x0000f02801007387 */ /* 0x000fe80000100800 */
[----:B------:R-:W-:Y:S04]  /*3d2e0*/  STL [R1+0xec], R49 ;  /* 0x0000ec3101007387 */ /* 0x000fe80000100800 */
[----:B------:R-:W-:Y:S04]  /*3d2f0*/  STL [R1+0xe8], R46 ;  /* 0x0000e82e01007387 */ /* 0x000fe80000100800 */
[----:B------:R-:W-:Y:S01]  /*3d300*/  STL [R1+0xe4], R45 ;  /* 0x0000e42d01007387 */ /* 0x000fe20000100800 */
[----:B------:R-:W-:-:S03]  /*3d310*/  NOP ;  /* 0x0000000000007918 */ /* 0x000fc60000000000 */
[----:B------:R-:W-:Y:S04]  /*3d320*/  STL [R1+0xe0], R44 ;  /* 0x0000e02c01007387 */ /* 0x000fe80000100800 */
[----:B------:R-:W-:Y:S04]  /*3d330*/  STL [R1+0xdc], R43 ;  /* 0x0000dc2b01007387 */ /* 0x000fe80000100800 */
[----:B------:R-:W-:Y:S04]  /*3d340*/  STL [R1+0xd8], R42 ;  /* 0x0000d82a01007387 */ /* 0x000fe80000100800 */
[----:B------:R-:W-:Y:S01]  /*3d350*/  STL [R1+0xd4], R41 ;  /* 0x0000d42901007387 */ /* 0x000fe20000100800 */
[----:B--2---:R-:W-:-:S03]  /*3d360*/  LEA R38, R38, R21, 0x2 ;  /* 0x0000001526267211 */ /* 0x004fc600078e10ff */
[----:B------:R-:W2:Y:S04]  /*3d370*/  LDL.LU R21, [R1+0x64] ;  /* 0x0000640001157983 */ /* 0x000ea80000300800 */
[----:B---3--:R3:W-:Y:S04]  /*3d380*/  STS [R38], R20 ;  /* 0x0000001426007388 */ /* 0x0087e80000000800 */
[----:B----4-:R4:W-:Y:S04]  /*3d390*/  STS [R38+0x294], R19 ;  /* 0x0002941326007388 */ /* 0x0109e80000000800 */
[----:B------:R0:W-:Y:S04]  /*3d3a0*/  STS [R38+0x39c], R16 ;  /* 0x00039c1026007388 */ /* 0x0001e80000000800 */
[----:B---3--:R-:W3:Y:S04]  /*3d3b0*/  LDL.LU R20, [R1+0x6c] ;  /* 0x00006c0001147983 */ /* 0x008ee80000300800 */
[----:B----4-:R-:W4:Y:S04]  /*3d3c0*/  LDL.LU R19, [R1+0x50] ;  /* 0x0000500001137983 */ /* 0x010f280000300800 */
[----:B0-----:R-:W4:Y:S04]  /*3d3d0*/  LDL.LU R16, [R1+0x54] ;  /* 0x0000540001107983 */ /* 0x001f280000300800 */
[----:B------:R-:W-:Y:S04]  /*3d3e0*/  STS [R38+0x84], R52 ;  /* 0x0000843426007388 */ /* 0x000fe80000000800 */
[----:B------:R-:W-:Y:S04]  /*3d3f0*/  STS [R38+0x108], R60 ;  /* 0x0001083c26007388 */ /* 0x000fe80000000800 */
        /* <DEDUP_REMOVED lines=16> */
[----:B0-----:R-:W4:Y:S04]  /*3d500*/  LDL.LU R52, [R1] ;  /* 0x0000000001347983 */ /* 0x001f280000300800 */
        /* <DEDUP_REMOVED lines=35> */
[----:B----4-:R-:W-:Y:S04]  /*3d740*/  STS [R38], R19 ;  /* 0x0000001326007388 */ /* 0x010fe80000000800 */
        /* <DEDUP_REMOVED lines=26> */
[----:B------:R-:W2:Y:S04]  /*3d8f0*/  LDS R2, [R39+0x10] ;  /* 0x0000100027027984 */ /* 0x000ea80000000800 */
[----:B0-----:R-:W-:Y:S04]  /*3d900*/  STL [R1+0x50], R13 ;  /* 0x0000500d01007387 */ /* 0x001fe80000100800 */
        /* <DEDUP_REMOVED lines=8> */
[----:B--2---:R-:W-:Y:S04]  /*3d990*/  STL [R1+0x54], R2 ;  /* 0x0000540201007387 */ /* 0x004fe80000100800 */
[----:B------:R-:W2:Y:S04]  /*3d9a0*/  LDL.LU R42, [R1+0x20] ;  /* 0x00002000012a7983 */ /* 0x000ea80000300800 */
[----:B------:R-:W2:Y:S04]  /*3d9b0*/  LDL.LU R44, [R1+0x1c] ;  /* 0x00001c00012c7983 */ /* 0x000ea80000300800 */
[----:B------:R-:W2:Y:S04]  /*3d9c0*/  LDL.LU R46, [R1+0x18] ;  /* 0x00001800012e7983 */ /* 0x000ea80000300800 */
[----:B------:R-:W2:Y:S04]  /*3d9d0*/  LDL.LU R49, [R1+0x24] ;  /* 0x0000240001317983 */ /* 0x000ea80000300800 */
[----:B------:R-:W2:Y:S04]  /*3d9e0*/  LDL.LU R40, [R1+0x14] ;  /* 0x0000140001287983 */ /* 0x000ea80000300800 */
[----:B------:R-:W2:Y:S04]  /*3d9f0*/  LDL.LU R47, [R1+0x3c] ;  /* 0x00003c00012f7983 */ /* 0x000ea80000300800 */
[----:B------:R-:W-:Y:S04]  /*3da00*/  LDS R17, [R39+0x14] ;  /* 0x0000140027117984 */ /* 0x000fe80000000800 */
[----:B------:R-:W-:Y:S04]  /*3da10*/  LDS R18, [R39+0x18] ;  /* 0x0000180027127984 */ /* 0x000fe80000000800 */
[----:B------:R-:W-:Y:S01]  /*3da20*/  LDS R19, [R39+0x1c] ;  /* 0x00001c0027137984 */ /* 0x000fe20000000800 */
[----:B------:R-:W-:-:S03]  /*3da30*/  NOP ;  /* 0x0000000000007918 */ /* 0x000fc60000000000 */
[----:B------:R0:W-:Y:S04]  /*3da40*/  STS [R38+0x108], R52 ;  /* 0x0001083426007388 */ /* 0x0001e80000000800 */
[----:B0-----:R-:W2:Y:S04]  /*3da50*/  LDL.LU R52, [R1+0x34] ;  /* 0x0000340001347983 */ /* 0x001ea80000300800 */
[----:B------:R-:W-:Y:S04]  /*3da60*/  STS [R38], R50 ;  /* 0x0000003226007388 */ /* 0x000fe80000000800 */
[----:B------:R-:W-:Y:S04]  /*3da70*/  STS [R38+0x84], R0 ;  /* 0x0000840026007388 */ /* 0x000fe80000000800 */
[----:B------:R-:W-:Y:S04]  /*3da80*/  STS [R38+0x18c], R12 ;  /* 0x00018c0c26007388 */ /* 0x000fe80000000800 */
[----:B------:R-:W-:Y:S04]  /*3da90*/  STS [R38+0x210], R9 ;  /* 0x0002100926007388 */ /* 0x000fe80000000800 */
[----:B------:R-:W-:Y:S04]  /*3daa0*/  STS [R38+0x318], R8 ;  /* 0x0003180826007388 */ /* 0x000fe80000000800 */
[----:B---3--:R-:W-:Y:S04]  /*3dab0*/  STS [R38+0x294], R43 ;  /* 0x0002942b26007388 */ /* 0x008fe80000000800 */
[----:B----4-:R0:W-:Y:S01]  /*3dac0*/  STS [R38+0x39c], R48 ;  /* 0x00039c3026007388 */ /* 0x0101e20000000800 */
        /* <DEDUP_REMOVED lines=10> */
[----:B0-----:R-:W3:Y:S04]  /*3db70*/  LDL.LU R48, [R1+0x2c] ;  /* 0x00002c0001307983 */ /* 0x001ee80000300800 */
[----:B------:R-:W4:Y:S04]  /*3db80*/  LDL.LU R43, [R1+0x38] ;  /* 0x00003800012b7983 */ /* 0x000f280000300800 */
[----:B------:R-:W-:Y:S04]  /*3db90*/  STS [R38], R5 ;  /* 0x0000000526007388 */ /* 0x000fe80000000800 */
[----:B------:R-:W-:Y:S04]  /*3dba0*/  STS [R38+0x84], R3 ;  /* 0x0000840326007388 */ /* 0x000fe80000000800 */
[----:B--2---:R0:W-:Y:S04]  /*3dbb0*/  STS [R38+0x108], R42 ;  /* 0x0001082a26007388 */ /* 0x0041e80000000800 */
[----:B------:R-:W-:Y:S04]  /*3dbc0*/  STS [R38+0x18c], R44 ;  /* 0x00018c2c26007388 */ /* 0x000fe80000000800 */
[----:B------:R2:W-:Y:S04]  /*3dbd0*/  STS [R38+0x210], R46 ;  /* 0x0002102e26007388 */ /* 0x0005e80000000800 */
[----:B------:R-:W-:Y:S04]  /*3dbe0*/  STS [R38+0x294], R49 ;  /* 0x0002943126007388 */ /* 0x000fe80000000800 */
[----:B------:R-:W-:Y:S04]  /*3dbf0*/  STS [R38+0x318], R40 ;  /* 0x0003182826007388 */ /* 0x000fe80000000800 */
[----:B------:R-:W-:Y:S01]  /*3dc00*/  STS [R38+0x39c], R47 ;  /* 0x00039c2f26007388 */ /* 0x000fe20000000800 */
[----:B------:R-:W-:-:S03]  /*3dc10*/  NOP ;  /* 0x0000000000007918 */ /* 0x000fc60000000000 */
[----:B-1----:R-:W-:Y:S04]  /*3dc20*/  STL [R1+0x8], R0 ;  /* 0x0000080001007387 */ /* 0x002fe80000100800 */
[----:B------:R-:W1:Y:S04]  /*3dc30*/  LDS R0, [R39] ;  /* 0x0000000027007984 */ /* 0x000e680000000800 */
[----:B0-----:R-:W4:Y:S04]  /*3dc40*/  LDL.LU R42, [R1+0x4c] ;  /* 0x00004c00012a7983 */ /* 0x001f280000300800 */
[----:B--2---:R-:W2:Y:S04]  /*3dc50*/  LDL.LU R46, [R1+0x44] ;  /* 0x00004400012e7983 */ /* 0x004ea80000300800 */
[----:B------:R-:W-:Y:S04]  /*3dc60*/  LDS R2, [R39+0x8] ;  /* 0x0000080027027984 */ /* 0x000fe80000000800 */
[----:B------:R-:W-:Y:S04]  /*3dc70*/  LDS R3, [R39+0xc] ;  /* 0x00000c0027037984 */ /* 0x000fe80000000800 */
[----:B------:R-:W-:Y:S04]  /*3dc80*/  LDS R44, [R39+0x10] ;  /* 0x00001000272c7984 */ /* 0x000fe80000000800 */
[----:B------:R-:W-:Y:S04]  /*3dc90*/  LDS R4, [R39+0x14] ;  /* 0x0000140027047984 */ /* 0x000fe80000000800 */
[----:B------:R-:W-:Y:S04]  /*3dca0*/  LDS R5, [R39+0x18] ;  /* 0x0000180027057984 */ /* 0x000fe80000000800 */
[----:B------:R-:W-:Y:S04]  /*3dcb0*/  LDS R6, [R39+0x1c] ;  /* 0x00001c0027067984 */ /* 0x000fe80000000800 */
[----:B-1----:R-:W-:Y:S04]  /*3dcc0*/  STL [R1+0x4], R0 ;  /* 0x0000040001007387 */ /* 0x002fe80000100800 */
[----:B------:R-:W2:Y:S04]  /*3dcd0*/  LDL.LU R49, [R1+0x58] ;  /* 0x0000580001317983 */ /* 0x000ea80000300800 */
[----:B------:R-:W2:Y:S04]  /*3dce0*/  LDL.LU R40, [R1+0x40] ;  /* 0x0000400001287983 */ /* 0x000ea80000300800 */
[----:B------:R-:W2:Y:S04]  /*3dcf0*/  LDL.LU R47, [R1+0x5c] ;  /* 0x00005c00012f7983 */ /* 0x000ea80000300800 */
[----:B------:R-:W-:Y:S01]  /*3dd00*/  LDS R0, [R39+0x4] ;  /* 0x0000040027007984 */ /* 0x000fe20000000800 */
[----:B------:R-:W-:-:S03]  /*3dd10*/  NOP ;  /* 0x0000000000007918 */ /* 0x000fc60000000000 */
[----:B------:R0:W-:Y:S04]  /*3dd20*/  STS [R38], R52 ;  /* 0x0000003426007388 */ /* 0x0001e80000000800 */
[----:B0-----:R-:W2:Y:S04]  /*3dd30*/  LDL.LU R52, [R1+0x108] ;  /* 0x0001080001347983 */ /* 0x001ea80000300800 */
[----:B---3--:R0:W-:Y:S04]  /*3dd40*/  STS [R38+0x84], R48 ;  /* 0x0000843026007388 */ /* 0x0081e80000000800 */
[----:B----4-:R1:W-:Y:S01]  /*3dd50*/  STS [R38+0x108], R43 ;  /* 0x0001082b26007388 */ /* 0x0103e20000000800 */
[----:B0-----:R-:W-:-:S03]  /*3dd60*/  FMUL R48, R61, 1.4142135381698608398 ;  /* 0x3fb504f33d307820 */ /* 0x001fc60000400000 */
[----:B------:R-:W-:Y:S04]  /*3dd70*/  STS [R38+0x18c], R42 ;  /* 0x00018c2a26007388 */ /* 0x000fe80000000800 */
[----:B--2---:R-:W-:Y:S04]  /*3dd80*/  STS [R38+0x210], R46 ;  /* 0x0002102e26007388 */ /* 0x004fe80000000800 */
[----:B------:R-:W-:Y:S04]  /*3dd90*/  STS [R38+0x294], R49 ;  /* 0x0002943126007388 */ /* 0x000fe80000000800 */
[----:B------:R-:W-:Y:S04]  /*3dda0*/  STS [R38+0x318], R40 ;  /* 0x0003182826007388 */ /* 0x000fe80000000800 */
[----:B------:R-:W-:Y:S01]  /*3ddb0*/  STS [R38+0x39c], R47 ;  /* 0x00039c2f26007388 */ /* 0x000fe20000000800 */
[----:B------:R-:W-:-:S03]  /*3ddc0*/  NOP ;  /* 0x0000000000007918 */ /* 0x000fc60000000000 */
[----:B------:R-:W0:Y:S04]  /*3ddd0*/  LDS R46, [R39] ;  /* 0x00000000272e7984 */ /* 0x000e280000000800 */
[----:B------:R-:W2:Y:S04]  /*3dde0*/  LDS R42, [R39+0x4] ;  /* 0x00000400272a7984 */ /* 0x000ea80000000800 */
[----:B------:R-:W3:Y:S01]  /*3ddf0*/  LDS R47, [R39+0xc] ;  /* 0x00000c00272f7984 */ /* 0x000ee20000000800 */
[----:B------:R-:W-:Y:S01]  /*3de00*/  FFMA R61, R59, 0.41421356797218322754, R60 ;  /* 0x3ed413cd3b3d7823 */ /* 0x000fe2000000003c */
[----:B------:R-:W-:Y:S01]  /*3de10*/  FFMA R59, R60, 0.41421356797218322754, -R59 ;  /* 0x3ed413cd3c3b7823 */ /* 0x000fe2000000083b */
[C-C-:B------:R-:W-:Y:S01]  /*3de20*/  FADD R60, R58.reuse, R57.reuse ;  /* 0x000000393a3c7221 */ /* 0x140fe20000000000 */
[----:B------:R-:W-:Y:S01]  /*3de30*/  FADD R57, R58, -R57 ;  /* 0x800000393a397221 */ /* 0x000fe20000000000 */
[----:B------:R-:W-:Y:S01]  /*3de40*/  LDS R40, [R39+0x10] ;  /* 0x0000100027287984 */ /* 0x000fe20000000800 */
[C-C-:B-1----:R-:W-:Y:S01]  /*3de50*/  FFMA R43, R52.reuse, 1.4142135381698608398, R48.reuse ;  /* 0x3fb504f3342b7823 */ /* 0x142fe20000000030 */
[----:B------:R-:W-:Y:S01]  /*3de60*/  FFMA R48, R52, 1.4142135381698608398, -R48 ;  /* 0x3fb504f334307823 */ /* 0x000fe20000000830 */
[C-C-:B------:R-:W-:Y:S01]  /*3de70*/  FFMA R52, R60.reuse, 0.70710676908493041992, R56.reuse ;  /* 0x3f3504f33c347823 */ /* 0x140fe20000000038 */
[----:B------:R-:W-:Y:S01]  /*3de80*/  FFMA R58, R60, -0.70710676908493041992, R56 ;  /* 0xbf3504f33c3a7823 */ /* 0x000fe20000000038 */
[C-C-:B------:R-:W-:Y:S01]  /*3de90*/  FFMA R56, R57.reuse, -0.70710676908493041992, R54.reuse ;  /* 0xbf3504f339387823 */ /* 0x140fe20000000036 */
[----:B------:R-:W-:Y:S01]  /*3dea0*/  FFMA R54, R57, 0.70710676908493041992, R54 ;  /* 0x3f3504f339367823 */ /* 0x000fe20000000036 */
[C---:B------:R-:W-:Y:S01]  /*3deb0*/  FFMA R57, R59.reuse, -1.8477590084075927734, R48 ;  /* 0xbfec835e3b397823 */ /* 0x040fe20000000030 */
[----:B------:R-:W-:Y:S01]  /*3dec0*/  LDS R49, [R39+0x8] ;  /* 0x0000080027317984 */ /* 0x000fe20000000800 */
[----:B------:R-:W-:Y:S01]  /*3ded0*/  FFMA R60, R56, -0.66817861795425415039, R58 ;  /* 0xbf2b0dc1383c7823 */ /* 0x000fe2000000003a */
[----:B------:R-:W-:Y:S01]  /*3dee0*/  FFMA R58, R58, 0.66817861795425415039, R56 ;  /* 0x3f2b0dc13a3a7823 */ /* 0x000fe20000000038 */
[----:B------:R-:W-:Y:S01]  /*3def0*/  FFMA R48, R59, 1.8477590084075927734, R48 ;  /* 0x3fec835e3b307823 */ /* 0x000fe20000000030 */
[----:B0-----:R-:W-:Y:S04]  /*3df00*/  STL [R1+0xc], R46 ;  /* 0x00000c2e01007387 */ /* 0x001fe80000100800 */
[----:B------:R-:W0:Y:S01]  /*3df10*/  LDS R46, [R39+0x14] ;  /* 0x00001400272e7984 */ /* 0x000e220000000800 */
[----:B------:R-:W-:-:S03]  /*3df20*/  FFMA R59, R58, 1.6629391908645629883, R57 ;  /* 0x3fd4db313a3b7823 */ /* 0x000fc60000000039 */
[----:B--2---:R-:W-:Y:S01]  /*3df30*/  STL [R1+0x58], R42 ;  /* 0x0000582a01007387 */ /* 0x004fe20000100800 */
[----:B------:R-:W-:-:S03]  /*3df40*/  FFMA R56, R60, -1.6629391908645629883, R48 ;  /* 0xbfd4db313c387823 */ /* 0x000fc60000000030 */
[----:B---3--:R-:W-:Y:S01]  /*3df50*/  STL [R1+0x4c], R47 ;  /* 0x00004c2f01007387 */ /* 0x008fe20000100800 */
        /* <DEDUP_REMOVED lines=33> */
[C---:B------:R-:W-:Y:S01]  /*3e170*/  FFMA R37, R60.reuse, 0.70710676908493041992, R53 ;  /* 0x3f3504f33c257823 */ /* 0x040fe20000000035 */
[C---:B------:R-:W-:Y:S01]  /*3e180*/  FFMA R51, R55.reuse, 0.70710676908493041992, R35 ;  /* 0x3f3504f337337823 */ /* 0x040fe20000000023 */
[----:B------:R-:W-:Y:S01]  /*3e190*/  FFMA R53, R60, -0.70710676908493041992, R53 ;  /* 0xbf3504f33c357823 */ /* 0x000fe20000000035 */
[----:B------:R-:W-:Y:S01]  /*3e1a0*/  FFMA R35, R55, -0.70710676908493041992, R35 ;  /* 0xbf3504f337237823 */ /* 0x000fe20000000023 */
[C-C-:B------:R-:W-:Y:S01]  /*3e1b0*/  FFMA R41, R59.reuse, 1.8477590084075927734, R58.reuse ;  /* 0x3fec835e3b297823 */ /* 0x140fe2000000003a */
[----:B------:R-:W-:Y:S01]  /*3e1c0*/  FFMA R55, R59, -1.8477590084075927734, R58 ;  /* 0xbfec835e3b377823 */ /* 0x000fe2000000003a */
[C-C-:B------:R-:W-:Y:S01]  /*3e1d0*/  FFMA R59, R34.reuse, -1.8477590084075927734, R36.reuse ;  /* 0xbfec835e223b7823 */ /* 0x140fe20000000024 */
        /* <DEDUP_REMOVED lines=45> */
[--C-:B------:R-:W-:Y:S01]  /*3e4b0*/  FFMA R30, R32, 0.70710676908493041992, R28.reuse ;  /* 0x3f3504f3201e7823 */ /* 0x100fe2000000001c */
[--C-:B------:R-:W-:Y:S01]  /*3e4c0*/  FFMA R31, R54, 0.70710676908493041992, R33.reuse ;  /* 0x3f3504f3361f7823 */ /* 0x100fe20000000021 */
[----:B------:R-:W-:Y:S01]  /*3e4d0*/  FFMA R28, R32, -0.70710676908493041992, R28 ;  /* 0xbf3504f3201c7823 */ /* 0x000fe2000000001c */
[----:B------:R-:W-:Y:S01]  /*3e4e0*/  FFMA R33, R54, -0.70710676908493041992, R33 ;  /* 0xbf3504f336217823 */ /* 0x000fe20000000021 */
[C---:B------:R-:W-:Y:S01]  /*3e4f0*/  FFMA R58, R52.reuse, 1.8477590084075927734, R51 ;  /* 0x3fec835e343a7823 */ /* 0x040fe20000000033 */
[----:B------:R-:W-:Y:S01]  /*3e500*/  FFMA R59, R31, 0.19891236722469329834, R30 ;  /* 0x3e4bafaf1f3b7823 */ /* 0x000fe2000000001e */
[C---:B------:R-:W-:Y:S01]  /*3e510*/  FFMA R56, R29.reuse, -1.8477590084075927734, R27 ;  /* 0xbfec835e1d387823 */ /* 0x040fe2000000001b */
[----:B------:R-:W-:Y:S01]  /*3e520*/  FFMA R52, R52, -1.8477590084075927734, R51 ;  /* 0xbfec835e34347823 */ /* 0x000fe20000000033 */
[----:B------:R-:W-:Y:S01]  /*3e530*/  FFMA R30, R30, -0.19891236722469329834, R31 ;  /* 0xbe4bafaf1e1e7823 */ /* 0x000fe2000000001f */
[----:B------:R-:W-:Y:S01]  /*3e540*/  FFMA R27, R29, 1.8477590084075927734, R27 ;  /* 0x3fec835e1d1b7823 */ /* 0x000fe2000000001b */
[----:B------:R-:W-:Y:S01]  /*3e550*/  FFMA R29, R28, 0.66817861795425415039, R33 ;  /* 0x3f2b0dc11c1d7823 */ /* 0x000fe20000000021 */
[----:B------:R-:W-:Y:S01]  /*3e560*/  FFMA R28, R33, -0.66817861795425415039, R28 ;  /* 0xbf2b0dc1211c7823 */ /* 0x000fe2000000001c */
[C-C-:B------:R-:W-:Y:S01]  /*3e570*/  FFMA R54, R30.reuse, -1.9615705013275146484, R52.reuse ;  /* 0xbffb14be1e367823 */ /* 0x140fe20000000034 */
[----:B------:R-:W-:Y:S01]  /*3e580*/  FFMA R52, R30, 1.9615705013275146484, R52 ;  /* 0x3ffb14be1e347823 */ /* 0x000fe20000000034 */
[C-C-:B------:R-:W-:Y:S01]  /*3e590*/  FFMA R57, R29.reuse, -1.6629391908645629883, R56.reuse ;  /* 0xbfd4db311d397823 */ /* 0x140fe20000000038 */
[C-C-:B------:R-:W-:Y:S01]  /*3e5a0*/  FFMA R51, R28.reuse, -1.6629391908645629883, R27.reuse ;  /* 0xbfd4db311c337823 */ /* 0x140fe2000000001b */
        /* <DEDUP_REMOVED lines=26> */
[C---:B------:R-:W-:Y:S01]  /*3e750*/  FFMA R60, R59.reuse, 1.9615705013275146484, R58 ;  /* 0x3ffb14be3b3c7823 */ /* 0x040fe2000000003a */
[C---:B------:R-:W-:Y:S01]  /*3e760*/  FFMA R55, R20.reuse, -1.8477590084075927734, R24 ;  /* 0xbfec835e14377823 */ /* 0x040fe20000000018 */
[----:B-1----:R-:W-:Y:S01]  /*3e770*/  FFMA R27, R59, -1.9615705013275146484, R58 ;  /* 0xbffb14be3b1b7823 */ /* 0x002fe2000000003a */
[----:B------:R-:W-:Y:S01]  /*3e780*/  FFMA R24, R20, 1.8477590084075927734, R24 ;  /* 0x3fec835e14187823 */ /* 0x000fe20000000018 */
[C---:B------:R-:W-:Y:S01]  /*3e790*/  FFMA R48, R54.reuse, 1.8477590084075927734, R53 ;  /* 0x3fec835e36307823 */ /* 0x040fe20000000035 */
        /* <DEDUP_REMOVED lines=17> */
[C-C-:B-1----:R-:W-:Y:S01]  /*3e8b0*/  FFMA R56, R22.reuse, -1.9615705013275146484, R53.reuse ;  /* 0xbffb14be16387823 */ /* 0x142fe20000000035 */
        /* <DEDUP_REMOVED lines=93> */
[--C-:B----4-:R-:W-:Y:S01]  /*3ee90*/  FFMA R51, R41, 1.4142135381698608398, R52.reuse ;  /* 0x3fb504f329337823 */ /* 0x110fe20000000034 */
[C-C-:B------:R-:W-:Y:S01]  /*3eea0*/  FFMA R50, R7.reuse, -1.6629391908645629883, R53.reuse ;  /* 0xbfd4db3107327823 */ /* 0x140fe20000000035 */
[----:B------:R-:W-:Y:S01]  /*3eeb0*/  FFMA R53, R7, 1.6629391908645629883, R53 ;  /* 0x3fd4db3107357823 */ /* 0x000fe20000000035 */
[----:B------:R-:W-:Y:S01]  /*3eec0*/  FFMA R8, R56, -1.6629391908645629883, R9 ;  /* 0xbfd4db3138087823 */ /* 0x000fe20000000009 */
        /* <DEDUP_REMOVED lines=22> */
[C---:B------:R-:W-:Y:S01]  /*3f030*/  FFMA R3, R5.reuse, 0.70710676908493041992, R0 ;  /* 0x3f3504f305037823 */ /* 0x040fe20000000000 */
[C---:B------:R-:W-:Y:S01]  /*3f040*/  FFMA R4, R54.reuse, 0.70710676908493041992, R6 ;  /* 0x3f3504f336047823 */ /* 0x040fe20000000006 */
[----:B------:R0:W-:Y:S01]  /*3f050*/  STS [R38+0x84], R56 ;  /* 0x0000843826007388 */ /* 0x0001e20000000800 */
[----:B------:R-:W-:Y:S01]  /*3f060*/  FFMA R0, R5, -0.70710676908493041992, R0 ;  /* 0xbf3504f305007823 */ /* 0x000fe20000000000 */
[----:B------:R-:W-:Y:S02]  /*3f070*/  FFMA R6, R54, -0.70710676908493041992, R6 ;  /* 0xbf3504f336067823 */ /* 0x000fe40000000006 */
[----:B------:R-:W-:Y:S01]  /*3f080*/  STS [R38+0x210], R7 ;  /* 0x0002100726007388 */ /* 0x000fe20000000800 */
[C---:B------:R-:W-:Y:S01]  /*3f090*/  FFMA R57, R53.reuse, 1.8477590084075927734, R51 ;  /* 0x3fec835e35397823 */ /* 0x040fe20000000033 */
        /* <DEDUP_REMOVED lines=8> */
[----:B------:R-:W-:Y:S01]  /*3f120*/  FFMA R51, R2, -1.8477590084075927734, R52 ;  /* 0xbfec835e02337823 */ /* 0x000fe20000000034 */
[----:B------:R-:W-:Y:S01]  /*3f130*/  FFMA R4, R0, 0.66817861795425415039, R6 ;  /* 0x3f2b0dc100047823 */ /* 0x000fe20000000006 */
[----:B------:R-:W-:Y:S01]  /*3f140*/  FFMA R2, R2, 1.8477590084075927734, R52 ;  /* 0x3fec835e02027823 */ /* 0x000fe20000000034 */
[----:B------:R-:W-:Y:S01]  /*3f150*/  FFMA R0, R6, -0.66817861795425415039, R0 ;  /* 0xbf2b0dc106007823 */ /* 0x000fe20000000000 */
[----:B------:R-:W-:Y:S01]  /*3f160*/  MOV R5, R55 ;  /* 0x0000003700057202 */ /* 0x000fe20000000f00 */
[C-C-:B------:R-:W-:Y:S01]  /*3f170*/  FFMA R52, R3.reuse, -1.9615705013275146484, R53.reuse ;  /* 0xbffb14be03347823 */ /* 0x140fe20000000035 */
[----:B------:R-:W-:Y:S01]  /*3f180*/  FFMA R54, R3, 1.9615705013275146484, R53 ;  /* 0x3ffb14be03367823 */ /* 0x000fe20000000035 */
[--C-:B------:R-:W-:Y:S01]  /*3f190*/  FFMA R53, R0, 1.6629391908645629883, R2.reuse ;  /* 0x3fd4db3100357823 */ /* 0x100fe20000000002 */
        /* <DEDUP_REMOVED lines=35> */
[--C-:B---3--:R-:W-:Y:S01]  /*3f3d0*/  FFMA R60, R58, 0.70710676908493041992, R46.reuse ;  /* 0x3f3504f33a3c7823 */ /* 0x108fe2000000002e */
[--C-:B------:R-:W-:Y:S01]  /*3f3e0*/  FFMA R61, R52, 0.70710676908493041992, R47.reuse ;  /* 0x3f3504f3343d7823 */ /* 0x100fe2000000002f */
        /* <DEDUP_REMOVED lines=78> */
[----:B------:R-:W-:Y:S01]  /*3f8d0*/  NOP ;  /* 0x0000000000007918 */ /* 0x000fe20000000000 */
[C-C-:B------:R-:W-:Y:S01]  /*3f8e0*/  FFMA R25, R51.reuse, 1.8477590084075927734, R7.reuse ;  /* 0x3fec835e33197823 */ /* 0x140fe20000000007 */
[----:B------:R-:W-:-:S02]  /*3f8f0*/  FFMA R51, R51, -1.8477590084075927734, R7 ;  /* 0xbfec835e33337823 */ /* 0x000fc40000000007 */
[----:B------:R-:W-:Y:S01]  /*3f900*/  LDS R7, [R39+0x4] ;  /* 0x0000040027077984 */ /* 0x000fe20000000800 */
[----:B------:R-:W-:Y:S01]  /*3f910*/  FFMA R27, R38, 1.8477590084075927734, R53 ;  /* 0x3fec835e261b7823 */ /* 0x000fe20000000035 */
[C-C-:B---3--:R-:W-:Y:S01]  /*3f920*/  FFMA R17, R20.reuse, 1.4142135381698608398, R19.reuse ;  /* 0x3fb504f314117823 */ /* 0x148fe20000000013 */
[----:B------:R-:W-:Y:S01]  /*3f930*/  FFMA R18, R20, 1.4142135381698608398, -R19 ;  /* 0x3fb504f314127823 */ /* 0x000fe20000000813 */
[----:B------:R-:W-:Y:S02]  /*3f940*/  FMUL R20, R37, 1.4142135381698608398 ;  /* 0x3fb504f325147820 */ /* 0x000fe40000400000 */
[----:B------:R-:W0:Y:S01]  /*3f950*/  LDS R37, [R39] ;  /* 0x0000000027257984 */ /* 0x000e220000000800 */
[C-C-:B------:R-:W-:Y:S01]  /*3f960*/  FADD R19, R16.reuse, R4.reuse ;  /* 0x0000000410137221 */ /* 0x140fe20000000000 */
[----:B------:R-:W-:-:S03]  /*3f970*/  FADD R4, R16, -R4 ;  /* 0x8000000410047221 */ /* 0x000fc60000000000 */
[C-C-:B------:R-:W-:Y:S01]  /*3f980*/  FFMA R16, R19.reuse, 0.70710676908493041992, R29.reuse ;  /* 0x3f3504f313107823 */ /* 0x140fe2000000001d */
[----:B------:R-:W-:Y:S01]  /*3f990*/  FFMA R29, R19, -0.70710676908493041992, R29 ;  /* 0xbf3504f3131d7823 */ /* 0x000fe2000000001d */
        /* <DEDUP_REMOVED lines=101> */
[----:B------:R1:W-:Y:S04]  /*3fff0*/  STL [R1+0x6c], R10 ;  /* 0x00006c0a01007387 */ /* 0x0003e80000100800 */
[----:B------:R-:W-:Y:S01]  /*40000*/  STL [R1+0xc], R23 ;  /* 0x00000c1701007387 */ /* 0x000fe20000100800 */
[----:B-1----:R-:W-:Y:S01]  /*40010*/  FFMA R10, R9, 1.9615705013275146484, R11 ;  /* 0x3ffb14be090a7823 */ /* 0x002fe2000000000b */
[C-C-:B------:R-:W-:Y:S01]  /*40020*/  FFMA R9, R4.reuse, 0.70710676908493041992, R12.reuse ;  /* 0x3f3504f304097823 */ /* 0x140fe2000000000c */
[----:B------:R-:W-:Y:S01]  /*40030*/  FFMA R4, R4, -0.70710676908493041992, R12 ;  /* 0xbf3504f304047823 */ /* 0x000fe2000000000c */
[----:B------:R-:W1:Y:S04]  /*40040*/  LDS R11, [R39+0x18] ;  /* 0x00001800270b7984 */ /* 0x000e680000000800 */
[----:B------:R0:W-:Y:S01]  /*40050*/  STL [R1+0x50], R10 ;  /* 0x0000500a01007387 */ /* 0x0001e20000100800 */
[----:B------:R-:W-:Y:S01]  /*40060*/  FFMA R56, R29, 0.66817861795425415039, R4 ;  /* 0x3f2b0dc11d387823 */ /* 0x000fe20000000004 */
[----:B------:R-:W-:-:S02]  /*40070*/  FFMA R35, R33, 1.6629391908645629883, R35 ;  /* 0x3fd4db3121237823 */ /* 0x000fc40000000023 */
[----:B------:R-:W3:Y:S01]  /*40080*/  LDS R39, [R39+0x1c] ;  /* 0x00001c0027277984 */ /* 0x000ee20000000800 */
[C-C-:B0-----:R-:W-:Y:S01]  /*40090*/  FFMA R10, R5.reuse, -1.6629391908645629883, R34.reuse ;  /* 0xbfd4db31050a7823 */ /* 0x141fe20000000022 */
[----:B------:R-:W-:Y:S01]  /*400a0*/  FFMA R34, R5, 1.6629391908645629883, R34 ;  /* 0x3fd4db3105227823 */ /* 0x000fe20000000022 */
[----:B------:R-:W-:-:S03]  /*400b0*/  FFMA R5, R9, 0.19891236722469329834, R16 ;  /* 0x3e4bafaf09057823 */ /* 0x000fc60000000010 */
[----:B------:R0:W-:Y:S01]  /*400c0*/  STL [R1+0x70], R10 ;  /* 0x0000700a01007387 */ /* 0x0001e20000100800 */
[----:B------:R-:W-:Y:S01]  /*400d0*/  FFMA R9, R16, -0.19891236722469329834, R9 ;  /* 0xbe4bafaf10097823 */ /* 0x000fe20000000009 */
        /* <DEDUP_REMOVED lines=21> */
[----:B------:R-:W-:Y:S01]  /*40230*/  FFMA R29, R5, 1.9615705013275146484, R29 ;  /* 0x3ffb14be051d7823 */ /* 0x000fe2000000001d */
[----:B0-----:R-:W-:-:S04]  /*40240*/  FFMA R4, R28, 0.66817861795425415039, R3 ;  /* 0x3f2b0dc11c047823 */ /* 0x001fc80000000003 */
[----:B------:R-:W-:Y:S01]  /*40250*/  FFMA R5, R4, -1.6629391908645629883, R54 ;  /* 0xbfd4db3104057823 */ /* 0x000fe20000000036 */
[----:B------:R-:W-:Y:S01]  /*40260*/  FFMA R20, R22, 1.8477590084075927734, R20 ;  /* 0x3fec835e16147823 */ /* 0x000fe20000000014 */
[----:B------:R-:W-:Y:S01]  /*40270*/  FFMA R3, R3, -0.66817861795425415039, R28 ;  /* 0xbf2b0dc103037823 */ /* 0x000fe2000000001c */
[C-C-:B------:R-:W-:Y:S02]  /*40280*/  FADD R6, R14.reuse, R2.reuse ;  /* 0x000000020e067221 */ /* 0x140fe40000000000 */
[----:B------:R0:W-:Y:S01]  /*40290*/  STL [R1+0x18], R5 ;  /* 0x0000180501007387 */ /* 0x0001e20000100800 */
[----:B------:R-:W-:Y:S01]  /*402a0*/  FADD R10, R14, -R2 ;  /* 0x800000020e0a7221 */ /* 0x000fe20000000000 */
[----:B------:R-:W-:Y:S01]  /*402b0*/  FFMA R54, R4, 1.6629391908645629883, R54 ;  /* 0x3fd4db3104367823 */ /* 0x000fe20000000036 */
[C-C-:B------:R-:W-:Y:S01]  /*402c0*/  FFMA R57, R3.reuse, -1.6629391908645629883, R20.reuse ;  /* 0xbfd4db3103397823 */ /* 0x140fe20000000014 */
[----:B------:R-:W-:Y:S01]  /*402d0*/  FFMA R33, R3, 1.6629391908645629883, R20 ;  /* 0x3fd4db3103217823 */ /* 0x000fe20000000014 */
[C-C-:B--2---:R-:W-:Y:S01]  /*402e0*/  FFMA R9, R6.reuse, 0.70710676908493041992, R45.reuse ;  /* 0x3f3504f306097823 */ /* 0x144fe2000000002d */
[----:B0-----:R-:W-:Y:S01]  /*402f0*/  FMUL R5, R49, 1.4142135381698608398 ;  /* 0x3fb504f331057820 */ /* 0x001fe20000400000 */
[----:B------:R-:W-:Y:S01]  /*40300*/  FFMA R2, R6, -0.70710676908493041992, R45 ;  /* 0xbf3504f306027823 */ /* 0x000fe2000000002d */
[----:B------:R-:W-:Y:S01]  /*40310*/  FFMA R6, R10, -0.70710676908493041992, R11 ;  /* 0xbf3504f30a067823 */ /* 0x000fe2000000000b */
[----:B------:R0:W5:Y:S01]  /*40320*/  LDL.LU R49, [R1+0xec] ;  /* 0x0000ec0001317983 */ /* 0x0001620000300800 */
[C-C-:B----4-:R-:W-:Y:S01]  /*40330*/  FFMA R4, R46.reuse, 1.4142135381698608398, R5.reuse ;  /* 0x3fb504f32e047823 */ /* 0x150fe20000000005 */
[----:B------:R-:W-:Y:S01]  /*40340*/  FFMA R3, R46, 1.4142135381698608398, -R5 ;  /* 0x3fb504f32e037823 */ /* 0x000fe20000000805 */
[----:B------:R-:W-:Y:S01]  /*40350*/  FFMA R5, R60, 0.41421356797218322754, R21 ;  /* 0x3ed413cd3c057823 */ /* 0x000fe20000000015 */
[----:B------:R-:W-:Y:S01]  /*40360*/  FFMA R10, R10, 0.70710676908493041992, R11 ;  /* 0x3f3504f30a0a7823 */ /* 0x000fe2000000000b */
[----:B------:R0:W5:Y:S02]  /*40370*/  LDL.LU R46, [R1+0xe8] ;  /* 0x0000e800012e7983 */ /* 0x0001640000300800 */
[C-C-:B------:R-:W-:Y:S01]  /*40380*/  FFMA R28, R5.reuse, 1.8477590084075927734, R4.reuse ;  /* 0x3fec835e051c7823 */ /* 0x140fe20000000004 */
[----:B------:R-:W-:Y:S01]  /*40390*/  FFMA R5, R5, -1.8477590084075927734, R4 ;  /* 0xbfec835e05057823 */ /* 0x000fe20000000004 */
[----:B------:R-:W-:Y:S01]  /*403a0*/  FFMA R11, R10, 0.19891236722469329834, R9 ;  /* 0x3e4bafaf0a0b7823 */ /* 0x000fe20000000009 */
[----:B------:R-:W-:Y:S01]  /*403b0*/  FFMA R4, R9, -0.19891236722469329834, R10 ;  /* 0xbe4bafaf09047823 */ /* 0x000fe2000000000a */
[----:B------:R0:W5:Y:S01]  /*403c0*/  LDL.LU R45, [R1+0xe4] ;  /* 0x0000e400012d7983 */ /* 0x0001620000300800 */
[----:B------:R-:W-:-:S03]  /*403d0*/  FMUL R10, R44, 1.4142135381698608398 ;  /* 0x3fb504f32c0a7820 */ /* 0x000fc60000400000 */
[----:B------:R0:W5:Y:S04]  /*403e0*/  LDL.LU R44, [R1+0xe0] ;  /* 0x0000e000012c7983 */ /* 0x0001680000300800 */
[----:B------:R-:W2:Y:S01]  /*403f0*/  LDL R48, [R1+0xc8] ;  /* 0x0000c80001307983 */ /* 0x000ea20000100800 */
[----:B------:R-:W-:-:S04]  /*40400*/  FFMA R21, R21, 0.41421356797218322754, -R60 ;  /* 0x3ed413cd15157823 */ /* 0x000fc8000000083c */
[C-C-:B------:R-:W-:Y:S01]  /*40410*/  FFMA R32, R21.reuse, -1.8477590084075927734, R3.reuse ;  /* 0xbfec835e15207823 */ /* 0x140fe20000000003 */
[----:B------:R-:W-:Y:S01]  /*40420*/  FFMA R21, R21, 1.8477590084075927734, R3 ;  /* 0x3fec835e15157823 */ /* 0x000fe20000000003 */
[----:B------:R-:W-:Y:S01]  /*40430*/  FFMA R3, R2, 0.66817861795425415039, R6 ;  /* 0x3f2b0dc102037823 */ /* 0x000fe20000000006 */
[----:B------:R-:W-:Y:S01]  /*40440*/  FFMA R19, R37, -1.8477590084075927734, R19 ;  /* 0xbfec835e25137823 */ /* 0x000fe20000000013 */
[----:B------:R-:W-:Y:S01]  /*40450*/  FFMA R6, R6, -0.66817861795425415039, R2 ;  /* 0xbf2b0dc106067823 */ /* 0x000fe20000000002 */
[----:B------:R-:W-:Y:S01]  /*40460*/  FFMA R53, R11, -1.9615705013275146484, R28 ;  /* 0xbffb14be0b357823 */ /* 0x000fe2000000001c */
[----:B------:R-:W-:Y:S01]  /*40470*/  FFMA R37, R3, -1.6629391908645629883, R32 ;  /* 0xbfd4db3103257823 */ /* 0x000fe20000000020 */
[----:B------:R-:W-:Y:S01]  /*40480*/  FFMA R28, R11, 1.9615705013275146484, R28 ;  /* 0x3ffb14be0b1c7823 */ /* 0x000fe2000000001c */
[----:B------:R-:W-:Y:S01]  /*40490*/  FFMA R32, R3, 1.6629391908645629883, R32 ;  /* 0x3fd4db3103207823 */ /* 0x000fe20000000020 */
[C-C-:B------:R-:W-:Y:S01]  /*404a0*/  FFMA R2, R4.reuse, -1.9615705013275146484, R5.reuse ;  /* 0xbffb14be04027823 */ /* 0x140fe20000000005 */
[----:B------:R-:W-:Y:S01]  /*404b0*/  FFMA R3, R4, 1.9615705013275146484, R5 ;  /* 0x3ffb14be04037823 */ /* 0x000fe20000000005 */
[----:B------:R-:W-:Y:S01]  /*404c0*/  FADD R11, R13, R0 ;  /* 0x000000000d0b7221 */ /* 0x000fe20000000000 */
[C-C-:B------:R-:W-:Y:S01]  /*404d0*/  FFMA R4, R6.reuse, -1.6629391908645629883, R21.reuse ;  /* 0xbfd4db3106047823 */ /* 0x140fe20000000015 */
[----:B------:R-:W-:Y:S01]  /*404e0*/  FFMA R5, R6, 1.6629391908645629883, R21 ;  /* 0x3fd4db3106057823 */ /* 0x000fe20000000015 */
[C-C-:B---3--:R-:W-:Y:S01]  /*404f0*/  FFMA R9, R43.reuse, 1.4142135381698608398, R10.reuse ;  /* 0x3fb504f32b097823 */ /* 0x148fe2000000000a */
[----:B------:R-:W-:Y:S01]  /*40500*/  FFMA R6, R43, 1.4142135381698608398, -R10 ;  /* 0x3fb504f32b067823 */ /* 0x000fe2000000080a */
        /* <DEDUP_REMOVED lines=8> */
[C-C-:B------:R-:W-:Y:S01]  /*40590*/  FFMA R12, R13.reuse, -0.70710676908493041992, R39.reuse ;  /* 0xbf3504f30d0c7823 */ /* 0x140fe20000000027 */
[----:B------:R-:W-:Y:S01]  /*405a0*/  FFMA R13, R13, 0.70710676908493041992, R39 ;  /* 0x3f3504f30d0d7823 */ /* 0x000fe20000000027 */
[C-C-:B------:R-:W-:Y:S01]  /*405b0*/  FFMA R58, R15.reuse, -1.9615705013275146484, R19.reuse ;  /* 0xbffb14be0f3a7823 */ /* 0x140fe20000000013 */
[----:B------:R-:W-:Y:S01]  /*405c0*/  FFMA R59, R15, 1.9615705013275146484, R19 ;  /* 0x3ffb14be0f3b7823 */ /* 0x000fe20000000013 */
[C-C-:B------:R-:W-:Y:S01]  /*405d0*/  FFMA R15, R10.reuse, 1.8477590084075927734, R9.reuse ;  /* 0x3fec835e0a0f7823 */ /* 0x140fe20000000009 */
[----:B------:R-:W-:Y:S01]  /*405e0*/  FFMA R9, R10, -1.8477590084075927734, R9 ;  /* 0xbfec835e0a097823 */ /* 0x000fe20000000009 */
[----:B------:R-:W-:Y:S01]  /*405f0*/  FFMA R14, R13, 0.19891236722469329834, R0 ;  /* 0x3e4bafaf0d0e7823 */ /* 0x000fe20000000000 */
[----:B------:R-:W-:Y:S01]  /*40600*/  FFMA R10, R0, -0.19891236722469329834, R13 ;  /* 0xbe4bafaf000a7823 */ /* 0x000fe2000000000d */
[C-C-:B------:R-:W-:Y:S01]  /*40610*/  FFMA R13, R61.reuse, -1.8477590084075927734, R6.reuse ;  /* 0xbfec835e3d0d7823 */ /* 0x140fe20000000006 */
[----:B------:R-:W-:Y:S01]  /*40620*/  FFMA R0, R61, 1.8477590084075927734, R6 ;  /* 0x3fec835e3d007823 */ /* 0x000fe20000000006 */
[----:B------:R-:W-:Y:S01]  /*40630*/  FFMA R6, R11, 0.66817861795425415039, R12 ;  /* 0x3f2b0dc10b067823 */ /* 0x000fe2000000000c */
[----:B------:R-:W-:Y:S01]  /*40640*/  FFMA R11, R12, -0.66817861795425415039, R11 ;  /* 0xbf2b0dc10c0b7823 */ /* 0x000fe2000000000b */
[C-C-:B------:R-:W-:Y:S01]  /*40650*/  FFMA R12, R10.reuse, -1.9615705013275146484, R9.reuse ;  /* 0xbffb14be0a0c7823 */ /* 0x140fe20000000009 */
[----:B------:R-:W-:Y:S01]  /*40660*/  FFMA R30, R25, 1.9615705013275146484, R24 ;  /* 0x3ffb14be191e7823 */ /* 0x000fe20000000018 */
[----:B------:R-:W-:Y:S01]  /*40670*/  FFMA R10, R10, 1.9615705013275146484, R9 ;  /* 0x3ffb14be0a0a7823 */ /* 0x000fe20000000009 */
[----:B------:R0:W1:Y:S01]  /*40680*/  SHFL.IDX PT, R24, R47, RZ, 0x181f ;  /* 0x00181fff2f187589 */ /* 0x00006200000e0000 */
[C-C-:B------:R-:W-:Y:S01]  /*40690*/  FFMA R18, R14.reuse, -1.9615705013275146484, R15.reuse ;  /* 0xbffb14be0e127823 */ /* 0x140fe2000000000f */
[----:B------:R-:W-:Y:S01]  /*406a0*/  FFMA R15, R14, 1.9615705013275146484, R15 ;  /* 0x3ffb14be0e0f7823 */ /* 0x000fe2000000000f */
[C-C-:B------:R-:W-:Y:S01]  /*406b0*/  FFMA R14, R6.reuse, -1.6629391908645629883, R13.reuse ;  /* 0xbfd4db31060e7823 */ /* 0x140fe2000000000d */
[----:B------:R-:W-:Y:S01]  /*406c0*/  FFMA R13, R6, 1.6629391908645629883, R13 ;  /* 0x3fd4db31060d7823 */ /* 0x000fe2000000000d */
[C-C-:B------:R-:W-:Y:S01]  /*406d0*/  FFMA R6, R11.reuse, -1.6629391908645629883, R0.reuse ;  /* 0xbfd4db310b067823 */ /* 0x140fe20000000000 */
[----:B------:R-:W-:Y:S01]  /*406e0*/  FFMA R0, R11, 1.6629391908645629883, R0 ;  /* 0x3fd4db310b007823 */ /* 0x000fe20000000000 */
[----:B------:R-:W-:Y:S01]  /*406f0*/  FADD R11, R40, UR4 ;  /* 0x00000004280b7e21 */ /* 0x000fe20008000000 */
[----:B------:R-:W-:-:S03]  /*40700*/  FFMA R56, R56, 1.6629391908645629883, R17 ;  /* 0x3fd4db3138387823 */ /* 0x000fc60000000011 */
[----:B------:R-:W-:Y:S01]  /*40710*/  FADD R11, R11, -UR5 ;  /* 0x800000050b0b7e21 */ /* 0x000fe20008000000 */
[----:B-12---:R0:W2:Y:S06]  /*40720*/  SHFL.IDX PT, R9, R48, RZ, 0x181f ;  /* 0x00181fff30097589 */ /* 0x0060ac00000e0000 */
.L_x_4856:
[----:B------:R-:W3:Y:S01]  /*40730*/  LDL.LU R22, [R1+0xd0] ;  /* 0x0000d00001167983 */ /* 0x000ee20000300800 */
[----:B------:R-:W1:Y:S01]  /*40740*/  LDC.64 R16, c[0x0][0x380] ;  /* 0x0000e000ff107b82 */ /* 0x000e620000000a00 */
[----:B-----5:R-:W-:Y:S01]  /*40750*/  SHF.R.S32.HI R60, RZ, 0x1f, R49 ;  /* 0x0000001fff3c7819 */ /* 0x020fe20000011431 */
[----:B------:R-:W4:Y:S06]  /*40760*/  LDCU UR4, c[0x0][0x3bc] ;  /* 0x00007780ff0477ac */ /* 0x000f2c0008000800 */
[----:B------:R-:W2:Y:S01]  /*40770*/  LDC R61, c[0x0][0x398] ;  /* 0x0000e600ff3d7b82 */ /* 0x000ea20000000800 */
[----:B----4-:R-:W-:Y:S01]  /*40780*/  FFMA R8, R8, R40, UR4 ;  /* 0x0000000408087e23 */ /* 0x010fe20008000028 */
[----:B--2---:R-:W-:-:S05]  /*40790*/  IMAD R24, R24, R61, R9 ;  /* 0x0000003d18187224 */ /* 0x004fca00078e0209 */
[----:B------:R-:W-:Y:S02]  /*407a0*/  SHF.R.S32.HI R25, RZ, 0x1f, R24 ;  /* 0x0000001fff197819 */ /* 0x000fe40000011418 */
[----:B------:R-:W-:Y:S02]  /*407b0*/  IADD3 R9, P0, PT, R49, R24, RZ ;  /* 0x0000001831097210 */ /* 0x000fe40007f1e0ff */
[----:B---3--:R-:W-:-:S05]  /*407c0*/  SHF.L.U32 R19, R22, 0x1, RZ ;  /* 0x0000000116137819 */ /* 0x008fca00000006ff */
[----:B-1----:R-:W-:-:S04]  /*407d0*/  IMAD.WIDE R16, R19, 0x4, R16 ;  /* 0x0000000413107825 */ /* 0x002fc800078e0210 */
[----:B------:R-:W-:Y:S01]  /*407e0*/  IMAD.WIDE R16, R19, 0x4, R16 ;  /* 0x0000000413107825 */ /* 0x000fe200078e0210 */
[----:B------:R-:W-:Y:S02]  /*407f0*/  IADD3.X R19, PT, PT, R60, R25, RZ, P0, !PT ;  /* 0x000000193c137210 */ /* 0x000fe400007fe4ff */
        /* <DEDUP_REMOVED lines=15> */
.L_x_3702:
[----:B------:R-:W1:Y:S02]  /*408f0*/  LDS R22, [R27] ;  /* 0x000000001b167984 */ /* 0x000e640000000800 */
[----:B-1----:R-:W-:-:S05]  /*40900*/  FADD R23, R26, R22 ;  /* 0x000000161a177221 */ /* 0x002fca0000000000 */
[----:B------:R-:W1:Y:S02]  /*40910*/  ATOMS.CAST.SPIN P0, [R27], R22, R23 ;  /* 0x000000161b00758d */ /* 0x000e640001800017 */
[----:B-1----:R-:W-:Y:S05]  /*40920*/  @!P0 BRA `(.L_x_3702) ;  /* 0xfffffffc00f08947 */ /* 0x002fea000383ffff */
[----:B------:R-:W-:Y:S05]  /*40930*/  BRA `(.L_x_3700) ;  /* 0x00000000002c7947 */ /* 0x000fea0003800000 */
.L_x_3701:
[----:B------:R-:W1:Y:S02]  /*40940*/  QSPC.E.D P0, RZ, [R20] ;  /* 0x0000000014ff73aa */ /* 0x000e640000000700 */
[----:B-1----:R-:W-:Y:S05]  /*40950*/  @!P0 BRA `(.L_x_3703) ;  /* 0x0000000000188947 */ /* 0x002fea0003800000 */
.L_x_3704:
[----:B------:R-:W2:Y:S02]  /*40960*/  LD.E R22, [R20] ;  /* 0x0000000014167980 */ /* 0x000ea40000100900 */
[----:B--2---:R-:W-:-:S06]  /*40970*/  FADD R23, R26, R22 ;  /* 0x000000161a177221 */ /* 0x004fcc0000000000 */
[----:B------:R-:W2:Y:S02]  /*40980*/  ATOM.E.CAST.SPIN PT, R23, [R20], R22, R23 ;  /* 0x000000161417738b */ /* 0x000ea400019e0117 */
[----:B--2---:R-:W-:-:S13]  /*40990*/  ISETP.EQ.U32.AND P0, PT, R23, 0x1, PT ;  /* 0x000000011700780c */ /* 0x004fda0003f02070 */
[----:B------:R-:W-:Y:S05]  /*409a0*/  @!P0 BRA `(.L_x_3704) ;  /* 0xfffffffc00ec8947 */ /* 0x000fea000383ffff */
[----:B------:R-:W-:Y:S05]  /*409b0*/  BRA `(.L_x_3700) ;  /* 0x00000000000c7947 */ /* 0x000fea0003800000 */
.L_x_3703:
[----:B------:R-:W2:Y:S02]  /*409c0*/  LD.E R22, desc[UR8][R20.64] ;  /* 0x0000000814167980 */ /* 0x000ea4000c101900 */
[----:B--2---:R-:W-:-:S05]  /*409d0*/  FADD R22, R26, R22 ;  /* 0x000000161a167221 */ /* 0x004fca0000000000 */
[----:B------:R1:W-:Y:S02]  /*409e0*/  ST.E desc[UR8][R20.64], R22 ;  /* 0x0000001614007985 */ /* 0x0003e4000c101908 */
.L_x_3700:
[----:B------:R-:W-:Y:S05]  /*409f0*/  BSYNC.RECONVERGENT B0 ;  /* 0x0000000000007941 */ /* 0x000fea0003800200 */
.L_x_3699:
        /* <DEDUP_REMOVED lines=9> */
.L_x_3708:
[----:B------:R-:W1:Y:S02]  /*40a90*/  LDS R24, [R26] ;  /* 0x000000001a187984 */ /* 0x000e640000000800 */
[----:B-1----:R-:W-:-:S05]  /*40aa0*/  FADD R25, R11, R24 ;  /* 0x000000180b197221 */ /* 0x002fca0000000000 */
[----:B------:R-:W1:Y:S02]  /*40ab0*/  ATOMS.CAST.SPIN P0, [R26], R24, R25 ;  /* 0x000000181a00758d */ /* 0x000e640001800019 */
[----:B-1----:R-:W-:Y:S05]  /*40ac0*/  @!P0 BRA `(.L_x_3708) ;  /* 0xfffffffc00f08947 */ /* 0x002fea000383ffff */
[----:B------:R-:W-:Y:S05]  /*40ad0*/  BRA `(.L_x_3706) ;  /* 0x00000000002c7947 */ /* 0x000fea0003800000 */
.L_x_3707:
[----:B------:R-:W1:Y:S02]  /*40ae0*/  QSPC.E.D P0, RZ, [R22] ;  /* 0x0000000016ff73aa */ /* 0x000e640000000700 */
[----:B-1----:R-:W-:Y:S05]  /*40af0*/  @!P0 BRA `(.L_x_3709) ;  /* 0x0000000000188947 */ /* 0x002fea0003800000 */
.L_x_3710:
[----:B------:R-:W2:Y:S02]  /*40b00*/  LD.E R24, [R22] ;  /* 0x0000000016187980 */ /* 0x000ea40000100900 */
[----:B--2---:R-:W-:-:S06]  /*40b10*/  FADD R25, R11, R24 ;  /* 0x000000180b197221 */ /* 0x004fcc0000000000 */
[----:B------:R-:W2:Y:S02]  /*40b20*/  ATOM.E.CAST.SPIN PT, R25, [R22], R24, R25 ;  /* 0x000000181619738b */ /* 0x000ea400019e0119 */
[----:B--2---:R-:W-:-:S13]  /*40b30*/  ISETP.EQ.U32.AND P0, PT, R25, 0x1, PT ;  /* 0x000000011900780c */ /* 0x004fda0003f02070 */
[----:B------:R-:W-:Y:S05]  /*40b40*/  @!P0 BRA `(.L_x_3710) ;  /* 0xfffffffc00ec8947 */ /* 0x000fea000383ffff */
[----:B------:R-:W-:Y:S05]  /*40b50*/  BRA `(.L_x_3706) ;  /* 0x00000000000c7947 */ /* 0x000fea0003800000 */
.L_x_3709:
[----:B------:R-:W2:Y:S02]  /*40b60*/  LD.E R24, desc[UR8][R22.64] ;  /* 0x0000000816187980 */ /* 0x000ea4000c101900 */
[----:B--2---:R-:W-:-:S05]  /*40b70*/  FADD R24, R11, R24 ;  /* 0x000000180b187221 */ /* 0x004fca0000000000 */
[----:B------:R1:W-:Y:S02]  /*40b80*/  ST.E desc[UR8][R22.64], R24 ;  /* 0x0000001816007985 */ /* 0x0003e4000c101908 */
.L_x_3706:
[----:B------:R-:W-:Y:S05]  /*40b90*/  BSYNC.RECONVERGENT B0 ;  /* 0x0000000000007941 */ /* 0x000fea0003800200 */
.L_x_3705:
        /* <DEDUP_REMOVED lines=9> */
.L_x_3714:
[----:B------:R-:W1:Y:S02]  /*40c30*/  LDS R24, [R26] ;  /* 0x000000001a187984 */ /* 0x000e640000000800 */
[----:B-1----:R-:W-:-:S05]  /*40c40*/  FADD R25, R7, R24 ;  /* 0x0000001807197221 */ /* 0x002fca0000000000 */
[----:B------:R-:W1:Y:S02]  /*40c50*/  ATOMS.CAST.SPIN P0, [R26], R24, R25 ;  /* 0x000000181a00758d */ /* 0x000e640001800019 */
[----:B-1----:R-:W-:Y:S05]  /*40c60*/  @!P0 BRA `(.L_x_3714) ;  /* 0xfffffffc00f08947 */ /* 0x002fea000383ffff */
[----:B------:R-:W-:Y:S05]  /*40c70*/  BRA `(.L_x_3712) ;  /* 0x00000000002c7947 */ /* 0x000fea0003800000 */
.L_x_3713:
[----:B------:R-:W1:Y:S02]  /*40c80*/  QSPC.E.D P0, RZ, [R24] ;  /* 0x0000000018ff73aa */ /* 0x000e640000000700 */
[----:B-1----:R-:W-:Y:S05]  /*40c90*/  @!P0 BRA `(.L_x_3715) ;  /* 0x0000000000188947 */ /* 0x002fea0003800000 */
.L_x_3716:
[----:B------:R-:W2:Y:S02]  /*40ca0*/  LD.E R26, [R24] ;  /* 0x00000000181a7980 */ /* 0x000ea40000100900 */
[----:B--2---:R-:W-:-:S06]  /*40cb0*/  FADD R27, R7, R26 ;  /* 0x0000001a071b7221 */ /* 0x004fcc0000000000 */
[----:B------:R-:W2:Y:S02]  /*40cc0*/  ATOM.E.CAST.SPIN PT, R27, [R24], R26, R27 ;  /* 0x0000001a181b738b */ /* 0x000ea400019e011b */
[----:B--2---:R-:W-:-:S13]  /*40cd0*/  ISETP.EQ.U32.AND P0, PT, R27, 0x1, PT ;  /* 0x000000011b00780c */ /* 0x004fda0003f02070 */
[----:B------:R-:W-:Y:S05]  /*40ce0*/  @!P0 BRA `(.L_x_3716) ;  /* 0xfffffffc00ec8947 */ /* 0x000fea000383ffff */
[----:B------:R-:W-:Y:S05]  /*40cf0*/  BRA `(.L_x_3712) ;  /* 0x00000000000c7947 */ /* 0x000fea0003800000 */
.L_x_3715:
[----:B------:R-:W2:Y:S02]  /*40d00*/  LD.E R26, desc[UR8][R24.64] ;  /* 0x00000008181a7980 */ /* 0x000ea4000c101900 */
[----:B--2---:R-:W-:-:S05]  /*40d10*/  FADD R26, R7, R26 ;  /* 0x0000001a071a7221 */ /* 0x004fca0000000000 */
[----:B------:R1:W-:Y:S02]  /*40d20*/  ST.E desc[UR8][R24.64], R26 ;  /* 0x0000001a18007985 */ /* 0x0003e4000c101908 */
.L_x_3712:
[----:B------:R-:W-:Y:S05]  /*40d30*/  BSYNC.RECONVERGENT B0 ;  /* 0x0000000000007941 */ /* 0x000fea0003800200 */
.L_x_3711:
[----:B-1----:R-:W-:-:S05]  /*40d40*/  IMAD.WIDE R24, R61, 0x4, R22 ;  /* 0x000000043d187825 */ /* 0x002fca00078e0216 */
[----:B------:R1:W-:Y:S01]  /*40d50*/  ATOM.E.ADD.F32.FTZ.RN.STRONG.GPU P0, RZ, desc[UR8][R24.64], R11 ;  /* 0x8000000b18ff79a2 */ /* 0x0003e2000c10f308 */
[----:B------:R-:W-:Y:S04]  /*40d60*/  BSSY.RECONVERGENT B0, `(.L_x_3717) ;  /* 0x0000015000007945 */ /* 0x000fe80003800200 */
[----:B-1----:R-:W-:Y:S05]  /*40d70*/  @P0 BRA `(.L_x_3718) ;  /* 0x00000000004c0947 */ /* 0x002fea0003800000 */
[----:B------:R-:W1:Y:S02]  /*40d80*/  QSPC.E.S P0, RZ, [R24] ;  /* 0x0000000018ff73aa */ /* 0x000e640000000500 */
[----:B-1----:R-:W-:Y:S05]  /*40d90*/  @!P0 BRA `(.L_x_3719) ;  /* 0x0000000000188947 */ /* 0x002fea0003800000 */
[----:B------:R-:W-:-:S07]  /*40da0*/  MOV R7, R24 ;  /* 0x0000001800077202 */ /* 0x000fce0000000f00 */
.L_x_3720:
[----:B------:R-:W1:Y:S02]  /*40db0*/  LDS R24, [R7] ;  /* 0x0000000007187984 */ /* 0x000e640000000800 */
[----:B-1----:R-:W-:-:S05]  /*40dc0*/  FADD R25, R11, R24 ;  /* 0x000000180b197221 */ /* 0x002fca0000000000 */
[----:B------:R-:W1:Y:S02]  /*40dd0*/  ATOMS.CAST.SPIN P0, [R7], R24, R25 ;  /* 0x000000180700758d */ /* 0x000e640001800019 */
[----:B-1----:R-:W-:Y:S05]  /*40de0*/  @!P0 BRA `(.L_x_3720) ;  /* 0xfffffffc00f08947 */ /* 0x002fea000383ffff */
[----:B------:R-:W-:Y:S05]  /*40df0*/  BRA `(.L_x_3718) ;  /* 0x00000000002c7947 */ /* 0x000fea0003800000 */
.L_x_3719:
[----:B------:R-:W1:Y:S02]  /*40e00*/  QSPC.E.D P0, RZ, [R24] ;  /* 0x0000000018ff73aa */ /* 0x000e640000000700 */
[----:B-1----:R-:W-:Y:S05]  /*40e10*/  @!P0 BRA `(.L_x_3721) ;  /* 0x0000000000188947 */ /* 0x002fea0003800000 */
.L_x_3722:
[----:B------:R-:W2:Y:S02]  /*40e20*/  LD.E R26, [R24] ;  /* 0x00000000181a7980 */ /* 0x000ea40000100900 */
[----:B--2---:R-:W-:-:S06]  /*40e30*/  FADD R27, R11, R26 ;  /* 0x0000001a0b1b7221 */ /* 0x004fcc0000000000 */
[----:B------:R-:W2:Y:S02]  /*40e40*/  ATOM.E.CAST.SPIN PT, R27, [R24], R26, R27 ;  /* 0x0000001a181b738b */ /* 0x000ea400019e011b */
[----:B--2---:R-:W-:-:S13]  /*40e50*/  ISETP.EQ.U32.AND P0, PT, R27, 0x1, PT ;  /* 0x000000011b00780c */ /* 0x004fda0003f02070 */
[----:B------:R-:W-:Y:S05]  /*40e60*/  @!P0 BRA `(.L_x_3722) ;  /* 0xfffffffc00ec8947 */ /* 0x000fea000383ffff */
[----:B------:R-:W-:Y:S05]  /*40e70*/  BRA `(.L_x_3718) ;  /* 0x00000000000c7947 */ /* 0x000fea0003800000 */
.L_x_3721:
[----:B------:R-:W2:Y:S02]  /*40e80*/  LD.E R7, desc[UR8][R24.64] ;  /* 0x0000000818077980 */ /* 0x000ea4000c101900 */
[----:B--2---:R-:W-:-:S05]  /*40e90*/  FADD R7, R11, R7 ;  /* 0x000000070b077221 */ /* 0x004fca0000000000 */
[----:B------:R1:W-:Y:S02]  /*40ea0*/  ST.E desc[UR8][R24.64], R7 ;  /* 0x0000000718007985 */ /* 0x0003e4000c101908 */
.L_x_3718:
[----:B------:R-:W-:Y:S05]  /*40eb0*/  BSYNC.RECONVERGENT B0 ;  /* 0x0000000000007941 */ /* 0x000fea0003800200 */
.L_x_3717:
        /* <DEDUP_REMOVED lines=9> */
.L_x_3726:
[----:B------:R-:W1:Y:S02]  /*40f50*/  LDS R24, [R26] ;  /* 0x000000001a187984 */ /* 0x000e640000000800 */
[----:B-1----:R-:W-:-:S05]  /*40f60*/  FADD R25, R7, R24 ;  /* 0x0000001807197221 */ /* 0x002fca0000000000 */
[----:B------:R-:W1:Y:S02]  /*40f70*/  ATOMS.CAST.SPIN P0, [R26], R24, R25 ;  /* 0x000000181a00758d */ /* 0x000e640001800019 */
[----:B-1----:R-:W-:Y:S05]  /*40f80*/  @!P0 BRA `(.L_x_3726) ;  /* 0xfffffffc00f08947 */ /* 0x002fea000383ffff */
[----:B------:R-:W-:Y:S05]  /*40f90*/  BRA `(.L_x_3724) ;  /* 0x00000000002c7947 */ /* 0x000fea0003800000 */
.L_x_3725:
[----:B------:R-:W1:Y:S02]  /*40fa0*/  QSPC.E.D P0, RZ, [R24] ;  /* 0x0000000018ff73aa */ /* 0x000e640000000700 */
[----:B-1----:R-:W-:Y:S05]  /*40fb0*/  @!P0 BRA `(.L_x_3727) ;  /* 0x0000000000188947 */ /* 0x002fea0003800000 */
.L_x_3728:
[----:B------:R-:W2:Y:S02]  /*40fc0*/  LD.E R26, [R24] ;  /* 0x00000000181a7980 */ /* 0x000ea40000100900 */
[----:B--2---:R-:W-:-:S06]  /*40fd0*/  FADD R27, R7, R26 ;  /* 0x0000001a071b7221 */ /* 0x004fcc0000000000 */
[----:B------:R-:W2:Y:S02]  /*40fe0*/  ATOM.E.CAST.SPIN PT, R27, [R24], R26, R27 ;  /* 0x0000001a181b738b */ /* 0x000ea400019e011b */
[----:B--2---:R-:W-:-:S13]  /*40ff0*/  ISETP.EQ.U32.AND P0, PT, R27, 0x1, PT ;  /* 0x000000011b00780c */ /* 0x004fda0003f02070 */
[----:B------:R-:W-:Y:S05]  /*41000*/  @!P0 BRA `(.L_x_3728) ;  /* 0xfffffffc00ec8947 */ /* 0x000fea000383ffff */
[----:B------:R-:W-:Y:S05]  /*41010*/  BRA `(.L_x_3724) ;  /* 0x00000000000c7947 */ /* 0x000fea0003800000 */
.L_x_3727:
[----:B------:R-:W2:Y:S02]  /*41020*/  LD.E R26, desc[UR8][R24.64] ;  /* 0x00000008181a7980 */ /* 0x000ea4000c101900 */
[----:B--2---:R-:W-:-:S05]  /*41030*/  FADD R26, R7, R26 ;  /* 0x0000001a071a7221 */ /* 0x004fca0000000000 */
[----:B------:R1:W-:Y:S02]  /*41040*/  ST.E desc[UR8][R24.64], R26 ;  /* 0x0000001a18007985 */ /* 0x0003e4000c101908 */
.L_x_3724:
[----:B------:R-:W-:Y:S05]  /*41050*/  BSYNC.RECONVERGENT B0 ;  /* 0x0000000000007941 */ /* 0x000fea0003800200 */
.L_x_3723:
[----:B-1----:R-:W-:-:S05]  /*41060*/  IMAD.WIDE R24, R46, 0x4, R22 ;  /* 0x000000042e187825 */ /* 0x002fca00078e0216 */
[----:B------:R1:W-:Y:S01]  /*41070*/  ATOM.E.ADD.F32.FTZ.RN.STRONG.GPU P0, RZ, desc[UR8][R24.64], R11 ;  /* 0x8000000b18ff79a2 */ /* 0x0003e2000c10f308 */
[----:B------:R-:W-:Y:S04]  /*41080*/  BSSY.RECONVERGENT B0, `(.L_x_3729) ;  /* 0x0000015000007945 */ /* 0x000fe80003800200 */
[----:B-1----:R-:W-:Y:S05]  /*41090*/  @P0 BRA `(.L_x_3730) ;  /* 0x00000000004c0947 */ /* 0x002fea0003800000 */
[----:B------:R-:W1:Y:S02]  /*410a0*/  QSPC.E.S P0, RZ, [R24] ;  /* 0x0000000018ff73aa */ /* 0x000e640000000500 */
[----:B-1----:R-:W-:Y:S05]  /*410b0*/  @!P0 BRA `(.L_x_3731) ;  /* 0x0000000000188947 */ /* 0x002fea0003800000 */
[----:B------:R-:W-:-:S07]  /*410c0*/  MOV R7, R24 ;  /* 0x0000001800077202 */ /* 0x000fce0000000f00 */
.L_x_3732:
[----:B------:R-:W1:Y:S02]  /*410d0*/  LDS R24, [R7] ;  /* 0x0000000007187984 */ /* 0x000e640000000800 */
[----:B-1----:R-:W-:-:S05]  /*410e0*/  FADD R25, R11, R24 ;  /* 0x000000180b197221 */ /* 0x002fca0000000000 */
[----:B------:R-:W1:Y:S02]  /*410f0*/  ATOMS.CAST.SPIN P0, [R7], R24, R25 ;  /* 0x000000180700758d */ /* 0x000e640001800019 */
[----:B-1----:R-:W-:Y:S05]  /*41100*/  @!P0 BRA `(.L_x_3732) ;  /* 0xfffffffc00f08947 */ /* 0x002fea000383ffff */
[----:B------:R-:W-:Y:S05]  /*41110*/  BRA `(.L_x_3730) ;  /* 0x00000000002c7947 */ /* 0x000fea0003800000 */
.L_x_3731:
[----:B------:R-:W1:Y:S02]  /*41120*/  QSPC.E.D P0, RZ, [R24] ;  /* 0x0000000018ff73aa */ /* 0x000e640000000700 */
[----:B-1----:R-:W-:Y:S05]  /*41130*/  @!P0 BRA `(.L_x_3733) ;  /* 0x0000000000188947 */ /* 0x002fea0003800000 */
.L_x_3734:
[----:B------:R-:W2:Y:S02]  /*41140*/  LD.E R26, [R24] ;  /* 0x00000000181a7980 */ /* 0x000ea40000100900 */
[----:B--2---:R-:W-:-:S06]  /*41150*/  FADD R27, R11, R26 ;  /* 0x0000001a0b1b7221 */ /* 0x004fcc0000000000 */
[----:B------:R-:W2:Y:S02]  /*41160*/  ATOM.E.CAST.SPIN PT, R27, [R24], R26, R27 ;  /* 0x0000001a181b738b */ /* 0x000ea400019e011b */
[----:B--2---:R-:W-:-:S13]  /*41170*/  ISETP.EQ.U32.AND P0, PT, R27, 0x1, PT ;  /* 0x000000011b00780c */ /* 0x004fda0003f02070 */
[----:B------:R-:W-:Y:S05]  /*41180*/  @!P0 BRA `(.L_x_3734) ;  /* 0xfffffffc00ec8947 */ /* 0x000fea000383ffff */
[----:B------:R-:W-:Y:S05]  /*41190*/  BRA `(.L_x_3730) ;  /* 0x00000000000c7947 */ /* 0x000fea0003800000 */
.L_x_3733:
[----:B------:R-:W2:Y:S02]  /*411a0*/  LD.E R7, desc[UR8][R24.64] ;  /* 0x0000000818077980 */ /* 0x000ea4000c101900 */
[----:B--2---:R-:W-:-:S05]  /*411b0*/  FADD R7, R11, R7 ;  /* 0x000000070b077221 */ /* 0x004fca0000000000 */
[----:B------:R1:W-:Y:S02]  /*411c0*/  ST.E desc[UR8][R24.64], R7 ;  /* 0x0000000718007985 */ /* 0x0003e4000c101908 */
.L_x_3730:
[----:B------:R-:W-:Y:S05]  /*411d0*/  BSYNC.RECONVERGENT B0 ;  /* 0x0000000000007941 */ /* 0x000fea0003800200 */
.L_x_3729:
        /* <DEDUP_REMOVED lines=9> */
.L_x_3738:
[----:B------:R-:W1:Y:S02]  /*41270*/  LDS R24, [R26] ;  /* 0x000000001a187984 */ /* 0x000e640000000800 */
[----:B-1----:R-:W-:-:S05]  /*41280*/  FADD R25, R7, R24 ;  /* 0x0000001807197221 */ /* 0x002fca0000000000 */
[----:B------:R-:W1:Y:S02]  /*41290*/  ATOMS.CAST.SPIN P0, [R26], R24, R25 ;  /* 0x000000181a00758d */ /* 0x000e640001800019 */
[----:B-1----:R-:W-:Y:S05]  /*412a0*/  @!P0 BRA `(.L_x_3738) ;  /* 0xfffffffc00f08947 */ /* 0x002fea000383ffff */
[----:B------:R-:W-:Y:S05]  /*412b0*/  BRA `(.L_x_3736) ;  /* 0x00000000002c7947 */ /* 0x000fea0003800000 */
.L_x_3737:
[----:B------:R-:W1:Y:S02]  /*412c0*/  QSPC.E.D P0, RZ, [R24] ;  /* 0x0000000018ff73aa */ /* 0x000e640000000700 */
[----:B-1----:R-:W-:Y:S05]  /*412d0*/  @!P0 BRA `(.L_x_3739) ;  /* 0x0000000000188947 */ /* 0x002fea0003800000 */
.L_x_3740:
[----:B------:R-:W2:Y:S02]  /*412e0*/  LD.E R26, [R24] ;  /* 0x00000000181a7980 */ /* 0x000ea40000100900 */
[----:B--2---:R-:W-:-:S06]  /*412f0*/  FADD R27, R7, R26 ;  /* 0x0000001a071b7221 */ /* 0x004fcc0000000000 */
[----:B------:R-:W2:Y:S02]  /*41300*/  ATOM.E.CAST.SPIN PT, R27, [R24], R26, R27 ;  /* 0x0000001a181b738b */ /* 0x000ea400019e011b */
[----:B--2---:R-:W-:-:S13]  /*41310*/  ISETP.EQ.U32.AND P0, PT, R27, 0x1, PT ;  /* 0x000000011b00780c */ /* 0x004fda0003f02070 */
[----:B------:R-:W-:Y:S05]  /*41320*/  @!P0 BRA `(.L_x_3740) ;  /* 0xfffffffc00ec8947 */ /* 0x000fea000383ffff */
[----:B------:R-:W-:Y:S05]  /*41330*/  BRA `(.L_x_3736) ;  /* 0x00000000000c7947 */ /* 0x000fea0003800000 */
.L_x_3739:
[----:B------:R-:W2:Y:S02]  /*41340*/  LD.E R26, desc[UR8][R24.64] ;  /* 0x00000008181a7980 */ /* 0x000ea4000c101900 */
[----:B--2---:R-:W-:-:S05]  /*41350*/  FADD R26, R7, R26 ;  /* 0x0000001a071a7221 */ /* 0x004fca0000000000 */
[----:B------:R1:W-:Y:S02]  /*41360*/  ST.E desc[UR8][R24.64], R26 ;  /* 0x0000001a18007985 */ /* 0x0003e4000c101908 */
.L_x_3736:
[----:B------:R-:W-:Y:S05]  /*41370*/  BSYNC.RECONVERGENT B0 ;  /* 0x0000000000007941 */ /* 0x000fea0003800200 */
.L_x_3735:
[----:B-1----:R-:W-:-:S05]  /*41380*/  IMAD.WIDE R24, R43, 0x4, R22 ;  /* 0x000000042b187825 */ /* 0x002fca00078e0216 */
[----:B------:R1:W-:Y:S01]  /*41390*/  ATOM.E.ADD.F32.FTZ.RN.STRONG.GPU P0, RZ, desc[UR8][R24.64], R11 ;  /* 0x8000000b18ff79a2 */ /* 0x0003e2000c10f308 */
[----:B------:R-:W-:Y:S04]  /*413a0*/  BSSY.RECONVERGENT B0, `(.L_x_3741) ;  /* 0x0000015000007945 */ /* 0x000fe80003800200 */
[----:B-1----:R-:W-:Y:S05]  /*413b0*/  @P0 BRA `(.L_x_3742) ;  /* 0x00000000004c0947 */ /* 0x002fea0003800000 */
[----:B------:R-:W1:Y:S02]  /*413c0*/  QSPC.E.S P0, RZ, [R24] ;  /* 0x0000000018ff73aa */ /* 0x000e640000000500 */
[----:B-1----:R-:W-:Y:S05]  /*413d0*/  @!P0 BRA `(.L_x_3743) ;  /* 0x0000000000188947 */ /* 0x002fea0003800000 */
[----:B------:R-:W-:-:S07]  /*413e0*/  MOV R7, R24 ;  /* 0x0000001800077202 */ /* 0x000fce0000000f00 */
.L_x_3744:
[----:B------:R-:W1:Y:S02]  /*413f0*/  LDS R24, [R7] ;  /* 0x0000000007187984 */ /* 0x000e640000000800 */
[----:B-1----:R-:W-:-:S05]  /*41400*/  FADD R25, R11, R24 ;  /* 0x000000180b197221 */ /* 0x002fca0000000000 */
[----:B------:R-:W1:Y:S02]  /*41410*/  ATOMS.CAST.SPIN P0, [R7], R24, R25 ;  /* 0x000000180700758d */ /* 0x000e640001800019 */
[----:B-1----:R-:W-:Y:S05]  /*41420*/  @!P0 BRA `(.L_x_3744) ;  /* 0xfffffffc00f08947 */ /* 0x002fea000383ffff */
[----:B------:R-:W-:Y:S05]  /*41430*/  BRA `(.L_x_3742) ;  /* 0x00000000002c7947 */ /* 0x000fea0003800000 */
.L_x_3743:
[----:B------:R-:W1:Y:S02]  /*41440*/  QSPC.E.D P0, RZ, [R24] ;  /* 0x0000000018ff73aa */ /* 0x000e640000000700 */
[----:B-1----:R-:W-:Y:S05]  /*41450*/  @!P0 BRA `(.L_x_3745) ;  /* 0x0000000000188947 */ /* 0x002fea0003800000 */
.L_x_3746:
[----:B------:R-:W2:Y:S02]  /*41460*/  LD.E R26, [R24] ;  /* 0x00000000181a7980 */ /* 0x000ea40000100900 */
[----:B--2---:R-:W-:-:S06]  /*41470*/  FADD R27, R11, R26 ;  /* 0x0000001a0b1b7221 */ /* 0x004fcc0000000000 */
[----:B------:R-:W2:Y:S02]  /*41480*/  ATOM.E.CAST.SPIN PT, R27, [R24], R26, R27 ;  /* 0x0000001a181b738b */ /* 0x000ea400019e011b */
[----:B--2---:R-:W-:-:S13]  /*41490*/  ISETP.EQ.U32.AND P0, PT, R27, 0x1, PT ;  /* 0x000000011b00780c */ /* 0x004fda0003f02070 */
[----:B------:R-:W-:Y:S05]  /*414a0*/  @!P0 BRA `(.L_x_3746) ;  /* 0xfffffffc00ec8947 */ /* 0x000fea000383ffff */
[----:B------:R-:W-:Y:S05]  /*414b0*/  BRA `(.L_x_3742) ;  /* 0x00000000000c7947 */ /* 0x000fea0003800000 */
.L_x_3745:
[----:B------:R-:W2:Y:S02]  /*414c0*/  LD.E R7, desc[UR8][R24.64] ;  /* 0x0000000818077980 */ /* 0x000ea4000c101900 */
[----:B--2---:R-:W-:-:S05]  /*414d0*/  FADD R7, R11, R7 ;  /* 0x000000070b077221 */ /* 0x004fca0000000000 */
[----:B------:R1:W-:Y:S02]  /*414e0*/  ST.E desc[UR8][R24.64], R7 ;  /* 0x0000000718007985 */ /* 0x0003e4000c101908 */
.L_x_3742:
[----:B------:R-:W-:Y:S05]  /*414f0*/  BSYNC.RECONVERGENT B0 ;  /* 0x0000000000007941 */ /* 0x000fea0003800200 */
.L_x_3741:
        /* <DEDUP_REMOVED lines=9> */
.L_x_3750:
[----:B------:R-:W1:Y:S02]  /*41590*/  LDS R24, [R26] ;  /* 0x000000001a187984 */ /* 0x000e640000000800 */
[----:B-1----:R-:W-:-:S05]  /*415a0*/  FADD R25, R7, R24 ;  /* 0x0000001807197221 */ /* 0x002fca0000000000 */
[----:B------:R-:W1:Y:S02]  /*415b0*/  ATOMS.CAST.SPIN P0, [R26], R24, R25 ;  /* 0x000000181a00758d */ /* 0x000e640001800019 */
[----:B-1----:R-:W-:Y:S05]  /*415c0*/  @!P0 BRA `(.L_x_3750) ;  /* 0xfffffffc00f08947 */ /* 0x002fea000383ffff */
[----:B------:R-:W-:Y:S05]  /*415d0*/  BRA `(.L_x_3748) ;  /* 0x00000000002c7947 */ /* 0x000fea0003800000 */
.L_x_3749:
[----:B------:R-:W1:Y:S02]  /*415e0*/  QSPC.E.D P0, RZ, [R24] ;  /* 0x0000000018ff73aa */ /* 0x000e640000000700 */
[----:B-1----:R-:W-:Y:S05]  /*415f0*/  @!P0 BRA `(.L_x_3751) ;  /* 0x0000000000188947 */ /* 0x002fea0003800000 */
.L_x_3752:
[----:B------:R-:W2:Y:S02]  /*41600*/  LD.E R26, [R24] ;  /* 0x00000000181a7980 */ /* 0x000ea40000100900 */
[----:B--2---:R-:W-:-:S06]  /*41610*/  FADD R27, R7, R26 ;  /* 0x0000001a071b7221 */ /* 0x004fcc0000000000 */
[----:B------:R-:W2:Y:S02]  /*41620*/  ATOM.E.CAST.SPIN PT, R27, [R24], R26, R27 ;  /* 0x0000001a181b738b */ /* 0x000ea400019e011b */
[----:B--2---:R-:W-:-:S13]  /*41630*/  ISETP.EQ.U32.AND P0, PT, R27, 0x1, PT ;  /* 0x000000011b00780c */ /* 0x004fda0003f02070 */
[----:B------:R-:W-:Y:S05]  /*41640*/  @!P0 BRA `(.L_x_3752) ;  /* 0xfffffffc00ec8947 */ /* 0x000fea000383ffff */
[----:B------:R-:W-:Y:S05]  /*41650*/  BRA `(.L_x_3748) ;  /* 0x00000000000c7947 */ /* 0x000fea0003800000 */
.L_x_3751:
[----:B------:R-:W2:Y:S02]  /*41660*/  LD.E R26, desc[UR8][R24.64] ;  /* 0x00000008181a7980 */ /* 0x000ea4000c101900 */
[----:B--2---:R-:W-:-:S05]  /*41670*/  FADD R26, R7, R26 ;  /* 0x0000001a071a7221 */ /* 0x004fca0000000000 */
[----:B------:R1:W-:Y:S02]  /*41680*/  ST.E desc[UR8][R24.64], R26 ;  /* 0x0000001a18007985 */ /* 0x0003e4000c101908 */
.L_x_3748:
[----:B------:R-:W-:Y:S05]  /*41690*/  BSYNC.RECONVERGENT B0 ;  /* 0x0000000000007941 */ /* 0x000fea0003800200 */
.L_x_3747:
[----:B-1----:R-:W-:-:S05]  /*416a0*/  IMAD.WIDE R24, R42, 0x4, R22 ;  /* 0x000000042a187825 */ /* 0x002fca00078e0216 */
[----:B------:R1:W-:Y:S01]  /*416b0*/  ATOM.E.ADD.F32.FTZ.RN.STRONG.GPU P0, RZ, desc[UR8][R24.64], R11 ;  /* 0x8000000b18ff79a2 */ /* 0x0003e2000c10f308 */
[----:B------:R-:W-:Y:S04]  /*416c0*/  BSSY.RECONVERGENT B0, `(.L_x_3753) ;  /* 0x0000015000007945 */ /* 0x000fe80003800200 */
[----:B-1----:R-:W-:Y:S05]  /*416d0*/  @P0 BRA `(.L_x_3754) ;  /* 0x00000000004c0947 */ /* 0x002fea0003800000 */
[----:B------:R-:W1:Y:S02]  /*416e0*/  QSPC.E.S P0, RZ, [R24] ;  /* 0x0000000018ff73aa */ /* 0x000e640000000500 */
[----:B-1----:R-:W-:Y:S05]  /*416f0*/  @!P0 BRA `(.L_x_3755) ;  /* 0x0000000000188947 */ /* 0x002fea0003800000 */
[----:B------:R-:W-:-:S07]  /*41700*/  MOV R7, R24 ;  /* 0x0000001800077202 */ /* 0x000fce0000000f00 */
.L_x_3756:
[----:B------:R-:W1:Y:S02]  /*41710*/  LDS R24, [R7] ;  /* 0x0000000007187984 */ /* 0x000e640000000800 */
[----:B-1----:R-:W-:-:S05]  /*41720*/  FADD R25, R11, R24 ;  /* 0x000000180b197221 */ /* 0x002fca0000000000 */
[----:B------:R-:W1:Y:S02]  /*41730*/  ATOMS.CAST.SPIN P0, [R7], R24, R25 ;  /* 0x000000180700758d */ /* 0x000e640001800019 */
[----:B-1----:R-:W-:Y:S05]  /*41740*/  @!P0 BRA `(.L_x_3756) ;  /* 0xfffffffc00f08947 */ /* 0x002fea000383ffff */
[----:B------:R-:W-:Y:S05]  /*41750*/  BRA `(.L_x_3754) ;  /* 0x00000000002c7947 */ /* 0x000fea0003800000 */
.L_x_3755:
[----:B------:R-:W1:Y:S02]  /*41760*/  QSPC.E.D P0, RZ, [R24] ;  /* 0x0000000018ff73aa */ /* 0x000e640000000700 */
[----:B-1----:R-:W-:Y:S05]  /*41770*/  @!P0 BRA `(.L_x_3757) ;  /* 0x0000000000188947 */ /* 0x002fea0003800000 */
.L_x_3758:
[----:B------:R-:W2:Y:S02]  /*41780*/  LD.E R26, [R24] ;  /* 0x00000000181a7980 */ /* 0x000ea40000100900 */
[----:B--2---:R-:W-:-:S06]  /*41790*/  FADD R27, R11, R26 ;  /* 0x0000001a0b1b7221 */ /* 0x004fcc0000000000 */
[----:B------:R-:W2:Y:S02]  /*417a0*/  ATOM.E.CAST.SPIN PT, R27, [R24], R26, R27 ;  /* 0x0000001a181b738b */ /* 0x000ea400019e011b */
[----:B--2---:R-:W-:-:S13]  /*417b0*/  ISETP.EQ.U32.AND P0, PT, R27, 0x1, PT ;  /* 0x000000011b00780c */ /* 0x004fda0003f02070 */
[----:B------:R-:W-:Y:S05]  /*417c0*/  @!P0 BRA `(.L_x_3758) ;  /* 0xfffffffc00ec8947 */ /* 0x000fea000383ffff */
[----:B------:R-:W-:Y:S05]  /*417d0*/  BRA `(.L_x_3754) ;  /* 0x00000000000c7947 */ /* 0x000fea0003800000 */
.L_x_3757:
[----:B------:R-:W2:Y:S02]  /*417e0*/  LD.E R7, desc[UR8][R24.64] ;  /* 0x0000000818077980 */ /* 0x000ea4000c101900 */
[----:B--2---:R-:W-:-:S05]  /*417f0*/  FADD R7, R11, R7 ;  /* 0x000000070b077221 */ /* 0x004fca0000000000 */
[----:B------:R1:W-:Y:S02]  /*41800*/  ST.E desc[UR8][R24.64], R7 ;  /* 0x0000000718007985 */ /* 0x0003e4000c101908 */
.L_x_3754:
[----:B------:R-:W-:Y:S05]  /*41810*/  BSYNC.RECONVERGENT B0 ;  /* 0x0000000000007941 */ /* 0x000fea0003800200 */
.L_x_3753:
        /* <DEDUP_REMOVED lines=9> */
.L_x_3762:
[----:B------:R-:W1:Y:S02]  /*418b0*/  LDS R24, [R26] ;  /* 0x000000001a187984 */ /* 0x000e640000000800 */
[----:B-1----:R-:W-:-:S05]  /*418c0*/  FADD R25, R7, R24 ;  /* 0x0000001807197221 */ /* 0x002fca0000000000 */
[----:B------:R-:W1:Y:S02]  /*418d0*/  ATOMS.CAST.SPIN P0, [R26], R24, R25 ;  /* 0x000000181a00758d */ /* 0x000e640001800019 */
[----:B-1----:R-:W-:Y:S05]  /*418e0*/  @!P0 BRA `(.L_x_3762) ;  /* 0xfffffffc00f08947 */ /* 0x002fea000383ffff */
[----:B------:R-:W-:Y:S05]  /*418f0*/  BRA `(.L_x_3760) ;  /* 0x00000000002c7947 */ /* 0x000fea0003800000 */
.L_x_3761:
[----:B------:R-:W1:Y:S02]  /*41900*/  QSPC.E.D P0, RZ, [R24] ;  /* 0x0000000018ff73aa */ /* 0x000e640000000700 */
[----:B-1----:R-:W-:Y:S05]  /*41910*/  @!P0 BRA `(.L_x_3763) ;  /* 0x0000000000188947 */ /* 0x002fea0003800000 */
.L_x_3764:
[----:B------:R-:W2:Y:S02]  /*41920*/  LD.E R26, [R24] ;  /* 0x00000000181a7980 */ /* 0x000ea40000100900 */
[----:B--2---:R-:W-:-:S06]  /*41930*/  FADD R27, R7, R26 ;  /* 0x0000001a071b7221 */ /* 0x004fcc0000000000 */
[----:B------:R-:W2:Y:S02]  /*41940*/  ATOM.E.CAST.SPIN PT, R27, [R24], R26, R27 ;  /* 0x0000001a181b738b */ /* 0x000ea400019e011b */
[----:B--2---:R-:W-:-:S13]  /*41950*/  ISETP.EQ.U32.AND P0, PT, R27, 0x1, PT ;  /* 0x000000011b00780c */ /* 0x004fda0003f02070 */
[----:B------:R-:W-:Y:S05]  /*41960*/  @!P0 BRA `(.L_x_3764) ;  /* 0xfffffffc00ec8947 */ /* 0x000fea000383ffff */
[----:B------:R-:W-:Y:S05]  /*41970*/  BRA `(.L_x_3760) ;  /* 0x00000000000c7947 */ /* 0x000fea0003800000 */
.L_x_3763:
[----:B------:R-:W2:Y:S02]  /*41980*/  LD.E R26, desc[UR8][R24.64] ;  /* 0x00000008181a7980 */ /* 0x000ea4000c101900 */
[----:B--2---:R-:W-:-:S05]  /*41990*/  FADD R26, R7, R26 ;  /* 0x0000001a071a7221 */ /* 0x004fca0000000000 */
[----:B------:R1:W-:Y:S02]  /*419a0*/  ST.E desc[UR8][R24.64], R26 ;  /* 0x0000001a18007985 */ /* 0x0003e4000c101908 */
.L_x_3760:
[----:B------:R-:W-:Y:S05]  /*419b0*/  BSYNC.RECONVERGENT B0 ;  /* 0x0000000000007941 */ /* 0x000fea0003800200 */
.L_x_3759:
[----:B-1----:R-:W-:-:S05]  /*419c0*/  IMAD.WIDE R24, R45, 0x4, R22 ;  /* 0x000000042d187825 */ /* 0x002fca00078e0216 */
[----:B------:R1:W-:Y:S01]  /*419d0*/  ATOM.E.ADD.F32.FTZ.RN.STRONG.GPU P0, RZ, desc[UR8][R24.64], R11 ;  /* 0x8000000b18ff79a2 */ /* 0x0003e2000c10f308 */
[----:B------:R-:W-:Y:S04]  /*419e0*/  BSSY.RECONVERGENT B0, `(.L_x_3765) ;  /* 0x0000015000007945 */ /* 0x000fe80003800200 */
[----:B-1----:R-:W-:Y:S05]  /*419f0*/  @P0 BRA `(.L_x_3766) ;  /* 0x00000000004c0947 */ /* 0x002fea0003800000 */
[----:B------:R-:W1:Y:S02]  /*41a00*/  QSPC.E.S P0, RZ, [R24] ;  /* 0x0000000018ff73aa */ /* 0x000e640000000500 */
[----:B-1----:R-:W-:Y:S05]  /*41a10*/  @!P0 BRA `(.L_x_3767) ;  /* 0x0000000000188947 */ /* 0x002fea0003800000 */
[----:B------:R-:W-:-:S07]  /*41a20*/  MOV R7, R24 ;  /* 0x0000001800077202 */ /* 0x000fce0000000f00 */
.L_x_3768:
[----:B------:R-:W1:Y:S02]  /*41a30*/  LDS R24, [R7] ;  /* 0x0000000007187984 */ /* 0x000e640000000800 */
[----:B-1----:R-:W-:-:S05]  /*41a40*/  FADD R25, R11, R24 ;  /* 0x000000180b197221 */ /* 0x002fca0000000000 */
[----:B------:R-:W1:Y:S02]  /*41a50*/  ATOMS.CAST.SPIN P0, [R7], R24, R25 ;  /* 0x000000180700758d */ /* 0x000e640001800019 */
[----:B-1----:R-:W-:Y:S05]  /*41a60*/  @!P0 BRA `(.L_x_3768) ;  /* 0xfffffffc00f08947 */ /* 0x002fea000383ffff */
[----:B------:R-:W-:Y:S05]  /*41a70*/  BRA `(.L_x_3766) ;  /* 0x00000000002c7947 */ /* 0x000fea0003800000 */
.L_x_3767:
[----:B------:R-:W1:Y:S02]  /*41a80*/  QSPC.E.D P0, RZ, [R24] ;  /* 0x0000000018ff73aa */ /* 0x000e640000000700 */
[----:B-1----:R-:W-:Y:S05]  /*41a90*/  @!P0 BRA `(.L_x_3769) ;  /* 0x0000000000188947 */ /* 0x002fea0003800000 */
.L_x_3770:
[----:B------:R-:W2:Y:S02]  /*41aa0*/  LD.E R26, [R24] ;  /* 0x00000000181a7980 */ /* 0x000ea40000100900 */
[----:B--2---:R-:W-:-:S06]  /*41ab0*/  FADD R27, R11, R26 ;  /* 0x0000001a0b1b7221 */ /* 0x004fcc0000000000 */
[----:B------:R-:W2:Y:S02]  /*41ac0*/  ATOM.E.CAST.SPIN PT, R27, [R24], R26, R27 ;  /* 0x0000001a181b738b */ /* 0x000ea400019e011b */
[----:B--2---:R-:W-:-:S13]  /*41ad0*/  ISETP.EQ.U32.AND P0, PT, R27, 0x1, PT ;  /* 0x000000011b00780c */ /* 0x004fda0003f02070 */
[----:B------:R-:W-:Y:S05]  /*41ae0*/  @!P0 BRA `(.L_x_3770) ;  /* 0xfffffffc00ec8947 */ /* 0x000fea000383ffff */
[----:B------:R-:W-:Y:S05]  /*41af0*/  BRA `(.L_x_3766) ;  /* 0x00000000000c7947 */ /* 0x000fea0003800000 */
.L_x_3769:
[----:B------:R-:W2:Y:S02]  /*41b00*/  LD.E R7, desc[UR8][R24.64] ;  /* 0x0000000818077980 */ /* 0x000ea4000c101900 */
[----:B--2---:R-:W-:-:S05]  /*41b10*/  FADD R7, R11, R7 ;  /* 0x000000070b077221 */ /* 0x004fca0000000000 */
[----:B------:R1:W-:Y:S02]  /*41b20*/  ST.E desc[UR8][R24.64], R7 ;  /* 0x0000000718007985 */ /* 0x0003e4000c101908 */
.L_x_3766:
[----:B------:R-:W-:Y:S05]  /*41b30*/  BSYNC.RECONVERGENT B0 ;  /* 0x0000000000007941 */ /* 0x000fea0003800200 */
.L_x_3765:
        /* <DEDUP_REMOVED lines=9> */
.L_x_3774:
[----:B------:R-:W1:Y:S02]  /*41bd0*/  LDS R24, [R26] ;  /* 0x000000001a187984 */ /* 0x000e640000000800 */
[----:B-1----:R-:W-:-:S05]  /*41be0*/  FADD R25, R7, R24 ;  /* 0x0000001807197221 */ /* 0x002fca0000000000 */
[----:B------:R-:W1:Y:S02]  /*41bf0*/  ATOMS.CAST.SPIN P0, [R26], R24, R25 ;  /* 0x000000181a00758d */ /* 0x000e640001800019 */
[----:B-1----:R-:W-:Y:S05]  /*41c00*/  @!P0 BRA `(.L_x_3774) ;  /* 0xfffffffc00f08947 */ /* 0x002fea000383ffff */
[----:B------:R-:W-:Y:S05]  /*41c10*/  BRA `(.L_x_3772) ;  /* 0x00000000002c7947 */ /* 0x000fea0003800000 */
.L_x_3773:
[----:B------:R-:W1:Y:S02]  /*41c20*/  QSPC.E.D P0, RZ, [R24] ;  /* 0x0000000018ff73aa */ /* 0x000e640000000700 */
[----:B-1----:R-:W-:Y:S05]  /*41c30*/  @!P0 BRA `(.L_x_3775) ;  /* 0x0000000000188947 */ /* 0x002fea0003800000 */
.L_x_3776:
[----:B------:R-:W2:Y:S02]  /*41c40*/  LD.E R26, [R24] ;  /* 0x00000000181a7980 */ /* 0x000ea40000100900 */
[----:B--2---:R-:W-:-:S06]  /*41c50*/  FADD R27, R7, R26 ;  /* 0x0000001a071b7221 */ /* 0x004fcc0000000000 */
[----:B------:R-:W2:Y:S02]  /*41c60*/  ATOM.E.CAST.SPIN PT, R27, [R24], R26, R27 ;  /* 0x0000001a181b738b */ /* 0x000ea400019e011b */
[----:B--2---:R-:W-:-:S13]  /*41c70*/  ISETP.EQ.U32.AND P0, PT, R27, 0x1, PT ;  /* 0x000000011b00780c */ /* 0x004fda0003f02070 */
[----:B------:R-:W-:Y:S05]  /*41c80*/  @!P0 BRA `(.L_x_3776) ;  /* 0xfffffffc00ec8947 */ /* 0x000fea000383ffff */
[----:B------:R-:W-:Y:S05]  /*41c90*/  BRA `(.L_x_3772) ;  /* 0x00000000000c7947 */ /* 0x000fea0003800000 */
.L_x_3775:
[----:B------:R-:W2:Y:S02]  /*41ca0*/  LD.E R26, desc[UR8][R24.64] ;  /* 0x00000008181a7980 */ /* 0x000ea4000c101900 */
[----:B--2---:R-:W-:-:S05]  /*41cb0*/  FADD R26, R7, R26 ;  /* 0x0000001a071a7221 */ /* 0x004fca0000000000 */
[----:B------:R1:W-:Y:S02]  /*41cc0*/  ST.E desc[UR8][R24.64], R26 ;  /* 0x0000001a18007985 */ /* 0x0003e4000c101908 */
.L_x_3772:
[----:B------:R-:W-:Y:S05]  /*41cd0*/  BSYNC.RECONVERGENT B0 ;  /* 0x0000000000007941 */ /* 0x000fea0003800200 */
.L_x_3771:
[----:B-1----:R-:W-:-:S05]  /*41ce0*/  IMAD.WIDE R24, R44, 0x4, R22 ;  /* 0x000000042c187825 */ /* 0x002fca00078e0216 */
[----:B------:R1:W-:Y:S01]  /*41cf0*/  ATOM.E.ADD.F32.FTZ.RN.STRONG.GPU P0, RZ, desc[UR8][R24.64], R11 ;  /* 0x8000000b18ff79a2 */ /* 0x0003e2000c10f308 */
[----:B------:R-:W-:Y:S04]  /*41d00*/  BSSY.RECONVERGENT B0, `(.L_x_3777) ;  /* 0x0000015000007945 */ /* 0x000fe80003800200 */
[----:B-1----:R-:W-:Y:S05]  /*41d10*/  @P0 BRA `(.L_x_3778) ;  /* 0x00000000004c0947 */ /* 0x002fea0003800000 */
[----:B------:R-:W1:Y:S02]  /*41d20*/  QSPC.E.S P0, RZ, [R24] ;  /* 0x0000000018ff73aa */ /* 0x000e640000000500 */
[----:B-1----:R-:W-:Y:S05]  /*41d30*/  @!P0 BRA `(.L_x_3779) ;  /* 0x0000000000188947 */ /* 0x002fea0003800000 */
[----:B------:R-:W-:-:S07]  /*41d40*/  MOV R7, R24 ;  /* 0x0000001800077202 */ /* 0x000fce0000000f00 */
.L_x_3780:
[----:B------:R-:W1:Y:S02]  /*41d50*/  LDS R24, [R7] ;  /* 0x0000000007187984 */ /* 0x000e640000000800 */
[----:B-1----:R-:W-:-:S05]  /*41d60*/  FADD R25, R11, R24 ;  /* 0x000000180b197221 */ /* 0x002fca0000000000 */
[----:B------:R-:W1:Y:S02]  /*41d70*/  ATOMS.CAST.SPIN P0, [R7], R24, R25 ;  /* 0x000000180700758d */ /* 0x000e640001800019 */
[----:B-1----:R-:W-:Y:S05]  /*41d80*/  @!P0 BRA `(.L_x_3780) ;  /* 0xfffffffc00f08947 */ /* 0x002fea000383ffff */
[----:B------:R-:W-:Y:S05]  /*41d90*/  BRA `(.L_x_3778) ;  /* 0x00000000002c7947 */ /* 0x000fea0003800000 */
.L_x_3779:
[----:B------:R-:W1:Y:S02]  /*41da0*/  QSPC.E.D P0, RZ, [R24] ;  /* 0x0000000018ff73aa */ /* 0x000e640000000700 */
[----:B-1----:R-:W-:Y:S05]  /*41db0*/  @!P0 BRA `(.L_x_3781) ;  /* 0x0000000000188947 */ /* 0x002fea0003800000 */
.L_x_3782:
[----:B------:R-:W2:Y:S02]  /*41dc0*/  LD.E R26, [R24] ;  /* 0x00000000181a7980 */ /* 0x000ea40000100900 */
[----:B--2---:R-:W-:-:S06]  /*41dd0*/  FADD R27, R11, R26 ;  /* 0x0000001a0b1b7221 */ /* 0x004fcc0000000000 */
[----:B------:R-:W2:Y:S02]  /*41de0*/  ATOM.E.CAST.SPIN PT, R27, [R24], R26, R27 ;  /* 0x0000001a181b738b */ /* 0x000ea400019e011b */
[----:B--2---:R-:W-:-:S13]  /*41df0*/  ISETP.EQ.U32.AND P0, PT, R27, 0x1, PT ;  /* 0x000000011b00780c */ /* 0x004fda0003f02070 */
[----:B------:R-:W-:Y:S05]  /*41e00*/  @!P0 BRA `(.L_x_3782) ;  /* 0xfffffffc00ec8947 */ /* 0x000fea000383ffff */
[----:B------:R-:W-:Y:S05]  /*41e10*/  BRA `(.L_x_3778) ;  /* 0x00000000000c7947 */ /* 0x000fea0003800000 */
.L_x_3781:
[----:B------:R-:W2:Y:S02]  /*41e20*/  LD.E R7, desc[UR8][R24.64] ;  /* 0x0000000818077980 */ /* 0x000ea4000c101900 */
[----:B--2---:R-:W-:-:S05]  /*41e30*/  FADD R7, R11, R7 ;  /* 0x000000070b077221 */ /* 0x004fca0000000000 */
[----:B------:R1:W-:Y:S02]  /*41e40*/  ST.E desc[UR8][R24.64], R7 ;  /* 0x0000000718007985 */ /* 0x0003e4000c101908 */
.L_x_3778:
[----:B------:R-:W-:Y:S05]  /*41e50*/  BSYNC.RECONVERGENT B0 ;  /* 0x0000000000007941 */ /* 0x000fea0003800200 */
.L_x_3777:
        /* <DEDUP_REMOVED lines=9> */
.L_x_3786:
[----:B------:R-:W1:Y:S02]  /*41ef0*/  LDS R20, [R15] ;  /* 0x000000000f147984 */ /* 0x000e640000000800 */
[----:B-1----:R-:W-:-:S05]  /*41f00*/  FADD R21, R7, R20 ;  /* 0x0000001407157221 */ /* 0x002fca0000000000 */
[----:B------:R-:W1:Y:S02]  /*41f10*/  ATOMS.CAST.SPIN P0, [R15], R20, R21 ;  /* 0x000000140f00758d */ /* 0x000e640001800015 */
[----:B-1----:R-:W-:Y:S05]  /*41f20*/  @!P0 BRA `(.L_x_3786) ;  /* 0xfffffffc00f08947 */ /* 0x002fea000383ffff */
[----:B------:R-:W-:Y:S05]  /*41f30*/  BRA `(.L_x_3784) ;  /* 0x00000000002c7947 */ /* 0x000fea0003800000 */
.L_x_3785:
[----:B------:R-:W1:Y:S02]  /*41f40*/  QSPC.E.D P0, RZ, [R20] ;  /* 0x0000000014ff73aa */ /* 0x000e640000000700 */
[----:B-1----:R-:W-:Y:S05]  /*41f50*/  @!P0 BRA `(.L_x_3787) ;  /* 0x0000000000188947 */ /* 0x002fea0003800000 */
.L_x_3788:
[----:B------:R-:W2:Y:S02]  /*41f60*/  LD.E R24, [R20] ;  /* 0x0000000014187980 */ /* 0x000ea40000100900 */
[----:B--2---:R-:W-:-:S06]  /*41f70*/  FADD R25, R7, R24 ;  /* 0x0000001807197221 */ /* 0x004fcc0000000000 */
[----:B------:R-:W2:Y:S02]  /*41f80*/  ATOM.E.CAST.SPIN PT, R25, [R20], R24, R25 ;  /* 0x000000181419738b */ /* 0x000ea400019e0119 */
[----:B--2---:R-:W-:-:S13]  /*41f90*/  ISETP.EQ.U32.AND P0, PT, R25, 0x1, PT ;  /* 0x000000011900780c */ /* 0x004fda0003f02070 */
[----:B------:R-:W-:Y:S05]  /*41fa0*/  @!P0 BRA `(.L_x_3788) ;  /* 0xfffffffc00ec8947 */ /* 0x000fea000383ffff */
[----:B------:R-:W-:Y:S05]  /*41fb0*/  BRA `(.L_x_3784) ;  /* 0x00000000000c7947 */ /* 0x000fea0003800000 */
.L_x_3787:
[----:B------:R-:W2:Y:S02]  /*41fc0*/  LD.E R15, desc[UR8][R20.64] ;  /* 0x00000008140f7980 */ /* 0x000ea4000c101900 */
[----:B--2---:R-:W-:-:S05]  /*41fd0*/  FADD R15, R7, R15 ;  /* 0x0000000f070f7221 */ /* 0x004fca0000000000 */
[----:B------:R1:W-:Y:S02]  /*41fe0*/  ST.E desc[UR8][R20.64], R15 ;  /* 0x0000000f14007985 */ /* 0x0003e4000c101908 */
.L_x_3784:
[----:B------:R-:W-:Y:S05]  /*41ff0*/  BSYNC.RECONVERGENT B0 ;  /* 0x0000000000007941 */ /* 0x000fea0003800200 */
.L_x_3783:
[----:B------:R-:W-:-:S05]  /*42000*/  IMAD.WIDE R22, R41, 0x4, R22 ;  /* 0x0000000429167825 */ /* 0x000fca00078e0216 */
[----:B------:R2:W-:Y:S01]  /*42010*/  ATOM.E.ADD.F32.FTZ.RN.STRONG.GPU P0, RZ, desc[UR8][R22.64], R11 ;  /* 0x8000000b16ff79a2 */ /* 0x0005e2000c10f308 */
[----:B------:R-:W-:Y:S04]  /*42020*/  BSSY.RECONVERGENT B0, `(.L_x_3789) ;  /* 0x0000015000007945 */ /* 0x000fe80003800200 */
[----:B--2---:R-:W-:Y:S05]  /*42030*/  @P0 BRA `(.L_x_3790) ;  /* 0x00000000004c0947 */ /* 0x004fea0003800000 */
[----:B------:R-:W2:Y:S02]  /*42040*/  QSPC.E.S P0, RZ, [R22] ;  /* 0x0000000016ff73aa */ /* 0x000ea40000000500 */
[----:B--2---:R-:W-:Y:S05]  /*42050*/  @!P0 BRA `(.L_x_3791) ;  /* 0x0000000000188947 */ /* 0x004fea0003800000 */
[----:B------:R-:W-:-:S07]  /*42060*/  MOV R22, R22 ;  /* 0x0000001600167202 */ /* 0x000fce0000000f00 */
.L_x_3792:
[----:B-1----:R-:W1:Y:S02]  /*42070*/  LDS R20, [R22] ;  /* 0x0000000016147984 */ /* 0x002e640000000800 */
[----:B-1----:R-:W-:-:S05]  /*42080*/  FADD R21, R11, R20 ;  /* 0x000000140b157221 */ /* 0x002fca0000000000 */
[----:B------:R-:W1:Y:S02]  /*42090*/  ATOMS.CAST.SPIN P0, [R22], R20, R21 ;  /* 0x000000141600758d */ /* 0x000e640001800015 */
[----:B-1----:R-:W-:Y:S05]  /*420a0*/  @!P0 BRA `(.L_x_3792) ;  /* 0xfffffffc00f08947 */ /* 0x002fea000383ffff */
[----:B------:R-:W-:Y:S05]  /*420b0*/  BRA `(.L_x_3790) ;  /* 0x00000000002c7947 */ /* 0x000fea0003800000 */
.L_x_3791:
[----:B------:R-:W2:Y:S02]  /*420c0*/  QSPC.E.D P0, RZ, [R22] ;  /* 0x0000000016ff73aa */ /* 0x000ea40000000700 */
[----:B--2---:R-:W-:Y:S05]  /*420d0*/  @!P0 BRA `(.L_x_3793) ;  /* 0x0000000000188947 */ /* 0x004fea0003800000 */
.L_x_3794:
[----:B-1----:R-:W2:Y:S02]  /*420e0*/  LD.E R20, [R22] ;  /* 0x0000000016147980 */ /* 0x002ea40000100900 */
[----:B--2---:R-:W-:-:S06]  /*420f0*/  FADD R21, R11, R20 ;  /* 0x000000140b157221 */ /* 0x004fcc0000000000 */
[----:B------:R-:W2:Y:S02]  /*42100*/  ATOM.E.CAST.SPIN PT, R21, [R22], R20, R21 ;  /* 0x000000141615738b */ /* 0x000ea400019e0115 */
[----:B--2---:R-:W-:-:S13]  /*42110*/  ISETP.EQ.U32.AND P0, PT, R21, 0x1, PT ;  /* 0x000000011500780c */ /* 0x004fda0003f02070 */
[----:B------:R-:W-:Y:S05]  /*42120*/  @!P0 BRA `(.L_x_3794) ;  /* 0xfffffffc00ec8947 */ /* 0x000fea000383ffff */
[----:B------:R-:W-:Y:S05]  /*42130*/  BRA `(.L_x_3790) ;  /* 0x00000000000c7947 */ /* 0x000fea0003800000 */
.L_x_3793:
[----:B------:R-:W2:Y:S02]  /*42140*/  LD.E R7, desc[UR8][R22.64] ;  /* 0x0000000816077980 */ /* 0x000ea4000c101900 */
[----:B--2---:R-:W-:-:S05]  /*42150*/  FADD R7, R11, R7 ;  /* 0x000000070b077221 */ /* 0x004fca0000000000 */
[----:B------:R2:W-:Y:S02]  /*42160*/  ST.E desc[UR8][R22.64], R7 ;  /* 0x0000000716007985 */ /* 0x0005e4000c101908 */
.L_x_3790:
[----:B------:R-:W-:Y:S05]  /*42170*/  BSYNC.RECONVERGENT B0 ;  /* 0x0000000000007941 */ /* 0x000fea0003800200 */
.L_x_3789:
[----:B------:R-:W-:-:S03]  /*42180*/  UMOV UR4, 0xffffffff ;  /* 0xffffffff00047882 */ /* 0x000fc60000000000 */
[----:B------:R-:W-:Y:S05]  /*42190*/  BRA.DIV UR4, `(.L_x_3795) ;  /* 0x0000031604587947 */ /* 0x000fea000b800000 */
[----:B-1----:R-:W2:Y:S04]  /*421a0*/  LDL R20, [R1+0xc8] ;  /* 0x0000c80001147983 */ /* 0x002ea80000100800 */
[----:B------:R1:W3:Y:S04]  /*421b0*/  SHFL.IDX PT, R15, R47, 0x1, 0x181f ;  /* 0x00381f002f0f7f89 */ /* 0x0002e800000e0000 */
[----:B--23--:R1:W2:Y:S02]  /*421c0*/  SHFL.IDX PT, R7, R20, 0x1, 0x181f ;  /* 0x00381f0014077f89 */ /* 0x00c2a400000e0000 */
.L_x_4860:
[----:B------:R-:W3:Y:S01]  /*421d0*/  LDL.LU R21, [R1+0x4] ;  /* 0x0000040001157983 */ /* 0x000ee20000300800 */
[----:B--2---:R-:W-:-:S05]  /*421e0*/  IMAD R7, R15, R61, R7 ;  /* 0x0000003d0f077224 */ /* 0x004fca00078e0207 */
[----:B------:R-:W-:Y:S02]  /*421f0*/  SHF.R.S32.HI R15, RZ, 0x1f, R7 ;  /* 0x0000001fff0f7819 */ /* 0x000fe40000011407 */
[----:B-1----:R-:W-:Y:S01]  /*42200*/  IADD3 R20, P0, PT, R49, R7, RZ ;  /* 0x0000000731147210 */ /* 0x002fe20007f1e0ff */
        /* <DEDUP_REMOVED lines=14> */
.L_x_3799:
[----:B------:R-:W1:Y:S02]  /*422f0*/  LDS R20, [R25] ;  /* 0x0000000019147984 */ /* 0x000e640000000800 */
[----:B-1----:R-:W-:-:S05]  /*42300*/  FADD R21, R24, R20 ;  /* 0x0000001418157221 */ /* 0x002fca0000000000 */
[----:B------:R-:W1:Y:S02]  /*42310*/  ATOMS.CAST.SPIN P0, [R25], R20, R21 ;  /* 0x000000141900758d */ /* 0x000e640001800015 */
[----:B-1----:R-:W-:Y:S05]  /*42320*/  @!P0 BRA `(.L_x_3799) ;  /* 0xfffffffc00f08947 */ /* 0x002fea000383ffff */
[----:B------:R-:W-:Y:S05]  /*42330*/  BRA `(.L_x_3797) ;  /* 0x00000000002c7947 */ /* 0x000fea0003800000 */
.L_x_3798:
[----:B------:R-:W1:Y:S02]  /*42340*/  QSPC.E.D P0, RZ, [R22] ;  /* 0x0000000016ff73aa */ /* 0x000e640000000700 */
[----:B-1----:R-:W-:Y:S05]  /*42350*/  @!P0 BRA `(.L_x_3800) ;  /* 0x0000000000188947 */ /* 0x002fea0003800000 */
.L_x_3801:
[----:B------:R-:W2:Y:S02]  /*42360*/  LD.E R20, [R22] ;  /* 0x0000000016147980 */ /* 0x000ea40000100900 */
[----:B--2---:R-:W-:-:S06]  /*42370*/  FADD R21, R24, R20 ;  /* 0x0000001418157221 */ /* 0x004fcc0000000000 */
[----:B------:R-:W2:Y:S02]  /*42380*/  ATOM.E.CAST.SPIN PT, R21, [R22], R20, R21 ;  /* 0x000000141615738b */ /* 0x000ea400019e0115 */
[----:B--2---:R-:W-:-:S13]  /*42390*/  ISETP.EQ.U32.AND P0, PT, R21, 0x1, PT ;  /* 0x000000011500780c */ /* 0x004fda0003f02070 */
[----:B------:R-:W-:Y:S05]  /*423a0*/  @!P0 BRA `(.L_x_3801) ;  /* 0xfffffffc00ec8947 */ /* 0x000fea000383ffff */
[----:B------:R-:W-:Y:S05]  /*423b0*/  BRA `(.L_x_3797) ;  /* 0x00000000000c7947 */ /* 0x000fea0003800000 */
.L_x_3800:
[----:B------:R-:W2:Y:S02]  /*423c0*/  LD.E R20, desc[UR8][R22.64] ;  /* 0x0000000816147980 */ /* 0x000ea4000c101900 */
[----:B--2---:R-:W-:-:S05]  /*423d0*/  FADD R20, R24, R20 ;  /* 0x0000001418147221 */ /* 0x004fca0000000000 */
[----:B------:R1:W-:Y:S02]  /*423e0*/  ST.E desc[UR8][R22.64], R20 ;  /* 0x0000001416007985 */ /* 0x0003e4000c101908 */
.L_x_3797:
[----:B------:R-:W-:Y:S05]  /*423f0*/  BSYNC.RECONVERGENT B0 ;  /* 0x0000000000007941 */ /* 0x000fea0003800200 */
.L_x_3796:
        /* <DEDUP_REMOVED lines=9> */
.L_x_3805:
[----:B------:R-:W1:Y:S02]  /*42490*/  LDS R24, [R7] ;  /* 0x0000000007187984 */ /* 0x000e640000000800 */
[----:B-1----:R-:W-:-:S05]  /*424a0*/  FADD R25, R11, R24 ;  /* 0x000000180b197221 */ /* 0x002fca0000000000 */
[----:B------:R-:W1:Y:S02]  /*424b0*/  ATOMS.CAST.SPIN P0, [R7], R24, R25 ;  /* 0x000000180700758d */ /* 0x000e640001800019 */
[----:B-1----:R-:W-:Y:S05]  /*424c0*/  @!P0 BRA `(.L_x_3805) ;  /* 0xfffffffc00f08947 */ /* 0x002fea000383ffff */
[----:B------:R-:W-:Y:S05]  /*424d0*/  BRA `(.L_x_3803) ;  /* 0x00000000002c7947 */ /* 0x000fea0003800000 */
.L_x_3804:
[----:B------:R-:W1:Y:S02]  /*424e0*/  QSPC.E.D P0, RZ, [R20] ;  /* 0x0000000014ff73aa */ /* 0x000e640000000700 */
[----:B-1----:R-:W-:Y:S05]  /*424f0*/  @!P0 BRA `(.L_x_3806) ;  /* 0x0000000000188947 */ /* 0x002fea0003800000 */
.L_x_3807:
[----:B------:R-:W2:Y:S02]  /*42500*/  LD.E R24, [R20] ;  /* 0x0000000014187980 */ /* 0x000ea40000100900 */
[----:B--2---:R-:W-:-:S06]  /*42510*/  FADD R25, R11, R24 ;  /* 0x000000180b197221 */ /* 0x004fcc0000000000 */
[----:B------:R-:W2:Y:S02]  /*42520*/  ATOM.E.CAST.SPIN PT, R25, [R20], R24, R25 ;  /* 0x000000181419738b */ /* 0x000ea400019e0119 */
[----:B--2---:R-:W-:-:S13]  /*42530*/  ISETP.EQ.U32.AND P0, PT, R25, 0x1, PT ;  /* 0x000000011900780c */ /* 0x004fda0003f02070 */
[----:B------:R-:W-:Y:S05]  /*42540*/  @!P0 BRA `(.L_x_3807) ;  /* 0xfffffffc00ec8947 */ /* 0x000fea000383ffff */
[----:B------:R-:W-:Y:S05]  /*42550*/  BRA `(.L_x_3803) ;  /* 0x00000000000c7947 */ /* 0x000fea0003800000 */
.L_x_3806:
[----:B------:R-:W2:Y:S02]  /*42560*/  LD.E R7, desc[UR8][R20.64] ;  /* 0x0000000814077980 */ /* 0x000ea4000c101900 */
[----:B--2---:R-:W-:-:S05]  /*42570*/  FADD R7, R11, R7 ;  /* 0x000000070b077221 */ /* 0x004fca0000000000 */
[----:B------:R1:W-:Y:S02]  /*42580*/  ST.E desc[UR8][R20.64], R7 ;  /* 0x0000000714007985 */ /* 0x0003e4000c101908 */
.L_x_3803:
[----:B------:R-:W-:Y:S05]  /*42590*/  BSYNC.RECONVERGENT B0 ;  /* 0x0000000000007941 */ /* 0x000fea0003800200 */
.L_x_3802:
        /* <DEDUP_REMOVED lines=9> */
.L_x_3811:
[----:B------:R-:W1:Y:S02]  /*42630*/  LDS R24, [R15] ;  /* 0x000000000f187984 */ /* 0x000e640000000800 */
[----:B-1----:R-:W-:-:S05]  /*42640*/  FADD R25, R7, R24 ;  /* 0x0000001807197221 */ /* 0x002fca0000000000 */
[----:B------:R-:W1:Y:S02]  /*42650*/  ATOMS.CAST.SPIN P0, [R15], R24, R25 ;  /* 0x000000180f00758d */ /* 0x000e640001800019 */
[----:B-1----:R-:W-:Y:S05]  /*42660*/  @!P0 BRA `(.L_x_3811) ;  /* 0xfffffffc00f08947 */ /* 0x002fea000383ffff */
[----:B------:R-:W-:Y:S05]  /*42670*/  BRA `(.L_x_3809) ;  /* 0x00000000002c7947 */ /* 0x000fea0003800000 */
.L_x_3810:
[----:B------:R-:W1:Y:S02]  /*42680*/  QSPC.E.D P0, RZ, [R24] ;  /* 0x0000000018ff73aa */ /* 0x000e640000000700 */
[----:B-1----:R-:W-:Y:S05]  /*42690*/  @!P0 BRA `(.L_x_3812) ;  /* 0x0000000000188947 */ /* 0x002fea0003800000 */
.L_x_3813:
[----:B------:R-:W2:Y:S02]  /*426a0*/  LD.E R26, [R24] ;  /* 0x00000000181a7980 */ /* 0x000ea40000100900 */
[----:B--2---:R-:W-:-:S06]  /*426b0*/  FADD R27, R7, R26 ;  /* 0x0000001a071b7221 */ /* 0x004fcc0000000000 */
[----:B------:R-:W2:Y:S02]  /*426c0*/  ATOM.E.CAST.SPIN PT, R27, [R24], R26, R27 ;  /* 0x0000001a181b738b */ /* 0x000ea400019e011b */
[----:B--2---:R-:W-:-:S13]  /*426d0*/  ISETP.EQ.U32.AND P0, PT, R27, 0x1, PT ;  /* 0x000000011b00780c */ /* 0x004fda0003f02070 */
[----:B------:R-:W-:Y:S05]  /*426e0*/  @!P0 BRA `(.L_x_3813) ;  /* 0xfffffffc00ec8947 */ /* 0x000fea000383ffff */
[----:B------:R-:W-:Y:S05]  /*426f0*/  BRA `(.L_x_3809) ;  /* 0x00000000000c7947 */ /* 0x000fea0003800000 */
.L_x_3812:
[----:B------:R-:W2:Y:S02]  /*42700*/  LD.E R15, desc[UR8][R24.64] ;  /* 0x00000008180f7980 */ /* 0x000ea4000c101900 */
[----:B--2---:R-:W-:-:S05]  /*42710*/  FADD R15, R7, R15 ;  /* 0x0000000f070f7221 */ /* 0x004fca0000000000 */
[----:B------:R1:W-:Y:S02]  /*42720*/  ST.E desc[UR8][R24.64], R15 ;  /* 0x0000000f18007985 */ /* 0x0003e4000c101908 */
.L_x_3809:
[----:B------:R-:W-:Y:S05]  /*42730*/  BSYNC.RECONVERGENT B0 ;  /* 0x0000000000007941 */ /* 0x000fea0003800200 */
.L_x_3808:
[----:B-1----:R-:W-:-:S05]  /*42740*/  IMAD.WIDE R24, R61, 0x4, R20 ;  /* 0x000000043d187825 */ /* 0x002fca00078e0214 */
[----:B------:R1:W-:Y:S01]  /*42750*/  ATOM.E.ADD.F32.FTZ.RN.STRONG.GPU P0, RZ, desc[UR8][R24.64], R11 ;  /* 0x8000000b18ff79a2 */ /* 0x0003e2000c10f308 */
[----:B------:R-:W-:Y:S04]  /*42760*/  BSSY.RECONVERGENT B0, `(.L_x_3814) ;  /* 0x0000015000007945 */ /* 0x000fe80003800200 */
[----:B-1----:R-:W-:Y:S05]  /*42770*/  @P0 BRA `(.L_x_3815) ;  /* 0x00000000004c0947 */ /* 0x002fea0003800000 */
[----:B------:R-:W1:Y:S02]  /*42780*/  QSPC.E.S P0, RZ, [R24] ;  /* 0x0000000018ff73aa */ /* 0x000e640000000500 */
[----:B-1----:R-:W-:Y:S05]  /*42790*/  @!P0 BRA `(.L_x_3816) ;  /* 0x0000000000188947 */ /* 0x002fea0003800000 */
[----:B------:R-:W-:-:S07]  /*427a0*/  MOV R7, R24 ;  /* 0x0000001800077202 */ /* 0x000fce0000000f00 */
.L_x_3817:
[----:B------:R-:W1:Y:S02]  /*427b0*/  LDS R24, [R7] ;  /* 0x0000000007187984 */ /* 0x000e640000000800 */
[----:B-1----:R-:W-:-:S05]  /*427c0*/  FADD R25, R11, R24 ;  /* 0x000000180b197221 */ /* 0x002fca0000000000 */
[----:B------:R-:W1:Y:S02]  /*427d0*/  ATOMS.CAST.SPIN P0, [R7], R24, R25 ;  /* 0x000000180700758d */ /* 0x000e640001800019 */
[----:B-1----:R-:W-:Y:S05]  /*427e0*/  @!P0 BRA `(.L_x_3817) ;  /* 0xfffffffc00f08947 */ /* 0x002fea000383ffff */
[----:B------:R-:W-:Y:S05]  /*427f0*/  BRA `(.L_x_3815) ;  /* 0x00000000002c7947 */ /* 0x000fea0003800000 */
.L_x_3816:
[----:B------:R-:W1:Y:S02]  /*42800*/  QSPC.E.D P0, RZ, [R24] ;  /* 0x0000000018ff73aa */ /* 0x000e640000000700 */
[----:B-1----:R-:W-:Y:S05]  /*42810*/  @!P0 BRA `(.L_x_3818) ;  /* 0x0000000000188947 */ /* 0x002fea0003800000 */
.L_x_3819:
[----:B------:R-:W2:Y:S02]  /*42820*/  LD.E R26, [R24] ;  /* 0x00000000181a7980 */ /* 0x000ea40000100900 */
[----:B--2---:R-:W-:-:S06]  /*42830*/  FADD R27, R11, R26 ;  /* 0x0000001a0b1b7221 */ /* 0x004fcc0000000000 */
[----:B------:R-:W2:Y:S02]  /*42840*/  ATOM.E.CAST.SPIN PT, R27, [R24], R26, R27 ;  /* 0x0000001a181b738b */ /* 0x000ea400019e011b */
[----:B--2---:R-:W-:-:S13]  /*42850*/  ISETP.EQ.U32.AND P0, PT, R27, 0x1, PT ;  /* 0x000000011b00780c */ /* 0x004fda0003f02070 */
[----:B------:R-:W-:Y:S05]  /*42860*/  @!P0 BRA `(.L_x_3819) ;  /* 0xfffffffc00ec8947 */ /* 0x000fea000383ffff */
[----:B------:R-:W-:Y:S05]  /*42870*/  BRA `(.L_x_3815) ;  /* 0x00000000000c7947 */ /* 0x000fea0003800000 */
.L_x_3818:
[----:B------:R-:W2:Y:S02]  /*42880*/  LD.E R7, desc[UR8][R24.64] ;  /* 0x0000000818077980 */ /* 0x000ea4000c101900 */
[----:B--2---:R-:W-:-:S05]  /*42890*/  FADD R7, R11, R7 ;  /* 0x000000070b077221 */ /* 0x004fca0000000000 */
[----:B------:R1:W-:Y:S02]  /*428a0*/  ST.E desc[UR8][R24.64], R7 ;  /* 0x0000000718007985 */ /* 0x0003e4000c101908 */
.L_x_3815:
[----:B------:R-:W-:Y:S05]  /*428b0*/  BSYNC.RECONVERGENT B0 ;  /* 0x0000000000007941 */ /* 0x000fea0003800200 */
.L_x_3814:
        /* <DEDUP_REMOVED lines=9> */
.L_x_3823:
[----:B------:R-:W1:Y:S02]  /*42950*/  LDS R24, [R15] ;  /* 0x000000000f187984 */ /* 0x000e640000000800 */
[----:B-1----:R-:W-:-:S05]  /*42960*/  FADD R25, R7, R24 ;  /* 0x0000001807197221 */ /* 0x002fca0000000000 */
[----:B------:R-:W1:Y:S02]  /*42970*/  ATOMS.CAST.SPIN P0, [R15], R24, R25 ;  /* 0x000000180f00758d */ /* 0x000e640001800019 */
[----:B-1----:R-:W-:Y:S05]  /*42980*/  @!P0 BRA `(.L_x_3823) ;  /* 0xfffffffc00f08947 */ /* 0x002fea000383ffff */
[----:B------:R-:W-:Y:S05]  /*42990*/  BRA `(.L_x_3821) ;  /* 0x00000000002c7947 */ /* 0x000fea0003800000 */
.L_x_3822:
[----:B------:R-:W1:Y:S02]  /*429a0*/  QSPC.E.D P0, RZ, [R24] ;  /* 0x0000000018ff73aa */ /* 0x000e640000000700 */
[----:B-1----:R-:W-:Y:S05]  /*429b0*/  @!P0 BRA `(.L_x_3824) ;  /* 0x0000000000188947 */ /* 0x002fea0003800000 */
.L_x_3825:
[----:B------:R-:W2:Y:S02]  /*429c0*/  LD.E R26, [R24] ;  /* 0x00000000181a7980 */ /* 0x000ea40000100900 */
[----:B--2---:R-:W-:-:S06]  /*429d0*/  FADD R27, R7, R26 ;  /* 0x0000001a071b7221 */ /* 0x004fcc0000000000 */
[----:B------:R-:W2:Y:S02]  /*429e0*/  ATOM.E.CAST.SPIN PT, R27, [R24], R26, R27 ;  /* 0x0000001a181b738b */ /* 0x000ea400019e011b */
[----:B--2---:R-:W-:-:S13]  /*429f0*/  ISETP.EQ.U32.AND P0, PT, R27, 0x1, PT ;  /* 0x000000011b00780c */ /* 0x004fda0003f02070 */
[----:B------:R-:W-:Y:S05]  /*42a00*/  @!P0 BRA `(.L_x_3825) ;  /* 0xfffffffc00ec8947 */ /* 0x000fea000383ffff */
[----:B------:R-:W-:Y:S05]  /*42a10*/  BRA `(.L_x_3821) ;  /* 0x00000000000c7947 */ /* 0x000fea0003800000 */
.L_x_3824:
[----:B------:R-:W2:Y:S02]  /*42a20*/  LD.E R15, desc[UR8][R24.64] ;  /* 0x00000008180f7980 */ /* 0x000ea4000c101900 */
[----:B--2---:R-:W-:-:S05]  /*42a30*/  FADD R15, R7, R15 ;  /* 0x0000000f070f7221 */ /* 0x004fca0000000000 */
[----:B------:R1:W-:Y:S02]  /*42a40*/  ST.E desc[UR8][R24.64], R15 ;  /* 0x0000000f18007985 */ /* 0x0003e4000c101908 */
.L_x_3821:
[----:B------:R-:W-:Y:S05]  /*42a50*/  BSYNC.RECONVERGENT B0 ;  /* 0x0000000000007941 */ /* 0x000fea0003800200 */
.L_x_3820:
[----:B-1----:R-:W-:-:S05]  /*42a60*/  IMAD.WIDE R24, R46, 0x4, R20 ;  /* 0x000000042e187825 */ /* 0x002fca00078e0214 */
[----:B------:R1:W-:Y:S01]  /*42a70*/  ATOM.E.ADD.F32.FTZ.RN.STRONG.GPU P0, RZ, desc[UR8][R24.64], R11 ;  /* 0x8000000b18ff79a2 */ /* 0x0003e2000c10f308 */
[----:B------:R-:W-:Y:S04]  /*42a80*/  BSSY.RECONVERGENT B0, `(.L_x_3826) ;  /* 0x0000015000007945 */ /* 0x000fe80003800200 */
[----:B-1----:R-:W-:Y:S05]  /*42a90*/  @P0 BRA `(.L_x_3827) ;  /* 0x00000000004c0947 */ /* 0x002fea0003800000 */
[----:B------:R-:W1:Y:S02]  /*42aa0*/  QSPC.E.S P0, RZ, [R24] ;  /* 0x0000000018ff73aa */ /* 0x000e640000000500 */
[----:B-1----:R-:W-:Y:S05]  /*42ab0*/  @!P0 BRA `(.L_x_3828) ;  /* 0x0000000000188947 */ /* 0x002fea0003800000 */
[----:B------:R-:W-:-:S07]  /*42ac0*/  MOV R7, R24 ;  /* 0x0000001800077202 */ /* 0x000fce0000000f00 */
.L_x_3829:
[----:B------:R-:W1:Y:S02]  /*42ad0*/  LDS R24, [R7] ;  /* 0x0000000007187984 */ /* 0x000e640000000800 */
[----:B-1----:R-:W-:-:S05]  /*42ae0*/  FADD R25, R11, R24 ;  /* 0x000000180b197221 */ /* 0x002fca0000000000 */
[----:B------:R-:W1:Y:S02]  /*42af0*/  ATOMS.CAST.SPIN P0, [R7], R24, R25 ;  /* 0x000000180700758d */ /* 0x000e640001800019 */
[----:B-1----:R-:W-:Y:S05]  /*42b00*/  @!P0 BRA `(.L_x_3829) ;  /* 0xfffffffc00f08947 */ /* 0x002fea000383ffff */
[----:B------:R-:W-:Y:S05]  /*42b10*/  BRA `(.L_x_3827) ;  /* 0x00000000002c7947 */ /* 0x000fea0003800000 */
.L_x_3828:
[----:B------:R-:W1:Y:S02]  /*42b20*/  QSPC.E.D P0, RZ, [R24] ;  /* 0x0000000018ff73aa */ /* 0x000e640000000700 */
[----:B-1----:R-:W-:Y:S05]  /*42b30*/  @!P0 BRA `(.L_x_3830) ;  /* 0x0000000000188947 */ /* 0x002fea0003800000 */
.L_x_3831:
[----:B------:R-:W2:Y:S02]  /*42b40*/  LD.E R26, [R24] ;  /* 0x00000000181a7980 */ /* 0x000ea40000100900 */
[----:B--2---:R-:W-:-:S06]  /*42b50*/  FADD R27, R11, R26 ;  /* 0x0000001a0b1b7221 */ /* 0x004fcc0000000000 */
[----:B------:R-:W2:Y:S02]  /*42b60*/  ATOM.E.CAST.SPIN PT, R27, [R24], R26, R27 ;  /* 0x0000001a181b738b */ /* 0x000ea400019e011b */
[----:B--2---:R-:W-:-:S13]  /*42b70*/  ISETP.EQ.U32.AND P0, PT, R27, 0x1, PT ;  /* 0x000000011b00780c */ /* 0x004fda0003f02070 */
[----:B------:R-:W-:Y:S05]  /*42b80*/  @!P0 BRA `(.L_x_3831) ;  /* 0xfffffffc00ec8947 */ /* 0x000fea000383ffff */
[----:B------:R-:W-:Y:S05]  /*42b90*/  BRA `(.L_x_3827) ;  /* 0x00000000000c7947 */ /* 0x000fea0003800000 */
.L_x_3830:
[----:B------:R-:W2:Y:S02]  /*42ba0*/  LD.E R7, desc[UR8][R24.64] ;  /* 0x0000000818077980 */ /* 0x000ea4000c101900 */
[----:B--2---:R-:W-:-:S05]  /*42bb0*/  FADD R7, R11, R7 ;  /* 0x000000070b077221 */ /* 0x004fca0000000000 */
[----:B------:R1:W-:Y:S02]  /*42bc0*/  ST.E desc[UR8][R24.64], R7 ;  /* 0x0000000718007985 */ /* 0x0003e4000c101908 */
.L_x_3827:
[----:B------:R-:W-:Y:S05]  /*42bd0*/  BSYNC.RECONVERGENT B0 ;  /* 0x0000000000007941 */ /* 0x000fea0003800200 */
.L_x_3826:
        /* <DEDUP_REMOVED lines=9> */
.L_x_3835:
[----:B------:R-:W1:Y:S02]  /*42c70*/  LDS R24, [R15] ;  /* 0x000000000f187984 */ /* 0x000e640000000800 */
[----:B-1----:R-:W-:-:S05]  /*42c80*/  FADD R25, R7, R24 ;  /* 0x0000001807197221 */ /* 0x002fca0000000000 */
[----:B------:R-:W1:Y:S02]  /*42c90*/  ATOMS.CAST.SPIN P0, [R15], R24, R25 ;  /* 0x000000180f00758d */ /* 0x000e640001800019 */
[----:B-1----:R-:W-:Y:S05]  /*42ca0*/  @!P0 BRA `(.L_x_3835) ;  /* 0xfffffffc00f08947 */ /* 0x002fea000383ffff */
[----:B------:R-:W-:Y:S05]  /*42cb0*/  BRA `(.L_x_3833) ;  /* 0x00000000002c7947 */ /* 0x000fea0003800000 */
.L_x_3834:
[----:B------:R-:W1:Y:S02]  /*42cc0*/  QSPC.E.D P0, RZ, [R24] ;  /* 0x0000000018ff73aa */ /* 0x000e640000000700 */
[----:B-1----:R-:W-:Y:S05]  /*42cd0*/  @!P0 BRA `(.L_x_3836) ;  /* 0x0000000000188947 */ /* 0x002fea0003800000 */
.L_x_3837:
[----:B------:R-:W2:Y:S02]  /*42ce0*/  LD.E R26, [R24] ;  /* 0x00000000181a7980 */ /* 0x000ea40000100900 */
[----:B--2---:R-:W-:-:S06]  /*42cf0*/  FADD R27, R7, R26 ;  /* 0x0000001a071b7221 */ /* 0x004fcc0000000000 */
[----:B------:R-:W2:Y:S02]  /*42d00*/  ATOM.E.CAST.SPIN PT, R27, [R24], R26, R27 ;  /* 0x0000001a181b738b */ /* 0x000ea400019e011b */
[----:B--2---:R-:W-:-:S13]  /*42d10*/  ISETP.EQ.U32.AND P0, PT, R27, 0x1, PT ;  /* 0x000000011b00780c */ /* 0x004fda0003f02070 */
[----:B------:R-:W-:Y:S05]  /*42d20*/  @!P0 BRA `(.L_x_3837) ;  /* 0xfffffffc00ec8947 */ /* 0x000fea000383ffff */
[----:B------:R-:W-:Y:S05]  /*42d30*/  BRA `(.L_x_3833) ;  /* 0x00000000000c7947 */ /* 0x000fea0003800000 */
.L_x_3836:
[----:B------:R-:W2:Y:S02]  /*42d40*/  LD.E R15, desc[UR8][R24.64] ;  /* 0x00000008180f7980 */ /* 0x000ea4000c101900 */
[----:B--2---:R-:W-:-:S05]  /*42d50*/  FADD R15, R7, R15 ;  /* 0x0000000f070f7221 */ /* 0x004fca0000000000 */
[----:B------:R1:W-:Y:S02]  /*42d60*/  ST.E desc[UR8][R24.64], R15 ;  /* 0x0000000f18007985 */ /* 0x0003e4000c101908 */
.L_x_3833:
[----:B------:R-:W-:Y:S05]  /*42d70*/  BSYNC.RECONVERGENT B0 ;  /* 0x0000000000007941 */ /* 0x000fea0003800200 */
.L_x_3832:
[----:B-1----:R-:W-:-:S05]  /*42d80*/  IMAD.WIDE R24, R43, 0x4, R20 ;  /* 0x000000042b187825 */ /* 0x002fca00078e0214 */
[----:B------:R1:W-:Y:S01]  /*42d90*/  ATOM.E.ADD.F32.FTZ.RN.STRONG.GPU P0, RZ, desc[UR8][R24.64], R11 ;  /* 0x8000000b18ff79a2 */ /* 0x0003e2000c10f308 */
[----:B------:R-:W-:Y:S04]  /*42da0*/  BSSY.RECONVERGENT B0, `(.L_x_3838) ;  /* 0x0000015000007945 */ /* 0x000fe80003800200 */
[----:B-1----:R-:W-:Y:S05]  /*42db0*/  @P0 BRA `(.L_x_3839) ;  /* 0x00000000004c0947 */ /* 0x002fea0003800000 */
[----:B------:R-:W1:Y:S02]  /*42dc0*/  QSPC.E.S P0, RZ, [R24] ;  /* 0x0000000018ff73aa */ /* 0x000e640000000500 */
[----:B-1----:R-:W-:Y:S05]  /*42dd0*/  @!P0 BRA `(.L_x_3840) ;  /* 0x0000000000188947 */ /* 0x002fea0003800000 */
[----:B------:R-:W-:-:S07]  /*42de0*/  MOV R7, R24 ;  /* 0x0000001800077202 */ /* 0x000fce0000000f00 */
.L_x_3841:
[----:B------:R-:W1:Y:S02]  /*42df0*/  LDS R24, [R7] ;  /* 0x0000000007187984 */ /* 0x000e640000000800 */
[----:B-1----:R-:W-:-:S05]  /*42e00*/  FADD R25, R11, R24 ;  /* 0x000000180b197221 */ /* 0x002fca0000000000 */
[----:B------:R-:W1:Y:S02]  /*42e10*/  ATOMS.CAST.SPIN P0, [R7], R24, R25 ;  /* 0x000000180700758d */ /* 0x000e640001800019 */
[----:B-1----:R-:W-:Y:S05]  /*42e20*/  @!P0 BRA `(.L_x_3841) ;  /* 0xfffffffc00f08947 */ /* 0x002fea000383ffff */
[----:B------:R-:W-:Y:S05]  /*42e30*/  BRA `(.L_x_3839) ;  /* 0x00000000002c7947 */ /* 0x000fea0003800000 */
.L_x_3840:
[----:B------:R-:W1:Y:S02]  /*42e40*/  QSPC.E.D P0, RZ, [R24] ;  /* 0x0000000018ff73aa */ /* 0x000e640000000700 */
[----:B-1----:R-:W-:Y:S05]  /*42e50*/  @!P0 BRA `(.L_x_3842) ;  /* 0x0000000000188947 */ /* 0x002fea0003800000 */
.L_x_3843:
[----:B------:R-:W2:Y:S02]  /*42e60*/  LD.E R26, [R24] ;  /* 0x00000000181a7980 */ /* 0x000ea40000100900 */
[----:B--2---:R-:W-:-:S06]  /*42e70*/  FADD R27, R11, R26 ;  /* 0x0000001a0b1b7221 */ /* 0x004fcc0000000000 */
[----:B------:R-:W2:Y:S02]  /*42e80*/  ATOM.E.CAST.SPIN PT, R27, [R24], R26, R27 ;  /* 0x0000001a181b738b */ /* 0x000ea400019e011b */
[----:B--2---:R-:W-:-:S13]  /*42e90*/  ISETP.EQ.U32.AND P0, PT, R27, 0x1, PT ;  /* 0x000000011b00780c */ /* 0x004fda0003f02070 */
[----:B------:R-:W-:Y:S05]  /*42ea0*/  @!P0 BRA `(.L_x_3843) ;  /* 0xfffffffc00ec8947 */ /* 0x000fea000383ffff */
[----:B------:R-:W-:Y:S05]  /*42eb0*/  BRA `(.L_x_3839) ;  /* 0x00000000000c7947 */ /* 0x000fea0003800000 */
.L_x_3842:
[----:B------:R-:W2:Y:S02]  /*42ec0*/  LD.E R7, desc[UR8][R24.64] ;  /* 0x0000000818077980 */ /* 0x000ea4000c101900 */
[----:B--2---:R-:W-:-:S05]  /*42ed0*/  FADD R7, R11, R7 ;  /* 0x000000070b077221 */ /* 0x004fca0000000000 */
[----:B------:R1:W-:Y:S02]  /*42ee0*/  ST.E desc[UR8][R24.64], R7 ;  /* 0x0000000718007985 */ /* 0x0003e4000c101908 */
.L_x_3839:
[----:B------:R-:W-:Y:S05]  /*42ef0*/  BSYNC.RECONVERGENT B0 ;  /* 0x0000000000007941 */ /* 0x000fea0003800200 */
.L_x_3838:
        /* <DEDUP_REMOVED lines=9> */
.L_x_3847:
[----:B------:R-:W1:Y:S02]  /*42f90*/  LDS R24, [R15] ;  /* 0x000000000f187984 */ /* 0x000e640000000800 */
[----:B-1----:R-:W-:-:S05]  /*42fa0*/  FADD R25, R7, R24 ;  /* 0x0000001807197221 */ /* 0x002fca0000000000 */
[----:B------:R-:W1:Y:S02]  /*42fb0*/  ATOMS.CAST.SPIN P0, [R15], R24, R25 ;  /* 0x000000180f00758d */ /* 0x000e640001800019 */
[----:B-1----:R-:W-:Y:S05]  /*42fc0*/  @!P0 BRA `(.L_x_3847) ;  /* 0xfffffffc00f08947 */ /* 0x002fea000383ffff */
[----:B------:R-:W-:Y:S05]  /*42fd0*/  BRA `(.L_x_3845) ;  /* 0x00000000002c7947 */ /* 0x000fea0003800000 */
.L_x_3846:
[----:B------:R-:W1:Y:S02]  /*42fe0*/  QSPC.E.D P0, RZ, [R24] ;  /* 0x0000000018ff73aa */ /* 0x000e640000000700 */
[----:B-1----:R-:W-:Y:S05]  /*42ff0*/  @!P0 BRA `(.L_x_3848) ;  /* 0x0000000000188947 */ /* 0x002fea0003800000 */
.L_x_3849:
[----:B------:R-:W2:Y:S02]  /*43000*/  LD.E R26, [R24] ;  /* 0x00000000181a7980 */ /* 0x000ea40000100900 */
[----:B--2---:R-:W-:-:S06]  /*43010*/  FADD R27, R7, R26 ;  /* 0x0000001a071b7221 */ /* 0x004fcc0000000000 */
[----:B------:R-:W2:Y:S02]  /*43020*/  ATOM.E.CAST.SPIN PT, R27, [R24], R26, R27 ;  /* 0x0000001a181b738b */ /* 0x000ea400019e011b */
[----:B--2---:R-:W-:-:S13]  /*43030*/  ISETP.EQ.U32.AND P0, PT, R27, 0x1, PT ;  /* 0x000000011b00780c */ /* 0x004fda0003f02070 */
[----:B------:R-:W-:Y:S05]  /*43040*/  @!P0 BRA `(.L_x_3849) ;  /* 0xfffffffc00ec8947 */ /* 0x000fea000383ffff */
[----:B------:R-:W-:Y:S05]  /*43050*/  BRA `(.L_x_3845) ;  /* 0x00000000000c7947 */ /* 0x000fea0003800000 */
.L_x_3848:
[----:B------:R-:W2:Y:S02]  /*43060*/  LD.E R15, desc[UR8][R24.64] ;  /* 0x00000008180f7980 */ /* 0x000ea4000c101900 */
[----:B--2---:R-:W-:-:S05]  /*43070*/  FADD R15, R7, R15 ;  /* 0x0000000f070f7221 */ /* 0x004fca0000000000 */
[----:B------:R1:W-:Y:S02]  /*43080*/  ST.E desc[UR8][R24.64], R15 ;  /* 0x0000000f18007985 */ /* 0x0003e4000c101908 */
.L_x_3845:
[----:B------:R-:W-:Y:S05]  /*43090*/  BSYNC.RECONVERGENT B0 ;  /* 0x0000000000007941 */ /* 0x000fea0003800200 */
.L_x_3844:
[----:B-1----:R-:W-:-:S05]  /*430a0*/  IMAD.WIDE R24, R42, 0x4, R20 ;  /* 0x000000042a187825 */ /* 0x002fca00078e0214 */
[----:B------:R1:W-:Y:S01]  /*430b0*/  ATOM.E.ADD.F32.FTZ.RN.STRONG.GPU P0, RZ, desc[UR8][R24.64], R11 ;  /* 0x8000000b18ff79a2 */ /* 0x0003e2000c10f308 */
[----:B------:R-:W-:Y:S04]  /*430c0*/  BSSY.RECONVERGENT B0, `(.L_x_3850) ;  /* 0x0000015000007945 */ /* 0x000fe80003800200 */
[----:B-1----:R-:W-:Y:S05]  /*430d0*/  @P0 BRA `(.L_x_3851) ;  /* 0x00000000004c0947 */ /* 0x002fea0003800000 */
[----:B------:R-:W1:Y:S02]  /*430e0*/  QSPC.E.S P0, RZ, [R24] ;  /* 0x0000000018ff73aa */ /* 0x000e640000000500 */
[----:B-1----:R-:W-:Y:S05]  /*430f0*/  @!P0 BRA `(.L_x_3852) ;  /* 0x0000000000188947 */ /* 0x002fea0003800000 */
[----:B------:R-:W-:-:S07]  /*43100*/  MOV R7, R24 ;  /* 0x0000001800077202 */ /* 0x000fce0000000f00 */
.L_x_3853:
[----:B------:R-:W1:Y:S02]  /*43110*/  LDS R24, [R7] ;  /* 0x0000000007187984 */ /* 0x000e640000000800 */
[----:B-1----:R-:W-:-:S05]  /*43120*/  FADD R25, R11, R24 ;  /* 0x000000180b197221 */ /* 0x002fca0000000000 */
[----:B------:R-:W1:Y:S02]  /*43130*/  ATOMS.CAST.SPIN P0, [R7], R24, R25 ;  /* 0x000000180700758d */ /* 0x000e640001800019 */
[----:B-1----:R-:W-:Y:S05]  /*43140*/  @!P0 BRA `(.L_x_3853) ;  /* 0xfffffffc00f08947 */ /* 0x002fea000383ffff */
[----:B------:R-:W-:Y:S05]  /*43150*/  BRA `(.L_x_3851) ;  /* 0x00000000002c7947 */ /* 0x000fea0003800000 */
.L_x_3852:
[----:B------:R-:W1:Y:S02]  /*43160*/  QSPC.E.D P0, RZ, [R24] ;  /* 0x0000000018ff73aa */ /* 0x000e640000000700 */
[----:B-1----:R-:W-:Y:S05]  /*43170*/  @!P0 BRA `(.L_x_3854) ;  /* 0x0000000000188947 */ /* 0x002fea0003800000 */
.L_x_3855:
[----:B------:R-:W2:Y:S02]  /*43180*/  LD.E R26, [R24] ;  /* 0x00000000181a7980 */ /* 0x000ea40000100900 */
[----:B--2---:R-:W-:-:S06]  /*43190*/  FADD R27, R11, R26 ;  /* 0x0000001a0b1b7221 */ /* 0x004fcc0000000000 */
[----:B------:R-:W2:Y:S02]  /*431a0*/  ATOM.E.CAST.SPIN PT, R27, [R24], R26, R27 ;  /* 0x0000001a181b738b */ /* 0x000ea400019e011b */
[----:B--2---:R-:W-:-:S13]  /*431b0*/  ISETP.EQ.U32.AND P0, PT, R27, 0x1, PT ;  /* 0x000000011b00780c */ /* 0x004fda0003f02070 */
[----:B------:R-:W-:Y:S05]  /*431c0*/  @!P0 BRA `(.L_x_3855) ;  /* 0xfffffffc00ec8947 */ /* 0x000fea000383ffff */
[----:B------:R-:W-:Y:S05]  /*431d0*/  BRA `(.L_x_3851) ;  /* 0x00000000000c7947 */ /* 0x000fea0003800000 */
.L_x_3854:
[----:B------:R-:W2:Y:S02]  /*431e0*/  LD.E R7, desc[UR8][R24.64] ;  /* 0x0000000818077980 */ /* 0x000ea4000c101900 */
[----:B--2---:R-:W-:-:S05]  /*431f0*/  FADD R7, R11, R7 ;  /* 0x000000070b077221 */ /* 0x004fca0000000000 */
[----:B------:R1:W-:Y:S02]  /*43200*/  ST.E desc[UR8][R24.64], R7 ;  /* 0x0000000718007985 */ /* 0x0003e4000c101908 */
.L_x_3851:
[----:B------:R-:W-:Y:S05]  /*43210*/  BSYNC.RECONVERGENT B0 ;  /* 0x0000000000007941 */ /* 0x000fea0003800200 */
.L_x_3850:
        /* <DEDUP_REMOVED lines=9> */
.L_x_3859:
[----:B------:R-:W1:Y:S02]  /*432b0*/  LDS R24, [R15] ;  /* 0x000000000f187984 */ /* 0x000e640000000800 */
[----:B-1----:R-:W-:-:S05]  /*432c0*/  FADD R25, R7, R24 ;  /* 0x0000001807197221 */ /* 0x002fca0000000000 */
[----:B------:R-:W1:Y:S02]  /*432d0*/  ATOMS.CAST.SPIN P0, [R15], R24, R25 ;  /* 0x000000180f00758d */ /* 0x000e640001800019 */
[----:B-1----:R-:W-:Y:S05]  /*432e0*/  @!P0 BRA `(.L_x_3859) ;  /* 0xfffffffc00f08947 */ /* 0x002fea000383ffff */
[----:B------:R-:W-:Y:S05]  /*432f0*/  BRA `(.L_x_3857) ;  /* 0x00000000002c7947 */ /* 0x000fea0003800000 */
.L_x_3858:
[----:B------:R-:W1:Y:S02]  /*43300*/  QSPC.E.D P0, RZ, [R24] ;  /* 0x0000000018ff73aa */ /* 0x000e640000000700 */
[----:B-1----:R-:W-:Y:S05]  /*43310*/  @!P0 BRA `(.L_x_3860) ;  /* 0x0000000000188947 */ /* 0x002fea0003800000 */
.L_x_3861:
[----:B------:R-:W2:Y:S02]  /*43320*/  LD.E R26, [R24] ;  /* 0x00000000181a7980 */ /* 0x000ea40000100900 */
[----:B--2---:R-:W-:-:S06]  /*43330*/  FADD R27, R7, R26 ;  /* 0x0000001a071b7221 */ /* 0x004fcc0000000000 */
[----:B------:R-:W2:Y:S02]  /*43340*/  ATOM.E.CAST.SPIN PT, R27, [R24], R26, R27 ;  /* 0x0000001a181b738b */ /* 0x000ea400019e011b */
[----:B--2---:R-:W-:-:S13]  /*43350*/  ISETP.EQ.U32.AND P0, PT, R27, 0x1, PT ;  /* 0x000000011b00780c */ /* 0x004fda0003f02070 */
[----:B------:R-:W-:Y:S05]  /*43360*/  @!P0 BRA `(.L_x_3861) ;  /* 0xfffffffc00ec8947 */ /* 0x000fea000383ffff */
[----:B------:R-:W-:Y:S05]  /*43370*/  BRA `(.L_x_3857) ;  /* 0x00000000000c7947 */ /* 0x000fea0003800000 */
.L_x_3860:
[----:B------:R-:W2:Y:S02]  /*43380*/  LD.E R15, desc[UR8][R24.64] ;  /* 0x00000008180f7980 */ /* 0x000ea4000c101900 */
[----:B--2---:R-:W-:-:S05]  /*43390*/  FADD R15, R7, R15 ;  /* 0x0000000f070f7221 */ /* 0x004fca0000000000 */
[----:B------:R1:W-:Y:S02]  /*433a0*/  ST.E desc[UR8][R24.64], R15 ;  /* 0x0000000f18007985 */ /* 0x0003e4000c101908 */
.L_x_3857:
[----:B------:R-:W-:Y:S05]  /*433b0*/  BSYNC.RECONVERGENT B0 ;  /* 0x0000000000007941 */ /* 0x000fea0003800200 */
.L_x_3856:
[----:B-1----:R-:W-:-:S05]  /*433c0*/  IMAD.WIDE R24, R45, 0x4, R20 ;  /* 0x000000042d187825 */ /* 0x002fca00078e0214 */
[----:B------:R1:W-:Y:S01]  /*433d0*/  ATOM.E.ADD.F32.FTZ.RN.STRONG.GPU P0, RZ, desc[UR8][R24.64], R11 ;  /* 0x8000000b18ff79a2 */ /* 0x0003e2000c10f308 */
[----:B------:R-:W-:Y:S04]  /*433e0*/  BSSY.RECONVERGENT B0, `(.L_x_3862) ;  /* 0x0000015000007945 */ /* 0x000fe80003800200 */
[----:B-1----:R-:W-:Y:S05]  /*433f0*/  @P0 BRA `(.L_x_3863) ;  /* 0x00000000004c0947 */ /* 0x002fea0003800000 */
[----:B------:R-:W1:Y:S02]  /*43400*/  QSPC.E.S P0, RZ, [R24] ;  /* 0x0000000018ff73aa */ /* 0x000e640000000500 */
[----:B-1----:R-:W-:Y:S05]  /*43410*/  @!P0 BRA `(.L_x_3864) ;  /* 0x0000000000188947 */ /* 0x002fea0003800000 */
[----:B------:R-:W-:-:S07]  /*43420*/  MOV R7, R24 ;  /* 0x0000001800077202 */ /* 0x000fce0000000f00 */
.L_x_3865:
[----:B------:R-:W1:Y:S02]  /*43430*/  LDS R24, [R7] ;  /* 0x0000000007187984 */ /* 0x000e640000000800 */
[----:B-1----:R-:W-:-:S05]  /*43440*/  FADD R25, R11, R24 ;  /* 0x000000180b197221 */ /* 0x002fca0000000000 */
[----:B------:R-:W1:Y:S02]  /*43450*/  ATOMS.CAST.SPIN P0, [R7], R24, R25 ;  /* 0x000000180700758d */ /* 0x000e640001800019 */
[----:B-1----:R-:W-:Y:S05]  /*43460*/  @!P0 BRA `(.L_x_3865) ;  /* 0xfffffffc00f08947 */ /* 0x002fea000383ffff */
[----:B------:R-:W-:Y:S05]  /*43470*/  BRA `(.L_x_3863) ;  /* 0x00000000002c7947 */ /* 0x000fea0003800000 */
.L_x_3864:
[----:B------:R-:W1:Y:S02]  /*43480*/  QSPC.E.D P0, RZ, [R24] ;  /* 0x0000000018ff73aa */ /* 0x000e640000000700 */
[----:B-1----:R-:W-:Y:S05]  /*43490*/  @!P0 BRA `(.L_x_3866) ;  /* 0x0000000000188947 */ /* 0x002fea0003800000 */
.L_x_3867:
[----:B------:R-:W2:Y:S02]  /*434a0*/  LD.E R26, [R24] ;  /* 0x00000000181a7980 */ /* 0x000ea40000100900 */
[----:B--2---:R-:W-:-:S06]  /*434b0*/  FADD R27, R11, R26 ;  /* 0x0000001a0b1b7221 */ /* 0x004fcc0000000000 */
[----:B------:R-:W2:Y:S02]  /*434c0*/  ATOM.E.CAST.SPIN PT, R27, [R24], R26, R27 ;  /* 0x0000001a181b738b */ /* 0x000ea400019e011b */
[----:B--2---:R-:W-:-:S13]  /*434d0*/  ISETP.EQ.U32.AND P0, PT, R27, 0x1, PT ;  /* 0x000000011b00780c */ /* 0x004fda0003f02070 */
[----:B------:R-:W-:Y:S05]  /*434e0*/  @!P0 BRA `(.L_x_3867) ;  /* 0xfffffffc00ec8947 */ /* 0x000fea000383ffff */
[----:B------:R-:W-:Y:S05]  /*434f0*/  BRA `(.L_x_3863) ;  /* 0x00000000000c7947 */ /* 0x000fea0003800000 */
.L_x_3866:
[----:B------:R-:W2:Y:S02]  /*43500*/  LD.E R7, desc[UR8][R24.64] ;  /* 0x0000000818077980 */ /* 0x000ea4000c101900 */
[----:B--2---:R-:W-:-:S05]  /*43510*/  FADD R7, R11, R7 ;  /* 0x000000070b077221 */ /* 0x004fca0000000000 */
[----:B------:R1:W-:Y:S02]  /*43520*/  ST.E desc[UR8][R24.64], R7 ;  /* 0x0000000718007985 */ /* 0x0003e4000c101908 */
.L_x_3863:
[----:B------:R-:W-:Y:S05]  /*43530*/  BSYNC.RECONVERGENT B0 ;  /* 0x0000000000007941 */ /* 0x000fea0003800200 */
.L_x_3862:
        /* <DEDUP_REMOVED lines=9> */
.L_x_3871:
[----:B------:R-:W1:Y:S02]  /*435d0*/  LDS R24, [R7] ;  /* 0x0000000007187984 */ /* 0x000e640000000800 */
[----:B-1----:R-:W-:-:S05]  /*435e0*/  FADD R25, R5, R24 ;  /* 0x0000001805197221 */ /* 0x002fca0000000000 */
[----:B------:R-:W1:Y:S02]  /*435f0*/  ATOMS.CAST.SPIN P0, [R7], R24, R25 ;  /* 0x000000180700758d */ /* 0x000e640001800019 */
[----:B-1----:R-:W-:Y:S05]  /*43600*/  @!P0 BRA `(.L_x_3871) ;  /* 0xfffffffc00f08947 */ /* 0x002fea000383ffff */
[----:B------:R-:W-:Y:S05]  /*43610*/  BRA `(.L_x_3869) ;  /* 0x00000000002c7947 */ /* 0x000fea0003800000 */
.L_x_3870:
[----:B------:R-:W1:Y:S02]  /*43620*/  QSPC.E.D P0, RZ, [R24] ;  /* 0x0000000018ff73aa */ /* 0x000e640000000700 */
[----:B-1----:R-:W-:Y:S05]  /*43630*/  @!P0 BRA `(.L_x_3872) ;  /* 0x0000000000188947 */ /* 0x002fea0003800000 */
.L_x_3873:
[----:B------:R-:W2:Y:S02]  /*43640*/  LD.E R26, [R24] ;  /* 0x00000000181a7980 */ /* 0x000ea40000100900 */
[----:B--2---:R-:W-:-:S06]  /*43650*/  FADD R27, R5, R26 ;  /* 0x0000001a051b7221 */ /* 0x004fcc0000000000 */
[----:B------:R-:W2:Y:S02]  /*43660*/  ATOM.E.CAST.SPIN PT, R27, [R24], R26, R27 ;  /* 0x0000001a181b738b */ /* 0x000ea400019e011b */
[----:B--2---:R-:W-:-:S13]  /*43670*/  ISETP.EQ.U32.AND P0, PT, R27, 0x1, PT ;  /* 0x000000011b00780c */ /* 0x004fda0003f02070 */
[----:B------:R-:W-:Y:S05]  /*43680*/  @!P0 BRA `(.L_x_3873) ;  /* 0xfffffffc00ec8947 */ /* 0x000fea000383ffff */
[----:B------:R-:W-:Y:S05]  /*43690*/  BRA `(.L_x_3869) ;  /* 0x00000000000c7947 */ /* 0x000fea0003800000 */
.L_x_3872:
[----:B------:R-:W2:Y:S02]  /*436a0*/  LD.E R7, desc[UR8][R24.64] ;  /* 0x0000000818077980 */ /* 0x000ea4000c101900 */
[----:B--2---:R-:W-:-:S05]  /*436b0*/  FADD R7, R5, R7 ;  /* 0x0000000705077221 */ /* 0x004fca0000000000 */
[----:B------:R1:W-:Y:S02]  /*436c0*/  ST.E desc[UR8][R24.64], R7 ;  /* 0x0000000718007985 */ /* 0x0003e4000c101908 */
.L_x_3869:
[----:B------:R-:W-:Y:S05]  /*436d0*/  BSYNC.RECONVERGENT B0 ;  /* 0x0000000000007941 */ /* 0x000fea0003800200 */
.L_x_3868:
[----:B-1----:R-:W-:-:S05]  /*436e0*/  IMAD.WIDE R24, R44, 0x4, R20 ;  /* 0x000000042c187825 */ /* 0x002fca00078e0214 */
[----:B------:R1:W-:Y:S01]  /*436f0*/  ATOM.E.ADD.F32.FTZ.RN.STRONG.GPU P0, RZ, desc[UR8][R24.64], R11 ;  /* 0x8000000b18ff79a2 */ /* 0x0003e2000c10f308 */
[----:B------:R-:W-:Y:S04]  /*43700*/  BSSY.RECONVERGENT B0, `(.L_x_3874) ;  /* 0x0000015000007945 */ /* 0x000fe80003800200 */
[----:B-1----:R-:W-:Y:S05]  /*43710*/  @P0 BRA `(.L_x_3875) ;  /* 0x00000000004c0947 */ /* 0x002fea0003800000 */
[----:B------:R-:W1:Y:S02]  /*43720*/  QSPC.E.S P0, RZ, [R24] ;  /* 0x0000000018ff73aa */ /* 0x000e640000000500 */
[----:B-1----:R-:W-:Y:S05]  /*43730*/  @!P0 BRA `(.L_x_3876) ;  /* 0x0000000000188947 */ /* 0x002fea0003800000 */
[----:B------:R-:W-:-:S07]  /*43740*/  MOV R5, R24 ;  /* 0x0000001800057202 */ /* 0x000fce0000000f00 */
.L_x_3877:
[----:B------:R-:W1:Y:S02]  /*43750*/  LDS R24, [R5] ;  /* 0x0000000005187984 */ /* 0x000e640000000800 */
[----:B-1----:R-:W-:-:S05]  /*43760*/  FADD R25, R11, R24 ;  /* 0x000000180b197221 */ /* 0x002fca0000000000 */
[----:B------:R-:W1:Y:S02]  /*43770*/  ATOMS.CAST.SPIN P0, [R5], R24, R25 ;  /* 0x000000180500758d */ /* 0x000e640001800019 */
[----:B-1----:R-:W-:Y:S05]  /*43780*/  @!P0 BRA `(.L_x_3877) ;  /* 0xfffffffc00f08947 */ /* 0x002fea000383ffff */
[----:B------:R-:W-:Y:S05]  /*43790*/  BRA `(.L_x_3875) ;  /* 0x00000000002c7947 */ /* 0x000fea0003800000 */
.L_x_3876:
[----:B------:R-:W1:Y:S02]  /*437a0*/  QSPC.E.D P0, RZ, [R24] ;  /* 0x0000000018ff73aa */ /* 0x000e640000000700 */
[----:B-1----:R-:W-:Y:S05]  /*437b0*/  @!P0 BRA `(.L_x_3878) ;  /* 0x0000000000188947 */ /* 0x002fea0003800000 */
.L_x_3879:
[----:B------:R-:W2:Y:S02]  /*437c0*/  LD.E R26, [R24] ;  /* 0x00000000181a7980 */ /* 0x000ea40000100900 */
[----:B--2---:R-:W-:-:S06]  /*437d0*/  FADD R27, R11, R26 ;  /* 0x0000001a0b1b7221 */ /* 0x004fcc0000000000 */
[----:B------:R-:W2:Y:S02]  /*437e0*/  ATOM.E.CAST.SPIN PT, R27, [R24], R26, R27 ;  /* 0x0000001a181b738b */ /* 0x000ea400019e011b */
[----:B--2---:R-:W-:-:S13]  /*437f0*/  ISETP.EQ.U32.AND P0, PT, R27, 0x1, PT ;  /* 0x000000011b00780c */ /* 0x004fda0003f02070 */
[----:B------:R-:W-:Y:S05]  /*43800*/  @!P0 BRA `(.L_x_3879) ;  /* 0xfffffffc00ec8947 */ /* 0x000fea000383ffff */
[----:B------:R-:W-:Y:S05]  /*43810*/  BRA `(.L_x_3875) ;  /* 0x00000000000c7947 */ /* 0x000fea0003800000 */
.L_x_3878:
[----:B------:R-:W2:Y:S02]  /*43820*/  LD.E R5, desc[UR8][R24.64] ;  /* 0x0000000818057980 */ /* 0x000ea4000c101900 */
[----:B--2---:R-:W-:-:S05]  /*43830*/  FADD R5, R11, R5 ;  /* 0x000000050b057221 */ /* 0x004fca0000000000 */
[----:B------:R1:W-:Y:S02]  /*43840*/  ST.E desc[UR8][R24.64], R5 ;  /* 0x0000000518007985 */ /* 0x0003e4000c101908 */
.L_x_3875:
[----:B------:R-:W-:Y:S05]  /*43850*/  BSYNC.RECONVERGENT B0 ;  /* 0x0000000000007941 */ /* 0x000fea0003800200 */
.L_x_3874:
        /* <DEDUP_REMOVED lines=9> */
.L_x_3883:
[----:B------:R-:W1:Y:S02]  /*438f0*/  LDS R22, [R5] ;  /* 0x0000000005167984 */ /* 0x000e640000000800 */
[----:B-1----:R-:W-:-:S05]  /*43900*/  FADD R23, R0, R22 ;  /* 0x0000001600177221 */ /* 0x002fca0000000000 */
[----:B------:R-:W1:Y:S02]  /*43910*/  ATOMS.CAST.SPIN P0, [R5], R22, R23 ;  /* 0x000000160500758d */ /* 0x000e640001800017 */
[----:B-1----:R-:W-:Y:S05]  /*43920*/  @!P0 BRA `(.L_x_3883) ;  /* 0xfffffffc00f08947 */ /* 0x002fea000383ffff */
[----:B------:R-:W-:Y:S05]  /*43930*/  BRA `(.L_x_3881) ;  /* 0x00000000002c7947 */ /* 0x000fea0003800000 */
.L_x_3882:
[----:B------:R-:W2:Y:S02]  /*43940*/  QSPC.E.D P0, RZ, [R22] ;  /* 0x0000000016ff73aa */ /* 0x000ea40000000700 */
[----:B--2---:R-:W-:Y:S05]  /*43950*/  @!P0 BRA `(.L_x_3884) ;  /* 0x0000000000188947 */ /* 0x004fea0003800000 */
.L_x_3885:
[----:B-1----:R-:W2:Y:S02]  /*43960*/  LD.E R24, [R22] ;  /* 0x0000000016187980 */ /* 0x002ea40000100900 */
[----:B--2---:R-:W-:-:S06]  /*43970*/  FADD R25, R0, R24 ;  /* 0x0000001800197221 */ /* 0x004fcc0000000000 */
[----:B------:R-:W2:Y:S02]  /*43980*/  ATOM.E.CAST.SPIN PT, R25, [R22], R24, R25 ;  /* 0x000000181619738b */ /* 0x000ea400019e0119 */
[----:B--2---:R-:W-:-:S13]  /*43990*/  ISETP.EQ.U32.AND P0, PT, R25, 0x1, PT ;  /* 0x000000011900780c */ /* 0x004fda0003f02070 */
[----:B------:R-:W-:Y:S05]  /*439a0*/  @!P0 BRA `(.L_x_3885) ;  /* 0xfffffffc00ec8947 */ /* 0x000fea000383ffff */
[----:B------:R-:W-:Y:S05]  /*439b0*/  BRA `(.L_x_3881) ;  /* 0x00000000000c7947 */ /* 0x000fea0003800000 */
.L_x_3884:
[----:B-1----:R-:W2:Y:S02]  /*439c0*/  LD.E R5, desc[UR8][R22.64] ;  /* 0x0000000816057980 */ /* 0x002ea4000c101900 */
[----:B--2---:R-:W-:-:S05]  /*439d0*/  FADD R5, R0, R5 ;  /* 0x0000000500057221 */ /* 0x004fca0000000000 */
[----:B------:R2:W-:Y:S02]  /*439e0*/  ST.E desc[UR8][R22.64], R5 ;  /* 0x0000000516007985 */ /* 0x0005e4000c101908 */
.L_x_3881:
[----:B------:R-:W-:Y:S05]  /*439f0*/  BSYNC.RECONVERGENT B0 ;  /* 0x0000000000007941 */ /* 0x000fea0003800200 */
.L_x_3880:
[----:B------:R-:W-:-:S05]  /*43a00*/  IMAD.WIDE R20, R41, 0x4, R20 ;  /* 0x0000000429147825 */ /* 0x000fca00078e0214 */
[----:B------:R3:W-:Y:S01]  /*43a10*/  ATOM.E.ADD.F32.FTZ.RN.STRONG.GPU P0, RZ, desc[UR8][R20.64], R11 ;  /* 0x8000000b14ff79a2 */ /* 0x0007e2000c10f308 */
[----:B------:R-:W-:Y:S04]  /*43a20*/  BSSY.RECONVERGENT B0, `(.L_x_3886) ;  /* 0x0000015000007945 */ /* 0x000fe80003800200 */
[----:B---3--:R-:W-:Y:S05]  /*43a30*/  @P0 BRA `(.L_x_3887) ;  /* 0x00000000004c0947 */ /* 0x008fea0003800000 */
[----:B------:R-:W3:Y:S02]  /*43a40*/  QSPC.E.S P0, RZ, [R20] ;  /* 0x0000000014ff73aa */ /* 0x000ee40000000500 */
[----:B---3--:R-:W-:Y:S05]  /*43a50*/  @!P0 BRA `(.L_x_3888) ;  /* 0x0000000000188947 */ /* 0x008fea0003800000 */
[----:B------:R-:W-:-:S07]  /*43a60*/  MOV R0, R20 ;  /* 0x0000001400007202 */ /* 0x000fce0000000f00 */
.L_x_3889:
[----:B------:R-:W3:Y:S02]  /*43a70*/  LDS R20, [R0] ;  /* 0x0000000000147984 */ /* 0x000ee40000000800 */
[----:B---3--:R-:W-:-:S05]  /*43a80*/  FADD R21, R11, R20 ;  /* 0x000000140b157221 */ /* 0x008fca0000000000 */
[----:B------:R-:W3:Y:S02]  /*43a90*/  ATOMS.CAST.SPIN P0, [R0], R20, R21 ;  /* 0x000000140000758d */ /* 0x000ee40001800015 */
[----:B---3--:R-:W-:Y:S05]  /*43aa0*/  @!P0 BRA `(.L_x_3889) ;  /* 0xfffffffc00f08947 */ /* 0x008fea000383ffff */
[----:B------:R-:W-:Y:S05]  /*43ab0*/  BRA `(.L_x_3887) ;  /* 0x00000000002c7947 */ /* 0x000fea0003800000 */
.L_x_3888:
[----:B------:R-:W3:Y:S02]  /*43ac0*/  QSPC.E.D P0, RZ, [R20] ;  /* 0x0000000014ff73aa */ /* 0x000ee40000000700 */
[----:B---3--:R-:W-:Y:S05]  /*43ad0*/  @!P0 BRA `(.L_x_3890) ;  /* 0x0000000000188947 */ /* 0x008fea0003800000 */
.L_x_3891:
[----:B--2---:R-:W2:Y:S02]  /*43ae0*/  LD.E R22, [R20] ;  /* 0x0000000014167980 */ /* 0x004ea40000100900 */
[----:B--2---:R-:W-:-:S06]  /*43af0*/  FADD R23, R11, R22 ;  /* 0x000000160b177221 */ /* 0x004fcc0000000000 */
[----:B------:R-:W2:Y:S02]  /*43b00*/  ATOM.E.CAST.SPIN PT, R23, [R20], R22, R23 ;  /* 0x000000161417738b */ /* 0x000ea400019e0117 */
[----:B--2---:R-:W-:-:S13]  /*43b10*/  ISETP.EQ.U32.AND P0, PT, R23, 0x1, PT ;  /* 0x000000011700780c */ /* 0x004fda0003f02070 */
[----:B------:R-:W-:Y:S05]  /*43b20*/  @!P0 BRA `(.L_x_3891) ;  /* 0xfffffffc00ec8947 */ /* 0x000fea000383ffff */
[----:B------:R-:W-:Y:S05]  /*43b30*/  BRA `(.L_x_3887) ;  /* 0x00000000000c7947 */ /* 0x000fea0003800000 */
.L_x_3890:
[----:B------:R-:W3:Y:S02]  /*43b40*/  LD.E R0, desc[UR8][R20.64] ;  /* 0x0000000814007980 */ /* 0x000ee4000c101900 */
[----:B---3--:R-:W-:-:S05]  /*43b50*/  FADD R0, R11, R0 ;  /* 0x000000000b007221 */ /* 0x008fca0000000000 */
[----:B------:R3:W-:Y:S02]  /*43b60*/  ST.E desc[UR8][R20.64], R0 ;  /* 0x0000000014007985 */ /* 0x0007e4000c101908 */
.L_x_3887:
[----:B------:R-:W-:Y:S05]  /*43b70*/  BSYNC.RECONVERGENT B0 ;  /* 0x0000000000007941 */ /* 0x000fea0003800200 */
.L_x_3886:
[----:B------:R-:W-:-:S03]  /*43b80*/  UMOV UR4, 0xffffffff ;  /* 0xffffffff00047882 */ /* 0x000fc60000000000 */
[----:B------:R-:W-:Y:S05]  /*43b90*/  BRA.DIV UR4, `(.L_x_3892) ;  /* 0x000002fe04247947 */ /* 0x000fea000b800000 */
[----:B------:R-:W3:Y:S04]  /*43ba0*/  LDL R7, [R1+0xc8] ;  /* 0x0000c80001077983 */ /* 0x000ee80000100800 */
[----:B-12---:R1:W2:Y:S04]  /*43bb0*/  SHFL.IDX PT, R5, R47, 0x2, 0x181f ;  /* 0x00581f002f057f89 */ /* 0x0062a800000e0000 */
[----:B--23--:R1:W3:Y:S02]  /*43bc0*/  SHFL.IDX PT, R0, R7, 0x2, 0x181f ;  /* 0x00581f0007007f89 */ /* 0x00c2e400000e0000 */
.L_x_4864:
[----:B------:R-:W2:Y:S01]  /*43bd0*/  LDL.LU R15, [R1+0x14] ;  /* 0x00001400010f7983 */ /* 0x000ea20000300800 */
[----:B---3--:R-:W-:-:S05]  /*43be0*/  IMAD R0, R5, R61, R0 ;  /* 0x0000003d05007224 */ /* 0x008fca00078e0200 */
[----:B------:R-:W-:Y:S02]  /*43bf0*/  SHF.R.S32.HI R5, RZ, 0x1f, R0 ;  /* 0x0000001fff057819 */ /* 0x000fe40000011400 */
[----:B-1----:R-:W-:-:S04]  /*43c00*/  IADD3 R7, P0, PT, R49, R0, RZ ;  /* 0x0000000031077210 */ /* 0x002fc80007f1e0ff */
        /* <DEDUP_REMOVED lines=14> */
.L_x_3896:
[----:B------:R-:W1:Y:S02]  /*43cf0*/  LDS R20, [R15] ;  /* 0x000000000f147984 */ /* 0x000e640000000800 */
[----:B-1----:R-:W-:-:S05]  /*43d00*/  FADD R21, R7, R20 ;  /* 0x0000001407157221 */ /* 0x002fca0000000000 */
[----:B------:R-:W1:Y:S02]  /*43d10*/  ATOMS.CAST.SPIN P0, [R15], R20, R21 ;  /* 0x000000140f00758d */ /* 0x000e640001800015 */
[----:B-1----:R-:W-:Y:S05]  /*43d20*/  @!P0 BRA `(.L_x_3896) ;  /* 0xfffffffc00f08947 */ /* 0x002fea000383ffff */
[----:B------:R-:W-:Y:S05]  /*43d30*/  BRA `(.L_x_3894) ;  /* 0x00000000002c7947 */ /* 0x000fea0003800000 */
.L_x_3895:
[----:B------:R-:W1:Y:S02]  /*43d40*/  QSPC.E.D P0, RZ, [R22] ;  /* 0x0000000016ff73aa */ /* 0x000e640000000700 */
[----:B-1----:R-:W-:Y:S05]  /*43d50*/  @!P0 BRA `(.L_x_3897) ;  /* 0x0000000000188947 */ /* 0x002fea0003800000 */
.L_x_3898:
[----:B------:R-:W2:Y:S02]  /*43d60*/  LD.E R20, [R22] ;  /* 0x0000000016147980 */ /* 0x000ea40000100900 */
[----:B--2---:R-:W-:-:S06]  /*43d70*/  FADD R21, R7, R20 ;  /* 0x0000001407157221 */ /* 0x004fcc0000000000 */
[----:B------:R-:W2:Y:S02]  /*43d80*/  ATOM.E.CAST.SPIN PT, R21, [R22], R20, R21 ;  /* 0x000000141615738b */ /* 0x000ea400019e0115 */
[----:B--2---:R-:W-:-:S13]  /*43d90*/  ISETP.EQ.U32.AND P0, PT, R21, 0x1, PT ;  /* 0x000000011500780c */ /* 0x004fda0003f02070 */
[----:B------:R-:W-:Y:S05]  /*43da0*/  @!P0 BRA `(.L_x_3898) ;  /* 0xfffffffc00ec8947 */ /* 0x000fea000383ffff */
[----:B------:R-:W-:Y:S05]  /*43db0*/  BRA `(.L_x_3894) ;  /* 0x00000000000c7947 */ /* 0x000fea0003800000 */
.L_x_3897:
[----:B------:R-:W2:Y:S02]  /*43dc0*/  LD.E R15, desc[UR8][R22.64] ;  /* 0x00000008160f7980 */ /* 0x000ea4000c101900 */
[----:B--2---:R-:W-:-:S05]  /*43dd0*/  FADD R15, R7, R15 ;  /* 0x0000000f070f7221 */ /* 0x004fca0000000000 */
[----:B------:R1:W-:Y:S02]  /*43de0*/  ST.E desc[UR8][R22.64], R15 ;  /* 0x0000000f16007985 */ /* 0x0003e4000c101908 */
.L_x_3894:
[----:B------:R-:W-:Y:S05]  /*43df0*/  BSYNC.RECONVERGENT B0 ;  /* 0x0000000000007941 */ /* 0x000fea0003800200 */
.L_x_3893:
        /* <DEDUP_REMOVED lines=9> */
.L_x_3902:
[----:B------:R-:W2:Y:S02]  /*43e90*/  LDS R24, [R0] ;  /* 0x0000000000187984 */ /* 0x000ea40000000800 */
[----:B--2---:R-:W-:-:S05]  /*43ea0*/  FADD R25, R11, R24 ;  /* 0x000000180b197221 */ /* 0x004fca0000000000 */
[----:B------:R-:W2:Y:S02]  /*43eb0*/  ATOMS.CAST.SPIN P0, [R0], R24, R25 ;  /* 0x000000180000758d */ /* 0x000ea40001800019 */
[----:B--2---:R-:W-:Y:S05]  /*43ec0*/  @!P0 BRA `(.L_x_3902) ;  /* 0xfffffffc00f08947 */ /* 0x004fea000383ffff */
[----:B------:R-:W-:Y:S05]  /*43ed0*/  BRA `(.L_x_3900) ;  /* 0x00000000002c7947 */ /* 0x000fea0003800000 */
.L_x_3901:
[----:B------:R-:W2:Y:S02]  /*43ee0*/  QSPC.E.D P0, RZ, [R20] ;  /* 0x0000000014ff73aa */ /* 0x000ea40000000700 */
[----:B--2---:R-:W-:Y:S05]  /*43ef0*/  @!P0 BRA `(.L_x_3903) ;  /* 0x0000000000188947 */ /* 0x004fea0003800000 */
.L_x_3904:
[----:B------:R-:W2:Y:S02]  /*43f00*/  LD.E R24, [R20] ;  /* 0x0000000014187980 */ /* 0x000ea40000100900 */
[----:B--2---:R-:W-:-:S06]  /*43f10*/  FADD R25, R11, R24 ;  /* 0x000000180b197221 */ /* 0x004fcc0000000000 */
[----:B------:R-:W2:Y:S02]  /*43f20*/  ATOM.E.CAST.SPIN PT, R25, [R20], R24, R25 ;  /* 0x000000181419738b */ /* 0x000ea400019e0119 */
[----:B--2---:R-:W-:-:S13]  /*43f30*/  ISETP.EQ.U32.AND P0, PT, R25, 0x1, PT ;  /* 0x000000011900780c */ /* 0x004fda0003f02070 */
[----:B------:R-:W-:Y:S05]  /*43f40*/  @!P0 BRA `(.L_x_3904) ;  /* 0xfffffffc00ec8947 */ /* 0x000fea000383ffff */
[----:B------:R-:W-:Y:S05]  /*43f50*/  BRA `(.L_x_3900) ;  /* 0x00000000000c7947 */ /* 0x000fea0003800000 */
.L_x_3903:
[----:B------:R-:W2:Y:S02]  /*43f60*/  LD.E R0, desc[UR8][R20.64] ;  /* 0x0000000814007980 */ /* 0x000ea4000c101900 */
[----:B--2---:R-:W-:-:S05]  /*43f70*/  FADD R0, R11, R0 ;  /* 0x000000000b007221 */ /* 0x004fca0000000000 */
[----:B------:R2:W-:Y:S02]  /*43f80*/  ST.E desc[UR8][R20.64], R0 ;  /* 0x0000000014007985 */ /* 0x0005e4000c101908 */
.L_x_3900:
[----:B------:R-:W-:Y:S05]  /*43f90*/  BSYNC.RECONVERGENT B0 ;  /* 0x0000000000007941 */ /* 0x000fea0003800200 */
.L_x_3899:
        /* <DEDUP_REMOVED lines=10> */
.L_x_3908:
[----:B------:R-:W2:Y:S02]  /*44040*/  LDS R24, [R5] ;  /* 0x0000000005187984 */ /* 0x000ea40000000800 */
[----:B--2---:R-:W-:-:S05]  /*44050*/  FADD R25, R0, R24 ;  /* 0x0000001800197221 */ /* 0x004fca0000000000 */
[----:B------:R-:W2:Y:S02]  /*44060*/  ATOMS.CAST.SPIN P0, [R5], R24, R25 ;  /* 0x000000180500758d */ /* 0x000ea40001800019 */
[----:B--2---:R-:W-:Y:S05]  /*44070*/  @!P0 BRA `(.L_x_3908) ;  /* 0xfffffffc00f08947 */ /* 0x004fea000383ffff */
[----:B------:R-:W-:Y:S05]  /*44080*/  BRA `(.L_x_3906) ;  /* 0x00000000002c7947 */ /* 0x000fea0003800000 */
.L_x_3907:
[----:B------:R-:W2:Y:S02]  /*44090*/  QSPC.E.D P0, RZ, [R24] ;  /* 0x0000000018ff73aa */ /* 0x000ea40000000700 */
[----:B--2---:R-:W-:Y:S05]  /*440a0*/  @!P0 BRA `(.L_x_3909) ;  /* 0x0000000000188947 */ /* 0x004fea0003800000 */
.L_x_3910:
[----:B------:R-:W2:Y:S02]  /*440b0*/  LD.E R26, [R24] ;  /* 0x00000000181a7980 */ /* 0x000ea40000100900 */
[----:B--2---:R-:W-:-:S06]  /*440c0*/  FADD R27, R0, R26 ;  /* 0x0000001a001b7221 */ /* 0x004fcc0000000000 */
[----:B------:R-:W2:Y:S02]  /*440d0*/  ATOM.E.CAST.SPIN PT, R27, [R24], R26, R27 ;  /* 0x0000001a181b738b */ /* 0x000ea400019e011b */
[----:B--2---:R-:W-:-:S13]  /*440e0*/  ISETP.EQ.U32.AND P0, PT, R27, 0x1, PT ;  /* 0x000000011b00780c */ /* 0x004fda0003f02070 */
[----:B------:R-:W-:Y:S05]  /*440f0*/  @!P0 BRA `(.L_x_3910) ;  /* 0xfffffffc00ec8947 */ /* 0x000fea000383ffff */
[----:B------:R-:W-:Y:S05]  /*44100*/  BRA `(.L_x_3906) ;  /* 0x00000000000c7947 */ /* 0x000fea0003800000 */
.L_x_3909:
[----:B------:R-:W2:Y:S02]  /*44110*/  LD.E R5, desc[UR8][R24.64] ;  /* 0x0000000818057980 */ /* 0x000ea4000c101900 */
[----:B--2---:R-:W-:-:S05]  /*44120*/  FADD R5, R0, R5 ;  /* 0x0000000500057221 */ /* 0x004fca0000000000 */
[----:B------:R2:W-:Y:S02]  /*44130*/  ST.E desc[UR8][R24.64], R5 ;  /* 0x0000000518007985 */ /* 0x0005e4000c101908 */
.L_x_3906:
[----:B------:R-:W-:Y:S05]  /*44140*/  BSYNC.RECONVERGENT B0 ;  /* 0x0000000000007941 */ /* 0x000fea0003800200 */
.L_x_3905:
[----:B--2---:R-:W-:-:S05]  /*44150*/  IMAD.WIDE R24, R61, 0x4, R20 ;  /* 0x000000043d187825 */ /* 0x004fca00078e0214 */
[----:B------:R2:W-:Y:S01]  /*44160*/  ATOM.E.ADD.F32.FTZ.RN.STRONG.GPU P0, RZ, desc[UR8][R24.64], R11 ;  /* 0x8000000b18ff79a2 */ /* 0x0005e2000c10f308 */
[----:B------:R-:W-:Y:S04]  /*44170*/  BSSY.RECONVERGENT B0, `(.L_x_3911) ;  /* 0x0000015000007945 */ /* 0x000fe80003800200 */
[----:B--2---:R-:W-:Y:S05]  /*44180*/  @P0 BRA `(.L_x_3912) ;  /* 0x00000000004c0947 */ /* 0x004fea0003800000 */
[----:B------:R-:W2:Y:S02]  /*44190*/  QSPC.E.S P0, RZ, [R24] ;  /* 0x0000000018ff73aa */ /* 0x000ea40000000500 */
[----:B--2---:R-:W-:Y:S05]  /*441a0*/  @!P0 BRA `(.L_x_3913) ;  /* 0x0000000000188947 */ /* 0x004fea0003800000 */
[----:B------:R-:W-:-:S07]  /*441b0*/  MOV R0, R24 ;  /* 0x0000001800007202 */ /* 0x000fce0000000f00 */
.L_x_3914:
[----:B------:R-:W2:Y:S02]  /*441c0*/  LDS R24, [R0] ;  /* 0x0000000000187984 */ /* 0x000ea40000000800 */
[----:B--2---:R-:W-:-:S05]  /*441d0*/  FADD R25, R11, R24 ;  /* 0x000000180b197221 */ /* 0x004fca0000000000 */
[----:B------:R-:W2:Y:S02]  /*441e0*/  ATOMS.CAST.SPIN P0, [R0], R24, R25 ;  /* 0x000000180000758d */ /* 0x000ea40001800019 */
[----:B--2---:R-:W-:Y:S05]  /*441f0*/  @!P0 BRA `(.L_x_3914) ;  /* 0xfffffffc00f08947 */ /* 0x004fea000383ffff */
[----:B------:R-:W-:Y:S05]  /*44200*/  BRA `(.L_x_3912) ;  /* 0x00000000002c7947 */ /* 0x000fea0003800000 */
.L_x_3913:
[----:B------:R-:W2:Y:S02]  /*44210*/  QSPC.E.D P0, RZ, [R24] ;  /* 0x0000000018ff73aa */ /* 0x000ea40000000700 */
[----:B--2---:R-:W-:Y:S05]  /*44220*/  @!P0 BRA `(.L_x_3915) ;  /* 0x0000000000188947 */ /* 0x004fea0003800000 */
.L_x_3916:
[----:B------:R-:W2:Y:S02]  /*44230*/  LD.E R26, [R24] ;  /* 0x00000000181a7980 */ /* 0x000ea40000100900 */
[----:B--2---:R-:W-:-:S06]  /*44240*/  FADD R27, R11, R26 ;  /* 0x0000001a0b1b7221 */ /* 0x004fcc0000000000 */
[----:B------:R-:W2:Y:S02]  /*44250*/  ATOM.E.CAST.SPIN PT, R27, [R24], R26, R27 ;  /* 0x0000001a181b738b */ /* 0x000ea400019e011b */
[----:B--2---:R-:W-:-:S13]  /*44260*/  ISETP.EQ.U32.AND P0, PT, R27, 0x1, PT ;  /* 0x000000011b00780c */ /* 0x004fda0003f02070 */
[----:B------:R-:W-:Y:S05]  /*44270*/  @!P0 BRA `(.L_x_3916) ;  /* 0xfffffffc00ec8947 */ /* 0x000fea000383ffff */
[----:B------:R-:W-:Y:S05]  /*44280*/  BRA `(.L_x_3912) ;  /* 0x00000000000c7947 */ /* 0x000fea0003800000 */
.L_x_3915:
[----:B------:R-:W2:Y:S02]  /*44290*/  LD.E R0, desc[UR8][R24.64] ;  /* 0x0000000818007980 */ /* 0x000ea4000c101900 */
[----:B--2---:R-:W-:-:S05]  /*442a0*/  FADD R0, R11, R0 ;  /* 0x000000000b007221 */ /* 0x004fca0000000000 */
[----:B------:R2:W-:Y:S02]  /*442b0*/  ST.E desc[UR8][R24.64], R0 ;  /* 0x0000000018007985 */ /* 0x0005e4000c101908 */
.L_x_3912:
[----:B------:R-:W-:Y:S05]  /*442c0*/  BSYNC.RECONVERGENT B0 ;  /* 0x0000000000007941 */ /* 0x000fea0003800200 */
.L_x_3911:
[----:B--2---:R-:W2:Y:S01]  /*442d0*/  LDL.LU R0, [R1] ;  /* 0x0000000001007983 */ /* 0x004ea20000300800 */
        /* <DEDUP_REMOVED lines=9> */
.L_x_3920:
[----:B------:R-:W2:Y:S02]  /*44370*/  LDS R24, [R5] ;  /* 0x0000000005187984 */ /* 0x000ea40000000800 */
[----:B--2---:R-:W-:-:S05]  /*44380*/  FADD R25, R0, R24 ;  /* 0x0000001800197221 */ /* 0x004fca0000000000 */
[----:B------:R-:W2:Y:S02]  /*44390*/  ATOMS.CAST.SPIN P0, [R5], R24, R25 ;  /* 0x000000180500758d */ /* 0x000ea40001800019 */
[----:B--2---:R-:W-:Y:S05]  /*443a0*/  @!P0 BRA `(.L_x_3920) ;  /* 0xfffffffc00f08947 */ /* 0x004fea000383ffff */
[----:B------:R-:W-:Y:S05]  /*443b0*/  BRA `(.L_x_3918) ;  /* 0x00000000002c7947 */ /* 0x000fea0003800000 */
.L_x_3919:
[----:B------:R-:W2:Y:S02]  /*443c0*/  QSPC.E.D P0, RZ, [R24] ;  /* 0x0000000018ff73aa */ /* 0x000ea40000000700 */
[----:B--2---:R-:W-:Y:S05]  /*443d0*/  @!P0 BRA `(.L_x_3921) ;  /* 0x0000000000188947 */ /* 0x004fea0003800000 */
.L_x_3922:
[----:B------:R-:W2:Y:S02]  /*443e0*/  LD.E R26, [R24] ;  /* 0x00000000181a7980 */ /* 0x000ea40000100900 */
[----:B--2---:R-:W-:-:S06]  /*443f0*/  FADD R27, R0, R26 ;  /* 0x0000001a001b7221 */ /* 0x004fcc0000000000 */
[----:B------:R-:W2:Y:S02]  /*44400*/  ATOM.E.CAST.SPIN PT, R27, [R24], R26, R27 ;  /* 0x0000001a181b738b */ /* 0x000ea400019e011b */
[----:B--2---:R-:W-:-:S13]  /*44410*/  ISETP.EQ.U32.AND P0, PT, R27, 0x1, PT ;  /* 0x000000011b00780c */ /* 0x004fda0003f02070 */
[----:B------:R-:W-:Y:S05]  /*44420*/  @!P0 BRA `(.L_x_3922) ;  /* 0xfffffffc00ec8947 */ /* 0x000fea000383ffff */
[----:B------:R-:W-:Y:S05]  /*44430*/  BRA `(.L_x_3918) ;  /* 0x00000000000c7947 */ /* 0x000fea0003800000 */
.L_x_3921:
[----:B------:R-:W2:Y:S02]  /*44440*/  LD.E R5, desc[UR8][R24.64] ;  /* 0x0000000818057980 */ /* 0x000ea4000c101900 */
[----:B--2---:R-:W-:-:S05]  /*44450*/  FADD R5, R0, R5 ;  /* 0x0000000500057221 */ /* 0x004fca0000000000 */
[----:B------:R2:W-:Y:S02]  /*44460*/  ST.E desc[UR8][R24.64], R5 ;  /* 0x0000000518007985 */ /* 0x0005e4000c101908 */
.L_x_3918:
[----:B------:R-:W-:Y:S05]  /*44470*/  BSYNC.RECONVERGENT B0 ;  /* 0x0000000000007941 */ /* 0x000fea0003800200 */
.L_x_3917:
[----:B--2---:R-:W-:-:S05]  /*44480*/  IMAD.WIDE R24, R46, 0x4, R20 ;  /* 0x000000042e187825 */ /* 0x004fca00078e0214 */
[----:B------:R2:W-:Y:S01]  /*44490*/  ATOM.E.ADD.F32.FTZ.RN.STRONG.GPU P0, RZ, desc[UR8][R24.64], R11 ;  /* 0x8000000b18ff79a2 */ /* 0x0005e2000c10f308 */
[----:B------:R-:W-:Y:S04]  /*444a0*/  BSSY.RECONVERGENT B0, `(.L_x_3923) ;  /* 0x0000015000007945 */ /* 0x000fe80003800200 */
[----:B--2---:R-:W-:Y:S05]  /*444b0*/  @P0 BRA `(.L_x_3924) ;  /* 0x00000000004c0947 */ /* 0x004fea0003800000 */
[----:B------:R-:W2:Y:S02]  /*444c0*/  QSPC.E.S P0, RZ, [R24] ;  /* 0x0000000018ff73aa */ /* 0x000ea40000000500 */
[----:B--2---:R-:W-:Y:S05]  /*444d0*/  @!P0 BRA `(.L_x_3925) ;  /* 0x0000000000188947 */ /* 0x004fea0003800000 */
[----:B------:R-:W-:-:S07]  /*444e0*/  MOV R0, R24 ;  /* 0x0000001800007202 */ /* 0x000fce0000000f00 */
.L_x_3926:
[----:B------:R-:W2:Y:S02]  /*444f0*/  LDS R24, [R0] ;  /* 0x0000000000187984 */ /* 0x000ea40000000800 */
[----:B--2---:R-:W-:-:S05]  /*44500*/  FADD R25, R11, R24 ;  /* 0x000000180b197221 */ /* 0x004fca0000000000 */
[----:B------:R-:W2:Y:S02]  /*44510*/  ATOMS.CAST.SPIN P0, [R0], R24, R25 ;  /* 0x000000180000758d */ /* 0x000ea40001800019 */
[----:B--2---:R-:W-:Y:S05]  /*44520*/  @!P0 BRA `(.L_x_3926) ;  /* 0xfffffffc00f08947 */ /* 0x004fea000383ffff */
[----:B------:R-:W-:Y:S05]  /*44530*/  BRA `(.L_x_3924) ;  /* 0x00000000002c7947 */ /* 0x000fea0003800000 */
.L_x_3925:
[----:B------:R-:W2:Y:S02]  /*44540*/  QSPC.E.D P0, RZ, [R24] ;  /* 0x0000000018ff73aa */ /* 0x000ea40000000700 */
[----:B--2---:R-:W-:Y:S05]  /*44550*/  @!P0 BRA `(.L_x_3927) ;  /* 0x0000000000188947 */ /* 0x004fea0003800000 */
.L_x_3928:
[----:B------:R-:W2:Y:S02]  /*44560*/  LD.E R26, [R24] ;  /* 0x00000000181a7980 */ /* 0x000ea40000100900 */
[----:B--2---:R-:W-:-:S06]  /*44570*/  FADD R27, R11, R26 ;  /* 0x0000001a0b1b7221 */ /* 0x004fcc0000000000 */
[----:B------:R-:W2:Y:S02]  /*44580*/  ATOM.E.CAST.SPIN PT, R27, [R24], R26, R27 ;  /* 0x0000001a181b738b */ /* 0x000ea400019e011b */
[----:B--2---:R-:W-:-:S13]  /*44590*/  ISETP.EQ.U32.AND P0, PT, R27, 0x1, PT ;  /* 0x000000011b00780c */ /* 0x004fda0003f02070 */
[----:B------:R-:W-:Y:S05]  /*445a0*/  @!P0 BRA `(.L_x_3928) ;  /* 0xfffffffc00ec8947 */ /* 0x000fea000383ffff */
[----:B------:R-:W-:Y:S05]  /*445b0*/  BRA `(.L_x_3924) ;  /* 0x00000000000c7947 */ /* 0x000fea0003800000 */
.L_x_3927:
[----:B------:R-:W2:Y:S02]  /*445c0*/  LD.E R0, desc[UR8][R24.64] ;  /* 0x0000000818007980 */ /* 0x000ea4000c101900 */
[----:B--2---:R-:W-:-:S05]  /*445d0*/  FADD R0, R11, R0 ;  /* 0x000000000b007221 */ /* 0x004fca0000000000 */
[----:B------:R2:W-:Y:S02]  /*445e0*/  ST.E desc[UR8][R24.64], R0 ;  /* 0x0000000018007985 */ /* 0x0005e4000c101908 */
.L_x_3924:
[----:B------:R-:W-:Y:S05]  /*445f0*/  BSYNC.RECONVERGENT B0 ;  /* 0x0000000000007941 */ /* 0x000fea0003800200 */
.L_x_3923:
        /* <DEDUP_REMOVED lines=9> */
.L_x_3932:
[----:B------:R-:W2:Y:S02]  /*44690*/  LDS R24, [R5] ;  /* 0x0000000005187984 */ /* 0x000ea40000000800 */
[----:B--2---:R-:W-:-:S05]  /*446a0*/  FADD R25, R0, R24 ;  /* 0x0000001800197221 */ /* 0x004fca0000000000 */
[----:B------:R-:W2:Y:S02]  /*446b0*/  ATOMS.CAST.SPIN P0, [R5], R24, R25 ;  /* 0x000000180500758d */ /* 0x000ea40001800019 */
[----:B--2---:R-:W-:Y:S05]  /*446c0*/  @!P0 BRA `(.L_x_3932) ;  /* 0xfffffffc00f08947 */ /* 0x004fea000383ffff */
[----:B------:R-:W-:Y:S05]  /*446d0*/  BRA `(.L_x_3930) ;  /* 0x00000000002c7947 */ /* 0x000fea0003800000 */
.L_x_3931:
[----:B------:R-:W2:Y:S02]  /*446e0*/  QSPC.E.D P0, RZ, [R24] ;  /* 0x0000000018ff73aa */ /* 0x000ea40000000700 */
[----:B--2---:R-:W-:Y:S05]  /*446f0*/  @!P0 BRA `(.L_x_3933) ;  /* 0x0000000000188947 */ /* 0x004fea0003800000 */
.L_x_3934:
[----:B------:R-:W2:Y:S02]  /*44700*/  LD.E R26, [R24] ;  /* 0x00000000181a7980 */ /* 0x000ea40000100900 */
[----:B--2---:R-:W-:-:S06]  /*44710*/  FADD R27, R0, R26 ;  /* 0x0000001a001b7221 */ /* 0x004fcc0000000000 */
[----:B------:R-:W2:Y:S02]  /*44720*/  ATOM.E.CAST.SPIN PT, R27, [R24], R26, R27 ;  /* 0x0000001a181b738b */ /* 0x000ea400019e011b */
[----:B--2---:R-:W-:-:S13]  /*44730*/  ISETP.EQ.U32.AND P0, PT, R27, 0x1, PT ;  /* 0x000000011b00780c */ /* 0x004fda0003f02070 */
[----:B------:R-:W-:Y:S05]  /*44740*/  @!P0 BRA `(.L_x_3934) ;  /* 0xfffffffc00ec8947 */ /* 0x000fea000383ffff */
[----:B------:R-:W-:Y:S05]  /*44750*/  BRA `(.L_x_3930) ;  /* 0x00000000000c7947 */ /* 0x000fea0003800000 */
.L_x_3933:
[----:B------:R-:W2:Y:S02]  /*44760*/  LD.E R5, desc[UR8][R24.64] ;  /* 0x0000000818057980 */ /* 0x000ea4000c101900 */
[----:B--2---:R-:W-:-:S05]  /*44770*/  FADD R5, R0, R5 ;  /* 0x0000000500057221 */ /* 0x004fca0000000000 */
[----:B------:R2:W-:Y:S02]  /*44780*/  ST.E desc[UR8][R24.64], R5 ;  /* 0x0000000518007985 */ /* 0x0005e4000c101908 */
.L_x_3930:
[----:B------:R-:W-:Y:S05]  /*44790*/  BSYNC.RECONVERGENT B0 ;  /* 0x0000000000007941 */ /* 0x000fea0003800200 */
.L_x_3929:
[----:B--2---:R-:W-:-:S05]  /*447a0*/  IMAD.WIDE R24, R43, 0x4, R20 ;  /* 0x000000042b187825 */ /* 0x004fca00078e0214 */
[----:B------:R2:W-:Y:S01]  /*447b0*/  ATOM.E.ADD.F32.FTZ.RN.STRONG.GPU P0, RZ, desc[UR8][R24.64], R11 ;  /* 0x8000000b18ff79a2 */ /* 0x0005e2000c10f308 */
[----:B------:R-:W-:Y:S04]  /*447c0*/  BSSY.RECONVERGENT B0, `(.L_x_3935) ;  /* 0x0000015000007945 */ /* 0x000fe80003800200 */
[----:B--2---:R-:W-:Y:S05]  /*447d0*/  @P0 BRA `(.L_x_3936) ;  /* 0x00000000004c0947 */ /* 0x004fea0003800000 */
[----:B------:R-:W2:Y:S02]  /*447e0*/  QSPC.E.S P0, RZ, [R24] ;  /* 0x0000000018ff73aa */ /* 0x000ea40000000500 */
[----:B--2---:R-:W-:Y:S05]  /*447f0*/  @!P0 BRA `(.L_x_3937) ;  /* 0x0000000000188947 */ /* 0x004fea0003800000 */
[----:B------:R-:W-:-:S07]  /*44800*/  MOV R0, R24 ;  /* 0x0000001800007202 */ /* 0x000fce0000000f00 */
.L_x_3938:
[----:B------:R-:W2:Y:S02]  /*44810*/  LDS R24, [R0] ;  /* 0x0000000000187984 */ /* 0x000ea40000000800 */
[----:B--2---:R-:W-:-:S05]  /*44820*/  FADD R25, R11, R24 ;  /* 0x000000180b197221 */ /* 0x004fca0000000000 */
[----:B------:R-:W2:Y:S02]  /*44830*/  ATOMS.CAST.SPIN P0, [R0], R24, R25 ;  /* 0x000000180000758d */ /* 0x000ea40001800019 */
[----:B--2---:R-:W-:Y:S05]  /*44840*/  @!P0 BRA `(.L_x_3938) ;  /* 0xfffffffc00f08947 */ /* 0x004fea000383ffff */
[----:B------:R-:W-:Y:S05]  /*44850*/  BRA `(.L_x_3936) ;  /* 0x00000000002c7947 */ /* 0x000fea0003800000 */
.L_x_3937:
[----:B------:R-:W2:Y:S02]  /*44860*/  QSPC.E.D P0, RZ, [R24] ;  /* 0x0000000018ff73aa */ /* 0x000ea40000000700 */
[----:B--2---:R-:W-:Y:S05]  /*44870*/  @!P0 BRA `(.L_x_3939) ;  /* 0x0000000000188947 */ /* 0x004fea0003800000 */
.L_x_3940:
[----:B------:R-:W2:Y:S02]  /*44880*/  LD.E R26, [R24] ;  /* 0x00000000181a7980 */ /* 0x000ea40000100900 */
[----:B--2---:R-:W-:-:S06]  /*44890*/  FADD R27, R11, R26 ;  /* 0x0000001a0b1b7221 */ /* 0x004fcc0000000000 */
[----:B------:R-:W2:Y:S02]  /*448a0*/  ATOM.E.CAST.SPIN PT, R27, [R24], R26, R27 ;  /* 0x0000001a181b738b */ /* 0x000ea400019e011b */
[----:B--2---:R-:W-:-:S13]  /*448b0*/  ISETP.EQ.U32.AND P0, PT, R27, 0x1, PT ;  /* 0x000000011b00780c */ /* 0x004fda0003f02070 */
[----:B------:R-:W-:Y:S05]  /*448c0*/  @!P0 BRA `(.L_x_3940) ;  /* 0xfffffffc00ec8947 */ /* 0x000fea000383ffff */
[----:B------:R-:W-:Y:S05]  /*448d0*/  BRA `(.L_x_3936) ;  /* 0x00000000000c7947 */ /* 0x000fea0003800000 */
.L_x_3939:
[----:B------:R-:W2:Y:S02]  /*448e0*/  LD.E R0, desc[UR8][R24.64] ;  /* 0x0000000818007980 */ /* 0x000ea4000c101900 */
[----:B--2---:R-:W-:-:S05]  /*448f0*/  FADD R0, R11, R0 ;  /* 0x000000000b007221 */ /* 0x004fca0000000000 */
[----:B------:R2:W-:Y:S02]  /*44900*/  ST.E desc[UR8][R24.64], R0 ;  /* 0x0000000018007985 */ /* 0x0005e4000c101908 */
.L_x_3936:
[----:B------:R-:W-:Y:S05]  /*44910*/  BSYNC.RECONVERGENT B0 ;  /* 0x0000000000007941 */ /* 0x000fea0003800200 */
.L_x_3935:
        /* <DEDUP_REMOVED lines=9> */
.L_x_3944:
[----:B------:R-:W2:Y:S02]  /*449b0*/  LDS R24, [R5] ;  /* 0x0000000005187984 */ /* 0x000ea40000000800 */
[----:B--2---:R-:W-:-:S05]  /*449c0*/  FADD R25, R0, R24 ;  /* 0x0000001800197221 */ /* 0x004fca0000000000 */
[----:B------:R-:W2:Y:S02]  /*449d0*/  ATOMS.CAST.SPIN P0, [R5], R24, R25 ;  /* 0x000000180500758d */ /* 0x000ea40001800019 */
[----:B--2---:R-:W-:Y:S05]  /*449e0*/  @!P0 BRA `(.L_x_3944) ;  /* 0xfffffffc00f08947 */ /* 0x004fea000383ffff */
[----:B------:R-:W-:Y:S05]  /*449f0*/  BRA `(.L_x_3942) ;  /* 0x00000000002c7947 */ /* 0x000fea0003800000 */
.L_x_3943:
[----:B------:R-:W2:Y:S02]  /*44a00*/  QSPC.E.D P0, RZ, [R24] ;  /* 0x0000000018ff73aa */ /* 0x000ea40000000700 */
[----:B--2---:R-:W-:Y:S05]  /*44a10*/  @!P0 BRA `(.L_x_3945) ;  /* 0x0000000000188947 */ /* 0x004fea0003800000 */
.L_x_3946:
[----:B------:R-:W2:Y:S02]  /*44a20*/  LD.E R26, [R24] ;  /* 0x00000000181a7980 */ /* 0x000ea40000100900 */
[----:B--2---:R-:W-:-:S06]  /*44a30*/  FADD R27, R0, R26 ;  /* 0x0000001a001b7221 */ /* 0x004fcc0000000000 */
[----:B------:R-:W2:Y:S02]  /*44a40*/  ATOM.E.CAST.SPIN PT, R27, [R24], R26, R27 ;  /* 0x0000001a181b738b */ /* 0x000ea400019e011b */
[----:B--2---:R-:W-:-:S13]  /*44a50*/  ISETP.EQ.U32.AND P0, PT, R27, 0x1, PT ;  /* 0x000000011b00780c */ /* 0x004fda0003f02070 */
[----:B------:R-:W-:Y:S05]  /*44a60*/  @!P0 BRA `(.L_x_3946) ;  /* 0xfffffffc00ec8947 */ /* 0x000fea000383ffff */
[----:B------:R-:W-:Y:S05]  /*44a70*/  BRA `(.L_x_3942) ;  /* 0x00000000000c7947 */ /* 0x000fea0003800000 */
.L_x_3945:
[----:B------:R-:W2:Y:S02]  /*44a80*/  LD.E R5, desc[UR8][R24.64] ;  /* 0x0000000818057980 */ /* 0x000ea4000c101900 */
[----:B--2---:R-:W-:-:S05]  /*44a90*/  FADD R5, R0, R5 ;  /* 0x0000000500057221 */ /* 0x004fca0000000000 */
[----:B------:R2:W-:Y:S02]  /*44aa0*/  ST.E desc[UR8][R24.64], R5 ;  /* 0x0000000518007985 */ /* 0x0005e4000c101908 */
.L_x_3942:
[----:B------:R-:W-:Y:S05]  /*44ab0*/  BSYNC.RECONVERGENT B0 ;  /* 0x0000000000007941 */ /* 0x000fea0003800200 */
.L_x_3941:
[----:B--2---:R-:W-:-:S05]  /*44ac0*/  IMAD.WIDE R24, R42, 0x4, R20 ;  /* 0x000000042a187825 */ /* 0x004fca00078e0214 */
[----:B------:R2:W-:Y:S01]  /*44ad0*/  ATOM.E.ADD.F32.FTZ.RN.STRONG.GPU P0, RZ, desc[UR8][R24.64], R11 ;  /* 0x8000000b18ff79a2 */ /* 0x0005e2000c10f308 */
[----:B------:R-:W-:Y:S04]  /*44ae0*/  BSSY.RECONVERGENT B0, `(.L_x_3947) ;  /* 0x0000015000007945 */ /* 0x000fe80003800200 */
[----:B--2---:R-:W-:Y:S05]  /*44af0*/  @P0 BRA `(.L_x_3948) ;  /* 0x00000000004c0947 */ /* 0x004fea0003800000 */
[----:B------:R-:W2:Y:S02]  /*44b00*/  QSPC.E.S P0, RZ, [R24] ;  /* 0x0000000018ff73aa */ /* 0x000ea40000000500 */
[----:B--2---:R-:W-:Y:S05]  /*44b10*/  @!P0 BRA `(.L_x_3949) ;  /* 0x0000000000188947 */ /* 0x004fea0003800000 */
[----:B------:R-:W-:-:S07]  /*44b20*/  MOV R0, R24 ;  /* 0x0000001800007202 */ /* 0x000fce0000000f00 */
.L_x_3950:
[----:B------:R-:W2:Y:S02]  /*44b30*/  LDS R24, [R0] ;  /* 0x0000000000187984 */ /* 0x000ea40000000800 */
[----:B--2---:R-:W-:-:S05]  /*44b40*/  FADD R25, R11, R24 ;  /* 0x000000180b197221 */ /* 0x004fca0000000000 */
[----:B------:R-:W2:Y:S02]  /*44b50*/  ATOMS.CAST.SPIN P0, [R0], R24, R25 ;  /* 0x000000180000758d */ /* 0x000ea40001800019 */
[----:B--2---:R-:W-:Y:S05]  /*44b60*/  @!P0 BRA `(.L_x_3950) ;  /* 0xfffffffc00f08947 */ /* 0x004fea000383ffff */
[----:B------:R-:W-:Y:S05]  /*44b70*/  BRA `(.L_x_3948) ;  /* 0x00000000002c7947 */ /* 0x000fea0003800000 */
.L_x_3949:
[----:B------:R-:W2:Y:S02]  /*44b80*/  QSPC.E.D P0, RZ, [R24] ;  /* 0x0000000018ff73aa */ /* 0x000ea40000000700 */
[----:B--2---:R-:W-:Y:S05]  /*44b90*/  @!P0 BRA `(.L_x_3951) ;  /* 0x0000000000188947 */ /* 0x004fea0003800000 */
.L_x_3952:
[----:B------:R-:W2:Y:S02]  /*44ba0*/  LD.E R26, [R24] ;  /* 0x00000000181a7980 */ /* 0x000ea40000100900 */
[----:B--2---:R-:W-:-:S06]  /*44bb0*/  FADD R27, R11, R26 ;  /* 0x0000001a0b1b7221 */ /* 0x004fcc0000000000 */
[----:B------:R-:W2:Y:S02]  /*44bc0*/  ATOM.E.CAST.SPIN PT, R27, [R24], R26, R27 ;  /* 0x0000001a181b738b */ /* 0x000ea400019e011b */
[----:B--2---:R-:W-:-:S13]  /*44bd0*/  ISETP.EQ.U32.AND P0, PT, R27, 0x1, PT ;  /* 0x000000011b00780c */ /* 0x004fda0003f02070 */
[----:B------:R-:W-:Y:S05]  /*44be0*/  @!P0 BRA `(.L_x_3952) ;  /* 0xfffffffc00ec8947 */ /* 0x000fea000383ffff */
[----:B------:R-:W-:Y:S05]  /*44bf0*/  BRA `(.L_x_3948) ;  /* 0x00000000000c7947 */ /* 0x000fea0003800000 */
.L_x_3951:
[----:B------:R-:W2:Y:S02]  /*44c00*/  LD.E R0, desc[UR8][R24.64] ;  /* 0x0000000818007980 */ /* 0x000ea4000c101900 */
[----:B--2---:R-:W-:-:S05]  /*44c10*/  FADD R0, R11, R0 ;  /* 0x000000000b007221 */ /* 0x004fca0000000000 */
[----:B------:R2:W-:Y:S02]  /*44c20*/  ST.E desc[UR8][R24.64], R0 ;  /* 0x0000000018007985 */ /* 0x0005e4000c101908 */
.L_x_3948:
[----:B------:R-:W-:Y:S05]  /*44c30*/  BSYNC.RECONVERGENT B0 ;  /* 0x0000000000007941 */ /* 0x000fea0003800200 */
.L_x_3947:
        /* <DEDUP_REMOVED lines=9> */
.L_x_3956:
[----:B------:R-:W2:Y:S02]  /*44cd0*/  LDS R24, [R5] ;  /* 0x0000000005187984 */ /* 0x000ea40000000800 */
[----:B--2---:R-:W-:-:S05]  /*44ce0*/  FADD R25, R0, R24 ;  /* 0x0000001800197221 */ /* 0x004fca0000000000 */
[----:B------:R-:W2:Y:S02]  /*44cf0*/  ATOMS.CAST.SPIN P0, [R5], R24, R25 ;  /* 0x000000180500758d */ /* 0x000ea40001800019 */
[----:B--2---:R-:W-:Y:S05]  /*44d00*/  @!P0 BRA `(.L_x_3956) ;  /* 0xfffffffc00f08947 */ /* 0x004fea000383ffff */
[----:B------:R-:W-:Y:S05]  /*44d10*/  BRA `(.L_x_3954) ;  /* 0x00000000002c7947 */ /* 0x000fea0003800000 */
.L_x_3955:
[----:B------:R-:W2:Y:S02]  /*44d20*/  QSPC.E.D P0, RZ, [R24] ;  /* 0x0000000018ff73aa */ /* 0x000ea40000000700 */
[----:B--2---:R-:W-:Y:S05]  /*44d30*/  @!P0 BRA `(.L_x_3957) ;  /* 0x0000000000188947 */ /* 0x004fea0003800000 */
.L_x_3958:
[----:B------:R-:W2:Y:S02]  /*44d40*/  LD.E R26, [R24] ;  /* 0x00000000181a7980 */ /* 0x000ea40000100900 */
[----:B--2---:R-:W-:-:S06]  /*44d50*/  FADD R27, R0, R26 ;  /* 0x0000001a001b7221 */ /* 0x004fcc0000000000 */
[----:B------:R-:W2:Y:S02]  /*44d60*/  ATOM.E.CAST.SPIN PT, R27, [R24], R26, R27 ;  /* 0x0000001a181b738b */ /* 0x000ea400019e011b */
[----:B--2---:R-:W-:-:S13]  /*44d70*/  ISETP.EQ.U32.AND P0, PT, R27, 0x1, PT ;  /* 0x000000011b00780c */ /* 0x004fda0003f02070 */
[----:B------:R-:W-:Y:S05]  /*44d80*/  @!P0 BRA `(.L_x_3958) ;  /* 0xfffffffc00ec8947 */ /* 0x000fea000383ffff */
[----:B------:R-:W-:Y:S05]  /*44d90*/  BRA `(.L_x_3954) ;  /* 0x00000000000c7947 */ /* 0x000fea0003800000 */
.L_x_3957:
[----:B------:R-:W2:Y:S02]  /*44da0*/  LD.E R5, desc[UR8][R24.64] ;  /* 0x0000000818057980 */ /* 0x000ea4000c101900 */
[----:B--2---:R-:W-:-:S05]  /*44db0*/  FADD R5, R0, R5 ;  /* 0x0000000500057221 */ /* 0x004fca0000000000 */
[----:B------:R2:W-:Y:S02]  /*44dc0*/  ST.E desc[UR8][R24.64], R5 ;  /* 0x0000000518007985 */ /* 0x0005e4000c101908 */
.L_x_3954:
[----:B------:R-:W-:Y:S05]  /*44dd0*/  BSYNC.RECONVERGENT B0 ;  /* 0x0000000000007941 */ /* 0x000fea0003800200 */
.L_x_3953:
[----:B--2---:R-:W-:-:S05]  /*44de0*/  IMAD.WIDE R24, R45, 0x4, R20 ;  /* 0x000000042d187825 */ /* 0x004fca00078e0214 */
[----:B------:R2:W-:Y:S01]  /*44df0*/  ATOM.E.ADD.F32.FTZ.RN.STRONG.GPU P0, RZ, desc[UR8][R24.64], R11 ;  /* 0x8000000b18ff79a2 */ /* 0x0005e2000c10f308 */
[----:B------:R-:W-:Y:S04]  /*44e00*/  BSSY.RECONVERGENT B0, `(.L_x_3959) ;  /* 0x0000015000007945 */ /* 0x000fe80003800200 */
[----:B--2---:R-:W-:Y:S05]  /*44e10*/  @P0 BRA `(.L_x_3960) ;  /* 0x00000000004c0947 */ /* 0x004fea0003800000 */
[----:B------:R-:W2:Y:S02]  /*44e20*/  QSPC.E.S P0, RZ, [R24] ;  /* 0x0000000018ff73aa */ /* 0x000ea40000000500 */
[----:B--2---:R-:W-:Y:S05]  /*44e30*/  @!P0 BRA `(.L_x_3961) ;  /* 0x0000000000188947 */ /* 0x004fea0003800000 */
[----:B------:R-:W-:-:S07]  /*44e40*/  MOV R0, R24 ;  /* 0x0000001800007202 */ /* 0x000fce0000000f00 */
.L_x_3962:
[----:B------:R-:W2:Y:S02]  /*44e50*/  LDS R24, [R0] ;  /* 0x0000000000187984 */ /* 0x000ea40000000800 */
[----:B--2---:R-:W-:-:S05]  /*44e60*/  FADD R25, R11, R24 ;  /* 0x000000180b197221 */ /* 0x004fca0000000000 */
[----:B------:R-:W2:Y:S02]  /*44e70*/  ATOMS.CAST.SPIN P0, [R0], R24, R25 ;  /* 0x000000180000758d */ /* 0x000ea40001800019 */
[----:B--2---:R-:W-:Y:S05]  /*44e80*/  @!P0 BRA `(.L_x_3962) ;  /* 0xfffffffc00f08947 */ /* 0x004fea000383ffff */
[----:B------:R-:W-:Y:S05]  /*44e90*/  BRA `(.L_x_3960) ;  /* 0x00000000002c7947 */ /* 0x000fea0003800000 */
.L_x_3961:
[----:B------:R-:W2:Y:S02]  /*44ea0*/  QSPC.E.D P0, RZ, [R24] ;  /* 0x0000000018ff73aa */ /* 0x000ea40000000700 */
[----:B--2---:R-:W-:Y:S05]  /*44eb0*/  @!P0 BRA `(.L_x_3963) ;  /* 0x0000000000188947 */ /* 0x004fea0003800000 */
.L_x_3964:
[----:B------:R-:W2:Y:S02]  /*44ec0*/  LD.E R26, [R24] ;  /* 0x00000000181a7980 */ /* 0x000ea40000100900 */
[----:B--2---:R-:W-:-:S06]  /*44ed0*/  FADD R27, R11, R26 ;  /* 0x0000001a0b1b7221 */ /* 0x004fcc0000000000 */
[----:B------:R-:W2:Y:S02]  /*44ee0*/  ATOM.E.CAST.SPIN PT, R27, [R24], R26, R27 ;  /* 0x0000001a181b738b */ /* 0x000ea400019e011b */
[----:B--2---:R-:W-:-:S13]  /*44ef0*/  ISETP.EQ.U32.AND P0, PT, R27, 0x1, PT ;  /* 0x000000011b00780c */ /* 0x004fda0003f02070 */
[----:B------:R-:W-:Y:S05]  /*44f00*/  @!P0 BRA `(.L_x_3964) ;  /* 0xfffffffc00ec8947 */ /* 0x000fea000383ffff */
[----:B------:R-:W-:Y:S05]  /*44f10*/  BRA `(.L_x_3960) ;  /* 0x00000000000c7947 */ /* 0x000fea0003800000 */
.L_x_3963:
[----:B------:R-:W2:Y:S02]  /*44f20*/  LD.E R0, desc[UR8][R24.64] ;  /* 0x0000000818007980 */ /* 0x000ea4000c101900 */
[----:B--2---:R-:W-:-:S05]  /*44f30*/  FADD R0, R11, R0 ;  /* 0x000000000b007221 */ /* 0x004fca0000000000 */
[----:B------:R2:W-:Y:S02]  /*44f40*/  ST.E desc[UR8][R24.64], R0 ;  /* 0x0000000018007985 */ /* 0x0005e4000c101908 */
.L_x_3960:
[----:B------:R-:W-:Y:S05]  /*44f50*/  BSYNC.RECONVERGENT B0 ;  /* 0x0000000000007941 */ /* 0x000fea0003800200 */
.L_x_3959:
        /* <DEDUP_REMOVED lines=9> */
.L_x_3968:
[----:B------:R-:W2:Y:S02]  /*44ff0*/  LDS R24, [R5] ;  /* 0x0000000005187984 */ /* 0x000ea40000000800 */
[----:B--2---:R-:W-:-:S05]  /*45000*/  FADD R25, R0, R24 ;  /* 0x0000001800197221 */ /* 0x004fca0000000000 */
[----:B------:R-:W2:Y:S02]  /*45010*/  ATOMS.CAST.SPIN P0, [R5], R24, R25 ;  /* 0x000000180500758d */ /* 0x000ea40001800019 */
[----:B--2---:R-:W-:Y:S05]  /*45020*/  @!P0 BRA `(.L_x_3968) ;  /* 0xfffffffc00f08947 */ /* 0x004fea000383ffff */
[----:B------:R-:W-:Y:S05]  /*45030*/  BRA `(.L_x_3966) ;  /* 0x00000000002c7947 */ /* 0x000fea0003800000 */
.L_x_3967:
[----:B------:R-:W2:Y:S02]  /*45040*/  QSPC.E.D P0, RZ, [R24] ;  /* 0x0000000018ff73aa */ /* 0x000ea40000000700 */
[----:B--2---:R-:W-:Y:S05]  /*45050*/  @!P0 BRA `(.L_x_3969) ;  /* 0x0000000000188947 */ /* 0x004fea0003800000 */
.L_x_3970:
[----:B------:R-:W2:Y:S02]  /*45060*/  LD.E R26, [R24] ;  /* 0x00000000181a7980 */ /* 0x000ea40000100900 */
[----:B--2---:R-:W-:-:S06]  /*45070*/  FADD R27, R0, R26 ;  /* 0x0000001a001b7221 */ /* 0x004fcc0000000000 */
[----:B------:R-:W2:Y:S02]  /*45080*/  ATOM.E.CAST.SPIN PT, R27, [R24], R26, R27 ;  /* 0x0000001a181b738b */ /* 0x000ea400019e011b */
[----:B--2---:R-:W-:-:S13]  /*45090*/  ISETP.EQ.U32.AND P0, PT, R27, 0x1, PT ;  /* 0x000000011b00780c */ /* 0x004fda0003f02070 */
[----:B------:R-:W-:Y:S05]  /*450a0*/  @!P0 BRA `(.L_x_3970) ;  /* 0xfffffffc00ec8947 */ /* 0x000fea000383ffff */
[----:B------:R-:W-:Y:S05]  /*450b0*/  BRA `(.L_x_3966) ;  /* 0x00000000000c7947 */ /* 0x000fea0003800000 */
.L_x_3969:
[----:B------:R-:W2:Y:S02]  /*450c0*/  LD.E R5, desc[UR8][R24.64] ;  /* 0x0000000818057980 */ /* 0x000ea4000c101900 */
[----:B--2---:R-:W-:-:S05]  /*450d0*/  FADD R5, R0, R5 ;  /* 0x0000000500057221 */ /* 0x004fca0000000000 */
[----:B------:R2:W-:Y:S02]  /*450e0*/  ST.E desc[UR8][R24.64], R5 ;  /* 0x0000000518007985 */ /* 0x0005e4000c101908 */
.L_x_3966:
[----:B------:R-:W-:Y:S05]  /*450f0*/  BSYNC.RECONVERGENT B0 ;  /* 0x0000000000007941 */ /* 0x000fea0003800200 */
.L_x_3965:
[----:B--2---:R-:W-:-:S05]  /*45100*/  IMAD.WIDE R24, R44, 0x4, R20 ;  /* 0x000000042c187825 */ /* 0x004fca00078e0214 */
[----:B------:R2:W-:Y:S01]  /*45110*/  ATOM.E.ADD.F32.FTZ.RN.STRONG.GPU P0, RZ, desc[UR8][R24.64], R11 ;  /* 0x8000000b18ff79a2 */ /* 0x0005e2000c10f308 */
[----:B------:R-:W-:Y:S04]  /*45120*/  BSSY.RECONVERGENT B0, `(.L_x_3971) ;  /* 0x0000015000007945 */ /* 0x000fe80003800200 */
[----:B--2---:R-:W-:Y:S05]  /*45130*/  @P0 BRA `(.L_x_3972) ;  /* 0x00000000004c0947 */ /* 0x004fea0003800000 */
[----:B------:R-:W2:Y:S02]  /*45140*/  QSPC.E.S P0, RZ, [R24] ;  /* 0x0000000018ff73aa */ /* 0x000ea40000000500 */
[----:B--2---:R-:W-:Y:S05]  /*45150*/  @!P0 BRA `(.L_x_3973) ;  /* 0x0000000000188947 */ /* 0x004fea0003800000 */
[----:B------:R-:W-:-:S07]  /*45160*/  MOV R0, R24 ;  /* 0x0000001800007202 */ /* 0x000fce0000000f00 */
.L_x_3974:
[----:B------:R-:W2:Y:S02]  /*45170*/  LDS R24, [R0] ;  /* 0x0000000000187984 */ /* 0x000ea40000000800 */
[----:B--2---:R-:W-:-:S05]  /*45180*/  FADD R25, R11, R24 ;  /* 0x000000180b197221 */ /* 0x004fca0000000000 */
[----:B------:R-:W2:Y:S02]  /*45190*/  ATOMS.CAST.SPIN P0, [R0], R24, R25 ;  /* 0x000000180000758d */ /* 0x000ea40001800019 */
[----:B--2---:R-:W-:Y:S05]  /*451a0*/  @!P0 BRA `(.L_x_3974) ;  /* 0xfffffffc00f08947 */ /* 0x004fea000383ffff */
[----:B------:R-:W-:Y:S05]  /*451b0*/  BRA `(.L_x_3972) ;  /* 0x00000000002c7947 */ /* 0x000fea0003800000 */
.L_x_3973:
[----:B------:R-:W2:Y:S02]  /*451c0*/  QSPC.E.D P0, RZ, [R24] ;  /* 0x0000000018ff73aa */ /* 0x000ea40000000700 */
[----:B--2---:R-:W-:Y:S05]  /*451d0*/  @!P0 BRA `(.L_x_3975) ;  /* 0x0000000000188947 */ /* 0x004fea0003800000 */
.L_x_3976:
[----:B------:R-:W2:Y:S02]  /*451e0*/  LD.E R26, [R24] ;  /* 0x00000000181a7980 */ /* 0x000ea40000100900 */
[----:B--2---:R-:W-:-:S06]  /*451f0*/  FADD R27, R11, R26 ;  /* 0x0000001a0b1b7221 */ /* 0x004fcc0000000000 */
[----:B------:R-:W2:Y:S02]  /*45200*/  ATOM.E.CAST.SPIN PT, R27, [R24], R26, R27 ;  /* 0x0000001a181b738b */ /* 0x000ea400019e011b */
[----:B--2---:R-:W-:-:S13]  /*45210*/  ISETP.EQ.U32.AND P0, PT, R27, 0x1, PT ;  /* 0x000000011b00780c */ /* 0x004fda0003f02070 */
[----:B------:R-:W-:Y:S05]  /*45220*/  @!P0 BRA `(.L_x_3976) ;  /* 0xfffffffc00ec8947 */ /* 0x000fea000383ffff */
[----:B------:R-:W-:Y:S05]  /*45230*/  BRA `(.L_x_3972) ;  /* 0x00000000000c7947 */ /* 0x000fea0003800000 */
.L_x_3975:
[----:B------:R-:W2:Y:S02]  /*45240*/  LD.E R0, desc[UR8][R24.64] ;  /* 0x0000000818007980 */ /* 0x000ea4000c101900 */
[----:B--2---:R-:W-:-:S05]  /*45250*/  FADD R0, R11, R0 ;  /* 0x000000000b007221 */ /* 0x004fca0000000000 */
[----:B------:R2:W-:Y:S02]  /*45260*/  ST.E desc[UR8][R24.64], R0 ;  /* 0x0000000018007985 */ /* 0x0005e4000c101908 */
.L_x_3972:
[----:B------:R-:W-:Y:S05]  /*45270*/  BSYNC.RECONVERGENT B0 ;  /* 0x0000000000007941 */ /* 0x000fea0003800200 */
.L_x_3971:
[----:B--2---:R-:W-:Y:S01]  /*45280*/  FFMA R0, R13, R40, R9 ;  /* 0x000000280d007223 */ /* 0x004fe20000000009 */
        /* <DEDUP_REMOVED lines=8> */
.L_x_3980:
[----:B------:R-:W1:Y:S02]  /*45310*/  LDS R22, [R5] ;  /* 0x0000000005167984 */ /* 0x000e640000000800 */
[----:B-1----:R-:W-:-:S05]  /*45320*/  FADD R23, R0, R22 ;  /* 0x0000001600177221 */ /* 0x002fca0000000000 */
[----:B------:R-:W1:Y:S02]  /*45330*/  ATOMS.CAST.SPIN P0, [R5], R22, R23 ;  /* 0x000000160500758d */ /* 0x000e640001800017 */
[----:B-1----:R-:W-:Y:S05]  /*45340*/  @!P0 BRA `(.L_x_3980) ;  /* 0xfffffffc00f08947 */ /* 0x002fea000383ffff */
[----:B------:R-:W-:Y:S05]  /*45350*/  BRA `(.L_x_3978) ;  /* 0x00000000002c7947 */ /* 0x000fea0003800000 */
.L_x_3979:
[----:B------:R-:W1:Y:S02]  /*45360*/  QSPC.E.D P0, RZ, [R22] ;  /* 0x0000000016ff73aa */ /* 0x000e640000000700 */
[----:B-1----:R-:W-:Y:S05]  /*45370*/  @!P0 BRA `(.L_x_3981) ;  /* 0x0000000000188947 */ /* 0x002fea0003800000 */
.L_x_3982:
[----:B------:R-:W2:Y:S02]  /*45380*/  LD.E R24, [R22] ;  /* 0x0000000016187980 */ /* 0x000ea40000100900 */
[----:B--2---:R-:W-:-:S06]  /*45390*/  FADD R25, R0, R24 ;  /* 0x0000001800197221 */ /* 0x004fcc0000000000 */
[----:B------:R-:W2:Y:S02]  /*453a0*/  ATOM.E.CAST.SPIN PT, R25, [R22], R24, R25 ;  /* 0x000000181619738b */ /* 0x000ea400019e0119 */
[----:B--2---:R-:W-:-:S13]  /*453b0*/  ISETP.EQ.U32.AND P0, PT, R25, 0x1, PT ;  /* 0x000000011900780c */ /* 0x004fda0003f02070 */
[----:B------:R-:W-:Y:S05]  /*453c0*/  @!P0 BRA `(.L_x_3982) ;  /* 0xfffffffc00ec8947 */ /* 0x000fea000383ffff */
[----:B------:R-:W-:Y:S05]  /*453d0*/  BRA `(.L_x_3978) ;  /* 0x00000000000c7947 */ /* 0x000fea0003800000 */
.L_x_3981:
[----:B------:R-:W2:Y:S02]  /*453e0*/  LD.E R5, desc[UR8][R22.64] ;  /* 0x0000000816057980 */ /* 0x000ea4000c101900 */
[----:B--2---:R-:W-:-:S05]  /*453f0*/  FADD R5, R0, R5 ;  /* 0x0000000500057221 */ /* 0x004fca0000000000 */
[----:B------:R1:W-:Y:S02]  /*45400*/  ST.E desc[UR8][R22.64], R5 ;  /* 0x0000000516007985 */ /* 0x0003e4000c101908 */
.L_x_3978:
[----:B------:R-:W-:Y:S05]  /*45410*/  BSYNC.RECONVERGENT B0 ;  /* 0x0000000000007941 */ /* 0x000fea0003800200 */
.L_x_3977:
[----:B------:R-:W-:-:S05]  /*45420*/  IMAD.WIDE R20, R41, 0x4, R20 ;  /* 0x0000000429147825 */ /* 0x000fca00078e0214 */
[----:B------:R2:W-:Y:S01]  /*45430*/  ATOM.E.ADD.F32.FTZ.RN.STRONG.GPU P0, RZ, desc[UR8][R20.64], R11 ;  /* 0x8000000b14ff79a2 */ /* 0x0005e2000c10f308 */
[----:B------:R-:W-:Y:S04]  /*45440*/  BSSY.RECONVERGENT B0, `(.L_x_3983) ;  /* 0x0000015000007945 */ /* 0x000fe80003800200 */
[----:B--2---:R-:W-:Y:S05]  /*45450*/  @P0 BRA `(.L_x_3984) ;  /* 0x00000000004c0947 */ /* 0x004fea0003800000 */
[----:B------:R-:W2:Y:S02]  /*45460*/  QSPC.E.S P0, RZ, [R20] ;  /* 0x0000000014ff73aa */ /* 0x000ea40000000500 */
[----:B--2---:R-:W-:Y:S05]  /*45470*/  @!P0 BRA `(.L_x_3985) ;  /* 0x0000000000188947 */ /* 0x004fea0003800000 */
[----:B------:R-:W-:-:S07]  /*45480*/  MOV R0, R20 ;  /* 0x0000001400007202 */ /* 0x000fce0000000f00 */
.L_x_3986:
[----:B------:R-:W2:Y:S02]  /*45490*/  LDS R20, [R0] ;  /* 0x0000000000147984 */ /* 0x000ea40000000800 */
[----:B--2---:R-:W-:-:S05]  /*454a0*/  FADD R21, R11, R20 ;  /* 0x000000140b157221 */ /* 0x004fca0000000000 */
[----:B------:R-:W2:Y:S02]  /*454b0*/  ATOMS.CAST.SPIN P0, [R0], R20, R21 ;  /* 0x000000140000758d */ /* 0x000ea40001800015 */
[----:B--2---:R-:W-:Y:S05]  /*454c0*/  @!P0 BRA `(.L_x_3986) ;  /* 0xfffffffc00f08947 */ /* 0x004fea000383ffff */
[----:B------:R-:W-:Y:S05]  /*454d0*/  BRA `(.L_x_3984) ;  /* 0x00000000002c7947 */ /* 0x000fea0003800000 */
.L_x_3985:
[----:B------:R-:W2:Y:S02]  /*454e0*/  QSPC.E.D P0, RZ, [R20] ;  /* 0x0000000014ff73aa */ /* 0x000ea40000000700 */
[----:B--2---:R-:W-:Y:S05]  /*454f0*/  @!P0 BRA `(.L_x_3987) ;  /* 0x0000000000188947 */ /* 0x004fea0003800000 */
.L_x_3988:
[----:B-1----:R-:W2:Y:S02]  /*45500*/  LD.E R22, [R20] ;  /* 0x0000000014167980 */ /* 0x002ea40000100900 */
[----:B--2---:R-:W-:-:S06]  /*45510*/  FADD R23, R11, R22 ;  /* 0x000000160b177221 */ /* 0x004fcc0000000000 */
[----:B------:R-:W2:Y:S02]  /*45520*/  ATOM.E.CAST.SPIN PT, R23, [R20], R22, R23 ;  /* 0x000000161417738b */ /* 0x000ea400019e0117 */
[----:B--2---:R-:W-:-:S13]  /*45530*/  ISETP.EQ.U32.AND P0, PT, R23, 0x1, PT ;  /* 0x000000011700780c */ /* 0x004fda0003f02070 */
[----:B------:R-:W-:Y:S05]  /*45540*/  @!P0 BRA `(.L_x_3988) ;  /* 0xfffffffc00ec8947 */ /* 0x000fea000383ffff */
[----:B------:R-:W-:Y:S05]  /*45550*/  BRA `(.L_x_3984) ;  /* 0x00000000000c7947 */ /* 0x000fea0003800000 */
.L_x_3987:
[----:B------:R-:W1:Y:S02]  /*45560*/  LD.E R0, desc[UR8][R20.64] ;  /* 0x0000000814007980 */ /* 0x000e64000c101900 */
[----:B-1----:R-:W-:-:S05]  /*45570*/  FADD R5, R11, R0 ;  /* 0x000000000b057221 */ /* 0x002fca0000000000 */
[----:B------:R2:W-:Y:S02]  /*45580*/  ST.E desc[UR8][R20.64], R5 ;  /* 0x0000000514007985 */ /* 0x0005e4000c101908 */
.L_x_3984:
[----:B------:R-:W-:Y:S05]  /*45590*/  BSYNC.RECONVERGENT B0 ;  /* 0x0000000000007941 */ /* 0x000fea0003800200 */
.L_x_3983:
[----:B------:R-:W-:-:S03]  /*455a0*/  UMOV UR4, 0xffffffff ;  /* 0xffffffff00047882 */ /* 0x000fc60000000000 */
[----:B------:R-:W-:Y:S05]  /*455b0*/  BRA.DIV UR4, `(.L_x_3989) ;  /* 0x000002e204e87947 */ /* 0x000fea000b800000 */
[----:B-12---:R-:W2:Y:S04]  /*455c0*/  LDL R5, [R1+0xc8] ;  /* 0x0000c80001057983 */ /* 0x006ea80000100800 */
[----:B------:R1:W3:Y:S04]  /*455d0*/  SHFL.IDX PT, R24, R47, 0x3, 0x181f ;  /* 0x00781f002f187f89 */ /* 0x0002e800000e0000 */
[----:B--23--:R1:W2:Y:S02]  /*455e0*/  SHFL.IDX PT, R0, R5, 0x3, 0x181f ;  /* 0x00781f0005007f89 */ /* 0x00c2a400000e0000 */
.L_x_4868:
        /* <DEDUP_REMOVED lines=18> */
.L_x_3993:
[----:B------:R-:W1:Y:S02]  /*45710*/  LDS R20, [R13] ;  /* 0x000000000d147984 */ /* 0x000e640000000800 */
[----:B-1----:R-:W-:-:S05]  /*45720*/  FADD R21, R7, R20 ;  /* 0x0000001407157221 */ /* 0x002fca0000000000 */
[----:B------:R-:W1:Y:S02]  /*45730*/  ATOMS.CAST.SPIN P0, [R13], R20, R21 ;  /* 0x000000140d00758d */ /* 0x000e640001800015 */
[----:B-1----:R-:W-:Y:S05]  /*45740*/  @!P0 BRA `(.L_x_3993) ;  /* 0xfffffffc00f08947 */ /* 0x002fea000383ffff */
[----:B------:R-:W-:Y:S05]  /*45750*/  BRA `(.L_x_3991) ;  /* 0x00000000002c7947 */ /* 0x000fea0003800000 */
.L_x_3992:
[----:B------:R-:W1:Y:S02]  /*45760*/  QSPC.E.D P0, RZ, [R22] ;  /* 0x0000000016ff73aa */ /* 0x000e640000000700 */
[----:B-1----:R-:W-:Y:S05]  /*45770*/  @!P0 BRA `(.L_x_3994) ;  /* 0x0000000000188947 */ /* 0x002fea0003800000 */
.L_x_3995:
[----:B------:R-:W2:Y:S02]  /*45780*/  LD.E R20, [R22] ;  /* 0x0000000016147980 */ /* 0x000ea40000100900 */
[----:B--2---:R-:W-:-:S06]  /*45790*/  FADD R21, R7, R20 ;  /* 0x0000001407157221 */ /* 0x004fcc0000000000 */
[----:B------:R-:W2:Y:S02]  /*457a0*/  ATOM.E.CAST.SPIN PT, R21, [R22], R20, R21 ;  /* 0x000000141615738b */ /* 0x000ea400019e0115 */
[----:B--2---:R-:W-:-:S13]  /*457b0*/  ISETP.EQ.U32.AND P0, PT, R21, 0x1, PT ;  /* 0x000000011500780c */ /* 0x004fda0003f02070 */
[----:B------:R-:W-:Y:S05]  /*457c0*/  @!P0 BRA `(.L_x_3995) ;  /* 0xfffffffc00ec8947 */ /* 0x000fea000383ffff */
[----:B------:R-:W-:Y:S05]  /*457d0*/  BRA `(.L_x_3991) ;  /* 0x00000000000c7947 */ /* 0x000fea0003800000 */
.L_x_3994:
[----:B------:R-:W2:Y:S02]  /*457e0*/  LD.E R13, desc[UR8][R22.64] ;  /* 0x00000008160d7980 */ /* 0x000ea4000c101900 */
[----:B--2---:R-:W-:-:S05]  /*457f0*/  FADD R13, R7, R13 ;  /* 0x0000000d070d7221 */ /* 0x004fca0000000000 */
[----:B------:R1:W-:Y:S02]  /*45800*/  ST.E desc[UR8][R22.64], R13 ;  /* 0x0000000d16007985 */ /* 0x0003e4000c101908 */
.L_x_3991:
[----:B------:R-:W-:Y:S05]  /*45810*/  BSYNC.RECONVERGENT B0 ;  /* 0x0000000000007941 */ /* 0x000fea0003800200 */
.L_x_3990:
        /* <DEDUP_REMOVED lines=9> */
.L_x_3999:
[----:B------:R-:W2:Y:S02]  /*458b0*/  LDS R24, [R0] ;  /* 0x0000000000187984 */ /* 0x000ea40000000800 */
[----:B--2---:R-:W-:-:S05]  /*458c0*/  FADD R25, R11, R24 ;  /* 0x000000180b197221 */ /* 0x004fca0000000000 */
[----:B------:R-:W2:Y:S02]  /*458d0*/  ATOMS.CAST.SPIN P0, [R0], R24, R25 ;  /* 0x000000180000758d */ /* 0x000ea40001800019 */
[----:B--2---:R-:W-:Y:S05]  /*458e0*/  @!P0 BRA `(.L_x_3999) ;  /* 0xfffffffc00f08947 */ /* 0x004fea000383ffff */
[----:B------:R-:W-:Y:S05]  /*458f0*/  BRA `(.L_x_3997) ;  /* 0x00000000002c7947 */ /* 0x000fea0003800000 */
.L_x_3998:
[----:B------:R-:W2:Y:S02]  /*45900*/  QSPC.E.D P0, RZ, [R20] ;  /* 0x0000000014ff73aa */ /* 0x000ea40000000700 */
[----:B--2---:R-:W-:Y:S05]  /*45910*/  @!P0 BRA `(.L_x_4000) ;  /* 0x0000000000188947 */ /* 0x004fea0003800000 */
.L_x_4001:
[----:B------:R-:W2:Y:S02]  /*45920*/  LD.E R24, [R20] ;  /* 0x0000000014187980 */ /* 0x000ea40000100900 */
[----:B--2---:R-:W-:-:S06]  /*45930*/  FADD R25, R11, R24 ;  /* 0x000000180b197221 */ /* 0x004fcc0000000000 */
[----:B------:R-:W2:Y:S02]  /*45940*/  ATOM.E.CAST.SPIN PT, R25, [R20], R24, R25 ;  /* 0x000000181419738b */ /* 0x000ea400019e0119 */
[----:B--2---:R-:W-:-:S13]  /*45950*/  ISETP.EQ.U32.AND P0, PT, R25, 0x1, PT ;  /* 0x000000011900780c */ /* 0x004fda0003f02070 */
[----:B------:R-:W-:Y:S05]  /*45960*/  @!P0 BRA `(.L_x_4001) ;  /* 0xfffffffc00ec8947 */ /* 0x000fea000383ffff */
[----:B------:R-:W-:Y:S05]  /*45970*/  BRA `(.L_x_3997) ;  /* 0x00000000000c7947 */ /* 0x000fea0003800000 */
.L_x_4000:
[----:B------:R-:W2:Y:S02]  /*45980*/  LD.E R0, desc[UR8][R20.64] ;  /* 0x0000000814007980 */ /* 0x000ea4000c101900 */
[----:B--2---:R-:W-:-:S05]  /*45990*/  FADD R0, R11, R0 ;  /* 0x000000000b007221 */ /* 0x004fca0000000000 */
[----:B------:R2:W-:Y:S02]  /*459a0*/  ST.E desc[UR8][R20.64], R0 ;  /* 0x0000000014007985 */ /* 0x0005e4000c101908 */
.L_x_3997:
[----:B------:R-:W-:Y:S05]  /*459b0*/  BSYNC.RECONVERGENT B0 ;  /* 0x0000000000007941 */ /* 0x000fea0003800200 */
.L_x_3996:
        /* <DEDUP_REMOVED lines=10> */
.L_x_4005:
[----:B------:R-:W2:Y:S02]  /*45a60*/  LDS R24, [R5] ;  /* 0x0000000005187984 */ /* 0x000ea40000000800 */
[----:B--2---:R-:W-:-:S05]  /*45a70*/  FADD R25, R0, R24 ;  /* 0x0000001800197221 */ /* 0x004fca0000000000 */
[----:B------:R-:W2:Y:S02]  /*45a80*/  ATOMS.CAST.SPIN P0, [R5], R24, R25 ;  /* 0x000000180500758d */ /* 0x000ea40001800019 */
[----:B--2---:R-:W-:Y:S05]  /*45a90*/  @!P0 BRA `(.L_x_4005) ;  /* 0xfffffffc00f08947 */ /* 0x004fea000383ffff */
[----:B------:R-:W-:Y:S05]  /*45aa0*/  BRA `(.L_x_4003) ;  /* 0x00000000002c7947 */ /* 0x000fea0003800000 */
.L_x_4004:
[----:B------:R-:W2:Y:S02]  /*45ab0*/  QSPC.E.D P0, RZ, [R24] ;  /* 0x0000000018ff73aa */ /* 0x000ea40000000700 */
[----:B--2---:R-:W-:Y:S05]  /*45ac0*/  @!P0 BRA `(.L_x_4006) ;  /* 0x0000000000188947 */ /* 0x004fea0003800000 */
.L_x_4007:
[----:B------:R-:W2:Y:S02]  /*45ad0*/  LD.E R26, [R24] ;  /* 0x00000000181a7980 */ /* 0x000ea40000100900 */
[----:B--2---:R-:W-:-:S06]  /*45ae0*/  FADD R27, R0, R26 ;  /* 0x0000001a001b7221 */ /* 0x004fcc0000000000 */
[----:B------:R-:W2:Y:S02]  /*45af0*/  ATOM.E.CAST.SPIN PT, R27, [R24], R26, R27 ;  /* 0x0000001a181b738b */ /* 0x000ea400019e011b */
[----:B--2---:R-:W-:-:S13]  /*45b00*/  ISETP.EQ.U32.AND P0, PT, R27, 0x1, PT ;  /* 0x000000011b00780c */ /* 0x004fda0003f02070 */
[----:B------:R-:W-:Y:S05]  /*45b10*/  @!P0 BRA `(.L_x_4007) ;  /* 0xfffffffc00ec8947 */ /* 0x000fea000383ffff */
[----:B------:R-:W-:Y:S05]  /*45b20*/  BRA `(.L_x_4003) ;  /* 0x00000000000c7947 */ /* 0x000fea0003800000 */
.L_x_4006:
[----:B------:R-:W2:Y:S02]  /*45b30*/  LD.E R5, desc[UR8][R24.64] ;  /* 0x0000000818057980 */ /* 0x000ea4000c101900 */
[----:B--2---:R-:W-:-:S05]  /*45b40*/  FADD R5, R0, R5 ;  /* 0x0000000500057221 */ /* 0x004fca0000000000 */
[----:B------:R2:W-:Y:S02]  /*45b50*/  ST.E desc[UR8][R24.64], R5 ;  /* 0x0000000518007985 */ /* 0x0005e4000c101908 */
.L_x_4003:
[----:B------:R-:W-:Y:S05]  /*45b60*/  BSYNC.RECONVERGENT B0 ;  /* 0x0000000000007941 */ /* 0x000fea0003800200 */
.L_x_4002:
[----:B--2---:R-:W-:-:S05]  /*45b70*/  IMAD.WIDE R24, R61, 0x4, R20 ;  /* 0x000000043d187825 */ /* 0x004fca00078e0214 */
[----:B------:R2:W-:Y:S01]  /*45b80*/  ATOM.E.ADD.F32.FTZ.RN.STRONG.GPU P0, RZ, desc[UR8][R24.64], R11 ;  /* 0x8000000b18ff79a2 */ /* 0x0005e2000c10f308 */
[----:B------:R-:W-:Y:S04]  /*45b90*/  BSSY.RECONVERGENT B0, `(.L_x_4008) ;  /* 0x0000015000007945 */ /* 0x000fe80003800200 */
[----:B--2---:R-:W-:Y:S05]  /*45ba0*/  @P0 BRA `(.L_x_4009) ;  /* 0x00000000004c0947 */ /* 0x004fea0003800000 */
[----:B------:R-:W2:Y:S02]  /*45bb0*/  QSPC.E.S P0, RZ, [R24] ;  /* 0x0000000018ff73aa */ /* 0x000ea40000000500 */
[----:B--2---:R-:W-:Y:S05]  /*45bc0*/  @!P0 BRA `(.L_x_4010) ;  /* 0x0000000000188947 */ /* 0x004fea0003800000 */
[----:B------:R-:W-:-:S07]  /*45bd0*/  MOV R0, R24 ;  /* 0x0000001800007202 */ /* 0x000fce0000000f00 */
.L_x_4011:
[----:B------:R-:W2:Y:S02]  /*45be0*/  LDS R24, [R0] ;  /* 0x0000000000187984 */ /* 0x000ea40000000800 */
[----:B--2---:R-:W-:-:S05]  /*45bf0*/  FADD R25, R11, R24 ;  /* 0x000000180b197221 */ /* 0x004fca0000000000 */
[----:B------:R-:W2:Y:S02]  /*45c00*/  ATOMS.CAST.SPIN P0, [R0], R24, R25 ;  /* 0x000000180000758d */ /* 0x000ea40001800019 */
[----:B--2---:R-:W-:Y:S05]  /*45c10*/  @!P0 BRA `(.L_x_4011) ;  /* 0xfffffffc00f08947 */ /* 0x004fea000383ffff */
[----:B------:R-:W-:Y:S05]  /*45c20*/  BRA `(.L_x_4009) ;  /* 0x00000000002c7947 */ /* 0x000fea0003800000 */
.L_x_4010:
[----:B------:R-:W2:Y:S02]  /*45c30*/  QSPC.E.D P0, RZ, [R24] ;  /* 0x0000000018ff73aa */ /* 0x000ea40000000700 */
[----:B--2---:R-:W-:Y:S05]  /*45c40*/  @!P0 BRA `(.L_x_4012) ;  /* 0x0000000000188947 */ /* 0x004fea0003800000 */
.L_x_4013:
[----:B------:R-:W2:Y:S02]  /*45c50*/  LD.E R26, [R24] ;  /* 0x00000000181a7980 */ /* 0x000ea40000100900 */
[----:B--2---:R-:W-:-:S06]  /*45c60*/  FADD R27, R11, R26 ;  /* 0x0000001a0b1b7221 */ /* 0x004fcc0000000000 */
[----:B------:R-:W2:Y:S02]  /*45c70*/  ATOM.E.CAST.SPIN PT, R27, [R24], R26, R27 ;  /* 0x0000001a181b738b */ /* 0x000ea400019e011b */
[----:B--2---:R-:W-:-:S13]  /*45c80*/  ISETP.EQ.U32.AND P0, PT, R27, 0x1, PT ;  /* 0x000000011b00780c */ /* 0x004fda0003f02070 */
[----:B------:R-:W-:Y:S05]  /*45c90*/  @!P0 BRA `(.L_x_4013) ;  /* 0xfffffffc00ec8947 */ /* 0x000fea000383ffff */
[----:B------:R-:W-:Y:S05]  /*45ca0*/  BRA `(.L_x_4009) ;  /* 0x00000000000c7947 */ /* 0x000fea0003800000 */
.L_x_4012:
[----:B------:R-:W2:Y:S02]  /*45cb0*/  LD.E R0, desc[UR8][R24.64] ;  /* 0x0000000818007980 */ /* 0x000ea4000c101900 */
[----:B--2---:R-:W-:-:S05]  /*45cc0*/  FADD R0, R11, R0 ;  /* 0x000000000b007221 */ /* 0x004fca0000000000 */
[----:B------:R2:W-:Y:S02]  /*45cd0*/  ST.E desc[UR8][R24.64], R0 ;  /* 0x0000000018007985 */ /* 0x0005e4000c101908 */
.L_x_4009:
[----:B------:R-:W-:Y:S05]  /*45ce0*/  BSYNC.RECONVERGENT B0 ;  /* 0x0000000000007941 */ /* 0x000fea0003800200 */
.L_x_4008:
        /* <DEDUP_REMOVED lines=10> */
.L_x_4017:
[----:B------:R-:W2:Y:S02]  /*45d90*/  LDS R24, [R5] ;  /* 0x0000000005187984 */ /* 0x000ea40000000800 */
[----:B--2---:R-:W-:-:S05]  /*45da0*/  FADD R25, R0, R24 ;  /* 0x0000001800197221 */ /* 0x004fca0000000000 */
[----:B------:R-:W2:Y:S02]  /*45db0*/  ATOMS.CAST.SPIN P0, [R5], R24, R25 ;  /* 0x000000180500758d */ /* 0x000ea40001800019 */
[----:B--2---:R-:W-:Y:S05]  /*45dc0*/  @!P0 BRA `(.L_x_4017) ;  /* 0xfffffffc00f08947 */ /* 0x004fea000383ffff */
[----:B------:R-:W-:Y:S05]  /*45dd0*/  BRA `(.L_x_4015) ;  /* 0x00000000002c7947 */ /* 0x000fea0003800000 */
.L_x_4016:
[----:B------:R-:W2:Y:S02]  /*45de0*/  QSPC.E.D P0, RZ, [R24] ;  /* 0x0000000018ff73aa */ /* 0x000ea40000000700 */
[----:B--2---:R-:W-:Y:S05]  /*45df0*/  @!P0 BRA `(.L_x_4018) ;  /* 0x0000000000188947 */ /* 0x004fea0003800000 */
.L_x_4019:
[----:B------:R-:W2:Y:S02]  /*45e00*/  LD.E R26, [R24] ;  /* 0x00000000181a7980 */ /* 0x000ea40000100900 */
[----:B--2---:R-:W-:-:S06]  /*45e10*/  FADD R27, R0, R26 ;  /* 0x0000001a001b7221 */ /* 0x004fcc0000000000 */
[----:B------:R-:W2:Y:S02]  /*45e20*/  ATOM.E.CAST.SPIN PT, R27, [R24], R26, R27 ;  /* 0x0000001a181b738b */ /* 0x000ea400019e011b */
[----:B--2---:R-:W-:-:S13]  /*45e30*/  ISETP.EQ.U32.AND P0, PT, R27, 0x1, PT ;  /* 0x000000011b00780c */ /* 0x004fda0003f02070 */
[----:B------:R-:W-:Y:S05]  /*45e40*/  @!P0 BRA `(.L_x_4019) ;  /* 0xfffffffc00ec8947 */ /* 0x000fea000383ffff */
[----:B------:R-:W-:Y:S05]  /*45e50*/  BRA `(.L_x_4015) ;  /* 0x00000000000c7947 */ /* 0x000fea0003800000 */
.L_x_4018:
[----:B------:R-:W2:Y:S02]  /*45e60*/  LD.E R5, desc[UR8][R24.64] ;  /* 0x0000000818057980 */ /* 0x000ea4000c101900 */
[----:B--2---:R-:W-:-:S05]  /*45e70*/  FADD R5, R0, R5 ;  /* 0x0000000500057221 */ /* 0x004fca0000000000 */
[----:B------:R2:W-:Y:S02]  /*45e80*/  ST.E desc[UR8][R24.64], R5 ;  /* 0x0000000518007985 */ /* 0x0005e4000c101908 */
.L_x_4015:
[----:B------:R-:W-:Y:S05]  /*45e90*/  BSYNC.RECONVERGENT B0 ;  /* 0x0000000000007941 */ /* 0x000fea0003800200 */
.L_x_4014:
[----:B--2---:R-:W-:-:S05]  /*45ea0*/  IMAD.WIDE R24, R46, 0x4, R20 ;  /* 0x000000042e187825 */ /* 0x004fca00078e0214 */
[----:B------:R2:W-:Y:S01]  /*45eb0*/  ATOM.E.ADD.F32.FTZ.RN.STRONG.GPU P0, RZ, desc[UR8][R24.64], R11 ;  /* 0x8000000b18ff79a2 */ /* 0x0005e2000c10f308 */
[----:B------:R-:W-:Y:S04]  /*45ec0*/  BSSY.RECONVERGENT B0, `(.L_x_4020) ;  /* 0x0000015000007945 */ /* 0x000fe80003800200 */
[----:B--2---:R-:W-:Y:S05]  /*45ed0*/  @P0 BRA `(.L_x_4021) ;  /* 0x00000000004c0947 */ /* 0x004fea0003800000 */
[----:B------:R-:W2:Y:S02]  /*45ee0*/  QSPC.E.S P0, RZ, [R24] ;  /* 0x0000000018ff73aa */ /* 0x000ea40000000500 */
[----:B--2---:R-:W-:Y:S05]  /*45ef0*/  @!P0 BRA `(.L_x_4022) ;  /* 0x0000000000188947 */ /* 0x004fea0003800000 */
[----:B------:R-:W-:-:S07]  /*45f00*/  MOV R0, R24 ;  /* 0x0000001800007202 */ /* 0x000fce0000000f00 */
.L_x_4023:
[----:B------:R-:W2:Y:S02]  /*45f10*/  LDS R24, [R0] ;  /* 0x0000000000187984 */ /* 0x000ea40000000800 */
[----:B--2---:R-:W-:-:S05]  /*45f20*/  FADD R25, R11, R24 ;  /* 0x000000180b197221 */ /* 0x004fca0000000000 */
[----:B------:R-:W2:Y:S02]  /*45f30*/  ATOMS.CAST.SPIN P0, [R0], R24, R25 ;  /* 0x000000180000758d */ /* 0x000ea40001800019 */
[----:B--2---:R-:W-:Y:S05]  /*45f40*/  @!P0 BRA `(.L_x_4023) ;  /* 0xfffffffc00f08947 */ /* 0x004fea000383ffff */
[----:B------:R-:W-:Y:S05]  /*45f50*/  BRA `(.L_x_4021) ;  /* 0x00000000002c7947 */ /* 0x000fea0003800000 */
.L_x_4022:
[----:B------:R-:W2:Y:S02]  /*45f60*/  QSPC.E.D P0, RZ, [R24] ;  /* 0x0000000018ff73aa */ /* 0x000ea40000000700 */
[----:B--2---:R-:W-:Y:S05]  /*45f70*/  @!P0 BRA `(.L_x_4024) ;  /* 0x0000000000188947 */ /* 0x004fea0003800000 */
.L_x_4025:
[----:B------:R-:W2:Y:S02]  /*45f80*/  LD.E R26, [R24] ;  /* 0x00000000181a7980 */ /* 0x000ea40000100900 */
[----:B--2---:R-:W-:-:S06]  /*45f90*/  FADD R27, R11, R26 ;  /* 0x0000001a0b1b7221 */ /* 0x004fcc0000000000 */
[----:B------:R-:W2:Y:S02]  /*45fa0*/  ATOM.E.CAST.SPIN PT, R27, [R24], R26, R27 ;  /* 0x0000001a181b738b */ /* 0x000ea400019e011b */
[----:B--2---:R-:W-:-:S13]  /*45fb0*/  ISETP.EQ.U32.AND P0, PT, R27, 0x1, PT ;  /* 0x000000011b00780c */ /* 0x004fda0003f02070 */
[----:B------:R-:W-:Y:S05]  /*45fc0*/  @!P0 BRA `(.L_x_4025) ;  /* 0xfffffffc00ec8947 */ /* 0x000fea000383ffff */
[----:B------:R-:W-:Y:S05]  /*45fd0*/  BRA `(.L_x_4021) ;  /* 0x00000000000c7947 */ /* 0x000fea0003800000 */
.L_x_4024:
[----:B------:R-:W2:Y:S02]  /*45fe0*/  LD.E R0, desc[UR8][R24.64] ;  /* 0x0000000818007980 */ /* 0x000ea4000c101900 */
[----:B--2---:R-:W-:-:S05]  /*45ff0*/  FADD R0, R11, R0 ;  /* 0x000000000b007221 */ /* 0x004fca0000000000 */
[----:B------:R2:W-:Y:S02]  /*46000*/  ST.E desc[UR8][R24.64], R0 ;  /* 0x0000000018007985 */ /* 0x0005e4000c101908 */
.L_x_4021:
[----:B------:R-:W-:Y:S05]  /*46010*/  BSYNC.RECONVERGENT B0 ;  /* 0x0000000000007941 */ /* 0x000fea0003800200 */
.L_x_4020:
        /* <DEDUP_REMOVED lines=10> */
.L_x_4029:
[----:B------:R-:W2:Y:S02]  /*460c0*/  LDS R24, [R5] ;  /* 0x0000000005187984 */ /* 0x000ea40000000800 */
[----:B--2---:R-:W-:-:S05]  /*460d0*/  FADD R25, R0, R24 ;  /* 0x0000001800197221 */ /* 0x004fca0000000000 */
[----:B------:R-:W2:Y:S02]  /*460e0*/  ATOMS.CAST.SPIN P0, [R5], R24, R25 ;  /* 0x000000180500758d */ /* 0x000ea40001800019 */
[----:B--2---:R-:W-:Y:S05]  /*460f0*/  @!P0 BRA `(.L_x_4029) ;  /* 0xfffffffc00f08947 */ /* 0x004fea000383ffff */
[----:B------:R-:W-:Y:S05]  /*46100*/  BRA `(.L_x_4027) ;  /* 0x00000000002c7947 */ /* 0x000fea0003800000 */
.L_x_4028:
[----:B------:R-:W2:Y:S02]  /*46110*/  QSPC.E.D P0, RZ, [R24] ;  /* 0x0000000018ff73aa */ /* 0x000ea40000000700 */
[----:B--2---:R-:W-:Y:S05]  /*46120*/  @!P0 BRA `(.L_x_4030) ;  /* 0x0000000000188947 */ /* 0x004fea0003800000 */
.L_x_4031:
[----:B------:R-:W2:Y:S02]  /*46130*/  LD.E R26, [R24] ;  /* 0x00000000181a7980 */ /* 0x000ea40000100900 */
[----:B--2---:R-:W-:-:S06]  /*46140*/  FADD R27, R0, R26 ;  /* 0x0000001a001b7221 */ /* 0x004fcc0000000000 */
[----:B------:R-:W2:Y:S02]  /*46150*/  ATOM.E.CAST.SPIN PT, R27, [R24], R26, R27 ;  /* 0x0000001a181b738b */ /* 0x000ea400019e011b */
[----:B--2---:R-:W-:-:S13]  /*46160*/  ISETP.EQ.U32.AND P0, PT, R27, 0x1, PT ;  /* 0x000000011b00780c */ /* 0x004fda0003f02070 */
[----:B------:R-:W-:Y:S05]  /*46170*/  @!P0 BRA `(.L_x_4031) ;  /* 0xfffffffc00ec8947 */ /* 0x000fea000383ffff */
[----:B------:R-:W-:Y:S05]  /*46180*/  BRA `(.L_x_4027) ;  /* 0x00000000000c7947 */ /* 0x000fea0003800000 */
.L_x_4030:
[----:B------:R-:W2:Y:S02]  /*46190*/  LD.E R5, desc[UR8][R24.64] ;  /* 0x0000000818057980 */ /* 0x000ea4000c101900 */
[----:B--2---:R-:W-:-:S05]  /*461a0*/  FADD R5, R0, R5 ;  /* 0x0000000500057221 */ /* 0x004fca0000000000 */
[----:B------:R2:W-:Y:S02]  /*461b0*/  ST.E desc[UR8][R24.64], R5 ;  /* 0x0000000518007985 */ /* 0x0005e4000c101908 */
.L_x_4027:
[----:B------:R-:W-:Y:S05]  /*461c0*/  BSYNC.RECONVERGENT B0 ;  /* 0x0000000000007941 */ /* 0x000fea0003800200 */
.L_x_4026:
[----:B--2---:R-:W-:-:S05]  /*461d0*/  IMAD.WIDE R24, R43, 0x4, R20 ;  /* 0x000000042b187825 */ /* 0x004fca00078e0214 */
[----:B------:R2:W-:Y:S01]  /*461e0*/  ATOM.E.ADD.F32.FTZ.RN.STRONG.GPU P0, RZ, desc[UR8][R24.64], R11 ;  /* 0x8000000b18ff79a2 */ /* 0x0005e2000c10f308 */
[----:B------:R-:W-:Y:S04]  /*461f0*/  BSSY.RECONVERGENT B0, `(.L_x_4032) ;  /* 0x0000015000007945 */ /* 0x000fe80003800200 */
[----:B--2---:R-:W-:Y:S05]  /*46200*/  @P0 BRA `(.L_x_4033) ;  /* 0x00000000004c0947 */ /* 0x004fea0003800000 */
[----:B------:R-:W2:Y:S02]  /*46210*/  QSPC.E.S P0, RZ, [R24] ;  /* 0x0000000018ff73aa */ /* 0x000ea40000000500 */
[----:B--2---:R-:W-:Y:S05]  /*46220*/  @!P0 BRA `(.L_x_4034) ;  /* 0x0000000000188947 */ /* 0x004fea0003800000 */
[----:B------:R-:W-:-:S07]  /*46230*/  MOV R0, R24 ;  /* 0x0000001800007202 */ /* 0x000fce0000000f00 */
.L_x_4035:
[----:B------:R-:W2:Y:S02]  /*46240*/  LDS R24, [R0] ;  /* 0x0000000000187984 */ /* 0x000ea40000000800 */
[----:B--2---:R-:W-:-:S05]  /*46250*/  FADD R25, R11, R24 ;  /* 0x000000180b197221 */ /* 0x004fca0000000000 */
[----:B------:R-:W2:Y:S02]  /*46260*/  ATOMS.CAST.SPIN P0, [R0], R24, R25 ;  /* 0x000000180000758d */ /* 0x000ea40001800019 */
[----:B--2---:R-:W-:Y:S05]  /*46270*/  @!P0 BRA `(.L_x_4035) ;  /* 0xfffffffc00f08947 */ /* 0x004fea000383ffff */
[----:B------:R-:W-:Y:S05]  /*46280*/  BRA `(.L_x_4033) ;  /* 0x00000000002c7947 */ /* 0x000fea0003800000 */
.L_x_4034:
[----:B------:R-:W2:Y:S02]  /*46290*/  QSPC.E.D P0, RZ, [R24] ;  /* 0x0000000018ff73aa */ /* 0x000ea40000000700 */
[----:B--2---:R-:W-:Y:S05]  /*462a0*/  @!P0 BRA `(.L_x_4036) ;  /* 0x0000000000188947 */ /* 0x004fea0003800000 */
.L_x_4037:
[----:B------:R-:W2:Y:S02]  /*462b0*/  LD.E R26, [R24] ;  /* 0x00000000181a7980 */ /* 0x000ea40000100900 */
[----:B--2---:R-:W-:-:S06]  /*462c0*/  FADD R27, R11, R26 ;  /* 0x0000001a0b1b7221 */ /* 0x004fcc0000000000 */
[----:B------:R-:W2:Y:S02]  /*462d0*/  ATOM.E.CAST.SPIN PT, R27, [R24], R26, R27 ;  /* 0x0000001a181b738b */ /* 0x000ea400019e011b */
[----:B--2---:R-:W-:-:S13]  /*462e0*/  ISETP.EQ.U32.AND P0, PT, R27, 0x1, PT ;  /* 0x000000011b00780c */ /* 0x004fda0003f02070 */
[----:B------:R-:W-:Y:S05]  /*462f0*/  @!P0 BRA `(.L_x_4037) ;  /* 0xfffffffc00ec8947 */ /* 0x000fea000383ffff */
[----:B------:R-:W-:Y:S05]  /*46300*/  BRA `(.L_x_4033) ;  /* 0x00000000000c7947 */ /* 0x000fea0003800000 */
.L_x_4036:
[----:B------:R-:W2:Y:S02]  /*46310*/  LD.E R0, desc[UR8][R24.64] ;  /* 0x0000000818007980 */ /* 0x000ea4000c101900 */
[----:B--2---:R-:W-:-:S05]  /*46320*/  FADD R5, R11, R0 ;  /* 0x000000000b057221 */ /* 0x004fca0000000000 */
[----:B------:R2:W-:Y:S02]  /*46330*/  ST.E desc[UR8][R24.64], R5 ;  /* 0x0000000518007985 */ /* 0x0005e4000c101908 */
.L_x_4033:
[----:B------:R-:W-:Y:S05]  /*46340*/  BSYNC.RECONVERGENT B0 ;  /* 0x0000000000007941 */ /* 0x000fea0003800200 */
.L_x_4032:
[----:B------:R-:W3:Y:S01]  /*46350*/  LDL.LU R0, [R1+0x10] ;  /* 0x0000100001007983 */ /* 0x000ee20000300800 */
[----:B--2---:R-:W-:-:S04]  /*46360*/  IMAD.WIDE R24, R42, 0x4, R22 ;  /* 0x000000042a187825 */ /* 0x004fc800078e0216 */
[----:B---3--:R-:W-:-:S04]  /*46370*/  FFMA R0, R0, R40, R9 ;  /* 0x0000002800007223 */ /* 0x008fc80000000009 */
[----:B------:R-:W-:-:S05]  /*46380*/  FADD R0, R0, -R9 ;  /* 0x8000000900007221 */ /* 0x000fca0000000000 */
[----:B------:R2:W-:Y:S01]  /*46390*/  ATOM.E.ADD.F32.FTZ.RN.STRONG.GPU P0, RZ, desc[UR8][R24.64], R0 ;  /* 0x8000000018ff79a2 */ /* 0x0005e2000c10f308 */
[----:B------:R-:W-:Y:S04]  /*463a0*/  BSSY.RECONVERGENT B0, `(.L_x_4038) ;  /* 0x0000015000007945 */ /* 0x000fe80003800200 */
[----:B--2---:R-:W-:Y:S05]  /*463b0*/  @P0 BRA `(.L_x_4039) ;  /* 0x00000000004c0947 */ /* 0x004fea0003800000 */
[----:B------:R-:W2:Y:S02]  /*463c0*/  QSPC.E.S P0, RZ, [R24] ;  /* 0x0000000018ff73aa */ /* 0x000ea40000000500 */
[----:B--2---:R-:W-:Y:S05]  /*463d0*/  @!P0 BRA `(.L_x_4040) ;  /* 0x0000000000188947 */ /* 0x004fea0003800000 */
[----:B------:R-:W-:-:S07]  /*463e0*/  MOV R5, R24 ;  /* 0x0000001800057202 */ /* 0x000fce0000000f00 */
.L_x_4041:
[----:B------:R-:W2:Y:S02]  /*463f0*/  LDS R24, [R5] ;  /* 0x0000000005187984 */ /* 0x000ea40000000800 */
[----:B--2---:R-:W-:-:S05]  /*46400*/  FADD R25, R0, R24 ;  /* 0x0000001800197221 */ /* 0x004fca0000000000 */
[----:B------:R-:W2:Y:S02]  /*46410*/  ATOMS.CAST.SPIN P0, [R5], R24, R25 ;  /* 0x000000180500758d */ /* 0x000ea40001800019 */
[----:B--2---:R-:W-:Y:S05]  /*46420*/  @!P0 BRA `(.L_x_4041) ;  /* 0xfffffffc00f08947 */ /* 0x004fea000383ffff */
[----:B------:R-:W-:Y:S05]  /*46430*/  BRA `(.L_x_4039) ;  /* 0x00000000002c7947 */ /* 0x000fea0003800000 */
.L_x_4040:
[----:B------:R-:W2:Y:S02]  /*46440*/  QSPC.E.D P0, RZ, [R24] ;  /* 0x0000000018ff73aa */ /* 0x000ea40000000700 */
[----:B--2---:R-:W-:Y:S05]  /*46450*/  @!P0 BRA `(.L_x_4042) ;  /* 0x0000000000188947 */ /* 0x004fea0003800000 */
.L_x_4043:
[----:B------:R-:W2:Y:S02]  /*46460*/  LD.E R26, [R24] ;  /* 0x00000000181a7980 */ /* 0x000ea40000100900 */
[----:B--2---:R-:W-:-:S06]  /*46470*/  FADD R27, R0, R26 ;  /* 0x0000001a001b7221 */ /* 0x004fcc0000000000 */
[----:B------:R-:W2:Y:S02]  /*46480*/  ATOM.E.CAST.SPIN PT, R27, [R24], R26, R27 ;  /* 0x0000001a181b738b */ /* 0x000ea400019e011b */
[----:B--2---:R-:W-:-:S13]  /*46490*/  ISETP.EQ.U32.AND P0, PT, R27, 0x1, PT ;  /* 0x000000011b00780c */ /* 0x004fda0003f02070 */
[----:B------:R-:W-:Y:S05]  /*464a0*/  @!P0 BRA `(.L_x_4043) ;  /* 0xfffffffc00ec8947 */ /* 0x000fea000383ffff */
[----:B------:R-:W-:Y:S05]  /*464b0*/  BRA `(.L_x_4039) ;  /* 0x00000000000c7947 */ /* 0x000fea0003800000 */
.L_x_4042:
[----:B------:R-:W2:Y:S02]  /*464c0*/  LD.E R5, desc[UR8][R24.64] ;  /* 0x0000000818057980 */ /* 0x000ea4000c101900 */
[----:B--2---:R-:W-:-:S05]  /*464d0*/  FADD R5, R0, R5 ;  /* 0x0000000500057221 */ /* 0x004fca0000000000 */
[----:B------:R2:W-:Y:S02]  /*464e0*/  ST.E desc[UR8][R24.64], R5 ;  /* 0x0000000518007985 */ /* 0x0005e4000c101908 */
.L_x_4039:
[----:B------:R-:W-:Y:S05]  /*464f0*/  BSYNC.RECONVERGENT B0 ;  /* 0x0000000000007941 */ /* 0x000fea0003800200 */
.L_x_4038:
[----:B--2---:R-:W-:-:S05]  /*46500*/  IMAD.WIDE R24, R42, 0x4, R20 ;  /* 0x000000042a187825 */ /* 0x004fca00078e0214 */
[----:B------:R2:W-:Y:S01]  /*46510*/  ATOM.E.ADD.F32.FTZ.RN.STRONG.GPU P0, RZ, desc[UR8][R24.64], R11 ;  /* 0x8000000b18ff79a2 */ /* 0x0005e2000c10f308 */
[----:B------:R-:W-:Y:S04]  /*46520*/  BSSY.RECONVERGENT B0, `(.L_x_4044) ;  /* 0x0000015000007945 */ /* 0x000fe80003800200 */
[----:B--2---:R-:W-:Y:S05]  /*46530*/  @P0 BRA `(.L_x_4045) ;  /* 0x00000000004c0947 */ /* 0x004fea0003800000 */
[----:B------:R-:W2:Y:S02]  /*46540*/  QSPC.E.S P0, RZ, [R24] ;  /* 0x0000000018ff73aa */ /* 0x000ea40000000500 */
[----:B--2---:R-:W-:Y:S05]  /*46550*/  @!P0 BRA `(.L_x_4046) ;  /* 0x0000000000188947 */ /* 0x004fea0003800000 */
[----:B------:R-:W-:-:S07]  /*46560*/  MOV R0, R24 ;  /* 0x0000001800007202 */ /* 0x000fce0000000f00 */
.L_x_4047:
[----:B------:R-:W2:Y:S02]  /*46570*/  LDS R24, [R0] ;  /* 0x0000000000187984 */ /* 0x000ea40000000800 */
[----:B--2---:R-:W-:-:S05]  /*46580*/  FADD R25, R11, R24 ;  /* 0x000000180b197221 */ /* 0x004fca0000000000 */
[----:B------:R-:W2:Y:S02]  /*46590*/  ATOMS.CAST.SPIN P0, [R0], R24, R25 ;  /* 0x000000180000758d */ /* 0x000ea40001800019 */
[----:B--2---:R-:W-:Y:S05]  /*465a0*/  @!P0 BRA `(.L_x_4047) ;  /* 0xfffffffc00f08947 */ /* 0x004fea000383ffff */
[----:B------:R-:W-:Y:S05]  /*465b0*/  BRA `(.L_x_4045) ;  /* 0x00000000002c7947 */ /* 0x000fea0003800000 */
.L_x_4046:
[----:B------:R-:W2:Y:S02]  /*465c0*/  QSPC.E.D P0, RZ, [R24] ;  /* 0x0000000018ff73aa */ /* 0x000ea40000000700 */
[----:B--2---:R-:W-:Y:S05]  /*465d0*/  @!P0 BRA `(.L_x_4048) ;  /* 0x0000000000188947 */ /* 0x004fea0003800000 */
.L_x_4049:
[----:B------:R-:W2:Y:S02]  /*465e0*/  LD.E R26, [R24] ;  /* 0x00000000181a7980 */ /* 0x000ea40000100900 */
[----:B--2---:R-:W-:-:S06]  /*465f0*/  FADD R27, R11, R26 ;  /* 0x0000001a0b1b7221 */ /* 0x004fcc0000000000 */
[----:B------:R-:W2:Y:S02]  /*46600*/  ATOM.E.CAST.SPIN PT, R27, [R24], R26, R27 ;  /* 0x0000001a181b738b */ /* 0x000ea400019e011b */
[----:B--2---:R-:W-:-:S13]  /*46610*/  ISETP.EQ.U32.AND P0, PT, R27, 0x1, PT ;  /* 0x000000011b00780c */ /* 0x004fda0003f02070 */
[----:B------:R-:W-:Y:S05]  /*46620*/  @!P0 BRA `(.L_x_4049) ;  /* 0xfffffffc00ec8947 */ /* 0x000fea000383ffff */
[----:B------:R-:W-:Y:S05]  /*46630*/  BRA `(.L_x_4045) ;  /* 0x00000000000c7947 */ /* 0x000fea0003800000 */
.L_x_4048:
[----:B------:R-:W2:Y:S02]  /*46640*/  LD.E R0, desc[UR8][R24.64] ;  /* 0x0000000818007980 */ /* 0x000ea4000c101900 */
[----:B--2---:R-:W-:-:S05]  /*46650*/  FADD R5, R11, R0 ;  /* 0x000000000b057221 */ /* 0x004fca0000000000 */
[----:B------:R2:W-:Y:S02]  /*46660*/  ST.E desc[UR8][R24.64], R5 ;  /* 0x0000000518007985 */ /* 0x0005e4000c101908 */
.L_x_4045:
[----:B------:R-:W-:Y:S05]  /*46670*/  BSYNC.RECONVERGENT B0 ;  /* 0x0000000000007941 */ /* 0x000fea0003800200 */
.L_x_4044:
        /* <DEDUP_REMOVED lines=9> */
.L_x_4053:
[----:B------:R-:W2:Y:S02]  /*46710*/  LDS R24, [R5] ;  /* 0x0000000005187984 */ /* 0x000ea40000000800 */
[----:B--2---:R-:W-:-:S05]  /*46720*/  FADD R25, R0, R24 ;  /* 0x0000001800197221 */ /* 0x004fca0000000000 */
[----:B------:R-:W2:Y:S02]  /*46730*/  ATOMS.CAST.SPIN P0, [R5], R24, R25 ;  /* 0x000000180500758d */ /* 0x000ea40001800019 */
[----:B--2---:R-:W-:Y:S05]  /*46740*/  @!P0 BRA `(.L_x_4053) ;  /* 0xfffffffc00f08947 */ /* 0x004fea000383ffff */
[----:B------:R-:W-:Y:S05]  /*46750*/  BRA `(.L_x_4051) ;  /* 0x00000000002c7947 */ /* 0x000fea0003800000 */
.L_x_4052:
[----:B------:R-:W2:Y:S02]  /*46760*/  QSPC.E.D P0, RZ, [R24] ;  /* 0x0000000018ff73aa */ /* 0x000ea40000000700 */
[----:B--2---:R-:W-:Y:S05]  /*46770*/  @!P0 BRA `(.L_x_4054) ;  /* 0x0000000000188947 */ /* 0x004fea0003800000 */
.L_x_4055:
[----:B------:R-:W2:Y:S02]  /*46780*/  LD.E R26, [R24] ;  /* 0x00000000181a7980 */ /* 0x000ea40000100900 */
[----:B--2---:R-:W-:-:S06]  /*46790*/  FADD R27, R0, R26 ;  /* 0x0000001a001b7221 */ /* 0x004fcc0000000000 */
[----:B------:R-:W2:Y:S02]  /*467a0*/  ATOM.E.CAST.SPIN PT, R27, [R24], R26, R27 ;  /* 0x0000001a181b738b */ /* 0x000ea400019e011b */
[----:B--2---:R-:W-:-:S13]  /*467b0*/  ISETP.EQ.U32.AND P0, PT, R27, 0x1, PT ;  /* 0x000000011b00780c */ /* 0x004fda0003f02070 */
[----:B------:R-:W-:Y:S05]  /*467c0*/  @!P0 BRA `(.L_x_4055) ;  /* 0xfffffffc00ec8947 */ /* 0x000fea000383ffff */
[----:B------:R-:W-:Y:S05]  /*467d0*/  BRA `(.L_x_4051) ;  /* 0x00000000000c7947 */ /* 0x000fea0003800000 */
.L_x_4054:
[----:B------:R-:W2:Y:S02]  /*467e0*/  LD.E R5, desc[UR8][R24.64] ;  /* 0x0000000818057980 */ /* 0x000ea4000c101900 */
[----:B--2---:R-:W-:-:S05]  /*467f0*/  FADD R5, R0, R5 ;  /* 0x0000000500057221 */ /* 0x004fca0000000000 */
[----:B------:R2:W-:Y:S02]  /*46800*/  ST.E desc[UR8][R24.64], R5 ;  /* 0x0000000518007985 */ /* 0x0005e4000c101908 */
.L_x_4051:
[----:B------:R-:W-:Y:S05]  /*46810*/  BSYNC.RECONVERGENT B0 ;  /* 0x0000000000007941 */ /* 0x000fea0003800200 */
.L_x_4050:
[----:B--2---:R-:W-:-:S05]  /*46820*/  IMAD.WIDE R24, R45, 0x4, R20 ;  /* 0x000000042d187825 */ /* 0x004fca00078e0214 */
[----:B------:R2:W-:Y:S01]  /*46830*/  ATOM.E.ADD.F32.FTZ.RN.STRONG.GPU P0, RZ, desc[UR8][R24.64], R11 ;  /* 0x8000000b18ff79a2 */ /* 0x0005e2000c10f308 */
[----:B------:R-:W-:Y:S04]  /*46840*/  BSSY.RECONVERGENT B0, `(.L_x_4056) ;  /* 0x0000015000007945 */ /* 0x000fe80003800200 */
[----:B--2---:R-:W-:Y:S05]  /*46850*/  @P0 BRA `(.L_x_4057) ;  /* 0x00000000004c0947 */ /* 0x004fea0003800000 */
[----:B------:R-:W2:Y:S02]  /*46860*/  QSPC.E.S P0, RZ, [R24] ;  /* 0x0000000018ff73aa */ /* 0x000ea40000000500 */
[----:B--2---:R-:W-:Y:S05]  /*46870*/  @!P0 BRA `(.L_x_4058) ;  /* 0x0000000000188947 */ /* 0x004fea0003800000 */
[----:B------:R-:W-:-:S07]  /*46880*/  MOV R0, R24 ;  /* 0x0000001800007202 */ /* 0x000fce0000000f00 */
.L_x_4059:
[----:B------:R-:W2:Y:S02]  /*46890*/  LDS R24, [R0] ;  /* 0x0000000000187984 */ /* 0x000ea40000000800 */
[----:B--2---:R-:W-:-:S05]  /*468a0*/  FADD R25, R11, R24 ;  /* 0x000000180b197221 */ /* 0x004fca0000000000 */
[----:B------:R-:W2:Y:S02]  /*468b0*/  ATOMS.CAST.SPIN P0, [R0], R24, R25 ;  /* 0x000000180000758d */ /* 0x000ea40001800019 */
[----:B--2---:R-:W-:Y:S05]  /*468c0*/  @!P0 BRA `(.L_x_4059) ;  /* 0xfffffffc00f08947 */ /* 0x004fea000383ffff */
[----:B------:R-:W-:Y:S05]  /*468d0*/  BRA `(.L_x_4057) ;  /* 0x00000000002c7947 */ /* 0x000fea0003800000 */
.L_x_4058:
[----:B------:R-:W2:Y:S02]  /*468e0*/  QSPC.E.D P0, RZ, [R24] ;  /* 0x0000000018ff73aa */ /* 0x000ea40000000700 */
[----:B--2---:R-:W-:Y:S05]  /*468f0*/  @!P0 BRA `(.L_x_4060) ;  /* 0x0000000000188947 */ /* 0x004fea0003800000 */
.L_x_4061:
[----:B------:R-:W2:Y:S02]  /*46900*/  LD.E R26, [R24] ;  /* 0x00000000181a7980 */ /* 0x000ea40000100900 */
[----:B--2---:R-:W-:-:S06]  /*46910*/  FADD R27, R11, R26 ;  /* 0x0000001a0b1b7221 */ /* 0x004fcc0000000000 */
[----:B------:R-:W2:Y:S02]  /*46920*/  ATOM.E.CAST.SPIN PT, R27, [R24], R26, R27 ;  /* 0x0000001a181b738b */ /* 0x000ea400019e011b */
[----:B--2---:R-:W-:-:S13]  /*46930*/  ISETP.EQ.U32.AND P0, PT, R27, 0x1, PT ;  /* 0x000000011b00780c */ /* 0x004fda0003f02070 */
[----:B------:R-:W-:Y:S05]  /*46940*/  @!P0 BRA `(.L_x_4061) ;  /* 0xfffffffc00ec8947 */ /* 0x000fea000383ffff */
[----:B------:R-:W-:Y:S05]  /*46950*/  BRA `(.L_x_4057) ;  /* 0x00000000000c7947 */ /* 0x000fea0003800000 */
.L_x_4060:
[----:B------:R-:W2:Y:S02]  /*46960*/  LD.E R0, desc[UR8][R24.64] ;  /* 0x0000000818007980 */ /* 0x000ea4000c101900 */
[----:B--2---:R-:W-:-:S05]  /*46970*/  FADD R5, R11, R0 ;  /* 0x000000000b057221 */ /* 0x004fca0000000000 */
[----:B------:R2:W-:Y:S02]  /*46980*/  ST.E desc[UR8][R24.64], R5 ;  /* 0x0000000518007985 */ /* 0x0005e4000c101908 */
.L_x_4057:
[----:B------:R-:W-:Y:S05]  /*46990*/  BSYNC.RECONVERGENT B0 ;  /* 0x0000000000007941 */ /* 0x000fea0003800200 */
.L_x_4056:
        /* <DEDUP_REMOVED lines=9> */
.L_x_4065:
[----:B------:R-:W2:Y:S02]  /*46a30*/  LDS R24, [R2] ;  /* 0x0000000002187984 */ /* 0x000ea40000000800 */
[----:B--2---:R-:W-:-:S05]  /*46a40*/  FADD R25, R0, R24 ;  /* 0x0000001800197221 */ /* 0x004fca0000000000 */
[----:B------:R-:W2:Y:S02]  /*46a50*/  ATOMS.CAST.SPIN P0, [R2], R24, R25 ;  /* 0x000000180200758d */ /* 0x000ea40001800019 */
[----:B--2---:R-:W-:Y:S05]  /*46a60*/  @!P0 BRA `(.L_x_4065) ;  /* 0xfffffffc00f08947 */ /* 0x004fea000383ffff */
[----:B------:R-:W-:Y:S05]  /*46a70*/  BRA `(.L_x_4063) ;  /* 0x00000000002c7947 */ /* 0x000fea0003800000 */
.L_x_4064:
[----:B------:R-:W2:Y:S02]  /*46a80*/  QSPC.E.D P0, RZ, [R24] ;  /* 0x0000000018ff73aa */ /* 0x000ea40000000700 */
[----:B--2---:R-:W-:Y:S05]  /*46a90*/  @!P0 BRA `(.L_x_4066) ;  /* 0x0000000000188947 */ /* 0x004fea0003800000 */
.L_x_4067:
[----:B------:R-:W2:Y:S02]  /*46aa0*/  LD.E R26, [R24] ;  /* 0x00000000181a7980 */ /* 0x000ea40000100900 */
[----:B--2---:R-:W-:-:S06]  /*46ab0*/  FADD R27, R0, R26 ;  /* 0x0000001a001b7221 */ /* 0x004fcc0000000000 */
[----:B------:R-:W2:Y:S02]  /*46ac0*/  ATOM.E.CAST.SPIN PT, R27, [R24], R26, R27 ;  /* 0x0000001a181b738b */ /* 0x000ea400019e011b */
[----:B--2---:R-:W-:-:S13]  /*46ad0*/  ISETP.EQ.U32.AND P0, PT, R27, 0x1, PT ;  /* 0x000000011b00780c */ /* 0x004fda0003f02070 */
[----:B------:R-:W-:Y:S05]  /*46ae0*/  @!P0 BRA `(.L_x_4067) ;  /* 0xfffffffc00ec8947 */ /* 0x000fea000383ffff */
[----:B------:R-:W-:Y:S05]  /*46af0*/  BRA `(.L_x_4063) ;  /* 0x00000000000c7947 */ /* 0x000fea0003800000 */
.L_x_4066:
[----:B------:R-:W2:Y:S02]  /*46b00*/  LD.E R5, desc[UR8][R24.64] ;  /* 0x0000000818057980 */ /* 0x000ea4000c101900 */
[----:B--2---:R-:W-:-:S05]  /*46b10*/  FADD R5, R0, R5 ;  /* 0x0000000500057221 */ /* 0x004fca0000000000 */
[----:B------:R2:W-:Y:S02]  /*46b20*/  ST.E desc[UR8][R24.64], R5 ;  /* 0x0000000518007985 */ /* 0x0005e4000c101908 */
.L_x_4063:
[----:B------:R-:W-:Y:S05]  /*46b30*/  BSYNC.RECONVERGENT B0 ;  /* 0x0000000000007941 */ /* 0x000fea0003800200 */
.L_x_4062:
[----:B--2---:R-:W-:-:S05]  /*46b40*/  IMAD.WIDE R24, R44, 0x4, R20 ;  /* 0x000000042c187825 */ /* 0x004fca00078e0214 */
[----:B------:R2:W-:Y:S01]  /*46b50*/  ATOM.E.ADD.F32.FTZ.RN.STRONG.GPU P0, RZ, desc[UR8][R24.64], R11 ;  /* 0x8000000b18ff79a2 */ /* 0x0005e2000c10f308 */
[----:B------:R-:W-:Y:S04]  /*46b60*/  BSSY.RECONVERGENT B0, `(.L_x_4068) ;  /* 0x0000015000007945 */ /* 0x000fe80003800200 */
[----:B--2---:R-:W-:Y:S05]  /*46b70*/  @P0 BRA `(.L_x_4069) ;  /* 0x00000000004c0947 */ /* 0x004fea0003800000 */
[----:B------:R-:W2:Y:S02]  /*46b80*/  QSPC.E.S P0, RZ, [R24] ;  /* 0x0000000018ff73aa */ /* 0x000ea40000000500 */
[----:B--2---:R-:W-:Y:S05]  /*46b90*/  @!P0 BRA `(.L_x_4070) ;  /* 0x0000000000188947 */ /* 0x004fea0003800000 */
[----:B------:R-:W-:-:S07]  /*46ba0*/  MOV R0, R24 ;  /* 0x0000001800007202 */ /* 0x000fce0000000f00 */
.L_x_4071:
[----:B------:R-:W2:Y:S02]  /*46bb0*/  LDS R24, [R0] ;  /* 0x0000000000187984 */ /* 0x000ea40000000800 */
[----:B--2---:R-:W-:-:S05]  /*46bc0*/  FADD R25, R11, R24 ;  /* 0x000000180b197221 */ /* 0x004fca0000000000 */
[----:B------:R-:W2:Y:S02]  /*46bd0*/  ATOMS.CAST.SPIN P0, [R0], R24, R25 ;  /* 0x000000180000758d */ /* 0x000ea40001800019 */
[----:B--2---:R-:W-:Y:S05]  /*46be0*/  @!P0 BRA `(.L_x_4071) ;  /* 0xfffffffc00f08947 */ /* 0x004fea000383ffff */
[----:B------:R-:W-:Y:S05]  /*46bf0*/  BRA `(.L_x_4069) ;  /* 0x00000000002c7947 */ /* 0x000fea0003800000 */
.L_x_4070:
[----:B------:R-:W2:Y:S02]  /*46c00*/  QSPC.E.D P0, RZ, [R24] ;  /* 0x0000000018ff73aa */ /* 0x000ea40000000700 */
[----:B--2---:R-:W-:Y:S05]  /*46c10*/  @!P0 BRA `(.L_x_4072) ;  /* 0x0000000000188947 */ /* 0x004fea0003800000 */
.L_x_4073:
[----:B------:R-:W2:Y:S02]  /*46c20*/  LD.E R26, [R24] ;  /* 0x00000000181a7980 */ /* 0x000ea40000100900 */
[----:B--2---:R-:W-:-:S06]  /*46c30*/  FADD R27, R11, R26 ;  /* 0x0000001a0b1b7221 */ /* 0x004fcc0000000000 */
[----:B------:R-:W2:Y:S02]  /*46c40*/  ATOM.E.CAST.SPIN PT, R27, [R24], R26, R27 ;  /* 0x0000001a181b738b */ /* 0x000ea400019e011b */
[----:B--2---:R-:W-:-:S13]  /*46c50*/  ISETP.EQ.U32.AND P0, PT, R27, 0x1, PT ;  /* 0x000000011b00780c */ /* 0x004fda0003f02070 */
[----:B------:R-:W-:Y:S05]  /*46c60*/  @!P0 BRA `(.L_x_4073) ;  /* 0xfffffffc00ec8947 */ /* 0x000fea000383ffff */
[----:B------:R-:W-:Y:S05]  /*46c70*/  BRA `(.L_x_4069) ;  /* 0x00000000000c7947 */ /* 0x000fea0003800000 */
.L_x_4072:
[----:B------:R-:W2:Y:S02]  /*46c80*/  LD.E R0, desc[UR8][R24.64] ;  /* 0x0000000818007980 */ /* 0x000ea4000c101900 */
[----:B--2---:R-:W-:-:S05]  /*46c90*/  FADD R5, R11, R0 ;  /* 0x000000000b057221 */ /* 0x004fca0000000000 */
[----:B------:R2:W-:Y:S02]  /*46ca0*/  ST.E desc[UR8][R24.64], R5 ;  /* 0x0000000518007985 */ /* 0x0005e4000c101908 */
.L_x_4069:
[----:B------:R-:W-:Y:S05]  /*46cb0*/  BSYNC.RECONVERGENT B0 ;  /* 0x0000000000007941 */ /* 0x000fea0003800200 */
.L_x_4068:
[----:B------:R-:W-:Y:S01]  /*46cc0*/  FFMA R12, R12, R40, R9 ;  /* 0x000000280c0c7223 */ /* 0x000fe20000000009 */
[----:B-1----:R-:W-:-:S04]  /*46cd0*/  IMAD.WIDE R22, R41, 0x4, R22 ;  /* 0x0000000429167825 */ /* 0x002fc800078e0216 */
[----:B--2---:R-:W-:-:S05]  /*46ce0*/  FADD R5, R12, -R9 ;  /* 0x800000090c057221 */ /* 0x004fca0000000000 */
[----:B------:R1:W-:Y:S01]  /*46cf0*/  ATOM.E.ADD.F32.FTZ.RN.STRONG.GPU P0, RZ, desc[UR8][R22.64], R5 ;  /* 0x8000000516ff79a2 */ /* 0x0003e2000c10f308 */
[----:B------:R-:W-:Y:S04]  /*46d00*/  BSSY.RECONVERGENT B0, `(.L_x_4074) ;  /* 0x0000015000007945 */ /* 0x000fe80003800200 */
[----:B-1----:R-:W-:Y:S05]  /*46d10*/  @P0 BRA `(.L_x_4075) ;  /* 0x00000000004c0947 */ /* 0x002fea0003800000 */
[----:B------:R-:W1:Y:S02]  /*46d20*/  QSPC.E.S P0, RZ, [R22] ;  /* 0x0000000016ff73aa */ /* 0x000e640000000500 */
[----:B-1----:R-:W-:Y:S05]  /*46d30*/  @!P0 BRA `(.L_x_4076) ;  /* 0x0000000000188947 */ /* 0x002fea0003800000 */
[----:B------:R-:W-:-:S07]  /*46d40*/  MOV R22, R22 ;  /* 0x0000001600167202 */ /* 0x000fce0000000f00 */
.L_x_4077:
[----:B------:R-:W1:Y:S02]  /*46d50*/  LDS R12, [R22] ;  /* 0x00000000160c7984 */ /* 0x000e640000000800 */
[----:B-1----:R-:W-:-:S05]  /*46d60*/  FADD R13, R5, R12 ;  /* 0x0000000c050d7221 */ /* 0x002fca0000000000 */
[----:B------:R-:W1:Y:S02]  /*46d70*/  ATOMS.CAST.SPIN P0, [R22], R12, R13 ;  /* 0x0000000c1600758d */ /* 0x000e64000180000d */
[----:B-1----:R-:W-:Y:S05]  /*46d80*/  @!P0 BRA `(.L_x_4077) ;  /* 0xfffffffc00f08947 */ /* 0x002fea000383ffff */
[----:B------:R-:W-:Y:S05]  /*46d90*/  BRA `(.L_x_4075) ;  /* 0x00000000002c7947 */ /* 0x000fea0003800000 */
.L_x_4076:
[----:B------:R-:W1:Y:S02]  /*46da0*/  QSPC.E.D P0, RZ, [R22] ;  /* 0x0000000016ff73aa */ /* 0x000e640000000700 */
[----:B-1----:R-:W-:Y:S05]  /*46db0*/  @!P0 BRA `(.L_x_4078) ;  /* 0x0000000000188947 */ /* 0x002fea0003800000 */
.L_x_4079:
[----:B------:R-:W2:Y:S02]  /*46dc0*/  LD.E R12, [R22] ;  /* 0x00000000160c7980 */ /* 0x000ea40000100900 */
[----:B--2---:R-:W-:-:S06]  /*46dd0*/  FADD R13, R5, R12 ;  /* 0x0000000c050d7221 */ /* 0x004fcc0000000000 */
[----:B------:R-:W2:Y:S02]  /*46de0*/  ATOM.E.CAST.SPIN PT, R13, [R22], R12, R13 ;  /* 0x0000000c160d738b */ /* 0x000ea400019e010d */
[----:B--2---:R-:W-:-:S13]  /*46df0*/  ISETP.EQ.U32.AND P0, PT, R13, 0x1, PT ;  /* 0x000000010d00780c */ /* 0x004fda0003f02070 */
[----:B------:R-:W-:Y:S05]  /*46e00*/  @!P0 BRA `(.L_x_4079) ;  /* 0xfffffffc00ec8947 */ /* 0x000fea000383ffff */
[----:B------:R-:W-:Y:S05]  /*46e10*/  BRA `(.L_x_4075) ;  /* 0x00000000000c7947 */ /* 0x000fea0003800000 */
.L_x_4078:
[----:B------:R-:W2:Y:S02]  /*46e20*/  LD.E R0, desc[UR8][R22.64] ;  /* 0x0000000816007980 */ /* 0x000ea4000c101900 */
[----:B--2---:R-:W-:-:S05]  /*46e30*/  FADD R5, R5, R0 ;  /* 0x0000000005057221 */ /* 0x004fca0000000000 */
[----:B------:R1:W-:Y:S02]  /*46e40*/  ST.E desc[UR8][R22.64], R5 ;  /* 0x0000000516007985 */ /* 0x0003e4000c101908 */
.L_x_4075:
[----:B------:R-:W-:Y:S05]  /*46e50*/  BSYNC.RECONVERGENT B0 ;  /* 0x0000000000007941 */ /* 0x000fea0003800200 */
.L_x_4074:
[----:B------:R-:W-:-:S05]  /*46e60*/  IMAD.WIDE R20, R41, 0x4, R20 ;  /* 0x0000000429147825 */ /* 0x000fca00078e0214 */
[----:B------:R2:W-:Y:S01]  /*46e70*/  ATOM.E.ADD.F32.FTZ.RN.STRONG.GPU P0, RZ, desc[UR8][R20.64], R11 ;  /* 0x8000000b14ff79a2 */ /* 0x0005e2000c10f308 */
[----:B------:R-:W-:Y:S04]  /*46e80*/  BSSY.RECONVERGENT B0, `(.L_x_4080) ;  /* 0x0000015000007945 */ /* 0x000fe80003800200 */
[----:B--2---:R-:W-:Y:S05]  /*46e90*/  @P0 BRA `(.L_x_4081) ;  /* 0x00000000004c0947 */ /* 0x004fea0003800000 */
[----:B------:R-:W2:Y:S02]  /*46ea0*/  QSPC.E.S P0, RZ, [R20] ;  /* 0x0000000014ff73aa */ /* 0x000ea40000000500 */
[----:B--2---:R-:W-:Y:S05]  /*46eb0*/  @!P0 BRA `(.L_x_4082) ;  /* 0x0000000000188947 */ /* 0x004fea0003800000 */
[----:B------:R-:W-:-:S07]  /*46ec0*/  MOV R20, R20 ;  /* 0x0000001400147202 */ /* 0x000fce0000000f00 */
.L_x_4083:
[----:B------:R-:W2:Y:S02]  /*46ed0*/  LDS R12, [R20] ;  /* 0x00000000140c7984 */ /* 0x000ea40000000800 */
[----:B--2---:R-:W-:-:S05]  /*46ee0*/  FADD R13, R11, R12 ;  /* 0x0000000c0b0d7221 */ /* 0x004fca0000000000 */
[----:B------:R-:W2:Y:S02]  /*46ef0*/  ATOMS.CAST.SPIN P0, [R20], R12, R13 ;  /* 0x0000000c1400758d */ /* 0x000ea4000180000d */
[----:B--2---:R-:W-:Y:S05]  /*46f00*/  @!P0 BRA `(.L_x_4083) ;  /* 0xfffffffc00f08947 */ /* 0x004fea000383ffff */
[----:B------:R-:W-:Y:S05]  /*46f10*/  BRA `(.L_x_4081) ;  /* 0x00000000002c7947 */ /* 0x000fea0003800000 */
.L_x_4082:
[----:B------:R-:W2:Y:S02]  /*46f20*/  QSPC.E.D P0, RZ, [R20] ;  /* 0x0000000014ff73aa */ /* 0x000ea40000000700 */
[----:B--2---:R-:W-:Y:S05]  /*46f30*/  @!P0 BRA `(.L_x_4084) ;  /* 0x0000000000188947 */ /* 0x004fea0003800000 */
.L_x_4085:
[----:B------:R-:W2:Y:S02]  /*46f40*/  LD.E R12, [R20] ;  /* 0x00000000140c7980 */ /* 0x000ea40000100900 */
[----:B--2---:R-:W-:-:S06]  /*46f50*/  FADD R13, R11, R12 ;  /* 0x0000000c0b0d7221 */ /* 0x004fcc0000000000 */
[----:B------:R-:W2:Y:S02]  /*46f60*/  ATOM.E.CAST.SPIN PT, R13, [R20], R12, R13 ;  /* 0x0000000c140d738b */ /* 0x000ea400019e010d */
[----:B--2---:R-:W-:-:S13]  /*46f70*/  ISETP.EQ.U32.AND P0, PT, R13, 0x1, PT ;  /* 0x000000010d00780c */ /* 0x004fda0003f02070 */
[----:B------:R-:W-:Y:S05]  /*46f80*/  @!P0 BRA `(.L_x_4085) ;  /* 0xfffffffc00ec8947 */ /* 0x000fea000383ffff */
[----:B------:R-:W-:Y:S05]  /*46f90*/  BRA `(.L_x_4081) ;  /* 0x00000000000c7947 */ /* 0x000fea0003800000 */
.L_x_4084:
[----:B------:R-:W1:Y:S02]  /*46fa0*/  LD.E R0, desc[UR8][R20.64] ;  /* 0x0000000814007980 */ /* 0x000e64000c101900 */
[----:B-1----:R-:W-:-:S05]  /*46fb0*/  FADD R5, R11, R0 ;  /* 0x000000000b057221 */ /* 0x002fca0000000000 */
[----:B------:R2:W-:Y:S02]  /*46fc0*/  ST.E desc[UR8][R20.64], R5 ;  /* 0x0000000514007985 */ /* 0x0005e4000c101908 */
.L_x_4081:
[----:B------:R-:W-:Y:S05]  /*46fd0*/  BSYNC.RECONVERGENT B0 ;  /* 0x0000000000007941 */ /* 0x000fea0003800200 */
.L_x_4080:
[----:B------:R-:W-:-:S03]  /*46fe0*/  UMOV UR4, 0xffffffff ;  /* 0xffffffff00047882 */ /* 0x000fc60000000000 */
[----:B------:R-:W-:Y:S05]  /*46ff0*/  BRA.DIV UR4, `(.L_x_4086) ;  /* 0x000002ca04a07947 */ /* 0x000fea000b800000 */
[----:B------:R-:W3:Y:S04]  /*47000*/  LDL R2, [R1+0xc8] ;  /* 0x0000c80001027983 */ /* 0x000ee80000100800 */
[----:B------:R4:W0:Y:S04]  /*47010*/  SHFL.IDX PT, R24, R47, 0x4, 0x181f ;  /* 0x00981f002f187f89 */ /* 0x00082800000e0000 */
[----:B0--3--:R4:W3:Y:S02]  /*47020*/  SHFL.IDX PT, R0, R2, 0x4, 0x181f ;  /* 0x00981f0002007f89 */ /* 0x0098e400000e0000 */
.L_x_4872:
[----:B----4-:R-:W4:Y:S01]  /*47030*/  LDL.LU R2, [R1+0x68] ;  /* 0x0000680001027983 */ /* 0x010f220000300800 */
[----:B---3--:R-:W-:-:S05]  /*47040*/  IMAD R0, R24, R61, R0 ;  /* 0x0000003d18007224 */ /* 0x008fca00078e0200 */
[----:B------:R-:W-:Y:S02]  /*47050*/  SHF.R.S32.HI R12, RZ, 0x1f, R0 ;  /* 0x0000001fff0c7819 */ /* 0x000fe40000011400 */
[----:B-12---:R-:W-:-:S04]  /*47060*/  IADD3 R5, P0, PT, R49, R0, RZ ;  /* 0x0000000031057210 */ /* 0x006fc80007f1e0ff */
        /* <DEDUP_REMOVED lines=14> */
.L_x_4090:
[----:B------:R-:W0:Y:S02]  /*47150*/  LDS R12, [R2] ;  /* 0x00000000020c7984 */ /* 0x000e240000000800 */
[----:B0-----:R-:W-:-:S05]  /*47160*/  FADD R13, R7, R12 ;  /* 0x0000000c070d7221 */ /* 0x001fca0000000000 */
[----:B------:R-:W0:Y:S02]  /*47170*/  ATOMS.CAST.SPIN P0, [R2], R12, R13 ;  /* 0x0000000c0200758d */ /* 0x000e24000180000d */
[----:B0-----:R-:W-:Y:S05]  /*47180*/  @!P0 BRA `(.L_x_4090) ;  /* 0xfffffffc00f08947 */ /* 0x001fea000383ffff */
[----:B------:R-:W-:Y:S05]  /*47190*/  BRA `(.L_x_4088) ;  /* 0x00000000002c7947 */ /* 0x000fea0003800000 */
.L_x_4089:
[----:B------:R-:W0:Y:S02]  /*471a0*/  QSPC.E.D P0, RZ, [R20] ;  /* 0x0000000014ff73aa */ /* 0x000e240000000700 */
[----:B0-----:R-:W-:Y:S05]  /*471b0*/  @!P0 BRA `(.L_x_4091) ;  /* 0x0000000000188947 */ /* 0x001fea0003800000 */
.L_x_4092:
[----:B------:R-:W2:Y:S02]  /*471c0*/  LD.E R12, [R20] ;  /* 0x00000000140c7980 */ /* 0x000ea40000100900 */
[----:B--2---:R-:W-:-:S06]  /*471d0*/  FADD R13, R7, R12 ;  /* 0x0000000c070d7221 */ /* 0x004fcc0000000000 */
[----:B------:R-:W2:Y:S02]  /*471e0*/  ATOM.E.CAST.SPIN PT, R13, [R20], R12, R13 ;  /* 0x0000000c140d738b */ /* 0x000ea400019e010d */
[----:B--2---:R-:W-:-:S13]  /*471f0*/  ISETP.EQ.U32.AND P0, PT, R13, 0x1, PT ;  /* 0x000000010d00780c */ /* 0x004fda0003f02070 */
[----:B------:R-:W-:Y:S05]  /*47200*/  @!P0 BRA `(.L_x_4092) ;  /* 0xfffffffc00ec8947 */ /* 0x000fea000383ffff */
[----:B------:R-:W-:Y:S05]  /*47210*/  BRA `(.L_x_4088) ;  /* 0x00000000000c7947 */ /* 0x000fea0003800000 */
.L_x_4091:
[----:B------:R-:W2:Y:S02]  /*47220*/  LD.E R2, desc[UR8][R20.64] ;  /* 0x0000000814027980 */ /* 0x000ea4000c101900 */
[----:B--2---:R-:W-:-:S05]  /*47230*/  FADD R7, R7, R2 ;  /* 0x0000000207077221 */ /* 0x004fca0000000000 */
[----:B------:R0:W-:Y:S02]  /*47240*/  ST.E desc[UR8][R20.64], R7 ;  /* 0x0000000714007985 */ /* 0x0001e4000c101908 */
.L_x_4088:
[----:B------:R-:W-:Y:S05]  /*47250*/  BSYNC.RECONVERGENT B0 ;  /* 0x0000000000007941 */ /* 0x000fea0003800200 */
.L_x_4087:
        /* <DEDUP_REMOVED lines=9> */
.L_x_4096:
[----:B------:R-:W1:Y:S02]  /*472f0*/  LDS R22, [R0] ;  /* 0x0000000000167984 */ /* 0x000e640000000800 */
[----:B-1----:R-:W-:-:S05]  /*47300*/  FADD R23, R11, R22 ;  /* 0x000000160b177221 */ /* 0x002fca0000000000 */
[----:B------:R-:W1:Y:S02]  /*47310*/  ATOMS.CAST.SPIN P0, [R0], R22, R23 ;  /* 0x000000160000758d */ /* 0x000e640001800017 */
[----:B-1----:R-:W-:Y:S05]  /*47320*/  @!P0 BRA `(.L_x_4096) ;  /* 0xfffffffc00f08947 */ /* 0x002fea000383ffff */
[----:B------:R-:W-:Y:S05]  /*47330*/  BRA `(.L_x_4094) ;  /* 0x00000000002c7947 */ /* 0x000fea0003800000 */
.L_x_4095:
[----:B------:R-:W1:Y:S02]  /*47340*/  QSPC.E.D P0, RZ, [R12] ;  /* 0x000000000cff73aa */ /* 0x000e640000000700 */
[----:B-1----:R-:W-:Y:S05]  /*47350*/  @!P0 BRA `(.L_x_4097) ;  /* 0x0000000000188947 */ /* 0x002fea0003800000 */
.L_x_4098:
[----:B------:R-:W2:Y:S02]  /*47360*/  LD.E R22, [R12] ;  /* 0x000000000c167980 */ /* 0x000ea40000100900 */
[----:B--2---:R-:W-:-:S06]  /*47370*/  FADD R23, R11, R22 ;  /* 0x000000160b177221 */ /* 0x004fcc0000000000 */
[----:B------:R-:W2:Y:S02]  /*47380*/  ATOM.E.CAST.SPIN PT, R23, [R12], R22, R23 ;  /* 0x000000160c17738b */ /* 0x000ea400019e0117 */
[----:B--2---:R-:W-:-:S13]  /*47390*/  ISETP.EQ.U32.AND P0, PT, R23, 0x1, PT ;  /* 0x000000011700780c */ /* 0x004fda0003f02070 */
[----:B------:R-:W-:Y:S05]  /*473a0*/  @!P0 BRA `(.L_x_4098) ;  /* 0xfffffffc00ec8947 */ /* 0x000fea000383ffff */
[----:B------:R-:W-:Y:S05]  /*473b0*/  BRA `(.L_x_4094) ;  /* 0x00000000000c7947 */ /* 0x000fea0003800000 */
.L_x_4097:
[----:B------:R-:W2:Y:S02]  /*473c0*/  LD.E R0, desc[UR8][R12.64] ;  /* 0x000000080c007980 */ /* 0x000ea4000c101900 */
[----:B--2---:R-:W-:-:S05]  /*473d0*/  FADD R5, R11, R0 ;  /* 0x000000000b057221 */ /* 0x004fca0000000000 */
[----:B------:R1:W-:Y:S02]  /*473e0*/  ST.E desc[UR8][R12.64], R5 ;  /* 0x000000050c007985 */ /* 0x0003e4000c101908 */
.L_x_4094:
[----:B------:R-:W-:Y:S05]  /*473f0*/  BSYNC.RECONVERGENT B0 ;  /* 0x0000000000007941 */ /* 0x000fea0003800200 */
.L_x_4093:
[----:B------:R-:W2:Y:S01]  /*47400*/  LDL.LU R0, [R1+0x60] ;  /* 0x0000600001007983 */ /* 0x000ea20000300800 */
        /* <DEDUP_REMOVED lines=9> */
.L_x_4102:
[----:B------:R-:W1:Y:S02]  /*474a0*/  LDS R22, [R0] ;  /* 0x0000000000167984 */ /* 0x000e640000000800 */
[----:B-1----:R-:W-:-:S05]  /*474b0*/  FADD R23, R5, R22 ;  /* 0x0000001605177221 */ /* 0x002fca0000000000 */
[----:B------:R-:W1:Y:S02]  /*474c0*/  ATOMS.CAST.SPIN P0, [R0], R22, R23 ;  /* 0x000000160000758d */ /* 0x000e640001800017 */
[----:B-1----:R-:W-:Y:S05]  /*474d0*/  @!P0 BRA `(.L_x_4102) ;  /* 0xfffffffc00f08947 */ /* 0x002fea000383ffff */
[----:B------:R-:W-:Y:S05]  /*474e0*/  BRA `(.L_x_4100) ;  /* 0x00000000002c7947 */ /* 0x000fea0003800000 */
.L_x_4101:
[----:B------:R-:W1:Y:S02]  /*474f0*/  QSPC.E.D P0, RZ, [R22] ;  /* 0x0000000016ff73aa */ /* 0x000e640000000700 */
[----:B-1----:R-:W-:Y:S05]  /*47500*/  @!P0 BRA `(.L_x_4103) ;  /* 0x0000000000188947 */ /* 0x002fea0003800000 */
.L_x_4104:
[----:B------:R-:W2:Y:S02]  /*47510*/  LD.E R24, [R22] ;  /* 0x0000000016187980 */ /* 0x000ea40000100900 */
[----:B--2---:R-:W-:-:S06]  /*47520*/  FADD R25, R5, R24 ;  /* 0x0000001805197221 */ /* 0x004fcc0000000000 */
[----:B------:R-:W2:Y:S02]  /*47530*/  ATOM.E.CAST.SPIN PT, R25, [R22], R24, R25 ;  /* 0x000000181619738b */ /* 0x000ea400019e0119 */
[----:B--2---:R-:W-:-:S13]  /*47540*/  ISETP.EQ.U32.AND P0, PT, R25, 0x1, PT ;  /* 0x000000011900780c */ /* 0x004fda0003f02070 */
[----:B------:R-:W-:Y:S05]  /*47550*/  @!P0 BRA `(.L_x_4104) ;  /* 0xfffffffc00ec8947 */ /* 0x000fea000383ffff */
[----:B------:R-:W-:Y:S05]  /*47560*/  BRA `(.L_x_4100) ;  /* 0x00000000000c7947 */ /* 0x000fea0003800000 */
.L_x_4103:
[----:B------:R-:W2:Y:S02]  /*47570*/  LD.E R0, desc[UR8][R22.64] ;  /* 0x0000000816007980 */ /* 0x000ea4000c101900 */
[----:B--2---:R-:W-:-:S05]  /*47580*/  FADD R5, R5, R0 ;  /* 0x0000000005057221 */ /* 0x004fca0000000000 */
[----:B------:R1:W-:Y:S02]  /*47590*/  ST.E desc[UR8][R22.64], R5 ;  /* 0x0000000516007985 */ /* 0x0003e4000c101908 */
.L_x_4100:
[----:B------:R-:W-:Y:S05]  /*475a0*/  BSYNC.RECONVERGENT B0 ;  /* 0x0000000000007941 */ /* 0x000fea0003800200 */
.L_x_4099:
[----:B-1----:R-:W-:-:S05]  /*475b0*/  IMAD.WIDE R22, R61, 0x4, R12 ;  /* 0x000000043d167825 */ /* 0x002fca00078e020c */
[----:B------:R1:W-:Y:S01]  /*475c0*/  ATOM.E.ADD.F32.FTZ.RN.STRONG.GPU P0, RZ, desc[UR8][R22.64], R11 ;  /* 0x8000000b16ff79a2 */ /* 0x0003e2000c10f308 */
[----:B------:R-:W-:Y:S04]  /*475d0*/  BSSY.RECONVERGENT B0, `(.L_x_4105) ;  /* 0x0000015000007945 */ /* 0x000fe80003800200 */
[----:B-1----:R-:W-:Y:S05]  /*475e0*/  @P0 BRA `(.L_x_4106) ;  /* 0x00000000004c0947 */ /* 0x002fea0003800000 */
[----:B------:R-:W1:Y:S02]  /*475f0*/  QSPC.E.S P0, RZ, [R22] ;  /* 0x0000000016ff73aa */ /* 0x000e640000000500 */
[----:B-1----:R-:W-:Y:S05]  /*47600*/  @!P0 BRA `(.L_x_4107) ;  /* 0x0000000000188947 */ /* 0x002fea0003800000 */
[----:B------:R-:W-:-:S07]  /*47610*/  MOV R0, R22 ;  /* 0x0000001600007202 */ /* 0x000fce0000000f00 */
.L_x_4108:
[----:B------:R-:W1:Y:S02]  /*47620*/  LDS R22, [R0] ;  /* 0x0000000000167984 */ /* 0x000e640000000800 */
[----:B-1----:R-:W-:-:S05]  /*47630*/  FADD R23, R11, R22 ;  /* 0x000000160b177221 */ /* 0x002fca0000000000 */
[----:B------:R-:W1:Y:S02]  /*47640*/  ATOMS.CAST.SPIN P0, [R0], R22, R23 ;  /* 0x000000160000758d */ /* 0x000e640001800017 */
[----:B-1----:R-:W-:Y:S05]  /*47650*/  @!P0 BRA `(.L_x_4108) ;  /* 0xfffffffc00f08947 */ /* 0x002fea000383ffff */
[----:B------:R-:W-:Y:S05]  /*47660*/  BRA `(.L_x_4106) ;  /* 0x00000000002c7947 */ /* 0x000fea0003800000 */
.L_x_4107:
[----:B------:R-:W1:Y:S02]  /*47670*/  QSPC.E.D P0, RZ, [R22] ;  /* 0x0000000016ff73aa */ /* 0x000e640000000700 */
[----:B-1----:R-:W-:Y:S05]  /*47680*/  @!P0 BRA `(.L_x_4109) ;  /* 0x0000000000188947 */ /* 0x002fea0003800000 */
.L_x_4110:
[----:B------:R-:W2:Y:S02]  /*47690*/  LD.E R24, [R22] ;  /* 0x0000000016187980 */ /* 0x000ea40000100900 */
[----:B--2---:R-:W-:-:S06]  /*476a0*/  FADD R25, R11, R24 ;  /* 0x000000180b197221 */ /* 0x004fcc0000000000 */
[----:B------:R-:W2:Y:S02]  /*476b0*/  ATOM.E.CAST.SPIN PT, R25, [R22], R24, R25 ;  /* 0x000000181619738b */ /* 0x000ea400019e0119 */
[----:B--2---:R-:W-:-:S13]  /*476c0*/  ISETP.EQ.U32.AND P0, PT, R25, 0x1, PT ;  /* 0x000000011900780c */ /* 0x004fda0003f02070 */
[----:B------:R-:W-:Y:S05]  /*476d0*/  @!P0 BRA `(.L_x_4110) ;  /* 0xfffffffc00ec8947 */ /* 0x000fea000383ffff */
[----:B------:R-:W-:Y:S05]  /*476e0*/  BRA `(.L_x_4106) ;  /* 0x00000000000c7947 */ /* 0x000fea0003800000 */
.L_x_4109:
[----:B------:R-:W2:Y:S02]  /*476f0*/  LD.E R0, desc[UR8][R22.64] ;  /* 0x0000000816007980 */ /* 0x000ea4000c101900 */
[----:B--2---:R-:W-:-:S05]  /*47700*/  FADD R5, R11, R0 ;  /* 0x000000000b057221 */ /* 0x004fca0000000000 */
[----:B------:R1:W-:Y:S02]  /*47710*/  ST.E desc[UR8][R22.64], R5 ;  /* 0x0000000516007985 */ /* 0x0003e4000c101908 */
.L_x_4106:
[----:B------:R-:W-:Y:S05]  /*47720*/  BSYNC.RECONVERGENT B0 ;  /* 0x0000000000007941 */ /* 0x000fea0003800200 */
.L_x_4105:
        /* <DEDUP_REMOVED lines=10> */
.L_x_4114:
[----:B------:R-:W1:Y:S02]  /*477d0*/  LDS R22, [R0] ;  /* 0x0000000000167984 */ /* 0x000e640000000800 */
[----:B-1----:R-:W-:-:S05]  /*477e0*/  FADD R23, R5, R22 ;  /* 0x0000001605177221 */ /* 0x002fca0000000000 */
[----:B------:R-:W1:Y:S02]  /*477f0*/  ATOMS.CAST.SPIN P0, [R0], R22, R23 ;  /* 0x000000160000758d */ /* 0x000e640001800017 */
[----:B-1----:R-:W-:Y:S05]  /*47800*/  @!P0 BRA `(.L_x_4114) ;  /* 0xfffffffc00f08947 */ /* 0x002fea000383ffff */
[----:B------:R-:W-:Y:S05]  /*47810*/  BRA `(.L_x_4112) ;  /* 0x00000000002c7947 */ /* 0x000fea0003800000 */
.L_x_4113:
[----:B------:R-:W1:Y:S02]  /*47820*/  QSPC.E.D P0, RZ, [R22] ;  /* 0x0000000016ff73aa */ /* 0x000e640000000700 */
[----:B-1----:R-:W-:Y:S05]  /*47830*/  @!P0 BRA `(.L_x_4115) ;  /* 0x0000000000188947 */ /* 0x002fea0003800000 */
.L_x_4116:
[----:B------:R-:W2:Y:S02]  /*47840*/  LD.E R24, [R22] ;  /* 0x0000000016187980 */ /* 0x000ea40000100900 */
[----:B--2---:R-:W-:-:S06]  /*47850*/  FADD R25, R5, R24 ;  /* 0x0000001805197221 */ /* 0x004fcc0000000000 */
[----:B------:R-:W2:Y:S02]  /*47860*/  ATOM.E.CAST.SPIN PT, R25, [R22], R24, R25 ;  /* 0x000000181619738b */ /* 0x000ea400019e0119 */
[----:B--2---:R-:W-:-:S13]  /*47870*/  ISETP.EQ.U32.AND P0, PT, R25, 0x1, PT ;  /* 0x000000011900780c */ /* 0x004fda0003f02070 */
[----:B------:R-:W-:Y:S05]  /*47880*/  @!P0 BRA `(.L_x_4116) ;  /* 0xfffffffc00ec8947 */ /* 0x000fea000383ffff */
[----:B------:R-:W-:Y:S05]  /*47890*/  BRA `(.L_x_4112) ;  /* 0x00000000000c7947 */ /* 0x000fea0003800000 */
.L_x_4115:
[----:B------:R-:W2:Y:S02]  /*478a0*/  LD.E R0, desc[UR8][R22.64] ;  /* 0x0000000816007980 */ /* 0x000ea4000c101900 */
[----:B--2---:R-:W-:-:S05]  /*478b0*/  FADD R5, R5, R0 ;  /* 0x0000000005057221 */ /* 0x004fca0000000000 */
[----:B------:R1:W-:Y:S02]  /*478c0*/  ST.E desc[UR8][R22.64], R5 ;  /* 0x0000000516007985 */ /* 0x0003e4000c101908 */
.L_x_4112:
[----:B------:R-:W-:Y:S05]  /*478d0*/  BSYNC.RECONVERGENT B0 ;  /* 0x0000000000007941 */ /* 0x000fea0003800200 */
.L_x_4111:
[----:B-1----:R-:W-:-:S05]  /*478e0*/  IMAD.WIDE R22, R46, 0x4, R12 ;  /* 0x000000042e167825 */ /* 0x002fca00078e020c */
[----:B------:R1:W-:Y:S01]  /*478f0*/  ATOM.E.ADD.F32.FTZ.RN.STRONG.GPU P0, RZ, desc[UR8][R22.64], R11 ;  /* 0x8000000b16ff79a2 */ /* 0x0003e2000c10f308 */
[----:B------:R-:W-:Y:S04]  /*47900*/  BSSY.RECONVERGENT B0, `(.L_x_4117) ;  /* 0x0000015000007945 */ /* 0x000fe80003800200 */
[----:B-1----:R-:W-:Y:S05]  /*47910*/  @P0 BRA `(.L_x_4118) ;  /* 0x00000000004c0947 */ /* 0x002fea0003800000 */
[----:B------:R-:W1:Y:S02]  /*47920*/  QSPC.E.S P0, RZ, [R22] ;  /* 0x0000000016ff73aa */ /* 0x000e640000000500 */
[----:B-1----:R-:W-:Y:S05]  /*47930*/  @!P0 BRA `(.L_x_4119) ;  /* 0x0000000000188947 */ /* 0x002fea0003800000 */
[----:B------:R-:W-:-:S07]  /*47940*/  MOV R0, R22 ;  /* 0x0000001600007202 */ /* 0x000fce0000000f00 */
.L_x_4120:
[----:B------:R-:W1:Y:S02]  /*47950*/  LDS R22, [R0] ;  /* 0x0000000000167984 */ /* 0x000e640000000800 */
[----:B-1----:R-:W-:-:S05]  /*47960*/  FADD R23, R11, R22 ;  /* 0x000000160b177221 */ /* 0x002fca0000000000 */
[----:B------:R-:W1:Y:S02]  /*47970*/  ATOMS.CAST.SPIN P0, [R0], R22, R23 ;  /* 0x000000160000758d */ /* 0x000e640001800017 */
[----:B-1----:R-:W-:Y:S05]  /*47980*/  @!P0 BRA `(.L_x_4120) ;  /* 0xfffffffc00f08947 */ /* 0x002fea000383ffff */
[----:B------:R-:W-:Y:S05]  /*47990*/  BRA `(.L_x_4118) ;  /* 0x00000000002c7947 */ /* 0x000fea0003800000 */
.L_x_4119:
[----:B------:R-:W1:Y:S02]  /*479a0*/  QSPC.E.D P0, RZ, [R22] ;  /* 0x0000000016ff73aa */ /* 0x000e640000000700 */
[----:B-1----:R-:W-:Y:S05]  /*479b0*/  @!P0 BRA `(.L_x_4121) ;  /* 0x0000000000188947 */ /* 0x002fea0003800000 */
.L_x_4122:
[----:B------:R-:W2:Y:S02]  /*479c0*/  LD.E R24, [R22] ;  /* 0x0000000016187980 */ /* 0x000ea40000100900 */
[----:B--2---:R-:W-:-:S06]  /*479d0*/  FADD R25, R11, R24 ;  /* 0x000000180b197221 */ /* 0x004fcc0000000000 */
[----:B------:R-:W2:Y:S02]  /*479e0*/  ATOM.E.CAST.SPIN PT, R25, [R22], R24, R25 ;  /* 0x000000181619738b */ /* 0x000ea400019e0119 */
[----:B--2---:R-:W-:-:S13]  /*479f0*/  ISETP.EQ.U32.AND P0, PT, R25, 0x1, PT ;  /* 0x000000011900780c */ /* 0x004fda0003f02070 */
[----:B------:R-:W-:Y:S05]  /*47a00*/  @!P0 BRA `(.L_x_4122) ;  /* 0xfffffffc00ec8947 */ /* 0x000fea000383ffff */
[----:B------:R-:W-:Y:S05]  /*47a10*/  BRA `(.L_x_4118) ;  /* 0x00000000000c7947 */ /* 0x000fea0003800000 */
.L_x_4121:
[----:B------:R-:W2:Y:S02]  /*47a20*/  LD.E R0, desc[UR8][R22.64] ;  /* 0x0000000816007980 */ /* 0x000ea4000c101900 */
[----:B--2---:R-:W-:-:S05]  /*47a30*/  FADD R5, R11, R0 ;  /* 0x000000000b057221 */ /* 0x004fca0000000000 */
[----:B------:R1:W-:Y:S02]  /*47a40*/  ST.E desc[UR8][R22.64], R5 ;  /* 0x0000000516007985 */ /* 0x0003e4000c101908 */
.L_x_4118:
[----:B------:R-:W-:Y:S05]  /*47a50*/  BSYNC.RECONVERGENT B0 ;  /* 0x0000000000007941 */ /* 0x000fea0003800200 */
.L_x_4117:
        /* <DEDUP_REMOVED lines=10> */
.L_x_4126:
[----:B------:R-:W1:Y:S02]  /*47b00*/  LDS R22, [R0] ;  /* 0x0000000000167984 */ /* 0x000e640000000800 */
[----:B-1----:R-:W-:-:S05]  /*47b10*/  FADD R23, R5, R22 ;  /* 0x0000001605177221 */ /* 0x002fca0000000000 */
[----:B------:R-:W1:Y:S02]  /*47b20*/  ATOMS.CAST.SPIN P0, [R0], R22, R23 ;  /* 0x000000160000758d */ /* 0x000e640001800017 */
[----:B-1----:R-:W-:Y:S05]  /*47b30*/  @!P0 BRA `(.L_x_4126) ;  /* 0xfffffffc00f08947 */ /* 0x002fea000383ffff */
[----:B------:R-:W-:Y:S05]  /*47b40*/  BRA `(.L_x_4124) ;  /* 0x00000000002c7947 */ /* 0x000fea0003800000 */
.L_x_4125:
[----:B------:R-:W1:Y:S02]  /*47b50*/  QSPC.E.D P0, RZ, [R22] ;  /* 0x0000000016ff73aa */ /* 0x000e640000000700 */
[----:B-1----:R-:W-:Y:S05]  /*47b60*/  @!P0 BRA `(.L_x_4127) ;  /* 0x0000000000188947 */ /* 0x002fea0003800000 */
.L_x_4128:
[----:B------:R-:W2:Y:S02]  /*47b70*/  LD.E R24, [R22] ;  /* 0x0000000016187980 */ /* 0x000ea40000100900 */
[----:B--2---:R-:W-:-:S06]  /*47b80*/  FADD R25, R5, R24 ;  /* 0x0000001805197221 */ /* 0x004fcc0000000000 */
[----:B------:R-:W2:Y:S02]  /*47b90*/  ATOM.E.CAST.SPIN PT, R25, [R22], R24, R25 ;  /* 0x000000181619738b */ /* 0x000ea400019e0119 */
[----:B--2---:R-:W-:-:S13]  /*47ba0*/  ISETP.EQ.U32.AND P0, PT, R25, 0x1, PT ;  /* 0x000000011900780c */ /* 0x004fda0003f02070 */
[----:B------:R-:W-:Y:S05]  /*47bb0*/  @!P0 BRA `(.L_x_4128) ;  /* 0xfffffffc00ec8947 */ /* 0x000fea000383ffff */
[----:B------:R-:W-:Y:S05]  /*47bc0*/  BRA `(.L_x_4124) ;  /* 0x00000000000c7947 */ /* 0x000fea0003800000 */
.L_x_4127:
[----:B------:R-:W2:Y:S02]  /*47bd0*/  LD.E R0, desc[UR8][R22.64] ;  /* 0x0000000816007980 */ /* 0x000ea4000c101900 */
[----:B--2---:R-:W-:-:S05]  /*47be0*/  FADD R5, R5, R0 ;  /* 0x0000000005057221 */ /* 0x004fca0000000000 */
[----:B------:R1:W-:Y:S02]  /*47bf0*/  ST.E desc[UR8][R22.64], R5 ;  /* 0x0000000516007985 */ /* 0x0003e4000c101908 */
.L_x_4124:
[----:B------:R-:W-:Y:S05]  /*47c00*/  BSYNC.RECONVERGENT B0 ;  /* 0x0000000000007941 */ /* 0x000fea0003800200 */
.L_x_4123:
[----:B-1----:R-:W-:-:S05]  /*47c10*/  IMAD.WIDE R22, R43, 0x4, R12 ;  /* 0x000000042b167825 */ /* 0x002fca00078e020c */
[----:B------:R1:W-:Y:S01]  /*47c20*/  ATOM.E.ADD.F32.FTZ.RN.STRONG.GPU P0, RZ, desc[UR8][R22.64], R11 ;  /* 0x8000000b16ff79a2 */ /* 0x0003e2000c10f308 */
[----:B------:R-:W-:Y:S04]  /*47c30*/  BSSY.RECONVERGENT B0, `(.L_x_4129) ;  /* 0x0000015000007945 */ /* 0x000fe80003800200 */
[----:B-1----:R-:W-:Y:S05]  /*47c40*/  @P0 BRA `(.L_x_4130) ;  /* 0x00000000004c0947 */ /* 0x002fea0003800000 */
[----:B------:R-:W1:Y:S02]  /*47c50*/  QSPC.E.S P0, RZ, [R22] ;  /* 0x0000000016ff73aa */ /* 0x000e640000000500 */
[----:B-1----:R-:W-:Y:S05]  /*47c60*/  @!P0 BRA `(.L_x_4131) ;  /* 0x0000000000188947 */ /* 0x002fea0003800000 */
[----:B------:R-:W-:-:S07]  /*47c70*/  MOV R0, R22 ;  /* 0x0000001600007202 */ /* 0x000fce0000000f00 */
.L_x_4132:
[----:B------:R-:W1:Y:S02]  /*47c80*/  LDS R22, [R0] ;  /* 0x0000000000167984 */ /* 0x000e640000000800 */
[----:B-1----:R-:W-:-:S05]  /*47c90*/  FADD R23, R11, R22 ;  /* 0x000000160b177221 */ /* 0x002fca0000000000 */
[----:B------:R-:W1:Y:S02]  /*47ca0*/  ATOMS.CAST.SPIN P0, [R0], R22, R23 ;  /* 0x000000160000758d */ /* 0x000e640001800017 */
[----:B-1----:R-:W-:Y:S05]  /*47cb0*/  @!P0 BRA `(.L_x_4132) ;  /* 0xfffffffc00f08947 */ /* 0x002fea000383ffff */
[----:B------:R-:W-:Y:S05]  /*47cc0*/  BRA `(.L_x_4130) ;  /* 0x00000000002c7947 */ /* 0x000fea0003800000 */
.L_x_4131:
[----:B------:R-:W1:Y:S02]  /*47cd0*/  QSPC.E.D P0, RZ, [R22] ;  /* 0x0000000016ff73aa */ /* 0x000e640000000700 */
[----:B-1----:R-:W-:Y:S05]  /*47ce0*/  @!P0 BRA `(.L_x_4133) ;  /* 0x0000000000188947 */ /* 0x002fea0003800000 */
.L_x_4134:
[----:B------:R-:W2:Y:S02]  /*47cf0*/  LD.E R24, [R22] ;  /* 0x0000000016187980 */ /* 0x000ea40000100900 */
[----:B--2---:R-:W-:-:S06]  /*47d00*/  FADD R25, R11, R24 ;  /* 0x000000180b197221 */ /* 0x004fcc0000000000 */
[----:B------:R-:W2:Y:S02]  /*47d10*/  ATOM.E.CAST.SPIN PT, R25, [R22], R24, R25 ;  /* 0x000000181619738b */ /* 0x000ea400019e0119 */
[----:B--2---:R-:W-:-:S13]  /*47d20*/  ISETP.EQ.U32.AND P0, PT, R25, 0x1, PT ;  /* 0x000000011900780c */ /* 0x004fda0003f02070 */
[----:B------:R-:W-:Y:S05]  /*47d30*/  @!P0 BRA `(.L_x_4134) ;  /* 0xfffffffc00ec8947 */ /* 0x000fea000383ffff */
[----:B------:R-:W-:Y:S05]  /*47d40*/  BRA `(.L_x_4130) ;  /* 0x00000000000c7947 */ /* 0x000fea0003800000 */
.L_x_4133:
[----:B------:R-:W2:Y:S02]  /*47d50*/  LD.E R0, desc[UR8][R22.64] ;  /* 0x0000000816007980 */ /* 0x000ea4000c101900 */
[----:B--2---:R-:W-:-:S05]  /*47d60*/  FADD R5, R11, R0 ;  /* 0x000000000b057221 */ /* 0x004fca0000000000 */
[----:B------:R1:W-:Y:S02]  /*47d70*/  ST.E desc[UR8][R22.64], R5 ;  /* 0x0000000516007985 */ /* 0x0003e4000c101908 */
.L_x_4130:
[----:B------:R-:W-:Y:S05]  /*47d80*/  BSYNC.RECONVERGENT B0 ;  /* 0x0000000000007941 */ /* 0x000fea0003800200 */
.L_x_4129:
        /* <DEDUP_REMOVED lines=10> */
.L_x_4138:
[----:B------:R-:W1:Y:S02]  /*47e30*/  LDS R22, [R0] ;  /* 0x0000000000167984 */ /* 0x000e640000000800 */
[----:B-1----:R-:W-:-:S05]  /*47e40*/  FADD R23, R5, R22 ;  /* 0x0000001605177221 */ /* 0x002fca0000000000 */
[----:B------:R-:W1:Y:S02]  /*47e50*/  ATOMS.CAST.SPIN P0, [R0], R22, R23 ;  /* 0x000000160000758d */ /* 0x000e640001800017 */
[----:B-1----:R-:W-:Y:S05]  /*47e60*/  @!P0 BRA `(.L_x_4138) ;  /* 0xfffffffc00f08947 */ /* 0x002fea000383ffff */
[----:B------:R-:W-:Y:S05]  /*47e70*/  BRA `(.L_x_4136) ;  /* 0x00000000002c7947 */ /* 0x000fea0003800000 */
.L_x_4137:
[----:B------:R-:W1:Y:S02]  /*47e80*/  QSPC.E.D P0, RZ, [R22] ;  /* 0x0000000016ff73aa */ /* 0x000e640000000700 */
[----:B-1----:R-:W-:Y:S05]  /*47e90*/  @!P0 BRA `(.L_x_4139) ;  /* 0x0000000000188947 */ /* 0x002fea0003800000 */
.L_x_4140:
[----:B------:R-:W2:Y:S02]  /*47ea0*/  LD.E R24, [R22] ;  /* 0x0000000016187980 */ /* 0x000ea40000100900 */
[----:B--2---:R-:W-:-:S06]  /*47eb0*/  FADD R25, R5, R24 ;  /* 0x0000001805197221 */ /* 0x004fcc0000000000 */
[----:B------:R-:W2:Y:S02]  /*47ec0*/  ATOM.E.CAST.SPIN PT, R25, [R22], R24, R25 ;  /* 0x000000181619738b */ /* 0x000ea400019e0119 */
[----:B--2---:R-:W-:-:S13]  /*47ed0*/  ISETP.EQ.U32.AND P0, PT, R25, 0x1, PT ;  /* 0x000000011900780c */ /* 0x004fda0003f02070 */
[----:B------:R-:W-:Y:S05]  /*47ee0*/  @!P0 BRA `(.L_x_4140) ;  /* 0xfffffffc00ec8947 */ /* 0x000fea000383ffff */
[----:B------:R-:W-:Y:S05]  /*47ef0*/  BRA `(.L_x_4136) ;  /* 0x00000000000c7947 */ /* 0x000fea0003800000 */
.L_x_4139:
[----:B------:R-:W2:Y:S02]  /*47f00*/  LD.E R0, desc[UR8][R22.64] ;  /* 0x0000000816007980 */ /* 0x000ea4000c101900 */
[----:B--2---:R-:W-:-:S05]  /*47f10*/  FADD R5, R5, R0 ;  /* 0x0000000005057221 */ /* 0x004fca0000000000 */
[----:B------:R1:W-:Y:S02]  /*47f20*/  ST.E desc[UR8][R22.64], R5 ;  /* 0x0000000516007985 */ /* 0x0003e4000c101908 */
.L_x_4136:
[----:B------:R-:W-:Y:S05]  /*47f30*/  BSYNC.RECONVERGENT B0 ;  /* 0x0000000000007941 */ /* 0x000fea0003800200 */
.L_x_4135:
[----:B-1----:R-:W-:-:S05]  /*47f40*/  IMAD.WIDE R22, R42, 0x4, R12 ;  /* 0x000000042a167825 */ /* 0x002fca00078e020c */
[----:B------:R1:W-:Y:S01]  /*47f50*/  ATOM.E.ADD.F32.FTZ.RN.STRONG.GPU P0, RZ, desc[UR8][R22.64], R11 ;  /* 0x8000000b16ff79a2 */ /* 0x0003e2000c10f308 */
[----:B------:R-:W-:Y:S04]  /*47f60*/  BSSY.RECONVERGENT B0, `(.L_x_4141) ;  /* 0x0000015000007945 */ /* 0x000fe80003800200 */
[----:B-1----:R-:W-:Y:S05]  /*47f70*/  @P0 BRA `(.L_x_4142) ;  /* 0x00000000004c0947 */ /* 0x002fea0003800000 */
[----:B------:R-:W1:Y:S02]  /*47f80*/  QSPC.E.S P0, RZ, [R22] ;  /* 0x0000000016ff73aa */ /* 0x000e640000000500 */
[----:B-1----:R-:W-:Y:S05]  /*47f90*/  @!P0 BRA `(.L_x_4143) ;  /* 0x0000000000188947 */ /* 0x002fea0003800000 */
[----:B------:R-:W-:-:S07]  /*47fa0*/  MOV R0, R22 ;  /* 0x0000001600007202 */ /* 0x000fce0000000f00 */
.L_x_4144:
[----:B------:R-:W1:Y:S02]  /*47fb0*/  LDS R22, [R0] ;  /* 0x0000000000167984 */ /* 0x000e640000000800 */
[----:B-1----:R-:W-:-:S05]  /*47fc0*/  FADD R23, R11, R22 ;  /* 0x000000160b177221 */ /* 0x002fca0000000000 */
[----:B------:R-:W1:Y:S02]  /*47fd0*/  ATOMS.CAST.SPIN P0, [R0], R22, R23 ;  /* 0x000000160000758d */ /* 0x000e640001800017 */
[----:B-1----:R-:W-:Y:S05]  /*47fe0*/  @!P0 BRA `(.L_x_4144) ;  /* 0xfffffffc00f08947 */ /* 0x002fea000383ffff */
[----:B------:R-:W-:Y:S05]  /*47ff0*/  BRA `(.L_x_4142) ;  /* 0x00000000002c7947 */ /* 0x000fea0003800000 */
.L_x_4143:
[----:B------:R-:W1:Y:S02]  /*48000*/  QSPC.E.D P0, RZ, [R22] ;  /* 0x0000000016ff73aa */ /* 0x000e640000000700 */
[----:B-1----:R-:W-:Y:S05]  /*48010*/  @!P0 BRA `(.L_x_4145) ;  /* 0x0000000000188947 */ /* 0x002fea0003800000 */
.L_x_4146:
[----:B------:R-:W2:Y:S02]  /*48020*/  LD.E R24, [R22] ;  /* 0x0000000016187980 */ /* 0x000ea40000100900 */
[----:B--2---:R-:W-:-:S06]  /*48030*/  FADD R25, R11, R24 ;  /* 0x000000180b197221 */ /* 0x004fcc0000000000 */
[----:B------:R-:W2:Y:S02]  /*48040*/  ATOM.E.CAST.SPIN PT, R25, [R22], R24, R25 ;  /* 0x000000181619738b */ /* 0x000ea400019e0119 */
[----:B--2---:R-:W-:-:S13]  /*48050*/  ISETP.EQ.U32.AND P0, PT, R25, 0x1, PT ;  /* 0x000000011900780c */ /* 0x004fda0003f02070 */
[----:B------:R-:W-:Y:S05]  /*48060*/  @!P0 BRA `(.L_x_4146) ;  /* 0xfffffffc00ec8947 */ /* 0x000fea000383ffff */
[----:B------:R-:W-:Y:S05]  /*48070*/  BRA `(.L_x_4142) ;  /* 0x00000000000c7947 */ /* 0x000fea0003800000 */
.L_x_4145:
[----:B------:R-:W2:Y:S02]  /*48080*/  LD.E R0, desc[UR8][R22.64] ;  /* 0x0000000816007980 */ /* 0x000ea4000c101900 */
[----:B--2---:R-:W-:-:S05]  /*48090*/  FADD R5, R11, R0 ;  /* 0x000000000b057221 */ /* 0x004fca0000000000 */
[----:B------:R1:W-:Y:S02]  /*480a0*/  ST.E desc[UR8][R22.64], R5 ;  /* 0x0000000516007985 */ /* 0x0003e4000c101908 */
.L_x_4142:
[----:B------:R-:W-:Y:S05]  /*480b0*/  BSYNC.RECONVERGENT B0 ;  /* 0x0000000000007941 */ /* 0x000fea0003800200 */
.L_x_4141:
        /* <DEDUP_REMOVED lines=9> */
.L_x_4150:
[----:B------:R-:W1:Y:S02]  /*48150*/  LDS R22, [R0] ;  /* 0x0000000000167984 */ /* 0x000e640000000800 */
[----:B-1----:R-:W-:-:S05]  /*48160*/  FADD R23, R5, R22 ;  /* 0x0000001605177221 */ /* 0x002fca0000000000 */
[----:B------:R-:W1:Y:S02]  /*48170*/  ATOMS.CAST.SPIN P0, [R0], R22, R23 ;  /* 0x000000160000758d */ /* 0x000e640001800017 */
[----:B-1----:R-:W-:Y:S05]  /*48180*/  @!P0 BRA `(.L_x_4150) ;  /* 0xfffffffc00f08947 */ /* 0x002fea000383ffff */
[----:B------:R-:W-:Y:S05]  /*48190*/  BRA `(.L_x_4148) ;  /* 0x00000000002c7947 */ /* 0x000fea0003800000 */
.L_x_4149:
[----:B------:R-:W1:Y:S02]  /*481a0*/  QSPC.E.D P0, RZ, [R22] ;  /* 0x0000000016ff73aa */ /* 0x000e640000000700 */
[----:B-1----:R-:W-:Y:S05]  /*481b0*/  @!P0 BRA `(.L_x_4151) ;  /* 0x0000000000188947 */ /* 0x002fea0003800000 */
.L_x_4152:
[----:B------:R-:W2:Y:S02]  /*481c0*/  LD.E R24, [R22] ;  /* 0x0000000016187980 */ /* 0x000ea40000100900 */
[----:B--2---:R-:W-:-:S06]  /*481d0*/  FADD R25, R5, R24 ;  /* 0x0000001805197221 */ /* 0x004fcc0000000000 */
[----:B------:R-:W2:Y:S02]  /*481e0*/  ATOM.E.CAST.SPIN PT, R25, [R22], R24, R25 ;  /* 0x000000181619738b */ /* 0x000ea400019e0119 */
[----:B--2---:R-:W-:-:S13]  /*481f0*/  ISETP.EQ.U32.AND P0, PT, R25, 0x1, PT ;  /* 0x000000011900780c */ /* 0x004fda0003f02070 */
[----:B------:R-:W-:Y:S05]  /*48200*/  @!P0 BRA `(.L_x_4152) ;  /* 0xfffffffc00ec8947 */ /* 0x000fea000383ffff */
[----:B------:R-:W-:Y:S05]  /*48210*/  BRA `(.L_x_4148) ;  /* 0x00000000000c7947 */ /* 0x000fea0003800000 */
.L_x_4151:
[----:B------:R-:W2:Y:S02]  /*48220*/  LD.E R0, desc[UR8][R22.64] ;  /* 0x0000000816007980 */ /* 0x000ea4000c101900 */
[----:B--2---:R-:W-:-:S05]  /*48230*/  FADD R5, R5, R0 ;  /* 0x0000000005057221 */ /* 0x004fca0000000000 */
[----:B------:R1:W-:Y:S02]  /*48240*/  ST.E desc[UR8][R22.64], R5 ;  /* 0x0000000516007985 */ /* 0x0003e4000c101908 */
.L_x_4148:
[----:B------:R-:W-:Y:S05]  /*48250*/  BSYNC.RECONVERGENT B0 ;  /* 0x0000000000007941 */ /* 0x000fea0003800200 */
.L_x_4147:
[----:B-1----:R-:W-:-:S05]  /*48260*/  IMAD.WIDE R22, R45, 0x4, R12 ;  /* 0x000000042d167825 */ /* 0x002fca00078e020c */
[----:B------:R1:W-:Y:S01]  /*48270*/  ATOM.E.ADD.F32.FTZ.RN.STRONG.GPU P0, RZ, desc[UR8][R22.64], R11 ;  /* 0x8000000b16ff79a2 */ /* 0x0003e2000c10f308 */
[----:B------:R-:W-:Y:S04]  /*48280*/  BSSY.RECONVERGENT B0, `(.L_x_4153) ;  /* 0x0000015000007945 */ /* 0x000fe80003800200 */
[----:B-1----:R-:W-:Y:S05]  /*48290*/  @P0 BRA `(.L_x_4154) ;  /* 0x00000000004c0947 */ /* 0x002fea0003800000 */
[----:B------:R-:W1:Y:S02]  /*482a0*/  QSPC.E.S P0, RZ, [R22] ;  /* 0x0000000016ff73aa */ /* 0x000e640000000500 */
[----:B-1----:R-:W-:Y:S05]  /*482b0*/  @!P0 BRA `(.L_x_4155) ;  /* 0x0000000000188947 */ /* 0x002fea0003800000 */
[----:B------:R-:W-:-:S07]  /*482c0*/  MOV R0, R22 ;  /* 0x0000001600007202 */ /* 0x000fce0000000f00 */
.L_x_4156:
[----:B------:R-:W1:Y:S02]  /*482d0*/  LDS R22, [R0] ;  /* 0x0000000000167984 */ /* 0x000e640000000800 */
[----:B-1----:R-:W-:-:S05]  /*482e0*/  FADD R23, R11, R22 ;  /* 0x000000160b177221 */ /* 0x002fca0000000000 */
[----:B------:R-:W1:Y:S02]  /*482f0*/  ATOMS.CAST.SPIN P0, [R0], R22, R23 ;  /* 0x000000160000758d */ /* 0x000e640001800017 */
[----:B-1----:R-:W-:Y:S05]  /*48300*/  @!P0 BRA `(.L_x_4156) ;  /* 0xfffffffc00f08947 */ /* 0x002fea000383ffff */
[----:B------:R-:W-:Y:S05]  /*48310*/  BRA `(.L_x_4154) ;  /* 0x00000000002c7947 */ /* 0x000fea0003800000 */
.L_x_4155:
[----:B------:R-:W1:Y:S02]  /*48320*/  QSPC.E.D P0, RZ, [R22] ;  /* 0x0000000016ff73aa */ /* 0x000e640000000700 */
[----:B-1----:R-:W-:Y:S05]  /*48330*/  @!P0 BRA `(.L_x_4157) ;  /* 0x0000000000188947 */ /* 0x002fea0003800000 */
.L_x_4158:
[----:B------:R-:W2:Y:S02]  /*48340*/  LD.E R24, [R22] ;  /* 0x0000000016187980 */ /* 0x000ea40000100900 */
[----:B--2---:R-:W-:-:S06]  /*48350*/  FADD R25, R11, R24 ;  /* 0x000000180b197221 */ /* 0x004fcc0000000000 */
[----:B------:R-:W2:Y:S02]  /*48360*/  ATOM.E.CAST.SPIN PT, R25, [R22], R24, R25 ;  /* 0x000000181619738b */ /* 0x000ea400019e0119 */
[----:B--2---:R-:W-:-:S13]  /*48370*/  ISETP.EQ.U32.AND P0, PT, R25, 0x1, PT ;  /* 0x000000011900780c */ /* 0x004fda0003f02070 */
[----:B------:R-:W-:Y:S05]  /*48380*/  @!P0 BRA `(.L_x_4158) ;  /* 0xfffffffc00ec8947 */ /* 0x000fea000383ffff */
[----:B------:R-:W-:Y:S05]  /*48390*/  BRA `(.L_x_4154) ;  /* 0x00000000000c7947 */ /* 0x000fea0003800000 */
.L_x_4157:
[----:B------:R-:W2:Y:S02]  /*483a0*/  LD.E R0, desc[UR8][R22.64] ;  /* 0x0000000816007980 */ /* 0x000ea4000c101900 */
[----:B--2---:R-:W-:-:S05]  /*483b0*/  FADD R5, R11, R0 ;  /* 0x000000000b057221 */ /* 0x004fca0000000000 */
[----:B------:R1:W-:Y:S02]  /*483c0*/  ST.E desc[UR8][R22.64], R5 ;  /* 0x0000000516007985 */ /* 0x0003e4000c101908 */
.L_x_4154:
[----:B------:R-:W-:Y:S05]  /*483d0*/  BSYNC.RECONVERGENT B0 ;  /* 0x0000000000007941 */ /* 0x000fea0003800200 */
.L_x_4153:
[----:B------:R-:W-:Y:S01]  /*483e0*/  FFMA R0, R3, R40, R9 ;  /* 0x0000002803007223 */ /* 0x000fe20000000009 */
[----:B------:R-:W-:-:S04]  /*483f0*/  IMAD.WIDE R2, R44, 0x4, R20 ;  /* 0x000000042c027825 */ /* 0x000fc800078e0214 */
[----:B-1----:R-:W-:-:S05]  /*48400*/  FADD R5, R0, -R9 ;  /* 0x8000000900057221 */ /* 0x002fca0000000000 */
[----:B------:R1:W-:Y:S01]  /*48410*/  ATOM.E.ADD.F32.FTZ.RN.STRONG.GPU P0, RZ, desc[UR8][R2.64], R5 ;  /* 0x8000000502ff79a2 */ /* 0x0003e2000c10f308 */
[----:B------:R-:W-:Y:S04]  /*48420*/  BSSY.RECONVERGENT B0, `(.L_x_4159) ;  /* 0x0000015000007945 */ /* 0x000fe80003800200 */
[----:B-1----:R-:W-:Y:S05]  /*48430*/  @P0 BRA `(.L_x_4160) ;  /* 0x00000000004c0947 */ /* 0x002fea0003800000 */
[----:B------:R-:W1:Y:S02]  /*48440*/  QSPC.E.S P0, RZ, [R2] ;  /* 0x0000000002ff73aa */ /* 0x000e640000000500 */
[----:B-1----:R-:W-:Y:S05]  /*48450*/  @!P0 BRA `(.L_x_4161) ;  /* 0x0000000000188947 */ /* 0x002fea0003800000 */
[----:B------:R-:W-:-:S07]  /*48460*/  MOV R0, R2 ;  /* 0x0000000200007202 */ /* 0x000fce0000000f00 */
.L_x_4162:
[----:B------:R-:W1:Y:S02]  /*48470*/  LDS R2, [R0] ;  /* 0x0000000000027984 */ /* 0x000e640000000800 */
[----:B-1----:R-:W-:-:S05]  /*48480*/  FADD R3, R5, R2 ;  /* 0x0000000205037221 */ /* 0x002fca0000000000 */
[----:B------:R-:W1:Y:S02]  /*48490*/  ATOMS.CAST.SPIN P0, [R0], R2, R3 ;  /* 0x000000020000758d */ /* 0x000e640001800003 */
[----:B-1----:R-:W-:Y:S05]  /*484a0*/  @!P0 BRA `(.L_x_4162) ;  /* 0xfffffffc00f08947 */ /* 0x002fea000383ffff */
[----:B------:R-:W-:Y:S05]  /*484b0*/  BRA `(.L_x_4160) ;  /* 0x00000000002c7947 */ /* 0x000fea0003800000 */
.L_x_4161:
[----:B------:R-:W1:Y:S02]  /*484c0*/  QSPC.E.D P0, RZ, [R2] ;  /* 0x0000000002ff73aa */ /* 0x000e640000000700 */
[----:B-1----:R-:W-:Y:S05]  /*484d0*/  @!P0 BRA `(.L_x_4163) ;  /* 0x0000000000188947 */ /* 0x002fea0003800000 */
.L_x_4164:
[----:B------:R-:W2:Y:S02]  /*484e0*/  LD.E R22, [R2] ;  /* 0x0000000002167980 */ /* 0x000ea40000100900 */
[----:B--2---:R-:W-:-:S06]  /*484f0*/  FADD R23, R5, R22 ;  /* 0x0000001605177221 */ /* 0x004fcc0000000000 */
[----:B------:R-:W2:Y:S02]  /*48500*/  ATOM.E.CAST.SPIN PT, R23, [R2], R22, R23 ;  /* 0x000000160217738b */ /* 0x000ea400019e0117 */
[----:B--2---:R-:W-:-:S13]  /*48510*/  ISETP.EQ.U32.AND P0, PT, R23, 0x1, PT ;  /* 0x000000011700780c */ /* 0x004fda0003f02070 */
[----:B------:R-:W-:Y:S05]  /*48520*/  @!P0 BRA `(.L_x_4164) ;  /* 0xfffffffc00ec8947 */ /* 0x000fea000383ffff */
[----:B------:R-:W-:Y:S05]  /*48530*/  BRA `(.L_x_4160) ;  /* 0x00000000000c7947 */ /* 0x000fea0003800000 */
.L_x_4163:
[----:B------:R-:W2:Y:S02]  /*48540*/  LD.E R0, desc[UR8][R2.64] ;  /* 0x0000000802007980 */ /* 0x000ea4000c101900 */
[----:B--2---:R-:W-:-:S05]  /*48550*/  FADD R5, R5, R0 ;  /* 0x0000000005057221 */ /* 0x004fca0000000000 */
[----:B------:R1:W-:Y:S02]  /*48560*/  ST.E desc[UR8][R2.64], R5 ;  /* 0x0000000502007985 */ /* 0x0003e4000c101908 */
.L_x_4160:
[----:B------:R-:W-:Y:S05]  /*48570*/  BSYNC.RECONVERGENT B0 ;  /* 0x0000000000007941 */ /* 0x000fea0003800200 */
.L_x_4159:
[----:B-1----:R-:W-:-:S05]  /*48580*/  IMAD.WIDE R2, R44, 0x4, R12 ;  /* 0x000000042c027825 */ /* 0x002fca00078e020c */
[----:B------:R1:W-:Y:S01]  /*48590*/  ATOM.E.ADD.F32.FTZ.RN.STRONG.GPU P0, RZ, desc[UR8][R2.64], R11 ;  /* 0x8000000b02ff79a2 */ /* 0x0003e2000c10f308 */
[----:B------:R-:W-:Y:S04]  /*485a0*/  BSSY.RECONVERGENT B0, `(.L_x_4165) ;  /* 0x0000015000007945 */ /* 0x000fe80003800200 */
[----:B-1----:R-:W-:Y:S05]  /*485b0*/  @P0 BRA `(.L_x_4166) ;  /* 0x00000000004c0947 */ /* 0x002fea0003800000 */
[----:B------:R-:W1:Y:S02]  /*485c0*/  QSPC.E.S P0, RZ, [R2] ;  /* 0x0000000002ff73aa */ /* 0x000e640000000500 */
[----:B-1----:R-:W-:Y:S05]  /*485d0*/  @!P0 BRA `(.L_x_4167) ;  /* 0x0000000000188947 */ /* 0x002fea0003800000 */
[----:B------:R-:W-:-:S07]  /*485e0*/  MOV R0, R2 ;  /* 0x0000000200007202 */ /* 0x000fce0000000f00 */
.L_x_4168:
[----:B------:R-:W1:Y:S02]  /*485f0*/  LDS R2, [R0] ;  /* 0x0000000000027984 */ /* 0x000e640000000800 */
[----:B-1----:R-:W-:-:S05]  /*48600*/  FADD R3, R11, R2 ;  /* 0x000000020b037221 */ /* 0x002fca0000000000 */
[----:B------:R-:W1:Y:S02]  /*48610*/  ATOMS.CAST.SPIN P0, [R0], R2, R3 ;  /* 0x000000020000758d */ /* 0x000e640001800003 */
[----:B-1----:R-:W-:Y:S05]  /*48620*/  @!P0 BRA `(.L_x_4168) ;  /* 0xfffffffc00f08947 */ /* 0x002fea000383ffff */
[----:B------:R-:W-:Y:S05]  /*48630*/  BRA `(.L_x_4166) ;  /* 0x00000000002c7947 */ /* 0x000fea0003800000 */
.L_x_4167:
[----:B------:R-:W1:Y:S02]  /*48640*/  QSPC.E.D P0, RZ, [R2] ;  /* 0x0000000002ff73aa */ /* 0x000e640000000700 */
[----:B-1----:R-:W-:Y:S05]  /*48650*/  @!P0 BRA `(.L_x_4169) ;  /* 0x0000000000188947 */ /* 0x002fea0003800000 */
.L_x_4170:
[----:B------:R-:W2:Y:S02]  /*48660*/  LD.E R22, [R2] ;  /* 0x0000000002167980 */ /* 0x000ea40000100900 */
[----:B--2---:R-:W-:-:S06]  /*48670*/  FADD R23, R11, R22 ;  /* 0x000000160b177221 */ /* 0x004fcc0000000000 */
[----:B------:R-:W2:Y:S02]  /*48680*/  ATOM.E.CAST.SPIN PT, R23, [R2], R22, R23 ;  /* 0x000000160217738b */ /* 0x000ea400019e0117 */
[----:B--2---:R-:W-:-:S13]  /*48690*/  ISETP.EQ.U32.AND P0, PT, R23, 0x1, PT ;  /* 0x000000011700780c */ /* 0x004fda0003f02070 */
[----:B------:R-:W-:Y:S05]  /*486a0*/  @!P0 BRA `(.L_x_4170) ;  /* 0xfffffffc00ec8947 */ /* 0x000fea000383ffff */
[----:B------:R-:W-:Y:S05]  /*486b0*/  BRA `(.L_x_4166) ;  /* 0x00000000000c7947 */ /* 0x000fea0003800000 */
.L_x_4169:
[----:B------:R-:W2:Y:S02]  /*486c0*/  LD.E R0, desc[UR8][R2.64] ;  /* 0x0000000802007980 */ /* 0x000ea4000c101900 */
[----:B--2---:R-:W-:-:S05]  /*486d0*/  FADD R5, R11, R0 ;  /* 0x000000000b057221 */ /* 0x004fca0000000000 */
[----:B------:R1:W-:Y:S02]  /*486e0*/  ST.E desc[UR8][R2.64], R5 ;  /* 0x0000000502007985 */ /* 0x0003e4000c101908 */
.L_x_4166:
[----:B------:R-:W-:Y:S05]  /*486f0*/  BSYNC.RECONVERGENT B0 ;  /* 0x0000000000007941 */ /* 0x000fea0003800200 */
.L_x_4165:
[----:B------:R-:W-:Y:S01]  /*48700*/  FFMA R10, R10, R40, R9 ;  /* 0x000000280a0a7223 */ /* 0x000fe20000000009 */
[----:B0-----:R-:W-:-:S04]  /*48710*/  IMAD.WIDE R20, R41, 0x4, R20 ;  /* 0x0000000429147825 */ /* 0x001fc800078e0214 */
[----:B-1----:R-:W-:-:S05]  /*48720*/  FADD R5, R10, -R9 ;  /* 0x800000090a057221 */ /* 0x002fca0000000000 */
[----:B------:R0:W-:Y:S01]  /*48730*/  ATOM.E.ADD.F32.FTZ.RN.STRONG.GPU P0, RZ, desc[UR8][R20.64], R5 ;  /* 0x8000000514ff79a2 */ /* 0x0001e2000c10f308 */
[----:B------:R-:W-:Y:S04]  /*48740*/  BSSY.RECONVERGENT B0, `(.L_x_4171) ;  /* 0x0000015000007945 */ /* 0x000fe80003800200 */
[----:B0-----:R-:W-:Y:S05]  /*48750*/  @P0 BRA `(.L_x_4172) ;  /* 0x00000000004c0947 */ /* 0x001fea0003800000 */
[----:B------:R-:W0:Y:S02]  /*48760*/  QSPC.E.S P0, RZ, [R20] ;  /* 0x0000000014ff73aa */ /* 0x000e240000000500 */
[----:B0-----:R-:W-:Y:S05]  /*48770*/  @!P0 BRA `(.L_x_4173) ;  /* 0x0000000000188947 */ /* 0x001fea0003800000 */
[----:B------:R-:W-:-:S07]  /*48780*/  MOV R20, R20 ;  /* 0x0000001400147202 */ /* 0x000fce0000000f00 */
.L_x_4174:
[----:B------:R-:W0:Y:S02]  /*48790*/  LDS R2, [R20] ;  /* 0x0000000014027984 */ /* 0x000e240000000800 */
[----:B0-----:R-:W-:-:S05]  /*487a0*/  FADD R3, R5, R2 ;  /* 0x0000000205037221 */ /* 0x001fca0000000000 */
[----:B------:R-:W0:Y:S02]  /*487b0*/  ATOMS.CAST.SPIN P0, [R20], R2, R3 ;  /* 0x000000021400758d */ /* 0x000e240001800003 */
[----:B0-----:R-:W-:Y:S05]  /*487c0*/  @!P0 BRA `(.L_x_4174) ;  /* 0xfffffffc00f08947 */ /* 0x001fea000383ffff */
[----:B------:R-:W-:Y:S05]  /*487d0*/  BRA `(.L_x_4172) ;  /* 0x00000000002c7947 */ /* 0x000fea0003800000 */
.L_x_4173:
[----:B------:R-:W0:Y:S02]  /*487e0*/  QSPC.E.D P0, RZ, [R20] ;  /* 0x0000000014ff73aa */ /* 0x000e240000000700 */
[----:B0-----:R-:W-:Y:S05]  /*487f0*/  @!P0 BRA `(.L_x_4175) ;  /* 0x0000000000188947 */ /* 0x001fea0003800000 */
.L_x_4176:
[----:B------:R-:W2:Y:S02]  /*48800*/  LD.E R2, [R20] ;  /* 0x0000000014027980 */ /* 0x000ea40000100900 */
[----:B--2---:R-:W-:-:S06]  /*48810*/  FADD R3, R5, R2 ;  /* 0x0000000205037221 */ /* 0x004fcc0000000000 */
[----:B------:R-:W2:Y:S02]  /*48820*/  ATOM.E.CAST.SPIN PT, R3, [R20], R2, R3 ;  /* 0x000000021403738b */ /* 0x000ea400019e0103 */
[----:B--2---:R-:W-:-:S13]  /*48830*/  ISETP.EQ.U32.AND P0, PT, R3, 0x1, PT ;  /* 0x000000010300780c */ /* 0x004fda0003f02070 */
[----:B------:R-:W-:Y:S05]  /*48840*/  @!P0 BRA `(.L_x_4176) ;  /* 0xfffffffc00ec8947 */ /* 0x000fea000383ffff */
[----:B------:R-:W-:Y:S05]  /*48850*/  BRA `(.L_x_4172) ;  /* 0x00000000000c7947 */ /* 0x000fea0003800000 */
.L_x_4175:
[----:B------:R-:W2:Y:S02]  /*48860*/  LD.E R0, desc[UR8][R20.64] ;  /* 0x0000000814007980 */ /* 0x000ea4000c101900 */
[----:B--2---:R-:W-:-:S05]  /*48870*/  FADD R3, R5, R0 ;  /* 0x0000000005037221 */ /* 0x004fca0000000000 */
[----:B------:R0:W-:Y:S02]  /*48880*/  ST.E desc[UR8][R20.64], R3 ;  /* 0x0000000314007985 */ /* 0x0001e4000c101908 */
.L_x_4172:
[----:B------:R-:W-:Y:S05]  /*48890*/  BSYNC.RECONVERGENT B0 ;  /* 0x0000000000007941 */ /* 0x000fea0003800200 */
.L_x_4171:
[----:B------:R-:W-:-:S05]  /*488a0*/  IMAD.WIDE R12, R41, 0x4, R12 ;  /* 0x00000004290c7825 */ /* 0x000fca00078e020c */
[----:B------:R1:W-:Y:S01]  /*488b0*/  ATOM.E.ADD.F32.FTZ.RN.STRONG.GPU P0, RZ, desc[UR8][R12.64], R11 ;  /* 0x8000000b0cff79a2 */ /* 0x0003e2000c10f308 */
[----:B------:R-:W-:Y:S04]  /*488c0*/  BSSY.RECONVERGENT B0, `(.L_x_4177) ;  /* 0x0000015000007945 */ /* 0x000fe80003800200 */
[----:B-1----:R-:W-:Y:S05]  /*488d0*/  @P0 BRA `(.L_x_4178) ;  /* 0x00000000004c0947 */ /* 0x002fea0003800000 */
[----:B------:R-:W1:Y:S02]  /*488e0*/  QSPC.E.S P0, RZ, [R12] ;  /* 0x000000000cff73aa */ /* 0x000e640000000500 */
[----:B-1----:R-:W-:Y:S05]  /*488f0*/  @!P0 BRA `(.L_x_4179) ;  /* 0x0000000000188947 */ /* 0x002fea0003800000 */
[----:B------:R-:W-:-:S07]  /*48900*/  MOV R12, R12 ;  /* 0x0000000c000c7202 */ /* 0x000fce0000000f00 */
.L_x_4180:
[----:B------:R-:W0:Y:S02]  /*48910*/  LDS R2, [R12] ;  /* 0x000000000c027984 */ /* 0x000e240000000800 */
[----:B0-----:R-:W-:-:S05]  /*48920*/  FADD R3, R11, R2 ;  /* 0x000000020b037221 */ /* 0x001fca0000000000 */
[----:B------:R-:W0:Y:S02]  /*48930*/  ATOMS.CAST.SPIN P0, [R12], R2, R3 ;  /* 0x000000020c00758d */ /* 0x000e240001800003 */
[----:B0-----:R-:W-:Y:S05]  /*48940*/  @!P0 BRA `(.L_x_4180) ;  /* 0xfffffffc00f08947 */ /* 0x001fea000383ffff */
[----:B------:R-:W-:Y:S05]  /*48950*/  BRA `(.L_x_4178) ;  /* 0x00000000002c7947 */ /* 0x000fea0003800000 */
.L_x_4179:
[----:B------:R-:W1:Y:S02]  /*48960*/  QSPC.E.D P0, RZ, [R12] ;  /* 0x000000000cff73aa */ /* 0x000e640000000700 */
[----:B-1----:R-:W-:Y:S05]  /*48970*/  @!P0 BRA `(.L_x_4181) ;  /* 0x0000000000188947 */ /* 0x002fea0003800000 */
.L_x_4182:
[----:B------:R-:W0:Y:S02]  /*48980*/  LD.E R2, [R12] ;  /* 0x000000000c027980 */ /* 0x000e240000100900 */
[----:B0-----:R-:W-:-:S06]  /*48990*/  FADD R3, R11, R2 ;  /* 0x000000020b037221 */ /* 0x001fcc0000000000 */
[----:B------:R-:W2:Y:S02]  /*489a0*/  ATOM.E.CAST.SPIN PT, R3, [R12], R2, R3 ;  /* 0x000000020c03738b */ /* 0x000ea400019e0103 */
[----:B--2---:R-:W-:-:S13]  /*489b0*/  ISETP.EQ.U32.AND P0, PT, R3, 0x1, PT ;  /* 0x000000010300780c */ /* 0x004fda0003f02070 */
[----:B------:R-:W-:Y:S05]  /*489c0*/  @!P0 BRA `(.L_x_4182) ;  /* 0xfffffffc00ec8947 */ /* 0x000fea000383ffff */
[----:B------:R-:W-:Y:S05]  /*489d0*/  BRA `(.L_x_4178) ;  /* 0x00000000000c7947 */ /* 0x000fea0003800000 */
.L_x_4181:
[----:B------:R-:W0:Y:S02]  /*489e0*/  LD.E R0, desc[UR8][R12.64] ;  /* 0x000000080c007980 */ /* 0x000e24000c101900 */
[----:B0-----:R-:W-:-:S05]  /*489f0*/  FADD R3, R11, R0 ;  /* 0x000000000b037221 */ /* 0x001fca0000000000 */
[----:B------:R1:W-:Y:S02]  /*48a00*/  ST.E desc[UR8][R12.64], R3 ;  /* 0x000000030c007985 */ /* 0x0003e4000c101908 */
.L_x_4178:
[----:B------:R-:W-:Y:S05]  /*48a10*/  BSYNC.RECONVERGENT B0 ;  /* 0x0000000000007941 */ /* 0x000fea0003800200 */
.L_x_4177:
[----:B------:R-:W-:-:S03]  /*48a20*/  UMOV UR4, 0xffffffff ;  /* 0xffffffff00047882 */ /* 0x000fc60000000000 */
[----:B------:R-:W-:Y:S05]  /*48a30*/  BRA.DIV UR4, `(.L_x_4183) ;  /* 0x000002b204587947 */ /* 0x000fea000b800000 */
[----:B------:R-:W2:Y:S04]  /*48a40*/  LDL R2, [R1+0xc8] ;  /* 0x0000c80001027983 */ /* 0x000ea80000100800 */
[----:B------:R3:W4:Y:S04]  /*48a50*/  SHFL.IDX PT, R24, R47, 0x5, 0x181f ;  /* 0x00b81f002f187f89 */ /* 0x00072800000e0000 */
[----:B--2-4-:R3:W2:Y:S02]  /*48a60*/  SHFL.IDX PT, R0, R2, 0x5, 0x181f ;  /* 0x00b81f0002007f89 */ /* 0x0146a400000e0000 */
.L_x_4876:
[----:B---3--:R-:W3:Y:S01]  /*48a70*/  LDL.LU R2, [R1+0x80] ;  /* 0x0000800001027983 */ /* 0x008ee20000300800 */
[----:B--2---:R-:W-:-:S05]  /*48a80*/  IMAD R0, R24, R61, R0 ;  /* 0x0000003d18007224 */ /* 0x004fca00078e0200 */
[----:B01----:R-:W-:Y:S02]  /*48a90*/  SHF.R.S32.HI R3, RZ, 0x1f, R0 ;  /* 0x0000001fff037819 */ /* 0x003fe40000011400 */
        /* <DEDUP_REMOVED lines=15> */
.L_x_4187:
[----:B------:R-:W0:Y:S02]  /*48b90*/  LDS R2, [R0] ;  /* 0x0000000000027984 */ /* 0x000e240000000800 */
[----:B0-----:R-:W-:-:S05]  /*48ba0*/  FADD R3, R15, R2 ;  /* 0x000000020f037221 */ /* 0x001fca0000000000 */
[----:B------:R-:W0:Y:S02]  /*48bb0*/  ATOMS.CAST.SPIN P0, [R0], R2, R3 ;  /* 0x000000020000758d */ /* 0x000e240001800003 */
[----:B0-----:R-:W-:Y:S05]  /*48bc0*/  @!P0 BRA `(.L_x_4187) ;  /* 0xfffffffc00f08947 */ /* 0x001fea000383ffff */
[----:B------:R-:W-:Y:S05]  /*48bd0*/  BRA `(.L_x_4185) ;  /* 0x00000000002c7947 */ /* 0x000fea0003800000 */
.L_x_4186:
[----:B------:R-:W0:Y:S02]  /*48be0*/  QSPC.E.D P0, RZ, [R12] ;  /* 0x000000000cff73aa */ /* 0x000e240000000700 */
[----:B0-----:R-:W-:Y:S05]  /*48bf0*/  @!P0 BRA `(.L_x_4188) ;  /* 0x0000000000188947 */ /* 0x001fea0003800000 */
.L_x_4189:
[----:B------:R-:W2:Y:S02]  /*48c00*/  LD.E R2, [R12] ;  /* 0x000000000c027980 */ /* 0x000ea40000100900 */
[----:B--2---:R-:W-:-:S06]  /*48c10*/  FADD R3, R15, R2 ;  /* 0x000000020f037221 */ /* 0x004fcc0000000000 */
[----:B------:R-:W2:Y:S02]  /*48c20*/  ATOM.E.CAST.SPIN PT, R3, [R12], R2, R3 ;  /* 0x000000020c03738b */ /* 0x000ea400019e0103 */
[----:B--2---:R-:W-:-:S13]  /*48c30*/  ISETP.EQ.U32.AND P0, PT, R3, 0x1, PT ;  /* 0x000000010300780c */ /* 0x004fda0003f02070 */
[----:B------:R-:W-:Y:S05]  /*48c40*/  @!P0 BRA `(.L_x_4189) ;  /* 0xfffffffc00ec8947 */ /* 0x000fea000383ffff */
[----:B------:R-:W-:Y:S05]  /*48c50*/  BRA `(.L_x_4185) ;  /* 0x00000000000c7947 */ /* 0x000fea0003800000 */
.L_x_4188:
[----:B------:R-:W2:Y:S02]  /*48c60*/  LD.E R0, desc[UR8][R12.64] ;  /* 0x000000080c007980 */ /* 0x000ea4000c101900 */
[----:B--2---:R-:W-:-:S05]  /*48c70*/  FADD R3, R15, R0 ;  /* 0x000000000f037221 */ /* 0x004fca0000000000 */
[----:B------:R0:W-:Y:S02]  /*48c80*/  ST.E desc[UR8][R12.64], R3 ;  /* 0x000000030c007985 */ /* 0x0001e4000c101908 */
.L_x_4185:
[----:B------:R-:W-:Y:S05]  /*48c90*/  BSYNC.RECONVERGENT B0 ;  /* 0x0000000000007941 */ /* 0x000fea0003800200 */
.L_x_4184:
        /* <DEDUP_REMOVED lines=9> */
.L_x_4193:
[----:B------:R-:W0:Y:S02]  /*48d30*/  LDS R20, [R0] ;  /* 0x0000000000147984 */ /* 0x000e240000000800 */
[----:B0-----:R-:W-:-:S05]  /*48d40*/  FADD R21, R11, R20 ;  /* 0x000000140b157221 */ /* 0x001fca0000000000 */
[----:B------:R-:W0:Y:S02]  /*48d50*/  ATOMS.CAST.SPIN P0, [R0], R20, R21 ;  /* 0x000000140000758d */ /* 0x000e240001800015 */
[----:B0-----:R-:W-:Y:S05]  /*48d60*/  @!P0 BRA `(.L_x_4193) ;  /* 0xfffffffc00f08947 */ /* 0x001fea000383ffff */
[----:B------:R-:W-:Y:S05]  /*48d70*/  BRA `(.L_x_4191) ;  /* 0x00000000002c7947 */ /* 0x000fea0003800000 */
.L_x_4192:
[----:B------:R-:W0:Y:S02]  /*48d80*/  QSPC.E.D P0, RZ, [R2] ;  /* 0x0000000002ff73aa */ /* 0x000e240000000700 */
[----:B0-----:R-:W-:Y:S05]  /*48d90*/  @!P0 BRA `(.L_x_4194) ;  /* 0x0000000000188947 */ /* 0x001fea0003800000 */
.L_x_4195:
[----:B------:R-:W2:Y:S02]  /*48da0*/  LD.E R20, [R2] ;  /* 0x0000000002147980 */ /* 0x000ea40000100900 */
[----:B--2---:R-:W-:-:S06]  /*48db0*/  FADD R21, R11, R20 ;  /* 0x000000140b157221 */ /* 0x004fcc0000000000 */
[----:B------:R-:W2:Y:S02]  /*48dc0*/  ATOM.E.CAST.SPIN PT, R21, [R2], R20, R21 ;  /* 0x000000140215738b */ /* 0x000ea400019e0115 */
[----:B--2---:R-:W-:-:S13]  /*48dd0*/  ISETP.EQ.U32.AND P0, PT, R21, 0x1, PT ;  /* 0x000000011500780c */ /* 0x004fda0003f02070 */
[----:B------:R-:W-:Y:S05]  /*48de0*/  @!P0 BRA `(.L_x_4195) ;  /* 0xfffffffc00ec8947 */ /* 0x000fea000383ffff */
[----:B------:R-:W-:Y:S05]  /*48df0*/  BRA `(.L_x_4191) ;  /* 0x00000000000c7947 */ /* 0x000fea0003800000 */
.L_x_4194:
[----:B------:R-:W2:Y:S02]  /*48e00*/  LD.E R0, desc[UR8][R2.64] ;  /* 0x0000000802007980 */ /* 0x000ea4000c101900 */
[----:B--2---:R-:W-:-:S05]  /*48e10*/  FADD R5, R11, R0 ;  /* 0x000000000b057221 */ /* 0x004fca0000000000 */
[----:B------:R0:W-:Y:S02]  /*48e20*/  ST.E desc[UR8][R2.64], R5 ;  /* 0x0000000502007985 */ /* 0x0001e4000c101908 */
.L_x_4191:
[----:B------:R-:W-:Y:S05]  /*48e30*/  BSYNC.RECONVERGENT B0 ;  /* 0x0000000000007941 */ /* 0x000fea0003800200 */
.L_x_4190:
        /* <DEDUP_REMOVED lines=10> */
.L_x_4199:
[----:B------:R-:W0:Y:S02]  /*48ee0*/  LDS R20, [R0] ;  /* 0x0000000000147984 */ /* 0x000e240000000800 */
[----:B0-----:R-:W-:-:S05]  /*48ef0*/  FADD R21, R5, R20 ;  /* 0x0000001405157221 */ /* 0x001fca0000000000 */
[----:B------:R-:W0:Y:S02]  /*48f00*/  ATOMS.CAST.SPIN P0, [R0], R20, R21 ;  /* 0x000000140000758d */ /* 0x000e240001800015 */
[----:B0-----:R-:W-:Y:S05]  /*48f10*/  @!P0 BRA `(.L_x_4199) ;  /* 0xfffffffc00f08947 */ /* 0x001fea000383ffff */
[----:B------:R-:W-:Y:S05]  /*48f20*/  BRA `(.L_x_4197) ;  /* 0x00000000002c7947 */ /* 0x000fea0003800000 */
.L_x_4198:
[----:B------:R-:W0:Y:S02]  /*48f30*/  QSPC.E.D P0, RZ, [R20] ;  /* 0x0000000014ff73aa */ /* 0x000e240000000700 */
[----:B0-----:R-:W-:Y:S05]  /*48f40*/  @!P0 BRA `(.L_x_4200) ;  /* 0x0000000000188947 */ /* 0x001fea0003800000 */
.L_x_4201:
[----:B------:R-:W2:Y:S02]  /*48f50*/  LD.E R22, [R20] ;  /* 0x0000000014167980 */ /* 0x000ea40000100900 */
[----:B--2---:R-:W-:-:S06]  /*48f60*/  FADD R23, R5, R22 ;  /* 0x0000001605177221 */ /* 0x004fcc0000000000 */
[----:B------:R-:W2:Y:S02]  /*48f70*/  ATOM.E.CAST.SPIN PT, R23, [R20], R22, R23 ;  /* 0x000000161417738b */ /* 0x000ea400019e0117 */
[----:B--2---:R-:W-:-:S13]  /*48f80*/  ISETP.EQ.U32.AND P0, PT, R23, 0x1, PT ;  /* 0x000000011700780c */ /* 0x004fda0003f02070 */
[----:B------:R-:W-:Y:S05]  /*48f90*/  @!P0 BRA `(.L_x_4201) ;  /* 0xfffffffc00ec8947 */ /* 0x000fea000383ffff */
[----:B------:R-:W-:Y:S05]  /*48fa0*/  BRA `(.L_x_4197) ;  /* 0x00000000000c7947 */ /* 0x000fea0003800000 */
.L_x_4200:
[----:B------:R-:W2:Y:S02]  /*48fb0*/  LD.E R0, desc[UR8][R20.64] ;  /* 0x0000000814007980 */ /* 0x000ea4000c101900 */
[----:B--2---:R-:W-:-:S05]  /*48fc0*/  FADD R5, R5, R0 ;  /* 0x0000000005057221 */ /* 0x004fca0000000000 */
[----:B------:R0:W-:Y:S02]  /*48fd0*/  ST.E desc[UR8][R20.64], R5 ;  /* 0x0000000514007985 */ /* 0x0001e4000c101908 */
.L_x_4197:
[----:B------:R-:W-:Y:S05]  /*48fe0*/  BSYNC.RECONVERGENT B0 ;  /* 0x0000000000007941 */ /* 0x000fea0003800200 */
.L_x_4196:
[----:B0-----:R-:W-:-:S05]  /*48ff0*/  IMAD.WIDE R20, R61, 0x4, R2 ;  /* 0x000000043d147825 */ /* 0x001fca00078e0202 */
[----:B------:R0:W-:Y:S01]  /*49000*/  ATOM.E.ADD.F32.FTZ.RN.STRONG.GPU P0, RZ, desc[UR8][R20.64], R11 ;  /* 0x8000000b14ff79a2 */ /* 0x0001e2000c10f308 */
[----:B------:R-:W-:Y:S04]  /*49010*/  BSSY.RECONVERGENT B0, `(.L_x_4202) ;  /* 0x0000015000007945 */ /* 0x000fe80003800200 */
[----:B0-----:R-:W-:Y:S05]  /*49020*/  @P0 BRA `(.L_x_4203) ;  /* 0x00000000004c0947 */ /* 0x001fea0003800000 */
[----:B------:R-:W0:Y:S02]  /*49030*/  QSPC.E.S P0, RZ, [R20] ;  /* 0x0000000014ff73aa */ /* 0x000e240000000500 */
[----:B0-----:R-:W-:Y:S05]  /*49040*/  @!P0 BRA `(.L_x_4204) ;  /* 0x0000000000188947 */ /* 0x001fea0003800000 */
[----:B------:R-:W-:-:S07]  /*49050*/  MOV R0, R20 ;  /* 0x0000001400007202 */ /* 0x000fce0000000f00 */
.L_x_4205:
[----:B------:R-:W0:Y:S02]  /*49060*/  LDS R20, [R0] ;  /* 0x0000000000147984 */ /* 0x000e240000000800 */
[----:B0-----:R-:W-:-:S05]  /*49070*/  FADD R21, R11, R20 ;  /* 0x000000140b157221 */ /* 0x001fca0000000000 */
[----:B------:R-:W0:Y:S02]  /*49080*/  ATOMS.CAST.SPIN P0, [R0], R20, R21 ;  /* 0x000000140000758d */ /* 0x000e240001800015 */
[----:B0-----:R-:W-:Y:S05]  /*49090*/  @!P0 BRA `(.L_x_4205) ;  /* 0xfffffffc00f08947 */ /* 0x001fea000383ffff */
[----:B------:R-:W-:Y:S05]  /*490a0*/  BRA `(.L_x_4203) ;  /* 0x00000000002c7947 */ /* 0x000fea0003800000 */
.L_x_4204:
[----:B------:R-:W0:Y:S02]  /*490b0*/  QSPC.E.D P0, RZ, [R20] ;  /* 0x0000000014ff73aa */ /* 0x000e240000000700 */
[----:B0-----:R-:W-:Y:S05]  /*490c0*/  @!P0 BRA `(.L_x_4206) ;  /* 0x0000000000188947 */ /* 0x001fea0003800000 */
.L_x_4207:
[----:B------:R-:W2:Y:S02]  /*490d0*/  LD.E R22, [R20] ;  /* 0x0000000014167980 */ /* 0x000ea40000100900 */
[----:B--2---:R-:W-:-:S06]  /*490e0*/  FADD R23, R11, R22 ;  /* 0x000000160b177221 */ /* 0x004fcc0000000000 */
[----:B------:R-:W2:Y:S02]  /*490f0*/  ATOM.E.CAST.SPIN PT, R23, [R20], R22, R23 ;  /* 0x000000161417738b */ /* 0x000ea400019e0117 */
[----:B--2---:R-:W-:-:S13]  /*49100*/  ISETP.EQ.U32.AND P0, PT, R23, 0x1, PT ;  /* 0x000000011700780c */ /* 0x004fda0003f02070 */
[----:B------:R-:W-:Y:S05]  /*49110*/  @!P0 BRA `(.L_x_4207) ;  /* 0xfffffffc00ec8947 */ /* 0x000fea000383ffff */
[----:B------:R-:W-:Y:S05]  /*49120*/  BRA `(.L_x_4203) ;  /* 0x00000000000c7947 */ /* 0x000fea0003800000 */
.L_x_4206:
[----:B------:R-:W2:Y:S02]  /*49130*/  LD.E R0, desc[UR8][R20.64] ;  /* 0x0000000814007980 */ /* 0x000ea4000c101900 */
[----:B--2---:R-:W-:-:S05]  /*49140*/  FADD R5, R11, R0 ;  /* 0x000000000b057221 */ /* 0x004fca0000000000 */
[----:B------:R0:W-:Y:S02]  /*49150*/  ST.E desc[UR8][R20.64], R5 ;  /* 0x0000000514007985 */ /* 0x0001e4000c101908 */
.L_x_4203:
[----:B------:R-:W-:Y:S05]  /*49160*/  BSYNC.RECONVERGENT B0 ;  /* 0x0000000000007941 */ /* 0x000fea0003800200 */
.L_x_4202:
        /* <DEDUP_REMOVED lines=10> */
.L_x_4211:
[----:B------:R-:W0:Y:S02]  /*49210*/  LDS R20, [R0] ;  /* 0x0000000000147984 */ /* 0x000e240000000800 */
[----:B0-----:R-:W-:-:S05]  /*49220*/  FADD R21, R5, R20 ;  /* 0x0000001405157221 */ /* 0x001fca0000000000 */
[----:B------:R-:W0:Y:S02]  /*49230*/  ATOMS.CAST.SPIN P0, [R0], R20, R21 ;  /* 0x000000140000758d */ /* 0x000e240001800015 */
[----:B0-----:R-:W-:Y:S05]  /*49240*/  @!P0 BRA `(.L_x_4211) ;  /* 0xfffffffc00f08947 */ /* 0x001fea000383ffff */
[----:B------:R-:W-:Y:S05]  /*49250*/  BRA `(.L_x_4209) ;  /* 0x00000000002c7947 */ /* 0x000fea0003800000 */
.L_x_4210:
[----:B------:R-:W0:Y:S02]  /*49260*/  QSPC.E.D P0, RZ, [R20] ;  /* 0x0000000014ff73aa */ /* 0x000e240000000700 */
[----:B0-----:R-:W-:Y:S05]  /*49270*/  @!P0 BRA `(.L_x_4212) ;  /* 0x0000000000188947 */ /* 0x001fea0003800000 */
.L_x_4213:
[----:B------:R-:W2:Y:S02]  /*49280*/  LD.E R22, [R20] ;  /* 0x0000000014167980 */ /* 0x000ea40000100900 */
[----:B--2---:R-:W-:-:S06]  /*49290*/  FADD R23, R5, R22 ;  /* 0x0000001605177221 */ /* 0x004fcc0000000000 */
[----:B------:R-:W2:Y:S02]  /*492a0*/  ATOM.E.CAST.SPIN PT, R23, [R20], R22, R23 ;  /* 0x000000161417738b */ /* 0x000ea400019e0117 */
[----:B--2---:R-:W-:-:S13]  /*492b0*/  ISETP.EQ.U32.AND P0, PT, R23, 0x1, PT ;  /* 0x000000011700780c */ /* 0x004fda0003f02070 */
[----:B------:R-:W-:Y:S05]  /*492c0*/  @!P0 BRA `(.L_x_4213) ;  /* 0xfffffffc00ec8947 */ /* 0x000fea000383ffff */
[----:B------:R-:W-:Y:S05]  /*492d0*/  BRA `(.L_x_4209) ;  /* 0x00000000000c7947 */ /* 0x000fea0003800000 */
.L_x_4212:
[----:B------:R-:W2:Y:S02]  /*492e0*/  LD.E R0, desc[UR8][R20.64] ;  /* 0x0000000814007980 */ /* 0x000ea4000c101900 */
[----:B--2---:R-:W-:-:S05]  /*492f0*/  FADD R5, R5, R0 ;  /* 0x0000000005057221 */ /* 0x004fca0000000000 */
[----:B------:R0:W-:Y:S02]  /*49300*/  ST.E desc[UR8][R20.64], R5 ;  /* 0x0000000514007985 */ /* 0x0001e4000c101908 */
.L_x_4209:
[----:B------:R-:W-:Y:S05]  /*49310*/  BSYNC.RECONVERGENT B0 ;  /* 0x0000000000007941 */ /* 0x000fea0003800200 */
.L_x_4208:
[----:B0-----:R-:W-:-:S05]  /*49320*/  IMAD.WIDE R20, R46, 0x4, R2 ;  /* 0x000000042e147825 */ /* 0x001fca00078e0202 */
[----:B------:R0:W-:Y:S01]  /*49330*/  ATOM.E.ADD.F32.FTZ.RN.STRONG.GPU P0, RZ, desc[UR8][R20.64], R11 ;  /* 0x8000000b14ff79a2 */ /* 0x0001e2000c10f308 */
[----:B------:R-:W-:Y:S04]  /*49340*/  BSSY.RECONVERGENT B0, `(.L_x_4214) ;  /* 0x0000015000007945 */ /* 0x000fe80003800200 */
[----:B0-----:R-:W-:Y:S05]  /*49350*/  @P0 BRA `(.L_x_4215) ;  /* 0x00000000004c0947 */ /* 0x001fea0003800000 */
[----:B------:R-:W0:Y:S02]  /*49360*/  QSPC.E.S P0, RZ, [R20] ;  /* 0x0000000014ff73aa */ /* 0x000e240000000500 */
[----:B0-----:R-:W-:Y:S05]  /*49370*/  @!P0 BRA `(.L_x_4216) ;  /* 0x0000000000188947 */ /* 0x001fea0003800000 */
[----:B------:R-:W-:-:S07]  /*49380*/  MOV R0, R20 ;  /* 0x0000001400007202 */ /* 0x000fce0000000f00 */
.L_x_4217:
[----:B------:R-:W0:Y:S02]  /*49390*/  LDS R20, [R0] ;  /* 0x0000000000147984 */ /* 0x000e240000000800 */
[----:B0-----:R-:W-:-:S05]  /*493a0*/  FADD R21, R11, R20 ;  /* 0x000000140b157221 */ /* 0x001fca0000000000 */
[----:B------:R-:W0:Y:S02]  /*493b0*/  ATOMS.CAST.SPIN P0, [R0], R20, R21 ;  /* 0x000000140000758d */ /* 0x000e240001800015 */
[----:B0-----:R-:W-:Y:S05]  /*493c0*/  @!P0 BRA `(.L_x_4217) ;  /* 0xfffffffc00f08947 */ /* 0x001fea000383ffff */
[----:B------:R-:W-:Y:S05]  /*493d0*/  BRA `(.L_x_4215) ;  /* 0x00000000002c7947 */ /* 0x000fea0003800000 */
.L_x_4216:
[----:B------:R-:W0:Y:S02]  /*493e0*/  QSPC.E.D P0, RZ, [R20] ;  /* 0x0000000014ff73aa */ /* 0x000e240000000700 */
[----:B0-----:R-:W-:Y:S05]  /*493f0*/  @!P0 BRA `(.L_x_4218) ;  /* 0x0000000000188947 */ /* 0x001fea0003800000 */
.L_x_4219:
[----:B------:R-:W2:Y:S02]  /*49400*/  LD.E R22, [R20] ;  /* 0x0000000014167980 */ /* 0x000ea40000100900 */
[----:B--2---:R-:W-:-:S06]  /*49410*/  FADD R23, R11, R22 ;  /* 0x000000160b177221 */ /* 0x004fcc0000000000 */
[----:B------:R-:W2:Y:S02]  /*49420*/  ATOM.E.CAST.SPIN PT, R23, [R20], R22, R23 ;  /* 0x000000161417738b */ /* 0x000ea400019e0117 */
[----:B--2---:R-:W-:-:S13]  /*49430*/  ISETP.EQ.U32.AND P0, PT, R23, 0x1, PT ;  /* 0x000000011700780c */ /* 0x004fda0003f02070 */
[----:B------:R-:W-:Y:S05]  /*49440*/  @!P0 BRA `(.L_x_4219) ;  /* 0xfffffffc00ec8947 */ /* 0x000fea000383ffff */
[----:B------:R-:W-:Y:S05]  /*49450*/  BRA `(.L_x_4215) ;  /* 0x00000000000c7947 */ /* 0x000fea0003800000 */
.L_x_4218:
[----:B------:R-:W2:Y:S02]  /*49460*/  LD.E R0, desc[UR8][R20.64] ;  /* 0x0000000814007980 */ /* 0x000ea4000c101900 */
[----:B--2---:R-:W-:-:S05]  /*49470*/  FADD R5, R11, R0 ;  /* 0x000000000b057221 */ /* 0x004fca0000000000 */
[----:B------:R0:W-:Y:S02]  /*49480*/  ST.E desc[UR8][R20.64], R5 ;  /* 0x0000000514007985 */ /* 0x0001e4000c101908 */
.L_x_4215:
[----:B------:R-:W-:Y:S05]  /*49490*/  BSYNC.RECONVERGENT B0 ;  /* 0x0000000000007941 */ /* 0x000fea0003800200 */
.L_x_4214:
        /* <DEDUP_REMOVED lines=10> */
.L_x_4223:
[----:B------:R-:W0:Y:S02]  /*49540*/  LDS R20, [R0] ;  /* 0x0000000000147984 */ /* 0x000e240000000800 */
[----:B0-----:R-:W-:-:S05]  /*49550*/  FADD R21, R5, R20 ;  /* 0x0000001405157221 */ /* 0x001fca0000000000 */
[----:B------:R-:W0:Y:S02]  /*49560*/  ATOMS.CAST.SPIN P0, [R0], R20, R21 ;  /* 0x000000140000758d */ /* 0x000e240001800015 */
[----:B0-----:R-:W-:Y:S05]  /*49570*/  @!P0 BRA `(.L_x_4223) ;  /* 0xfffffffc00f08947 */ /* 0x001fea000383ffff */
[----:B------:R-:W-:Y:S05]  /*49580*/  BRA `(.L_x_4221) ;  /* 0x00000000002c7947 */ /* 0x000fea0003800000 */
.L_x_4222:
[----:B------:R-:W0:Y:S02]  /*49590*/  QSPC.E.D P0, RZ, [R20] ;  /* 0x0000000014ff73aa */ /* 0x000e240000000700 */
[----:B0-----:R-:W-:Y:S05]  /*495a0*/  @!P0 BRA `(.L_x_4224) ;  /* 0x0000000000188947 */ /* 0x001fea0003800000 */
.L_x_4225:
[----:B------:R-:W2:Y:S02]  /*495b0*/  LD.E R22, [R20] ;  /* 0x0000000014167980 */ /* 0x000ea40000100900 */
[----:B--2---:R-:W-:-:S06]  /*495c0*/  FADD R23, R5, R22 ;  /* 0x0000001605177221 */ /* 0x004fcc0000000000 */
[----:B------:R-:W2:Y:S02]  /*495d0*/  ATOM.E.CAST.SPIN PT, R23, [R20], R22, R23 ;  /* 0x000000161417738b */ /* 0x000ea400019e0117 */
[----:B--2---:R-:W-:-:S13]  /*495e0*/  ISETP.EQ.U32.AND P0, PT, R23, 0x1, PT ;  /* 0x000000011700780c */ /* 0x004fda0003f02070 */
[----:B------:R-:W-:Y:S05]  /*495f0*/  @!P0 BRA `(.L_x_4225) ;  /* 0xfffffffc00ec8947 */ /* 0x000fea000383ffff */
[----:B------:R-:W-:Y:S05]  /*49600*/  BRA `(.L_x_4221) ;  /* 0x00000000000c7947 */ /* 0x000fea0003800000 */
.L_x_4224:
[----:B------:R-:W2:Y:S02]  /*49610*/  LD.E R0, desc[UR8][R20.64] ;  /* 0x0000000814007980 */ /* 0x000ea4000c101900 */
[----:B--2---:R-:W-:-:S05]  /*49620*/  FADD R5, R5, R0 ;  /* 0x0000000005057221 */ /* 0x004fca0000000000 */
[----:B------:R0:W-:Y:S02]  /*49630*/  ST.E desc[UR8][R20.64], R5 ;  /* 0x0000000514007985 */ /* 0x0001e4000c101908 */
.L_x_4221:
[----:B------:R-:W-:Y:S05]  /*49640*/  BSYNC.RECONVERGENT B0 ;  /* 0x0000000000007941 */ /* 0x000fea0003800200 */
.L_x_4220:
[----:B0-----:R-:W-:-:S05]  /*49650*/  IMAD.WIDE R20, R43, 0x4, R2 ;  /* 0x000000042b147825 */ /* 0x001fca00078e0202 */
[----:B------:R0:W-:Y:S01]  /*49660*/  ATOM.E.ADD.F32.FTZ.RN.STRONG.GPU P0, RZ, desc[UR8][R20.64], R11 ;  /* 0x8000000b14ff79a2 */ /* 0x0001e2000c10f308 */
[----:B------:R-:W-:Y:S04]  /*49670*/  BSSY.RECONVERGENT B0, `(.L_x_4226) ;  /* 0x0000015000007945 */ /* 0x000fe80003800200 */
[----:B0-----:R-:W-:Y:S05]  /*49680*/  @P0 BRA `(.L_x_4227) ;  /* 0x00000000004c0947 */ /* 0x001fea0003800000 */
[----:B------:R-:W0:Y:S02]  /*49690*/  QSPC.E.S P0, RZ, [R20] ;  /* 0x0000000014ff73aa */ /* 0x000e240000000500 */
[----:B0-----:R-:W-:Y:S05]  /*496a0*/  @!P0 BRA `(.L_x_4228) ;  /* 0x0000000000188947 */ /* 0x001fea0003800000 */
[----:B------:R-:W-:-:S07]  /*496b0*/  MOV R0, R20 ;  /* 0x0000001400007202 */ /* 0x000fce0000000f00 */
.L_x_4229:
[----:B------:R-:W0:Y:S02]  /*496c0*/  LDS R20, [R0] ;  /* 0x0000000000147984 */ /* 0x000e240000000800 */
[----:B0-----:R-:W-:-:S05]  /*496d0*/  FADD R21, R11, R20 ;  /* 0x000000140b157221 */ /* 0x001fca0000000000 */
[----:B------:R-:W0:Y:S02]  /*496e0*/  ATOMS.CAST.SPIN P0, [R0], R20, R21 ;  /* 0x000000140000758d */ /* 0x000e240001800015 */
[----:B0-----:R-:W-:Y:S05]  /*496f0*/  @!P0 BRA `(.L_x_4229) ;  /* 0xfffffffc00f08947 */ /* 0x001fea000383ffff */
[----:B------:R-:W-:Y:S05]  /*49700*/  BRA `(.L_x_4227) ;  /* 0x00000000002c7947 */ /* 0x000fea0003800000 */
.L_x_4228:
[----:B------:R-:W0:Y:S02]  /*49710*/  QSPC.E.D P0, RZ, [R20] ;  /* 0x0000000014ff73aa */ /* 0x000e240000000700 */
[----:B0-----:R-:W-:Y:S05]  /*49720*/  @!P0 BRA `(.L_x_4230) ;  /* 0x0000000000188947 */ /* 0x001fea0003800000 */
.L_x_4231:
[----:B------:R-:W2:Y:S02]  /*49730*/  LD.E R22, [R20] ;  /* 0x0000000014167980 */ /* 0x000ea40000100900 */
[----:B--2---:R-:W-:-:S06]  /*49740*/  FADD R23, R11, R22 ;  /* 0x000000160b177221 */ /* 0x004fcc0000000000 */
[----:B------:R-:W2:Y:S02]  /*49750*/  ATOM.E.CAST.SPIN PT, R23, [R20], R22, R23 ;  /* 0x000000161417738b */ /* 0x000ea400019e0117 */
[----:B--2---:R-:W-:-:S13]  /*49760*/  ISETP.EQ.U32.AND P0, PT, R23, 0x1, PT ;  /* 0x000000011700780c */ /* 0x004fda0003f02070 */
[----:B------:R-:W-:Y:S05]  /*49770*/  @!P0 BRA `(.L_x_4231) ;  /* 0xfffffffc00ec8947 */ /* 0x000fea000383ffff */
[----:B------:R-:W-:Y:S05]  /*49780*/  BRA `(.L_x_4227) ;  /* 0x00000000000c7947 */ /* 0x000fea0003800000 */
.L_x_4230:
[----:B------:R-:W2:Y:S02]  /*49790*/  LD.E R0, desc[UR8][R20.64] ;  /* 0x0000000814007980 */ /* 0x000ea4000c101900 */
[----:B--2---:R-:W-:-:S05]  /*497a0*/  FADD R5, R11, R0 ;  /* 0x000000000b057221 */ /* 0x004fca0000000000 */
[----:B------:R0:W-:Y:S02]  /*497b0*/  ST.E desc[UR8][R20.64], R5 ;  /* 0x0000000514007985 */ /* 0x0001e4000c101908 */
.L_x_4227:
[----:B------:R-:W-:Y:S05]  /*497c0*/  BSYNC.RECONVERGENT B0 ;  /* 0x0000000000007941 */ /* 0x000fea0003800200 */
.L_x_4226:
        /* <DEDUP_REMOVED lines=10> */
.L_x_4235:
[----:B------:R-:W0:Y:S02]  /*49870*/  LDS R20, [R0] ;  /* 0x0000000000147984 */ /* 0x000e240000000800 */
[----:B0-----:R-:W-:-:S05]  /*49880*/  FADD R21, R5, R20 ;  /* 0x0000001405157221 */ /* 0x001fca0000000000 */
[----:B------:R-:W0:Y:S02]  /*49890*/  ATOMS.CAST.SPIN P0, [R0], R20, R21 ;  /* 0x000000140000758d */ /* 0x000e240001800015 */
[----:B0-----:R-:W-:Y:S05]  /*498a0*/  @!P0 BRA `(.L_x_4235) ;  /* 0xfffffffc00f08947 */ /* 0x001fea000383ffff */
[----:B------:R-:W-:Y:S05]  /*498b0*/  BRA `(.L_x_4233) ;  /* 0x00000000002c7947 */ /* 0x000fea0003800000 */
.L_x_4234:
[----:B------:R-:W0:Y:S02]  /*498c0*/  QSPC.E.D P0, RZ, [R20] ;  /* 0x0000000014ff73aa */ /* 0x000e240000000700 */
[----:B0-----:R-:W-:Y:S05]  /*498d0*/  @!P0 BRA `(.L_x_4236) ;  /* 0x0000000000188947 */ /* 0x001fea0003800000 */
.L_x_4237:
[----:B------:R-:W2:Y:S02]  /*498e0*/  LD.E R22, [R20] ;  /* 0x0000000014167980 */ /* 0x000ea40000100900 */
[----:B--2---:R-:W-:-:S06]  /*498f0*/  FADD R23, R5, R22 ;  /* 0x0000001605177221 */ /* 0x004fcc0000000000 */
[----:B------:R-:W2:Y:S02]  /*49900*/  ATOM.E.CAST.SPIN PT, R23, [R20], R22, R23 ;  /* 0x000000161417738b */ /* 0x000ea400019e0117 */
[----:B--2---:R-:W-:-:S13]  /*49910*/  ISETP.EQ.U32.AND P0, PT, R23, 0x1, PT ;  /* 0x000000011700780c */ /* 0x004fda0003f02070 */
[----:B------:R-:W-:Y:S05]  /*49920*/  @!P0 BRA `(.L_x_4237) ;  /* 0xfffffffc00ec8947 */ /* 0x000fea000383ffff */
[----:B------:R-:W-:Y:S05]  /*49930*/  BRA `(.L_x_4233) ;  /* 0x00000000000c7947 */ /* 0x000fea0003800000 */
.L_x_4236:
[----:B------:R-:W2:Y:S02]  /*49940*/  LD.E R0, desc[UR8][R20.64] ;  /* 0x0000000814007980 */ /* 0x000ea4000c101900 */
[----:B--2---:R-:W-:-:S05]  /*49950*/  FADD R5, R5, R0 ;  /* 0x0000000005057221 */ /* 0x004fca0000000000 */
[----:B------:R0:W-:Y:S02]  /*49960*/  ST.E desc[UR8][R20.64], R5 ;  /* 0x0000000514007985 */ /* 0x0001e4000c101908 */
.L_x_4233:
[----:B------:R-:W-:Y:S05]  /*49970*/  BSYNC.RECONVERGENT B0 ;  /* 0x0000000000007941 */ /* 0x000fea0003800200 */
.L_x_4232:
[----:B0-----:R-:W-:-:S05]  /*49980*/  IMAD.WIDE R20, R42, 0x4, R2 ;  /* 0x000000042a147825 */ /* 0x001fca00078e0202 */
[----:B------:R0:W-:Y:S01]  /*49990*/  ATOM.E.ADD.F32.FTZ.RN.STRONG.GPU P0, RZ, desc[UR8][R20.64], R11 ;  /* 0x8000000b14ff79a2 */ /* 0x0001e2000c10f308 */
[----:B------:R-:W-:Y:S04]  /*499a0*/  BSSY.RECONVERGENT B0, `(.L_x_4238) ;  /* 0x0000015000007945 */ /* 0x000fe80003800200 */
[----:B0-----:R-:W-:Y:S05]  /*499b0*/  @P0 BRA `(.L_x_4239) ;  /* 0x00000000004c0947 */ /* 0x001fea0003800000 */
[----:B------:R-:W0:Y:S02]  /*499c0*/  QSPC.E.S P0, RZ, [R20] ;  /* 0x0000000014ff73aa */ /* 0x000e240000000500 */
[----:B0-----:R-:W-:Y:S05]  /*499d0*/  @!P0 BRA `(.L_x_4240) ;  /* 0x0000000000188947 */ /* 0x001fea0003800000 */
[----:B------:R-:W-:-:S07]  /*499e0*/  MOV R0, R20 ;  /* 0x0000001400007202 */ /* 0x000fce0000000f00 */
.L_x_4241:
[----:B------:R-:W0:Y:S02]  /*499f0*/  LDS R20, [R0] ;  /* 0x0000000000147984 */ /* 0x000e240000000800 */
[----:B0-----:R-:W-:-:S05]  /*49a00*/  FADD R21, R11, R20 ;  /* 0x000000140b157221 */ /* 0x001fca0000000000 */
[----:B------:R-:W0:Y:S02]  /*49a10*/  ATOMS.CAST.SPIN P0, [R0], R20, R21 ;  /* 0x000000140000758d */ /* 0x000e240001800015 */
[----:B0-----:R-:W-:Y:S05]  /*49a20*/  @!P0 BRA `(.L_x_4241) ;  /* 0xfffffffc00f08947 */ /* 0x001fea000383ffff */
[----:B------:R-:W-:Y:S05]  /*49a30*/  BRA `(.L_x_4239) ;  /* 0x00000000002c7947 */ /* 0x000fea0003800000 */
.L_x_4240:
[----:B------:R-:W0:Y:S02]  /*49a40*/  QSPC.E.D P0, RZ, [R20] ;  /* 0x0000000014ff73aa */ /* 0x000e240000000700 */
[----:B0-----:R-:W-:Y:S05]  /*49a50*/  @!P0 BRA `(.L_x_4242) ;  /* 0x0000000000188947 */ /* 0x001fea0003800000 */
.L_x_4243:
[----:B------:R-:W2:Y:S02]  /*49a60*/  LD.E R22, [R20] ;  /* 0x0000000014167980 */ /* 0x000ea40000100900 */
[----:B--2---:R-:W-:-:S06]  /*49a70*/  FADD R23, R11, R22 ;  /* 0x000000160b177221 */ /* 0x004fcc0000000000 */
[----:B------:R-:W2:Y:S02]  /*49a80*/  ATOM.E.CAST.SPIN PT, R23, [R20], R22, R23 ;  /* 0x000000161417738b */ /* 0x000ea400019e0117 */
[----:B--2---:R-:W-:-:S13]  /*49a90*/  ISETP.EQ.U32.AND P0, PT, R23, 0x1, PT ;  /* 0x000000011700780c */ /* 0x004fda0003f02070 */
[----:B------:R-:W-:Y:S05]  /*49aa0*/  @!P0 BRA `(.L_x_4243) ;  /* 0xfffffffc00ec8947 */ /* 0x000fea000383ffff */
[----:B------:R-:W-:Y:S05]  /*49ab0*/  BRA `(.L_x_4239) ;  /* 0x00000000000c7947 */ /* 0x000fea0003800000 */
.L_x_4242:
[----:B------:R-:W2:Y:S02]  /*49ac0*/  LD.E R0, desc[UR8][R20.64] ;  /* 0x0000000814007980 */ /* 0x000ea4000c101900 */
[----:B--2---:R-:W-:-:S05]  /*49ad0*/  FADD R5, R11, R0 ;  /* 0x000000000b057221 */ /* 0x004fca0000000000 */
[----:B------:R0:W-:Y:S02]  /*49ae0*/  ST.E desc[UR8][R20.64], R5 ;  /* 0x0000000514007985 */ /* 0x0001e4000c101908 */
.L_x_4239:
[----:B------:R-:W-:Y:S05]  /*49af0*/  BSYNC.RECONVERGENT B0 ;  /* 0x0000000000007941 */ /* 0x000fea0003800200 */
.L_x_4238:
        /* <DEDUP_REMOVED lines=10> */
.L_x_4247:
[----:B------:R-:W0:Y:S02]  /*49ba0*/  LDS R20, [R0] ;  /* 0x0000000000147984 */ /* 0x000e240000000800 */
[----:B0-----:R-:W-:-:S05]  /*49bb0*/  FADD R21, R5, R20 ;  /* 0x0000001405157221 */ /* 0x001fca0000000000 */
[----:B------:R-:W0:Y:S02]  /*49bc0*/  ATOMS.CAST.SPIN P0, [R0], R20, R21 ;  /* 0x000000140000758d */ /* 0x000e240001800015 */
[----:B0-----:R-:W-:Y:S05]  /*49bd0*/  @!P0 BRA `(.L_x_4247) ;  /* 0xfffffffc00f08947 */ /* 0x001fea000383ffff */
[----:B------:R-:W-:Y:S05]  /*49be0*/  BRA `(.L_x_4245) ;  /* 0x00000000002c7947 */ /* 0x000fea0003800000 */
.L_x_4246:
[----:B------:R-:W0:Y:S02]  /*49bf0*/  QSPC.E.D P0, RZ, [R20] ;  /* 0x0000000014ff73aa */ /* 0x000e240000000700 */
[----:B0-----:R-:W-:Y:S05]  /*49c00*/  @!P0 BRA `(.L_x_4248) ;  /* 0x0000000000188947 */ /* 0x001fea0003800000 */
.L_x_4249:
[----:B------:R-:W2:Y:S02]  /*49c10*/  LD.E R22, [R20] ;  /* 0x0000000014167980 */ /* 0x000ea40000100900 */
[----:B--2---:R-:W-:-:S06]  /*49c20*/  FADD R23, R5, R22 ;  /* 0x0000001605177221 */ /* 0x004fcc0000000000 */
[----:B------:R-:W2:Y:S02]  /*49c30*/  ATOM.E.CAST.SPIN PT, R23, [R20], R22, R23 ;  /* 0x000000161417738b */ /* 0x000ea400019e0117 */
[----:B--2---:R-:W-:-:S13]  /*49c40*/  ISETP.EQ.U32.AND P0, PT, R23, 0x1, PT ;  /* 0x000000011700780c */ /* 0x004fda0003f02070 */
[----:B------:R-:W-:Y:S05]  /*49c50*/  @!P0 BRA `(.L_x_4249) ;  /* 0xfffffffc00ec8947 */ /* 0x000fea000383ffff */
[----:B------:R-:W-:Y:S05]  /*49c60*/  BRA `(.L_x_4245) ;  /* 0x00000000000c7947 */ /* 0x000fea0003800000 */
.L_x_4248:
[----:B------:R-:W2:Y:S02]  /*49c70*/  LD.E R0, desc[UR8][R20.64] ;  /* 0x0000000814007980 */ /* 0x000ea4000c101900 */
[----:B--2---:R-:W-:-:S05]  /*49c80*/  FADD R5, R5, R0 ;  /* 0x0000000005057221 */ /* 0x004fca0000000000 */
[----:B------:R0:W-:Y:S02]  /*49c90*/  ST.E desc[UR8][R20.64], R5 ;  /* 0x0000000514007985 */ /* 0x0001e4000c101908 */
.L_x_4245:
[----:B------:R-:W-:Y:S05]  /*49ca0*/  BSYNC.RECONVERGENT B0 ;  /* 0x0000000000007941 */ /* 0x000fea0003800200 */
.L_x_4244:
[----:B0-----:R-:W-:-:S05]  /*49cb0*/  IMAD.WIDE R20, R45, 0x4, R2 ;  /* 0x000000042d147825 */ /* 0x001fca00078e0202 */
[----:B------:R0:W-:Y:S01]  /*49cc0*/  ATOM.E.ADD.F32.FTZ.RN.STRONG.GPU P0, RZ, desc[UR8][R20.64], R11 ;  /* 0x8000000b14ff79a2 */ /* 0x0001e2000c10f308 */
[----:B------:R-:W-:Y:S04]  /*49cd0*/  BSSY.RECONVERGENT B0, `(.L_x_4250) ;  /* 0x0000015000007945 */ /* 0x000fe80003800200 */
[----:B0-----:R-:W-:Y:S05]  /*49ce0*/  @P0 BRA `(.L_x_4251) ;  /* 0x00000000004c0947 */ /* 0x001fea0003800000 */
[----:B------:R-:W0:Y:S02]  /*49cf0*/  QSPC.E.S P0, RZ, [R20] ;  /* 0x0000000014ff73aa */ /* 0x000e240000000500 */
[----:B0-----:R-:W-:Y:S05]  /*49d00*/  @!P0 BRA `(.L_x_4252) ;  /* 0x0000000000188947 */ /* 0x001fea0003800000 */
[----:B------:R-:W-:-:S07]  /*49d10*/  MOV R0, R20 ;  /* 0x0000001400007202 */ /* 0x000fce0000000f00 */
.L_x_4253:
[----:B------:R-:W0:Y:S02]  /*49d20*/  LDS R20, [R0] ;  /* 0x0000000000147984 */ /* 0x000e240000000800 */
[----:B0-----:R-:W-:-:S05]  /*49d30*/  FADD R21, R11, R20 ;  /* 0x000000140b157221 */ /* 0x001fca0000000000 */
[----:B------:R-:W0:Y:S02]  /*49d40*/  ATOMS.CAST.SPIN P0, [R0], R20, R21 ;  /* 0x000000140000758d */ /* 0x000e240001800015 */
[----:B0-----:R-:W-:Y:S05]  /*49d50*/  @!P0 BRA `(.L_x_4253) ;  /* 0xfffffffc00f08947 */ /* 0x001fea000383ffff */
[----:B------:R-:W-:Y:S05]  /*49d60*/  BRA `(.L_x_4251) ;  /* 0x00000000002c7947 */ /* 0x000fea0003800000 */
.L_x_4252:
[----:B------:R-:W0:Y:S02]  /*49d70*/  QSPC.E.D P0, RZ, [R20] ;  /* 0x0000000014ff73aa */ /* 0x000e240000000700 */
[----:B0-----:R-:W-:Y:S05]  /*49d80*/  @!P0 BRA `(.L_x_4254) ;  /* 0x0000000000188947 */ /* 0x001fea0003800000 */
.L_x_4255:
[----:B------:R-:W2:Y:S02]  /*49d90*/  LD.E R22, [R20] ;  /* 0x0000000014167980 */ /* 0x000ea40000100900 */
[----:B--2---:R-:W-:-:S06]  /*49da0*/  FADD R23, R11, R22 ;  /* 0x000000160b177221 */ /* 0x004fcc0000000000 */
[----:B------:R-:W2:Y:S02]  /*49db0*/  ATOM.E.CAST.SPIN PT, R23, [R20], R22, R23 ;  /* 0x000000161417738b */ /* 0x000ea400019e0117 */
[----:B--2---:R-:W-:-:S13]  /*49dc0*/  ISETP.EQ.U32.AND P0, PT, R23, 0x1, PT ;  /* 0x000000011700780c */ /* 0x004fda0003f02070 */
[----:B------:R-:W-:Y:S05]  /*49dd0*/  @!P0 BRA `(.L_x_4255) ;  /* 0xfffffffc00ec8947 */ /* 0x000fea000383ffff */
[----:B------:R-:W-:Y:S05]  /*49de0*/  BRA `(.L_x_4251) ;  /* 0x00000000000c7947 */ /* 0x000fea0003800000 */
.L_x_4254:
[----:B------:R-:W2:Y:S02]  /*49df0*/  LD.E R0, desc[UR8][R20.64] ;  /* 0x0000000814007980 */ /* 0x000ea4000c101900 */
[----:B--2---:R-:W-:-:S05]  /*49e00*/  FADD R5, R11, R0 ;  /* 0x000000000b057221 */ /* 0x004fca0000000000 */
[----:B------:R0:W-:Y:S02]  /*49e10*/  ST.E desc[UR8][R20.64], R5 ;  /* 0x0000000514007985 */ /* 0x0001e4000c101908 */
.L_x_4251:
[----:B------:R-:W-:Y:S05]  /*49e20*/  BSYNC.RECONVERGENT B0 ;  /* 0x0000000000007941 */ /* 0x000fea0003800200 */
.L_x_4250:
        /* <DEDUP_REMOVED lines=9> */
.L_x_4259:
[----:B------:R-:W0:Y:S02]  /*49ec0*/  LDS R20, [R0] ;  /* 0x0000000000147984 */ /* 0x000e240000000800 */
[----:B0-----:R-:W-:-:S05]  /*49ed0*/  FADD R21, R5, R20 ;  /* 0x0000001405157221 */ /* 0x001fca0000000000 */
[----:B------:R-:W0:Y:S02]  /*49ee0*/  ATOMS.CAST.SPIN P0, [R0], R20, R21 ;  /* 0x000000140000758d */ /* 0x000e240001800015 */
[----:B0-----:R-:W-:Y:S05]  /*49ef0*/  @!P0 BRA `(.L_x_4259) ;  /* 0xfffffffc00f08947 */ /* 0x001fea000383ffff */
[----:B------:R-:W-:Y:S05]  /*49f00*/  BRA `(.L_x_4257) ;  /* 0x00000000002c7947 */ /* 0x000fea0003800000 */
.L_x_4258:
[----:B------:R-:W0:Y:S02]  /*49f10*/  QSPC.E.D P0, RZ, [R20] ;  /* 0x0000000014ff73aa */ /* 0x000e240000000700 */
[----:B0-----:R-:W-:Y:S05]  /*49f20*/  @!P0 BRA `(.L_x_4260) ;  /* 0x0000000000188947 */ /* 0x001fea0003800000 */
.L_x_4261:
[----:B------:R-:W2:Y:S02]  /*49f30*/  LD.E R22, [R20] ;  /* 0x0000000014167980 */ /* 0x000ea40000100900 */
[----:B--2---:R-:W-:-:S06]  /*49f40*/  FADD R23, R5, R22 ;  /* 0x0000001605177221 */ /* 0x004fcc0000000000 */
[----:B------:R-:W2:Y:S02]  /*49f50*/  ATOM.E.CAST.SPIN PT, R23, [R20], R22, R23 ;  /* 0x000000161417738b */ /* 0x000ea400019e0117 */
[----:B--2---:R-:W-:-:S13]  /*49f60*/  ISETP.EQ.U32.AND P0, PT, R23, 0x1, PT ;  /* 0x000000011700780c */ /* 0x004fda0003f02070 */
[----:B------:R-:W-:Y:S05]  /*49f70*/  @!P0 BRA `(.L_x_4261) ;  /* 0xfffffffc00ec8947 */ /* 0x000fea000383ffff */
[----:B------:R-:W-:Y:S05]  /*49f80*/  BRA `(.L_x_4257) ;  /* 0x00000000000c7947 */ /* 0x000fea0003800000 */
.L_x_4260:
[----:B------:R-:W2:Y:S02]  /*49f90*/  LD.E R0, desc[UR8][R20.64] ;  /* 0x0000000814007980 */ /* 0x000ea4000c101900 */
[----:B--2---:R-:W-:-:S05]  /*49fa0*/  FADD R5, R5, R0 ;  /* 0x0000000005057221 */ /* 0x004fca0000000000 */
[----:B------:R0:W-:Y:S02]  /*49fb0*/  ST.E desc[UR8][R20.64], R5 ;  /* 0x0000000514007985 */ /* 0x0001e4000c101908 */
.L_x_4257:
[----:B------:R-:W-:Y:S05]  /*49fc0*/  BSYNC.RECONVERGENT B0 ;  /* 0x0000000000007941 */ /* 0x000fea0003800200 */
.L_x_4256:
[----:B0-----:R-:W-:-:S05]  /*49fd0*/  IMAD.WIDE R20, R44, 0x4, R2 ;  /* 0x000000042c147825 */ /* 0x001fca00078e0202 */
[----:B------:R0:W-:Y:S01]  /*49fe0*/  ATOM.E.ADD.F32.FTZ.RN.STRONG.GPU P0, RZ, desc[UR8][R20.64], R11 ;  /* 0x8000000b14ff79a2 */ /* 0x0001e2000c10f308 */
[----:B------:R-:W-:Y:S04]  /*49ff0*/  BSSY.RECONVERGENT B0, `(.L_x_4262) ;  /* 0x0000015000007945 */ /* 0x000fe80003800200 */
[----:B0-----:R-:W-:Y:S05]  /*4a000*/  @P0 BRA `(.L_x_4263) ;  /* 0x00000000004c0947 */ /* 0x001fea0003800000 */
[----:B------:R-:W0:Y:S02]  /*4a010*/  QSPC.E.S P0, RZ, [R20] ;  /* 0x0000000014ff73aa */ /* 0x000e240000000500 */
[----:B0-----:R-:W-:Y:S05]  /*4a020*/  @!P0 BRA `(.L_x_4264) ;  /* 0x0000000000188947 */ /* 0x001fea0003800000 */
[----:B------:R-:W-:-:S07]  /*4a030*/  MOV R0, R20 ;  /* 0x0000001400007202 */ /* 0x000fce0000000f00 */
.L_x_4265:
[----:B------:R-:W0:Y:S02]  /*4a040*/  LDS R20, [R0] ;  /* 0x0000000000147984 */ /* 0x000e240000000800 */
[----:B0-----:R-:W-:-:S05]  /*4a050*/  FADD R21, R11, R20 ;  /* 0x000000140b157221 */ /* 0x001fca0000000000 */
[----:B------:R-:W0:Y:S02]  /*4a060*/  ATOMS.CAST.SPIN P0, [R0], R20, R21 ;  /* 0x000000140000758d */ /* 0x000e240001800015 */
[----:B0-----:R-:W-:Y:S05]  /*4a070*/  @!P0 BRA `(.L_x_4265) ;  /* 0xfffffffc00f08947 */ /* 0x001fea000383ffff */
[----:B------:R-:W-:Y:S05]  /*4a080*/  BRA `(.L_x_4263) ;  /* 0x00000000002c7947 */ /* 0x000fea0003800000 */
.L_x_4264:
[----:B------:R-:W0:Y:S02]  /*4a090*/  QSPC.E.D P0, RZ, [R20] ;  /* 0x0000000014ff73aa */ /* 0x000e240000000700 */
[----:B0-----:R-:W-:Y:S05]  /*4a0a0*/  @!P0 BRA `(.L_x_4266) ;  /* 0x0000000000188947 */ /* 0x001fea0003800000 */
.L_x_4267:
[----:B------:R-:W2:Y:S02]  /*4a0b0*/  LD.E R22, [R20] ;  /* 0x0000000014167980 */ /* 0x000ea40000100900 */
[----:B--2---:R-:W-:-:S06]  /*4a0c0*/  FADD R23, R11, R22 ;  /* 0x000000160b177221 */ /* 0x004fcc0000000000 */
[----:B------:R-:W2:Y:S02]  /*4a0d0*/  ATOM.E.CAST.SPIN PT, R23, [R20], R22, R23 ;  /* 0x000000161417738b */ /* 0x000ea400019e0117 */
[----:B--2---:R-:W-:-:S13]  /*4a0e0*/  ISETP.EQ.U32.AND P0, PT, R23, 0x1, PT ;  /* 0x000000011700780c */ /* 0x004fda0003f02070 */
[----:B------:R-:W-:Y:S05]  /*4a0f0*/  @!P0 BRA `(.L_x_4267) ;  /* 0xfffffffc00ec8947 */ /* 0x000fea000383ffff */
[----:B------:R-:W-:Y:S05]  /*4a100*/  BRA `(.L_x_4263) ;  /* 0x00000000000c7947 */ /* 0x000fea0003800000 */
.L_x_4266:
[----:B------:R-:W2:Y:S02]  /*4a110*/  LD.E R0, desc[UR8][R20.64] ;  /* 0x0000000814007980 */ /* 0x000ea4000c101900 */
[----:B--2---:R-:W-:-:S05]  /*4a120*/  FADD R5, R11, R0 ;  /* 0x000000000b057221 */ /* 0x004fca0000000000 */
[----:B------:R0:W-:Y:S02]  /*4a130*/  ST.E desc[UR8][R20.64], R5 ;  /* 0x0000000514007985 */ /* 0x0001e4000c101908 */
.L_x_4263:
[----:B------:R-:W-:Y:S05]  /*4a140*/  BSYNC.RECONVERGENT B0 ;  /* 0x0000000000007941 */ /* 0x000fea0003800200 */
.L_x_4262:
        /* <DEDUP_REMOVED lines=9> */
.L_x_4271:
[----:B------:R-:W0:Y:S02]  /*4a1e0*/  LDS R12, [R0] ;  /* 0x00000000000c7984 */ /* 0x000e240000000800 */
[----:B0-----:R-:W-:-:S05]  /*4a1f0*/  FADD R13, R5, R12 ;  /* 0x0000000c050d7221 */ /* 0x001fca0000000000 */
[----:B------:R-:W0:Y:S02]  /*4a200*/  ATOMS.CAST.SPIN P0, [R0], R12, R13 ;  /* 0x0000000c0000758d */ /* 0x000e24000180000d */
[----:B0-----:R-:W-:Y:S05]  /*4a210*/  @!P0 BRA `(.L_x_4271) ;  /* 0xfffffffc00f08947 */ /* 0x001fea000383ffff */
[----:B------:R-:W-:Y:S05]  /*4a220*/  BRA `(.L_x_4269) ;  /* 0x00000000002c7947 */ /* 0x000fea0003800000 */
.L_x_4270:
[----:B------:R-:W0:Y:S02]  /*4a230*/  QSPC.E.D P0, RZ, [R12] ;  /* 0x000000000cff73aa */ /* 0x000e240000000700 */
[----:B0-----:R-:W-:Y:S05]  /*4a240*/  @!P0 BRA `(.L_x_4272) ;  /* 0x0000000000188947 */ /* 0x001fea0003800000 */
.L_x_4273:
[----:B------:R-:W2:Y:S02]  /*4a250*/  LD.E R14, [R12] ;  /* 0x000000000c0e7980 */ /* 0x000ea40000100900 */
[----:B--2---:R-:W-:-:S06]  /*4a260*/  FADD R15, R5, R14 ;  /* 0x0000000e050f7221 */ /* 0x004fcc0000000000 */
[----:B------:R-:W2:Y:S02]  /*4a270*/  ATOM.E.CAST.SPIN PT, R15, [R12], R14, R15 ;  /* 0x0000000e0c0f738b */ /* 0x000ea400019e010f */
[----:B--2---:R-:W-:-:S13]  /*4a280*/  ISETP.EQ.U32.AND P0, PT, R15, 0x1, PT ;  /* 0x000000010f00780c */ /* 0x004fda0003f02070 */
[----:B------:R-:W-:Y:S05]  /*4a290*/  @!P0 BRA `(.L_x_4273) ;  /* 0xfffffffc00ec8947 */ /* 0x000fea000383ffff */
[----:B------:R-:W-:Y:S05]  /*4a2a0*/  BRA `(.L_x_4269) ;  /* 0x00000000000c7947 */ /* 0x000fea0003800000 */
.L_x_4272:
[----:B------:R-:W2:Y:S02]  /*4a2b0*/  LD.E R0, desc[UR8][R12.64] ;  /* 0x000000080c007980 */ /* 0x000ea4000c101900 */
[----:B--2---:R-:W-:-:S05]  /*4a2c0*/  FADD R5, R5, R0 ;  /* 0x0000000005057221 */ /* 0x004fca0000000000 */
[----:B------:R0:W-:Y:S02]  /*4a2d0*/  ST.E desc[UR8][R12.64], R5 ;  /* 0x000000050c007985 */ /* 0x0001e4000c101908 */
.L_x_4269:
[----:B------:R-:W-:Y:S05]  /*4a2e0*/  BSYNC.RECONVERGENT B0 ;  /* 0x0000000000007941 */ /* 0x000fea0003800200 */
.L_x_4268:
[----:B------:R-:W-:-:S05]  /*4a2f0*/  IMAD.WIDE R2, R41, 0x4, R2 ;  /* 0x0000000429027825 */ /* 0x000fca00078e0202 */
[----:B------:R1:W-:Y:S01]  /*4a300*/  ATOM.E.ADD.F32.FTZ.RN.STRONG.GPU P0, RZ, desc[UR8][R2.64], R11 ;  /* 0x8000000b02ff79a2 */ /* 0x0003e2000c10f308 */
[----:B------:R-:W-:Y:S04]  /*4a310*/  BSSY.RECONVERGENT B0, `(.L_x_4274) ;  /* 0x0000015000007945 */ /* 0x000fe80003800200 */
[----:B-1----:R-:W-:Y:S05]  /*4a320*/  @P0 BRA `(.L_x_4275) ;  /* 0x00000000004c0947 */ /* 0x002fea0003800000 */
[----:B------:R-:W1:Y:S02]  /*4a330*/  QSPC.E.S P0, RZ, [R2] ;  /* 0x0000000002ff73aa */ /* 0x000e640000000500 */
[----:B-1----:R-:W-:Y:S05]  /*4a340*/  @!P0 BRA `(.L_x_4276) ;  /* 0x0000000000188947 */ /* 0x002fea0003800000 */
[----:B------:R-:W-:-:S07]  /*4a350*/  MOV R0, R2 ;  /* 0x0000000200007202 */ /* 0x000fce0000000f00 */
.L_x_4277:
[----:B------:R-:W1:Y:S02]  /*4a360*/  LDS R2, [R0] ;  /* 0x0000000000027984 */ /* 0x000e640000000800 */
[----:B-1----:R-:W-:-:S05]  /*4a370*/  FADD R3, R11, R2 ;  /* 0x000000020b037221 */ /* 0x002fca0000000000 */
[----:B------:R-:W1:Y:S02]  /*4a380*/  ATOMS.CAST.SPIN P0, [R0], R2, R3 ;  /* 0x000000020000758d */ /* 0x000e640001800003 */
[----:B-1----:R-:W-:Y:S05]  /*4a390*/  @!P0 BRA `(.L_x_4277) ;  /* 0xfffffffc00f08947 */ /* 0x002fea000383ffff */
[----:B------:R-:W-:Y:S05]  /*4a3a0*/  BRA `(.L_x_4275) ;  /* 0x00000000002c7947 */ /* 0x000fea0003800000 */
.L_x_4276:
[----:B------:R-:W1:Y:S02]  /*4a3b0*/  QSPC.E.D P0, RZ, [R2] ;  /* 0x0000000002ff73aa */ /* 0x000e640000000700 */
[----:B-1----:R-:W-:Y:S05]  /*4a3c0*/  @!P0 BRA `(.L_x_4278) ;  /* 0x0000000000188947 */ /* 0x002fea0003800000 */
.L_x_4279:
[----:B0-----:R-:W2:Y:S02]  /*4a3d0*/  LD.E R12, [R2] ;  /* 0x00000000020c7980 */ /* 0x001ea40000100900 */
[----:B--2---:R-:W-:-:S06]  /*4a3e0*/  FADD R13, R11, R12 ;  /* 0x0000000c0b0d7221 */ /* 0x004fcc0000000000 */
[----:B------:R-:W2:Y:S02]  /*4a3f0*/  ATOM.E.CAST.SPIN PT, R13, [R2], R12, R13 ;  /* 0x0000000c020d738b */ /* 0x000ea400019e010d */
[----:B--2---:R-:W-:-:S13]  /*4a400*/  ISETP.EQ.U32.AND P0, PT, R13, 0x1, PT ;  /* 0x000000010d00780c */ /* 0x004fda0003f02070 */
[----:B------:R-:W-:Y:S05]  /*4a410*/  @!P0 BRA `(.L_x_4279) ;  /* 0xfffffffc00ec8947 */ /* 0x000fea000383ffff */
[----:B------:R-:W-:Y:S05]  /*4a420*/  BRA `(.L_x_4275) ;  /* 0x00000000000c7947 */ /* 0x000fea0003800000 */
.L_x_4278:
[----:B------:R-:W0:Y:S02]  /*4a430*/  LD.E R0, desc[UR8][R2.64] ;  /* 0x0000000802007980 */ /* 0x000e24000c101900 */
[----:B0-----:R-:W-:-:S05]  /*4a440*/  FADD R5, R11, R0 ;  /* 0x000000000b057221 */ /* 0x001fca0000000000 */
[----:B------:R1:W-:Y:S02]  /*4a450*/  ST.E desc[UR8][R2.64], R5 ;  /* 0x0000000502007985 */ /* 0x0003e4000c101908 */
.L_x_4275:
[----:B------:R-:W-:Y:S05]  /*4a460*/  BSYNC.RECONVERGENT B0 ;  /* 0x0000000000007941 */ /* 0x000fea0003800200 */
.L_x_4274:
[----:B------:R-:W-:-:S03]  /*4a470*/  UMOV UR4, 0xffffffff ;  /* 0xffffffff00047882 */ /* 0x000fc60000000000 */
[----:B------:R-:W-:Y:S05]  /*4a480*/  BRA.DIV UR4, `(.L_x_4280) ;  /* 0x0000029a040c7947 */ /* 0x000fea000b800000 */
[----:B-1----:R-:W2:Y:S04]  /*4a490*/  LDL R2, [R1+0xc8] ;  /* 0x0000c80001027983 */ /* 0x002ea80000100800 */
[----:B------:R1:W3:Y:S04]  /*4a4a0*/  SHFL.IDX PT, R24, R47, 0x6, 0x181f ;  /* 0x00d81f002f187f89 */ /* 0x0002e800000e0000 */
[----:B--23--:R1:W2:Y:S02]  /*4a4b0*/  SHFL.IDX PT, R0, R2, 0x6, 0x181f ;  /* 0x00d81f0002007f89 */ /* 0x00c2a400000e0000 */
.L_x_4880:
[----:B-1----:R-:W3:Y:S01]  /*4a4c0*/  LDL.LU R2, [R1+0x90] ;  /* 0x0000900001027983 */ /* 0x002ee20000300800 */
[----:B--2---:R-:W-:-:S05]  /*4a4d0*/  IMAD R0, R24, R61, R0 ;  /* 0x0000003d18007224 */ /* 0x004fca00078e0200 */
[----:B------:R-:W-:Y:S02]  /*4a4e0*/  SHF.R.S32.HI R3, RZ, 0x1f, R0 ;  /* 0x0000001fff037819 */ /* 0x000fe40000011400 */
[----:B0-----:R-:W-:-:S04]  /*4a4f0*/  IADD3 R5, P0, PT, R49, R0, RZ ;  /* 0x0000000031057210 */ /* 0x001fc80007f1e0ff */
        /* <DEDUP_REMOVED lines=14> */
.L_x_4284:
[----:B------:R-:W0:Y:S02]  /*4a5e0*/  LDS R2, [R0] ;  /* 0x0000000000027984 */ /* 0x000e240000000800 */
[----:B0-----:R-:W-:-:S05]  /*4a5f0*/  FADD R3, R15, R2 ;  /* 0x000000020f037221 */ /* 0x001fca0000000000 */
[----:B------:R-:W0:Y:S02]  /*4a600*/  ATOMS.CAST.SPIN P0, [R0], R2, R3 ;  /* 0x000000020000758d */ /* 0x000e240001800003 */
[----:B0-----:R-:W-:Y:S05]  /*4a610*/  @!P0 BRA `(.L_x_4284) ;  /* 0xfffffffc00f08947 */ /* 0x001fea000383ffff */
[----:B------:R-:W-:Y:S05]  /*4a620*/  BRA `(.L_x_4282) ;  /* 0x00000000002c7947 */ /* 0x000fea0003800000 */
.L_x_4283:
[----:B------:R-:W0:Y:S02]  /*4a630*/  QSPC.E.D P0, RZ, [R12] ;  /* 0x000000000cff73aa */ /* 0x000e240000000700 */
[----:B0-----:R-:W-:Y:S05]  /*4a640*/  @!P0 BRA `(.L_x_4285) ;  /* 0x0000000000188947 */ /* 0x001fea0003800000 */
.L_x_4286:
[----:B------:R-:W2:Y:S02]  /*4a650*/  LD.E R2, [R12] ;  /* 0x000000000c027980 */ /* 0x000ea40000100900 */
[----:B--2---:R-:W-:-:S06]  /*4a660*/  FADD R3, R15, R2 ;  /* 0x000000020f037221 */ /* 0x004fcc0000000000 */
[----:B------:R-:W2:Y:S02]  /*4a670*/  ATOM.E.CAST.SPIN PT, R3, [R12], R2, R3 ;  /* 0x000000020c03738b */ /* 0x000ea400019e0103 */
[----:B--2---:R-:W-:-:S13]  /*4a680*/  ISETP.EQ.U32.AND P0, PT, R3, 0x1, PT ;  /* 0x000000010300780c */ /* 0x004fda0003f02070 */
[----:B------:R-:W-:Y:S05]  /*4a690*/  @!P0 BRA `(.L_x_4286) ;  /* 0xfffffffc00ec8947 */ /* 0x000fea000383ffff */
[----:B------:R-:W-:Y:S05]  /*4a6a0*/  BRA `(.L_x_4282) ;  /* 0x00000000000c7947 */ /* 0x000fea0003800000 */
.L_x_4285:
[----:B------:R-:W2:Y:S02]  /*4a6b0*/  LD.E R0, desc[UR8][R12.64] ;  /* 0x000000080c007980 */ /* 0x000ea4000c101900 */
[----:B--2---:R-:W-:-:S05]  /*4a6c0*/  FADD R3, R15, R0 ;  /* 0x000000000f037221 */ /* 0x004fca0000000000 */
[----:B------:R0:W-:Y:S02]  /*4a6d0*/  ST.E desc[UR8][R12.64], R3 ;  /* 0x000000030c007985 */ /* 0x0001e4000c101908 */
.L_x_4282:
[----:B------:R-:W-:Y:S05]  /*4a6e0*/  BSYNC.RECONVERGENT B0 ;  /* 0x0000000000007941 */ /* 0x000fea0003800200 */
.L_x_4281:
        /* <DEDUP_REMOVED lines=9> */
.L_x_4290:
[----:B------:R-:W0:Y:S02]  /*4a780*/  LDS R14, [R0] ;  /* 0x00000000000e7984 */ /* 0x000e240000000800 */
[----:B0-----:R-:W-:-:S05]  /*4a790*/  FADD R15, R11, R14 ;  /* 0x0000000e0b0f7221 */ /* 0x001fca0000000000 */
[----:B------:R-:W0:Y:S02]  /*4a7a0*/  ATOMS.CAST.SPIN P0, [R0], R14, R15 ;  /* 0x0000000e0000758d */ /* 0x000e24000180000f */
[----:B0-----:R-:W-:Y:S05]  /*4a7b0*/  @!P0 BRA `(.L_x_4290) ;  /* 0xfffffffc00f08947 */ /* 0x001fea000383ffff */
[----:B------:R-:W-:Y:S05]  /*4a7c0*/  BRA `(.L_x_4288) ;  /* 0x00000000002c7947 */ /* 0x000fea0003800000 */
.L_x_4289:
[----:B------:R-:W0:Y:S02]  /*4a7d0*/  QSPC.E.D P0, RZ, [R2] ;  /* 0x0000000002ff73aa */ /* 0x000e240000000700 */
[----:B0-----:R-:W-:Y:S05]  /*4a7e0*/  @!P0 BRA `(.L_x_4291) ;  /* 0x0000000000188947 */ /* 0x001fea0003800000 */
.L_x_4292:
[----:B------:R-:W2:Y:S02]  /*4a7f0*/  LD.E R14, [R2] ;  /* 0x00000000020e7980 */ /* 0x000ea40000100900 */
[----:B--2---:R-:W-:-:S06]  /*4a800*/  FADD R15, R11, R14 ;  /* 0x0000000e0b0f7221 */ /* 0x004fcc0000000000 */
[----:B------:R-:W2:Y:S02]  /*4a810*/  ATOM.E.CAST.SPIN PT, R15, [R2], R14, R15 ;  /* 0x0000000e020f738b */ /* 0x000ea400019e010f */
[----:B--2---:R-:W-:-:S13]  /*4a820*/  ISETP.EQ.U32.AND P0, PT, R15, 0x1, PT ;  /* 0x000000010f00780c */ /* 0x004fda0003f02070 */
[----:B------:R-:W-:Y:S05]  /*4a830*/  @!P0 BRA `(.L_x_4292) ;  /* 0xfffffffc00ec8947 */ /* 0x000fea000383ffff */
[----:B------:R-:W-:Y:S05]  /*4a840*/  BRA `(.L_x_4288) ;  /* 0x00000000000c7947 */ /* 0x000fea0003800000 */
.L_x_4291:
[----:B------:R-:W2:Y:S02]  /*4a850*/  LD.E R0, desc[UR8][R2.64] ;  /* 0x0000000802007980 */ /* 0x000ea4000c101900 */
[----:B--2---:R-:W-:-:S05]  /*4a860*/  FADD R5, R11, R0 ;  /* 0x000000000b057221 */ /* 0x004fca0000000000 */
[----:B------:R0:W-:Y:S02]  /*4a870*/  ST.E desc[UR8][R2.64], R5 ;  /* 0x0000000502007985 */ /* 0x0001e4000c101908 */
.L_x_4288:
[----:B------:R-:W-:Y:S05]  /*4a880*/  BSYNC.RECONVERGENT B0 ;  /* 0x0000000000007941 */ /* 0x000fea0003800200 */
.L_x_4287:
        /* <DEDUP_REMOVED lines=10> */
.L_x_4296:
[----:B------:R-:W0:Y:S02]  /*4a930*/  LDS R14, [R0] ;  /* 0x00000000000e7984 */ /* 0x000e240000000800 */
[----:B0-----:R-:W-:-:S05]  /*4a940*/  FADD R15, R5, R14 ;  /* 0x0000000e050f7221 */ /* 0x001fca0000000000 */
[----:B------:R-:W0:Y:S02]  /*4a950*/  ATOMS.CAST.SPIN P0, [R0], R14, R15 ;  /* 0x0000000e0000758d */ /* 0x000e24000180000f */
[----:B0-----:R-:W-:Y:S05]  /*4a960*/  @!P0 BRA `(.L_x_4296) ;  /* 0xfffffffc00f08947 */ /* 0x001fea000383ffff */
[----:B------:R-:W-:Y:S05]  /*4a970*/  BRA `(.L_x_4294) ;  /* 0x00000000002c7947 */ /* 0x000fea0003800000 */
.L_x_4295:
[----:B------:R-:W0:Y:S02]  /*4a980*/  QSPC.E.D P0, RZ, [R14] ;  /* 0x000000000eff73aa */ /* 0x000e240000000700 */
[----:B0-----:R-:W-:Y:S05]  /*4a990*/  @!P0 BRA `(.L_x_4297) ;  /* 0x0000000000188947 */ /* 0x001fea0003800000 */
.L_x_4298:
[----:B------:R-:W2:Y:S02]  /*4a9a0*/  LD.E R20, [R14] ;  /* 0x000000000e147980 */ /* 0x000ea40000100900 */
[----:B--2---:R-:W-:-:S06]  /*4a9b0*/  FADD R21, R5, R20 ;  /* 0x0000001405157221 */ /* 0x004fcc0000000000 */
[----:B------:R-:W2:Y:S02]  /*4a9c0*/  ATOM.E.CAST.SPIN PT, R21, [R14], R20, R21 ;  /* 0x000000140e15738b */ /* 0x000ea400019e0115 */
[----:B--2---:R-:W-:-:S13]  /*4a9d0*/  ISETP.EQ.U32.AND P0, PT, R21, 0x1, PT ;  /* 0x000000011500780c */ /* 0x004fda0003f02070 */
[----:B------:R-:W-:Y:S05]  /*4a9e0*/  @!P0 BRA `(.L_x_4298) ;  /* 0xfffffffc00ec8947 */ /* 0x000fea000383ffff */
[----:B------:R-:W-:Y:S05]  /*4a9f0*/  BRA `(.L_x_4294) ;  /* 0x00000000000c7947 */ /* 0x000fea0003800000 */
.L_x_4297:
[----:B------:R-:W2:Y:S02]  /*4aa00*/  LD.E R0, desc[UR8][R14.64] ;  /* 0x000000080e007980 */ /* 0x000ea4000c101900 */
[----:B--2---:R-:W-:-:S05]  /*4aa10*/  FADD R5, R5, R0 ;  /* 0x0000000005057221 */ /* 0x004fca0000000000 */
[----:B------:R0:W-:Y:S02]  /*4aa20*/  ST.E desc[UR8][R14.64], R5 ;  /* 0x000000050e007985 */ /* 0x0001e4000c101908 */
.L_x_4294:
[----:B------:R-:W-:Y:S05]  /*4aa30*/  BSYNC.RECONVERGENT B0 ;  /* 0x0000000000007941 */ /* 0x000fea0003800200 */
.L_x_4293:
[----:B0-----:R-:W-:-:S05]  /*4aa40*/  IMAD.WIDE R14, R61, 0x4, R2 ;  /* 0x000000043d0e7825 */ /* 0x001fca00078e0202 */
[----:B------:R0:W-:Y:S01]  /*4aa50*/  ATOM.E.ADD.F32.FTZ.RN.STRONG.GPU P0, RZ, desc[UR8][R14.64], R11 ;  /* 0x8000000b0eff79a2 */ /* 0x0001e2000c10f308 */
[----:B------:R-:W-:Y:S04]  /*4aa60*/  BSSY.RECONVERGENT B0, `(.L_x_4299) ;  /* 0x0000015000007945 */ /* 0x000fe80003800200 */
[----:B0-----:R-:W-:Y:S05]  /*4aa70*/  @P0 BRA `(.L_x_4300) ;  /* 0x00000000004c0947 */ /* 0x001fea0003800000 */
[----:B------:R-:W0:Y:S02]  /*4aa80*/  QSPC.E.S P0, RZ, [R14] ;  /* 0x000000000eff73aa */ /* 0x000e240000000500 */
[----:B0-----:R-:W-:Y:S05]  /*4aa90*/  @!P0 BRA `(.L_x_4301) ;  /* 0x0000000000188947 */ /* 0x001fea0003800000 */
[----:B------:R-:W-:-:S07]  /*4aaa0*/  MOV R0, R14 ;  /* 0x0000000e00007202 */ /* 0x000fce0000000f00 */
.L_x_4302:
[----:B------:R-:W0:Y:S02]  /*4aab0*/  LDS R14, [R0] ;  /* 0x00000000000e7984 */ /* 0x000e240000000800 */
[----:B0-----:R-:W-:-:S05]  /*4aac0*/  FADD R15, R11, R14 ;  /* 0x0000000e0b0f7221 */ /* 0x001fca0000000000 */
[----:B------:R-:W0:Y:S02]  /*4aad0*/  ATOMS.CAST.SPIN P0, [R0], R14, R15 ;  /* 0x0000000e0000758d */ /* 0x000e24000180000f */
[----:B0-----:R-:W-:Y:S05]  /*4aae0*/  @!P0 BRA `(.L_x_4302) ;  /* 0xfffffffc00f08947 */ /* 0x001fea000383ffff */
[----:B------:R-:W-:Y:S05]  /*4aaf0*/  BRA `(.L_x_4300) ;  /* 0x00000000002c7947 */ /* 0x000fea0003800000 */
.L_x_4301:
[----:B------:R-:W0:Y:S02]  /*4ab00*/  QSPC.E.D P0, RZ, [R14] ;  /* 0x000000000eff73aa */ /* 0x000e240000000700 */
[----:B0-----:R-:W-:Y:S05]  /*4ab10*/  @!P0 BRA `(.L_x_4303) ;  /* 0x0000000000188947 */ /* 0x001fea0003800000 */
.L_x_4304:
[----:B------:R-:W2:Y:S02]  /*4ab20*/  LD.E R20, [R14] ;  /* 0x000000000e147980 */ /* 0x000ea40000100900 */
[----:B--2---:R-:W-:-:S06]  /*4ab30*/  FADD R21, R11, R20 ;  /* 0x000000140b157221 */ /* 0x004fcc0000000000 */
[----:B------:R-:W2:Y:S02]  /*4ab40*/  ATOM.E.CAST.SPIN PT, R21, [R14], R20, R21 ;  /* 0x000000140e15738b */ /* 0x000ea400019e0115 */
[----:B--2---:R-:W-:-:S13]  /*4ab50*/  ISETP.EQ.U32.AND P0, PT, R21, 0x1, PT ;  /* 0x000000011500780c */ /* 0x004fda0003f02070 */
[----:B------:R-:W-:Y:S05]  /*4ab60*/  @!P0 BRA `(.L_x_4304) ;  /* 0xfffffffc00ec8947 */ /* 0x000fea000383ffff */
[----:B------:R-:W-:Y:S05]  /*4ab70*/  BRA `(.L_x_4300) ;  /* 0x00000000000c7947 */ /* 0x000fea0003800000 */
.L_x_4303:
[----:B------:R-:W2:Y:S02]  /*4ab80*/  LD.E R0, desc[UR8][R14.64] ;  /* 0x000000080e007980 */ /* 0x000ea4000c101900 */
[----:B--2---:R-:W-:-:S05]  /*4ab90*/  FADD R5, R11, R0 ;  /* 0x000000000b057221 */ /* 0x004fca0000000000 */
[----:B------:R0:W-:Y:S02]  /*4aba0*/  ST.E desc[UR8][R14.64], R5 ;  /* 0x000000050e007985 */ /* 0x0001e4000c101908 */
.L_x_4300:
[----:B------:R-:W-:Y:S05]  /*4abb0*/  BSYNC.RECONVERGENT B0 ;  /* 0x0000000000007941 */ /* 0x000fea0003800200 */
.L_x_4299:
        /* <DEDUP_REMOVED lines=10> */
.L_x_4308:
[----:B------:R-:W0:Y:S02]  /*4ac60*/  LDS R14, [R0] ;  /* 0x00000000000e7984 */ /* 0x000e240000000800 */
[----:B0-----:R-:W-:-:S05]  /*4ac70*/  FADD R15, R5, R14 ;  /* 0x0000000e050f7221 */ /* 0x001fca0000000000 */
[----:B------:R-:W0:Y:S02]  /*4ac80*/  ATOMS.CAST.SPIN P0, [R0], R14, R15 ;  /* 0x0000000e0000758d */ /* 0x000e24000180000f */
[----:B0-----:R-:W-:Y:S05]  /*4ac90*/  @!P0 BRA `(.L_x_4308) ;  /* 0xfffffffc00f08947 */ /* 0x001fea000383ffff */
[----:B------:R-:W-:Y:S05]  /*4aca0*/  BRA `(.L_x_4306) ;  /* 0x00000000002c7947 */ /* 0x000fea0003800000 */
.L_x_4307:
[----:B------:R-:W0:Y:S02]  /*4acb0*/  QSPC.E.D P0, RZ, [R14] ;  /* 0x000000000eff73aa */ /* 0x000e240000000700 */
[----:B0-----:R-:W-:Y:S05]  /*4acc0*/  @!P0 BRA `(.L_x_4309) ;  /* 0x0000000000188947 */ /* 0x001fea0003800000 */
.L_x_4310:
[----:B------:R-:W2:Y:S02]  /*4acd0*/  LD.E R20, [R14] ;  /* 0x000000000e147980 */ /* 0x000ea40000100900 */
[----:B--2---:R-:W-:-:S06]  /*4ace0*/  FADD R21, R5, R20 ;  /* 0x0000001405157221 */ /* 0x004fcc0000000000 */
[----:B------:R-:W2:Y:S02]  /*4acf0*/  ATOM.E.CAST.SPIN PT, R21, [R14], R20, R21 ;  /* 0x000000140e15738b */ /* 0x000ea400019e0115 */
[----:B--2---:R-:W-:-:S13]  /*4ad00*/  ISETP.EQ.U32.AND P0, PT, R21, 0x1, PT ;  /* 0x000000011500780c */ /* 0x004fda0003f02070 */
[----:B------:R-:W-:Y:S05]  /*4ad10*/  @!P0 BRA `(.L_x_4310) ;  /* 0xfffffffc00ec8947 */ /* 0x000fea000383ffff */
[----:B------:R-:W-:Y:S05]  /*4ad20*/  BRA `(.L_x_4306) ;  /* 0x00000000000c7947 */ /* 0x000fea0003800000 */
.L_x_4309:
[----:B------:R-:W2:Y:S02]  /*4ad30*/  LD.E R0, desc[UR8][R14.64] ;  /* 0x000000080e007980 */ /* 0x000ea4000c101900 */
[----:B--2---:R-:W-:-:S05]  /*4ad40*/  FADD R5, R5, R0 ;  /* 0x0000000005057221 */ /* 0x004fca0000000000 */
[----:B------:R0:W-:Y:S02]  /*4ad50*/  ST.E desc[UR8][R14.64], R5 ;  /* 0x000000050e007985 */ /* 0x0001e4000c101908 */
.L_x_4306:
[----:B------:R-:W-:Y:S05]  /*4ad60*/  BSYNC.RECONVERGENT B0 ;  /* 0x0000000000007941 */ /* 0x000fea0003800200 */
.L_x_4305:
[----:B0-----:R-:W-:-:S05]  /*4ad70*/  IMAD.WIDE R14, R46, 0x4, R2 ;  /* 0x000000042e0e7825 */ /* 0x001fca00078e0202 */
[----:B------:R0:W-:Y:S01]  /*4ad80*/  ATOM.E.ADD.F32.FTZ.RN.STRONG.GPU P0, RZ, desc[UR8][R14.64], R11 ;  /* 0x8000000b0eff79a2 */ /* 0x0001e2000c10f308 */
[----:B------:R-:W-:Y:S04]  /*4ad90*/  BSSY.RECONVERGENT B0, `(.L_x_4311) ;  /* 0x0000015000007945 */ /* 0x000fe80003800200 */
[----:B0-----:R-:W-:Y:S05]  /*4ada0*/  @P0 BRA `(.L_x_4312) ;  /* 0x00000000004c0947 */ /* 0x001fea0003800000 */
[----:B------:R-:W0:Y:S02]  /*4adb0*/  QSPC.E.S P0, RZ, [R14] ;  /* 0x000000000eff73aa */ /* 0x000e240000000500 */
[----:B0-----:R-:W-:Y:S05]  /*4adc0*/  @!P0 BRA `(.L_x_4313) ;  /* 0x0000000000188947 */ /* 0x001fea0003800000 */
[----:B------:R-:W-:-:S07]  /*4add0*/  MOV R0, R14 ;  /* 0x0000000e00007202 */ /* 0x000fce0000000f00 */
.L_x_4314:
[----:B------:R-:W0:Y:S02]  /*4ade0*/  LDS R14, [R0] ;  /* 0x00000000000e7984 */ /* 0x000e240000000800 */
[----:B0-----:R-:W-:-:S05]  /*4adf0*/  FADD R15, R11, R14 ;  /* 0x0000000e0b0f7221 */ /* 0x001fca0000000000 */
[----:B------:R-:W0:Y:S02]  /*4ae00*/  ATOMS.CAST.SPIN P0, [R0], R14, R15 ;  /* 0x0000000e0000758d */ /* 0x000e24000180000f */
[----:B0-----:R-:W-:Y:S05]  /*4ae10*/  @!P0 BRA `(.L_x_4314) ;  /* 0xfffffffc00f08947 */ /* 0x001fea000383ffff */
[----:B------:R-:W-:Y:S05]  /*4ae20*/  BRA `(.L_x_4312) ;  /* 0x00000000002c7947 */ /* 0x000fea0003800000 */
.L_x_4313:
[----:B------:R-:W0:Y:S02]  /*4ae30*/  QSPC.E.D P0, RZ, [R14] ;  /* 0x000000000eff73aa */ /* 0x000e240000000700 */
[----:B0-----:R-:W-:Y:S05]  /*4ae40*/  @!P0 BRA `(.L_x_4315) ;  /* 0x0000000000188947 */ /* 0x001fea0003800000 */
.L_x_4316:
[----:B------:R-:W2:Y:S02]  /*4ae50*/  LD.E R20, [R14] ;  /* 0x000000000e147980 */ /* 0x000ea40000100900 */
[----:B--2---:R-:W-:-:S06]  /*4ae60*/  FADD R21, R11, R20 ;  /* 0x000000140b157221 */ /* 0x004fcc0000000000 */
[----:B------:R-:W2:Y:S02]  /*4ae70*/  ATOM.E.CAST.SPIN PT, R21, [R14], R20, R21 ;  /* 0x000000140e15738b */ /* 0x000ea400019e0115 */
[----:B--2---:R-:W-:-:S13]  /*4ae80*/  ISETP.EQ.U32.AND P0, PT, R21, 0x1, PT ;  /* 0x000000011500780c */ /* 0x004fda0003f02070 */
[----:B------:R-:W-:Y:S05]  /*4ae90*/  @!P0 BRA `(.L_x_4316) ;  /* 0xfffffffc00ec8947 */ /* 0x000fea000383ffff */
[----:B------:R-:W-:Y:S05]  /*4aea0*/  BRA `(.L_x_4312) ;  /* 0x00000000000c7947 */ /* 0x000fea0003800000 */
.L_x_4315:
[----:B------:R-:W2:Y:S02]  /*4aeb0*/  LD.E R0, desc[UR8][R14.64] ;  /* 0x000000080e007980 */ /* 0x000ea4000c101900 */
[----:B--2---:R-:W-:-:S05]  /*4aec0*/  FADD R5, R11, R0 ;  /* 0x000000000b057221 */ /* 0x004fca0000000000 */
[----:B------:R0:W-:Y:S02]  /*4aed0*/  ST.E desc[UR8][R14.64], R5 ;  /* 0x000000050e007985 */ /* 0x0001e4000c101908 */
.L_x_4312:
[----:B------:R-:W-:Y:S05]  /*4aee0*/  BSYNC.RECONVERGENT B0 ;  /* 0x0000000000007941 */ /* 0x000fea0003800200 */
.L_x_4311:
        /* <DEDUP_REMOVED lines=10> */
.L_x_4320:
[----:B------:R-:W0:Y:S02]  /*4af90*/  LDS R14, [R0] ;  /* 0x00000000000e7984 */ /* 0x000e240000000800 */
[----:B0-----:R-:W-:-:S05]  /*4afa0*/  FADD R15, R5, R14 ;  /* 0x0000000e050f7221 */ /* 0x001fca0000000000 */
[----:B------:R-:W0:Y:S02]  /*4afb0*/  ATOMS.CAST.SPIN P0, [R0], R14, R15 ;  /* 0x0000000e0000758d */ /* 0x000e24000180000f */
[----:B0-----:R-:W-:Y:S05]  /*4afc0*/  @!P0 BRA `(.L_x_4320) ;  /* 0xfffffffc00f08947 */ /* 0x001fea000383ffff */
[----:B------:R-:W-:Y:S05]  /*4afd0*/  BRA `(.L_x_4318) ;  /* 0x00000000002c7947 */ /* 0x000fea0003800000 */
.L_x_4319:
[----:B------:R-:W0:Y:S02]  /*4afe0*/  QSPC.E.D P0, RZ, [R14] ;  /* 0x000000000eff73aa */ /* 0x000e240000000700 */
[----:B0-----:R-:W-:Y:S05]  /*4aff0*/  @!P0 BRA `(.L_x_4321) ;  /* 0x0000000000188947 */ /* 0x001fea0003800000 */
.L_x_4322:
[----:B------:R-:W2:Y:S02]  /*4b000*/  LD.E R20, [R14] ;  /* 0x000000000e147980 */ /* 0x000ea40000100900 */
[----:B--2---:R-:W-:-:S06]  /*4b010*/  FADD R21, R5, R20 ;  /* 0x0000001405157221 */ /* 0x004fcc0000000000 */
[----:B------:R-:W2:Y:S02]  /*4b020*/  ATOM.E.CAST.SPIN PT, R21, [R14], R20, R21 ;  /* 0x000000140e15738b */ /* 0x000ea400019e0115 */
[----:B--2---:R-:W-:-:S13]  /*4b030*/  ISETP.EQ.U32.AND P0, PT, R21, 0x1, PT ;  /* 0x000000011500780c */ /* 0x004fda0003f02070 */
[----:B------:R-:W-:Y:S05]  /*4b040*/  @!P0 BRA `(.L_x_4322) ;  /* 0xfffffffc00ec8947 */ /* 0x000fea000383ffff */
[----:B------:R-:W-:Y:S05]  /*4b050*/  BRA `(.L_x_4318) ;  /* 0x00000000000c7947 */ /* 0x000fea0003800000 */
.L_x_4321:
[----:B------:R-:W2:Y:S02]  /*4b060*/  LD.E R0, desc[UR8][R14.64] ;  /* 0x000000080e007980 */ /* 0x000ea4000c101900 */
[----:B--2---:R-:W-:-:S05]  /*4b070*/  FADD R5, R5, R0 ;  /* 0x0000000005057221 */ /* 0x004fca0000000000 */
[----:B------:R0:W-:Y:S02]  /*4b080*/  ST.E desc[UR8][R14.64], R5 ;  /* 0x000000050e007985 */ /* 0x0001e4000c101908 */
.L_x_4318:
[----:B------:R-:W-:Y:S05]  /*4b090*/  BSYNC.RECONVERGENT B0 ;  /* 0x0000000000007941 */ /* 0x000fea0003800200 */
.L_x_4317:
[----:B0-----:R-:W-:-:S05]  /*4b0a0*/  IMAD.WIDE R14, R43, 0x4, R2 ;  /* 0x000000042b0e7825 */ /* 0x001fca00078e0202 */
[----:B------:R0:W-:Y:S01]  /*4b0b0*/  ATOM.E.ADD.F32.FTZ.RN.STRONG.GPU P0, RZ, desc[UR8][R14.64], R11 ;  /* 0x8000000b0eff79a2 */ /* 0x0001e2000c10f308 */
[----:B------:R-:W-:Y:S04]  /*4b0c0*/  BSSY.RECONVERGENT B0, `(.L_x_4323) ;  /* 0x0000015000007945 */ /* 0x000fe80003800200 */
[----:B0-----:R-:W-:Y:S05]  /*4b0d0*/  @P0 BRA `(.L_x_4324) ;  /* 0x00000000004c0947 */ /* 0x001fea0003800000 */
[----:B------:R-:W0:Y:S02]  /*4b0e0*/  QSPC.E.S P0, RZ, [R14] ;  /* 0x000000000eff73aa */ /* 0x000e240000000500 */
[----:B0-----:R-:W-:Y:S05]  /*4b0f0*/  @!P0 BRA `(.L_x_4325) ;  /* 0x0000000000188947 */ /* 0x001fea0003800000 */
[----:B------:R-:W-:-:S07]  /*4b100*/  MOV R0, R14 ;  /* 0x0000000e00007202 */ /* 0x000fce0000000f00 */
.L_x_4326:
[----:B------:R-:W0:Y:S02]  /*4b110*/  LDS R14, [R0] ;  /* 0x00000000000e7984 */ /* 0x000e240000000800 */
[----:B0-----:R-:W-:-:S05]  /*4b120*/  FADD R15, R11, R14 ;  /* 0x0000000e0b0f7221 */ /* 0x001fca0000000000 */
[----:B------:R-:W0:Y:S02]  /*4b130*/  ATOMS.CAST.SPIN P0, [R0], R14, R15 ;  /* 0x0000000e0000758d */ /* 0x000e24000180000f */
[----:B0-----:R-:W-:Y:S05]  /*4b140*/  @!P0 BRA `(.L_x_4326) ;  /* 0xfffffffc00f08947 */ /* 0x001fea000383ffff */
[----:B------:R-:W-:Y:S05]  /*4b150*/  BRA `(.L_x_4324) ;  /* 0x00000000002c7947 */ /* 0x000fea0003800000 */
.L_x_4325:
[----:B------:R-:W0:Y:S02]  /*4b160*/  QSPC.E.D P0, RZ, [R14] ;  /* 0x000000000eff73aa */ /* 0x000e240000000700 */
[----:B0-----:R-:W-:Y:S05]  /*4b170*/  @!P0 BRA `(.L_x_4327) ;  /* 0x0000000000188947 */ /* 0x001fea0003800000 */
.L_x_4328:
[----:B------:R-:W2:Y:S02]  /*4b180*/  LD.E R20, [R14] ;  /* 0x000000000e147980 */ /* 0x000ea40000100900 */
[----:B--2---:R-:W-:-:S06]  /*4b190*/  FADD R21, R11, R20 ;  /* 0x000000140b157221 */ /* 0x004fcc0000000000 */
[----:B------:R-:W2:Y:S02]  /*4b1a0*/  ATOM.E.CAST.SPIN PT, R21, [R14], R20, R21 ;  /* 0x000000140e15738b */ /* 0x000ea400019e0115 */
[----:B--2---:R-:W-:-:S13]  /*4b1b0*/  ISETP.EQ.U32.AND P0, PT, R21, 0x1, PT ;  /* 0x000000011500780c */ /* 0x004fda0003f02070 */
[----:B------:R-:W-:Y:S05]  /*4b1c0*/  @!P0 BRA `(.L_x_4328) ;  /* 0xfffffffc00ec8947 */ /* 0x000fea000383ffff */
[----:B------:R-:W-:Y:S05]  /*4b1d0*/  BRA `(.L_x_4324) ;  /* 0x00000000000c7947 */ /* 0x000fea0003800000 */
.L_x_4327:
[----:B------:R-:W2:Y:S02]  /*4b1e0*/  LD.E R0, desc[UR8][R14.64] ;  /* 0x000000080e007980 */ /* 0x000ea4000c101900 */
[----:B--2---:R-:W-:-:S05]  /*4b1f0*/  FADD R5, R11, R0 ;  /* 0x000000000b057221 */ /* 0x004fca0000000000 */
[----:B------:R0:W-:Y:S02]  /*4b200*/  ST.E desc[UR8][R14.64], R5 ;  /* 0x000000050e007985 */ /* 0x0001e4000c101908 */
.L_x_4324:
[----:B------:R-:W-:Y:S05]  /*4b210*/  BSYNC.RECONVERGENT B0 ;  /* 0x0000000000007941 */ /* 0x000fea0003800200 */
.L_x_4323:
        /* <DEDUP_REMOVED lines=10> */
.L_x_4332:
[----:B------:R-:W0:Y:S02]  /*4b2c0*/  LDS R14, [R0] ;  /* 0x00000000000e7984 */ /* 0x000e240000000800 */
[----:B0-----:R-:W-:-:S05]  /*4b2d0*/  FADD R15, R5, R14 ;  /* 0x0000000e050f7221 */ /* 0x001fca0000000000 */
[----:B------:R-:W0:Y:S02]  /*4b2e0*/  ATOMS.CAST.SPIN P0, [R0], R14, R15 ;  /* 0x0000000e0000758d */ /* 0x000e24000180000f */
[----:B0-----:R-:W-:Y:S05]  /*4b2f0*/  @!P0 BRA `(.L_x_4332) ;  /* 0xfffffffc00f08947 */ /* 0x001fea000383ffff */
[----:B------:R-:W-:Y:S05]  /*4b300*/  BRA `(.L_x_4330) ;  /* 0x00000000002c7947 */ /* 0x000fea0003800000 */
.L_x_4331:
[----:B------:R-:W0:Y:S02]  /*4b310*/  QSPC.E.D P0, RZ, [R14] ;  /* 0x000000000eff73aa */ /* 0x000e240000000700 */
[----:B0-----:R-:W-:Y:S05]  /*4b320*/  @!P0 BRA `(.L_x_4333) ;  /* 0x0000000000188947 */ /* 0x001fea0003800000 */
.L_x_4334:
[----:B------:R-:W2:Y:S02]  /*4b330*/  LD.E R20, [R14] ;  /* 0x000000000e147980 */ /* 0x000ea40000100900 */
[----:B--2---:R-:W-:-:S06]  /*4b340*/  FADD R21, R5, R20 ;  /* 0x0000001405157221 */ /* 0x004fcc0000000000 */
[----:B------:R-:W2:Y:S02]  /*4b350*/  ATOM.E.CAST.SPIN PT, R21, [R14], R20, R21 ;  /* 0x000000140e15738b */ /* 0x000ea400019e0115 */
[----:B--2---:R-:W-:-:S13]  /*4b360*/  ISETP.EQ.U32.AND P0, PT, R21, 0x1, PT ;  /* 0x000000011500780c */ /* 0x004fda0003f02070 */
[----:B------:R-:W-:Y:S05]  /*4b370*/  @!P0 BRA `(.L_x_4334) ;  /* 0xfffffffc00ec8947 */ /* 0x000fea000383ffff */
[----:B------:R-:W-:Y:S05]  /*4b380*/  BRA `(.L_x_4330) ;  /* 0x00000000000c7947 */ /* 0x000fea0003800000 */
.L_x_4333:
[----:B------:R-:W2:Y:S02]  /*4b390*/  LD.E R0, desc[UR8][R14.64] ;  /* 0x000000080e007980 */ /* 0x000ea4000c101900 */
[----:B--2---:R-:W-:-:S05]  /*4b3a0*/  FADD R5, R5, R0 ;  /* 0x0000000005057221 */ /* 0x004fca0000000000 */
[----:B------:R0:W-:Y:S02]  /*4b3b0*/  ST.E desc[UR8][R14.64], R5 ;  /* 0x000000050e007985 */ /* 0x0001e4000c101908 */
.L_x_4330:
[----:B------:R-:W-:Y:S05]  /*4b3c0*/  BSYNC.RECONVERGENT B0 ;  /* 0x0000000000007941 */ /* 0x000fea0003800200 */
.L_x_4329:
[----:B0-----:R-:W-:-:S05]  /*4b3d0*/  IMAD.WIDE R14, R42, 0x4, R2 ;  /* 0x000000042a0e7825 */ /* 0x001fca00078e0202 */
[----:B------:R0:W-:Y:S01]  /*4b3e0*/  ATOM.E.ADD.F32.FTZ.RN.STRONG.GPU P0, RZ, desc[UR8][R14.64], R11 ;  /* 0x8000000b0eff79a2 */ /* 0x0001e2000c10f308 */
[----:B------:R-:W-:Y:S04]  /*4b3f0*/  BSSY.RECONVERGENT B0, `(.L_x_4335) ;  /* 0x0000015000007945 */ /* 0x000fe80003800200 */
[----:B0-----:R-:W-:Y:S05]  /*4b400*/  @P0 BRA `(.L_x_4336) ;  /* 0x00000000004c0947 */ /* 0x001fea0003800000 */
[----:B------:R-:W0:Y:S02]  /*4b410*/  QSPC.E.S P0, RZ, [R14] ;  /* 0x000000000eff73aa */ /* 0x000e240000000500 */
[----:B0-----:R-:W-:Y:S05]  /*4b420*/  @!P0 BRA `(.L_x_4337) ;  /* 0x0000000000188947 */ /* 0x001fea0003800000 */
[----:B------:R-:W-:-:S07]  /*4b430*/  MOV R0, R14 ;  /* 0x0000000e00007202 */ /* 0x000fce0000000f00 */
.L_x_4338:
[----:B------:R-:W0:Y:S02]  /*4b440*/  LDS R14, [R0] ;  /* 0x00000000000e7984 */ /* 0x000e240000000800 */
[----:B0-----:R-:W-:-:S05]  /*4b450*/  FADD R15, R11, R14 ;  /* 0x0000000e0b0f7221 */ /* 0x001fca0000000000 */
[----:B------:R-:W0:Y:S02]  /*4b460*/  ATOMS.CAST.SPIN P0, [R0], R14, R15 ;  /* 0x0000000e0000758d */ /* 0x000e24000180000f */
[----:B0-----:R-:W-:Y:S05]  /*4b470*/  @!P0 BRA `(.L_x_4338) ;  /* 0xfffffffc00f08947 */ /* 0x001fea000383ffff */
[----:B------:R-:W-:Y:S05]  /*4b480*/  BRA `(.L_x_4336) ;  /* 0x00000000002c7947 */ /* 0x000fea0003800000 */
.L_x_4337:
[----:B------:R-:W0:Y:S02]  /*4b490*/  QSPC.E.D P0, RZ, [R14] ;  /* 0x000000000eff73aa */ /* 0x000e240000000700 */
[----:B0-----:R-:W-:Y:S05]  /*4b4a0*/  @!P0 BRA `(.L_x_4339) ;  /* 0x0000000000188947 */ /* 0x001fea0003800000 */
.L_x_4340:
[----:B------:R-:W2:Y:S02]  /*4b4b0*/  LD.E R20, [R14] ;  /* 0x000000000e147980 */ /* 0x000ea40000100900 */
[----:B--2---:R-:W-:-:S06]  /*4b4c0*/  FADD R21, R11, R20 ;  /* 0x000000140b157221 */ /* 0x004fcc0000000000 */
[----:B------:R-:W2:Y:S02]  /*4b4d0*/  ATOM.E.CAST.SPIN PT, R21, [R14], R20, R21 ;  /* 0x000000140e15738b */ /* 0x000ea400019e0115 */
[----:B--2---:R-:W-:-:S13]  /*4b4e0*/  ISETP.EQ.U32.AND P0, PT, R21, 0x1, PT ;  /* 0x000000011500780c */ /* 0x004fda0003f02070 */
[----:B------:R-:W-:Y:S05]  /*4b4f0*/  @!P0 BRA `(.L_x_4340) ;  /* 0xfffffffc00ec8947 */ /* 0x000fea000383ffff */
[----:B------:R-:W-:Y:S05]  /*4b500*/  BRA `(.L_x_4336) ;  /* 0x00000000000c7947 */ /* 0x000fea0003800000 */
.L_x_4339:
[----:B------:R-:W2:Y:S02]  /*4b510*/  LD.E R0, desc[UR8][R14.64] ;  /* 0x000000080e007980 */ /* 0x000ea4000c101900 */
[----:B--2---:R-:W-:-:S05]  /*4b520*/  FADD R5, R11, R0 ;  /* 0x000000000b057221 */ /* 0x004fca0000000000 */
[----:B------:R0:W-:Y:S02]  /*4b530*/  ST.E desc[UR8][R14.64], R5 ;  /* 0x000000050e007985 */ /* 0x0001e4000c101908 */
.L_x_4336:
[----:B------:R-:W-:Y:S05]  /*4b540*/  BSYNC.RECONVERGENT B0 ;  /* 0x0000000000007941 */ /* 0x000fea0003800200 */
.L_x_4335:
        /* <DEDUP_REMOVED lines=9> */
.L_x_4344:
[----:B------:R-:W0:Y:S02]  /*4b5e0*/  LDS R14, [R0] ;  /* 0x00000000000e7984 */ /* 0x000e240000000800 */
[----:B0-----:R-:W-:-:S05]  /*4b5f0*/  FADD R15, R5, R14 ;  /* 0x0000000e050f7221 */ /* 0x001fca0000000000 */
[----:B------:R-:W0:Y:S02]  /*4b600*/  ATOMS.CAST.SPIN P0, [R0], R14, R15 ;  /* 0x0000000e0000758d */ /* 0x000e24000180000f */
[----:B0-----:R-:W-:Y:S05]  /*4b610*/  @!P0 BRA `(.L_x_4344) ;  /* 0xfffffffc00f08947 */ /* 0x001fea000383ffff */
[----:B------:R-:W-:Y:S05]  /*4b620*/  BRA `(.L_x_4342) ;  /* 0x00000000002c7947 */ /* 0x000fea0003800000 */
.L_x_4343:
[----:B------:R-:W0:Y:S02]  /*4b630*/  QSPC.E.D P0, RZ, [R14] ;  /* 0x000000000eff73aa */ /* 0x000e240000000700 */
[----:B0-----:R-:W-:Y:S05]  /*4b640*/  @!P0 BRA `(.L_x_4345) ;  /* 0x0000000000188947 */ /* 0x001fea0003800000 */
.L_x_4346:
[----:B------:R-:W2:Y:S02]  /*4b650*/  LD.E R20, [R14] ;  /* 0x000000000e147980 */ /* 0x000ea40000100900 */
[----:B--2---:R-:W-:-:S06]  /*4b660*/  FADD R21, R5, R20 ;  /* 0x0000001405157221 */ /* 0x004fcc0000000000 */
[----:B------:R-:W2:Y:S02]  /*4b670*/  ATOM.E.CAST.SPIN PT, R21, [R14], R20, R21 ;  /* 0x000000140e15738b */ /* 0x000ea400019e0115 */
[----:B--2---:R-:W-:-:S13]  /*4b680*/  ISETP.EQ.U32.AND P0, PT, R21, 0x1, PT ;  /* 0x000000011500780c */ /* 0x004fda0003f02070 */
[----:B------:R-:W-:Y:S05]  /*4b690*/  @!P0 BRA `(.L_x_4346) ;  /* 0xfffffffc00ec8947 */ /* 0x000fea000383ffff */
[----:B------:R-:W-:Y:S05]  /*4b6a0*/  BRA `(.L_x_4342) ;  /* 0x00000000000c7947 */ /* 0x000fea0003800000 */
.L_x_4345:
[----:B------:R-:W2:Y:S02]  /*4b6b0*/  LD.E R0, desc[UR8][R14.64] ;  /* 0x000000080e007980 */ /* 0x000ea4000c101900 */
[----:B--2---:R-:W-:-:S05]  /*4b6c0*/  FADD R5, R5, R0 ;  /* 0x0000000005057221 */ /* 0x004fca0000000000 */
[----:B------:R0:W-:Y:S02]  /*4b6d0*/  ST.E desc[UR8][R14.64], R5 ;  /* 0x000000050e007985 */ /* 0x0001e4000c101908 */
.L_x_4342:
[----:B------:R-:W-:Y:S05]  /*4b6e0*/  BSYNC.RECONVERGENT B0 ;  /* 0x0000000000007941 */ /* 0x000fea0003800200 */
.L_x_4341:
[----:B0-----:R-:W-:-:S05]  /*4b6f0*/  IMAD.WIDE R14, R45, 0x4, R2 ;  /* 0x000000042d0e7825 */ /* 0x001fca00078e0202 */
[----:B------:R0:W-:Y:S01]  /*4b700*/  ATOM.E.ADD.F32.FTZ.RN.STRONG.GPU P0, RZ, desc[UR8][R14.64], R11 ;  /* 0x8000000b0eff79a2 */ /* 0x0001e2000c10f308 */
[----:B------:R-:W-:Y:S04]  /*4b710*/  BSSY.RECONVERGENT B0, `(.L_x_4347) ;  /* 0x0000015000007945 */ /* 0x000fe80003800200 */
[----:B0-----:R-:W-:Y:S05]  /*4b720*/  @P0 BRA `(.L_x_4348) ;  /* 0x00000000004c0947 */ /* 0x001fea0003800000 */
[----:B------:R-:W0:Y:S02]  /*4b730*/  QSPC.E.S P0, RZ, [R14] ;  /* 0x000000000eff73aa */ /* 0x000e240000000500 */
[----:B0-----:R-:W-:Y:S05]  /*4b740*/  @!P0 BRA `(.L_x_4349) ;  /* 0x0000000000188947 */ /* 0x001fea0003800000 */
[----:B------:R-:W-:-:S07]  /*4b750*/  MOV R0, R14 ;  /* 0x0000000e00007202 */ /* 0x000fce0000000f00 */
.L_x_4350:
[----:B------:R-:W0:Y:S02]  /*4b760*/  LDS R14, [R0] ;  /* 0x00000000000e7984 */ /* 0x000e240000000800 */
[----:B0-----:R-:W-:-:S05]  /*4b770*/  FADD R15, R11, R14 ;  /* 0x0000000e0b0f7221 */ /* 0x001fca0000000000 */
[----:B------:R-:W0:Y:S02]  /*4b780*/  ATOMS.CAST.SPIN P0, [R0], R14, R15 ;  /* 0x0000000e0000758d */ /* 0x000e24000180000f */
[----:B0-----:R-:W-:Y:S05]  /*4b790*/  @!P0 BRA `(.L_x_4350) ;  /* 0xfffffffc00f08947 */ /* 0x001fea000383ffff */
[----:B------:R-:W-:Y:S05]  /*4b7a0*/  BRA `(.L_x_4348) ;  /* 0x00000000002c7947 */ /* 0x000fea0003800000 */
.L_x_4349:
[----:B------:R-:W0:Y:S02]  /*4b7b0*/  QSPC.E.D P0, RZ, [R14] ;  /* 0x000000000eff73aa */ /* 0x000e240000000700 */
[----:B0-----:R-:W-:Y:S05]  /*4b7c0*/  @!P0 BRA `(.L_x_4351) ;  /* 0x0000000000188947 */ /* 0x001fea0003800000 */
.L_x_4352:
[----:B------:R-:W2:Y:S02]  /*4b7d0*/  LD.E R20, [R14] ;  /* 0x000000000e147980 */ /* 0x000ea40000100900 */
[----:B--2---:R-:W-:-:S06]  /*4b7e0*/  FADD R21, R11, R20 ;  /* 0x000000140b157221 */ /* 0x004fcc0000000000 */
[----:B------:R-:W2:Y:S02]  /*4b7f0*/  ATOM.E.CAST.SPIN PT, R21, [R14], R20, R21 ;  /* 0x000000140e15738b */ /* 0x000ea400019e0115 */
[----:B--2---:R-:W-:-:S13]  /*4b800*/  ISETP.EQ.U32.AND P0, PT, R21, 0x1, PT ;  /* 0x000000011500780c */ /* 0x004fda0003f02070 */
[----:B------:R-:W-:Y:S05]  /*4b810*/  @!P0 BRA `(.L_x_4352) ;  /* 0xfffffffc00ec8947 */ /* 0x000fea000383ffff */
[----:B------:R-:W-:Y:S05]  /*4b820*/  BRA `(.L_x_4348) ;  /* 0x00000000000c7947 */ /* 0x000fea0003800000 */
.L_x_4351:
[----:B------:R-:W2:Y:S02]  /*4b830*/  LD.E R0, desc[UR8][R14.64] ;  /* 0x000000080e007980 */ /* 0x000ea4000c101900 */
[----:B--2---:R-:W-:-:S05]  /*4b840*/  FADD R5, R11, R0 ;  /* 0x000000000b057221 */ /* 0x004fca0000000000 */
[----:B------:R0:W-:Y:S02]  /*4b850*/  ST.E desc[UR8][R14.64], R5 ;  /* 0x000000050e007985 */ /* 0x0001e4000c101908 */
.L_x_4348:
[----:B------:R-:W-:Y:S05]  /*4b860*/  BSYNC.RECONVERGENT B0 ;  /* 0x0000000000007941 */ /* 0x000fea0003800200 */
.L_x_4347:
        /* <DEDUP_REMOVED lines=9> */
.L_x_4356:
[----:B------:R-:W0:Y:S02]  /*4b900*/  LDS R4, [R0] ;  /* 0x0000000000047984 */ /* 0x000e240000000800 */
[----:B0-----:R-:W-:-:S05]  /*4b910*/  FADD R5, R7, R4 ;  /* 0x0000000407057221 */ /* 0x001fca0000000000 */
[----:B------:R-:W0:Y:S02]  /*4b920*/  ATOMS.CAST.SPIN P0, [R0], R4, R5 ;  /* 0x000000040000758d */ /* 0x000e240001800005 */
[----:B0-----:R-:W-:Y:S05]  /*4b930*/  @!P0 BRA `(.L_x_4356) ;  /* 0xfffffffc00f08947 */ /* 0x001fea000383ffff */
[----:B------:R-:W-:Y:S05]  /*4b940*/  BRA `(.L_x_4354) ;  /* 0x00000000002c7947 */ /* 0x000fea0003800000 */
.L_x_4355:
[----:B------:R-:W0:Y:S02]  /*4b950*/  QSPC.E.D P0, RZ, [R4] ;  /* 0x0000000004ff73aa */ /* 0x000e240000000700 */
[----:B0-----:R-:W-:Y:S05]  /*4b960*/  @!P0 BRA `(.L_x_4357) ;  /* 0x0000000000188947 */ /* 0x001fea0003800000 */
.L_x_4358:
[----:B------:R-:W2:Y:S02]  /*4b970*/  LD.E R14, [R4] ;  /* 0x00000000040e7980 */ /* 0x000ea40000100900 */
[----:B--2---:R-:W-:-:S06]  /*4b980*/  FADD R15, R7, R14 ;  /* 0x0000000e070f7221 */ /* 0x004fcc0000000000 */
[----:B------:R-:W2:Y:S02]  /*4b990*/  ATOM.E.CAST.SPIN PT, R15, [R4], R14, R15 ;  /* 0x0000000e040f738b */ /* 0x000ea400019e010f */
[----:B--2---:R-:W-:-:S13]  /*4b9a0*/  ISETP.EQ.U32.AND P0, PT, R15, 0x1, PT ;  /* 0x000000010f00780c */ /* 0x004fda0003f02070 */
[----:B------:R-:W-:Y:S05]  /*4b9b0*/  @!P0 BRA `(.L_x_4358) ;  /* 0xfffffffc00ec8947 */ /* 0x000fea000383ffff */
[----:B------:R-:W-:Y:S05]  /*4b9c0*/  BRA `(.L_x_4354) ;  /* 0x00000000000c7947 */ /* 0x000fea0003800000 */
.L_x_4357:
[----:B------:R-:W2:Y:S02]  /*4b9d0*/  LD.E R0, desc[UR8][R4.64] ;  /* 0x0000000804007980 */ /* 0x000ea4000c101900 */
[----:B--2---:R-:W-:-:S05]  /*4b9e0*/  FADD R7, R7, R0 ;  /* 0x0000000007077221 */ /* 0x004fca0000000000 */
[----:B------:R0:W-:Y:S02]  /*4b9f0*/  ST.E desc[UR8][R4.64], R7 ;  /* 0x0000000704007985 */ /* 0x0001e4000c101908 */
.L_x_4354:
[----:B------:R-:W-:Y:S05]  /*4ba00*/  BSYNC.RECONVERGENT B0 ;  /* 0x0000000000007941 */ /* 0x000fea0003800200 */
.L_x_4353:
[----:B0-----:R-:W-:-:S05]  /*4ba10*/  IMAD.WIDE R4, R44, 0x4, R2 ;  /* 0x000000042c047825 */ /* 0x001fca00078e0202 */
[----:B------:R0:W-:Y:S01]  /*4ba20*/  ATOM.E.ADD.F32.FTZ.RN.STRONG.GPU P0, RZ, desc[UR8][R4.64], R11 ;  /* 0x8000000b04ff79a2 */ /* 0x0001e2000c10f308 */
[----:B------:R-:W-:Y:S04]  /*4ba30*/  BSSY.RECONVERGENT B0, `(.L_x_4359) ;  /* 0x0000015000007945 */ /* 0x000fe80003800200 */
[----:B0-----:R-:W-:Y:S05]  /*4ba40*/  @P0 BRA `(.L_x_4360) ;  /* 0x00000000004c0947 */ /* 0x001fea0003800000 */
[----:B------:R-:W0:Y:S02]  /*4ba50*/  QSPC.E.S P0, RZ, [R4] ;  /* 0x0000000004ff73aa */ /* 0x000e240000000500 */
[----:B0-----:R-:W-:Y:S05]  /*4ba60*/  @!P0 BRA `(.L_x_4361) ;  /* 0x0000000000188947 */ /* 0x001fea0003800000 */
[----:B------:R-:W-:-:S07]  /*4ba70*/  MOV R0, R4 ;  /* 0x0000000400007202 */ /* 0x000fce0000000f00 */
.L_x_4362:
[----:B------:R-:W0:Y:S02]  /*4ba80*/  LDS R4, [R0] ;  /* 0x0000000000047984 */ /* 0x000e240000000800 */
[----:B0-----:R-:W-:-:S05]  /*4ba90*/  FADD R5, R11, R4 ;  /* 0x000000040b057221 */ /* 0x001fca0000000000 */
[----:B------:R-:W0:Y:S02]  /*4baa0*/  ATOMS.CAST.SPIN P0, [R0], R4, R5 ;  /* 0x000000040000758d */ /* 0x000e240001800005 */
[----:B0-----:R-:W-:Y:S05]  /*4bab0*/  @!P0 BRA `(.L_x_4362) ;  /* 0xfffffffc00f08947 */ /* 0x001fea000383ffff */
[----:B------:R-:W-:Y:S05]  /*4bac0*/  BRA `(.L_x_4360) ;  /* 0x00000000002c7947 */ /* 0x000fea0003800000 */
.L_x_4361:
[----:B------:R-:W0:Y:S02]  /*4bad0*/  QSPC.E.D P0, RZ, [R4] ;  /* 0x0000000004ff73aa */ /* 0x000e240000000700 */
[----:B0-----:R-:W-:Y:S05]  /*4bae0*/  @!P0 BRA `(.L_x_4363) ;  /* 0x0000000000188947 */ /* 0x001fea0003800000 */
.L_x_4364:
[----:B------:R-:W2:Y:S02]  /*4baf0*/  LD.E R14, [R4] ;  /* 0x00000000040e7980 */ /* 0x000ea40000100900 */
[----:B--2---:R-:W-:-:S06]  /*4bb00*/  FADD R15, R11, R14 ;  /* 0x0000000e0b0f7221 */ /* 0x004fcc0000000000 */
[----:B------:R-:W2:Y:S02]  /*4bb10*/  ATOM.E.CAST.SPIN PT, R15, [R4], R14, R15 ;  /* 0x0000000e040f738b */ /* 0x000ea400019e010f */
[----:B--2---:R-:W-:-:S13]  /*4bb20*/  ISETP.EQ.U32.AND P0, PT, R15, 0x1, PT ;  /* 0x000000010f00780c */ /* 0x004fda0003f02070 */
[----:B------:R-:W-:Y:S05]  /*4bb30*/  @!P0 BRA `(.L_x_4364) ;  /* 0xfffffffc00ec8947 */ /* 0x000fea000383ffff */
[----:B------:R-:W-:Y:S05]  /*4bb40*/  BRA `(.L_x_4360) ;  /* 0x00000000000c7947 */ /* 0x000fea0003800000 */
.L_x_4363:
[----:B------:R-:W2:Y:S02]  /*4bb50*/  LD.E R0, desc[UR8][R4.64] ;  /* 0x0000000804007980 */ /* 0x000ea4000c101900 */
[----:B--2---:R-:W-:-:S05]  /*4bb60*/  FADD R7, R11, R0 ;  /* 0x000000000b077221 */ /* 0x004fca0000000000 */
[----:B------:R0:W-:Y:S02]  /*4bb70*/  ST.E desc[UR8][R4.64], R7 ;  /* 0x0000000704007985 */ /* 0x0001e4000c101908 */
.L_x_4360:
[----:B------:R-:W-:Y:S05]  /*4bb80*/  BSYNC.RECONVERGENT B0 ;  /* 0x0000000000007941 */ /* 0x000fea0003800200 */
.L_x_4359:
        /* <DEDUP_REMOVED lines=9> */
.L_x_4368:
[----:B------:R-:W0:Y:S02]  /*4bc20*/  LDS R4, [R12] ;  /* 0x000000000c047984 */ /* 0x000e240000000800 */
[----:B0-----:R-:W-:-:S05]  /*4bc30*/  FADD R5, R7, R4 ;  /* 0x0000000407057221 */ /* 0x001fca0000000000 */
[----:B------:R-:W0:Y:S02]  /*4bc40*/  ATOMS.CAST.SPIN P0, [R12], R4, R5 ;  /* 0x000000040c00758d */ /* 0x000e240001800005 */
[----:B0-----:R-:W-:Y:S05]  /*4bc50*/  @!P0 BRA `(.L_x_4368) ;  /* 0xfffffffc00f08947 */ /* 0x001fea000383ffff */
[----:B------:R-:W-:Y:S05]  /*4bc60*/  BRA `(.L_x_4366) ;  /* 0x00000000002c7947 */ /* 0x000fea0003800000 */
.L_x_4367:
[----:B------:R-:W0:Y:S02]  /*4bc70*/  QSPC.E.D P0, RZ, [R12] ;  /* 0x000000000cff73aa */ /* 0x000e240000000700 */
[----:B0-----:R-:W-:Y:S05]  /*4bc80*/  @!P0 BRA `(.L_x_4369) ;  /* 0x0000000000188947 */ /* 0x001fea0003800000 */
.L_x_4370:
[----:B------:R-:W2:Y:S02]  /*4bc90*/  LD.E R4, [R12] ;  /* 0x000000000c047980 */ /* 0x000ea40000100900 */
[----:B--2---:R-:W-:-:S06]  /*4bca0*/  FADD R5, R7, R4 ;  /* 0x0000000407057221 */ /* 0x004fcc0000000000 */
[----:B------:R-:W2:Y:S02]  /*4bcb0*/  ATOM.E.CAST.SPIN PT, R5, [R12], R4, R5 ;  /* 0x000000040c05738b */ /* 0x000ea400019e0105 */
[----:B--2---:R-:W-:-:S13]  /*4bcc0*/  ISETP.EQ.U32.AND P0, PT, R5, 0x1, PT ;  /* 0x000000010500780c */ /* 0x004fda0003f02070 */
[----:B------:R-:W-:Y:S05]  /*4bcd0*/  @!P0 BRA `(.L_x_4370) ;  /* 0xfffffffc00ec8947 */ /* 0x000fea000383ffff */
[----:B------:R-:W-:Y:S05]  /*4bce0*/  BRA `(.L_x_4366) ;  /* 0x00000000000c7947 */ /* 0x000fea0003800000 */
.L_x_4369:
[----:B------:R-:W2:Y:S02]  /*4bcf0*/  LD.E R0, desc[UR8][R12.64] ;  /* 0x000000080c007980 */ /* 0x000ea4000c101900 */
[----:B--2---:R-:W-:-:S05]  /*4bd00*/  FADD R5, R7, R0 ;  /* 0x0000000007057221 */ /* 0x004fca0000000000 */
[----:B------:R0:W-:Y:S02]  /*4bd10*/  ST.E desc[UR8][R12.64], R5 ;  /* 0x000000050c007985 */ /* 0x0001e4000c101908 */
.L_x_4366:
[----:B------:R-:W-:Y:S05]  /*4bd20*/  BSYNC.RECONVERGENT B0 ;  /* 0x0000000000007941 */ /* 0x000fea0003800200 */
.L_x_4365:
[----:B------:R-:W-:-:S05]  /*4bd30*/  IMAD.WIDE R2, R41, 0x4, R2 ;  /* 0x0000000429027825 */ /* 0x000fca00078e0202 */
[----:B------:R1:W-:Y:S01]  /*4bd40*/  ATOM.E.ADD.F32.FTZ.RN.STRONG.GPU P0, RZ, desc[UR8][R2.64], R11 ;  /* 0x8000000b02ff79a2 */ /* 0x0003e2000c10f308 */
[----:B------:R-:W-:Y:S04]  /*4bd50*/  BSSY.RECONVERGENT B0, `(.L_x_4371) ;  /* 0x0000015000007945 */ /* 0x000fe80003800200 */
[----:B-1----:R-:W-:Y:S05]  /*4bd60*/  @P0 BRA `(.L_x_4372) ;  /* 0x00000000004c0947 */ /* 0x002fea0003800000 */
[----:B------:R-:W1:Y:S02]  /*4bd70*/  QSPC.E.S P0, RZ, [R2] ;  /* 0x0000000002ff73aa */ /* 0x000e640000000500 */
[----:B-1----:R-:W-:Y:S05]  /*4bd80*/  @!P0 BRA `(.L_x_4373) ;  /* 0x0000000000188947 */ /* 0x002fea0003800000 */
[----:B------:R-:W-:-:S07]  /*4bd90*/  MOV R0, R2 ;  /* 0x0000000200007202 */ /* 0x000fce0000000f00 */
.L_x_4374:
[----:B------:R-:W1:Y:S02]  /*4bda0*/  LDS R2, [R0] ;  /* 0x0000000000027984 */ /* 0x000e640000000800 */
[----:B-1----:R-:W-:-:S05]  /*4bdb0*/  FADD R3, R11, R2 ;  /* 0x000000020b037221 */ /* 0x002fca0000000000 */
[----:B------:R-:W1:Y:S02]  /*4bdc0*/  ATOMS.CAST.SPIN P0, [R0], R2, R3 ;  /* 0x000000020000758d */ /* 0x000e640001800003 */
[----:B-1----:R-:W-:Y:S05]  /*4bdd0*/  @!P0 BRA `(.L_x_4374) ;  /* 0xfffffffc00f08947 */ /* 0x002fea000383ffff */
[----:B------:R-:W-:Y:S05]  /*4bde0*/  BRA `(.L_x_4372) ;  /* 0x00000000002c7947 */ /* 0x000fea0003800000 */
.L_x_4373:
[----:B------:R-:W1:Y:S02]  /*4bdf0*/  QSPC.E.D P0, RZ, [R2] ;  /* 0x0000000002ff73aa */ /* 0x000e640000000700 */
[----:B-1----:R-:W-:Y:S05]  /*4be00*/  @!P0 BRA `(.L_x_4375) ;  /* 0x0000000000188947 */ /* 0x002fea0003800000 */
.L_x_4376:
[----:B------:R-:W0:Y:S02]  /*4be10*/  LD.E R4, [R2] ;  /* 0x0000000002047980 */ /* 0x000e240000100900 */
[----:B0-----:R-:W-:-:S06]  /*4be20*/  FADD R5, R11, R4 ;  /* 0x000000040b057221 */ /* 0x001fcc0000000000 */
[----:B------:R-:W2:Y:S02]  /*4be30*/  ATOM.E.CAST.SPIN PT, R5, [R2], R4, R5 ;  /* 0x000000040205738b */ /* 0x000ea400019e0105 */
[----:B--2---:R-:W-:-:S13]  /*4be40*/  ISETP.EQ.U32.AND P0, PT, R5, 0x1, PT ;  /* 0x000000010500780c */ /* 0x004fda0003f02070 */
[----:B------:R-:W-:Y:S05]  /*4be50*/  @!P0 BRA `(.L_x_4376) ;  /* 0xfffffffc00ec8947 */ /* 0x000fea000383ffff */
[----:B------:R-:W-:Y:S05]  /*4be60*/  BRA `(.L_x_4372) ;  /* 0x00000000000c7947 */ /* 0x000fea0003800000 */
.L_x_4375:
[----:B------:R-:W0:Y:S02]  /*4be70*/  LD.E R0, desc[UR8][R2.64] ;  /* 0x0000000802007980 */ /* 0x000e24000c101900 */
[----:B0-----:R-:W-:-:S05]  /*4be80*/  FADD R5, R11, R0 ;  /* 0x000000000b057221 */ /* 0x001fca0000000000 */
[----:B------:R1:W-:Y:S02]  /*4be90*/  ST.E desc[UR8][R2.64], R5 ;  /* 0x0000000502007985 */ /* 0x0003e4000c101908 */
.L_x_4372:
[----:B------:R-:W-:Y:S05]  /*4bea0*/  BSYNC.RECONVERGENT B0 ;  /* 0x0000000000007941 */ /* 0x000fea0003800200 */
.L_x_4371:
[----:B------:R-:W-:-:S03]  /*4beb0*/  UMOV UR4, 0xffffffff ;  /* 0xffffffff00047882 */ /* 0x000fc60000000000 */
[----:B------:R-:W-:Y:S05]  /*4bec0*/  BRA.DIV UR4, `(.L_x_4377) ;  /* 0x0000027e04c47947 */ /* 0x000fea000b800000 */
[----:B-1----:R-:W2:Y:S04]  /*4bed0*/  LDL.LU R2, [R1+0xc8] ;  /* 0x0000c80001027983 */ /* 0x002ea80000300800 */
[----:B------:R1:W3:Y:S04]  /*4bee0*/  SHFL.IDX PT, R24, R47, 0x7, 0x181f ;  /* 0x00f81f002f187f89 */ /* 0x0002e800000e0000 */
[----:B--23--:R1:W2:Y:S02]  /*4bef0*/  SHFL.IDX PT, R0, R2, 0x7, 0x181f ;  /* 0x00f81f0002007f89 */ /* 0x00c2a400000e0000 */
.L_x_4884:
[----:B------:R-:W3:Y:S01]  /*4bf00*/  LDL.LU R4, [R1+0x98] ;  /* 0x0000980001047983 */ /* 0x000ee20000300800 */
[----:B--2---:R-:W-:-:S05]  /*4bf10*/  IMAD R0, R24, R61, R0 ;  /* 0x0000003d18007224 */ /* 0x004fca00078e0200 */
[----:B------:R-:W-:Y:S02]  /*4bf20*/  IADD3 R49, P0, PT, R49, R0, RZ ;  /* 0x0000000031317210 */ /* 0x000fe40007f1e0ff */
[----:B0-----:R-:W-:-:S04]  /*4bf30*/  SHF.R.S32.HI R5, RZ, 0x1f, R0 ;  /* 0x0000001fff057819 */ /* 0x001fc80000011400 */
[----:B------:R-:W-:Y:S02]  /*4bf40*/  IADD3.X R60, PT, PT, R60, R5, RZ, P0, !PT ;  /* 0x000000053c3c7210 */ /* 0x000fe400007fe4ff */
[----:B-1----:R-:W-:-:S04]  /*4bf50*/  LEA R2, P0, R49, R16, 0x2 ;  /* 0x0000001031027211 */ /* 0x002fc800078010ff */
        /* <DEDUP_REMOVED lines=12> */
.L_x_4381:
[----:B------:R-:W0:Y:S02]  /*4c020*/  LDS R4, [R0] ;  /* 0x0000000000047984 */ /* 0x000e240000000800 */
[----:B0-----:R-:W-:-:S05]  /*4c030*/  FADD R5, R13, R4 ;  /* 0x000000040d057221 */ /* 0x001fca0000000000 */
[----:B------:R-:W0:Y:S02]  /*4c040*/  ATOMS.CAST.SPIN P0, [R0], R4, R5 ;  /* 0x000000040000758d */ /* 0x000e240001800005 */
[----:B0-----:R-:W-:Y:S05]  /*4c050*/  @!P0 BRA `(.L_x_4381) ;  /* 0xfffffffc00f08947 */ /* 0x001fea000383ffff */
[----:B------:R-:W-:Y:S05]  /*4c060*/  BRA `(.L_x_4379) ;  /* 0x00000000002c7947 */ /* 0x000fea0003800000 */
.L_x_4380:
[----:B------:R-:W0:Y:S02]  /*4c070*/  QSPC.E.D P0, RZ, [R2] ;  /* 0x0000000002ff73aa */ /* 0x000e240000000700 */
[----:B0-----:R-:W-:Y:S05]  /*4c080*/  @!P0 BRA `(.L_x_4382) ;  /* 0x0000000000188947 */ /* 0x001fea0003800000 */
.L_x_4383:
[----:B------:R-:W2:Y:S02]  /*4c090*/  LD.E R4, [R2] ;  /* 0x0000000002047980 */ /* 0x000ea40000100900 */
[----:B--2---:R-:W-:-:S06]  /*4c0a0*/  FADD R5, R13, R4 ;  /* 0x000000040d057221 */ /* 0x004fcc0000000000 */
[----:B------:R-:W2:Y:S02]  /*4c0b0*/  ATOM.E.CAST.SPIN PT, R5, [R2], R4, R5 ;  /* 0x000000040205738b */ /* 0x000ea400019e0105 */
[----:B--2---:R-:W-:-:S13]  /*4c0c0*/  ISETP.EQ.U32.AND P0, PT, R5, 0x1, PT ;  /* 0x000000010500780c */ /* 0x004fda0003f02070 */
[----:B------:R-:W-:Y:S05]  /*4c0d0*/  @!P0 BRA `(.L_x_4383) ;  /* 0xfffffffc00ec8947 */ /* 0x000fea000383ffff */
[----:B------:R-:W-:Y:S05]  /*4c0e0*/  BRA `(.L_x_4379) ;  /* 0x00000000000c7947 */ /* 0x000fea0003800000 */
.L_x_4382:
[----:B------:R-:W2:Y:S02]  /*4c0f0*/  LD.E R0, desc[UR8][R2.64] ;  /* 0x0000000802007980 */ /* 0x000ea4000c101900 */
[----:B--2---:R-:W-:-:S05]  /*4c100*/  FADD R5, R13, R0 ;  /* 0x000000000d057221 */ /* 0x004fca0000000000 */
[----:B------:R0:W-:Y:S02]  /*4c110*/  ST.E desc[UR8][R2.64], R5 ;  /* 0x0000000502007985 */ /* 0x0001e4000c101908 */
.L_x_4379:
[----:B------:R-:W-:Y:S05]  /*4c120*/  BSYNC.RECONVERGENT B0 ;  /* 0x0000000000007941 */ /* 0x000fea0003800200 */
.L_x_4378:
        /* <DEDUP_REMOVED lines=9> */
.L_x_4387:
[----:B------:R-:W0:Y:S02]  /*4c1c0*/  LDS R6, [R0] ;  /* 0x0000000000067984 */ /* 0x000e240000000800 */
[----:B0-----:R-:W-:-:S05]  /*4c1d0*/  FADD R7, R11, R6 ;  /* 0x000000060b077221 */ /* 0x001fca0000000000 */
[----:B------:R-:W0:Y:S02]  /*4c1e0*/  ATOMS.CAST.SPIN P0, [R0], R6, R7 ;  /* 0x000000060000758d */ /* 0x000e240001800007 */
[----:B0-----:R-:W-:Y:S05]  /*4c1f0*/  @!P0 BRA `(.L_x_4387) ;  /* 0xfffffffc00f08947 */ /* 0x001fea000383ffff */
[----:B------:R-:W-:Y:S05]  /*4c200*/  BRA `(.L_x_4385) ;  /* 0x00000000002c7947 */ /* 0x000fea0003800000 */
.L_x_4386:
[----:B------:R-:W0:Y:S02]  /*4c210*/  QSPC.E.D P0, RZ, [R4] ;  /* 0x0000000004ff73aa */ /* 0x000e240000000700 */
[----:B0-----:R-:W-:Y:S05]  /*4c220*/  @!P0 BRA `(.L_x_4388) ;  /* 0x0000000000188947 */ /* 0x001fea0003800000 */
.L_x_4389:
[----:B------:R-:W2:Y:S02]  /*4c230*/  LD.E R6, [R4] ;  /* 0x0000000004067980 */ /* 0x000ea40000100900 */
[----:B--2---:R-:W-:-:S06]  /*4c240*/  FADD R7, R11, R6 ;  /* 0x000000060b077221 */ /* 0x004fcc0000000000 */
[----:B------:R-:W2:Y:S02]  /*4c250*/  ATOM.E.CAST.SPIN PT, R7, [R4], R6, R7 ;  /* 0x000000060407738b */ /* 0x000ea400019e0107 */
[----:B--2---:R-:W-:-:S13]  /*4c260*/  ISETP.EQ.U32.AND P0, PT, R7, 0x1, PT ;  /* 0x000000010700780c */ /* 0x004fda0003f02070 */
[----:B------:R-:W-:Y:S05]  /*4c270*/  @!P0 BRA `(.L_x_4389) ;  /* 0xfffffffc00ec8947 */ /* 0x000fea000383ffff */
[----:B------:R-:W-:Y:S05]  /*4c280*/  BRA `(.L_x_4385) ;  /* 0x00000000000c7947 */ /* 0x000fea0003800000 */
.L_x_4388:
[----:B------:R-:W2:Y:S02]  /*4c290*/  LD.E R0, desc[UR8][R4.64] ;  /* 0x0000000804007980 */ /* 0x000ea4000c101900 */
[----:B--2---:R-:W-:-:S05]  /*4c2a0*/  FADD R7, R11, R0 ;  /* 0x000000000b077221 */ /* 0x004fca0000000000 */
[----:B------:R0:W-:Y:S02]  /*4c2b0*/  ST.E desc[UR8][R4.64], R7 ;  /* 0x0000000704007985 */ /* 0x0001e4000c101908 */
.L_x_4385:
[----:B------:R-:W-:Y:S05]  /*4c2c0*/  BSYNC.RECONVERGENT B0 ;  /* 0x0000000000007941 */ /* 0x000fea0003800200 */
.L_x_4384:
        /* <DEDUP_REMOVED lines=10> */
.L_x_4393:
[----:B------:R-:W0:Y:S02]  /*4c370*/  LDS R6, [R0] ;  /* 0x0000000000067984 */ /* 0x000e240000000800 */
[----:B0-----:R-:W-:-:S05]  /*4c380*/  FADD R7, R15, R6 ;  /* 0x000000060f077221 */ /* 0x001fca0000000000 */
[----:B------:R-:W0:Y:S02]  /*4c390*/  ATOMS.CAST.SPIN P0, [R0], R6, R7 ;  /* 0x000000060000758d */ /* 0x000e240001800007 */
[----:B0-----:R-:W-:Y:S05]  /*4c3a0*/  @!P0 BRA `(.L_x_4393) ;  /* 0xfffffffc00f08947 */ /* 0x001fea000383ffff */
[----:B------:R-:W-:Y:S05]  /*4c3b0*/  BRA `(.L_x_4391) ;  /* 0x00000000002c7947 */ /* 0x000fea0003800000 */
.L_x_4392:
[----:B------:R-:W0:Y:S02]  /*4c3c0*/  QSPC.E.D P0, RZ, [R6] ;  /* 0x0000000006ff73aa */ /* 0x000e240000000700 */
[----:B0-----:R-:W-:Y:S05]  /*4c3d0*/  @!P0 BRA `(.L_x_4394) ;  /* 0x0000000000188947 */ /* 0x001fea0003800000 */
.L_x_4395:
[----:B------:R-:W2:Y:S02]  /*4c3e0*/  LD.E R12, [R6] ;  /* 0x00000000060c7980 */ /* 0x000ea40000100900 */
[----:B--2---:R-:W-:-:S06]  /*4c3f0*/  FADD R13, R15, R12 ;  /* 0x0000000c0f0d7221 */ /* 0x004fcc0000000000 */
[----:B------:R-:W2:Y:S02]  /*4c400*/  ATOM.E.CAST.SPIN PT, R13, [R6], R12, R13 ;  /* 0x0000000c060d738b */ /* 0x000ea400019e010d */
[----:B--2---:R-:W-:-:S13]  /*4c410*/  ISETP.EQ.U32.AND P0, PT, R13, 0x1, PT ;  /* 0x000000010d00780c */ /* 0x004fda0003f02070 */
[----:B------:R-:W-:Y:S05]  /*4c420*/  @!P0 BRA `(.L_x_4395) ;  /* 0xfffffffc00ec8947 */ /* 0x000fea000383ffff */
[----:B------:R-:W-:Y:S05]  /*4c430*/  BRA `(.L_x_4391) ;  /* 0x00000000000c7947 */ /* 0x000fea0003800000 */
.L_x_4394:
[----:B------:R-:W2:Y:S02]  /*4c440*/  LD.E R0, desc[UR8][R6.64] ;  /* 0x0000000806007980 */ /* 0x000ea4000c101900 */
[----:B--2---:R-:W-:-:S05]  /*4c450*/  FADD R13, R15, R0 ;  /* 0x000000000f0d7221 */ /* 0x004fca0000000000 */
[----:B------:R0:W-:Y:S02]  /*4c460*/  ST.E desc[UR8][R6.64], R13 ;  /* 0x0000000d06007985 */ /* 0x0001e4000c101908 */
.L_x_4391:
[----:B------:R-:W-:Y:S05]  /*4c470*/  BSYNC.RECONVERGENT B0 ;  /* 0x0000000000007941 */ /* 0x000fea0003800200 */
.L_x_4390:
[----:B0-----:R-:W-:-:S05]  /*4c480*/  IMAD.WIDE R6, R61, 0x4, R4 ;  /* 0x000000043d067825 */ /* 0x001fca00078e0204 */
[----:B------:R0:W-:Y:S01]  /*4c490*/  ATOM.E.ADD.F32.FTZ.RN.STRONG.GPU P0, RZ, desc[UR8][R6.64], R11 ;  /* 0x8000000b06ff79a2 */ /* 0x0001e2000c10f308 */
[----:B------:R-:W-:Y:S04]  /*4c4a0*/  BSSY.RECONVERGENT B0, `(.L_x_4396) ;  /* 0x0000015000007945 */ /* 0x000fe80003800200 */
[----:B0-----:R-:W-:Y:S05]  /*4c4b0*/  @P0 BRA `(.L_x_4397) ;  /* 0x00000000004c0947 */ /* 0x001fea0003800000 */
[----:B------:R-:W0:Y:S02]  /*4c4c0*/  QSPC.E.S P0, RZ, [R6] ;  /* 0x0000000006ff73aa */ /* 0x000e240000000500 */
[----:B0-----:R-:W-:Y:S05]  /*4c4d0*/  @!P0 BRA `(.L_x_4398) ;  /* 0x0000000000188947 */ /* 0x001fea0003800000 */
[----:B------:R-:W-:-:S07]  /*4c4e0*/  MOV R0, R6 ;  /* 0x0000000600007202 */ /* 0x000fce0000000f00 */
.L_x_4399:
[----:B------:R-:W0:Y:S02]  /*4c4f0*/  LDS R6, [R0] ;  /* 0x0000000000067984 */ /* 0x000e240000000800 */
[----:B0-----:R-:W-:-:S05]  /*4c500*/  FADD R7, R11, R6 ;  /* 0x000000060b077221 */ /* 0x001fca0000000000 */
[----:B------:R-:W0:Y:S02]  /*4c510*/  ATOMS.CAST.SPIN P0, [R0], R6, R7 ;  /* 0x000000060000758d */ /* 0x000e240001800007 */
[----:B0-----:R-:W-:Y:S05]  /*4c520*/  @!P0 BRA `(.L_x_4399) ;  /* 0xfffffffc00f08947 */ /* 0x001fea000383ffff */
[----:B------:R-:W-:Y:S05]  /*4c530*/  BRA `(.L_x_4397) ;  /* 0x00000000002c7947 */ /* 0x000fea0003800000 */
.L_x_4398:
[----:B------:R-:W0:Y:S02]  /*4c540*/  QSPC.E.D P0, RZ, [R6] ;  /* 0x0000000006ff73aa */ /* 0x000e240000000700 */
[----:B0-----:R-:W-:Y:S05]  /*4c550*/  @!P0 BRA `(.L_x_4400) ;  /* 0x0000000000188947 */ /* 0x001fea0003800000 */
.L_x_4401:
[----:B------:R-:W2:Y:S02]  /*4c560*/  LD.E R12, [R6] ;  /* 0x00000000060c7980 */ /* 0x000ea40000100900 */
[----:B--2---:R-:W-:-:S06]  /*4c570*/  FADD R13, R11, R12 ;  /* 0x0000000c0b0d7221 */ /* 0x004fcc0000000000 */
[----:B------:R-:W2:Y:S02]  /*4c580*/  ATOM.E.CAST.SPIN PT, R13, [R6], R12, R13 ;  /* 0x0000000c060d738b */ /* 0x000ea400019e010d */
[----:B--2---:R-:W-:-:S13]  /*4c590*/  ISETP.EQ.U32.AND P0, PT, R13, 0x1, PT ;  /* 0x000000010d00780c */ /* 0x004fda0003f02070 */
[----:B------:R-:W-:Y:S05]  /*4c5a0*/  @!P0 BRA `(.L_x_4401) ;  /* 0xfffffffc00ec8947 */ /* 0x000fea000383ffff */
[----:B------:R-:W-:Y:S05]  /*4c5b0*/  BRA `(.L_x_4397) ;  /* 0x00000000000c7947 */ /* 0x000fea0003800000 */
.L_x_4400:
[----:B------:R-:W2:Y:S02]  /*4c5c0*/  LD.E R0, desc[UR8][R6.64] ;  /* 0x0000000806007980 */ /* 0x000ea4000c101900 */
[----:B--2---:R-:W-:-:S05]  /*4c5d0*/  FADD R13, R11, R0 ;  /* 0x000000000b0d7221 */ /* 0x004fca0000000000 */
[----:B------:R0:W-:Y:S02]  /*4c5e0*/  ST.E desc[UR8][R6.64], R13 ;  /* 0x0000000d06007985 */ /* 0x0001e4000c101908 */
.L_x_4397:
[----:B------:R-:W-:Y:S05]  /*4c5f0*/  BSYNC.RECONVERGENT B0 ;  /* 0x0000000000007941 */ /* 0x000fea0003800200 */
.L_x_4396:
        /* <DEDUP_REMOVED lines=10> */
.L_x_4405:
[----:B------:R-:W0:Y:S02]  /*4c6a0*/  LDS R6, [R0] ;  /* 0x0000000000067984 */ /* 0x000e240000000800 */
[----:B0-----:R-:W-:-:S05]  /*4c6b0*/  FADD R7, R15, R6 ;  /* 0x000000060f077221 */ /* 0x001fca0000000000 */
[----:B------:R-:W0:Y:S02]  /*4c6c0*/  ATOMS.CAST.SPIN P0, [R0], R6, R7 ;  /* 0x000000060000758d */ /* 0x000e240001800007 */
[----:B0-----:R-:W-:Y:S05]  /*4c6d0*/  @!P0 BRA `(.L_x_4405) ;  /* 0xfffffffc00f08947 */ /* 0x001fea000383ffff */
[----:B------:R-:W-:Y:S05]  /*4c6e0*/  BRA `(.L_x_4403) ;  /* 0x00000000002c7947 */ /* 0x000fea0003800000 */
.L_x_4404:
[----:B------:R-:W0:Y:S02]  /*4c6f0*/  QSPC.E.D P0, RZ, [R6] ;  /* 0x0000000006ff73aa */ /* 0x000e240000000700 */
[----:B0-----:R-:W-:Y:S05]  /*4c700*/  @!P0 BRA `(.L_x_4406) ;  /* 0x0000000000188947 */ /* 0x001fea0003800000 */
.L_x_4407:
[----:B------:R-:W2:Y:S02]  /*4c710*/  LD.E R12, [R6] ;  /* 0x00000000060c7980 */ /* 0x000ea40000100900 */
[----:B--2---:R-:W-:-:S06]  /*4c720*/  FADD R13, R15, R12 ;  /* 0x0000000c0f0d7221 */ /* 0x004fcc0000000000 */
[----:B------:R-:W2:Y:S02]  /*4c730*/  ATOM.E.CAST.SPIN PT, R13, [R6], R12, R13 ;  /* 0x0000000c060d738b */ /* 0x000ea400019e010d */
[----:B--2---:R-:W-:-:S13]  /*4c740*/  ISETP.EQ.U32.AND P0, PT, R13, 0x1, PT ;  /* 0x000000010d00780c */ /* 0x004fda0003f02070 */
[----:B------:R-:W-:Y:S05]  /*4c750*/  @!P0 BRA `(.L_x_4407) ;  /* 0xfffffffc00ec8947 */ /* 0x000fea000383ffff */
[----:B------:R-:W-:Y:S05]  /*4c760*/  BRA `(.L_x_4403) ;  /* 0x00000000000c7947 */ /* 0x000fea0003800000 */
.L_x_4406:
[----:B------:R-:W2:Y:S02]  /*4c770*/  LD.E R0, desc[UR8][R6.64] ;  /* 0x0000000806007980 */ /* 0x000ea4000c101900 */
[----:B--2---:R-:W-:-:S05]  /*4c780*/  FADD R13, R15, R0 ;  /* 0x000000000f0d7221 */ /* 0x004fca0000000000 */
[----:B------:R0:W-:Y:S02]  /*4c790*/  ST.E desc[UR8][R6.64], R13 ;  /* 0x0000000d06007985 */ /* 0x0001e4000c101908 */
.L_x_4403:
[----:B------:R-:W-:Y:S05]  /*4c7a0*/  BSYNC.RECONVERGENT B0 ;  /* 0x0000000000007941 */ /* 0x000fea0003800200 */
.L_x_4402:
[----:B0-----:R-:W-:-:S05]  /*4c7b0*/  IMAD.WIDE R6, R46, 0x4, R4 ;  /* 0x000000042e067825 */ /* 0x001fca00078e0204 */
[----:B------:R0:W-:Y:S01]  /*4c7c0*/  ATOM.E.ADD.F32.FTZ.RN.STRONG.GPU P0, RZ, desc[UR8][R6.64], R11 ;  /* 0x8000000b06ff79a2 */ /* 0x0001e2000c10f308 */
[----:B------:R-:W-:Y:S04]  /*4c7d0*/  BSSY.RECONVERGENT B0, `(.L_x_4408) ;  /* 0x0000015000007945 */ /* 0x000fe80003800200 */
[----:B0-----:R-:W-:Y:S05]  /*4c7e0*/  @P0 BRA `(.L_x_4409) ;  /* 0x00000000004c0947 */ /* 0x001fea0003800000 */
[----:B------:R-:W0:Y:S02]  /*4c7f0*/  QSPC.E.S P0, RZ, [R6] ;  /* 0x0000000006ff73aa */ /* 0x000e240000000500 */
[----:B0-----:R-:W-:Y:S05]  /*4c800*/  @!P0 BRA `(.L_x_4410) ;  /* 0x0000000000188947 */ /* 0x001fea0003800000 */
[----:B------:R-:W-:-:S07]  /*4c810*/  MOV R0, R6 ;  /* 0x0000000600007202 */ /* 0x000fce0000000f00 */
.L_x_4411:
[----:B------:R-:W0:Y:S02]  /*4c820*/  LDS R6, [R0] ;  /* 0x0000000000067984 */ /* 0x000e240000000800 */
[----:B0-----:R-:W-:-:S05]  /*4c830*/  FADD R7, R11, R6 ;  /* 0x000000060b077221 */ /* 0x001fca0000000000 */
[----:B------:R-:W0:Y:S02]  /*4c840*/  ATOMS.CAST.SPIN P0, [R0], R6, R7 ;  /* 0x000000060000758d */ /* 0x000e240001800007 */
[----:B0-----:R-:W-:Y:S05]  /*4c850*/  @!P0 BRA `(.L_x_4411) ;  /* 0xfffffffc00f08947 */ /* 0x001fea000383ffff */
[----:B------:R-:W-:Y:S05]  /*4c860*/  BRA `(.L_x_4409) ;  /* 0x00000000002c7947 */ /* 0x000fea0003800000 */
.L_x_4410:
[----:B------:R-:W0:Y:S02]  /*4c870*/  QSPC.E.D P0, RZ, [R6] ;  /* 0x0000000006ff73aa */ /* 0x000e240000000700 */
[----:B0-----:R-:W-:Y:S05]  /*4c880*/  @!P0 BRA `(.L_x_4412) ;  /* 0x0000000000188947 */ /* 0x001fea0003800000 */
.L_x_4413:
[----:B------:R-:W2:Y:S02]  /*4c890*/  LD.E R12, [R6] ;  /* 0x00000000060c7980 */ /* 0x000ea40000100900 */
[----:B--2---:R-:W-:-:S06]  /*4c8a0*/  FADD R13, R11, R12 ;  /* 0x0000000c0b0d7221 */ /* 0x004fcc0000000000 */
[----:B------:R-:W2:Y:S02]  /*4c8b0*/  ATOM.E.CAST.SPIN PT, R13, [R6], R12, R13 ;  /* 0x0000000c060d738b */ /* 0x000ea400019e010d */
[----:B--2---:R-:W-:-:S13]  /*4c8c0*/  ISETP.EQ.U32.AND P0, PT, R13, 0x1, PT ;  /* 0x000000010d00780c */ /* 0x004fda0003f02070 */
[----:B------:R-:W-:Y:S05]  /*4c8d0*/  @!P0 BRA `(.L_x_4413) ;  /* 0xfffffffc00ec8947 */ /* 0x000fea000383ffff */
[----:B------:R-:W-:Y:S05]  /*4c8e0*/  BRA `(.L_x_4409) ;  /* 0x00000000000c7947 */ /* 0x000fea0003800000 */
.L_x_4412:
[----:B------:R-:W2:Y:S02]  /*4c8f0*/  LD.E R0, desc[UR8][R6.64] ;  /* 0x0000000806007980 */ /* 0x000ea4000c101900 */
[----:B--2---:R-:W-:-:S05]  /*4c900*/  FADD R13, R11, R0 ;  /* 0x000000000b0d7221 */ /* 0x004fca0000000000 */
[----:B------:R0:W-:Y:S02]  /*4c910*/  ST.E desc[UR8][R6.64], R13 ;  /* 0x0000000d06007985 */ /* 0x0001e4000c101908 */
.L_x_4409:
[----:B------:R-:W-:Y:S05]  /*4c920*/  BSYNC.RECONVERGENT B0 ;  /* 0x0000000000007941 */ /* 0x000fea0003800200 */
.L_x_4408:
        /* <DEDUP_REMOVED lines=10> */
.L_x_4417:
[----:B------:R-:W0:Y:S02]  /*4c9d0*/  LDS R6, [R0] ;  /* 0x0000000000067984 */ /* 0x000e240000000800 */
[----:B0-----:R-:W-:-:S05]  /*4c9e0*/  FADD R7, R15, R6 ;  /* 0x000000060f077221 */ /* 0x001fca0000000000 */
[----:B------:R-:W0:Y:S02]  /*4c9f0*/  ATOMS.CAST.SPIN P0, [R0], R6, R7 ;  /* 0x000000060000758d */ /* 0x000e240001800007 */
[----:B0-----:R-:W-:Y:S05]  /*4ca00*/  @!P0 BRA `(.L_x_4417) ;  /* 0xfffffffc00f08947 */ /* 0x001fea000383ffff */
[----:B------:R-:W-:Y:S05]  /*4ca10*/  BRA `(.L_x_4415) ;  /* 0x00000000002c7947 */ /* 0x000fea0003800000 */
.L_x_4416:
[----:B------:R-:W0:Y:S02]  /*4ca20*/  QSPC.E.D P0, RZ, [R6] ;  /* 0x0000000006ff73aa */ /* 0x000e240000000700 */
[----:B0-----:R-:W-:Y:S05]  /*4ca30*/  @!P0 BRA `(.L_x_4418) ;  /* 0x0000000000188947 */ /* 0x001fea0003800000 */
.L_x_4419:
[----:B------:R-:W2:Y:S02]  /*4ca40*/  LD.E R12, [R6] ;  /* 0x00000000060c7980 */ /* 0x000ea40000100900 */
[----:B--2---:R-:W-:-:S06]  /*4ca50*/  FADD R13, R15, R12 ;  /* 0x0000000c0f0d7221 */ /* 0x004fcc0000000000 */
[----:B------:R-:W2:Y:S02]  /*4ca60*/  ATOM.E.CAST.SPIN PT, R13, [R6], R12, R13 ;  /* 0x0000000c060d738b */ /* 0x000ea400019e010d */
[----:B--2---:R-:W-:-:S13]  /*4ca70*/  ISETP.EQ.U32.AND P0, PT, R13, 0x1, PT ;  /* 0x000000010d00780c */ /* 0x004fda0003f02070 */
[----:B------:R-:W-:Y:S05]  /*4ca80*/  @!P0 BRA `(.L_x_4419) ;  /* 0xfffffffc00ec8947 */ /* 0x000fea000383ffff */
[----:B------:R-:W-:Y:S05]  /*4ca90*/  BRA `(.L_x_4415) ;  /* 0x00000000000c7947 */ /* 0x000fea0003800000 */
.L_x_4418:
[----:B------:R-:W2:Y:S02]  /*4caa0*/  LD.E R0, desc[UR8][R6.64] ;  /* 0x0000000806007980 */ /* 0x000ea4000c101900 */
[----:B--2---:R-:W-:-:S05]  /*4cab0*/  FADD R13, R15, R0 ;  /* 0x000000000f0d7221 */ /* 0x004fca0000000000 */
[----:B------:R0:W-:Y:S02]  /*4cac0*/  ST.E desc[UR8][R6.64], R13 ;  /* 0x0000000d06007985 */ /* 0x0001e4000c101908 */
.L_x_4415:
[----:B------:R-:W-:Y:S05]  /*4cad0*/  BSYNC.RECONVERGENT B0 ;  /* 0x0000000000007941 */ /* 0x000fea0003800200 */
.L_x_4414:
[----:B0-----:R-:W-:-:S05]  /*4cae0*/  IMAD.WIDE R6, R43, 0x4, R4 ;  /* 0x000000042b067825 */ /* 0x001fca00078e0204 */
[----:B------:R0:W-:Y:S01]  /*4caf0*/  ATOM.E.ADD.F32.FTZ.RN.STRONG.GPU P0, RZ, desc[UR8][R6.64], R11 ;  /* 0x8000000b06ff79a2 */ /* 0x0001e2000c10f308 */
[----:B------:R-:W-:Y:S04]  /*4cb00*/  BSSY.RECONVERGENT B0, `(.L_x_4420) ;  /* 0x0000015000007945 */ /* 0x000fe80003800200 */
[----:B0-----:R-:W-:Y:S05]  /*4cb10*/  @P0 BRA `(.L_x_4421) ;  /* 0x00000000004c0947 */ /* 0x001fea0003800000 */
[----:B------:R-:W0:Y:S02]  /*4cb20*/  QSPC.E.S P0, RZ, [R6] ;  /* 0x0000000006ff73aa */ /* 0x000e240000000500 */
[----:B0-----:R-:W-:Y:S05]  /*4cb30*/  @!P0 BRA `(.L_x_4422) ;  /* 0x0000000000188947 */ /* 0x001fea0003800000 */
[----:B------:R-:W-:-:S07]  /*4cb40*/  MOV R0, R6 ;  /* 0x0000000600007202 */ /* 0x000fce0000000f00 */
.L_x_4423:
[----:B------:R-:W0:Y:S02]  /*4cb50*/  LDS R6, [R0] ;  /* 0x0000000000067984 */ /* 0x000e240000000800 */
[----:B0-----:R-:W-:-:S05]  /*4cb60*/  FADD R7, R11, R6 ;  /* 0x000000060b077221 */ /* 0x001fca0000000000 */
[----:B------:R-:W0:Y:S02]  /*4cb70*/  ATOMS.CAST.SPIN P0, [R0], R6, R7 ;  /* 0x000000060000758d */ /* 0x000e240001800007 */
[----:B0-----:R-:W-:Y:S05]  /*4cb80*/  @!P0 BRA `(.L_x_4423) ;  /* 0xfffffffc00f08947 */ /* 0x001fea000383ffff */
[----:B------:R-:W-:Y:S05]  /*4cb90*/  BRA `(.L_x_4421) ;  /* 0x00000000002c7947 */ /* 0x000fea0003800000 */
.L_x_4422:
[----:B------:R-:W0:Y:S02]  /*4cba0*/  QSPC.E.D P0, RZ, [R6] ;  /* 0x0000000006ff73aa */ /* 0x000e240000000700 */
[----:B0-----:R-:W-:Y:S05]  /*4cbb0*/  @!P0 BRA `(.L_x_4424) ;  /* 0x0000000000188947 */ /* 0x001fea0003800000 */
.L_x_4425:
[----:B------:R-:W2:Y:S02]  /*4cbc0*/  LD.E R12, [R6] ;  /* 0x00000000060c7980 */ /* 0x000ea40000100900 */
[----:B--2---:R-:W-:-:S06]  /*4cbd0*/  FADD R13, R11, R12 ;  /* 0x0000000c0b0d7221 */ /* 0x004fcc0000000000 */
[----:B------:R-:W2:Y:S02]  /*4cbe0*/  ATOM.E.CAST.SPIN PT, R13, [R6], R12, R13 ;  /* 0x0000000c060d738b */ /* 0x000ea400019e010d */
[----:B--2---:R-:W-:-:S13]  /*4cbf0*/  ISETP.EQ.U32.AND P0, PT, R13, 0x1, PT ;  /* 0x000000010d00780c */ /* 0x004fda0003f02070 */
[----:B------:R-:W-:Y:S05]  /*4cc00*/  @!P0 BRA `(.L_x_4425) ;  /* 0xfffffffc00ec8947 */ /* 0x000fea000383ffff */
[----:B------:R-:W-:Y:S05]  /*4cc10*/  BRA `(.L_x_4421) ;  /* 0x00000000000c7947 */ /* 0x000fea0003800000 */
.L_x_4424:
[----:B------:R-:W2:Y:S02]  /*4cc20*/  LD.E R0, desc[UR8][R6.64] ;  /* 0x0000000806007980 */ /* 0x000ea4000c101900 */
[----:B--2---:R-:W-:-:S05]  /*4cc30*/  FADD R13, R11, R0 ;  /* 0x000000000b0d7221 */ /* 0x004fca0000000000 */
[----:B------:R0:W-:Y:S02]  /*4cc40*/  ST.E desc[UR8][R6.64], R13 ;  /* 0x0000000d06007985 */ /* 0x0001e4000c101908 */
.L_x_4421:
[----:B------:R-:W-:Y:S05]  /*4cc50*/  BSYNC.RECONVERGENT B0 ;  /* 0x0000000000007941 */ /* 0x000fea0003800200 */
.L_x_4420:
        /* <DEDUP_REMOVED lines=10> */
.L_x_4429:
[----:B------:R-:W0:Y:S02]  /*4cd00*/  LDS R6, [R0] ;  /* 0x0000000000067984 */ /* 0x000e240000000800 */
[----:B0-----:R-:W-:-:S05]  /*4cd10*/  FADD R7, R15, R6 ;  /* 0x000000060f077221 */ /* 0x001fca0000000000 */
[----:B------:R-:W0:Y:S02]  /*4cd20*/  ATOMS.CAST.SPIN P0, [R0], R6, R7 ;  /* 0x000000060000758d */ /* 0x000e240001800007 */
[----:B0-----:R-:W-:Y:S05]  /*4cd30*/  @!P0 BRA `(.L_x_4429) ;  /* 0xfffffffc00f08947 */ /* 0x001fea000383ffff */
[----:B------:R-:W-:Y:S05]  /*4cd40*/  BRA `(.L_x_4427) ;  /* 0x00000000002c7947 */ /* 0x000fea0003800000 */
.L_x_4428:
[----:B------:R-:W0:Y:S02]  /*4cd50*/  QSPC.E.D P0, RZ, [R6] ;  /* 0x0000000006ff73aa */ /* 0x000e240000000700 */
[----:B0-----:R-:W-:Y:S05]  /*4cd60*/  @!P0 BRA `(.L_x_4430) ;  /* 0x0000000000188947 */ /* 0x001fea0003800000 */
.L_x_4431:
[----:B------:R-:W2:Y:S02]  /*4cd70*/  LD.E R12, [R6] ;  /* 0x00000000060c7980 */ /* 0x000ea40000100900 */
[----:B--2---:R-:W-:-:S06]  /*4cd80*/  FADD R13, R15, R12 ;  /* 0x0000000c0f0d7221 */ /* 0x004fcc0000000000 */
[----:B------:R-:W2:Y:S02]  /*4cd90*/  ATOM.E.CAST.SPIN PT, R13, [R6], R12, R13 ;  /* 0x0000000c060d738b */ /* 0x000ea400019e010d */
[----:B--2---:R-:W-:-:S13]  /*4cda0*/  ISETP.EQ.U32.AND P0, PT, R13, 0x1, PT ;  /* 0x000000010d00780c */ /* 0x004fda0003f02070 */
[----:B------:R-:W-:Y:S05]  /*4cdb0*/  @!P0 BRA `(.L_x_4431) ;  /* 0xfffffffc00ec8947 */ /* 0x000fea000383ffff */
[----:B------:R-:W-:Y:S05]  /*4cdc0*/  BRA `(.L_x_4427) ;  /* 0x00000000000c7947 */ /* 0x000fea0003800000 */
.L_x_4430:
[----:B------:R-:W2:Y:S02]  /*4cdd0*/  LD.E R0, desc[UR8][R6.64] ;  /* 0x0000000806007980 */ /* 0x000ea4000c101900 */
[----:B--2---:R-:W-:-:S05]  /*4cde0*/  FADD R13, R15, R0 ;  /* 0x000000000f0d7221 */ /* 0x004fca0000000000 */
[----:B------:R0:W-:Y:S02]  /*4cdf0*/  ST.E desc[UR8][R6.64], R13 ;  /* 0x0000000d06007985 */ /* 0x0001e4000c101908 */
.L_x_4427:
[----:B------:R-:W-:Y:S05]  /*4ce00*/  BSYNC.RECONVERGENT B0 ;  /* 0x0000000000007941 */ /* 0x000fea0003800200 */
.L_x_4426:
[----:B0-----:R-:W-:-:S05]  /*4ce10*/  IMAD.WIDE R6, R42, 0x4, R4 ;  /* 0x000000042a067825 */ /* 0x001fca00078e0204 */
[----:B------:R0:W-:Y:S01]  /*4ce20*/  ATOM.E.ADD.F32.FTZ.RN.STRONG.GPU P0, RZ, desc[UR8][R6.64], R11 ;  /* 0x8000000b06ff79a2 */ /* 0x0001e2000c10f308 */
[----:B------:R-:W-:Y:S04]  /*4ce30*/  BSSY.RECONVERGENT B0, `(.L_x_4432) ;  /* 0x0000015000007945 */ /* 0x000fe80003800200 */
[----:B0-----:R-:W-:Y:S05]  /*4ce40*/  @P0 BRA `(.L_x_4433) ;  /* 0x00000000004c0947 */ /* 0x001fea0003800000 */
[----:B------:R-:W0:Y:S02]  /*4ce50*/  QSPC.E.S P0, RZ, [R6] ;  /* 0x0000000006ff73aa */ /* 0x000e240000000500 */
[----:B0-----:R-:W-:Y:S05]  /*4ce60*/  @!P0 BRA `(.L_x_4434) ;  /* 0x0000000000188947 */ /* 0x001fea0003800000 */
[----:B------:R-:W-:-:S07]  /*4ce70*/  MOV R0, R6 ;  /* 0x0000000600007202 */ /* 0x000fce0000000f00 */
.L_x_4435:
[----:B------:R-:W0:Y:S02]  /*4ce80*/  LDS R6, [R0] ;  /* 0x0000000000067984 */ /* 0x000e240000000800 */
[----:B0-----:R-:W-:-:S05]  /*4ce90*/  FADD R7, R11, R6 ;  /* 0x000000060b077221 */ /* 0x001fca0000000000 */
[----:B------:R-:W0:Y:S02]  /*4cea0*/  ATOMS.CAST.SPIN P0, [R0], R6, R7 ;  /* 0x000000060000758d */ /* 0x000e240001800007 */
[----:B0-----:R-:W-:Y:S05]  /*4ceb0*/  @!P0 BRA `(.L_x_4435) ;  /* 0xfffffffc00f08947 */ /* 0x001fea000383ffff */
[----:B------:R-:W-:Y:S05]  /*4cec0*/  BRA `(.L_x_4433) ;  /* 0x00000000002c7947 */ /* 0x000fea0003800000 */
.L_x_4434:
[----:B------:R-:W0:Y:S02]  /*4ced0*/  QSPC.E.D P0, RZ, [R6] ;  /* 0x0000000006ff73aa */ /* 0x000e240000000700 */
[----:B0-----:R-:W-:Y:S05]  /*4cee0*/  @!P0 BRA `(.L_x_4436) ;  /* 0x0000000000188947 */ /* 0x001fea0003800000 */
.L_x_4437:
[----:B------:R-:W2:Y:S02]  /*4cef0*/  LD.E R12, [R6] ;  /* 0x00000000060c7980 */ /* 0x000ea40000100900 */
[----:B--2---:R-:W-:-:S06]  /*4cf00*/  FADD R13, R11, R12 ;  /* 0x0000000c0b0d7221 */ /* 0x004fcc0000000000 */
[----:B------:R-:W2:Y:S02]  /*4cf10*/  ATOM.E.CAST.SPIN PT, R13, [R6], R12, R13 ;  /* 0x0000000c060d738b */ /* 0x000ea400019e010d */
[----:B--2---:R-:W-:-:S13]  /*4cf20*/  ISETP.EQ.U32.AND P0, PT, R13, 0x1, PT ;  /* 0x000000010d00780c */ /* 0x004fda0003f02070 */
[----:B------:R-:W-:Y:S05]  /*4cf30*/  @!P0 BRA `(.L_x_4437) ;  /* 0xfffffffc00ec8947 */ /* 0x000fea000383ffff */
[----:B------:R-:W-:Y:S05]  /*4cf40*/  BRA `(.L_x_4433) ;  /* 0x00000000000c7947 */ /* 0x000fea0003800000 */
.L_x_4436:
[----:B------:R-:W2:Y:S02]  /*4cf50*/  LD.E R0, desc[UR8][R6.64] ;  /* 0x0000000806007980 */ /* 0x000ea4000c101900 */
[----:B--2---:R-:W-:-:S05]  /*4cf60*/  FADD R13, R11, R0 ;  /* 0x000000000b0d7221 */ /* 0x004fca0000000000 */
[----:B------:R0:W-:Y:S02]  /*4cf70*/  ST.E desc[UR8][R6.64], R13 ;  /* 0x0000000d06007985 */ /* 0x0001e4000c101908 */
.L_x_4433:
[----:B------:R-:W-:Y:S05]  /*4cf80*/  BSYNC.RECONVERGENT B0 ;  /* 0x0000000000007941 */ /* 0x000fea0003800200 */
.L_x_4432:
        /* <DEDUP_REMOVED lines=10> */
.L_x_4441:
[----:B------:R-:W0:Y:S02]  /*4d030*/  LDS R6, [R0] ;  /* 0x0000000000067984 */ /* 0x000e240000000800 */
[----:B0-----:R-:W-:-:S05]  /*4d040*/  FADD R7, R15, R6 ;  /* 0x000000060f077221 */ /* 0x001fca0000000000 */
[----:B------:R-:W0:Y:S02]  /*4d050*/  ATOMS.CAST.SPIN P0, [R0], R6, R7 ;  /* 0x000000060000758d */ /* 0x000e240001800007 */
[----:B0-----:R-:W-:Y:S05]  /*4d060*/  @!P0 BRA `(.L_x_4441) ;  /* 0xfffffffc00f08947 */ /* 0x001fea000383ffff */
[----:B------:R-:W-:Y:S05]  /*4d070*/  BRA `(.L_x_4439) ;  /* 0x00000000002c7947 */ /* 0x000fea0003800000 */
.L_x_4440:
[----:B------:R-:W0:Y:S02]  /*4d080*/  QSPC.E.D P0, RZ, [R6] ;  /* 0x0000000006ff73aa */ /* 0x000e240000000700 */
[----:B0-----:R-:W-:Y:S05]  /*4d090*/  @!P0 BRA `(.L_x_4442) ;  /* 0x0000000000188947 */ /* 0x001fea0003800000 */
.L_x_4443:
[----:B------:R-:W2:Y:S02]  /*4d0a0*/  LD.E R12, [R6] ;  /* 0x00000000060c7980 */ /* 0x000ea40000100900 */
[----:B--2---:R-:W-:-:S06]  /*4d0b0*/  FADD R13, R15, R12 ;  /* 0x0000000c0f0d7221 */ /* 0x004fcc0000000000 */
[----:B------:R-:W2:Y:S02]  /*4d0c0*/  ATOM.E.CAST.SPIN PT, R13, [R6], R12, R13 ;  /* 0x0000000c060d738b */ /* 0x000ea400019e010d */
[----:B--2---:R-:W-:-:S13]  /*4d0d0*/  ISETP.EQ.U32.AND P0, PT, R13, 0x1, PT ;  /* 0x000000010d00780c */ /* 0x004fda0003f02070 */
[----:B------:R-:W-:Y:S05]  /*4d0e0*/  @!P0 BRA `(.L_x_4443) ;  /* 0xfffffffc00ec8947 */ /* 0x000fea000383ffff */
[----:B------:R-:W-:Y:S05]  /*4d0f0*/  BRA `(.L_x_4439) ;  /* 0x00000000000c7947 */ /* 0x000fea0003800000 */
.L_x_4442:
[----:B------:R-:W2:Y:S02]  /*4d100*/  LD.E R0, desc[UR8][R6.64] ;  /* 0x0000000806007980 */ /* 0x000ea4000c101900 */
[----:B--2---:R-:W-:-:S05]  /*4d110*/  FADD R13, R15, R0 ;  /* 0x000000000f0d7221 */ /* 0x004fca0000000000 */
[----:B------:R0:W-:Y:S02]  /*4d120*/  ST.E desc[UR8][R6.64], R13 ;  /* 0x0000000d06007985 */ /* 0x0001e4000c101908 */
.L_x_4439:
[----:B------:R-:W-:Y:S05]  /*4d130*/  BSYNC.RECONVERGENT B0 ;  /* 0x0000000000007941 */ /* 0x000fea0003800200 */
.L_x_4438:
[----:B0-----:R-:W-:-:S05]  /*4d140*/  IMAD.WIDE R6, R45, 0x4, R4 ;  /* 0x000000042d067825 */ /* 0x001fca00078e0204 */
[----:B------:R0:W-:Y:S01]  /*4d150*/  ATOM.E.ADD.F32.FTZ.RN.STRONG.GPU P0, RZ, desc[UR8][R6.64], R11 ;  /* 0x8000000b06ff79a2 */ /* 0x0001e2000c10f308 */
[----:B------:R-:W-:Y:S04]  /*4d160*/  BSSY.RECONVERGENT B0, `(.L_x_4444) ;  /* 0x0000015000007945 */ /* 0x000fe80003800200 */
[----:B0-----:R-:W-:Y:S05]  /*4d170*/  @P0 BRA `(.L_x_4445) ;  /* 0x00000000004c0947 */ /* 0x001fea0003800000 */
[----:B------:R-:W0:Y:S02]  /*4d180*/  QSPC.E.S P0, RZ, [R6] ;  /* 0x0000000006ff73aa */ /* 0x000e240000000500 */
[----:B0-----:R-:W-:Y:S05]  /*4d190*/  @!P0 BRA `(.L_x_4446) ;  /* 0x0000000000188947 */ /* 0x001fea0003800000 */
[----:B------:R-:W-:-:S07]  /*4d1a0*/  MOV R0, R6 ;  /* 0x0000000600007202 */ /* 0x000fce0000000f00 */
.L_x_4447:
[----:B------:R-:W0:Y:S02]  /*4d1b0*/  LDS R6, [R0] ;  /* 0x0000000000067984 */ /* 0x000e240000000800 */
[----:B0-----:R-:W-:-:S05]  /*4d1c0*/  FADD R7, R11, R6 ;  /* 0x000000060b077221 */ /* 0x001fca0000000000 */
[----:B------:R-:W0:Y:S02]  /*4d1d0*/  ATOMS.CAST.SPIN P0, [R0], R6, R7 ;  /* 0x000000060000758d */ /* 0x000e240001800007 */
[----:B0-----:R-:W-:Y:S05]  /*4d1e0*/  @!P0 BRA `(.L_x_4447) ;  /* 0xfffffffc00f08947 */ /* 0x001fea000383ffff */
[----:B------:R-:W-:Y:S05]  /*4d1f0*/  BRA `(.L_x_4445) ;  /* 0x00000000002c7947 */ /* 0x000fea0003800000 */
.L_x_4446:
[----:B------:R-:W0:Y:S02]  /*4d200*/  QSPC.E.D P0, RZ, [R6] ;  /* 0x0000000006ff73aa */ /* 0x000e240000000700 */
[----:B0-----:R-:W-:Y:S05]  /*4d210*/  @!P0 BRA `(.L_x_4448) ;  /* 0x0000000000188947 */ /* 0x001fea0003800000 */
.L_x_4449:
[----:B------:R-:W2:Y:S02]  /*4d220*/  LD.E R12, [R6] ;  /* 0x00000000060c7980 */ /* 0x000ea40000100900 */
[----:B--2---:R-:W-:-:S06]  /*4d230*/  FADD R13, R11, R12 ;  /* 0x0000000c0b0d7221 */ /* 0x004fcc0000000000 */
[----:B------:R-:W2:Y:S02]  /*4d240*/  ATOM.E.CAST.SPIN PT, R13, [R6], R12, R13 ;  /* 0x0000000c060d738b */ /* 0x000ea400019e010d */
[----:B--2---:R-:W-:-:S13]  /*4d250*/  ISETP.EQ.U32.AND P0, PT, R13, 0x1, PT ;  /* 0x000000010d00780c */ /* 0x004fda0003f02070 */
[----:B------:R-:W-:Y:S05]  /*4d260*/  @!P0 BRA `(.L_x_4449) ;  /* 0xfffffffc00ec8947 */ /* 0x000fea000383ffff */
[----:B------:R-:W-:Y:S05]  /*4d270*/  BRA `(.L_x_4445) ;  /* 0x00000000000c7947 */ /* 0x000fea0003800000 */
.L_x_4448:
[----:B------:R-:W2:Y:S02]  /*4d280*/  LD.E R0, desc[UR8][R6.64] ;  /* 0x0000000806007980 */ /* 0x000ea4000c101900 */
[----:B--2---:R-:W-:-:S05]  /*4d290*/  FADD R13, R11, R0 ;  /* 0x000000000b0d7221 */ /* 0x004fca0000000000 */
[----:B------:R0:W-:Y:S02]  /*4d2a0*/  ST.E desc[UR8][R6.64], R13 ;  /* 0x0000000d06007985 */ /* 0x0001e4000c101908 */
.L_x_4445:
[----:B------:R-:W-:Y:S05]  /*4d2b0*/  BSYNC.RECONVERGENT B0 ;  /* 0x0000000000007941 */ /* 0x000fea0003800200 */
.L_x_4444:
        /* <DEDUP_REMOVED lines=9> */
.L_x_4453:
[----:B------:R-:W0:Y:S02]  /*4d350*/  LDS R6, [R0] ;  /* 0x0000000000067984 */ /* 0x000e240000000800 */
[----:B0-----:R-:W-:-:S05]  /*4d360*/  FADD R7, R15, R6 ;  /* 0x000000060f077221 */ /* 0x001fca0000000000 */
[----:B------:R-:W0:Y:S02]  /*4d370*/  ATOMS.CAST.SPIN P0, [R0], R6, R7 ;  /* 0x000000060000758d */ /* 0x000e240001800007 */
[----:B0-----:R-:W-:Y:S05]  /*4d380*/  @!P0 BRA `(.L_x_4453) ;  /* 0xfffffffc00f08947 */ /* 0x001fea000383ffff */
[----:B------:R-:W-:Y:S05]  /*4d390*/  BRA `(.L_x_4451) ;  /* 0x00000000002c7947 */ /* 0x000fea0003800000 */
.L_x_4452:
[----:B------:R-:W0:Y:S02]  /*4d3a0*/  QSPC.E.D P0, RZ, [R6] ;  /* 0x0000000006ff73aa */ /* 0x000e240000000700 */
[----:B0-----:R-:W-:Y:S05]  /*4d3b0*/  @!P0 BRA `(.L_x_4454) ;  /* 0x0000000000188947 */ /* 0x001fea0003800000 */
.L_x_4455:
[----:B------:R-:W2:Y:S02]  /*4d3c0*/  LD.E R12, [R6] ;  /* 0x00000000060c7980 */ /* 0x000ea40000100900 */
[----:B--2---:R-:W-:-:S06]  /*4d3d0*/  FADD R13, R15, R12 ;  /* 0x0000000c0f0d7221 */ /* 0x004fcc0000000000 */
[----:B------:R-:W2:Y:S02]  /*4d3e0*/  ATOM.E.CAST.SPIN PT, R13, [R6], R12, R13 ;  /* 0x0000000c060d738b */ /* 0x000ea400019e010d */
[----:B--2---:R-:W-:-:S13]  /*4d3f0*/  ISETP.EQ.U32.AND P0, PT, R13, 0x1, PT ;  /* 0x000000010d00780c */ /* 0x004fda0003f02070 */
[----:B------:R-:W-:Y:S05]  /*4d400*/  @!P0 BRA `(.L_x_4455) ;  /* 0xfffffffc00ec8947 */ /* 0x000fea000383ffff */
[----:B------:R-:W-:Y:S05]  /*4d410*/  BRA `(.L_x_4451) ;  /* 0x00000000000c7947 */ /* 0x000fea0003800000 */
.L_x_4454:
[----:B------:R-:W2:Y:S02]  /*4d420*/  LD.E R0, desc[UR8][R6.64] ;  /* 0x0000000806007980 */ /* 0x000ea4000c101900 */
[----:B--2---:R-:W-:-:S05]  /*4d430*/  FADD R13, R15, R0 ;  /* 0x000000000f0d7221 */ /* 0x004fca0000000000 */
[----:B------:R0:W-:Y:S02]  /*4d440*/  ST.E desc[UR8][R6.64], R13 ;  /* 0x0000000d06007985 */ /* 0x0001e4000c101908 */
.L_x_4451:
[----:B------:R-:W-:Y:S05]  /*4d450*/  BSYNC.RECONVERGENT B0 ;  /* 0x0000000000007941 */ /* 0x000fea0003800200 */
.L_x_4450:
[----:B0-----:R-:W-:-:S05]  /*4d460*/  IMAD.WIDE R6, R44, 0x4, R4 ;  /* 0x000000042c067825 */ /* 0x001fca00078e0204 */
[----:B------:R0:W-:Y:S01]  /*4d470*/  ATOM.E.ADD.F32.FTZ.RN.STRONG.GPU P0, RZ, desc[UR8][R6.64], R11 ;  /* 0x8000000b06ff79a2 */ /* 0x0001e2000c10f308 */
[----:B------:R-:W-:Y:S04]  /*4d480*/  BSSY.RECONVERGENT B0, `(.L_x_4456) ;  /* 0x0000015000007945 */ /* 0x000fe80003800200 */
[----:B0-----:R-:W-:Y:S05]  /*4d490*/  @P0 BRA `(.L_x_4457) ;  /* 0x00000000004c0947 */ /* 0x001fea0003800000 */
[----:B------:R-:W0:Y:S02]  /*4d4a0*/  QSPC.E.S P0, RZ, [R6] ;  /* 0x0000000006ff73aa */ /* 0x000e240000000500 */
[----:B0-----:R-:W-:Y:S05]  /*4d4b0*/  @!P0 BRA `(.L_x_4458) ;  /* 0x0000000000188947 */ /* 0x001fea0003800000 */
[----:B------:R-:W-:-:S07]  /*4d4c0*/  MOV R0, R6 ;  /* 0x0000000600007202 */ /* 0x000fce0000000f00 */
.L_x_4459:
[----:B------:R-:W0:Y:S02]  /*4d4d0*/  LDS R6, [R0] ;  /* 0x0000000000067984 */ /* 0x000e240000000800 */
[----:B0-----:R-:W-:-:S05]  /*4d4e0*/  FADD R7, R11, R6 ;  /* 0x000000060b077221 */ /* 0x001fca0000000000 */
[----:B------:R-:W0:Y:S02]  /*4d4f0*/  ATOMS.CAST.SPIN P0, [R0], R6, R7 ;  /* 0x000000060000758d */ /* 0x000e240001800007 */
[----:B0-----:R-:W-:Y:S05]  /*4d500*/  @!P0 BRA `(.L_x_4459) ;  /* 0xfffffffc00f08947 */ /* 0x001fea000383ffff */
[----:B------:R-:W-:Y:S05]  /*4d510*/  BRA `(.L_x_4457) ;  /* 0x00000000002c7947 */ /* 0x000fea0003800000 */
.L_x_4458:
[----:B------:R-:W0:Y:S02]  /*4d520*/  QSPC.E.D P0, RZ, [R6] ;  /* 0x0000000006ff73aa */ /* 0x000e240000000700 */
[----:B0-----:R-:W-:Y:S05]  /*4d530*/  @!P0 BRA `(.L_x_4460) ;  /* 0x0000000000188947 */ /* 0x001fea0003800000 */
.L_x_4461:
[----:B------:R-:W2:Y:S02]  /*4d540*/  LD.E R12, [R6] ;  /* 0x00000000060c7980 */ /* 0x000ea40000100900 */
[----:B--2---:R-:W-:-:S06]  /*4d550*/  FADD R13, R11, R12 ;  /* 0x0000000c0b0d7221 */ /* 0x004fcc0000000000 */
[----:B------:R-:W2:Y:S02]  /*4d560*/  ATOM.E.CAST.SPIN PT, R13, [R6], R12, R13 ;  /* 0x0000000c060d738b */ /* 0x000ea400019e010d */
[----:B--2---:R-:W-:-:S13]  /*4d570*/  ISETP.EQ.U32.AND P0, PT, R13, 0x1, PT ;  /* 0x000000010d00780c */ /* 0x004fda0003f02070 */
[----:B------:R-:W-:Y:S05]  /*4d580*/  @!P0 BRA `(.L_x_4461) ;  /* 0xfffffffc00ec8947 */ /* 0x000fea000383ffff */
[----:B------:R-:W-:Y:S05]  /*4d590*/  BRA `(.L_x_4457) ;  /* 0x00000000000c7947 */ /* 0x000fea0003800000 */
.L_x_4460:
[----:B------:R-:W2:Y:S02]  /*4d5a0*/  LD.E R0, desc[UR8][R6.64] ;  /* 0x0000000806007980 */ /* 0x000ea4000c101900 */
[----:B--2---:R-:W-:-:S05]  /*4d5b0*/  FADD R13, R11, R0 ;  /* 0x000000000b0d7221 */ /* 0x004fca0000000000 */
[----:B------:R0:W-:Y:S02]  /*4d5c0*/  ST.E desc[UR8][R6.64], R13 ;  /* 0x0000000d06007985 */ /* 0x0001e4000c101908 */
.L_x_4457:
[----:B------:R-:W-:Y:S05]  /*4d5d0*/  BSYNC.RECONVERGENT B0 ;  /* 0x0000000000007941 */ /* 0x000fea0003800200 */
.L_x_4456:
        /* <DEDUP_REMOVED lines=9> */
.L_x_4465:
[----:B------:R-:W1:Y:S02]  /*4d670*/  LDS R2, [R0] ;  /* 0x0000000000027984 */ /* 0x000e640000000800 */
[----:B-1----:R-:W-:-:S05]  /*4d680*/  FADD R3, R9, R2 ;  /* 0x0000000209037221 */ /* 0x002fca0000000000 */
[----:B------:R-:W1:Y:S02]  /*4d690*/  ATOMS.CAST.SPIN P0, [R0], R2, R3 ;  /* 0x000000020000758d */ /* 0x000e640001800003 */
[----:B-1----:R-:W-:Y:S05]  /*4d6a0*/  @!P0 BRA `(.L_x_4465) ;  /* 0xfffffffc00f08947 */ /* 0x002fea000383ffff */
[----:B------:R-:W-:Y:S05]  /*4d6b0*/  BRA `(.L_x_4463) ;  /* 0x00000000002c7947 */ /* 0x000fea0003800000 */
.L_x_4464:
[----:B------:R-:W1:Y:S02]  /*4d6c0*/  QSPC.E.D P0, RZ, [R2] ;  /* 0x0000000002ff73aa */ /* 0x000e640000000700 */
[----:B-1----:R-:W-:Y:S05]  /*4d6d0*/  @!P0 BRA `(.L_x_4466) ;  /* 0x0000000000188947 */ /* 0x002fea0003800000 */
.L_x_4467:
[----:B0-----:R-:W2:Y:S02]  /*4d6e0*/  LD.E R6, [R2] ;  /* 0x0000000002067980 */ /* 0x001ea40000100900 */
[----:B--2---:R-:W-:-:S06]  /*4d6f0*/  FADD R7, R9, R6 ;  /* 0x0000000609077221 */ /* 0x004fcc0000000000 */
[----:B------:R-:W2:Y:S02]  /*4d700*/  ATOM.E.CAST.SPIN PT, R7, [R2], R6, R7 ;  /* 0x000000060207738b */ /* 0x000ea400019e0107 */
[----:B--2---:R-:W-:-:S13]  /*4d710*/  ISETP.EQ.U32.AND P0, PT, R7, 0x1, PT ;  /* 0x000000010700780c */ /* 0x004fda0003f02070 */
[----:B------:R-:W-:Y:S05]  /*4d720*/  @!P0 BRA `(.L_x_4467) ;  /* 0xfffffffc00ec8947 */ /* 0x000fea000383ffff */
[----:B------:R-:W-:Y:S05]  /*4d730*/  BRA `(.L_x_4463) ;  /* 0x00000000000c7947 */ /* 0x000fea0003800000 */
.L_x_4466:
[----:B------:R-:W0:Y:S02]  /*4d740*/  LD.E R0, desc[UR8][R2.64] ;  /* 0x0000000802007980 */ /* 0x000e24000c101900 */
[----:B0-----:R-:W-:-:S05]  /*4d750*/  FADD R7, R9, R0 ;  /* 0x0000000009077221 */ /* 0x001fca0000000000 */
[----:B------:R1:W-:Y:S02]  /*4d760*/  ST.E desc[UR8][R2.64], R7 ;  /* 0x0000000702007985 */ /* 0x0003e4000c101908 */
.L_x_4463:
[----:B------:R-:W-:Y:S05]  /*4d770*/  BSYNC.RECONVERGENT B0 ;  /* 0x0000000000007941 */ /* 0x000fea0003800200 */
.L_x_4462:
[----:B-1----:R-:W-:-:S05]  /*4d780*/  IMAD.WIDE R2, R41, 0x4, R4 ;  /* 0x0000000429027825 */ /* 0x002fca00078e0204 */
[----:B------:R1:W-:Y:S02]  /*4d790*/  ATOM.E.ADD.F32.FTZ.RN.STRONG.GPU P0, RZ, desc[UR8][R2.64], R11 ;  /* 0x8000000b02ff79a2 */ /* 0x0003e4000c10f308 */
[----:B-1----:R-:W-:Y:S05]  /*4d7a0*/  @P0 EXIT ;  /* 0x000000000000094d */ /* 0x002fea0003800000 */
[----:B------:R-:W1:Y:S02]  /*4d7b0*/  QSPC.E.S P0, RZ, [R2] ;  /* 0x0000000002ff73aa */ /* 0x000e640000000500 */
[----:B-1----:R-:W-:Y:S05]  /*4d7c0*/  @!P0 BRA `(.L_x_4468) ;  /* 0x0000000000188947 */ /* 0x002fea0003800000 */
[----:B------:R-:W-:-:S07]  /*4d7d0*/  MOV R0, R2 ;  /* 0x0000000200007202 */ /* 0x000fce0000000f00 */
.L_x_4469:
[----:B------:R-:W1:Y:S02]  /*4d7e0*/  LDS R2, [R0] ;  /* 0x0000000000027984 */ /* 0x000e640000000800 */
[----:B-1----:R-:W-:-:S05]  /*4d7f0*/  FADD R3, R11, R2 ;  /* 0x000000020b037221 */ /* 0x002fca0000000000 */
[----:B------:R-:W1:Y:S02]  /*4d800*/  ATOMS.CAST.SPIN P0, [R0], R2, R3 ;  /* 0x000000020000758d */ /* 0x000e640001800003 */
[----:B-1----:R-:W-:Y:S05]  /*4d810*/  @!P0 BRA `(.L_x_4469) ;  /* 0xfffffffc00f08947 */ /* 0x002fea000383ffff */
[----:B------:R-:W-:Y:S05]  /*4d820*/  EXIT ;  /* 0x000000000000794d */ /* 0x000fea0003800000 */
.L_x_4468:
[----:B------:R-:W1:Y:S02]  /*4d830*/  QSPC.E.D P0, RZ, [R2] ;  /* 0x0000000002ff73aa */ /* 0x000e640000000700 */
[----:B-1----:R-:W-:Y:S05]  /*4d840*/  @!P0 BRA `(.L_x_4470) ;  /* 0x0000000000188947 */ /* 0x002fea0003800000 */
.L_x_4471:
[----:B------:R-:W2:Y:S02]  /*4d850*/  LD.E R4, [R2] ;  /* 0x0000000002047980 */ /* 0x000ea40000100900 */
[----:B--2---:R-:W-:-:S06]  /*4d860*/  FADD R5, R11, R4 ;  /* 0x000000040b057221 */ /* 0x004fcc0000000000 */
[----:B------:R-:W2:Y:S02]  /*4d870*/  ATOM.E.CAST.SPIN PT, R5, [R2], R4, R5 ;  /* 0x000000040205738b */ /* 0x000ea400019e0105 */
[----:B--2---:R-:W-:-:S13]  /*4d880*/  ISETP.EQ.U32.AND P0, PT, R5, 0x1, PT ;  /* 0x000000010500780c */ /* 0x004fda0003f02070 */
[----:B------:R-:W-:Y:S05]  /*4d890*/  @!P0 BRA `(.L_x_4471) ;  /* 0xfffffffc00ec8947 */ /* 0x000fea000383ffff */
[----:B------:R-:W-:Y:S05]  /*4d8a0*/  EXIT ;  /* 0x000000000000794d */ /* 0x000fea0003800000 */
.L_x_4470:
[----:B------:R-:W2:Y:S02]  /*4d8b0*/  LD.E R0, desc[UR8][R2.64] ;  /* 0x0000000802007980 */ /* 0x000ea4000c101900 */
[----:B--2---:R-:W-:-:S05]  /*4d8c0*/  FADD R11, R11, R0 ;  /* 0x000000000b0b7221 */ /* 0x004fca0000000000 */
[----:B------:R-:W-:Y:S01]  /*4d8d0*/  ST.E desc[UR8][R2.64], R11 ;  /* 0x0000000b02007985 */ /* 0x000fe2000c101908 */
[----:B------:R-:W-:Y:S05]  /*4d8e0*/  EXIT ;  /* 0x000000000000794d */ /* 0x000fea0003800000 */
.L_x_2127:
        /* <DEDUP_REMOVED lines=35> */
.L_x_4473:
[----:B------:R-:W-:Y:S05]  /*4db20*/  BSYNC B3 ;  /* 0x0000000000037941 */ /* 0x000fea0003800000 */
.L_x_4472:
[----:B------:R-:W-:Y:S01]  /*4db30*/  HFMA2 R15, -RZ, RZ, 0, 5.9604644775390625e-08 ;  /* 0x00000001ff0f7431 */ /* 0x000fe200000001ff */
[----:B------:R-:W-:Y:S01]  /*4db40*/  BSSY B3, `(.L_x_4474) ;  /* 0x0000005000037945 */ /* 0x000fe20003800000 */
[----:B------:R-:W-:-:S07]  /*4db50*/  MOV R14, 0x181f ;  /* 0x0000181f000e7802 */ /* 0x000fce0000000f00 */
[----:B------:R-:W-:Y:S05]  /*4db60*/  WARPSYNC.COLLECTIVE R48, `(.L_x_4475) ;  /* 0x0000000030087348 */ /* 0x000fea0003c00000 */
[----:B------:R0:W1:Y:S02]  /*4db70*/  SHFL.BFLY P4, R14, R17, R15, R14 ;  /* 0x0c00000f110e7389 */ /* 0x000064000008000e */
[----:B01----:R-:W-:Y:S05]  /*4db80*/  ENDCOLLECTIVE ;  /* 0x000000000000791b */ /* 0x003fea0003800000 */
.L_x_4475:
[----:B------:R-:W-:Y:S05]  /*4db90*/  BSYNC B3 ;  /* 0x0000000000037941 */ /* 0x000fea0003800000 */
.L_x_4474:
        /* <DEDUP_REMOVED lines=8> */
.L_x_4477:
[----:B------:R-:W-:Y:S05]  /*4dc20*/  BSYNC B3 ;  /* 0x0000000000037941 */ /* 0x000fea0003800000 */
.L_x_4476:
        /* <DEDUP_REMOVED lines=8> */
.L_x_4479:
[----:B------:R-:W-:Y:S05]  /*4dcb0*/  BSYNC B3 ;  /* 0x0000000000037941 */ /* 0x000fea0003800000 */
.L_x_4478:
        /* <DEDUP_REMOVED lines=10> */
.L_x_4481:
[----:B------:R-:W-:Y:S05]  /*4dd60*/  BSYNC B3 ;  /* 0x0000000000037941 */ /* 0x000fea0003800000 */
.L_x_4480:
        /* <DEDUP_REMOVED lines=8> */
.L_x_4483:
[----:B------:R-:W-:Y:S05]  /*4ddf0*/  BSYNC B3 ;  /* 0x0000000000037941 */ /* 0x000fea0003800000 */
.L_x_4482:
        /* <DEDUP_REMOVED lines=8> */
.L_x_4485:
[----:B------:R-:W-:Y:S05]  /*4de80*/  BSYNC B3 ;  /* 0x0000000000037941 */ /* 0x000fea0003800000 */
.L_x_4484:
        /* <DEDUP_REMOVED lines=8> */
.L_x_4487:
[----:B------:R-:W-:Y:S05]  /*4df10*/  BSYNC B3 ;  /* 0x0000000000037941 */ /* 0x000fea0003800000 */
.L_x_4486:
[----:B------:R-:W-:Y:S01]  /*4df20*/  MOV R15, R10 ;  /* 0x0000000a000f7202 */ /* 0x000fe20000000f00 */
[----:B------:R-:W-:Y:S06]  /*4df30*/  BRA `(.L_x_4488) ;  /* 0xfffffb2800647947 */ /* 0x000fec000383ffff */
.L_x_2128:
        /* <DEDUP_REMOVED lines=9> */
[----:B------:R1:W5:Y:S01]  /*4dfd0*/  LDG.E.CONSTANT R43, desc[UR8][R10.64] ;  /* 0x000000080a2b7981 */ /* 0x000362000c1e9900 */
[----:B------:R-:W-:-:S03]  /*4dfe0*/  IMAD.WIDE R16, R19, 0x4, R14 ;  /* 0x0000000413107825 */ /* 0x000fc600078e020e */
[----:B------:R-:W0:Y:S04]  /*4dff0*/  LDG.E.CONSTANT R50, desc[UR8][R14.64+-0x4] ;  /* 0xfffffc080e327981 */ /* 0x000e28000c1e9900 */
[----:B------:R-:W4:Y:S01]  /*4e000*/  LDG.E.CONSTANT R55, desc[UR8][R16.64+-0x4] ;  /* 0xfffffc0810377981 */ /* 0x000f22000c1e9900 */
[----:B------:R-:W-:-:S03]  /*4e010*/  IMAD.WIDE R20, R19, 0x4, R16 ;  /* 0x0000000413147825 */ /* 0x000fc600078e0210 */
[----:B------:R-:W5:Y:S01]  /*4e020*/  LDG.E.CONSTANT R40, desc[UR8][R6.64] ;  /* 0x0000000806287981 */ /* 0x000f62000c1e9900 */
[----:B------:R-:W-:-:S03]  /*4e030*/  IMAD.WIDE R22, R19, 0x4, R20 ;  /* 0x0000000413167825 */ /* 0x000fc600078e0214 */
[----:B------:R-:W4:Y:S04]  /*4e040*/  LDG.E.CONSTANT R44, desc[UR8][R20.64+-0x4] ;  /* 0xfffffc08142c7981 */ /* 0x000f28000c1e9900 */
[----:B------:R-:W1:Y:S04]  /*4e050*/  LDG.E.CONSTANT R46, desc[UR8][R22.64+-0x4] ;  /* 0xfffffc08162e7981 */ /* 0x000e68000c1e9900 */
[----:B------:R-:W5:Y:S04]  /*4e060*/  LDG.E.CONSTANT R42, desc[UR8][R14.64] ;  /* 0x000000080e2a7981 */ /* 0x000f68000c1e9900 */
[----:B------:R-:W5:Y:S04]  /*4e070*/  LDG.E.CONSTANT R51, desc[UR8][R16.64] ;  /* 0x0000000810337981 */ /* 0x000f68000c1e9900 */
[----:B------:R-:W5:Y:S04]  /*4e080*/  LDG.E.CONSTANT R8, desc[UR8][R20.64] ;  /* 0x0000000814087981 */ /* 0x000f68000c1e9900 */
[----:B------:R-:W5:Y:S01]  /*4e090*/  LDG.E.CONSTANT R10, desc[UR8][R22.64] ;  /* 0x00000008160a7981 */ /* 0x000f62000c1e9900 */
[----:B------:R-:W-:Y:S03]  /*4e0a0*/  BSSY B0, `(.L_x_4489) ;  /* 0x0000016000007945 */ /* 0x000fe60003800000 */
[----:B------:R1:W5:Y:S02]  /*4e0b0*/  LDG.E.CONSTANT R45, desc[UR8][R12.64] ;  /* 0x000000080c2d7981 */ /* 0x000364000c1e9900 */
        /* <DEDUP_REMOVED lines=9> */
[----:B------:R-:W-:-:S03]  /*4e150*/  FADD R55, R28, -R55 ;  /* 0x800000371c377221 */ /* 0x000fc60000000000 */
[----:B------:R-:W-:Y:S01]  /*4e160*/  FFMA R0, R9, R9, R0 ;  /* 0x0000000909007223 */ /* 0x000fe20000000000 */
[----:B------:R-:W-:Y:S01]  /*4e170*/  FFMA R2, R55, R55, R2 ;  /* 0x0000003737027223 */ /* 0x000fe20000000002 */
[----:B------:R-:W-:Y:S01]  /*4e180*/  FADD R9, R29, -R44 ;  /* 0x8000002c1d097221 */ /* 0x000fe20000000000 */
[----:B-1----:R-:W-:-:S03]  /*4e190*/  FADD R11, R31, -R46 ;  /* 0x8000002e1f0b7221 */ /* 0x002fc60000000000 */
[----:B------:R-:W-:Y:S01]  /*4e1a0*/  FFMA R0, R9, R9, R0 ;  /* 0x0000000909007223 */ /* 0x000fe20000000000 */
[----:B------:R-:W-:-:S04]  /*4e1b0*/  FFMA R11, R11, R11, R2 ;  /* 0x0000000b0b0b7223 */ /* 0x000fc80000000002 */
[----:B------:R-:W-:-:S07]  /*4e1c0*/  FADD R13, R0, R11 ;  /* 0x0000000b000d7221 */ /* 0x000fce0000000000 */
[----:B------:R-:W-:Y:S05]  /*4e1d0*/  WARPSYNC.COLLECTIVE R48, `(.L_x_4490) ;  /* 0x0000000030087348 */ /* 0x000fea0003c00000 */
[----:B------:R-:W-:Y:S01]  /*4e1e0*/  NOP ;  /* 0x0000000000007918 */ /* 0x000fe20000000000 */
[----:B------:R-:W-:Y:S05]  /*4e1f0*/  ENDCOLLECTIVE ;  /* 0x000000000000791b */ /* 0x000fea0003800000 */
.L_x_4490:
[----:B------:R-:W-:Y:S05]  /*4e200*/  BSYNC B0 ;  /* 0x0000000000007941 */ /* 0x000fea0003800000 */
.L_x_4489:
[----:B------:R-:W-:Y:S01]  /*4e210*/  HFMA2 R15, -RZ, RZ, 0, 5.9604644775390625e-08 ;  /* 0x00000001ff0f7431 */ /* 0x000fe200000001ff */
[----:B------:R-:W-:Y:S01]  /*4e220*/  BSSY B0, `(.L_x_4491) ;  /* 0x0000006000007945 */ /* 0x000fe20003800000 */
[----:B------:R-:W-:Y:S02]  /*4e230*/  MOV R17, R13 ;  /* 0x0000000d00117202 */ /* 0x000fe40000000f00 */
[----:B------:R-:W-:-:S07]  /*4e240*/  MOV R14, 0x181f ;  /* 0x0000181f000e7802 */ /* 0x000fce0000000f00 */
[----:B------:R-:W-:Y:S05]  /*4e250*/  WARPSYNC.COLLECTIVE R48, `(.L_x_4492) ;  /* 0x0000000030087348 */ /* 0x000fea0003c00000 */
[----:B------:R0:W1:Y:S02]  /*4e260*/  SHFL.BFLY P4, R14, R17, R15, R14 ;  /* 0x0c00000f110e7389 */ /* 0x000064000008000e */
[----:B01----:R-:W-:Y:S05]  /*4e270*/  ENDCOLLECTIVE ;  /* 0x000000000000791b */ /* 0x003fea0003800000 */
.L_x_4492:
[----:B------:R-:W-:Y:S05]  /*4e280*/  BSYNC B0 ;  /* 0x0000000000007941 */ /* 0x000fea0003800000 */
.L_x_4491:
[----:B------:R-:W-:Y:S01]  /*4e290*/  HFMA2 R15, -RZ, RZ, 0, 1.1920928955078125e-07 ;  /* 0x00000002ff0f7431 */ /* 0x000fe200000001ff */
[----:B------:R-:W-:Y:S01]  /*4e2a0*/  BSSY B0, `(.L_x_4493) ;  /* 0x0000006000007945 */ /* 0x000fe20003800000 */
[----:B------:R-:W-:Y:S01]  /*4e2b0*/  FADD R17, R13, R14 ;  /* 0x0000000e0d117221 */ /* 0x000fe20000000000 */
[----:B------:R-:W-:-:S07]  /*4e2c0*/  MOV R14, 0x181f ;  /* 0x0000181f000e7802 */ /* 0x000fce0000000f00 */
[----:B------:R-:W-:Y:S05]  /*4e2d0*/  WARPSYNC.COLLECTIVE R48, `(.L_x_4494) ;  /* 0x0000000030087348 */ /* 0x000fea0003c00000 */
[----:B------:R0:W1:Y:S02]  /*4e2e0*/  SHFL.BFLY P4, R14, R17, R15, R14 ;  /* 0x0c00000f110e7389 */ /* 0x000064000008000e */
[----:B01----:R-:W-:Y:S05]  /*4e2f0*/  ENDCOLLECTIVE ;  /* 0x000000000000791b */ /* 0x003fea0003800000 */
.L_x_4494:
[----:B------:R-:W-:Y:S05]  /*4e300*/  BSYNC B0 ;  /* 0x0000000000007941 */ /* 0x000fea0003800000 */
.L_x_4493:
[----:B------:R-:W-:Y:S01]  /*4e310*/  HFMA2 R15, -RZ, RZ, 0, 2.384185791015625e-07 ;  /* 0x00000004ff0f7431 */ /* 0x000fe200000001ff */
[----:B------:R-:W-:Y:S01]  /*4e320*/  BSSY B0, `(.L_x_4495) ;  /* 0x0000006000007945 */ /* 0x000fe20003800000 */
[----:B------:R-:W-:Y:S01]  /*4e330*/  FADD R17, R17, R14 ;  /* 0x0000000e11117221 */ /* 0x000fe20000000000 */
[----:B------:R-:W-:-:S07]  /*4e340*/  MOV R14, 0x181f ;  /* 0x0000181f000e7802 */ /* 0x000fce0000000f00 */
[----:B------:R-:W-:Y:S05]  /*4e350*/  WARPSYNC.COLLECTIVE R48, `(.L_x_4496) ;  /* 0x0000000030087348 */ /* 0x000fea0003c00000 */
[----:B------:R0:W1:Y:S02]  /*4e360*/  SHFL.BFLY P4, R14, R17, R15, R14 ;  /* 0x0c00000f110e7389 */ /* 0x000064000008000e */
[----:B01----:R-:W-:Y:S05]  /*4e370*/  ENDCOLLECTIVE ;  /* 0x000000000000791b */ /* 0x003fea0003800000 */
.L_x_4496:
[----:B------:R-:W-:Y:S05]  /*4e380*/  BSYNC B0 ;  /* 0x0000000000007941 */ /* 0x000fea0003800000 */
.L_x_4495:
        /* <DEDUP_REMOVED lines=27> */
.L_x_4498:
[----:B------:R-:W-:Y:S05]  /*4e540*/  BSYNC B0 ;  /* 0x0000000000007941 */ /* 0x000fea0003800000 */
.L_x_4497:
        /* <DEDUP_REMOVED lines=8> */
.L_x_4500:
[----:B------:R-:W-:Y:S05]  /*4e5d0*/  BSYNC B0 ;  /* 0x0000000000007941 */ /* 0x000fea0003800000 */
.L_x_4499:
        /* <DEDUP_REMOVED lines=8> */
.L_x_4502:
[----:B------:R-:W-:Y:S05]  /*4e660*/  BSYNC B0 ;  /* 0x0000000000007941 */ /* 0x000fea0003800000 */
.L_x_4501:
        /* <DEDUP_REMOVED lines=8> */
.L_x_4504:
[----:B------:R-:W-:Y:S05]  /*4e6f0*/  BSYNC B0 ;  /* 0x0000000000007941 */ /* 0x000fea0003800000 */
.L_x_4503:
[----:B------:R-:W-:Y:S01]  /*4e700*/  BSSY B0, `(.L_x_4505) ;  /* 0x0000005000007945 */ /* 0x000fe20003800000 */
[----:B------:R-:W-:-:S07]  /*4e710*/  MOV R9, R10 ;  /* 0x0000000a00097202 */ /* 0x000fce0000000f00 */
[----:B------:R-:W-:Y:S05]  /*4e720*/  WARPSYNC.COLLECTIVE R48, `(.L_x_4506) ;  /* 0x0000000030087348 */ /* 0x000fea0003c00000 */
[----:B------:R-:W-:Y:S01]  /*4e730*/  NOP ;  /* 0x0000000000007918 */ /* 0x000fe20000000000 */
[----:B------:R-:W-:Y:S05]  /*4e740*/  ENDCOLLECTIVE ;  /* 0x000000000000791b */ /* 0x000fea0003800000 */
.L_x_4506:
[----:B------:R-:W-:Y:S05]  /*4e750*/  BSYNC B0 ;  /* 0x0000000000007941 */ /* 0x000fea0003800000 */
.L_x_4505:
[----:B------:R-:W-:Y:S01]  /*4e760*/  HFMA2 R15, -RZ, RZ, 0, 5.9604644775390625e-08 ;  /* 0x00000001ff0f7431 */ /* 0x000fe200000001ff */
[----:B------:R-:W-:Y:S01]  /*4e770*/  BSSY B0, `(.L_x_4507) ;  /* 0x0000006000007945 */ /* 0x000fe20003800000 */
[----:B------:R-:W-:Y:S02]  /*4e780*/  MOV R17, R11 ;  /* 0x0000000b00117202 */ /* 0x000fe40000000f00 */
[----:B------:R-:W-:-:S07]  /*4e790*/  MOV R14, 0x181f ;  /* 0x0000181f000e7802 */ /* 0x000fce0000000f00 */
[----:B------:R-:W-:Y:S05]  /*4e7a0*/  WARPSYNC.COLLECTIVE R48, `(.L_x_4508) ;  /* 0x0000000030087348 */ /* 0x000fea0003c00000 */
[----:B------:R0:W1:Y:S02]  /*4e7b0*/  SHFL.BFLY P4, R14, R17, R15, R14 ;  /* 0x0c00000f110e7389 */ /* 0x000064000008000e */
[----:B01----:R-:W-:Y:S05]  /*4e7c0*/  ENDCOLLECTIVE ;  /* 0x000000000000791b */ /* 0x003fea0003800000 */
.L_x_4508:
[----:B------:R-:W-:Y:S05]  /*4e7d0*/  BSYNC B0 ;  /* 0x0000000000007941 */ /* 0x000fea0003800000 */
.L_x_4507:
        /* <DEDUP_REMOVED lines=9> */
.L_x_4510:
[----:B------:R-:W-:Y:S05]  /*4e870*/  BSYNC B0 ;  /* 0x0000000000007941 */ /* 0x000fea0003800000 */
.L_x_4509:
        /* <DEDUP_REMOVED lines=8> */
.L_x_4512:
[----:B------:R-:W-:Y:S05]  /*4e900*/  BSYNC B0 ;  /* 0x0000000000007941 */ /* 0x000fea0003800000 */
.L_x_4511:
        /* <DEDUP_REMOVED lines=20> */
.L_x_4514:
[----:B------:R-:W-:Y:S05]  /*4ea50*/  BSYNC B0 ;  /* 0x0000000000007941 */ /* 0x000fea0003800000 */
.L_x_4513:
        /* <DEDUP_REMOVED lines=8> */
.L_x_4516:
[----:B------:R-:W-:Y:S05]  /*4eae0*/  BSYNC B0 ;  /* 0x0000000000007941 */ /* 0x000fea0003800000 */
.L_x_4515:
        /* <DEDUP_REMOVED lines=8> */
.L_x_4518:
[----:B------:R-:W-:Y:S05]  /*4eb70*/  BSYNC B0 ;  /* 0x0000000000007941 */ /* 0x000fea0003800000 */
.L_x_4517:
        /* <DEDUP_REMOVED lines=8> */
.L_x_4520:
[----:B------:R-:W-:Y:S05]  /*4ec00*/  BSYNC B0 ;  /* 0x0000000000007941 */ /* 0x000fea0003800000 */
.L_x_4519:
[----:B------:R-:W-:Y:S02]  /*4ec10*/  IADD3 R38, PT, PT, R38, 0x2, RZ ;  /* 0x0000000226267810 */ /* 0x000fe40007ffe0ff */
[----:B------:R-:W-:Y:S02]  /*4ec20*/  MOV R9, R10 ;  /* 0x0000000a00097202 */ /* 0x000fe40000000f00 */
[----:B------:R-:W-:Y:S01]  /*4ec30*/  ISETP.NE.AND P3, PT, R38, 0x1, PT ;  /* 0x000000012600780c */ /* 0x000fe20003f65270 */
[----:B------:R-:W-:-:S12]  /*4ec40*/  BRA `(.L_x_4521) ;  /* 0xfffffb2000f47947 */ /* 0x000fd8000383ffff */
.L_x_2131:
[----:B------:R-:W-:Y:S01]  /*4ec50*/  HFMA2 R15, -RZ, RZ, 0, 5.9604644775390625e-08 ;  /* 0x00000001ff0f7431 */ /* 0x000fe200000001ff */
[----:B------:R-:W-:Y:S01]  /*4ec60*/  BSSY B0, `(.L_x_4522) ;  /* 0x0000006000007945 */ /* 0x000fe20003800000 */
[----:B------:R-:W-:Y:S02]  /*4ec70*/  MOV R14, 0x181f ;  /* 0x0000181f000e7802 */ /* 0x000fe40000000f00 */
[----:B------:R-:W-:-:S07]  /*4ec80*/  MOV R48, 0xffffffff ;  /* 0xffffffff00307802 */ /* 0x000fce0000000f00 */
[----:B0----5:R-:W-:Y:S05]  /*4ec90*/  WARPSYNC.COLLECTIVE R48, `(.L_x_4523) ;  /* 0x0000000030087348 */ /* 0x021fea0003c00000 */
[----:B------:R1:W2:Y:S02]  /*4eca0*/  SHFL.BFLY P4, R14, R17, R15, R14 ;  /* 0x0c00000f110e7389 */ /* 0x0002a4000008000e */
[----:B012--5:R-:W-:Y:S05]  /*4ecb0*/  ENDCOLLECTIVE ;  /* 0x000000000000791b */ /* 0x027fea0003800000 */
.L_x_4523:
[----:B------:R-:W-:Y:S05]  /*4ecc0*/  BSYNC B0 ;  /* 0x0000000000007941 */ /* 0x000fea0003800000 */
.L_x_4522:
[----:B------:R-:W-:Y:S01]  /*4ecd0*/  IADD3 R17, PT, PT, R17, R14, RZ ;  /* 0x0000000e11117210 */ /* 0x000fe20007ffe0ff */
[----:B------:R-:W-:Y:S01]  /*4ece0*/  HFMA2 R15, -RZ, RZ, 0, 1.1920928955078125e-07 ;  /* 0x00000002ff0f7431 */ /* 0x000fe200000001ff */
[----:B------:R-:W-:Y:S02]  /*4ecf0*/  MOV R14, 0x181f ;  /* 0x0000181f000e7802 */ /* 0x000fe40000000f00 */
[----:B------:R-:W-:-:S07]  /*4ed00*/  MOV R48, 0xffffffff ;  /* 0xffffffff00307802 */ /* 0x000fce0000000f00 */
[----:B------:R-:W-:Y:S05]  /*4ed10*/  WARPSYNC.COLLECTIVE R48, `(.L_x_4524) ;  /* 0x0000000030087348 */ /* 0x000fea0003c00000 */
[----:B------:R0:W1:Y:S02]  /*4ed20*/  SHFL.BFLY P4, R14, R17, R15, R14 ;  /* 0x0c00000f110e7389 */ /* 0x000064000008000e */
[----:B01----:R-:W-:Y:S05]  /*4ed30*/  ENDCOLLECTIVE ;  /* 0x000000000000791b */ /* 0x003fea0003800000 */
.L_x_4524:
        /* <DEDUP_REMOVED lines=8> */
.L_x_4525:
[----:B------:R-:W-:Y:S01]  /*4edc0*/  MOV R4, R14 ;  /* 0x0000000e00047202 */ /* 0x000fe20000000f00 */
[----:B------:R-:W-:Y:S06]  /*4edd0*/  BRA `(.L_x_4526) ;  /* 0xfffffb2000f87947 */ /* 0x000fec000383ffff */
.L_x_2132:
        /* <DEDUP_REMOVED lines=8> */
.L_x_4528:
[----:B------:R-:W-:Y:S05]  /*4ee60*/  BSYNC B0 ;  /* 0x0000000000007941 */ /* 0x000fea0003800000 */
.L_x_4527:
[----:B------:R-:W-:Y:S05]  /*4ee70*/  BRA `(.L_x_4529) ;  /* 0xfffffb2000d87947 */ /* 0x000fea000383ffff */
.L_x_2133:
        /* <DEDUP_REMOVED lines=8> */
.L_x_4531:
[----:B------:R-:W-:Y:S05]  /*4ef00*/  BSYNC B0 ;  /* 0x0000000000007941 */ /* 0x000fea0003800000 */
.L_x_4530:
[----:B------:R-:W-:Y:S01]  /*4ef10*/  MOV R6, R10 ;  /* 0x0000000a00067202 */ /* 0x000fe20000000f00 */
[----:B------:R-:W-:Y:S01]  /*4ef20*/  HFMA2 R10, -RZ, RZ, 0, 5.9604644775390625e-08 ;  /* 0x00000001ff0a7431 */ /* 0x000fe200000001ff */
[----:B------:R-:W-:Y:S02]  /*4ef30*/  MOV R17, R47 ;  /* 0x0000002f00117202 */ /* 0x000fe40000000f00 */
[----:B------:R-:W-:Y:S02]  /*4ef40*/  MOV R41, 0x1800 ;  /* 0x0000180000297802 */ /* 0x000fe40000000f00 */
[----:B------:R-:W-:-:S07]  /*4ef50*/  MOV R48, 0xffffffff ;  /* 0xffffffff00307802 */ /* 0x000fce0000000f00 */
[----:B------:R-:W-:Y:S05]  /*4ef60*/  WARPSYNC.COLLECTIVE R48, `(.L_x_4532) ;  /* 0x0000000030087348 */ /* 0x000fea0003c00000 */
[----:B------:R0:W1:Y:S02]  /*4ef70*/  SHFL.UP P0, R10, R17, R10, R41 ;  /* 0x0400000a110a7389 */ /* 0x0000640000000029 */
[----:B01----:R-:W-:Y:S05]  /*4ef80*/  ENDCOLLECTIVE ;  /* 0x000000000000791b */ /* 0x003fea0003800000 */
.L_x_4532:
[----:B------:R-:W-:Y:S01]  /*4ef90*/  MOV R5, R10 ;  /* 0x0000000a00057202 */ /* 0x000fe20000000f00 */
[----:B------:R-:W-:Y:S06]  /*4efa0*/  BRA `(.L_x_4533) ;  /* 0xfffffb20009c7947 */ /* 0x000fec000383ffff */
.L_x_2136:
[----:B------:R-:W-:Y:S01]  /*4efb0*/  HFMA2 R50, -RZ, RZ, 0, 0 ;  /* 0x00000000ff327431 */ /* 0x000fe200000001ff */
[----:B------:R-:W-:Y:S01]  /*4efc0*/  BSSY B1, `(.L_x_4534) ;  /* 0x0000007000017945 */ /* 0x000fe20003800000 */
[----:B------:R-:W-:Y:S02]  /*4efd0*/  MOV R51, R46 ;  /* 0x0000002e00337202 */ /* 0x000fe40000000f00 */
[----:B------:R-:W-:Y:S02]  /*4efe0*/  MOV R39, 0x181f ;  /* 0x0000181f00277802 */ /* 0x000fe40000000f00 */
[----:B------:R-:W-:-:S07]  /*4eff0*/  MOV R48, 0xffffffff ;  /* 0xffffffff00307802 */ /* 0x000fce0000000f00 */
[----:B0----5:R-:W-:Y:S05]  /*4f000*/  WARPSYNC.COLLECTIVE R48, `(.L_x_4535) ;  /* 0x0000000030087348 */ /* 0x021fea0003c00000 */
[----:B-----5:R1:W2:Y:S02]  /*4f010*/  SHFL.IDX P0, R24, R51, R50, R39 ;  /* 0x0000003233187389 */ /* 0x0202a40000000027 */
[----:B012---:R-:W-:Y:S05]  /*4f020*/  ENDCOLLECTIVE ;  /* 0x000000000000791b */ /* 0x007fea0003800000 */
.L_x_4535:
[----:B------:R-:W-:Y:S05]  /*4f030*/  BSYNC B1 ;  /* 0x0000000000017941 */ /* 0x000fea0003800000 */
.L_x_4534:
[----:B------:R-:W-:Y:S01]  /*4f040*/  HFMA2 R50, -RZ, RZ, 0, 0 ;  /* 0x00000000ff327431 */ /* 0x000fe200000001ff */
[----:B------:R-:W-:Y:S01]  /*4f050*/  MOV R51, R47 ;  /* 0x0000002f00337202 */ /* 0x000fe20000000f00 */
[----:B------:R-:W0:Y:S01]  /*4f060*/  LDC.64 R54, c[0x0][0x388] ;  /* 0x0000e200ff367b82 */ /* 0x000e220000000a00 */
[----:B------:R-:W-:Y:S01]  /*4f070*/  MOV R39, 0x181f ;  /* 0x0000181f00277802 */ /* 0x000fe20000000f00 */
[C---:B------:R-:W-:Y:S01]  /*4f080*/  IMAD R5, R19.reuse, 0x6, RZ ;  /* 0x0000000613057824 */ /* 0x040fe200078e02ff */
[----:B------:R-:W-:Y:S01]  /*4f090*/  MOV R48, 0xffffffff ;  /* 0xffffffff00307802 */ /* 0x000fe20000000f00 */
[----:B------:R1:W-:Y:S01]  /*4f0a0*/  STL [R1+0x10c], R0 ;  /* 0x00010c0001007387 */ /* 0x0003e20000100800 */
[----:B------:R-:W-:Y:S02]  /*4f0b0*/  MOV R2, R24 ;  /* 0x0000001800027202 */ /* 0x000fe40000000f00 */
[----:B------:R-:W-:-:S07]  /*4f0c0*/  SHF.L.U32 R7, R19, 0x1, RZ ;  /* 0x0000000113077819 */ /* 0x000fce00000006ff */
[----:B01----:R-:W-:Y:S05]  /*4f0d0*/  WARPSYNC.COLLECTIVE R48, `(.L_x_4536) ;  /* 0x0000000030087348 */ /* 0x003fea0003c00000 */
[----:B------:R2:W3:Y:S02]  /*4f0e0*/  SHFL.IDX P0, R24, R51, R50, R39 ;  /* 0x0000003233187389 */ /* 0x0004e40000000027 */
[----:B0123--:R-:W-:Y:S05]  /*4f0f0*/  ENDCOLLECTIVE ;  /* 0x000000000000791b */ /* 0x00ffea0003800000 */
.L_x_4536:
[----:B------:R-:W-:Y:S02]  /*4f100*/  IADD3 R2, PT, PT, R49, R2, RZ ;  /* 0x0000000231027210 */ /* 0x000fe40007ffe0ff */
[-C--:B------:R-:W-:Y:S01]  /*4f110*/  LEA R6, R19, R19.reuse, 0x2 ;  /* 0x0000001313067211 */ /* 0x080fe200078e10ff */
[----:B------:R-:W-:Y:S01]  /*4f120*/  HFMA2 R50, -RZ, RZ, 0, 5.9604644775390625e-08 ;  /* 0x00000001ff327431 */ /* 0x000fe200000001ff */
[----:B------:R-:W-:Y:S01]  /*4f130*/  MOV R51, R46 ;  /* 0x0000002e00337202 */ /* 0x000fe20000000f00 */
[----:B------:R-:W-:-:S07]  /*4f140*/  IMAD R9, R24, R19, R2 ;  /* 0x0000001318097224 */ /* 0x000fce00078e0202 */
[----:B------:R-:W-:Y:S05]  /*4f150*/  WARPSYNC.COLLECTIVE R48, `(.L_x_4537) ;  /* 0x0000000030087348 */ /* 0x000fea0003c00000 */
[----:B------:R0:W1:Y:S02]  /*4f160*/  SHFL.IDX P0, R24, R51, R50, R39 ;  /* 0x0000003233187389 */ /* 0x0000640000000027 */
[----:B01----:R-:W-:Y:S05]  /*4f170*/  ENDCOLLECTIVE ;  /* 0x000000000000791b */ /* 0x003fea0003800000 */
.L_x_4537:
[----:B------:R-:W-:Y:S01]  /*4f180*/  IMAD.WIDE R8, R9, 0x4, R54 ;  /* 0x0000000409087825 */ /* 0x000fe200078e0236 */
[CC--:B------:R-:W-:Y:S02]  /*4f190*/  LEA R4, R19.reuse, R19.reuse, 0x1 ;  /* 0x0000001313047211 */ /* 0x0c0fe400078e08ff */
[C---:B------:R-:W-:Y:S02]  /*4f1a0*/  SHF.L.U32 R3, R19.reuse, 0x2, RZ ;  /* 0x0000000213037819 */ /* 0x040fe400000006ff */
[----:B------:R-:W-:Y:S01]  /*4f1b0*/  LEA R59, R19, -R19, 0x3 ;  /* 0x80000013133b7211 */ /* 0x000fe200078e18ff */
[--C-:B------:R-:W-:Y:S01]  /*4f1c0*/  IMAD.WIDE R12, R7, 0x4, R8.reuse ;  /* 0x00000004070c7825 */ /* 0x100fe200078e0208 */
[----:B------:R0:W5:Y:S03]  /*4f1d0*/  LDG.E.CONSTANT R20, desc[UR8][R8.64] ;  /* 0x0000000808147981 */ /* 0x000166000c1e9900 */
[----:B------:R-:W-:Y:S01]  /*4f1e0*/  IMAD.WIDE R28, R6, 0x4, R8 ;  /* 0x00000004061c7825 */ /* 0x000fe200078e0208 */
[----:B------:R0:W5:Y:S01]  /*4f1f0*/  LDG.E.CONSTANT R27, desc[UR8][R12.64] ;  /* 0x000000080c1b7981 */ /* 0x000162000c1e9900 */
[----:B------:R-:W-:-:S02]  /*4f200*/  MOV R51, R47 ;  /* 0x0000002f00337202 */ /* 0x000fc40000000f00 */
[--C-:B------:R-:W-:Y:S01]  /*4f210*/  IMAD.WIDE R10, R19, 0x4, R8.reuse ;  /* 0x00000004130a7825 */ /* 0x100fe200078e0208 */
[----:B------:R0:W5:Y:S03]  /*4f220*/  LDG.E.CONSTANT R26, desc[UR8][R28.64] ;  /* 0x000000081c1a7981 */ /* 0x000166000c1e9900 */
[--C-:B------:R-:W-:Y:S01]  /*4f230*/  IMAD.WIDE R30, R5, 0x4, R8.reuse ;  /* 0x00000004051e7825 */ /* 0x100fe200078e0208 */
[----:B------:R0:W5:Y:S01]  /*4f240*/  LDG.E.CONSTANT R25, desc[UR8][R10.64] ;  /* 0x000000080a197981 */ /* 0x000162000c1e9900 */
[----:B------:R-:W-:Y:S02]  /*4f250*/  MOV R2, R24 ;  /* 0x0000001800027202 */ /* 0x000fe40000000f00 */
[----:B------:R-:W-:-:S07]  /*4f260*/  IMAD.WIDE R14, R4, 0x4, R8 ;  /* 0x00000004040e7825 */ /* 0x000fce00078e0208 */
[----:B0----5:R-:W-:Y:S05]  /*4f270*/  WARPSYNC.COLLECTIVE R48, `(.L_x_4538) ;  /* 0x0000000030087348 */ /* 0x021fea0003c00000 */
[----:B------:R1:W2:Y:S02]  /*4f280*/  SHFL.IDX P0, R24, R51, R50, R39 ;  /* 0x0000003233187389 */ /* 0x0002a40000000027 */
[----:B012--5:R-:W-:Y:S05]  /*4f290*/  ENDCOLLECTIVE ;  /* 0x000000000000791b */ /* 0x027fea0003800000 */
.L_x_4538:
[----:B------:R-:W-:Y:S01]  /*4f2a0*/  IADD3 R2, PT, PT, R49, R2, RZ ;  /* 0x0000000231027210 */ /* 0x000fe20007ffe0ff */
[--C-:B------:R-:W-:Y:S01]  /*4f2b0*/  IMAD.WIDE R16, R3, 0x4, R8.reuse ;  /* 0x0000000403107825 */ /* 0x100fe200078e0208 */
[----:B------:R0:W5:Y:S03]  /*4f2c0*/  LDG.E.CONSTANT R23, desc[UR8][R30.64] ;  /* 0x000000081e177981 */ /* 0x000166000c1e9900 */
[----:B------:R-:W-:Y:S01]  /*4f2d0*/  IMAD.WIDE R12, R59, 0x4, R8 ;  /* 0x000000043b0c7825 */ /* 0x000fe200078e0208 */
[----:B------:R0:W5:Y:S04]  /*4f2e0*/  LDG.E.CONSTANT R21, desc[UR8][R16.64] ;  /* 0x0000000810157981 */ /* 0x000168000c1e9900 */
[----:B------:R0:W5:Y:S04]  /*4f2f0*/  LDG.E.CONSTANT R18, desc[UR8][R12.64] ;  /* 0x000000080c127981 */ /* 0x000168000c1e9900 */
[----:B------:R0:W5:Y:S01]  /*4f300*/  LDG.E.CONSTANT R22, desc[UR8][R14.64] ;  /* 0x000000080e167981 */ /* 0x000162000c1e9900 */
[----:B------:R-:W-:-:S04]  /*4f310*/  IMAD R9, R24, R19, R2 ;  /* 0x0000001318097224 */ /* 0x000fc800078e0202 */
[----:B------:R-:W-:-:S05]  /*4f320*/  IMAD.WIDE R8, R9, 0x4, R54 ;  /* 0x0000000409087825 */ /* 0x000fca00078e0236 */
[----:B------:R0:W5:Y:S01]  /*4f330*/  LDG.E.CONSTANT R0, desc[UR8][R8.64] ;  /* 0x0000000808007981 */ /* 0x000162000c1e9900 */
[----:B------:R-:W-:Y:S01]  /*4f340*/  HFMA2 R50, -RZ, RZ, 0, 1.1920928955078125e-07 ;  /* 0x00000002ff327431 */ /* 0x000fe200000001ff */
[----:B------:R-:W-:-:S07]  /*4f350*/  MOV R51, R46 ;  /* 0x0000002e00337202 */ /* 0x000fce0000000f00 */
[----:B0----5:R-:W-:Y:S05]  /*4f360*/  WARPSYNC.COLLECTIVE R48, `(.L_x_4539) ;  /* 0x0000000030087348 */ /* 0x021fea0003c00000 */
[----:B------:R1:W2:Y:S02]  /*4f370*/  SHFL.IDX P0, R24, R51, R50, R39 ;  /* 0x0000003233187389 */ /* 0x0002a40000000027 */
[----:B012--5:R-:W-:Y:S05]  /*4f380*/  ENDCOLLECTIVE ;  /* 0x000000000000791b */ /* 0x027fea0003800000 */
.L_x_4539:
[----:B------:R-:W-:Y:S02]  /*4f390*/  MOV R51, R47 ;  /* 0x0000002f00337202 */ /* 0x000fe40000000f00 */
[----:B------:R-:W-:-:S07]  /*4f3a0*/  MOV R2, R24 ;  /* 0x0000001800027202 */ /* 0x000fce0000000f00 */
[----:B------:R-:W-:Y:S05]  /*4f3b0*/  WARPSYNC.COLLECTIVE R48, `(.L_x_4540) ;  /* 0x0000000030087348 */ /* 0x000fea0003c00000 */
[----:B------:R0:W1:Y:S02]  /*4f3c0*/  SHFL.IDX P0, R24, R51, R50, R39 ;  /* 0x0000003233187389 */ /* 0x0000640000000027 */
[----:B01----:R-:W-:Y:S05]  /*4f3d0*/  ENDCOLLECTIVE ;  /* 0x000000000000791b */ /* 0x003fea0003800000 */
.L_x_4540:
[----:B------:R-:W-:Y:S01]  /*4f3e0*/  IMAD.WIDE R28, R3, 0x4, R8 ;  /* 0x00000004031c7825 */ /* 0x000fe200078e0208 */
[----:B------:R-:W-:-:S04]  /*4f3f0*/  IADD3 R2, PT, PT, R49, R2, RZ ;  /* 0x0000000231027210 */ /* 0x000fc80007ffe0ff */
[----:B------:R0:W5:Y:S01]  /*4f400*/  LDG.E.CONSTANT R12, desc[UR8][R28.64] ;  /* 0x000000081c0c7981 */ /* 0x000162000c1e9900 */
[----:B------:R-:W-:Y:S01]  /*4f410*/  HFMA2 R50, -RZ, RZ, 0, 1.78813934326171875e-07 ;  /* 0x00000003ff327431 */ /* 0x000fe200000001ff */
[----:B------:R-:W-:Y:S01]  /*4f420*/  MOV R51, R46 ;  /* 0x0000002e00337202 */ /* 0x000fe20000000f00 */
[----:B0-----:R-:W-:-:S07]  /*4f430*/  IMAD R29, R24, R19, R2 ;  /* 0x00000013181d7224 */ /* 0x001fce00078e0202 */
[----:B-----5:R-:W-:Y:S05]  /*4f440*/  WARPSYNC.COLLECTIVE R48, `(.L_x_4541) ;  /* 0x0000000030087348 */ /* 0x020fea0003c00000 */
[----:B------:R0:W1:Y:S02]  /*4f450*/  SHFL.IDX P0, R24, R51, R50, R39 ;  /* 0x0000003233187389 */ /* 0x0000640000000027 */
[----:B01---5:R-:W-:Y:S05]  /*4f460*/  ENDCOLLECTIVE ;  /* 0x000000000000791b */ /* 0x023fea0003800000 */
.L_x_4541:
[----:B------:R-:W-:-:S04]  /*4f470*/  IMAD.WIDE R10, R7, 0x4, R8 ;  /* 0x00000004070a7825 */ /* 0x000fc800078e0208 */
[----:B------:R-:W-:Y:S01]  /*4f480*/  IMAD.WIDE R28, R29, 0x4, R54 ;  /* 0x000000041d1c7825 */ /* 0x000fe200078e0236 */
[----:B------:R0:W5:Y:S01]  /*4f490*/  LDG.E.CONSTANT R17, desc[UR8][R10.64] ;  /* 0x000000080a117981 */ /* 0x000162000c1e9900 */
[----:B------:R-:W-:Y:S02]  /*4f4a0*/  MOV R51, R47 ;  /* 0x0000002f00337202 */ /* 0x000fe40000000f00 */
[----:B------:R-:W-:-:S07]  /*4f4b0*/  MOV R38, R24 ;  /* 0x0000001800267202 */ /* 0x000fce0000000f00 */
[----:B0----5:R-:W-:Y:S05]  /*4f4c0*/  WARPSYNC.COLLECTIVE R48, `(.L_x_4542) ;  /* 0x0000000030087348 */ /* 0x021fea0003c00000 */
[----:B------:R1:W2:Y:S02]  /*4f4d0*/  SHFL.IDX P0, R24, R51, R50, R39 ;  /* 0x0000003233187389 */ /* 0x0002a40000000027 */
[----:B012--5:R-:W-:Y:S05]  /*4f4e0*/  ENDCOLLECTIVE ;  /* 0x000000000000791b */ /* 0x027fea0003800000 */
.L_x_4542:
[----:B------:R-:W-:-:S04]  /*4f4f0*/  IMAD.WIDE R34, R6, 0x4, R8 ;  /* 0x0000000406227825 */ /* 0x000fc800078e0208 */
[----:B------:R-:W-:-:S04]  /*4f500*/  IMAD.WIDE R32, R19, 0x4, R8 ;  /* 0x0000000413207825 */ /* 0x000fc800078e0208 */
[----:B------:R-:W-:-:S04]  /*4f510*/  IMAD.WIDE R36, R5, 0x4, R8 ;  /* 0x0000000405247825 */ /* 0x000fc800078e0208 */
[----:B------:R-:W-:-:S04]  /*4f520*/  IMAD.WIDE R30, R4, 0x4, R8 ;  /* 0x00000004041e7825 */ /* 0x000fc800078e0208 */
[----:B------:R-:W-:Y:S01]  /*4f530*/  IMAD.WIDE R10, R59, 0x4, R8 ;  /* 0x000000043b0a7825 */ /* 0x000fe200078e0208 */
[----:B------:R0:W5:Y:S03]  /*4f540*/  LDG.E.CONSTANT R13, desc[UR8][R30.64] ;  /* 0x000000081e0d7981 */ /* 0x000166000c1e9900 */
[--C-:B------:R-:W-:Y:S01]  /*4f550*/  IMAD.WIDE R8, R7, 0x4, R28.reuse ;  /* 0x0000000407087825 */ /* 0x100fe200078e021c */
[----:B------:R-:W-:Y:S01]  /*4f560*/  IADD3 R38, PT, PT, R49, R38, RZ ;  /* 0x0000002631267210 */ /* 0x000fe20007ffe0ff */
[----:B------:R1:W5:Y:S04]  /*4f570*/  LDG.E.CONSTANT R16, desc[UR8][R34.64] ;  /* 0x0000000822107981 */ /* 0x000368000c1e9900 */
[----:B------:R2:W5:Y:S01]  /*4f580*/  LDG.E.CONSTANT R57, desc[UR8][R8.64] ;  /* 0x0000000808397981 */ /* 0x000562000c1e9900 */
[----:B0-----:R-:W-:-:S03]  /*4f590*/  IMAD.WIDE R30, R6, 0x4, R28 ;  /* 0x00000004061e7825 */ /* 0x001fc600078e021c */
[----:B------:R0:W5:Y:S01]  /*4f5a0*/  LDG.E.CONSTANT R15, desc[UR8][R32.64] ;  /* 0x00000008200f7981 */ /* 0x000162000c1e9900 */
[----:B-1----:R-:W-:-:S03]  /*4f5b0*/  IMAD.WIDE R34, R5, 0x4, R28 ;  /* 0x0000000405227825 */ /* 0x002fc600078e021c */
[----:B------:R1:W5:Y:S01]  /*4f5c0*/  LDG.E.CONSTANT R14, desc[UR8][R36.64] ;  /* 0x00000008240e7981 */ /* 0x000362000c1e9900 */
[----:B--2---:R-:W-:-:S03]  /*4f5d0*/  IMAD.WIDE R8, R3, 0x4, R28 ;  /* 0x0000000403087825 */ /* 0x004fc600078e021c */
[----:B------:R2:W5:Y:S01]  /*4f5e0*/  LDG.E.CONSTANT R58, desc[UR8][R30.64] ;  /* 0x000000081e3a7981 */ /* 0x000562000c1e9900 */
[----:B0-----:R-:W-:-:S03]  /*4f5f0*/  IMAD.WIDE R32, R19, 0x4, R28 ;  /* 0x0000000413207825 */ /* 0x001fc600078e021c */
[----:B------:R-:W5:Y:S01]  /*4f600*/  LDG.E.CONSTANT R9, desc[UR8][R8.64] ;  /* 0x0000000808097981 */ /* 0x000f62000c1e9900 */
[----:B-1----:R-:W-:-:S03]  /*4f610*/  IMAD.WIDE R36, R4, 0x4, R28 ;  /* 0x0000000404247825 */ /* 0x002fc600078e021c */
[----:B------:R-:W-:Y:S01]  /*4f620*/  STL [R1+0x7c], R59 ;  /* 0x00007c3b01007387 */ /* 0x000fe20000100800 */
[----:B--2---:R-:W-:-:S04]  /*4f630*/  IMAD.WIDE R30, R59, 0x4, R28 ;  /* 0x000000043b1e7825 */ /* 0x004fc800078e021c */
[----:B------:R-:W-:Y:S01]  /*4f640*/  HFMA2 R50, -RZ, RZ, 0, 2.384185791015625e-07 ;  /* 0x00000004ff327431 */ /* 0x000fe200000001ff */
[----:B------:R-:W-:Y:S01]  /*4f650*/  MOV R51, R46 ;  /* 0x0000002e00337202 */ /* 0x000fe20000000f00 */
[----:B------:R-:W5:Y:S04]  /*4f660*/  LDG.E.CONSTANT R53, desc[UR8][R32.64] ;  /* 0x0000000820357981 */ /* 0x000f68000c1e9900 */
[----:B------:R0:W5:Y:S04]  /*4f670*/  LDG.E.CONSTANT R8, desc[UR8][R28.64] ;  /* 0x000000081c087981 */ /* 0x000168000c1e9900 */
[----:B------:R1:W5:Y:S04]  /*4f680*/  LDG.E.CONSTANT R2, desc[UR8][R30.64] ;  /* 0x000000081e027981 */ /* 0x000368000c1e9900 */
[----:B------:R-:W5:Y:S01]  /*4f690*/  LDG.E.CONSTANT R56, desc[UR8][R34.64] ;  /* 0x0000000822387981 */ /* 0x000f62000c1e9900 */
[----:B0-----:R-:W-:-:S03]  /*4f6a0*/  IMAD R29, R24, R19, R38 ;  /* 0x00000013181d7224 */ /* 0x001fc600078e0226 */
[----:B------:R-:W5:Y:S01]  /*4f6b0*/  LDG.E.CONSTANT R11, desc[UR8][R10.64] ;  /* 0x000000080a0b7981 */ /* 0x000f62000c1e9900 */
[----:B------:R-:W-:-:S05]  /*4f6c0*/  IMAD.WIDE R28, R29, 0x4, R54 ;  /* 0x000000041d1c7825 */ /* 0x000fca00078e0236 */
[----:B------:R-:W5:Y:S01]  /*4f6d0*/  LDG.E.CONSTANT R42, desc[UR8][R28.64] ;  /* 0x000000081c2a7981 */ /* 0x000f62000c1e9900 */
[----:B-1----:R-:W-:-:S03]  /*4f6e0*/  IMAD.WIDE R30, R7, 0x4, R28 ;  /* 0x00000004071e7825 */ /* 0x002fc600078e021c */
[----:B------:R-:W5:Y:S04]  /*4f6f0*/  LDG.E.CONSTANT R10, desc[UR8][R36.64] ;  /* 0x00000008240a7981 */ /* 0x000f68000c1e9900 */
[----:B------:R0:W5:Y:S02]  /*4f700*/  LDG.E.CONSTANT R43, desc[UR8][R30.64] ;  /* 0x000000081e2b7981 */ /* 0x000164000c1e9900 */
[----:B0-----:R-:W-:-:S04]  /*4f710*/  IMAD.WIDE R30, R6, 0x4, R28 ;  /* 0x00000004061e7825 */ /* 0x001fc800078e021c */
[----:B------:R-:W-:Y:S01]  /*4f720*/  IMAD.WIDE R38, R3, 0x4, R28 ;  /* 0x0000000403267825 */ /* 0x000fe200078e021c */
[----:B------:R0:W-:Y:S04]  /*4f730*/  STL [R1+0x8], R0 ;  /* 0x0000080001007387 */ /* 0x0001e80000100800 */
[----:B0-----:R-:W5:Y:S04]  /*4f740*/  LDG.E.CONSTANT R0, desc[UR8][R30.64] ;  /* 0x000000081e007981 */ /* 0x001f68000c1e9900 */
[----:B------:R0:W5:Y:S02]  /*4f750*/  LDG.E.CONSTANT R30, desc[UR8][R38.64] ;  /* 0x00000008261e7981 */ /* 0x000164000c1e9900 */
[----:B0-----:R-:W-:-:S07]  /*4f760*/  MOV R39, 0x181f ;  /* 0x0000181f00277802 */ /* 0x001fce0000000f00 */
[----:B-----5:R-:W-:Y:S05]  /*4f770*/  WARPSYNC.COLLECTIVE R48, `(.L_x_4543) ;  /* 0x0000000030087348 */ /* 0x020fea0003c00000 */
[----:B------:R0:W1:Y:S02]  /*4f780*/  SHFL.IDX P0, R24, R51, R50, R39 ;  /* 0x0000003233187389 */ /* 0x0000640000000027 */
[----:B01---5:R-:W-:Y:S05]  /*4f790*/  ENDCOLLECTIVE ;  /* 0x000000000000791b */ /* 0x023fea0003800000 */
.L_x_4543:
[----:B------:R-:W-:Y:S02]  /*4f7a0*/  MOV R51, R47 ;  /* 0x0000002f00337202 */ /* 0x000fe40000000f00 */
[----:B------:R-:W-:-:S07]  /*4f7b0*/  MOV R40, R24 ;  /* 0x0000001800287202 */ /* 0x000fce0000000f00 */
[----:B------:R-:W-:Y:S05]  /*4f7c0*/  WARPSYNC.COLLECTIVE R48, `(.L_x_4544) ;  /* 0x0000000030087348 */ /* 0x000fea0003c00000 */
[----:B------:R0:W1:Y:S02]  /*4f7d0*/  SHFL.IDX P0, R24, R51, R50, R39 ;  /* 0x0000003233187389 */ /* 0x0000640000000027 */
[----:B01----:R-:W-:Y:S05]  /*4f7e0*/  ENDCOLLECTIVE ;  /* 0x000000000000791b */ /* 0x003fea0003800000 */
.L_x_4544:
[----:B------:R-:W-:Y:S01]  /*4f7f0*/  HFMA2 R50, -RZ, RZ, 0, 2.98023223876953125e-07 ;  /* 0x00000005ff327431 */ /* 0x000fe200000001ff */
[----:B------:R-:W-:Y:S02]  /*4f800*/  MOV R51, R46 ;  /* 0x0000002e00337202 */ /* 0x000fe40000000f00 */
[----:B------:R-:W-:-:S07]  /*4f810*/  MOV R52, R24 ;  /* 0x0000001800347202 */ /* 0x000fce0000000f00 */
[----:B------:R-:W-:Y:S05]  /*4f820*/  WARPSYNC.COLLECTIVE R48, `(.L_x_4545) ;  /* 0x0000000030087348 */ /* 0x000fea0003c00000 */
[----:B------:R0:W1:Y:S02]  /*4f830*/  SHFL.IDX P0, R24, R51, R50, R39 ;  /* 0x0000003233187389 */ /* 0x0000640000000027 */
[----:B01----:R-:W-:Y:S05]  /*4f840*/  ENDCOLLECTIVE ;  /* 0x000000000000791b */ /* 0x003fea0003800000 */
.L_x_4545:
[----:B------:R-:W-:Y:S01]  /*4f850*/  IMAD.WIDE R32, R19, 0x4, R28 ;  /* 0x0000000413207825 */ /* 0x000fe200078e021c */
[----:B------:R-:W-:-:S03]  /*4f860*/  IADD3 R40, PT, PT, R49, R40, RZ ;  /* 0x0000002831287210 */ /* 0x000fc60007ffe0ff */
[--C-:B------:R-:W-:Y:S02]  /*4f870*/  IMAD.WIDE R34, R5, 0x4, R28.reuse ;  /* 0x0000000405227825 */ /* 0x100fe400078e021c */
[----:B------:R-:W5:Y:S01]  /*4f880*/  LDG.E.CONSTANT R33, desc[UR8][R32.64] ;  /* 0x0000000820217981 */ /* 0x000f62000c1e9900 */
[----:B------:R-:W-:Y:S01]  /*4f890*/  MOV R51, R47 ;  /* 0x0000002f00337202 */ /* 0x000fe20000000f00 */
[--C-:B------:R-:W-:Y:S02]  /*4f8a0*/  IMAD.WIDE R36, R4, 0x4, R28.reuse ;  /* 0x0000000404247825 */ /* 0x100fe400078e021c */
[----:B------:R0:W5:Y:S04]  /*4f8b0*/  LDG.E.CONSTANT R32, desc[UR8][R34.64] ;  /* 0x0000000822207981 */ /* 0x000168000c1e9900 */
[----:B------:R-:W5:Y:S01]  /*4f8c0*/  LDG.E.CONSTANT R31, desc[UR8][R36.64] ;  /* 0x00000008241f7981 */ /* 0x000f62000c1e9900 */
[----:B0-----:R-:W-:-:S04]  /*4f8d0*/  IMAD.WIDE R34, R59, 0x4, R28 ;  /* 0x000000043b227825 */ /* 0x001fc800078e021c */
[----:B------:R-:W-:Y:S01]  /*4f8e0*/  IMAD R29, R52, R19, R40 ;  /* 0x00000013341d7224 */ /* 0x000fe200078e0228 */
[----:B------:R0:W5:Y:S03]  /*4f8f0*/  LDG.E.CONSTANT R41, desc[UR8][R34.64] ;  /* 0x0000000822297981 */ /* 0x000166000c1e9900 */
[----:B------:R-:W-:-:S04]  /*4f900*/  IMAD.WIDE R28, R29, 0x4, R54 ;  /* 0x000000041d1c7825 */ /* 0x000fc800078e0236 */
[----:B0-----:R-:W-:-:S04]  /*4f910*/  IMAD.WIDE R34, R19, 0x4, R28 ;  /* 0x0000000413227825 */ /* 0x001fc800078e021c */
[--C-:B------:R-:W-:Y:S01]  /*4f920*/  IMAD.WIDE R36, R6, 0x4, R28.reuse ;  /* 0x0000000406247825 */ /* 0x100fe200078e021c */
[----:B------:R0:W5:Y:S05]  /*4f930*/  LDG.E.CONSTANT R40, desc[UR8][R34.64] ;  /* 0x0000000822287981 */ /* 0x00016a000c1e9900 */
[----:B------:R1:W5:Y:S01]  /*4f940*/  LDG.E.CONSTANT R37, desc[UR8][R36.64] ;  /* 0x0000000824257981 */ /* 0x000362000c1e9900 */
[----:B0-----:R-:W-:-:S05]  /*4f950*/  IMAD.WIDE R34, R5, 0x4, R28 ;  /* 0x0000000405227825 */ /* 0x001fca00078e021c */
[----:B------:R1:W5:Y:S04]  /*4f960*/  LDG.E.CONSTANT R36, desc[UR8][R34.64] ;  /* 0x0000000822247981 */ /* 0x000368000c1e9900 */
[----:B------:R0:W-:Y:S02]  /*4f970*/  STL [R1+0x48], R43 ;  /* 0x0000482b01007387 */ /* 0x0001e40000100800 */
[----:B01----:R-:W-:-:S07]  /*4f980*/  MOV R43, R24 ;  /* 0x00000018002b7202 */ /* 0x003fce0000000f00 */
[----:B-----5:R-:W-:Y:S05]  /*4f990*/  WARPSYNC.COLLECTIVE R48, `(.L_x_4546) ;  /* 0x0000000030087348 */ /* 0x020fea0003c00000 */
[----:B------:R0:W1:Y:S02]  /*4f9a0*/  SHFL.IDX P0, R24, R51, R50, R39 ;  /* 0x0000003233187389 */ /* 0x0000640000000027 */
[----:B01---5:R-:W-:Y:S05]  /*4f9b0*/  ENDCOLLECTIVE ;  /* 0x000000000000791b */ /* 0x023fea0003800000 */
.L_x_4546:
[----:B------:R-:W-:Y:S01]  /*4f9c0*/  IADD3 R43, PT, PT, R49, R43, RZ ;  /* 0x0000002b312b7210 */ /* 0x000fe20007ffe0ff */
[----:B------:R-:W-:-:S04]  /*4f9d0*/  IMAD.WIDE R38, R7, 0x4, R28 ;  /* 0x0000000407267825 */ /* 0x000fc800078e021c */
[----:B------:R-:W-:Y:S02]  /*4f9e0*/  IMAD.WIDE R50, R3, 0x4, R28 ;  /* 0x0000000403327825 */ /* 0x000fe400078e021c */
[----:B------:R0:W5:Y:S02]  /*4f9f0*/  LDG.E.CONSTANT R38, desc[UR8][R38.64] ;  /* 0x0000000826267981 */ /* 0x000164000c1e9900 */
[----:B------:R-:W-:Y:S02]  /*4fa00*/  IMAD R43, R24, R19, R43 ;  /* 0x00000013182b7224 */ /* 0x000fe400078e022b */
[C-C-:B------:R-:W-:Y:S01]  /*4fa10*/  FADD R24, R27.reuse, -R26.reuse ;  /* 0x8000001a1b187221 */ /* 0x140fe20000000000 */
[----:B------:R-:W-:Y:S01]  /*4fa20*/  FADD R26, R27, R26 ;  /* 0x0000001a1b1a7221 */ /* 0x000fe20000000000 */
[C-C-:B------:R-:W-:Y:S01]  /*4fa30*/  FADD R27, R25.reuse, -R23.reuse ;  /* 0x80000017191b7221 */ /* 0x140fe20000000000 */
[----:B------:R1:W5:Y:S01]  /*4fa40*/  LDG.E.CONSTANT R34, desc[UR8][R50.64] ;  /* 0x0000000832227981 */ /* 0x000362000c1e9900 */
[----:B0-----:R-:W-:Y:S01]  /*4fa50*/  FADD R39, R25, R23 ;  /* 0x0000001719277221 */ /* 0x001fe20000000000 */
[C-C-:B------:R-:W-:Y:S01]  /*4fa60*/  FADD R25, -R22.reuse, R21.reuse ;  /* 0x0000001516197221 */ /* 0x140fe20000000100 */
[----:B------:R-:W-:-:S02]  /*4fa70*/  FADD R22, R22, R21 ;  /* 0x0000001516167221 */ /* 0x000fc40000000000 */
[C-C-:B------:R-:W-:Y:S01]  /*4fa80*/  FADD R21, R39.reuse, R26.reuse ;  /* 0x0000001a27157221 */ /* 0x140fe20000000000 */
[----:B------:R-:W-:Y:S01]  /*4fa90*/  FADD R26, -R39, R26 ;  /* 0x0000001a271a7221 */ /* 0x000fe20000000100 */
[----:B------:R-:W-:Y:S01]  /*4faa0*/  MOV R39, 0x181f ;  /* 0x0000181f00277802 */ /* 0x000fe20000000f00 */
[----:B-1----:R-:W-:Y:S01]  /*4fab0*/  HFMA2 R50, -RZ, RZ, 0, 3.5762786865234375e-07 ;  /* 0x00000006ff327431 */ /* 0x002fe200000001ff */
[----:B------:R-:W-:Y:S01]  /*4fac0*/  MOV R51, R46 ;  /* 0x0000002e00337202 */ /* 0x000fe20000000f00 */
[C-C-:B------:R-:W-:Y:S01]  /*4fad0*/  FADD R23, R24.reuse, R27.reuse ;  /* 0x0000001b18177221 */ /* 0x140fe20000000000 */
[----:B------:R-:W-:-:S07]  /*4fae0*/  FADD R27, R24, -R27 ;  /* 0x8000001b181b7221 */ /* 0x000fce0000000000 */
[----:B-----5:R-:W-:Y:S05]  /*4faf0*/  WARPSYNC.COLLECTIVE R48, `(.L_x_4547) ;  /* 0x0000000030087348 */ /* 0x020fea0003c00000 */
[----:B------:R0:W1:Y:S02]  /*4fb00*/  SHFL.IDX P0, R24, R51, R50, R39 ;  /* 0x0000003233187389 */ /* 0x0000640000000027 */
[----:B01---5:R-:W-:Y:S05]  /*4fb10*/  ENDCOLLECTIVE ;  /* 0x000000000000791b */ /* 0x023fea0003800000 */
.L_x_4547:
[----:B------:R-:W-:-:S05]  /*4fb20*/  IMAD.WIDE R44, R4, 0x4, R28 ;  /* 0x00000004042c7825 */ /* 0x000fca00078e021c */
[----:B------:R0:W5:Y:S01]  /*4fb30*/  LDG.E.CONSTANT R35, desc[UR8][R44.64] ;  /* 0x000000082c237981 */ /* 0x000162000c1e9900 */
[----:B------:R-:W-:Y:S01]  /*4fb40*/  MOV R51, R47 ;  /* 0x0000002f00337202 */ /* 0x000fe20000000f00 */
[----:B0-----:R-:W-:Y:S02]  /*4fb50*/  IMAD.WIDE R44, R59, 0x4, R28 ;  /* 0x000000043b2c7825 */ /* 0x001fe400078e021c */
[----:B------:R-:W5:Y:S04]  /*4fb60*/  LDG.E.CONSTANT R29, desc[UR8][R28.64] ;  /* 0x000000081c1d7981 */ /* 0x000f68000c1e9900 */
[----:B------:R0:W5:Y:S02]  /*4fb70*/  LDG.E.CONSTANT R28, desc[UR8][R44.64] ;  /* 0x000000082c1c7981 */ /* 0x000164000c1e9900 */
[----:B0-----:R-:W-:-:S07]  /*4fb80*/  MOV R45, R24 ;  /* 0x00000018002d7202 */ /* 0x001fce0000000f00 */
[----:B-----5:R-:W-:Y:S05]  /*4fb90*/  WARPSYNC.COLLECTIVE R48, `(.L_x_4548) ;  /* 0x0000000030087348 */ /* 0x020fea0003c00000 */
[----:B------:R0:W1:Y:S02]  /*4fba0*/  SHFL.IDX P0, R24, R51, R50, R39 ;  /* 0x0000003233187389 */ /* 0x0000640000000027 */
[----:B01---5:R-:W-:Y:S05]  /*4fbb0*/  ENDCOLLECTIVE ;  /* 0x000000000000791b */ /* 0x023fea0003800000 */
.L_x_4548:
[----:B------:R-:W0:Y:S01]  /*4fbc0*/  S2R R44, SR_CgaCtaId ;  /* 0x00000000002c7919 */ /* 0x000e220000008800 */
[C-C-:B------:R-:W-:Y:S01]  /*4fbd0*/  FFMA R60, R27.reuse, -0.70710676908493041992, R25.reuse ;  /* 0xbf3504f31b3c7823 */ /* 0x140fe20000000019 */
[----:B------:R-:W-:Y:S01]  /*4fbe0*/  FFMA R25, R27, 0.70710676908493041992, R25 ;  /* 0x3f3504f31b197823 */ /* 0x000fe20000000019 */
[C-C-:B------:R-:W-:Y:S01]  /*4fbf0*/  FADD R27, R20.reuse, -R18.reuse ;  /* 0x80000012141b7221 */ /* 0x140fe20000000000 */
[----:B------:R-:W-:Y:S01]  /*4fc00*/  FADD R18, R20, R18 ;  /* 0x0000001214127221 */ /* 0x000fe20000000000 */
[----:B------:R-:W-:Y:S02]  /*4fc10*/  MOV R48, R46 ;  /* 0x0000002e00307202 */ /* 0x000fe40000000f00 */
[----:B------:R-:W-:Y:S01]  /*4fc20*/  MOV R46, R24 ;  /* 0x00000018002e7202 */ /* 0x000fe20000000f00 */
[C-C-:B------:R-:W-:Y:S01]  /*4fc30*/  FADD R24, R18.reuse, R22.reuse ;  /* 0x0000001612187221 */ /* 0x140fe20000000000 */
[----:B------:R-:W-:Y:S01]  /*4fc40*/  FADD R22, R18, -R22 ;  /* 0x8000001612167221 */ /* 0x000fe20000000000 */
[C-C-:B------:R-:W-:Y:S01]  /*4fc50*/  FFMA R18, R23.reuse, -0.70710676908493041992, R27.reuse ;  /* 0xbf3504f317127823 */ /* 0x140fe2000000001b */
[----:B------:R-:W-:-:S04]  /*4fc60*/  FFMA R27, R23, 0.70710676908493041992, R27 ;  /* 0x3f3504f3171b7823 */ /* 0x000fc8000000001b */
[----:B------:R-:W-:Y:S01]  /*4fc70*/  FFMA R23, R25, -0.19891236722469329834, R27 ;  /* 0xbe4bafaf19177823 */ /* 0x000fe2000000001b */
[----:B------:R-:W-:Y:S01]  /*4fc80*/  FFMA R25, R27, 0.19891236722469329834, R25 ;  /* 0x3e4bafaf1b197823 */ /* 0x000fe20000000019 */
[----:B------:R-:W-:Y:S02]  /*4fc90*/  MOV R27, 0x400 ;  /* 0x00000400001b7802 */ /* 0x000fe40000000f00 */
[----:B------:R-:W-:Y:S01]  /*4fca0*/  IADD3 R52, PT, PT, R49, R45, RZ ;  /* 0x0000002d31347210 */ /* 0x000fe20007ffe0ff */
[----:B------:R0:W-:Y:S02]  /*4fcb0*/  STL [R1+0x44], R0 ;  /* 0x0000440001007387 */ /* 0x0001e40000100800 */
[----:B0-----:R-:W-:-:S05]  /*4fcc0*/  LEA R0, R44, R27, 0x18 ;  /* 0x0000001b2c007211 */ /* 0x001fca00078ec0ff */
[----:B------:R0:W-:Y:S04]  /*4fcd0*/  STL [R1+0xc4], R0 ;  /* 0x0000c40001007387 */ /* 0x0001e80000100800 */
[----:B------:R0:W5:Y:S01]  /*4fce0*/  LDL.LU R45, [R1+0x8] ;  /* 0x00000800012d7983 */ /* 0x0001620000300800 */
[----:B------:R-:W-:Y:S01]  /*4fcf0*/  HFMA2 R50, -RZ, RZ, 0, 4.17232513427734375e-07 ;  /* 0x00000007ff327431 */ /* 0x000fe200000001ff */
[----:B------:R-:W-:Y:S02]  /*4fd00*/  MOV R51, R48 ;  /* 0x0000003000337202 */ /* 0x000fe40000000f00 */
[----:B------:R-:W-:Y:S01]  /*4fd10*/  MOV R48, 0xffffffff ;  /* 0xffffffff00307802 */ /* 0x000fe20000000f00 */
[----:B------:R-:W1:Y:S01]  /*4fd20*/  S2R R61, SR_LANEID ;  /* 0x00000000003d7919 */ /* 0x000e620000000000 */
[C-C-:B------:R-:W-:Y:S01]  /*4fd30*/  FADD R20, R24.reuse, -R21.reuse ;  /* 0x8000001518147221 */ /* 0x140fe20000000000 */
[----:B------:R-:W-:-:S07]  /*4fd40*/  FADD R21, R24, R21 ;  /* 0x0000001518157221 */ /* 0x000fce0000000000 */
[----:B01---5:R-:W-:Y:S05]  /*4fd50*/  WARPSYNC.COLLECTIVE R48, `(.L_x_4549) ;  /* 0x0000000030087348 */ /* 0x023fea0003c00000 */
[----:B------:R2:W3:Y:S02]  /*4fd60*/  SHFL.IDX P0, R24, R51, R50, R39 ;  /* 0x0000003233187389 */ /* 0x0004e40000000027 */
[----:B0123-5:R-:W-:Y:S05]  /*4fd70*/  ENDCOLLECTIVE ;  /* 0x000000000000791b */ /* 0x02ffea0003800000 */
.L_x_4549:
[----:B------:R-:W-:Y:S01]  /*4fd80*/  FFMA R59, R26, -0.41421356797218322754, R22 ;  /* 0xbed413cd1a3b7823 */ /* 0x000fe20000000016 */
[----:B------:R-:W-:Y:S01]  /*4fd90*/  FFMA R26, R22, 0.41421356797218322754, R26 ;  /* 0x3ed413cd161a7823 */ /* 0x000fe2000000001a */
[----:B------:R-:W-:Y:S01]  /*4fda0*/  FFMA R22, R60, 0.66817861795425415039, R18 ;  /* 0x3f2b0dc13c167823 */ /* 0x000fe20000000012 */
[----:B------:R-:W-:Y:S01]  /*4fdb0*/  FFMA R60, R18, -0.66817861795425415039, R60 ;  /* 0xbf2b0dc1123c7823 */ /* 0x000fe2000000003c */
[----:B------:R-:W-:Y:S02]  /*4fdc0*/  MOV R51, R47 ;  /* 0x0000002f00337202 */ /* 0x000fe40000000f00 */
[----:B------:R-:W-:-:S07]  /*4fdd0*/  MOV R44, R24 ;  /* 0x00000018002c7202 */ /* 0x000fce0000000f00 */
[----:B------:R-:W-:Y:S05]  /*4fde0*/  WARPSYNC.COLLECTIVE R48, `(.L_x_4550) ;  /* 0x0000000030087348 */ /* 0x000fea0003c00000 */
[----:B------:R0:W1:Y:S02]  /*4fdf0*/  SHFL.IDX P0, R24, R51, R50, R39 ;  /* 0x0000003233187389 */ /* 0x0000640000000027 */
[----:B01----:R-:W-:Y:S05]  /*4fe00*/  ENDCOLLECTIVE ;  /* 0x000000000000791b */ /* 0x003fea0003800000 */
.L_x_4550:
[----:B------:R-:W-:-:S04]  /*4fe10*/  LEA.HI R18, RZ, R61, RZ, 0x3 ;  /* 0x0000003dff127211 */ /* 0x000fc800078f18ff */
[----:B------:R-:W-:-:S04]  /*4fe20*/  LOP3.LUT R18, R18, 0x3ffffff8, RZ, 0xc0, !PT ;  /* 0x3ffffff812127812 */ /* 0x000fc800078ec0ff */
[----:B------:R-:W-:Y:S02]  /*4fe30*/  IADD3 R27, PT, PT, -R18, R61, RZ ;  /* 0x0000003d121b7210 */ /* 0x000fe40007ffe1ff */
[----:B------:R-:W-:Y:S01]  /*4fe40*/  LOP3.LUT R18, R61, 0x3ffffff8, RZ, 0xc0, !PT ;  /* 0x3ffffff83d127812 */ /* 0x000fe200078ec0ff */
[----:B------:R-:W-:-:S04]  /*4fe50*/  FMUL R22, R22, 1.6629391908645629883 ;  /* 0x3fd4db3116167820 */ /* 0x000fc80000400000 */
[----:B------:R-:W-:Y:S01]  /*4fe60*/  IMAD R27, R27, 0x21, R18 ;  /* 0x000000211b1b7824 */ /* 0x000fe200078e0212 */
[----:B------:R-:W-:Y:S01]  /*4fe70*/  LEA R18, R61, R0, 0x2 ;  /* 0x000000003d127211 */ /* 0x000fe200078e10ff */
[----:B------:R-:W-:-:S07]  /*4fe80*/  FMUL R21, R21, 1.4142135381698608398 ;  /* 0x3fb504f315157820 */ /* 0x000fce0000400000 */
[----:B------:R-:W-:Y:S05]  /*4fe90*/  WARPSYNC.COLLECTIVE R48, `(.L_x_4551) ;  /* 0x0000000030087348 */ /* 0x000fea0003c00000 */
[----:B------:R-:W-:Y:S01]  /*4fea0*/  NOP ;  /* 0x0000000000007918 */ /* 0x000fe20000000000 */
[----:B------:R-:W-:Y:S05]  /*4feb0*/  ENDCOLLECTIVE ;  /* 0x000000000000791b */ /* 0x000fea0003800000 */
.L_x_4551:
[----:B------:R-:W-:Y:S01]  /*4fec0*/  MOV R39, R24 ;  /* 0x0000001800277202 */ /* 0x000fe20000000f00 */
[----:B------:R0:W-:Y:S01]  /*4fed0*/  STS [R18+0x18c], R22 ;  /* 0x00018c1612007388 */ /* 0x0001e20000000800 */
[----:B------:R-:W-:Y:S01]  /*4fee0*/  FMUL R23, R23, 1.9615705013275146484 ;  /* 0x3ffb14be17177820 */ /* 0x000fe20000400000 */
[C-C-:B------:R-:W-:Y:S01]  /*4fef0*/  FADD R24, R17.reuse, R16.reuse ;  /* 0x0000001011187221 */ /* 0x140fe20000000000 */
[----:B------:R-:W-:Y:S01]  /*4ff00*/  FMUL R20, R20, 1.4142135381698608398 ;  /* 0x3fb504f314147820 */ /* 0x000fe20000400000 */
[----:B------:R1:W-:Y:S01]  /*4ff10*/  STS [R18], R21 ;  /* 0x0000001512007388 */ /* 0x0003e20000000800 */
[----:B0-----:R-:W-:Y:S01]  /*4ff20*/  FADD R22, R17, -R16 ;  /* 0x8000001011167221 */ /* 0x001fe20000000000 */
[C-C-:B------:R-:W-:Y:S01]  /*4ff30*/  FADD R17, R15.reuse, -R14.reuse ;  /* 0x8000000e0f117221 */ /* 0x140fe20000000000 */
[----:B------:R-:W-:Y:S01]  /*4ff40*/  FADD R15, R15, R14 ;  /* 0x0000000e0f0f7221 */ /* 0x000fe20000000000 */
[C-C-:B------:R-:W-:Y:S01]  /*4ff50*/  FADD R16, -R13.reuse, R12.reuse ;  /* 0x0000000c0d107221 */ /* 0x140fe20000000100 */
[----:B-1----:R-:W-:Y:S01]  /*4ff60*/  FADD R21, R13, R12 ;  /* 0x0000000c0d157221 */ /* 0x002fe20000000000 */
[----:B------:R0:W-:Y:S01]  /*4ff70*/  STS [R18+0x84], R23 ;  /* 0x0000841712007388 */ /* 0x0001e20000000800 */
[C-C-:B------:R-:W-:Y:S01]  /*4ff80*/  FADD R12, R22.reuse, R17.reuse ;  /* 0x00000011160c7221 */ /* 0x140fe20000000000 */
[C-C-:B------:R-:W-:Y:S01]  /*4ff90*/  FADD R13, R15.reuse, R24.reuse ;  /* 0x000000180f0d7221 */ /* 0x140fe20000000000 */
[----:B------:R-:W-:Y:S01]  /*4ffa0*/  FADD R15, -R15, R24 ;  /* 0x000000180f0f7221 */ /* 0x000fe20000000100 */
[----:B------:R1:W-:Y:S01]  /*4ffb0*/  STS [R18+0x210], R20 ;  /* 0x0002101412007388 */ /* 0x0003e20000000800 */
[----:B0-----:R-:W-:-:S04]  /*4ffc0*/  FADD R23, R22, -R17 ;  /* 0x8000001116177221 */ /* 0x001fc80000000000 */
[C-C-:B-1----:R-:W-:Y:S01]  /*4ffd0*/  FFMA R20, R23.reuse, 0.70710676908493041992, R16.reuse ;  /* 0x3f3504f317147823 */ /* 0x142fe20000000010 */
[----:B------:R-:W-:Y:S01]  /*4ffe0*/  FFMA R17, R23, -0.70710676908493041992, R16 ;  /* 0xbf3504f317117823 */ /* 0x000fe20000000010 */
[----:B------:R-:W-:Y:S01]  /*4fff0*/  FMUL R60, R60, -1.6629391908645629883 ;  /* 0xbfd4db313c3c7820 */ /* 0x000fe20000400000 */
[----:B------:R-:W-:Y:S01]  /*50000*/  FMUL R25, R25, 1.9615705013275146484 ;  /* 0x3ffb14be19197820 */ /* 0x000fe20000400000 */
[----:B------:R-:W-:Y:S01]  /*50010*/  FMUL R59, R59, 1.8477590084075927734 ;  /* 0x3fec835e3b3b7820 */ /* 0x000fe20000400000 */
[----:B------:R-:W-:Y:S02]  /*50020*/  FMUL R26, R26, 1.8477590084075927734 ;  /* 0x3fec835e1a1a7820 */ /* 0x000fe40000400000 */
[----:B------:R0:W-:Y:S04]  /*50030*/  STS [R18+0x294], R60 ;  /* 0x0002943c12007388 */ /* 0x0001e80000000800 */
[----:B------:R0:W-:Y:S04]  /*50040*/  STS [R18+0x39c], R25 ;  /* 0x00039c1912007388 */ /* 0x0001e80000000800 */
[----:B------:R0:W-:Y:S04]  /*50050*/  STS [R18+0x108], R59 ;  /* 0x0001083b12007388 */ /* 0x0001e80000000800 */
[----:B------:R0:W-:Y:S04]  /*50060*/  STS [R18+0x318], R26 ;  /* 0x0003181a12007388 */ /* 0x0001e80000000800 */
[----:B------:R0:W-:Y:S04]  /*50070*/  STL [R1+0xd4], R47 ;  /* 0x0000d42f01007387 */ /* 0x0001e80000100800 */
[----:B------:R0:W-:Y:S01]  /*50080*/  STL [R1+0xd8], R49 ;  /* 0x0000d83101007387 */ /* 0x0001e20000100800 */
[----:B------:R-:W-:-:S02]  /*50090*/  IMAD R52, R46, R19, R52 ;  /* 0x000000132e347224 */ /* 0x000fc400078e0234 */
[C-C-:B------:R-:W-:Y:S01]  /*500a0*/  FADD R14, R45.reuse, R11.reuse ;  /* 0x0000000b2d0e7221 */ /* 0x140fe20000000000 */
[----:B------:R-:W-:-:S03]  /*500b0*/  FADD R11, R45, -R11 ;  /* 0x8000000b2d0b7221 */ /* 0x000fc60000000000 */
[C-C-:B------:R-:W-:Y:S01]  /*500c0*/  FADD R22, R14.reuse, R21.reuse ;  /* 0x000000150e167221 */ /* 0x140fe20000000000 */
[----:B------:R-:W-:Y:S01]  /*500d0*/  FADD R24, R14, -R21 ;  /* 0x800000150e187221 */ /* 0x000fe20000000000 */
[C-C-:B------:R-:W-:Y:S01]  /*500e0*/  FFMA R14, R12.reuse, -0.70710676908493041992, R11.reuse ;  /* 0xbf3504f30c0e7823 */ /* 0x140fe2000000000b */
[----:B------:R-:W-:Y:S01]  /*500f0*/  FFMA R11, R12, 0.70710676908493041992, R11 ;  /* 0x3f3504f30c0b7823 */ /* 0x000fe2000000000b */
[C-C-:B------:R-:W-:Y:S01]  /*50100*/  FADD R16, R22.reuse, -R13.reuse ;  /* 0x8000000d16107221 */ /* 0x140fe20000000000 */
[----:B------:R-:W-:Y:S02]  /*50110*/  FADD R13, R22, R13 ;  /* 0x0000000d160d7221 */ /* 0x000fe40000000000 */
[----:B------:R-:W-:Y:S01]  /*50120*/  FFMA R22, R20, -0.19891236722469329834, R11 ;  /* 0xbe4bafaf14167823 */ /* 0x000fe2000000000b */
[----:B------:R-:W-:Y:S01]  /*50130*/  FFMA R20, R11, 0.19891236722469329834, R20 ;  /* 0x3e4bafaf0b147823 */ /* 0x000fe20000000014 */
[----:B------:R-:W-:Y:S01]  /*50140*/  FFMA R12, R17, 0.66817861795425415039, R14 ;  /* 0x3f2b0dc1110c7823 */ /* 0x000fe2000000000e */
[----:B------:R-:W-:Y:S01]  /*50150*/  LEA R11, R27, R0, 0x2 ;  /* 0x000000001b0b7211 */ /* 0x000fe200078e10ff */
[----:B0-----:R-:W-:-:S07]  /*50160*/  FFMA R17, R14, -0.66817861795425415039, R17 ;  /* 0xbf2b0dc10e117823 */ /* 0x001fce0000000011 */
[----:B------:R-:W-:Y:S05]  /*50170*/  WARPSYNC.COLLECTIVE R48, `(.L_x_4552) ;  /* 0x0000000030087348 */ /* 0x000fea0003c00000 */
[----:B------:R-:W-:Y:S01]  /*50180*/  NOP ;  /* 0x0000000000007918 */ /* 0x000fe20000000000 */
[----:B------:R-:W-:Y:S05]  /*50190*/  ENDCOLLECTIVE ;  /* 0x000000000000791b */ /* 0x000fea0003800000 */
.L_x_4552:
[----:B------:R-:W-:Y:S01]  /*501a0*/  FMUL R14, R12, 1.6629391908645629883 ;  /* 0x3fd4db310c0e7820 */ /* 0x000fe20000400000 */
[----:B------:R-:W-:Y:S01]  /*501b0*/  FMUL R12, R22, 1.9615705013275146484 ;  /* 0x3ffb14be160c7820 */ /* 0x000fe20000400000 */
[----:B------:R-:W0:Y:S04]  /*501c0*/  LDS R23, [R11+0x4] ;  /* 0x000004000b177984 */ /* 0x000e280000000800 */
[----:B------:R-:W1:Y:S01]  /*501d0*/  LDS R22, [R11+0x8] ;  /* 0x000008000b167984 */ /* 0x000e620000000800 */
[----:B------:R-:W-:Y:S01]  /*501e0*/  IADD3 R44, PT, PT, R49, R44, RZ ;  /* 0x0000002c312c7210 */ /* 0x000fe20007ffe0ff */
[----:B------:R-:W-:Y:S01]  /*501f0*/  FMUL R13, R13, 1.4142135381698608398 ;  /* 0x3fb504f30d0d7820 */ /* 0x000fe20000400000 */
[----:B------:R-:W-:Y:S01]  /*50200*/  FFMA R21, R15, -0.41421356797218322754, R24 ;  /* 0xbed413cd0f157823 */ /* 0x000fe20000000018 */
[----:B------:R-:W-:Y:S04]  /*50210*/  LDS R0, [R11+0xc] ;  /* 0x00000c000b007984 */ /* 0x000fe80000000800 */
[----:B0-----:R-:W-:Y:S04]  /*50220*/  STL [R1+0x3c], R23 ;  /* 0x00003c1701007387 */ /* 0x001fe80000100800 */
[----:B-1----:R-:W-:Y:S04]  /*50230*/  STL [R1+0x38], R22 ;  /* 0x0000381601007387 */ /* 0x002fe80000100800 */
[----:B------:R-:W0:Y:S04]  /*50240*/  LDS R23, [R11+0x14] ;  /* 0x000014000b177984 */ /* 0x000e280000000800 */
[----:B------:R-:W1:Y:S04]  /*50250*/  LDS R22, [R11+0x18] ;  /* 0x000018000b167984 */ /* 0x000e680000000800 */
[----:B0-----:R0:W-:Y:S04]  /*50260*/  STL [R1+0x2c], R23 ;  /* 0x00002c1701007387 */ /* 0x0011e80000100800 */
[----:B-1----:R0:W-:Y:S04]  /*50270*/  STL [R1+0x28], R22 ;  /* 0x0000281601007387 */ /* 0x0021e80000100800 */
[----:B------:R0:W5:Y:S04]  /*50280*/  LDL.LU R46, [R1+0x44] ;  /* 0x00004400012e7983 */ /* 0x0001680000300800 */
[----:B------:R0:W5:Y:S01]  /*50290*/  LDL.LU R45, [R1+0x48] ;  /* 0x00004800012d7983 */ /* 0x0001620000300800 */
[----:B------:R-:W-:-:S02]  /*502a0*/  IMAD R51, R39, R19, R44 ;  /* 0x0000001327337224 */ /* 0x000fc400078e022c */
[----:B------:R-:W-:Y:S01]  /*502b0*/  FFMA R15, R24, 0.41421356797218322754, R15 ;  /* 0x3ed413cd180f7823 */ /* 0x000fe2000000000f */
[----:B------:R-:W-:Y:S01]  /*502c0*/  FMUL R16, R16, 1.4142135381698608398 ;  /* 0x3fb504f310107820 */ /* 0x000fe20000400000 */
[----:B------:R0:W1:Y:S04]  /*502d0*/  LDS R39, [R11] ;  /* 0x000000000b277984 */ /* 0x0000680000000800 */
[----:B------:R0:W2:Y:S04]  /*502e0*/  LDS R24, [R11+0x10] ;  /* 0x000010000b187984 */ /* 0x0000a80000000800 */
[----:B------:R0:W3:Y:S02]  /*502f0*/  LDS R44, [R11+0x1c] ;  /* 0x00001c000b2c7984 */ /* 0x0000e40000000800 */
[----:B0123-5:R-:W-:Y:S05]  /*50300*/  WARPSYNC.COLLECTIVE R48, `(.L_x_4553) ;  /* 0x0000000030087348 */ /* 0x02ffea0003c00000 */
[----:B------:R-:W-:Y:S01]  /*50310*/  NOP ;  /* 0x0000000000007918 */ /* 0x000fe20000000000 */
[----:B0123-5:R-:W-:Y:S05]  /*50320*/  ENDCOLLECTIVE ;  /* 0x000000000000791b */ /* 0x02ffea0003800000 */
.L_x_4553:
[----:B------:R0:W-:Y:S04]  /*50330*/  STS [R18], R13 ;  /* 0x0000000d12007388 */ /* 0x0001e80000000800 */
[----:B------:R1:W-:Y:S01]  /*50340*/  STS [R18+0x84], R12 ;  /* 0x0000840c12007388 */ /* 0x0003e20000000800 */
[----:B------:R-:W-:-:S03]  /*50350*/  FADD R23, R10, R9 ;  /* 0x000000090a177221 */ /* 0x000fc60000000000 */
[----:B------:R2:W-:Y:S01]  /*50360*/  STS [R18+0x18c], R14 ;  /* 0x00018c0e12007388 */ /* 0x0005e20000000800 */
[----:B0-----:R-:W-:Y:S01]  /*50370*/  FADD R13, R53, -R56 ;  /* 0x80000038350d7221 */ /* 0x001fe20000000000 */
[--C-:B-1----:R-:W-:Y:S02]  /*50380*/  FADD R12, R57, -R58.reuse ;  /* 0x8000003a390c7221 */ /* 0x102fe40000000000 */
[----:B------:R0:W-:Y:S01]  /*50390*/  STS [R18+0x210], R16 ;  /* 0x0002101012007388 */ /* 0x0001e20000000800 */
[----:B------:R-:W-:Y:S01]  /*503a0*/  FMUL R15, R15, 1.8477590084075927734 ;  /* 0x3fec835e0f0f7820 */ /* 0x000fe20000400000 */
[----:B--2---:R-:W-:Y:S01]  /*503b0*/  FMUL R14, R21, 1.8477590084075927734 ;  /* 0x3fec835e150e7820 */ /* 0x004fe20000400000 */
[----:B------:R-:W-:Y:S01]  /*503c0*/  FADD R21, -R10, R9 ;  /* 0x000000090a157221 */ /* 0x000fe20000000100 */
[C-C-:B------:R-:W-:Y:S01]  /*503d0*/  FADD R9, R12.reuse, R13.reuse ;  /* 0x0000000d0c097221 */ /* 0x140fe20000000000 */
[----:B------:R-:W-:Y:S01]  /*503e0*/  FADD R25, R57, R58 ;  /* 0x0000003a39197221 */ /* 0x000fe20000000000 */
[----:B------:R-:W-:Y:S01]  /*503f0*/  FADD R22, R53, R56 ;  /* 0x0000003835167221 */ /* 0x000fe20000000000 */
[----:B------:R-:W-:Y:S01]  /*50400*/  FMUL R17, R17, -1.6629391908645629883 ;  /* 0xbfd4db3111117820 */ /* 0x000fe20000400000 */
[----:B0-----:R-:W-:Y:S01]  /*50410*/  FADD R16, R12, -R13 ;  /* 0x8000000d0c107221 */ /* 0x001fe20000000000 */
[C-C-:B------:R-:W-:Y:S01]  /*50420*/  FADD R12, R8.reuse, R2.reuse ;  /* 0x00000002080c7221 */ /* 0x140fe20000000000 */
[----:B------:R-:W-:Y:S01]  /*50430*/  FADD R8, R8, -R2 ;  /* 0x8000000208087221 */ /* 0x000fe20000000000 */
[----:B------:R0:W-:Y:S01]  /*50440*/  STS [R18+0x108], R14 ;  /* 0x0001080e12007388 */ /* 0x0001e20000000800 */
[----:B------:R-:W-:Y:S01]  /*50450*/  FFMA R2, R16, -0.70710676908493041992, R21 ;  /* 0xbf3504f310027823 */ /* 0x000fe20000000015 */
[----:B------:R-:W-:-:S02]  /*50460*/  FADD R13, -R22, R25 ;  /* 0x00000019160d7221 */ /* 0x000fc40000000100 */
[----:B------:R1:W-:Y:S01]  /*50470*/  STS [R18+0x318], R15 ;  /* 0x0003180f12007388 */ /* 0x0003e20000000800 */
[----:B------:R-:W-:Y:S01]  /*50480*/  FADD R10, R22, R25 ;  /* 0x00000019160a7221 */ /* 0x000fe20000000000 */
[----:B0-----:R-:W-:Y:S01]  /*50490*/  FFMA R14, R16, 0.70710676908493041992, R21 ;  /* 0x3f3504f3100e7823 */ /* 0x001fe20000000015 */
[--C-:B------:R-:W-:Y:S01]  /*504a0*/  FADD R16, R12, -R23.reuse ;  /* 0x800000170c107221 */ /* 0x100fe20000000000 */
[----:B------:R0:W-:Y:S01]  /*504b0*/  STS [R18+0x294], R17 ;  /* 0x0002941112007388 */ /* 0x0001e20000000800 */
[C-C-:B-1----:R-:W-:Y:S01]  /*504c0*/  FFMA R15, R9.reuse, -0.70710676908493041992, R8.reuse ;  /* 0xbf3504f3090f7823 */ /* 0x142fe20000000008 */
[----:B------:R-:W-:Y:S01]  /*504d0*/  FFMA R9, R9, 0.70710676908493041992, R8 ;  /* 0x3f3504f309097823 */ /* 0x000fe20000000008 */
[----:B------:R-:W-:Y:S01]  /*504e0*/  FMUL R20, R20, 1.9615705013275146484 ;  /* 0x3ffb14be14147820 */ /* 0x000fe20000400000 */
[----:B0-----:R-:W-:Y:S01]  /*504f0*/  FADD R17, R12, R23 ;  /* 0x000000170c117221 */ /* 0x001fe20000000000 */
[----:B------:R-:W-:Y:S01]  /*50500*/  FFMA R12, R13, -0.41421356797218322754, R16 ;  /* 0xbed413cd0d0c7823 */ /* 0x000fe20000000010 */
[----:B------:R-:W-:Y:S01]  /*50510*/  FFMA R13, R16, 0.41421356797218322754, R13 ;  /* 0x3ed413cd100d7823 */ /* 0x000fe2000000000d */
[----:B------:R-:W-:Y:S01]  /*50520*/  FFMA R16, R14, -0.19891236722469329834, R9 ;  /* 0xbe4bafaf0e107823 */ /* 0x000fe20000000009 */
[C-C-:B------:R-:W-:Y:S01]  /*50530*/  FADD R8, R17.reuse, -R10.reuse ;  /* 0x8000000a11087221 */ /* 0x140fe20000000000 */
[----:B------:R-:W-:Y:S01]  /*50540*/  FADD R17, R17, R10 ;  /* 0x0000000a11117221 */ /* 0x000fe20000000000 */
[----:B------:R-:W-:Y:S01]  /*50550*/  FFMA R14, R9, 0.19891236722469329834, R14 ;  /* 0x3e4bafaf090e7823 */ /* 0x000fe2000000000e */
[----:B------:R-:W-:Y:S01]  /*50560*/  FFMA R10, R2, 0.66817861795425415039, R15 ;  /* 0x3f2b0dc1020a7823 */ /* 0x000fe2000000000f */
[----:B------:R-:W-:Y:S01]  /*50570*/  FMUL R9, R16, 1.9615705013275146484 ;  /* 0x3ffb14be10097820 */ /* 0x000fe20000400000 */
[----:B------:R0:W-:Y:S06]  /*50580*/  STS [R18+0x39c], R20 ;  /* 0x00039c1412007388 */ /* 0x0001ec0000000800 */
[----:B0-----:R-:W-:Y:S05]  /*50590*/  WARPSYNC.COLLECTIVE R48, `(.L_x_4554) ;  /* 0x0000000030087348 */ /* 0x001fea0003c00000 */
[----:B------:R-:W-:Y:S01]  /*505a0*/  NOP ;  /* 0x0000000000007918 */ /* 0x000fe20000000000 */
[----:B0-----:R-:W-:Y:S05]  /*505b0*/  ENDCOLLECTIVE ;  /* 0x000000000000791b */ /* 0x001fea0003800000 */
.L_x_4554:
[----:B------:R-:W-:Y:S01]  /*505c0*/  FFMA R2, R15, -0.66817861795425415039, R2 ;  /* 0xbf2b0dc10f027823 */ /* 0x000fe20000000002 */
[----:B------:R0:W1:Y:S01]  /*505d0*/  LDS R49, [R11] ;  /* 0x000000000b317984 */ /* 0x0000620000000800 */
[----:B------:R-:W-:Y:S01]  /*505e0*/  FMUL R15, R17, 1.4142135381698608398 ;  /* 0x3fb504f3110f7820 */ /* 0x000fe20000400000 */
[----:B------:R-:W-:Y:S01]  /*505f0*/  FMUL R10, R10, 1.6629391908645629883 ;  /* 0x3fd4db310a0a7820 */ /* 0x000fe20000400000 */
[----:B------:R-:W-:Y:S01]  /*50600*/  FMUL R8, R8, 1.4142135381698608398 ;  /* 0x3fb504f308087820 */ /* 0x000fe20000400000 */
[----:B------:R0:W2:Y:S01]  /*50610*/  LDS R58, [R11+0x4] ;  /* 0x000004000b3a7984 */ /* 0x0000a20000000800 */
[----:B------:R-:W-:-:S03]  /*50620*/  FADD R16, R33, -R32 ;  /* 0x8000002021107221 */ /* 0x000fc60000000000 */
        /* <DEDUP_REMOVED lines=9> */
.L_x_4555:
[----:B------:R-:W-:Y:S01]  /*506c0*/  STS [R18+0x84], R9 ;  /* 0x0000840912007388 */ /* 0x000fe20000000800 */
[----:B------:R-:W-:Y:S01]  /*506d0*/  FMUL R14, R14, 1.9615705013275146484 ;  /* 0x3ffb14be0e0e7820 */ /* 0x000fe20000400000 */
[----:B------:R-:W-:Y:S01]  /*506e0*/  FMUL R13, R13, 1.8477590084075927734 ;  /* 0x3fec835e0d0d7820 */ /* 0x000fe20000400000 */
[----:B------:R-:W-:Y:S01]  /*506f0*/  FMUL R2, R2, -1.6629391908645629883 ;  /* 0xbfd4db3102027820 */ /* 0x000fe20000400000 */
[----:B------:R-:W-:Y:S01]  /*50700*/  STS [R18], R15 ;  /* 0x0000000f12007388 */ /* 0x000fe20000000800 */
[----:B------:R-:W-:Y:S01]  /*50710*/  FMUL R12, R12, 1.8477590084075927734 ;  /* 0x3fec835e0c0c7820 */ /* 0x000fe20000400000 */
[----:B------:R-:W-:Y:S02]  /*50720*/  FADD R32, R33, R32 ;  /* 0x0000002021207221 */ /* 0x000fe40000000000 */
[----:B------:R0:W-:Y:S04]  /*50730*/  STS [R18+0x18c], R10 ;  /* 0x00018c0a12007388 */ /* 0x0001e80000000800 */
[----:B------:R1:W-:Y:S01]  /*50740*/  STS [R18+0x210], R8 ;  /* 0x0002100812007388 */ /* 0x0003e20000000800 */
[C-C-:B0-----:R-:W-:Y:S01]  /*50750*/  FADD R10, -R31.reuse, R30.reuse ;  /* 0x0000001e1f0a7221 */ /* 0x141fe20000000100 */
[----:B------:R-:W-:-:S02]  /*50760*/  FADD R30, R31, R30 ;  /* 0x0000001e1f1e7221 */ /* 0x000fc40000000000 */
[----:B------:R1:W-:Y:S04]  /*50770*/  STS [R18+0x39c], R14 ;  /* 0x00039c0e12007388 */ /* 0x0003e80000000800 */
[----:B------:R1:W-:Y:S04]  /*50780*/  STS [R18+0x318], R13 ;  /* 0x0003180d12007388 */ /* 0x0003e80000000800 */
[----:B------:R1:W-:Y:S04]  /*50790*/  STS [R18+0x294], R2 ;  /* 0x0002940212007388 */ /* 0x0003e80000000800 */
[----:B------:R1:W-:Y:S02]  /*507a0*/  STS [R18+0x108], R12 ;  /* 0x0001080c12007388 */ /* 0x0003e40000000800 */
[----:B-1----:R-:W-:Y:S05]  /*507b0*/  WARPSYNC.COLLECTIVE R48, `(.L_x_4556) ;  /* 0x0000000030087348 */ /* 0x002fea0003c00000 */
[----:B------:R-:W-:Y:S01]  /*507c0*/  NOP ;  /* 0x0000000000007918 */ /* 0x000fe20000000000 */
[----:B-1----:R-:W-:Y:S05]  /*507d0*/  ENDCOLLECTIVE ;  /* 0x000000000000791b */ /* 0x002fea0003800000 */
.L_x_4556:
[----:B------:R-:W-:Y:S04]  /*507e0*/  STL [R1+0x110], R49 ;  /* 0x0001103101007387 */ /* 0x000fe80000100800 */
[----:B------:R-:W-:Y:S01]  /*507f0*/  LDS R20, [R11+0x8] ;  /* 0x000008000b147984 */ /* 0x000fe20000000800 */
[C-C-:B------:R-:W-:Y:S01]  /*50800*/  FADD R9, R45.reuse, -R46.reuse ;  /* 0x8000002e2d097221 */ /* 0x140fe20000000000 */
[----:B------:R-:W-:-:S03]  /*50810*/  FADD R17, R45, R46 ;  /* 0x0000002e2d117221 */ /* 0x000fc60000000000 */
[C-C-:B------:R-:W-:Y:S01]  /*50820*/  FADD R8, R9.reuse, R16.reuse ;  /* 0x0000001009087221 */ /* 0x140fe20000000000 */
[----:B------:R-:W-:Y:S01]  /*50830*/  FADD R15, R9, -R16 ;  /* 0x80000010090f7221 */ /* 0x000fe20000000000 */
[----:B------:R-:W-:Y:S01]  /*50840*/  FADD R9, R42, R41 ;  /* 0x000000292a097221 */ /* 0x000fe20000000000 */
[----:B------:R-:W-:Y:S01]  /*50850*/  FADD R2, R32, R17 ;  /* 0x0000001120027221 */ /* 0x000fe20000000000 */
[----:B------:R-:W-:Y:S01]  /*50860*/  FADD R41, R42, -R41 ;  /* 0x800000292a297221 */ /* 0x000fe20000000000 */
[C-C-:B------:R-:W-:Y:S01]  /*50870*/  FFMA R13, R15.reuse, -0.70710676908493041992, R10.reuse ;  /* 0xbf3504f30f0d7823 */ /* 0x140fe2000000000a */
[----:B------:R-:W-:Y:S01]  /*50880*/  FFMA R14, R15, 0.70710676908493041992, R10 ;  /* 0x3f3504f30f0e7823 */ /* 0x000fe2000000000a */
[C-C-:B------:R-:W-:Y:S01]  /*50890*/  FADD R15, R9.reuse, R30.reuse ;  /* 0x0000001e090f7221 */ /* 0x140fe20000000000 */
[----:B------:R-:W-:Y:S01]  /*508a0*/  FADD R12, -R32, R17 ;  /* 0x00000011200c7221 */ /* 0x000fe20000000100 */
[----:B------:R-:W-:Y:S01]  /*508b0*/  FADD R9, R9, -R30 ;  /* 0x8000001e09097221 */ /* 0x000fe20000000000 */
[C-C-:B------:R-:W-:Y:S01]  /*508c0*/  FFMA R16, R8.reuse, -0.70710676908493041992, R41.reuse ;  /* 0xbf3504f308107823 */ /* 0x140fe20000000029 */
        /* <DEDUP_REMOVED lines=9> */
[----:B------:R-:W0:Y:S02]  /*50960*/  LDS R17, [R11] ;  /* 0x000000000b117984 */ /* 0x000e240000000800 */
[----:B------:R-:W-:-:S02]  /*50970*/  FMUL R2, R16, 1.9615705013275146484 ;  /* 0x3ffb14be10027820 */ /* 0x000fc40000400000 */
        /* <DEDUP_REMOVED lines=11> */
[----:B------:R-:W-:-:S07]  /*50a30*/  FMUL R9, R9, 1.6629391908645629883 ;  /* 0x3fd4db3109097820 */ /* 0x000fce0000400000 */
[----:B0123--:R-:W-:Y:S05]  /*50a40*/  WARPSYNC.COLLECTIVE R48, `(.L_x_4557) ;  /* 0x0000000030087348 */ /* 0x00ffea0003c00000 */
[----:B------:R-:W-:Y:S01]  /*50a50*/  NOP ;  /* 0x0000000000007918 */ /* 0x000fe20000000000 */
[----:B0123--:R-:W-:Y:S05]  /*50a60*/  ENDCOLLECTIVE ;  /* 0x000000000000791b */ /* 0x00ffea0003800000 */
.L_x_4557:
[----:B------:R-:W-:Y:S01]  /*50a70*/  FMUL R10, R10, 1.4142135381698608398 ;  /* 0x3fb504f30a0a7820 */ /* 0x000fe20000400000 */
[----:B------:R0:W-:Y:S04]  /*50a80*/  STS [R18], R8 ;  /* 0x0000000812007388 */ /* 0x0001e80000000800 */
[----:B------:R1:W-:Y:S01]  /*50a90*/  STS [R18+0x18c], R9 ;  /* 0x00018c0912007388 */ /* 0x0003e20000000800 */
[----:B------:R-:W-:-:S03]  /*50aa0*/  FMUL R13, R13, -1.6629391908645629883 ;  /* 0xbfd4db310d0d7820 */ /* 0x000fc60000400000 */
[----:B------:R-:W-:Y:S01]  /*50ab0*/  STL [R1+0x4], R20 ;  /* 0x0000041401007387 */ /* 0x000fe20000100800 */
[--C-:B0-----:R-:W-:Y:S01]  /*50ac0*/  FADD R8, R38, -R37.reuse ;  /* 0x8000002526087221 */ /* 0x101fe20000000000 */
[----:B-1----:R-:W-:Y:S02]  /*50ad0*/  FADD R9, R40, -R36 ;  /* 0x8000002428097221 */ /* 0x002fe40000000000 */
[----:B------:R0:W-:Y:S01]  /*50ae0*/  STS [R18+0x84], R2 ;  /* 0x0000840212007388 */ /* 0x0001e20000000800 */
[----:B------:R-:W-:-:S03]  /*50af0*/  FADD R37, R38, R37 ;  /* 0x0000002526257221 */ /* 0x000fc60000000000 */
[----:B------:R1:W-:Y:S01]  /*50b00*/  STS [R18+0x210], R10 ;  /* 0x0002100a12007388 */ /* 0x0003e20000000800 */
[----:B------:R-:W-:-:S03]  /*50b10*/  FFMA R14, R41, 0.19891236722469329834, R14 ;  /* 0x3e4bafaf290e7823 */ /* 0x000fc6000000000e */
[----:B------:R2:W-:Y:S01]  /*50b20*/  STL [R1+0x5c], R17 ;  /* 0x00005c1101007387 */ /* 0x0005e20000100800 */
[C-C-:B0-----:R-:W-:Y:S01]  /*50b30*/  FADD R2, R8.reuse, R9.reuse ;  /* 0x0000000908027221 */ /* 0x141fe20000000000 */
[----:B------:R-:W-:Y:S01]  /*50b40*/  FMUL R15, R15, 1.8477590084075927734 ;  /* 0x3fec835e0f0f7820 */ /* 0x000fe20000400000 */
[----:B-1----:R-:W-:Y:S01]  /*50b50*/  FADD R10, R8, -R9 ;  /* 0x80000009080a7221 */ /* 0x002fe20000000000 */
[----:B------:R-:W-:Y:S01]  /*50b60*/  FADD R9, R29, R28 ;  /* 0x0000001c1d097221 */ /* 0x000fe20000000000 */
[----:B------:R0:W-:Y:S01]  /*50b70*/  STL [R1], R16 ;  /* 0x0000001001007387 */ /* 0x0001e20000100800 */
[C-C-:B--2---:R-:W-:Y:S01]  /*50b80*/  FADD R17, -R35.reuse, R34.reuse ;  /* 0x0000002223117221 */ /* 0x144fe20000000100 */
[----:B------:R-:W-:Y:S01]  /*50b90*/  FADD R34, R35, R34 ;  /* 0x0000002223227221 */ /* 0x000fe20000000000 */
[----:B------:R-:W-:Y:S01]  /*50ba0*/  FADD R29, R29, -R28 ;  /* 0x8000001c1d1d7221 */ /* 0x000fe20000000000 */
[----:B------:R1:W-:Y:S01]  /*50bb0*/  STS [R18+0x294], R13 ;  /* 0x0002940d12007388 */ /* 0x0003e20000000800 */
[----:B0-----:R-:W-:Y:S01]  /*50bc0*/  FADD R16, R40, R36 ;  /* 0x0000002428107221 */ /* 0x001fe20000000000 */
[C-C-:B------:R-:W-:Y:S01]  /*50bd0*/  FADD R21, R9.reuse, -R34.reuse ;  /* 0x8000002209157221 */ /* 0x140fe20000000000 */
[----:B------:R-:W-:Y:S01]  /*50be0*/  FMUL R14, R14, 1.9615705013275146484 ;  /* 0x3ffb14be0e0e7820 */ /* 0x000fe20000400000 */
[----:B------:R-:W-:Y:S01]  /*50bf0*/  FMUL R12, R12, 1.8477590084075927734 ;  /* 0x3fec835e0c0c7820 */ /* 0x000fe20000400000 */
[----:B------:R-:W-:Y:S01]  /*50c00*/  FADD R8, R16, R37 ;  /* 0x0000002510087221 */ /* 0x000fe20000000000 */
[----:B-1----:R-:W-:Y:S01]  /*50c10*/  FADD R13, R9, R34 ;  /* 0x00000022090d7221 */ /* 0x002fe20000000000 */
[----:B------:R-:W-:Y:S01]  /*50c20*/  FFMA R20, R10, -0.70710676908493041992, R17 ;  /* 0xbf3504f30a147823 */ /* 0x000fe20000000011 */
[----:B------:R-:W-:Y:S01]  /*50c30*/  FFMA R9, R2, -0.70710676908493041992, R29 ;  /* 0xbf3504f302097823 */ /* 0x000fe2000000001d */
[----:B------:R-:W-:Y:S01]  /*50c40*/  FFMA R17, R10, 0.70710676908493041992, R17 ;  /* 0x3f3504f30a117823 */ /* 0x000fe20000000011 */
[----:B------:R-:W-:Y:S01]  /*50c50*/  FFMA R2, R2, 0.70710676908493041992, R29 ;  /* 0x3f3504f302027823 */ /* 0x000fe2000000001d */
[----:B------:R0:W-:Y:S04]  /*50c60*/  STS [R18+0x108], R15 ;  /* 0x0001080f12007388 */ /* 0x0001e80000000800 */
[----:B------:R0:W-:Y:S04]  /*50c70*/  STS [R18+0x39c], R14 ;  /* 0x00039c0e12007388 */ /* 0x0001e80000000800 */
[----:B------:R0:W-:Y:S02]  /*50c80*/  STS [R18+0x318], R12 ;  /* 0x0003180c12007388 */ /* 0x0001e40000000800 */
[----:B0-----:R-:W-:Y:S05]  /*50c90*/  WARPSYNC.COLLECTIVE R48, `(.L_x_4558) ;  /* 0x0000000030087348 */ /* 0x001fea0003c00000 */
[----:B------:R-:W-:Y:S01]  /*50ca0*/  NOP ;  /* 0x0000000000007918 */ /* 0x000fe20000000000 */
[----:B0-----:R-:W-:Y:S05]  /*50cb0*/  ENDCOLLECTIVE ;  /* 0x000000000000791b */ /* 0x001fea0003800000 */
.L_x_4558:
[C-C-:B------:R-:W-:Y:S01]  /*50cc0*/  FADD R15, R13.reuse, -R8.reuse ;  /* 0x800000080d0f7221 */ /* 0x140fe20000000000 */
[----:B------:R-:W-:Y:S01]  /*50cd0*/  FADD R8, R13, R8 ;  /* 0x000000080d087221 */ /* 0x000fe20000000000 */
[----:B------:R-:W-:Y:S01]  /*50ce0*/  FFMA R13, R17, -0.19891236722469329834, R2 ;  /* 0xbe4bafaf110d7823 */ /* 0x000fe20000000002 */
[----:B------:R-:W-:Y:S01]  /*50cf0*/  FFMA R17, R2, 0.19891236722469329834, R17 ;  /* 0x3e4bafaf02117823 */ /* 0x000fe20000000011 */
[----:B------:R-:W-:Y:S01]  /*50d00*/  FFMA R12, R20, 0.66817861795425415039, R9 ;  /* 0x3f2b0dc1140c7823 */ /* 0x000fe20000000009 */
[----:B------:R-:W0:Y:S01]  /*50d10*/  LDS R2, [R11] ;  /* 0x000000000b027984 */ /* 0x000e220000000800 */
[----:B------:R-:W-:Y:S01]  /*50d20*/  LOP3.LUT P0, RZ, R61, 0x7, RZ, 0xc0, !PT ;  /* 0x000000073dff7812 */ /* 0x000fe2000780c0ff */
[----:B------:R-:W-:Y:S01]  /*50d30*/  FMUL R14, R8, 1.4142135381698608398 ;  /* 0x3fb504f3080e7820 */ /* 0x000fe20000400000 */
[----:B------:R-:W-:Y:S01]  /*50d40*/  FMUL R12, R12, 1.6629391908645629883 ;  /* 0x3fd4db310c0c7820 */ /* 0x000fe20000400000 */
[----:B------:R-:W-:Y:S01]  /*50d50*/  FMUL R13, R13, 1.9615705013275146484 ;  /* 0x3ffb14be0d0d7820 */ /* 0x000fe20000400000 */
[----:B------:R-:W-:Y:S01]  /*50d60*/  FFMA R20, R9, -0.66817861795425415039, R20 ;  /* 0xbf2b0dc109147823 */ /* 0x000fe20000000014 */
[----:B------:R-:W-:Y:S01]  /*50d70*/  MOV R22, R0 ;  /* 0x0000000000167202 */ /* 0x000fe20000000f00 */
[----:B------:R1:W2:Y:S01]  /*50d80*/  LDS R61, [R11+0x8] ;  /* 0x000008000b3d7984 */ /* 0x0002a20000000800 */
[----:B------:R-:W-:-:S03]  /*50d90*/  FMUL R15, R15, 1.4142135381698608398 ;  /* 0x3fb504f30f0f7820 */ /* 0x000fc60000400000 */
[----:B------:R1:W3:Y:S04]  /*50da0*/  LDS R0, [R11+0x4] ;  /* 0x000004000b007984 */ /* 0x0002e80000000800 */
[----:B------:R1:W4:Y:S04]  /*50db0*/  LDS R60, [R11+0xc] ;  /* 0x00000c000b3c7984 */ /* 0x0003280000000800 */
[----:B------:R1:W1:Y:S04]  /*50dc0*/  LDS R59, [R11+0x10] ;  /* 0x000010000b3b7984 */ /* 0x0002680000000800 */
[----:B------:R0:W1:Y:S04]  /*50dd0*/  LDS R9, [R11+0x14] ;  /* 0x000014000b097984 */ /* 0x0000680000000800 */
[----:B------:R0:W1:Y:S04]  /*50de0*/  LDS R8, [R11+0x18] ;  /* 0x000018000b087984 */ /* 0x0000680000000800 */
[----:B0-----:R0:W-:Y:S04]  /*50df0*/  STL [R1+0x44], R2 ;  /* 0x0000440201007387 */ /* 0x0011e80000100800 */
[----:B------:R0:W5:Y:S04]  /*50e00*/  LDL R49, [R1+0x7c] ;  /* 0x00007c0001317983 */ /* 0x0001680000100800 */
[----:B--2---:R0:W0:Y:S02]  /*50e10*/  LDS R2, [R11+0x1c] ;  /* 0x00001c000b027984 */ /* 0x0040240000000800 */
[----:B01-345:R-:W-:Y:S05]  /*50e20*/  WARPSYNC.COLLECTIVE R48, `(.L_x_4559) ;  /* 0x0000000030087348 */ /* 0x03bfea0003c00000 */
[----:B------:R-:W-:Y:S01]  /*50e30*/  NOP ;  /* 0x0000000000007918 */ /* 0x000fe20000000000 */
[----:B01-345:R-:W-:Y:S05]  /*50e40*/  ENDCOLLECTIVE ;  /* 0x000000000000791b */ /* 0x03bfea0003800000 */
.L_x_4559:
[----:B------:R0:W-:Y:S04]  /*50e50*/  STS [R18], R14 ;  /* 0x0000000e12007388 */ /* 0x0001e80000000800 */
[----:B------:R-:W-:Y:S04]  /*50e60*/  STS [R18+0x84], R13 ;  /* 0x0000840d12007388 */ /* 0x000fe80000000800 */
[----:B------:R1:W-:Y:S01]  /*50e70*/  STS [R18+0x18c], R12 ;  /* 0x00018c0c12007388 */ /* 0x0003e20000000800 */
[----:B0-----:R-:W-:-:S03]  /*50e80*/  FMUL R14, R20, -1.6629391908645629883 ;  /* 0xbfd4db31140e7820 */ /* 0x001fc60000400000 */
[----:B------:R-:W-:Y:S01]  /*50e90*/  STS [R18+0x210], R15 ;  /* 0x0002100f12007388 */ /* 0x000fe20000000800 */
[----:B-1----:R-:W-:-:S03]  /*50ea0*/  IMAD.WIDE R12, R43, 0x4, R54 ;  /* 0x000000042b0c7825 */ /* 0x002fc600078e0236 */
[----:B------:R0:W-:Y:S01]  /*50eb0*/  STS [R18+0x294], R14 ;  /* 0x0002940e12007388 */ /* 0x0001e20000000800 */
[----:B------:R-:W-:Y:S02]  /*50ec0*/  MOV R41, R39 ;  /* 0x0000002700297202 */ /* 0x000fe40000000f00 */
[----:B------:R-:W-:Y:S01]  /*50ed0*/  MOV R42, R44 ;  /* 0x0000002c002a7202 */ /* 0x000fe20000000f00 */
[----:B------:R-:W2:Y:S01]  /*50ee0*/  LDG.E.CONSTANT R48, desc[UR8][R12.64] ;  /* 0x000000080c307981 */ /* 0x000ea2000c1e9900 */
[----:B0-----:R-:W-:-:S05]  /*50ef0*/  IMAD.WIDE R14, R7, 0x4, R12 ;  /* 0x00000004070e7825 */ /* 0x001fca00078e020c */
[----:B------:R0:W3:Y:S01]  /*50f00*/  LDG.E.CONSTANT R39, desc[UR8][R14.64] ;  /* 0x000000080e277981 */ /* 0x0000e2000c1e9900 */
[----:B------:R-:W-:Y:S01]  /*50f10*/  IMAD.WIDE R44, R3, 0x4, R12 ;  /* 0x00000004032c7825 */ /* 0x000fe200078e020c */
[----:B------:R-:W-:-:S03]  /*50f20*/  MOV R40, R24 ;  /* 0x0000001800287202 */ /* 0x000fc60000000f00 */
[--C-:B0-----:R-:W-:Y:S02]  /*50f30*/  IMAD.WIDE R14, R4, 0x4, R12.reuse ;  /* 0x00000004040e7825 */ /* 0x101fe400078e020c */
[----:B------:R-:W4:Y:S04]  /*50f40*/  LDG.E.CONSTANT R44, desc[UR8][R44.64] ;  /* 0x000000082c2c7981 */ /* 0x000f28000c1e9900 */
[----:B------:R0:W4:Y:S01]  /*50f50*/  LDG.E.CONSTANT R43, desc[UR8][R14.64] ;  /* 0x000000080e2b7981 */ /* 0x000122000c1e9900 */
[----:B------:R-:W-:-:S06]  /*50f60*/  IMAD.WIDE R24, R19, 0x4, R12 ;  /* 0x0000000413187825 */ /* 0x000fcc00078e020c */
[----:B------:R-:W5:Y:S01]  /*50f70*/  LDG.E.CONSTANT R24, desc[UR8][R24.64] ;  /* 0x0000000818187981 */ /* 0x000f62000c1e9900 */
[----:B0-----:R-:W-:-:S05]  /*50f80*/  IMAD.WIDE R14, R6, 0x4, R12 ;  /* 0x00000004060e7825 */ /* 0x001fca00078e020c */
[----:B------:R0:W3:Y:S02]  /*50f90*/  LDG.E.CONSTANT R45, desc[UR8][R14.64] ;  /* 0x000000080e2d7981 */ /* 0x0000e4000c1e9900 */
[----:B0-----:R-:W-:-:S05]  /*50fa0*/  IMAD.WIDE R14, R5, 0x4, R12 ;  /* 0x00000004050e7825 */ /* 0x001fca00078e020c */
[----:B------:R-:W5:Y:S01]  /*50fb0*/  LDG.E.CONSTANT R46, desc[UR8][R14.64] ;  /* 0x000000080e2e7981 */ /* 0x000f62000c1e9900 */
[----:B------:R-:W-:-:S05]  /*50fc0*/  IMAD.WIDE R12, R49, 0x4, R12 ;  /* 0x00000004310c7825 */ /* 0x000fca00078e020c */
[----:B------:R0:W2:Y:S01]  /*50fd0*/  LDG.E.CONSTANT R50, desc[UR8][R12.64] ;  /* 0x000000080c327981 */ /* 0x0000a2000c1e9900 */
[----:B------:R-:W-:-:S04]  /*50fe0*/  FADD R16, -R16, R37 ;  /* 0x0000002510107221 */ /* 0x000fc80000000100 */
[----:B------:R-:W-:Y:S01]  /*50ff0*/  FFMA R10, R16, -0.41421356797218322754, R21 ;  /* 0xbed413cd100a7823 */ /* 0x000fe20000000015 */
[----:B------:R-:W-:-:S03]  /*51000*/  FFMA R16, R21, 0.41421356797218322754, R16 ;  /* 0x3ed413cd15107823 */ /* 0x000fc60000000010 */
[----:B0-----:R-:W-:Y:S01]  /*51010*/  FMUL R12, R10, 1.8477590084075927734 ;  /* 0x3fec835e0a0c7820 */ /* 0x001fe20000400000 */
[----:B------:R-:W-:-:S04]  /*51020*/  FMUL R10, R16, 1.8477590084075927734 ;  /* 0x3fec835e100a7820 */ /* 0x000fc80000400000 */
[----:B------:R-:W-:Y:S04]  /*51030*/  STS [R18+0x108], R12 ;  /* 0x0001080c12007388 */ /* 0x000fe80000000800 */
[----:B------:R3:W-:Y:S01]  /*51040*/  STS [R18+0x318], R10 ;  /* 0x0003180a12007388 */ /* 0x0007e20000000800 */
[----:B------:R-:W-:Y:S01]  /*51050*/  MOV R36, R26 ;  /* 0x0000001a00247202 */ /* 0x000fe20000000f00 */
[----:B------:R-:W-:Y:S01]  /*51060*/  FMUL R17, R17, 1.9615705013275146484 ;  /* 0x3ffb14be11117820 */ /* 0x000fe20000400000 */
[----:B------:R-:W-:-:S04]  /*51070*/  MOV R32, R27 ;  /* 0x0000001b00207202 */ /* 0x000fc80000000f00 */
[----:B------:R0:W-:Y:S01]  /*51080*/  STS [R18+0x39c], R17 ;  /* 0x00039c1112007388 */ /* 0x0001e20000000800 */
[C-C-:B----4-:R-:W-:Y:S01]  /*51090*/  FADD R13, -R43.reuse, R44.reuse ;  /* 0x0000002c2b0d7221 */ /* 0x150fe20000000100 */
[----:B------:R-:W-:Y:S01]  /*510a0*/  FADD R28, R43, R44 ;  /* 0x0000002c2b1c7221 */ /* 0x000fe20000000000 */
[C-C-:B---3--:R-:W-:Y:S01]  /*510b0*/  FADD R10, R39.reuse, -R45.reuse ;  /* 0x8000002d270a7221 */ /* 0x148fe20000000000 */
[----:B------:R-:W-:Y:S01]  /*510c0*/  FADD R39, R39, R45 ;  /* 0x0000002d27277221 */ /* 0x000fe20000000000 */
[----:B-----5:R-:W-:-:S04]  /*510d0*/  FADD R12, R24, -R46 ;  /* 0x8000002e180c7221 */ /* 0x020fc80000000000 */
[C-C-:B------:R-:W-:Y:S01]  /*510e0*/  FADD R14, R10.reuse, R12.reuse ;  /* 0x0000000c0a0e7221 */ /* 0x140fe20000000000 */
[----:B------:R-:W-:Y:S01]  /*510f0*/  FADD R12, R10, -R12 ;  /* 0x8000000c0a0c7221 */ /* 0x000fe20000000000 */
[----:B------:R-:W-:-:S03]  /*51100*/  FADD R24, R24, R46 ;  /* 0x0000002e18187221 */ /* 0x000fc60000000000 */
[C-C-:B------:R-:W-:Y:S01]  /*51110*/  FFMA R26, R12.reuse, -0.70710676908493041992, R13.reuse ;  /* 0xbf3504f30c1a7823 */ /* 0x140fe2000000000d */
[----:B------:R-:W-:Y:S01]  /*51120*/  FFMA R12, R12, 0.70710676908493041992, R13 ;  /* 0x3f3504f30c0c7823 */ /* 0x000fe2000000000d */
[C-C-:B------:R-:W-:Y:S01]  /*51130*/  FADD R10, R24.reuse, R39.reuse ;  /* 0x00000027180a7221 */ /* 0x140fe20000000000 */
[----:B------:R-:W-:Y:S01]  /*51140*/  MOV R44, R22 ;  /* 0x00000016002c7202 */ /* 0x000fe20000000f00 */
[----:B------:R-:W-:Y:S01]  /*51150*/  FADD R24, -R24, R39 ;  /* 0x0000002718187221 */ /* 0x000fe20000000100 */
[----:B------:R-:W-:Y:S01]  /*51160*/  MOV R33, R53 ;  /* 0x0000003500217202 */ /* 0x000fe20000000f00 */
[----:B------:R-:W-:Y:S01]  /*51170*/  IMAD.WIDE R30, R51, 0x4, R54 ;  /* 0x00000004331e7825 */ /* 0x000fe200078e0236 */
[----:B------:R-:W-:Y:S02]  /*51180*/  MOV R39, R57 ;  /* 0x0000003900277202 */ /* 0x000fe40000000f00 */
[----:B------:R-:W-:Y:S01]  /*51190*/  MOV R43, R58 ;  /* 0x0000003a002b7202 */ /* 0x000fe20000000f00 */
[C-C-:B--2---:R-:W-:Y:S01]  /*511a0*/  FADD R15, R48.reuse, R50.reuse ;  /* 0x00000032300f7221 */ /* 0x144fe20000000000 */
[----:B------:R-:W-:-:S03]  /*511b0*/  FADD R48, R48, -R50 ;  /* 0x8000003230307221 */ /* 0x000fc60000000000 */
[C-C-:B------:R-:W-:Y:S01]  /*511c0*/  FADD R13, R15.reuse, R28.reuse ;  /* 0x0000001c0f0d7221 */ /* 0x140fe20000000000 */
[----:B------:R-:W-:Y:S01]  /*511d0*/  FADD R28, R15, -R28 ;  /* 0x8000001c0f1c7221 */ /* 0x000fe20000000000 */
[C-C-:B------:R-:W-:Y:S01]  /*511e0*/  FFMA R15, R14.reuse, -0.70710676908493041992, R48.reuse ;  /* 0xbf3504f30e0f7823 */ /* 0x140fe20000000030 */
[----:B------:R-:W-:Y:S01]  /*511f0*/  FFMA R14, R14, 0.70710676908493041992, R48 ;  /* 0x3f3504f30e0e7823 */ /* 0x000fe20000000030 */
[C-C-:B------:R-:W-:Y:S01]  /*51200*/  FADD R25, R13.reuse, -R10.reuse ;  /* 0x8000000a0d197221 */ /* 0x140fe20000000000 */
[----:B------:R-:W-:Y:S01]  /*51210*/  FADD R10, R13, R10 ;  /* 0x0000000a0d0a7221 */ /* 0x000fe20000000000 */
[----:B------:R-:W-:Y:S01]  /*51220*/  FFMA R23, R26, 0.66817861795425415039, R15 ;  /* 0x3f2b0dc11a177823 */ /* 0x000fe2000000000f */
[----:B------:R-:W-:Y:S01]  /*51230*/  MOV R48, 0xffffffff ;  /* 0xffffffff00307802 */ /* 0x000fe20000000f00 */
[----:B------:R-:W-:Y:S02]  /*51240*/  FFMA R26, R15, -0.66817861795425415039, R26 ;  /* 0xbf2b0dc10f1a7823 */ /* 0x000fe4000000001a */
[----:B------:R-:W-:Y:S01]  /*51250*/  FMUL R23, R23, 1.6629391908645629883 ;  /* 0x3fd4db3117177820 */ /* 0x000fe20000400000 */
[----:B------:R-:W-:Y:S01]  /*51260*/  FFMA R21, R12, -0.19891236722469329834, R14 ;  /* 0xbe4bafaf0c157823 */ /* 0x000fe2000000000e */
[----:B------:R-:W-:Y:S01]  /*51270*/  FFMA R27, R14, 0.19891236722469329834, R12 ;  /* 0x3e4bafaf0e1b7823 */ /* 0x000fe2000000000c */
[----:B0-----:R-:W-:-:S07]  /*51280*/  FMUL R22, R10, 1.4142135381698608398 ;  /* 0x3fb504f30a167820 */ /* 0x001fce0000400000 */
[----:B------:R-:W-:Y:S05]  /*51290*/  WARPSYNC.COLLECTIVE R48, `(.L_x_4560) ;  /* 0x0000000030087348 */ /* 0x000fea0003c00000 */
[----:B------:R-:W-:Y:S01]  /*512a0*/  NOP ;  /* 0x0000000000007918 */ /* 0x000fe20000000000 */
[----:B------:R-:W-:Y:S05]  /*512b0*/  ENDCOLLECTIVE ;  /* 0x000000000000791b */ /* 0x000fea0003800000 */
.L_x_4560:
        /* <DEDUP_REMOVED lines=11> */
.L_x_4561:
[----:B------:R0:W-:Y:S02]  /*51370*/  STS [R18+0x18c], R23 ;  /* 0x00018c1712007388 */ /* 0x0001e40000000800 */
[----:B0-----:R-:W-:Y:S01]  /*51380*/  FFMA R23, R24, -0.41421356797218322754, R28 ;  /* 0xbed413cd18177823 */ /* 0x001fe2000000001c */
[----:B------:R-:W-:-:S03]  /*51390*/  FFMA R24, R28, 0.41421356797218322754, R24 ;  /* 0x3ed413cd1c187823 */ /* 0x000fc60000000018 */
[----:B------:R-:W-:Y:S01]  /*513a0*/  FMUL R23, R23, 1.8477590084075927734 ;  /* 0x3fec835e17177820 */ /* 0x000fe20000400000 */
[----:B------:R-:W-:Y:S01]  /*513b0*/  STS [R18], R22 ;  /* 0x0000001612007388 */ /* 0x000fe20000000800 */
[----:B------:R-:W-:Y:S01]  /*513c0*/  FMUL R25, R25, 1.4142135381698608398 ;  /* 0x3fb504f319197820 */ /* 0x000fe20000400000 */
[----:B------:R-:W-:Y:S02]  /*513d0*/  FMUL R24, R24, 1.8477590084075927734 ;  /* 0x3fec835e18187820 */ /* 0x000fe40000400000 */
        /* <DEDUP_REMOVED lines=20> */
[----:B------:R-:W-:-:S05]  /*51520*/  FMUL R21, R21, 1.9615705013275146484 ;  /* 0x3ffb14be15157820 */ /* 0x000fca0000400000 */
[----:B------:R0:W-:Y:S01]  /*51530*/  STS [R18+0x84], R21 ;  /* 0x0000841512007388 */ /* 0x0001e20000000800 */
[----:B------:R-:W-:Y:S01]  /*51540*/  MOV R45, R33 ;  /* 0x00000021002d7202 */ /* 0x000fe20000000f00 */
[----:B------:R-:W-:Y:S01]  /*51550*/  FMUL R26, R26, -1.6629391908645629883 ;  /* 0xbfd4db311a1a7820 */ /* 0x000fe20000400000 */
[----:B------:R-:W-:Y:S01]  /*51560*/  FMUL R27, R27, 1.9615705013275146484 ;  /* 0x3ffb14be1b1b7820 */ /* 0x000fe20000400000 */
[----:B------:R-:W-:-:S03]  /*51570*/  MOV R46, R32 ;  /* 0x00000020002e7202 */ /* 0x000fc60000000f00 */
[----:B------:R0:W-:Y:S04]  /*51580*/  STS [R18+0x294], R26 ;  /* 0x0002941a12007388 */ /* 0x0001e80000000800 */
[----:B------:R0:W-:Y:S02]  /*51590*/  STS [R18+0x39c], R27 ;  /* 0x00039c1b12007388 */ /* 0x0001e40000000800 */
[----:B0----5:R-:W-:Y:S05]  /*515a0*/  WARPSYNC.COLLECTIVE R48, `(.L_x_4562) ;  /* 0x0000000030087348 */ /* 0x021fea0003c00000 */
[----:B------:R-:W-:Y:S01]  /*515b0*/  NOP ;  /* 0x0000000000007918 */ /* 0x000fe20000000000 */
[----:B0----5:R-:W-:Y:S05]  /*515c0*/  ENDCOLLECTIVE ;  /* 0x000000000000791b */ /* 0x021fea0003800000 */
.L_x_4562:
[----:B------:R0:W1:Y:S04]  /*515d0*/  LDS R32, [R11] ;  /* 0x000000000b207984 */ /* 0x0000680000000800 */
[----:B------:R0:W2:Y:S04]  /*515e0*/  LDS R27, [R11+0x4] ;  /* 0x000004000b1b7984 */ /* 0x0000a80000000800 */
[----:B------:R0:W3:Y:S04]  /*515f0*/  LDS R26, [R11+0x8] ;  /* 0x000008000b1a7984 */ /* 0x0000e80000000800 */
        /* <DEDUP_REMOVED lines=10> */
[----:B------:R-:W-:Y:S01]  /*516a0*/  FADD R25, R23, R24 ;  /* 0x0000001817197221 */ /* 0x000fe20000000000 */
[----:B------:R-:W-:Y:S01]  /*516b0*/  FADD R21, R57, -R58 ;  /* 0x8000003a39157221 */ /* 0x000fe20000000000 */
[----:B------:R-:W-:Y:S01]  /*516c0*/  FADD R23, R23, -R24 ;  /* 0x8000001817177221 */ /* 0x000fe20000000000 */
[----:B------:R-:W-:Y:S01]  /*516d0*/  FADD R38, R57, R58 ;  /* 0x0000003a39267221 */ /* 0x000fe20000000000 */
[----:B------:R-:W-:Y:S01]  /*516e0*/  MOV R58, R36 ;  /* 0x00000024003a7202 */ /* 0x000fe20000000f00 */
[----:B------:R-:W-:Y:S01]  /*516f0*/  FFMA R36, R25, -0.70710676908493041992, R21 ;  /* 0xbf3504f319247823 */ /* 0x000fe20000000015 */
[C-C-:B------:R-:W-:Y:S01]  /*51700*/  FFMA R24, R23.reuse, -0.70710676908493041992, R22.reuse ;  /* 0xbf3504f317187823 */ /* 0x140fe20000000016 */
[----:B------:R-:W-:Y:S01]  /*51710*/  FADD R33, R52, R55 ;  /* 0x0000003734217221 */ /* 0x000fe20000000000 */
[----:B------:R-:W-:Y:S02]  /*51720*/  FFMA R22, R23, 0.70710676908493041992, R22 ;  /* 0x3f3504f317167823 */ /* 0x000fe40000000016 */
[----:B------:R-:W-:Y:S01]  /*51730*/  FFMA R29, R24, 0.66817861795425415039, R36 ;  /* 0x3f2b0dc1181d7823 */ /* 0x000fe20000000024 */
[----:B------:R-:W-:Y:S01]  /*51740*/  FFMA R36, R36, -0.66817861795425415039, R24 ;  /* 0xbf2b0dc124247823 */ /* 0x000fe20000000018 */
[----:B------:R-:W-:Y:S01]  /*51750*/  FFMA R21, R25, 0.70710676908493041992, R21 ;  /* 0x3f3504f319157823 */ /* 0x000fe20000000015 */
[----:B------:R-:W-:Y:S01]  /*51760*/  FADD R23, R38, R53 ;  /* 0x0000003526177221 */ /* 0x000fe20000000000 */
[----:B------:R-:W-:Y:S01]  /*51770*/  FADD R24, R51, R33 ;  /* 0x0000002133187221 */ /* 0x000fe20000000000 */
[----:B------:R-:W-:Y:S01]  /*51780*/  FMUL R29, R29, 1.6629391908645629883 ;  /* 0x3fd4db311d1d7820 */ /* 0x000fe20000400000 */
[----:B------:R-:W-:Y:S01]  /*51790*/  FFMA R28, R22, -0.19891236722469329834, R21 ;  /* 0xbe4bafaf161c7823 */ /* 0x000fe20000000015 */
[----:B------:R0:W4:Y:S01]  /*517a0*/  LDS R25, [R11+0xc] ;  /* 0x00000c000b197984 */ /* 0x0001220000000800 */
[C-C-:B------:R-:W-:Y:S01]  /*517b0*/  FADD R35, R23.reuse, -R24.reuse ;  /* 0x8000001817237221 */ /* 0x140fe20000000000 */
[----:B------:R-:W-:Y:S01]  /*517c0*/  FADD R23, R23, R24 ;  /* 0x0000001817177221 */ /* 0x000fe20000000000 */
[----:B------:R-:W-:Y:S01]  /*517d0*/  FMUL R28, R28, 1.9615705013275146484 ;  /* 0x3ffb14be1c1c7820 */ /* 0x000fe20000400000 */
[----:B------:R-:W-:Y:S01]  /*517e0*/  FFMA R34, R21, 0.19891236722469329834, R22 ;  /* 0x3e4bafaf15227823 */ /* 0x000fe20000000016 */
[----:B------:R0:W0:Y:S01]  /*517f0*/  LDS R24, [R11+0x10] ;  /* 0x000010000b187984 */ /* 0x0000220000000800 */
[----:B------:R-:W-:Y:S01]  /*51800*/  FMUL R37, R23, 1.4142135381698608398 ;  /* 0x3fb504f317257820 */ /* 0x000fe20000400000 */
[----:B------:R-:W-:-:S02]  /*51810*/  FADD R38, R38, -R53 ;  /* 0x8000003526267221 */ /* 0x000fc40000000000 */
[----:B------:R0:W0:Y:S01]  /*51820*/  LDS R23, [R11+0x14] ;  /* 0x000014000b177984 */ /* 0x0000220000000800 */
[----:B------:R-:W-:-:S03]  /*51830*/  FADD R33, -R51, R33 ;  /* 0x0000002133217221 */ /* 0x000fc60000000100 */
[----:B------:R0:W0:Y:S04]  /*51840*/  LDS R22, [R11+0x18] ;  /* 0x000018000b167984 */ /* 0x0000280000000800 */
[----:B-123--:R0:W0:Y:S02]  /*51850*/  LDS R21, [R11+0x1c] ;  /* 0x00001c000b157984 */ /* 0x00e0240000000800 */
[----:B0---4-:R-:W-:Y:S05]  /*51860*/  WARPSYNC.COLLECTIVE R48, `(.L_x_4563) ;  /* 0x0000000030087348 */ /* 0x011fea0003c00000 */
[----:B------:R-:W-:Y:S01]  /*51870*/  NOP ;  /* 0x0000000000007918 */ /* 0x000fe20000000000 */
[----:B0---4-:R-:W-:Y:S05]  /*51880*/  ENDCOLLECTIVE ;  /* 0x000000000000791b */ /* 0x011fea0003800000 */
.L_x_4563:
[----:B------:R-:W-:Y:S04]  /*51890*/  STS [R18+0x84], R28 ;  /* 0x0000841c12007388 */ /* 0x000fe80000000800 */
[----:B------:R0:W-:Y:S04]  /*518a0*/  STS [R18+0x18c], R29 ;  /* 0x00018c1d12007388 */ /* 0x0001e80000000800 */
[----:B------:R1:W-:Y:S01]  /*518b0*/  STS [R18], R37 ;  /* 0x0000002512007388 */ /* 0x0003e20000000800 */
[----:B0-----:R-:W-:-:S04]  /*518c0*/  IMAD.WIDE R28, R19, 0x4, R30 ;  /* 0x00000004131c7825 */ /* 0x001fc800078e021e */
[----:B-1----:R-:W-:Y:S01]  /*518d0*/  FFMA R37, R33, -0.41421356797218322754, R38 ;  /* 0xbed413cd21257823 */ /* 0x002fe20000000026 */
[----:B------:R-:W-:Y:S02]  /*518e0*/  FFMA R33, R38, 0.41421356797218322754, R33 ;  /* 0x3ed413cd26217823 */ /* 0x000fe40000000021 */
[----:B------:R0:W5:Y:S02]  /*518f0*/  LDG.E.CONSTANT R38, desc[UR8][R28.64] ;  /* 0x000000081c267981 */ /* 0x000164000c1e9900 */
[----:B------:R-:W-:Y:S01]  /*51900*/  FMUL R33, R33, 1.8477590084075927734 ;  /* 0x3fec835e21217820 */ /* 0x000fe20000400000 */
[----:B0-----:R-:W-:-:S05]  /*51910*/  IMAD.WIDE R28, R7, 0x4, R30 ;  /* 0x00000004071c7825 */ /* 0x001fca00078e021e */
[----:B------:R0:W5:Y:S01]  /*51920*/  LDG.E.CONSTANT R19, desc[UR8][R28.64] ;  /* 0x000000081c137981 */ /* 0x000162000c1e9900 */
[----:B------:R-:W-:-:S03]  /*51930*/  FMUL R34, R34, 1.9615705013275146484 ;  /* 0x3ffb14be22227820 */ /* 0x000fc60000400000 */
[----:B------:R1:W-:Y:S01]  /*51940*/  STS [R18+0x318], R33 ;  /* 0x0003182112007388 */ /* 0x0003e20000000800 */
[----:B0-----:R-:W-:-:S05]  /*51950*/  IMAD.WIDE R28, R4, 0x4, R30 ;  /* 0x00000004041c7825 */ /* 0x001fca00078e021e */
[----:B-1----:R0:W5:Y:S01]  /*51960*/  LDG.E.CONSTANT R33, desc[UR8][R28.64] ;  /* 0x000000081c217981 */ /* 0x002162000c1e9900 */
[----:B------:R-:W-:-:S03]  /*51970*/  FMUL R35, R35, 1.4142135381698608398 ;  /* 0x3fb504f323237820 */ /* 0x000fc60000400000 */
[----:B------:R1:W-:Y:S01]  /*51980*/  STS [R18+0x39c], R34 ;  /* 0x00039c2212007388 */ /* 0x0003e20000000800 */
[----:B0-----:R-:W-:-:S05]  /*51990*/  IMAD.WIDE R28, R3, 0x4, R30 ;  /* 0x00000004031c7825 */ /* 0x001fca00078e021e */
[----:B-1----:R0:W5:Y:S01]  /*519a0*/  LDG.E.CONSTANT R34, desc[UR8][R28.64] ;  /* 0x000000081c227981 */ /* 0x002162000c1e9900 */
[----:B------:R-:W-:-:S03]  /*519b0*/  FMUL R36, R36, -1.6629391908645629883 ;  /* 0xbfd4db3124247820 */ /* 0x000fc60000400000 */
[----:B------:R1:W-:Y:S01]  /*519c0*/  STS [R18+0x210], R35 ;  /* 0x0002102312007388 */ /* 0x0003e20000000800 */
[----:B0-----:R-:W-:-:S05]  /*519d0*/  IMAD.WIDE R28, R6, 0x4, R30 ;  /* 0x00000004061c7825 */ /* 0x001fca00078e021e */
[----:B-1----:R0:W5:Y:S01]  /*519e0*/  LDG.E.CONSTANT R35, desc[UR8][R28.64] ;  /* 0x000000081c237981 */ /* 0x002162000c1e9900 */
[----:B------:R-:W-:-:S03]  /*519f0*/  FMUL R37, R37, 1.8477590084075927734 ;  /* 0x3fec835e25257820 */ /* 0x000fc60000400000 */
[----:B------:R1:W-:Y:S01]  /*51a00*/  STS [R18+0x294], R36 ;  /* 0x0002942412007388 */ /* 0x0003e20000000800 */
[----:B0-----:R-:W-:-:S05]  /*51a10*/  IMAD.WIDE R28, R5, 0x4, R30 ;  /* 0x00000004051c7825 */ /* 0x001fca00078e021e */
[----:B-1----:R0:W5:Y:S04]  /*51a20*/  LDG.E.CONSTANT R36, desc[UR8][R28.64] ;  /* 0x000000081c247981 */ /* 0x002168000c1e9900 */
[----:B------:R1:W-:Y:S01]  /*51a30*/  STS [R18+0x108], R37 ;  /* 0x0001082512007388 */ /* 0x0003e20000000800 */
[----:B0-----:R-:W-:-:S03]  /*51a40*/  IMAD.WIDE R28, R49, 0x4, R30 ;  /* 0x00000004311c7825 */ /* 0x001fc600078e021e */
[----:B------:R0:W5:Y:S04]  /*51a50*/  LDL.LU R49, [R1+0x110] ;  /* 0x0001100001317983 */ /* 0x0001680000300800 */
[----:B-1----:R0:W5:Y:S04]  /*51a60*/  LDG.E.CONSTANT R37, desc[UR8][R30.64] ;  /* 0x000000081e257981 */ /* 0x002168000c1e9900 */
[----:B------:R0:W5:Y:S04]  /*51a70*/  LDG.E.CONSTANT R29, desc[UR8][R28.64] ;  /* 0x000000081c1d7981 */ /* 0x000168000c1e9900 */
[----:B------:R0:W5:Y:S04]  /*51a80*/  LDL.LU R53, [R1+0x2c] ;  /* 0x00002c0001357983 */ /* 0x0001680000300800 */
[----:B------:R0:W5:Y:S04]  /*51a90*/  LDL.LU R56, [R1+0x38] ;  /* 0x0000380001387983 */ /* 0x0001680000300800 */
[----:B------:R0:W5:Y:S04]  /*51aa0*/  LDL.LU R52, [R1+0x28] ;  /* 0x0000280001347983 */ /* 0x0001680000300800 */
[----:B------:R0:W5:Y:S01]  /*51ab0*/  LDL.LU R55, [R1+0x3c] ;  /* 0x00003c0001377983 */ /* 0x0001620000300800 */
[----:B------:R-:W-:-:S02]  /*51ac0*/  MOV R54, R58 ;  /* 0x0000003a00367202 */ /* 0x000fc40000000f00 */
[----:B------:R-:W-:Y:S02]  /*51ad0*/  MOV R57, R50 ;  /* 0x0000003200397202 */ /* 0x000fe40000000f00 */
[----:B------:R-:W-:-:S07]  /*51ae0*/  MOV R58, R39 ;  /* 0x00000027003a7202 */ /* 0x000fce0000000f00 */
[----:B0----5:R-:W-:Y:S05]  /*51af0*/  WARPSYNC.COLLECTIVE R48, `(.L_x_4564) ;  /* 0x0000000030087348 */ /* 0x021fea0003c00000 */
[----:B------:R-:W-:Y:S01]  /*51b00*/  NOP ;  /* 0x0000000000007918 */ /* 0x000fe20000000000 */
[----:B0----5:R-:W-:Y:S05]  /*51b10*/  ENDCOLLECTIVE ;  /* 0x000000000000791b */ /* 0x021fea0003800000 */
.L_x_4564:
[----:B------:R-:W-:Y:S01]  /*51b20*/  MOV R50, R43 ;  /* 0x0000002b00327202 */ /* 0x000fe20000000f00 */
[----:B------:R0:W1:Y:S01]  /*51b30*/  LDS R39, [R11+0x14] ;  /* 0x000014000b277984 */ /* 0x0000620000000800 */
[----:B------:R-:W-:Y:S02]  /*51b40*/  MOV R51, R44 ;  /* 0x0000002c00337202 */ /* 0x000fe40000000f00 */
[----:B------:R-:W-:Y:S01]  /*51b50*/  MOV R7, R40 ;  /* 0x0000002800077202 */ /* 0x000fe20000000f00 */
[----:B------:R0:W2:Y:S01]  /*51b60*/  LDS R44, [R11] ;  /* 0x000000000b2c7984 */ /* 0x0000a20000000800 */
[----:B------:R-:W-:Y:S02]  /*51b70*/  MOV R4, R41 ;  /* 0x0000002900047202 */ /* 0x000fe40000000f00 */
[----:B------:R-:W-:Y:S01]  /*51b80*/  MOV R3, R42 ;  /* 0x0000002a00037202 */ /* 0x000fe20000000f00 */
[----:B------:R0:W3:Y:S04]  /*51b90*/  LDS R43, [R11+0x4] ;  /* 0x000004000b2b7984 */ /* 0x0000e80000000800 */
[----:B------:R0:W4:Y:S04]  /*51ba0*/  LDS R42, [R11+0x8] ;  /* 0x000008000b2a7984 */ /* 0x0001280000000800 */
[----:B------:R0:W0:Y:S04]  /*51bb0*/  LDS R41, [R11+0xc] ;  /* 0x00000c000b297984 */ /* 0x0000280000000800 */
[----:B------:R0:W0:Y:S01]  /*51bc0*/  LDS R40, [R11+0x10] ;  /* 0x000010000b287984 */ /* 0x0000220000000800 */
[C-C-:B------:R-:W-:Y:S01]  /*51bd0*/  FADD R28, -R33.reuse, R34.reuse ;  /* 0x00000022211c7221 */ /* 0x140fe20000000100 */
[----:B------:R-:W-:Y:S01]  /*51be0*/  FADD R33, R33, R34 ;  /* 0x0000002221217221 */ /* 0x000fe20000000000 */
[C-C-:B------:R-:W-:Y:S01]  /*51bf0*/  FADD R34, R19.reuse, -R35.reuse ;  /* 0x8000002313227221 */ /* 0x140fe20000000000 */
[----:B------:R-:W-:Y:S01]  /*51c00*/  FADD R30, R19, R35 ;  /* 0x00000023131e7221 */ /* 0x000fe20000000000 */
[----:B------:R-:W-:-:S04]  /*51c10*/  FADD R19, R38, -R36 ;  /* 0x8000002426137221 */ /* 0x000fc80000000000 */
[C-C-:B------:R-:W-:Y:S01]  /*51c20*/  FADD R35, R34.reuse, R19.reuse ;  /* 0x0000001322237221 */ /* 0x140fe20000000000 */
[----:B------:R-:W-:Y:S01]  /*51c30*/  FADD R19, R34, -R19 ;  /* 0x8000001322137221 */ /* 0x000fe20000000000 */
[----:B------:R-:W-:Y:S02]  /*51c40*/  FADD R36, R38, R36 ;  /* 0x0000002426247221 */ /* 0x000fe40000000000 */
[----:B------:R0:W0:Y:S01]  /*51c50*/  LDS R38, [R11+0x18] ;  /* 0x000018000b267984 */ /* 0x0000220000000800 */
[----:B------:R-:W-:-:S04]  /*51c60*/  FADD R31, R37, -R29 ;  /* 0x8000001d251f7221 */ /* 0x000fc80000000000 */
[C-C-:B------:R-:W-:Y:S01]  /*51c70*/  FFMA R34, R35.reuse, -0.70710676908493041992, R31.reuse ;  /* 0xbf3504f323227823 */ /* 0x140fe2000000001f */
[----:B------:R-:W-:Y:S01]  /*51c80*/  FFMA R35, R35, 0.70710676908493041992, R31 ;  /* 0x3f3504f323237823 */ /* 0x000fe2000000001f */
[C-C-:B------:R-:W-:Y:S01]  /*51c90*/  FFMA R31, R19.reuse, -0.70710676908493041992, R28.reuse ;  /* 0xbf3504f3131f7823 */ /* 0x140fe2000000001c */
[----:B------:R-:W-:Y:S01]  /*51ca0*/  FFMA R19, R19, 0.70710676908493041992, R28 ;  /* 0x3f3504f313137823 */ /* 0x000fe2000000001c */
[----:B------:R-:W-:Y:S01]  /*51cb0*/  FADD R29, R37, R29 ;  /* 0x0000001d251d7221 */ /* 0x000fe20000000000 */
[C---:B------:R-:W-:Y:S01]  /*51cc0*/  FADD R37, R36.reuse, R30 ;  /* 0x0000001e24257221 */ /* 0x040fe20000000000 */
[----:B------:R-:W-:Y:S01]  /*51cd0*/  FFMA R28, R31, 0.66817861795425415039, R34 ;  /* 0x3f2b0dc11f1c7823 */ /* 0x000fe20000000022 */
[----:B------:R-:W-:Y:S01]  /*51ce0*/  FADD R30, -R36, R30 ;  /* 0x0000001e241e7221 */ /* 0x000fe20000000100 */
[----:B------:R-:W-:Y:S01]  /*51cf0*/  FFMA R34, R34, -0.66817861795425415039, R31 ;  /* 0xbf2b0dc122227823 */ /* 0x000fe2000000001f */
[----:B------:R-:W-:Y:S01]  /*51d00*/  FFMA R36, R19, -0.19891236722469329834, R35 ;  /* 0xbe4bafaf13247823 */ /* 0x000fe20000000023 */
[----:B------:R-:W-:Y:S01]  /*51d10*/  FADD R31, R29, R33 ;  /* 0x000000211d1f7221 */ /* 0x000fe20000000000 */
[----:B------:R-:W-:Y:S01]  /*51d20*/  FFMA R35, R35, 0.19891236722469329834, R19 ;  /* 0x3e4bafaf23237823 */ /* 0x000fe20000000013 */
[----:B------:R-:W-:Y:S01]  /*51d30*/  FADD R29, R29, -R33 ;  /* 0x800000211d1d7221 */ /* 0x000fe20000000000 */
[----:B------:R-:W-:Y:S01]  /*51d40*/  FMUL R19, R36, 1.9615705013275146484 ;  /* 0x3ffb14be24137820 */ /* 0x000fe20000400000 */
[C-C-:B------:R-:W-:Y:S01]  /*51d50*/  FADD R33, R31.reuse, -R37.reuse ;  /* 0x800000251f217221 */ /* 0x140fe20000000000 */
[----:B------:R-:W-:-:S02]  /*51d60*/  FADD R31, R31, R37 ;  /* 0x000000251f1f7221 */ /* 0x000fc40000000000 */
[----:B-1234-:R0:W0:Y:S05]  /*51d70*/  LDS R37, [R11+0x1c] ;  /* 0x00001c000b257984 */ /* 0x01e02a0000000800 */
[----:B0-----:R-:W-:Y:S05]  /*51d80*/  WARPSYNC.COLLECTIVE R48, `(.L_x_4565) ;  /* 0x0000000030087348 */ /* 0x001fea0003c00000 */
[----:B------:R-:W-:Y:S01]  /*51d90*/  NOP ;  /* 0x0000000000007918 */ /* 0x000fe20000000000 */
[----:B0-----:R-:W-:Y:S05]  /*51da0*/  ENDCOLLECTIVE ;  /* 0x000000000000791b */ /* 0x001fea0003800000 */
.L_x_4565:
[----:B------:R0:W-:Y:S01]  /*51db0*/  STS [R18+0x84], R19 ;  /* 0x0000841312007388 */ /* 0x0001e20000000800 */
[----:B------:R-:W-:Y:S01]  /*51dc0*/  FMUL R31, R31, 1.4142135381698608398 ;  /* 0x3fb504f31f1f7820 */ /* 0x000fe20000400000 */
[----:B------:R-:W-:Y:S01]  /*51dd0*/  FMUL R28, R28, 1.6629391908645629883 ;  /* 0x3fd4db311c1c7820 */ /* 0x000fe20000400000 */
[----:B0-----:R-:W-:-:S05]  /*51de0*/  FMUL R19, R34, -1.6629391908645629883 ;  /* 0xbfd4db3122137820 */ /* 0x001fca0000400000 */
[----:B------:R0:W-:Y:S04]  /*51df0*/  STS [R18+0x294], R19 ;  /* 0x0002941312007388 */ /* 0x0001e80000000800 */
[----:B------:R1:W-:Y:S01]  /*51e00*/  STS [R18], R31 ;  /* 0x0000001f12007388 */ /* 0x0003e20000000800 */
[----:B0-----:R-:W-:Y:S01]  /*51e10*/  FFMA R19, R30, -0.41421356797218322754, R29 ;  /* 0xbed413cd1e137823 */ /* 0x001fe2000000001d */
[----:B------:R-:W-:Y:S02]  /*51e20*/  FFMA R30, R29, 0.41421356797218322754, R30 ;  /* 0x3ed413cd1d1e7823 */ /* 0x000fe4000000001e */
[----:B------:R0:W-:Y:S01]  /*51e30*/  STS [R18+0x18c], R28 ;  /* 0x00018c1c12007388 */ /* 0x0001e20000000800 */
[----:B------:R-:W-:Y:S01]  /*51e40*/  FMUL R29, R19, 1.8477590084075927734 ;  /* 0x3fec835e131d7820 */ /* 0x000fe20000400000 */
[----:B-1----:R-:W-:Y:S01]  /*51e50*/  FMUL R31, R33, 1.4142135381698608398 ;  /* 0x3fb504f3211f7820 */ /* 0x002fe20000400000 */
[----:B------:R-:W-:Y:S01]  /*51e60*/  FMUL R19, R30, 1.8477590084075927734 ;  /* 0x3fec835e1e137820 */ /* 0x000fe20000400000 */
[----:B0-----:R-:W-:-:S03]  /*51e70*/  FMUL R28, R35, 1.9615705013275146484 ;  /* 0x3ffb14be231c7820 */ /* 0x001fc60000400000 */
[----:B------:R0:W-:Y:S04]  /*51e80*/  STS [R18+0x210], R31 ;  /* 0x0002101f12007388 */ /* 0x0001e80000000800 */
[----:B------:R0:W-:Y:S04]  /*51e90*/  STS [R18+0x39c], R28 ;  /* 0x00039c1c12007388 */ /* 0x0001e80000000800 */
[----:B------:R0:W-:Y:S04]  /*51ea0*/  STS [R18+0x108], R29 ;  /* 0x0001081d12007388 */ /* 0x0001e80000000800 */
[----:B------:R0:W-:Y:S02]  /*51eb0*/  STS [R18+0x318], R19 ;  /* 0x0003181312007388 */ /* 0x0001e40000000800 */
[----:B0-----:R-:W-:Y:S05]  /*51ec0*/  WARPSYNC.COLLECTIVE R48, `(.L_x_4566) ;  /* 0x0000000030087348 */ /* 0x001fea0003c00000 */
[----:B------:R-:W-:Y:S01]  /*51ed0*/  NOP ;  /* 0x0000000000007918 */ /* 0x000fe20000000000 */
[----:B0-----:R-:W-:Y:S05]  /*51ee0*/  ENDCOLLECTIVE ;  /* 0x000000000000791b */ /* 0x001fea0003800000 */
.L_x_4566:
[----:B------:R-:W-:Y:S01]  /*51ef0*/  FADD R28, R4, R3 ;  /* 0x00000003041c7221 */ /* 0x000fe20000000000 */
[----:B------:R-:W-:Y:S01]  /*51f00*/  FADD R31, R56, -R53 ;  /* 0x80000035381f7221 */ /* 0x000fe20000000000 */
[----:B------:R-:W-:Y:S01]  /*51f10*/  FADD R34, R55, -R52 ;  /* 0x8000003437227221 */ /* 0x000fe20000000000 */
[----:B------:R-:W-:Y:S01]  /*51f20*/  FADD R19, R4, -R3 ;  /* 0x8000000304137221 */ /* 0x000fe20000000000 */
[--C-:B------:R-:W-:Y:S01]  /*51f30*/  FADD R30, -R51, R7.reuse ;  /* 0x00000007331e7221 */ /* 0x100fe20000000100 */
[----:B------:R-:W0:Y:S01]  /*51f40*/  LDS R4, [R11] ;  /* 0x000000000b047984 */ /* 0x000e220000000800 */
[C-C-:B------:R-:W-:Y:S01]  /*51f50*/  FADD R36, R31.reuse, R34.reuse ;  /* 0x000000221f247221 */ /* 0x140fe20000000000 */
[----:B------:R-:W-:Y:S01]  /*51f60*/  FADD R34, R31, -R34 ;  /* 0x800000221f227221 */ /* 0x000fe20000000000 */
[----:B------:R-:W-:Y:S01]  /*51f70*/  FADD R29, R51, R7 ;  /* 0x00000007331d7221 */ /* 0x000fe20000000000 */
[----:B------:R-:W-:Y:S01]  /*51f80*/  FADD R33, R56, R53 ;  /* 0x0000003538217221 */ /* 0x000fe20000000000 */
[C-C-:B------:R-:W-:Y:S01]  /*51f90*/  FFMA R31, R36.reuse, -0.70710676908493041992, R19.reuse ;  /* 0xbf3504f3241f7823 */ /* 0x140fe20000000013 */
[----:B------:R-:W-:Y:S01]  /*51fa0*/  FFMA R19, R36, 0.70710676908493041992, R19 ;  /* 0x3f3504f324137823 */ /* 0x000fe20000000013 */
[C-C-:B------:R-:W-:Y:S01]  /*51fb0*/  FFMA R36, R34.reuse, -0.70710676908493041992, R30.reuse ;  /* 0xbf3504f322247823 */ /* 0x140fe2000000001e */
[----:B------:R-:W-:Y:S01]  /*51fc0*/  FFMA R34, R34, 0.70710676908493041992, R30 ;  /* 0x3f3504f322227823 */ /* 0x000fe2000000001e */
[----:B------:R-:W-:Y:S01]  /*51fd0*/  FADD R35, R55, R52 ;  /* 0x0000003437237221 */ /* 0x000fe20000000000 */
[----:B------:R-:W-:Y:S01]  /*51fe0*/  MOV R56, R49 ;  /* 0x0000003100387202 */ /* 0x000fe20000000f00 */
[----:B------:R-:W-:Y:S01]  /*51ff0*/  FFMA R30, R36, 0.66817861795425415039, R31 ;  /* 0x3f2b0dc1241e7823 */ /* 0x000fe2000000001f */
[----:B------:R-:W-:Y:S01]  /*52000*/  FFMA R31, R31, -0.66817861795425415039, R36 ;  /* 0xbf2b0dc11f1f7823 */ /* 0x000fe20000000024 */
[C-C-:B------:R-:W-:Y:S01]  /*52010*/  FADD R36, R28.reuse, R29.reuse ;  /* 0x0000001d1c247221 */ /* 0x140fe20000000000 */
[----:B------:R-:W-:Y:S01]  /*52020*/  FADD R28, R28, -R29 ;  /* 0x8000001d1c1c7221 */ /* 0x000fe20000000000 */
[C-C-:B------:R-:W-:Y:S01]  /*52030*/  FADD R29, R35.reuse, R33.reuse ;  /* 0x00000021231d7221 */ /* 0x140fe20000000000 */
[----:B------:R-:W-:Y:S01]  /*52040*/  MOV R55, R46 ;  /* 0x0000002e00377202 */ /* 0x000fe20000000f00 */
[----:B------:R-:W-:Y:S01]  /*52050*/  FADD R46, -R35, R33 ;  /* 0x00000021232e7221 */ /* 0x000fe20000000100 */
[----:B------:R-:W-:Y:S01]  /*52060*/  FFMA R35, R34, -0.19891236722469329834, R19 ;  /* 0xbe4bafaf22237823 */ /* 0x000fe20000000013 */
[C-C-:B------:R-:W-:Y:S01]  /*52070*/  FADD R33, R36.reuse, -R29.reuse ;  /* 0x8000001d24217221 */ /* 0x140fe20000000000 */
[----:B------:R-:W-:Y:S01]  /*52080*/  FADD R36, R36, R29 ;  /* 0x0000001d24247221 */ /* 0x000fe20000000000 */
[----:B------:R-:W-:Y:S01]  /*52090*/  MOV R51, R47 ;  /* 0x0000002f00337202 */ /* 0x000fe20000000f00 */
[----:B------:R-:W-:Y:S01]  /*520a0*/  FFMA R19, R19, 0.19891236722469329834, R34 ;  /* 0x3e4bafaf13137823 */ /* 0x000fe20000000022 */
[----:B------:R-:W-:Y:S01]  /*520b0*/  FMUL R30, R30, 1.6629391908645629883 ;  /* 0x3fd4db311e1e7820 */ /* 0x000fe20000400000 */
[----:B------:R-:W-:Y:S01]  /*520c0*/  MOV R52, R45 ;  /* 0x0000002d00347202 */ /* 0x000fe20000000f00 */
[----:B------:R-:W-:Y:S01]  /*520d0*/  FMUL R34, R36, 1.4142135381698608398 ;  /* 0x3fb504f324227820 */ /* 0x000fe20000400000 */
[----:B------:R-:W-:Y:S01]  /*520e0*/  FMUL R33, R33, 1.4142135381698608398 ;  /* 0x3fb504f321217820 */ /* 0x000fe20000400000 */
[----:B------:R-:W-:Y:S01]  /*520f0*/  FMUL R31, R31, -1.6629391908645629883 ;  /* 0xbfd4db311f1f7820 */ /* 0x000fe20000400000 */
[----:B------:R1:W2:Y:S01]  /*52100*/  LDS R3, [R11+0x4] ;  /* 0x000004000b037984 */ /* 0x0002a20000000800 */
[----:B------:R-:W-:Y:S01]  /*52110*/  FMUL R36, R19, 1.9615705013275146484 ;  /* 0x3ffb14be13247820 */ /* 0x000fe20000400000 */
[----:B------:R-:W-:Y:S01]  /*52120*/  FFMA R45, R46, -0.41421356797218322754, R28 ;  /* 0xbed413cd2e2d7823 */ /* 0x000fe2000000001c */
[----:B------:R-:W-:Y:S01]  /*52130*/  FMUL R35, R35, 1.9615705013275146484 ;  /* 0x3ffb14be23237820 */ /* 0x000fe20000400000 */
[----:B------:R1:W3:Y:S01]  /*52140*/  LDS R5, [R11+0x8] ;  /* 0x000008000b057984 */ /* 0x0002e20000000800 */
[C-C-:B------:R-:W-:Y:S01]  /*52150*/  FADD R19, R56.reuse, -R51.reuse ;  /* 0x8000003338137221 */ /* 0x140fe20000000000 */
[----:B------:R-:W-:-:S02]  /*52160*/  FADD R29, R56, R51 ;  /* 0x00000033381d7221 */ /* 0x000fc40000000000 */
[----:B------:R1:W4:Y:S01]  /*52170*/  LDS R47, [R11+0xc] ;  /* 0x00000c000b2f7984 */ /* 0x0003220000000800 */
[----:B------:R-:W-:-:S03]  /*52180*/  FFMA R46, R28, 0.41421356797218322754, R46 ;  /* 0x3ed413cd1c2e7823 */ /* 0x000fc6000000002e */
[----:B0-----:R1:W-:Y:S01]  /*52190*/  STL [R1+0x24], R4 ;  /* 0x0000240401007387 */ /* 0x0013e20000100800 */
[----:B------:R-:W-:-:S03]  /*521a0*/  FADD R28, -R55, R52 ;  /* 0x00000034371c7221 */ /* 0x000fc60000000100 */
[----:B------:R1:W0:Y:S04]  /*521b0*/  LDS R49, [R11+0x10] ;  /* 0x000010000b317984 */ /* 0x0002280000000800 */
[----:B------:R1:W0:Y:S04]  /*521c0*/  LDS R6, [R11+0x14] ;  /* 0x000014000b067984 */ /* 0x0002280000000800 */
[----:B------:R1:W0:Y:S04]  /*521d0*/  LDS R4, [R11+0x18] ;  /* 0x000018000b047984 */ /* 0x0002280000000800 */
[----:B------:R1:W0:Y:S02]  /*521e0*/  LDS R53, [R11+0x1c] ;  /* 0x00001c000b357984 */ /* 0x0002240000000800 */
[----:B01234-:R-:W-:Y:S05]  /*521f0*/  WARPSYNC.COLLECTIVE R48, `(.L_x_4567) ;  /* 0x0000000030087348 */ /* 0x01ffea0003c00000 */
[----:B------:R-:W-:Y:S01]  /*52200*/  NOP ;  /* 0x0000000000007918 */ /* 0x000fe20000000000 */
[----:B01234-:R-:W-:Y:S05]  /*52210*/  ENDCOLLECTIVE ;  /* 0x000000000000791b */ /* 0x01ffea0003800000 */
.L_x_4567:
[----:B------:R0:W5:Y:S04]  /*52220*/  LDL.LU R7, [R1] ;  /* 0x0000000001077983 */ /* 0x0001680000300800 */
[----:B------:R1:W-:Y:S04]  /*52230*/  STS [R18+0x18c], R30 ;  /* 0x00018c1e12007388 */ /* 0x0003e80000000800 */
[----:B------:R0:W5:Y:S04]  /*52240*/  LDL.LU R51, [R1+0x48] ;  /* 0x0000480001337983 */ /* 0x0001680000300800 */
[----:B------:R0:W5:Y:S01]  /*52250*/  LDL.LU R56, [R1+0x8] ;  /* 0x0000080001387983 */ /* 0x0001620000300800 */
[----:B-1----:R-:W-:-:S03]  /*52260*/  FADD R30, R55, R52 ;  /* 0x00000034371e7221 */ /* 0x002fc60000000000 */
[----:B------:R1:W-:Y:S04]  /*52270*/  STS [R18+0x210], R33 ;  /* 0x0002102112007388 */ /* 0x0003e80000000800 */
[----:B------:R2:W-:Y:S04]  /*52280*/  STS [R18+0x294], R31 ;  /* 0x0002941f12007388 */ /* 0x0005e80000000800 */
[----:B------:R0:W5:Y:S01]  /*52290*/  LDL.LU R52, [R1+0xc] ;  /* 0x00000c0001347983 */ /* 0x0001620000300800 */
[----:B-1----:R-:W-:-:S03]  /*522a0*/  FADD R33, R57, -R54 ;  /* 0x8000003639217221 */ /* 0x002fc60000000000 */
[----:B------:R0:W5:Y:S01]  /*522b0*/  LDL.LU R55, [R1+0x4] ;  /* 0x0000040001377983 */ /* 0x0001620000300800 */
[----:B--2---:R-:W-:-:S03]  /*522c0*/  FADD R31, R57, R54 ;  /* 0x00000036391f7221 */ /* 0x004fc60000000000 */
[----:B------:R1:W-:Y:S04]  /*522d0*/  STS [R18], R34 ;  /* 0x0000002212007388 */ /* 0x0003e80000000800 */
[----:B------:R2:W-:Y:S04]  /*522e0*/  STS [R18+0x84], R35 ;  /* 0x0000842312007388 */ /* 0x0005e80000000800 */
[----:B------:R0:W5:Y:S01]  /*522f0*/  LDL.LU R54, [R1+0x10] ;  /* 0x0000100001367983 */ /* 0x0001620000300800 */
[----:B-1----:R-:W-:-:S03]  /*52300*/  FADD R34, R50, R58 ;  /* 0x0000003a32227221 */ /* 0x002fc60000000000 */
[----:B------:R0:W5:Y:S01]  /*52310*/  LDL.LU R57, [R1+0x5c] ;  /* 0x00005c0001397983 */ /* 0x0001620000300800 */
[----:B--2---:R-:W-:-:S03]  /*52320*/  FADD R35, R50, -R58 ;  /* 0x8000003a32237221 */ /* 0x004fc60000000000 */
[----:B------:R0:W5:Y:S01]  /*52330*/  LDL.LU R58, [R1+0x60] ;  /* 0x00006000013a7983 */ /* 0x0001620000300800 */
[----:B------:R-:W-:Y:S01]  /*52340*/  FMUL R45, R45, 1.8477590084075927734 ;  /* 0x3fec835e2d2d7820 */ /* 0x000fe20000400000 */
[----:B------:R-:W-:Y:S02]  /*52350*/  FMUL R46, R46, 1.8477590084075927734 ;  /* 0x3fec835e2e2e7820 */ /* 0x000fe40000400000 */
[----:B------:R-:W-:Y:S04]  /*52360*/  STS [R18+0x39c], R36 ;  /* 0x00039c2412007388 */ /* 0x000fe80000000800 */
[----:B------:R1:W-:Y:S04]  /*52370*/  STS [R18+0x108], R45 ;  /* 0x0001082d12007388 */ /* 0x0003e80000000800 */
[----:B------:R0:W-:Y:S01]  /*52380*/  STS [R18+0x318], R46 ;  /* 0x0003182e12007388 */ /* 0x0001e20000000800 */
[C-C-:B-1----:R-:W-:Y:S01]  /*52390*/  FADD R45, R33.reuse, R35.reuse ;  /* 0x00000023212d7221 */ /* 0x142fe20000000000 */
[----:B------:R-:W-:-:S03]  /*523a0*/  FADD R33, R33, -R35 ;  /* 0x8000002321217221 */ /* 0x000fc60000000000 */
[--C-:B------:R-:W-:Y:S01]  /*523b0*/  FFMA R35, R45, -0.70710676908493041992, R19.reuse ;  /* 0xbf3504f32d237823 */ /* 0x100fe20000000013 */
[--C-:B------:R-:W-:Y:S01]  /*523c0*/  FFMA R36, R33, -0.70710676908493041992, R28.reuse ;  /* 0xbf3504f321247823 */ /* 0x100fe2000000001c */
[----:B------:R-:W-:Y:S01]  /*523d0*/  FFMA R45, R45, 0.70710676908493041992, R19 ;  /* 0x3f3504f32d2d7823 */ /* 0x000fe20000000013 */
[----:B------:R-:W-:Y:S01]  /*523e0*/  FFMA R33, R33, 0.70710676908493041992, R28 ;  /* 0x3f3504f321217823 */ /* 0x000fe2000000001c */
[----:B------:R-:W-:Y:S01]  /*523f0*/  FADD R50, R29, -R30 ;  /* 0x8000001e1d327221 */ /* 0x000fe20000000000 */
[----:B------:R-:W-:Y:S01]  /*52400*/  FFMA R19, R36, 0.66817861795425415039, R35 ;  /* 0x3f2b0dc124137823 */ /* 0x000fe20000000023 */
[----:B0-----:R-:W-:-:S07]  /*52410*/  FFMA R28, R35, -0.66817861795425415039, R36 ;  /* 0xbf2b0dc1231c7823 */ /* 0x001fce0000000024 */
[----:B-----5:R-:W-:Y:S05]  /*52420*/  WARPSYNC.COLLECTIVE R48, `(.L_x_4568) ;  /* 0x0000000030087348 */ /* 0x020fea0003c00000 */
[----:B------:R-:W-:Y:S01]  /*52430*/  NOP ;  /* 0x0000000000007918 */ /* 0x000fe20000000000 */
[----:B-----5:R-:W-:Y:S05]  /*52440*/  ENDCOLLECTIVE ;  /* 0x000000000000791b */ /* 0x020fea0003800000 */
.L_x_4568:
[----:B------:R-:W-:Y:S01]  /*52450*/  FADD R35, R29, R30 ;  /* 0x0000001e1d237221 */ /* 0x000fe20000000000 */
[----:B------:R-:W0:Y:S04]  /*52460*/  LDS R48, [R11+0x10] ;  /* 0x000010000b307984 */ /* 0x000e280000000800 */
[----:B------:R-:W-:Y:S04]  /*52470*/  LDS R36, [R11] ;  /* 0x000000000b247984 */ /* 0x000fe80000000800 */
[----:B0-----:R-:W-:Y:S04]  /*52480*/  STL [R1+0x30], R48 ;  /* 0x0000303001007387 */ /* 0x001fe80000100800 */
[----:B------:R-:W0:Y:S04]  /*52490*/  LDS R48, [R11+0x14] ;  /* 0x000014000b307984 */ /* 0x000e280000000800 */
[----:B0-----:R-:W-:Y:S04]  /*524a0*/  STL [R1+0x4c], R48 ;  /* 0x00004c3001007387 */ /* 0x001fe80000100800 */
[----:B------:R-:W0:Y:S01]  /*524b0*/  LDS R48, [R11+0x18] ;  /* 0x000018000b307984 */ /* 0x000e220000000800 */
[C-C-:B------:R-:W-:Y:S01]  /*524c0*/  FADD R30, R34.reuse, R31.reuse ;  /* 0x0000001f221e7221 */ /* 0x140fe20000000000 */
[----:B------:R-:W-:-:S02]  /*524d0*/  FADD R31, -R34, R31 ;  /* 0x0000001f221f7221 */ /* 0x000fc40000000100 */
[----:B------:R-:W-:Y:S04]  /*524e0*/  LDS R34, [R11+0x8] ;  /* 0x000008000b227984 */ /* 0x000fe80000000800 */
[----:B0-----:R-:W-:Y:S04]  /*524f0*/  STL [R1+0x50], R48 ;  /* 0x0000503001007387 */ /* 0x001fe80000100800 */
[----:B------:R-:W0:Y:S01]  /*52500*/  LDS R48, [R11+0x1c] ;  /* 0x00001c000b307984 */ /* 0x000e220000000800 */
[C-C-:B------:R-:W-:Y:S01]  /*52510*/  FADD R29, R35.reuse, -R30.reuse ;  /* 0x8000001e231d7221 */ /* 0x140fe20000000000 */
[----:B------:R-:W-:Y:S01]  /*52520*/  FADD R35, R35, R30 ;  /* 0x0000001e23237221 */ /* 0x000fe20000000000 */
[----:B------:R-:W-:Y:S01]  /*52530*/  FFMA R30, R33, -0.19891236722469329834, R45 ;  /* 0xbe4bafaf211e7823 */ /* 0x000fe2000000002d */
[----:B------:R-:W-:Y:S01]  /*52540*/  FFMA R46, R31, -0.41421356797218322754, R50 ;  /* 0xbed413cd1f2e7823 */ /* 0x000fe20000000032 */
[----:B------:R-:W-:Y:S01]  /*52550*/  FFMA R45, R45, 0.19891236722469329834, R33 ;  /* 0x3e4bafaf2d2d7823 */ /* 0x000fe20000000021 */
[----:B------:R-:W-:Y:S01]  /*52560*/  FFMA R50, R50, 0.41421356797218322754, R31 ;  /* 0x3ed413cd32327823 */ /* 0x000fe2000000001f */
[----:B------:R-:W-:Y:S01]  /*52570*/  FMUL R31, R35, 1.4142135381698608398 ;  /* 0x3fb504f3231f7820 */ /* 0x000fe20000400000 */
[----:B------:R-:W1:Y:S01]  /*52580*/  LDS R33, [R11+0xc] ;  /* 0x00000c000b217984 */ /* 0x000e620000000800 */
[----:B------:R-:W-:-:S03]  /*52590*/  FMUL R45, R45, 1.9615705013275146484 ;  /* 0x3ffb14be2d2d7820 */ /* 0x000fc60000400000 */
[----:B------:R-:W2:Y:S04]  /*525a0*/  LDS R35, [R11+0x4] ;  /* 0x000004000b237984 */ /* 0x000ea80000000800 */
[----:B0-----:R0:W-:Y:S02]  /*525b0*/  STL [R1+0x54], R48 ;  /* 0x0000543001007387 */ /* 0x0011e40000100800 */
[----:B01----:R-:W-:-:S07]  /*525c0*/  MOV R48, 0xffffffff ;  /* 0xffffffff00307802 */ /* 0x003fce0000000f00 */
[----:B--2---:R-:W-:Y:S05]  /*525d0*/  WARPSYNC.COLLECTIVE R48, `(.L_x_4569) ;  /* 0x0000000030087348 */ /* 0x004fea0003c00000 */
[----:B------:R-:W-:Y:S01]  /*525e0*/  NOP ;  /* 0x0000000000007918 */ /* 0x000fe20000000000 */
[----:B--2---:R-:W-:Y:S05]  /*525f0*/  ENDCOLLECTIVE ;  /* 0x000000000000791b */ /* 0x004fea0003800000 */
.L_x_4569:
[----:B------:R-:W-:Y:S01]  /*52600*/  FMUL R48, R46, 1.8477590084075927734 ;  /* 0x3fec835e2e307820 */ /* 0x000fe20000400000 */
[----:B------:R-:W-:Y:S04]  /*52610*/  STS [R18+0x39c], R45 ;  /* 0x00039c2d12007388 */ /* 0x000fe80000000800 */
[----:B------:R0:W-:Y:S02]  /*52620*/  STS [R18+0x108], R48 ;  /* 0x0001083012007388 */ /* 0x0001e40000000800 */
[C-C-:B0-----:R-:W-:Y:S01]  /*52630*/  FADD R48, R58.reuse, -R57.reuse ;  /* 0x800000393a307221 */ /* 0x141fe20000000000 */
[----:B------:R-:W-:Y:S02]  /*52640*/  FADD R45, R58, R57 ;  /* 0x000000393a2d7221 */ /* 0x000fe40000000000 */
[----:B------:R0:W5:Y:S01]  /*52650*/  LDL.LU R58, [R1+0x44] ;  /* 0x00004400013a7983 */ /* 0x0001620000300800 */
[----:B------:R-:W-:Y:S01]  /*52660*/  FMUL R50, R50, 1.8477590084075927734 ;  /* 0x3fec835e32327820 */ /* 0x000fe20000400000 */
[----:B------:R-:W-:Y:S01]  /*52670*/  FMUL R30, R30, 1.9615705013275146484 ;  /* 0x3ffb14be1e1e7820 */ /* 0x000fe20000400000 */
[----:B------:R-:W-:Y:S01]  /*52680*/  FMUL R28, R28, -1.6629391908645629883 ;  /* 0xbfd4db311c1c7820 */ /* 0x000fe20000400000 */
[----:B------:R-:W-:Y:S01]  /*52690*/  FADD R46, R54, -R55 ;  /* 0x80000037362e7221 */ /* 0x000fe20000000000 */
[----:B------:R-:W-:Y:S01]  /*526a0*/  FMUL R19, R19, 1.6629391908645629883 ;  /* 0x3fd4db3113137820 */ /* 0x000fe20000400000 */
[----:B------:R1:W-:Y:S01]  /*526b0*/  STS [R18+0x318], R50 ;  /* 0x0003183212007388 */ /* 0x0003e20000000800 */
[----:B------:R-:W-:-:S03]  /*526c0*/  FMUL R29, R29, 1.4142135381698608398 ;  /* 0x3fb504f31d1d7820 */ /* 0x000fc60000400000 */
[----:B------:R2:W-:Y:S04]  /*526d0*/  STS [R18+0x84], R30 ;  /* 0x0000841e12007388 */ /* 0x0005e80000000800 */
[----:B------:R3:W-:Y:S01]  /*526e0*/  STS [R18+0x294], R28 ;  /* 0x0002941c12007388 */ /* 0x0007e20000000800 */
[C-C-:B-1----:R-:W-:Y:S01]  /*526f0*/  FADD R50, R46.reuse, R48.reuse ;  /* 0x000000302e327221 */ /* 0x142fe20000000000 */
[----:B------:R-:W-:Y:S02]  /*52700*/  FADD R46, R46, -R48 ;  /* 0x800000302e2e7221 */ /* 0x000fe40000000000 */
[----:B------:R1:W-:Y:S01]  /*52710*/  STS [R18+0x18c], R19 ;  /* 0x00018c1312007388 */ /* 0x0003e20000000800 */
[----:B--2---:R-:W-:Y:S01]  /*52720*/  FADD R30, -R52, R56 ;  /* 0x00000038341e7221 */ /* 0x004fe20000000100 */
[----:B---3--:R-:W-:-:S03]  /*52730*/  FADD R28, R51, -R7 ;  /* 0x80000007331c7221 */ /* 0x008fc60000000000 */
[----:B------:R-:W-:Y:S01]  /*52740*/  FFMA R48, R46, -0.70710676908493041992, R30 ;  /* 0xbf3504f32e307823 */ /* 0x000fe2000000001e */
[----:B-1----:R-:W-:Y:S01]  /*52750*/  FADD R19, R51, R7 ;  /* 0x0000000733137221 */ /* 0x002fe20000000000 */
[----:B------:R-:W-:Y:S01]  /*52760*/  FFMA R51, R50, -0.70710676908493041992, R28 ;  /* 0xbf3504f332337823 */ /* 0x000fe2000000001c */
[----:B------:R1:W-:Y:S02]  /*52770*/  STS [R18+0x210], R29 ;  /* 0x0002101d12007388 */ /* 0x0003e40000000800 */
[----:B-1----:R-:W-:Y:S01]  /*52780*/  FADD R29, R52, R56 ;  /* 0x00000038341d7221 */ /* 0x002fe20000000000 */
[----:B------:R-:W-:Y:S01]  /*52790*/  FFMA R56, R48, 0.66817861795425415039, R51 ;  /* 0x3f2b0dc130387823 */ /* 0x000fe20000000033 */
[----:B------:R-:W-:Y:S01]  /*527a0*/  FFMA R51, R51, -0.66817861795425415039, R48 ;  /* 0xbf2b0dc133337823 */ /* 0x000fe20000000030 */
[----:B------:R-:W-:Y:S01]  /*527b0*/  MOV R48, 0xffffffff ;  /* 0xffffffff00307802 */ /* 0x000fe20000000f00 */
[----:B------:R0:W-:Y:S06]  /*527c0*/  STS [R18], R31 ;  /* 0x0000001f12007388 */ /* 0x0001ec0000000800 */
[----:B0----5:R-:W-:Y:S05]  /*527d0*/  WARPSYNC.COLLECTIVE R48, `(.L_x_4570) ;  /* 0x0000000030087348 */ /* 0x021fea0003c00000 */
[----:B------:R-:W-:Y:S01]  /*527e0*/  NOP ;  /* 0x0000000000007918 */ /* 0x000fe20000000000 */
[----:B0----5:R-:W-:Y:S05]  /*527f0*/  ENDCOLLECTIVE ;  /* 0x000000000000791b */ /* 0x021fea0003800000 */
.L_x_4570:
[----:B------:R-:W-:Y:S04]  /*52800*/  LDS R57, [R11+0x18] ;  /* 0x000018000b397984 */ /* 0x000fe80000000800 */
[----:B------:R-:W0:Y:S01]  /*52810*/  LDS R48, [R11+0x14] ;  /* 0x000014000b307984 */ /* 0x000e220000000800 */
[----:B------:R-:W-:Y:S01]  /*52820*/  FADD R31, R54, R55 ;  /* 0x00000037361f7221 */ /* 0x000fe20000000000 */
[----:B------:R-:W-:Y:S01]  /*52830*/  FFMA R30, R46, 0.70710676908493041992, R30 ;  /* 0x3f3504f32e1e7823 */ /* 0x000fe2000000001e */
[C-C-:B------:R-:W-:Y:S01]  /*52840*/  FADD R46, R19.reuse, R29.reuse ;  /* 0x0000001d132e7221 */ /* 0x140fe20000000000 */
[----:B------:R-:W-:Y:S01]  /*52850*/  FADD R19, R19, -R29 ;  /* 0x8000001d13137221 */ /* 0x000fe20000000000 */
[C-C-:B------:R-:W-:Y:S01]  /*52860*/  FADD R29, R45.reuse, R31.reuse ;  /* 0x0000001f2d1d7221 */ /* 0x140fe20000000000 */
[----:B------:R-:W-:Y:S01]  /*52870*/  FFMA R28, R50, 0.70710676908493041992, R28 ;  /* 0x3f3504f3321c7823 */ /* 0x000fe2000000001c */
[----:B------:R-:W-:Y:S01]  /*52880*/  FADD R31, -R45, R31 ;  /* 0x0000001f2d1f7221 */ /* 0x000fe20000000100 */
[----:B------:R-:W1:Y:S01]  /*52890*/  LDS R7, [R11+0x1c] ;  /* 0x00001c000b077984 */ /* 0x000e620000000800 */
[C-C-:B------:R-:W-:Y:S01]  /*528a0*/  FADD R45, R46.reuse, R29.reuse ;  /* 0x0000001d2e2d7221 */ /* 0x140fe20000000000 */
[----:B------:R-:W-:Y:S01]  /*528b0*/  FADD R50, R46, -R29 ;  /* 0x8000001d2e327221 */ /* 0x000fe20000000000 */
[----:B------:R-:W-:Y:S01]  /*528c0*/  FFMA R52, R30, -0.19891236722469329834, R28 ;  /* 0xbe4bafaf1e347823 */ /* 0x000fe2000000001c */
[----:B------:R-:W-:Y:S01]  /*528d0*/  FFMA R46, R28, 0.19891236722469329834, R30 ;  /* 0x3e4bafaf1c2e7823 */ /* 0x000fe2000000001e */
[----:B------:R-:W-:Y:S01]  /*528e0*/  FFMA R55, R31, -0.41421356797218322754, R19 ;  /* 0xbed413cd1f377823 */ /* 0x000fe20000000013 */
[----:B------:R-:W-:Y:S01]  /*528f0*/  FFMA R54, R19, 0.41421356797218322754, R31 ;  /* 0x3ed413cd13367823 */ /* 0x000fe2000000001f */
[----:B------:R-:W2:Y:S01]  /*52900*/  LDS R30, [R11+0x4] ;  /* 0x000004000b1e7984 */ /* 0x000ea20000000800 */
[----:B------:R-:W-:-:S03]  /*52910*/  FMUL R45, R45, 1.4142135381698608398 ;  /* 0x3fb504f32d2d7820 */ /* 0x000fc60000400000 */
[----:B------:R-:W3:Y:S04]  /*52920*/  LDS R31, [R11] ;  /* 0x000000000b1f7984 */ /* 0x000ee80000000800 */
[----:B------:R-:W4:Y:S04]  /*52930*/  LDS R29, [R11+0x8] ;  /* 0x000008000b1d7984 */ /* 0x000f280000000800 */
[----:B------:R-:W1:Y:S04]  /*52940*/  LDS R28, [R11+0xc] ;  /* 0x00000c000b1c7984 */ /* 0x000e680000000800 */
[----:B------:R-:W1:Y:S04]  /*52950*/  LDS R19, [R11+0x10] ;  /* 0x000010000b137984 */ /* 0x000e680000000800 */
[----:B0-----:R0:W-:Y:S01]  /*52960*/  STL [R1+0x20], R48 ;  /* 0x0000203001007387 */ /* 0x0011e20000100800 */
[----:B------:R-:W-:Y:S01]  /*52970*/  FMUL R51, R51, -1.6629391908645629883 ;  /* 0xbfd4db3133337820 */ /* 0x000fe20000400000 */
[----:B0-----:R-:W-:-:S07]  /*52980*/  MOV R48, 0xffffffff ;  /* 0xffffffff00307802 */ /* 0x001fce0000000f00 */
[----:B-1234-:R-:W-:Y:S05]  /*52990*/  WARPSYNC.COLLECTIVE R48, `(.L_x_4571) ;  /* 0x0000000030087348 */ /* 0x01efea0003c00000 */
[----:B------:R-:W-:Y:S01]  /*529a0*/  NOP ;  /* 0x0000000000007918 */ /* 0x000fe20000000000 */
[----:B-1234-:R-:W-:Y:S05]  /*529b0*/  ENDCOLLECTIVE ;  /* 0x000000000000791b */ /* 0x01efea0003800000 */
.L_x_4571:
[----:B------:R-:W-:Y:S01]  /*529c0*/  FMUL R48, R56, 1.6629391908645629883 ;  /* 0x3fd4db3138307820 */ /* 0x000fe20000400000 */
[----:B------:R0:W-:Y:S01]  /*529d0*/  STS [R18], R45 ;  /* 0x0000002d12007388 */ /* 0x0001e20000000800 */
[----:B------:R-:W-:-:S03]  /*529e0*/  FMUL R46, R46, 1.9615705013275146484 ;  /* 0x3ffb14be2e2e7820 */ /* 0x000fc60000400000 */
[----:B------:R1:W-:Y:S01]  /*529f0*/  STS [R18+0x18c], R48 ;  /* 0x00018c3012007388 */ /* 0x0003e20000000800 */
[----:B0-----:R-:W-:Y:S01]  /*52a00*/  FMUL R45, R50, 1.4142135381698608398 ;  /* 0x3fb504f3322d7820 */ /* 0x001fe20000400000 */
[----:B------:R-:W-:Y:S01]  /*52a10*/  FADD R50, R0, -R8 ;  /* 0x8000000800327221 */ /* 0x000fe20000000000 */
[C---:B-1----:R-:W-:Y:S01]  /*52a20*/  FADD R48, R61.reuse, -R9 ;  /* 0x800000093d307221 */ /* 0x042fe20000000000 */
[----:B------:R0:W-:Y:S04]  /*52a30*/  STS [R18+0x294], R51 ;  /* 0x0002943312007388 */ /* 0x0001e80000000800 */
[----:B------:R1:W-:Y:S04]  /*52a40*/  STS [R18+0x39c], R46 ;  /* 0x00039c2e12007388 */ /* 0x0003e80000000800 */
[----:B------:R2:W-:Y:S01]  /*52a50*/  STS [R18+0x210], R45 ;  /* 0x0002102d12007388 */ /* 0x0005e20000000800 */
[C-C-:B0-----:R-:W-:Y:S01]  /*52a60*/  FADD R51, R48.reuse, R50.reuse ;  /* 0x0000003230337221 */ /* 0x141fe20000000000 */
[----:B------:R-:W-:Y:S01]  /*52a70*/  FADD R48, R48, -R50 ;  /* 0x8000003230307221 */ /* 0x000fe20000000000 */
[C-C-:B-1----:R-:W-:Y:S01]  /*52a80*/  FADD R46, -R60.reuse, R59.reuse ;  /* 0x0000003b3c2e7221 */ /* 0x142fe20000000100 */
[----:B------:R-:W-:Y:S01]  /*52a90*/  FADD R59, R60, R59 ;  /* 0x0000003b3c3b7221 */ /* 0x000fe20000000000 */
[----:B------:R-:W-:Y:S01]  /*52aa0*/  FADD R9, R61, R9 ;  /* 0x000000093d097221 */ /* 0x000fe20000000000 */
[----:B------:R-:W-:Y:S01]  /*52ab0*/  FADD R8, R0, R8 ;  /* 0x0000000800087221 */ /* 0x000fe20000000000 */
[C-C-:B------:R-:W-:Y:S01]  /*52ac0*/  FFMA R50, R48.reuse, -0.70710676908493041992, R46.reuse ;  /* 0xbf3504f330327823 */ /* 0x140fe2000000002e */
[----:B------:R-:W-:Y:S01]  /*52ad0*/  FFMA R46, R48, 0.70710676908493041992, R46 ;  /* 0x3f3504f3302e7823 */ /* 0x000fe2000000002e */
[----:B------:R-:W-:Y:S01]  /*52ae0*/  FMUL R54, R54, 1.8477590084075927734 ;  /* 0x3fec835e36367820 */ /* 0x000fe20000400000 */
[----:B------:R0:W-:Y:S01]  /*52af0*/  STL [R1+0x28], R57 ;  /* 0x0000283901007387 */ /* 0x0001e20000100800 */
[----:B------:R-:W-:Y:S01]  /*52b00*/  FMUL R55, R55, 1.8477590084075927734 ;  /* 0x3fec835e37377820 */ /* 0x000fe20000400000 */
[----:B------:R-:W-:-:S02]  /*52b10*/  FMUL R52, R52, 1.9615705013275146484 ;  /* 0x3ffb14be34347820 */ /* 0x000fc40000400000 */
[----:B------:R1:W-:Y:S04]  /*52b20*/  STS [R18+0x318], R54 ;  /* 0x0003183612007388 */ /* 0x0003e80000000800 */
[----:B------:R3:W-:Y:S04]  /*52b30*/  STS [R18+0x108], R55 ;  /* 0x0001083712007388 */ /* 0x0007e80000000800 */
[----:B------:R4:W-:Y:S01]  /*52b40*/  STS [R18+0x84], R52 ;  /* 0x0000843412007388 */ /* 0x0009e20000000800 */
[C-C-:B--2---:R-:W-:Y:S01]  /*52b50*/  FADD R45, R58.reuse, -R2.reuse ;  /* 0x800000023a2d7221 */ /* 0x144fe20000000000 */
[----:B------:R-:W-:-:S04]  /*52b60*/  FADD R2, R58, R2 ;  /* 0x000000023a027221 */ /* 0x000fc80000000000 */
[C-C-:B------:R-:W-:Y:S01]  /*52b70*/  FADD R48, R2.reuse, R59.reuse ;  /* 0x0000003b02307221 */ /* 0x140fe20000000000 */
[----:B------:R-:W-:Y:S01]  /*52b80*/  FADD R59, R2, -R59 ;  /* 0x8000003b023b7221 */ /* 0x000fe20000000000 */
[----:B------:R-:W-:-:S04]  /*52b90*/  FADD R2, R8, R9 ;  /* 0x0000000908027221 */ /* 0x000fc80000000000 */
[C-C-:B------:R-:W-:Y:S01]  /*52ba0*/  FADD R58, R48.reuse, -R2.reuse ;  /* 0x80000002303a7221 */ /* 0x140fe20000000000 */
[----:B------:R-:W-:Y:S01]  /*52bb0*/  FADD R48, R48, R2 ;  /* 0x0000000230307221 */ /* 0x000fe20000000000 */
[C-C-:B0-----:R-:W-:Y:S01]  /*52bc0*/  FFMA R57, R51.reuse, -0.70710676908493041992, R45.reuse ;  /* 0xbf3504f333397823 */ /* 0x141fe2000000002d */
[----:B------:R-:W-:Y:S01]  /*52bd0*/  FFMA R45, R51, 0.70710676908493041992, R45 ;  /* 0x3f3504f3332d7823 */ /* 0x000fe2000000002d */
[----:B------:R-:W-:Y:S01]  /*52be0*/  FADD R8, -R8, R9 ;  /* 0x0000000908087221 */ /* 0x000fe20000000100 */
[----:B-1----:R-:W-:Y:S01]  /*52bf0*/  FMUL R54, R48, 1.4142135381698608398 ;  /* 0x3fb504f330367820 */ /* 0x002fe20000400000 */
[----:B------:R-:W-:Y:S01]  /*52c00*/  MOV R48, 0xffffffff ;  /* 0xffffffff00307802 */ /* 0x000fe20000000f00 */
[----:B---3--:R-:W-:Y:S01]  /*52c10*/  FFMA R55, R50, 0.66817861795425415039, R57 ;  /* 0x3f2b0dc132377823 */ /* 0x008fe20000000039 */
[----:B------:R-:W-:Y:S01]  /*52c20*/  FFMA R60, R8, -0.41421356797218322754, R59 ;  /* 0xbed413cd083c7823 */ /* 0x000fe2000000003b */
[----:B------:R-:W-:Y:S01]  /*52c30*/  FFMA R57, R57, -0.66817861795425415039, R50 ;  /* 0xbf2b0dc139397823 */ /* 0x000fe20000000032 */
[----:B------:R-:W-:Y:S01]  /*52c40*/  FFMA R56, R46, -0.19891236722469329834, R45 ;  /* 0xbe4bafaf2e387823 */ /* 0x000fe2000000002d */
[----:B----4-:R-:W-:Y:S01]  /*52c50*/  FFMA R52, R45, 0.19891236722469329834, R46 ;  /* 0x3e4bafaf2d347823 */ /* 0x010fe2000000002e */
[----:B------:R-:W-:-:S07]  /*52c60*/  FFMA R59, R59, 0.41421356797218322754, R8 ;  /* 0x3ed413cd3b3b7823 */ /* 0x000fce0000000008 */
[----:B------:R-:W-:Y:S05]  /*52c70*/  WARPSYNC.COLLECTIVE R48, `(.L_x_4572) ;  /* 0x0000000030087348 */ /* 0x000fea0003c00000 */
[----:B------:R-:W-:Y:S01]  /*52c80*/  NOP ;  /* 0x0000000000007918 */ /* 0x000fe20000000000 */
[----:B------:R-:W-:Y:S05]  /*52c90*/  ENDCOLLECTIVE ;  /* 0x000000000000791b */ /* 0x000fea0003800000 */
.L_x_4572:
        /* <DEDUP_REMOVED lines=11> */
.L_x_4573:
[----:B------:R-:W-:-:S05]  /*52d50*/  FMUL R48, R58, 1.4142135381698608398 ;  /* 0x3fb504f33a307820 */ /* 0x000fca0000400000 */
[----:B------:R0:W-:Y:S02]  /*52d60*/  STS [R18+0x210], R48 ;  /* 0x0002103012007388 */ /* 0x0001e40000000800 */
[----:B0-----:R-:W-:-:S05]  /*52d70*/  FMUL R48, R57, -1.6629391908645629883 ;  /* 0xbfd4db3139307820 */ /* 0x001fca0000400000 */
        /* <DEDUP_REMOVED lines=11> */
[----:B------:R0:W-:Y:S01]  /*52e30*/  STS [R18], R54 ;  /* 0x0000003612007388 */ /* 0x0001e20000000800 */
[----:B------:R-:W-:Y:S02]  /*52e40*/  FMUL R55, R55, 1.6629391908645629883 ;  /* 0x3fd4db3137377820 */ /* 0x000fe40000400000 */
[C-C-:B------:R-:W-:Y:S01]  /*52e50*/  FFMA R16, R15.reuse, -0.70710676908493041992, R20.reuse ;  /* 0xbf3504f30f107823 */ /* 0x140fe20000000014 */
[----:B------:R-:W-:Y:S01]  /*52e60*/  FFMA R20, R15, 0.70710676908493041992, R20 ;  /* 0x3f3504f30f147823 */ /* 0x000fe20000000014 */
[----:B------:R-:W-:Y:S01]  /*52e70*/  FADD R15, R10, R14 ;  /* 0x0000000e0a0f7221 */ /* 0x000fe20000000000 */
[----:B------:R-:W-:Y:S01]  /*52e80*/  FMUL R56, R56, 1.9615705013275146484 ;  /* 0x3ffb14be38387820 */ /* 0x000fe20000400000 */
[----:B------:R-:W-:Y:S01]  /*52e90*/  FMUL R59, R59, 1.8477590084075927734 ;  /* 0x3fec835e3b3b7820 */ /* 0x000fe20000400000 */
[C---:B------:R-:W-:Y:S01]  /*52ea0*/  FFMA R61, R17.reuse, -0.70710676908493041992, R48 ;  /* 0xbf3504f3113d7823 */ /* 0x040fe20000000030 */
[----:B------:R-:W-:Y:S01]  /*52eb0*/  FADD R10, R10, -R14 ;  /* 0x8000000e0a0a7221 */ /* 0x000fe20000000000 */
[----:B0-----:R-:W-:Y:S01]  /*52ec0*/  FMUL R54, R60, 1.8477590084075927734 ;  /* 0x3fec835e3c367820 */ /* 0x001fe20000400000 */
[--C-:B------:R-:W-:Y:S01]  /*52ed0*/  FADD R14, R12, R13.reuse ;  /* 0x0000000d0c0e7221 */ /* 0x100fe20000000000 */
[----:B------:R-:W-:Y:S01]  /*52ee0*/  FFMA R48, R17, 0.70710676908493041992, R48 ;  /* 0x3f3504f311307823 */ /* 0x000fe20000000030 */
[----:B------:R0:W-:Y:S01]  /*52ef0*/  STS [R18+0x18c], R55 ;  /* 0x00018c3712007388 */ /* 0x0001e20000000800 */
[----:B------:R-:W-:Y:S01]  /*52f00*/  FMUL R52, R52, 1.9615705013275146484 ;  /* 0x3ffb14be34347820 */ /* 0x000fe20000400000 */
[----:B------:R-:W-:-:S02]  /*52f10*/  FADD R12, -R12, R13 ;  /* 0x0000000d0c0c7221 */ /* 0x000fc40000000100 */
[----:B------:R1:W-:Y:S04]  /*52f20*/  STS [R18+0x108], R54 ;  /* 0x0001083612007388 */ /* 0x0003e80000000800 */
[----:B------:R2:W-:Y:S01]  /*52f30*/  STS [R18+0x84], R56 ;  /* 0x0000843812007388 */ /* 0x0005e20000000800 */
[----:B0-----:R-:W-:Y:S01]  /*52f40*/  FFMA R55, R16, 0.66817861795425415039, R61 ;  /* 0x3f2b0dc110377823 */ /* 0x001fe2000000003d */
[----:B------:R-:W-:Y:S02]  /*52f50*/  FFMA R61, R61, -0.66817861795425415039, R16 ;  /* 0xbf2b0dc13d3d7823 */ /* 0x000fe40000000010 */
[----:B------:R0:W-:Y:S01]  /*52f60*/  STS [R18+0x318], R59 ;  /* 0x0003183b12007388 */ /* 0x0001e20000000800 */
[C-C-:B-1----:R-:W-:Y:S01]  /*52f70*/  FADD R54, R15.reuse, -R14.reuse ;  /* 0x8000000e0f367221 */ /* 0x142fe20000000000 */
[----:B------:R-:W-:Y:S01]  /*52f80*/  FADD R15, R15, R14 ;  /* 0x0000000e0f0f7221 */ /* 0x000fe20000000000 */
[----:B--2---:R-:W-:Y:S01]  /*52f90*/  FFMA R56, R20, -0.19891236722469329834, R48 ;  /* 0xbe4bafaf14387823 */ /* 0x004fe20000000030 */
[----:B------:R-:W-:Y:S01]  /*52fa0*/  FMUL R61, R61, -1.6629391908645629883 ;  /* 0xbfd4db313d3d7820 */ /* 0x000fe20000400000 */
[----:B0-----:R-:W-:Y:S01]  /*52fb0*/  FFMA R59, R48, 0.19891236722469329834, R20 ;  /* 0x3e4bafaf303b7823 */ /* 0x001fe20000000014 */
[----:B------:R-:W-:Y:S01]  /*52fc0*/  MOV R48, 0xffffffff ;  /* 0xffffffff00307802 */ /* 0x000fe20000000f00 */
[----:B------:R0:W-:Y:S01]  /*52fd0*/  STS [R18+0x39c], R52 ;  /* 0x00039c3412007388 */ /* 0x0001e20000000800 */
[----:B------:R-:W-:Y:S01]  /*52fe0*/  FFMA R58, R12, -0.41421356797218322754, R10 ;  /* 0xbed413cd0c3a7823 */ /* 0x000fe2000000000a */
[----:B------:R-:W-:-:S07]  /*52ff0*/  FFMA R57, R10, 0.41421356797218322754, R12 ;  /* 0x3ed413cd0a397823 */ /* 0x000fce000000000c */
[----:B0-----:R-:W-:Y:S05]  /*53000*/  WARPSYNC.COLLECTIVE R48, `(.L_x_4574) ;  /* 0x0000000030087348 */ /* 0x001fea0003c00000 */
[----:B------:R-:W-:Y:S01]  /*53010*/  NOP ;  /* 0x0000000000007918 */ /* 0x000fe20000000000 */
[----:B0-----:R-:W-:Y:S05]  /*53020*/  ENDCOLLECTIVE ;  /* 0x000000000000791b */ /* 0x001fea0003800000 */
.L_x_4574:
        /* <DEDUP_REMOVED lines=12> */
.L_x_4575:
[----:B------:R0:W-:Y:S04]  /*530f0*/  STS [R18+0x294], R61 ;  /* 0x0002943d12007388 */ /* 0x0001e80000000800 */
[----:B0-----:R0:W5:Y:S01]  /*53100*/  LDL.LU R61, [R1+0x24] ;  /* 0x00002400013d7983 */ /* 0x0011620000300800 */
        /* <DEDUP_REMOVED lines=15> */
[----:B------:R1:W-:Y:S01]  /*53200*/  STS [R18], R52 ;  /* 0x0000003412007388 */ /* 0x0003e20000000800 */
[----:B------:R-:W-:Y:S01]  /*53210*/  FMUL R55, R55, 1.6629391908645629883 ;  /* 0x3fd4db3137377820 */ /* 0x000fe20000400000 */
[----:B------:R-:W-:Y:S01]  /*53220*/  FADD R21, R21, -R24 ;  /* 0x8000001815157221 */ /* 0x000fe20000000000 */
[--C-:B------:R-:W-:Y:S01]  /*53230*/  FADD R24, R22, R23.reuse ;  /* 0x0000001716187221 */ /* 0x100fe20000000000 */
[----:B------:R-:W-:Y:S01]  /*53240*/  FMUL R58, R58, 1.8477590084075927734 ;  /* 0x3fec835e3a3a7820 */ /* 0x000fe20000400000 */
[----:B------:R2:W-:Y:S01]  /*53250*/  STS [R18+0x210], R54 ;  /* 0x0002103612007388 */ /* 0x0005e20000000800 */
[----:B------:R-:W-:Y:S01]  /*53260*/  FMUL R56, R56, 1.9615705013275146484 ;  /* 0x3ffb14be38387820 */ /* 0x000fe20000400000 */
[C-C-:B-1----:R-:W-:Y:S01]  /*53270*/  FFMA R52, R27.reuse, -0.70710676908493041992, R48.reuse ;  /* 0xbf3504f31b347823 */ /* 0x142fe20000000030 */
[----:B------:R-:W-:Y:S01]  /*53280*/  FFMA R48, R27, 0.70710676908493041992, R48 ;  /* 0x3f3504f31b307823 */ /* 0x000fe20000000030 */
[----:B------:R1:W-:Y:S01]  /*53290*/  STS [R18+0x318], R57 ;  /* 0x0003183912007388 */ /* 0x0003e20000000800 */
[----:B------:R-:W-:Y:S01]  /*532a0*/  FADD R22, -R22, R23 ;  /* 0x0000001716167221 */ /* 0x000fe20000000100 */
[----:B--2---:R-:W-:-:S02]  /*532b0*/  FMUL R54, R59, 1.9615705013275146484 ;  /* 0x3ffb14be3b367820 */ /* 0x004fc40000400000 */
[----:B------:R2:W-:Y:S01]  /*532c0*/  STS [R18+0x18c], R55 ;  /* 0x00018c3712007388 */ /* 0x0005e20000000800 */
[----:B------:R-:W-:Y:S01]  /*532d0*/  FFMA R59, R32, -0.19891236722469329834, R48 ;  /* 0xbe4bafaf203b7823 */ /* 0x000fe20000000030 */
[C-C-:B-1----:R-:W-:Y:S01]  /*532e0*/  FADD R57, R25.reuse, -R24.reuse ;  /* 0x8000001819397221 */ /* 0x142fe20000000000 */
[----:B------:R-:W-:Y:S01]  /*532f0*/  FADD R25, R25, R24 ;  /* 0x0000001819197221 */ /* 0x000fe20000000000 */
[----:B--2---:R-:W-:Y:S01]  /*53300*/  FFMA R55, R48, 0.19891236722469329834, R32 ;  /* 0x3e4bafaf30377823 */ /* 0x004fe20000000020 */
[----:B------:R-:W-:Y:S01]  /*53310*/  MOV R48, 0xffffffff ;  /* 0xffffffff00307802 */ /* 0x000fe20000000f00 */
[----:B------:R0:W-:Y:S01]  /*53320*/  STS [R18+0x108], R58 ;  /* 0x0001083a12007388 */ /* 0x0001e20000000800 */
[----:B------:R-:W-:-:S03]  /*53330*/  FFMA R60, R22, -0.41421356797218322754, R21 ;  /* 0xbed413cd163c7823 */ /* 0x000fc60000000015 */
[----:B------:R0:W-:Y:S04]  /*53340*/  STS [R18+0x84], R56 ;  /* 0x0000843812007388 */ /* 0x0001e80000000800 */
[----:B------:R0:W-:Y:S02]  /*53350*/  STS [R18+0x39c], R54 ;  /* 0x00039c3612007388 */ /* 0x0001e40000000800 */
[----:B0----5:R-:W-:Y:S05]  /*53360*/  WARPSYNC.COLLECTIVE R48, `(.L_x_4576) ;  /* 0x0000000030087348 */ /* 0x021fea0003c00000 */
[----:B------:R-:W-:Y:S01]  /*53370*/  NOP ;  /* 0x0000000000007918 */ /* 0x000fe20000000000 */
[----:B0----5:R-:W-:Y:S05]  /*53380*/  ENDCOLLECTIVE ;  /* 0x000000000000791b */ /* 0x021fea0003800000 */
.L_x_4576:
[----:B------:R-:W-:Y:S01]  /*53390*/  FFMA R58, R26, 0.66817861795425415039, R52 ;  /* 0x3f2b0dc11a3a7823 */ /* 0x000fe20000000034 */
[----:B------:R-:W-:Y:S01]  /*533a0*/  FFMA R52, R52, -0.66817861795425415039, R26 ;  /* 0xbf2b0dc134347823 */ /* 0x000fe2000000001a */
        /* <DEDUP_REMOVED lines=13> */
.L_x_4577:
[----:B------:R-:W-:-:S05]  /*53480*/  FMUL R48, R57, 1.4142135381698608398 ;  /* 0x3fb504f339307820 */ /* 0x000fca0000400000 */
        /* <DEDUP_REMOVED lines=15> */
[C-C-:B------:R-:W-:Y:S01]  /*53580*/  FADD R41, R37.reuse, R40.reuse ;  /* 0x0000002825297221 */ /* 0x140fe20000000000 */
[----:B------:R-:W-:Y:S01]  /*53590*/  FADD R37, R37, -R40 ;  /* 0x8000002825257221 */ /* 0x000fe20000000000 */
[----:B------:R-:W-:Y:S01]  /*535a0*/  FMUL R59, R59, 1.9615705013275146484 ;  /* 0x3ffb14be3b3b7820 */ /* 0x000fe20000400000 */
[----:B------:R0:W-:Y:S01]  /*535b0*/  STS [R18+0x318], R56 ;  /* 0x0003183812007388 */ /* 0x0001e20000000800 */
[----:B------:R-:W-:Y:S01]  /*535c0*/  FADD R40, R38, R39 ;  /* 0x0000002726287221 */ /* 0x000fe20000000000 */
[----:B------:R-:W-:-:S02]  /*535d0*/  FMUL R55, R55, 1.9615705013275146484 ;  /* 0x3ffb14be37377820 */ /* 0x000fc40000400000 */
[----:B------:R1:W-:Y:S01]  /*535e0*/  STS [R18+0x18c], R58 ;  /* 0x00018c3a12007388 */ /* 0x0003e20000000800 */
[----:B------:R-:W-:Y:S01]  /*535f0*/  FMUL R60, R60, 1.8477590084075927734 ;  /* 0x3fec835e3c3c7820 */ /* 0x000fe20000400000 */
[----:B------:R-:W-:Y:S01]  /*53600*/  FMUL R52, R52, -1.6629391908645629883 ;  /* 0xbfd4db3134347820 */ /* 0x000fe20000400000 */
[C-C-:B0-----:R-:W-:Y:S01]  /*53610*/  FFMA R56, R43.reuse, -0.70710676908493041992, R48.reuse ;  /* 0xbf3504f32b387823 */ /* 0x141fe20000000030 */
[----:B------:R-:W-:Y:S01]  /*53620*/  FFMA R48, R43, 0.70710676908493041992, R48 ;  /* 0x3f3504f32b307823 */ /* 0x000fe20000000030 */
[----:B------:R0:W-:Y:S01]  /*53630*/  STS [R18], R54 ;  /* 0x0000003612007388 */ /* 0x0001e20000000800 */
[C-C-:B-1----:R-:W-:Y:S01]  /*53640*/  FADD R58, R41.reuse, -R40.reuse ;  /* 0x80000028293a7221 */ /* 0x142fe20000000000 */
[----:B------:R-:W-:Y:S02]  /*53650*/  FADD R40, R41, R40 ;  /* 0x0000002829287221 */ /* 0x000fe40000000000 */
[----:B------:R1:W-:Y:S01]  /*53660*/  STS [R18+0x84], R59 ;  /* 0x0000843b12007388 */ /* 0x0003e20000000800 */
[----:B------:R-:W-:-:S03]  /*53670*/  FFMA R57, R42, 0.66817861795425415039, R56 ;  /* 0x3f2b0dc12a397823 */ /* 0x000fc60000000038 */
[----:B------:R2:W-:Y:S01]  /*53680*/  STS [R18+0x39c], R55 ;  /* 0x00039c3712007388 */ /* 0x0005e20000000800 */
[----:B0-----:R-:W-:Y:S01]  /*53690*/  FFMA R54, R48, 0.19891236722469329834, R44 ;  /* 0x3e4bafaf30367823 */ /* 0x001fe2000000002c */
[----:B-1----:R-:W-:Y:S01]  /*536a0*/  FFMA R59, R44, -0.19891236722469329834, R48 ;  /* 0xbe4bafaf2c3b7823 */ /* 0x002fe20000000030 */
[----:B------:R-:W-:Y:S01]  /*536b0*/  MOV R48, 0xffffffff ;  /* 0xffffffff00307802 */ /* 0x000fe20000000f00 */
[----:B------:R0:W-:Y:S01]  /*536c0*/  STS [R18+0x108], R60 ;  /* 0x0001083c12007388 */ /* 0x0001e20000000800 */
[----:B--2---:R-:W-:Y:S01]  /*536d0*/  FMUL R55, R40, 1.4142135381698608398 ;  /* 0x3fb504f328377820 */ /* 0x004fe20000400000 */
[----:B------:R-:W-:Y:S02]  /*536e0*/  FFMA R56, R56, -0.66817861795425415039, R42 ;  /* 0xbf2b0dc138387823 */ /* 0x000fe4000000002a */
[----:B------:R0:W-:Y:S05]  /*536f0*/  STS [R18+0x294], R52 ;  /* 0x0002943412007388 */ /* 0x0001ea0000000800 */
[----:B0-----:R-:W-:Y:S05]  /*53700*/  WARPSYNC.COLLECTIVE R48, `(.L_x_4578) ;  /* 0x0000000030087348 */ /* 0x001fea0003c00000 */
[----:B------:R-:W-:Y:S01]  /*53710*/  NOP ;  /* 0x0000000000007918 */ /* 0x000fe20000000000 */
[----:B0-----:R-:W-:Y:S05]  /*53720*/  ENDCOLLECTIVE ;  /* 0x000000000000791b */ /* 0x001fea0003800000 */
.L_x_4578:
[----:B------:R-:W-:Y:S01]  /*53730*/  FADD R60, -R38, R39 ;  /* 0x00000027263c7221 */ /* 0x000fe20000000100 */
        /* <DEDUP_REMOVED lines=11> */
.L_x_4579:
[----:B------:R0:W-:Y:S01]  /*537f0*/  STS [R18], R55 ;  /* 0x0000003712007388 */ /* 0x0001e20000000800 */
[----:B------:R-:W-:Y:S01]  /*53800*/  FMUL R59, R59, 1.9615705013275146484 ;  /* 0x3ffb14be3b3b7820 */ /* 0x000fe20000400000 */
[----:B0-----:R-:W-:Y:S01]  /*53810*/  FFMA R55, R60, -0.41421356797218322754, R37 ;  /* 0xbed413cd3c377823 */ /* 0x001fe20000000025 */
[----:B------:R-:W-:-:S04]  /*53820*/  FFMA R37, R37, 0.41421356797218322754, R60 ;  /* 0x3ed413cd25257823 */ /* 0x000fc8000000003c */
[----:B------:R-:W-:Y:S01]  /*53830*/  FMUL R37, R37, 1.8477590084075927734 ;  /* 0x3fec835e25257820 */ /* 0x000fe20000400000 */
[----:B------:R-:W-:Y:S01]  /*53840*/  FMUL R55, R55, 1.8477590084075927734 ;  /* 0x3fec835e37377820 */ /* 0x000fe20000400000 */
[----:B------:R-:W-:Y:S01]  /*53850*/  FMUL R54, R54, 1.9615705013275146484 ;  /* 0x3ffb14be36367820 */ /* 0x000fe20000400000 */
[----:B------:R-:W-:Y:S02]  /*53860*/  FADD R48, R5, -R6 ;  /* 0x8000000605307221 */ /* 0x000fe40000000000 */
[----:B------:R0:W-:Y:S01]  /*53870*/  STS [R18+0x318], R37 ;  /* 0x0003182512007388 */ /* 0x0001e20000000800 */
[----:B------:R-:W-:-:S03]  /*53880*/  FMUL R58, R58, 1.4142135381698608398 ;  /* 0x3fb504f33a3a7820 */ /* 0x000fc60000400000 */
[----:B------:R1:W-:Y:S01]  /*53890*/  STS [R18+0x84], R59 ;  /* 0x0000843b12007388 */ /* 0x0003e20000000800 */
[----:B0-----:R-:W-:-:S03]  /*538a0*/  FADD R37, R3, -R4 ;  /* 0x8000000403257221 */ /* 0x001fc60000000000 */
[----:B------:R-:W-:Y:S01]  /*538b0*/  STS [R18+0x108], R55 ;  /* 0x0001083712007388 */ /* 0x000fe20000000800 */
[----:B------:R-:W-:Y:S01]  /*538c0*/  FMUL R57, R57, 1.6629391908645629883 ;  /* 0x3fd4db3139397820 */ /* 0x000fe20000400000 */
[--C-:B-1----:R-:W-:Y:S02]  /*538d0*/  FADD R59, R48, R37.reuse ;  /* 0x00000025303b7221 */ /* 0x102fe40000000000 */
[----:B------:R0:W-:Y:S01]  /*538e0*/  STS [R18+0x39c], R54 ;  /* 0x00039c3612007388 */ /* 0x0001e20000000800 */
[----:B------:R-:W-:Y:S01]  /*538f0*/  FMUL R56, R56, -1.6629391908645629883 ;  /* 0xbfd4db3138387820 */ /* 0x000fe20000400000 */
[----:B------:R-:W-:Y:S02]  /*53900*/  FADD R48, R48, -R37 ;  /* 0x8000002530307221 */ /* 0x000fe40000000000 */
[----:B------:R-:W-:Y:S01]  /*53910*/  STS [R18+0x210], R58 ;  /* 0x0002103a12007388 */ /* 0x000fe20000000800 */
[----:B0-----:R-:W-:-:S03]  /*53920*/  FADD R54, -R47, R49 ;  /* 0x000000312f367221 */ /* 0x001fc60000000100 */
[----:B------:R0:W-:Y:S04]  /*53930*/  STS [R18+0x18c], R57 ;  /* 0x00018c3912007388 */ /* 0x0001e80000000800 */
[----:B------:R1:W-:Y:S01]  /*53940*/  STS [R18+0x294], R56 ;  /* 0x0002943812007388 */ /* 0x0003e20000000800 */
[----:B0-----:R-:W-:Y:S01]  /*53950*/  FADD R57, R3, R4 ;  /* 0x0000000403397221 */ /* 0x001fe20000000000 */
[----:B-1----:R-:W-:Y:S01]  /*53960*/  FADD R56, R5, R6 ;  /* 0x0000000605387221 */ /* 0x002fe20000000000 */
[C-C-:B------:R-:W-:Y:S01]  /*53970*/  FADD R55, R61.reuse, -R53.reuse ;  /* 0x800000353d377221 */ /* 0x140fe20000000000 */
[----:B------:R-:W-:-:S03]  /*53980*/  FADD R58, R61, R53 ;  /* 0x000000353d3a7221 */ /* 0x000fc60000000000 */
[C-C-:B------:R-:W-:Y:S01]  /*53990*/  FFMA R37, R59.reuse, -0.70710676908493041992, R55.reuse ;  /* 0xbf3504f33b257823 */ /* 0x140fe20000000037 */
[----:B------:R-:W-:Y:S01]  /*539a0*/  FFMA R55, R59, 0.70710676908493041992, R55 ;  /* 0x3f3504f33b377823 */ /* 0x000fe20000000037 */
[C-C-:B------:R-:W-:Y:S01]  /*539b0*/  FFMA R59, R48.reuse, -0.70710676908493041992, R54.reuse ;  /* 0xbf3504f3303b7823 */ /* 0x140fe20000000036 */
[----:B------:R-:W-:Y:S01]  /*539c0*/  FADD R53, R47, R49 ;  /* 0x000000312f357221 */ /* 0x000fe20000000000 */
[----:B------:R-:W-:Y:S02]  /*539d0*/  FFMA R54, R48, 0.70710676908493041992, R54 ;  /* 0x3f3504f330367823 */ /* 0x000fe40000000036 */
[----:B------:R-:W-:Y:S01]  /*539e0*/  FFMA R48, R59, 0.66817861795425415039, R37 ;  /* 0x3f2b0dc13b307823 */ /* 0x000fe20000000025 */
[----:B------:R-:W-:Y:S01]  /*539f0*/  FFMA R6, R37, -0.66817861795425415039, R59 ;  /* 0xbf2b0dc125067823 */ /* 0x000fe2000000003b */
[C-C-:B------:R-:W-:Y:S01]  /*53a00*/  FADD R37, R58.reuse, R53.reuse ;  /* 0x000000353a257221 */ /* 0x140fe20000000000 */
[----:B------:R-:W-:Y:S01]  /*53a10*/  FADD R3, R58, -R53 ;  /* 0x800000353a037221 */ /* 0x000fe20000000000 */
        /* <DEDUP_REMOVED lines=13> */
.L_x_4580:
        /* <DEDUP_REMOVED lines=11> */
.L_x_4581:
        /* <DEDUP_REMOVED lines=19> */
.L_x_4582:
[----:B------:R-:W0:Y:S01]  /*53cd0*/  LDS R37, [R11] ;  /* 0x000000000b257984 */ /* 0x000e220000000800 */
[----:B------:R-:W1:Y:S01]  /*53ce0*/  LDCU UR4, c[0x0][0x39c] ;  /* 0x00007380ff0477ac */ /* 0x000e620008000800 */
[----:B------:R-:W-:Y:S01]  /*53cf0*/  FADD R48, R31, -R54 ;  /* 0x800000361f307221 */ /* 0x000fe20000000000 */
        /* <DEDUP_REMOVED lines=25> */
[----:B------:R-:W0:Y:S01]  /*53e90*/  LDCU UR18, c[0x0][0x39c] ;  /* 0x00007380ff1277ac */ /* 0x000e220008000800 */
[----:B------:R-:W1:Y:S01]  /*53ea0*/  LDS R32, [R11+0x4] ;  /* 0x000004000b207984 */ /* 0x000e620000000800 */
[----:B------:R-:W-:Y:S01]  /*53eb0*/  FADD R31, R31, R54 ;  /* 0x000000361f1f7221 */ /* 0x000fe20000000000 */
[C-C-:B------:R-:W-:Y:S01]  /*53ec0*/  FADD R18, R37.reuse, R20.reuse ;  /* 0x0000001425127221 */ /* 0x140fe20000000000 */
[----:B------:R-:W-:Y:S01]  /*53ed0*/  FADD R37, R37, -R20 ;  /* 0x8000001425257221 */ /* 0x000fe20000000000 */
[----:B------:R-:W0:Y:S01]  /*53ee0*/  LDCU UR19, c[0x0][0x39c] ;  /* 0x00007380ff1377ac */ /* 0x000e220008000800 */
[C-C-:B------:R-:W-:Y:S01]  /*53ef0*/  FADD R20, R31.reuse, R51.reuse ;  /* 0x000000331f147221 */ /* 0x140fe20000000000 */
[----:B------:R-:W-:Y:S01]  /*53f00*/  FADD R31, -R31, R51 ;  /* 0x000000331f1f7221 */ /* 0x000fe20000000100 */
[----:B------:R-:W-:Y:S01]  /*53f10*/  FFMA R36, R48, 0.70710676908493041992, R36 ;  /* 0x3f3504f330247823 */ /* 0x000fe20000000024 */
[----:B------:R-:W0:Y:S02]  /*53f20*/  LDCU UR20, c[0x0][0x39c] ;  /* 0x00007380ff1477ac */ /* 0x000e240008000800 */
[----:B------:R-:W-:Y:S01]  /*53f30*/  FFMA R51, R31, -0.41421356797218322754, R37 ;  /* 0xbed413cd1f337823 */ /* 0x000fe20000000025 */
[----:B------:R-:W-:Y:S01]  /*53f40*/  FFMA R3, R37, 0.41421356797218322754, R31 ;  /* 0x3ed413cd25037823 */ /* 0x000fe2000000001f */
[C-C-:B------:R-:W-:Y:S01]  /*53f50*/  FADD R5, R18.reuse, -R20.reuse ;  /* 0x8000001412057221 */ /* 0x140fe20000000000 */
[----:B------:R-:W-:Y:S01]  /*53f60*/  FADD R20, R18, R20 ;  /* 0x0000001412147221 */ /* 0x000fe20000000000 */
[----:B------:R-:W-:Y:S01]  /*53f70*/  FFMA R18, R36, -0.19891236722469329834, R52 ;  /* 0xbe4bafaf24127823 */ /* 0x000fe20000000034 */
[----:B------:R-:W-:Y:S01]  /*53f80*/  FFMA R4, R52, 0.19891236722469329834, R36 ;  /* 0x3e4bafaf34047823 */ /* 0x000fe20000000024 */
[C-C-:B------:R-:W-:Y:S01]  /*53f90*/  FADD R36, R30.reuse, -R55.reuse ;  /* 0x800000371e247221 */ /* 0x140fe20000000000 */
[----:B------:R-:W-:Y:S01]  /*53fa0*/  FADD R30, R30, R55 ;  /* 0x000000371e1e7221 */ /* 0x000fe20000000000 */
[----:B------:R-:W0:Y:S02]  /*53fb0*/  LDCU UR22, c[0x0][0x39c] ;  /* 0x00007380ff1677ac */ /* 0x000e240008000800 */
[----:B------:R2:W-:Y:S01]  /*53fc0*/  STL [R1+0x108], R4 ;  /* 0x0001080401007387 */ /* 0x0005e20000100800 */
        /* <DEDUP_REMOVED lines=19> */
[----:B------:R-:W-:Y:S01]  /*54100*/  FADD R36, R35, R17 ;  /* 0x0000001123247221 */ /* 0x000fe20000000000 */
[----:B------:R-:W-:Y:S01]  /*54110*/  FFMA R52, R37, 0.66817861795425415039, R27 ;  /* 0x3f2b0dc125347823 */ /* 0x000fe2000000001b */
[----:B--2---:R-:W-:Y:S01]  /*54120*/  FFMA R4, R27, -0.66817861795425415039, R37 ;  /* 0xbf2b0dc11b047823 */ /* 0x004fe20000000025 */
[----:B------:R-:W-:Y:S01]  /*54130*/  FADD R27, R35, -R17 ;  /* 0x80000011231b7221 */ /* 0x000fe20000000000 */
[C-C-:B------:R-:W-:Y:S01]  /*54140*/  FADD R35, R30.reuse, R44.reuse ;  /* 0x0000002c1e237221 */ /* 0x140fe20000000000 */
[----:B------:R-:W-:Y:S01]  /*54150*/  FADD R30, -R30, R44 ;  /* 0x0000002c1e1e7221 */ /* 0x000fe20000000100 */
[----:B------:R-:W-:Y:S01]  /*54160*/  FFMA R17, R32, -0.19891236722469329834, R31 ;  /* 0xbe4bafaf20117823 */ /* 0x000fe2000000001f */
[----:B------:R2:W-:Y:S01]  /*54170*/  STL [R1+0x40], R4 ;  /* 0x0000400401007387 */ /* 0x0005e20000100800 */
[----:B------:R-:W-:Y:S01]  /*54180*/  FFMA R32, R31, 0.19891236722469329834, R32 ;  /* 0x3e4bafaf1f207823 */ /* 0x000fe20000000020 */
[----:B------:R-:W1:Y:S04]  /*54190*/  LDCU UR32, c[0x0][0x39c] ;  /* 0x00007380ff2077ac */ /* 0x000e680008000800 */
[----:B------:R3:W-:Y:S01]  /*541a0*/  STL [R1+0x5c], R32 ;  /* 0x00005c2001007387 */ /* 0x0007e20000100800 */
[----:B------:R-:W1:Y:S01]  /*541b0*/  LDCU UR34, c[0x0][0x39c] ;  /* 0x00007380ff2277ac */ /* 0x000e620008000800 */
[----:B--2---:R-:W-:Y:S01]  /*541c0*/  FFMA R4, R27, 0.41421356797218322754, R30 ;  /* 0x3ed413cd1b047823 */ /* 0x004fe2000000001e */
[----:B------:R-:W2:Y:S04]  /*541d0*/  LDCU UR35, c[0x0][0x39c] ;  /* 0x00007380ff2377ac */ /* 0x000ea80008000800 */
[----:B------:R-:W-:Y:S01]  /*541e0*/  STL [R1+0x44], R4 ;  /* 0x0000440401007387 */ /* 0x000fe20000100800 */
[----:B------:R-:W2:Y:S03]  /*541f0*/  LDCU UR38, c[0x0][0x39c] ;  /* 0x00007380ff2677ac */ /* 0x000ea60008000800 */
[----:B------:R-:W4:Y:S01]  /*54200*/  LDL.LU R48, [R1+0x30] ;  /* 0x0000300001307983 */ /* 0x000f220000300800 */
[----:B------:R-:W-:Y:S01]  /*54210*/  FFMA R31, R30, -0.41421356797218322754, R27 ;  /* 0xbed413cd1e1f7823 */ /* 0x000fe2000000001b */
[----:B------:R-:W2:Y:S02]  /*54220*/  LDCU UR36, c[0x0][0x39c] ;  /* 0x00007380ff2477ac */ /* 0x000ea40008000800 */
[----:B------:R-:W0:Y:S01]  /*54230*/  LDS R30, [R11+0x8] ;  /* 0x000008000b1e7984 */ /* 0x000e220000000800 */
[C-C-:B---3--:R-:W-:Y:S01]  /*54240*/  FADD R32, R29.reuse, -R56.reuse ;  /* 0x800000381d207221 */ /* 0x148fe20000000000 */
[----:B------:R-:W-:Y:S01]  /*54250*/  FADD R56, R29, R56 ;  /* 0x000000381d387221 */ /* 0x000fe20000000000 */
[C-C-:B------:R-:W-:Y:S01]  /*54260*/  FADD R55, R36.reuse, -R35.reuse ;  /* 0x8000002324377221 */ /* 0x140fe20000000000 */
[----:B------:R-:W-:Y:S01]  /*54270*/  FADD R35, R36, R35 ;  /* 0x0000002324237221 */ /* 0x000fe20000000000 */
        /* <DEDUP_REMOVED lines=18> */
[C-C-:B------:R-:W-:Y:S01]  /*543a0*/  FADD R44, R34.reuse, R16.reuse ;  /* 0x00000010222c7221 */ /* 0x140fe20000000000 */
[----:B------:R-:W-:Y:S01]  /*543b0*/  FADD R34, R34, -R16 ;  /* 0x8000001022227221 */ /* 0x000fe20000000000 */
[----:B------:R-:W-:Y:S01]  /*543c0*/  FADD R16, R56, R43 ;  /* 0x0000002b38107221 */ /* 0x000fe20000000000 */
[C-C-:B------:R-:W-:Y:S01]  /*543d0*/  FFMA R36, R32.reuse, -0.70710676908493041992, R30.reuse ;  /* 0xbf3504f320247823 */ /* 0x140fe2000000001e */
[C-C-:B------:R-:W-:Y:S01]  /*543e0*/  FFMA R26, R29.reuse, -0.70710676908493041992, R27.reuse ;  /* 0xbf3504f31d1a7823 */ /* 0x140fe2000000001b */
[----:B------:R-:W-:Y:S01]  /*543f0*/  FFMA R30, R32, 0.70710676908493041992, R30 ;  /* 0x3f3504f3201e7823 */ /* 0x000fe2000000001e */
[----:B------:R-:W-:Y:S01]  /*54400*/  FFMA R27, R29, 0.70710676908493041992, R27 ;  /* 0x3f3504f31d1b7823 */ /* 0x000fe2000000001b */
[C-C-:B------:R-:W-:Y:S01]  /*54410*/  FADD R53, R44.reuse, -R16.reuse ;  /* 0x800000102c357221 */ /* 0x140fe20000000000 */
[----:B------:R-:W-:Y:S01]  /*54420*/  FADD R44, R44, R16 ;  /* 0x000000102c2c7221 */ /* 0x000fe20000000000 */
[----:B------:R-:W0:Y:S01]  /*54430*/  LDCU UR54, c[0x0][0x39c] ;  /* 0x00007380ff3677ac */ /* 0x000e220008000800 */
[----:B------:R-:W-:Y:S01]  /*54440*/  FFMA R16, R30, -0.19891236722469329834, R27 ;  /* 0xbe4bafaf1e107823 */ /* 0x000fe2000000001b */
[----:B------:R-:W-:-:S02]  /*54450*/  FFMA R4, R27, 0.19891236722469329834, R30 ;  /* 0x3e4bafaf1b047823 */ /* 0x000fc4000000001e */
[----:B------:R-:W1:Y:S01]  /*54460*/  LDS R30, [R11+0xc] ;  /* 0x00000c000b1e7984 */ /* 0x000e620000000800 */
[----:B------:R-:W-:Y:S01]  /*54470*/  FADD R43, -R56, R43 ;  /* 0x0000002b382b7221 */ /* 0x000fe20000000100 */
[----:B------:R-:W-:Y:S01]  /*54480*/  FADD R32, R28, -R57 ;  /* 0x800000391c207221 */ /* 0x000fe20000000000 */
[----:B------:R-:W-:Y:S01]  /*54490*/  FFMA R29, R36, 0.66817861795425415039, R26 ;  /* 0x3f2b0dc1241d7823 */ /* 0x000fe2000000001a */
[----:B------:R-:W-:Y:S01]  /*544a0*/  FFMA R47, R26, -0.66817861795425415039, R36 ;  /* 0xbf2b0dc11a2f7823 */ /* 0x000fe20000000024 */
[----:B------:R2:W-:Y:S01]  /*544b0*/  STL [R1+0x48], R4 ;  /* 0x0000480401007387 */ /* 0x0005e20000100800 */
[----:B------:R-:W-:Y:S01]  /*544c0*/  FFMA R26, R43, -0.41421356797218322754, R34 ;  /* 0xbed413cd2b1a7823 */ /* 0x000fe20000000022 */
[----:B------:R-:W0:Y:S01]  /*544d0*/  LDCU UR55, c[0x0][0x39c] ;  /* 0x00007380ff3777ac */ /* 0x000e220008000800 */
[----:B------:R-:W0:Y:S01]  /*544e0*/  LDCU UR62, c[0x0][0x39c] ;  /* 0x00007380ff3e77ac */ /* 0x000e220008000800 */
[----:B--2---:R-:W-:Y:S01]  /*544f0*/  FFMA R4, R34, 0.41421356797218322754, R43 ;  /* 0x3ed413cd22047823 */ /* 0x004fe2000000002b */
[----:B------:R-:W-:Y:S01]  /*54500*/  FADD R28, R28, R57 ;  /* 0x000000391c1c7221 */ /* 0x000fe20000000000 */
[----:B------:R-:W2:Y:S01]  /*54510*/  LDCU UR52, c[0x0][0x39c] ;  /* 0x00007380ff3477ac */ /* 0x000ea20008000800 */
[----:B------:R-:W2:Y:S01]  /*54520*/  LDCU UR56, c[0x0][0x39c] ;  /* 0x00007380ff3877ac */ /* 0x000ea20008000800 */
[----:B------:R-:W2:Y:S01]  /*54530*/  LDCU UR59, c[0x0][0x39c] ;  /* 0x00007380ff3b77ac */ /* 0x000ea20008000800 */
[----:B------:R-:W2:Y:S01]  /*54540*/  LDCU UR63, c[0x0][0x39c] ;  /* 0x00007380ff3f77ac */ /* 0x000ea20008000800 */
[----:B------:R-:W2:Y:S01]  /*54550*/  LDCU UR66, c[0x0][0x39c] ;  /* 0x00007380ff4277ac */ /* 0x000ea20008000800 */
[----:B------:R-:W2:Y:S01]  /*54560*/  LDCU UR37, c[0x0][0x39c] ;  /* 0x00007380ff2577ac */ /* 0x000ea20008000800 */
        /* <DEDUP_REMOVED lines=9> */
[--C-:B------:R-:W-:Y:S01]  /*54600*/  FFMA R54, R34, -0.70710676908493041992, R27.reuse ;  /* 0xbf3504f322367823 */ /* 0x100fe2000000001b */
[C-C-:B------:R-:W-:Y:S01]  /*54610*/  FFMA R32, R25.reuse, -0.70710676908493041992, R30.reuse ;  /* 0xbf3504f319207823 */ /* 0x140fe2000000001e */
[----:B------:R-:W-:Y:S01]  /*54620*/  FFMA R25, R25, 0.70710676908493041992, R30 ;  /* 0x3f3504f319197823 */ /* 0x000fe2000000001e */
[----:B------:R-:W-:Y:S01]  /*54630*/  FADD R42, R45, R42 ;  /* 0x0000002a2d2a7221 */ /* 0x000fe20000000000 */
[----:B------:R-:W1:Y:S01]  /*54640*/  LDCU UR25, c[0x0][0x39c] ;  /* 0x00007380ff1977ac */ /* 0x000e620008000800 */
[----:B------:R-:W-:Y:S01]  /*54650*/  FFMA R30, R32, 0.66817861795425415039, R54 ;  /* 0x3f2b0dc1201e7823 */ /* 0x000fe20000000036 */
[----:B------:R-:W-:Y:S01]  /*54660*/  FFMA R54, R54, -0.66817861795425415039, R32 ;  /* 0xbf2b0dc136367823 */ /* 0x000fe20000000020 */
[----:B------:R-:W-:Y:S01]  /*54670*/  FFMA R27, R34, 0.70710676908493041992, R27 ;  /* 0x3f3504f3221b7823 */ /* 0x000fe2000000001b */
[C-C-:B------:R-:W-:Y:S01]  /*54680*/  FADD R32, R33.reuse, R15.reuse ;  /* 0x0000000f21207221 */ /* 0x140fe20000000000 */
[----:B------:R-:W-:Y:S01]  /*54690*/  FADD R33, R33, -R15 ;  /* 0x8000000f21217221 */ /* 0x000fe20000000000 */
[C-C-:B------:R-:W-:Y:S01]  /*546a0*/  FADD R15, R28.reuse, R42.reuse ;  /* 0x0000002a1c0f7221 */ /* 0x140fe20000000000 */
[----:B------:R-:W-:Y:S01]  /*546b0*/  FADD R42, -R28, R42 ;  /* 0x0000002a1c2a7221 */ /* 0x000fe20000000100 */
[----:B------:R-:W-:Y:S01]  /*546c0*/  FFMA R28, R25, -0.19891236722469329834, R27 ;  /* 0xbe4bafaf191c7823 */ /* 0x000fe2000000001b */
[----:B------:R-:W-:Y:S01]  /*546d0*/  FFMA R25, R27, 0.19891236722469329834, R25 ;  /* 0x3e4bafaf1b197823 */ /* 0x000fe20000000019 */
[----:B------:R3:W-:Y:S01]  /*546e0*/  STL [R1+0x38], R4 ;  /* 0x0000380401007387 */ /* 0x0007e20000100800 */
[----:B------:R-:W1:Y:S03]  /*546f0*/  LDCU UR58, c[0x0][0x39c] ;  /* 0x00007380ff3a77ac */ /* 0x000e660008000800 */
[----:B------:R-:W-:Y:S01]  /*54700*/  STL [R1+0x3c], R25 ;  /* 0x00003c1901007387 */ /* 0x000fe20000100800 */
[----:B------:R-:W1:Y:S03]  /*54710*/  LDCU UR33, c[0x0][0x39c] ;  /* 0x00007380ff2177ac */ /* 0x000e660008000800 */
[----:B------:R-:W4:Y:S01]  /*54720*/  LDS R25, [R11+0x10] ;  /* 0x000010000b197984 */ /* 0x000f220000000800 */
[----:B------:R-:W1:Y:S01]  /*54730*/  LDCU UR60, c[0x0][0x39c] ;  /* 0x00007380ff3c77ac */ /* 0x000e620008000800 */
[----:B---3--:R-:W-:Y:S01]  /*54740*/  FFMA R4, R33, 0.41421356797218322754, R42 ;  /* 0x3ed413cd21047823 */ /* 0x008fe2000000002a */
[C-C-:B------:R-:W-:Y:S01]  /*54750*/  FADD R43, R32.reuse, -R15.reuse ;  /* 0x8000000f202b7221 */ /* 0x140fe20000000000 */
[----:B------:R-:W-:Y:S01]  /*54760*/  FADD R15, R32, R15 ;  /* 0x0000000f200f7221 */ /* 0x000fe20000000000 */
[----:B------:R-:W3:Y:S01]  /*54770*/  LDL.LU R37, [R1+0x4c] ;  /* 0x00004c0001257983 */ /* 0x000ee20000300800 */
[----:B------:R-:W1:Y:S03]  /*54780*/  LDCU UR41, c[0x0][0x39c] ;  /* 0x00007380ff2977ac */ /* 0x000e660008000800 */
[----:B------:R0:W-:Y:S01]  /*54790*/  STL [R1+0x34], R4 ;  /* 0x0000340401007387 */ /* 0x0001e20000100800 */
[----:B------:R-:W-:Y:S01]  /*547a0*/  FFMA R27, R42, -0.41421356797218322754, R33 ;  /* 0xbed413cd2a1b7823 */ /* 0x000fe20000000021 */
[C-C-:B------:R-:W-:Y:S01]  /*547b0*/  FADD R33, -R14.reuse, R24.reuse ;  /* 0x000000180e217221 */ /* 0x140fe20000000100 */
[----:B------:R-:W-:Y:S01]  /*547c0*/  FADD R14, R14, R24 ;  /* 0x000000180e0e7221 */ /* 0x000fe20000000000 */
[----:B------:R-:W-:Y:S01]  /*547d0*/  FADD R24, R9, -R41 ;  /* 0x8000002909187221 */ /* 0x000fe20000000000 */
[C-C-:B------:R-:W-:Y:S01]  /*547e0*/  FADD R34, R19.reuse, -R58.reuse ;  /* 0x8000003a13227221 */ /* 0x140fe20000000000 */
[----:B------:R-:W-:Y:S01]  /*547f0*/  FADD R58, R19, R58 ;  /* 0x0000003a133a7221 */ /* 0x000fe20000000000 */
[----:B------:R-:W1:Y:S02]  /*54800*/  LDCU UR64, c[0x0][0x39c] ;  /* 0x00007380ff4077ac */ /* 0x000e640008000800 */
[C-C-:B------:R-:W-:Y:S01]  /*54810*/  FADD R19, R24.reuse, R34.reuse ;  /* 0x0000002218137221 */ /* 0x140fe20000000000 */
[----:B------:R-:W-:Y:S01]  /*54820*/  FADD R24, R24, -R34 ;  /* 0x8000002218187221 */ /* 0x000fe20000000000 */
[----:B------:R-:W1:Y:S03]  /*54830*/  LDCU UR68, c[0x0][0x39c] ;  /* 0x00007380ff4477ac */ /* 0x000e660008000800 */
[C-C-:B------:R-:W-:Y:S01]  /*54840*/  FFMA R34, R24.reuse, -0.70710676908493041992, R33.reuse ;  /* 0xbf3504f318227823 */ /* 0x140fe20000000021 */
[----:B------:R-:W-:Y:S01]  /*54850*/  FFMA R33, R24, 0.70710676908493041992, R33 ;  /* 0x3f3504f318217823 */ /* 0x000fe20000000021 */
[----:B------:R-:W1:Y:S01]  /*54860*/  LDCU UR45, c[0x0][0x39c] ;  /* 0x00007380ff2d77ac */ /* 0x000e620008000800 */
[----:B------:R-:W1:Y:S01]  /*54870*/  LDCU UR49, c[0x0][0x39c] ;  /* 0x00007380ff3177ac */ /* 0x000e620008000800 */
[----:B------:R-:W1:Y:S01]  /*54880*/  LDCU UR53, c[0x0][0x39c] ;  /* 0x00007380ff3577ac */ /* 0x000e620008000800 */
[----:B------:R-:W1:Y:S01]  /*54890*/  LDCU UR57, c[0x0][0x39c] ;  /* 0x00007380ff3977ac */ /* 0x000e620008000800 */
[----:B------:R-:W1:Y:S01]  /*548a0*/  LDCU UR61, c[0x0][0x39c] ;  /* 0x00007380ff3d77ac */ /* 0x000e620008000800 */
[----:B------:R-:W1:Y:S01]  /*548b0*/  LDCU UR65, c[0x0][0x39c] ;  /* 0x00007380ff4177ac */ /* 0x000e620008000800 */
[C-C-:B----4-:R-:W-:Y:S01]  /*548c0*/  FADD R32, R48.reuse, -R25.reuse ;  /* 0x8000001930207221 */ /* 0x150fe20000000000 */
[----:B------:R-:W-:-:S02]  /*548d0*/  FADD R25, R48, R25 ;  /* 0x0000001930197221 */ /* 0x000fc40000000000 */
[----:B------:R-:W4:Y:S01]  /*548e0*/  LDL.LU R48, [R1+0x20] ;  /* 0x0000200001307983 */ /* 0x000f220000300800 */
[C-C-:B------:R-:W-:Y:S01]  /*548f0*/  FFMA R50, R19.reuse, -0.70710676908493041992, R32.reuse ;  /* 0xbf3504f313327823 */ /* 0x140fe20000000020 */
[----:B------:R-:W-:Y:S02]  /*54900*/  FFMA R19, R19, 0.70710676908493041992, R32 ;  /* 0x3f3504f313137823 */ /* 0x000fe40000000020 */
[----:B------:R-:W2:Y:S02]  /*54910*/  LDL.LU R56, [R1+0x50] ;  /* 0x0000500001387983 */ /* 0x000ea40000300800 */
[----:B0-----:R-:W-:-:S05]  /*54920*/  FFMA R4, R19, 0.19891236722469329834, R33 ;  /* 0x3e4bafaf13047823 */ /* 0x001fca0000000021 */
[----:B------:R0:W-:Y:S04]  /*54930*/  STL [R1+0x30], R4 ;  /* 0x0000300401007387 */ /* 0x0001e80000100800 */
[----:B------:R-:W2:Y:S01]  /*54940*/  LDL.LU R46, [R1+0x28] ;  /* 0x00002800012e7983 */ /* 0x000ea20000300800 */
[----:B------:R-:W-:Y:S01]  /*54950*/  FFMA R32, R34, 0.66817861795425415039, R50 ;  /* 0x3f2b0dc122207823 */ /* 0x000fe20000000032 */
[----:B------:R-:W-:Y:S01]  /*54960*/  FFMA R50, R50, -0.66817861795425415039, R34 ;  /* 0xbf2b0dc132327823 */ /* 0x000fe20000000022 */
[----:B------:R-:W-:Y:S02]  /*54970*/  FFMA R34, R33, -0.19891236722469329834, R19 ;  /* 0xbe4bafaf21227823 */ /* 0x000fe40000000013 */
[----:B------:R-:W3:Y:S01]  /*54980*/  LDS R19, [R11+0x14] ;  /* 0x000014000b137984 */ /* 0x000ee20000000800 */
[----:B------:R-:W-:Y:S01]  /*54990*/  FADD R9, R9, R41 ;  /* 0x0000002909097221 */ /* 0x000fe20000000000 */
[C-C-:B------:R-:W-:Y:S01]  /*549a0*/  FADD R24, R25.reuse, R14.reuse ;  /* 0x0000000e19187221 */ /* 0x140fe20000000000 */
[----:B------:R-:W-:-:S02]  /*549b0*/  FADD R25, R25, -R14 ;  /* 0x8000000e19197221 */ /* 0x000fc40000000000 */
[C-C-:B------:R-:W-:Y:S01]  /*549c0*/  FADD R14, R58.reuse, R9.reuse ;  /* 0x000000093a0e7221 */ /* 0x140fe20000000000 */
[----:B------:R-:W-:-:S04]  /*549d0*/  FADD R58, -R58, R9 ;  /* 0x000000093a3a7221 */ /* 0x000fc80000000100 */
[----:B------:R-:W-:Y:S01]  /*549e0*/  FFMA R9, R58, -0.41421356797218322754, R25 ;  /* 0xbed413cd3a097823 */ /* 0x000fe20000000019 */
[----:B0-----:R-:W-:Y:S01]  /*549f0*/  FFMA R4, R25, 0.41421356797218322754, R58 ;  /* 0x3ed413cd19047823 */ /* 0x001fe2000000003a */
[C-C-:B------:R-:W-:Y:S01]  /*54a00*/  FADD R25, -R13.reuse, R23.reuse ;  /* 0x000000170d197221 */ /* 0x140fe20000000100 */
[----:B------:R-:W-:Y:S01]  /*54a10*/  FADD R13, R13, R23 ;  /* 0x000000170d0d7221 */ /* 0x000fe20000000000 */
[----:B------:R-:W-:Y:S01]  /*54a20*/  FADD R36, R24, -R14 ;  /* 0x8000000e18247221 */ /* 0x000fe20000000000 */
[----:B------:R-:W-:Y:S01]  /*54a30*/  FADD R23, R8, -R40 ;  /* 0x8000002808177221 */ /* 0x000fe20000000000 */
[----:B------:R-:W-:Y:S01]  /*54a40*/  FADD R14, R24, R14 ;  /* 0x0000000e180e7221 */ /* 0x000fe20000000000 */
[----:B------:R-:W-:Y:S01]  /*54a50*/  FADD R8, R8, R40 ;  /* 0x0000002808087221 */ /* 0x000fe20000000000 */
[C-C-:B---3--:R-:W-:Y:S01]  /*54a60*/  FADD R24, R37.reuse, -R19.reuse ;  /* 0x8000001325187221 */ /* 0x148fe20000000000 */
[----:B------:R-:W-:Y:S01]  /*54a70*/  FADD R19, R37, R19 ;  /* 0x0000001325137221 */ /* 0x000fe20000000000 */
[----:B----4-:R-:W-:-:S04]  /*54a80*/  FADD R33, R48, -R59 ;  /* 0x8000003b30217221 */ /* 0x010fc80000000000 */
        /* <DEDUP_REMOVED lines=11> */
[----:B------:R-:W3:Y:S02]  /*54b40*/  LDL.LU R48, [R1+0x54] ;  /* 0x0000540001307983 */ /* 0x000ee40000300800 */
[C-C-:B------:R-:W-:Y:S01]  /*54b50*/  FADD R40, R23.reuse, -R19.reuse ;  /* 0x8000001317287221 */ /* 0x140fe20000000000 */
[----:B------:R-:W-:Y:S01]  /*54b60*/  FADD R8, R23, R19 ;  /* 0x0000001317087221 */ /* 0x000fe20000000000 */
[----:B------:R-:W-:Y:S01]  /*54b70*/  FFMA R23, R25, -0.19891236722469329834, R24 ;  /* 0xbe4bafaf19177823 */ /* 0x000fe20000000018 */
[----:B------:R-:W-:-:S02]  /*54b80*/  FFMA R19, R24, 0.19891236722469329834, R25 ;  /* 0x3e4bafaf18137823 */ /* 0x000fc40000000019 */
[----:B------:R-:W0:Y:S01]  /*54b90*/  LDS R25, [R11+0x18] ;  /* 0x000018000b197984 */ /* 0x000e220000000800 */
[----:B------:R-:W-:Y:S01]  /*54ba0*/  FFMA R24, R58, -0.41421356797218322754, R13 ;  /* 0xbed413cd3a187823 */ /* 0x000fe2000000000d */
[----:B------:R-:W-:Y:S02]  /*54bb0*/  FFMA R58, R13, 0.41421356797218322754, R58 ;  /* 0x3ed413cd0d3a7823 */ /* 0x000fe4000000003a */
[----:B------:R0:W-:Y:S01]  /*54bc0*/  STL [R1+0x20], R19 ;  /* 0x0000201301007387 */ /* 0x0001e20000100800 */
[----:B------:R-:W-:-:S03]  /*54bd0*/  FFMA R33, R37, 0.66817861795425415039, R45 ;  /* 0x3f2b0dc125217823 */ /* 0x000fc6000000002d */
[----:B------:R4:W3:Y:S01]  /*54be0*/  LDS R13, [R11+0x1c] ;  /* 0x00001c000b0d7984 */ /* 0x0008e20000000800 */
[----:B------:R-:W-:Y:S01]  /*54bf0*/  FFMA R45, R45, -0.66817861795425415039, R37 ;  /* 0xbf2b0dc12d2d7823 */ /* 0x000fe20000000025 */
[C-C-:B--2---:R-:W-:Y:S01]  /*54c00*/  FADD R37, R46.reuse, -R60.reuse ;  /* 0x8000003c2e257221 */ /* 0x144fe20000000000 */
[----:B------:R-:W-:Y:S01]  /*54c10*/  FADD R60, R46, R60 ;  /* 0x0000003c2e3c7221 */ /* 0x000fe20000000000 */
[C-C-:B0-----:R-:W-:Y:S01]  /*54c20*/  FADD R19, R56.reuse, -R25.reuse ;  /* 0x8000001938137221 */ /* 0x141fe20000000000 */
[----:B----4-:R-:W-:Y:S01]  /*54c30*/  FADD R11, R56, R25 ;  /* 0x00000019380b7221 */ /* 0x010fe20000000000 */
        /* <DEDUP_REMOVED lines=12> */
[----:B------:R-:W-:-:S04]  /*54d00*/  FADD R22, R60, R2 ;  /* 0x000000023c167221 */ /* 0x000fc80000000000 */
[C-C-:B------:R-:W-:Y:S01]  /*54d10*/  FADD R11, R25.reuse, -R22.reuse ;  /* 0x80000016190b7221 */ /* 0x140fe20000000000 */
[----:B------:R-:W-:Y:S01]  /*54d20*/  FADD R25, R25, R22 ;  /* 0x0000001619197221 */ /* 0x000fe20000000000 */
[----:B------:R-:W-:Y:S01]  /*54d30*/  FFMA R22, R37, -0.19891236722469329834, R19 ;  /* 0xbe4bafaf25167823 */ /* 0x000fe20000000013 */
[----:B------:R-:W-:-:S05]  /*54d40*/  FFMA R19, R19, 0.19891236722469329834, R37 ;  /* 0x3e4bafaf13137823 */ /* 0x000fca0000000025 */
[----:B------:R0:W-:Y:S02]  /*54d50*/  STL [R1+0x24], R19 ;  /* 0x0000241301007387 */ /* 0x0001e40000100800 */
[C-C-:B0-----:R-:W-:Y:S01]  /*54d60*/  FADD R19, -R10.reuse, R21.reuse ;  /* 0x000000150a137221 */ /* 0x141fe20000000100 */
[----:B------:R-:W-:Y:S01]  /*54d70*/  FADD R21, R10, R21 ;  /* 0x000000150a157221 */ /* 0x000fe20000000000 */
[C-C-:B------:R-:W-:Y:S01]  /*54d80*/  FADD R10, R0.reuse, -R38.reuse ;  /* 0x80000026000a7221 */ /* 0x140fe20000000000 */
[----:B------:R-:W-:Y:S02]  /*54d90*/  FADD R38, R0, R38 ;  /* 0x0000002600267221 */ /* 0x000fe40000000000 */
[----:B------:R-:W2:Y:S01]  /*54da0*/  LDL.LU R0, [R1+0x10c] ;  /* 0x00010c0001007983 */ /* 0x000ea20000300800 */
[----:B------:R-:W-:Y:S01]  /*54db0*/  FFMA R12, R39, 0.66817861795425415039, R46 ;  /* 0x3f2b0dc1270c7823 */ /* 0x000fe2000000002e */
[----:B------:R-:W-:Y:S01]  /*54dc0*/  FADD R2, -R60, R2 ;  /* 0x000000023c027221 */ /* 0x000fe20000000100 */
[----:B------:R-:W-:Y:S01]  /*54dd0*/  FFMA R46, R46, -0.66817861795425415039, R39 ;  /* 0xbf2b0dc12e2e7823 */ /* 0x000fe20000000027 */
[----:B------:R-:W-:-:S02]  /*54de0*/  FADD R39, R7, -R61 ;  /* 0x8000003d07277221 */ /* 0x000fc40000000000 */
[----:B------:R-:W-:Y:S01]  /*54df0*/  FFMA R37, R2, -0.41421356797218322754, R56 ;  /* 0xbed413cd02257823 */ /* 0x000fe20000000038 */
[----:B------:R-:W-:Y:S01]  /*54e00*/  FFMA R56, R56, 0.41421356797218322754, R2 ;  /* 0x3ed413cd38387823 */ /* 0x000fe20000000002 */
[C---:B------:R-:W-:Y:S01]  /*54e10*/  FADD R41, R10.reuse, R39 ;  /* 0x000000270a297221 */ /* 0x040fe20000000000 */
[----:B------:R-:W-:Y:S01]  /*54e20*/  FADD R61, R7, R61 ;  /* 0x0000003d073d7221 */ /* 0x000fe20000000000 */
[----:B------:R-:W-:-:S03]  /*54e30*/  FADD R10, R10, -R39 ;  /* 0x800000270a0a7221 */ /* 0x000fc60000000000 */
[----:B------:R-:W-:Y:S01]  /*54e40*/  FADD R57, -R61, R38 ;  /* 0x000000263d397221 */ /* 0x000fe20000000100 */
[C-C-:B------:R-:W-:Y:S01]  /*54e50*/  FFMA R39, R10.reuse, -0.70710676908493041992, R19.reuse ;  /* 0xbf3504f30a277823 */ /* 0x140fe20000000013 */
[----:B------:R-:W-:Y:S01]  /*54e60*/  FFMA R19, R10, 0.70710676908493041992, R19 ;  /* 0x3f3504f30a137823 */ /* 0x000fe20000000013 */
[----:B------:R-:W-:Y:S01]  /*54e70*/  FMUL R7, R20, 1.4142135381698608398 ;  /* 0x3fb504f314077820 */ /* 0x000fe20000400000 */
[----:B------:R-:W-:Y:S01]  /*54e80*/  FMUL R44, R44, 1.4142135381698608398 ;  /* 0x3fb504f32c2c7820 */ /* 0x000fe20000400000 */
[----:B------:R-:W-:Y:S01]  /*54e90*/  FMUL R18, R18, 1.9615705013275146484 ;  /* 0x3ffb14be12127820 */ /* 0x000fe20000400000 */
[----:B------:R-:W-:Y:S01]  /*54ea0*/  FMUL R16, R16, 1.9615705013275146484 ;  /* 0x3ffb14be10107820 */ /* 0x000fe20000400000 */
[C-C-:B---3--:R-:W-:Y:S01]  /*54eb0*/  FADD R2, R48.reuse, -R13.reuse ;  /* 0x8000000d30027221 */ /* 0x148fe20000000000 */
[----:B------:R-:W-:-:S03]  /*54ec0*/  FADD R13, R48, R13 ;  /* 0x0000000d300d7221 */ /* 0x000fc60000000000 */
[C-C-:B------:R-:W-:Y:S01]  /*54ed0*/  FFMA R48, R41.reuse, -0.70710676908493041992, R2.reuse ;  /* 0xbf3504f329307823 */ /* 0x140fe20000000002 */
[----:B------:R-:W-:Y:S01]  /*54ee0*/  FFMA R2, R41, 0.70710676908493041992, R2 ;  /* 0x3f3504f329027823 */ /* 0x000fe20000000002 */
[C-C-:B------:R-:W-:Y:S01]  /*54ef0*/  FADD R41, R13.reuse, R21.reuse ;  /* 0x000000150d297221 */ /* 0x140fe20000000000 */
[----:B------:R-:W-:Y:S01]  /*54f00*/  FADD R13, R13, -R21 ;  /* 0x800000150d0d7221 */ /* 0x000fe20000000000 */
[----:B------:R-:W-:Y:S01]  /*54f10*/  FADD R21, R61, R38 ;  /* 0x000000263d157221 */ /* 0x000fe20000000000 */
[----:B------:R-:W-:Y:S02]  /*54f20*/  FFMA R10, R39, 0.66817861795425415039, R48 ;  /* 0x3f2b0dc1270a7823 */ /* 0x000fe40000000030 */
[----:B------:R-:W-:Y:S01]  /*54f30*/  FFMA R38, R57, -0.41421356797218322754, R13 ;  /* 0xbed413cd39267823 */ /* 0x000fe2000000000d */
[----:B------:R-:W-:Y:S01]  /*54f40*/  FFMA R57, R13, 0.41421356797218322754, R57 ;  /* 0x3ed413cd0d397823 */ /* 0x000fe20000000039 */
[----:B------:R-:W-:Y:S01]  /*54f50*/  FFMA R48, R48, -0.66817861795425415039, R39 ;  /* 0xbf2b0dc130307823 */ /* 0x000fe20000000027 */
[----:B------:R-:W-:Y:S01]  /*54f60*/  FMUL R13, R35, 1.4142135381698608398 ;  /* 0x3fb504f3230d7820 */ /* 0x000fe20000400000 */
[C-C-:B------:R-:W-:Y:S01]  /*54f70*/  FADD R39, R41.reuse, -R21.reuse ;  /* 0x8000001529277221 */ /* 0x140fe20000000000 */
[----:B------:R-:W-:Y:S01]  /*54f80*/  FADD R41, R41, R21 ;  /* 0x0000001529297221 */ /* 0x000fe20000000000 */
[----:B------:R-:W-:Y:S01]  /*54f90*/  FFMA R21, R19, -0.19891236722469329834, R2 ;  /* 0xbe4bafaf13157823 */ /* 0x000fe20000000002 */
[----:B------:R-:W-:Y:S01]  /*54fa0*/  FFMA R2, R2, 0.19891236722469329834, R19 ;  /* 0x3e4bafaf02027823 */ /* 0x000fe20000000013 */
[----:B------:R-:W-:Y:S01]  /*54fb0*/  FSET.BF.GE.AND R19, |R13|, UR4, PT ;  /* 0x000000040d137c0a */ /* 0x000fe2000b806200 */
[----:B------:R-:W0:Y:S03]  /*54fc0*/  LDCU UR4, c[0x0][0x39c] ;  /* 0x00007380ff0477ac */ /* 0x000e260008000800 */
[----:B------:R2:W-:Y:S04]  /*54fd0*/  STL [R1+0x2c], R2 ;  /* 0x00002c0201007387 */ /* 0x0005e80000100800 */
[----:B------:R3:W-:Y:S01]  /*54fe0*/  STL [R1+0x80], R7 ;  /* 0x0000800701007387 */ /* 0x0007e20000100800 */
[----:B--2---:R-:W-:-:S04]  /*54ff0*/  FSEL R2, R0, RZ, P0 ;  /* 0x000000ff00027208 */ /* 0x004fc80000000000 */
[CC--:B------:R-:W-:Y:S02]  /*55000*/  FSETP.GE.AND P0, PT, |R7|.reuse, R2.reuse, PT ;  /* 0x000000020700720b */ /* 0x0c0fe40003f06200 */
[----:B------:R-:W-:-:S05]  /*55010*/  FSET.BF.GE.AND R2, |R7|, R2, PT ;  /* 0x000000020702720a */ /* 0x000fca0003806200 */
[----:B------:R-:W-:Y:S01]  /*55020*/  FADD R2, R2, R19 ;  /* 0x0000001302027221 */ /* 0x000fe20000000000 */
[----:B0-----:R-:W-:Y:S01]  /*55030*/  FSET.BF.GE.AND R19, |R44|, UR4, PT ;  /* 0x000000042c137c0a */ /* 0x001fe2000b806200 */
[----:B------:R-:W0:Y:S04]  /*55040*/  LDCU UR4, c[0x0][0x39c] ;  /* 0x00007380ff0477ac */ /* 0x000e280008000800 */
[----:B------:R-:W-:Y:S01]  /*55050*/  FADD R2, R2, R19 ;  /* 0x0000001302027221 */ /* 0x000fe20000000000 */
[----:B------:R-:W-:-:S05]  /*55060*/  FMUL R19, R15, 1.4142135381698608398 ;  /* 0x3fb504f30f137820 */ /* 0x000fca0000400000 */
[----:B0-----:R-:W-:Y:S01]  /*55070*/  FSET.BF.GE.AND R15, |R19|, UR4, PT ;  /* 0x00000004130f7c0a */ /* 0x001fe2000b806200 */
[----:B------:R-:W0:Y:S01]  /*55080*/  LDCU UR4, c[0x0][0x39c] ;  /* 0x00007380ff0477ac */ /* 0x000e220008000800 */
[----:B---3--:R-:W-:-:S03]  /*55090*/  FMUL R7, R14, 1.4142135381698608398 ;  /* 0x3fb504f30e077820 */ /* 0x008fc60000400000 */
        /* <DEDUP_REMOVED lines=15> */
[----:B------:R-:W-:Y:S04]  /*55190*/  STL [R1+0x104], R13 ;  /* 0x0001040d01007387 */ /* 0x000fe80000100800 */
[----:B------:R0:W-:Y:S02]  /*551a0*/  STL [R1+0x28], R18 ;  /* 0x0000281201007387 */ /* 0x0001e40000100800 */
[----:B0-----:R-:W-:Y:S01]  /*551b0*/  FSET.BF.GE.AND R18, |R18|, UR4, PT ;  /* 0x0000000412127c0a */ /* 0x001fe2000b806200 */
[----:B------:R-:W0:Y:S01]  /*551c0*/  LDCU UR4, c[0x0][0x39c] ;  /* 0x00007380ff0477ac */ /* 0x000e220008000800 */
[----:B------:R-:W-:Y:S01]  /*551d0*/  FMUL R25, R17, 1.9615705013275146484 ;  /* 0x3ffb14be11197820 */ /* 0x000fe20000400000 */
[----:B------:R-:W-:-:S04]  /*551e0*/  FADD R8, R8, R20 ;  /* 0x0000001408087221 */ /* 0x000fc80000000000 */
        /* <DEDUP_REMOVED lines=34> */
[----:B------:R2:W-:Y:S03]  /*55410*/  STL [R1+0xc], R13 ;  /* 0x00000c0d01007387 */ /* 0x0005e60000100800 */
[----:B------:R-:W-:Y:S01]  /*55420*/  FADD R23, R23, R22 ;  /* 0x0000001617177221 */ /* 0x000fe20000000000 */
[----:B------:R-:W-:Y:S01]  /*55430*/  FMUL R22, R26, 1.8477590084075927734 ;  /* 0x3fec835e1a167820 */ /* 0x000fe20000400000 */
[----:B--2---:R-:W-:-:S05]  /*55440*/  FMUL R13, R49, 1.6629391908645629883 ;  /* 0x3fd4db31310d7820 */ /* 0x004fca0000400000 */
[----:B------:R2:W-:Y:S01]  /*55450*/  STL [R1+0x1c], R13 ;  /* 0x00001c0d01007387 */ /* 0x0005e20000100800 */
[----:B0-----:R-:W-:Y:S01]  /*55460*/  FSET.BF.GE.AND R26, |R22|, UR4, PT ;  /* 0x00000004161a7c0a */ /* 0x001fe2000b806200 */
[----:B------:R-:W0:Y:S02]  /*55470*/  LDCU UR4, c[0x0][0x39c] ;  /* 0x00007380ff0477ac */ /* 0x000e240008000800 */
[----:B------:R-:W3:Y:S02]  /*55480*/  LDL.LU R59, [R1+0x40] ;  /* 0x00004000013b7983 */ /* 0x000ee40000300800 */
[----:B------:R-:W-:Y:S01]  /*55490*/  FADD R26, R23, R26 ;  /* 0x0000001a171a7221 */ /* 0x000fe20000000000 */
[----:B------:R-:W-:Y:S01]  /*554a0*/  FMUL R23, R27, 1.8477590084075927734 ;  /* 0x3fec835e1b177820 */ /* 0x000fe20000400000 */
[----:B------:R-:W-:Y:S01]  /*554b0*/  FMUL R9, R9, 1.8477590084075927734 ;  /* 0x3fec835e09097820 */ /* 0x000fe20000400000 */
[----:B------:R-:W-:Y:S01]  /*554c0*/  FMUL R24, R24, 1.8477590084075927734 ;  /* 0x3fec835e18187820 */ /* 0x000fe20000400000 */
[----:B------:R-:W-:Y:S01]  /*554d0*/  FMUL R49, R32, 1.6629391908645629883 ;  /* 0x3fd4db3120317820 */ /* 0x000fe20000400000 */
[----:B------:R-:W-:Y:S01]  /*554e0*/  FMUL R5, R5, 1.4142135381698608398 ;  /* 0x3fb504f305057820 */ /* 0x000fe20000400000 */
[----:B------:R-:W-:Y:S01]  /*554f0*/  FMUL R42, R55, 1.4142135381698608398 ;  /* 0x3fb504f3372a7820 */ /* 0x000fe20000400000 */
        /* <DEDUP_REMOVED lines=43> */
[----:B------:R-:W-:-:S05]  /*557b0*/  FMUL R33, R10, 1.6629391908645629883 ;  /* 0x3fd4db310a217820 */ /* 0x000fca0000400000 */
[----:B0-----:R-:W-:Y:S01]  /*557c0*/  FSET.BF.GE.AND R10, |R33|, UR4, PT ;  /* 0x00000004210a7c0a */ /* 0x001fe2000b806200 */
[----:B------:R-:W0:Y:S01]  /*557d0*/  LDCU UR4, c[0x0][0x39c] ;  /* 0x00007380ff0477ac */ /* 0x000e220008000800 */
[----:B------:R-:W-:Y:S01]  /*557e0*/  FADD R34, R34, R12 ;  /* 0x0000000c22227221 */ /* 0x000fe20000000000 */
[----:B0-----:R-:W-:Y:S01]  /*557f0*/  FSET.BF.GE.AND R12, |R5|, UR4, PT ;  /* 0x00000004050c7c0a */ /* 0x001fe2000b806200 */
[----:B------:R-:W0:Y:S02]  /*55800*/  LDCU UR4, c[0x0][0x39c] ;  /* 0x00007380ff0477ac */ /* 0x000e240008000800 */
[----:B------:R-:W-:-:S04]  /*55810*/  FADD R10, R34, R10 ;  /* 0x0000000a220a7221 */ /* 0x000fc80000000000 */
[----:B------:R-:W-:Y:S01]  /*55820*/  FADD R10, R10, R12 ;  /* 0x0000000c0a0a7221 */ /* 0x000fe20000000000 */
[----:B0-----:R-:W-:Y:S01]  /*55830*/  FSET.BF.GE.AND R12, |R42|, UR4, PT ;  /* 0x000000042a0c7c0a */ /* 0x001fe2000b806200 */
[----:B------:R-:W0:Y:S01]  /*55840*/  LDCU UR4, c[0x0][0x39c] ;  /* 0x00007380ff0477ac */ /* 0x000e220008000800 */
[----:B------:R-:W-:Y:S01]  /*55850*/  FMUL R34, R53, 1.4142135381698608398 ;  /* 0x3fb504f335227820 */ /* 0x000fe20000400000 */
[----:B------:R-:W-:Y:S02]  /*55860*/  FMUL R35, R43, 1.4142135381698608398 ;  /* 0x3fb504f32b237820 */ /* 0x000fe40000400000 */
[----:B------:R-:W-:Y:S01]  /*55870*/  FADD R10, R10, R12 ;  /* 0x0000000c0a0a7221 */ /* 0x000fe20000000000 */
[----:B---3--:R-:W-:Y:S02]  /*55880*/  FMUL R43, R59, -1.6629391908645629883 ;  /* 0xbfd4db313b2b7820 */ /* 0x008fe40000400000 */
[----:B------:R-:W3:Y:S01]  /*55890*/  LDL.LU R59, [R1+0x38] ;  /* 0x00003800013b7983 */ /* 0x000ee20000300800 */
[----:B0-----:R-:W-:Y:S01]  /*558a0*/  FSET.BF.GE.AND R12, |R34|, UR4, PT ;  /* 0x00000004220c7c0a */ /* 0x001fe2000b806200 */
[----:B------:R-:W0:Y:S02]  /*558b0*/  LDCU UR4, c[0x0][0x39c] ;  /* 0x00007380ff0477ac */ /* 0x000e240008000800 */
[----:B------:R-:W3:Y:S02]  /*558c0*/  LDL.LU R60, [R1+0x34] ;  /* 0x00003400013c7983 */ /* 0x000ee40000300800 */
[----:B------:R-:W-:Y:S01]  /*558d0*/  FADD R10, R10, R12 ;  /* 0x0000000c0a0a7221 */ /* 0x000fe20000000000 */
[----:B------:R-:W-:Y:S01]  /*558e0*/  FMUL R39, R39, 1.4142135381698608398 ;  /* 0x3fb504f327277820 */ /* 0x000fe20000400000 */
[----:B------:R-:W-:Y:S01]  /*558f0*/  FMUL R6, R6, -1.6629391908645629883 ;  /* 0xbfd4db3106067820 */ /* 0x000fe20000400000 */
[----:B------:R-:W-:Y:S01]  /*55900*/  FMUL R41, R54, -1.6629391908645629883 ;  /* 0xbfd4db3136297820 */ /* 0x000fe20000400000 */
[----:B------:R-:W-:Y:S01]  /*55910*/  FMUL R45, R45, -1.6629391908645629883 ;  /* 0xbfd4db312d2d7820 */ /* 0x000fe20000400000 */
[----:B------:R-:W-:Y:S01]  /*55920*/  FMUL R46, R46, -1.6629391908645629883 ;  /* 0xbfd4db312e2e7820 */ /* 0x000fe20000400000 */
[----:B------:R-:W-:Y:S01]  /*55930*/  FMUL R48, R48, -1.6629391908645629883 ;  /* 0xbfd4db3130307820 */ /* 0x000fe20000400000 */
[----:B------:R-:W-:Y:S01]  /*55940*/  FMUL R3, R3, 1.8477590084075927734 ;  /* 0x3fec835e03037820 */ /* 0x000fe20000400000 */
[----:B--2---:R-:W2:Y:S01]  /*55950*/  LDL.LU R13, [R1+0x5c] ;  /* 0x00005c00010d7983 */ /* 0x004ea20000300800 */
        /* <DEDUP_REMOVED lines=22> */
[----:B------:R-:W0:Y:S01]  /*55ac0*/  LDCU UR4, c[0x0][0x39c] ;  /* 0x00007380ff0477ac */ /* 0x000e220008000800 */
[----:B------:R-:W-:-:S03]  /*55ad0*/  FMUL R40, R47, -1.6629391908645629883 ;  /* 0xbfd4db312f287820 */ /* 0x000fc60000400000 */
[----:B------:R-:W-:Y:S02]  /*55ae0*/  FADD R11, R11, R12 ;  /* 0x0000000c0b0b7221 */ /* 0x000fe40000000000 */
        /* <DEDUP_REMOVED lines=21> */
[----:B----4-:R-:W-:-:S03]  /*55c40*/  FMUL R50, R61, 1.8477590084075927734 ;  /* 0x3fec835e3d327820 */ /* 0x010fc60000400000 */
[----:B------:R-:W-:Y:S02]  /*55c50*/  FADD R55, R55, R11 ;  /* 0x0000000b37377221 */ /* 0x000fe40000000000 */
[----:B0-----:R-:W-:Y:S01]  /*55c60*/  FSET.BF.GE.AND R11, |R50|, UR4, PT ;  /* 0x00000004320b7c0a */ /* 0x001fe2000b806200 */
[----:B------:R-:W0:Y:S04]  /*55c70*/  LDCU UR4, c[0x0][0x39c] ;  /* 0x00007380ff0477ac */ /* 0x000e280008000800 */
[----:B------:R-:W-:Y:S01]  /*55c80*/  FADD R55, R55, R11 ;  /* 0x0000000b37377221 */ /* 0x000fe20000000000 */
[----:B---3--:R-:W-:Y:S02]  /*55c90*/  FMUL R51, R59, 1.8477590084075927734 ;  /* 0x3fec835e3b337820 */ /* 0x008fe40000400000 */
[----:B------:R-:W3:Y:S03]  /*55ca0*/  LDL.LU R59, [R1+0x48] ;  /* 0x00004800013b7983 */ /* 0x000ee60000300800 */
[----:B0-----:R-:W-:Y:S01]  /*55cb0*/  FSET.BF.GE.AND R11, |R51|, UR4, PT ;  /* 0x00000004330b7c0a */ /* 0x001fe2000b806200 */
[----:B------:R-:W0:Y:S01]  /*55cc0*/  LDCU UR4, c[0x0][0x39c] ;  /* 0x00007380ff0477ac */ /* 0x000e220008000800 */
[----:B------:R-:W-:-:S03]  /*55cd0*/  FMUL R52, R60, 1.8477590084075927734 ;  /* 0x3fec835e3c347820 */ /* 0x000fc60000400000 */
[----:B------:R-:W-:Y:S02]  /*55ce0*/  FADD R55, R55, R11 ;  /* 0x0000000b37377221 */ /* 0x000fe40000000000 */
[----:B0-----:R-:W-:Y:S01]  /*55cf0*/  FSET.BF.GE.AND R11, |R52|, UR4, PT ;  /* 0x00000004340b7c0a */ /* 0x001fe2000b806200 */
[----:B------:R-:W0:Y:S04]  /*55d00*/  LDCU UR4, c[0x0][0x39c] ;  /* 0x00007380ff0477ac */ /* 0x000e280008000800 */
[----:B------:R-:W-:Y:S01]  /*55d10*/  FADD R55, R55, R11 ;  /* 0x0000000b37377221 */ /* 0x000fe20000000000 */
[----:B------:R-:W-:Y:S02]  /*55d20*/  FMUL R11, R4, 1.8477590084075927734 ;  /* 0x3fec835e040b7820 */ /* 0x000fe40000400000 */
[----:B------:R-:W4:Y:S01]  /*55d30*/  LDL.LU R4, [R1+0x108] ;  /* 0x0001080001047983 */ /* 0x000f220000300800 */
[----:B------:R-:W-:Y:S01]  /*55d40*/  FMUL R53, R58, 1.8477590084075927734 ;  /* 0x3fec835e3a357820 */ /* 0x000fe20000400000 */
[----:B------:R-:W-:-:S02]  /*55d50*/  FMUL R54, R56, 1.8477590084075927734 ;  /* 0x3fec835e38367820 */ /* 0x000fc40000400000 */
        /* <DEDUP_REMOVED lines=19> */
[----:B--2---:R-:W-:Y:S02]  /*55e90*/  FMUL R56, R13, 1.9615705013275146484 ;  /* 0x3ffb14be0d387820 */ /* 0x004fe40000400000 */
[----:B------:R-:W2:Y:S03]  /*55ea0*/  LDL.LU R13, [R1+0x20] ;  /* 0x00002000010d7983 */ /* 0x000ea60000300800 */
        /* <DEDUP_REMOVED lines=8> */
[----:B------:R-:W-:Y:S01]  /*55f30*/  FSET.BF.GE.AND R12, |R58|, UR6, PT ;  /* 0x000000063a0c7c0a */ /* 0x000fe2000b806200 */
[----:B------:R-:W3:Y:S04]  /*55f40*/  LDCU UR6, c[0x0][0x39c] ;  /* 0x00007380ff0677ac */ /* 0x000ee80008000800 */
[----:B------:R-:W-:Y:S01]  /*55f50*/  FADD R60, R59, R12 ;  /* 0x0000000c3b3c7221 */ /* 0x000fe20000000000 */
[----:B------:R-:W-:-:S05]  /*55f60*/  FMUL R12, R61, 1.9615705013275146484 ;  /* 0x3ffb14be3d0c7820 */ /* 0x000fca0000400000 */
[----:B------:R-:W-:Y:S01]  /*55f70*/  FSET.BF.GE.AND R59, |R12|, UR7, PT ;  /* 0x000000070c3b7c0a */ /* 0x000fe2000b806200 */
[----:B------:R-:W4:Y:S04]  /*55f80*/  LDCU UR7, c[0x0][0x39c] ;  /* 0x00007380ff0777ac */ /* 0x000f280008000800 */
[----:B------:R-:W-:Y:S01]  /*55f90*/  FADD R61, R60, R59 ;  /* 0x0000003b3c3d7221 */ /* 0x000fe20000000000 */
[----:B--2---:R-:W-:-:S05]  /*55fa0*/  FMUL R59, R13, 1.9615705013275146484 ;  /* 0x3ffb14be0d3b7820 */ /* 0x004fca0000400000 */
[----:B----4-:R-:W-:Y:S01]  /*55fb0*/  FSET.BF.GE.AND R60, |R59|, UR7, PT ;  /* 0x000000073b3c7c0a */ /* 0x010fe2000b806200 */
[----:B------:R-:W2:Y:S04]  /*55fc0*/  LDCU UR7, c[0x0][0x39c] ;  /* 0x00007380ff0777ac */ /* 0x000ea80008000800 */
[----:B------:R-:W-:Y:S02]  /*55fd0*/  FADD R13, R61, R60 ;  /* 0x0000003c3d0d7221 */ /* 0x000fe40000000000 */
[----:B------:R-:W4:Y:S02]  /*55fe0*/  LDL.LU R60, [R1+0x24] ;  /* 0x00002400013c7983 */ /* 0x000f240000300800 */
[----:B----4-:R-:W-:-:S05]  /*55ff0*/  FMUL R60, R60, 1.9615705013275146484 ;  /* 0x3ffb14be3c3c7820 */ /* 0x010fca0000400000 */
[----:B--2---:R-:W-:Y:S01]  /*56000*/  FSET.BF.GE.AND R61, |R60|, UR7, PT ;  /* 0x000000073c3d7c0a */ /* 0x004fe2000b806200 */
[----:B------:R-:W2:Y:S04]  /*56010*/  LDCU UR7, c[0x0][0x39c] ;  /* 0x00007380ff0777ac */ /* 0x000ea80008000800 */
[----:B------:R-:W-:Y:S02]  /*56020*/  FADD R61, R13, R61 ;  /* 0x0000003d0d3d7221 */ /* 0x000fe40000000000 */
[----:B------:R-:W0:Y:S04]  /*56030*/  LDL.LU R13, [R1+0x104] ;  /* 0x00010400010d7983 */ /* 0x000e280000300800 */
[----:B------:R4:W-:Y:S04]  /*56040*/  STL [R1+0x24], R61 ;  /* 0x0000243d01007387 */ /* 0x0009e80000100800 */
[----:B----4-:R-:W4:Y:S04]  /*56050*/  LDL.LU R61, [R1+0x2c] ;  /* 0x00002c00013d7983 */ /* 0x010f280000300800 */
[----:B------:R-:W-:Y:S04]  /*56060*/  STL [R1+0x100], R49 ;  /* 0x0001003101007387 */ /* 0x000fe80000100800 */
[----:B------:R1:W-:Y:S04]  /*56070*/  STL [R1+0xfc], R10 ;  /* 0x0000fc0a01007387 */ /* 0x0003e80000100800 */
[----:B-1----:R-:W3:Y:S04]  /*56080*/  LDL.LU R10, [R1+0x24] ;  /* 0x00002400010a7983 */ /* 0x002ee80000300800 */
[----:B------:R1:W-:Y:S04]  /*56090*/  STL [R1+0xf8], R47 ;  /* 0x0000f82f01007387 */ /* 0x0003e80000100800 */
[----:B-1----:R-:W3:Y:S04]  /*560a0*/  LDL R47, [R1+0x28] ;  /* 0x00002800012f7983 */ /* 0x002ee80000100800 */
[----:B------:R1:W-:Y:S04]  /*560b0*/  STL [R1+0xf4], R11 ;  /* 0x0000f40b01007387 */ /* 0x0003e80000100800 */
[----:B-1----:R-:W3:Y:S04]  /*560c0*/  LDL R11, [R1+0xc] ;  /* 0x00000c00010b7983 */ /* 0x002ee80000100800 */
[----:B------:R1:W-:Y:S04]  /*560d0*/  STL [R1+0xf0], R12 ;  /* 0x0000f00c01007387 */ /* 0x0003e80000100800 */
[----:B-1----:R-:W3:Y:S01]  /*560e0*/  LDL R12, [R1+0x1c] ;  /* 0x00001c00010c7983 */ /* 0x002ee20000100800 */
[----:B------:R-:W-:-:S04]  /*560f0*/  LOP3.LUT R0, R0, 0xfffffdff, RZ, 0xc0, !PT ;  /* 0xfffffdff00007812 */ /* 0x000fc800078ec0ff */
[----:B------:R-:W-:-:S04]  /*56100*/  @P0 LOP3.LUT R0, R0, 0x200, RZ, 0xfc, !PT ;  /* 0x0000020000000812 */ /* 0x000fc800078efcff */
[----:B------:R-:W-:Y:S01]  /*56110*/  LOP3.LUT R0, R0, 0xffffff7f, RZ, 0xc0, !PT ;  /* 0xffffff7f00007812 */ /* 0x000fe200078ec0ff */
[----:B----4-:R-:W-:-:S05]  /*56120*/  FMUL R61, R61, 1.9615705013275146484 ;  /* 0x3ffb14be3d3d7820 */ /* 0x010fca0000400000 */
[----:B--2---:R-:W-:Y:S01]  /*56130*/  FSET.BF.GE.AND R49, |R61|, UR7, PT ;  /* 0x000000073d317c0a */ /* 0x004fe2000b806200 */
[----:B------:R-:W1:Y:S01]  /*56140*/  LDCU UR7, c[0x0][0x39c] ;  /* 0x00007380ff0777ac */ /* 0x000e620008000800 */
[----:B---3--:R-:W-:Y:S02]  /*56150*/  FSETP.GE.AND P0, PT, |R47|, UR13, PT ;  /* 0x0000000d2f007c0b */ /* 0x008fe4000bf06200 */
        /* <DEDUP_REMOVED lines=92> */
[----:B------:R-:W-:Y:S01]  /*56720*/  FSEL R13, R28, RZ, P2 ;  /* 0x000000ff1c0d7208 */ /* 0x000fe20001000000 */
[----:B------:R-:W-:Y:S01]  /*56730*/  FMUL R28, R32, 0.000244140625 ;  /* 0x39800000201c7820 */ /* 0x000fe20000400000 */
[----:B------:R-:W-:-:S02]  /*56740*/  FSETP.GE.AND P2, PT, |R42|, UR38, PT ;  /* 0x000000262a007c0b */ /* 0x000fc4000bf46200 */
[----:B0-----:R-:W-:Y:S02]  /*56750*/  FSEL R2, R37, RZ, P0 ;  /* 0x000000ff25027208 */ /* 0x001fe40000000000 */
[C---:B------:R-:W-:Y:S01]  /*56760*/  FSETP.GE.AND P0, PT, |R30|.reuse, UR34, PT ;  /* 0x000000221e007c0b */ /* 0x040fe2000bf06200 */
[----:B------:R-:W-:Y:S02]  /*56770*/  FMUL R30, R30, 0.000244140625 ;  /* 0x398000001e1e7820 */ /* 0x000fe40000400000 */
[----:B------:R0:W-:Y:S01]  /*56780*/  STL [R1+0x68], R2 ;  /* 0x0000680201007387 */ /* 0x0001e20000100800 */
[C---:B------:R-:W-:Y:S01]  /*56790*/  FMUL R27, R33.reuse, 0.000244140625 ;  /* 0x39800000211b7820 */ /* 0x040fe20000400000 */
[----:B------:R-:W-:Y:S01]  /*567a0*/  FMUL R42, R42, 0.000244140625 ;  /* 0x398000002a2a7820 */ /* 0x000fe20000400000 */
[----:B------:R-:W-:Y:S02]  /*567b0*/  FSEL R30, R30, RZ, P0 ;  /* 0x000000ff1e1e7208 */ /* 0x000fe40000000000 */
[----:B------:R-:W-:-:S02]  /*567c0*/  FSETP.GE.AND P0, PT, |R33|, UR36, PT ;  /* 0x0000002421007c0b */ /* 0x000fc4000bf06200 */
[----:B0-----:R-:W-:Y:S02]  /*567d0*/  FSEL R2, R29, RZ, P1 ;  /* 0x000000ff1d027208 */ /* 0x001fe40000800000 */
[----:B------:R-:W-:Y:S01]  /*567e0*/  FSETP.GE.AND P1, PT, |R32|, UR35, PT ;  /* 0x0000002320007c0b */ /* 0x000fe2000bf26200 */
[----:B------:R-:W-:Y:S01]  /*567f0*/  STL [R1+0x5c], R13 ;  /* 0x00005c0d01007387 */ /* 0x000fe20000100800 */
[----:B------:R-:W-:Y:S02]  /*56800*/  FSEL R27, R27, RZ, P0 ;  /* 0x000000ff1b1b7208 */ /* 0x000fe40000000000 */
[----:B------:R-:W-:Y:S01]  /*56810*/  FSEL R28, R28, RZ, P1 ;  /* 0x000000ff1c1c7208 */ /* 0x000fe20000800000 */
[----:B------:R0:W-:Y:S01]  /*56820*/  STL [R1+0x58], R2 ;  /* 0x0000580201007387 */ /* 0x0001e20000100800 */
[C---:B------:R-:W-:Y:S01]  /*56830*/  FSETP.GE.AND P1, PT, |R34|.reuse, UR39, PT ;  /* 0x0000002722007c0b */ /* 0x040fe2000bf26200 */
[----:B------:R-:W-:Y:S01]  /*56840*/  FMUL R34, R34, 0.000244140625 ;  /* 0x3980000022227820 */ /* 0x000fe20000400000 */
[C---:B------:R-:W-:Y:S01]  /*56850*/  FSETP.GE.AND P0, PT, |R35|.reuse, UR40, PT ;  /* 0x0000002823007c0b */ /* 0x040fe2000bf06200 */
[----:B------:R-:W-:Y:S01]  /*56860*/  FMUL R35, R35, 0.000244140625 ;  /* 0x3980000023237820 */ /* 0x000fe20000400000 */
[----:B0-----:R-:W-:-:S02]  /*56870*/  FSEL R2, R42, RZ, P2 ;  /* 0x000000ff2a027208 */ /* 0x001fc40001000000 */
[----:B------:R-:W-:Y:S02]  /*56880*/  FSEL R13, R34, RZ, P1 ;  /* 0x000000ff220d7208 */ /* 0x000fe40000800000 */
[C---:B------:R-:W-:Y:S01]  /*56890*/  FSETP.GE.AND P2, PT, |R36|.reuse, UR42, PT ;  /* 0x0000002a24007c0b */ /* 0x040fe2000bf46200 */
[----:B------:R0:W-:Y:S01]  /*568a0*/  STL [R1+0x50], R2 ;  /* 0x0000500201007387 */ /* 0x0001e20000100800 */
[----:B------:R-:W-:-:S03]  /*568b0*/  FMUL R36, R36, 0.000244140625 ;  /* 0x3980000024247820 */ /* 0x000fc60000400000 */
[----:B------:R1:W-:Y:S01]  /*568c0*/  STL [R1+0x4c], R13 ;  /* 0x00004c0d01007387 */ /* 0x0003e20000100800 */
[----:B0-----:R-:W-:Y:S02]  /*568d0*/  FSEL R2, R35, RZ, P0 ;  /* 0x000000ff23027208 */ /* 0x001fe40000000000 */
[C---:B------:R-:W-:Y:S01]  /*568e0*/  FSETP.GE.AND P0, PT, |R38|.reuse, UR43, PT ;  /* 0x0000002b26007c0b */ /* 0x040fe2000bf06200 */
[----:B------:R-:W-:Y:S02]  /*568f0*/  FMUL R38, R38, 0.000244140625 ;  /* 0x3980000026267820 */ /* 0x000fe40000400000 */
[----:B------:R0:W-:Y:S01]  /*56900*/  STL [R1+0x48], R2 ;  /* 0x0000480201007387 */ /* 0x0001e20000100800 */
[----:B------:R-:W-:Y:S01]  /*56910*/  FSETP.GE.AND P1, PT, |R43|, UR46, PT ;  /* 0x0000002e2b007c0b */ /* 0x000fe2000bf26200 */
[----:B-1----:R-:W-:Y:S01]  /*56920*/  FMUL R13, R39, 0.000244140625 ;  /* 0x39800000270d7820 */ /* 0x002fe20000400000 */
[----:B------:R-:W-:Y:S01]  /*56930*/  FMUL R43, R43, 0.000244140625 ;  /* 0x398000002b2b7820 */ /* 0x000fe20000400000 */
[----:B0-----:R-:W-:-:S02]  /*56940*/  FSEL R2, R36, RZ, P2 ;  /* 0x000000ff24027208 */ /* 0x001fc40001000000 */
[----:B------:R-:W-:-:S03]  /*56950*/  FSETP.GE.AND P2, PT, |R39|, UR44, PT ;  /* 0x0000002c27007c0b */ /* 0x000fc6000bf46200 */
[----:B------:R0:W-:Y:S01]  /*56960*/  STL [R1+0x44], R2 ;  /* 0x0000440201007387 */ /* 0x0001e20000100800 */
[----:B------:R-:W-:Y:S02]  /*56970*/  FSEL R13, R13, RZ, P2 ;  /* 0x000000ff0d0d7208 */ /* 0x000fe40001000000 */
[C---:B------:R-:W-:Y:S02]  /*56980*/  FSETP.GE.AND P2, PT, |R41|.reuse, UR48, PT ;  /* 0x0000003029007c0b */ /* 0x040fe4000bf46200 */
[----:B0-----:R-:W-:Y:S02]  /*56990*/  FSEL R2, R38, RZ, P0 ;  /* 0x000000ff26027208 */ /* 0x001fe40000000000 */
[C---:B------:R-:W-:Y:S01]  /*569a0*/  FSETP.GE.AND P0, PT, |R40|.reuse, UR47, PT ;  /* 0x0000002f28007c0b */ /* 0x040fe2000bf06200 */
[----:B------:R-:W-:Y:S02]  /*569b0*/  FMUL R40, R40, 0.000244140625 ;  /* 0x3980000028287820 */ /* 0x000fe40000400000 */
[----:B------:R0:W-:Y:S01]  /*569c0*/  STL [R1+0x34], R2 ;  /* 0x0000340201007387 */ /* 0x0001e20000100800 */
[----:B------:R-:W-:-:S02]  /*569d0*/  FMUL R41, R41, 0.000244140625 ;  /* 0x3980000029297820 */ /* 0x000fc40000400000 */
[----:B------:R-:W-:Y:S02]  /*569e0*/  FSEL R14, R40, RZ, P0 ;  /* 0x000000ff280e7208 */ /* 0x000fe40000000000 */
[----:B0-----:R-:W-:Y:S01]  /*569f0*/  FSEL R2, R43, RZ, P1 ;  /* 0x000000ff2b027208 */ /* 0x001fe20000800000 */
[----:B------:R-:W-:Y:S01]  /*56a00*/  FMUL R16, R46, 0.000244140625 ;  /* 0x398000002e107820 */ /* 0x000fe20000400000 */
[C---:B------:R-:W-:Y:S01]  /*56a10*/  FSETP.GE.AND P1, PT, |R45|.reuse, UR50, PT ;  /* 0x000000322d007c0b */ /* 0x040fe2000bf26200 */
[----:B------:R-:W-:Y:S02]  /*56a20*/  FMUL R45, R45, 0.000244140625 ;  /* 0x398000002d2d7820 */ /* 0x000fe40000400000 */
[----:B------:R0:W-:Y:S01]  /*56a30*/  STL [R1+0x40], R2 ;  /* 0x0000400201007387 */ /* 0x0001e20000100800 */
[----:B------:R-:W-:Y:S01]  /*56a40*/  FSETP.GE.AND P0, PT, |R50|, UR54, PT ;  /* 0x0000003632007c0b */ /* 0x000fe2000bf06200 */
[----:B------:R-:W-:Y:S02]  /*56a50*/  FMUL R20, R51, 0.000244140625 ;  /* 0x3980000033147820 */ /* 0x000fe40000400000 */
[----:B------:R-:W-:Y:S01]  /*56a60*/  STL [R1+0x3c], R14 ;  /* 0x00003c0e01007387 */ /* 0x000fe20000100800 */
[----:B0-----:R-:W-:-:S02]  /*56a70*/  FSEL R2, R41, RZ, P2 ;  /* 0x000000ff29027208 */ /* 0x001fc40001000000 */
[----:B------:R-:W-:Y:S01]  /*56a80*/  FSETP.GE.AND P2, PT, |R46|, UR51, PT ;  /* 0x000000332e007c0b */ /* 0x000fe2000bf46200 */
[----:B------:R-:W-:Y:S02]  /*56a90*/  FMUL R50, R50, 0.000244140625 ;  /* 0x3980000032327820 */ /* 0x000fe40000400000 */
[----:B------:R0:W-:Y:S01]  /*56aa0*/  STL [R1+0x38], R2 ;  /* 0x0000380201007387 */ /* 0x0001e20000100800 */
[----:B------:R-:W-:Y:S02]  /*56ab0*/  FSEL R16, R16, RZ, P2 ;  /* 0x000000ff10107208 */ /* 0x000fe40001000000 */
[----:B------:R-:W-:Y:S02]  /*56ac0*/  FSETP.GE.AND P2, PT, |R51|, UR55, PT ;  /* 0x0000003733007c0b */ /* 0x000fe4000bf46200 */
[----:B0-----:R-:W-:Y:S02]  /*56ad0*/  FSEL R2, R45, RZ, P1 ;  /* 0x000000ff2d027208 */ /* 0x001fe40000800000 */
[----:B------:R-:W-:-:S02]  /*56ae0*/  FSEL R20, R20, RZ, P2 ;  /* 0x000000ff14147208 */ /* 0x000fc40001000000 */
[C---:B------:R-:W-:Y:S01]  /*56af0*/  FSETP.GE.AND P2, PT, |R56|.reuse, UR62, PT ;  /* 0x0000003e38007c0b */ /* 0x040fe2000bf46200 */
[----:B------:R0:W-:Y:S01]  /*56b00*/  STL [R1+0x30], R2 ;  /* 0x0000300201007387 */ /* 0x0001e20000100800 */
[----:B------:R-:W-:Y:S01]  /*56b10*/  FMUL R56, R56, 0.000244140625 ;  /* 0x3980000038387820 */ /* 0x000fe20000400000 */
[----:B0-----:R-:W-:-:S05]  /*56b20*/  FSEL R2, R50, RZ, P0 ;  /* 0x000000ff32027208 */ /* 0x001fca0000000000 */
[----:B------:R0:W-:Y:S02]  /*56b30*/  STL [R1+0xbc], R2 ;  /* 0x0000bc0201007387 */ /* 0x0001e40000100800 */
[----:B0-----:R-:W-:-:S05]  /*56b40*/  FSEL R2, R56, RZ, P2 ;  /* 0x000000ff38027208 */ /* 0x001fca0001000000 */
[----:B------:R0:W-:Y:S04]  /*56b50*/  STL [R1+0xc0], R2 ;  /* 0x0000c00201007387 */ /* 0x0001e80000100800 */
[----:B------:R-:W4:Y:S01]  /*56b60*/  LDL.LU R32, [R1+0x2c] ;  /* 0x00002c0001207983 */ /* 0x000f220000300800 */
[C---:B------:R-:W-:Y:S01]  /*56b70*/  FMUL R18, R48.reuse, 0.000244140625 ;  /* 0x3980000030127820 */ /* 0x040fe20000400000 */
[----:B------:R-:W-:Y:S01]  /*56b80*/  FSETP.GE.AND P1, PT, |R48|, UR52, PT ;  /* 0x0000003430007c0b */ /* 0x000fe2000bf26200 */
[----:B------:R-:W-:Y:S01]  /*56b90*/  FMUL R19, R52, 0.000244140625 ;  /* 0x3980000034137820 */ /* 0x000fe20000400000 */
[----:B------:R-:W-:Y:S01]  /*56ba0*/  FMUL R22, R54, 0.000244140625 ;  /* 0x3980000036167820 */ /* 0x000fe20000400000 */
[----:B------:R1:W5:Y:S01]  /*56bb0*/  LDL.LU R29, [R1+0x80] ;  /* 0x00008000011d7983 */ /* 0x0003620000300800 */
[----:B------:R-:W-:-:S02]  /*56bc0*/  FSEL R18, R18, RZ, P1 ;  /* 0x000000ff12127208 */ /* 0x000fc40000800000 */
[----:B------:R-:W-:-:S04]  /*56bd0*/  FSETP.GE.AND P1, PT, |R52|, UR56, PT ;  /* 0x0000003834007c0b */ /* 0x000fc8000bf26200 */
[----:B------:R-:W-:Y:S02]  /*56be0*/  FSEL R19, R19, RZ, P1 ;  /* 0x000000ff13137208 */ /* 0x000fe40000800000 */
        /* <DEDUP_REMOVED lines=9> */
[C---:B------:R-:W-:Y:S01]  /*56c80*/  FMUL R24, R59.reuse, 0.000244140625 ;  /* 0x398000003b187820 */ /* 0x040fe20000400000 */
[----:B------:R-:W-:Y:S01]  /*56c90*/  FSETP.GE.AND P2, PT, |R59|, UR66, PT ;  /* 0x000000423b007c0b */ /* 0x000fe2000bf46200 */
[----:B------:R-:W-:-:S03]  /*56ca0*/  FMUL R25, R60, 0.000244140625 ;  /* 0x398000003c197820 */ /* 0x000fc60000400000 */
[----:B------:R-:W-:Y:S02]  /*56cb0*/  FSEL R24, R24, RZ, P2 ;  /* 0x000000ff18187208 */ /* 0x000fe40001000000 */
[----:B------:R-:W-:Y:S02]  /*56cc0*/  FSETP.GE.AND P2, PT, |R5|, UR37, PT ;  /* 0x0000002505007c0b */ /* 0x000fe4000bf46200 */
[----:B------:R-:W-:Y:S02]  /*56cd0*/  FSETP.GE.AND P1, PT, |R60|, UR67, PT ;  /* 0x000000433c007c0b */ /* 0x000fe4000bf26200 */
[----:B------:R-:W-:Y:S02]  /*56ce0*/  LOP3.LUT R0, R0, 0xfffffffd, RZ, 0xc0, !PT ;  /* 0xfffffffd00007812 */ /* 0x000fe400078ec0ff */
[----:B------:R-:W-:Y:S02]  /*56cf0*/  FSEL R25, R25, RZ, P1 ;  /* 0x000000ff19197208 */ /* 0x000fe40000800000 */
[----:B------:R-:W-:-:S05]  /*56d00*/  FSETP.GE.AND P1, PT, |R7|, UR7, PT ;  /* 0x0000000707007c0b */ /* 0x000fca000bf26200 */
[----:B------:R-:W-:Y:S02]  /*56d10*/  @P2 LOP3.LUT R0, R0, 0x2, RZ, 0xfc, !PT ;  /* 0x0000000200002812 */ /* 0x000fe400078efcff */
[----:B------:R-:W-:Y:S02]  /*56d20*/  FSETP.GE.AND P2, PT, |R8|, UR17, PT ;  /* 0x0000001108007c0b */ /* 0x000fe4000bf46200 */
[----:B------:R-:W-:-:S04]  /*56d30*/  LOP3.LUT R0, R0, 0xfffffeff, RZ, 0xc0, !PT ;  /* 0xfffffeff00007812 */ /* 0x000fc800078ec0ff */
[----:B------:R-:W-:Y:S02]  /*56d40*/  @P1 LOP3.LUT R0, R0, 0x100, RZ, 0xfc, !PT ;  /* 0x0000010000001812 */ /* 0x000fe400078efcff */
[----:B------:R-:W-:Y:S02]  /*56d50*/  FSETP.GE.AND P4, PT, |R9|, UR25, PT ;  /* 0x0000001909007c0b */ /* 0x000fe4000bf86200 */
[----:B------:R-:W-:Y:S01]  /*56d60*/  LOP3.LUT R0, R0, 0xffffffbf, RZ, 0xc0, !PT ;  /* 0xffffffbf00007812 */ /* 0x000fe200078ec0ff */
[----:B------:R-:W-:-:S03]  /*56d70*/  FMUL R21, R53, 0.000244140625 ;  /* 0x3980000035157820 */ /* 0x000fc60000400000 */
[----:B------:R-:W-:Y:S02]  /*56d80*/  @P2 LOP3.LUT R0, R0, 0x40, RZ, 0xfc, !PT ;  /* 0x0000004000002812 */ /* 0x000fe400078efcff */
[----:B------:R-:W-:Y:S02]  /*56d90*/  FSETP.GE.AND P0, PT, |R53|, UR58, PT ;  /* 0x0000003a35007c0b */ /* 0x000fe4000bf06200 */
[----:B--2---:R-:W-:Y:S02]  /*56da0*/  FSETP.GE.AND P1, PT, |R49|, UR33, PT ;  /* 0x0000002131007c0b */ /* 0x004fe4000bf26200 */
[----:B------:R-:W-:Y:S01]  /*56db0*/  LOP3.LUT R0, R0, 0xffffffef, RZ, 0xc0, !PT ;  /* 0xffffffef00007812 */ /* 0x000fe200078ec0ff */
[----:B------:R-:W-:Y:S01]  /*56dc0*/  FMUL R23, R55, 0.000244140625 ;  /* 0x3980000037177820 */ /* 0x000fe20000400000 */
[----:B------:R-:W-:Y:S02]  /*56dd0*/  FSEL R21, R21, RZ, P0 ;  /* 0x000000ff15157208 */ /* 0x000fe40000000000 */
[----:B------:R-:W-:-:S02]  /*56de0*/  FSETP.GE.AND P0, PT, |R55|, UR60, PT ;  /* 0x0000003c37007c0b */ /* 0x000fc4000bf06200 */
[----:B------:R-:W-:Y:S02]  /*56df0*/  @P4 LOP3.LUT R0, R0, 0x10, RZ, 0xfc, !PT ;  /* 0x0000001000004812 */ /* 0x000fe400078efcff */
[----:B---3--:R-:W-:Y:S02]  /*56e00*/  FSETP.GE.AND P2, PT, |R10|, UR41, PT ;  /* 0x000000290a007c0b */ /* 0x008fe4000bf46200 */
[----:B------:R-:W-:Y:S02]  /*56e10*/  FSEL R23, R23, RZ, P0 ;  /* 0x000000ff17177208 */ /* 0x000fe40000000000 */
[----:B------:R-:W-:Y:S02]  /*56e20*/  LOP3.LUT R0, R0, 0xfffffffb, RZ, 0xc0, !PT ;  /* 0xfffffffb00007812 */ /* 0x000fe400078ec0ff */
[C---:B------:R-:W-:Y:S01]  /*56e30*/  FSETP.GE.AND P0, PT, |R58|.reuse, UR64, PT ;  /* 0x000000403a007c0b */ /* 0x040fe2000bf06200 */
[----:B------:R-:W-:Y:S01]  /*56e40*/  FMUL R58, R58, 0.000244140625 ;  /* 0x398000003a3a7820 */ /* 0x000fe20000400000 */
[----:B------:R-:W-:Y:S01]  /*56e50*/  @P1 LOP3.LUT R0, R0, 0x4, RZ, 0xfc, !PT ;  /* 0x0000000400001812 */ /* 0x000fe200078efcff */
[----:B------:R-:W-:Y:S01]  /*56e60*/  FMUL R26, R61, 0.000244140625 ;  /* 0x398000003d1a7820 */ /* 0x000fe20000400000 */
[----:B------:R-:W-:Y:S01]  /*56e70*/  HFMA2 R15, -RZ, RZ, 0, 2.384185791015625e-07 ;  /* 0x00000004ff0f7431 */ /* 0x000fe200000001ff */
[----:B------:R-:W-:-:S02]  /*56e80*/  MOV R14, 0x181f ;  /* 0x0000181f000e7802 */ /* 0x000fc40000000f00 */
[----:B------:R-:W-:Y:S02]  /*56e90*/  FSEL R58, R58, RZ, P0 ;  /* 0x000000ff3a3a7208 */ /* 0x000fe40000000000 */
[----:B------:R-:W-:Y:S02]  /*56ea0*/  FSETP.GE.AND P0, PT, |R61|, UR68, PT ;  /* 0x000000443d007c0b */ /* 0x000fe4000bf06200 */
[----:B------:R-:W-:Y:S02]  /*56eb0*/  LOP3.LUT R0, R0, 0xfffffffe, RZ, 0xc0, !PT ;  /* 0xfffffffe00007812 */ /* 0x000fe400078ec0ff */
[----:B------:R-:W-:Y:S02]  /*56ec0*/  MOV R48, 0xffffffff ;  /* 0xffffffff00307802 */ /* 0x000fe40000000f00 */
        /* <DEDUP_REMOVED lines=10> */
[----:B-1----:R-:W-:-:S10]  /*56f70*/  MOV R17, R32 ;  /* 0x0000002000117202 */ /* 0x002fd40000000f00 */
[----:B-----5:R-:W-:Y:S05]  /*56f80*/  WARPSYNC.COLLECTIVE R48, `(.L_x_4583) ;  /* 0x0000000030087348 */ /* 0x020fea0003c00000 */
[----:B------:R0:W1:Y:S02]  /*56f90*/  SHFL.BFLY P4, R14, R17, R15, R14 ;  /* 0x0c00000f110e7389 */ /* 0x000064000008000e */
[----:B01---5:R-:W-:Y:S05]  /*56fa0*/  ENDCOLLECTIVE ;  /* 0x000000000000791b */ /* 0x023fea0003800000 */
.L_x_4583:
        /* <DEDUP_REMOVED lines=8> */
.L_x_4584:
        /* <DEDUP_REMOVED lines=8> */
.L_x_4585:
[----:B------:R-:W-:Y:S01]  /*570b0*/  FMUL R32, R9, 0.000244140625 ;  /* 0x3980000009207820 */ /* 0x000fe20000400000 */
[----:B------:R-:W-:Y:S01]  /*570c0*/  FMUL R17, R37, 0.000244140625 ;  /* 0x3980000025117820 */ /* 0x000fe20000400000 */
[----:B------:R-:W-:Y:S01]  /*570d0*/  MOV R15, R14 ;  /* 0x0000000e000f7202 */ /* 0x000fe20000000f00 */
[----:B------:R-:W-:Y:S01]  /*570e0*/  FMUL R14, R29, 0.000244140625 ;  /* 0x398000001d0e7820 */ /* 0x000fe20000400000 */
[----:B------:R-:W-:-:S04]  /*570f0*/  FMUL R29, R31, 0.000244140625 ;  /* 0x398000001f1d7820 */ /* 0x000fc80000400000 */
[----:B------:R0:W-:Y:S04]  /*57100*/  STL [R1+0x84], R14 ;  /* 0x0000840e01007387 */ /* 0x0001e80000100800 */
[----:B------:R1:W-:Y:S01]  /*57110*/  STL [R1+0x80], R17 ;  /* 0x0000801101007387 */ /* 0x0003e20000100800 */
[----:B0-----:R-:W-:-:S03]  /*57120*/  FMUL R14, R44, 0.000244140625 ;  /* 0x398000002c0e7820 */ /* 0x001fc60000400000 */
[----:B------:R0:W-:Y:S01]  /*57130*/  STL [R1+0x2c], R29 ;  /* 0x00002c1d01007387 */ /* 0x0001e20000100800 */
[----:B-1----:R-:W-:-:S03]  /*57140*/  FMUL R17, R5, 0.000244140625 ;  /* 0x3980000005117820 */ /* 0x002fc60000400000 */
[----:B------:R1:W5:Y:S01]  /*57150*/  LDL.LU R5, [R1+0xec] ;  /* 0x0000ec0001057983 */ /* 0x0003620000300800 */
[----:B------:R-:W-:-:S03]  /*57160*/  FMUL R31, R4, 0.000244140625 ;  /* 0x39800000041f7820 */ /* 0x000fc60000400000 */
[----:B------:R2:W-:Y:S01]  /*57170*/  STL [R1+0xc], R14 ;  /* 0x00000c0e01007387 */ /* 0x0005e20000100800 */
[----:B0-----:R-:W-:Y:S01]  /*57180*/  FMUL R29, R3, 0.000244140625 ;  /* 0x39800000031d7820 */ /* 0x001fe20000400000 */
[----:B------:R-:W-:Y:S01]  /*57190*/  FMUL R9, R10, 0.000244140625 ;  /* 0x398000000a097820 */ /* 0x000fe20000400000 */
[----:B------:R-:W-:Y:S01]  /*571a0*/  FMUL R10, R12, 0.000244140625 ;  /* 0x398000000c0a7820 */ /* 0x000fe20000400000 */
[----:B--2---:R-:W-:Y:S02]  /*571b0*/  FMUL R14, R6, 0.000244140625 ;  /* 0x39800000060e7820 */ /* 0x004fe40000400000 */
[----:B------:R1:W5:Y:S04]  /*571c0*/  LDL.LU R6, [R1+0xe8] ;  /* 0x0000e80001067983 */ /* 0x0003680000300800 */
[----:B------:R1:W5:Y:S04]  /*571d0*/  LDL.LU R3, [R1+0xe4] ;  /* 0x0000e40001037983 */ /* 0x0003680000300800 */
[----:B------:R1:W5:Y:S04]  /*571e0*/  LDL.LU R4, [R1+0xe0] ;  /* 0x0000e00001047983 */ /* 0x0003680000300800 */
[----:B------:R0:W-:Y:S02]  /*571f0*/  STL [R1+0x14], R29 ;  /* 0x0000141d01007387 */ /* 0x0001e40000100800 */
[----:B0-----:R-:W-:-:S02]  /*57200*/  FMUL R29, R7, 0.000244140625 ;  /* 0x39800000071d7820 */ /* 0x001fc40000400000 */
[----:B------:R1:W5:Y:S04]  /*57210*/  LDL.LU R7, [R1+0xdc] ;  /* 0x0000dc0001077983 */ /* 0x0003680000300800 */
[----:B------:R0:W-:Y:S04]  /*57220*/  STL [R1+0x1c], R31 ;  /* 0x00001c1f01007387 */ /* 0x0001e80000100800 */
[----:B------:R1:W5:Y:S01]  /*57230*/  LDL.LU R49, [R1+0xd8] ;  /* 0x0000d80001317983 */ /* 0x0003620000300800 */
[----:B0-----:R-:W-:Y:S01]  /*57240*/  FMUL R31, R8, 0.000244140625 ;  /* 0x39800000081f7820 */ /* 0x001fe20000400000 */
[----:B------:R-:W-:-:S02]  /*57250*/  FMUL R8, R47, 0.000244140625 ;  /* 0x398000002f087820 */ /* 0x000fc40000400000 */
[----:B------:R1:W5:Y:S04]  /*57260*/  LDL.LU R47, [R1+0xd4] ;  /* 0x0000d400012f7983 */ /* 0x0003680000300800 */
[----:B------:R1:W-:Y:S01]  /*57270*/  STL [R1+0x18], R10 ;  /* 0x0000180a01007387 */ /* 0x0003e20000100800 */
[----:B------:R-:W-:Y:S05]  /*57280*/  BRA `(.L_x_4586) ;  /* 0xfffffb18006c7947 */ /* 0x000fea000383ffff */
.L_x_2140:
[----:B------:R-:W-:Y:S01]  /*57290*/  BSSY B1, `(.L_x_4587) ;  /* 0x0000006000017945 */ /* 0x000fe20003800000 */
[----:B------:R-:W-:Y:S02]  /*572a0*/  LEA R45, R45, R26, 0x2 ;  /* 0x0000001a2d2d7211 */ /* 0x000fe400078e10ff */
[----:B------:R-:W-:-:S07]  /*572b0*/  MOV R48, 0xffffffff ;  /* 0xffffffff00307802 */ /* 0x000fce0000000f00 */
[----:B-----5:R-:W-:Y:S05]  /*572c0*/  WARPSYNC.COLLECTIVE R48, `(.L_x_4588) ;  /* 0x0000000030087348 */ /* 0x020fea0003c00000 */
[----:B------:R-:W-:Y:S01]  /*572d0*/  NOP ;  /* 0x0000000000007918 */ /* 0x000fe20000000000 */
[----:B-----5:R-:W-:Y:S05]  /*572e0*/  ENDCOLLECTIVE ;  /* 0x000000000000791b */ /* 0x020fea0003800000 */
.L_x_4588:
[----:B------:R-:W-:Y:S05]  /*572f0*/  BSYNC B1 ;  /* 0x0000000000017941 */ /* 0x000fea0003800000 */
.L_x_4587:
[----:B------:R-:W2:Y:S04]  /*57300*/  LDL.LU R53, [R1+0x9c] ;  /* 0x00009c0001357983 */ /* 0x000ea80000300800 */
[----:B------:R-:W3:Y:S04]  /*57310*/  LDL.LU R52, [R1+0x84] ;  /* 0x0000840001347983 */ /* 0x000ee80000300800 */
[----:B------:R-:W4:Y:S04]  /*57320*/  LDL.LU R61, [R1+0x80] ;  /* 0x00008000013d7983 */ /* 0x000f280000300800 */
[----:B------:R-:W4:Y:S04]  /*57330*/  LDL.LU R54, [R1+0x94] ;  /* 0x0000940001367983 */ /* 0x000f280000300800 */
[----:B------:R-:W4:Y:S01]  /*57340*/  LDL.LU R56, [R1+0xa4] ;  /* 0x0000a40001387983 */ /* 0x000f220000300800 */
[----:B------:R-:W-:-:S03]  /*57350*/  MOV R48, 0xffffffff ;  /* 0xffffffff00307802 */ /* 0x000fc60000000f00 */
[----:B------:R0:W-:Y:S04]  /*57360*/  STS [R45+0x84], R57 ;  /* 0x000084392d007388 */ /* 0x0001e80000000800 */
[----:B------:R0:W-:Y:S04]  /*57370*/  STS [R45+0x210], R60 ;  /* 0x0002103c2d007388 */ /* 0x0001e80000000800 */
[----:B------:R0:W-:Y:S04]  /*57380*/  STS [R45+0x318], R59 ;  /* 0x0003183b2d007388 */ /* 0x0001e80000000800 */
        /* <DEDUP_REMOVED lines=11> */
[----:B------:R0:W5:Y:S04]  /*57440*/  LDL.LU R26, [R1+0x54] ;  /* 0x00005400011a7983 */ /* 0x0001680000300800 */
[----:B--2---:R0:W-:Y:S04]  /*57450*/  STS [R45], R53 ;  /* 0x000000352d007388 */ /* 0x0041e80000000800 */
[----:B---3--:R0:W-:Y:S04]  /*57460*/  STS [R45+0x108], R52 ;  /* 0x000108342d007388 */ /* 0x0081e80000000800 */
[----:B----4-:R0:W-:Y:S04]  /*57470*/  STS [R45+0x18c], R61 ;  /* 0x00018c3d2d007388 */ /* 0x0101e80000000800 */
[----:B------:R0:W-:Y:S04]  /*57480*/  STS [R45+0x294], R54 ;  /* 0x000294362d007388 */ /* 0x0001e80000000800 */
[----:B------:R0:W-:Y:S02]  /*57490*/  STS [R45+0x39c], R56 ;  /* 0x00039c382d007388 */ /* 0x0001e40000000800 */
[----:B0----5:R-:W-:Y:S05]  /*574a0*/  WARPSYNC.COLLECTIVE R48, `(.L_x_4589) ;  /* 0x0000000030087348 */ /* 0x021fea0003c00000 */
[----:B------:R-:W-:Y:S01]  /*574b0*/  NOP ;  /* 0x0000000000007918 */ /* 0x000fe20000000000 */
[----:B0----5:R-:W-:Y:S05]  /*574c0*/  ENDCOLLECTIVE ;  /* 0x000000000000791b */ /* 0x021fea0003800000 */
.L_x_4589:
        /* <DEDUP_REMOVED lines=11> */
.L_x_4590:
[----:B------:R0:W-:Y:S04]  /*57580*/  STL [R1+0x108], R52 ;  /* 0x0001083401007387 */ /* 0x0001e80000100800 */
[----:B------:R0:W-:Y:S04]  /*57590*/  STL [R1+0x10c], R56 ;  /* 0x00010c3801007387 */ /* 0x0001e80000100800 */
[----:B------:R0:W-:Y:S04]  /*575a0*/  STL [R1+0x110], R60 ;  /* 0x0001103c01007387 */ /* 0x0001e80000100800 */
[----:B------:R0:W-:Y:S04]  /*575b0*/  STL [R1+0x114], R58 ;  /* 0x0001143a01007387 */ /* 0x0001e80000100800 */
[----:B------:R0:W5:Y:S04]  /*575c0*/  LDL.LU R7, [R1+0xc] ;  /* 0x00000c0001077983 */ /* 0x0001680000300800 */
[----:B------:R0:W5:Y:S04]  /*575d0*/  LDL.LU R49, [R1+0x4] ;  /* 0x0000040001317983 */ /* 0x0001680000300800 */
[----:B------:R0:W5:Y:S04]  /*575e0*/  LDL.LU R47, [R1] ;  /* 0x00000000012f7983 */ /* 0x0001680000300800 */
[----:B------:R0:W5:Y:S04]  /*575f0*/  LDL.LU R2, [R1+0x8] ;  /* 0x0000080001027983 */ /* 0x0001680000300800 */
        /* <DEDUP_REMOVED lines=12> */
.L_x_4591:
        /* <DEDUP_REMOVED lines=11> */
.L_x_4592:
        /* <DEDUP_REMOVED lines=11> */
.L_x_4593:
        /* <DEDUP_REMOVED lines=11> */
.L_x_4594:
        /* <DEDUP_REMOVED lines=11> */
.L_x_4595:
        /* <DEDUP_REMOVED lines=11> */
.L_x_4596:
        /* <DEDUP_REMOVED lines=11> */
.L_x_4597:
        /* <DEDUP_REMOVED lines=11> */
.L_x_4598:
[----:B------:R0:W-:Y:S04]  /*57b90*/  STS [R45+0x84], R8 ;  /* 0x000084082d007388 */ /* 0x0001e80000000800 */
[----:B------:R1:W5:Y:S04]  /*57ba0*/  LDL.LU R58, [R1+0x2c] ;  /* 0x00002c00013a7983 */ /* 0x0003680000300800 */
[----:B0-----:R1:W5:Y:S04]  /*57bb0*/  LDL.LU R8, [R1+0x24] ;  /* 0x0000240001087983 */ /* 0x0013680000300800 */
[----:B------:R1:W5:Y:S04]  /*57bc0*/  LDL.LU R9, [R1+0x20] ;  /* 0x0000200001097983 */ /* 0x0003680000300800 */
[----:B------:R1:W5:Y:S04]  /*57bd0*/  LDL.LU R11, [R1+0x1c] ;  /* 0x00001c00010b7983 */ /* 0x0003680000300800 */
[----:B------:R1:W5:Y:S04]  /*57be0*/  LDL.LU R13, [R1+0x28] ;  /* 0x00002800010d7983 */ /* 0x0003680000300800 */
[----:B------:R1:W5:Y:S04]  /*57bf0*/  LDL.LU R12, [R1+0x18] ;  /* 0x00001800010c7983 */ /* 0x0003680000300800 */
[----:B------:R1:W5:Y:S04]  /*57c00*/  LDL.LU R10, [R1+0x40] ;  /* 0x00004000010a7983 */ /* 0x0003680000300800 */
[----:B------:R1:W5:Y:S04]  /*57c10*/  LDL.LU R60, [R1+0x34] ;  /* 0x00003400013c7983 */ /* 0x0003680000300800 */
        /* <DEDUP_REMOVED lines=9> */
[----:B-1---5:R-:W-:Y:S05]  /*57cb0*/  WARPSYNC.COLLECTIVE R48, `(.L_x_4599) ;  /* 0x0000000030087348 */ /* 0x022fea0003c00000 */
[----:B------:R-:W-:Y:S01]  /*57cc0*/  NOP ;  /* 0x0000000000007918 */ /* 0x000fe20000000000 */
[----:B-1---5:R-:W-:Y:S05]  /*57cd0*/  ENDCOLLECTIVE ;  /* 0x000000000000791b */ /* 0x022fea0003800000 */
.L_x_4599:
        /* <DEDUP_REMOVED lines=14> */
.L_x_4600:
[----:B------:R0:W5:Y:S04]  /*57dc0*/  LDL.LU R47, [R1+0x5c] ;  /* 0x00005c00012f7983 */ /* 0x0001680000300800 */
[----:B------:R-:W2:Y:S04]  /*57dd0*/  LDL.LU R48, [R1+0x14] ;  /* 0x0000140001307983 */ /* 0x000ea80000300800 */
[----:B------:R1:W-:Y:S04]  /*57de0*/  STS [R45], R58 ;  /* 0x0000003a2d007388 */ /* 0x0003e80000000800 */
[----:B------:R-:W-:Y:S04]  /*57df0*/  STS [R45+0x108], R8 ;  /* 0x000108082d007388 */ /* 0x000fe80000000800 */
[----:B------:R-:W-:Y:S04]  /*57e00*/  STS [R45+0x18c], R9 ;  /* 0x00018c092d007388 */ /* 0x000fe80000000800 */
[----:B------:R-:W-:Y:S04]  /*57e10*/  STS [R45+0x210], R11 ;  /* 0x0002100b2d007388 */ /* 0x000fe80000000800 */
[----:B------:R-:W-:Y:S04]  /*57e20*/  STS [R45+0x294], R13 ;  /* 0x0002940d2d007388 */ /* 0x000fe80000000800 */
[----:B------:R-:W-:Y:S04]  /*57e30*/  STS [R45+0x318], R12 ;  /* 0x0003180c2d007388 */ /* 0x000fe80000000800 */
[----:B------:R-:W-:Y:S04]  /*57e40*/  STS [R45+0x39c], R10 ;  /* 0x00039c0a2d007388 */ /* 0x000fe80000000800 */
[----:B-1----:R0:W5:Y:S04]  /*57e50*/  LDL.LU R58, [R1+0x114] ;  /* 0x00011400013a7983 */ /* 0x0021680000300800 */
[----:B--2---:R1:W-:Y:S02]  /*57e60*/  STS [R45+0x84], R48 ;  /* 0x000084302d007388 */ /* 0x0043e40000000800 */
[----:B01----:R-:W-:-:S07]  /*57e70*/  MOV R48, 0xffffffff ;  /* 0xffffffff00307802 */ /* 0x003fce0000000f00 */
[----:B-----5:R-:W-:Y:S05]  /*57e80*/  WARPSYNC.COLLECTIVE R48, `(.L_x_4601) ;  /* 0x0000000030087348 */ /* 0x020fea0003c00000 */
[----:B------:R-:W-:Y:S01]  /*57e90*/  NOP ;  /* 0x0000000000007918 */ /* 0x000fe20000000000 */
[----:B-----5:R-:W-:Y:S05]  /*57ea0*/  ENDCOLLECTIVE ;  /* 0x000000000000791b */ /* 0x020fea0003800000 */
.L_x_4601:
[----:B------:R-:W0:Y:S04]  /*57eb0*/  LDS R10, [R46] ;  /* 0x000000002e0a7984 */ /* 0x000e280000000800 */
[----:B------:R-:W1:Y:S04]  /*57ec0*/  LDS R13, [R46+0x10] ;  /* 0x000010002e0d7984 */ /* 0x000e680000000800 */
[----:B------:R2:W3:Y:S04]  /*57ed0*/  LDS R8, [R46+0x4] ;  /* 0x000004002e087984 */ /* 0x0004e80000000800 */
[----:B------:R2:W4:Y:S04]  /*57ee0*/  LDS R9, [R46+0x8] ;  /* 0x000008002e097984 */ /* 0x0005280000000800 */
[----:B------:R2:W2:Y:S04]  /*57ef0*/  LDS R11, [R46+0x14] ;  /* 0x000014002e0b7984 */ /* 0x0004a80000000800 */
[----:B------:R0:W2:Y:S04]  /*57f00*/  LDS R12, [R46+0x18] ;  /* 0x000018002e0c7984 */ /* 0x0000a80000000800 */
[----:B0-----:R0:W-:Y:S04]  /*57f10*/  STL [R1+0x4], R10 ;  /* 0x0000040a01007387 */ /* 0x0011e80000100800 */
[----:B-1----:R0:W-:Y:S04]  /*57f20*/  STL [R1+0x64], R13 ;  /* 0x0000640d01007387 */ /* 0x0021e80000100800 */
[----:B------:R0:W1:Y:S04]  /*57f30*/  LDS R10, [R46+0xc] ;  /* 0x00000c002e0a7984 */ /* 0x0000680000000800 */
[----:B---34-:R0:W0:Y:S02]  /*57f40*/  LDS R13, [R46+0x1c] ;  /* 0x00001c002e0d7984 */ /* 0x0180240000000800 */
[----:B012---:R-:W-:Y:S05]  /*57f50*/  WARPSYNC.COLLECTIVE R48, `(.L_x_4602) ;  /* 0x0000000030087348 */ /* 0x007fea0003c00000 */
[----:B------:R-:W-:Y:S01]  /*57f60*/  NOP ;  /* 0x0000000000007918 */ /* 0x000fe20000000000 */
[----:B012---:R-:W-:Y:S05]  /*57f70*/  ENDCOLLECTIVE ;  /* 0x000000000000791b */ /* 0x007fea0003800000 */
.L_x_4602:
[----:B------:R0:W-:Y:S04]  /*57f80*/  STS [R45], R60 ;  /* 0x0000003c2d007388 */ /* 0x0001e80000000800 */
[----:B------:R-:W2:Y:S04]  /*57f90*/  LDL.LU R48, [R1+0x50] ;  /* 0x0000500001307983 */ /* 0x000ea80000300800 */
[----:B------:R1:W-:Y:S04]  /*57fa0*/  STS [R45+0x84], R56 ;  /* 0x000084382d007388 */ /* 0x0003e80000000800 */
[----:B0-----:R-:W3:Y:S04]  /*57fb0*/  LDL.LU R60, [R1+0x110] ;  /* 0x00011000013c7983 */ /* 0x001ee80000300800 */
[----:B------:R0:W-:Y:S04]  /*57fc0*/  STS [R45+0x108], R52 ;  /* 0x000108342d007388 */ /* 0x0001e80000000800 */
[----:B-1----:R-:W4:Y:S04]  /*57fd0*/  LDL.LU R56, [R1+0x10c] ;  /* 0x00010c0001387983 */ /* 0x002f280000300800 */
[----:B0-----:R-:W5:Y:S04]  /*57fe0*/  LDL.LU R52, [R1+0x108] ;  /* 0x0001080001347983 */ /* 0x001f680000300800 */
[----:B------:R-:W-:Y:S04]  /*57ff0*/  STS [R45+0x210], R6 ;  /* 0x000210062d007388 */ /* 0x000fe80000000800 */
[----:B------:R-:W-:Y:S04]  /*58000*/  STS [R45+0x294], R7 ;  /* 0x000294072d007388 */ /* 0x000fe80000000800 */
[----:B------:R-:W-:Y:S04]  /*58010*/  STS [R45+0x318], R49 ;  /* 0x000318312d007388 */ /* 0x000fe80000000800 */
[----:B------:R-:W-:Y:S04]  /*58020*/  STS [R45+0x39c], R47 ;  /* 0x00039c2f2d007388 */ /* 0x000fe80000000800 */
[----:B--2---:R0:W-:Y:S02]  /*58030*/  STS [R45+0x18c], R48 ;  /* 0x00018c302d007388 */ /* 0x0041e40000000800 */
[----:B0-----:R-:W-:-:S04]  /*58040*/  FMUL R48, R61, 1.4142135381698608398 ;  /* 0x3fb504f33d307820 */ /* 0x001fc80000400000 */
[C-C-:B-----5:R-:W-:Y:S01]  /*58050*/  FFMA R61, R52.reuse, 1.4142135381698608398, R48.reuse ;  /* 0x3fb504f3343d7823 */ /* 0x160fe20000000030 */
[----:B------:R-:W-:Y:S01]  /*58060*/  FFMA R48, R52, 1.4142135381698608398, -R48 ;  /* 0x3fb504f334307823 */ /* 0x000fe20000000830 */
[----:B---3--:R-:W-:Y:S01]  /*58070*/  FFMA R52, R59, 0.41421356797218322754, R60 ;  /* 0x3ed413cd3b347823 */ /* 0x008fe2000000003c */
[----:B------:R-:W-:Y:S01]  /*58080*/  FFMA R59, R60, 0.41421356797218322754, -R59 ;  /* 0x3ed413cd3c3b7823 */ /* 0x000fe2000000083b */
[C-C-:B------:R-:W-:Y:S01]  /*58090*/  FADD R60, R58.reuse, R57.reuse ;  /* 0x000000393a3c7221 */ /* 0x140fe20000000000 */
[----:B------:R-:W-:-:S03]  /*580a0*/  FADD R58, R58, -R57 ;  /* 0x800000393a3a7221 */ /* 0x000fc60000000000 */
[C-C-:B----4-:R-:W-:Y:S01]  /*580b0*/  FFMA R57, R60.reuse, 0.70710676908493041992, R56.reuse ;  /* 0x3f3504f33c397823 */ /* 0x150fe20000000038 */
        /* <DEDUP_REMOVED lines=9> */
[----:B------:R-:W-:-:S07]  /*58150*/  MOV R48, 0xffffffff ;  /* 0xffffffff00307802 */ /* 0x000fce0000000f00 */
[----:B------:R-:W-:Y:S05]  /*58160*/  WARPSYNC.COLLECTIVE R48, `(.L_x_4603) ;  /* 0x0000000030087348 */ /* 0x000fea0003c00000 */
[----:B------:R-:W-:Y:S01]  /*58170*/  NOP ;  /* 0x0000000000007918 */ /* 0x000fe20000000000 */
[----:B------:R-:W-:Y:S05]  /*58180*/  ENDCOLLECTIVE ;  /* 0x000000000000791b */ /* 0x000fea0003800000 */
.L_x_4603:
[----:B------:R-:W0:Y:S04]  /*58190*/  LDS R7, [R46+0x10] ;  /* 0x000010002e077984 */ /* 0x000e280000000800 */
[----:B------:R-:W1:Y:S04]  /*581a0*/  LDS R6, [R46] ;  /* 0x000000002e067984 */ /* 0x000e680000000800 */
[----:B------:R-:W2:Y:S04]  /*581b0*/  LDS R47, [R46+0x4] ;  /* 0x000004002e2f7984 */ /* 0x000ea80000000800 */
[----:B0-----:R-:W-:Y:S04]  /*581c0*/  STL [R1+0x58], R7 ;  /* 0x0000580701007387 */ /* 0x001fe80000100800 */
[----:B------:R-:W0:Y:S04]  /*581d0*/  LDS R7, [R46+0x8] ;  /* 0x000008002e077984 */ /* 0x000e280000000800 */
[----:B-1----:R-:W-:Y:S04]  /*581e0*/  STL [R1], R6 ;  /* 0x0000000601007387 */ /* 0x002fe80000100800 */
        /* <DEDUP_REMOVED lines=10> */
.L_x_4604:
[C-C-:B------:R-:W-:Y:S01]  /*58290*/  FFMA R48, R59.reuse, -1.6629391908645629883, R54.reuse ;  /* 0xbfd4db313b307823 */ /* 0x140fe20000000036 */
[----:B------:R-:W-:-:S05]  /*582a0*/  FFMA R59, R59, 1.6629391908645629883, R54 ;  /* 0x3fd4db313b3b7823 */ /* 0x000fca0000000036 */
[----:B------:R0:W-:Y:S02]  /*582b0*/  STS [R45+0x108], R59 ;  /* 0x0001083b2d007388 */ /* 0x0001e40000000800 */
[C-C-:B0-----:R-:W-:Y:S01]  /*582c0*/  FFMA R59, R52.reuse, 1.8477590084075927734, R61.reuse ;  /* 0x3fec835e343b7823 */ /* 0x141fe2000000003d */
[----:B------:R-:W-:Y:S01]  /*582d0*/  FFMA R61, R52, -1.8477590084075927734, R61 ;  /* 0xbfec835e343d7823 */ /* 0x000fe2000000003d */
[----:B------:R-:W-:Y:S01]  /*582e0*/  FFMA R52, R58, 0.19891236722469329834, R57 ;  /* 0x3e4bafaf3a347823 */ /* 0x000fe20000000039 */
[----:B------:R-:W-:-:S04]  /*582f0*/  FFMA R57, R57, -0.19891236722469329834, R58 ;  /* 0xbe4bafaf39397823 */ /* 0x000fc8000000003a */
[----:B------:R-:W-:-:S05]  /*58300*/  FFMA R54, R57, -1.9615705013275146484, R61 ;  /* 0xbffb14be39367823 */ /* 0x000fca000000003d */
[----:B------:R0:W-:Y:S02]  /*58310*/  STS [R45+0x18c], R54 ;  /* 0x00018c362d007388 */ /* 0x0001e40000000800 */
[C-C-:B0-----:R-:W-:Y:S01]  /*58320*/  FFMA R54, R52.reuse, -1.9615705013275146484, R59.reuse ;  /* 0xbffb14be34367823 */ /* 0x141fe2000000003b */
[----:B------:R-:W-:Y:S01]  /*58330*/  FFMA R52, R52, 1.9615705013275146484, R59 ;  /* 0x3ffb14be34347823 */ /* 0x000fe2000000003b */
[----:B------:R-:W-:Y:S04]  /*58340*/  STS [R45+0x294], R48 ;  /* 0x000294302d007388 */ /* 0x000fe80000000800 */
[----:B------:R0:W-:Y:S02]  /*58350*/  STS [R45], R52 ;  /* 0x000000342d007388 */ /* 0x0001e40000000800 */
        /* <DEDUP_REMOVED lines=11> */
[----:B------:R-:W-:Y:S01]  /*58410*/  FFMA R57, R57, 1.9615705013275146484, R61 ;  /* 0x3ffb14be39397823 */ /* 0x000fe2000000003d */
[C-C-:B------:R-:W-:Y:S01]  /*58420*/  FFMA R61, R52.reuse, 1.8477590084075927734, R48.reuse ;  /* 0x3fec835e343d7823 */ /* 0x140fe20000000030 */
[----:B------:R-:W-:Y:S01]  /*58430*/  FFMA R48, R52, -1.8477590084075927734, R48 ;  /* 0xbfec835e34307823 */ /* 0x000fe20000000030 */
[----:B------:R-:W-:Y:S01]  /*58440*/  FFMA R52, R42, 0.19891236722469329834, R55 ;  /* 0x3e4bafaf2a347823 */ /* 0x000fe20000000037 */
[----:B------:R-:W-:Y:S01]  /*58450*/  FFMA R55, R55, -0.19891236722469329834, R42 ;  /* 0xbe4bafaf37377823 */ /* 0x000fe2000000002a */
[----:B------:R-:W-:Y:S01]  /*58460*/  FFMA R42, R53, 0.66817861795425415039, R44 ;  /* 0x3f2b0dc1352a7823 */ /* 0x000fe2000000002c */
[----:B------:R-:W-:Y:S01]  /*58470*/  FFMA R59, R41, -1.8477590084075927734, R43 ;  /* 0xbfec835e293b7823 */ /* 0x000fe2000000002b */
[----:B------:R-:W-:Y:S01]  /*58480*/  FFMA R44, R44, -0.66817861795425415039, R53 ;  /* 0xbf2b0dc12c2c7823 */ /* 0x000fe20000000035 */
[C-C-:B------:R-:W-:Y:S01]  /*58490*/  FFMA R58, R55.reuse, -1.9615705013275146484, R48.reuse ;  /* 0xbffb14be373a7823 */ /* 0x140fe20000000030 */
[----:B------:R-:W-:Y:S01]  /*584a0*/  FFMA R55, R55, 1.9615705013275146484, R48 ;  /* 0x3ffb14be37377823 */ /* 0x000fe20000000030 */
[----:B------:R-:W-:Y:S01]  /*584b0*/  FFMA R41, R41, 1.8477590084075927734, R43 ;  /* 0x3fec835e29297823 */ /* 0x000fe2000000002b */
[----:B------:R-:W-:Y:S01]  /*584c0*/  MOV R48, 0xffffffff ;  /* 0xffffffff00307802 */ /* 0x000fe20000000f00 */
[----:B------:R0:W-:Y:S02]  /*584d0*/  STS [R45+0x84], R60 ;  /* 0x0000843c2d007388 */ /* 0x0001e40000000800 */
[C-C-:B------:R-:W-:Y:S01]  /*584e0*/  FFMA R53, R44.reuse, -1.6629391908645629883, R41.reuse ;  /* 0xbfd4db312c357823 */ /* 0x140fe20000000029 */
[----:B------:R-:W-:Y:S01]  /*584f0*/  FFMA R51, R44, 1.6629391908645629883, R41 ;  /* 0x3fd4db312c337823 */ /* 0x000fe20000000029 */
[----:B------:R1:W-:Y:S04]  /*58500*/  STS [R45+0x210], R57 ;  /* 0x000210392d007388 */ /* 0x0003e80000000800 */
[----:B------:R1:W-:Y:S01]  /*58510*/  STS [R45+0x318], R56 ;  /* 0x000318382d007388 */ /* 0x0003e20000000800 */
[----:B0-----:R-:W-:-:S03]  /*58520*/  FFMA R60, R42, -1.6629391908645629883, R59 ;  /* 0xbfd4db312a3c7823 */ /* 0x001fc6000000003b */
[----:B------:R1:W-:Y:S04]  /*58530*/  STS [R45+0x39c], R54 ;  /* 0x00039c362d007388 */ /* 0x0003e80000000800 */
[----:B-1----:R-:W-:Y:S05]  /*58540*/  WARPSYNC.COLLECTIVE R48, `(.L_x_4605) ;  /* 0x0000000030087348 */ /* 0x002fea0003c00000 */
[----:B------:R-:W-:Y:S01]  /*58550*/  NOP ;  /* 0x0000000000007918 */ /* 0x000fe20000000000 */
[----:B-1----:R-:W-:Y:S05]  /*58560*/  ENDCOLLECTIVE ;  /* 0x000000000000791b */ /* 0x002fea0003800000 */
.L_x_4605:
[----:B------:R-:W0:Y:S01]  /*58570*/  LDS R44, [R46] ;  /* 0x000000002e2c7984 */ /* 0x000e220000000800 */
[----:B------:R-:W-:-:S03]  /*58580*/  FFMA R59, R42, 1.6629391908645629883, R59 ;  /* 0x3fd4db312a3b7823 */ /* 0x000fc6000000003b */
[----:B------:R-:W1:Y:S04]  /*58590*/  LDS R43, [R46+0x4] ;  /* 0x000004002e2b7984 */ /* 0x000e680000000800 */
[----:B------:R-:W2:Y:S04]  /*585a0*/  LDS R42, [R46+0x8] ;  /* 0x000008002e2a7984 */ /* 0x000ea80000000800 */
[----:B------:R-:W3:Y:S04]  /*585b0*/  LDS R41, [R46+0xc] ;  /* 0x00000c002e297984 */ /* 0x000ee80000000800 */
[----:B------:R-:W4:Y:S04]  /*585c0*/  LDS R4, [R46+0x10] ;  /* 0x000010002e047984 */ /* 0x000f280000000800 */
[----:B------:R-:W-:Y:S04]  /*585d0*/  STL [R1+0x40], R47 ;  /* 0x0000402f01007387 */ /* 0x000fe80000100800 */
[----:B------:R-:W-:Y:S04]  /*585e0*/  STL [R1+0xc], R7 ;  /* 0x00000c0701007387 */ /* 0x000fe80000100800 */
[----:B------:R-:W-:Y:S04]  /*585f0*/  STL [R1+0x50], R6 ;  /* 0x0000500601007387 */ /* 0x000fe80000100800 */
[----:B------:R-:W4:Y:S04]  /*58600*/  LDS R47, [R46+0x14] ;  /* 0x000014002e2f7984 */ /* 0x000f280000000800 */
[----:B------:R-:W4:Y:S04]  /*58610*/  LDS R7, [R46+0x18] ;  /* 0x000018002e077984 */ /* 0x000f280000000800 */
[----:B0-----:R-:W-:Y:S04]  /*58620*/  STL [R1+0x104], R44 ;  /* 0x0001042c01007387 */ /* 0x001fe80000100800 */
[----:B-1----:R0:W-:Y:S04]  /*58630*/  STL [R1+0xfc], R43 ;  /* 0x0000fc2b01007387 */ /* 0x0021e80000100800 */
[----:B--2---:R1:W-:Y:S04]  /*58640*/  STL [R1+0xf8], R42 ;  /* 0x0000f82a01007387 */ /* 0x0043e80000100800 */
[----:B---3--:R1:W-:Y:S04]  /*58650*/  STL [R1+0x100], R41 ;  /* 0x0001002901007387 */ /* 0x0083e80000100800 */
[----:B----4-:R1:W-:Y:S04]  /*58660*/  STL [R1+0x18], R4 ;  /* 0x0000180401007387 */ /* 0x0103e80000100800 */
[----:B0-----:R1:W5:Y:S04]  /*58670*/  LDL.LU R43, [R1+0x64] ;  /* 0x00006400012b7983 */ /* 0x0013680000300800 */
[----:B------:R1:W5:Y:S04]  /*58680*/  LDL.LU R44, [R1+0x4] ;  /* 0x00000400012c7983 */ /* 0x0003680000300800 */
[----:B------:R1:W0:Y:S02]  /*58690*/  LDS R4, [R46+0x1c] ;  /* 0x00001c002e047984 */ /* 0x0002240000000800 */
[----:B01---5:R-:W-:Y:S05]  /*586a0*/  WARPSYNC.COLLECTIVE R48, `(.L_x_4606) ;  /* 0x0000000030087348 */ /* 0x023fea0003c00000 */
[----:B------:R-:W-:Y:S01]  /*586b0*/  NOP ;  /* 0x0000000000007918 */ /* 0x000fe20000000000 */
[----:B01---5:R-:W-:Y:S05]  /*586c0*/  ENDCOLLECTIVE ;  /* 0x000000000000791b */ /* 0x023fea0003800000 */
.L_x_4606:
[----:B------:R0:W-:Y:S01]  /*586d0*/  STS [R45+0x84], R51 ;  /* 0x000084332d007388 */ /* 0x0001e20000000800 */
[----:B------:R-:W-:Y:S01]  /*586e0*/  FFMA R48, R52, -1.9615705013275146484, R61 ;  /* 0xbffb14be34307823 */ /* 0x000fe2000000003d */
[----:B0-----:R-:W-:-:S04]  /*586f0*/  FMUL R51, R0, 1.4142135381698608398 ;  /* 0x3fb504f300337820 */ /* 0x001fc80000400000 */
[----:B------:R0:W-:Y:S01]  /*58700*/  STS [R45+0x39c], R48 ;  /* 0x00039c302d007388 */ /* 0x0001e20000000800 */
[----:B------:R-:W-:Y:S01]  /*58710*/  FFMA R61, R52, 1.9615705013275146484, R61 ;  /* 0x3ffb14be343d7823 */ /* 0x000fe2000000003d */
[C-C-:B0-----:R-:W-:Y:S01]  /*58720*/  FFMA R48, R34.reuse, 1.4142135381698608398, R51.reuse ;  /* 0x3fb504f322307823 */ /* 0x141fe20000000033 */
        /* <DEDUP_REMOVED lines=8> */
[----:B------:R0:W-:Y:S01]  /*587b0*/  STS [R45+0x294], R60 ;  /* 0x0002943c2d007388 */ /* 0x0001e20000000800 */
[----:B------:R-:W-:Y:S01]  /*587c0*/  FFMA R35, R39, -0.70710676908493041992, R35 ;  /* 0xbf3504f327237823 */ /* 0x000fe20000000023 */
[C-C-:B------:R-:W-:Y:S02]  /*587d0*/  FFMA R56, R36.reuse, -1.8477590084075927734, R34.reuse ;  /* 0xbfec835e24387823 */ /* 0x140fe40000000022 */
[----:B------:R1:W-:Y:S01]  /*587e0*/  STS [R45+0x318], R53 ;  /* 0x000318352d007388 */ /* 0x0003e20000000800 */
[----:B------:R-:W-:Y:S01]  /*587f0*/  FFMA R34, R36, 1.8477590084075927734, R34 ;  /* 0x3fec835e24227823 */ /* 0x000fe20000000022 */
[----:B------:R-:W-:Y:S01]  /*58800*/  FFMA R36, R35, 0.66817861795425415039, R37 ;  /* 0x3f2b0dc123247823 */ /* 0x000fe20000000025 */
[C-C-:B0-----:R-:W-:Y:S01]  /*58810*/  FFMA R60, R51.reuse, 1.8477590084075927734, R48.reuse ;  /* 0x3fec835e333c7823 */ /* 0x141fe20000000030 */
[----:B------:R-:W-:Y:S01]  /*58820*/  FFMA R48, R51, -1.8477590084075927734, R48 ;  /* 0xbfec835e33307823 */ /* 0x000fe20000000030 */
[----:B-1----:R-:W-:Y:S01]  /*58830*/  FFMA R53, R38, 0.19891236722469329834, R52 ;  /* 0x3e4bafaf26357823 */ /* 0x002fe20000000034 */
[----:B------:R-:W-:Y:S01]  /*58840*/  FFMA R52, R52, -0.19891236722469329834, R38 ;  /* 0xbe4bafaf34347823 */ /* 0x000fe20000000026 */
[----:B------:R-:W-:-:S03]  /*58850*/  FFMA R35, R37, -0.66817861795425415039, R35 ;  /* 0xbf2b0dc125237823 */ /* 0x000fc60000000023 */
[C-C-:B------:R-:W-:Y:S01]  /*58860*/  FFMA R54, R52.reuse, -1.9615705013275146484, R48.reuse ;  /* 0xbffb14be34367823 */ /* 0x140fe20000000030 */
[----:B------:R-:W-:Y:S01]  /*58870*/  FFMA R52, R52, 1.9615705013275146484, R48 ;  /* 0x3ffb14be34347823 */ /* 0x000fe20000000030 */
[----:B------:R-:W-:Y:S01]  /*58880*/  MOV R48, 0xffffffff ;  /* 0xffffffff00307802 */ /* 0x000fe20000000f00 */
[C-C-:B------:R-:W-:Y:S01]  /*58890*/  FFMA R51, R35.reuse, -1.6629391908645629883, R34.reuse ;  /* 0xbfd4db3123337823 */ /* 0x140fe20000000022 */
[----:B------:R-:W-:Y:S01]  /*588a0*/  FFMA R34, R35, 1.6629391908645629883, R34 ;  /* 0x3fd4db3123227823 */ /* 0x000fe20000000022 */
[----:B------:R0:W-:Y:S01]  /*588b0*/  STS [R45+0x108], R59 ;  /* 0x0001083b2d007388 */ /* 0x0001e20000000800 */
[C-C-:B------:R-:W-:Y:S01]  /*588c0*/  FFMA R57, R36.reuse, -1.6629391908645629883, R56.reuse ;  /* 0xbfd4db3124397823 */ /* 0x140fe20000000038 */
[----:B------:R-:W-:Y:S02]  /*588d0*/  FFMA R56, R36, 1.6629391908645629883, R56 ;  /* 0x3fd4db3124387823 */ /* 0x000fe40000000038 */
[----:B------:R0:W-:Y:S04]  /*588e0*/  STS [R45+0x18c], R58 ;  /* 0x00018c3a2d007388 */ /* 0x0001e80000000800 */
[----:B------:R0:W-:Y:S04]  /*588f0*/  STS [R45+0x210], R55 ;  /* 0x000210372d007388 */ /* 0x0001e80000000800 */
[----:B------:R0:W-:Y:S02]  /*58900*/  STS [R45], R61 ;  /* 0x0000003d2d007388 */ /* 0x0001e40000000800 */
[----:B0-----:R-:W-:Y:S05]  /*58910*/  WARPSYNC.COLLECTIVE R48, `(.L_x_4607) ;  /* 0x0000000030087348 */ /* 0x001fea0003c00000 */
[----:B------:R-:W-:Y:S01]  /*58920*/  NOP ;  /* 0x0000000000007918 */ /* 0x000fe20000000000 */
[----:B0-----:R-:W-:Y:S05]  /*58930*/  ENDCOLLECTIVE ;  /* 0x000000000000791b */ /* 0x001fea0003800000 */
.L_x_4607:
        /* <DEDUP_REMOVED lines=11> */
.L_x_4608:
[----:B------:R0:W-:Y:S01]  /*589f0*/  STS [R45+0x84], R34 ;  /* 0x000084222d007388 */ /* 0x0001e20000000800 */
[----:B------:R-:W-:Y:S01]  /*58a00*/  FMUL R48, R3, 1.4142135381698608398 ;  /* 0x3fb504f303307820 */ /* 0x000fe20000400000 */
[----:B0-----:R-:W-:-:S05]  /*58a10*/  FFMA R34, R53, -1.9615705013275146484, R60 ;  /* 0xbffb14be35227823 */ /* 0x001fca000000003c */
        /* <DEDUP_REMOVED lines=13> */
[----:B------:R0:W-:Y:S01]  /*58af0*/  STS [R45+0x318], R51 ;  /* 0x000318332d007388 */ /* 0x0001e20000000800 */
[----:B------:R-:W-:Y:S01]  /*58b00*/  FFMA R31, R27, 1.8477590084075927734, R31 ;  /* 0x3fec835e1b1f7823 */ /* 0x000fe2000000001f */
[--C-:B------:R-:W-:Y:S01]  /*58b10*/  FFMA R61, R48, 1.8477590084075927734, R34.reuse ;  /* 0x3fec835e303d7823 */ /* 0x100fe20000000022 */
[----:B------:R-:W-:Y:S01]  /*58b20*/  FFMA R27, R32, 0.66817861795425415039, R29 ;  /* 0x3f2b0dc1201b7823 */ /* 0x000fe2000000001d */
[----:B------:R-:W-:Y:S01]  /*58b30*/  FFMA R34, R48, -1.8477590084075927734, R34 ;  /* 0xbfec835e30227823 */ /* 0x000fe20000000022 */
[----:B------:R-:W-:Y:S01]  /*58b40*/  FFMA R29, R29, -0.66817861795425415039, R32 ;  /* 0xbf2b0dc11d1d7823 */ /* 0x000fe20000000020 */
[----:B------:R-:W-:Y:S01]  /*58b50*/  MOV R48, 0xffffffff ;  /* 0xffffffff00307802 */ /* 0x000fe20000000f00 */
[----:B------:R1:W-:Y:S01]  /*58b60*/  STS [R45+0x18c], R54 ;  /* 0x00018c362d007388 */ /* 0x0003e20000000800 */
[----:B0-----:R-:W-:Y:S01]  /*58b70*/  FFMA R51, R28, 0.19891236722469329834, R53 ;  /* 0x3e4bafaf1c337823 */ /* 0x001fe20000000035 */
[----:B------:R-:W-:-:S02]  /*58b80*/  FFMA R53, R53, -0.19891236722469329834, R28 ;  /* 0xbe4bafaf35357823 */ /* 0x000fc4000000001c */
[----:B------:R0:W-:Y:S01]  /*58b90*/  STS [R45+0x108], R56 ;  /* 0x000108382d007388 */ /* 0x0001e20000000800 */
[----:B------:R-:W-:-:S03]  /*58ba0*/  FFMA R58, R29, 1.6629391908645629883, R31 ;  /* 0x3fd4db311d3a7823 */ /* 0x000fc6000000001f */
[----:B------:R2:W-:Y:S01]  /*58bb0*/  STS [R45+0x210], R52 ;  /* 0x000210342d007388 */ /* 0x0005e20000000800 */
[C-C-:B-1----:R-:W-:Y:S01]  /*58bc0*/  FFMA R54, R27.reuse, -1.6629391908645629883, R55.reuse ;  /* 0xbfd4db311b367823 */ /* 0x142fe20000000037 */
[----:B------:R-:W-:Y:S01]  /*58bd0*/  FFMA R55, R27, 1.6629391908645629883, R55 ;  /* 0x3fd4db311b377823 */ /* 0x000fe20000000037 */
[----:B------:R-:W-:Y:S01]  /*58be0*/  FFMA R27, R29, -1.6629391908645629883, R31 ;  /* 0xbfd4db311d1b7823 */ /* 0x000fe2000000001f */
[----:B------:R2:W-:Y:S01]  /*58bf0*/  STS [R45+0x294], R57 ;  /* 0x000294392d007388 */ /* 0x0005e20000000800 */
[C-C-:B0-----:R-:W-:Y:S01]  /*58c00*/  FFMA R56, R53.reuse, -1.9615705013275146484, R34.reuse ;  /* 0xbffb14be35387823 */ /* 0x141fe20000000022 */
[----:B------:R-:W-:Y:S02]  /*58c10*/  FFMA R53, R53, 1.9615705013275146484, R34 ;  /* 0x3ffb14be35357823 */ /* 0x000fe40000000022 */
[----:B------:R2:W-:Y:S05]  /*58c20*/  STS [R45], R60 ;  /* 0x0000003c2d007388 */ /* 0x0005ea0000000800 */
[----:B--2---:R-:W-:Y:S05]  /*58c30*/  WARPSYNC.COLLECTIVE R48, `(.L_x_4609) ;  /* 0x0000000030087348 */ /* 0x004fea0003c00000 */
[----:B------:R-:W-:Y:S01]  /*58c40*/  NOP ;  /* 0x0000000000007918 */ /* 0x000fe20000000000 */
[----:B--2---:R-:W-:Y:S05]  /*58c50*/  ENDCOLLECTIVE ;  /* 0x000000000000791b */ /* 0x004fea0003800000 */
.L_x_4609:
        /* <DEDUP_REMOVED lines=11> */
.L_x_4610:
[----:B------:R0:W-:Y:S01]  /*58d10*/  STS [R45+0x318], R27 ;  /* 0x0003181b2d007388 */ /* 0x0001e20000000800 */
[----:B------:R-:W-:-:S04]  /*58d20*/  FMUL R48, R5, 1.4142135381698608398 ;  /* 0x3fb504f305307820 */ /* 0x000fc80000400000 */
[C-C-:B0-----:R-:W-:Y:S01]  /*58d30*/  FFMA R27, R20.reuse, 1.4142135381698608398, R48.reuse ;  /* 0x3fb504f3141b7823 */ /* 0x141fe20000000030 */
[----:B------:R-:W-:Y:S01]  /*58d40*/  FFMA R20, R20, 1.4142135381698608398, -R48 ;  /* 0x3fb504f314147823 */ /* 0x000fe20000000830 */
[----:B------:R-:W-:Y:S01]  /*58d50*/  FFMA R48, R25, 0.41421356797218322754, R22 ;  /* 0x3ed413cd19307823 */ /* 0x000fe20000000016 */
[----:B------:R-:W-:Y:S01]  /*58d60*/  FFMA R22, R22, 0.41421356797218322754, -R25 ;  /* 0x3ed413cd16167823 */ /* 0x000fe20000000819 */
[C-C-:B------:R-:W-:Y:S01]  /*58d70*/  FADD R25, R23.reuse, R24.reuse ;  /* 0x0000001817197221 */ /* 0x140fe20000000000 */
[----:B------:R-:W-:Y:S01]  /*58d80*/  FADD R24, R23, -R24 ;  /* 0x8000001817187221 */ /* 0x000fe20000000000 */
[----:B------:R0:W-:Y:S01]  /*58d90*/  STS [R45+0x108], R55 ;  /* 0x000108372d007388 */ /* 0x0001e20000000800 */
[----:B------:R-:W-:Y:S02]  /*58da0*/  FFMA R57, R22, -1.8477590084075927734, R20 ;  /* 0xbfec835e16397823 */ /* 0x000fe40000000014 */
[C-C-:B------:R-:W-:Y:S01]  /*58db0*/  FFMA R23, R24.reuse, -0.70710676908493041992, R26.reuse ;  /* 0xbf3504f318177823 */ /* 0x140fe2000000001a */
[----:B------:R-:W-:Y:S01]  /*58dc0*/  FFMA R24, R24, 0.70710676908493041992, R26 ;  /* 0x3f3504f318187823 */ /* 0x000fe2000000001a */
[----:B------:R-:W-:Y:S01]  /*58dd0*/  FFMA R20, R22, 1.8477590084075927734, R20 ;  /* 0x3fec835e16147823 */ /* 0x000fe20000000014 */
[C-C-:B0-----:R-:W-:Y:S01]  /*58de0*/  FFMA R55, R25.reuse, 0.70710676908493041992, R21.reuse ;  /* 0x3f3504f319377823 */ /* 0x141fe20000000015 */
[----:B------:R-:W-:Y:S01]  /*58df0*/  FFMA R21, R25, -0.70710676908493041992, R21 ;  /* 0xbf3504f319157823 */ /* 0x000fe20000000015 */
[----:B------:R0:W-:Y:S01]  /*58e00*/  STS [R45+0x210], R53 ;  /* 0x000210352d007388 */ /* 0x0001e20000000800 */
[C-C-:B------:R-:W-:Y:S01]  /*58e10*/  FFMA R60, R51.reuse, -1.9615705013275146484, R61.reuse ;  /* 0xbffb14be333c7823 */ /* 0x140fe2000000003d */
[----:B------:R-:W-:Y:S01]  /*58e20*/  FFMA R61, R51, 1.9615705013275146484, R61 ;  /* 0x3ffb14be333d7823 */ /* 0x000fe2000000003d */
[----:B------:R-:W-:Y:S01]  /*58e30*/  FFMA R22, R21, 0.66817861795425415039, R23 ;  /* 0x3f2b0dc115167823 */ /* 0x000fe20000000017 */
[----:B------:R1:W-:Y:S01]  /*58e40*/  STS [R45+0x294], R54 ;  /* 0x000294362d007388 */ /* 0x0003e20000000800 */
[----:B------:R-:W-:Y:S01]  /*58e50*/  FFMA R21, R23, -0.66817861795425415039, R21 ;  /* 0xbf2b0dc117157823 */ /* 0x000fe20000000015 */
[C-C-:B0-----:R-:W-:Y:S01]  /*58e60*/  FFMA R53, R48.reuse, 1.8477590084075927734, R27.reuse ;  /* 0x3fec835e30357823 */ /* 0x141fe2000000001b */
[----:B------:R-:W-:Y:S01]  /*58e70*/  FFMA R27, R48, -1.8477590084075927734, R27 ;  /* 0xbfec835e301b7823 */ /* 0x000fe2000000001b */
[----:B------:R-:W-:Y:S01]  /*58e80*/  MOV R48, 0xffffffff ;  /* 0xffffffff00307802 */ /* 0x000fe20000000f00 */
[----:B-1----:R-:W-:Y:S01]  /*58e90*/  FFMA R54, R24, 0.19891236722469329834, R55 ;  /* 0x3e4bafaf18367823 */ /* 0x002fe20000000037 */
[----:B------:R-:W-:Y:S01]  /*58ea0*/  FFMA R55, R55, -0.19891236722469329834, R24 ;  /* 0xbe4bafaf37377823 */ /* 0x000fe20000000018 */
[----:B------:R0:W-:Y:S01]  /*58eb0*/  STS [R45+0x84], R58 ;  /* 0x0000843a2d007388 */ /* 0x0001e20000000800 */
[C-C-:B------:R-:W-:Y:S01]  /*58ec0*/  FFMA R51, R21.reuse, 1.6629391908645629883, R20.reuse ;  /* 0x3fd4db3115337823 */ /* 0x140fe20000000014 */
[----:B------:R-:W-:-:S02]  /*58ed0*/  FFMA R52, R21, -1.6629391908645629883, R20 ;  /* 0xbfd4db3115347823 */ /* 0x000fc40000000014 */
[----:B------:R1:W-:Y:S04]  /*58ee0*/  STS [R45+0x18c], R56 ;  /* 0x00018c382d007388 */ /* 0x0003e80000000800 */
[----:B------:R1:W-:Y:S01]  /*58ef0*/  STS [R45], R61 ;  /* 0x0000003d2d007388 */ /* 0x0003e20000000800 */
[C-C-:B0-----:R-:W-:Y:S01]  /*58f00*/  FFMA R58, R22.reuse, -1.6629391908645629883, R57.reuse ;  /* 0xbfd4db31163a7823 */ /* 0x141fe20000000039 */
[----:B------:R-:W-:Y:S02]  /*58f10*/  FFMA R57, R22, 1.6629391908645629883, R57 ;  /* 0x3fd4db3116397823 */ /* 0x000fe40000000039 */
[----:B------:R1:W-:Y:S05]  /*58f20*/  STS [R45+0x39c], R60 ;  /* 0x00039c3c2d007388 */ /* 0x0003ea0000000800 */
[----:B-1----:R-:W-:Y:S05]  /*58f30*/  WARPSYNC.COLLECTIVE R48, `(.L_x_4611) ;  /* 0x0000000030087348 */ /* 0x002fea0003c00000 */
[----:B------:R-:W-:Y:S01]  /*58f40*/  NOP ;  /* 0x0000000000007918 */ /* 0x000fe20000000000 */
[----:B-1----:R-:W-:Y:S05]  /*58f50*/  ENDCOLLECTIVE ;  /* 0x000000000000791b */ /* 0x002fea0003800000 */
.L_x_4611:
[C-C-:B------:R-:W-:Y:S01]  /*58f60*/  FFMA R56, R55.reuse, -1.9615705013275146484, R27.reuse ;  /* 0xbffb14be37387823 */ /* 0x140fe2000000001b */
[----:B------:R-:W-:Y:S01]  /*58f70*/  FFMA R55, R55, 1.9615705013275146484, R27 ;  /* 0x3ffb14be37377823 */ /* 0x000fe2000000001b */
        /* <DEDUP_REMOVED lines=11> */
.L_x_4612:
[----:B------:R0:W-:Y:S01]  /*59030*/  STS [R45+0x84], R51 ;  /* 0x000084332d007388 */ /* 0x0001e20000000800 */
[----:B------:R-:W-:-:S03]  /*59040*/  FFMA R48, R54, 1.9615705013275146484, R53 ;  /* 0x3ffb14be36307823 */ /* 0x000fc60000000035 */
[----:B------:R1:W-:Y:S01]  /*59050*/  STS [R45+0x318], R52 ;  /* 0x000318342d007388 */ /* 0x0003e20000000800 */
[----:B0-----:R-:W-:-:S03]  /*59060*/  FFMA R51, R54, -1.9615705013275146484, R53 ;  /* 0xbffb14be36337823 */ /* 0x001fc60000000035 */
[----:B------:R0:W-:Y:S01]  /*59070*/  STS [R45], R48 ;  /* 0x000000302d007388 */ /* 0x0001e20000000800 */
[----:B-1----:R-:W-:-:S03]  /*59080*/  FMUL R52, R2, 1.4142135381698608398 ;  /* 0x3fb504f302347820 */ /* 0x002fc60000400000 */
[----:B------:R1:W-:Y:S01]  /*59090*/  STS [R45+0x39c], R51 ;  /* 0x00039c332d007388 */ /* 0x0003e20000000800 */
[C-C-:B0-----:R-:W-:Y:S01]  /*590a0*/  FFMA R48, R14.reuse, 1.4142135381698608398, R52.reuse ;  /* 0x3fb504f30e307823 */ /* 0x141fe20000000034 */
[----:B------:R-:W-:Y:S01]  /*590b0*/  FFMA R14, R14, 1.4142135381698608398, -R52 ;  /* 0x3fb504f30e0e7823 */ /* 0x000fe20000000834 */
[----:B-1----:R-:W-:Y:S01]  /*590c0*/  FFMA R51, R19, 0.41421356797218322754, R16 ;  /* 0x3ed413cd13337823 */ /* 0x002fe20000000010 */
[----:B------:R-:W-:Y:S01]  /*590d0*/  FFMA R16, R16, 0.41421356797218322754, -R19 ;  /* 0x3ed413cd10107823 */ /* 0x000fe20000000813 */
[C-C-:B------:R-:W-:Y:S01]  /*590e0*/  FADD R19, R17.reuse, R18.reuse ;  /* 0x0000001211137221 */ /* 0x140fe20000000000 */
[----:B------:R-:W-:-:S03]  /*590f0*/  FADD R52, R17, -R18 ;  /* 0x8000001211347221 */ /* 0x000fc60000000000 */
[C-C-:B------:R-:W-:Y:S01]  /*59100*/  FFMA R18, R19.reuse, 0.70710676908493041992, R15.reuse ;  /* 0x3f3504f313127823 */ /* 0x140fe2000000000f */
[----:B------:R-:W-:Y:S01]  /*59110*/  FFMA R15, R19, -0.70710676908493041992, R15 ;  /* 0xbf3504f3130f7823 */ /* 0x000fe2000000000f */
[C-C-:B------:R-:W-:Y:S01]  /*59120*/  FFMA R17, R52.reuse, -0.70710676908493041992, R50.reuse ;  /* 0xbf3504f334117823 */ /* 0x140fe20000000032 */
[----:B------:R-:W-:Y:S01]  /*59130*/  FFMA R50, R52, 0.70710676908493041992, R50 ;  /* 0x3f3504f334327823 */ /* 0x000fe20000000032 */
[C---:B------:R-:W-:Y:S01]  /*59140*/  FFMA R53, R16.reuse, -1.8477590084075927734, R14 ;  /* 0xbfec835e10357823 */ /* 0x040fe2000000000e */
[C---:B------:R-:W-:Y:S01]  /*59150*/  FFMA R59, R51.reuse, 1.8477590084075927734, R48 ;  /* 0x3fec835e333b7823 */ /* 0x040fe20000000030 */
[----:B------:R-:W-:Y:S01]  /*59160*/  FFMA R16, R16, 1.8477590084075927734, R14 ;  /* 0x3fec835e10107823 */ /* 0x000fe2000000000e */
[----:B------:R-:W-:Y:S01]  /*59170*/  FFMA R48, R51, -1.8477590084075927734, R48 ;  /* 0xbfec835e33307823 */ /* 0x000fe20000000030 */
[----:B------:R-:W-:Y:S01]  /*59180*/  FFMA R14, R15, 0.66817861795425415039, R17 ;  /* 0x3f2b0dc10f0e7823 */ /* 0x000fe20000000011 */
[----:B------:R-:W-:Y:S01]  /*59190*/  FFMA R51, R50, 0.19891236722469329834, R18 ;  /* 0x3e4bafaf32337823 */ /* 0x000fe20000000012 */
[----:B------:R-:W-:-:S02]  /*591a0*/  FFMA R18, R18, -0.19891236722469329834, R50 ;  /* 0xbe4bafaf12127823 */ /* 0x000fc40000000032 */
[C-C-:B------:R-:W-:Y:S01]  /*591b0*/  FFMA R50, R14.reuse, -1.6629391908645629883, R53.reuse ;  /* 0xbfd4db310e327823 */ /* 0x140fe20000000035 */
[----:B------:R-:W-:Y:S01]  /*591c0*/  FFMA R53, R14, 1.6629391908645629883, R53 ;  /* 0x3fd4db310e357823 */ /* 0x000fe20000000035 */
[----:B------:R-:W-:Y:S01]  /*591d0*/  FFMA R17, R17, -0.66817861795425415039, R15 ;  /* 0xbf2b0dc111117823 */ /* 0x000fe2000000000f */
[C-C-:B------:R-:W-:Y:S01]  /*591e0*/  FFMA R54, R18.reuse, -1.9615705013275146484, R48.reuse ;  /* 0xbffb14be12367823 */ /* 0x140fe20000000030 */
[----:B------:R-:W-:Y:S01]  /*591f0*/  FFMA R14, R18, 1.9615705013275146484, R48 ;  /* 0x3ffb14be120e7823 */ /* 0x000fe20000000030 */
[----:B------:R-:W-:Y:S01]  /*59200*/  MOV R48, 0xffffffff ;  /* 0xffffffff00307802 */ /* 0x000fe20000000f00 */
[----:B------:R0:W-:Y:S01]  /*59210*/  STS [R45+0x108], R57 ;  /* 0x000108392d007388 */ /* 0x0001e20000000800 */
[----:B------:R-:W-:-:S03]  /*59220*/  FFMA R15, R17, -1.6629391908645629883, R16 ;  /* 0xbfd4db31110f7823 */ /* 0x000fc60000000010 */
[----:B------:R0:W-:Y:S04]  /*59230*/  STS [R45+0x18c], R56 ;  /* 0x00018c382d007388 */ /* 0x0001e80000000800 */
[----:B------:R0:W-:Y:S04]  /*59240*/  STS [R45+0x210], R55 ;  /* 0x000210372d007388 */ /* 0x0001e80000000800 */
[----:B------:R0:W-:Y:S02]  /*59250*/  STS [R45+0x294], R58 ;  /* 0x0002943a2d007388 */ /* 0x0001e40000000800 */
[----:B0-----:R-:W-:Y:S05]  /*59260*/  WARPSYNC.COLLECTIVE R48, `(.L_x_4613) ;  /* 0x0000000030087348 */ /* 0x001fea0003c00000 */
[----:B------:R-:W-:Y:S01]  /*59270*/  NOP ;  /* 0x0000000000007918 */ /* 0x000fe20000000000 */
[----:B0-----:R-:W-:Y:S05]  /*59280*/  ENDCOLLECTIVE ;  /* 0x000000000000791b */ /* 0x001fea0003800000 */
.L_x_4613:
        /* <DEDUP_REMOVED lines=12> */
.L_x_4614:
[----:B------:R-:W-:-:S05]  /*59350*/  FFMA R48, R51, -1.9615705013275146484, R59 ;  /* 0xbffb14be33307823 */ /* 0x000fca000000003b */
[----:B------:R0:W-:Y:S04]  /*59360*/  STS [R45+0x39c], R48 ;  /* 0x00039c302d007388 */ /* 0x0001e80000000800 */
[----:B------:R1:W-:Y:S01]  /*59370*/  STS [R45+0x210], R14 ;  /* 0x0002100e2d007388 */ /* 0x0003e20000000800 */
[----:B0-----:R-:W-:Y:S01]  /*59380*/  FFMA R48, R12, 0.41421356797218322754, R9 ;  /* 0x3ed413cd0c307823 */ /* 0x001fe20000000009 */
[----:B------:R-:W-:Y:S01]  /*59390*/  FFMA R9, R9, 0.41421356797218322754, -R12 ;  /* 0x3ed413cd09097823 */ /* 0x000fe2000000080c */
[C-C-:B------:R-:W-:Y:S01]  /*593a0*/  FADD R12, R10.reuse, R11.reuse ;  /* 0x0000000b0a0c7221 */ /* 0x140fe20000000000 */
[----:B------:R-:W-:Y:S01]  /*593b0*/  FADD R11, R10, -R11 ;  /* 0x8000000b0a0b7221 */ /* 0x000fe20000000000 */
[----:B-1----:R-:W-:Y:S01]  /*593c0*/  FMUL R14, R43, 1.4142135381698608398 ;  /* 0x3fb504f32b0e7820 */ /* 0x002fe20000400000 */
[----:B------:R0:W-:Y:S02]  /*593d0*/  STS [R45+0x18c], R54 ;  /* 0x00018c362d007388 */ /* 0x0001e40000000800 */
[C-C-:B------:R-:W-:Y:S01]  /*593e0*/  FFMA R10, R11.reuse, -0.70710676908493041992, R13.reuse ;  /* 0xbf3504f30b0a7823 */ /* 0x140fe2000000000d */
[----:B------:R-:W-:Y:S01]  /*593f0*/  FFMA R11, R11, 0.70710676908493041992, R13 ;  /* 0x3f3504f30b0b7823 */ /* 0x000fe2000000000d */
[----:B------:R1:W-:Y:S01]  /*59400*/  STS [R45+0x318], R15 ;  /* 0x0003180f2d007388 */ /* 0x0003e20000000800 */
[----:B------:R-:W-:Y:S01]  /*59410*/  FFMA R59, R51, 1.9615705013275146484, R59 ;  /* 0x3ffb14be333b7823 */ /* 0x000fe2000000003b */
[C-C-:B0-----:R-:W-:Y:S01]  /*59420*/  FFMA R54, R12.reuse, 0.70710676908493041992, R8.reuse ;  /* 0x3f3504f30c367823 */ /* 0x141fe20000000008 */
[----:B------:R-:W-:Y:S01]  /*59430*/  FFMA R8, R12, -0.70710676908493041992, R8 ;  /* 0xbf3504f30c087823 */ /* 0x000fe20000000008 */
[----:B------:R0:W-:Y:S01]  /*59440*/  STS [R45+0x294], R50 ;  /* 0x000294322d007388 */ /* 0x0001e20000000800 */
[C-C-:B-1----:R-:W-:Y:S01]  /*59450*/  FFMA R15, R44.reuse, 1.4142135381698608398, R14.reuse ;  /* 0x3fb504f32c0f7823 */ /* 0x142fe2000000000e */
[----:B------:R-:W-:-:S02]  /*59460*/  FFMA R14, R44, 1.4142135381698608398, -R14 ;  /* 0x3fb504f32c0e7823 */ /* 0x000fc4000000080e */
[----:B------:R1:W-:Y:S01]  /*59470*/  STS [R45], R59 ;  /* 0x0000003b2d007388 */ /* 0x0003e20000000800 */
[----:B------:R-:W-:Y:S01]  /*59480*/  FFMA R57, R48, 1.8477590084075927734, R15 ;  /* 0x3fec835e30397823 */ /* 0x000fe2000000000f */
[----:B------:R-:W-:Y:S01]  /*59490*/  FFMA R51, R9, -1.8477590084075927734, R14 ;  /* 0xbfec835e09337823 */ /* 0x000fe2000000000e */
[----:B0-----:R-:W-:Y:S01]  /*594a0*/  FFMA R50, R11, 0.19891236722469329834, R54 ;  /* 0x3e4bafaf0b327823 */ /* 0x001fe20000000036 */
[----:B------:R-:W-:Y:S01]  /*594b0*/  FFMA R54, R54, -0.19891236722469329834, R11 ;  /* 0xbe4bafaf36367823 */ /* 0x000fe2000000000b */
[----:B------:R-:W-:Y:S01]  /*594c0*/  FFMA R11, R8, 0.66817861795425415039, R10 ;  /* 0x3f2b0dc1080b7823 */ /* 0x000fe2000000000a */
[----:B------:R-:W-:Y:S01]  /*594d0*/  FFMA R9, R9, 1.8477590084075927734, R14 ;  /* 0x3fec835e09097823 */ /* 0x000fe2000000000e */
[----:B------:R-:W-:Y:S01]  /*594e0*/  FFMA R8, R10, -0.66817861795425415039, R8 ;  /* 0xbf2b0dc10a087823 */ /* 0x000fe20000000008 */
[----:B------:R-:W-:Y:S01]  /*594f0*/  FFMA R15, R48, -1.8477590084075927734, R15 ;  /* 0xbfec835e300f7823 */ /* 0x000fe2000000000f */
[----:B------:R-:W-:Y:S01]  /*59500*/  MOV R48, 0xffffffff ;  /* 0xffffffff00307802 */ /* 0x000fe20000000f00 */
[----:B------:R0:W-:Y:S01]  /*59510*/  STS [R45+0x108], R53 ;  /* 0x000108352d007388 */ /* 0x0001e20000000800 */
[----:B------:R-:W-:Y:S01]  /*59520*/  FFMA R55, R8, -1.6629391908645629883, R9 ;  /* 0xbfd4db3108377823 */ /* 0x000fe20000000009 */
[----:B------:R-:W-:-:S02]  /*59530*/  FFMA R52, R54, -1.9615705013275146484, R15 ;  /* 0xbffb14be36347823 */ /* 0x000fc4000000000f */
[----:B-1----:R0:W5:Y:S01]  /*59540*/  LDL.LU R59, [R1] ;  /* 0x00000000013b7983 */ /* 0x0021620000300800 */
[----:B------:R-:W-:-:S03]  /*59550*/  FFMA R54, R54, 1.9615705013275146484, R15 ;  /* 0x3ffb14be36367823 */ /* 0x000fc6000000000f */
[----:B------:R0:W-:Y:S04]  /*59560*/  STS [R45+0x84], R56 ;  /* 0x000084382d007388 */ /* 0x0001e80000000800 */
[----:B0----5:R-:W-:Y:S05]  /*59570*/  WARPSYNC.COLLECTIVE R48, `(.L_x_4615) ;  /* 0x0000000030087348 */ /* 0x021fea0003c00000 */
[----:B------:R-:W-:Y:S01]  /*59580*/  NOP ;  /* 0x0000000000007918 */ /* 0x000fe20000000000 */
[----:B0----5:R-:W-:Y:S05]  /*59590*/  ENDCOLLECTIVE ;  /* 0x000000000000791b */ /* 0x021fea0003800000 */
.L_x_4615:
[----:B------:R0:W5:Y:S01]  /*595a0*/  LDL.LU R58, [R1+0xc] ;  /* 0x00000c00013a7983 */ /* 0x0001620000300800 */
[----:B------:R-:W-:Y:S01]  /*595b0*/  FFMA R53, R8, 1.6629391908645629883, R9 ;  /* 0x3fd4db3108357823 */ /* 0x000fe20000000009 */
[C-C-:B------:R-:W-:Y:S02]  /*595c0*/  FFMA R56, R11.reuse, -1.6629391908645629883, R51.reuse ;  /* 0xbfd4db310b387823 */ /* 0x140fe40000000033 */
[----:B------:R0:W5:Y:S01]  /*595d0*/  LDL.LU R60, [R1+0x14] ;  /* 0x00001400013c7983 */ /* 0x0001620000300800 */
[----:B------:R-:W-:-:S03]  /*595e0*/  FFMA R51, R11, 1.6629391908645629883, R51 ;  /* 0x3fd4db310b337823 */ /* 0x000fc60000000033 */
        /* <DEDUP_REMOVED lines=13> */
.L_x_4616:
[----:B------:R-:W2:Y:S04]  /*596c0*/  LDL.LU R43, [R1+0x48] ;  /* 0x00004800012b7983 */ /* 0x000ea80000300800 */
[----:B------:R-:W3:Y:S04]  /*596d0*/  LDL.LU R44, [R1+0x50] ;  /* 0x00005000012c7983 */ /* 0x000ee80000300800 */
[----:B------:R0:W-:Y:S04]  /*596e0*/  STS [R45+0x84], R53 ;  /* 0x000084352d007388 */ /* 0x0001e80000000800 */
[----:B0-----:R-:W4:Y:S01]  /*596f0*/  LDL.LU R53, [R1+0x58] ;  /* 0x0000580001357983 */ /* 0x001f220000300800 */
[C-C-:B------:R-:W-:Y:S01]  /*59700*/  FFMA R48, R50.reuse, -1.9615705013275146484, R57.reuse ;  /* 0xbffb14be32307823 */ /* 0x140fe20000000039 */
[----:B------:R-:W-:-:S04]  /*59710*/  FFMA R57, R50, 1.9615705013275146484, R57 ;  /* 0x3ffb14be32397823 */ /* 0x000fc80000000039 */
[----:B------:R-:W-:Y:S04]  /*59720*/  STS [R45+0x39c], R48 ;  /* 0x00039c302d007388 */ /* 0x000fe80000000800 */
[----:B------:R-:W-:Y:S04]  /*59730*/  STS [R45+0x318], R55 ;  /* 0x000318372d007388 */ /* 0x000fe80000000800 */
[----:B------:R-:W-:Y:S04]  /*59740*/  STS [R45+0x18c], R52 ;  /* 0x00018c342d007388 */ /* 0x000fe80000000800 */
[----:B------:R-:W-:Y:S04]  /*59750*/  STS [R45+0x108], R51 ;  /* 0x000108332d007388 */ /* 0x000fe80000000800 */
[----:B------:R0:W-:Y:S04]  /*59760*/  STS [R45+0x210], R54 ;  /* 0x000210362d007388 */ /* 0x0001e80000000800 */
[----:B------:R1:W-:Y:S04]  /*59770*/  STS [R45+0x294], R56 ;  /* 0x000294382d007388 */ /* 0x0003e80000000800 */
[----:B------:R2:W-:Y:S01]  /*59780*/  STS [R45], R57 ;  /* 0x000000392d007388 */ /* 0x0005e20000000800 */
[----:B0-----:R-:W-:Y:S01]  /*59790*/  FFMA R54, R60, 0.41421356797218322754, -R58 ;  /* 0x3ed413cd3c367823 */ /* 0x001fe2000000083a */
[C-C-:B------:R-:W-:Y:S01]  /*597a0*/  FADD R50, R41.reuse, -R61.reuse ;  /* 0x8000003d29327221 */ /* 0x140fe20000000000 */
[----:B------:R-:W-:Y:S01]  /*597b0*/  FADD R48, R41, R61 ;  /* 0x0000003d29307221 */ /* 0x000fe20000000000 */
[----:B-1----:R-:W-:-:S03]  /*597c0*/  FFMA R56, R58, 0.41421356797218322754, R60 ;  /* 0x3ed413cd3a387823 */ /* 0x002fc6000000003c */
[--C-:B--2---:R-:W-:Y:S01]  /*597d0*/  FFMA R52, R48, 0.70710676908493041992, R43.reuse ;  /* 0x3f3504f330347823 */ /* 0x104fe2000000002b */
[C-C-:B---3--:R-:W-:Y:S01]  /*597e0*/  FFMA R55, R50.reuse, -0.70710676908493041992, R44.reuse ;  /* 0xbf3504f332377823 */ /* 0x148fe2000000002c */
[----:B------:R-:W-:Y:S01]  /*597f0*/  FFMA R50, R50, 0.70710676908493041992, R44 ;  /* 0x3f3504f332327823 */ /* 0x000fe2000000002c */
[----:B------:R-:W-:-:S03]  /*59800*/  FFMA R48, R48, -0.70710676908493041992, R43 ;  /* 0xbf3504f330307823 */ /* 0x000fc6000000002b */
[----:B------:R-:W-:Y:S01]  /*59810*/  FFMA R43, R50, 0.19891236722469329834, R52 ;  /* 0x3e4bafaf322b7823 */ /* 0x000fe20000000034 */
[----:B------:R-:W-:Y:S01]  /*59820*/  FFMA R52, R52, -0.19891236722469329834, R50 ;  /* 0xbe4bafaf34347823 */ /* 0x000fe20000000032 */
[----:B----4-:R-:W-:-:S04]  /*59830*/  FMUL R53, R53, 1.4142135381698608398 ;  /* 0x3fb504f335357820 */ /* 0x010fc80000400000 */
[C-C-:B------:R-:W-:Y:S01]  /*59840*/  FFMA R51, R59.reuse, 1.4142135381698608398, R53.reuse ;  /* 0x3fb504f33b337823 */ /* 0x140fe20000000035 */
[----:B------:R-:W-:-:S04]  /*59850*/  FFMA R53, R59, 1.4142135381698608398, -R53 ;  /* 0x3fb504f33b357823 */ /* 0x000fc80000000835 */
[C-C-:B------:R-:W-:Y:S01]  /*59860*/  FFMA R50, R54.reuse, -1.8477590084075927734, R53.reuse ;  /* 0xbfec835e36327823 */ /* 0x140fe20000000035 */
[----:B------:R-:W-:Y:S01]  /*59870*/  FFMA R53, R54, 1.8477590084075927734, R53 ;  /* 0x3fec835e36357823 */ /* 0x000fe20000000035 */
[----:B------:R-:W-:Y:S01]  /*59880*/  FFMA R41, R56, 1.8477590084075927734, R51 ;  /* 0x3fec835e38297823 */ /* 0x000fe20000000033 */
[----:B------:R-:W-:Y:S01]  /*59890*/  FFMA R54, R48, 0.66817861795425415039, R55 ;  /* 0x3f2b0dc130367823 */ /* 0x000fe20000000037 */
[----:B------:R-:W-:Y:S01]  /*598a0*/  FFMA R51, R56, -1.8477590084075927734, R51 ;  /* 0xbfec835e38337823 */ /* 0x000fe20000000033 */
[----:B------:R-:W-:Y:S02]  /*598b0*/  FFMA R48, R55, -0.66817861795425415039, R48 ;  /* 0xbf2b0dc137307823 */ /* 0x000fe40000000030 */
[C-C-:B------:R-:W-:Y:S01]  /*598c0*/  FFMA R55, R54.reuse, -1.6629391908645629883, R50.reuse ;  /* 0xbfd4db3136377823 */ /* 0x140fe20000000032 */
[----:B------:R-:W-:Y:S01]  /*598d0*/  FFMA R44, R54, 1.6629391908645629883, R50 ;  /* 0x3fd4db31362c7823 */ /* 0x000fe20000000032 */
[C-C-:B------:R-:W-:Y:S01]  /*598e0*/  FFMA R50, R52.reuse, -1.9615705013275146484, R51.reuse ;  /* 0xbffb14be34327823 */ /* 0x140fe20000000033 */
[----:B------:R-:W-:Y:S01]  /*598f0*/  FFMA R51, R52, 1.9615705013275146484, R51 ;  /* 0x3ffb14be34337823 */ /* 0x000fe20000000033 */
[C-C-:B------:R-:W-:Y:S01]  /*59900*/  FFMA R52, R48.reuse, -1.6629391908645629883, R53.reuse ;  /* 0xbfd4db3130347823 */ /* 0x140fe20000000035 */
[----:B------:R-:W-:Y:S01]  /*59910*/  FFMA R53, R48, 1.6629391908645629883, R53 ;  /* 0x3fd4db3130357823 */ /* 0x000fe20000000035 */
[----:B------:R-:W-:Y:S01]  /*59920*/  MOV R48, 0xffffffff ;  /* 0xffffffff00307802 */ /* 0x000fe20000000f00 */
[----:B------:R0:W-:Y:S06]  /*59930*/  STL [R1+0x4], R55 ;  /* 0x0000043701007387 */ /* 0x0001ec0000100800 */
[----:B0-----:R-:W-:Y:S05]  /*59940*/  WARPSYNC.COLLECTIVE R48, `(.L_x_4617) ;  /* 0x0000000030087348 */ /* 0x001fea0003c00000 */
[----:B------:R-:W-:Y:S01]  /*59950*/  NOP ;  /* 0x0000000000007918 */ /* 0x000fe20000000000 */
[----:B0-----:R-:W-:Y:S05]  /*59960*/  ENDCOLLECTIVE ;  /* 0x000000000000791b */ /* 0x001fea0003800000 */
.L_x_4617:
        /* <DEDUP_REMOVED lines=11> */
.L_x_4618:
[----:B------:R-:W2:Y:S04]  /*59a20*/  LDL.LU R48, [R1+0x4] ;  /* 0x0000040001307983 */ /* 0x000ea80000300800 */
[----:B------:R0:W-:Y:S04]  /*59a30*/  STS [R45+0x108], R44 ;  /* 0x0001082c2d007388 */ /* 0x0001e80000000800 */
[----:B0-----:R0:W5:Y:S04]  /*59a40*/  LDL.LU R44, [R1+0x104] ;  /* 0x00010400012c7983 */ /* 0x0011680000300800 */
[----:B------:R1:W-:Y:S02]  /*59a50*/  STS [R45+0x18c], R50 ;  /* 0x00018c322d007388 */ /* 0x0003e40000000800 */
[----:B-1----:R-:W-:-:S02]  /*59a60*/  FFMA R50, R43, 1.9615705013275146484, R41 ;  /* 0x3ffb14be2b327823 */ /* 0x002fc40000000029 */
[----:B------:R-:W-:Y:S04]  /*59a70*/  STS [R45+0x84], R53 ;  /* 0x000084352d007388 */ /* 0x000fe80000000800 */
[----:B------:R-:W-:Y:S04]  /*59a80*/  STS [R45+0x210], R51 ;  /* 0x000210332d007388 */ /* 0x000fe80000000800 */
[----:B------:R-:W-:Y:S04]  /*59a90*/  STS [R45+0x318], R52 ;  /* 0x000318342d007388 */ /* 0x000fe80000000800 */
[----:B------:R-:W-:Y:S04]  /*59aa0*/  STS [R45], R50 ;  /* 0x000000322d007388 */ /* 0x000fe80000000800 */
[----:B--2---:R1:W-:Y:S02]  /*59ab0*/  STS [R45+0x294], R48 ;  /* 0x000294302d007388 */ /* 0x0043e40000000800 */
[----:B-1----:R-:W-:-:S02]  /*59ac0*/  FFMA R48, R43, -1.9615705013275146484, R41 ;  /* 0xbffb14be2b307823 */ /* 0x002fc40000000029 */
[----:B------:R0:W5:Y:S04]  /*59ad0*/  LDL.LU R41, [R1+0x100] ;  /* 0x0001000001297983 */ /* 0x0001680000300800 */
[----:B------:R0:W5:Y:S04]  /*59ae0*/  LDL.LU R43, [R1+0xfc] ;  /* 0x0000fc00012b7983 */ /* 0x0001680000300800 */
[----:B------:R1:W-:Y:S02]  /*59af0*/  STS [R45+0x39c], R48 ;  /* 0x00039c302d007388 */ /* 0x0003e40000000800 */
[C-C-:B-1----:R-:W-:Y:S01]  /*59b00*/  FADD R48, R27.reuse, R15.reuse ;  /* 0x0000000f1b307221 */ /* 0x142fe20000000000 */
[----:B------:R-:W-:-:S03]  /*59b10*/  FADD R27, R27, -R15 ;  /* 0x8000000f1b1b7221 */ /* 0x000fc60000000000 */
[C-C-:B------:R-:W-:Y:S01]  /*59b20*/  FFMA R15, R48.reuse, 0.70710676908493041992, R40.reuse ;  /* 0x3f3504f3300f7823 */ /* 0x140fe20000000028 */
[----:B------:R-:W-:Y:S01]  /*59b30*/  FFMA R40, R48, -0.70710676908493041992, R40 ;  /* 0xbf3504f330287823 */ /* 0x000fe20000000028 */
[----:B0-----:R-:W-:-:S07]  /*59b40*/  MOV R48, 0xffffffff ;  /* 0xffffffff00307802 */ /* 0x001fce0000000f00 */
[----:B-----5:R-:W-:Y:S05]  /*59b50*/  WARPSYNC.COLLECTIVE R48, `(.L_x_4619) ;  /* 0x0000000030087348 */ /* 0x020fea0003c00000 */
[----:B------:R-:W-:Y:S01]  /*59b60*/  NOP ;  /* 0x0000000000007918 */ /* 0x000fe20000000000 */
[----:B-----5:R-:W-:Y:S05]  /*59b70*/  ENDCOLLECTIVE ;  /* 0x000000000000791b */ /* 0x020fea0003800000 */
.L_x_4619:
[----:B------:R-:W0:Y:S01]  /*59b80*/  LDS R50, [R46] ;  /* 0x000000002e327984 */ /* 0x000e220000000800 */
[----:B------:R-:W-:Y:S01]  /*59b90*/  FMUL R45, R19, 1.4142135381698608398 ;  /* 0x3fb504f3132d7820 */ /* 0x000fe20000400000 */
[----:B------:R-:W-:Y:S01]  /*59ba0*/  FMUL R17, R17, 1.4142135381698608398 ;  /* 0x3fb504f311117820 */ /* 0x000fe20000400000 */
[----:B------:R-:W1:Y:S02]  /*59bb0*/  LDCU UR4, c[0x0][0x3bc] ;  /* 0x00007780ff0477ac */ /* 0x000e640008000800 */
        /* <DEDUP_REMOVED lines=20> */
[----:B------:R-:W-:Y:S01]  /*59d00*/  STL [R1+0xa0], R51 ;  /* 0x0000a03301007387 */ /* 0x000fe20000100800 */
[----:B------:R-:W-:Y:S01]  /*59d10*/  FFMA R27, R50, 1.9615705013275146484, R19 ;  /* 0x3ffb14be321b7823 */ /* 0x000fe20000000013 */
[----:B------:R-:W-:Y:S02]  /*59d20*/  FMUL R19, R42, 1.4142135381698608398 ;  /* 0x3fb504f32a137820 */ /* 0x000fe40000400000 */
[----:B------:R-:W-:Y:S04]  /*59d30*/  STL [R1+0x84], R48 ;  /* 0x0000843001007387 */ /* 0x000fe80000100800 */
[----:B------:R-:W-:Y:S04]  /*59d40*/  STL [R1+0x14], R45 ;  /* 0x0000142d01007387 */ /* 0x000fe80000100800 */
[----:B------:R0:W-:Y:S04]  /*59d50*/  STL [R1+0x48], R44 ;  /* 0x0000482c01007387 */ /* 0x0001e80000100800 */
[----:B------:R-:W3:Y:S04]  /*59d60*/  LDL.LU R42, [R1+0xf8] ;  /* 0x0000f800012a7983 */ /* 0x000ee80000300800 */
[----:B------:R-:W-:Y:S01]  /*59d70*/  STL [R1+0x64], R27 ;  /* 0x0000641b01007387 */ /* 0x000fe20000100800 */
[C-C-:B0-----:R-:W-:Y:S01]  /*59d80*/  FFMA R44, R40.reuse, -1.6629391908645629883, R34.reuse ;  /* 0xbfd4db31282c7823 */ /* 0x141fe20000000022 */
[----:B------:R-:W-:Y:S01]  /*59d90*/  FFMA R34, R40, 1.6629391908645629883, R34 ;  /* 0x3fd4db3128227823 */ /* 0x000fe20000000022 */
[C-C-:B------:R-:W-:Y:S01]  /*59da0*/  FADD R40, R26.reuse, R14.reuse ;  /* 0x0000000e1a287221 */ /* 0x140fe20000000000 */
[----:B------:R-:W-:-:S02]  /*59db0*/  FADD R26, R26, -R14 ;  /* 0x8000000e1a1a7221 */ /* 0x000fc40000000000 */
[----:B------:R-:W-:Y:S01]  /*59dc0*/  STL [R1+0x98], R44 ;  /* 0x0000982c01007387 */ /* 0x000fe20000100800 */
[C-C-:B------:R-:W-:Y:S01]  /*59dd0*/  FFMA R14, R40.reuse, 0.70710676908493041992, R39.reuse ;  /* 0x3f3504f3280e7823 */ /* 0x140fe20000000027 */
[----:B------:R-:W-:Y:S02]  /*59de0*/  FFMA R40, R40, -0.70710676908493041992, R39 ;  /* 0xbf3504f328287823 */ /* 0x000fe40000000027 */
[----:B------:R0:W-:Y:S02]  /*59df0*/  STL [R1+0x4], R34 ;  /* 0x0000042201007387 */ /* 0x0001e40000100800 */
[----:B0-----:R-:W-:Y:S01]  /*59e00*/  FFMA R34, R55, 0.41421356797218322754, R33 ;  /* 0x3ed413cd37227823 */ /* 0x001fe20000000021 */
[----:B------:R-:W-:Y:S01]  /*59e10*/  FFMA R33, R33, 0.41421356797218322754, -R55 ;  /* 0x3ed413cd21217823 */ /* 0x000fe20000000837 */
[C-C-:B------:R-:W-:Y:S01]  /*59e20*/  FFMA R27, R43.reuse, 1.4142135381698608398, R19.reuse ;  /* 0x3fb504f32b1b7823 */ /* 0x140fe20000000013 */
[----:B------:R-:W-:Y:S02]  /*59e30*/  FFMA R19, R43, 1.4142135381698608398, -R19 ;  /* 0x3fb504f32b137823 */ /* 0x000fe40000000813 */
[----:B------:R-:W0:Y:S02]  /*59e40*/  LDS R43, [R46+0x4] ;  /* 0x000004002e2b7984 */ /* 0x000e240000000800 */
        /* <DEDUP_REMOVED lines=11> */
[----:B------:R-:W-:Y:S01]  /*59f00*/  FFMA R39, R39, -0.66817861795425415039, R40 ;  /* 0xbf2b0dc127277823 */ /* 0x000fe20000000028 */
[--C-:B------:R-:W-:Y:S02]  /*59f10*/  FFMA R34, R43, -1.9615705013275146484, R27.reuse ;  /* 0xbffb14be2b227823 */ /* 0x100fe4000000001b */
[C-C-:B------:R-:W-:Y:S01]  /*59f20*/  FFMA R40, R33.reuse, -1.6629391908645629883, R26.reuse ;  /* 0xbfd4db3121287823 */ /* 0x140fe2000000001a */
[----:B------:R-:W-:Y:S01]  /*59f30*/  FFMA R26, R33, 1.6629391908645629883, R26 ;  /* 0x3fd4db31211a7823 */ /* 0x000fe2000000001a */
[----:B------:R-:W-:Y:S01]  /*59f40*/  FFMA R33, R43, 1.9615705013275146484, R27 ;  /* 0x3ffb14be2b217823 */ /* 0x000fe2000000001b */
[----:B------:R-:W-:Y:S04]  /*59f50*/  STL [R1+0x9c], R44 ;  /* 0x00009c2c01007387 */ /* 0x000fe80000100800 */
[----:B------:R-:W-:Y:S04]  /*59f60*/  STL [R1+0x80], R40 ;  /* 0x0000802801007387 */ /* 0x000fe80000100800 */
[----:B------:R0:W-:Y:S04]  /*59f70*/  STL [R1+0x8], R26 ;  /* 0x0000081a01007387 */ /* 0x0001e80000100800 */
[----:B------:R-:W-:Y:S04]  /*59f80*/  STL [R1+0x44], R34 ;  /* 0x0000442201007387 */ /* 0x000fe80000100800 */
[----:B------:R-:W-:Y:S04]  /*59f90*/  STL [R1+0x5c], R33 ;  /* 0x00005c2101007387 */ /* 0x000fe80000100800 */
[----:B------:R-:W4:Y:S01]  /*59fa0*/  LDS R33, [R46+0x8] ;  /* 0x000008002e217984 */ /* 0x000f220000000800 */
[C-C-:B------:R-:W-:Y:S01]  /*59fb0*/  FFMA R27, R39.reuse, -1.6629391908645629883, R19.reuse ;  /* 0xbfd4db31271b7823 */ /* 0x140fe20000000013 */
[----:B0-----:R-:W-:Y:S01]  /*59fc0*/  FMUL R26, R18, 1.4142135381698608398 ;  /* 0x3fb504f3121a7820 */ /* 0x001fe20000400000 */
[----:B------:R-:W-:-:S03]  /*59fd0*/  FFMA R43, R39, 1.6629391908645629883, R19 ;  /* 0x3fd4db31272b7823 */ /* 0x000fc60000000013 */
[----:B------:R0:W-:Y:S01]  /*59fe0*/  STL [R1+0x90], R27 ;  /* 0x0000901b01007387 */ /* 0x0001e20000100800 */
[----:B------:R-:W-:Y:S01]  /*59ff0*/  FFMA R19, R56, 0.41421356797218322754, R32 ;  /* 0x3ed413cd38137823 */ /* 0x000fe20000000020 */
[C-C-:B0-----:R-:W-:Y:S01]  /*5a000*/  FADD R27, R25.reuse, -R13.reuse ;  /* 0x8000000d191b7221 */ /* 0x141fe20000000000 */
[C-C-:B---3--:R-:W-:Y:S01]  /*5a010*/  FFMA R18, R42.reuse, 1.4142135381698608398, R26.reuse ;  /* 0x3fb504f32a127823 */ /* 0x148fe2000000001a */
[----:B------:R-:W-:Y:S01]  /*5a020*/  FFMA R42, R42, 1.4142135381698608398, -R26 ;  /* 0x3fb504f32a2a7823 */ /* 0x000fe2000000081a */
[----:B------:R-:W-:-:S04]  /*5a030*/  FADD R26, R25, R13 ;  /* 0x0000000d191a7221 */ /* 0x000fc80000000000 */
[C-C-:B------:R-:W-:Y:S01]  /*5a040*/  FFMA R13, R26.reuse, 0.70710676908493041992, R38.reuse ;  /* 0x3f3504f31a0d7823 */ /* 0x140fe20000000026 */
[----:B------:R-:W-:Y:S01]  /*5a050*/  FFMA R26, R26, -0.70710676908493041992, R38 ;  /* 0xbf3504f31a1a7823 */ /* 0x000fe20000000026 */
[C-C-:B------:R-:W-:Y:S01]  /*5a060*/  FFMA R38, R19.reuse, 1.8477590084075927734, R18.reuse ;  /* 0x3fec835e13267823 */ /* 0x140fe20000000012 */
[----:B------:R-:W-:Y:S01]  /*5a070*/  FFMA R18, R19, -1.8477590084075927734, R18 ;  /* 0xbfec835e13127823 */ /* 0x000fe20000000012 */
[C-C-:B----4-:R-:W-:Y:S01]  /*5a080*/  FFMA R25, R27.reuse, -0.70710676908493041992, R33.reuse ;  /* 0xbf3504f31b197823 */ /* 0x150fe20000000021 */
[----:B------:R-:W-:-:S04]  /*5a090*/  FFMA R27, R27, 0.70710676908493041992, R33 ;  /* 0x3f3504f31b1b7823 */ /* 0x000fc80000000021 */
        /* <DEDUP_REMOVED lines=11> */
[----:B------:R-:W-:-:S04]  /*5a150*/  FFMA R26, R27, 1.6629391908645629883, R19 ;  /* 0x3fd4db311b1a7823 */ /* 0x000fc80000000013 */
[----:B------:R-:W-:Y:S04]  /*5a160*/  STL [R1+0x74], R32 ;  /* 0x0000742001007387 */ /* 0x000fe80000100800 */
[----:B------:R-:W-:Y:S04]  /*5a170*/  STL [R1], R26 ;  /* 0x0000001a01007387 */ /* 0x000fe80000100800 */
[----:B------:R-:W3:Y:S01]  /*5a180*/  LDL.LU R53, [R1+0x18] ;  /* 0x0000180001357983 */ /* 0x000ee20000300800 */
[C-C-:B------:R-:W-:Y:S01]  /*5a190*/  FFMA R19, R13.reuse, -1.9615705013275146484, R18.reuse ;  /* 0xbffb14be0d137823 */ /* 0x140fe20000000012 */
[----:B------:R-:W-:Y:S01]  /*5a1a0*/  FFMA R13, R13, 1.9615705013275146484, R18 ;  /* 0x3ffb14be0d0d7823 */ /* 0x000fe20000000012 */
[C-C-:B------:R-:W-:Y:S01]  /*5a1b0*/  FFMA R18, R25.reuse, -1.6629391908645629883, R42.reuse ;  /* 0xbfd4db3119127823 */ /* 0x140fe2000000002a */
[----:B------:R-:W-:-:S02]  /*5a1c0*/  FFMA R42, R25, 1.6629391908645629883, R42 ;  /* 0x3fd4db31192a7823 */ /* 0x000fc4000000002a */
[----:B------:R-:W0:Y:S04]  /*5a1d0*/  LDS R25, [R46+0xc] ;  /* 0x00000c002e197984 */ /* 0x000e280000000800 */
[----:B------:R4:W-:Y:S04]  /*5a1e0*/  STL [R1+0x40], R19 ;  /* 0x0000401301007387 */ /* 0x0009e80000100800 */
[----:B------:R1:W-:Y:S01]  /*5a1f0*/  STL [R1+0x58], R13 ;  /* 0x0000580d01007387 */ /* 0x0003e20000100800 */
[C-C-:B----4-:R-:W-:Y:S01]  /*5a200*/  FADD R19, R24.reuse, R12.reuse ;  /* 0x0000000c18137221 */ /* 0x150fe20000000000 */
[----:B------:R-:W-:-:S02]  /*5a210*/  FADD R24, R24, -R12 ;  /* 0x8000000c18187221 */ /* 0x000fc40000000000 */
[----:B------:R0:W-:Y:S01]  /*5a220*/  STL [R1+0x8c], R18 ;  /* 0x00008c1201007387 */ /* 0x0001e20000100800 */
[C-C-:B-1----:R-:W-:Y:S01]  /*5a230*/  FFMA R13, R41.reuse, 1.4142135381698608398, R17.reuse ;  /* 0x3fb504f3290d7823 */ /* 0x142fe20000000011 */
[----:B------:R-:W-:Y:S01]  /*5a240*/  FFMA R41, R41, 1.4142135381698608398, -R17 ;  /* 0x3fb504f329297823 */ /* 0x000fe20000000811 */
[----:B------:R-:W-:Y:S01]  /*5a250*/  FFMA R17, R57, 0.41421356797218322754, R31 ;  /* 0x3ed413cd39117823 */ /* 0x000fe2000000001f */
[C-C-:B------:R-:W-:Y:S01]  /*5a260*/  FFMA R12, R19.reuse, 0.70710676908493041992, R37.reuse ;  /* 0x3f3504f3130c7823 */ /* 0x140fe20000000025 */
[----:B------:R-:W-:Y:S02]  /*5a270*/  FFMA R19, R19, -0.70710676908493041992, R37 ;  /* 0xbf3504f313137823 */ /* 0x000fe40000000025 */
[C-C-:B------:R-:W-:Y:S01]  /*5a280*/  FFMA R37, R17.reuse, 1.8477590084075927734, R13.reuse ;  /* 0x3fec835e11257823 */ /* 0x140fe2000000000d */
[----:B------:R-:W-:Y:S01]  /*5a290*/  FFMA R13, R17, -1.8477590084075927734, R13 ;  /* 0xbfec835e110d7823 */ /* 0x000fe2000000000d */
[----:B------:R-:W-:Y:S01]  /*5a2a0*/  FFMA R31, R31, 0.41421356797218322754, -R57 ;  /* 0x3ed413cd1f1f7823 */ /* 0x000fe20000000839 */
[C-C-:B0-----:R-:W-:Y:S01]  /*5a2b0*/  FFMA R18, R24.reuse, -0.70710676908493041992, R25.reuse ;  /* 0xbf3504f318127823 */ /* 0x141fe20000000019 */
[----:B------:R-:W-:-:S04]  /*5a2c0*/  FFMA R24, R24, 0.70710676908493041992, R25 ;  /* 0x3f3504f318187823 */ /* 0x000fc80000000019 */
[----:B------:R-:W-:Y:S01]  /*5a2d0*/  FFMA R17, R24, 0.19891236722469329834, R12 ;  /* 0x3e4bafaf18117823 */ /* 0x000fe2000000000c */
[----:B------:R-:W-:Y:S01]  /*5a2e0*/  FFMA R12, R12, -0.19891236722469329834, R24 ;  /* 0xbe4bafaf0c0c7823 */ /* 0x000fe20000000018 */
[----:B------:R-:W-:Y:S02]  /*5a2f0*/  FFMA R55, R31, -1.8477590084075927734, R41 ;  /* 0xbfec835e1f377823 */ /* 0x000fe40000000029 */
        /* <DEDUP_REMOVED lines=11> */
[----:B------:R-:W-:Y:S01]  /*5a3b0*/  FFMA R12, R12, 1.9615705013275146484, R13 ;  /* 0x3ffb14be0c0c7823 */ /* 0x000fe2000000000d */
[----:B------:R-:W-:-:S02]  /*5a3c0*/  FMUL R13, R16, 1.4142135381698608398 ;  /* 0x3fb504f3100d7820 */ /* 0x000fc40000400000 */
[----:B------:R1:W-:Y:S01]  /*5a3d0*/  STL [R1+0x10], R17 ;  /* 0x0000101101007387 */ /* 0x0003e20000100800 */
[C-C-:B------:R-:W-:Y:S01]  /*5a3e0*/  FFMA R16, R18.reuse, -1.6629391908645629883, R31.reuse ;  /* 0xbfd4db3112107823 */ /* 0x140fe2000000001f */
[----:B------:R-:W-:Y:S01]  /*5a3f0*/  FFMA R45, R18, 1.6629391908645629883, R31 ;  /* 0x3fd4db31122d7823 */ /* 0x000fe2000000001f */
[C-C-:B------:R-:W-:Y:S01]  /*5a400*/  FADD R18, R23.reuse, -R11.reuse ;  /* 0x8000000b17127221 */ /* 0x140fe20000000000 */
[----:B------:R-:W-:Y:S01]  /*5a410*/  STL [R1+0x50], R12 ;  /* 0x0000500c01007387 */ /* 0x000fe20000100800 */
[----:B-1----:R-:W-:-:S03]  /*5a420*/  FADD R17, R23, R11 ;  /* 0x0000000b17117221 */ /* 0x002fc60000000000 */
[----:B------:R1:W-:Y:S01]  /*5a430*/  STL [R1+0x78], R16 ;  /* 0x0000781001007387 */ /* 0x0003e20000100800 */
[C-C-:B------:R-:W-:Y:S01]  /*5a440*/  FFMA R11, R17.reuse, 0.70710676908493041992, R36.reuse ;  /* 0x3f3504f3110b7823 */ /* 0x140fe20000000024 */
[----:B------:R-:W-:Y:S01]  /*5a450*/  FFMA R36, R17, -0.70710676908493041992, R36 ;  /* 0xbf3504f311247823 */ /* 0x000fe20000000024 */
[----:B-1----:R-:W-:Y:S01]  /*5a460*/  FFMA R16, R58, 0.41421356797218322754, R30 ;  /* 0x3ed413cd3a107823 */ /* 0x002fe2000000001e */
[----:B------:R-:W-:Y:S01]  /*5a470*/  FFMA R30, R30, 0.41421356797218322754, -R58 ;  /* 0x3ed413cd1e1e7823 */ /* 0x000fe2000000083a */
[C-C-:B0-----:R-:W-:Y:S01]  /*5a480*/  FFMA R17, R18.reuse, -0.70710676908493041992, R19.reuse ;  /* 0xbf3504f312117823 */ /* 0x141fe20000000013 */
[----:B------:R-:W-:Y:S01]  /*5a490*/  FFMA R18, R18, 0.70710676908493041992, R19 ;  /* 0x3f3504f312127823 */ /* 0x000fe20000000013 */
[----:B------:R-:W-:Y:S01]  /*5a4a0*/  FMUL R41, R2, 1.4142135381698608398 ;  /* 0x3fb504f302297820 */ /* 0x000fe20000400000 */
[----:B------:R-:W-:Y:S01]  /*5a4b0*/  FFMA R19, R61, 0.41421356797218322754, R3 ;  /* 0x3ed413cd3d137823 */ /* 0x000fe20000000003 */
[----:B------:R-:W-:Y:S01]  /*5a4c0*/  FFMA R61, R3, 0.41421356797218322754, -R61 ;  /* 0x3ed413cd033d7823 */ /* 0x000fe2000000083d */
[----:B---3--:R-:W-:-:S04]  /*5a4d0*/  FFMA R12, R53, 1.4142135381698608398, R13 ;  /* 0x3fb504f3350c7823 */ /* 0x008fc8000000000d */
[C-C-:B------:R-:W-:Y:S01]  /*5a4e0*/  FFMA R52, R16.reuse, 1.8477590084075927734, R12.reuse ;  /* 0x3fec835e10347823 */ /* 0x140fe2000000000c */
[----:B------:R-:W-:Y:S01]  /*5a4f0*/  FFMA R12, R16, -1.8477590084075927734, R12 ;  /* 0xbfec835e100c7823 */ /* 0x000fe2000000000c */
[----:B------:R-:W-:Y:S01]  /*5a500*/  FFMA R16, R18, 0.19891236722469329834, R11 ;  /* 0x3e4bafaf12107823 */ /* 0x000fe2000000000b */
[----:B------:R-:W-:Y:S01]  /*5a510*/  FFMA R13, R53, 1.4142135381698608398, -R13 ;  /* 0x3fb504f3350d7823 */ /* 0x000fe2000000080d */
[----:B------:R-:W-:Y:S02]  /*5a520*/  FFMA R11, R11, -0.19891236722469329834, R18 ;  /* 0xbe4bafaf0b0b7823 */ /* 0x000fe40000000012 */
[C-C-:B------:R-:W-:Y:S01]  /*5a530*/  FFMA R18, R16.reuse, -1.9615705013275146484, R52.reuse ;  /* 0xbffb14be10127823 */ /* 0x140fe20000000034 */
[----:B------:R-:W-:Y:S01]  /*5a540*/  FFMA R52, R16, 1.9615705013275146484, R52 ;  /* 0x3ffb14be10347823 */ /* 0x000fe20000000034 */
[----:B------:R-:W-:Y:S01]  /*5a550*/  FFMA R56, R30, -1.8477590084075927734, R13 ;  /* 0xbfec835e1e387823 */ /* 0x000fe2000000000d */
[----:B------:R-:W-:Y:S02]  /*5a560*/  FFMA R16, R36, 0.66817861795425415039, R17 ;  /* 0x3f2b0dc124107823 */ /* 0x000fe40000000011 */
[----:B------:R0:W-:Y:S02]  /*5a570*/  STL [R1+0x70], R18 ;  /* 0x0000701201007387 */ /* 0x0001e40000100800 */
[----:B0-----:R-:W-:-:S05]  /*5a580*/  FFMA R18, R16, -1.6629391908645629883, R56 ;  /* 0xbfd4db3110127823 */ /* 0x001fca0000000038 */
[----:B------:R-:W-:Y:S04]  /*5a590*/  STL [R1+0x68], R18 ;  /* 0x0000681201007387 */ /* 0x000fe80000100800 */
[----:B------:R-:W0:Y:S01]  /*5a5a0*/  LDS R18, [R46+0x14] ;  /* 0x000014002e127984 */ /* 0x000e220000000800 */
[----:B------:R-:W-:Y:S01]  /*5a5b0*/  FFMA R56, R16, 1.6629391908645629883, R56 ;  /* 0x3fd4db3110387823 */ /* 0x000fe20000000038 */
[C-C-:B------:R-:W-:Y:S01]  /*5a5c0*/  FFMA R16, R11.reuse, -1.9615705013275146484, R12.reuse ;  /* 0xbffb14be0b107823 */ /* 0x140fe2000000000c */
[----:B------:R-:W-:Y:S01]  /*5a5d0*/  FFMA R11, R11, 1.9615705013275146484, R12 ;  /* 0x3ffb14be0b0b7823 */ /* 0x000fe2000000000c */
[----:B------:R-:W-:Y:S01]  /*5a5e0*/  FFMA R13, R30, 1.8477590084075927734, R13 ;  /* 0x3fec835e1e0d7823 */ /* 0x000fe2000000000d */
[----:B------:R-:W-:Y:S02]  /*5a5f0*/  FFMA R17, R17, -0.66817861795425415039, R36 ;  /* 0xbf2b0dc111117823 */ /* 0x000fe40000000024 */
[----:B------:R-:W-:Y:S02]  /*5a600*/  STL [R1+0xc], R16 ;  /* 0x00000c1001007387 */ /* 0x000fe40000100800 */
[----:B------:R-:W-:-:S02]  /*5a610*/  FFMA R53, R17, 1.6629391908645629883, R13 ;  /* 0x3fd4db3111357823 */ /* 0x000fc4000000000d */
[----:B------:R-:W3:Y:S04]  /*5a620*/  LDL.LU R2, [R1+0xf4] ;  /* 0x0000f40001027983 */ /* 0x000ee80000300800 */
[----:B------:R1:W-:Y:S01]  /*5a630*/  STL [R1+0x4c], R11 ;  /* 0x00004c0b01007387 */ /* 0x0003e20000100800 */
[----:B------:R-:W-:Y:S01]  /*5a640*/  FFMA R12, R47, 1.4142135381698608398, R41 ;  /* 0x3fb504f32f0c7823 */ /* 0x000fe20000000029 */
[----:B-1----:R-:W-:Y:S01]  /*5a650*/  FFMA R11, R17, -1.6629391908645629883, R13 ;  /* 0xbfd4db31110b7823 */ /* 0x002fe2000000000d */
[C-C-:B------:R-:W-:Y:S01]  /*5a660*/  FADD R13, R22.reuse, R10.reuse ;  /* 0x0000000a160d7221 */ /* 0x140fe20000000000 */
[----:B------:R-:W-:-:S03]  /*5a670*/  FADD R17, R22, -R10 ;  /* 0x8000000a16117221 */ /* 0x000fc60000000000 */
[C-C-:B------:R-:W-:Y:S01]  /*5a680*/  FFMA R16, R13.reuse, 0.70710676908493041992, R35.reuse ;  /* 0x3f3504f30d107823 */ /* 0x140fe20000000023 */
[----:B------:R-:W-:Y:S01]  /*5a690*/  FFMA R10, R13, -0.70710676908493041992, R35 ;  /* 0xbf3504f30d0a7823 */ /* 0x000fe20000000023 */
[----:B------:R1:W-:Y:S01]  /*5a6a0*/  STL [R1+0x60], R11 ;  /* 0x0000600b01007387 */ /* 0x0003e20000100800 */
[C-C-:B0-----:R-:W-:Y:S01]  /*5a6b0*/  FFMA R13, R17.reuse, -0.70710676908493041992, R18.reuse ;  /* 0xbf3504f3110d7823 */ /* 0x141fe20000000012 */
[----:B------:R-:W-:Y:S01]  /*5a6c0*/  FFMA R17, R17, 0.70710676908493041992, R18 ;  /* 0x3f3504f311117823 */ /* 0x000fe20000000012 */
[----:B-1----:R-:W-:-:S03]  /*5a6d0*/  FFMA R11, R59, 0.41421356797218322754, R29 ;  /* 0x3ed413cd3b0b7823 */ /* 0x002fc6000000001d */
[----:B------:R-:W-:Y:S01]  /*5a6e0*/  FFMA R18, R17, 0.19891236722469329834, R16 ;  /* 0x3e4bafaf11127823 */ /* 0x000fe20000000010 */
[C-C-:B------:R-:W-:Y:S01]  /*5a6f0*/  FFMA R36, R11.reuse, 1.8477590084075927734, R12.reuse ;  /* 0x3fec835e0b247823 */ /* 0x140fe2000000000c */
[----:B------:R-:W-:Y:S01]  /*5a700*/  FFMA R12, R11, -1.8477590084075927734, R12 ;  /* 0xbfec835e0b0c7823 */ /* 0x000fe2000000000c */
[----:B------:R-:W-:Y:S02]  /*5a710*/  FFMA R11, R16, -0.19891236722469329834, R17 ;  /* 0xbe4bafaf100b7823 */ /* 0x000fe40000000011 */
[C-C-:B------:R-:W-:Y:S01]  /*5a720*/  FFMA R16, R18.reuse, -1.9615705013275146484, R36.reuse ;  /* 0xbffb14be12107823 */ /* 0x140fe20000000024 */
[----:B------:R-:W-:Y:S02]  /*5a730*/  FFMA R36, R18, 1.9615705013275146484, R36 ;  /* 0x3ffb14be12247823 */ /* 0x000fe40000000024 */
[----:B------:R-:W0:Y:S01]  /*5a740*/  LDS R18, [R46+0x18] ;  /* 0x000018002e127984 */ /* 0x000e220000000800 */
[----:B------:R-:W-:Y:S01]  /*5a750*/  FFMA R41, R47, 1.4142135381698608398, -R41 ;  /* 0x3fb504f32f297823 */ /* 0x000fe20000000829 */
[----:B------:R-:W-:-:S02]  /*5a760*/  FFMA R29, R29, 0.41421356797218322754, -R59 ;  /* 0x3ed413cd1d1d7823 */ /* 0x000fc4000000083b */
[----:B------:R1:W5:Y:S02]  /*5a770*/  LDL.LU R47, [R1+0xf0] ;  /* 0x0000f000012f7983 */ /* 0x0003640000300800 */
[C-C-:B------:R-:W-:Y:S02]  /*5a780*/  FFMA R54, R29.reuse, -1.8477590084075927734, R41.reuse ;  /* 0xbfec835e1d367823 */ /* 0x140fe40000000029 */
[----:B------:R4:W-:Y:S01]  /*5a790*/  STL [R1+0x54], R16 ;  /* 0x0000541001007387 */ /* 0x0009e20000100800 */
[----:B------:R-:W-:Y:S01]  /*5a7a0*/  FFMA R41, R29, 1.8477590084075927734, R41 ;  /* 0x3fec835e1d297823 */ /* 0x000fe20000000029 */
[----:B------:R-:W-:Y:S01]  /*5a7b0*/  FFMA R59, R11, -1.9615705013275146484, R12 ;  /* 0xbffb14be0b3b7823 */ /* 0x000fe2000000000c */
[----:B----4-:R-:W-:Y:S01]  /*5a7c0*/  FFMA R16, R10, 0.66817861795425415039, R13 ;  /* 0x3f2b0dc10a107823 */ /* 0x010fe2000000000d */
[----:B------:R-:W-:-:S03]  /*5a7d0*/  FFMA R10, R13, -0.66817861795425415039, R10 ;  /* 0xbf2b0dc10d0a7823 */ /* 0x000fc6000000000a */
[----:B------:R-:W-:Y:S01]  /*5a7e0*/  FFMA R13, R16, -1.6629391908645629883, R54 ;  /* 0xbfd4db31100d7823 */ /* 0x000fe20000000036 */
[----:B------:R-:W-:Y:S01]  /*5a7f0*/  FFMA R11, R11, 1.9615705013275146484, R12 ;  /* 0x3ffb14be0b0b7823 */ /* 0x000fe2000000000c */
[----:B------:R-:W-:-:S03]  /*5a800*/  FMUL R12, R49, 1.4142135381698608398 ;  /* 0x3fb504f3310c7820 */ /* 0x000fc60000400000 */
[----:B------:R4:W-:Y:S04]  /*5a810*/  STL [R1+0x24], R13 ;  /* 0x0000240d01007387 */ /* 0x0009e80000100800 */
[----:B------:R1:W5:Y:S01]  /*5a820*/  LDL.LU R49, [R1+0xec] ;  /* 0x0000ec0001317983 */ /* 0x0003620000300800 */
[----:B----4-:R-:W-:-:S03]  /*5a830*/  FFMA R13, R10, -1.6629391908645629883, R41 ;  /* 0xbfd4db310a0d7823 */ /* 0x010fc60000000029 */
[----:B------:R4:W-:Y:S04]  /*5a840*/  STL [R1+0x1c], R11 ;  /* 0x00001c0b01007387 */ /* 0x0009e80000100800 */
[----:B------:R2:W-:Y:S01]  /*5a850*/  STL [R1+0x18], R13 ;  /* 0x0000180d01007387 */ /* 0x0005e20000100800 */
[----:B------:R-:W-:Y:S01]  /*5a860*/  FFMA R54, R16, 1.6629391908645629883, R54 ;  /* 0x3fd4db3110367823 */ /* 0x000fe20000000036 */
[----:B------:R-:W-:Y:S01]  /*5a870*/  FFMA R41, R10, 1.6629391908645629883, R41 ;  /* 0x3fd4db310a297823 */ /* 0x000fe20000000029 */
[----:B------:R-:W-:Y:S01]  /*5a880*/  FFMA R16, R60, 0.41421356797218322754, R28 ;  /* 0x3ed413cd3c107823 */ /* 0x000fe2000000001c */
[C---:B------:R-:W-:Y:S01]  /*5a890*/  FFMA R10, R7.reuse, 1.4142135381698608398, -R12 ;  /* 0x3fb504f3070a7823 */ /* 0x040fe2000000080c */
[----:B------:R-:W-:Y:S01]  /*5a8a0*/  FFMA R28, R28, 0.41421356797218322754, -R60 ;  /* 0x3ed413cd1c1c7823 */ /* 0x000fe2000000083c */
[----:B----4-:R-:W-:-:S02]  /*5a8b0*/  FFMA R11, R7, 1.4142135381698608398, R12 ;  /* 0x3fb504f3070b7823 */ /* 0x010fc4000000000c */
[----:B------:R4:W1:Y:S01]  /*5a8c0*/  LDS R12, [R46+0x1c] ;  /* 0x00001c002e0c7984 */ /* 0x0008620000000800 */
[C-C-:B--2---:R-:W-:Y:S01]  /*5a8d0*/  FADD R13, R21.reuse, R9.reuse ;  /* 0x00000009150d7221 */ /* 0x144fe20000000000 */
[----:B------:R-:W-:Y:S02]  /*5a8e0*/  FADD R9, R21, -R9 ;  /* 0x8000000915097221 */ /* 0x000fe40000000000 */
[----:B------:R2:W5:Y:S01]  /*5a8f0*/  LDL.LU R7, [R1+0xe8] ;  /* 0x0000e80001077983 */ /* 0x0005620000300800 */
[----:B------:R-:W-:Y:S01]  /*5a900*/  FFMA R40, R13, 0.70710676908493041992, R6 ;  /* 0x3f3504f30d287823 */ /* 0x000fe20000000006 */
[C-C-:B0-----:R-:W-:Y:S01]  /*5a910*/  FFMA R17, R9.reuse, -0.70710676908493041992, R18.reuse ;  /* 0xbf3504f309117823 */ /* 0x141fe20000000012 */
[----:B------:R-:W-:Y:S01]  /*5a920*/  FFMA R18, R9, 0.70710676908493041992, R18 ;  /* 0x3f3504f309127823 */ /* 0x000fe20000000012 */
[----:B------:R-:W-:Y:S01]  /*5a930*/  FFMA R13, R13, -0.70710676908493041992, R6 ;  /* 0xbf3504f30d0d7823 */ /* 0x000fe20000000006 */
[C-C-:B------:R-:W-:Y:S01]  /*5a940*/  FFMA R9, R16.reuse, 1.8477590084075927734, R11.reuse ;  /* 0x3fec835e10097823 */ /* 0x140fe2000000000b */
[----:B------:R-:W-:Y:S01]  /*5a950*/  FFMA R11, R16, -1.8477590084075927734, R11 ;  /* 0xbfec835e100b7823 */ /* 0x000fe2000000000b */
[----:B----4-:R-:W-:Y:S01]  /*5a960*/  FFMA R46, R28, -1.8477590084075927734, R10 ;  /* 0xbfec835e1c2e7823 */ /* 0x010fe2000000000a */
[----:B------:R-:W-:Y:S01]  /*5a970*/  FFMA R16, R18, 0.19891236722469329834, R40 ;  /* 0x3e4bafaf12107823 */ /* 0x000fe20000000028 */
[----:B------:R-:W-:Y:S01]  /*5a980*/  FFMA R28, R28, 1.8477590084075927734, R10 ;  /* 0x3fec835e1c1c7823 */ /* 0x000fe2000000000a */
[----:B------:R-:W-:Y:S01]  /*5a990*/  FFMA R40, R40, -0.19891236722469329834, R18 ;  /* 0xbe4bafaf28287823 */ /* 0x000fe20000000012 */
[----:B------:R-:W-:Y:S01]  /*5a9a0*/  FFMA R10, R13, 0.66817861795425415039, R17 ;  /* 0x3f2b0dc10d0a7823 */ /* 0x000fe20000000011 */
[----:B------:R-:W-:Y:S01]  /*5a9b0*/  FFMA R13, R17, -0.66817861795425415039, R13 ;  /* 0xbf2b0dc1110d7823 */ /* 0x000fe2000000000d */
[----:B------:R-:W-:Y:S01]  /*5a9c0*/  FMUL R17, R5, 1.4142135381698608398 ;  /* 0x3fb504f305117820 */ /* 0x000fe20000400000 */
[----:B------:R-:W-:Y:S01]  /*5a9d0*/  FFMA R44, R40, -1.9615705013275146484, R11 ;  /* 0xbffb14be282c7823 */ /* 0x000fe2000000000b */
[--C-:B------:R-:W-:Y:S01]  /*5a9e0*/  FFMA R57, R10, -1.6629391908645629883, R46.reuse ;  /* 0xbfd4db310a397823 */ /* 0x100fe2000000002e */
[----:B------:R-:W-:Y:S01]  /*5a9f0*/  FFMA R58, R16, -1.9615705013275146484, R9 ;  /* 0xbffb14be103a7823 */ /* 0x000fe20000000009 */
[----:B------:R-:W-:Y:S01]  /*5aa00*/  FFMA R46, R10, 1.6629391908645629883, R46 ;  /* 0x3fd4db310a2e7823 */ /* 0x000fe2000000002e */
[----:B------:R-:W-:Y:S01]  /*5aa10*/  FFMA R40, R40, 1.9615705013275146484, R11 ;  /* 0x3ffb14be28287823 */ /* 0x000fe2000000000b */
[----:B------:R-:W-:Y:S01]  /*5aa20*/  FFMA R9, R16, 1.9615705013275146484, R9 ;  /* 0x3ffb14be10097823 */ /* 0x000fe20000000009 */
[C-C-:B------:R-:W-:Y:S01]  /*5aa30*/  FFMA R10, R13.reuse, -1.6629391908645629883, R28.reuse ;  /* 0xbfd4db310d0a7823 */ /* 0x140fe2000000001c */
[----:B------:R-:W-:Y:S01]  /*5aa40*/  FFMA R11, R13, 1.6629391908645629883, R28 ;  /* 0x3fd4db310d0b7823 */ /* 0x000fe2000000001c */
[C-C-:B------:R-:W-:Y:S01]  /*5aa50*/  FFMA R16, R4.reuse, 1.4142135381698608398, R17.reuse ;  /* 0x3fb504f304107823 */ /* 0x140fe20000000011 */
[----:B------:R-:W-:Y:S01]  /*5aa60*/  FFMA R13, R4, 1.4142135381698608398, -R17 ;  /* 0x3fb504f3040d7823 */ /* 0x000fe20000000811 */
[C-C-:B------:R-:W-:Y:S01]  /*5aa70*/  FADD R17, R20.reuse, R8.reuse ;  /* 0x0000000814117221 */ /* 0x140fe20000000000 */
[----:B------:R2:W5:Y:S01]  /*5aa80*/  LDL.LU R6, [R1+0xe4] ;  /* 0x0000e40001067983 */ /* 0x0005620000300800 */
[----:B------:R-:W-:-:S02]  /*5aa90*/  FADD R8, R20, -R8 ;  /* 0x8000000814087221 */ /* 0x000fc40000000000 */
[C-C-:B------:R-:W-:Y:S01]  /*5aaa0*/  FFMA R20, R17.reuse, 0.70710676908493041992, R0.reuse ;  /* 0x3f3504f311147823 */ /* 0x140fe20000000000 */
[----:B------:R2:W5:Y:S01]  /*5aab0*/  LDL.LU R5, [R1+0xe0] ;  /* 0x0000e00001057983 */ /* 0x0005620000300800 */
[----:B------:R-:W-:-:S03]  /*5aac0*/  FFMA R17, R17, -0.70710676908493041992, R0 ;  /* 0xbf3504f311117823 */ /* 0x000fc60000000000 */
[----:B------:R2:W5:Y:S04]  /*5aad0*/  LDL.LU R4, [R1+0xdc] ;  /* 0x0000dc0001047983 */ /* 0x0005680000300800 */
[----:B------:R2:W5:Y:S04]  /*5aae0*/  LDL.LU R3, [R1+0xd8] ;  /* 0x0000d80001037983 */ /* 0x0005680000300800 */
[----:B------:R2:W5:Y:S04]  /*5aaf0*/  LDL.LU R0, [R1+0xd4] ;  /* 0x0000d40001007983 */ /* 0x0005680000300800 */
[----:B------:R2:W5:Y:S01]  /*5ab00*/  LDL R51, [R1+0xc8] ;  /* 0x0000c80001337983 */ /* 0x0005620000100800 */
[C-C-:B-1----:R-:W-:Y:S01]  /*5ab10*/  FFMA R18, R8.reuse, -0.70710676908493041992, R12.reuse ;  /* 0xbf3504f308127823 */ /* 0x142fe2000000000c */
[----:B------:R-:W-:Y:S01]  /*5ab20*/  FFMA R12, R8, 0.70710676908493041992, R12 ;  /* 0x3f3504f3080c7823 */ /* 0x000fe2000000000c */
[C-C-:B------:R-:W-:Y:S01]  /*5ab30*/  FFMA R22, R19.reuse, 1.8477590084075927734, R16.reuse ;  /* 0x3fec835e13167823 */ /* 0x140fe20000000010 */
[----:B------:R-:W-:-:S02]  /*5ab40*/  FFMA R8, R19, -1.8477590084075927734, R16 ;  /* 0xbfec835e13087823 */ /* 0x000fc40000000010 */
        /* <DEDUP_REMOVED lines=10> */
[----:B------:R-:W-:-:S02]  /*5abf0*/  HFMA2 R50, -RZ, RZ, 0, 0 ;  /* 0x00000000ff327431 */ /* 0x000fc400000001ff */
[C-C-:B------:R-:W-:Y:S01]  /*5ac00*/  FFMA R12, R17.reuse, -1.6629391908645629883, R13.reuse ;  /* 0xbfd4db31110c7823 */ /* 0x140fe2000000000d */
[----:B------:R-:W-:Y:S01]  /*5ac10*/  FFMA R8, R17, 1.6629391908645629883, R13 ;  /* 0x3fd4db3111087823 */ /* 0x000fe2000000000d */
[----:B------:R-:W-:Y:S02]  /*5ac20*/  MOV R39, 0x181f ;  /* 0x0000181f00277802 */ /* 0x000fe40000000f00 */
[----:B------:R-:W-:Y:S01]  /*5ac30*/  MOV R48, 0xffffffff ;  /* 0xffffffff00307802 */ /* 0x000fe20000000f00 */
[C-C-:B------:R-:W-:Y:S01]  /*5ac40*/  FFMA R23, R19.reuse, -1.9615705013275146484, R22.reuse ;  /* 0xbffb14be13177823 */ /* 0x140fe20000000016 */
[----:B------:R-:W-:Y:S01]  /*5ac50*/  FFMA R22, R19, 1.9615705013275146484, R22 ;  /* 0x3ffb14be13167823 */ /* 0x000fe20000000016 */
[----:B---3--:R-:W-:-:S04]  /*5ac60*/  FADD R17, R2, UR4 ;  /* 0x0000000402117e21 */ /* 0x008fc80008000000 */
[----:B--2---:R-:W-:-:S07]  /*5ac70*/  FADD R17, R17, -UR5 ;  /* 0x8000000511117e21 */ /* 0x004fce0008000000 */
[----:B-----5:R-:W-:Y:S05]  /*5ac80*/  WARPSYNC.COLLECTIVE R48, `(.L_x_4620) ;  /* 0x0000000030087348 */ /* 0x020fea0003c00000 */
[----:B-----5:R0:W1:Y:S02]  /*5ac90*/  SHFL.IDX P0, R24, R51, R50, R39 ;  /* 0x0000003233187389 */ /* 0x0200640000000027 */
[----:B01----:R-:W-:Y:S05]  /*5aca0*/  ENDCOLLECTIVE ;  /* 0x000000000000791b */ /* 0x003fea0003800000 */
.L_x_4620:
[----:B------:R-:W-:Y:S02]  /*5acb0*/  MOV R51, R47 ;  /* 0x0000002f00337202 */ /* 0x000fe40000000f00 */
[----:B------:R-:W-:-:S07]  /*5acc0*/  MOV R19, R24 ;  /* 0x0000001800137202 */ /* 0x000fce0000000f00 */
[----:B------:R-:W-:Y:S05]  /*5acd0*/  WARPSYNC.COLLECTIVE R48, `(.L_x_4621) ;  /* 0x0000000030087348 */ /* 0x000fea0003c00000 */
[----:B------:R0:W1:Y:S02]  /*5ace0*/  SHFL.IDX P0, R24, R51, R50, R39 ;  /* 0x0000003233187389 */ /* 0x0000640000000027 */
[----:B01----:R-:W-:Y:S05]  /*5acf0*/  ENDCOLLECTIVE ;  /* 0x000000000000791b */ /* 0x003fea0003800000 */
.L_x_4621:
[----:B------:R-:W-:Y:S05]  /*5ad00*/  BRA `(.L_x_4622) ;  /* 0xfffffb2800cc7947 */ /* 0x000fea000383ffff */
.L_x_2237:
        /* <DEDUP_REMOVED lines=8> */
.L_x_4624:
[----:B------:R-:W-:Y:S05]  /*5ad90*/  BSYNC B1 ;  /* 0x0000000000017941 */ /* 0x000fea0003800000 */
.L_x_4623:
        /* <DEDUP_REMOVED lines=8> */
.L_x_4625:
[----:B------:R-:W-:Y:S01]  /*5ae20*/  MOV R14, R24 ;  /* 0x00000018000e7202 */ /* 0x000fe20000000f00 */
[----:B------:R-:W-:Y:S06]  /*5ae30*/  BRA `(.L_x_4626) ;  /* 0xfffffb44002c7947 */ /* 0x000fec000383ffff */
.L_x_2334:
[----:B------:R2:W5:Y:S01]  /*5ae40*/  LDL R51, [R1+0xc8] ;  /* 0x0000c80001337983 */ /* 0x0005620000100800 */
[----:B------:R-:W-:Y:S01]  /*5ae50*/  HFMA2 R50, -RZ, RZ, 0, 1.1920928955078125e-07 ;  /* 0x00000002ff327431 */ /* 0x000fe200000001ff */
[----:B------:R-:W-:Y:S01]  /*5ae60*/  BSSY B1, `(.L_x_4627) ;  /* 0x0000006000017945 */ /* 0x000fe20003800000 */
[----:B------:R-:W-:Y:S02]  /*5ae70*/  MOV R39, 0x181f ;  /* 0x0000181f00277802 */ /* 0x000fe40000000f00 */
[----:B0-----:R-:W-:-:S07]  /*5ae80*/  MOV R48, 0xffffffff ;  /* 0xffffffff00307802 */ /* 0x001fce0000000f00 */
[----:B-12--5:R-:W-:Y:S05]  /*5ae90*/  WARPSYNC.COLLECTIVE R48, `(.L_x_4628) ;  /* 0x0000000030087348 */ /* 0x026fea0003c00000 */
[----:B-----5:R0:W3:Y:S02]  /*5aea0*/  SHFL.IDX P0, R24, R51, R50, R39 ;  /* 0x0000003233187389 */ /* 0x0200e40000000027 */
[----:B0123--:R-:W-:Y:S05]  /*5aeb0*/  ENDCOLLECTIVE ;  /* 0x000000000000791b */ /* 0x00ffea0003800000 */
.L_x_4628:
[----:B------:R-:W-:Y:S05]  /*5aec0*/  BSYNC B1 ;  /* 0x0000000000017941 */ /* 0x000fea0003800000 */
.L_x_4627:
        /* <DEDUP_REMOVED lines=8> */
.L_x_4629:
[----:B------:R-:W-:Y:S01]  /*5af50*/  MOV R9, R24 ;  /* 0x0000001800097202 */ /* 0x000fe20000000f00 */
[----:B------:R-:W-:Y:S06]  /*5af60*/  BRA `(.L_x_4630) ;  /* 0xfffffb5c00687947 */ /* 0x000fec000383ffff */
.L_x_2431:
        /* <DEDUP_REMOVED lines=8> */
.L_x_4632:
[----:B------:R-:W-:Y:S05]  /*5aff0*/  BSYNC B1 ;  /* 0x0000000000017941 */ /* 0x000fea0003800000 */
.L_x_4631:
        /* <DEDUP_REMOVED lines=8> */
.L_x_4633:
[----:B------:R-:W-:Y:S05]  /*5b080*/  BRA `(.L_x_4634) ;  /* 0xfffffb7400b07947 */ /* 0x000fea000383ffff */
.L_x_2528:
        /* <DEDUP_REMOVED lines=8> */
.L_x_4636:
[----:B------:R-:W-:Y:S05]  /*5b110*/  BSYNC B1 ;  /* 0x0000000000017941 */ /* 0x000fea0003800000 */
.L_x_4635:
        /* <DEDUP_REMOVED lines=8> */
.L_x_4637:
[----:B------:R-:W-:Y:S05]  /*5b1a0*/  BRA `(.L_x_4638) ;  /* 0xfffffb9000007947 */ /* 0x000fea000383ffff */
.L_x_2625:
        /* <DEDUP_REMOVED lines=8> */
.L_x_4640:
[----:B------:R-:W-:Y:S05]  /*5b230*/  BSYNC B1 ;  /* 0x0000000000017941 */ /* 0x000fea0003800000 */
.L_x_4639:
        /* <DEDUP_REMOVED lines=8> */
.L_x_4641:
[----:B------:R-:W-:Y:S05]  /*5b2c0*/  BRA `(.L_x_4642) ;  /* 0xfffffba800547947 */ /* 0x000fea000383ffff */
.L_x_2722:
[----:B------:R2:W5:Y:S01]  /*5b2d0*/  LDL R51, [R1+0xc8] ;  /* 0x0000c80001337983 */ /* 0x0005620000100800 */
[----:B------:R-:W-:Y:S01]  /*5b2e0*/  HFMA2 R50, -RZ, RZ, 0, 3.5762786865234375e-07 ;  /* 0x00000006ff327431 */ /* 0x000fe200000001ff */
[----:B------:R-:W-:Y:S01]  /*5b2f0*/  BSSY B1, `(.L_x_4643) ;  /* 0x0000006000017945 */ /* 0x000fe20003800000 */
[----:B------:R-:W-:Y:S02]  /*5b300*/  MOV R39, 0x181f ;  /* 0x0000181f00277802 */ /* 0x000fe40000000f00 */
[----:B0-----:R-:W-:-:S07]  /*5b310*/  MOV R48, 0xffffffff ;  /* 0xffffffff00307802 */ /* 0x001fce0000000f00 */
[----:B-12--5:R-:W-:Y:S05]  /*5b320*/  WARPSYNC.COLLECTIVE R48, `(.L_x_4644) ;  /* 0x0000000030087348 */ /* 0x026fea0003c00000 */
[----:B-----5:R0:W3:Y:S02]  /*5b330*/  SHFL.IDX P0, R24, R51, R50, R39 ;  /* 0x0000003233187389 */ /* 0x0200e40000000027 */
[----:B0123--:R-:W-:Y:S05]  /*5b340*/  ENDCOLLECTIVE ;  /* 0x000000000000791b */ /* 0x00ffea0003800000 */
.L_x_4644:
[----:B------:R-:W-:Y:S05]  /*5b350*/  BSYNC B1 ;  /* 0x0000000000017941 */ /* 0x000fea0003800000 */
.L_x_4643:
        /* <DEDUP_REMOVED lines=8> */
.L_x_4645:
[----:B------:R-:W-:Y:S05]  /*5b3e0*/  BRA `(.L_x_4646) ;  /* 0xfffffbc000a87947 */ /* 0x000fea000383ffff */
.L_x_2819:
[----:B------:R3:W5:Y:S01]  /*5b3f0*/  LDL R51, [R1+0xc8] ;  /* 0x0000c80001337983 */ /* 0x0007620000100800 */
[----:B------:R-:W-:Y:S01]  /*5b400*/  HFMA2 R50, -RZ, RZ, 0, 4.17232513427734375e-07 ;  /* 0x00000007ff327431 */ /* 0x000fe200000001ff */
[----:B------:R-:W-:Y:S01]  /*5b410*/  BSSY B1, `(.L_x_4647) ;  /* 0x0000006000017945 */ /* 0x000fe20003800000 */
[----:B------:R-:W-:Y:S02]  /*5b420*/  MOV R39, 0x181f ;  /* 0x0000181f00277802 */ /* 0x000fe40000000f00 */
[----:B0-----:R-:W-:-:S07]  /*5b430*/  MOV R48, 0xffffffff ;  /* 0xffffffff00307802 */ /* 0x001fce0000000f00 */
[----:B-123-5:R-:W-:Y:S05]  /*5b440*/  WARPSYNC.COLLECTIVE R48, `(.L_x_4648) ;  /* 0x0000000030087348 */ /* 0x02efea0003c00000 */
[----:B-----5:R0:W4:Y:S02]  /*5b450*/  SHFL.IDX P0, R24, R51, R50, R39 ;  /* 0x0000003233187389 */ /* 0x0201240000000027 */
[----:B01234-:R-:W-:Y:S05]  /*5b460*/  ENDCOLLECTIVE ;  /* 0x000000000000791b */ /* 0x01ffea0003800000 */
.L_x_4648:
[----:B------:R-:W-:Y:S05]  /*5b470*/  BSYNC B1 ;  /* 0x0000000000017941 */ /* 0x000fea0003800000 */
.L_x_4647:
        /* <DEDUP_REMOVED lines=8> */
.L_x_4649:
[----:B------:R-:W-:Y:S05]  /*5b500*/  BRA `(.L_x_4650) ;  /* 0xfffffbd800fc7947 */ /* 0x000fea000383ffff */
.L_x_2916:
[----:B------:R-:W2:Y:S01]  /*5b510*/  LDL R54, [R1+0xc8] ;  /* 0x0000c80001367983 */ /* 0x000ea20000100800 */
[----:B------:R-:W-:Y:S01]  /*5b520*/  HFMA2 R50, -RZ, RZ, 0, 0 ;  /* 0x00000000ff327431 */ /* 0x000fe200000001ff */
[----:B------:R-:W-:Y:S01]  /*5b530*/  BSSY B1, `(.L_x_4651) ;  /* 0x0000007000017945 */ /* 0x000fe20003800000 */
[----:B------:R-:W-:Y:S02]  /*5b540*/  MOV R39, 0x181f ;  /* 0x0000181f00277802 */ /* 0x000fe40000000f00 */
[----:B------:R-:W-:Y:S02]  /*5b550*/  MOV R48, 0xffffffff ;  /* 0xffffffff00307802 */ /* 0x000fe40000000f00 */
[----:B--2---:R-:W-:-:S07]  /*5b560*/  MOV R51, R54 ;  /* 0x0000003600337202 */ /* 0x004fce0000000f00 */
[----:B-----5:R-:W-:Y:S05]  /*5b570*/  WARPSYNC.COLLECTIVE R48, `(.L_x_4652) ;  /* 0x0000000030087348 */ /* 0x020fea0003c00000 */
[----:B-----5:R0:W1:Y:S02]  /*5b580*/  SHFL.IDX P0, R24, R51, R50, R39 ;  /* 0x0000003233187389 */ /* 0x0200640000000027 */
[----:B01----:R-:W-:Y:S05]  /*5b590*/  ENDCOLLECTIVE ;  /* 0x000000000000791b */ /* 0x003fea0003800000 */
.L_x_4652:
[----:B------:R-:W-:Y:S05]  /*5b5a0*/  BSYNC B1 ;  /* 0x0000000000017941 */ /* 0x000fea0003800000 */
.L_x_4651:
[----:B------:R-:W-:Y:S01]  /*5b5b0*/  HFMA2 R50, -RZ, RZ, 0, 0 ;  /* 0x00000000ff327431 */ /* 0x000fe200000001ff */
[----:B------:R-:W-:Y:S01]  /*5b5c0*/  MOV R51, R47 ;  /* 0x0000002f00337202 */ /* 0x000fe20000000f00 */
[----:B------:R-:W0:Y:S01]  /*5b5d0*/  LDC.64 R22, c[0x0][0x388] ;  /* 0x0000e200ff167b82 */ /* 0x000e220000000a00 */
[----:B------:R-:W-:Y:S01]  /*5b5e0*/  MOV R39, 0x181f ;  /* 0x0000181f00277802 */ /* 0x000fe20000000f00 */
[----:B------:R1:W-:Y:S01]  /*5b5f0*/  STL [R1+0x110], R0 ;  /* 0x0001100001007387 */ /* 0x0003e20000100800 */
[----:B------:R-:W-:Y:S01]  /*5b600*/  MOV R48, 0xffffffff ;  /* 0xffffffff00307802 */ /* 0x000fe20000000f00 */
[C---:B------:R-:W-:Y:S01]  /*5b610*/  IMAD R5, R19.reuse, 0x6, RZ ;  /* 0x0000000613057824 */ /* 0x040fe200078e02ff */
[----:B------:R-:W-:Y:S02]  /*5b620*/  MOV R2, R24 ;  /* 0x0000001800027202 */ /* 0x000fe40000000f00 */
[----:B------:R-:W-:-:S07]  /*5b630*/  LEA R6, R19, R19, 0x2 ;  /* 0x0000001313067211 */ /* 0x000fce00078e10ff */
[----:B01----:R-:W-:Y:S05]  /*5b640*/  WARPSYNC.COLLECTIVE R48, `(.L_x_4653) ;  /* 0x0000000030087348 */ /* 0x003fea0003c00000 */
[----:B------:R2:W3:Y:S02]  /*5b650*/  SHFL.IDX P0, R24, R51, R50, R39 ;  /* 0x0000003233187389 */ /* 0x0004e40000000027 */
[----:B0123--:R-:W-:Y:S05]  /*5b660*/  ENDCOLLECTIVE ;  /* 0x000000000000791b */ /* 0x00ffea0003800000 */
.L_x_4653:
[----:B------:R-:W0:Y:S01]  /*5b670*/  LDCU UR4, c[0x0][0x394] ;  /* 0x00007280ff0477ac */ /* 0x000e220008000800 */
[----:B------:R-:W-:Y:S02]  /*5b680*/  IADD3 R2, PT, PT, R49, R2, RZ ;  /* 0x0000000231027210 */ /* 0x000fe40007ffe0ff */
[C---:B------:R-:W-:Y:S01]  /*5b690*/  SHF.L.U32 R7, R19.reuse, 0x1, RZ ;  /* 0x0000000113077819 */ /* 0x040fe200000006ff */
[----:B0-----:R-:W-:-:S04]  /*5b6a0*/  IMAD R3, R19, UR4, RZ ;  /* 0x0000000413037c24 */ /* 0x001fc8000f8e02ff */
[----:B------:R-:W-:-:S04]  /*5b6b0*/  IMAD.WIDE R22, R3, 0x4, R22 ;  /* 0x0000000403167825 */ /* 0x000fc800078e0216 */
[----:B------:R-:W-:Y:S01]  /*5b6c0*/  HFMA2 R50, -RZ, RZ, 0, 5.9604644775390625e-08 ;  /* 0x00000001ff327431 */ /* 0x000fe200000001ff */
[----:B------:R-:W-:Y:S01]  /*5b6d0*/  MOV R51, R54 ;  /* 0x0000003600337202 */ /* 0x000fe20000000f00 */
[----:B------:R0:W-:Y:S01]  /*5b6e0*/  STL [R1+0xcc], R3 ;  /* 0x0000cc0301007387 */ /* 0x0001e20000100800 */
[----:B------:R-:W-:-:S04]  /*5b6f0*/  IMAD R11, R24, R19, R2 ;  /* 0x00000013180b7224 */ /* 0x000fc800078e0202 */
[----:B------:R-:W-:Y:S01]  /*5b700*/  IMAD.WIDE R10, R11, 0x4, R22 ;  /* 0x000000040b0a7825 */ /* 0x000fe200078e0216 */
[----:B0-----:R-:W-:-:S03]  /*5b710*/  SHF.L.U32 R3, R19, 0x2, RZ ;  /* 0x0000000213037819 */ /* 0x001fc600000006ff */
[--C-:B------:R-:W-:Y:S01]  /*5b720*/  IMAD.WIDE R24, R6, 0x4, R10.reuse ;  /* 0x0000000406187825 */ /* 0x100fe200078e020a */
[CC--:B------:R-:W-:Y:S01]  /*5b730*/  LEA R4, R19.reuse, R19.reuse, 0x1 ;  /* 0x0000001313047211 */ /* 0x0c0fe200078e08ff */
[----:B------:R0:W5:Y:S02]  /*5b740*/  LDG.E.CONSTANT R2, desc[UR8][R10.64] ;  /* 0x000000080a027981 */ /* 0x000164000c1e9900 */
[--C-:B------:R-:W-:Y:S02]  /*5b750*/  IMAD.WIDE R16, R19, 0x4, R10.reuse ;  /* 0x0000000413107825 */ /* 0x100fe400078e020a */
[----:B------:R0:W5:Y:S02]  /*5b760*/  LDG.E.CONSTANT R18, desc[UR8][R24.64] ;  /* 0x0000000818127981 */ /* 0x000164000c1e9900 */
[--C-:B------:R-:W-:Y:S02]  /*5b770*/  IMAD.WIDE R28, R3, 0x4, R10.reuse ;  /* 0x00000004031c7825 */ /* 0x100fe400078e020a */
[----:B------:R0:W5:Y:S01]  /*5b780*/  LDG.E.CONSTANT R21, desc[UR8][R16.64] ;  /* 0x0000000810157981 */ /* 0x000162000c1e9900 */
[----:B------:R-:W-:Y:S01]  /*5b790*/  LEA R0, R19, -R19, 0x3 ;  /* 0x8000001313007211 */ /* 0x000fe200078e18ff */
[----:B------:R-:W-:-:S02]  /*5b7a0*/  IMAD.WIDE R8, R5, 0x4, R10 ;  /* 0x0000000405087825 */ /* 0x000fc400078e020a */
[----:B------:R0:W5:Y:S02]  /*5b7b0*/  LDG.E.CONSTANT R20, desc[UR8][R28.64] ;  /* 0x000000081c147981 */ /* 0x000164000c1e9900 */
[----:B------:R-:W-:-:S07]  /*5b7c0*/  IMAD.WIDE R12, R7, 0x4, R10 ;  /* 0x00000004070c7825 */ /* 0x000fce00078e020a */
[----:B0----5:R-:W-:Y:S05]  /*5b7d0*/  WARPSYNC.COLLECTIVE R48, `(.L_x_4654) ;  /* 0x0000000030087348 */ /* 0x021fea0003c00000 */
[----:B0-----:R0:W1:Y:S02]  /*5b7e0*/  SHFL.IDX P0, R24, R51, R50, R39 ;  /* 0x0000003233187389 */ /* 0x0010640000000027 */
[----:B01---5:R-:W-:Y:S05]  /*5b7f0*/  ENDCOLLECTIVE ;  /* 0x000000000000791b */ /* 0x023fea0003800000 */
.L_x_4654:
[----:B------:R-:W-:Y:S01]  /*5b800*/  IMAD.WIDE R26, R4, 0x4, R10 ;  /* 0x00000004041a7825 */ /* 0x000fe200078e020a */
[----:B------:R0:W5:Y:S04]  /*5b810*/  LDG.E.CONSTANT R9, desc[UR8][R8.64] ;  /* 0x0000000808097981 */ /* 0x000168000c1e9900 */
[----:B------:R0:W5:Y:S04]  /*5b820*/  LDG.E.CONSTANT R37, desc[UR8][R26.64] ;  /* 0x000000081a257981 */ /* 0x000168000c1e9900 */
[----:B------:R0:W5:Y:S01]  /*5b830*/  LDG.E.CONSTANT R15, desc[UR8][R12.64] ;  /* 0x000000080c0f7981 */ /* 0x000162000c1e9900 */
[----:B------:R-:W-:-:S02]  /*5b840*/  MOV R51, R47 ;  /* 0x0000002f00337202 */ /* 0x000fc40000000f00 */
[----:B------:R-:W-:-:S07]  /*5b850*/  MOV R14, R24 ;  /* 0x00000018000e7202 */ /* 0x000fce0000000f00 */
[----:B0----5:R-:W-:Y:S05]  /*5b860*/  WARPSYNC.COLLECTIVE R48, `(.L_x_4655) ;  /* 0x0000000030087348 */ /* 0x021fea0003c00000 */
[----:B------:R1:W2:Y:S02]  /*5b870*/  SHFL.IDX P0, R24, R51, R50, R39 ;  /* 0x0000003233187389 */ /* 0x0002a40000000027 */
[----:B012--5:R-:W-:Y:S05]  /*5b880*/  ENDCOLLECTIVE ;  /* 0x000000000000791b */ /* 0x027fea0003800000 */
.L_x_4655:
[----:B------:R-:W-:-:S05]  /*5b890*/  IADD3 R14, PT, PT, R49, R14, RZ ;  /* 0x0000000e310e7210 */ /* 0x000fca0007ffe0ff */
[----:B------:R-:W-:-:S04]  /*5b8a0*/  IMAD R29, R24, R19, R14 ;  /* 0x00000013181d7224 */ /* 0x000fc800078e020e */
[----:B------:R-:W-:-:S05]  /*5b8b0*/  IMAD.WIDE R28, R29, 0x4, R22 ;  /* 0x000000041d1c7825 */ /* 0x000fca00078e0216 */
[----:B------:R0:W5:Y:S01]  /*5b8c0*/  LDG.E.CONSTANT R42, desc[UR8][R28.64] ;  /* 0x000000081c2a7981 */ /* 0x000162000c1e9900 */
[----:B------:R-:W-:-:S05]  /*5b8d0*/  IMAD.WIDE R34, R19, 0x4, R28 ;  /* 0x0000000413227825 */ /* 0x000fca00078e021c */
[----:B------:R0:W5:Y:S01]  /*5b8e0*/  LDG.E.CONSTANT R36, desc[UR8][R34.64] ;  /* 0x0000000822247981 */ /* 0x000162000c1e9900 */
[----:B------:R-:W-:Y:S01]  /*5b8f0*/  HFMA2 R50, -RZ, RZ, 0, 1.1920928955078125e-07 ;  /* 0x00000002ff327431 */ /* 0x000fe200000001ff */
[----:B------:R-:W-:-:S07]  /*5b900*/  MOV R51, R54 ;  /* 0x0000003600337202 */ /* 0x000fce0000000f00 */
[----:B0----5:R-:W-:Y:S05]  /*5b910*/  WARPSYNC.COLLECTIVE R48, `(.L_x_4656) ;  /* 0x0000000030087348 */ /* 0x021fea0003c00000 */
[----:B------:R1:W2:Y:S02]  /*5b920*/  SHFL.IDX P0, R24, R51, R50, R39 ;  /* 0x0000003233187389 */ /* 0x0002a40000000027 */
[----:B012--5:R-:W-:Y:S05]  /*5b930*/  ENDCOLLECTIVE ;  /* 0x000000000000791b */ /* 0x027fea0003800000 */
.L_x_4656:
[----:B------:R-:W-:Y:S02]  /*5b940*/  MOV R51, R47 ;  /* 0x0000002f00337202 */ /* 0x000fe40000000f00 */
[----:B------:R-:W-:-:S07]  /*5b950*/  MOV R14, R24 ;  /* 0x00000018000e7202 */ /* 0x000fce0000000f00 */
[----:B------:R-:W-:Y:S05]  /*5b960*/  WARPSYNC.COLLECTIVE R48, `(.L_x_4657) ;  /* 0x0000000030087348 */ /* 0x000fea0003c00000 */
[----:B------:R0:W1:Y:S02]  /*5b970*/  SHFL.IDX P0, R24, R51, R50, R39 ;  /* 0x0000003233187389 */ /* 0x0000640000000027 */
[----:B01----:R-:W-:Y:S05]  /*5b980*/  ENDCOLLECTIVE ;  /* 0x000000000000791b */ /* 0x003fea0003800000 */
.L_x_4657:
[----:B------:R-:W-:Y:S01]  /*5b990*/  IMAD.WIDE R16, R7, 0x4, R28 ;  /* 0x0000000407107825 */ /* 0x000fe200078e021c */
[----:B------:R-:W-:-:S03]  /*5b9a0*/  IADD3 R14, PT, PT, R49, R14, RZ ;  /* 0x0000000e310e7210 */ /* 0x000fc60007ffe0ff */
[--C-:B------:R-:W-:Y:S02]  /*5b9b0*/  IMAD.WIDE R26, R0, 0x4, R28.reuse ;  /* 0x00000004001a7825 */ /* 0x100fe400078e021c */
[----:B------:R0:W5:Y:S04]  /*5b9c0*/  LDG.E.CONSTANT R17, desc[UR8][R16.64] ;  /* 0x0000000810117981 */ /* 0x000168000c1e9900 */
[----:B------:R1:W5:Y:S01]  /*5b9d0*/  LDG.E.CONSTANT R25, desc[UR8][R26.64] ;  /* 0x000000081a197981 */ /* 0x000362000c1e9900 */
[----:B------:R-:W-:-:S05]  /*5b9e0*/  IMAD.WIDE R30, R3, 0x4, R28 ;  /* 0x00000004031e7825 */ /* 0x000fca00078e021c */
[----:B------:R2:W5:Y:S01]  /*5b9f0*/  LDG.E.CONSTANT R8, desc[UR8][R30.64] ;  /* 0x000000081e087981 */ /* 0x000562000c1e9900 */
[----:B0-----:R-:W-:-:S05]  /*5ba00*/  MOV R16, R24 ;  /* 0x0000001800107202 */ /* 0x001fca0000000f00 */
[----:B-1----:R-:W-:-:S04]  /*5ba10*/  IMAD R27, R16, R19, R14 ;  /* 0x00000013101b7224 */ /* 0x002fc800078e020e */
[----:B------:R-:W-:-:S04]  /*5ba20*/  IMAD.WIDE R26, R27, 0x4, R22 ;  /* 0x000000041b1a7825 */ /* 0x000fc800078e0216 */
[----:B--2---:R-:W-:-:S05]  /*5ba30*/  IMAD.WIDE R30, R6, 0x4, R26 ;  /* 0x00000004061e7825 */ /* 0x004fca00078e021a */
[----:B------:R0:W5:Y:S01]  /*5ba40*/  LDG.E.CONSTANT R43, desc[UR8][R30.64] ;  /* 0x000000081e2b7981 */ /* 0x000162000c1e9900 */
[----:B------:R-:W-:-:S06]  /*5ba50*/  IMAD.WIDE R12, R0, 0x4, R10 ;  /* 0x00000004000c7825 */ /* 0x000fcc00078e020a */
[----:B------:R0:W5:Y:S01]  /*5ba60*/  LDG.E.CONSTANT R13, desc[UR8][R12.64] ;  /* 0x000000080c0d7981 */ /* 0x000162000c1e9900 */
[----:B------:R-:W-:Y:S01]  /*5ba70*/  HFMA2 R50, -RZ, RZ, 0, 1.78813934326171875e-07 ;  /* 0x00000003ff327431 */ /* 0x000fe200000001ff */
[----:B------:R-:W-:-:S07]  /*5ba80*/  MOV R51, R54 ;  /* 0x0000003600337202 */ /* 0x000fce0000000f00 */
[----:B0----5:R-:W-:Y:S05]  /*5ba90*/  WARPSYNC.COLLECTIVE R48, `(.L_x_4658) ;  /* 0x0000000030087348 */ /* 0x021fea0003c00000 */
[----:B------:R1:W2:Y:S02]  /*5baa0*/  SHFL.IDX P0, R24, R51, R50, R39 ;  /* 0x0000003233187389 */ /* 0x0002a40000000027 */
[----:B012--5:R-:W-:Y:S05]  /*5bab0*/  ENDCOLLECTIVE ;  /* 0x000000000000791b */ /* 0x027fea0003800000 */
.L_x_4658:
[----:B------:R-:W-:Y:S01]  /*5bac0*/  STL [R1+0x7c], R0 ;  /* 0x00007c0001007387 */ /* 0x000fe20000100800 */
[----:B------:R-:W-:Y:S01]  /*5bad0*/  MOV R51, R47 ;  /* 0x0000002f00337202 */ /* 0x000fe20000000f00 */
[----:B------:R-:W-:-:S04]  /*5bae0*/  IMAD.WIDE R40, R6, 0x4, R28 ;  /* 0x0000000406287825 */ /* 0x000fc800078e021c */
[--C-:B------:R-:W-:Y:S01]  /*5baf0*/  IMAD.WIDE R32, R5, 0x4, R28.reuse ;  /* 0x0000000405207825 */ /* 0x100fe200078e021c */
[----:B------:R-:W5:Y:S03]  /*5bb00*/  LDG.E.CONSTANT R38, desc[UR8][R40.64] ;  /* 0x0000000828267981 */ /* 0x000f66000c1e9900 */
[----:B------:R-:W-:Y:S01]  /*5bb10*/  IMAD.WIDE R10, R4, 0x4, R28 ;  /* 0x00000004040a7825 */ /* 0x000fe200078e021c */
[----:B------:R0:W5:Y:S03]  /*5bb20*/  LDG.E.CONSTANT R12, desc[UR8][R32.64] ;  /* 0x00000008200c7981 */ /* 0x000166000c1e9900 */
[--C-:B------:R-:W-:Y:S02]  /*5bb30*/  IMAD.WIDE R28, R7, 0x4, R26.reuse ;  /* 0x00000004071c7825 */ /* 0x100fe400078e021a */
[----:B------:R-:W5:Y:S04]  /*5bb40*/  LDG.E.CONSTANT R10, desc[UR8][R10.64] ;  /* 0x000000080a0a7981 */ /* 0x000f68000c1e9900 */
[----:B------:R1:W5:Y:S01]  /*5bb50*/  LDG.E.CONSTANT R61, desc[UR8][R28.64] ;  /* 0x000000081c3d7981 */ /* 0x000362000c1e9900 */
[----:B0-----:R-:W-:-:S04]  /*5bb60*/  IMAD.WIDE R32, R19, 0x4, R26 ;  /* 0x0000000413207825 */ /* 0x001fc800078e021a */
[--C-:B------:R-:W-:Y:S01]  /*5bb70*/  IMAD.WIDE R34, R5, 0x4, R26.reuse ;  /* 0x0000000405227825 */ /* 0x100fe200078e021a */
[----:B------:R-:W5:Y:S03]  /*5bb80*/  LDG.E.CONSTANT R11, desc[UR8][R26.64] ;  /* 0x000000081a0b7981 */ /* 0x000f66000c1e9900 */
[--C-:B-1----:R-:W-:Y:S01]  /*5bb90*/  IMAD.WIDE R28, R3, 0x4, R26.reuse ;  /* 0x00000004031c7825 */ /* 0x102fe200078e021a */
[----:B------:R-:W5:Y:S03]  /*5bba0*/  LDG.E.CONSTANT R57, desc[UR8][R32.64] ;  /* 0x0000000820397981 */ /* 0x000f66000c1e9900 */
[--C-:B------:R-:W-:Y:S01]  /*5bbb0*/  IMAD.WIDE R40, R4, 0x4, R26.reuse ;  /* 0x0000000404287825 */ /* 0x100fe200078e021a */
[----:B------:R0:W5:Y:S04]  /*5bbc0*/  LDG.E.CONSTANT R14, desc[UR8][R28.64] ;  /* 0x000000081c0e7981 */ /* 0x000168000c1e9900 */
[----:B------:R1:W5:Y:S01]  /*5bbd0*/  LDG.E.CONSTANT R58, desc[UR8][R34.64] ;  /* 0x00000008223a7981 */ /* 0x000362000c1e9900 */
[----:B0-----:R-:W-:-:S05]  /*5bbe0*/  IMAD.WIDE R28, R0, 0x4, R26 ;  /* 0x00000004001c7825 */ /* 0x001fca00078e021a */
[----:B------:R1:W5:Y:S04]  /*5bbf0*/  LDG.E.CONSTANT R16, desc[UR8][R28.64] ;  /* 0x000000081c107981 */ /* 0x000368000c1e9900 */
[----:B------:R0:W-:Y:S04]  /*5bc00*/  STL [R1+0x8], R36 ;  /* 0x0000082401007387 */ /* 0x0001e80000100800 */
[----:B------:R2:W-:Y:S04]  /*5bc10*/  STL [R1+0xc], R42 ;  /* 0x00000c2a01007387 */ /* 0x0005e80000100800 */
[----:B0-----:R1:W5:Y:S01]  /*5bc20*/  LDG.E.CONSTANT R36, desc[UR8][R40.64] ;  /* 0x0000000828247981 */ /* 0x001362000c1e9900 */
[----:B--2---:R-:W-:-:S07]  /*5bc30*/  MOV R42, R24 ;  /* 0x00000018002a7202 */ /* 0x004fce0000000f00 */
[----:B-1---5:R-:W-:Y:S05]  /*5bc40*/  WARPSYNC.COLLECTIVE R48, `(.L_x_4659) ;  /* 0x0000000030087348 */ /* 0x022fea0003c00000 */
[----:B------:R0:W2:Y:S02]  /*5bc50*/  SHFL.IDX P0, R24, R51, R50, R39 ;  /* 0x0000003233187389 */ /* 0x0000a40000000027 */
[----:B012--5:R-:W-:Y:S05]  /*5bc60*/  ENDCOLLECTIVE ;  /* 0x000000000000791b */ /* 0x027fea0003800000 */
.L_x_4659:
[----:B------:R-:W-:Y:S01]  /*5bc70*/  IADD3 R42, PT, PT, R49, R42, RZ ;  /* 0x0000002a312a7210 */ /* 0x000fe20007ffe0ff */
[----:B------:R-:W-:Y:S01]  /*5bc80*/  HFMA2 R50, -RZ, RZ, 0, 2.384185791015625e-07 ;  /* 0x00000004ff327431 */ /* 0x000fe200000001ff */
[----:B------:R-:W-:-:S03]  /*5bc90*/  MOV R51, R54 ;  /* 0x0000003600337202 */ /* 0x000fc60000000f00 */
[----:B------:R-:W-:-:S07]  /*5bca0*/  IMAD R27, R24, R19, R42 ;  /* 0x00000013181b7224 */ /* 0x000fce00078e022a */
[----:B------:R-:W-:Y:S05]  /*5bcb0*/  WARPSYNC.COLLECTIVE R48, `(.L_x_4660) ;  /* 0x0000000030087348 */ /* 0x000fea0003c00000 */
[----:B------:R0:W1:Y:S02]  /*5bcc0*/  SHFL.IDX P0, R24, R51, R50, R39 ;  /* 0x0000003233187389 */ /* 0x0000640000000027 */
[----:B01----:R-:W-:Y:S05]  /*5bcd0*/  ENDCOLLECTIVE ;  /* 0x000000000000791b */ /* 0x003fea0003800000 */
.L_x_4660:
[----:B------:R-:W-:Y:S02]  /*5bce0*/  MOV R51, R47 ;  /* 0x0000002f00337202 */ /* 0x000fe40000000f00 */
[----:B------:R-:W-:-:S07]  /*5bcf0*/  MOV R44, R24 ;  /* 0x00000018002c7202 */ /* 0x000fce0000000f00 */
[----:B------:R-:W-:Y:S05]  /*5bd00*/  WARPSYNC.COLLECTIVE R48, `(.L_x_4661) ;  /* 0x0000000030087348 */ /* 0x000fea0003c00000 */
[----:B------:R0:W1:Y:S02]  /*5bd10*/  SHFL.IDX P0, R24, R51, R50, R39 ;  /* 0x0000003233187389 */ /* 0x0000640000000027 */
[----:B01----:R-:W-:Y:S05]  /*5bd20*/  ENDCOLLECTIVE ;  /* 0x000000000000791b */ /* 0x003fea0003800000 */
.L_x_4661:
[----:B------:R-:W-:-:S04]  /*5bd30*/  IMAD.WIDE R26, R27, 0x4, R22 ;  /* 0x000000041b1a7825 */ /* 0x000fc800078e0216 */
[----:B------:R-:W-:Y:S01]  /*5bd40*/  HFMA2 R50, -RZ, RZ, 0, 2.98023223876953125e-07 ;  /* 0x00000005ff327431 */ /* 0x000fe200000001ff */
[----:B------:R-:W-:Y:S02]  /*5bd50*/  MOV R51, R54 ;  /* 0x0000003600337202 */ /* 0x000fe40000000f00 */
[----:B------:R-:W-:-:S07]  /*5bd60*/  MOV R46, R24 ;  /* 0x00000018002e7202 */ /* 0x000fce0000000f00 */
[----:B------:R-:W-:Y:S05]  /*5bd70*/  WARPSYNC.COLLECTIVE R48, `(.L_x_4662) ;  /* 0x0000000030087348 */ /* 0x000fea0003c00000 */
[----:B------:R0:W1:Y:S02]  /*5bd80*/  SHFL.IDX P0, R24, R51, R50, R39 ;  /* 0x0000003233187389 */ /* 0x0000640000000027 */
[----:B01----:R-:W-:Y:S05]  /*5bd90*/  ENDCOLLECTIVE ;  /* 0x000000000000791b */ /* 0x003fea0003800000 */
.L_x_4662:
[----:B------:R-:W-:Y:S01]  /*5bda0*/  IMAD.WIDE R28, R7, 0x4, R26 ;  /* 0x00000004071c7825 */ /* 0x000fe200078e021a */
[----:B------:R-:W-:-:S03]  /*5bdb0*/  IADD3 R44, PT, PT, R49, R44, RZ ;  /* 0x0000002c312c7210 */ /* 0x000fc60007ffe0ff */
[--C-:B------:R-:W-:Y:S01]  /*5bdc0*/  IMAD.WIDE R30, R19, 0x4, R26.reuse ;  /* 0x00000004131e7825 */ /* 0x100fe200078e021a */
[----:B------:R0:W5:Y:S03]  /*5bdd0*/  LDG.E.CONSTANT R55, desc[UR8][R28.64] ;  /* 0x000000081c377981 */ /* 0x000166000c1e9900 */
[--C-:B------:R-:W-:Y:S02]  /*5bde0*/  IMAD.WIDE R32, R5, 0x4, R26.reuse ;  /* 0x0000000405207825 */ /* 0x100fe400078e021a */
[----:B------:R-:W5:Y:S02]  /*5bdf0*/  LDG.E.CONSTANT R30, desc[UR8][R30.64] ;  /* 0x000000081e1e7981 */ /* 0x000f64000c1e9900 */
[--C-:B------:R-:W-:Y:S01]  /*5be00*/  IMAD.WIDE R40, R4, 0x4, R26.reuse ;  /* 0x0000000404287825 */ /* 0x100fe200078e021a */
[----:B------:R-:W-:Y:S01]  /*5be10*/  MOV R51, R47 ;  /* 0x0000002f00337202 */ /* 0x000fe20000000f00 */
[----:B------:R-:W5:Y:S02]  /*5be20*/  LDG.E.CONSTANT R32, desc[UR8][R32.64] ;  /* 0x0000000820207981 */ /* 0x000f64000c1e9900 */
[----:B0-----:R-:W-:-:S02]  /*5be30*/  IMAD.WIDE R28, R6, 0x4, R26 ;  /* 0x00000004061c7825 */ /* 0x001fc400078e021a */
[----:B------:R0:W-:Y:S02]  /*5be40*/  STL [R1+0x2c], R43 ;  /* 0x00002c2b01007387 */ /* 0x0001e40000100800 */
[----:B------:R-:W-:Y:S02]  /*5be50*/  IMAD.WIDE R34, R3, 0x4, R26 ;  /* 0x0000000403227825 */ /* 0x000fe400078e021a */
[----:B------:R1:W5:Y:S04]  /*5be60*/  LDG.E.CONSTANT R56, desc[UR8][R28.64] ;  /* 0x000000081c387981 */ /* 0x000368000c1e9900 */
[----:B------:R2:W5:Y:S01]  /*5be70*/  LDG.E.CONSTANT R31, desc[UR8][R26.64] ;  /* 0x000000081a1f7981 */ /* 0x000562000c1e9900 */
[----:B------:R-:W-:-:S03]  /*5be80*/  MOV R45, R24 ;  /* 0x00000018002d7202 */ /* 0x000fc60000000f00 */
[----:B------:R0:W5:Y:S01]  /*5be90*/  LDG.E.CONSTANT R40, desc[UR8][R40.64] ;  /* 0x0000000828287981 */ /* 0x000162000c1e9900 */
[----:B-1----:R-:W-:-:S03]  /*5bea0*/  IMAD.WIDE R28, R0, 0x4, R26 ;  /* 0x00000004001c7825 */ /* 0x002fc600078e021a */
[----:B------:R0:W5:Y:S01]  /*5beb0*/  LDG.E.CONSTANT R34, desc[UR8][R34.64] ;  /* 0x0000000822227981 */ /* 0x000162000c1e9900 */
[----:B--2---:R-:W-:-:S07]  /*5bec0*/  IMAD R27, R46, R19, R44 ;  /* 0x000000132e1b7224 */ /* 0x004fce00078e022c */
[----:B0----5:R-:W-:Y:S05]  /*5bed0*/  WARPSYNC.COLLECTIVE R48, `(.L_x_4663) ;  /* 0x0000000030087348 */ /* 0x021fea0003c00000 */
[----:B------:R1:W2:Y:S02]  /*5bee0*/  SHFL.IDX P0, R24, R51, R50, R39 ;  /* 0x0000003233187389 */ /* 0x0002a40000000027 */
[----:B012--5:R-:W-:Y:S05]  /*5bef0*/  ENDCOLLECTIVE ;  /* 0x000000000000791b */ /* 0x027fea0003800000 */
.L_x_4663:
[----:B------:R-:W-:Y:S01]  /*5bf00*/  IMAD.WIDE R26, R27, 0x4, R22 ;  /* 0x000000041b1a7825 */ /* 0x000fe200078e0216 */
[----:B------:R0:W5:Y:S03]  /*5bf10*/  LDG.E.CONSTANT R33, desc[UR8][R28.64] ;  /* 0x000000081c217981 */ /* 0x000166000c1e9900 */
[----:B------:R-:W-:-:S04]  /*5bf20*/  IMAD.WIDE R42, R7, 0x4, R26 ;  /* 0x00000004072a7825 */ /* 0x000fc800078e021a */
[--C-:B0-----:R-:W-:Y:S02]  /*5bf30*/  IMAD.WIDE R28, R19, 0x4, R26.reuse ;  /* 0x00000004131c7825 */ /* 0x101fe400078e021a */
[----:B------:R-:W5:Y:S02]  /*5bf40*/  LDG.E.CONSTANT R43, desc[UR8][R42.64] ;  /* 0x000000082a2b7981 */ /* 0x000f64000c1e9900 */
[--C-:B------:R-:W-:Y:S02]  /*5bf50*/  IMAD.WIDE R50, R6, 0x4, R26.reuse ;  /* 0x0000000406327825 */ /* 0x100fe400078e021a */
[----:B------:R0:W5:Y:S01]  /*5bf60*/  LDG.E.CONSTANT R44, desc[UR8][R28.64] ;  /* 0x000000081c2c7981 */ /* 0x000162000c1e9900 */
[----:B------:R-:W-:Y:S01]  /*5bf70*/  IADD3 R39, PT, PT, R49, R45, RZ ;  /* 0x0000002d31277210 */ /* 0x000fe20007ffe0ff */
[--C-:B------:R-:W-:Y:S02]  /*5bf80*/  IMAD.WIDE R52, R3, 0x4, R26.reuse ;  /* 0x0000000403347825 */ /* 0x100fe400078e021a */
[----:B------:R-:W5:Y:S04]  /*5bf90*/  LDG.E.CONSTANT R45, desc[UR8][R26.64] ;  /* 0x000000081a2d7981 */ /* 0x000f68000c1e9900 */
[----:B------:R1:W5:Y:S01]  /*5bfa0*/  LDG.E.CONSTANT R42, desc[UR8][R50.64] ;  /* 0x00000008322a7981 */ /* 0x000362000c1e9900 */
[----:B0-----:R-:W-:-:S03]  /*5bfb0*/  IMAD.WIDE R28, R5, 0x4, R26 ;  /* 0x00000004051c7825 */ /* 0x001fc600078e021a */
[----:B------:R0:W5:Y:S04]  /*5bfc0*/  LDG.E.CONSTANT R46, desc[UR8][R52.64] ;  /* 0x00000008342e7981 */ /* 0x000168000c1e9900 */
[----:B------:R2:W5:Y:S01]  /*5bfd0*/  LDG.E.CONSTANT R41, desc[UR8][R28.64] ;  /* 0x000000081c297981 */ /* 0x000562000c1e9900 */
[----:B-1----:R-:W-:-:S04]  /*5bfe0*/  IMAD.WIDE R50, R4, 0x4, R26 ;  /* 0x0000000404327825 */ /* 0x002fc800078e021a */
[----:B0-----:R-:W-:Y:S01]  /*5bff0*/  IMAD R52, R24, R19, R39 ;  /* 0x0000001318347224 */ /* 0x001fe200078e0227 */
[----:B------:R0:W5:Y:S01]  /*5c000*/  LDG.E.CONSTANT R35, desc[UR8][R50.64] ;  /* 0x0000000832237981 */ /* 0x000162000c1e9900 */
[----:B--2---:R-:W-:-:S04]  /*5c010*/  IMAD.WIDE R28, R0, 0x4, R26 ;  /* 0x00000004001c7825 */ /* 0x004fc800078e021a */
[----:B------:R-:W-:Y:S01]  /*5c020*/  FADD R24, R15, R18 ;  /* 0x000000120f187221 */ /* 0x000fe20000000000 */
[----:B------:R-:W-:Y:S01]  /*5c030*/  MOV R39, 0x181f ;  /* 0x0000181f00277802 */ /* 0x000fe20000000f00 */
[----:B------:R1:W5:Y:S01]  /*5c040*/  LDG.E.CONSTANT R26, desc[UR8][R28.64] ;  /* 0x000000081c1a7981 */ /* 0x000362000c1e9900 */
[----:B0-----:R-:W-:Y:S01]  /*5c050*/  HFMA2 R50, -RZ, RZ, 0, 3.5762786865234375e-07 ;  /* 0x00000006ff327431 */ /* 0x001fe200000001ff */
[----:B------:R-:W-:Y:S01]  /*5c060*/  MOV R51, R54 ;  /* 0x0000003600337202 */ /* 0x000fe20000000f00 */
[C-C-:B-1----:R-:W-:Y:S01]  /*5c070*/  FADD R28, R21.reuse, -R9.reuse ;  /* 0x80000009151c7221 */ /* 0x142fe20000000000 */
[----:B------:R-:W-:-:S04]  /*5c080*/  FADD R21, R21, R9 ;  /* 0x0000000915157221 */ /* 0x000fc80000000000 */
[C-C-:B------:R-:W-:Y:S01]  /*5c090*/  FADD R9, R21.reuse, R24.reuse ;  /* 0x0000001815097221 */ /* 0x140fe20000000000 */
[----:B------:R-:W-:-:S07]  /*5c0a0*/  FADD R21, -R21, R24 ;  /* 0x0000001815157221 */ /* 0x000fce0000000100 */
[----:B-----5:R-:W-:Y:S05]  /*5c0b0*/  WARPSYNC.COLLECTIVE R48, `(.L_x_4664) ;  /* 0x0000000030087348 */ /* 0x020fea0003c00000 */
[----:B------:R0:W1:Y:S02]  /*5c0c0*/  SHFL.IDX P0, R24, R51, R50, R39 ;  /* 0x0000003233187389 */ /* 0x0000640000000027 */
[----:B01---5:R-:W-:Y:S05]  /*5c0d0*/  ENDCOLLECTIVE ;  /* 0x000000000000791b */ /* 0x023fea0003800000 */
.L_x_4664:
[----:B------:R-:W-:-:S04]  /*5c0e0*/  FADD R27, R15, -R18 ;  /* 0x800000120f1b7221 */ /* 0x000fc80000000000 */
[C-C-:B------:R-:W-:Y:S01]  /*5c0f0*/  FADD R18, R27.reuse, R28.reuse ;  /* 0x0000001c1b127221 */ /* 0x140fe20000000000 */
[----:B------:R-:W-:Y:S01]  /*5c100*/  FADD R27, R27, -R28 ;  /* 0x8000001c1b1b7221 */ /* 0x000fe20000000000 */
[----:B------:R-:W-:Y:S02]  /*5c110*/  MOV R51, R47 ;  /* 0x0000002f00337202 */ /* 0x000fe40000000f00 */
[----:B------:R-:W-:-:S07]  /*5c120*/  MOV R28, R24 ;  /* 0x00000018001c7202 */ /* 0x000fce0000000f00 */
[----:B------:R-:W-:Y:S05]  /*5c130*/  WARPSYNC.COLLECTIVE R48, `(.L_x_4665) ;  /* 0x0000000030087348 */ /* 0x000fea0003c00000 */
[----:B------:R0:W1:Y:S02]  /*5c140*/  SHFL.IDX P0, R24, R51, R50, R39 ;  /* 0x0000003233187389 */ /* 0x0000640000000027 */
[----:B01----:R-:W-:Y:S05]  /*5c150*/  ENDCOLLECTIVE ;  /* 0x000000000000791b */ /* 0x003fea0003800000 */
.L_x_4665:
[C-C-:B------:R-:W-:Y:S01]  /*5c160*/  FADD R15, -R37.reuse, R20.reuse ;  /* 0x00000014250f7221 */ /* 0x140fe20000000100 */
[----:B------:R-:W-:Y:S01]  /*5c170*/  FADD R37, R37, R20 ;  /* 0x0000001425257221 */ /* 0x000fe20000000000 */
[----:B------:R-:W0:Y:S02]  /*5c180*/  S2R R53, SR_CgaCtaId ;  /* 0x0000000000357919 */ /* 0x000e240000008800 */
[C-C-:B------:R-:W-:Y:S01]  /*5c190*/  FFMA R20, R27.reuse, -0.70710676908493041992, R15.reuse ;  /* 0xbf3504f31b147823 */ /* 0x140fe2000000000f */
[----:B------:R-:W-:Y:S01]  /*5c1a0*/  FFMA R15, R27, 0.70710676908493041992, R15 ;  /* 0x3f3504f31b0f7823 */ /* 0x000fe2000000000f */
[C-C-:B------:R-:W-:Y:S01]  /*5c1b0*/  FADD R27, R2.reuse, -R13.reuse ;  /* 0x8000000d021b7221 */ /* 0x140fe20000000000 */
[----:B------:R-:W-:Y:S01]  /*5c1c0*/  FADD R2, R2, R13 ;  /* 0x0000000d02027221 */ /* 0x000fe20000000000 */
[----:B------:R-:W-:Y:S02]  /*5c1d0*/  MOV R48, R54 ;  /* 0x0000003600307202 */ /* 0x000fe40000000f00 */
[----:B------:R-:W-:Y:S01]  /*5c1e0*/  IADD3 R54, PT, PT, R49, R28, RZ ;  /* 0x0000001c31367210 */ /* 0x000fe20007ffe0ff */
[----:B------:R-:W-:Y:S01]  /*5c1f0*/  HFMA2 R50, -RZ, RZ, 0, 4.17232513427734375e-07 ;  /* 0x00000007ff327431 */ /* 0x000fe200000001ff */
[----:B------:R-:W-:-:S02]  /*5c200*/  MOV R51, R48 ;  /* 0x0000003000337202 */ /* 0x000fc40000000f00 */
[----:B------:R-:W-:Y:S01]  /*5c210*/  MOV R39, R24 ;  /* 0x0000001800277202 */ /* 0x000fe20000000f00 */
[----:B------:R-:W-:Y:S01]  /*5c220*/  FADD R24, R2, R37 ;  /* 0x0000002502187221 */ /* 0x000fe20000000000 */
[----:B------:R-:W-:-:S03]  /*5c230*/  MOV R48, 0xffffffff ;  /* 0xffffffff00307802 */ /* 0x000fc60000000f00 */
[----:B------:R-:W-:Y:S01]  /*5c240*/  IMAD R54, R39, R19, R54 ;  /* 0x0000001327367224 */ /* 0x000fe200078e0236 */
[----:B------:R-:W-:Y:S01]  /*5c250*/  MOV R39, 0x181f ;  /* 0x0000181f00277802 */ /* 0x000fe20000000f00 */
[C-C-:B------:R-:W-:Y:S01]  /*5c260*/  FADD R13, R24.reuse, -R9.reuse ;  /* 0x80000009180d7221 */ /* 0x140fe20000000000 */
[----:B------:R-:W-:-:S07]  /*5c270*/  FADD R9, R24, R9 ;  /* 0x0000000918097221 */ /* 0x000fce0000000000 */
[----:B0-----:R-:W-:Y:S05]  /*5c280*/  WARPSYNC.COLLECTIVE R48, `(.L_x_4666) ;  /* 0x0000000030087348 */ /* 0x001fea0003c00000 */
[----:B------:R1:W2:Y:S02]  /*5c290*/  SHFL.IDX P0, R24, R51, R50, R39 ;  /* 0x0000003233187389 */ /* 0x0002a40000000027 */
[----:B012---:R-:W-:Y:S05]  /*5c2a0*/  ENDCOLLECTIVE ;  /* 0x000000000000791b */ /* 0x007fea0003800000 */
.L_x_4666:
[----:B------:R-:W-:Y:S01]  /*5c2b0*/  FADD R29, R2, -R37 ;  /* 0x80000025021d7221 */ /* 0x000fe20000000000 */
[C-C-:B------:R-:W-:Y:S01]  /*5c2c0*/  FFMA R2, R18.reuse, -0.70710676908493041992, R27.reuse ;  /* 0xbf3504f312027823 */ /* 0x140fe2000000001b */
[----:B------:R-:W-:-:S03]  /*5c2d0*/  FFMA R27, R18, 0.70710676908493041992, R27 ;  /* 0x3f3504f3121b7823 */ /* 0x000fc6000000001b */
[----:B------:R-:W-:Y:S01]  /*5c2e0*/  FFMA R18, R20, 0.66817861795425415039, R2 ;  /* 0x3f2b0dc114127823 */ /* 0x000fe20000000002 */
[----:B------:R-:W-:Y:S01]  /*5c2f0*/  FFMA R20, R2, -0.66817861795425415039, R20 ;  /* 0xbf2b0dc102147823 */ /* 0x000fe20000000014 */
[----:B------:R-:W-:-:S04]  /*5c300*/  MOV R2, 0x400 ;  /* 0x0000040000027802 */ /* 0x000fc80000000f00 */
[----:B------:R-:W-:Y:S02]  /*5c310*/  LEA R0, R53, R2, 0x18 ;  /* 0x0000000235007211 */ /* 0x000fe400078ec0ff */
[----:B------:R-:W-:Y:S01]  /*5c320*/  MOV R51, R47 ;  /* 0x0000002f00337202 */ /* 0x000fe20000000f00 */
[----:B------:R-:W-:Y:S01]  /*5c330*/  FFMA R59, R15, -0.19891236722469329834, R27 ;  /* 0xbe4bafaf0f3b7823 */ /* 0x000fe2000000001b */
[----:B------:R-:W-:Y:S01]  /*5c340*/  FFMA R15, R27, 0.19891236722469329834, R15 ;  /* 0x3e4bafaf1b0f7823 */ /* 0x000fe2000000000f */
[----:B------:R0:W-:Y:S04]  /*5c350*/  STL [R1+0xc4], R0 ;  /* 0x0000c40001007387 */ /* 0x0001e80000100800 */
[----:B------:R0:W-:Y:S01]  /*5c360*/  STL [R1+0xd4], R47 ;  /* 0x0000d42f01007387 */ /* 0x0001e20000100800 */
[----:B------:R-:W-:-:S07]  /*5c370*/  MOV R27, R24 ;  /* 0x00000018001b7202 */ /* 0x000fce0000000f00 */
[----:B0-----:R-:W-:Y:S05]  /*5c380*/  WARPSYNC.COLLECTIVE R48, `(.L_x_4667) ;  /* 0x0000000030087348 */ /* 0x001fea0003c00000 */
[----:B------:R1:W2:Y:S02]  /*5c390*/  SHFL.IDX P0, R24, R51, R50, R39 ;  /* 0x0000003233187389 */ /* 0x0002a40000000027 */
[----:B012---:R-:W-:Y:S05]  /*5c3a0*/  ENDCOLLECTIVE ;  /* 0x000000000000791b */ /* 0x007fea0003800000 */
.L_x_4667:
[----:B------:R0:W5:Y:S04]  /*5c3b0*/  LDL.LU R47, [R1+0xc] ;  /* 0x00000c00012f7983 */ /* 0x0001680000300800 */
[----:B------:R0:W5:Y:S01]  /*5c3c0*/  LDL.LU R39, [R1+0x8] ;  /* 0x0000080001277983 */ /* 0x0001620000300800 */
[----:B------:R-:W1:Y:S01]  /*5c3d0*/  S2R R60, SR_LANEID ;  /* 0x00000000003c7919 */ /* 0x000e620000000000 */
[----:B------:R-:W-:Y:S01]  /*5c3e0*/  FMUL R18, R18, 1.6629391908645629883 ;  /* 0x3fd4db3112127820 */ /* 0x000fe20000400000 */
[----:B------:R-:W-:Y:S01]  /*5c3f0*/  FFMA R37, R21, -0.41421356797218322754, R29 ;  /* 0xbed413cd15257823 */ /* 0x000fe2000000001d */
[----:B------:R-:W-:Y:S01]  /*5c400*/  FFMA R21, R29, 0.41421356797218322754, R21 ;  /* 0x3ed413cd1d157823 */ /* 0x000fe20000000015 */
[----:B------:R-:W-:Y:S01]  /*5c410*/  IADD3 R53, PT, PT, R49, R27, RZ ;  /* 0x0000001b31357210 */ /* 0x000fe20007ffe0ff */
[----:B------:R-:W-:Y:S01]  /*5c420*/  FADD R27, R17, R38 ;  /* 0x00000026111b7221 */ /* 0x000fe20000000000 */
[----:B------:R-:W-:Y:S01]  /*5c430*/  MOV R29, R24 ;  /* 0x00000018001d7202 */ /* 0x000fe20000000f00 */
[----:B------:R0:W-:Y:S01]  /*5c440*/  STL [R1+0xd8], R49 ;  /* 0x0000d83101007387 */ /* 0x0001e20000100800 */
[----:B-1----:R-:W-:-:S04]  /*5c450*/  LEA.HI R28, RZ, R60, RZ, 0x3 ;  /* 0x0000003cff1c7211 */ /* 0x002fc800078f18ff */
[----:B------:R-:W-:Y:S02]  /*5c460*/  LOP3.LUT R28, R28, 0x3ffffff8, RZ, 0xc0, !PT ;  /* 0x3ffffff81c1c7812 */ /* 0x000fe400078ec0ff */
[----:B------:R-:W-:Y:S02]  /*5c470*/  LOP3.LUT R2, R60, 0x3ffffff8, RZ, 0xc0, !PT ;  /* 0x3ffffff83c027812 */ /* 0x000fe400078ec0ff */
[----:B------:R-:W-:-:S05]  /*5c480*/  IADD3 R28, PT, PT, -R28, R60, RZ ;  /* 0x0000003c1c1c7210 */ /* 0x000fca0007ffe1ff */
[----:B------:R-:W-:Y:S01]  /*5c490*/  IMAD R28, R28, 0x21, R2 ;  /* 0x000000211c1c7824 */ /* 0x000fe200078e0202 */
[----:B0-----:R-:W-:-:S07]  /*5c4a0*/  LEA R2, R60, R0, 0x2 ;  /* 0x000000003c027211 */ /* 0x001fce00078e10ff */
[----:B-----5:R-:W-:Y:S05]  /*5c4b0*/  WARPSYNC.COLLECTIVE R48, `(.L_x_4668) ;  /* 0x0000000030087348 */ /* 0x020fea0003c00000 */
[----:B------:R-:W-:Y:S01]  /*5c4c0*/  NOP ;  /* 0x0000000000007918 */ /* 0x000fe20000000000 */
[----:B-----5:R-:W-:Y:S05]  /*5c4d0*/  ENDCOLLECTIVE ;  /* 0x000000000000791b */ /* 0x020fea0003800000 */
.L_x_4668:
[----:B------:R0:W-:Y:S02]  /*5c4e0*/  STS [R2+0x18c], R18 ;  /* 0x00018c1202007388 */ /* 0x0001e40000000800 */
[----:B0-----:R-:W-:Y:S01]  /*5c4f0*/  FADD R18, R17, -R38 ;  /* 0x8000002611127221 */ /* 0x001fe20000000000 */
[----:B------:R-:W-:Y:S01]  /*5c500*/  FMUL R9, R9, 1.4142135381698608398 ;  /* 0x3fb504f309097820 */ /* 0x000fe20000400000 */
[----:B------:R-:W-:Y:S01]  /*5c510*/  FMUL R15, R15, 1.9615705013275146484 ;  /* 0x3ffb14be0f0f7820 */ /* 0x000fe20000400000 */
[----:B------:R-:W-:Y:S01]  /*5c520*/  FMUL R20, R20, -1.6629391908645629883 ;  /* 0xbfd4db3114147820 */ /* 0x000fe20000400000 */
[----:B------:R-:W-:Y:S02]  /*5c530*/  FMUL R13, R13, 1.4142135381698608398 ;  /* 0x3fb504f30d0d7820 */ /* 0x000fe40000400000 */
[----:B------:R0:W-:Y:S04]  /*5c540*/  STS [R2], R9 ;  /* 0x0000000902007388 */ /* 0x0001e80000000800 */
[----:B------:R1:W-:Y:S04]  /*5c550*/  STS [R2+0x39c], R15 ;  /* 0x00039c0f02007388 */ /* 0x0003e80000000800 */
[----:B------:R2:W-:Y:S01]  /*5c560*/  STS [R2+0x294], R20 ;  /* 0x0002941402007388 */ /* 0x0005e20000000800 */
[----:B0-----:R-:W-:-:S03]  /*5c570*/  FADD R9, -R10, R8 ;  /* 0x000000080a097221 */ /* 0x001fc60000000100 */
[----:B------:R0:W-:Y:S01]  /*5c580*/  STS [R2+0x210], R13 ;  /* 0x0002100d02007388 */ /* 0x0001e20000000800 */
[----:B------:R-:W-:Y:S01]  /*5c590*/  FMUL R21, R21, 1.8477590084075927734 ;  /* 0x3fec835e15157820 */ /* 0x000fe20000400000 */
[----:B------:R-:W-:Y:S01]  /*5c5a0*/  FMUL R59, R59, 1.9615705013275146484 ;  /* 0x3ffb14be3b3b7820 */ /* 0x000fe20000400000 */
[----:B------:R-:W-:Y:S01]  /*5c5b0*/  FMUL R37, R37, 1.8477590084075927734 ;  /* 0x3fec835e25257820 */ /* 0x000fe20000400000 */
[C-C-:B------:R-:W-:Y:S01]  /*5c5c0*/  FADD R17, R39.reuse, -R12.reuse ;  /* 0x8000000c27117221 */ /* 0x140fe20000000000 */
[----:B------:R-:W-:Y:S02]  /*5c5d0*/  FADD R24, R39, R12 ;  /* 0x0000000c27187221 */ /* 0x000fe40000000000 */
[----:B------:R3:W5:Y:S01]  /*5c5e0*/  LDL.LU R39, [R1+0x2c] ;  /* 0x00002c0001277983 */ /* 0x0007620000300800 */
[----:B------:R-:W-:Y:S01]  /*5c5f0*/  FADD R12, R10, R8 ;  /* 0x000000080a0c7221 */ /* 0x000fe20000000000 */
[C---:B-1----:R-:W-:Y:S01]  /*5c600*/  FADD R15, R47.reuse, R25 ;  /* 0x000000192f0f7221 */ /* 0x042fe20000000000 */
[C-C-:B------:R-:W-:Y:S01]  /*5c610*/  FADD R8, R18.reuse, R17.reuse ;  /* 0x0000001112087221 */ /* 0x140fe20000000000 */
[----:B--2---:R-:W-:Y:S01]  /*5c620*/  FADD R20, R18, -R17 ;  /* 0x8000001112147221 */ /* 0x004fe20000000000 */
[----:B------:R-:W-:Y:S01]  /*5c630*/  FADD R25, R47, -R25 ;  /* 0x800000192f197221 */ /* 0x000fe20000000000 */
[C-C-:B------:R-:W-:Y:S01]  /*5c640*/  FADD R10, R24.reuse, R27.reuse ;  /* 0x0000001b180a7221 */ /* 0x140fe20000000000 */
[----:B0-----:R-:W-:Y:S01]  /*5c650*/  FADD R13, -R24, R27 ;  /* 0x0000001b180d7221 */ /* 0x001fe20000000100 */
[C-C-:B------:R-:W-:Y:S01]  /*5c660*/  FADD R17, R15.reuse, R12.reuse ;  /* 0x0000000c0f117221 */ /* 0x140fe20000000000 */
[----:B------:R-:W-:Y:S01]  /*5c670*/  FADD R24, R15, -R12 ;  /* 0x8000000c0f187221 */ /* 0x000fe20000000000 */
[----:B------:R-:W-:Y:S01]  /*5c680*/  FFMA R18, R20, -0.70710676908493041992, R9 ;  /* 0xbf3504f314127823 */ /* 0x000fe20000000009 */
[----:B------:R-:W-:Y:S01]  /*5c690*/  FFMA R15, R8, -0.70710676908493041992, R25 ;  /* 0xbf3504f3080f7823 */ /* 0x000fe20000000019 */
[----:B------:R-:W-:Y:S01]  /*5c6a0*/  FFMA R9, R20, 0.70710676908493041992, R9 ;  /* 0x3f3504f314097823 */ /* 0x000fe20000000009 */
[----:B------:R-:W-:Y:S01]  /*5c6b0*/  FFMA R8, R8, 0.70710676908493041992, R25 ;  /* 0x3f3504f308087823 */ /* 0x000fe20000000019 */
[C-C-:B------:R-:W-:Y:S01]  /*5c6c0*/  FADD R20, R17.reuse, -R10.reuse ;  /* 0x8000000a11147221 */ /* 0x140fe20000000000 */
[----:B------:R-:W-:Y:S01]  /*5c6d0*/  FADD R12, R17, R10 ;  /* 0x0000000a110c7221 */ /* 0x000fe20000000000 */
[----:B------:R-:W-:Y:S01]  /*5c6e0*/  FFMA R10, R18, 0.66817861795425415039, R15 ;  /* 0x3f2b0dc1120a7823 */ /* 0x000fe2000000000f */
[----:B------:R0:W-:Y:S01]  /*5c6f0*/  STS [R2+0x318], R21 ;  /* 0x0003181502007388 */ /* 0x0001e20000000800 */
[----:B------:R-:W-:Y:S01]  /*5c700*/  FFMA R18, R15, -0.66817861795425415039, R18 ;  /* 0xbf2b0dc10f127823 */ /* 0x000fe20000000012 */
[----:B------:R-:W-:-:S02]  /*5c710*/  FFMA R15, R8, 0.19891236722469329834, R9 ;  /* 0x3e4bafaf080f7823 */ /* 0x000fc40000000009 */
[----:B------:R3:W-:Y:S01]  /*5c720*/  STS [R2+0x84], R59 ;  /* 0x0000843b02007388 */ /* 0x0007e20000000800 */
[----:B0-----:R-:W-:Y:S01]  /*5c730*/  FFMA R21, R9, -0.19891236722469329834, R8 ;  /* 0xbe4bafaf09157823 */ /* 0x001fe20000000008 */
[----:B------:R-:W-:Y:S02]  /*5c740*/  LEA R8, R28, R0, 0x2 ;  /* 0x000000001c087211 */ /* 0x000fe400078e10ff */
[----:B------:R3:W-:Y:S01]  /*5c750*/  STS [R2+0x108], R37 ;  /* 0x0001082502007388 */ /* 0x0007e20000000800 */
[----:B------:R-:W-:-:S07]  /*5c760*/  FMUL R9, R10, 1.6629391908645629883 ;  /* 0x3fd4db310a097820 */ /* 0x000fce0000400000 */
[----:B---3-5:R-:W-:Y:S05]  /*5c770*/  WARPSYNC.COLLECTIVE R48, `(.L_x_4669) ;  /* 0x0000000030087348 */ /* 0x028fea0003c00000 */
[----:B------:R-:W-:Y:S01]  /*5c780*/  NOP ;  /* 0x0000000000007918 */ /* 0x000fe20000000000 */
[----:B---3-5:R-:W-:Y:S05]  /*5c790*/  ENDCOLLECTIVE ;  /* 0x000000000000791b */ /* 0x028fea0003800000 */
.L_x_4669:
[----:B------:R-:W-:Y:S01]  /*5c7a0*/  FMUL R10, R21, 1.9615705013275146484 ;  /* 0x3ffb14be150a7820 */ /* 0x000fe20000400000 */
[----:B------:R-:W0:Y:S04]  /*5c7b0*/  LDS R47, [R8+0x4] ;  /* 0x00000400082f7984 */ /* 0x000e280000000800 */
[----:B------:R-:W1:Y:S01]  /*5c7c0*/  LDS R21, [R8+0x8] ;  /* 0x0000080008157984 */ /* 0x000e620000000800 */
[----:B------:R-:W-:Y:S01]  /*5c7d0*/  FFMA R17, R13, -0.41421356797218322754, R24 ;  /* 0xbed413cd0d117823 */ /* 0x000fe20000000018 */
[----:B------:R-:W-:Y:S02]  /*5c7e0*/  FFMA R13, R24, 0.41421356797218322754, R13 ;  /* 0x3ed413cd180d7823 */ /* 0x000fe4000000000d */
[----:B------:R-:W2:Y:S04]  /*5c7f0*/  LDS R24, [R8+0xc] ;  /* 0x00000c0008187984 */ /* 0x000ea80000000800 */
[----:B------:R-:W3:Y:S01]  /*5c800*/  LDS R0, [R8+0x10] ;  /* 0x0000100008007984 */ /* 0x000ee20000000800 */
[----:B------:R-:W-:-:S03]  /*5c810*/  FMUL R12, R12, 1.4142135381698608398 ;  /* 0x3fb504f30c0c7820 */ /* 0x000fc60000400000 */
[----:B------:R4:W3:Y:S04]  /*5c820*/  LDS R37, [R8] ;  /* 0x0000000008257984 */ /* 0x0008e80000000800 */
[----:B------:R4:W4:Y:S04]  /*5c830*/  LDS R49, [R8+0x18] ;  /* 0x0000180008317984 */ /* 0x0009280000000800 */
[----:B0-----:R0:W-:Y:S04]  /*5c840*/  STL [R1+0x114], R47 ;  /* 0x0001142f01007387 */ /* 0x0011e80000100800 */
[----:B-1----:R0:W-:Y:S04]  /*5c850*/  STL [R1+0x18], R21 ;  /* 0x0000181501007387 */ /* 0x0021e80000100800 */
[----:B------:R0:W1:Y:S04]  /*5c860*/  LDS R21, [R8+0x14] ;  /* 0x0000140008157984 */ /* 0x0000680000000800 */
[----:B--2---:R0:W-:Y:S04]  /*5c870*/  STL [R1+0x14], R24 ;  /* 0x0000141801007387 */ /* 0x0041e80000100800 */
[----:B---3--:R0:W-:Y:S04]  /*5c880*/  STL [R1+0x10], R0 ;  /* 0x0000100001007387 */ /* 0x0081e80000100800 */
[----:B----4-:R0:W2:Y:S02]  /*5c890*/  LDS R0, [R8+0x1c] ;  /* 0x00001c0008007984 */ /* 0x0100a40000000800 */
[----:B012---:R-:W-:Y:S05]  /*5c8a0*/  WARPSYNC.COLLECTIVE R48, `(.L_x_4670) ;  /* 0x0000000030087348 */ /* 0x007fea0003c00000 */
[----:B------:R-:W-:Y:S01]  /*5c8b0*/  NOP ;  /* 0x0000000000007918 */ /* 0x000fe20000000000 */
[----:B012---:R-:W-:Y:S05]  /*5c8c0*/  ENDCOLLECTIVE ;  /* 0x000000000000791b */ /* 0x007fea0003800000 */
.L_x_4670:
[----:B------:R0:W-:Y:S04]  /*5c8d0*/  STS [R2+0x84], R10 ;  /* 0x0000840a02007388 */ /* 0x0001e80000000800 */
[----:B------:R1:W-:Y:S01]  /*5c8e0*/  STS [R2], R12 ;  /* 0x0000000c02007388 */ /* 0x0003e20000000800 */
[----:B------:R-:W-:Y:S01]  /*5c8f0*/  FMUL R13, R13, 1.8477590084075927734 ;  /* 0x3fec835e0d0d7820 */ /* 0x000fe20000400000 */
[----:B0-----:R-:W-:Y:S01]  /*5c900*/  FMUL R10, R20, 1.4142135381698608398 ;  /* 0x3fb504f3140a7820 */ /* 0x001fe20000400000 */
[----:B-1----:R-:W-:Y:S01]  /*5c910*/  FMUL R12, R18, -1.6629391908645629883 ;  /* 0xbfd4db31120c7820 */ /* 0x002fe20000400000 */
[----:B------:R0:W-:Y:S01]  /*5c920*/  STS [R2+0x18c], R9 ;  /* 0x00018c0902007388 */ /* 0x0001e20000000800 */
[----:B------:R-:W-:-:S03]  /*5c930*/  FMUL R15, R15, 1.9615705013275146484 ;  /* 0x3ffb14be0f0f7820 */ /* 0x000fc60000400000 */
[----:B------:R1:W-:Y:S04]  /*5c940*/  STL [R1+0xc], R21 ;  /* 0x00000c1501007387 */ /* 0x0003e80000100800 */
[----:B------:R-:W-:Y:S01]  /*5c950*/  STS [R2+0x210], R10 ;  /* 0x0002100a02007388 */ /* 0x000fe20000000800 */
[----:B0-----:R-:W-:Y:S01]  /*5c960*/  FMUL R9, R17, 1.8477590084075927734 ;  /* 0x3fec835e11097820 */ /* 0x001fe20000400000 */
[C---:B-1----:R-:W-:Y:S01]  /*5c970*/  FADD R21, R57.reuse, -R58 ;  /* 0x8000003a39157221 */ /* 0x042fe20000000000 */
[C-C-:B------:R-:W-:Y:S01]  /*5c980*/  FADD R17, -R36.reuse, R14.reuse ;  /* 0x0000000e24117221 */ /* 0x140fe20000000100 */
[----:B------:R-:W-:Y:S01]  /*5c990*/  FADD R36, R36, R14 ;  /* 0x0000000e24247221 */ /* 0x000fe20000000000 */
[----:B------:R0:W-:Y:S01]  /*5c9a0*/  STS [R2+0x318], R13 ;  /* 0x0003180d02007388 */ /* 0x0001e20000000800 */
[----:B------:R-:W-:-:S03]  /*5c9b0*/  FADD R20, R57, R58 ;  /* 0x0000003a39147221 */ /* 0x000fc60000000000 */
[----:B------:R1:W-:Y:S04]  /*5c9c0*/  STS [R2+0x39c], R15 ;  /* 0x00039c0f02007388 */ /* 0x0003e80000000800 */
[----:B------:R1:W-:Y:S01]  /*5c9d0*/  STS [R2+0x108], R9 ;  /* 0x0001080902007388 */ /* 0x0003e20000000800 */
[----:B0-----:R-:W-:-:S03]  /*5c9e0*/  FADD R13, R11, -R16 ;  /* 0x800000100b0d7221 */ /* 0x001fc60000000000 */
[----:B------:R1:W-:Y:S04]  /*5c9f0*/  STS [R2+0x294], R12 ;  /* 0x0002940c02007388 */ /* 0x0003e80000000800 */
[----:B-1----:R-:W-:Y:S05]  /*5ca00*/  WARPSYNC.COLLECTIVE R48, `(.L_x_4671) ;  /* 0x0000000030087348 */ /* 0x002fea0003c00000 */
[----:B------:R-:W-:Y:S01]  /*5ca10*/  NOP ;  /* 0x0000000000007918 */ /* 0x000fe20000000000 */
[----:B-1----:R-:W-:Y:S05]  /*5ca20*/  ENDCOLLECTIVE ;  /* 0x000000000000791b */ /* 0x002fea0003800000 */
.L_x_4671:
[----:B------:R-:W-:Y:S02]  /*5ca30*/  LOP3.LUT P0, RZ, R60, 0x7, RZ, 0xc0, !PT ;  /* 0x000000073cff7812 */ /* 0x000fe4000780c0ff */
[----:B------:R-:W-:Y:S01]  /*5ca40*/  LDS R60, [R8+0x1c] ;  /* 0x00001c00083c7984 */ /* 0x000fe20000000800 */
[C-C-:B------:R-:W-:Y:S01]  /*5ca50*/  FADD R18, R61.reuse, -R39.reuse ;  /* 0x800000273d127221 */ /* 0x140fe20000000000 */
[----:B------:R-:W-:Y:S02]  /*5ca60*/  FADD R25, R61, R39 ;  /* 0x000000273d197221 */ /* 0x000fe40000000000 */
[----:B------:R-:W-:Y:S01]  /*5ca70*/  LDS R61, [R8+0x14] ;  /* 0x00001400083d7984 */ /* 0x000fe20000000800 */
[C-C-:B------:R-:W-:Y:S01]  /*5ca80*/  FADD R10, R18.reuse, R21.reuse ;  /* 0x00000015120a7221 */ /* 0x140fe20000000000 */
[----:B------:R-:W-:Y:S01]  /*5ca90*/  FADD R18, R18, -R21 ;  /* 0x8000001512127221 */ /* 0x000fe20000000000 */
[----:B------:R-:W-:Y:S01]  /*5caa0*/  FADD R21, R11, R16 ;  /* 0x000000100b157221 */ /* 0x000fe20000000000 */
[----:B------:R-:W-:-:S02]  /*5cab0*/  FADD R14, R20, R25 ;  /* 0x00000019140e7221 */ /* 0x000fc40000000000 */
[C-C-:B------:R-:W-:Y:S01]  /*5cac0*/  FFMA R11, R18.reuse, -0.70710676908493041992, R17.reuse ;  /* 0xbf3504f3120b7823 */ /* 0x140fe20000000011 */
[----:B------:R-:W-:Y:S01]  /*5cad0*/  FFMA R15, R18, 0.70710676908493041992, R17 ;  /* 0x3f3504f3120f7823 */ /* 0x000fe20000000011 */
[C-C-:B------:R-:W-:Y:S01]  /*5cae0*/  FADD R17, R21.reuse, R36.reuse ;  /* 0x0000002415117221 */ /* 0x140fe20000000000 */
[----:B------:R-:W-:Y:S01]  /*5caf0*/  FADD R9, -R20, R25 ;  /* 0x0000001914097221 */ /* 0x000fe20000000100 */
        /* <DEDUP_REMOVED lines=8> */
[----:B------:R-:W-:Y:S01]  /*5cb80*/  FFMA R17, R15, -0.19891236722469329834, R20 ;  /* 0xbe4bafaf0f117823 */ /* 0x000fe20000000014 */
[----:B------:R-:W-:-:S02]  /*5cb90*/  FFMA R14, R18, -0.66817861795425415039, R11 ;  /* 0xbf2b0dc1120e7823 */ /* 0x000fc4000000000b */
[----:B------:R-:W-:Y:S01]  /*5cba0*/  FMUL R11, R9, 1.6629391908645629883 ;  /* 0x3fd4db31090b7820 */ /* 0x000fe20000400000 */
[----:B------:R-:W-:Y:S01]  /*5cbb0*/  FMUL R9, R17, 1.9615705013275146484 ;  /* 0x3ffb14be11097820 */ /* 0x000fe20000400000 */
[----:B------:R-:W-:Y:S01]  /*5cbc0*/  FFMA R15, R20, 0.19891236722469329834, R15 ;  /* 0x3e4bafaf140f7823 */ /* 0x000fe2000000000f */
[----:B------:R-:W0:Y:S04]  /*5cbd0*/  LDS R17, [R8] ;  /* 0x0000000008117984 */ /* 0x000e280000000800 */
[----:B------:R-:W1:Y:S04]  /*5cbe0*/  LDS R18, [R8+0x4] ;  /* 0x0000040008127984 */ /* 0x000e680000000800 */
[----:B------:R-:W2:Y:S04]  /*5cbf0*/  LDS R20, [R8+0x8] ;  /* 0x0000080008147984 */ /* 0x000ea80000000800 */
[----:B0-----:R-:W-:Y:S04]  /*5cc00*/  STL [R1+0x2c], R17 ;  /* 0x00002c1101007387 */ /* 0x001fe80000100800 */
[----:B------:R-:W0:Y:S04]  /*5cc10*/  LDS R17, [R8+0xc] ;  /* 0x00000c0008117984 */ /* 0x000e280000000800 */
[----:B-1----:R1:W-:Y:S04]  /*5cc20*/  STL [R1+0x40], R18 ;  /* 0x0000401201007387 */ /* 0x0023e80000100800 */
[----:B--2---:R1:W-:Y:S04]  /*5cc30*/  STL [R1+0x34], R20 ;  /* 0x0000341401007387 */ /* 0x0043e80000100800 */
[----:B------:R1:W2:Y:S04]  /*5cc40*/  LDS R18, [R8+0x10] ;  /* 0x0000100008127984 */ /* 0x0002a80000000800 */
[----:B0-----:R1:W-:Y:S04]  /*5cc50*/  STL [R1+0x28], R17 ;  /* 0x0000281101007387 */ /* 0x0013e80000100800 */
[----:B------:R1:W0:Y:S02]  /*5cc60*/  LDS R17, [R8+0x18] ;  /* 0x0000180008117984 */ /* 0x0002240000000800 */
[----:B012---:R-:W-:Y:S05]  /*5cc70*/  WARPSYNC.COLLECTIVE R48, `(.L_x_4672) ;  /* 0x0000000030087348 */ /* 0x007fea0003c00000 */
[----:B------:R-:W-:Y:S01]  /*5cc80*/  NOP ;  /* 0x0000000000007918 */ /* 0x000fe20000000000 */
[----:B012---:R-:W-:Y:S05]  /*5cc90*/  ENDCOLLECTIVE ;  /* 0x000000000000791b */ /* 0x007fea0003800000 */
.L_x_4672:
[----:B------:R0:W-:Y:S01]  /*5cca0*/  STS [R2+0x18c], R11 ;  /* 0x00018c0b02007388 */ /* 0x0001e20000000800 */
[----:B------:R-:W-:-:S03]  /*5ccb0*/  FMUL R10, R10, 1.4142135381698608398 ;  /* 0x3fb504f30a0a7820 */ /* 0x000fc60000400000 */
[----:B------:R-:W-:Y:S01]  /*5ccc0*/  STL [R1], R18 ;  /* 0x0000001201007387 */ /* 0x000fe20000100800 */
[----:B------:R-:W-:Y:S01]  /*5ccd0*/  FMUL R14, R14, -1.6629391908645629883 ;  /* 0xbfd4db310e0e7820 */ /* 0x000fe20000400000 */
[----:B0-----:R-:W-:Y:S01]  /*5cce0*/  FMUL R11, R16, 1.8477590084075927734 ;  /* 0x3fec835e100b7820 */ /* 0x001fe20000400000 */
[----:B------:R-:W-:Y:S01]  /*5ccf0*/  FADD R16, R55, -R56 ;  /* 0x8000003837107221 */ /* 0x000fe20000000000 */
[----:B------:R-:W-:Y:S04]  /*5cd00*/  STS [R2], R10 ;  /* 0x0000000a02007388 */ /* 0x000fe80000000800 */
[----:B------:R0:W-:Y:S01]  /*5cd10*/  STS [R2+0x108], R11 ;  /* 0x0001080b02007388 */ /* 0x0001e20000000800 */
[----:B------:R-:W-:-:S03]  /*5cd20*/  FMUL R13, R13, 1.8477590084075927734 ;  /* 0x3fec835e0d0d7820 */ /* 0x000fc60000400000 */
[----:B------:R1:W-:Y:S01]  /*5cd30*/  STS [R2+0x84], R9 ;  /* 0x0000840902007388 */ /* 0x0003e20000000800 */
[----:B------:R-:W-:Y:S01]  /*5cd40*/  FMUL R12, R12, 1.4142135381698608398 ;  /* 0x3fb504f30c0c7820 */ /* 0x000fe20000400000 */
[C-C-:B0-----:R-:W-:Y:S01]  /*5cd50*/  FADD R11, R31.reuse, R33.reuse ;  /* 0x000000211f0b7221 */ /* 0x141fe20000000000 */
[----:B------:R-:W-:Y:S01]  /*5cd60*/  FADD R31, R31, -R33 ;  /* 0x800000211f1f7221 */ /* 0x000fe20000000000 */
[----:B------:R0:W-:Y:S01]  /*5cd70*/  STL [R1+0x3c], R17 ;  /* 0x00003c1101007387 */ /* 0x0001e20000100800 */
[----:B-1----:R-:W-:Y:S01]  /*5cd80*/  FADD R9, -R40, R34 ;  /* 0x0000002228097221 */ /* 0x002fe20000000100 */
[----:B------:R-:W-:Y:S01]  /*5cd90*/  FMUL R15, R15, 1.9615705013275146484 ;  /* 0x3ffb14be0f0f7820 */ /* 0x000fe20000400000 */
[----:B0-----:R-:W-:Y:S01]  /*5cda0*/  FADD R17, R30, -R32 ;  /* 0x800000201e117221 */ /* 0x001fe20000000000 */
[----:B------:R0:W-:Y:S03]  /*5cdb0*/  STS [R2+0x294], R14 ;  /* 0x0002940e02007388 */ /* 0x0001e60000000800 */
[C-C-:B------:R-:W-:Y:S01]  /*5cdc0*/  FADD R10, R16.reuse, R17.reuse ;  /* 0x00000011100a7221 */ /* 0x140fe20000000000 */
[----:B------:R-:W-:Y:S01]  /*5cdd0*/  FADD R16, R16, -R17 ;  /* 0x8000001110107221 */ /* 0x000fe20000000000 */
[----:B------:R-:W-:Y:S01]  /*5cde0*/  FADD R34, R40, R34 ;  /* 0x0000002228227221 */ /* 0x000fe20000000000 */
[----:B------:R1:W-:Y:S02]  /*5cdf0*/  STS [R2+0x318], R13 ;  /* 0x0003180d02007388 */ /* 0x0003e40000000800 */
[----:B------:R-:W-:Y:S01]  /*5ce00*/  FFMA R17, R16, -0.70710676908493041992, R9 ;  /* 0xbf3504f310117823 */ /* 0x000fe20000000009 */
[C-C-:B0-----:R-:W-:Y:S01]  /*5ce10*/  FFMA R14, R10.reuse, -0.70710676908493041992, R31.reuse ;  /* 0xbf3504f30a0e7823 */ /* 0x141fe2000000001f */
[----:B------:R-:W-:Y:S01]  /*5ce20*/  FFMA R10, R10, 0.70710676908493041992, R31 ;  /* 0x3f3504f30a0a7823 */ /* 0x000fe2000000001f */
[----:B------:R-:W-:Y:S01]  /*5ce30*/  FFMA R9, R16, 0.70710676908493041992, R9 ;  /* 0x3f3504f310097823 */ /* 0x000fe20000000009 */
[----:B------:R-:W-:Y:S01]  /*5ce40*/  FADD R21, R55, R56 ;  /* 0x0000003837157221 */ /* 0x000fe20000000000 */
[----:B------:R-:W-:Y:S01]  /*5ce50*/  FADD R30, R30, R32 ;  /* 0x000000201e1e7221 */ /* 0x000fe20000000000 */
[----:B------:R0:W-:Y:S01]  /*5ce60*/  STS [R2+0x210], R12 ;  /* 0x0002100c02007388 */ /* 0x0001e20000000800 */
[C-C-:B-1----:R-:W-:Y:S01]  /*5ce70*/  FADD R13, R11.reuse, R34.reuse ;  /* 0x000000220b0d7221 */ /* 0x142fe20000000000 */
[----:B------:R-:W-:Y:S01]  /*5ce80*/  FADD R34, R11, -R34 ;  /* 0x800000220b227221 */ /* 0x000fe20000000000 */
[----:B------:R-:W-:Y:S01]  /*5ce90*/  FFMA R11, R9, -0.19891236722469329834, R10 ;  /* 0xbe4bafaf090b7823 */ /* 0x000fe2000000000a */
[----:B------:R0:W-:Y:S01]  /*5cea0*/  STS [R2+0x39c], R15 ;  /* 0x00039c0f02007388 */ /* 0x0001e20000000800 */
[----:B------:R-:W-:-:S07]  /*5ceb0*/  FFMA R16, R10, 0.19891236722469329834, R9 ;  /* 0x3e4bafaf0a107823 */ /* 0x000fce0000000009 */
[----:B0-----:R-:W-:Y:S05]  /*5cec0*/  WARPSYNC.COLLECTIVE R48, `(.L_x_4673) ;  /* 0x0000000030087348 */ /* 0x001fea0003c00000 */
[----:B------:R-:W-:Y:S01]  /*5ced0*/  NOP ;  /* 0x0000000000007918 */ /* 0x000fe20000000000 */
[----:B0-----:R-:W-:Y:S05]  /*5cee0*/  ENDCOLLECTIVE ;  /* 0x000000000000791b */ /* 0x001fea0003800000 */
.L_x_4673:
[----:B------:R-:W0:Y:S01]  /*5cef0*/  LDS R10, [R8] ;  /* 0x00000000080a7984 */ /* 0x000e220000000800 */
[C-C-:B------:R-:W-:Y:S01]  /*5cf00*/  FADD R12, R30.reuse, R21.reuse ;  /* 0x000000151e0c7221 */ /* 0x140fe20000000000 */
[----:B------:R-:W-:Y:S02]  /*5cf10*/  FADD R15, -R30, R21 ;  /* 0x000000151e0f7221 */ /* 0x000fe40000000100 */
[----:B------:R-:W1:Y:S04]  /*5cf20*/  LDS R9, [R8+0x4] ;  /* 0x0000040008097984 */ /* 0x000e680000000800 */
[----:B------:R-:W2:Y:S04]  /*5cf30*/  LDS R21, [R8+0x18] ;  /* 0x0000180008157984 */ /* 0x000ea80000000800 */
[----:B------:R3:W4:Y:S04]  /*5cf40*/  LDS R59, [R8+0x8] ;  /* 0x00000800083b7984 */ /* 0x0007280000000800 */
[----:B------:R3:W3:Y:S04]  /*5cf50*/  LDS R58, [R8+0xc] ;  /* 0x00000c00083a7984 */ /* 0x0006e80000000800 */
[----:B0-----:R0:W-:Y:S04]  /*5cf60*/  STL [R1+0x30], R10 ;  /* 0x0000300a01007387 */ /* 0x0011e80000100800 */
[----:B-1----:R0:W-:Y:S04]  /*5cf70*/  STL [R1+0x44], R9 ;  /* 0x0000440901007387 */ /* 0x0021e80000100800 */
[----:B--2---:R0:W-:Y:S04]  /*5cf80*/  STL [R1+0x38], R21 ;  /* 0x0000381501007387 */ /* 0x0041e80000100800 */
[----:B------:R0:W5:Y:S01]  /*5cf90*/  LDL R47, [R1+0x7c] ;  /* 0x00007c00012f7983 */ /* 0x0001620000100800 */
[C-C-:B------:R-:W-:Y:S01]  /*5cfa0*/  FADD R20, R13.reuse, -R12.reuse ;  /* 0x8000000c0d147221 */ /* 0x140fe20000000000 */
[----:B------:R-:W-:Y:S01]  /*5cfb0*/  FADD R13, R13, R12 ;  /* 0x0000000c0d0d7221 */ /* 0x000fe20000000000 */
[----:B------:R-:W-:Y:S01]  /*5cfc0*/  FFMA R12, R17, 0.66817861795425415039, R14 ;  /* 0x3f2b0dc1110c7823 */ /* 0x000fe2000000000e */
[----:B------:R-:W-:Y:S01]  /*5cfd0*/  FFMA R17, R14, -0.66817861795425415039, R17 ;  /* 0xbf2b0dc10e117823 */ /* 0x000fe20000000011 */
[----:B------:R-:W-:Y:S01]  /*5cfe0*/  FFMA R18, R15, -0.41421356797218322754, R34 ;  /* 0xbed413cd0f127823 */ /* 0x000fe20000000022 */
[----:B------:R-:W-:Y:S01]  /*5cff0*/  FMUL R14, R13, 1.4142135381698608398 ;  /* 0x3fb504f30d0e7820 */ /* 0x000fe20000400000 */
[----:B------:R-:W-:Y:S01]  /*5d000*/  FMUL R13, R11, 1.9615705013275146484 ;  /* 0x3ffb14be0b0d7820 */ /* 0x000fe20000400000 */
[----:B------:R-:W-:Y:S01]  /*5d010*/  FMUL R12, R12, 1.6629391908645629883 ;  /* 0x3fd4db310c0c7820 */ /* 0x000fe20000400000 */
[----:B------:R0:W1:Y:S04]  /*5d020*/  LDS R9, [R8+0x10] ;  /* 0x0000100008097984 */ /* 0x0000680000000800 */
[----:B------:R0:W2:Y:S04]  /*5d030*/  LDS R11, [R8+0x14] ;  /* 0x00001400080b7984 */ /* 0x0000a80000000800 */
[----:B---34-:R0:W0:Y:S02]  /*5d040*/  LDS R10, [R8+0x1c] ;  /* 0x00001c00080a7984 */ /* 0x0180240000000800 */
[----:B012--5:R-:W-:Y:S05]  /*5d050*/  WARPSYNC.COLLECTIVE R48, `(.L_x_4674) ;  /* 0x0000000030087348 */ /* 0x027fea0003c00000 */
[----:B------:R-:W-:Y:S01]  /*5d060*/  NOP ;  /* 0x0000000000007918 */ /* 0x000fe20000000000 */
[----:B012--5:R-:W-:Y:S05]  /*5d070*/  ENDCOLLECTIVE ;  /* 0x000000000000791b */ /* 0x027fea0003800000 */
.L_x_4674:
[----:B------:R0:W-:Y:S01]  /*5d080*/  STS [R2+0x84], R13 ;  /* 0x0000840d02007388 */ /* 0x0001e20000000800 */
[----:B------:R-:W-:Y:S01]  /*5d090*/  FFMA R15, R34, 0.41421356797218322754, R15 ;  /* 0x3ed413cd220f7823 */ /* 0x000fe2000000000f */
[----:B------:R-:W-:Y:S02]  /*5d0a0*/  FADD R21, R44, -R41 ;  /* 0x800000292c157221 */ /* 0x000fe40000000000 */
[----:B------:R1:W-:Y:S01]  /*5d0b0*/  STS [R2+0x18c], R12 ;  /* 0x00018c0c02007388 */ /* 0x0003e20000000800 */
[----:B------:R-:W-:Y:S01]  /*5d0c0*/  FMUL R15, R15, 1.8477590084075927734 ;  /* 0x3fec835e0f0f7820 */ /* 0x000fe20000400000 */
[----:B0-----:R-:W-:Y:S01]  /*5d0d0*/  FMUL R13, R20, 1.4142135381698608398 ;  /* 0x3fb504f3140d7820 */ /* 0x001fe20000400000 */
[----:B-1----:R-:W-:Y:S01]  /*5d0e0*/  FMUL R12, R18, 1.8477590084075927734 ;  /* 0x3fec835e120c7820 */ /* 0x002fe20000400000 */
[----:B------:R-:W-:-:S03]  /*5d0f0*/  FADD R18, R43, -R42 ;  /* 0x8000002a2b127221 */ /* 0x000fc60000000000 */
[----:B------:R0:W-:Y:S01]  /*5d100*/  STS [R2+0x210], R13 ;  /* 0x0002100d02007388 */ /* 0x0001e20000000800 */
[----:B------:R-:W-:Y:S01]  /*5d110*/  FMUL R17, R17, -1.6629391908645629883 ;  /* 0xbfd4db3111117820 */ /* 0x000fe20000400000 */
[----:B------:R-:W-:Y:S02]  /*5d120*/  FMUL R16, R16, 1.9615705013275146484 ;  /* 0x3ffb14be10107820 */ /* 0x000fe40000400000 */
[----:B------:R1:W-:Y:S01]  /*5d130*/  STS [R2], R14 ;  /* 0x0000000e02007388 */ /* 0x0003e20000000800 */
[----:B------:R-:W-:Y:S01]  /*5d140*/  FADD R43, R43, R42 ;  /* 0x0000002a2b2b7221 */ /* 0x000fe20000000000 */
[----:B------:R-:W-:Y:S02]  /*5d150*/  FADD R32, R44, R41 ;  /* 0x000000292c207221 */ /* 0x000fe40000000000 */
[----:B------:R2:W-:Y:S01]  /*5d160*/  STS [R2+0x108], R12 ;  /* 0x0001080c02007388 */ /* 0x0005e20000000800 */
[C-C-:B0-----:R-:W-:Y:S01]  /*5d170*/  FADD R13, R18.reuse, R21.reuse ;  /* 0x00000015120d7221 */ /* 0x141fe20000000000 */
[----:B------:R-:W-:Y:S01]  /*5d180*/  FADD R21, R18, -R21 ;  /* 0x8000001512157221 */ /* 0x000fe20000000000 */
[----:B------:R-:W-:Y:S01]  /*5d190*/  FADD R18, R45, R26 ;  /* 0x0000001a2d127221 */ /* 0x000fe20000000000 */
[C-C-:B-1----:R-:W-:Y:S01]  /*5d1a0*/  FADD R14, -R35.reuse, R46.reuse ;  /* 0x0000002e230e7221 */ /* 0x142fe20000000100 */
[----:B------:R-:W-:Y:S01]  /*5d1b0*/  FADD R35, R35, R46 ;  /* 0x0000002e23237221 */ /* 0x000fe20000000000 */
[----:B--2---:R-:W-:Y:S01]  /*5d1c0*/  FADD R12, R45, -R26 ;  /* 0x8000001a2d0c7221 */ /* 0x004fe20000000000 */
[----:B------:R0:W-:Y:S01]  /*5d1d0*/  STS [R2+0x318], R15 ;  /* 0x0003180f02007388 */ /* 0x0001e20000000800 */
[C-C-:B------:R-:W-:Y:S01]  /*5d1e0*/  FFMA R26, R21.reuse, -0.70710676908493041992, R14.reuse ;  /* 0xbf3504f3151a7823 */ /* 0x140fe2000000000e */
[----:B------:R-:W-:-:S02]  /*5d1f0*/  FFMA R14, R21, 0.70710676908493041992, R14 ;  /* 0x3f3504f3150e7823 */ /* 0x000fc4000000000e */
[----:B------:R1:W-:Y:S04]  /*5d200*/  STS [R2+0x294], R17 ;  /* 0x0002941102007388 */ /* 0x0003e80000000800 */
[----:B------:R1:W-:Y:S01]  /*5d210*/  STS [R2+0x39c], R16 ;  /* 0x00039c1002007388 */ /* 0x0003e20000000800 */
[C-C-:B0-----:R-:W-:Y:S01]  /*5d220*/  FFMA R15, R13.reuse, -0.70710676908493041992, R12.reuse ;  /* 0xbf3504f30d0f7823 */ /* 0x141fe2000000000c */
[----:B------:R-:W-:Y:S01]  /*5d230*/  FFMA R13, R13, 0.70710676908493041992, R12 ;  /* 0x3f3504f30d0d7823 */ /* 0x000fe2000000000c */
[----:B------:R-:W-:-:S07]  /*5d240*/  MOV R46, R0 ;  /* 0x00000000002e7202 */ /* 0x000fce0000000f00 */
[----:B-1----:R-:W-:Y:S05]  /*5d250*/  WARPSYNC.COLLECTIVE R48, `(.L_x_4675) ;  /* 0x0000000030087348 */ /* 0x002fea0003c00000 */
[----:B------:R-:W-:Y:S01]  /*5d260*/  NOP ;  /* 0x0000000000007918 */ /* 0x000fe20000000000 */
[----:B-1----:R-:W-:Y:S05]  /*5d270*/  ENDCOLLECTIVE ;  /* 0x000000000000791b */ /* 0x002fea0003800000 */
.L_x_4675:
[----:B------:R-:W-:Y:S01]  /*5d280*/  FADD R16, R32, R43 ;  /* 0x0000002b20107221 */ /* 0x000fe20000000000 */
[----:B------:R-:W-:Y:S01]  /*5d290*/  FADD R17, R18, R35 ;  /* 0x0000002312117221 */ /* 0x000fe20000000000 */
[----:B------:R-:W-:Y:S01]  /*5d2a0*/  FFMA R20, R26, 0.66817861795425415039, R15 ;  /* 0x3f2b0dc11a147823 */ /* 0x000fe2000000000f */
[----:B------:R-:W-:Y:S01]  /*5d2b0*/  FFMA R21, R14, -0.19891236722469329834, R13 ;  /* 0xbe4bafaf0e157823 */ /* 0x000fe2000000000d */
[----:B------:R-:W-:Y:S01]  /*5d2c0*/  FFMA R30, R13, 0.19891236722469329834, R14 ;  /* 0x3e4bafaf0d1e7823 */ /* 0x000fe2000000000e */
[C-C-:B------:R-:W-:Y:S01]  /*5d2d0*/  FADD R24, R17.reuse, -R16.reuse ;  /* 0x8000001011187221 */ /* 0x140fe20000000000 */
[----:B------:R-:W-:Y:S01]  /*5d2e0*/  FADD R16, R17, R16 ;  /* 0x0000001011107221 */ /* 0x000fe20000000000 */
[----:B------:R-:W-:Y:S01]  /*5d2f0*/  FMUL R20, R20, 1.6629391908645629883 ;  /* 0x3fd4db3114147820 */ /* 0x000fe20000400000 */
[----:B------:R-:W-:Y:S01]  /*5d300*/  FMUL R21, R21, 1.9615705013275146484 ;  /* 0x3ffb14be15157820 */ /* 0x000fe20000400000 */
[----:B------:R-:W-:Y:S01]  /*5d310*/  FADD R35, R18, -R35 ;  /* 0x8000002312237221 */ /* 0x000fe20000000000 */
[----:B------:R-:W-:Y:S01]  /*5d320*/  FFMA R26, R15, -0.66817861795425415039, R26 ;  /* 0xbf2b0dc10f1a7823 */ /* 0x000fe2000000001a */
        /* <DEDUP_REMOVED lines=12> */
.L_x_4676:
[----:B------:R-:W-:Y:S04]  /*5d3f0*/  STS [R2+0x84], R21 ;  /* 0x0000841502007388 */ /* 0x000fe80000000800 */
[----:B------:R0:W-:Y:S01]  /*5d400*/  STS [R2+0x18c], R20 ;  /* 0x00018c1402007388 */ /* 0x0001e20000000800 */
[----:B------:R-:W-:Y:S02]  /*5d410*/  IMAD R53, R29, R19, R53 ;  /* 0x000000131d357224 */ /* 0x000fe400078e0235 */
[----:B------:R-:W-:Y:S01]  /*5d420*/  FMUL R26, R26, -1.6629391908645629883 ;  /* 0xbfd4db311a1a7820 */ /* 0x000fe20000400000 */
[----:B------:R1:W-:Y:S01]  /*5d430*/  STS [R2], R25 ;  /* 0x0000001902007388 */ /* 0x0003e20000000800 */
[----:B0-----:R-:W-:-:S04]  /*5d440*/  IMAD.WIDE R20, R52, 0x4, R22 ;  /* 0x0000000434147825 */ /* 0x001fc800078e0216 */
[----:B------:R-:W-:Y:S01]  /*5d450*/  FMUL R30, R30, 1.9615705013275146484 ;  /* 0x3ffb14be1e1e7820 */ /* 0x000fe20000400000 */
[----:B-1----:R-:W-:Y:S01]  /*5d460*/  FMUL R25, R24, 1.4142135381698608398 ;  /* 0x3fb504f318197820 */ /* 0x002fe20000400000 */
[----:B------:R0:W-:Y:S01]  /*5d470*/  STS [R2+0x294], R26 ;  /* 0x0002941a02007388 */ /* 0x0001e20000000800 */
[----:B------:R-:W-:-:S03]  /*5d480*/  IMAD.WIDE R28, R4, 0x4, R20 ;  /* 0x00000004041c7825 */ /* 0x000fc600078e0214 */
[----:B------:R1:W-:Y:S01]  /*5d490*/  STS [R2+0x210], R25 ;  /* 0x0002101902007388 */ /* 0x0003e20000000800 */
[----:B------:R-:W-:-:S03]  /*5d4a0*/  IMAD.WIDE R50, R5, 0x4, R20 ;  /* 0x0000000405327825 */ /* 0x000fc600078e0214 */
[----:B------:R2:W3:Y:S01]  /*5d4b0*/  LDG.E.CONSTANT R39, desc[UR8][R28.64] ;  /* 0x000000081c277981 */ /* 0x0004e2000c1e9900 */
[----:B0-----:R-:W-:-:S03]  /*5d4c0*/  IMAD.WIDE R26, R7, 0x4, R20 ;  /* 0x00000004071a7825 */ /* 0x001fc600078e0214 */
[----:B------:R0:W-:Y:S01]  /*5d4d0*/  STS [R2+0x39c], R30 ;  /* 0x00039c1e02007388 */ /* 0x0001e20000000800 */
[----:B-1----:R-:W-:-:S03]  /*5d4e0*/  IMAD.WIDE R24, R19, 0x4, R20 ;  /* 0x0000000413187825 */ /* 0x002fc600078e0214 */
[----:B------:R-:W4:Y:S01]  /*5d4f0*/  LDG.E.CONSTANT R27, desc[UR8][R26.64] ;  /* 0x000000081a1b7981 */ /* 0x000f22000c1e9900 */
[----:B--2---:R-:W-:-:S03]  /*5d500*/  IMAD.WIDE R28, R3, 0x4, R20 ;  /* 0x00000004031c7825 */ /* 0x004fc600078e0214 */
[----:B------:R-:W2:Y:S01]  /*5d510*/  LDG.E.CONSTANT R24, desc[UR8][R24.64] ;  /* 0x0000000818187981 */ /* 0x000ea2000c1e9900 */
[----:B0-----:R-:W-:-:S03]  /*5d520*/  IMAD.WIDE R30, R6, 0x4, R20 ;  /* 0x00000004061e7825 */ /* 0x001fc600078e0214 */
[----:B------:R-:W3:Y:S04]  /*5d530*/  LDG.E.CONSTANT R28, desc[UR8][R28.64] ;  /* 0x000000081c1c7981 */ /* 0x000ee8000c1e9900 */
[----:B------:R-:W2:Y:S04]  /*5d540*/  LDG.E.CONSTANT R50, desc[UR8][R50.64] ;  /* 0x0000000832327981 */ /* 0x000ea8000c1e9900 */
[----:B------:R0:W5:Y:S04]  /*5d550*/  LDG.E.CONSTANT R48, desc[UR8][R20.64] ;  /* 0x0000000814307981 */ /* 0x000168000c1e9900 */
[----:B------:R-:W4:Y:S01]  /*5d560*/  LDG.E.CONSTANT R29, desc[UR8][R30.64] ;  /* 0x000000081e1d7981 */ /* 0x000f22000c1e9900 */
[----:B0-----:R-:W-:-:S05]  /*5d570*/  IMAD.WIDE R20, R47, 0x4, R20 ;  /* 0x000000042f147825 */ /* 0x001fca00078e0214 */
[----:B------:R2:W5:Y:S01]  /*5d580*/  LDG.E.CONSTANT R51, desc[UR8][R20.64] ;  /* 0x0000000814337981 */ /* 0x000562000c1e9900 */
[----:B------:R-:W-:-:S04]  /*5d590*/  FADD R32, -R32, R43 ;  /* 0x0000002b20207221 */ /* 0x000fc80000000100 */
[----:B------:R-:W-:Y:S01]  /*5d5a0*/  FFMA R33, R32, -0.41421356797218322754, R35 ;  /* 0xbed413cd20217823 */ /* 0x000fe20000000023 */
[----:B------:R-:W-:-:S03]  /*5d5b0*/  FFMA R32, R35, 0.41421356797218322754, R32 ;  /* 0x3ed413cd23207823 */ /* 0x000fc60000000020 */
[----:B------:R-:W-:Y:S01]  /*5d5c0*/  FMUL R33, R33, 1.8477590084075927734 ;  /* 0x3fec835e21217820 */ /* 0x000fe20000400000 */
[----:B------:R-:W-:-:S04]  /*5d5d0*/  FMUL R32, R32, 1.8477590084075927734 ;  /* 0x3fec835e20207820 */ /* 0x000fc80000400000 */
[----:B------:R0:W-:Y:S04]  /*5d5e0*/  STS [R2+0x108], R33 ;  /* 0x0001082102007388 */ /* 0x0001e80000000800 */
[----:B------:R0:W-:Y:S01]  /*5d5f0*/  STS [R2+0x318], R32 ;  /* 0x0003182002007388 */ /* 0x0001e20000000800 */
[C-C-:B--2---:R-:W-:Y:S01]  /*5d600*/  FADD R21, R24.reuse, -R50.reuse ;  /* 0x8000003218157221 */ /* 0x144fe20000000000 */
[----:B------:R-:W-:Y:S01]  /*5d610*/  FADD R50, R24, R50 ;  /* 0x0000003218327221 */ /* 0x000fe20000000000 */
[C-C-:B----4-:R-:W-:Y:S01]  /*5d620*/  FADD R20, R27.reuse, -R29.reuse ;  /* 0x8000001d1b147221 */ /* 0x150fe20000000000 */
[----:B------:R-:W-:-:S03]  /*5d630*/  FADD R27, R27, R29 ;  /* 0x0000001d1b1b7221 */ /* 0x000fc60000000000 */
[C-C-:B------:R-:W-:Y:S01]  /*5d640*/  FADD R25, R20.reuse, R21.reuse ;  /* 0x0000001514197221 */ /* 0x140fe20000000000 */
[----:B------:R-:W-:Y:S01]  /*5d650*/  FADD R21, R20, -R21 ;  /* 0x8000001514157221 */ /* 0x000fe20000000000 */
[C-C-:B------:R-:W-:Y:S01]  /*5d660*/  FADD R20, R50.reuse, R27.reuse ;  /* 0x0000001b32147221 */ /* 0x140fe20000000000 */
[C-C-:B---3--:R-:W-:Y:S01]  /*5d670*/  FADD R24, -R39.reuse, R28.reuse ;  /* 0x0000001c27187221 */ /* 0x148fe20000000100 */
[----:B------:R-:W-:Y:S01]  /*5d680*/  FADD R27, -R50, R27 ;  /* 0x0000001b321b7221 */ /* 0x000fe20000000100 */
[----:B------:R-:W-:Y:S01]  /*5d690*/  MOV R50, R37 ;  /* 0x0000002500327202 */ /* 0x000fe20000000f00 */
[----:B------:R-:W-:Y:S01]  /*5d6a0*/  FADD R28, R39, R28 ;  /* 0x0000001c271c7221 */ /* 0x000fe20000000000 */
[C-C-:B------:R-:W-:Y:S01]  /*5d6b0*/  FFMA R34, R21.reuse, -0.70710676908493041992, R24.reuse ;  /* 0xbf3504f315227823 */ /* 0x140fe20000000018 */
[----:B------:R-:W-:Y:S01]  /*5d6c0*/  FFMA R21, R21, 0.70710676908493041992, R24 ;  /* 0x3f3504f315157823 */ /* 0x000fe20000000018 */
[----:B------:R-:W-:-:S04]  /*5d6d0*/  IMAD.WIDE R38, R53, 0x4, R22 ;  /* 0x0000000435267825 */ /* 0x000fc800078e0216 */
[C-C-:B-----5:R-:W-:Y:S01]  /*5d6e0*/  FADD R37, R48.reuse, R51.reuse ;  /* 0x0000003330257221 */ /* 0x160fe20000000000 */
[----:B------:R-:W-:-:S03]  /*5d6f0*/  FADD R48, R48, -R51 ;  /* 0x8000003330307221 */ /* 0x000fc60000000000 */
[----:B------:R-:W-:Y:S01]  /*5d700*/  FADD R24, R37, R28 ;  /* 0x0000001c25187221 */ /* 0x000fe20000000000 */
[C-C-:B------:R-:W-:Y:S01]  /*5d710*/  FFMA R26, R25.reuse, -0.70710676908493041992, R48.reuse ;  /* 0xbf3504f3191a7823 */ /* 0x140fe20000000030 */
[----:B------:R-:W-:Y:S02]  /*5d720*/  FFMA R25, R25, 0.70710676908493041992, R48 ;  /* 0x3f3504f319197823 */ /* 0x000fe40000000030 */
[C-C-:B------:R-:W-:Y:S01]  /*5d730*/  FADD R36, R24.reuse, -R20.reuse ;  /* 0x8000001418247221 */ /* 0x140fe20000000000 */
[----:B------:R-:W-:Y:S01]  /*5d740*/  FADD R24, R24, R20 ;  /* 0x0000001418187221 */ /* 0x000fe20000000000 */
[----:B------:R-:W-:Y:S01]  /*5d750*/  FADD R37, R37, -R28 ;  /* 0x8000001c25257221 */ /* 0x000fe20000000000 */
[----:B------:R-:W-:Y:S01]  /*5d760*/  FFMA R20, R34, 0.66817861795425415039, R26 ;  /* 0x3f2b0dc122147823 */ /* 0x000fe2000000001a */
[----:B------:R-:W-:Y:S01]  /*5d770*/  FFMA R28, R21, -0.19891236722469329834, R25 ;  /* 0xbe4bafaf151c7823 */ /* 0x000fe20000000019 */
[----:B------:R-:W-:Y:S01]  /*5d780*/  MOV R48, 0xffffffff ;  /* 0xffffffff00307802 */ /* 0x000fe20000000f00 */
[----:B------:R-:W-:Y:S01]  /*5d790*/  FFMA R34, R26, -0.66817861795425415039, R34 ;  /* 0xbf2b0dc11a227823 */ /* 0x000fe20000000022 */
[----:B------:R-:W-:Y:S01]  /*5d7a0*/  FMUL R26, R20, 1.6629391908645629883 ;  /* 0x3fd4db31141a7820 */ /* 0x000fe20000400000 */
[----:B------:R-:W-:Y:S01]  /*5d7b0*/  FFMA R35, R25, 0.19891236722469329834, R21 ;  /* 0x3e4bafaf19237823 */ /* 0x000fe20000000015 */
[----:B------:R-:W-:Y:S01]  /*5d7c0*/  FMUL R21, R24, 1.4142135381698608398 ;  /* 0x3fb504f318157820 */ /* 0x000fe20000400000 */
[----:B0-----:R-:W-:-:S07]  /*5d7d0*/  FMUL R20, R28, 1.9615705013275146484 ;  /* 0x3ffb14be1c147820 */ /* 0x001fce0000400000 */
[----:B------:R-:W-:Y:S05]  /*5d7e0*/  WARPSYNC.COLLECTIVE R48, `(.L_x_4677) ;  /* 0x0000000030087348 */ /* 0x000fea0003c00000 */
[----:B------:R-:W-:Y:S01]  /*5d7f0*/  NOP ;  /* 0x0000000000007918 */ /* 0x000fe20000000000 */
[----:B------:R-:W-:Y:S05]  /*5d800*/  ENDCOLLECTIVE ;  /* 0x000000000000791b */ /* 0x000fea0003800000 */
.L_x_4677:
        /* <DEDUP_REMOVED lines=11> */
.L_x_4678:
[----:B------:R0:W-:Y:S04]  /*5d8c0*/  STS [R2+0x18c], R26 ;  /* 0x00018c1a02007388 */ /* 0x0001e80000000800 */
[----:B------:R-:W-:Y:S04]  /*5d8d0*/  STS [R2], R21 ;  /* 0x0000001502007388 */ /* 0x000fe80000000800 */
[----:B------:R1:W-:Y:S01]  /*5d8e0*/  STS [R2+0x84], R20 ;  /* 0x0000841402007388 */ /* 0x0003e20000000800 */
[----:B0-----:R-:W-:Y:S01]  /*5d8f0*/  FFMA R26, R27, -0.41421356797218322754, R37 ;  /* 0xbed413cd1b1a7823 */ /* 0x001fe20000000025 */
[----:B------:R-:W-:-:S03]  /*5d900*/  FFMA R27, R37, 0.41421356797218322754, R27 ;  /* 0x3ed413cd251b7823 */ /* 0x000fc6000000001b */
[----:B------:R-:W-:Y:S01]  /*5d910*/  FMUL R26, R26, 1.8477590084075927734 ;  /* 0x3fec835e1a1a7820 */ /* 0x000fe20000400000 */
[----:B------:R-:W-:Y:S01]  /*5d920*/  FMUL R27, R27, 1.8477590084075927734 ;  /* 0x3fec835e1b1b7820 */ /* 0x000fe20000400000 */
[----:B-1----:R-:W-:-:S03]  /*5d930*/  IMAD.WIDE R20, R54, 0x4, R22 ;  /* 0x0000000436147825 */ /* 0x002fc600078e0216 */
[----:B------:R-:W-:Y:S04]  /*5d940*/  STS [R2+0x108], R26 ;  /* 0x0001081a02007388 */ /* 0x000fe80000000800 */
[----:B------:R0:W-:Y:S01]  /*5d950*/  STS [R2+0x318], R27 ;  /* 0x0003181b02007388 */ /* 0x0001e20000000800 */
[----:B------:R-:W-:-:S03]  /*5d960*/  IMAD.WIDE R22, R19, 0x4, R20 ;  /* 0x0000000413167825 */ /* 0x000fc600078e0214 */
[----:B------:R-:W5:Y:S01]  /*5d970*/  LDG.E.CONSTANT R56, desc[UR8][R20.64] ;  /* 0x0000000814387981 */ /* 0x000f62000c1e9900 */
[----:B------:R-:W-:-:S03]  /*5d980*/  IMAD.WIDE R52, R4, 0x4, R20 ;  /* 0x0000000404347825 */ /* 0x000fc600078e0214 */
[----:B------:R-:W5:Y:S01]  /*5d990*/  LDG.E.CONSTANT R22, desc[UR8][R22.64] ;  /* 0x0000000816167981 */ /* 0x000f62000c1e9900 */
[----:B0-----:R-:W-:-:S03]  /*5d9a0*/  IMAD.WIDE R26, R7, 0x4, R20 ;  /* 0x00000004071a7825 */ /* 0x001fc600078e0214 */
[----:B------:R-:W5:Y:S04]  /*5d9b0*/  LDG.E.CONSTANT R52, desc[UR8][R52.64] ;  /* 0x0000000834347981 */ /* 0x000f68000c1e9900 */
[----:B------:R0:W5:Y:S01]  /*5d9c0*/  LDG.E.CONSTANT R23, desc[UR8][R26.64] ;  /* 0x000000081a177981 */ /* 0x000162000c1e9900 */
[----:B------:R-:W-:-:S06]  /*5d9d0*/  IMAD.WIDE R54, R6, 0x4, R20 ;  /* 0x0000000406367825 */ /* 0x000fcc00078e0214 */
[----:B------:R-:W5:Y:S01]  /*5d9e0*/  LDG.E.CONSTANT R54, desc[UR8][R54.64] ;  /* 0x0000000836367981 */ /* 0x000f62000c1e9900 */
[----:B0-----:R-:W-:-:S05]  /*5d9f0*/  IMAD.WIDE R26, R3, 0x4, R20 ;  /* 0x00000004031a7825 */ /* 0x001fca00078e0214 */
[----:B------:R0:W5:Y:S02]  /*5da00*/  LDG.E.CONSTANT R53, desc[UR8][R26.64] ;  /* 0x000000081a357981 */ /* 0x000164000c1e9900 */
[----:B0-----:R-:W-:-:S04]  /*5da10*/  IMAD.WIDE R26, R5, 0x4, R20 ;  /* 0x00000004051a7825 */ /* 0x001fc800078e0214 */
[----:B------:R-:W-:Y:S01]  /*5da20*/  IMAD.WIDE R20, R47, 0x4, R20 ;  /* 0x000000042f147825 */ /* 0x000fe200078e0214 */
[----:B------:R0:W5:Y:S04]  /*5da30*/  LDG.E.CONSTANT R55, desc[UR8][R26.64] ;  /* 0x000000081a377981 */ /* 0x000168000c1e9900 */
[----:B------:R0:W5:Y:S01]  /*5da40*/  LDG.E.CONSTANT R57, desc[UR8][R20.64] ;  /* 0x0000000814397981 */ /* 0x000162000c1e9900 */
[----:B------:R-:W-:Y:S01]  /*5da50*/  FMUL R36, R36, 1.4142135381698608398 ;  /* 0x3fb504f324247820 */ /* 0x000fe20000400000 */
        /* <DEDUP_REMOVED lines=8> */
.L_x_4679:
[----:B------:R0:W1:Y:S04]  /*5dae0*/  LDS R35, [R8] ;  /* 0x0000000008237984 */ /* 0x0000680000000800 */
[----:B------:R0:W2:Y:S04]  /*5daf0*/  LDS R34, [R8+0x4] ;  /* 0x0000040008227984 */ /* 0x0000a80000000800 */
[----:B------:R0:W3:Y:S04]  /*5db00*/  LDS R37, [R8+0x14] ;  /* 0x0000140008257984 */ /* 0x0000e80000000800 */
[----:B------:R0:W4:Y:S04]  /*5db10*/  LDS R36, [R8+0x18] ;  /* 0x0000180008247984 */ /* 0x0001280000000800 */
        /* <DEDUP_REMOVED lines=13> */
[----:B------:R-:W-:Y:S02]  /*5dbf0*/  FADD R44, R56, R57 ;  /* 0x00000039382c7221 */ /* 0x000fe40000000000 */
[C-C-:B------:R-:W-:Y:S01]  /*5dc00*/  FFMA R42, R45.reuse, -0.70710676908493041992, R20.reuse ;  /* 0xbf3504f32d2a7823 */ /* 0x140fe20000000014 */
[----:B------:R-:W-:Y:S01]  /*5dc10*/  FFMA R27, R26, -0.70710676908493041992, R21 ;  /* 0xbf3504f31a1b7823 */ /* 0x000fe20000000015 */
[----:B------:R-:W-:Y:S01]  /*5dc20*/  FADD R22, R22, R55 ;  /* 0x0000003716167221 */ /* 0x000fe20000000000 */
[----:B------:R-:W-:Y:S01]  /*5dc30*/  FFMA R45, R45, 0.70710676908493041992, R20 ;  /* 0x3f3504f32d2d7823 */ /* 0x000fe20000000014 */
[----:B------:R-:W-:Y:S01]  /*5dc40*/  FFMA R21, R26, 0.70710676908493041992, R21 ;  /* 0x3f3504f31a157823 */ /* 0x000fe20000000015 */
[----:B------:R-:W-:Y:S01]  /*5dc50*/  FFMA R20, R27, 0.66817861795425415039, R42 ;  /* 0x3f2b0dc11b147823 */ /* 0x000fe2000000002a */
[----:B------:R-:W-:Y:S01]  /*5dc60*/  FFMA R42, R42, -0.66817861795425415039, R27 ;  /* 0xbf2b0dc12a2a7823 */ /* 0x000fe2000000001b */
[----:B------:R-:W-:Y:S01]  /*5dc70*/  FADD R26, R44, R52 ;  /* 0x000000342c1a7221 */ /* 0x000fe20000000000 */
[C-C-:B------:R-:W-:Y:S01]  /*5dc80*/  FADD R27, R22.reuse, R23.reuse ;  /* 0x00000017161b7221 */ /* 0x140fe20000000000 */
[----:B------:R-:W-:Y:S01]  /*5dc90*/  FADD R40, -R22, R23 ;  /* 0x0000001716287221 */ /* 0x000fe20000000100 */
[----:B------:R-:W-:-:S02]  /*5dca0*/  FFMA R22, R21, -0.19891236722469329834, R45 ;  /* 0xbe4bafaf15167823 */ /* 0x000fc4000000002d */
[C-C-:B------:R-:W-:Y:S01]  /*5dcb0*/  FADD R41, R26.reuse, -R27.reuse ;  /* 0x8000001b1a297221 */ /* 0x140fe20000000000 */
[----:B------:R-:W-:Y:S01]  /*5dcc0*/  FADD R26, R26, R27 ;  /* 0x0000001b1a1a7221 */ /* 0x000fe20000000000 */
[----:B------:R-:W-:Y:S01]  /*5dcd0*/  FMUL R22, R22, 1.9615705013275146484 ;  /* 0x3ffb14be16167820 */ /* 0x000fe20000400000 */
[----:B------:R-:W-:Y:S01]  /*5dce0*/  FFMA R45, R45, 0.19891236722469329834, R21 ;  /* 0x3e4bafaf2d2d7823 */ /* 0x000fe20000000015 */
[----:B------:R-:W-:Y:S01]  /*5dcf0*/  FMUL R23, R20, 1.6629391908645629883 ;  /* 0x3fd4db3114177820 */ /* 0x000fe20000400000 */
[----:B------:R-:W-:Y:S01]  /*5dd00*/  FMUL R43, R26, 1.4142135381698608398 ;  /* 0x3fb504f31a2b7820 */ /* 0x000fe20000400000 */
[----:B------:R0:W0:Y:S04]  /*5dd10*/  LDS R20, [R8+0x8] ;  /* 0x0000080008147984 */ /* 0x0000280000000800 */
[----:B------:R0:W0:Y:S04]  /*5dd20*/  LDS R21, [R8+0xc] ;  /* 0x00000c0008157984 */ /* 0x0000280000000800 */
[----:B------:R0:W0:Y:S04]  /*5dd30*/  LDS R26, [R8+0x10] ;  /* 0x00001000081a7984 */ /* 0x0000280000000800 */
[----:B-1234-:R0:W0:Y:S02]  /*5dd40*/  LDS R27, [R8+0x1c] ;  /* 0x00001c00081b7984 */ /* 0x01e0240000000800 */
[----:B0-----:R-:W-:Y:S05]  /*5dd50*/  WARPSYNC.COLLECTIVE R48, `(.L_x_4680) ;  /* 0x0000000030087348 */ /* 0x001fea0003c00000 */
[----:B------:R-:W-:Y:S01]  /*5dd60*/  NOP ;  /* 0x0000000000007918 */ /* 0x000fe20000000000 */
[----:B0-----:R-:W-:Y:S05]  /*5dd70*/  ENDCOLLECTIVE ;  /* 0x000000000000791b */ /* 0x001fea0003800000 */
.L_x_4680:
[----:B------:R0:W-:Y:S01]  /*5dd80*/  STS [R2+0x84], R22 ;  /* 0x0000841602007388 */ /* 0x0001e20000000800 */
[----:B------:R-:W-:-:S03]  /*5dd90*/  FADD R44, R44, -R52 ;  /* 0x800000342c2c7221 */ /* 0x000fc60000000000 */
[----:B------:R-:W-:Y:S01]  /*5dda0*/  STS [R2+0x18c], R23 ;  /* 0x00018c1702007388 */ /* 0x000fe20000000800 */
[----:B0-----:R-:W-:-:S05]  /*5ddb0*/  FMUL R22, R45, 1.9615705013275146484 ;  /* 0x3ffb14be2d167820 */ /* 0x001fca0000400000 */
[----:B------:R0:W-:Y:S04]  /*5ddc0*/  STS [R2+0x39c], R22 ;  /* 0x00039c1602007388 */ /* 0x0001e80000000800 */
[----:B------:R1:W-:Y:S01]  /*5ddd0*/  STS [R2], R43 ;  /* 0x0000002b02007388 */ /* 0x0003e20000000800 */
[----:B0-----:R-:W-:-:S04]  /*5dde0*/  IMAD.WIDE R22, R19, 0x4, R38 ;  /* 0x0000000413167825 */ /* 0x001fc800078e0226 */
[----:B-1----:R-:W-:Y:S01]  /*5ddf0*/  FFMA R43, R40, -0.41421356797218322754, R44 ;  /* 0xbed413cd282b7823 */ /* 0x002fe2000000002c */
[----:B------:R0:W5:Y:S01]  /*5de00*/  LDG.E.CONSTANT R45, desc[UR8][R22.64] ;  /* 0x00000008162d7981 */ /* 0x000162000c1e9900 */
[----:B------:R-:W-:Y:S01]  /*5de10*/  FFMA R40, R44, 0.41421356797218322754, R40 ;  /* 0x3ed413cd2c287823 */ /* 0x000fe20000000028 */
[----:B------:R-:W-:Y:S01]  /*5de20*/  FMUL R41, R41, 1.4142135381698608398 ;  /* 0x3fb504f329297820 */ /* 0x000fe20000400000 */
[----:B------:R-:W-:Y:S01]  /*5de30*/  FMUL R42, R42, -1.6629391908645629883 ;  /* 0xbfd4db312a2a7820 */ /* 0x000fe20000400000 */
[----:B------:R-:W-:Y:S01]  /*5de40*/  FMUL R43, R43, 1.8477590084075927734 ;  /* 0x3fec835e2b2b7820 */ /* 0x000fe20000400000 */
[----:B------:R-:W-:Y:S01]  /*5de50*/  FMUL R40, R40, 1.8477590084075927734 ;  /* 0x3fec835e28287820 */ /* 0x000fe20000400000 */
[----:B------:R-:W5:Y:S01]  /*5de60*/  LDG.E.CONSTANT R44, desc[UR8][R38.64] ;  /* 0x00000008262c7981 */ /* 0x000f62000c1e9900 */
[----:B0-----:R-:W-:-:S05]  /*5de70*/  IMAD.WIDE R22, R7, 0x4, R38 ;  /* 0x0000000407167825 */ /* 0x001fca00078e0226 */
[----:B------:R0:W5:Y:S04]  /*5de80*/  LDG.E.CONSTANT R19, desc[UR8][R22.64] ;  /* 0x0000000816137981 */ /* 0x000168000c1e9900 */
[----:B------:R1:W-:Y:S01]  /*5de90*/  STS [R2+0x318], R40 ;  /* 0x0003182802007388 */ /* 0x0003e20000000800 */
[----:B0-----:R-:W-:-:S05]  /*5dea0*/  IMAD.WIDE R22, R4, 0x4, R38 ;  /* 0x0000000404167825 */ /* 0x001fca00078e0226 */
[----:B-1----:R0:W5:Y:S04]  /*5deb0*/  LDG.E.CONSTANT R40, desc[UR8][R22.64] ;  /* 0x0000000816287981 */ /* 0x002168000c1e9900 */
[----:B------:R1:W-:Y:S01]  /*5dec0*/  STS [R2+0x210], R41 ;  /* 0x0002102902007388 */ /* 0x0003e20000000800 */
[----:B0-----:R-:W-:-:S05]  /*5ded0*/  IMAD.WIDE R22, R3, 0x4, R38 ;  /* 0x0000000403167825 */ /* 0x001fca00078e0226 */
[----:B-1----:R0:W5:Y:S04]  /*5dee0*/  LDG.E.CONSTANT R41, desc[UR8][R22.64] ;  /* 0x0000000816297981 */ /* 0x002168000c1e9900 */
[----:B------:R1:W-:Y:S01]  /*5def0*/  STS [R2+0x294], R42 ;  /* 0x0002942a02007388 */ /* 0x0003e20000000800 */
[----:B0-----:R-:W-:-:S05]  /*5df00*/  IMAD.WIDE R22, R6, 0x4, R38 ;  /* 0x0000000406167825 */ /* 0x001fca00078e0226 */
[----:B-1----:R0:W5:Y:S04]  /*5df10*/  LDG.E.CONSTANT R42, desc[UR8][R22.64] ;  /* 0x00000008162a7981 */ /* 0x002168000c1e9900 */
[----:B------:R1:W-:Y:S01]  /*5df20*/  STS [R2+0x108], R43 ;  /* 0x0001082b02007388 */ /* 0x0003e20000000800 */
[----:B0-----:R-:W-:Y:S01]  /*5df30*/  IMAD.WIDE R22, R5, 0x4, R38 ;  /* 0x0000000405167825 */ /* 0x001fe200078e0226 */
[----:B------:R-:W-:-:S07]  /*5df40*/  MOV R7, R50 ;  /* 0x0000003200077202 */ /* 0x000fce0000000f00 */
[----:B-1---5:R-:W-:Y:S05]  /*5df50*/  WARPSYNC.COLLECTIVE R48, `(.L_x_4681) ;  /* 0x0000000030087348 */ /* 0x022fea0003c00000 */
[----:B------:R-:W-:Y:S01]  /*5df60*/  NOP ;  /* 0x0000000000007918 */ /* 0x000fe20000000000 */
[----:B-1---5:R-:W-:Y:S05]  /*5df70*/  ENDCOLLECTIVE ;  /* 0x000000000000791b */ /* 0x022fea0003800000 */
.L_x_4681:
[----:B------:R0:W2:Y:S02]  /*5df80*/  LDG.E.CONSTANT R43, desc[UR8][R22.64] ;  /* 0x00000008162b7981 */ /* 0x0000a4000c1e9900 */
[----:B0-----:R-:W-:Y:S02]  /*5df90*/  IMAD.WIDE R22, R47, 0x4, R38 ;  /* 0x000000042f167825 */ /* 0x001fe400078e0226 */
[----:B------:R-:W5:Y:S04]  /*5dfa0*/  LDL.LU R47, [R1+0x114] ;  /* 0x00011400012f7983 */ /* 0x000f680000300800 */
[----:B------:R0:W3:Y:S04]  /*5dfb0*/  LDG.E.CONSTANT R23, desc[UR8][R22.64] ;  /* 0x0000000816177981 */ /* 0x0000e8000c1e9900 */
[----:B------:R1:W5:Y:S04]  /*5dfc0*/  LDL.LU R55, [R1+0x10] ;  /* 0x0000100001377983 */ /* 0x0003680000300800 */
[----:B------:R1:W5:Y:S04]  /*5dfd0*/  LDL.LU R54, [R1+0x14] ;  /* 0x0000140001367983 */ /* 0x0003680000300800 */
[----:B------:R1:W5:Y:S04]  /*5dfe0*/  LDL.LU R56, [R1+0xc] ;  /* 0x00000c0001387983 */ /* 0x0003680000300800 */
[----:B------:R1:W5:Y:S01]  /*5dff0*/  LDL.LU R57, [R1+0x18] ;  /* 0x0000180001397983 */ /* 0x0003620000300800 */
[----:B------:R-:W-:Y:S01]  /*5e000*/  MOV R4, R46 ;  /* 0x0000002e00047202 */ /* 0x000fe20000000f00 */
[C-C-:B0-----:R-:W-:Y:S01]  /*5e010*/  FADD R22, -R40.reuse, R41.reuse ;  /* 0x0000002928167221 */ /* 0x141fe20000000100 */
[----:B------:R-:W-:-:S02]  /*5e020*/  FADD R40, R40, R41 ;  /* 0x0000002928287221 */ /* 0x000fc40000000000 */
[----:B------:R1:W0:Y:S01]  /*5e030*/  LDS R41, [R8+0x10] ;  /* 0x0000100008297984 */ /* 0x0002220000000800 */
[C-C-:B------:R-:W-:Y:S01]  /*5e040*/  FADD R38, R19.reuse, -R42.reuse ;  /* 0x8000002a13267221 */ /* 0x140fe20000000000 */
[----:B------:R-:W-:Y:S01]  /*5e050*/  FADD R42, R19, R42 ;  /* 0x0000002a132a7221 */ /* 0x000fe20000000000 */
[----:B--2---:R-:W-:-:S04]  /*5e060*/  FADD R19, R45, -R43 ;  /* 0x8000002b2d137221 */ /* 0x004fc80000000000 */
[C-C-:B------:R-:W-:Y:S01]  /*5e070*/  FADD R39, R38.reuse, R19.reuse ;  /* 0x0000001326277221 */ /* 0x140fe20000000000 */
[----:B------:R-:W-:Y:S01]  /*5e080*/  FADD R19, R38, -R19 ;  /* 0x8000001326137221 */ /* 0x000fe20000000000 */
[----:B------:R-:W-:Y:S02]  /*5e090*/  FADD R43, R45, R43 ;  /* 0x0000002b2d2b7221 */ /* 0x000fe40000000000 */
[----:B------:R1:W2:Y:S01]  /*5e0a0*/  LDS R45, [R8] ;  /* 0x00000000082d7984 */ /* 0x0002a20000000800 */
[C-C-:B------:R-:W-:Y:S01]  /*5e0b0*/  FFMA R38, R19.reuse, -0.70710676908493041992, R22.reuse ;  /* 0xbf3504f313267823 */ /* 0x140fe20000000016 */
[C-C-:B---3--:R-:W-:Y:S01]  /*5e0c0*/  FADD R53, R44.reuse, -R23.reuse ;  /* 0x800000172c357221 */ /* 0x148fe20000000000 */
[----:B------:R-:W-:Y:S01]  /*5e0d0*/  FADD R23, R44, R23 ;  /* 0x000000172c177221 */ /* 0x000fe20000000000 */
[----:B------:R-:W-:Y:S01]  /*5e0e0*/  FFMA R19, R19, 0.70710676908493041992, R22 ;  /* 0x3f3504f313137823 */ /* 0x000fe20000000016 */
[--C-:B------:R-:W-:Y:S01]  /*5e0f0*/  FADD R46, -R43, R42.reuse ;  /* 0x0000002a2b2e7221 */ /* 0x100fe20000000100 */
[C-C-:B------:R-:W-:Y:S01]  /*5e100*/  FFMA R52, R39.reuse, -0.70710676908493041992, R53.reuse ;  /* 0xbf3504f327347823 */ /* 0x140fe20000000035 */
[----:B------:R-:W-:Y:S01]  /*5e110*/  FFMA R53, R39, 0.70710676908493041992, R53 ;  /* 0x3f3504f327357823 */ /* 0x000fe20000000035 */
[----:B------:R-:W-:Y:S01]  /*5e120*/  FADD R39, R43, R42 ;  /* 0x0000002a2b277221 */ /* 0x000fe20000000000 */
[----:B------:R1:W3:Y:S01]  /*5e130*/  LDS R44, [R8+0x4] ;  /* 0x00000400082c7984 */ /* 0x0002e20000000800 */
[----:B------:R-:W-:Y:S01]  /*5e140*/  FFMA R22, R38, 0.66817861795425415039, R52 ;  /* 0x3f2b0dc126167823 */ /* 0x000fe20000000034 */
[----:B------:R-:W-:Y:S01]  /*5e150*/  FFMA R52, R52, -0.66817861795425415039, R38 ;  /* 0xbf2b0dc134347823 */ /* 0x000fe20000000026 */
[--C-:B------:R-:W-:Y:S01]  /*5e160*/  FADD R38, R23, R40.reuse ;  /* 0x0000002817267221 */ /* 0x100fe20000000000 */
[----:B------:R1:W4:Y:S03]  /*5e170*/  LDS R43, [R8+0x8] ;  /* 0x00000800082b7984 */ /* 0x0003260000000800 */
[C-C-:B------:R-:W-:Y:S01]  /*5e180*/  FADD R51, R38.reuse, -R39.reuse ;  /* 0x8000002726337221 */ /* 0x140fe20000000000 */
[----:B------:R-:W-:Y:S01]  /*5e190*/  FADD R39, R38, R39 ;  /* 0x0000002726277221 */ /* 0x000fe20000000000 */
[----:B------:R-:W-:Y:S01]  /*5e1a0*/  FFMA R38, R19, -0.19891236722469329834, R53 ;  /* 0xbe4bafaf13267823 */ /* 0x000fe20000000035 */
[----:B------:R-:W-:Y:S01]  /*5e1b0*/  FFMA R53, R53, 0.19891236722469329834, R19 ;  /* 0x3e4bafaf35357823 */ /* 0x000fe20000000013 */
[----:B------:R-:W-:Y:S01]  /*5e1c0*/  FADD R23, R23, -R40 ;  /* 0x8000002817177221 */ /* 0x000fe20000000000 */
[----:B------:R1:W0:Y:S01]  /*5e1d0*/  LDS R42, [R8+0xc] ;  /* 0x00000c00082a7984 */ /* 0x0002220000000800 */
[----:B------:R-:W-:Y:S01]  /*5e1e0*/  FMUL R19, R38, 1.9615705013275146484 ;  /* 0x3ffb14be26137820 */ /* 0x000fe20000400000 */
[----:B------:R-:W-:-:S02]  /*5e1f0*/  FMUL R50, R39, 1.4142135381698608398 ;  /* 0x3fb504f327327820 */ /* 0x000fc40000400000 */
[----:B------:R1:W0:Y:S04]  /*5e200*/  LDS R40, [R8+0x14] ;  /* 0x0000140008287984 */ /* 0x0002280000000800 */
[----:B------:R1:W0:Y:S04]  /*5e210*/  LDS R39, [R8+0x18] ;  /* 0x0000180008277984 */ /* 0x0002280000000800 */
[----:B------:R1:W0:Y:S02]  /*5e220*/  LDS R38, [R8+0x1c] ;  /* 0x00001c0008267984 */ /* 0x0002240000000800 */
[----:B012345:R-:W-:Y:S05]  /*5e230*/  WARPSYNC.COLLECTIVE R48, `(.L_x_4682) ;  /* 0x0000000030087348 */ /* 0x03ffea0003c00000 */
[----:B------:R-:W-:Y:S01]  /*5e240*/  NOP ;  /* 0x0000000000007918 */ /* 0x000fe20000000000 */
[----:B012345:R-:W-:Y:S05]  /*5e250*/  ENDCOLLECTIVE ;  /* 0x000000000000791b */ /* 0x03ffea0003800000 */
.L_x_4682:
[----:B------:R0:W-:Y:S02]  /*5e260*/  STS [R2+0x84], R19 ;  /* 0x0000841302007388 */ /* 0x0001e40000000800 */
[----:B0-----:R-:W-:-:S05]  /*5e270*/  FMUL R19, R52, -1.6629391908645629883 ;  /* 0xbfd4db3134137820 */ /* 0x001fca0000400000 */
[----:B------:R0:W-:Y:S01]  /*5e280*/  STS [R2+0x294], R19 ;  /* 0x0002941302007388 */ /* 0x0001e20000000800 */
[----:B------:R-:W-:Y:S01]  /*5e290*/  FMUL R22, R22, 1.6629391908645629883 ;  /* 0x3fd4db3116167820 */ /* 0x000fe20000400000 */
[----:B------:R-:W-:Y:S01]  /*5e2a0*/  FMUL R48, R51, 1.4142135381698608398 ;  /* 0x3fb504f333307820 */ /* 0x000fe20000400000 */
[----:B------:R-:W-:Y:S01]  /*5e2b0*/  FADD R51, R47, -R49 ;  /* 0x800000312f337221 */ /* 0x000fe20000000000 */
[----:B------:R1:W-:Y:S01]  /*5e2c0*/  STS [R2], R50 ;  /* 0x0000003202007388 */ /* 0x0003e20000000800 */
[----:B0-----:R-:W-:Y:S01]  /*5e2d0*/  FFMA R19, R46, -0.41421356797218322754, R23 ;  /* 0xbed413cd2e137823 */ /* 0x001fe20000000017 */
[----:B------:R-:W-:-:S03]  /*5e2e0*/  FFMA R46, R23, 0.41421356797218322754, R46 ;  /* 0x3ed413cd172e7823 */ /* 0x000fc6000000002e */
[----:B------:R-:W-:Y:S01]  /*5e2f0*/  FMUL R23, R19, 1.8477590084075927734 ;  /* 0x3fec835e13177820 */ /* 0x000fe20000400000 */
[----:B------:R-:W-:Y:S01]  /*5e300*/  FMUL R19, R46, 1.8477590084075927734 ;  /* 0x3fec835e2e137820 */ /* 0x000fe20000400000 */
[----:B-1----:R-:W-:Y:S01]  /*5e310*/  FADD R50, R57, -R56 ;  /* 0x8000003839327221 */ /* 0x002fe20000000000 */
[----:B------:R0:W-:Y:S01]  /*5e320*/  STS [R2+0x18c], R22 ;  /* 0x00018c1602007388 */ /* 0x0001e20000000800 */
[----:B------:R-:W-:Y:S02]  /*5e330*/  FADD R46, -R54, R55 ;  /* 0x00000037362e7221 */ /* 0x000fe40000000100 */
[C-C-:B------:R-:W-:Y:S01]  /*5e340*/  FADD R52, R50.reuse, R51.reuse ;  /* 0x0000003332347221 */ /* 0x140fe20000000000 */
[----:B------:R1:W-:Y:S01]  /*5e350*/  STS [R2+0x318], R19 ;  /* 0x0003181302007388 */ /* 0x0003e20000000800 */
[----:B------:R-:W-:-:S03]  /*5e360*/  FADD R51, R50, -R51 ;  /* 0x8000003332337221 */ /* 0x000fc60000000000 */
[----:B------:R2:W-:Y:S01]  /*5e370*/  STS [R2+0x108], R23 ;  /* 0x0001081702007388 */ /* 0x0005e20000000800 */
[----:B0-----:R-:W-:Y:S01]  /*5e380*/  FMUL R22, R53, 1.9615705013275146484 ;  /* 0x3ffb14be35167820 */ /* 0x001fe20000400000 */
[----:B-1----:R-:W-:-:S04]  /*5e390*/  FADD R19, R7, -R4 ;  /* 0x8000000407137221 */ /* 0x002fc80000000000 */
[----:B------:R0:W-:Y:S01]  /*5e3a0*/  STS [R2+0x39c], R22 ;  /* 0x00039c1602007388 */ /* 0x0001e20000000800 */
[----:B--2---:R-:W-:Y:S01]  /*5e3b0*/  FADD R23, R54, R55 ;  /* 0x0000003736177221 */ /* 0x004fe20000000000 */
[C-C-:B------:R-:W-:Y:S01]  /*5e3c0*/  FFMA R54, R52.reuse, -0.70710676908493041992, R19.reuse ;  /* 0xbf3504f334367823 */ /* 0x140fe20000000013 */
[----:B------:R-:W-:Y:S01]  /*5e3d0*/  FFMA R50, R52, 0.70710676908493041992, R19 ;  /* 0x3f3504f334327823 */ /* 0x000fe20000000013 */
[----:B------:R-:W-:Y:S01]  /*5e3e0*/  FFMA R19, R51, -0.70710676908493041992, R46 ;  /* 0xbf3504f333137823 */ /* 0x000fe2000000002e */
[----:B------:R1:W-:Y:S01]  /*5e3f0*/  STS [R2+0x210], R48 ;  /* 0x0002103002007388 */ /* 0x0003e20000000800 */
[----:B------:R-:W-:Y:S01]  /*5e400*/  FADD R53, R47, R49 ;  /* 0x000000312f357221 */ /* 0x000fe20000000000 */
[----:B0-----:R-:W-:Y:S01]  /*5e410*/  FADD R22, R7, R4 ;  /* 0x0000000407167221 */ /* 0x001fe20000000000 */
[----:B------:R-:W-:Y:S01]  /*5e420*/  FFMA R52, R19, 0.66817861795425415039, R54 ;  /* 0x3f2b0dc113347823 */ /* 0x000fe20000000036 */
[----:B------:R-:W-:Y:S01]  /*5e430*/  FFMA R19, R54, -0.66817861795425415039, R19 ;  /* 0xbf2b0dc136137823 */ /* 0x000fe20000000013 */
[----:B------:R-:W-:Y:S01]  /*5e440*/  FFMA R51, R51, 0.70710676908493041992, R46 ;  /* 0x3f3504f333337823 */ /* 0x000fe2000000002e */
[C-C-:B------:R-:W-:Y:S01]  /*5e450*/  FADD R54, R22.reuse, R23.reuse ;  /* 0x0000001716367221 */ /* 0x140fe20000000000 */
[----:B-1----:R-:W-:Y:S01]  /*5e460*/  FADD R48, R57, R56 ;  /* 0x0000003839307221 */ /* 0x002fe20000000000 */
[----:B------:R-:W-:Y:S01]  /*5e470*/  FADD R22, R22, -R23 ;  /* 0x8000001716167221 */ /* 0x000fe20000000000 */
[----:B------:R0:W5:Y:S02]  /*5e480*/  LDL.LU R7, [R1+0x34] ;  /* 0x0000340001077983 */ /* 0x0001640000300800 */
[C-C-:B------:R-:W-:Y:S01]  /*5e490*/  FADD R23, R53.reuse, R48.reuse ;  /* 0x0000003035177221 */ /* 0x140fe20000000000 */
[----:B------:R-:W-:Y:S01]  /*5e4a0*/  FADD R48, -R53, R48 ;  /* 0x0000003035307221 */ /* 0x000fe20000000100 */
[----:B------:R0:W5:Y:S03]  /*5e4b0*/  LDL.LU R56, [R1+0x3c] ;  /* 0x00003c0001387983 */ /* 0x0001660000300800 */
[----:B------:R-:W-:Y:S01]  /*5e4c0*/  FFMA R55, R48, -0.41421356797218322754, R22 ;  /* 0xbed413cd30377823 */ /* 0x000fe20000000016 */
[----:B------:R-:W-:Y:S01]  /*5e4d0*/  FFMA R22, R22, 0.41421356797218322754, R48 ;  /* 0x3ed413cd16167823 */ /* 0x000fe20000000030 */
[----:B------:R-:W-:Y:S01]  /*5e4e0*/  MOV R48, 0xffffffff ;  /* 0xffffffff00307802 */ /* 0x000fe20000000f00 */
[C-C-:B------:R-:W-:Y:S01]  /*5e4f0*/  FADD R46, R54.reuse, -R23.reuse ;  /* 0x80000017362e7221 */ /* 0x140fe20000000000 */
[----:B------:R-:W-:Y:S01]  /*5e500*/  FADD R53, R54, R23 ;  /* 0x0000001736357221 */ /* 0x000fe20000000000 */
[----:B------:R0:W5:Y:S06]  /*5e510*/  LDL.LU R57, [R1+0x40] ;  /* 0x0000400001397983 */ /* 0x00016c0000300800 */
[----:B0----5:R-:W-:Y:S05]  /*5e520*/  WARPSYNC.COLLECTIVE R48, `(.L_x_4683) ;  /* 0x0000000030087348 */ /* 0x021fea0003c00000 */
[----:B------:R-:W-:Y:S01]  /*5e530*/  NOP ;  /* 0x0000000000007918 */ /* 0x000fe20000000000 */
[----:B0----5:R-:W-:Y:S05]  /*5e540*/  ENDCOLLECTIVE ;  /* 0x000000000000791b */ /* 0x021fea0003800000 */
.L_x_4683:
[----:B------:R-:W0:Y:S01]  /*5e550*/  LDS R4, [R8] ;  /* 0x0000000008047984 */ /* 0x000e220000000800 */
[----:B------:R-:W-:Y:S01]  /*5e560*/  FFMA R54, R51, -0.19891236722469329834, R50 ;  /* 0xbe4bafaf33367823 */ /* 0x000fe20000000032 */
[----:B------:R-:W-:Y:S01]  /*5e570*/  FMUL R53, R53, 1.4142135381698608398 ;  /* 0x3fb504f335357820 */ /* 0x000fe20000400000 */
[----:B------:R-:W-:Y:S01]  /*5e580*/  FFMA R50, R50, 0.19891236722469329834, R51 ;  /* 0x3e4bafaf32327823 */ /* 0x000fe20000000033 */
[----:B------:R1:W5:Y:S01]  /*5e590*/  LDL.LU R23, [R1+0x2c] ;  /* 0x00002c0001177983 */ /* 0x0003620000300800 */
[----:B------:R-:W-:-:S03]  /*5e5a0*/  FMUL R54, R54, 1.9615705013275146484 ;  /* 0x3ffb14be36367820 */ /* 0x000fc60000400000 */
        /* <DEDUP_REMOVED lines=8> */
[----:B012345:R-:W-:Y:S05]  /*5e630*/  WARPSYNC.COLLECTIVE R48, `(.L_x_4684) ;  /* 0x0000000030087348 */ /* 0x03ffea0003c00000 */
[----:B------:R-:W-:Y:S01]  /*5e640*/  NOP ;  /* 0x0000000000007918 */ /* 0x000fe20000000000 */
[----:B012345:R-:W-:Y:S05]  /*5e650*/  ENDCOLLECTIVE ;  /* 0x000000000000791b */ /* 0x03ffea0003800000 */
.L_x_4684:
[----:B------:R0:W-:Y:S04]  /*5e660*/  STS [R2], R53 ;  /* 0x0000003502007388 */ /* 0x0001e80000000800 */
[----:B------:R1:W-:Y:S04]  /*5e670*/  STS [R2+0x84], R54 ;  /* 0x0000843602007388 */ /* 0x0003e80000000800 */
[----:B0-----:R-:W2:Y:S04]  /*5e680*/  LDL.LU R53, [R1+0x28] ;  /* 0x0000280001357983 */ /* 0x001ea80000300800 */
[----:B-1----:R-:W2:Y:S01]  /*5e690*/  LDL.LU R54, [R1] ;  /* 0x0000000001367983 */ /* 0x002ea20000300800 */
[----:B------:R-:W-:Y:S01]  /*5e6a0*/  FMUL R48, R22, 1.8477590084075927734 ;  /* 0x3fec835e16307820 */ /* 0x000fe20000400000 */
[----:B------:R-:W-:Y:S01]  /*5e6b0*/  FMUL R50, R50, 1.9615705013275146484 ;  /* 0x3ffb14be32327820 */ /* 0x000fe20000400000 */
[----:B------:R-:W-:Y:S01]  /*5e6c0*/  FMUL R19, R19, -1.6629391908645629883 ;  /* 0xbfd4db3113137820 */ /* 0x000fe20000400000 */
[----:B------:R-:W-:-:S02]  /*5e6d0*/  FMUL R52, R52, 1.6629391908645629883 ;  /* 0x3fd4db3134347820 */ /* 0x000fc40000400000 */
[----:B------:R0:W-:Y:S04]  /*5e6e0*/  STS [R2+0x318], R48 ;  /* 0x0003183002007388 */ /* 0x0001e80000000800 */
[----:B------:R1:W-:Y:S01]  /*5e6f0*/  STS [R2+0x39c], R50 ;  /* 0x00039c3202007388 */ /* 0x0003e20000000800 */
[----:B------:R-:W-:-:S03]  /*5e700*/  FMUL R46, R46, 1.4142135381698608398 ;  /* 0x3fb504f32e2e7820 */ /* 0x000fc60000400000 */
[----:B------:R-:W-:Y:S04]  /*5e710*/  STS [R2+0x294], R19 ;  /* 0x0002941302007388 */ /* 0x000fe80000000800 */
[----:B------:R3:W-:Y:S04]  /*5e720*/  STS [R2+0x18c], R52 ;  /* 0x00018c3402007388 */ /* 0x0007e80000000800 */
[----:B------:R4:W-:Y:S01]  /*5e730*/  STS [R2+0x210], R46 ;  /* 0x0002102e02007388 */ /* 0x0009e20000000800 */
[----:B------:R-:W-:-:S05]  /*5e740*/  FMUL R55, R55, 1.8477590084075927734 ;  /* 0x3fec835e37377820 */ /* 0x000fca0000400000 */
[----:B------:R2:W-:Y:S01]  /*5e750*/  STS [R2+0x108], R55 ;  /* 0x0001083702007388 */ /* 0x0005e20000000800 */
[C-C-:B0-----:R-:W-:Y:S01]  /*5e760*/  FADD R48, R7.reuse, -R61.reuse ;  /* 0x8000003d07307221 */ /* 0x141fe20000000000 */
[----:B------:R-:W-:Y:S01]  /*5e770*/  FADD R61, R7, R61 ;  /* 0x0000003d073d7221 */ /* 0x000fe20000000000 */
[----:B-1----:R-:W-:-:S04]  /*5e780*/  FADD R50, R57, -R56 ;  /* 0x8000003839327221 */ /* 0x002fc80000000000 */
[C-C-:B---3--:R-:W-:Y:S01]  /*5e790*/  FADD R52, R48.reuse, R50.reuse ;  /* 0x0000003230347221 */ /* 0x148fe20000000000 */
[----:B------:R-:W-:Y:S01]  /*5e7a0*/  FADD R48, R48, -R50 ;  /* 0x8000003230307221 */ /* 0x000fe20000000000 */
[C-C-:B------:R-:W-:Y:S01]  /*5e7b0*/  FADD R19, R23.reuse, -R60.reuse ;  /* 0x8000003c17137221 */ /* 0x140fe20000000000 */
[----:B------:R-:W-:Y:S01]  /*5e7c0*/  FADD R60, R23, R60 ;  /* 0x0000003c173c7221 */ /* 0x000fe20000000000 */
[----:B----4-:R-:W-:Y:S01]  /*5e7d0*/  FADD R46, R57, R56 ;  /* 0x00000038392e7221 */ /* 0x010fe20000000000 */
[C-C-:B--2---:R-:W-:Y:S01]  /*5e7e0*/  FADD R23, -R53.reuse, R54.reuse ;  /* 0x0000003635177221 */ /* 0x144fe20000000100 */
[----:B------:R-:W-:Y:S02]  /*5e7f0*/  FADD R22, R53, R54 ;  /* 0x0000003635167221 */ /* 0x000fe40000000000 */
[----:B------:R0:W5:Y:S01]  /*5e800*/  LDL.LU R54, [R1+0x38] ;  /* 0x0000380001367983 */ /* 0x0001620000300800 */
[C-C-:B------:R-:W-:Y:S01]  /*5e810*/  FFMA R50, R48.reuse, -0.70710676908493041992, R23.reuse ;  /* 0xbf3504f330327823 */ /* 0x140fe20000000017 */
[----:B------:R-:W-:Y:S01]  /*5e820*/  FFMA R23, R48, 0.70710676908493041992, R23 ;  /* 0x3f3504f330177823 */ /* 0x000fe20000000017 */
[C-C-:B------:R-:W-:Y:S01]  /*5e830*/  FADD R48, R60.reuse, R22.reuse ;  /* 0x000000163c307221 */ /* 0x140fe20000000000 */
[----:B------:R0:W5:Y:S01]  /*5e840*/  LDL.LU R7, [R1+0x44] ;  /* 0x0000440001077983 */ /* 0x0001620000300800 */
[----:B------:R-:W-:Y:S01]  /*5e850*/  FADD R60, R60, -R22 ;  /* 0x800000163c3c7221 */ /* 0x000fe20000000000 */
[C-C-:B------:R-:W-:Y:S01]  /*5e860*/  FADD R22, R46.reuse, R61.reuse ;  /* 0x0000003d2e167221 */ /* 0x140fe20000000000 */
[----:B------:R-:W-:-:S02]  /*5e870*/  FADD R46, -R46, R61 ;  /* 0x0000003d2e2e7221 */ /* 0x000fc40000000100 */
[----:B------:R0:W5:Y:S01]  /*5e880*/  LDL.LU R61, [R1+0x30] ;  /* 0x00003000013d7983 */ /* 0x0001620000300800 */
[C-C-:B------:R-:W-:Y:S01]  /*5e890*/  FFMA R53, R52.reuse, -0.70710676908493041992, R19.reuse ;  /* 0xbf3504f334357823 */ /* 0x140fe20000000013 */
[----:B------:R-:W-:-:S03]  /*5e8a0*/  FFMA R19, R52, 0.70710676908493041992, R19 ;  /* 0x3f3504f334137823 */ /* 0x000fc60000000013 */
[----:B------:R-:W-:Y:S01]  /*5e8b0*/  FFMA R52, R50, 0.66817861795425415039, R53 ;  /* 0x3f2b0dc132347823 */ /* 0x000fe20000000035 */
[----:B------:R-:W-:Y:S01]  /*5e8c0*/  FFMA R53, R53, -0.66817861795425415039, R50 ;  /* 0xbf2b0dc135357823 */ /* 0x000fe20000000032 */
[C-C-:B------:R-:W-:Y:S01]  /*5e8d0*/  FADD R50, R48.reuse, -R22.reuse ;  /* 0x8000001630327221 */ /* 0x140fe20000000000 */
[----:B------:R-:W-:Y:S01]  /*5e8e0*/  FADD R48, R48, R22 ;  /* 0x0000001630307221 */ /* 0x000fe20000000000 */
[----:B------:R-:W-:Y:S01]  /*5e8f0*/  FFMA R57, R46, -0.41421356797218322754, R60 ;  /* 0xbed413cd2e397823 */ /* 0x000fe2000000003c */
[----:B------:R-:W-:Y:S02]  /*5e900*/  FFMA R60, R60, 0.41421356797218322754, R46 ;  /* 0x3ed413cd3c3c7823 */ /* 0x000fe4000000002e */
[----:B------:R-:W-:Y:S01]  /*5e910*/  FMUL R46, R48, 1.4142135381698608398 ;  /* 0x3fb504f3302e7820 */ /* 0x000fe20000400000 */
[----:B0-----:R-:W-:-:S07]  /*5e920*/  MOV R48, 0xffffffff ;  /* 0xffffffff00307802 */ /* 0x001fce0000000f00 */
[----:B-----5:R-:W-:Y:S05]  /*5e930*/  WARPSYNC.COLLECTIVE R48, `(.L_x_4685) ;  /* 0x0000000030087348 */ /* 0x020fea0003c00000 */
[----:B------:R-:W-:Y:S01]  /*5e940*/  NOP ;  /* 0x0000000000007918 */ /* 0x000fe20000000000 */
[----:B-----5:R-:W-:Y:S05]  /*5e950*/  ENDCOLLECTIVE ;  /* 0x000000000000791b */ /* 0x020fea0003800000 */
.L_x_4685:
[----:B------:R-:W-:Y:S01]  /*5e960*/  FMUL R52, R52, 1.6629391908645629883 ;  /* 0x3fd4db3134347820 */ /* 0x000fe20000400000 */
[----:B------:R-:W-:Y:S01]  /*5e970*/  FMUL R53, R53, -1.6629391908645629883 ;  /* 0xbfd4db3135357820 */ /* 0x000fe20000400000 */
[----:B------:R-:W-:Y:S01]  /*5e980*/  FFMA R55, R23, -0.19891236722469329834, R19 ;  /* 0xbe4bafaf17377823 */ /* 0x000fe20000000013 */
[----:B------:R-:W0:Y:S01]  /*5e990*/  LDS R48, [R8+0xc] ;  /* 0x00000c0008307984 */ /* 0x000e220000000800 */
[----:B------:R-:W-:-:S03]  /*5e9a0*/  FFMA R56, R19, 0.19891236722469329834, R23 ;  /* 0x3e4bafaf13387823 */ /* 0x000fc60000000017 */
[----:B------:R-:W-:Y:S04]  /*5e9b0*/  LDS R23, [R8] ;  /* 0x0000000008177984 */ /* 0x000fe80000000800 */
[----:B------:R-:W-:Y:S04]  /*5e9c0*/  LDS R22, [R8+0x4] ;  /* 0x0000040008167984 */ /* 0x000fe80000000800 */
[----:B------:R-:W-:Y:S04]  /*5e9d0*/  LDS R19, [R8+0x8] ;  /* 0x0000080008137984 */ /* 0x000fe80000000800 */
[----:B0-----:R-:W-:Y:S04]  /*5e9e0*/  STL [R1+0x20], R48 ;  /* 0x0000203001007387 */ /* 0x001fe80000100800 */
[----:B------:R-:W0:Y:S04]  /*5e9f0*/  LDS R48, [R8+0x10] ;  /* 0x0000100008307984 */ /* 0x000e280000000800 */
[----:B0-----:R-:W-:Y:S04]  /*5ea00*/  STL [R1+0x2c], R48 ;  /* 0x00002c3001007387 */ /* 0x001fe80000100800 */
[----:B------:R-:W0:Y:S04]  /*5ea10*/  LDS R48, [R8+0x14] ;  /* 0x0000140008307984 */ /* 0x000e280000000800 */
[----:B0-----:R-:W-:Y:S04]  /*5ea20*/  STL [R1+0x34], R48 ;  /* 0x0000343001007387 */ /* 0x001fe80000100800 */
[----:B------:R-:W0:Y:S04]  /*5ea30*/  LDS R48, [R8+0x18] ;  /* 0x0000180008307984 */ /* 0x000e280000000800 */
[----:B0-----:R-:W-:Y:S04]  /*5ea40*/  STL [R1+0x3c], R48 ;  /* 0x00003c3001007387 */ /* 0x001fe80000100800 */
[----:B------:R-:W0:Y:S01]  /*5ea50*/  LDS R48, [R8+0x1c] ;  /* 0x00001c0008307984 */ /* 0x000e220000000800 */
[----:B------:R-:W-:Y:S01]  /*5ea60*/  FMUL R55, R55, 1.9615705013275146484 ;  /* 0x3ffb14be37377820 */ /* 0x000fe20000400000 */
[----:B------:R-:W-:Y:S01]  /*5ea70*/  FMUL R57, R57, 1.8477590084075927734 ;  /* 0x3fec835e39397820 */ /* 0x000fe20000400000 */
[----:B------:R-:W-:Y:S01]  /*5ea80*/  FMUL R56, R56, 1.9615705013275146484 ;  /* 0x3ffb14be38387820 */ /* 0x000fe20000400000 */
[----:B------:R-:W-:Y:S01]  /*5ea90*/  FMUL R60, R60, 1.8477590084075927734 ;  /* 0x3fec835e3c3c7820 */ /* 0x000fe20000400000 */
[----:B0-----:R0:W-:Y:S02]  /*5eaa0*/  STL [R1+0x40], R48 ;  /* 0x0000403001007387 */ /* 0x0011e40000100800 */
[----:B0-----:R-:W-:-:S07]  /*5eab0*/  MOV R48, 0xffffffff ;  /* 0xffffffff00307802 */ /* 0x001fce0000000f00 */
[----:B------:R-:W-:Y:S05]  /*5eac0*/  WARPSYNC.COLLECTIVE R48, `(.L_x_4686) ;  /* 0x0000000030087348 */ /* 0x000fea0003c00000 */
[----:B------:R-:W-:Y:S01]  /*5ead0*/  NOP ;  /* 0x0000000000007918 */ /* 0x000fe20000000000 */
[----:B------:R-:W-:Y:S05]  /*5eae0*/  ENDCOLLECTIVE ;  /* 0x000000000000791b */ /* 0x000fea0003800000 */
.L_x_4686:
[----:B------:R0:W-:Y:S04]  /*5eaf0*/  STS [R2], R46 ;  /* 0x0000002e02007388 */ /* 0x0001e80000000800 */
[----:B------:R1:W-:Y:S04]  /*5eb00*/  STS [R2+0x18c], R52 ;  /* 0x00018c3402007388 */ /* 0x0003e80000000800 */
[----:B------:R2:W-:Y:S01]  /*5eb10*/  STS [R2+0x294], R53 ;  /* 0x0002943502007388 */ /* 0x0005e20000000800 */
[----:B0-----:R-:W-:Y:S01]  /*5eb20*/  FMUL R46, R50, 1.4142135381698608398 ;  /* 0x3fb504f3322e7820 */ /* 0x001fe20000400000 */
[----:B-1----:R-:W-:-:S04]  /*5eb30*/  FADD R52, R59, -R11 ;  /* 0x8000000b3b347221 */ /* 0x002fc80000000000 */
[----:B------:R0:W-:Y:S01]  /*5eb40*/  STS [R2+0x210], R46 ;  /* 0x0002102e02007388 */ /* 0x0001e20000000800 */
[----:B------:R-:W-:-:S03]  /*5eb50*/  FADD R48, -R58, R9 ;  /* 0x000000093a307221 */ /* 0x000fc60000000100 */
[----:B------:R1:W-:Y:S01]  /*5eb60*/  STS [R2+0x84], R55 ;  /* 0x0000843702007388 */ /* 0x0003e20000000800 */
[C-C-:B--2---:R-:W-:Y:S01]  /*5eb70*/  FADD R53, R7.reuse, -R54.reuse ;  /* 0x8000003607357221 */ /* 0x144fe20000000000 */
[----:B------:R-:W-:-:S03]  /*5eb80*/  FADD R50, R7, R54 ;  /* 0x0000003607327221 */ /* 0x000fc60000000000 */
[C-C-:B------:R-:W-:Y:S01]  /*5eb90*/  FADD R54, R52.reuse, R53.reuse ;  /* 0x0000003534367221 */ /* 0x140fe20000000000 */
[----:B0-----:R-:W-:Y:S01]  /*5eba0*/  FADD R46, R61, -R10 ;  /* 0x8000000a3d2e7221 */ /* 0x001fe20000000000 */
[----:B------:R-:W-:-:S03]  /*5ebb0*/  FADD R52, R52, -R53 ;  /* 0x8000003534347221 */ /* 0x000fc60000000000 */
[----:B-1----:R-:W-:Y:S01]  /*5ebc0*/  FFMA R55, R54, -0.70710676908493041992, R46 ;  /* 0xbf3504f336377823 */ /* 0x002fe2000000002e */
[----:B------:R-:W-:Y:S01]  /*5ebd0*/  FFMA R53, R52, -0.70710676908493041992, R48 ;  /* 0xbf3504f334357823 */ /* 0x000fe20000000030 */
[----:B------:R-:W-:Y:S01]  /*5ebe0*/  FFMA R46, R54, 0.70710676908493041992, R46 ;  /* 0x3f3504f3362e7823 */ /* 0x000fe2000000002e */
[----:B------:R-:W-:Y:S01]  /*5ebf0*/  FFMA R48, R52, 0.70710676908493041992, R48 ;  /* 0x3f3504f334307823 */ /* 0x000fe20000000030 */
[----:B------:R0:W-:Y:S04]  /*5ec00*/  STS [R2+0x108], R57 ;  /* 0x0001083902007388 */ /* 0x0001e80000000800 */
[----:B------:R1:W-:Y:S01]  /*5ec10*/  STS [R2+0x39c], R56 ;  /* 0x00039c3802007388 */ /* 0x0003e20000000800 */
[----:B0-----:R-:W-:Y:S01]  /*5ec20*/  FFMA R57, R46, 0.19891236722469329834, R48 ;  /* 0x3e4bafaf2e397823 */ /* 0x001fe20000000030 */
[----:B-1----:R-:W-:Y:S01]  /*5ec30*/  FFMA R56, R48, -0.19891236722469329834, R46 ;  /* 0xbe4bafaf30387823 */ /* 0x002fe2000000002e */
[----:B------:R-:W-:Y:S01]  /*5ec40*/  MOV R48, 0xffffffff ;  /* 0xffffffff00307802 */ /* 0x000fe20000000f00 */
[----:B------:R0:W-:Y:S06]  /*5ec50*/  STS [R2+0x318], R60 ;  /* 0x0003183c02007388 */ /* 0x0001ec0000000800 */
[----:B0-----:R-:W-:Y:S05]  /*5ec60*/  WARPSYNC.COLLECTIVE R48, `(.L_x_4687) ;  /* 0x0000000030087348 */ /* 0x001fea0003c00000 */
[----:B------:R-:W-:Y:S01]  /*5ec70*/  NOP ;  /* 0x0000000000007918 */ /* 0x000fe20000000000 */
[----:B0-----:R-:W-:Y:S05]  /*5ec80*/  ENDCOLLECTIVE ;  /* 0x000000000000791b */ /* 0x001fea0003800000 */
.L_x_4687:
[----:B------:R-:W-:Y:S04]  /*5ec90*/  LDS R60, [R8+0x18] ;  /* 0x00001800083c7984 */ /* 0x000fe80000000800 */
[----:B------:R-:W0:Y:S01]  /*5eca0*/  LDS R48, [R8+0x14] ;  /* 0x0000140008307984 */ /* 0x000e220000000800 */
[----:B------:R-:W-:Y:S01]  /*5ecb0*/  FADD R10, R61, R10 ;  /* 0x0000000a3d0a7221 */ /* 0x000fe20000000000 */
[----:B------:R-:W-:Y:S01]  /*5ecc0*/  FADD R9, R58, R9 ;  /* 0x000000093a097221 */ /* 0x000fe20000000000 */
[----:B------:R-:W-:Y:S01]  /*5ecd0*/  FADD R11, R59, R11 ;  /* 0x0000000b3b0b7221 */ /* 0x000fe20000000000 */
[----:B------:R-:W-:Y:S01]  /*5ece0*/  FFMA R52, R53, 0.66817861795425415039, R55 ;  /* 0x3f2b0dc135347823 */ /* 0x000fe20000000037 */
[----:B------:R-:W-:Y:S01]  /*5ecf0*/  FFMA R55, R55, -0.66817861795425415039, R53 ;  /* 0xbf2b0dc137377823 */ /* 0x000fe20000000035 */
[C-C-:B------:R-:W-:Y:S01]  /*5ed00*/  FADD R53, R10.reuse, R9.reuse ;  /* 0x000000090a357221 */ /* 0x140fe20000000000 */
[----:B------:R-:W-:Y:S01]  /*5ed10*/  FADD R9, R10, -R9 ;  /* 0x800000090a097221 */ /* 0x000fe20000000000 */
[C-C-:B------:R-:W-:Y:S01]  /*5ed20*/  FADD R10, R50.reuse, R11.reuse ;  /* 0x0000000b320a7221 */ /* 0x140fe20000000000 */
[----:B------:R-:W-:Y:S01]  /*5ed30*/  FADD R11, -R50, R11 ;  /* 0x0000000b320b7221 */ /* 0x000fe20000000100 */
[----:B------:R-:W1:Y:S02]  /*5ed40*/  LDS R46, [R8+0x4] ;  /* 0x00000400082e7984 */ /* 0x000e640000000800 */
[C-C-:B------:R-:W-:Y:S01]  /*5ed50*/  FADD R58, R53.reuse, -R10.reuse ;  /* 0x8000000a353a7221 */ /* 0x140fe20000000000 */
[----:B------:R-:W-:Y:S01]  /*5ed60*/  FADD R53, R53, R10 ;  /* 0x0000000a35357221 */ /* 0x000fe20000000000 */
[----:B------:R-:W-:Y:S01]  /*5ed70*/  FFMA R59, R11, -0.41421356797218322754, R9 ;  /* 0xbed413cd0b3b7823 */ /* 0x000fe20000000009 */
[----:B------:R-:W-:Y:S01]  /*5ed80*/  FFMA R54, R9, 0.41421356797218322754, R11 ;  /* 0x3ed413cd09367823 */ /* 0x000fe2000000000b */
[----:B------:R-:W2:Y:S04]  /*5ed90*/  LDS R50, [R8] ;  /* 0x0000000008327984 */ /* 0x000ea80000000800 */
[----:B------:R-:W3:Y:S04]  /*5eda0*/  LDS R11, [R8+0x8] ;  /* 0x00000800080b7984 */ /* 0x000ee80000000800 */
[----:B------:R-:W4:Y:S04]  /*5edb0*/  LDS R10, [R8+0xc] ;  /* 0x00000c00080a7984 */ /* 0x000f280000000800 */
[----:B------:R-:W1:Y:S04]  /*5edc0*/  LDS R9, [R8+0x10] ;  /* 0x0000100008097984 */ /* 0x000e680000000800 */
[----:B------:R-:W1:Y:S04]  /*5edd0*/  LDS R7, [R8+0x1c] ;  /* 0x00001c0008077984 */ /* 0x000e680000000800 */
[----:B0-----:R0:W-:Y:S02]  /*5ede0*/  STL [R1+0x1c], R48 ;  /* 0x00001c3001007387 */ /* 0x0011e40000100800 */
[----:B0-----:R-:W-:-:S07]  /*5edf0*/  MOV R48, 0xffffffff ;  /* 0xffffffff00307802 */ /* 0x001fce0000000f00 */
[----:B-1234-:R-:W-:Y:S05]  /*5ee00*/  WARPSYNC.COLLECTIVE R48, `(.L_x_4688) ;  /* 0x0000000030087348 */ /* 0x01efea0003c00000 */
[----:B------:R-:W-:Y:S01]  /*5ee10*/  NOP ;  /* 0x0000000000007918 */ /* 0x000fe20000000000 */
[----:B-1234-:R-:W-:Y:S05]  /*5ee20*/  ENDCOLLECTIVE ;  /* 0x000000000000791b */ /* 0x01efea0003800000 */
.L_x_4688:
        /* <DEDUP_REMOVED lines=15> */
[----:B------:R-:W-:Y:S01]  /*5ef20*/  FMUL R57, R57, 1.9615705013275146484 ;  /* 0x3ffb14be39397820 */ /* 0x000fe20000400000 */
[--C-:B------:R-:W-:Y:S01]  /*5ef30*/  FADD R13, R15, R12.reuse ;  /* 0x0000000c0f0d7221 */ /* 0x100fe20000000000 */
[----:B------:R-:W-:Y:S01]  /*5ef40*/  FMUL R56, R56, 1.9615705013275146484 ;  /* 0x3ffb14be38387820 */ /* 0x000fe20000400000 */
[----:B------:R0:W-:Y:S01]  /*5ef50*/  STL [R1+0x24], R60 ;  /* 0x0000243c01007387 */ /* 0x0001e20000100800 */
[----:B------:R-:W-:Y:S01]  /*5ef60*/  FMUL R55, R55, -1.6629391908645629883 ;  /* 0xbfd4db3137377820 */ /* 0x000fe20000400000 */
[----:B------:R-:W-:Y:S01]  /*5ef70*/  FADD R12, R15, -R12 ;  /* 0x8000000c0f0c7221 */ /* 0x000fe20000000000 */
[----:B------:R-:W-:Y:S01]  /*5ef80*/  FADD R15, R16, R14 ;  /* 0x0000000e100f7221 */ /* 0x000fe20000000000 */
[----:B------:R1:W-:Y:S01]  /*5ef90*/  STS [R2], R53 ;  /* 0x0000003502007388 */ /* 0x0003e20000000800 */
[----:B------:R-:W-:Y:S01]  /*5efa0*/  FMUL R58, R58, 1.4142135381698608398 ;  /* 0x3fb504f33a3a7820 */ /* 0x000fe20000400000 */
[----:B------:R-:W-:Y:S01]  /*5efb0*/  FMUL R54, R54, 1.8477590084075927734 ;  /* 0x3fec835e36367820 */ /* 0x000fe20000400000 */
[C-C-:B0-----:R-:W-:Y:S01]  /*5efc0*/  FFMA R60, R52.reuse, -0.70710676908493041992, R48.reuse ;  /* 0xbf3504f3343c7823 */ /* 0x141fe20000000030 */
[----:B------:R-:W-:Y:S01]  /*5efd0*/  FFMA R48, R52, 0.70710676908493041992, R48 ;  /* 0x3f3504f334307823 */ /* 0x000fe20000000030 */
[----:B------:R0:W-:Y:S01]  /*5efe0*/  STS [R2+0x39c], R57 ;  /* 0x00039c3902007388 */ /* 0x0001e20000000800 */
[----:B-1----:R-:W-:Y:S01]  /*5eff0*/  FMUL R53, R59, 1.8477590084075927734 ;  /* 0x3fec835e3b357820 */ /* 0x002fe20000400000 */
[----:B------:R-:W-:-:S02]  /*5f000*/  FADD R14, -R16, R14 ;  /* 0x0000000e100e7221 */ /* 0x000fc40000000100 */
[----:B------:R1:W-:Y:S04]  /*5f010*/  STS [R2+0x84], R56 ;  /* 0x0000843802007388 */ /* 0x0003e80000000800 */
[----:B------:R2:W-:Y:S01]  /*5f020*/  STS [R2+0x294], R55 ;  /* 0x0002943702007388 */ /* 0x0005e20000000800 */
[C-C-:B0-----:R-:W-:Y:S01]  /*5f030*/  FADD R57, R13.reuse, -R15.reuse ;  /* 0x8000000f0d397221 */ /* 0x141fe20000000000 */
[----:B------:R-:W-:Y:S01]  /*5f040*/  FADD R13, R13, R15 ;  /* 0x0000000f0d0d7221 */ /* 0x000fe20000000000 */
[----:B-1----:R-:W-:Y:S01]  /*5f050*/  FFMA R56, R18, -0.19891236722469329834, R48 ;  /* 0xbe4bafaf12387823 */ /* 0x002fe20000000030 */
[----:B------:R0:W-:Y:S01]  /*5f060*/  STS [R2+0x108], R53 ;  /* 0x0001083502007388 */ /* 0x0001e20000000800 */
[----:B--2---:R-:W-:Y:S01]  /*5f070*/  FFMA R55, R48, 0.19891236722469329834, R18 ;  /* 0x3e4bafaf30377823 */ /* 0x004fe20000000012 */
[----:B------:R-:W-:-:S02]  /*5f080*/  MOV R48, 0xffffffff ;  /* 0xffffffff00307802 */ /* 0x000fc40000000f00 */
[----:B------:R1:W-:Y:S01]  /*5f090*/  STS [R2+0x210], R58 ;  /* 0x0002103a02007388 */ /* 0x0003e20000000800 */
[----:B------:R-:W-:Y:S01]  /*5f0a0*/  FFMA R59, R14, -0.41421356797218322754, R12 ;  /* 0xbed413cd0e3b7823 */ /* 0x000fe2000000000c */
[----:B------:R-:W-:Y:S02]  /*5f0b0*/  FFMA R52, R12, 0.41421356797218322754, R14 ;  /* 0x3ed413cd0c347823 */ /* 0x000fe4000000000e */
[----:B------:R1:W-:Y:S01]  /*5f0c0*/  STS [R2+0x318], R54 ;  /* 0x0003183602007388 */ /* 0x0003e20000000800 */
[----:B0-----:R-:W-:Y:S01]  /*5f0d0*/  FFMA R53, R17, 0.66817861795425415039, R60 ;  /* 0x3f2b0dc111357823 */ /* 0x001fe2000000003c */
[----:B------:R-:W-:-:S07]  /*5f0e0*/  FFMA R60, R60, -0.66817861795425415039, R17 ;  /* 0xbf2b0dc13c3c7823 */ /* 0x000fce0000000011 */
[----:B-1----:R-:W-:Y:S05]  /*5f0f0*/  WARPSYNC.COLLECTIVE R48, `(.L_x_4689) ;  /* 0x0000000030087348 */ /* 0x002fea0003c00000 */
[----:B------:R-:W-:Y:S01]  /*5f100*/  NOP ;  /* 0x0000000000007918 */ /* 0x000fe20000000000 */
[----:B-1----:R-:W-:Y:S05]  /*5f110*/  ENDCOLLECTIVE ;  /* 0x000000000000791b */ /* 0x002fea0003800000 */
.L_x_4689:
        /* <DEDUP_REMOVED lines=12> */
.L_x_4690:
[----:B------:R-:W-:-:S05]  /*5f1e0*/  FMUL R48, R57, 1.4142135381698608398 ;  /* 0x3fb504f339307820 */ /* 0x000fca0000400000 */
[----:B------:R0:W-:Y:S02]  /*5f1f0*/  STS [R2+0x210], R48 ;  /* 0x0002103002007388 */ /* 0x0001e40000000800 */
[----:B0-----:R-:W-:-:S05]  /*5f200*/  FMUL R48, R55, 1.9615705013275146484 ;  /* 0x3ffb14be37307820 */ /* 0x001fca0000400000 */
        /* <DEDUP_REMOVED lines=11> */
[----:B------:R-:W-:-:S03]  /*5f2c0*/  FMUL R56, R56, 1.9615705013275146484 ;  /* 0x3ffb14be38387820 */ /* 0x000fc60000400000 */
[C-C-:B------:R-:W-:Y:S01]  /*5f2d0*/  FFMA R32, R28.reuse, -0.70710676908493041992, R30.reuse ;  /* 0xbf3504f31c207823 */ /* 0x140fe2000000001e */
[----:B------:R-:W-:Y:S01]  /*5f2e0*/  FFMA R30, R28, 0.70710676908493041992, R30 ;  /* 0x3f3504f31c1e7823 */ /* 0x000fe2000000001e */
[C-C-:B------:R-:W-:Y:S01]  /*5f2f0*/  FADD R28, R24.reuse, R25.reuse ;  /* 0x00000019181c7221 */ /* 0x140fe20000000000 */
[----:B------:R-:W-:Y:S01]  /*5f300*/  FADD R24, R24, -R25 ;  /* 0x8000001918187221 */ /* 0x000fe20000000000 */
[--C-:B------:R-:W-:Y:S01]  /*5f310*/  FFMA R55, R33, -0.70710676908493041992, R48.reuse ;  /* 0xbf3504f321377823 */ /* 0x100fe20000000030 */
[--C-:B------:R-:W-:Y:S01]  /*5f320*/  FADD R25, R31, R29.reuse ;  /* 0x0000001d1f197221 */ /* 0x100fe20000000000 */
[----:B------:R-:W-:Y:S01]  /*5f330*/  FFMA R48, R33, 0.70710676908493041992, R48 ;  /* 0x3f3504f321307823 */ /* 0x000fe20000000030 */
[----:B------:R0:W-:Y:S01]  /*5f340*/  STS [R2], R54 ;  /* 0x0000003602007388 */ /* 0x0001e20000000800 */
[----:B------:R-:W-:Y:S01]  /*5f350*/  FMUL R53, R53, 1.6629391908645629883 ;  /* 0x3fd4db3135357820 */ /* 0x000fe20000400000 */
[----:B------:R-:W-:Y:S01]  /*5f360*/  FMUL R59, R59, 1.8477590084075927734 ;  /* 0x3fec835e3b3b7820 */ /* 0x000fe20000400000 */
[----:B------:R-:W-:Y:S01]  /*5f370*/  FMUL R60, R60, -1.6629391908645629883 ;  /* 0xbfd4db313c3c7820 */ /* 0x000fe20000400000 */
[----:B------:R1:W-:Y:S01]  /*5f380*/  STS [R2+0x84], R56 ;  /* 0x0000843802007388 */ /* 0x0003e20000000800 */
[----:B------:R-:W-:Y:S01]  /*5f390*/  FMUL R52, R52, 1.8477590084075927734 ;  /* 0x3fec835e34347820 */ /* 0x000fe20000400000 */
[----:B------:R-:W-:Y:S01]  /*5f3a0*/  FADD R29, -R31, R29 ;  /* 0x0000001d1f1d7221 */ /* 0x000fe20000000100 */
[----:B------:R-:W-:Y:S01]  /*5f3b0*/  FFMA R58, R30, -0.19891236722469329834, R48 ;  /* 0xbe4bafaf1e3a7823 */ /* 0x000fe20000000030 */
[C-C-:B0-----:R-:W-:Y:S01]  /*5f3c0*/  FADD R54, R28.reuse, -R25.reuse ;  /* 0x800000191c367221 */ /* 0x141fe20000000000 */
[----:B------:R-:W-:Y:S01]  /*5f3d0*/  FADD R28, R28, R25 ;  /* 0x000000191c1c7221 */ /* 0x000fe20000000000 */
[----:B-1----:R-:W-:Y:S01]  /*5f3e0*/  FFMA R56, R48, 0.19891236722469329834, R30 ;  /* 0x3e4bafaf30387823 */ /* 0x002fe2000000001e */
[----:B------:R-:W-:Y:S01]  /*5f3f0*/  MOV R48, 0xffffffff ;  /* 0xffffffff00307802 */ /* 0x000fe20000000f00 */
[----:B------:R0:W-:Y:S01]  /*5f400*/  STS [R2+0x18c], R53 ;  /* 0x00018c3502007388 */ /* 0x0001e20000000800 */
[----:B------:R-:W-:-:S03]  /*5f410*/  FFMA R57, R24, 0.41421356797218322754, R29 ;  /* 0x3ed413cd18397823 */ /* 0x000fc6000000001d */
[----:B------:R1:W-:Y:S04]  /*5f420*/  STS [R2+0x108], R59 ;  /* 0x0001083b02007388 */ /* 0x0003e80000000800 */
[----:B------:R1:W-:Y:S01]  /*5f430*/  STS [R2+0x294], R60 ;  /* 0x0002943c02007388 */ /* 0x0003e20000000800 */
[----:B0-----:R-:W-:Y:S01]  /*5f440*/  FFMA R53, R32, 0.66817861795425415039, R55 ;  /* 0x3f2b0dc120357823 */ /* 0x001fe20000000037 */
[----:B------:R-:W-:Y:S02]  /*5f450*/  FFMA R55, R55, -0.66817861795425415039, R32 ;  /* 0xbf2b0dc137377823 */ /* 0x000fe40000000020 */
[----:B------:R1:W-:Y:S05]  /*5f460*/  STS [R2+0x318], R52 ;  /* 0x0003183402007388 */ /* 0x0003ea0000000800 */
[----:B-1----:R-:W-:Y:S05]  /*5f470*/  WARPSYNC.COLLECTIVE R48, `(.L_x_4691) ;  /* 0x0000000030087348 */ /* 0x002fea0003c00000 */
[----:B------:R-:W-:Y:S01]  /*5f480*/  NOP ;  /* 0x0000000000007918 */ /* 0x000fe20000000000 */
[----:B-1----:R-:W-:Y:S05]  /*5f490*/  ENDCOLLECTIVE ;  /* 0x000000000000791b */ /* 0x002fea0003800000 */
.L_x_4691:
[----:B------:R-:W-:Y:S01]  /*5f4a0*/  FFMA R59, R29, -0.41421356797218322754, R24 ;  /* 0xbed413cd1d3b7823 */ /* 0x000fe20000000018 */
        /* <DEDUP_REMOVED lines=12> */
.L_x_4692:
[C-C-:B------:R-:W-:Y:S01]  /*5f570*/  FADD R48, R35.reuse, -R27.reuse ;  /* 0x8000001b23307221 */ /* 0x140fe20000000000 */
[----:B------:R-:W-:Y:S01]  /*5f580*/  FADD R27, R35, R27 ;  /* 0x0000001b231b7221 */ /* 0x000fe20000000000 */
[C-C-:B------:R-:W-:Y:S01]  /*5f590*/  FADD R35, -R21.reuse, R26.reuse ;  /* 0x0000001a15237221 */ /* 0x140fe20000000100 */
[----:B------:R-:W-:Y:S01]  /*5f5a0*/  FADD R21, R21, R26 ;  /* 0x0000001a15157221 */ /* 0x000fe20000000000 */
[C-C-:B------:R-:W-:Y:S01]  /*5f5b0*/  FADD R26, R20.reuse, -R37.reuse ;  /* 0x80000025141a7221 */ /* 0x140fe20000000000 */
[----:B------:R-:W-:Y:S01]  /*5f5c0*/  FADD R20, R20, R37 ;  /* 0x0000002514147221 */ /* 0x000fe20000000000 */
[C-C-:B------:R-:W-:Y:S01]  /*5f5d0*/  FADD R37, R34.reuse, -R36.reuse ;  /* 0x8000002422257221 */ /* 0x140fe20000000000 */
[----:B------:R-:W-:Y:S01]  /*5f5e0*/  FMUL R55, R55, -1.6629391908645629883 ;  /* 0xbfd4db3137377820 */ /* 0x000fe20000400000 */
[----:B------:R-:W-:Y:S02]  /*5f5f0*/  FADD R34, R34, R36 ;  /* 0x0000002422227221 */ /* 0x000fe40000000000 */
[C-C-:B------:R-:W-:Y:S01]  /*5f600*/  FADD R36, R26.reuse, R37.reuse ;  /* 0x000000251a247221 */ /* 0x140fe20000000000 */
[----:B------:R-:W-:Y:S01]  /*5f610*/  FADD R26, R26, -R37 ;  /* 0x800000251a1a7221 */ /* 0x000fe20000000000 */
[----:B------:R0:W-:Y:S01]  /*5f620*/  STS [R2+0x294], R55 ;  /* 0x0002943702007388 */ /* 0x0001e20000000800 */
[----:B------:R-:W-:Y:S01]  /*5f630*/  FMUL R56, R56, 1.9615705013275146484 ;  /* 0x3ffb14be38387820 */ /* 0x000fe20000400000 */
[----:B------:R-:W-:Y:S01]  /*5f640*/  FMUL R59, R59, 1.8477590084075927734 ;  /* 0x3fec835e3b3b7820 */ /* 0x000fe20000400000 */
[C-C-:B0-----:R-:W-:Y:S01]  /*5f650*/  FFMA R55, R36.reuse, -0.70710676908493041992, R48.reuse ;  /* 0xbf3504f324377823 */ /* 0x141fe20000000030 */
[----:B------:R-:W-:Y:S01]  /*5f660*/  FFMA R48, R36, 0.70710676908493041992, R48 ;  /* 0x3f3504f324307823 */ /* 0x000fe20000000030 */
[C-C-:B------:R-:W-:Y:S01]  /*5f670*/  FFMA R36, R26.reuse, -0.70710676908493041992, R35.reuse ;  /* 0xbf3504f31a247823 */ /* 0x140fe20000000023 */
[----:B------:R-:W-:Y:S01]  /*5f680*/  FFMA R35, R26, 0.70710676908493041992, R35 ;  /* 0x3f3504f31a237823 */ /* 0x000fe20000000023 */
[C-C-:B------:R-:W-:Y:S01]  /*5f690*/  FADD R26, R27.reuse, R21.reuse ;  /* 0x000000151b1a7221 */ /* 0x140fe20000000000 */
[----:B------:R-:W-:Y:S01]  /*5f6a0*/  FADD R21, R27, -R21 ;  /* 0x800000151b157221 */ /* 0x000fe20000000000 */
[--C-:B------:R-:W-:Y:S01]  /*5f6b0*/  FADD R27, R34, R20.reuse ;  /* 0x00000014221b7221 */ /* 0x100fe20000000000 */
[----:B------:R-:W-:Y:S01]  /*5f6c0*/  FMUL R58, R58, 1.9615705013275146484 ;  /* 0x3ffb14be3a3a7820 */ /* 0x000fe20000400000 */
[----:B------:R0:W-:Y:S01]  /*5f6d0*/  STS [R2+0x39c], R56 ;  /* 0x00039c3802007388 */ /* 0x0001e20000000800 */
[----:B------:R-:W-:Y:S01]  /*5f6e0*/  FMUL R53, R53, 1.6629391908645629883 ;  /* 0x3fd4db3135357820 */ /* 0x000fe20000400000 */
[----:B------:R-:W-:Y:S01]  /*5f6f0*/  FMUL R54, R54, 1.4142135381698608398 ;  /* 0x3fb504f336367820 */ /* 0x000fe20000400000 */
[----:B------:R-:W-:Y:S01]  /*5f700*/  FMUL R57, R57, 1.8477590084075927734 ;  /* 0x3fec835e39397820 */ /* 0x000fe20000400000 */
[----:B------:R1:W-:Y:S01]  /*5f710*/  STS [R2], R52 ;  /* 0x0000003402007388 */ /* 0x0003e20000000800 */
[----:B------:R-:W-:-:S03]  /*5f720*/  FADD R20, -R34, R20 ;  /* 0x0000001422147221 */ /* 0x000fc60000000100 */
[----:B------:R2:W-:Y:S01]  /*5f730*/  STS [R2+0x108], R59 ;  /* 0x0001083b02007388 */ /* 0x0005e20000000800 */
[C-C-:B0-----:R-:W-:Y:S01]  /*5f740*/  FADD R56, R26.reuse, -R27.reuse ;  /* 0x8000001b1a387221 */ /* 0x141fe20000000000 */
[----:B------:R-:W-:Y:S01]  /*5f750*/  FADD R26, R26, R27 ;  /* 0x0000001b1a1a7221 */ /* 0x000fe20000000000 */
[----:B-1----:R-:W-:Y:S01]  /*5f760*/  FFMA R52, R48, 0.19891236722469329834, R35 ;  /* 0x3e4bafaf30347823 */ /* 0x002fe20000000023 */
[----:B------:R0:W-:Y:S01]  /*5f770*/  STS [R2+0x84], R58 ;  /* 0x0000843a02007388 */ /* 0x0001e20000000800 */
[----:B--2---:R-:W-:Y:S01]  /*5f780*/  FFMA R59, R35, -0.19891236722469329834, R48 ;  /* 0xbe4bafaf233b7823 */ /* 0x004fe20000000030 */
[----:B------:R-:W-:Y:S02]  /*5f790*/  MOV R48, 0xffffffff ;  /* 0xffffffff00307802 */ /* 0x000fe40000000f00 */
[----:B------:R1:W-:Y:S01]  /*5f7a0*/  STS [R2+0x18c], R53 ;  /* 0x00018c3502007388 */ /* 0x0003e20000000800 */
[----:B------:R-:W-:-:S03]  /*5f7b0*/  FFMA R60, R20, -0.41421356797218322754, R21 ;  /* 0xbed413cd143c7823 */ /* 0x000fc60000000015 */
[----:B------:R1:W-:Y:S01]  /*5f7c0*/  STS [R2+0x210], R54 ;  /* 0x0002103602007388 */ /* 0x0003e20000000800 */
[----:B0-----:R-:W-:Y:S01]  /*5f7d0*/  FFMA R58, R36, 0.66817861795425415039, R55 ;  /* 0x3f2b0dc1243a7823 */ /* 0x001fe20000000037 */
[----:B------:R-:W-:Y:S02]  /*5f7e0*/  FFMA R55, R55, -0.66817861795425415039, R36 ;  /* 0xbf2b0dc137377823 */ /* 0x000fe40000000024 */
[----:B------:R1:W-:Y:S05]  /*5f7f0*/  STS [R2+0x318], R57 ;  /* 0x0003183902007388 */ /* 0x0003ea0000000800 */
[----:B-1----:R-:W-:Y:S05]  /*5f800*/  WARPSYNC.COLLECTIVE R48, `(.L_x_4693) ;  /* 0x0000000030087348 */ /* 0x002fea0003c00000 */
[----:B------:R-:W-:Y:S01]  /*5f810*/  NOP ;  /* 0x0000000000007918 */ /* 0x000fe20000000000 */
[----:B-1----:R-:W-:Y:S05]  /*5f820*/  ENDCOLLECTIVE ;  /* 0x000000000000791b */ /* 0x002fea0003800000 */
.L_x_4693:
        /* <DEDUP_REMOVED lines=13> */
.L_x_4694:
[----:B------:R-:W-:-:S05]  /*5f900*/  FMUL R48, R56, 1.4142135381698608398 ;  /* 0x3fb504f338307820 */ /* 0x000fca0000400000 */
[----:B------:R0:W-:Y:S02]  /*5f910*/  STS [R2+0x210], R48 ;  /* 0x0002103002007388 */ /* 0x0001e40000000800 */
[----:B0-----:R-:W-:-:S05]  /*5f920*/  FMUL R48, R55, -1.6629391908645629883 ;  /* 0xbfd4db3137307820 */ /* 0x001fca0000400000 */
[----:B------:R0:W-:Y:S01]  /*5f930*/  STS [R2+0x294], R48 ;  /* 0x0002943002007388 */ /* 0x0001e20000000800 */
[----:B------:R-:W-:Y:S01]  /*5f940*/  FMUL R52, R52, 1.9615705013275146484 ;  /* 0x3ffb14be34347820 */ /* 0x000fe20000400000 */
[C-C-:B0-----:R-:W-:Y:S01]  /*5f950*/  FADD R48, R45.reuse, -R38.reuse ;  /* 0x800000262d307221 */ /* 0x141fe20000000000 */
[----:B------:R-:W-:Y:S01]  /*5f960*/  FADD R38, R45, R38 ;  /* 0x000000262d267221 */ /* 0x000fe20000000000 */
[C-C-:B------:R-:W-:Y:S01]  /*5f970*/  FADD R45, -R42.reuse, R41.reuse ;  /* 0x000000292a2d7221 */ /* 0x140fe20000000100 */
[----:B------:R-:W-:Y:S01]  /*5f980*/  FADD R41, R42, R41 ;  /* 0x000000292a297221 */ /* 0x000fe20000000000 */
[C-C-:B------:R-:W-:Y:S01]  /*5f990*/  FADD R42, R43.reuse, -R40.reuse ;  /* 0x800000282b2a7221 */ /* 0x140fe20000000000 */
[----:B------:R-:W-:Y:S01]  /*5f9a0*/  FADD R40, R43, R40 ;  /* 0x000000282b287221 */ /* 0x000fe20000000000 */
[C-C-:B------:R-:W-:Y:S01]  /*5f9b0*/  FADD R43, R44.reuse, -R39.reuse ;  /* 0x800000272c2b7221 */ /* 0x140fe20000000000 */
[----:B------:R-:W-:Y:S01]  /*5f9c0*/  FMUL R53, R53, 1.8477590084075927734 ;  /* 0x3fec835e35357820 */ /* 0x000fe20000400000 */
[----:B------:R0:W-:Y:S01]  /*5f9d0*/  STS [R2+0x39c], R52 ;  /* 0x00039c3402007388 */ /* 0x0001e20000000800 */
[----:B------:R-:W-:-:S03]  /*5f9e0*/  FADD R44, R44, R39 ;  /* 0x000000272c2c7221 */ /* 0x000fc60000000000 */
[----:B------:R1:W-:Y:S01]  /*5f9f0*/  STS [R2+0x318], R53 ;  /* 0x0003183502007388 */ /* 0x0003e20000000800 */
[C-C-:B0-----:R-:W-:Y:S01]  /*5fa00*/  FADD R52, R42.reuse, R43.reuse ;  /* 0x0000002b2a347221 */ /* 0x141fe20000000000 */
[----:B------:R-:W-:-:S03]  /*5fa10*/  FADD R42, R42, -R43 ;  /* 0x8000002b2a2a7221 */ /* 0x000fc60000000000 */
[--C-:B------:R-:W-:Y:S01]  /*5fa20*/  FFMA R39, R52, -0.70710676908493041992, R48.reuse ;  /* 0xbf3504f334277823 */ /* 0x100fe20000000030 */
[--C-:B-1----:R-:W-:Y:S01]  /*5fa30*/  FFMA R53, R42, -0.70710676908493041992, R45.reuse ;  /* 0xbf3504f32a357823 */ /* 0x102fe2000000002d */
[----:B------:R-:W-:Y:S01]  /*5fa40*/  FFMA R48, R52, 0.70710676908493041992, R48 ;  /* 0x3f3504f334307823 */ /* 0x000fe20000000030 */
[----:B------:R-:W-:Y:S02]  /*5fa50*/  FFMA R52, R42, 0.70710676908493041992, R45 ;  /* 0x3f3504f32a347823 */ /* 0x000fe4000000002d */
[----:B------:R-:W-:Y:S01]  /*5fa60*/  FFMA R43, R53, 0.66817861795425415039, R39 ;  /* 0x3f2b0dc1352b7823 */ /* 0x000fe20000000027 */
[----:B------:R-:W-:Y:S01]  /*5fa70*/  FFMA R45, R39, -0.66817861795425415039, R53 ;  /* 0xbf2b0dc1272d7823 */ /* 0x000fe20000000035 */
[C-C-:B------:R-:W-:Y:S01]  /*5fa80*/  FADD R53, R38.reuse, R41.reuse ;  /* 0x0000002926357221 */ /* 0x140fe20000000000 */
[----:B------:R-:W-:Y:S01]  /*5fa90*/  FADD R39, R38, -R41 ;  /* 0x8000002926277221 */ /* 0x000fe20000000000 */
[----:B------:R-:W-:Y:S01]  /*5faa0*/  FADD R38, R44, R40 ;  /* 0x000000282c267221 */ /* 0x000fe20000000000 */
[----:B------:R-:W-:-:S03]  /*5fab0*/  FFMA R41, R48, 0.19891236722469329834, R52 ;  /* 0x3e4bafaf30297823 */ /* 0x000fc60000000034 */
[C-C-:B------:R-:W-:Y:S01]  /*5fac0*/  FADD R42, R53.reuse, -R38.reuse ;  /* 0x80000026352a7221 */ /* 0x140fe20000000000 */
[----:B------:R-:W-:Y:S01]  /*5fad0*/  FADD R38, R53, R38 ;  /* 0x0000002635267221 */ /* 0x000fe20000000000 */
[----:B------:R-:W-:Y:S02]  /*5fae0*/  FFMA R53, R52, -0.19891236722469329834, R48 ;  /* 0xbe4bafaf34357823 */ /* 0x000fe40000000030 */
[----:B------:R0:W5:Y:S01]  /*5faf0*/  LDL.LU R52, [R1+0x4] ;  /* 0x0000040001347983 */ /* 0x0001620000300800 */
[----:B------:R-:W-:Y:S01]  /*5fb00*/  FMUL R59, R59, 1.9615705013275146484 ;  /* 0x3ffb14be3b3b7820 */ /* 0x000fe20000400000 */
[----:B------:R-:W-:Y:S01]  /*5fb10*/  FMUL R60, R60, 1.8477590084075927734 ;  /* 0x3fec835e3c3c7820 */ /* 0x000fe20000400000 */
[----:B------:R-:W-:Y:S01]  /*5fb20*/  FMUL R58, R58, 1.6629391908645629883 ;  /* 0x3fd4db313a3a7820 */ /* 0x000fe20000400000 */
[----:B------:R-:W-:Y:S01]  /*5fb30*/  FADD R40, -R44, R40 ;  /* 0x000000282c287221 */ /* 0x000fe20000000100 */
[----:B------:R-:W-:Y:S01]  /*5fb40*/  MOV R48, 0xffffffff ;  /* 0xffffffff00307802 */ /* 0x000fe20000000f00 */
[----:B------:R-:W-:Y:S01]  /*5fb50*/  FMUL R44, R38, 1.4142135381698608398 ;  /* 0x3fb504f3262c7820 */ /* 0x000fe20000400000 */
[----:B------:R-:W-:Y:S01]  /*5fb60*/  FMUL R38, R43, 1.6629391908645629883 ;  /* 0x3fd4db312b267820 */ /* 0x000fe20000400000 */
[----:B------:R0:W-:Y:S04]  /*5fb70*/  STS [R2], R54 ;  /* 0x0000003602007388 */ /* 0x0001e80000000800 */
[----:B------:R0:W-:Y:S04]  /*5fb80*/  STS [R2+0x84], R59 ;  /* 0x0000843b02007388 */ /* 0x0001e80000000800 */
[----:B------:R0:W-:Y:S04]  /*5fb90*/  STS [R2+0x108], R60 ;  /* 0x0001083c02007388 */ /* 0x0001e80000000800 */
[----:B------:R0:W-:Y:S02]  /*5fba0*/  STS [R2+0x18c], R58 ;  /* 0x00018c3a02007388 */ /* 0x0001e40000000800 */
[----:B0----5:R-:W-:Y:S05]  /*5fbb0*/  WARPSYNC.COLLECTIVE R48, `(.L_x_4695) ;  /* 0x0000000030087348 */ /* 0x021fea0003c00000 */
[----:B------:R-:W-:Y:S01]  /*5fbc0*/  NOP ;  /* 0x0000000000007918 */ /* 0x000fe20000000000 */
[----:B0----5:R-:W-:Y:S05]  /*5fbd0*/  ENDCOLLECTIVE ;  /* 0x000000000000791b */ /* 0x021fea0003800000 */
.L_x_4695:
        /* <DEDUP_REMOVED lines=11> */
.L_x_4696:
[----:B------:R0:W-:Y:S01]  /*5fc90*/  STS [R2+0x18c], R38 ;  /* 0x00018c2602007388 */ /* 0x0001e20000000800 */
[----:B------:R-:W-:Y:S01]  /*5fca0*/  FMUL R43, R53, 1.9615705013275146484 ;  /* 0x3ffb14be352b7820 */ /* 0x000fe20000400000 */
[----:B0-----:R-:W-:Y:S01]  /*5fcb0*/  FFMA R38, R40, -0.41421356797218322754, R39 ;  /* 0xbed413cd28267823 */ /* 0x001fe20000000027 */
[----:B------:R-:W-:-:S03]  /*5fcc0*/  FFMA R40, R39, 0.41421356797218322754, R40 ;  /* 0x3ed413cd27287823 */ /* 0x000fc60000000028 */
        /* <DEDUP_REMOVED lines=9> */
[----:B-1----:R-:W-:Y:S01]  /*5fd60*/  FMUL R43, R45, -1.6629391908645629883 ;  /* 0xbfd4db312d2b7820 */ /* 0x002fe20000400000 */
[C-C-:B------:R-:W-:Y:S02]  /*5fd70*/  FADD R45, R38.reuse, R39.reuse ;  /* 0x00000027262d7221 */ /* 0x140fe40000000000 */
[----:B------:R0:W-:Y:S01]  /*5fd80*/  STS [R2+0x39c], R41 ;  /* 0x00039c2902007388 */ /* 0x0001e20000000800 */
[----:B------:R-:W-:-:S03]  /*5fd90*/  FADD R38, R38, -R39 ;  /* 0x8000002726267221 */ /* 0x000fc60000000000 */
[----:B------:R1:W-:Y:S01]  /*5fda0*/  STS [R2+0x210], R42 ;  /* 0x0002102a02007388 */ /* 0x0003e20000000800 */
[----:B0-----:R-:W-:-:S03]  /*5fdb0*/  FADD R41, -R47, R49 ;  /* 0x000000312f297221 */ /* 0x001fc60000000100 */
[----:B------:R0:W-:Y:S01]  /*5fdc0*/  STS [R2], R44 ;  /* 0x0000002c02007388 */ /* 0x0001e20000000800 */
[----:B-1----:R-:W-:-:S03]  /*5fdd0*/  FADD R42, R47, R49 ;  /* 0x000000312f2a7221 */ /* 0x002fc60000000000 */
[----:B------:R1:W-:Y:S01]  /*5fde0*/  STS [R2+0x294], R43 ;  /* 0x0002942b02007388 */ /* 0x0003e20000000800 */
[----:B0-----:R-:W-:Y:S01]  /*5fdf0*/  FADD R44, R3, R4 ;  /* 0x00000004032c7221 */ /* 0x001fe20000000000 */
[----:B-1----:R-:W-:-:S04]  /*5fe00*/  FADD R43, R5, R6 ;  /* 0x00000006052b7221 */ /* 0x002fc80000000000 */
[----:B------:R-:W-:Y:S01]  /*5fe10*/  FADD R4, -R44, R43 ;  /* 0x0000002b2c047221 */ /* 0x000fe20000000100 */
[C-C-:B------:R-:W-:Y:S01]  /*5fe20*/  FADD R40, R52.reuse, -R51.reuse ;  /* 0x8000003334287221 */ /* 0x140fe20000000000 */
[----:B------:R-:W-:-:S07]  /*5fe30*/  FADD R51, R52, R51 ;  /* 0x0000003334337221 */ /* 0x000fce0000000000 */
[----:B------:R-:W-:Y:S05]  /*5fe40*/  WARPSYNC.COLLECTIVE R48, `(.L_x_4697) ;  /* 0x0000000030087348 */ /* 0x000fea0003c00000 */
[----:B------:R-:W-:Y:S01]  /*5fe50*/  NOP ;  /* 0x0000000000007918 */ /* 0x000fe20000000000 */
[----:B------:R-:W-:Y:S05]  /*5fe60*/  ENDCOLLECTIVE ;  /* 0x000000000000791b */ /* 0x000fea0003800000 */
.L_x_4697:
[C-C-:B------:R-:W-:Y:S01]  /*5fe70*/  FFMA R39, R45.reuse, -0.70710676908493041992, R40.reuse ;  /* 0xbf3504f32d277823 */ /* 0x140fe20000000028 */
[----:B------:R-:W-:Y:S01]  /*5fe80*/  FFMA R40, R45, 0.70710676908493041992, R40 ;  /* 0x3f3504f32d287823 */ /* 0x000fe20000000028 */
[C-C-:B------:R-:W-:Y:S01]  /*5fe90*/  FFMA R45, R38.reuse, -0.70710676908493041992, R41.reuse ;  /* 0xbf3504f3262d7823 */ /* 0x140fe20000000029 */
[----:B------:R-:W-:Y:S01]  /*5fea0*/  FFMA R41, R38, 0.70710676908493041992, R41 ;  /* 0x3f3504f326297823 */ /* 0x000fe20000000029 */
[--C-:B------:R-:W-:Y:S01]  /*5feb0*/  FADD R3, R51, -R42.reuse ;  /* 0x8000002a33037221 */ /* 0x100fe20000000000 */
[----:B------:R0:W1:Y:S01]  /*5fec0*/  LDS R52, [R8] ;  /* 0x0000000008347984 */ /* 0x0000620000000800 */
[----:B------:R-:W-:Y:S01]  /*5fed0*/  FFMA R38, R45, 0.66817861795425415039, R39 ;  /* 0x3f2b0dc12d267823 */ /* 0x000fe20000000027 */
[----:B------:R-:W-:Y:S01]  /*5fee0*/  FFMA R6, R39, -0.66817861795425415039, R45 ;  /* 0xbf2b0dc127067823 */ /* 0x000fe2000000002d */
[----:B------:R-:W-:Y:S01]  /*5fef0*/  FADD R39, R51, R42 ;  /* 0x0000002a33277221 */ /* 0x000fe20000000000 */
[----:B------:R-:W-:Y:S01]  /*5ff00*/  FADD R42, R44, R43 ;  /* 0x0000002b2c2a7221 */ /* 0x000fe20000000000 */
[----:B------:R-:W-:Y:S01]  /*5ff10*/  FFMA R5, R40, 0.19891236722469329834, R41 ;  /* 0x3e4bafaf28057823 */ /* 0x000fe20000000029 */
[----:B------:R0:W2:Y:S02]  /*5ff20*/  LDS R51, [R8+0x4] ;  /* 0x0000040008337984 */ /* 0x0000a40000000800 */
[C-C-:B------:R-:W-:Y:S01]  /*5ff30*/  FADD R47, R39.reuse, -R42.reuse ;  /* 0x8000002a272f7221 */ /* 0x140fe20000000000 */
[----:B------:R-:W-:Y:S01]  /*5ff40*/  FADD R42, R39, R42 ;  /* 0x0000002a272a7221 */ /* 0x000fe20000000000 */
[----:B------:R-:W-:Y:S01]  /*5ff50*/  FFMA R39, R41, -0.19891236722469329834, R40 ;  /* 0xbe4bafaf29277823 */ /* 0x000fe20000000028 */
[----:B------:R0:W3:Y:S02]  /*5ff60*/  LDS R45, [R8+0x8] ;  /* 0x00000800082d7984 */ /* 0x0000e40000000800 */
[----:B------:R-:W-:-:S02]  /*5ff70*/  FMUL R53, R42, 1.4142135381698608398 ;  /* 0x3fb504f32a357820 */ /* 0x000fc40000400000 */
        /* <DEDUP_REMOVED lines=8> */
.L_x_4698:
[----:B------:R0:W-:Y:S01]  /*60000*/  STS [R2], R53 ;  /* 0x0000003502007388 */ /* 0x0001e20000000800 */
[----:B------:R-:W-:Y:S01]  /*60010*/  FMUL R38, R38, 1.6629391908645629883 ;  /* 0x3fd4db3126267820 */ /* 0x000fe20000400000 */
[----:B------:R-:W-:Y:S01]  /*60020*/  FFMA R48, R3, 0.41421356797218322754, R4 ;  /* 0x3ed413cd03307823 */ /* 0x000fe20000000004 */
[----:B------:R-:W-:Y:S01]  /*60030*/  FMUL R39, R39, 1.9615705013275146484 ;  /* 0x3ffb14be27277820 */ /* 0x000fe20000400000 */
[----:B0-----:R-:W-:Y:S02]  /*60040*/  FMUL R53, R47, 1.4142135381698608398 ;  /* 0x3fb504f32f357820 */ /* 0x001fe40000400000 */
[----:B------:R-:W-:-:S03]  /*60050*/  FMUL R48, R48, 1.8477590084075927734 ;  /* 0x3fec835e30307820 */ /* 0x000fc60000400000 */
[----:B------:R0:W-:Y:S04]  /*60060*/  STS [R2+0x210], R53 ;  /* 0x0002103502007388 */ /* 0x0001e80000000800 */
[----:B------:R1:W-:Y:S01]  /*60070*/  STS [R2+0x84], R39 ;  /* 0x0000842702007388 */ /* 0x0003e20000000800 */
[----:B0-----:R-:W-:-:S03]  /*60080*/  FFMA R53, R4, -0.41421356797218322754, R3 ;  /* 0xbed413cd04357823 */ /* 0x001fc60000000003 */
[----:B------:R0:W-:Y:S01]  /*60090*/  STS [R2+0x18c], R38 ;  /* 0x00018c2602007388 */ /* 0x0001e20000000800 */
[----:B-1----:R-:W-:Y:S01]  /*600a0*/  FMUL R39, R5, 1.9615705013275146484 ;  /* 0x3ffb14be05277820 */ /* 0x002fe20000400000 */
[----:B------:R-:W-:Y:S02]  /*600b0*/  FMUL R53, R53, 1.8477590084075927734 ;  /* 0x3fec835e35357820 */ /* 0x000fe40000400000 */
[----:B------:R1:W-:Y:S01]  /*600c0*/  STS [R2+0x318], R48 ;  /* 0x0003183002007388 */ /* 0x0003e20000000800 */
[----:B0-----:R-:W-:-:S03]  /*600d0*/  FMUL R38, R6, -1.6629391908645629883 ;  /* 0xbfd4db3106267820 */ /* 0x001fc60000400000 */
[----:B------:R0:W-:Y:S01]  /*600e0*/  STS [R2+0x39c], R39 ;  /* 0x00039c2702007388 */ /* 0x0001e20000000800 */
[----:B-1----:R-:W-:-:S03]  /*600f0*/  MOV R48, 0xffffffff ;  /* 0xffffffff00307802 */ /* 0x002fc60000000f00 */
[----:B------:R0:W-:Y:S04]  /*60100*/  STS [R2+0x294], R38 ;  /* 0x0002942602007388 */ /* 0x0001e80000000800 */
[----:B------:R0:W-:Y:S02]  /*60110*/  STS [R2+0x108], R53 ;  /* 0x0001083502007388 */ /* 0x0001e40000000800 */
[----:B0-----:R-:W-:Y:S05]  /*60120*/  WARPSYNC.COLLECTIVE R48, `(.L_x_4699) ;  /* 0x0000000030087348 */ /* 0x001fea0003c00000 */
[----:B------:R-:W-:Y:S01]  /*60130*/  NOP ;  /* 0x0000000000007918 */ /* 0x000fe20000000000 */
[----:B0-----:R-:W-:Y:S05]  /*60140*/  ENDCOLLECTIVE ;  /* 0x000000000000791b */ /* 0x001fea0003800000 */
.L_x_4699:
[----:B------:R-:W0:Y:S01]  /*60150*/  LDS R38, [R8] ;  /* 0x0000000008267984 */ /* 0x000e220000000800 */
[C-C-:B------:R-:W-:Y:S01]  /*60160*/  FADD R39, R50.reuse, -R52.reuse ;  /* 0x8000003432277221 */ /* 0x140fe20000000000 */
[----:B------:R-:W-:Y:S01]  /*60170*/  FADD R50, R50, R52 ;  /* 0x0000003432327221 */ /* 0x000fe20000000000 */
[----:B------:R-:W1:Y:S01]  /*60180*/  LDCU UR4, c[0x0][0x3b4] ;  /* 0x00007680ff0477ac */ /* 0x000e620008000800 */
        /* <DEDUP_REMOVED lines=13> */
[----:B------:R-:W-:Y:S01]  /*60260*/  FADD R37, R18, -R57 ;  /* 0x8000003912257221 */ /* 0x000fe20000000000 */
[----:B------:R-:W0:Y:S03]  /*60270*/  LDCU UR14, c[0x0][0x3b4] ;  /* 0x00007680ff0e77ac */ /* 0x000e260008000800 */
[C-C-:B------:R-:W-:Y:S01]  /*60280*/  FADD R48, R37.reuse, R39.reuse ;  /* 0x0000002725307221 */ /* 0x140fe20000000000 */
[----:B------:R-:W-:Y:S01]  /*60290*/  FADD R39, R37, -R39 ;  /* 0x8000002725277221 */ /* 0x000fe20000000000 */
[----:B------:R-:W0:Y:S02]  /*602a0*/  LDCU UR15, c[0x0][0x3b4] ;  /* 0x00007680ff0f77ac */ /* 0x000e240008000800 */
[C-C-:B------:R-:W-:Y:S01]  /*602b0*/  FFMA R37, R48.reuse, -0.70710676908493041992, R2.reuse ;  /* 0xbf3504f330257823 */ /* 0x140fe20000000002 */
[----:B------:R-:W-:Y:S01]  /*602c0*/  FFMA R48, R48, 0.70710676908493041992, R2 ;  /* 0x3f3504f330307823 */ /* 0x000fe20000000002 */
[----:B------:R-:W-:Y:S01]  /*602d0*/  FFMA R2, R39, -0.70710676908493041992, R23 ;  /* 0xbf3504f327027823 */ /* 0x000fe20000000017 */
[----:B------:R-:W-:Y:S01]  /*602e0*/  FADD R18, R18, R57 ;  /* 0x0000003912127221 */ /* 0x000fe20000000000 */
[----:B------:R-:W0:Y:S02]  /*602f0*/  LDCU UR16, c[0x0][0x3b4] ;  /* 0x00007680ff1077ac */ /* 0x000e240008000800 */
[----:B------:R-:W-:Y:S01]  /*60300*/  FFMA R49, R2, 0.66817861795425415039, R37 ;  /* 0x3f2b0dc102317823 */ /* 0x000fe20000000025 */
[----:B------:R-:W-:Y:S01]  /*60310*/  FFMA R6, R37, -0.66817861795425415039, R2 ;  /* 0xbf2b0dc125067823 */ /* 0x000fe20000000002 */
[C-C-:B------:R-:W-:Y:S01]  /*60320*/  FADD R2, R38.reuse, R33.reuse ;  /* 0x0000002126027221 */ /* 0x140fe20000000000 */
[----:B------:R-:W-:Y:S01]  /*60330*/  FADD R33, R38, -R33 ;  /* 0x8000002126217221 */ /* 0x000fe20000000000 */
[C-C-:B------:R-:W-:Y:S01]  /*60340*/  FADD R37, -R50.reuse, R18.reuse ;  /* 0x0000001232257221 */ /* 0x140fe20000000100 */
[----:B------:R-:W-:Y:S01]  /*60350*/  FADD R38, R50, R18 ;  /* 0x0000001232267221 */ /* 0x000fe20000000000 */
[----:B------:R-:W0:Y:S02]  /*60360*/  LDCU UR18, c[0x0][0x3b4] ;  /* 0x00007680ff1277ac */ /* 0x000e240008000800 */
[----:B------:R-:W-:Y:S01]  /*60370*/  FFMA R50, R37, -0.41421356797218322754, R33 ;  /* 0xbed413cd25327823 */ /* 0x000fe20000000021 */
[----:B------:R-:W-:Y:S01]  /*60380*/  FFMA R3, R33, 0.41421356797218322754, R37 ;  /* 0x3ed413cd21037823 */ /* 0x000fe20000000025 */
[----:B------:R-:W0:Y:S01]  /*60390*/  LDCU UR19, c[0x0][0x3b4] ;  /* 0x00007680ff1377ac */ /* 0x000e220008000800 */
[----:B------:R-:W1:Y:S01]  /*603a0*/  LDS R33, [R8+0x4] ;  /* 0x0000040008217984 */ /* 0x000e620000000800 */
[----:B------:R-:W-:Y:S01]  /*603b0*/  FFMA R23, R39, 0.70710676908493041992, R23 ;  /* 0x3f3504f327177823 */ /* 0x000fe20000000017 */
[----:B------:R-:W0:Y:S03]  /*603c0*/  LDCU UR20, c[0x0][0x3b4] ;  /* 0x00007680ff1477ac */ /* 0x000e260008000800 */
[----:B------:R-:W-:Y:S01]  /*603d0*/  FFMA R18, R23, -0.19891236722469329834, R48 ;  /* 0xbe4bafaf17127823 */ /* 0x000fe20000000030 */
[----:B------:R-:W-:Y:S01]  /*603e0*/  FFMA R4, R48, 0.19891236722469329834, R23 ;  /* 0x3e4bafaf30047823 */ /* 0x000fe20000000017 */
[----:B------:R-:W-:Y:S01]  /*603f0*/  FADD R37, R46, -R51 ;  /* 0x800000332e257221 */ /* 0x000fe20000000000 */
[C-C-:B------:R-:W-:Y:S01]  /*60400*/  FADD R5, R2.reuse, -R38.reuse ;  /* 0x8000002602057221 */ /* 0x140fe20000000000 */
[----:B------:R-:W-:Y:S01]  /*60410*/  FADD R2, R2, R38 ;  /* 0x0000002602027221 */ /* 0x000fe20000000000 */
        /* <DEDUP_REMOVED lines=21> */
[C-C-:B------:R-:W-:Y:S01]  /*60570*/  FFMA R38, R37.reuse, -0.70710676908493041992, R33.reuse ;  /* 0xbf3504f325267823 */ /* 0x140fe20000000021 */
        /* <DEDUP_REMOVED lines=29> */
[----:B------:R-:W-:Y:S01]  /*60750*/  FADD R33, R16, -R56 ;  /* 0x8000003810217221 */ /* 0x000fe20000000000 */
[----:B------:R-:W-:Y:S01]  /*60760*/  FFMA R52, R38, 0.66817861795425415039, R36 ;  /* 0x3f2b0dc126347823 */ /* 0x000fe20000000024 */
        /* <DEDUP_REMOVED lines=14> */
[C-C-:B------:R-:W-:Y:S01]  /*60850*/  FADD R35, R11.reuse, -R45.reuse ;  /* 0x8000002d0b237221 */ /* 0x140fe20000000000 */
[----:B------:R-:W-:Y:S01]  /*60860*/  FADD R45, R11, R45 ;  /* 0x0000002d0b2d7221 */ /* 0x000fe20000000000 */
[----:B------:R-:W1:Y:S02]  /*60870*/  LDCU UR59, c[0x0][0x3b4] ;  /* 0x00007680ff3b77ac */ /* 0x000e640008000800 */
[C-C-:B------:R-:W-:Y:S01]  /*60880*/  FADD R11, R33.reuse, R35.reuse ;  /* 0x00000023210b7221 */ /* 0x140fe20000000000 */
[----:B------:R-:W-:Y:S01]  /*60890*/  FADD R35, R33, -R35 ;  /* 0x8000002321237221 */ /* 0x000fe20000000000 */
[----:B------:R-:W1:Y:S02]  /*608a0*/  LDCU UR63, c[0x0][0x3b4] ;  /* 0x00007680ff3f77ac */ /* 0x000e640008000800 */
[--C-:B------:R-:W-:Y:S01]  /*608b0*/  FFMA R33, R11, -0.70710676908493041992, R23.reuse ;  /* 0xbf3504f30b217823 */ /* 0x100fe20000000017 */
[--C-:B------:R-:W-:Y:S01]  /*608c0*/  FFMA R36, R35, -0.70710676908493041992, R32.reuse ;  /* 0xbf3504f323247823 */ /* 0x100fe20000000020 */
[----:B------:R-:W-:Y:S01]  /*608d0*/  FFMA R23, R11, 0.70710676908493041992, R23 ;  /* 0x3f3504f30b177823 */ /* 0x000fe20000000017 */
[----:B------:R-:W-:Y:S01]  /*608e0*/  FFMA R32, R35, 0.70710676908493041992, R32 ;  /* 0x3f3504f323207823 */ /* 0x000fe20000000020 */
[----:B------:R-:W1:Y:S01]  /*608f0*/  LDCU UR66, c[0x0][0x3b4] ;  /* 0x00007680ff4277ac */ /* 0x000e620008000800 */
[----:B------:R-:W-:Y:S01]  /*60900*/  FFMA R11, R36, 0.66817861795425415039, R33 ;  /* 0x3f2b0dc1240b7823 */ /* 0x000fe20000000021 */
[----:B------:R-:W-:Y:S01]  /*60910*/  FFMA R47, R33, -0.66817861795425415039, R36 ;  /* 0xbf2b0dc1212f7823 */ /* 0x000fe20000000024 */
[C-C-:B------:R-:W-:Y:S01]  /*60920*/  FADD R33, R19.reuse, R31.reuse ;  /* 0x0000001f13217221 */ /* 0x140fe20000000000 */
[----:B------:R-:W-:Y:S01]  /*60930*/  FADD R31, R19, -R31 ;  /* 0x8000001f131f7221 */ /* 0x000fe20000000000 */
[----:B------:R-:W-:Y:S01]  /*60940*/  FFMA R4, R23, 0.19891236722469329834, R32 ;  /* 0x3e4bafaf17047823 */ /* 0x000fe20000000020 */
[C-C-:B------:R-:W-:Y:S01]  /*60950*/  FADD R19, R45.reuse, R16.reuse ;  /* 0x000000102d137221 */ /* 0x140fe20000000000 */
[----:B------:R-:W-:Y:S01]  /*60960*/  FADD R45, -R45, R16 ;  /* 0x000000102d2d7221 */ /* 0x000fe20000000100 */
[----:B------:R-:W-:Y:S01]  /*60970*/  FFMA R16, R32, -0.19891236722469329834, R23 ;  /* 0xbe4bafaf20107823 */ /* 0x000fe20000000017 */
[----:B------:R-:W1:Y:S01]  /*60980*/  LDCU UR37, c[0x0][0x3b4] ;  /* 0x00007680ff2577ac */ /* 0x000e620008000800 */
[----:B------:R3:W-:Y:S01]  /*60990*/  STL [R1+0x50], R4 ;  /* 0x0000500401007387 */ /* 0x0007e20000100800 */
[----:B------:R-:W-:Y:S01]  /*609a0*/  FFMA R23, R45, -0.41421356797218322754, R31 ;  /* 0xbed413cd2d177823 */ /* 0x000fe2000000001f */
[----:B------:R-:W1:Y:S01]  /*609b0*/  LDCU UR67, c[0x0][0x3b4] ;  /* 0x00007680ff4377ac */ /* 0x000e620008000800 */
[----:B------:R-:W1:Y:S01]  /*609c0*/  LDCU UR17, c[0x0][0x3b4] ;  /* 0x00007680ff1177ac */ /* 0x000e620008000800 */
[----:B---3--:R-:W-:Y:S01]  /*609d0*/  FFMA R4, R31, 0.41421356797218322754, R45 ;  /* 0x3ed413cd1f047823 */ /* 0x008fe2000000002d */
[----:B------:R-:W3:Y:S01]  /*609e0*/  LDCU UR25, c[0x0][0x3b4] ;  /* 0x00007680ff1977ac */ /* 0x000ee20008000800 */
[----:B------:R-:W4:Y:S01]  /*609f0*/  LDS R31, [R8+0xc] ;  /* 0x00000c00081f7984 */ /* 0x000f220000000800 */
[C-C-:B------:R-:W-:Y:S01]  /*60a00*/  FADD R53, R33.reuse, -R19.reuse ;  /* 0x8000001321357221 */ /* 0x140fe20000000000 */
[----:B------:R-:W-:Y:S01]  /*60a10*/  FADD R19, R33, R19 ;  /* 0x0000001321137221 */ /* 0x000fe20000000000 */
[C-C-:B------:R-:W-:Y:S01]  /*60a20*/  FADD R33, -R30.reuse, R34.reuse ;  /* 0x000000221e217221 */ /* 0x140fe20000000100 */
[----:B------:R-:W-:Y:S01]  /*60a30*/  FADD R34, R30, R34 ;  /* 0x000000221e227221 */ /* 0x000fe20000000000 */
[C---:B------:R-:W-:Y:S01]  /*60a40*/  FADD R30, R15.reuse, -R54 ;  /* 0x800000360f1e7221 */ /* 0x040fe20000000000 */
[----:B------:R-:W-:Y:S01]  /*60a50*/  FADD R35, R10, -R44 ;  /* 0x8000002c0a237221 */ /* 0x000fe20000000000 */
[----:B------:R-:W-:Y:S01]  /*60a60*/  FADD R15, R15, R54 ;  /* 0x000000360f0f7221 */ /* 0x000fe20000000000 */
[----:B------:R-:W3:Y:S02]  /*60a70*/  LDCU UR58, c[0x0][0x3b4] ;  /* 0x00007680ff3a77ac */ /* 0x000ee40008000800 */
[C-C-:B------:R-:W-:Y:S01]  /*60a80*/  FADD R36, R30.reuse, R35.reuse ;  /* 0x000000231e247221 */ /* 0x140fe20000000000 */
[----:B------:R-:W-:Y:S01]  /*60a90*/  FADD R30, R30, -R35 ;  /* 0x800000231e1e7221 */ /* 0x000fe20000000000 */
[----:B------:R-:W-:Y:S01]  /*60aa0*/  FADD R10, R10, R44 ;  /* 0x0000002c0a0a7221 */ /* 0x000fe20000000000 */
[----:B------:R0:W-:Y:S01]  /*60ab0*/  STL [R1+0x38], R4 ;  /* 0x0000380401007387 */ /* 0x0001e20000100800 */
[----:B------:R-:W1:Y:S01]  /*60ac0*/  LDC R44, c[0x0][0x3b4] ;  /* 0x0000ed00ff2c7b82 */ /* 0x000e620000000800 */
[C-C-:B------:R-:W-:Y:S01]  /*60ad0*/  FFMA R35, R30.reuse, -0.70710676908493041992, R33.reuse ;  /* 0xbf3504f31e237823 */ /* 0x140fe20000000021 */
[----:B------:R-:W-:Y:S01]  /*60ae0*/  FFMA R33, R30, 0.70710676908493041992, R33 ;  /* 0x3f3504f31e217823 */ /* 0x000fe20000000021 */
[----:B------:R-:W-:Y:S01]  /*60af0*/  FADD R38, -R10, R15 ;  /* 0x0000000f0a267221 */ /* 0x000fe20000000100 */
        /* <DEDUP_REMOVED lines=11> */
[C-C-:B----4-:R-:W-:Y:S01]  /*60bb0*/  FADD R32, R39.reuse, -R31.reuse ;  /* 0x8000001f27207221 */ /* 0x150fe20000000000 */
[----:B------:R-:W-:-:S02]  /*60bc0*/  FADD R31, R39, R31 ;  /* 0x0000001f271f7221 */ /* 0x000fc40000000000 */
[----:B------:R-:W4:Y:S01]  /*60bd0*/  LDL.LU R39, [R1+0x34] ;  /* 0x0000340001277983 */ /* 0x000f220000300800 */
[C-C-:B------:R-:W-:Y:S01]  /*60be0*/  FFMA R54, R36.reuse, -0.70710676908493041992, R32.reuse ;  /* 0xbf3504f324367823 */ /* 0x140fe20000000020 */
[----:B------:R-:W-:Y:S01]  /*60bf0*/  FFMA R32, R36, 0.70710676908493041992, R32 ;  /* 0x3f3504f324207823 */ /* 0x000fe20000000020 */
[C-C-:B------:R-:W-:Y:S01]  /*60c00*/  FADD R36, R31.reuse, R34.reuse ;  /* 0x000000221f247221 */ /* 0x140fe20000000000 */
[----:B------:R-:W-:Y:S01]  /*60c10*/  FADD R34, R31, -R34 ;  /* 0x800000221f227221 */ /* 0x000fe20000000000 */
[----:B------:R-:W-:Y:S01]  /*60c20*/  FADD R31, R10, R15 ;  /* 0x0000000f0a1f7221 */ /* 0x000fe20000000000 */
[----:B------:R-:W-:Y:S01]  /*60c30*/  FFMA R30, R35, 0.66817861795425415039, R54 ;  /* 0x3f2b0dc1231e7823 */ /* 0x000fe20000000036 */
[----:B------:R-:W-:Y:S01]  /*60c40*/  FFMA R54, R54, -0.66817861795425415039, R35 ;  /* 0xbf2b0dc136367823 */ /* 0x000fe20000000023 */
[----:B0-----:R-:W-:Y:S01]  /*60c50*/  FFMA R4, R32, 0.19891236722469329834, R33 ;  /* 0x3e4bafaf20047823 */ /* 0x001fe20000000021 */
[C-C-:B------:R-:W-:Y:S01]  /*60c60*/  FADD R35, R36.reuse, -R31.reuse ;  /* 0x8000001f24237221 */ /* 0x140fe20000000000 */
[----:B------:R-:W-:Y:S01]  /*60c70*/  FADD R15, R36, R31 ;  /* 0x0000001f240f7221 */ /* 0x000fe20000000000 */
[----:B------:R-:W-:-:S02]  /*60c80*/  FFMA R31, R33, -0.19891236722469329834, R32 ;  /* 0xbe4bafaf211f7823 */ /* 0x000fc40000000020 */
[----:B------:R-:W2:Y:S04]  /*60c90*/  LDS R33, [R8+0x10] ;  /* 0x0000100008217984 */ /* 0x000ea80000000800 */
[----:B------:R0:W-:Y:S01]  /*60ca0*/  STL [R1+0x44], R4 ;  /* 0x0000440401007387 */ /* 0x0001e20000100800 */
[C-C-:B--2---:R-:W-:Y:S01]  /*60cb0*/  FADD R32, R57.reuse, -R33.reuse ;  /* 0x8000002139207221 */ /* 0x144fe20000000000 */
[----:B------:R-:W-:Y:S02]  /*60cc0*/  FADD R33, R57, R33 ;  /* 0x0000002139217221 */ /* 0x000fe40000000000 */
[----:B------:R-:W2:Y:S01]  /*60cd0*/  LDL.LU R57, [R1+0x1c] ;  /* 0x00001c0001397983 */ /* 0x000ea20000300800 */
[----:B------:R-:W-:Y:S01]  /*60ce0*/  FFMA R10, R38, -0.41421356797218322754, R34 ;  /* 0xbed413cd260a7823 */ /* 0x000fe20000000022 */
[----:B0-----:R-:W-:Y:S01]  /*60cf0*/  FFMA R4, R34, 0.41421356797218322754, R38 ;  /* 0x3ed413cd22047823 */ /* 0x001fe20000000026 */
[C-C-:B------:R-:W-:Y:S01]  /*60d00*/  FADD R34, -R29.reuse, R27.reuse ;  /* 0x0000001b1d227221 */ /* 0x140fe20000000100 */
[----:B------:R-:W-:Y:S01]  /*60d10*/  FADD R27, R29, R27 ;  /* 0x0000001b1d1b7221 */ /* 0x000fe20000000000 */
[----:B------:R-:W-:Y:S01]  /*60d20*/  FADD R29, R14, -R55 ;  /* 0x800000370e1d7221 */ /* 0x000fe20000000000 */
[----:B------:R-:W-:Y:S01]  /*60d30*/  FADD R36, R9, -R43 ;  /* 0x8000002b09247221 */ /* 0x000fe20000000000 */
[----:B------:R-:W3:Y:S03]  /*60d40*/  LDL.LU R46, [R1+0x3c] ;  /* 0x00003c00012e7983 */ /* 0x000ee60000300800 */
[C-C-:B------:R-:W-:Y:S01]  /*60d50*/  FADD R38, R29.reuse, R36.reuse ;  /* 0x000000241d267221 */ /* 0x140fe20000000000 */
[----:B------:R-:W-:-:S03]  /*60d60*/  FADD R36, R29, -R36 ;  /* 0x800000241d247221 */ /* 0x000fc60000000000 */
[C-C-:B------:R-:W-:Y:S01]  /*60d70*/  FFMA R51, R38.reuse, -0.70710676908493041992, R32.reuse ;  /* 0xbf3504f326337823 */ /* 0x140fe20000000020 */
[----:B------:R-:W-:Y:S01]  /*60d80*/  FFMA R29, R38, 0.70710676908493041992, R32 ;  /* 0x3f3504f3261d7823 */ /* 0x000fe20000000020 */
[--C-:B------:R-:W-:Y:S01]  /*60d90*/  FFMA R38, R36, -0.70710676908493041992, R34.reuse ;  /* 0xbf3504f324267823 */ /* 0x100fe20000000022 */
        /* <DEDUP_REMOVED lines=9> */
[----:B------:R-:W-:Y:S01]  /*60e30*/  FFMA R9, R34, -0.19891236722469329834, R29 ;  /* 0xbe4bafaf22097823 */ /* 0x000fe2000000001d */
[----:B------:R-:W-:-:S05]  /*60e40*/  FFMA R29, R29, 0.19891236722469329834, R34 ;  /* 0x3e4bafaf1d1d7823 */ /* 0x000fca0000000022 */
[----:B------:R-:W-:Y:S04]  /*60e50*/  STL [R1+0x30], R29 ;  /* 0x0000301d01007387 */ /* 0x000fe80000100800 */
[----:B------:R-:W3:Y:S01]  /*60e60*/  LDL.LU R48, [R1+0x24] ;  /* 0x0000240001307983 */ /* 0x000ee20000300800 */
[C-C-:B------:R-:W-:Y:S01]  /*60e70*/  FADD R36, R38.reuse, -R27.reuse ;  /* 0x8000001b26247221 */ /* 0x140fe20000000000 */
[----:B------:R-:W-:Y:S02]  /*60e80*/  FADD R14, R38, R27 ;  /* 0x0000001b260e7221 */ /* 0x000fe40000000000 */
[----:B------:R-:W4:Y:S01]  /*60e90*/  LDS R29, [R8+0x14] ;  /* 0x00001400081d7984 */ /* 0x000f220000000800 */
[C-C-:B------:R-:W-:Y:S01]  /*60ea0*/  FADD R34, -R28.reuse, R26.reuse ;  /* 0x0000001a1c227221 */ /* 0x140fe20000000100 */
[----:B------:R-:W-:Y:S01]  /*60eb0*/  FADD R26, R28, R26 ;  /* 0x0000001a1c1a7221 */ /* 0x000fe20000000000 */
[----:B------:R-:W-:Y:S01]  /*60ec0*/  FFMA R27, R61, -0.41421356797218322754, R33 ;  /* 0xbed413cd3d1b7823 */ /* 0x000fe20000000021 */
[----:B------:R-:W-:Y:S01]  /*60ed0*/  FADD R28, R13, -R59 ;  /* 0x8000003b0d1c7221 */ /* 0x000fe20000000000 */
[----:B------:R-:W-:Y:S01]  /*60ee0*/  FFMA R61, R33, 0.41421356797218322754, R61 ;  /* 0x3ed413cd213d7823 */ /* 0x000fe2000000003d */
[----:B------:R-:W-:Y:S01]  /*60ef0*/  FADD R13, R13, R59 ;  /* 0x0000003b0d0d7221 */ /* 0x000fe20000000000 */
[C-C-:B--2---:R-:W-:Y:S01]  /*60f00*/  FADD R38, R57.reuse, -R42.reuse ;  /* 0x8000002a39267221 */ /* 0x144fe20000000000 */
[----:B------:R-:W-:-:S02]  /*60f10*/  FADD R42, R57, R42 ;  /* 0x0000002a392a7221 */ /* 0x000fc40000000000 */
[----:B------:R-:W2:Y:S01]  /*60f20*/  LDL.LU R57, [R1+0x40] ;  /* 0x0000400001397983 */ /* 0x000ea20000300800 */
[C-C-:B----4-:R-:W-:Y:S01]  /*60f30*/  FADD R33, R39.reuse, -R29.reuse ;  /* 0x8000001d27217221 */ /* 0x150fe20000000000 */
[----:B------:R-:W-:Y:S01]  /*60f40*/  FADD R29, R39, R29 ;  /* 0x0000001d271d7221 */ /* 0x000fe20000000000 */
[C-C-:B------:R-:W-:Y:S01]  /*60f50*/  FADD R39, R28.reuse, R38.reuse ;  /* 0x000000261c277221 */ /* 0x140fe20000000000 */
[----:B------:R-:W-:-:S03]  /*60f60*/  FADD R38, R28, -R38 ;  /* 0x800000261c267221 */ /* 0x000fc60000000000 */
        /* <DEDUP_REMOVED lines=8> */
[----:B------:R-:W-:Y:S01]  /*60ff0*/  FFMA R29, R34, -0.19891236722469329834, R28 ;  /* 0xbe4bafaf221d7823 */ /* 0x000fe2000000001c */
[----:B------:R-:W-:-:S02]  /*61000*/  FFMA R28, R28, 0.19891236722469329834, R34 ;  /* 0x3e4bafaf1c1c7823 */ /* 0x000fc40000000022 */
[----:B------:R-:W3:Y:S01]  /*61010*/  LDS R34, [R8+0x18] ;  /* 0x0000180008227984 */ /* 0x000ee20000000800 */
[C-C-:B------:R-:W-:Y:S01]  /*61020*/  FADD R26, R42.reuse, R13.reuse ;  /* 0x0000000d2a1a7221 */ /* 0x140fe20000000000 */
[----:B------:R-:W-:-:S03]  /*61030*/  FADD R13, -R42, R13 ;  /* 0x0000000d2a0d7221 */ /* 0x000fc60000000100 */
[C-C-:B------:R-:W-:Y:S01]  /*61040*/  FADD R38, R39.reuse, -R26.reuse ;  /* 0x8000001a27267221 */ /* 0x140fe20000000000 */
[----:B------:R-:W-:Y:S01]  /*61050*/  FADD R42, R39, R26 ;  /* 0x0000001a272a7221 */ /* 0x000fe20000000000 */
[----:B------:R-:W-:Y:S01]  /*61060*/  FFMA R26, R13, -0.41421356797218322754, R59 ;  /* 0xbed413cd0d1a7823 */ /* 0x000fe2000000003b */
[----:B------:R-:W-:Y:S02]  /*61070*/  FFMA R59, R59, 0.41421356797218322754, R13 ;  /* 0x3ed413cd3b3b7823 */ /* 0x000fe4000000000d */
[----:B------:R-:W2:Y:S04]  /*61080*/  LDS R13, [R8+0x1c] ;  /* 0x00001c00080d7984 */ /* 0x000ea80000000800 */
[----:B------:R3:W-:Y:S02]  /*61090*/  STL [R1+0x20], R28 ;  /* 0x0000201c01007387 */ /* 0x0007e40000100800 */
[C-C-:B---3--:R-:W-:Y:S01]  /*610a0*/  FADD R28, R46.reuse, -R34.reuse ;  /* 0x800000222e1c7221 */ /* 0x148fe20000000000 */
[----:B------:R-:W-:Y:S01]  /*610b0*/  FADD R8, R46, R34 ;  /* 0x000000222e087221 */ /* 0x000fe20000000000 */
[C-C-:B------:R-:W-:Y:S01]  /*610c0*/  FADD R34, -R25.reuse, R21.reuse ;  /* 0x0000001519227221 */ /* 0x140fe20000000100 */
[----:B------:R-:W-:Y:S01]  /*610d0*/  FADD R21, R25, R21 ;  /* 0x0000001519157221 */ /* 0x000fe20000000000 */
[C-C-:B------:R-:W-:Y:S01]  /*610e0*/  FADD R25, R12.reuse, -R58.reuse ;  /* 0x8000003a0c197221 */ /* 0x140fe20000000000 */
[----:B------:R-:W-:Y:S01]  /*610f0*/  FADD R58, R12, R58 ;  /* 0x0000003a0c3a7221 */ /* 0x000fe20000000000 */
[----:B------:R-:W-:-:S04]  /*61100*/  FADD R12, R48, -R41 ;  /* 0x80000029300c7221 */ /* 0x000fc80000000000 */
[C-C-:B------:R-:W-:Y:S01]  /*61110*/  FADD R39, R25.reuse, R12.reuse ;  /* 0x0000000c19277221 */ /* 0x140fe20000000000 */
[----:B------:R-:W-:-:S03]  /*61120*/  FADD R12, R25, -R12 ;  /* 0x8000000c190c7221 */ /* 0x000fc60000000000 */
[----:B------:R-:W-:Y:S01]  /*61130*/  FFMA R46, R39, -0.70710676908493041992, R28 ;  /* 0xbf3504f3272e7823 */ /* 0x000fe2000000001c */
[--C-:B------:R-:W-:Y:S01]  /*61140*/  FFMA R25, R12, -0.70710676908493041992, R34.reuse ;  /* 0xbf3504f30c197823 */ /* 0x100fe20000000022 */
[----:B------:R-:W-:Y:S01]  /*61150*/  FADD R41, R48, R41 ;  /* 0x0000002930297221 */ /* 0x000fe20000000000 */
[----:B------:R-:W-:Y:S02]  /*61160*/  FFMA R34, R12, 0.70710676908493041992, R34 ;  /* 0x3f3504f30c227823 */ /* 0x000fe40000000022 */
[----:B------:R-:W-:Y:S01]  /*61170*/  FFMA R12, R25, 0.66817861795425415039, R46 ;  /* 0x3f2b0dc1190c7823 */ /* 0x000fe2000000002e */
[----:B------:R-:W-:Y:S01]  /*61180*/  FFMA R46, R46, -0.66817861795425415039, R25 ;  /* 0xbf2b0dc12e2e7823 */ /* 0x000fe20000000019 */
[C-C-:B------:R-:W-:Y:S01]  /*61190*/  FADD R25, R8.reuse, R21.reuse ;  /* 0x0000001508197221 */ /* 0x140fe20000000000 */
[----:B------:R-:W-:Y:S01]  /*611a0*/  FADD R56, R8, -R21 ;  /* 0x8000001508387221 */ /* 0x000fe20000000000 */
        /* <DEDUP_REMOVED lines=9> */
[----:B------:R-:W-:Y:S01]  /*61240*/  FADD R41, R0, -R60 ;  /* 0x8000003c00297221 */ /* 0x000fe20000000000 */
[C---:B------:R-:W-:Y:S01]  /*61250*/  FADD R43, R7.reuse, -R40 ;  /* 0x80000028072b7221 */ /* 0x040fe20000000000 */
[C-C-:B------:R-:W-:Y:S01]  /*61260*/  FADD R39, -R24.reuse, R20.reuse ;  /* 0x0000001418277221 */ /* 0x140fe20000000100 */
[----:B------:R-:W-:Y:S01]  /*61270*/  FADD R20, R24, R20 ;  /* 0x0000001418147221 */ /* 0x000fe20000000000 */
[----:B------:R-:W-:Y:S01]  /*61280*/  FADD R24, R7, R40 ;  /* 0x0000002807187221 */ /* 0x000fe20000000000 */
[----:B------:R2:W-:Y:S01]  /*61290*/  STL [R1+0x24], R34 ;  /* 0x0000242201007387 */ /* 0x0005e20000100800 */
[C-C-:B------:R-:W-:Y:S01]  /*612a0*/  FADD R40, R41.reuse, R43.reuse ;  /* 0x0000002b29287221 */ /* 0x140fe20000000000 */
[----:B------:R-:W-:Y:S01]  /*612b0*/  FADD R41, R41, -R43 ;  /* 0x8000002b29297221 */ /* 0x000fe20000000000 */
[----:B------:R-:W-:-:S02]  /*612c0*/  FADD R60, R0, R60 ;  /* 0x0000003c003c7221 */ /* 0x000fc40000000000 */
[----:B------:R-:W3:Y:S01]  /*612d0*/  LDL.LU R0, [R1+0x110] ;  /* 0x0001100001007983 */ /* 0x000ee20000300800 */
[C-C-:B------:R-:W-:Y:S01]  /*612e0*/  FFMA R43, R41.reuse, -0.70710676908493041992, R39.reuse ;  /* 0xbf3504f3292b7823 */ /* 0x140fe20000000027 */
[----:B------:R-:W-:Y:S01]  /*612f0*/  FFMA R41, R41, 0.70710676908493041992, R39 ;  /* 0x3f3504f329297823 */ /* 0x000fe20000000027 */
[----:B------:R-:W-:Y:S01]  /*61300*/  FMUL R18, R18, 1.9615705013275146484 ;  /* 0x3ffb14be12127820 */ /* 0x000fe20000400000 */
[----:B------:R-:W-:Y:S01]  /*61310*/  FMUL R16, R16, 1.9615705013275146484 ;  /* 0x3ffb14be10107820 */ /* 0x000fe20000400000 */
[C-C-:B--2---:R-:W-:Y:S01]  /*61320*/  FADD R34, R57.reuse, -R13.reuse ;  /* 0x8000000d39227221 */ /* 0x144fe20000000000 */
[----:B------:R-:W-:-:S03]  /*61330*/  FADD R13, R57, R13 ;  /* 0x0000000d390d7221 */ /* 0x000fc60000000000 */
[C-C-:B------:R-:W-:Y:S01]  /*61340*/  FFMA R48, R40.reuse, -0.70710676908493041992, R34.reuse ;  /* 0xbf3504f328307823 */ /* 0x140fe20000000022 */
[----:B------:R-:W-:-:S03]  /*61350*/  FFMA R40, R40, 0.70710676908493041992, R34 ;  /* 0x3f3504f328287823 */ /* 0x000fc60000000022 */
[----:B------:R-:W-:Y:S01]  /*61360*/  FFMA R34, R43, 0.66817861795425415039, R48 ;  /* 0x3f2b0dc12b227823 */ /* 0x000fe20000000030 */
[----:B------:R-:W-:Y:S01]  /*61370*/  FFMA R48, R48, -0.66817861795425415039, R43 ;  /* 0xbf2b0dc130307823 */ /* 0x000fe2000000002b */
[C-C-:B------:R-:W-:Y:S01]  /*61380*/  FADD R43, R13.reuse, R20.reuse ;  /* 0x000000140d2b7221 */ /* 0x140fe20000000000 */
[----:B------:R-:W-:Y:S01]  /*61390*/  FADD R13, R13, -R20 ;  /* 0x800000140d0d7221 */ /* 0x000fe20000000000 */
[C-C-:B------:R-:W-:Y:S01]  /*613a0*/  FADD R57, -R24.reuse, R60.reuse ;  /* 0x0000003c18397221 */ /* 0x140fe20000000100 */
[----:B------:R-:W-:Y:S01]  /*613b0*/  FADD R20, R24, R60 ;  /* 0x0000003c18147221 */ /* 0x000fe20000000000 */
[----:B------:R-:W-:Y:S01]  /*613c0*/  FFMA R24, R41, -0.19891236722469329834, R40 ;  /* 0xbe4bafaf29187823 */ /* 0x000fe20000000028 */
[----:B------:R-:W-:Y:S01]  /*613d0*/  FFMA R7, R40, 0.19891236722469329834, R41 ;  /* 0x3e4bafaf28077823 */ /* 0x000fe20000000029 */
[----:B------:R-:W-:Y:S01]  /*613e0*/  FFMA R40, R57, -0.41421356797218322754, R13 ;  /* 0xbed413cd39287823 */ /* 0x000fe2000000000d */
[----:B------:R-:W-:Y:S01]  /*613f0*/  FFMA R57, R13, 0.41421356797218322754, R57 ;  /* 0x3ed413cd0d397823 */ /* 0x000fe20000000039 */
[----:B------:R-:W-:-:S05]  /*61400*/  FMUL R13, R37, 1.4142135381698608398 ;  /* 0x3fb504f3250d7820 */ /* 0x000fca0000400000 */
[----:B------:R-:W-:Y:S01]  /*61410*/  FSET.BF.GE.AND R37, |R13|, UR4, PT ;  /* 0x000000040d257c0a */ /* 0x000fe2000b806200 */
[----:B------:R-:W0:Y:S01]  /*61420*/  LDCU UR4, c[0x0][0x3b4] ;  /* 0x00007680ff0477ac */ /* 0x000e220008000800 */
[----:B------:R2:W-:Y:S02]  /*61430*/  STL [R1+0x2c], R7 ;  /* 0x00002c0701007387 */ /* 0x0005e40000100800 */
[----:B--2---:R-:W-:Y:S01]  /*61440*/  FMUL R7, R2, 1.4142135381698608398 ;  /* 0x3fb504f302077820 */ /* 0x004fe20000400000 */
[----:B-1----:R-:W-:Y:S01]  /*61450*/  FSEL R2, R44, RZ, P0 ;  /* 0x000000ff2c027208 */ /* 0x002fe20000000000 */
[----:B------:R-:W-:-:S05]  /*61460*/  FMUL R44, R19, 1.4142135381698608398 ;  /* 0x3fb504f3132c7820 */ /* 0x000fca0000400000 */
[----:B0-----:R-:W-:Y:S01]  /*61470*/  FSET.BF.GE.AND R19, |R44|, UR4, PT ;  /* 0x000000042c137c0a */ /* 0x001fe2000b806200 */
[----:B------:R-:W0:Y:S01]  /*61480*/  LDCU UR4, c[0x0][0x3b4] ;  /* 0x00007680ff0477ac */ /* 0x000e220008000800 */
[CC--:B------:R-:W-:Y:S02]  /*61490*/  FSETP.GE.AND P0, PT, |R7|.reuse, R2.reuse, PT ;  /* 0x000000020700720b */ /* 0x0c0fe40003f06200 */
[----:B------:R-:W-:-:S05]  /*614a0*/  FSET.BF.GE.AND R2, |R7|, R2, PT ;  /* 0x000000020702720a */ /* 0x000fca0003806200 */
[----:B------:R-:W-:-:S04]  /*614b0*/  FADD R2, R2, R37 ;  /* 0x0000002502027221 */ /* 0x000fc80000000000 */
[----:B------:R-:W-:Y:S01]  /*614c0*/  FADD R2, R2, R19 ;  /* 0x0000001302027221 */ /* 0x000fe20000000000 */
[----:B------:R-:W-:-:S05]  /*614d0*/  FMUL R19, R15, 1.4142135381698608398 ;  /* 0x3fb504f30f137820 */ /* 0x000fca0000400000 */
[----:B0-----:R-:W-:Y:S01]  /*614e0*/  FSET.BF.GE.AND R15, |R19|, UR4, PT ;  /* 0x00000004130f7c0a */ /* 0x001fe2000b806200 */
[----:B------:R-:W0:Y:S01]  /*614f0*/  LDCU UR4, c[0x0][0x3b4] ;  /* 0x00007680ff0477ac */ /* 0x000e220008000800 */
[----:B------:R1:W-:Y:S02]  /*61500*/  STL [R1+0x80], R7 ;  /* 0x0000800701007387 */ /* 0x0003e40000100800 */
[----:B-1----:R-:W-:-:S05]  /*61510*/  FMUL R7, R14, 1.4142135381698608398 ;  /* 0x3fb504f30e077820 */ /* 0x002fca0000400000 */
        /* <DEDUP_REMOVED lines=8> */
[----:B------:R-:W-:Y:S01]  /*615a0*/  FMUL R14, R25, 1.4142135381698608398 ;  /* 0x3fb504f3190e7820 */ /* 0x000fe20000400000 */
[C-C-:B------:R-:W-:Y:S01]  /*615b0*/  FADD R39, R43.reuse, -R20.reuse ;  /* 0x800000142b277221 */ /* 0x140fe20000000000 */
[----:B------:R-:W-:-:S03]  /*615c0*/  FADD R20, R43, R20 ;  /* 0x000000142b147221 */ /* 0x000fc60000000000 */
[----:B0-----:R-:W-:Y:S01]  /*615d0*/  FSET.BF.GE.AND R25, |R14|, UR4, PT ;  /* 0x000000040e197c0a */ /* 0x001fe2000b806200 */
[----:B------:R-:W0:Y:S04]  /*615e0*/  LDCU UR4, c[0x0][0x3b4] ;  /* 0x00007680ff0477ac */ /* 0x000e280008000800 */
[----:B------:R-:W-:Y:S01]  /*615f0*/  FADD R25, R15, R25 ;  /* 0x000000190f197221 */ /* 0x000fe20000000000 */
[----:B------:R-:W-:-:S05]  /*61600*/  FMUL R15, R20, 1.4142135381698608398 ;  /* 0x3fb504f3140f7820 */ /* 0x000fca0000400000 */
[----:B0-----:R-:W-:Y:S01]  /*61610*/  FSET.BF.GE.AND R20, |R15|, UR4, PT ;  /* 0x000000040f147c0a */ /* 0x001fe2000b806200 */
[----:B------:R-:W0:Y:S01]  /*61620*/  LDCU UR4, c[0x0][0x3b4] ;  /* 0x00007680ff0477ac */ /* 0x000e220008000800 */
[----:B------:R-:W-:Y:S04]  /*61630*/  STL [R1+0x104], R13 ;  /* 0x0001040d01007387 */ /* 0x000fe80000100800 */
[----:B------:R0:W-:Y:S01]  /*61640*/  STL [R1+0x28], R18 ;  /* 0x0000281201007387 */ /* 0x0001e20000100800 */
        /* <DEDUP_REMOVED lines=59> */
[----:B------:R-:W-:Y:S01]  /*61a00*/  FADD R28, R29, R28 ;  /* 0x0000001c1d1c7221 */ /* 0x000fe20000000000 */
[----:B------:R1:W-:Y:S01]  /*61a10*/  STL [R1+0xc], R13 ;  /* 0x00000c0d01007387 */ /* 0x0003e20000100800 */
[----:B0-----:R-:W-:Y:S01]  /*61a20*/  FSET.BF.GE.AND R29, |R27|, UR4, PT ;  /* 0x000000041b1d7c0a */ /* 0x001fe2000b806200 */
[----:B------:R-:W0:Y:S01]  /*61a30*/  LDCU UR4, c[0x0][0x3b4] ;  /* 0x00007680ff0477ac */ /* 0x000e220008000800 */
[----:B-1----:R-:W-:Y:S01]  /*61a40*/  FMUL R13, R49, 1.6629391908645629883 ;  /* 0x3fd4db31310d7820 */ /* 0x002fe20000400000 */
[----:B------:R-:W-:-:S04]  /*61a50*/  FMUL R42, R6, 1.4142135381698608398 ;  /* 0x3fb504f3062a7820 */ /* 0x000fc80000400000 */
[----:B------:R1:W-:Y:S01]  /*61a60*/  STL [R1+0x1c], R13 ;  /* 0x00001c0d01007387 */ /* 0x0003e20000100800 */
[----:B------:R-:W-:-:S03]  /*61a70*/  FADD R28, R28, R29 ;  /* 0x0000001d1c1c7221 */ /* 0x000fc60000000000 */
[----:B------:R-:W2:Y:S04]  /*61a80*/  LDL.LU R6, [R1+0x10c] ;  /* 0x00010c0001067983 */ /* 0x000ea80000300800 */
[----:B------:R-:W4:Y:S04]  /*61a90*/  LDL.LU R55, [R1+0x48] ;  /* 0x0000480001377983 */ /* 0x000f280000300800 */
[----:B------:R-:W3:Y:S01]  /*61aa0*/  LDL.LU R60, [R1+0x4c] ;  /* 0x00004c00013c7983 */ /* 0x000ee20000300800 */
[----:B0-----:R-:W-:Y:S01]  /*61ab0*/  FSET.BF.GE.AND R29, |R13|, UR4, PT ;  /* 0x000000040d1d7c0a */ /* 0x001fe2000b806200 */
[----:B------:R-:W0:Y:S02]  /*61ac0*/  LDCU UR4, c[0x0][0x3b4] ;  /* 0x00007680ff0477ac */ /* 0x000e240008000800 */
[----:B------:R-:W4:Y:S01]  /*61ad0*/  LDL.LU R58, [R1+0x38] ;  /* 0x00003800013a7983 */ /* 0x000f220000300800 */
[----:B------:R-:W-:Y:S01]  /*61ae0*/  FMUL R37, R52, 1.6629391908645629883 ;  /* 0x3fd4db3134257820 */ /* 0x000fe20000400000 */
[----:B------:R-:W-:-:S04]  /*61af0*/  FADD R28, R28, R29 ;  /* 0x0000001d1c1c7221 */ /* 0x000fc80000000000 */
        /* <DEDUP_REMOVED lines=54> */
[----:B------:R-:W-:Y:S01]  /*61e60*/  FADD R8, R12, R8 ;  /* 0x000000080c087221 */ /* 0x000fe20000000000 */
[----:B------:R-:W-:Y:S01]  /*61e70*/  FMUL R40, R47, -1.6629391908645629883 ;  /* 0xbfd4db312f287820 */ /* 0x000fe20000400000 */
[----:B0-----:R-:W-:Y:S01]  /*61e80*/  FSET.BF.GE.AND R12, |R39|, UR4, PT ;  /* 0x00000004270c7c0a */ /* 0x001fe2000b806200 */
[----:B------:R-:W0:Y:S01]  /*61e90*/  LDCU UR4, c[0x0][0x3b4] ;  /* 0x00007680ff0477ac */ /* 0x000e220008000800 */
[----:B------:R-:W-:Y:S01]  /*61ea0*/  FMUL R47, R51, -1.6629391908645629883 ;  /* 0xbfd4db31332f7820 */ /* 0x000fe20000400000 */
[----:B------:R-:W-:Y:S01]  /*61eb0*/  FMUL R52, R4, 1.8477590084075927734 ;  /* 0x3fec835e04347820 */ /* 0x000fe20000400000 */
[----:B--2---:R-:W-:Y:S01]  /*61ec0*/  FMUL R6, R6, -1.6629391908645629883 ;  /* 0xbfd4db3106067820 */ /* 0x004fe20000400000 */
[----:B------:R-:W-:Y:S01]  /*61ed0*/  FADD R8, R8, R12 ;  /* 0x0000000c08087221 */ /* 0x000fe20000000000 */
[----:B----4-:R-:W-:Y:S02]  /*61ee0*/  FMUL R51, R58, 1.8477590084075927734 ;  /* 0x3fec835e3a337820 */ /* 0x010fe40000400000 */
[----:B------:R-:W2:Y:S01]  /*61ef0*/  LDL.LU R58, [R1+0x5c] ;  /* 0x00005c00013a7983 */ /* 0x000ea20000300800 */
[----:B0-----:R-:W-:Y:S01]  /*61f00*/  FSET.BF.GE.AND R12, |R6|, UR4, PT ;  /* 0x00000004060c7c0a */ /* 0x001fe2000b806200 */
[----:B------:R-:W0:Y:S02]  /*61f10*/  LDCU UR4, c[0x0][0x3b4] ;  /* 0x00007680ff0477ac */ /* 0x000e240008000800 */
[----:B-1----:R-:W4:Y:S04]  /*61f20*/  LDL.LU R13, [R1+0x50] ;  /* 0x00005000010d7983 */ /* 0x002f280000300800 */
[----:B------:R-:W2:Y:S01]  /*61f30*/  LDL.LU R4, [R1+0x108] ;  /* 0x0001080001047983 */ /* 0x000ea20000300800 */
[----:B------:R-:W-:Y:S01]  /*61f40*/  FMUL R43, R55, -1.6629391908645629883 ;  /* 0xbfd4db31372b7820 */ /* 0x000fe20000400000 */
[----:B------:R-:W-:-:S04]  /*61f50*/  FADD R8, R8, R12 ;  /* 0x0000000c08087221 */ /* 0x000fc80000000000 */
        /* <DEDUP_REMOVED lines=28> */
[----:B---3--:R-:W-:Y:S01]  /*62120*/  FMUL R50, R60, 1.8477590084075927734 ;  /* 0x3fec835e3c327820 */ /* 0x008fe20000400000 */
[----:B------:R-:W-:Y:S01]  /*62130*/  FMUL R12, R61, 1.8477590084075927734 ;  /* 0x3fec835e3d0c7820 */ /* 0x000fe20000400000 */
[----:B------:R-:W-:Y:S01]  /*62140*/  FMUL R53, R59, 1.8477590084075927734 ;  /* 0x3fec835e3b357820 */ /* 0x000fe20000400000 */
[----:B------:R-:W-:Y:S01]  /*62150*/  FADD R55, R55, R8 ;  /* 0x0000000837377221 */ /* 0x000fe20000000000 */
[----:B------:R-:W-:Y:S01]  /*62160*/  FMUL R54, R56, 1.8477590084075927734 ;  /* 0x3fec835e38367820 */ /* 0x000fe20000400000 */
        /* <DEDUP_REMOVED lines=32> */
[----:B----4-:R-:W-:Y:S02]  /*62370*/  FMUL R57, R13, 1.9615705013275146484 ;  /* 0x3ffb14be0d397820 */ /* 0x010fe40000400000 */
[----:B------:R-:W2:Y:S03]  /*62380*/  LDL.LU R13, [R1+0x20] ;  /* 0x00002000010d7983 */ /* 0x000ea60000300800 */
[----:B0-----:R-:W-:Y:S01]  /*62390*/  FSET.BF.GE.AND R8, |R57|, UR4, PT ;  /* 0x0000000439087c0a */ /* 0x001fe2000b806200 */
[----:B------:R-:W0:Y:S04]  /*623a0*/  LDCU UR4, c[0x0][0x3b4] ;  /* 0x00007680ff0477ac */ /* 0x000e280008000800 */
[----:B------:R-:W-:Y:S01]  /*623b0*/  FADD R59, R58, R8 ;  /* 0x000000083a3b7221 */ /* 0x000fe20000000000 */
[----:B---3--:R-:W-:-:S05]  /*623c0*/  FMUL R58, R60, 1.9615705013275146484 ;  /* 0x3ffb14be3c3a7820 */ /* 0x008fca0000400000 */
[----:B------:R-:W-:Y:S01]  /*623d0*/  FSET.BF.GE.AND R8, |R58|, UR6, PT ;  /* 0x000000063a087c0a */ /* 0x000fe2000b806200 */
[----:B------:R-:W1:Y:S04]  /*623e0*/  LDCU UR6, c[0x0][0x3b4] ;  /* 0x00007680ff0677ac */ /* 0x000e680008000800 */
[----:B------:R-:W-:Y:S01]  /*623f0*/  FADD R60, R59, R8 ;  /* 0x000000083b3c7221 */ /* 0x000fe20000000000 */
[----:B------:R-:W-:-:S05]  /*62400*/  FMUL R8, R61, 1.9615705013275146484 ;  /* 0x3ffb14be3d087820 */ /* 0x000fca0000400000 */
[----:B------:R-:W-:Y:S01]  /*62410*/  FSET.BF.GE.AND R59, |R8|, UR7, PT ;  /* 0x00000007083b7c0a */ /* 0x000fe2000b806200 */
[----:B------:R-:W3:Y:S04]  /*62420*/  LDCU UR7, c[0x0][0x3b4] ;  /* 0x00007680ff0777ac */ /* 0x000ee80008000800 */
[----:B------:R-:W-:Y:S01]  /*62430*/  FADD R61, R60, R59 ;  /* 0x0000003b3c3d7221 */ /* 0x000fe20000000000 */
[----:B--2---:R-:W-:-:S05]  /*62440*/  FMUL R59, R13, 1.9615705013275146484 ;  /* 0x3ffb14be0d3b7820 */ /* 0x004fca0000400000 */
[----:B---3--:R-:W-:Y:S01]  /*62450*/  FSET.BF.GE.AND R60, |R59|, UR7, PT ;  /* 0x000000073b3c7c0a */ /* 0x008fe2000b806200 */
[----:B------:R-:W2:Y:S04]  /*62460*/  LDCU UR7, c[0x0][0x3b4] ;  /* 0x00007680ff0777ac */ /* 0x000ea80008000800 */
[----:B------:R-:W-:Y:S02]  /*62470*/  FADD R13, R61, R60 ;  /* 0x0000003c3d0d7221 */ /* 0x000fe40000000000 */
[----:B------:R-:W3:Y:S02]  /*62480*/  LDL.LU R60, [R1+0x24] ;  /* 0x00002400013c7983 */ /* 0x000ee40000300800 */
[----:B---3--:R-:W-:-:S05]  /*62490*/  FMUL R60, R60, 1.9615705013275146484 ;  /* 0x3ffb14be3c3c7820 */ /* 0x008fca0000400000 */
[----:B--2---:R-:W-:Y:S01]  /*624a0*/  FSET.BF.GE.AND R61, |R60|, UR7, PT ;  /* 0x000000073c3d7c0a */ /* 0x004fe2000b806200 */
[----:B------:R-:W2:Y:S04]  /*624b0*/  LDCU UR7, c[0x0][0x3b4] ;  /* 0x00007680ff0777ac */ /* 0x000ea80008000800 */
[----:B------:R-:W-:Y:S02]  /*624c0*/  FADD R61, R13, R61 ;  /* 0x0000003d0d3d7221 */ /* 0x000fe40000000000 */
[----:B------:R-:W0:Y:S04]  /*624d0*/  LDL.LU R13, [R1+0x104] ;  /* 0x00010400010d7983 */ /* 0x000e280000300800 */
[----:B------:R3:W-:Y:S04]  /*624e0*/  STL [R1+0x24], R61 ;  /* 0x0000243d01007387 */ /* 0x0007e80000100800 */
[----:B---3--:R-:W3:Y:S04]  /*624f0*/  LDL.LU R61, [R1+0x2c] ;  /* 0x00002c00013d7983 */ /* 0x008ee80000300800 */
[----:B------:R-:W-:Y:S04]  /*62500*/  STL [R1+0x100], R49 ;  /* 0x0001003101007387 */ /* 0x000fe80000100800 */
[----:B------:R4:W-:Y:S04]  /*62510*/  STL [R1+0xfc], R11 ;  /* 0x0000fc0b01007387 */ /* 0x0009e80000100800 */
[----:B----4-:R-:W4:Y:S04]  /*62520*/  LDL.LU R11, [R1+0x24] ;  /* 0x00002400010b7983 */ /* 0x010f280000300800 */
[----:B------:R1:W-:Y:S04]  /*62530*/  STL [R1+0xf8], R47 ;  /* 0x0000f82f01007387 */ /* 0x0003e80000100800 */
[----:B-1----:R-:W4:Y:S04]  /*62540*/  LDL R47, [R1+0x28] ;  /* 0x00002800012f7983 */ /* 0x002f280000100800 */
[----:B------:R1:W-:Y:S04]  /*62550*/  STL [R1+0xf4], R12 ;  /* 0x0000f40c01007387 */ /* 0x0003e80000100800 */
[----:B-1----:R-:W4:Y:S04]  /*62560*/  LDL R12, [R1+0xc] ;  /* 0x00000c00010c7983 */ /* 0x002f280000100800 */
[----:B------:R1:W-:Y:S04]  /*62570*/  STL [R1+0xf0], R8 ;  /* 0x0000f00801007387 */ /* 0x0003e80000100800 */
[----:B-1----:R-:W4:Y:S01]  /*62580*/  LDL R8, [R1+0x1c] ;  /* 0x00001c0001087983 */ /* 0x002f220000100800 */
[----:B------:R-:W-:-:S04]  /*62590*/  LOP3.LUT R0, R0, 0xfffffdff, RZ, 0xc0, !PT ;  /* 0xfffffdff00007812 */ /* 0x000fc800078ec0ff */
[----:B------:R-:W-:-:S04]  /*625a0*/  @P0 LOP3.LUT R0, R0, 0x200, RZ, 0xfc, !PT ;  /* 0x0000020000000812 */ /* 0x000fc800078efcff */
[----:B------:R-:W-:Y:S01]  /*625b0*/  LOP3.LUT R0, R0, 0xffffff7f, RZ, 0xc0, !PT ;  /* 0xffffff7f00007812 */ /* 0x000fe200078ec0ff */
[----:B---3--:R-:W-:-:S05]  /*625c0*/  FMUL R61, R61, 1.9615705013275146484 ;  /* 0x3ffb14be3d3d7820 */ /* 0x008fca0000400000 */
[----:B--2---:R-:W-:Y:S01]  /*625d0*/  FSET.BF.GE.AND R49, |R61|, UR7, PT ;  /* 0x000000073d317c0a */ /* 0x004fe2000b806200 */
[----:B------:R-:W1:Y:S01]  /*625e0*/  LDCU UR7, c[0x0][0x3b4] ;  /* 0x00007680ff0777ac */ /* 0x000e620008000800 */
[----:B----4-:R-:W-:Y:S02]  /*625f0*/  FSETP.GE.AND P0, PT, |R47|, UR13, PT ;  /* 0x0000000d2f007c0b */ /* 0x010fe4000bf06200 */
        /* <DEDUP_REMOVED lines=96> */
[----:B------:R0:W-:Y:S01]  /*62c00*/  STL [R1+0x68], R2 ;  /* 0x0000680201007387 */ /* 0x0001e20000100800 */
[----:B------:R-:W-:Y:S01]  /*62c10*/  FSETP.GE.AND P2, PT, |R42|, UR38, PT ;  /* 0x000000262a007c0b */ /* 0x000fe2000bf46200 */
[----:B------:R-:W-:Y:S02]  /*62c20*/  FMUL R28, R33, 0.000244140625 ;  /* 0x39800000211c7820 */ /* 0x000fe40000400000 */
[----:B------:R-:W-:Y:S01]  /*62c30*/  STL [R1+0x5c], R13 ;  /* 0x00005c0d01007387 */ /* 0x000fe20000100800 */
[----:B0-----:R-:W-:Y:S01]  /*62c40*/  FSEL R2, R29, RZ, P1 ;  /* 0x000000ff1d027208 */ /* 0x001fe20000800000 */
[C---:B------:R-:W-:Y:S01]  /*62c50*/  FMUL R29, R32.reuse, 0.000244140625 ;  /* 0x39800000201d7820 */ /* 0x040fe20000400000 */
[----:B------:R-:W-:Y:S01]  /*62c60*/  FSETP.GE.AND P1, PT, |R32|, UR35, PT ;  /* 0x0000002320007c0b */ /* 0x000fe2000bf26200 */
[----:B------:R-:W-:-:S02]  /*62c70*/  FMUL R42, R42, 0.000244140625 ;  /* 0x398000002a2a7820 */ /* 0x000fc40000400000 */
[----:B------:R0:W-:Y:S01]  /*62c80*/  STL [R1+0x58], R2 ;  /* 0x0000580201007387 */ /* 0x0001e20000100800 */
[----:B------:R-:W-:Y:S02]  /*62c90*/  FSEL R29, R29, RZ, P1 ;  /* 0x000000ff1d1d7208 */ /* 0x000fe40000800000 */
        /* <DEDUP_REMOVED lines=8> */
[----:B------:R-:W-:Y:S02]  /*62d20*/  FSEL R13, R34, RZ, P1 ;  /* 0x000000ff220d7208 */ /* 0x000fe40000800000 */
[----:B0-----:R-:W-:Y:S02]  /*62d30*/  FSEL R2, R42, RZ, P2 ;  /* 0x000000ff2a027208 */ /* 0x001fe40001000000 */
[C---:B------:R-:W-:Y:S01]  /*62d40*/  FSETP.GE.AND P2, PT, |R36|.reuse, UR42, PT ;  /* 0x0000002a24007c0b */ /* 0x040fe2000bf46200 */
[----:B------:R-:W-:-:S02]  /*62d50*/  FMUL R36, R36, 0.000244140625 ;  /* 0x3980000024247820 */ /* 0x000fc40000400000 */
[----:B------:R0:W-:Y:S04]  /*62d60*/  STL [R1+0x4c], R2 ;  /* 0x00004c0201007387 */ /* 0x0001e80000100800 */
        /* <DEDUP_REMOVED lines=13> */
[----:B0-----:R-:W-:Y:S01]  /*62e40*/  FSEL R2, R38, RZ, P0 ;  /* 0x000000ff26027208 */ /* 0x001fe20000000000 */
[----:B------:R-:W-:-:S04]  /*62e50*/  FMUL R41, R41, 0.000244140625 ;  /* 0x3980000029297820 */ /* 0x000fc80000400000 */
[----:B------:R0:W-:Y:S01]  /*62e60*/  STL [R1+0x30], R2 ;  /* 0x0000300201007387 */ /* 0x0001e20000100800 */
[C---:B------:R-:W-:Y:S01]  /*62e70*/  FSETP.GE.AND P0, PT, |R40|.reuse, UR47, PT ;  /* 0x0000002f28007c0b */ /* 0x040fe2000bf06200 */
[----:B------:R-:W-:Y:S01]  /*62e80*/  FMUL R40, R40, 0.000244140625 ;  /* 0x3980000028287820 */ /* 0x000fe20000400000 */
[----:B------:R-:W-:Y:S01]  /*62e90*/  FMUL R18, R46, 0.000244140625 ;  /* 0x398000002e127820 */ /* 0x000fe20000400000 */
[----:B0-----:R-:W-:-:S05]  /*62ea0*/  FSEL R2, R43, RZ, P1 ;  /* 0x000000ff2b027208 */ /* 0x001fca0000800000 */
[----:B------:R0:W-:Y:S01]  /*62eb0*/  STL [R1+0x3c], R2 ;  /* 0x00003c0201007387 */ /* 0x0001e20000100800 */
[----:B------:R-:W-:Y:S01]  /*62ec0*/  FSEL R14, R40, RZ, P0 ;  /* 0x000000ff280e7208 */ /* 0x000fe20000000000 */
[----:B------:R-:W-:Y:S01]  /*62ed0*/  FMUL R21, R51, 0.000244140625 ;  /* 0x3980000033157820 */ /* 0x000fe20000400000 */
[C---:B------:R-:W-:Y:S01]  /*62ee0*/  FSETP.GE.AND P0, PT, |R50|.reuse, UR54, PT ;  /* 0x0000003632007c0b */ /* 0x040fe2000bf06200 */
[----:B------:R-:W-:Y:S01]  /*62ef0*/  FMUL R50, R50, 0.000244140625 ;  /* 0x3980000032327820 */ /* 0x000fe20000400000 */
[----:B0-----:R-:W-:Y:S02]  /*62f00*/  FSEL R2, R41, RZ, P2 ;  /* 0x000000ff29027208 */ /* 0x001fe40001000000 */
[----:B------:R-:W-:-:S04]  /*62f10*/  FSETP.GE.AND P2, PT, |R46|, UR51, PT ;  /* 0x000000332e007c0b */ /* 0x000fc8000bf46200 */
[----:B------:R-:W-:Y:S02]  /*62f20*/  FSEL R18, R18, RZ, P2 ;  /* 0x000000ff12127208 */ /* 0x000fe40001000000 */
[----:B------:R-:W-:Y:S01]  /*62f30*/  FSETP.GE.AND P2, PT, |R51|, UR55, PT ;  /* 0x0000003733007c0b */ /* 0x000fe2000bf46200 */
[----:B------:R-:W-:Y:S03]  /*62f40*/  STL [R1+0x38], R14 ;  /* 0x0000380e01007387 */ /* 0x000fe60000100800 */
[----:B------:R-:W-:Y:S01]  /*62f50*/  FSEL R21, R21, RZ, P2 ;  /* 0x000000ff15157208 */ /* 0x000fe20001000000 */
[----:B------:R0:W-:Y:S01]  /*62f60*/  STL [R1+0x34], R2 ;  /* 0x0000340201007387 */ /* 0x0001e20000100800 */
[C---:B------:R-:W-:Y:S01]  /*62f70*/  FSETP.GE.AND P2, PT, |R56|.reuse, UR62, PT ;  /* 0x0000003e38007c0b */ /* 0x040fe2000bf46200 */
        /* <DEDUP_REMOVED lines=10> */
[----:B------:R-:W-:Y:S01]  /*63020*/  FMUL R23, R54, 0.000244140625 ;  /* 0x3980000036177820 */ /* 0x000fe20000400000 */
[----:B------:R-:W-:Y:S01]  /*63030*/  FSEL R16, R16, RZ, P1 ;  /* 0x000000ff10107208 */ /* 0x000fe20000800000 */
[----:B------:R1:W5:Y:S01]  /*63040*/  LDL.LU R32, [R1+0x80] ;  /* 0x0000800001207983 */ /* 0x0003620000300800 */
[----:B------:R-:W-:-:S04]  /*63050*/  FSETP.GE.AND P1, PT, |R48|, UR52, PT ;  /* 0x0000003430007c0b */ /* 0x000fc8000bf26200 */
[----:B------:R-:W-:Y:S02]  /*63060*/  FSEL R19, R19, RZ, P1 ;  /* 0x000000ff13137208 */ /* 0x000fe40000800000 */
        /* <DEDUP_REMOVED lines=31> */
[C---:B------:R-:W-:Y:S01]  /*63260*/  FMUL R24, R55.reuse, 0.000244140625 ;  /* 0x3980000037187820 */ /* 0x040fe20000400000 */
        /* <DEDUP_REMOVED lines=23> */
[C---:B------:R-:W-:Y:S01]  /*633e0*/  FSETP.GE.AND P2, PT, |R8|.reuse, UR65, PT ;  /* 0x0000004108007c0b */ /* 0x040fe2000bf46200 */
[----:B------:R-:W-:Y:S01]  /*633f0*/  FMUL R8, R8, 0.000244140625 ;  /* 0x3980000008087820 */ /* 0x000fe20000400000 */
[----:B------:R-:W-:Y:S01]  /*63400*/  FMUL R33, R49, 0.000244140625 ;  /* 0x3980000031217820 */ /* 0x000fe20000400000 */
[----:B------:R-:W-:Y:S01]  /*63410*/  FMUL R45, R47, 0.000244140625 ;  /* 0x398000002f2d7820 */ /* 0x000fe20000400000 */
[----:B------:R-:W-:Y:S01]  /*63420*/  FMUL R61, R12, 0.000244140625 ;  /* 0x398000000c3d7820 */ /* 0x000fe20000400000 */
[----:B-1----:R-:W-:-:S08]  /*63430*/  MOV R17, R30 ;  /* 0x0000001e00117202 */ /* 0x002fd00000000f00 */
[----:B-----5:R-:W-:Y:S05]  /*63440*/  WARPSYNC.COLLECTIVE R48, `(.L_x_4700) ;  /* 0x0000000030087348 */ /* 0x020fea0003c00000 */
[----:B------:R0:W1:Y:S02]  /*63450*/  SHFL.BFLY P4, R14, R17, R15, R14 ;  /* 0x0c00000f110e7389 */ /* 0x000064000008000e */
[----:B01---5:R-:W-:Y:S05]  /*63460*/  ENDCOLLECTIVE ;  /* 0x000000000000791b */ /* 0x023fea0003800000 */
.L_x_4700:
        /* <DEDUP_REMOVED lines=8> */
.L_x_4701:
        /* <DEDUP_REMOVED lines=8> */
.L_x_4702:
[----:B------:R-:W-:Y:S01]  /*63570*/  FMUL R30, R31, 0.000244140625 ;  /* 0x398000001f1e7820 */ /* 0x000fe20000400000 */
[----:B------:R-:W-:Y:S01]  /*63580*/  FMUL R31, R4, 0.000244140625 ;  /* 0x39800000041f7820 */ /* 0x000fe20000400000 */
[----:B------:R-:W-:Y:S01]  /*63590*/  FMUL R17, R37, 0.000244140625 ;  /* 0x3980000025117820 */ /* 0x000fe20000400000 */
[----:B------:R-:W-:Y:S01]  /*635a0*/  MOV R15, R14 ;  /* 0x0000000e000f7202 */ /* 0x000fe20000000f00 */
[----:B------:R-:W-:-:S05]  /*635b0*/  FMUL R14, R32, 0.000244140625 ;  /* 0x39800000200e7820 */ /* 0x000fca0000400000 */
[----:B------:R0:W-:Y:S04]  /*635c0*/  STL [R1+0x84], R14 ;  /* 0x0000840e01007387 */ /* 0x0001e80000100800 */
[----:B------:R1:W-:Y:S01]  /*635d0*/  STL [R1+0x80], R17 ;  /* 0x0000801101007387 */ /* 0x0003e20000100800 */
[----:B0-----:R-:W-:-:S03]  /*635e0*/  FMUL R14, R44, 0.000244140625 ;  /* 0x398000002c0e7820 */ /* 0x001fc60000400000 */
[----:B------:R0:W-:Y:S01]  /*635f0*/  STL [R1+0x2c], R30 ;  /* 0x00002c1e01007387 */ /* 0x0001e20000100800 */
[----:B-1----:R-:W-:-:S03]  /*63600*/  FMUL R17, R5, 0.000244140625 ;  /* 0x3980000005117820 */ /* 0x002fc60000400000 */
[----:B------:R1:W5:Y:S04]  /*63610*/  LDL.LU R5, [R1+0xec] ;  /* 0x0000ec0001057983 */ /* 0x0003680000300800 */
[----:B------:R2:W-:Y:S01]  /*63620*/  STL [R1+0xc], R14 ;  /* 0x00000c0e01007387 */ /* 0x0005e20000100800 */
[----:B0-----:R-:W-:Y:S01]  /*63630*/  FMUL R30, R3, 0.000244140625 ;  /* 0x39800000031e7820 */ /* 0x001fe20000400000 */
        /* <DEDUP_REMOVED lines=8> */
[----:B------:R1:W5:Y:S04]  /*636c0*/  LDL.LU R49, [R1+0xd8] ;  /* 0x0000d80001317983 */ /* 0x0003680000300800 */
[----:B------:R1:W5:Y:S04]  /*636d0*/  LDL.LU R47, [R1+0xd4] ;  /* 0x0000d400012f7983 */ /* 0x0003680000300800 */
[----:B------:R1:W-:Y:S01]  /*636e0*/  STL [R1+0x18], R8 ;  /* 0x0000180801007387 */ /* 0x0003e20000100800 */
[----:B0-----:R-:W-:Y:S01]  /*636f0*/  FMUL R31, R9, 0.000244140625 ;  /* 0x39800000091f7820 */ /* 0x001fe20000400000 */
[----:B------:R-:W-:Y:S01]  /*63700*/  FMUL R32, R10, 0.000244140625 ;  /* 0x398000000a207820 */ /* 0x000fe20000400000 */
[----:B------:R-:W-:Y:S01]  /*63710*/  FMUL R9, R11, 0.000244140625 ;  /* 0x398000000b097820 */ /* 0x000fe20000400000 */
[----:B------:R-:W-:Y:S06]  /*63720*/  BRA `(.L_x_4703) ;  /* 0xfffffbec00107947 */ /* 0x000fec000383ffff */
.L_x_2920:
[----:B------:R-:W-:Y:S01]  /*63730*/  BSSY B1, `(.L_x_4704) ;  /* 0x0000006000017945 */ /* 0x000fe20003800000 */
[----:B------:R-:W-:Y:S02]  /*63740*/  LEA R45, R45, R27, 0x2 ;  /* 0x0000001b2d2d7211 */ /* 0x000fe400078e10ff */
[----:B------:R-:W-:-:S07]  /*63750*/  MOV R48, 0xffffffff ;  /* 0xffffffff00307802 */ /* 0x000fce0000000f00 */
[----:B-----5:R-:W-:Y:S05]  /*63760*/  WARPSYNC.COLLECTIVE R48, `(.L_x_4705) ;  /* 0x0000000030087348 */ /* 0x020fea0003c00000 */
[----:B------:R-:W-:Y:S01]  /*63770*/  NOP ;  /* 0x0000000000007918 */ /* 0x000fe20000000000 */
[----:B-----5:R-:W-:Y:S05]  /*63780*/  ENDCOLLECTIVE ;  /* 0x000000000000791b */ /* 0x020fea0003800000 */
.L_x_4705:
[----:B------:R-:W-:Y:S05]  /*63790*/  BSYNC B1 ;  /* 0x0000000000017941 */ /* 0x000fea0003800000 */
.L_x_4704:
        /* <DEDUP_REMOVED lines=29> */
.L_x_4706:
        /* <DEDUP_REMOVED lines=11> */
.L_x_4707:
        /* <DEDUP_REMOVED lines=20> */
.L_x_4708:
        /* <DEDUP_REMOVED lines=11> */
.L_x_4709:
        /* <DEDUP_REMOVED lines=11> */
.L_x_4710:
        /* <DEDUP_REMOVED lines=11> */
.L_x_4711:
        /* <DEDUP_REMOVED lines=11> */
.L_x_4712:
        /* <DEDUP_REMOVED lines=11> */
.L_x_4713:
[----:B------:R0:W-:Y:S04]  /*63ed0*/  STS [R45+0x39c], R8 ;  /* 0x00039c082d007388 */ /* 0x0001e80000000800 */
[----:B------:R1:W5:Y:S04]  /*63ee0*/  LDL.LU R58, [R1+0x2c] ;  /* 0x00002c00013a7983 */ /* 0x0003680000300800 */
[----:B------:R2:W-:Y:S04]  /*63ef0*/  STS [R45+0x294], R10 ;  /* 0x0002940a2d007388 */ /* 0x0005e80000000800 */
[----:B0-----:R1:W5:Y:S04]  /*63f00*/  LDL.LU R8, [R1+0x24] ;  /* 0x0000240001087983 */ /* 0x0013680000300800 */
[----:B------:R0:W-:Y:S04]  /*63f10*/  STS [R45+0x210], R13 ;  /* 0x0002100d2d007388 */ /* 0x0001e80000000800 */
[----:B--2---:R1:W5:Y:S04]  /*63f20*/  LDL.LU R10, [R1+0x20] ;  /* 0x00002000010a7983 */ /* 0x0043680000300800 */
[----:B------:R2:W-:Y:S04]  /*63f30*/  STS [R45+0x18c], R12 ;  /* 0x00018c0c2d007388 */ /* 0x0005e80000000800 */
[----:B0-----:R1:W5:Y:S04]  /*63f40*/  LDL.LU R13, [R1+0x1c] ;  /* 0x00001c00010d7983 */ /* 0x0013680000300800 */
[----:B------:R1:W-:Y:S04]  /*63f50*/  STS [R45+0x108], R11 ;  /* 0x0001080b2d007388 */ /* 0x0003e80000000800 */
[----:B--2---:R1:W5:Y:S04]  /*63f60*/  LDL.LU R12, [R1+0x28] ;  /* 0x00002800010c7983 */ /* 0x0043680000300800 */
[----:B------:R1:W-:Y:S04]  /*63f70*/  STS [R45], R9 ;  /* 0x000000092d007388 */ /* 0x0003e80000000800 */
[----:B------:R1:W-:Y:S04]  /*63f80*/  STS [R45+0x84], R15 ;  /* 0x0000840f2d007388 */ /* 0x0003e80000000800 */
[----:B------:R1:W-:Y:S02]  /*63f90*/  STS [R45+0x318], R14 ;  /* 0x0003180e2d007388 */ /* 0x0003e40000000800 */
[----:B-1---5:R-:W-:Y:S05]  /*63fa0*/  WARPSYNC.COLLECTIVE R48, `(.L_x_4714) ;  /* 0x0000000030087348 */ /* 0x022fea0003c00000 */
[----:B------:R-:W-:Y:S01]  /*63fb0*/  NOP ;  /* 0x0000000000007918 */ /* 0x000fe20000000000 */
[----:B-1---5:R-:W-:Y:S05]  /*63fc0*/  ENDCOLLECTIVE ;  /* 0x000000000000791b */ /* 0x022fea0003800000 */
.L_x_4714:
        /* <DEDUP_REMOVED lines=13> */
.L_x_4715:
[----:B------:R0:W5:Y:S04]  /*640a0*/  LDL.LU R60, [R1+0x34] ;  /* 0x00003400013c7983 */ /* 0x0001680000300800 */
[----:B------:R0:W5:Y:S04]  /*640b0*/  LDL.LU R56, [R1+0x30] ;  /* 0x0000300001387983 */ /* 0x0001680000300800 */
[----:B------:R0:W-:Y:S04]  /*640c0*/  STS [R45], R6 ;  /* 0x000000062d007388 */ /* 0x0001e80000000800 */
[----:B------:R0:W5:Y:S04]  /*640d0*/  LDL.LU R52, [R1+0x3c] ;  /* 0x00003c0001347983 */ /* 0x0001680000300800 */
        /* <DEDUP_REMOVED lines=10> */
.L_x_4716:
        /* <DEDUP_REMOVED lines=14> */
.L_x_4717:
[----:B------:R0:W5:Y:S04]  /*64260*/  LDL.LU R47, [R1+0x5c] ;  /* 0x00005c00012f7983 */ /* 0x0001680000300800 */
[----:B------:R-:W2:Y:S04]  /*64270*/  LDL.LU R48, [R1+0x14] ;  /* 0x0000140001307983 */ /* 0x000ea80000300800 */
[----:B------:R1:W-:Y:S04]  /*64280*/  STS [R45], R58 ;  /* 0x0000003a2d007388 */ /* 0x0003e80000000800 */
[----:B------:R-:W-:Y:S04]  /*64290*/  STS [R45+0x108], R8 ;  /* 0x000108082d007388 */ /* 0x000fe80000000800 */
[----:B-1----:R0:W5:Y:S04]  /*642a0*/  LDL.LU R58, [R1+0x114] ;  /* 0x00011400013a7983 */ /* 0x0021680000300800 */
[----:B------:R-:W-:Y:S04]  /*642b0*/  STS [R45+0x18c], R10 ;  /* 0x00018c0a2d007388 */ /* 0x000fe80000000800 */
[----:B------:R-:W-:Y:S04]  /*642c0*/  STS [R45+0x210], R13 ;  /* 0x0002100d2d007388 */ /* 0x000fe80000000800 */
[----:B------:R-:W-:Y:S04]  /*642d0*/  STS [R45+0x294], R12 ;  /* 0x0002940c2d007388 */ /* 0x000fe80000000800 */
[----:B------:R-:W-:Y:S04]  /*642e0*/  STS [R45+0x318], R11 ;  /* 0x0003180b2d007388 */ /* 0x000fe80000000800 */
[----:B------:R-:W-:Y:S04]  /*642f0*/  STS [R45+0x39c], R9 ;  /* 0x00039c092d007388 */ /* 0x000fe80000000800 */
[----:B--2---:R1:W-:Y:S02]  /*64300*/  STS [R45+0x84], R48 ;  /* 0x000084302d007388 */ /* 0x0043e40000000800 */
[----:B01----:R-:W-:-:S07]  /*64310*/  MOV R48, 0xffffffff ;  /* 0xffffffff00307802 */ /* 0x003fce0000000f00 */
[----:B-----5:R-:W-:Y:S05]  /*64320*/  WARPSYNC.COLLECTIVE R48, `(.L_x_4718) ;  /* 0x0000000030087348 */ /* 0x020fea0003c00000 */
[----:B------:R-:W-:Y:S01]  /*64330*/  NOP ;  /* 0x0000000000007918 */ /* 0x000fe20000000000 */
[----:B-----5:R-:W-:Y:S05]  /*64340*/  ENDCOLLECTIVE ;  /* 0x000000000000791b */ /* 0x020fea0003800000 */
.L_x_4718:
        /* <DEDUP_REMOVED lines=13> */
.L_x_4719:
        /* <DEDUP_REMOVED lines=33> */
.L_x_4720:
        /* <DEDUP_REMOVED lines=16> */
.L_x_4721:
        /* <DEDUP_REMOVED lines=46> */
.L_x_4722:
        /* <DEDUP_REMOVED lines=22> */
.L_x_4723:
        /* <DEDUP_REMOVED lines=39> */
.L_x_4724:
        /* <DEDUP_REMOVED lines=11> */
.L_x_4725:
        /* <DEDUP_REMOVED lines=39> */
.L_x_4726:
        /* <DEDUP_REMOVED lines=11> */
.L_x_4727:
        /* <DEDUP_REMOVED lines=37> */
.L_x_4728:
        /* <DEDUP_REMOVED lines=13> */
.L_x_4729:
        /* <DEDUP_REMOVED lines=38> */
.L_x_4730:
        /* <DEDUP_REMOVED lines=12> */
.L_x_4731:
        /* <DEDUP_REMOVED lines=37> */
.L_x_4732:
        /* <DEDUP_REMOVED lines=18> */
.L_x_4733:
        /* <DEDUP_REMOVED lines=43> */
.L_x_4734:
        /* <DEDUP_REMOVED lines=11> */
.L_x_4735:
        /* <DEDUP_REMOVED lines=22> */
.L_x_4736:
        /* <DEDUP_REMOVED lines=275> */
.L_x_4737:
[----:B------:R-:W-:Y:S02]  /*67150*/  MOV R51, R47 ;  /* 0x0000002f00337202 */ /* 0x000fe40000000f00 */
[----:B------:R-:W-:-:S07]  /*67160*/  MOV R13, R24 ;  /* 0x00000018000d7202 */ /* 0x000fce0000000f00 */
[----:B------:R-:W-:Y:S05]  /*67170*/  WARPSYNC.COLLECTIVE R48, `(.L_x_4738) ;  /* 0x0000000030087348 */ /* 0x000fea0003c00000 */
[----:B------:R0:W1:Y:S02]  /*67180*/  SHFL.IDX P0, R24, R51, R50, R39 ;  /* 0x0000003233187389 */ /* 0x0000640000000027 */
[----:B01----:R-:W-:Y:S05]  /*67190*/  ENDCOLLECTIVE ;  /* 0x000000000000791b */ /* 0x003fea0003800000 */
.L_x_4738:
[----:B------:R-:W-:Y:S05]  /*671a0*/  BRA `(.L_x_4739) ;  /* 0xfffffbfc00707947 */ /* 0x000fea000383ffff */
.L_x_3017:
        /* <DEDUP_REMOVED lines=8> */
.L_x_4741:
[----:B------:R-:W-:Y:S05]  /*67230*/  BSYNC B1 ;  /* 0x0000000000017941 */ /* 0x000fea0003800000 */
.L_x_4740:
        /* <DEDUP_REMOVED lines=8> */
.L_x_4742:
[----:B------:R-:W-:Y:S01]  /*672c0*/  MOV R14, R24 ;  /* 0x00000018000e7202 */ /* 0x000fe20000000f00 */
[----:B------:R-:W-:Y:S06]  /*672d0*/  BRA `(.L_x_4743) ;  /* 0xfffffc1400d47947 */ /* 0x000fec000383ffff */
.L_x_3114:
        /* <DEDUP_REMOVED lines=8> */
.L_x_4745:
[----:B------:R-:W-:Y:S05]  /*67360*/  BSYNC B1 ;  /* 0x0000000000017941 */ /* 0x000fea0003800000 */
.L_x_4744:
        /* <DEDUP_REMOVED lines=8> */
.L_x_4746:
[----:B------:R-:W-:Y:S01]  /*673f0*/  MOV R9, R24 ;  /* 0x0000001800097202 */ /* 0x000fe20000000f00 */
[----:B------:R-:W-:Y:S06]  /*67400*/  BRA `(.L_x_4747) ;  /* 0xfffffc3000107947 */ /* 0x000fec000383ffff */
.L_x_3211:
        /* <DEDUP_REMOVED lines=8> */
.L_x_4749:
[----:B------:R-:W-:Y:S05]  /*67490*/  BSYNC B1 ;  /* 0x0000000000017941 */ /* 0x000fea0003800000 */
.L_x_4748:
        /* <DEDUP_REMOVED lines=8> */
.L_x_4750:
[----:B------:R-:W-:Y:S05]  /*67520*/  BRA `(.L_x_4751) ;  /* 0xfffffc4800587947 */ /* 0x000fea000383ffff */
.L_x_3308:
        /* <DEDUP_REMOVED lines=8> */
.L_x_4753:
[----:B------:R-:W-:Y:S05]  /*675b0*/  BSYNC B1 ;  /* 0x0000000000017941 */ /* 0x000fea0003800000 */
.L_x_4752:
        /* <DEDUP_REMOVED lines=8> */
.L_x_4754:
[----:B------:R-:W-:Y:S05]  /*67640*/  BRA `(.L_x_4755) ;  /* 0xfffffc6000a87947 */ /* 0x000fea000383ffff */
.L_x_3405:
        /* <DEDUP_REMOVED lines=8> */
.L_x_4757:
[----:B------:R-:W-:Y:S05]  /*676d0*/  BSYNC B1 ;  /* 0x0000000000017941 */ /* 0x000fea0003800000 */
.L_x_4756:
        /* <DEDUP_REMOVED lines=8> */
.L_x_4758:
[----:B------:R-:W-:Y:S05]  /*67760*/  BRA `(.L_x_4759) ;  /* 0xfffffc7800fc7947 */ /* 0x000fea000383ffff */
.L_x_3502:
        /* <DEDUP_REMOVED lines=8> */
.L_x_4761:
[----:B------:R-:W-:Y:S05]  /*677f0*/  BSYNC B1 ;  /* 0x0000000000017941 */ /* 0x000fea0003800000 */
.L_x_4760:
        /* <DEDUP_REMOVED lines=8> */
.L_x_4762:
[----:B------:R-:W-:Y:S05]  /*67880*/  BRA `(.L_x_4763) ;  /* 0xfffffc9400507947 */ /* 0x000fea000383ffff */
.L_x_3599:
        /* <DEDUP_REMOVED lines=8> */
.L_x_4765:
[----:B------:R-:W-:Y:S05]  /*67910*/  BSYNC B1 ;  /* 0x0000000000017941 */ /* 0x000fea0003800000 */
.L_x_4764:
        /* <DEDUP_REMOVED lines=8> */
.L_x_4766:
[----:B------:R-:W-:Y:S05]  /*679a0*/  BRA `(.L_x_4767) ;  /* 0xfffffcac00a47947 */ /* 0x000fea000383ffff */
.L_x_3694:
[----:B------:R-:W2:Y:S01]  /*679b0*/  LDL R53, [R1+0xc8] ;  /* 0x0000c80001357983 */ /* 0x000ea20000100800 */
[----:B------:R-:W-:Y:S01]  /*679c0*/  HFMA2 R50, -RZ, RZ, 0, 0 ;  /* 0x00000000ff327431 */ /* 0x000fe200000001ff */
[----:B------:R-:W-:Y:S01]  /*679d0*/  BSSY B0, `(.L_x_4768) ;  /* 0x0000007000007945 */ /* 0x000fe20003800000 */
[----:B------:R-:W-:Y:S02]  /*679e0*/  MOV R39, 0x181f ;  /* 0x0000181f00277802 */ /* 0x000fe40000000f00 */
[----:B0-----:R-:W-:Y:S02]  /*679f0*/  MOV R48, 0xffffffff ;  /* 0xffffffff00307802 */ /* 0x001fe40000000f00 */
[----:B--2---:R-:W-:-:S07]  /*67a00*/  MOV R51, R53 ;  /* 0x0000003500337202 */ /* 0x004fce0000000f00 */
[----:B-----5:R-:W-:Y:S05]  /*67a10*/  WARPSYNC.COLLECTIVE R48, `(.L_x_4769) ;  /* 0x0000000030087348 */ /* 0x020fea0003c00000 */
[----:B-----5:R0:W1:Y:S02]  /*67a20*/  SHFL.IDX P0, R24, R51, R50, R39 ;  /* 0x0000003233187389 */ /* 0x0200640000000027 */
[----:B01----:R-:W-:Y:S05]  /*67a30*/  ENDCOLLECTIVE ;  /* 0x000000000000791b */ /* 0x003fea0003800000 */
.L_x_4769:
[----:B------:R-:W-:Y:S05]  /*67a40*/  BSYNC B0 ;  /* 0x0000000000007941 */ /* 0x000fea0003800000 */
.L_x_4768:
        /* <DEDUP_REMOVED lines=12> */
.L_x_4770:
        /* <DEDUP_REMOVED lines=8> */
[----:B------:R-:W-:-:S04]  /*67b90*/  IMAD.WIDE R20, R5, 0x4, R2 ;  /* 0x0000000405147825 */ /* 0x000fc800078e0202 */
[----:B------:R-:W-:-:S04]  /*67ba0*/  IMAD R3, R24, R19, R4 ;  /* 0x0000001318037224 */ /* 0x000fc800078e0204 */
[----:B------:R-:W-:Y:S01]  /*67bb0*/  IMAD.WIDE R2, R3, 0x4, R20 ;  /* 0x0000000403027825 */ /* 0x000fe200078e0214 */
[CC--:B------:R-:W-:Y:S02]  /*67bc0*/  LEA R43, R19.reuse, R19.reuse, 0x1 ;  /* 0x00000013132b7211 */ /* 0x0c0fe400078e08ff */
[C---:B------:R-:W-:Y:S02]  /*67bd0*/  LEA R41, R19.reuse, -R19, 0x3 ;  /* 0x8000001313297211 */ /* 0x040fe400078e18ff */
[----:B------:R-:W-:Y:S01]  /*67be0*/  SHF.L.U32 R42, R19, 0x2, RZ ;  /* 0x00000002132a7819 */ /* 0x000fe200000006ff */
[--C-:B------:R-:W-:Y:S01]  /*67bf0*/  IMAD.WIDE R24, R45, 0x4, R2.reuse ;  /* 0x000000042d187825 */ /* 0x100fe200078e0202 */
[----:B------:R1:W5:Y:S03]  /*67c00*/  LDG.E.CONSTANT R12, desc[UR8][R2.64] ;  /* 0x00000008020c7981 */ /* 0x000366000c1e9900 */
[--C-:B------:R-:W-:Y:S01]  /*67c10*/  IMAD.WIDE R6, R46, 0x4, R2.reuse ;  /* 0x000000042e067825 */ /* 0x100fe200078e0202 */
[----:B------:R1:W5:Y:S03]  /*67c20*/  LDG.E.CONSTANT R17, desc[UR8][R24.64] ;  /* 0x0000000818117981 */ /* 0x000366000c1e9900 */
[--C-:B------:R-:W-:Y:S01]  /*67c30*/  IMAD.WIDE R8, R43, 0x4, R2.reuse ;  /* 0x000000042b087825 */ /* 0x100fe200078e0202 */
[----:B------:R1:W5:Y:S03]  /*67c40*/  LDG.E.CONSTANT R18, desc[UR8][R6.64] ;  /* 0x0000000806127981 */ /* 0x000366000c1e9900 */
[--C-:B0-----:R-:W-:Y:S01]  /*67c50*/  IMAD.WIDE R4, R19, 0x4, R2.reuse ;  /* 0x0000000413047825 */ /* 0x101fe200078e0202 */
[----:B------:R1:W5:Y:S03]  /*67c60*/  LDG.E.CONSTANT R14, desc[UR8][R8.64] ;  /* 0x00000008080e7981 */ /* 0x000366000c1e9900 */
[----:B------:R-:W-:-:S07]  /*67c70*/  IMAD.WIDE R26, R44, 0x4, R2 ;  /* 0x000000042c1a7825 */ /* 0x000fce00078e0202 */
[----:B-1---5:R-:W-:Y:S05]  /*67c80*/  WARPSYNC.COLLECTIVE R48, `(.L_x_4771) ;  /* 0x0000000030087348 */ /* 0x022fea0003c00000 */
[----:B-1----:R0:W1:Y:S02]  /*67c90*/  SHFL.IDX P0, R24, R51, R50, R39 ;  /* 0x0000003233187389 */ /* 0x0020640000000027 */
[----:B01---5:R-:W-:Y:S05]  /*67ca0*/  ENDCOLLECTIVE ;  /* 0x000000000000791b */ /* 0x023fea0003800000 */
.L_x_4771:
[--C-:B------:R-:W-:Y:S01]  /*67cb0*/  IMAD.WIDE R6, R41, 0x4, R2.reuse ;  /* 0x0000000429067825 */ /* 0x100fe200078e0202 */
[----:B------:R0:W5:Y:S04]  /*67cc0*/  LDG.E.CONSTANT R16, desc[UR8][R4.64] ;  /* 0x0000000804107981 */ /* 0x000168000c1e9900 */
[----:B------:R0:W5:Y:S01]  /*67cd0*/  LDG.E.CONSTANT R11, desc[UR8][R6.64] ;  /* 0x00000008060b7981 */ /* 0x000162000c1e9900 */
[----:B------:R-:W-:-:S03]  /*67ce0*/  IMAD.WIDE R22, R42, 0x4, R2 ;  /* 0x000000042a167825 */ /* 0x000fc600078e0202 */
[----:B------:R0:W5:Y:S01]  /*67cf0*/  LDG.E.CONSTANT R15, desc[UR8][R26.64] ;  /* 0x000000081a0f7981 */ /* 0x000162000c1e9900 */
[----:B------:R-:W-:-:S03]  /*67d00*/  MOV R51, R47 ;  /* 0x0000002f00337202 */ /* 0x000fc60000000f00 */
[----:B------:R0:W5:Y:S01]  /*67d10*/  LDG.E.CONSTANT R13, desc[UR8][R22.64] ;  /* 0x00000008160d7981 */ /* 0x000162000c1e9900 */
[----:B------:R-:W-:-:S07]  /*67d20*/  MOV R8, R24 ;  /* 0x0000001800087202 */ /* 0x000fce0000000f00 */
[----:B0----5:R-:W-:Y:S05]  /*67d30*/  WARPSYNC.COLLECTIVE R48, `(.L_x_4772) ;  /* 0x0000000030087348 */ /* 0x021fea0003c00000 */
[----:B------:R1:W2:Y:S02]  /*67d40*/  SHFL.IDX P0, R24, R51, R50, R39 ;  /* 0x0000003233187389 */ /* 0x0002a40000000027 */
[----:B012--5:R-:W-:Y:S05]  /*67d50*/  ENDCOLLECTIVE ;  /* 0x000000000000791b */ /* 0x027fea0003800000 */
.L_x_4772:
[----:B------:R-:W-:Y:S02]  /*67d60*/  IADD3 R8, PT, PT, R49, R8, RZ ;  /* 0x0000000831087210 */ /* 0x000fe40007ffe0ff */
[----:B------:R-:W-:-:S05]  /*67d70*/  MOV R6, R24 ;  /* 0x0000001800067202 */ /* 0x000fca0000000f00 */
[----:B------:R-:W-:-:S04]  /*67d80*/  IMAD R5, R6, R19, R8 ;  /* 0x0000001306057224 */ /* 0x000fc800078e0208 */
[----:B------:R-:W-:-:S05]  /*67d90*/  IMAD.WIDE R4, R5, 0x4, R20 ;  /* 0x0000000405047825 */ /* 0x000fca00078e0214 */
[----:B------:R0:W5:Y:S01]  /*67da0*/  LDG.E.CONSTANT R0, desc[UR8][R4.64] ;  /* 0x0000000804007981 */ /* 0x000162000c1e9900 */
[----:B------:R-:W-:-:S04]  /*67db0*/  IMAD.WIDE R2, R46, 0x4, R4 ;  /* 0x000000042e027825 */ /* 0x000fc800078e0204 */
[--C-:B------:R-:W-:Y:S01]  /*67dc0*/  IMAD.WIDE R30, R45, 0x4, R4.reuse ;  /* 0x000000042d1e7825 */ /* 0x100fe200078e0204 */
[----:B------:R0:W5:Y:S03]  /*67dd0*/  LDG.E.CONSTANT R32, desc[UR8][R2.64] ;  /* 0x0000000802207981 */ /* 0x000166000c1e9900 */
[----:B------:R-:W-:Y:S01]  /*67de0*/  IMAD.WIDE R24, R19, 0x4, R4 ;  /* 0x0000000413187825 */ /* 0x000fe200078e0204 */
[----:B------:R0:W5:Y:S04]  /*67df0*/  LDG.E.CONSTANT R10, desc[UR8][R30.64] ;  /* 0x000000081e0a7981 */ /* 0x000168000c1e9900 */
[----:B------:R0:W5:Y:S01]  /*67e00*/  LDG.E.CONSTANT R30, desc[UR8][R24.64] ;  /* 0x00000008181e7981 */ /* 0x000162000c1e9900 */
[----:B------:R-:W-:Y:S01]  /*67e10*/  HFMA2 R50, -RZ, RZ, 0, 1.1920928955078125e-07 ;  /* 0x00000002ff327431 */ /* 0x000fe200000001ff */
[----:B------:R-:W-:-:S07]  /*67e20*/  MOV R51, R53 ;  /* 0x0000003500337202 */ /* 0x000fce0000000f00 */
[----:B0----5:R-:W-:Y:S05]  /*67e30*/  WARPSYNC.COLLECTIVE R48, `(.L_x_4773) ;  /* 0x0000000030087348 */ /* 0x021fea0003c00000 */
[----:B0-----:R0:W1:Y:S02]  /*67e40*/  SHFL.IDX P0, R24, R51, R50, R39 ;  /* 0x0000003233187389 */ /* 0x0010640000000027 */
[----:B01---5:R-:W-:Y:S05]  /*67e50*/  ENDCOLLECTIVE ;  /* 0x000000000000791b */ /* 0x023fea0003800000 */
.L_x_4773:
[----:B------:R-:W-:Y:S02]  /*67e60*/  MOV R51, R47 ;  /* 0x0000002f00337202 */ /* 0x000fe40000000f00 */
[----:B------:R-:W-:-:S07]  /*67e70*/  MOV R34, R24 ;  /* 0x0000001800227202 */ /* 0x000fce0000000f00 */
[----:B------:R-:W-:Y:S05]  /*67e80*/  WARPSYNC.COLLECTIVE R48, `(.L_x_4774) ;  /* 0x0000000030087348 */ /* 0x000fea0003c00000 */
[----:B------:R0:W1:Y:S02]  /*67e90*/  SHFL.IDX P0, R24, R51, R50, R39 ;  /* 0x0000003233187389 */ /* 0x0000640000000027 */
[----:B01----:R-:W-:Y:S05]  /*67ea0*/  ENDCOLLECTIVE ;  /* 0x000000000000791b */ /* 0x003fea0003800000 */
.L_x_4774:
[----:B------:R-:W-:Y:S01]  /*67eb0*/  IMAD.WIDE R2, R41, 0x4, R4 ;  /* 0x0000000429027825 */ /* 0x000fe200078e0204 */
[----:B------:R-:W-:-:S03]  /*67ec0*/  IADD3 R34, PT, PT, R49, R34, RZ ;  /* 0x0000002231227210 */ /* 0x000fc60007ffe0ff */
[----:B------:R-:W-:Y:S01]  /*67ed0*/  IMAD.WIDE R22, R42, 0x4, R4 ;  /* 0x000000042a167825 */ /* 0x000fe200078e0204 */
[----:B------:R0:W5:Y:S04]  /*67ee0*/  LDG.E.CONSTANT R6, desc[UR8][R2.64] ;  /* 0x0000000802067981 */ /* 0x000168000c1e9900 */
[----:B------:R1:W5:Y:S01]  /*67ef0*/  LDG.E.CONSTANT R7, desc[UR8][R22.64] ;  /* 0x0000000816077981 */ /* 0x000362000c1e9900 */
[----:B0-----:R-:W-:-:S05]  /*67f00*/  MOV R2, R24 ;  /* 0x0000001800027202 */ /* 0x001fca0000000f00 */
[----:B-1----:R-:W-:-:S04]  /*67f10*/  IMAD R23, R2, R19, R34 ;  /* 0x0000001302177224 */ /* 0x002fc800078e0222 */
[----:B------:R-:W-:-:S04]  /*67f20*/  IMAD.WIDE R22, R23, 0x4, R20 ;  /* 0x0000000417167825 */ /* 0x000fc800078e0214 */
[----:B------:R-:W-:-:S04]  /*67f30*/  IMAD.WIDE R2, R46, 0x4, R22 ;  /* 0x000000042e027825 */ /* 0x000fc800078e0216 */
[----:B------:R-:W-:Y:S01]  /*67f40*/  IMAD.WIDE R24, R19, 0x4, R22 ;  /* 0x0000000413187825 */ /* 0x000fe200078e0216 */
[----:B------:R0:W5:Y:S03]  /*67f50*/  LDG.E.CONSTANT R57, desc[UR8][R2.64] ;  /* 0x0000000802397981 */ /* 0x000166000c1e9900 */
[----:B------:R-:W-:Y:S02]  /*67f60*/  HFMA2 R50, -RZ, RZ, 0, 1.78813934326171875e-07 ;  /* 0x00000003ff327431 */ /* 0x000fe400000001ff */
[--C-:B------:R-:W-:Y:S01]  /*67f70*/  IMAD.WIDE R28, R44, 0x4, R4.reuse ;  /* 0x000000042c1c7825 */ /* 0x100fe200078e0204 */
[----:B------:R1:W5:Y:S03]  /*67f80*/  LDG.E.CONSTANT R54, desc[UR8][R24.64] ;  /* 0x0000000818367981 */ /* 0x000366000c1e9900 */
[----:B------:R-:W-:Y:S01]  /*67f90*/  IMAD.WIDE R26, R43, 0x4, R4 ;  /* 0x000000042b1a7825 */ /* 0x000fe200078e0204 */
[----:B------:R-:W-:Y:S01]  /*67fa0*/  MOV R51, R53 ;  /* 0x0000003500337202 */ /* 0x000fe20000000f00 */
[----:B------:R-:W5:Y:S02]  /*67fb0*/  LDG.E.CONSTANT R9, desc[UR8][R28.64] ;  /* 0x000000081c097981 */ /* 0x000f64000c1e9900 */
[----:B------:R-:W-:-:S02]  /*67fc0*/  IMAD.WIDE R4, R45, 0x4, R22 ;  /* 0x000000042d047825 */ /* 0x000fc400078e0216 */
[----:B------:R2:W5:Y:S02]  /*67fd0*/  LDG.E.CONSTANT R8, desc[UR8][R26.64] ;  /* 0x000000081a087981 */ /* 0x000564000c1e9900 */
[--C-:B0-----:R-:W-:Y:S02]  /*67fe0*/  IMAD.WIDE R2, R42, 0x4, R22.reuse ;  /* 0x000000042a027825 */ /* 0x101fe400078e0216 */
[----:B------:R0:W5:Y:S02]  /*67ff0*/  LDG.E.CONSTANT R58, desc[UR8][R4.64] ;  /* 0x00000008043a7981 */ /* 0x000164000c1e9900 */
[--C-:B-1----:R-:W-:Y:S02]  /*68000*/  IMAD.WIDE R24, R41, 0x4, R22.reuse ;  /* 0x0000000429187825 */ /* 0x102fe400078e0216 */
[----:B------:R0:W5:Y:S04]  /*68010*/  LDG.E.CONSTANT R4, desc[UR8][R2.64] ;  /* 0x0000000802047981 */ /* 0x000168000c1e9900 */
[----:B------:R0:W5:Y:S01]  /*68020*/  LDG.E.CONSTANT R2, desc[UR8][R24.64] ;  /* 0x0000000818027981 */ /* 0x000162000c1e9900 */
[----:B--2---:R-:W-:-:S03]  /*68030*/  IMAD.WIDE R26, R44, 0x4, R22 ;  /* 0x000000042c1a7825 */ /* 0x004fc600078e0216 */
[----:B------:R0:W5:Y:S01]  /*68040*/  LDG.E.CONSTANT R3, desc[UR8][R22.64] ;  /* 0x0000000816037981 */ /* 0x000162000c1e9900 */
[----:B------:R-:W-:-:S03]  /*68050*/  IMAD.WIDE R28, R43, 0x4, R22 ;  /* 0x000000042b1c7825 */ /* 0x000fc600078e0216 */
[----:B------:R0:W5:Y:S04]  /*68060*/  LDG.E.CONSTANT R56, desc[UR8][R26.64] ;  /* 0x000000081a387981 */ /* 0x000168000c1e9900 */
[----:B0----5:R-:W-:Y:S05]  /*68070*/  WARPSYNC.COLLECTIVE R48, `(.L_x_4775) ;  /* 0x0000000030087348 */ /* 0x021fea0003c00000 */
[----:B0-----:R0:W1:Y:S02]  /*68080*/  SHFL.IDX P0, R24, R51, R50, R39 ;  /* 0x0000003233187389 */ /* 0x0010640000000027 */
[----:B01---5:R-:W-:Y:S05]  /*68090*/  ENDCOLLECTIVE ;  /* 0x000000000000791b */ /* 0x023fea0003800000 */
.L_x_4775:
[----:B------:R0:W5:Y:S01]  /*680a0*/  LDG.E.CONSTANT R5, desc[UR8][R28.64] ;  /* 0x000000081c057981 */ /* 0x000162000c1e9900 */
[----:B------:R-:W-:-:S03]  /*680b0*/  MOV R51, R47 ;  /* 0x0000002f00337202 */ /* 0x000fc60000000f00 */
[----:B------:R-:W-:Y:S04]  /*680c0*/  STL [R1+0x8], R32 ;  /* 0x0000082001007387 */ /* 0x000fe80000100800 */
[----:B------:R1:W-:Y:S02]  /*680d0*/  STL [R1+0xc], R30 ;  /* 0x00000c1e01007387 */ /* 0x0003e40000100800 */
[----:B01----:R-:W-:-:S07]  /*680e0*/  MOV R30, R24 ;  /* 0x00000018001e7202 */ /* 0x003fce0000000f00 */
[----:B-----5:R-:W-:Y:S05]  /*680f0*/  WARPSYNC.COLLECTIVE R48, `(.L_x_4776) ;  /* 0x0000000030087348 */ /* 0x020fea0003c00000 */
[----:B------:R0:W1:Y:S02]  /*68100*/  SHFL.IDX P0, R24, R51, R50, R39 ;  /* 0x0000003233187389 */ /* 0x0000640000000027 */
[----:B01---5:R-:W-:Y:S05]  /*68110*/  ENDCOLLECTIVE ;  /* 0x000000000000791b */ /* 0x023fea0003800000 */
.L_x_4776:
[----:B------:R-:W-:Y:S01]  /*68120*/  IADD3 R30, PT, PT, R49, R30, RZ ;  /* 0x0000001e311e7210 */ /* 0x000fe20007ffe0ff */
[----:B------:R0:W-:Y:S04]  /*68130*/  STL [R1+0x10], R0 ;  /* 0x0000100001007387 */ /* 0x0001e80000100800 */
[----:B------:R-:W-:-:S04]  /*68140*/  IMAD R23, R24, R19, R30 ;  /* 0x0000001318177224 */ /* 0x000fc800078e021e */
[----:B------:R-:W-:-:S04]  /*68150*/  IMAD.WIDE R22, R23, 0x4, R20 ;  /* 0x0000000417167825 */ /* 0x000fc800078e0214 */
[----:B------:R-:W-:Y:S01]  /*68160*/  HFMA2 R50, -RZ, RZ, 0, 2.384185791015625e-07 ;  /* 0x00000004ff327431 */ /* 0x000fe200000001ff */
[----:B------:R-:W-:Y:S01]  /*68170*/  MOV R51, R53 ;  /* 0x0000003500337202 */ /* 0x000fe20000000f00 */
[----:B------:R-:W5:Y:S01]  /*68180*/  LDG.E.CONSTANT R36, desc[UR8][R22.64] ;  /* 0x0000000816247981 */ /* 0x000f62000c1e9900 */
[----:B------:R-:W-:-:S05]  /*68190*/  IMAD.WIDE R24, R46, 0x4, R22 ;  /* 0x000000042e187825 */ /* 0x000fca00078e0216 */
[----:B0-----:R0:W5:Y:S01]  /*681a0*/  LDG.E.CONSTANT R0, desc[UR8][R24.64] ;  /* 0x0000000818007981 */ /* 0x001162000c1e9900 */
[----:B------:R-:W-:-:S04]  /*681b0*/  IMAD.WIDE R26, R19, 0x4, R22 ;  /* 0x00000004131a7825 */ /* 0x000fc800078e0216 */
[--C-:B------:R-:W-:Y:S01]  /*681c0*/  IMAD.WIDE R34, R42, 0x4, R22.reuse ;  /* 0x000000042a227825 */ /* 0x100fe200078e0216 */
[----:B------:R-:W5:Y:S03]  /*681d0*/  LDG.E.CONSTANT R29, desc[UR8][R26.64] ;  /* 0x000000081a1d7981 */ /* 0x000f66000c1e9900 */
[----:B0-----:R-:W-:-:S05]  /*681e0*/  IMAD.WIDE R24, R45, 0x4, R22 ;  /* 0x000000042d187825 */ /* 0x001fca00078e0216 */
[----:B------:R0:W5:Y:S04]  /*681f0*/  LDG.E.CONSTANT R55, desc[UR8][R24.64] ;  /* 0x0000000818377981 */ /* 0x000168000c1e9900 */
[----:B------:R1:W5:Y:S01]  /*68200*/  LDG.E.CONSTANT R26, desc[UR8][R34.64] ;  /* 0x00000008221a7981 */ /* 0x000362000c1e9900 */
[----:B0-----:R-:W-:-:S05]  /*68210*/  IMAD.WIDE R24, R41, 0x4, R22 ;  /* 0x0000000429187825 */ /* 0x001fca00078e0216 */
[----:B------:R1:W5:Y:S02]  /*68220*/  LDG.E.CONSTANT R35, desc[UR8][R24.64] ;  /* 0x0000000818237981 */ /* 0x000364000c1e9900 */
[----:B-1---5:R-:W-:Y:S05]  /*68230*/  WARPSYNC.COLLECTIVE R48, `(.L_x_4777) ;  /* 0x0000000030087348 */ /* 0x022fea0003c00000 */
[----:B-1----:R0:W1:Y:S02]  /*68240*/  SHFL.IDX P0, R24, R51, R50, R39 ;  /* 0x0000003233187389 */ /* 0x0020640000000027 */
[----:B01---5:R-:W-:Y:S05]  /*68250*/  ENDCOLLECTIVE ;  /* 0x000000000000791b */ /* 0x023fea0003800000 */
.L_x_4777:
[----:B------:R-:W-:Y:S02]  /*68260*/  MOV R51, R47 ;  /* 0x0000002f00337202 */ /* 0x000fe40000000f00 */
[----:B------:R-:W-:-:S07]  /*68270*/  MOV R38, R24 ;  /* 0x0000001800267202 */ /* 0x000fce0000000f00 */
[----:B------:R-:W-:Y:S05]  /*68280*/  WARPSYNC.COLLECTIVE R48, `(.L_x_4778) ;  /* 0x0000000030087348 */ /* 0x000fea0003c00000 */
[----:B------:R0:W1:Y:S02]  /*68290*/  SHFL.IDX P0, R24, R51, R50, R39 ;  /* 0x0000003233187389 */ /* 0x0000640000000027 */
[----:B01----:R-:W-:Y:S05]  /*682a0*/  ENDCOLLECTIVE ;  /* 0x000000000000791b */ /* 0x003fea0003800000 */
.L_x_4778:
[----:B------:R-:W-:Y:S01]  /*682b0*/  HFMA2 R50, -RZ, RZ, 0, 2.98023223876953125e-07 ;  /* 0x00000005ff327431 */ /* 0x000fe200000001ff */
[----:B------:R-:W-:Y:S02]  /*682c0*/  MOV R51, R53 ;  /* 0x0000003500337202 */ /* 0x000fe40000000f00 */
[----:B------:R-:W-:-:S07]  /*682d0*/  MOV R52, R24 ;  /* 0x0000001800347202 */ /* 0x000fce0000000f00 */
[----:B------:R-:W-:Y:S05]  /*682e0*/  WARPSYNC.COLLECTIVE R48, `(.L_x_4779) ;  /* 0x0000000030087348 */ /* 0x000fea0003c00000 */
[----:B------:R0:W1:Y:S02]  /*682f0*/  SHFL.IDX P0, R24, R51, R50, R39 ;  /* 0x0000003233187389 */ /* 0x0000640000000027 */
[----:B01----:R-:W-:Y:S05]  /*68300*/  ENDCOLLECTIVE ;  /* 0x000000000000791b */ /* 0x003fea0003800000 */
.L_x_4779:
[----:B------:R-:W-:Y:S02]  /*68310*/  MOV R51, R47 ;  /* 0x0000002f00337202 */ /* 0x000fe40000000f00 */
[----:B------:R-:W-:-:S07]  /*68320*/  MOV R37, R24 ;  /* 0x0000001800257202 */ /* 0x000fce0000000f00 */
[----:B------:R-:W-:Y:S05]  /*68330*/  WARPSYNC.COLLECTIVE R48, `(.L_x_4780) ;  /* 0x0000000030087348 */ /* 0x000fea0003c00000 */
[----:B------:R0:W1:Y:S02]  /*68340*/  SHFL.IDX P0, R24, R51, R50, R39 ;  /* 0x0000003233187389 */ /* 0x0000640000000027 */
[----:B01----:R-:W-:Y:S05]  /*68350*/  ENDCOLLECTIVE ;  /* 0x000000000000791b */ /* 0x003fea0003800000 */
.L_x_4780:
[----:B------:R-:W-:Y:S01]  /*68360*/  IADD3 R38, PT, PT, R49, R38, RZ ;  /* 0x0000002631267210 */ /* 0x000fe20007ffe0ff */
[----:B------:R-:W-:-:S04]  /*68370*/  IMAD.WIDE R30, R44, 0x4, R22 ;  /* 0x000000042c1e7825 */ /* 0x000fc800078e0216 */
[----:B------:R-:W-:Y:S01]  /*68380*/  IMAD.WIDE R32, R43, 0x4, R22 ;  /* 0x000000042b207825 */ /* 0x000fe200078e0216 */
[----:B------:R0:W5:Y:S03]  /*68390*/  LDG.E.CONSTANT R28, desc[UR8][R30.64] ;  /* 0x000000081e1c7981 */ /* 0x000166000c1e9900 */
[----:B------:R-:W-:Y:S01]  /*683a0*/  IMAD R23, R52, R19, R38 ;  /* 0x0000001334177224 */ /* 0x000fe200078e0226 */
[----:B------:R-:W5:Y:S03]  /*683b0*/  LDG.E.CONSTANT R27, desc[UR8][R32.64] ;  /* 0x00000008201b7981 */ /* 0x000f66000c1e9900 */
[----:B------:R-:W-:Y:S01]  /*683c0*/  IMAD.WIDE R22, R23, 0x4, R20 ;  /* 0x0000000417167825 */ /* 0x000fe200078e0214 */
[----:B------:R-:W-:-:S03]  /*683d0*/  MOV R40, R24 ;  /* 0x0000001800287202 */ /* 0x000fc60000000f00 */
[----:B------:R-:W-:-:S04]  /*683e0*/  IMAD.WIDE R24, R19, 0x4, R22 ;  /* 0x0000000413187825 */ /* 0x000fc800078e0216 */
[--C-:B------:R-:W-:Y:S01]  /*683f0*/  IMAD.WIDE R38, R45, 0x4, R22.reuse ;  /* 0x000000042d267825 */ /* 0x100fe200078e0216 */
[----:B------:R1:W5:Y:S03]  /*68400*/  LDG.E.CONSTANT R34, desc[UR8][R24.64] ;  /* 0x0000000818227981 */ /* 0x000366000c1e9900 */
[--C-:B0-----:R-:W-:Y:S01]  /*68410*/  IMAD.WIDE R30, R46, 0x4, R22.reuse ;  /* 0x000000042e1e7825 */ /* 0x101fe200078e0216 */
[----:B------:R0:W5:Y:S01]  /*68420*/  LDG.E.CONSTANT R32, desc[UR8][R38.64] ;  /* 0x0000000826207981 */ /* 0x000162000c1e9900 */
[----:B------:R-:W-:Y:S02]  /*68430*/  IADD3 R48, PT, PT, R49, R37, RZ ;  /* 0x0000002531307210 */ /* 0x000fe40007ffe0ff */
[--C-:B------:R-:W-:Y:S01]  /*68440*/  IMAD.WIDE R50, R42, 0x4, R22.reuse ;  /* 0x000000042a327825 */ /* 0x100fe200078e0216 */
[----:B------:R-:W5:Y:S03]  /*68450*/  LDG.E.CONSTANT R33, desc[UR8][R30.64] ;  /* 0x000000081e217981 */ /* 0x000f66000c1e9900 */
[--C-:B-1----:R-:W-:Y:S01]  /*68460*/  IMAD.WIDE R24, R44, 0x4, R22.reuse ;  /* 0x000000042c187825 */ /* 0x102fe200078e0216 */
[----:B------:R-:W5:Y:S03]  /*68470*/  LDG.E.CONSTANT R37, desc[UR8][R22.64] ;  /* 0x0000000816257981 */ /* 0x000f66000c1e9900 */
[----:B0-----:R-:W-:Y:S01]  /*68480*/  IMAD.WIDE R38, R43, 0x4, R22 ;  /* 0x000000042b267825 */ /* 0x001fe200078e0216 */
[----:B------:R0:W5:Y:S03]  /*68490*/  LDG.E.CONSTANT R31, desc[UR8][R24.64] ;  /* 0x00000008181f7981 */ /* 0x000166000c1e9900 */
[----:B------:R-:W-:Y:S01]  /*684a0*/  IMAD R40, R40, R19, R48 ;  /* 0x0000001328287224 */ /* 0x000fe200078e0230 */
[----:B------:R1:W5:Y:S01]  /*684b0*/  LDG.E.CONSTANT R30, desc[UR8][R38.64] ;  /* 0x00000008261e7981 */ /* 0x000362000c1e9900 */
[----:B0-----:R-:W-:-:S04]  /*684c0*/  IMAD.WIDE R24, R41, 0x4, R22 ;  /* 0x0000000429187825 */ /* 0x001fc800078e0216 */
[----:B------:R-:W-:Y:S01]  /*684d0*/  FADD R23, R18, -R17 ;  /* 0x8000001112177221 */ /* 0x000fe20000000000 */
[----:B------:R0:W5:Y:S01]  /*684e0*/  LDG.E.CONSTANT R38, desc[UR8][R50.64] ;  /* 0x0000000832267981 */ /* 0x000162000c1e9900 */
[----:B-1----:R-:W-:-:S03]  /*684f0*/  MOV R39, 0x181f ;  /* 0x0000181f00277802 */ /* 0x002fc60000000f00 */
[----:B------:R1:W5:Y:S01]  /*68500*/  LDG.E.CONSTANT R22, desc[UR8][R24.64] ;  /* 0x0000000818167981 */ /* 0x000362000c1e9900 */
[----:B------:R-:W-:Y:S01]  /*68510*/  MOV R48, 0xffffffff ;  /* 0xffffffff00307802 */ /* 0x000fe20000000f00 */
[----:B0-----:R-:W-:Y:S01]  /*68520*/  HFMA2 R50, -RZ, RZ, 0, 3.5762786865234375e-07 ;  /* 0x00000006ff327431 */ /* 0x001fe200000001ff */
[----:B------:R-:W-:Y:S01]  /*68530*/  MOV R51, R53 ;  /* 0x0000003500337202 */ /* 0x000fe20000000f00 */
[C-C-:B-1----:R-:W-:Y:S01]  /*68540*/  FADD R24, R16.reuse, -R15.reuse ;  /* 0x8000000f10187221 */ /* 0x142fe20000000000 */
[----:B------:R-:W-:-:S03]  /*68550*/  FADD R25, R16, R15 ;  /* 0x0000000f10197221 */ /* 0x000fc60000000000 */
[C-C-:B------:R-:W-:Y:S01]  /*68560*/  FADD R16, R23.reuse, R24.reuse ;  /* 0x0000001817107221 */ /* 0x140fe20000000000 */
[----:B------:R-:W-:-:S07]  /*68570*/  FADD R23, R23, -R24 ;  /* 0x8000001817177221 */ /* 0x000fce0000000000 */
[----:B-----5:R-:W-:Y:S05]  /*68580*/  WARPSYNC.COLLECTIVE R48, `(.L_x_4781) ;  /* 0x0000000030087348 */ /* 0x020fea0003c00000 */
[----:B------:R0:W1:Y:S02]  /*68590*/  SHFL.IDX P0, R24, R51, R50, R39 ;  /* 0x0000003233187389 */ /* 0x0000640000000027 */
[----:B01---5:R-:W-:Y:S05]  /*685a0*/  ENDCOLLECTIVE ;  /* 0x000000000000791b */ /* 0x023fea0003800000 */
.L_x_4781:
[----:B------:R-:W-:Y:S01]  /*685b0*/  FADD R17, R18, R17 ;  /* 0x0000001112117221 */ /* 0x000fe20000000000 */
[C-C-:B------:R-:W-:Y:S01]  /*685c0*/  FADD R15, -R14.reuse, R13.reuse ;  /* 0x0000000d0e0f7221 */ /* 0x140fe20000000100 */
[----:B------:R-:W-:Y:S02]  /*685d0*/  FADD R18, R14, R13 ;  /* 0x0000000d0e127221 */ /* 0x000fe40000000000 */
[C-C-:B------:R-:W-:Y:S01]  /*685e0*/  FADD R14, R25.reuse, R17.reuse ;  /* 0x00000011190e7221 */ /* 0x140fe20000000000 */
[----:B------:R-:W-:Y:S01]  /*685f0*/  FADD R17, -R25, R17 ;  /* 0x0000001119117221 */ /* 0x000fe20000000100 */
[----:B------:R-:W-:Y:S02]  /*68600*/  MOV R51, R47 ;  /* 0x0000002f00337202 */ /* 0x000fe40000000f00 */
[----:B------:R-:W-:-:S07]  /*68610*/  MOV R25, R24 ;  /* 0x0000001800197202 */ /* 0x000fce0000000f00 */
[----:B------:R-:W-:Y:S05]  /*68620*/  WARPSYNC.COLLECTIVE R48, `(.L_x_4782) ;  /* 0x0000000030087348 */ /* 0x000fea0003c00000 */
[----:B------:R0:W1:Y:S02]  /*68630*/  SHFL.IDX P0, R24, R51, R50, R39 ;  /* 0x0000003233187389 */ /* 0x0000640000000027 */
[----:B01----:R-:W-:Y:S05]  /*68640*/  ENDCOLLECTIVE ;  /* 0x000000000000791b */ /* 0x003fea0003800000 */
.L_x_4782:
[C-C-:B------:R-:W-:Y:S01]  /*68650*/  FFMA R13, R23.reuse, -0.70710676908493041992, R15.reuse ;  /* 0xbf3504f3170d7823 */ /* 0x140fe2000000000f */
[----:B------:R-:W-:Y:S01]  /*68660*/  FFMA R15, R23, 0.70710676908493041992, R15 ;  /* 0x3f3504f3170f7823 */ /* 0x000fe2000000000f */
[C-C-:B------:R-:W-:Y:S01]  /*68670*/  FADD R23, R12.reuse, -R11.reuse ;  /* 0x8000000b0c177221 */ /* 0x140fe20000000000 */
[----:B------:R-:W-:Y:S01]  /*68680*/  FADD R11, R12, R11 ;  /* 0x0000000b0c0b7221 */ /* 0x000fe20000000000 */
[----:B------:R-:W0:Y:S01]  /*68690*/  S2R R52, SR_CgaCtaId ;  /* 0x0000000000347919 */ /* 0x000e220000008800 */
[----:B------:R-:W-:Y:S02]  /*686a0*/  MOV R50, R53 ;  /* 0x0000003500327202 */ /* 0x000fe40000000f00 */
[--C-:B------:R-:W-:Y:S01]  /*686b0*/  FADD R48, R11, -R18.reuse ;  /* 0x800000120b307221 */ /* 0x100fe20000000000 */
[----:B------:R-:W-:Y:S02]  /*686c0*/  IADD3 R53, PT, PT, R49, R25, RZ ;  /* 0x0000001931357210 */ /* 0x000fe40007ffe0ff */
[----:B------:R-:W-:Y:S01]  /*686d0*/  MOV R51, R50 ;  /* 0x0000003200337202 */ /* 0x000fe20000000f00 */
[----:B------:R-:W-:Y:S01]  /*686e0*/  HFMA2 R50, -RZ, RZ, 0, 4.17232513427734375e-07 ;  /* 0x00000007ff327431 */ /* 0x000fe200000001ff */
[----:B------:R-:W-:Y:S01]  /*686f0*/  MOV R39, R24 ;  /* 0x0000001800277202 */ /* 0x000fe20000000f00 */
[----:B------:R-:W-:Y:S01]  /*68700*/  FADD R24, R11, R18 ;  /* 0x000000120b187221 */ /* 0x000fe20000000000 */
[----:B------:R-:W-:Y:S01]  /*68710*/  FFMA R18, R17, -0.41421356797218322754, R48 ;  /* 0xbed413cd11127823 */ /* 0x000fe20000000030 */
[----:B------:R-:W-:Y:S01]  /*68720*/  FFMA R17, R48, 0.41421356797218322754, R17 ;  /* 0x3ed413cd30117823 */ /* 0x000fe20000000011 */
[----:B------:R-:W-:Y:S01]  /*68730*/  MOV R48, 0xffffffff ;  /* 0xffffffff00307802 */ /* 0x000fe20000000f00 */
[----:B------:R-:W-:Y:S01]  /*68740*/  IMAD R53, R39, R19, R53 ;  /* 0x0000001327357224 */ /* 0x000fe200078e0235 */
[----:B------:R-:W-:Y:S01]  /*68750*/  MOV R39, 0x181f ;  /* 0x0000181f00277802 */ /* 0x000fe20000000f00 */
[C-C-:B------:R-:W-:Y:S01]  /*68760*/  FADD R12, R24.reuse, -R14.reuse ;  /* 0x8000000e180c7221 */ /* 0x140fe20000000000 */
[----:B------:R-:W-:-:S07]  /*68770*/  FADD R14, R24, R14 ;  /* 0x0000000e180e7221 */ /* 0x000fce0000000000 */
[----:B0-----:R-:W-:Y:S05]  /*68780*/  WARPSYNC.COLLECTIVE R48, `(.L_x_4783) ;  /* 0x0000000030087348 */ /* 0x001fea0003c00000 */
[----:B------:R1:W2:Y:S02]  /*68790*/  SHFL.IDX P0, R24, R51, R50, R39 ;  /* 0x0000003233187389 */ /* 0x0002a40000000027 */
[----:B012---:R-:W-:Y:S05]  /*687a0*/  ENDCOLLECTIVE ;  /* 0x000000000000791b */ /* 0x007fea0003800000 */
.L_x_4783:
[C-C-:B------:R-:W-:Y:S01]  /*687b0*/  FFMA R11, R16.reuse, -0.70710676908493041992, R23.reuse ;  /* 0xbf3504f3100b7823 */ /* 0x140fe20000000017 */
[----:B------:R-:W-:-:S03]  /*687c0*/  FFMA R23, R16, 0.70710676908493041992, R23 ;  /* 0x3f3504f310177823 */ /* 0x000fc60000000017 */
[----:B------:R-:W-:Y:S01]  /*687d0*/  FFMA R16, R13, 0.66817861795425415039, R11 ;  /* 0x3f2b0dc10d107823 */ /* 0x000fe2000000000b */
[----:B------:R-:W-:Y:S01]  /*687e0*/  FFMA R13, R11, -0.66817861795425415039, R13 ;  /* 0xbf2b0dc10b0d7823 */ /* 0x000fe2000000000d */
[----:B------:R-:W-:-:S04]  /*687f0*/  MOV R11, 0x400 ;  /* 0x00000400000b7802 */ /* 0x000fc80000000f00 */
[----:B------:R-:W-:Y:S01]  /*68800*/  LEA R61, R52, R11, 0x18 ;  /* 0x0000000b343d7211 */ /* 0x000fe200078ec0ff */
[----:B------:R-:W-:Y:S01]  /*68810*/  FFMA R59, R15, -0.19891236722469329834, R23 ;  /* 0xbe4bafaf0f3b7823 */ /* 0x000fe20000000017 */
[----:B------:R-:W-:Y:S01]  /*68820*/  MOV R51, R47 ;  /* 0x0000002f00337202 */ /* 0x000fe20000000f00 */
[----:B------:R-:W-:Y:S02]  /*68830*/  FFMA R15, R23, 0.19891236722469329834, R15 ;  /* 0x3e4bafaf170f7823 */ /* 0x000fe4000000000f */
[----:B------:R0:W-:Y:S04]  /*68840*/  STL [R1+0xcc], R61 ;  /* 0x0000cc3d01007387 */ /* 0x0001e80000100800 */
[----:B------:R0:W-:Y:S01]  /*68850*/  STL [R1+0xd4], R47 ;  /* 0x0000d42f01007387 */ /* 0x0001e20000100800 */
[----:B------:R-:W-:-:S07]  /*68860*/  MOV R23, R24 ;  /* 0x0000001800177202 */ /* 0x000fce0000000f00 */
[----:B0-----:R-:W-:Y:S05]  /*68870*/  WARPSYNC.COLLECTIVE R48, `(.L_x_4784) ;  /* 0x0000000030087348 */ /* 0x001fea0003c00000 */
[----:B------:R1:W2:Y:S02]  /*68880*/  SHFL.IDX P0, R24, R51, R50, R39 ;  /* 0x0000003233187389 */ /* 0x0002a40000000027 */
[----:B012---:R-:W-:Y:S05]  /*68890*/  ENDCOLLECTIVE ;  /* 0x000000000000791b */ /* 0x007fea0003800000 */
.L_x_4784:
[----:B------:R0:W5:Y:S04]  /*688a0*/  LDL.LU R47, [R1+0x10] ;  /* 0x00001000012f7983 */ /* 0x0001680000300800 */
[----:B------:R0:W5:Y:S04]  /*688b0*/  LDL.LU R39, [R1+0x8] ;  /* 0x0000080001277983 */ /* 0x0001680000300800 */
[----:B------:R0:W5:Y:S01]  /*688c0*/  LDL.LU R50, [R1+0xc] ;  /* 0x00000c0001327983 */ /* 0x0001620000300800 */
[----:B------:R-:W1:Y:S01]  /*688d0*/  S2R R60, SR_LANEID ;  /* 0x00000000003c7919 */ /* 0x000e620000000000 */
[----:B------:R-:W-:Y:S01]  /*688e0*/  FMUL R14, R14, 1.4142135381698608398 ;  /* 0x3fb504f30e0e7820 */ /* 0x000fe20000400000 */
[----:B------:R-:W-:Y:S01]  /*688f0*/  FMUL R16, R16, 1.6629391908645629883 ;  /* 0x3fd4db3110107820 */ /* 0x000fe20000400000 */
[----:B------:R-:W-:Y:S01]  /*68900*/  FMUL R13, R13, -1.6629391908645629883 ;  /* 0xbfd4db310d0d7820 */ /* 0x000fe20000400000 */
[----:B------:R-:W-:Y:S01]  /*68910*/  IADD3 R52, PT, PT, R49, R23, RZ ;  /* 0x0000001731347210 */ /* 0x000fe20007ffe0ff */
[----:B------:R-:W-:Y:S01]  /*68920*/  FMUL R12, R12, 1.4142135381698608398 ;  /* 0x3fb504f30c0c7820 */ /* 0x000fe20000400000 */
[----:B------:R-:W-:-:S03]  /*68930*/  FMUL R17, R17, 1.8477590084075927734 ;  /* 0x3fec835e11117820 */ /* 0x000fc60000400000 */
[----:B------:R-:W-:Y:S01]  /*68940*/  IMAD R52, R24, R19, R52 ;  /* 0x0000001318347224 */ /* 0x000fe200078e0234 */
        /* <DEDUP_REMOVED lines=9> */
.L_x_4785:
[----:B------:R-:W-:Y:S04]  /*689e0*/  STS [R11], R14 ;  /* 0x0000000e0b007388 */ /* 0x000fe80000000800 */
[----:B------:R-:W-:Y:S04]  /*689f0*/  STS [R11+0x18c], R16 ;  /* 0x00018c100b007388 */ /* 0x000fe80000000800 */
[----:B------:R0:W-:Y:S01]  /*68a00*/  STS [R11+0x294], R13 ;  /* 0x0002940d0b007388 */ /* 0x0001e20000000800 */
[----:B------:R-:W-:-:S03]  /*68a10*/  FMUL R15, R15, 1.9615705013275146484 ;  /* 0x3ffb14be0f0f7820 */ /* 0x000fc60000400000 */
[----:B------:R1:W-:Y:S04]  /*68a20*/  STS [R11+0x210], R12 ;  /* 0x0002100c0b007388 */ /* 0x0003e80000000800 */
[----:B------:R2:W-:Y:S01]  /*68a30*/  STS [R11+0x318], R17 ;  /* 0x000318110b007388 */ /* 0x0005e20000000800 */
[----:B------:R-:W-:Y:S01]  /*68a40*/  FMUL R59, R59, 1.9615705013275146484 ;  /* 0x3ffb14be3b3b7820 */ /* 0x000fe20000400000 */
[----:B------:R-:W-:Y:S02]  /*68a50*/  FMUL R18, R18, 1.8477590084075927734 ;  /* 0x3fec835e12127820 */ /* 0x000fe40000400000 */
[----:B------:R3:W-:Y:S04]  /*68a60*/  STS [R11+0x39c], R15 ;  /* 0x00039c0f0b007388 */ /* 0x0007e80000000800 */
[----:B------:R4:W-:Y:S04]  /*68a70*/  STS [R11+0x84], R59 ;  /* 0x0000843b0b007388 */ /* 0x0009e80000000800 */
[----:B------:R4:W-:Y:S04]  /*68a80*/  STS [R11+0x108], R18 ;  /* 0x000108120b007388 */ /* 0x0009e80000000800 */
[----:B------:R4:W-:Y:S01]  /*68a90*/  STL [R1+0xd8], R49 ;  /* 0x0000d83101007387 */ /* 0x0009e20000100800 */
[C-C-:B0-----:R-:W-:Y:S01]  /*68aa0*/  FADD R13, R47.reuse, R6.reuse ;  /* 0x000000062f0d7221 */ /* 0x141fe20000000000 */
[----:B------:R-:W-:Y:S01]  /*68ab0*/  FADD R6, R47, -R6 ;  /* 0x800000062f067221 */ /* 0x000fe20000000000 */
[C-C-:B------:R-:W-:Y:S01]  /*68ac0*/  FADD R14, R39.reuse, -R10.reuse ;  /* 0x8000000a270e7221 */ /* 0x140fe20000000000 */
[----:B------:R-:W-:Y:S01]  /*68ad0*/  FADD R39, R39, R10 ;  /* 0x0000000a27277221 */ /* 0x000fe20000000000 */
[C-C-:B------:R-:W-:Y:S01]  /*68ae0*/  FADD R23, R50.reuse, -R9.reuse ;  /* 0x8000000932177221 */ /* 0x140fe20000000000 */
[----:B------:R-:W-:Y:S01]  /*68af0*/  FADD R16, R50, R9 ;  /* 0x0000000932107221 */ /* 0x000fe20000000000 */
[C-C-:B------:R-:W-:Y:S01]  /*68b00*/  FADD R9, -R8.reuse, R7.reuse ;  /* 0x0000000708097221 */ /* 0x140fe20000000100 */
[----:B------:R-:W-:Y:S01]  /*68b10*/  FADD R10, R8, R7 ;  /* 0x00000007080a7221 */ /* 0x000fe20000000000 */
[C-C-:B------:R-:W-:Y:S01]  /*68b20*/  FADD R7, R14.reuse, R23.reuse ;  /* 0x000000170e077221 */ /* 0x140fe20000000000 */
[----:B------:R-:W-:Y:S01]  /*68b30*/  FADD R24, R14, -R23 ;  /* 0x800000170e187221 */ /* 0x000fe20000000000 */
[C-C-:B------:R-:W-:Y:S01]  /*68b40*/  FADD R8, R16.reuse, R39.reuse ;  /* 0x0000002710087221 */ /* 0x140fe20000000000 */
[----:B-1----:R-:W-:Y:S01]  /*68b50*/  FADD R12, -R16, R39 ;  /* 0x00000027100c7221 */ /* 0x002fe20000000100 */
[----:B------:R-:W-:Y:S01]  /*68b60*/  FADD R39, R13, -R10 ;  /* 0x8000000a0d277221 */ /* 0x000fe20000000000 */
[C-C-:B------:R-:W-:Y:S01]  /*68b70*/  FFMA R14, R24.reuse, -0.70710676908493041992, R9.reuse ;  /* 0xbf3504f3180e7823 */ /* 0x140fe20000000009 */
[----:B--2---:R-:W-:Y:S01]  /*68b80*/  FFMA R17, R7, -0.70710676908493041992, R6 ;  /* 0xbf3504f307117823 */ /* 0x004fe20000000006 */
[----:B------:R-:W-:Y:S01]  /*68b90*/  FFMA R9, R24, 0.70710676908493041992, R9 ;  /* 0x3f3504f318097823 */ /* 0x000fe20000000009 */
[----:B------:R-:W-:Y:S01]  /*68ba0*/  FADD R23, R13, R10 ;  /* 0x0000000a0d177221 */ /* 0x000fe20000000000 */
[----:B------:R-:W-:Y:S01]  /*68bb0*/  FFMA R6, R7, 0.70710676908493041992, R6 ;  /* 0x3f3504f307067823 */ /* 0x000fe20000000006 */
[----:B------:R-:W-:Y:S01]  /*68bc0*/  FFMA R13, R12, -0.41421356797218322754, R39 ;  /* 0xbed413cd0c0d7823 */ /* 0x000fe20000000027 */
[----:B------:R-:W-:Y:S01]  /*68bd0*/  FFMA R10, R39, 0.41421356797218322754, R12 ;  /* 0x3ed413cd270a7823 */ /* 0x000fe2000000000c */
[----:B---3--:R-:W-:Y:S01]  /*68be0*/  FADD R15, R23, -R8 ;  /* 0x80000008170f7221 */ /* 0x008fe20000000000 */
[----:B------:R-:W-:Y:S01]  /*68bf0*/  FFMA R16, R9, -0.19891236722469329834, R6 ;  /* 0xbe4bafaf09107823 */ /* 0x000fe20000000006 */
[----:B------:R-:W-:Y:S01]  /*68c00*/  FFMA R12, R6, 0.19891236722469329834, R9 ;  /* 0x3e4bafaf060c7823 */ /* 0x000fe20000000009 */
[----:B------:R-:W-:Y:S01]  /*68c10*/  FADD R8, R23, R8 ;  /* 0x0000000817087221 */ /* 0x000fe20000000000 */
[----:B------:R-:W-:Y:S01]  /*68c20*/  LEA R6, R25, R61, 0x2 ;  /* 0x0000003d19067211 */ /* 0x000fe200078e10ff */
[----:B------:R-:W-:Y:S01]  /*68c30*/  FFMA R7, R14, 0.66817861795425415039, R17 ;  /* 0x3f2b0dc10e077823 */ /* 0x000fe20000000011 */
[----:B------:R-:W-:Y:S01]  /*68c40*/  FFMA R14, R17, -0.66817861795425415039, R14 ;  /* 0xbf2b0dc1110e7823 */ /* 0x000fe2000000000e */
[----:B----4-:R-:W-:-:S07]  /*68c50*/  FMUL R9, R8, 1.4142135381698608398 ;  /* 0x3fb504f308097820 */ /* 0x010fce0000400000 */
[----:B------:R-:W-:Y:S05]  /*68c60*/  WARPSYNC.COLLECTIVE R48, `(.L_x_4786) ;  /* 0x0000000030087348 */ /* 0x000fea0003c00000 */
[----:B------:R-:W-:Y:S01]  /*68c70*/  NOP ;  /* 0x0000000000007918 */ /* 0x000fe20000000000 */
[----:B------:R-:W-:Y:S05]  /*68c80*/  ENDCOLLECTIVE ;  /* 0x000000000000791b */ /* 0x000fea0003800000 */
.L_x_4786:
        /* <DEDUP_REMOVED lines=18> */
.L_x_4787:
[----:B------:R0:W-:Y:S01]  /*68db0*/  STS [R11], R9 ;  /* 0x000000090b007388 */ /* 0x0001e20000000800 */
[----:B------:R-:W-:-:S03]  /*68dc0*/  FMUL R10, R10, 1.8477590084075927734 ;  /* 0x3fec835e0a0a7820 */ /* 0x000fc60000400000 */
[----:B------:R1:W-:Y:S04]  /*68dd0*/  STS [R11+0x84], R8 ;  /* 0x000084080b007388 */ /* 0x0003e80000000800 */
[----:B------:R2:W-:Y:S01]  /*68de0*/  STS [R11+0x18c], R7 ;  /* 0x00018c070b007388 */ /* 0x0005e20000000800 */
[----:B0-----:R-:W-:Y:S01]  /*68df0*/  FMUL R9, R14, -1.6629391908645629883 ;  /* 0xbfd4db310e097820 */ /* 0x001fe20000400000 */
[----:B------:R-:W-:Y:S01]  /*68e00*/  FADD R14, R57, -R58 ;  /* 0x8000003a390e7221 */ /* 0x000fe20000000000 */
[----:B-1----:R-:W-:Y:S01]  /*68e10*/  FMUL R8, R15, 1.4142135381698608398 ;  /* 0x3fb504f30f087820 */ /* 0x002fe20000400000 */
[----:B------:R-:W-:Y:S01]  /*68e20*/  FADD R15, R54, -R56 ;  /* 0x80000038360f7221 */ /* 0x000fe20000000000 */
[----:B------:R-:W-:Y:S01]  /*68e30*/  STL [R1+0x28], R18 ;  /* 0x0000281201007387 */ /* 0x000fe20000100800 */
[----:B--2---:R-:W-:Y:S01]  /*68e40*/  FMUL R7, R13, 1.8477590084075927734 ;  /* 0x3fec835e0d077820 */ /* 0x004fe20000400000 */
[C-C-:B------:R-:W-:Y:S01]  /*68e50*/  FADD R13, -R5.reuse, R4.reuse ;  /* 0x00000004050d7221 */ /* 0x140fe20000000100 */
[----:B------:R-:W-:Y:S01]  /*68e60*/  FADD R5, R5, R4 ;  /* 0x0000000405057221 */ /* 0x000fe20000000000 */
[----:B------:R0:W-:Y:S01]  /*68e70*/  STS [R11+0x318], R10 ;  /* 0x0003180a0b007388 */ /* 0x0001e20000000800 */
[----:B------:R-:W-:Y:S01]  /*68e80*/  FADD R4, R14, R15 ;  /* 0x0000000f0e047221 */ /* 0x000fe20000000000 */
[----:B------:R-:W-:-:S02]  /*68e90*/  FMUL R12, R12, 1.9615705013275146484 ;  /* 0x3ffb14be0c0c7820 */ /* 0x000fc40000400000 */
[----:B------:R1:W-:Y:S01]  /*68ea0*/  STL [R1+0x24], R17 ;  /* 0x0000241101007387 */ /* 0x0003e20000100800 */
[----:B------:R-:W-:Y:S01]  /*68eb0*/  FADD R14, R14, -R15 ;  /* 0x8000000f0e0e7221 */ /* 0x000fe20000000000 */
[C-C-:B0-----:R-:W-:Y:S02]  /*68ec0*/  FADD R10, R3.reuse, R2.reuse ;  /* 0x00000002030a7221 */ /* 0x141fe40000000000 */
[----:B------:R0:W-:Y:S01]  /*68ed0*/  STL [R1+0x20], R16 ;  /* 0x0000201001007387 */ /* 0x0001e20000100800 */
[----:B------:R-:W-:Y:S01]  /*68ee0*/  FADD R3, R3, -R2 ;  /* 0x8000000203037221 */ /* 0x000fe20000000000 */
[----:B-1----:R-:W-:Y:S02]  /*68ef0*/  FADD R17, R57, R58 ;  /* 0x0000003a39117221 */ /* 0x002fe40000000000 */
[----:B------:R1:W-:Y:S01]  /*68f00*/  STS [R11+0x210], R8 ;  /* 0x000210080b007388 */ /* 0x0003e20000000800 */
[----:B------:R-:W-:Y:S01]  /*68f10*/  FFMA R2, R14, -0.70710676908493041992, R13 ;  /* 0xbf3504f30e027823 */ /* 0x000fe2000000000d */
[----:B------:R-:W-:Y:S01]  /*68f20*/  FADD R15, R10, R5 ;  /* 0x000000050a0f7221 */ /* 0x000fe20000000000 */
[----:B0-----:R-:W-:Y:S01]  /*68f30*/  FADD R16, R54, R56 ;  /* 0x0000003836107221 */ /* 0x001fe20000000000 */
[----:B------:R0:W-:Y:S03]  /*68f40*/  STS [R11+0x294], R9 ;  /* 0x000294090b007388 */ /* 0x0001e60000000800 */
[----:B-1----:R-:W-:Y:S01]  /*68f50*/  FADD R8, R16, R17 ;  /* 0x0000001110087221 */ /* 0x002fe20000000000 */
[----:B------:R1:W-:Y:S01]  /*68f60*/  STS [R11+0x39c], R12 ;  /* 0x00039c0c0b007388 */ /* 0x0003e20000000800 */
[----:B0-----:R-:W-:Y:S01]  /*68f70*/  FFMA R9, R14, 0.70710676908493041992, R13 ;  /* 0x3f3504f30e097823 */ /* 0x001fe2000000000d */
[----:B------:R-:W-:Y:S01]  /*68f80*/  FFMA R13, R4, -0.70710676908493041992, R3 ;  /* 0xbf3504f3040d7823 */ /* 0x000fe20000000003 */
[----:B------:R-:W-:Y:S01]  /*68f90*/  FADD R14, R10, -R5 ;  /* 0x800000050a0e7221 */ /* 0x000fe20000000000 */
[----:B-1----:R-:W-:Y:S01]  /*68fa0*/  FFMA R12, R4, 0.70710676908493041992, R3 ;  /* 0x3f3504f3040c7823 */ /* 0x002fe20000000003 */
[C-C-:B------:R-:W-:Y:S01]  /*68fb0*/  FADD R5, R15.reuse, -R8.reuse ;  /* 0x800000080f057221 */ /* 0x140fe20000000000 */
[----:B------:R-:W-:Y:S01]  /*68fc0*/  FADD R3, R15, R8 ;  /* 0x000000080f037221 */ /* 0x000fe20000000000 */
[----:B------:R-:W-:Y:S01]  /*68fd0*/  FFMA R4, R2, 0.66817861795425415039, R13 ;  /* 0x3f2b0dc102047823 */ /* 0x000fe2000000000d */
[----:B------:R-:W-:Y:S01]  /*68fe0*/  FFMA R8, R13, -0.66817861795425415039, R2 ;  /* 0xbf2b0dc10d087823 */ /* 0x000fe20000000002 */
[----:B------:R0:W-:Y:S01]  /*68ff0*/  STS [R11+0x108], R7 ;  /* 0x000108070b007388 */ /* 0x0001e20000000800 */
[----:B------:R-:W-:Y:S01]  /*69000*/  FFMA R2, R9, -0.19891236722469329834, R12 ;  /* 0xbe4bafaf09027823 */ /* 0x000fe2000000000c */
[----:B------:R-:W-:-:S07]  /*69010*/  FFMA R9, R12, 0.19891236722469329834, R9 ;  /* 0x3e4bafaf0c097823 */ /* 0x000fce0000000009 */
[----:B0-----:R-:W-:Y:S05]  /*69020*/  WARPSYNC.COLLECTIVE R48, `(.L_x_4788) ;  /* 0x0000000030087348 */ /* 0x001fea0003c00000 */
[----:B------:R-:W-:Y:S01]  /*69030*/  NOP ;  /* 0x0000000000007918 */ /* 0x000fe20000000000 */
[----:B0-----:R-:W-:Y:S05]  /*69040*/  ENDCOLLECTIVE ;  /* 0x000000000000791b */ /* 0x001fea0003800000 */
.L_x_4788:
[----:B------:R-:W0:Y:S01]  /*69050*/  LDS R12, [R6+0x4] ;  /* 0x00000400060c7984 */ /* 0x000e220000000800 */
[----:B------:R-:W-:Y:S01]  /*69060*/  FADD R7, -R16, R17 ;  /* 0x0000001110077221 */ /* 0x000fe20000000100 */
[----:B------:R-:W-:Y:S01]  /*69070*/  FMUL R2, R2, 1.9615705013275146484 ;  /* 0x3ffb14be02027820 */ /* 0x000fe20000400000 */
[----:B------:R-:W-:Y:S01]  /*69080*/  FMUL R4, R4, 1.6629391908645629883 ;  /* 0x3fd4db3104047820 */ /* 0x000fe20000400000 */
[----:B------:R1:W2:Y:S01]  /*69090*/  LDS R49, [R6] ;  /* 0x0000000006317984 */ /* 0x0002a20000000800 */
[----:B------:R-:W-:Y:S01]  /*690a0*/  FFMA R10, R7, -0.41421356797218322754, R14 ;  /* 0xbed413cd070a7823 */ /* 0x000fe2000000000e */
[----:B------:R-:W-:Y:S02]  /*690b0*/  FFMA R7, R14, 0.41421356797218322754, R7 ;  /* 0x3ed413cd0e077823 */ /* 0x000fe40000000007 */
[----:B------:R1:W3:Y:S01]  /*690c0*/  LDS R16, [R6+0x8] ;  /* 0x0000080006107984 */ /* 0x0002e20000000800 */
[----:B------:R-:W-:-:S03]  /*690d0*/  FMUL R5, R5, 1.4142135381698608398 ;  /* 0x3fb504f305057820 */ /* 0x000fc60000400000 */
[----:B------:R1:W4:Y:S01]  /*690e0*/  LDS R18, [R6+0xc] ;  /* 0x00000c0006127984 */ /* 0x0003220000000800 */
[----:B------:R-:W-:-:S03]  /*690f0*/  FADD R13, R29, -R28 ;  /* 0x8000001c1d0d7221 */ /* 0x000fc60000000000 */
[----:B------:R1:W1:Y:S04]  /*69100*/  LDS R54, [R6+0x10] ;  /* 0x0000100006367984 */ /* 0x0002680000000800 */
[----:B------:R0:W1:Y:S04]  /*69110*/  LDS R47, [R6+0x1c] ;  /* 0x00001c00062f7984 */ /* 0x0000680000000800 */
[----:B0-----:R0:W-:Y:S04]  /*69120*/  STL [R1+0x58], R12 ;  /* 0x0000580c01007387 */ /* 0x0011e80000100800 */
[----:B------:R0:W0:Y:S01]  /*69130*/  LDS R12, [R6+0x18] ;  /* 0x00001800060c7984 */ /* 0x0000220000000800 */
[----:B------:R-:W-:-:S03]  /*69140*/  FMUL R7, R7, 1.8477590084075927734 ;  /* 0x3fec835e07077820 */ /* 0x000fc60000400000 */
[----:B--23--:R0:W0:Y:S04]  /*69150*/  LDS R17, [R6+0x14] ;  /* 0x0000140006117984 */ /* 0x00c0280000000800 */
[----:B01--4-:R-:W-:Y:S05]  /*69160*/  WARPSYNC.COLLECTIVE R48, `(.L_x_4789) ;  /* 0x0000000030087348 */ /* 0x013fea0003c00000 */
[----:B------:R-:W-:Y:S01]  /*69170*/  NOP ;  /* 0x0000000000007918 */ /* 0x000fe20000000000 */
[----:B01--4-:R-:W-:Y:S05]  /*69180*/  ENDCOLLECTIVE ;  /* 0x000000000000791b */ /* 0x013fea0003800000 */
.L_x_4789:
[----:B------:R0:W-:Y:S01]  /*69190*/  STS [R11+0x84], R2 ;  /* 0x000084020b007388 */ /* 0x0001e20000000800 */
[----:B------:R-:W-:Y:S01]  /*691a0*/  FMUL R3, R3, 1.4142135381698608398 ;  /* 0x3fb504f303037820 */ /* 0x000fe20000400000 */
[----:B------:R-:W-:Y:S01]  /*691b0*/  FADD R15, R0, R55 ;  /* 0x00000037000f7221 */ /* 0x000fe20000000000 */
[----:B------:R-:W-:Y:S01]  /*691c0*/  FADD R28, R29, R28 ;  /* 0x0000001c1d1c7221 */ /* 0x000fe20000000000 */
[----:B------:R1:W-:Y:S04]  /*691d0*/  STS [R11+0x318], R7 ;  /* 0x000318070b007388 */ /* 0x0003e80000000800 */
[----:B------:R2:W-:Y:S01]  /*691e0*/  STS [R11+0x18c], R4 ;  /* 0x00018c040b007388 */ /* 0x0005e20000000800 */
[C-C-:B0-----:R-:W-:Y:S01]  /*691f0*/  FADD R2, -R27.reuse, R26.reuse ;  /* 0x0000001a1b027221 */ /* 0x141fe20000000100 */
[----:B------:R-:W-:Y:S01]  /*69200*/  FADD R26, R27, R26 ;  /* 0x0000001a1b1a7221 */ /* 0x000fe20000000000 */
[----:B-1----:R-:W-:Y:S01]  /*69210*/  FADD R7, R36, R35 ;  /* 0x0000002324077221 */ /* 0x002fe20000000000 */
[----:B------:R0:W-:Y:S01]  /*69220*/  STS [R11+0x210], R5 ;  /* 0x000210050b007388 */ /* 0x0001e20000000800 */
[----:B--2---:R-:W-:Y:S01]  /*69230*/  FMUL R4, R10, 1.8477590084075927734 ;  /* 0x3fec835e0a047820 */ /* 0x004fe20000400000 */
[----:B------:R-:W-:-:S02]  /*69240*/  FADD R10, R0, -R55 ;  /* 0x80000037000a7221 */ /* 0x000fc40000000000 */
[----:B------:R1:W-:Y:S01]  /*69250*/  STS [R11], R3 ;  /* 0x000000030b007388 */ /* 0x0003e20000000800 */
[----:B------:R-:W-:Y:S01]  /*69260*/  FMUL R9, R9, 1.9615705013275146484 ;  /* 0x3ffb14be09097820 */ /* 0x000fe20000400000 */
[----:B0-----:R-:W-:Y:S02]  /*69270*/  FADD R5, R28, R15 ;  /* 0x0000000f1c057221 */ /* 0x001fe40000000000 */
[----:B------:R0:W-:Y:S01]  /*69280*/  STL [R1+0x54], R12 ;  /* 0x0000540c01007387 */ /* 0x0001e20000100800 */
[C-C-:B-1----:R-:W-:Y:S01]  /*69290*/  FADD R3, R10.reuse, R13.reuse ;  /* 0x0000000d0a037221 */ /* 0x142fe20000000000 */
[----:B------:R-:W-:Y:S01]  /*692a0*/  FADD R13, R10, -R13 ;  /* 0x8000000d0a0d7221 */ /* 0x000fe20000000000 */
[----:B------:R-:W-:Y:S01]  /*692b0*/  FMUL R8, R8, -1.6629391908645629883 ;  /* 0xbfd4db3108087820 */ /* 0x000fe20000400000 */
[----:B------:R1:W-:Y:S01]  /*692c0*/  STS [R11+0x108], R4 ;  /* 0x000108040b007388 */ /* 0x0003e20000000800 */
[----:B0-----:R-:W-:Y:S01]  /*692d0*/  FADD R12, R7, R26 ;  /* 0x0000001a070c7221 */ /* 0x001fe20000000000 */
[----:B-1----:R-:W-:-:S03]  /*692e0*/  FADD R4, -R28, R15 ;  /* 0x0000000f1c047221 */ /* 0x002fc60000000100 */
[C-C-:B------:R-:W-:Y:S01]  /*692f0*/  FADD R10, R12.reuse, -R5.reuse ;  /* 0x800000050c0a7221 */ /* 0x140fe20000000000 */
[----:B------:R-:W-:Y:S01]  /*69300*/  FADD R15, R7, -R26 ;  /* 0x8000001a070f7221 */ /* 0x000fe20000000000 */
[----:B------:R-:W-:Y:S01]  /*69310*/  FADD R12, R12, R5 ;  /* 0x000000050c0c7221 */ /* 0x000fe20000000000 */
[----:B------:R0:W-:Y:S02]  /*69320*/  STS [R11+0x39c], R9 ;  /* 0x00039c090b007388 */ /* 0x0001e40000000800 */
[----:B------:R-:W-:Y:S02]  /*69330*/  FFMA R5, R15, 0.41421356797218322754, R4 ;  /* 0x3ed413cd0f057823 */ /* 0x000fe40000000004 */
[----:B------:R0:W-:Y:S05]  /*69340*/  STS [R11+0x294], R8 ;  /* 0x000294080b007388 */ /* 0x0001ea0000000800 */
[----:B0-----:R-:W-:Y:S05]  /*69350*/  WARPSYNC.COLLECTIVE R48, `(.L_x_4790) ;  /* 0x0000000030087348 */ /* 0x001fea0003c00000 */
[----:B------:R-:W-:Y:S01]  /*69360*/  NOP ;  /* 0x0000000000007918 */ /* 0x000fe20000000000 */
[----:B0-----:R-:W-:Y:S05]  /*69370*/  ENDCOLLECTIVE ;  /* 0x000000000000791b */ /* 0x001fea0003800000 */
.L_x_4790:
[----:B------:R-:W-:Y:S01]  /*69380*/  FFMA R9, R4, -0.41421356797218322754, R15 ;  /* 0xbed413cd04097823 */ /* 0x000fe2000000000f */
[----:B------:R-:W-:Y:S01]  /*69390*/  FMUL R4, R12, 1.4142135381698608398 ;  /* 0x3fb504f30c047820 */ /* 0x000fe20000400000 */
[----:B------:R-:W-:Y:S04]  /*693a0*/  LDS R0, [R6+0x4] ;  /* 0x0000040006007984 */ /* 0x000fe80000000800 */
[----:B------:R-:W0:Y:S01]  /*693b0*/  LDS R12, [R6] ;  /* 0x00000000060c7984 */ /* 0x000e220000000800 */
[----:B------:R-:W-:Y:S01]  /*693c0*/  FADD R36, R36, -R35 ;  /* 0x8000002324247221 */ /* 0x000fe20000000000 */
[C-C-:B------:R-:W-:Y:S01]  /*693d0*/  FFMA R8, R13.reuse, -0.70710676908493041992, R2.reuse ;  /* 0xbf3504f30d087823 */ /* 0x140fe20000000002 */
[----:B------:R-:W-:Y:S02]  /*693e0*/  FFMA R2, R13, 0.70710676908493041992, R2 ;  /* 0x3f3504f30d027823 */ /* 0x000fe40000000002 */
[C-C-:B------:R-:W-:Y:S01]  /*693f0*/  FFMA R7, R3.reuse, -0.70710676908493041992, R36.reuse ;  /* 0xbf3504f303077823 */ /* 0x140fe20000000024 */
[----:B------:R-:W-:-:S03]  /*69400*/  FFMA R13, R3, 0.70710676908493041992, R36 ;  /* 0x3f3504f3030d7823 */ /* 0x000fc60000000024 */
[----:B------:R-:W-:Y:S01]  /*69410*/  FFMA R3, R8, 0.66817861795425415039, R7 ;  /* 0x3f2b0dc108037823 */ /* 0x000fe20000000007 */
[----:B------:R-:W-:Y:S01]  /*69420*/  FFMA R8, R7, -0.66817861795425415039, R8 ;  /* 0xbf2b0dc107087823 */ /* 0x000fe20000000008 */
[----:B------:R-:W-:Y:S01]  /*69430*/  FFMA R14, R2, -0.19891236722469329834, R13 ;  /* 0xbe4bafaf020e7823 */ /* 0x000fe2000000000d */
[----:B------:R-:W-:Y:S02]  /*69440*/  FFMA R7, R13, 0.19891236722469329834, R2 ;  /* 0x3e4bafaf0d077823 */ /* 0x000fe40000000002 */
[----:B------:R-:W1:Y:S04]  /*69450*/  LDS R13, [R6+0x8] ;  /* 0x00000800060d7984 */ /* 0x000e680000000800 */
[----:B0-----:R-:W-:Y:S04]  /*69460*/  STL [R1+0x40], R12 ;  /* 0x0000400c01007387 */ /* 0x001fe80000100800 */
[----:B------:R-:W0:Y:S04]  /*69470*/  LDS R12, [R6+0xc] ;  /* 0x00000c00060c7984 */ /* 0x000e280000000800 */
[----:B------:R-:W-:Y:S04]  /*69480*/  STL [R1+0x5c], R0 ;  /* 0x00005c0001007387 */ /* 0x000fe80000100800 */
[----:B------:R-:W2:Y:S04]  /*69490*/  LDS R0, [R6+0x10] ;  /* 0x0000100006007984 */ /* 0x000ea80000000800 */
[----:B-1----:R1:W-:Y:S04]  /*694a0*/  STL [R1+0x10], R13 ;  /* 0x0000100d01007387 */ /* 0x0023e80000100800 */
[----:B------:R1:W3:Y:S01]  /*694b0*/  LDS R13, [R6+0x14] ;  /* 0x00001400060d7984 */ /* 0x0002e20000000800 */
[----:B------:R-:W-:Y:S01]  /*694c0*/  FMUL R2, R3, 1.6629391908645629883 ;  /* 0x3fd4db3103027820 */ /* 0x000fe20000400000 */
[----:B------:R-:W-:-:S02]  /*694d0*/  FMUL R3, R14, 1.9615705013275146484 ;  /* 0x3ffb14be0e037820 */ /* 0x000fc40000400000 */
[----:B0-----:R1:W-:Y:S04]  /*694e0*/  STL [R1+0xc], R12 ;  /* 0x00000c0c01007387 */ /* 0x0013e80000100800 */
[----:B------:R1:W0:Y:S04]  /*694f0*/  LDS R12, [R6+0x18] ;  /* 0x00001800060c7984 */ /* 0x0002280000000800 */
[----:B--2---:R1:W-:Y:S04]  /*69500*/  STL [R1+0x8], R0 ;  /* 0x0000080001007387 */ /* 0x0043e80000100800 */
[----:B------:R1:W2:Y:S02]  /*69510*/  LDS R0, [R6+0x1c] ;  /* 0x00001c0006007984 */ /* 0x0002a40000000800 */
[----:B0123--:R-:W-:Y:S05]  /*69520*/  WARPSYNC.COLLECTIVE R48, `(.L_x_4791) ;  /* 0x0000000030087348 */ /* 0x00ffea0003c00000 */
[----:B------:R-:W-:Y:S01]  /*69530*/  NOP ;  /* 0x0000000000007918 */ /* 0x000fe20000000000 */
[----:B0123--:R-:W-:Y:S05]  /*69540*/  ENDCOLLECTIVE ;  /* 0x000000000000791b */ /* 0x00ffea0003800000 */
.L_x_4791:
[----:B------:R-:W-:Y:S01]  /*69550*/  FMUL R5, R5, 1.8477590084075927734 ;  /* 0x3fec835e05057820 */ /* 0x000fe20000400000 */
[----:B------:R0:W-:Y:S01]  /*69560*/  STS [R11+0x84], R3 ;  /* 0x000084030b007388 */ /* 0x0001e20000000800 */
[----:B------:R-:W-:-:S03]  /*69570*/  FMUL R7, R7, 1.9615705013275146484 ;  /* 0x3ffb14be07077820 */ /* 0x000fc60000400000 */
[----:B------:R1:W-:Y:S01]  /*69580*/  STS [R11+0x18c], R2 ;  /* 0x00018c020b007388 */ /* 0x0003e20000000800 */
[----:B------:R-:W-:-:S03]  /*69590*/  FMUL R8, R8, -1.6629391908645629883 ;  /* 0xbfd4db3108087820 */ /* 0x000fc60000400000 */
[----:B------:R2:W-:Y:S01]  /*695a0*/  STS [R11], R4 ;  /* 0x000000040b007388 */ /* 0x0005e20000000800 */
[----:B0-----:R-:W-:Y:S01]  /*695b0*/  FMUL R3, R10, 1.4142135381698608398 ;  /* 0x3fb504f30a037820 */ /* 0x001fe20000400000 */
[--C-:B------:R-:W-:Y:S01]  /*695c0*/  FADD R10, R34, -R31.reuse ;  /* 0x8000001f220a7221 */ /* 0x100fe20000000000 */
[----:B-1----:R-:W-:Y:S01]  /*695d0*/  FMUL R2, R9, 1.8477590084075927734 ;  /* 0x3fec835e09027820 */ /* 0x002fe20000400000 */
[C-C-:B------:R-:W-:Y:S01]  /*695e0*/  FADD R9, R33.reuse, -R32.reuse ;  /* 0x8000002021097221 */ /* 0x140fe20000000000 */
[----:B------:R0:W-:Y:S01]  /*695f0*/  STS [R11+0x318], R5 ;  /* 0x000318050b007388 */ /* 0x0001e20000000800 */
[----:B------:R-:W-:Y:S01]  /*69600*/  FADD R32, R33, R32 ;  /* 0x0000002021207221 */ /* 0x000fe20000000000 */
[--C-:B--2---:R-:W-:Y:S01]  /*69610*/  FADD R4, -R30, R38.reuse ;  /* 0x000000261e047221 */ /* 0x104fe20000000100 */
[----:B------:R-:W-:Y:S01]  /*69620*/  FADD R31, R34, R31 ;  /* 0x0000001f221f7221 */ /* 0x000fe20000000000 */
[----:B------:R1:W-:Y:S01]  /*69630*/  STL [R1+0x4], R13 ;  /* 0x0000040d01007387 */ /* 0x0003e20000100800 */
[----:B------:R-:W-:-:S03]  /*69640*/  FADD R30, R30, R38 ;  /* 0x000000261e1e7221 */ /* 0x000fc60000000000 */
[----:B------:R2:W-:Y:S01]  /*69650*/  STS [R11+0x210], R3 ;  /* 0x000210030b007388 */ /* 0x0005e20000000800 */
[C-C-:B0-----:R-:W-:Y:S01]  /*69660*/  FADD R5, R37.reuse, R22.reuse ;  /* 0x0000001625057221 */ /* 0x141fe20000000000 */
[----:B------:R-:W-:Y:S02]  /*69670*/  FADD R22, R37, -R22 ;  /* 0x8000001625167221 */ /* 0x000fe40000000000 */
[----:B------:R0:W-:Y:S01]  /*69680*/  STS [R11+0x39c], R7 ;  /* 0x00039c070b007388 */ /* 0x0001e20000000800 */
[----:B-1----:R-:W-:Y:S01]  /*69690*/  FADD R13, R9, -R10 ;  /* 0x8000000a090d7221 */ /* 0x002fe20000000000 */
[----:B------:R-:W-:Y:S02]  /*696a0*/  FADD R15, R5, -R30 ;  /* 0x8000001e050f7221 */ /* 0x000fe40000000000 */
[----:B------:R1:W-:Y:S01]  /*696b0*/  STS [R11+0x108], R2 ;  /* 0x000108020b007388 */ /* 0x0003e20000000800 */
[----:B--2---:R-:W-:Y:S01]  /*696c0*/  FADD R3, R9, R10 ;  /* 0x0000000a09037221 */ /* 0x004fe20000000000 */
[----:B------:R-:W-:-:S02]  /*696d0*/  FADD R10, R5, R30 ;  /* 0x0000001e050a7221 */ /* 0x000fc40000000000 */
[----:B------:R2:W-:Y:S01]  /*696e0*/  STS [R11+0x294], R8 ;  /* 0x000294080b007388 */ /* 0x0005e20000000800 */
[----:B------:R-:W-:Y:S01]  /*696f0*/  FFMA R9, R13, -0.70710676908493041992, R4 ;  /* 0xbf3504f30d097823 */ /* 0x000fe20000000004 */
[----:B0-----:R-:W-:Y:S01]  /*69700*/  FADD R7, R31, R32 ;  /* 0x000000201f077221 */ /* 0x001fe20000000000 */
[----:B------:R-:W-:Y:S01]  /*69710*/  FFMA R4, R13, 0.70710676908493041992, R4 ;  /* 0x3f3504f30d047823 */ /* 0x000fe20000000004 */
[----:B------:R-:W-:Y:S01]  /*69720*/  FFMA R5, R3, 0.70710676908493041992, R22 ;  /* 0x3f3504f303057823 */ /* 0x000fe20000000016 */
[----:B------:R0:W-:Y:S01]  /*69730*/  STL [R1+0x48], R12 ;  /* 0x0000480c01007387 */ /* 0x0001e20000100800 */
[----:B-1----:R-:W-:Y:S01]  /*69740*/  FADD R2, -R31, R32 ;  /* 0x000000201f027221 */ /* 0x002fe20000000100 */
[C-C-:B------:R-:W-:Y:S01]  /*69750*/  FADD R13, R10.reuse, -R7.reuse ;  /* 0x800000070a0d7221 */ /* 0x140fe20000000000 */
[----:B--2---:R-:W-:Y:S01]  /*69760*/  FFMA R8, R3, -0.70710676908493041992, R22 ;  /* 0xbf3504f303087823 */ /* 0x004fe20000000016 */
[----:B------:R-:W-:Y:S01]  /*69770*/  FADD R3, R10, R7 ;  /* 0x000000070a037221 */ /* 0x000fe20000000000 */
[----:B------:R-:W-:Y:S01]  /*69780*/  FFMA R10, R2, -0.41421356797218322754, R15 ;  /* 0xbed413cd020a7823 */ /* 0x000fe2000000000f */
[----:B------:R-:W-:Y:S01]  /*69790*/  FFMA R7, R15, 0.41421356797218322754, R2 ;  /* 0x3ed413cd0f077823 */ /* 0x000fe20000000002 */
[----:B------:R-:W-:Y:S01]  /*697a0*/  FFMA R2, R9, 0.66817861795425415039, R8 ;  /* 0x3f2b0dc109027823 */ /* 0x000fe20000000008 */
[----:B------:R-:W-:Y:S01]  /*697b0*/  FFMA R14, R4, -0.19891236722469329834, R5 ;  /* 0xbe4bafaf040e7823 */ /* 0x000fe20000000005 */
[----:B------:R-:W-:Y:S01]  /*697c0*/  FFMA R9, R8, -0.66817861795425415039, R9 ;  /* 0xbf2b0dc108097823 */ /* 0x000fe20000000009 */
[----:B0-----:R-:W-:Y:S01]  /*697d0*/  FFMA R12, R5, 0.19891236722469329834, R4 ;  /* 0x3e4bafaf050c7823 */ /* 0x001fe20000000004 */
[----:B------:R-:W-:Y:S01]  /*697e0*/  FMUL R8, R3, 1.4142135381698608398 ;  /* 0x3fb504f303087820 */ /* 0x000fe20000400000 */
[----:B------:R-:W-:Y:S01]  /*697f0*/  FMUL R4, R2, 1.6629391908645629883 ;  /* 0x3fd4db3102047820 */ /* 0x000fe20000400000 */
[----:B------:R-:W-:-:S07]  /*69800*/  FMUL R5, R14, 1.9615705013275146484 ;  /* 0x3ffb14be0e057820 */ /* 0x000fce0000400000 */
[----:B------:R-:W-:Y:S05]  /*69810*/  WARPSYNC.COLLECTIVE R48, `(.L_x_4792) ;  /* 0x0000000030087348 */ /* 0x000fea0003c00000 */
[----:B------:R-:W-:Y:S01]  /*69820*/  NOP ;  /* 0x0000000000007918 */ /* 0x000fe20000000000 */
[----:B------:R-:W-:Y:S05]  /*69830*/  ENDCOLLECTIVE ;  /* 0x000000000000791b */ /* 0x000fea0003800000 */
.L_x_4792:
[----:B------:R-:W-:Y:S01]  /*69840*/  LOP3.LUT P0, RZ, R60, 0x7, RZ, 0xc0, !PT ;  /* 0x000000073cff7812 */ /* 0x000fe2000780c0ff */
[----:B------:R0:W-:Y:S01]  /*69850*/  STL [R1], R0 ;  /* 0x0000000001007387 */ /* 0x0001e20000100800 */
[----:B------:R-:W-:-:S03]  /*69860*/  FMUL R9, R9, -1.6629391908645629883 ;  /* 0xbfd4db3109097820 */ /* 0x000fc60000400000 */
        /* <DEDUP_REMOVED lines=11> */
.L_x_4793:
[----:B------:R0:W-:Y:S04]  /*69920*/  STS [R11], R8 ;  /* 0x000000080b007388 */ /* 0x0001e80000000800 */
[----:B------:R-:W-:Y:S04]  /*69930*/  STS [R11+0x84], R5 ;  /* 0x000084050b007388 */ /* 0x000fe80000000800 */
[----:B------:R1:W-:Y:S01]  /*69940*/  STS [R11+0x18c], R4 ;  /* 0x00018c040b007388 */ /* 0x0003e20000000800 */
[----:B0-----:R-:W-:-:S03]  /*69950*/  FMUL R8, R13, 1.4142135381698608398 ;  /* 0x3fb504f30d087820 */ /* 0x001fc60000400000 */
[----:B------:R-:W-:Y:S01]  /*69960*/  STS [R11+0x294], R9 ;  /* 0x000294090b007388 */ /* 0x000fe20000000800 */
[----:B-1----:R-:W-:-:S03]  /*69970*/  IMAD.WIDE R4, R40, 0x4, R20 ;  /* 0x0000000428047825 */ /* 0x002fc600078e0214 */
[----:B------:R0:W-:Y:S01]  /*69980*/  STS [R11+0x210], R8 ;  /* 0x000210080b007388 */ /* 0x0001e20000000800 */
[----:B------:R-:W-:-:S03]  /*69990*/  FMUL R12, R12, 1.9615705013275146484 ;  /* 0x3ffb14be0c0c7820 */ /* 0x000fc60000400000 */
[----:B------:R-:W2:Y:S01]  /*699a0*/  LDG.E.CONSTANT R48, desc[UR8][R4.64] ;  /* 0x0000000804307981 */ /* 0x000ea2000c1e9900 */
[----:B0-----:R-:W-:-:S05]  /*699b0*/  IMAD.WIDE R8, R46, 0x4, R4 ;  /* 0x000000042e087825 */ /* 0x001fca00078e0204 */
[----:B------:R0:W3:Y:S01]  /*699c0*/  LDG.E.CONSTANT R39, desc[UR8][R8.64] ;  /* 0x0000000808277981 */ /* 0x0000e2000c1e9900 */
[----:B------:R-:W-:-:S03]  /*699d0*/  IMAD.WIDE R24, R42, 0x4, R4 ;  /* 0x000000042a187825 */ /* 0x000fc600078e0204 */
[----:B------:R1:W-:Y:S01]  /*699e0*/  STS [R11+0x39c], R12 ;  /* 0x00039c0c0b007388 */ /* 0x0003e20000000800 */
[----:B------:R-:W-:-:S03]  /*699f0*/  IMAD.WIDE R50, R44, 0x4, R4 ;  /* 0x000000042c327825 */ /* 0x000fc600078e0204 */
[----:B------:R-:W4:Y:S01]  /*69a00*/  LDG.E.CONSTANT R24, desc[UR8][R24.64] ;  /* 0x0000000818187981 */ /* 0x000f22000c1e9900 */
[----:B0-----:R-:W-:-:S03]  /*69a10*/  IMAD.WIDE R8, R43, 0x4, R4 ;  /* 0x000000042b087825 */ /* 0x001fc600078e0204 */
[----:B------:R-:W5:Y:S01]  /*69a20*/  LDG.E.CONSTANT R50, desc[UR8][R50.64] ;  /* 0x0000000832327981 */ /* 0x000f62000c1e9900 */
[----:B-1----:R-:W-:-:S03]  /*69a30*/  IMAD.WIDE R12, R19, 0x4, R4 ;  /* 0x00000004130c7825 */ /* 0x002fc600078e0204 */
[----:B------:R0:W4:Y:S04]  /*69a40*/  LDG.E.CONSTANT R40, desc[UR8][R8.64] ;  /* 0x0000000808287981 */ /* 0x000128000c1e9900 */
[----:B------:R-:W5:Y:S01]  /*69a50*/  LDG.E.CONSTANT R23, desc[UR8][R12.64] ;  /* 0x000000080c177981 */ /* 0x000f62000c1e9900 */
[----:B0-----:R-:W-:-:S05]  /*69a60*/  IMAD.WIDE R8, R45, 0x4, R4 ;  /* 0x000000042d087825 */ /* 0x001fca00078e0204 */
[----:B------:R-:W3:Y:S01]  /*69a70*/  LDG.E.CONSTANT R25, desc[UR8][R8.64] ;  /* 0x0000000808197981 */ /* 0x000ee2000c1e9900 */
[----:B------:R-:W-:-:S05]  /*69a80*/  IMAD.WIDE R4, R41, 0x4, R4 ;  /* 0x0000000429047825 */ /* 0x000fca00078e0204 */
[----:B------:R5:W2:Y:S01]  /*69a90*/  LDG.E.CONSTANT R51, desc[UR8][R4.64] ;  /* 0x0000000804337981 */ /* 0x000aa2000c1e9900 */
[----:B------:R-:W-:-:S05]  /*69aa0*/  FMUL R7, R7, 1.8477590084075927734 ;  /* 0x3fec835e07077820 */ /* 0x000fca0000400000 */
[----:B------:R4:W-:Y:S01]  /*69ab0*/  STS [R11+0x318], R7 ;  /* 0x000318070b007388 */ /* 0x0009e20000000800 */
[----:B------:R-:W-:-:S05]  /*69ac0*/  FMUL R10, R10, 1.8477590084075927734 ;  /* 0x3fec835e0a0a7820 */ /* 0x000fca0000400000 */
[----:B------:R0:W-:Y:S01]  /*69ad0*/  STS [R11+0x108], R10 ;  /* 0x0001080a0b007388 */ /* 0x0001e20000000800 */
[C---:B-----5:R-:W-:Y:S01]  /*69ae0*/  FADD R5, R23.reuse, -R50 ;  /* 0x8000003217057221 */ /* 0x060fe20000000000 */
[C---:B----4-:R-:W-:Y:S01]  /*69af0*/  FADD R7, -R40.reuse, R24 ;  /* 0x0000001828077221 */ /* 0x050fe20000000100 */
[----:B------:R-:W-:Y:S01]  /*69b00*/  FADD R23, R23, R50 ;  /* 0x0000003217177221 */ /* 0x000fe20000000000 */
[----:B------:R-:W-:Y:S01]  /*69b10*/  FADD R24, R40, R24 ;  /* 0x0000001828187221 */ /* 0x000fe20000000000 */
[----:B---3--:R-:W-:-:S04]  /*69b20*/  FADD R4, R39, -R25 ;  /* 0x8000001927047221 */ /* 0x008fc80000000000 */
[C-C-:B------:R-:W-:Y:S01]  /*69b30*/  FADD R8, R4.reuse, R5.reuse ;  /* 0x0000000504087221 */ /* 0x140fe20000000000 */
[----:B------:R-:W-:Y:S01]  /*69b40*/  FADD R5, R4, -R5 ;  /* 0x8000000504057221 */ /* 0x000fe20000000000 */
[C---:B--2---:R-:W-:Y:S01]  /*69b50*/  FADD R9, R48.reuse, R51 ;  /* 0x0000003330097221 */ /* 0x044fe20000000000 */
[----:B------:R-:W-:Y:S01]  /*69b60*/  MOV R50, R18 ;  /* 0x0000001200327202 */ /* 0x000fe20000000f00 */
[----:B------:R-:W-:Y:S01]  /*69b70*/  FADD R15, R39, R25 ;  /* 0x00000019270f7221 */ /* 0x000fe20000000000 */
[----:B------:R-:W-:Y:S01]  /*69b80*/  FADD R48, R48, -R51 ;  /* 0x8000003330307221 */ /* 0x000fe20000000000 */
[C-C-:B------:R-:W-:Y:S01]  /*69b90*/  FFMA R18, R5.reuse, -0.70710676908493041992, R7.reuse ;  /* 0xbf3504f305127823 */ /* 0x140fe20000000007 */
[----:B------:R-:W-:Y:S01]  /*69ba0*/  FFMA R5, R5, 0.70710676908493041992, R7 ;  /* 0x3f3504f305057823 */ /* 0x000fe20000000007 */
[C-C-:B------:R-:W-:Y:S01]  /*69bb0*/  FADD R7, R9.reuse, R24.reuse ;  /* 0x0000001809077221 */ /* 0x140fe20000000000 */
[----:B------:R-:W-:Y:S01]  /*69bc0*/  FADD R24, R9, -R24 ;  /* 0x8000001809187221 */ /* 0x000fe20000000000 */
[C-C-:B------:R-:W-:Y:S01]  /*69bd0*/  FADD R4, R23.reuse, R15.reuse ;  /* 0x0000000f17047221 */ /* 0x140fe20000000000 */
[C-C-:B------:R-:W-:Y:S01]  /*69be0*/  FFMA R9, R8.reuse, -0.70710676908493041992, R48.reuse ;  /* 0xbf3504f308097823 */ /* 0x140fe20000000030 */
[----:B------:R-:W-:Y:S01]  /*69bf0*/  FADD R15, -R23, R15 ;  /* 0x0000000f170f7221 */ /* 0x000fe20000000100 */
[----:B------:R-:W-:Y:S01]  /*69c00*/  FFMA R8, R8, 0.70710676908493041992, R48 ;  /* 0x3f3504f308087823 */ /* 0x000fe20000000030 */
[C-C-:B------:R-:W-:Y:S01]  /*69c10*/  FADD R23, R7.reuse, -R4.reuse ;  /* 0x8000000407177221 */ /* 0x140fe20000000000 */
[----:B------:R-:W-:Y:S01]  /*69c20*/  FFMA R14, R18, 0.66817861795425415039, R9 ;  /* 0x3f2b0dc1120e7823 */ /* 0x000fe20000000009 */
[----:B------:R-:W-:Y:S01]  /*69c30*/  FADD R4, R7, R4 ;  /* 0x0000000407047221 */ /* 0x000fe20000000000 */
[----:B------:R-:W-:-:S02]  /*69c40*/  MOV R48, 0xffffffff ;  /* 0xffffffff00307802 */ /* 0x000fc40000000f00 */
[----:B------:R-:W-:Y:S01]  /*69c50*/  FMUL R14, R14, 1.6629391908645629883 ;  /* 0x3fd4db310e0e7820 */ /* 0x000fe20000400000 */
[----:B------:R-:W-:Y:S01]  /*69c60*/  MOV R40, R17 ;  /* 0x0000001100287202 */ /* 0x000fe20000000f00 */
[----:B------:R-:W-:Y:S01]  /*69c70*/  FFMA R18, R9, -0.66817861795425415039, R18 ;  /* 0xbf2b0dc109127823 */ /* 0x000fe20000000012 */
[----:B------:R-:W-:Y:S01]  /*69c80*/  MOV R51, R16 ;  /* 0x0000001000337202 */ /* 0x000fe20000000f00 */
[----:B------:R-:W-:Y:S01]  /*69c90*/  FFMA R12, R5, -0.19891236722469329834, R8 ;  /* 0xbe4bafaf050c7823 */ /* 0x000fe20000000008 */
[----:B------:R-:W-:Y:S01]  /*69ca0*/  FFMA R22, R8, 0.19891236722469329834, R5 ;  /* 0x3e4bafaf08167823 */ /* 0x000fe20000000005 */
[----:B0-----:R-:W-:-:S07]  /*69cb0*/  FMUL R13, R4, 1.4142135381698608398 ;  /* 0x3fb504f3040d7820 */ /* 0x001fce0000400000 */
[----:B------:R-:W-:Y:S05]  /*69cc0*/  WARPSYNC.COLLECTIVE R48, `(.L_x_4794) ;  /* 0x0000000030087348 */ /* 0x000fea0003c00000 */
[----:B------:R-:W-:Y:S01]  /*69cd0*/  NOP ;  /* 0x0000000000007918 */ /* 0x000fe20000000000 */
[----:B------:R-:W-:Y:S05]  /*69ce0*/  ENDCOLLECTIVE ;  /* 0x000000000000791b */ /* 0x000fea0003800000 */
.L_x_4794:
        /* <DEDUP_REMOVED lines=11> */
.L_x_4795:
[----:B------:R0:W-:Y:S02]  /*69da0*/  STS [R11+0x18c], R14 ;  /* 0x00018c0e0b007388 */ /* 0x0001e40000000800 */
[----:B0-----:R-:W-:Y:S01]  /*69db0*/  FFMA R14, R15, -0.41421356797218322754, R24 ;  /* 0xbed413cd0f0e7823 */ /* 0x001fe20000000018 */
[----:B------:R-:W-:-:S03]  /*69dc0*/  FFMA R15, R24, 0.41421356797218322754, R15 ;  /* 0x3ed413cd180f7823 */ /* 0x000fc6000000000f */
[----:B------:R-:W-:Y:S01]  /*69dd0*/  FMUL R14, R14, 1.8477590084075927734 ;  /* 0x3fec835e0e0e7820 */ /* 0x000fe20000400000 */
[----:B------:R-:W-:Y:S01]  /*69de0*/  FMUL R15, R15, 1.8477590084075927734 ;  /* 0x3fec835e0f0f7820 */ /* 0x000fe20000400000 */
[----:B------:R-:W-:-:S03]  /*69df0*/  FMUL R12, R12, 1.9615705013275146484 ;  /* 0x3ffb14be0c0c7820 */ /* 0x000fc60000400000 */
[----:B------:R-:W-:Y:S01]  /*69e00*/  STS [R11+0x108], R14 ;  /* 0x0001080e0b007388 */ /* 0x000fe20000000800 */
[----:B------:R-:W-:-:S03]  /*69e10*/  FMUL R23, R23, 1.4142135381698608398 ;  /* 0x3fb504f317177820 */ /* 0x000fc60000400000 */
[----:B------:R0:W-:Y:S01]  /*69e20*/  STS [R11+0x318], R15 ;  /* 0x0003180f0b007388 */ /* 0x0001e20000000800 */
[----:B------:R-:W-:-:S03]  /*69e30*/  FMUL R22, R22, 1.9615705013275146484 ;  /* 0x3ffb14be16167820 */ /* 0x000fc60000400000 */
[----:B------:R-:W-:Y:S01]  /*69e40*/  STS [R11], R13 ;  /* 0x0000000d0b007388 */ /* 0x000fe20000000800 */
[----:B0-----:R-:W-:-:S03]  /*69e50*/  IMAD.WIDE R14, R53, 0x4, R20 ;  /* 0x00000004350e7825 */ /* 0x001fc600078e0214 */
[----:B------:R0:W-:Y:S04]  /*69e60*/  STS [R11+0x84], R12 ;  /* 0x0000840c0b007388 */ /* 0x0001e80000000800 */
[----:B------:R-:W-:Y:S04]  /*69e70*/  STS [R11+0x210], R23 ;  /* 0x000210170b007388 */ /* 0x000fe80000000800 */
[----:B------:R1:W-:Y:S01]  /*69e80*/  STS [R11+0x39c], R22 ;  /* 0x00039c160b007388 */ /* 0x0003e20000000800 */
[----:B0-----:R-:W-:Y:S01]  /*69e90*/  IMAD.WIDE R12, R52, 0x4, R20 ;  /* 0x00000004340c7825 */ /* 0x001fe200078e0214 */
[----:B------:R-:W-:-:S02]  /*69ea0*/  MOV R39, R54 ;  /* 0x0000003600277202 */ /* 0x000fc40000000f00 */
[----:B------:R-:W5:Y:S01]  /*69eb0*/  LDG.E.CONSTANT R56, desc[UR8][R14.64] ;  /* 0x000000080e387981 */ /* 0x000f62000c1e9900 */
[----:B------:R-:W-:-:S04]  /*69ec0*/  IMAD.WIDE R20, R19, 0x4, R14 ;  /* 0x0000000413147825 */ /* 0x000fc800078e020e */
[--C-:B-1----:R-:W-:Y:S02]  /*69ed0*/  IMAD.WIDE R22, R46, 0x4, R14.reuse ;  /* 0x000000042e167825 */ /* 0x102fe400078e020e */
[----:B------:R-:W5:Y:S02]  /*69ee0*/  LDG.E.CONSTANT R20, desc[UR8][R20.64] ;  /* 0x0000000814147981 */ /* 0x000f64000c1e9900 */
[----:B------:R-:W-:-:S04]  /*69ef0*/  IMAD.WIDE R52, R43, 0x4, R14 ;  /* 0x000000042b347825 */ /* 0x000fc800078e020e */
[--C-:B------:R-:W-:Y:S02]  /*69f00*/  IMAD.WIDE R54, R45, 0x4, R14.reuse ;  /* 0x000000042d367825 */ /* 0x100fe400078e020e */
[----:B------:R-:W5:Y:S04]  /*69f10*/  LDG.E.CONSTANT R52, desc[UR8][R52.64] ;  /* 0x0000000834347981 */ /* 0x000f68000c1e9900 */
[----:B------:R0:W5:Y:S04]  /*69f20*/  LDG.E.CONSTANT R21, desc[UR8][R22.64] ;  /* 0x0000000816157981 */ /* 0x000168000c1e9900 */
[----:B------:R-:W5:Y:S01]  /*69f30*/  LDG.E.CONSTANT R54, desc[UR8][R54.64] ;  /* 0x0000000836367981 */ /* 0x000f62000c1e9900 */
[----:B0-----:R-:W-:-:S05]  /*69f40*/  IMAD.WIDE R22, R42, 0x4, R14 ;  /* 0x000000042a167825 */ /* 0x001fca00078e020e */
[----:B------:R0:W5:Y:S02]  /*69f50*/  LDG.E.CONSTANT R53, desc[UR8][R22.64] ;  /* 0x0000000816357981 */ /* 0x000164000c1e9900 */
[----:B0-----:R-:W-:-:S04]  /*69f60*/  IMAD.WIDE R22, R44, 0x4, R14 ;  /* 0x000000042c167825 */ /* 0x001fc800078e020e */
[----:B------:R-:W-:Y:S01]  /*69f70*/  IMAD.WIDE R14, R41, 0x4, R14 ;  /* 0x00000004290e7825 */ /* 0x000fe200078e020e */
[----:B------:R0:W5:Y:S04]  /*69f80*/  LDG.E.CONSTANT R55, desc[UR8][R22.64] ;  /* 0x0000000816377981 */ /* 0x000168000c1e9900 */
[----:B------:R0:W5:Y:S01]  /*69f90*/  LDG.E.CONSTANT R57, desc[UR8][R14.64] ;  /* 0x000000080e397981 */ /* 0x000162000c1e9900 */
[----:B------:R-:W-:-:S05]  /*69fa0*/  FMUL R18, R18, -1.6629391908645629883 ;  /* 0xbfd4db3112127820 */ /* 0x000fca0000400000 */
[----:B------:R0:W-:Y:S02]  /*69fb0*/  STS [R11+0x294], R18 ;  /* 0x000294120b007388 */ /* 0x0001e40000000800 */
[----:B0----5:R-:W-:Y:S05]  /*69fc0*/  WARPSYNC.COLLECTIVE R48, `(.L_x_4796) ;  /* 0x0000000030087348 */ /* 0x021fea0003c00000 */
[----:B------:R-:W-:Y:S01]  /*69fd0*/  NOP ;  /* 0x0000000000007918 */ /* 0x000fe20000000000 */
[----:B0----5:R-:W-:Y:S05]  /*69fe0*/  ENDCOLLECTIVE ;  /* 0x000000000000791b */ /* 0x021fea0003800000 */
.L_x_4796:
[----:B------:R0:W1:Y:S01]  /*69ff0*/  LDS R26, [R6] ;  /* 0x00000000061a7984 */ /* 0x0000620000000800 */
[C-C-:B------:R-:W-:Y:S01]  /*6a000*/  FADD R18, R21.reuse, -R54.reuse ;  /* 0x8000003615127221 */ /* 0x140fe20000000000 */
[----:B------:R-:W-:Y:S01]  /*6a010*/  FADD R21, R21, R54 ;  /* 0x0000003615157221 */ /* 0x000fe20000000000 */
[C-C-:B------:R-:W-:Y:S01]  /*6a020*/  FADD R15, -R52.reuse, R53.reuse ;  /* 0x00000035340f7221 */ /* 0x140fe20000000100 */
[----:B------:R-:W-:Y:S01]  /*6a030*/  FADD R52, R52, R53 ;  /* 0x0000003534347221 */ /* 0x000fe20000000000 */
[----:B------:R-:W-:-:S04]  /*6a040*/  FADD R22, R20, -R55 ;  /* 0x8000003714167221 */ /* 0x000fc80000000000 */
[--C-:B------:R-:W-:Y:S01]  /*6a050*/  FADD R23, R18, R22.reuse ;  /* 0x0000001612177221 */ /* 0x100fe20000000000 */
[--C-:B------:R-:W-:Y:S01]  /*6a060*/  FADD R14, R56, -R57.reuse ;  /* 0x80000039380e7221 */ /* 0x100fe20000000000 */
[----:B------:R-:W-:Y:S01]  /*6a070*/  FADD R18, R18, -R22 ;  /* 0x8000001612127221 */ /* 0x000fe20000000000 */
[----:B------:R-:W-:Y:S02]  /*6a080*/  FADD R32, R56, R57 ;  /* 0x0000003938207221 */ /* 0x000fe40000000000 */
[----:B------:R-:W-:Y:S01]  /*6a090*/  FFMA R29, R23, -0.70710676908493041992, R14 ;  /* 0xbf3504f3171d7823 */ /* 0x000fe2000000000e */
[----:B------:R-:W-:Y:S01]  /*6a0a0*/  FFMA R22, R18, -0.70710676908493041992, R15 ;  /* 0xbf3504f312167823 */ /* 0x000fe2000000000f */
[----:B------:R-:W-:Y:S01]  /*6a0b0*/  FADD R20, R20, R55 ;  /* 0x0000003714147221 */ /* 0x000fe20000000000 */
[----:B------:R-:W-:Y:S01]  /*6a0c0*/  FFMA R15, R18, 0.70710676908493041992, R15 ;  /* 0x3f3504f3120f7823 */ /* 0x000fe2000000000f */
[----:B------:R0:W5:Y:S01]  /*6a0d0*/  LDL.LU R56, [R1+0x24] ;  /* 0x0000240001387983 */ /* 0x0001620000300800 */
[----:B------:R-:W-:Y:S01]  /*6a0e0*/  FFMA R25, R22, 0.66817861795425415039, R29 ;  /* 0x3f2b0dc116197823 */ /* 0x000fe2000000001d */
[----:B------:R-:W-:Y:S01]  /*6a0f0*/  FFMA R29, R29, -0.66817861795425415039, R22 ;  /* 0xbf2b0dc11d1d7823 */ /* 0x000fe20000000016 */
[----:B------:R-:W-:Y:S01]  /*6a100*/  FFMA R14, R23, 0.70710676908493041992, R14 ;  /* 0x3f3504f3170e7823 */ /* 0x000fe2000000000e */
[----:B------:R-:W-:Y:S01]  /*6a110*/  FADD R18, R32, R52 ;  /* 0x0000003420127221 */ /* 0x000fe20000000000 */
[C-C-:B------:R-:W-:Y:S01]  /*6a120*/  FADD R22, R20.reuse, R21.reuse ;  /* 0x0000001514167221 */ /* 0x140fe20000000000 */
[----:B------:R-:W-:Y:S01]  /*6a130*/  FMUL R25, R25, 1.6629391908645629883 ;  /* 0x3fd4db3119197820 */ /* 0x000fe20000400000 */
[----:B------:R-:W-:Y:S01]  /*6a140*/  FFMA R24, R15, -0.19891236722469329834, R14 ;  /* 0xbe4bafaf0f187823 */ /* 0x000fe2000000000e */
[----:B------:R-:W-:Y:S01]  /*6a150*/  FADD R31, -R20, R21 ;  /* 0x00000015141f7221 */ /* 0x000fe20000000100 */
[C-C-:B------:R-:W-:Y:S01]  /*6a160*/  FADD R28, R18.reuse, -R22.reuse ;  /* 0x80000016121c7221 */ /* 0x140fe20000000000 */
[----:B------:R-:W-:Y:S01]  /*6a170*/  FADD R18, R18, R22 ;  /* 0x0000001612127221 */ /* 0x000fe20000000000 */
[----:B------:R-:W-:Y:S01]  /*6a180*/  FMUL R24, R24, 1.9615705013275146484 ;  /* 0x3ffb14be18187820 */ /* 0x000fe20000400000 */
[----:B------:R-:W-:Y:S01]  /*6a190*/  FFMA R27, R14, 0.19891236722469329834, R15 ;  /* 0x3e4bafaf0e1b7823 */ /* 0x000fe2000000000f */
[----:B------:R0:W2:Y:S01]  /*6a1a0*/  LDS R23, [R6+0x4] ;  /* 0x0000040006177984 */ /* 0x0000a20000000800 */
[----:B------:R-:W-:Y:S01]  /*6a1b0*/  FMUL R30, R18, 1.4142135381698608398 ;  /* 0x3fb504f3121e7820 */ /* 0x000fe20000400000 */
[----:B------:R-:W-:-:S02]  /*6a1c0*/  FMUL R28, R28, 1.4142135381698608398 ;  /* 0x3fb504f31c1c7820 */ /* 0x000fc40000400000 */
[----:B------:R0:W3:Y:S01]  /*6a1d0*/  LDS R22, [R6+0x8] ;  /* 0x0000080006167984 */ /* 0x0000e20000000800 */
[----:B------:R-:W-:-:S03]  /*6a1e0*/  FADD R32, R32, -R52 ;  /* 0x8000003420207221 */ /* 0x000fc60000000000 */
[----:B------:R0:W4:Y:S04]  /*6a1f0*/  LDS R21, [R6+0xc] ;  /* 0x00000c0006157984 */ /* 0x0001280000000800 */
[----:B------:R0:W0:Y:S04]  /*6a200*/  LDS R20, [R6+0x10] ;  /* 0x0000100006147984 */ /* 0x0000280000000800 */
[----:B------:R0:W0:Y:S04]  /*6a210*/  LDS R18, [R6+0x14] ;  /* 0x0000140006127984 */ /* 0x0000280000000800 */
[----:B------:R0:W0:Y:S04]  /*6a220*/  LDS R15, [R6+0x18] ;  /* 0x00001800060f7984 */ /* 0x0000280000000800 */
[----:B-1----:R0:W0:Y:S02]  /*6a230*/  LDS R14, [R6+0x1c] ;  /* 0x00001c00060e7984 */ /* 0x0020240000000800 */
[----:B0-2345:R-:W-:Y:S05]  /*6a240*/  WARPSYNC.COLLECTIVE R48, `(.L_x_4797) ;  /* 0x0000000030087348 */ /* 0x03dfea0003c00000 */
[----:B------:R-:W-:Y:S01]  /*6a250*/  NOP ;  /* 0x0000000000007918 */ /* 0x000fe20000000000 */
[----:B0-2345:R-:W-:Y:S05]  /*6a260*/  ENDCOLLECTIVE ;  /* 0x000000000000791b */ /* 0x03dfea0003800000 */
.L_x_4797:
[----:B------:R-:W-:Y:S04]  /*6a270*/  STS [R11+0x84], R24 ;  /* 0x000084180b007388 */ /* 0x000fe80000000800 */
[----:B------:R0:W-:Y:S04]  /*6a280*/  STS [R11+0x18c], R25 ;  /* 0x00018c190b007388 */ /* 0x0001e80000000800 */
[----:B------:R1:W-:Y:S04]  /*6a290*/  STS [R11], R30 ;  /* 0x0000001e0b007388 */ /* 0x0003e80000000800 */
[----:B------:R-:W5:Y:S01]  /*6a2a0*/  LDL.LU R57, [R1+0x3c] ;  /* 0x00003c0001397983 */ /* 0x000f620000300800 */
[----:B0-----:R-:W-:-:S03]  /*6a2b0*/  IMAD.WIDE R24, R19, 0x4, R12 ;  /* 0x0000000413187825 */ /* 0x001fc600078e020c */
[----:B------:R0:W-:Y:S01]  /*6a2c0*/  STS [R11+0x210], R28 ;  /* 0x0002101c0b007388 */ /* 0x0001e20000000800 */
[----:B-1----:R-:W-:Y:S01]  /*6a2d0*/  FFMA R30, R31, -0.41421356797218322754, R32 ;  /* 0xbed413cd1f1e7823 */ /* 0x002fe20000000020 */
[----:B------:R-:W-:Y:S01]  /*6a2e0*/  FMUL R27, R27, 1.9615705013275146484 ;  /* 0x3ffb14be1b1b7820 */ /* 0x000fe20000400000 */
[----:B------:R-:W-:Y:S01]  /*6a2f0*/  FMUL R29, R29, -1.6629391908645629883 ;  /* 0xbfd4db311d1d7820 */ /* 0x000fe20000400000 */
[----:B------:R-:W5:Y:S01]  /*6a300*/  LDL.LU R53, [R1+0x34] ;  /* 0x0000340001357983 */ /* 0x000f620000300800 */
[----:B0-----:R-:W-:-:S03]  /*6a310*/  FFMA R28, R32, 0.41421356797218322754, R31 ;  /* 0x3ed413cd201c7823 */ /* 0x001fc6000000001f */
[----:B------:R0:W-:Y:S04]  /*6a320*/  STS [R11+0x39c], R27 ;  /* 0x00039c1b0b007388 */ /* 0x0001e80000000800 */
[----:B------:R1:W5:Y:S04]  /*6a330*/  LDG.E.CONSTANT R32, desc[UR8][R24.64] ;  /* 0x0000000818207981 */ /* 0x000368000c1e9900 */
[----:B------:R-:W-:Y:S04]  /*6a340*/  STS [R11+0x294], R29 ;  /* 0x0002941d0b007388 */ /* 0x000fe80000000800 */
[----:B------:R-:W5:Y:S01]  /*6a350*/  LDL.LU R54, [R1+0x28] ;  /* 0x0000280001367983 */ /* 0x000f620000300800 */
[----:B-1----:R-:W-:-:S04]  /*6a360*/  IMAD.WIDE R24, R46, 0x4, R12 ;  /* 0x000000042e187825 */ /* 0x002fc800078e020c */
[----:B------:R-:W-:Y:S01]  /*6a370*/  FMUL R28, R28, 1.8477590084075927734 ;  /* 0x3fec835e1c1c7820 */ /* 0x000fe20000400000 */
[----:B------:R-:W5:Y:S04]  /*6a380*/  LDL.LU R55, [R1+0x30] ;  /* 0x0000300001377983 */ /* 0x000f680000300800 */
[----:B------:R1:W5:Y:S04]  /*6a390*/  LDG.E.CONSTANT R19, desc[UR8][R24.64] ;  /* 0x0000000818137981 */ /* 0x000368000c1e9900 */
[----:B------:R2:W-:Y:S04]  /*6a3a0*/  STS [R11+0x318], R28 ;  /* 0x0003181c0b007388 */ /* 0x0005e80000000800 */
[----:B------:R-:W5:Y:S01]  /*6a3b0*/  LDL.LU R52, [R1+0x2c] ;  /* 0x00002c0001347983 */ /* 0x000f620000300800 */
[----:B-1----:R-:W-:-:S05]  /*6a3c0*/  IMAD.WIDE R24, R43, 0x4, R12 ;  /* 0x000000042b187825 */ /* 0x002fca00078e020c */
[----:B0-----:R0:W5:Y:S02]  /*6a3d0*/  LDG.E.CONSTANT R27, desc[UR8][R24.64] ;  /* 0x00000008181b7981 */ /* 0x001164000c1e9900 */
[----:B0-----:R-:W-:-:S05]  /*6a3e0*/  IMAD.WIDE R24, R42, 0x4, R12 ;  /* 0x000000042a187825 */ /* 0x001fca00078e020c */
[----:B--2---:R0:W5:Y:S02]  /*6a3f0*/  LDG.E.CONSTANT R28, desc[UR8][R24.64] ;  /* 0x00000008181c7981 */ /* 0x004164000c1e9900 */
[----:B0-----:R-:W-:-:S05]  /*6a400*/  IMAD.WIDE R24, R45, 0x4, R12 ;  /* 0x000000042d187825 */ /* 0x001fca00078e020c */
[----:B------:R0:W5:Y:S02]  /*6a410*/  LDG.E.CONSTANT R29, desc[UR8][R24.64] ;  /* 0x00000008181d7981 */ /* 0x000164000c1e9900 */
[----:B0-----:R-:W-:-:S06]  /*6a420*/  IMAD.WIDE R24, R44, 0x4, R12 ;  /* 0x000000042c187825 */ /* 0x001fcc00078e020c */
[----:B------:R-:W5:Y:S04]  /*6a430*/  LDG.E.CONSTANT R24, desc[UR8][R24.64] ;  /* 0x0000000818187981 */ /* 0x000f68000c1e9900 */
[----:B------:R0:W5:Y:S02]  /*6a440*/  LDG.E.CONSTANT R25, desc[UR8][R12.64] ;  /* 0x000000080c197981 */ /* 0x000164000c1e9900 */
[----:B0-----:R-:W-:-:S06]  /*6a450*/  IMAD.WIDE R12, R41, 0x4, R12 ;  /* 0x00000004290c7825 */ /* 0x001fcc00078e020c */
[----:B------:R0:W5:Y:S04]  /*6a460*/  LDG.E.CONSTANT R12, desc[UR8][R12.64] ;  /* 0x000000080c0c7981 */ /* 0x000168000c1e9900 */
[----:B------:R1:W-:Y:S04]  /*6a470*/  STL [R1+0xdc], R46 ;  /* 0x0000dc2e01007387 */ /* 0x0003e80000100800 */
[----:B-1----:R0:W5:Y:S04]  /*6a480*/  LDL.LU R46, [R1+0x38] ;  /* 0x00003800012e7983 */ /* 0x0021680000300800 */
[----:B------:R1:W-:Y:S04]  /*6a490*/  STL [R1+0xe0], R43 ;  /* 0x0000e02b01007387 */ /* 0x0003e80000100800 */
[----:B-1----:R0:W5:Y:S01]  /*6a4a0*/  LDL.LU R43, [R1+0x20] ;  /* 0x00002000012b7983 */ /* 0x0021620000300800 */
[----:B------:R-:W-:-:S05]  /*6a4b0*/  FMUL R30, R30, 1.8477590084075927734 ;  /* 0x3fec835e1e1e7820 */ /* 0x000fca0000400000 */
[----:B------:R0:W-:Y:S02]  /*6a4c0*/  STS [R11+0x108], R30 ;  /* 0x0001081e0b007388 */ /* 0x0001e40000000800 */
[----:B0----5:R-:W-:Y:S05]  /*6a4d0*/  WARPSYNC.COLLECTIVE R48, `(.L_x_4798) ;  /* 0x0000000030087348 */ /* 0x021fea0003c00000 */
[----:B------:R-:W-:Y:S01]  /*6a4e0*/  NOP ;  /* 0x0000000000007918 */ /* 0x000fe20000000000 */
[----:B0----5:R-:W-:Y:S05]  /*6a4f0*/  ENDCOLLECTIVE ;  /* 0x000000000000791b */ /* 0x021fea0003800000 */
.L_x_4798:
[----:B------:R0:W1:Y:S04]  /*6a500*/  LDS R37, [R6] ;  /* 0x0000000006257984 */ /* 0x0000680000000800 */
[----:B------:R0:W2:Y:S04]  /*6a510*/  LDS R36, [R6+0x4] ;  /* 0x0000040006247984 */ /* 0x0000a80000000800 */
[----:B------:R0:W3:Y:S04]  /*6a520*/  LDS R35, [R6+0x8] ;  /* 0x0000080006237984 */ /* 0x0000e80000000800 */
[----:B------:R0:W4:Y:S04]  /*6a530*/  LDS R34, [R6+0xc] ;  /* 0x00000c0006227984 */ /* 0x0001280000000800 */
[----:B------:R0:W0:Y:S04]  /*6a540*/  LDS R33, [R6+0x10] ;  /* 0x0000100006217984 */ /* 0x0000280000000800 */
[----:B------:R0:W-:Y:S04]  /*6a550*/  STL [R1+0xe4], R42 ;  /* 0x0000e42a01007387 */ /* 0x0001e80000100800 */
[----:B------:R0:W-:Y:S04]  /*6a560*/  STL [R1+0xe8], R45 ;  /* 0x0000e82d01007387 */ /* 0x0001e80000100800 */
[----:B------:R0:W-:Y:S04]  /*6a570*/  STL [R1+0xec], R44 ;  /* 0x0000ec2c01007387 */ /* 0x0001e80000100800 */
[----:B------:R0:W-:Y:S01]  /*6a580*/  STL [R1+0xf0], R41 ;  /* 0x0000f02901007387 */ /* 0x0001e20000100800 */
[----:B------:R-:W-:Y:S01]  /*6a590*/  FADD R31, R19, R29 ;  /* 0x0000001d131f7221 */ /* 0x000fe20000000000 */
[C-C-:B------:R-:W-:Y:S01]  /*6a5a0*/  FADD R30, R32.reuse, -R24.reuse ;  /* 0x80000018201e7221 */ /* 0x140fe20000000000 */
[----:B------:R-:W-:-:S02]  /*6a5b0*/  FADD R24, R32, R24 ;  /* 0x0000001820187221 */ /* 0x000fc40000000000 */
[----:B------:R0:W0:Y:S01]  /*6a5c0*/  LDS R32, [R6+0x14] ;  /* 0x0000140006207984 */ /* 0x0000220000000800 */
[C-C-:B------:R-:W-:Y:S01]  /*6a5d0*/  FADD R13, R25.reuse, -R12.reuse ;  /* 0x8000000c190d7221 */ /* 0x140fe20000000000 */
[----:B------:R-:W-:Y:S01]  /*6a5e0*/  FADD R12, R25, R12 ;  /* 0x0000000c190c7221 */ /* 0x000fe20000000000 */
[C-C-:B------:R-:W-:Y:S01]  /*6a5f0*/  FADD R25, -R27.reuse, R28.reuse ;  /* 0x0000001c1b197221 */ /* 0x140fe20000000100 */
[----:B------:R-:W-:Y:S01]  /*6a600*/  FADD R27, R27, R28 ;  /* 0x0000001c1b1b7221 */ /* 0x000fe20000000000 */
[----:B------:R-:W-:-:S04]  /*6a610*/  FADD R28, R19, -R29 ;  /* 0x8000001d131c7221 */ /* 0x000fc80000000000 */
[C-C-:B------:R-:W-:Y:S01]  /*6a620*/  FADD R29, R28.reuse, R30.reuse ;  /* 0x0000001e1c1d7221 */ /* 0x140fe20000000000 */
[----:B------:R-:W-:-:S03]  /*6a630*/  FADD R30, R28, -R30 ;  /* 0x8000001e1c1e7221 */ /* 0x000fc60000000000 */
[C---:B------:R-:W-:Y:S01]  /*6a640*/  FFMA R28, R29.reuse, -0.70710676908493041992, R13 ;  /* 0xbf3504f31d1c7823 */ /* 0x040fe2000000000d */
[C---:B------:R-:W-:Y:S01]  /*6a650*/  FFMA R19, R30.reuse, -0.70710676908493041992, R25 ;  /* 0xbf3504f31e137823 */ /* 0x040fe20000000019 */
[----:B------:R-:W-:Y:S01]  /*6a660*/  FFMA R29, R29, 0.70710676908493041992, R13 ;  /* 0x3f3504f31d1d7823 */ /* 0x000fe2000000000d */
[----:B------:R-:W-:Y:S02]  /*6a670*/  FFMA R25, R30, 0.70710676908493041992, R25 ;  /* 0x3f3504f31e197823 */ /* 0x000fe40000000019 */
[----:B------:R-:W-:Y:S01]  /*6a680*/  FFMA R13, R19, 0.66817861795425415039, R28 ;  /* 0x3f2b0dc1130d7823 */ /* 0x000fe2000000001c */
[----:B------:R-:W-:Y:S01]  /*6a690*/  FFMA R28, R28, -0.66817861795425415039, R19 ;  /* 0xbf2b0dc11c1c7823 */ /* 0x000fe20000000013 */
[C-C-:B------:R-:W-:Y:S01]  /*6a6a0*/  FADD R30, R12.reuse, R27.reuse ;  /* 0x0000001b0c1e7221 */ /* 0x140fe20000000000 */
[----:B------:R-:W-:Y:S01]  /*6a6b0*/  FADD R19, R12, -R27 ;  /* 0x8000001b0c137221 */ /* 0x000fe20000000000 */
[----:B------:R-:W-:-:S04]  /*6a6c0*/  FADD R12, R24, R31 ;  /* 0x0000001f180c7221 */ /* 0x000fc80000000000 */
[C-C-:B------:R-:W-:Y:S01]  /*6a6d0*/  FADD R27, R30.reuse, -R12.reuse ;  /* 0x8000000c1e1b7221 */ /* 0x140fe20000000000 */
[----:B------:R-:W-:Y:S01]  /*6a6e0*/  FADD R30, R30, R12 ;  /* 0x0000000c1e1e7221 */ /* 0x000fe20000000000 */
[----:B------:R-:W-:Y:S01]  /*6a6f0*/  FFMA R12, R25, -0.19891236722469329834, R29 ;  /* 0xbe4bafaf190c7823 */ /* 0x000fe2000000001d */
[----:B------:R-:W-:Y:S02]  /*6a700*/  FFMA R29, R29, 0.19891236722469329834, R25 ;  /* 0x3e4bafaf1d1d7823 */ /* 0x000fe40000000019 */
[----:B------:R-:W-:Y:S01]  /*6a710*/  FMUL R25, R30, 1.4142135381698608398 ;  /* 0x3fb504f31e197820 */ /* 0x000fe20000400000 */
[----:B------:R-:W-:Y:S01]  /*6a720*/  FADD R24, -R24, R31 ;  /* 0x0000001f18187221 */ /* 0x000fe20000000100 */
[----:B------:R0:W0:Y:S01]  /*6a730*/  LDS R30, [R6+0x1c] ;  /* 0x00001c00061e7984 */ /* 0x0000220000000800 */
[----:B------:R-:W-:Y:S01]  /*6a740*/  FMUL R13, R13, 1.6629391908645629883 ;  /* 0x3fd4db310d0d7820 */ /* 0x000fe20000400000 */
[----:B------:R-:W-:Y:S02]  /*6a750*/  FMUL R12, R12, 1.9615705013275146484 ;  /* 0x3ffb14be0c0c7820 */ /* 0x000fe40000400000 */
[----:B-1234-:R0:W0:Y:S05]  /*6a760*/  LDS R31, [R6+0x18] ;  /* 0x00001800061f7984 */ /* 0x01e02a0000000800 */
[----:B0-----:R-:W-:Y:S05]  /*6a770*/  WARPSYNC.COLLECTIVE R48, `(.L_x_4799) ;  /* 0x0000000030087348 */ /* 0x001fea0003c00000 */
[----:B------:R-:W-:Y:S01]  /*6a780*/  NOP ;  /* 0x0000000000007918 */ /* 0x000fe20000000000 */
[----:B0-----:R-:W-:Y:S05]  /*6a790*/  ENDCOLLECTIVE ;  /* 0x000000000000791b */ /* 0x001fea0003800000 */
.L_x_4799:
[----:B------:R0:W-:Y:S04]  /*6a7a0*/  STS [R11], R25 ;  /* 0x000000190b007388 */ /* 0x0001e80000000800 */
[----:B------:R1:W-:Y:S01]  /*6a7b0*/  STS [R11+0x18c], R13 ;  /* 0x00018c0d0b007388 */ /* 0x0003e20000000800 */
[----:B0-----:R-:W-:-:S03]  /*6a7c0*/  FMUL R25, R27, 1.4142135381698608398 ;  /* 0x3fb504f31b197820 */ /* 0x001fc60000400000 */
[----:B------:R0:W-:Y:S01]  /*6a7d0*/  STS [R11+0x84], R12 ;  /* 0x0000840c0b007388 */ /* 0x0001e20000000800 */
[--C-:B------:R-:W-:Y:S01]  /*6a7e0*/  FADD R27, R57, R56.reuse ;  /* 0x00000038391b7221 */ /* 0x100fe20000000000 */
[----:B-1----:R-:W-:Y:S02]  /*6a7f0*/  FMUL R13, R29, 1.9615705013275146484 ;  /* 0x3ffb14be1d0d7820 */ /* 0x002fe40000400000 */
[----:B------:R1:W-:Y:S01]  /*6a800*/  STS [R11+0x210], R25 ;  /* 0x000210190b007388 */ /* 0x0003e20000000800 */
[----:B------:R-:W-:Y:S01]  /*6a810*/  FADD R29, R57, -R56 ;  /* 0x80000038391d7221 */ /* 0x000fe20000000000 */
[----:B------:R-:W-:Y:S02]  /*6a820*/  MOV R57, R51 ;  /* 0x0000003300397202 */ /* 0x000fe40000000f00 */
[----:B------:R2:W5:Y:S01]  /*6a830*/  LDL.LU R51, [R1+0x54] ;  /* 0x0000540001337983 */ /* 0x0005620000300800 */
[----:B0-----:R-:W-:Y:S01]  /*6a840*/  FMUL R12, R28, -1.6629391908645629883 ;  /* 0xbfd4db311c0c7820 */ /* 0x001fe20000400000 */
[C-C-:B------:R-:W-:Y:S01]  /*6a850*/  FADD R28, R53.reuse, -R54.reuse ;  /* 0x80000036351c7221 */ /* 0x140fe20000000000 */
[----:B-1----:R-:W-:Y:S01]  /*6a860*/  FADD R25, R53, R54 ;  /* 0x0000003635197221 */ /* 0x002fe20000000000 */
[----:B------:R-:W-:-:S02]  /*6a870*/  MOV R54, R50 ;  /* 0x0000003200367202 */ /* 0x000fc40000000f00 */
[----:B------:R2:W5:Y:S04]  /*6a880*/  LDL.LU R50, [R1+0x58] ;  /* 0x0000580001327983 */ /* 0x0005680000300800 */
[----:B------:R0:W-:Y:S02]  /*6a890*/  STS [R11+0x294], R12 ;  /* 0x0002940c0b007388 */ /* 0x0001e40000000800 */
[----:B0-----:R-:W-:Y:S01]  /*6a8a0*/  FFMA R12, R24, -0.41421356797218322754, R19 ;  /* 0xbed413cd180c7823 */ /* 0x001fe20000000013 */
[----:B------:R-:W-:-:S03]  /*6a8b0*/  FFMA R24, R19, 0.41421356797218322754, R24 ;  /* 0x3ed413cd13187823 */ /* 0x000fc60000000018 */
[----:B------:R-:W-:Y:S01]  /*6a8c0*/  FMUL R19, R12, 1.8477590084075927734 ;  /* 0x3fec835e0c137820 */ /* 0x000fe20000400000 */
[----:B------:R-:W-:Y:S01]  /*6a8d0*/  FMUL R12, R24, 1.8477590084075927734 ;  /* 0x3fec835e180c7820 */ /* 0x000fe20000400000 */
[----:B------:R-:W-:-:S03]  /*6a8e0*/  FADD R24, R55, R52 ;  /* 0x0000003437187221 */ /* 0x000fc60000000000 */
[----:B------:R0:W-:Y:S04]  /*6a8f0*/  STS [R11+0x108], R19 ;  /* 0x000108130b007388 */ /* 0x0001e80000000800 */
[----:B------:R1:W-:Y:S01]  /*6a900*/  STS [R11+0x318], R12 ;  /* 0x0003180c0b007388 */ /* 0x0003e20000000800 */
[----:B0-----:R-:W-:Y:S01]  /*6a910*/  FADD R19, -R55, R52 ;  /* 0x0000003437137221 */ /* 0x001fe20000000100 */
[----:B------:R-:W-:Y:S01]  /*6a920*/  MOV R55, R39 ;  /* 0x0000002700377202 */ /* 0x000fe20000000f00 */
[C-C-:B------:R-:W-:Y:S01]  /*6a930*/  FADD R39, R28.reuse, R29.reuse ;  /* 0x0000001d1c277221 */ /* 0x140fe20000000000 */
[----:B------:R-:W-:Y:S01]  /*6a940*/  FADD R28, R28, -R29 ;  /* 0x8000001d1c1c7221 */ /* 0x000fe20000000000 */
[----:B-1----:R-:W-:Y:S01]  /*6a950*/  FADD R12, R46, -R43 ;  /* 0x8000002b2e0c7221 */ /* 0x002fe20000000000 */
[----:B------:R-:W-:Y:S01]  /*6a960*/  MOV R56, R40 ;  /* 0x0000002800387202 */ /* 0x000fe20000000f00 */
[----:B------:R0:W-:Y:S01]  /*6a970*/  STS [R11+0x39c], R13 ;  /* 0x00039c0d0b007388 */ /* 0x0001e20000000800 */
[C-C-:B------:R-:W-:Y:S01]  /*6a980*/  FFMA R29, R28.reuse, -0.70710676908493041992, R19.reuse ;  /* 0xbf3504f31c1d7823 */ /* 0x140fe20000000013 */
[C-C-:B------:R-:W-:Y:S01]  /*6a990*/  FFMA R40, R39.reuse, -0.70710676908493041992, R12.reuse ;  /* 0xbf3504f327287823 */ /* 0x140fe2000000000c */
[----:B------:R-:W-:Y:S01]  /*6a9a0*/  FFMA R28, R28, 0.70710676908493041992, R19 ;  /* 0x3f3504f31c1c7823 */ /* 0x000fe20000000013 */
[----:B------:R-:W-:Y:S01]  /*6a9b0*/  FFMA R12, R39, 0.70710676908493041992, R12 ;  /* 0x3f3504f3270c7823 */ /* 0x000fe2000000000c */
[----:B------:R-:W-:Y:S01]  /*6a9c0*/  MOV R52, R49 ;  /* 0x0000003100347202 */ /* 0x000fe20000000f00 */
[----:B------:R-:W-:Y:S01]  /*6a9d0*/  FFMA R19, R29, 0.66817861795425415039, R40 ;  /* 0x3f2b0dc11d137823 */ /* 0x000fe20000000028 */
[----:B------:R-:W-:Y:S01]  /*6a9e0*/  FFMA R40, R40, -0.66817861795425415039, R29 ;  /* 0xbf2b0dc128287823 */ /* 0x000fe2000000001d */
[----:B0-----:R-:W-:Y:S01]  /*6a9f0*/  FADD R13, R46, R43 ;  /* 0x0000002b2e0d7221 */ /* 0x001fe20000000000 */
[----:B--2---:R-:W-:-:S07]  /*6aa00*/  FADD R39, R27, R25 ;  /* 0x000000191b277221 */ /* 0x004fce0000000000 */
[----:B-----5:R-:W-:Y:S05]  /*6aa10*/  WARPSYNC.COLLECTIVE R48, `(.L_x_4800) ;  /* 0x0000000030087348 */ /* 0x020fea0003c00000 */
[----:B------:R-:W-:Y:S01]  /*6aa20*/  NOP ;  /* 0x0000000000007918 */ /* 0x000fe20000000000 */
[----:B-----5:R-:W-:Y:S05]  /*6aa30*/  ENDCOLLECTIVE ;  /* 0x000000000000791b */ /* 0x020fea0003800000 */
.L_x_4800:
[--C-:B------:R-:W-:Y:S01]  /*6aa40*/  FADD R29, R13, R24.reuse ;  /* 0x000000180d1d7221 */ /* 0x100fe20000000000 */
[----:B------:R-:W-:Y:S01]  /*6aa50*/  FADD R25, -R27, R25 ;  /* 0x000000191b197221 */ /* 0x000fe20000000100 */
[----:B------:R-:W-:Y:S01]  /*6aa60*/  FADD R13, R13, -R24 ;  /* 0x800000180d0d7221 */ /* 0x000fe20000000000 */
[----:B------:R-:W-:Y:S01]  /*6aa70*/  MOV R43, R47 ;  /* 0x0000002f002b7202 */ /* 0x000fe20000000f00 */
        /* <DEDUP_REMOVED lines=8> */
[----:B------:R-:W-:Y:S01]  /*6ab00*/  FMUL R27, R27, 1.4142135381698608398 ;  /* 0x3fb504f31b1b7820 */ /* 0x000fe20000400000 */
[----:B------:R0:W1:Y:S01]  /*6ab10*/  LDS R49, [R6] ;  /* 0x0000000006317984 */ /* 0x0000620000000800 */
[----:B------:R-:W-:-:S03]  /*6ab20*/  FMUL R19, R19, 1.6629391908645629883 ;  /* 0x3fd4db3113137820 */ /* 0x000fc60000400000 */
[----:B------:R0:W2:Y:S01]  /*6ab30*/  LDS R41, [R6+0x4] ;  /* 0x0000040006297984 */ /* 0x0000a20000000800 */
[----:B------:R-:W-:-:S03]  /*6ab40*/  FMUL R24, R24, 1.9615705013275146484 ;  /* 0x3ffb14be18187820 */ /* 0x000fc60000400000 */
        /* <DEDUP_REMOVED lines=9> */
.L_x_4801:
[----:B------:R0:W-:Y:S04]  /*6abe0*/  STS [R11], R13 ;  /* 0x0000000d0b007388 */ /* 0x0001e80000000800 */
[----:B------:R1:W-:Y:S04]  /*6abf0*/  STS [R11+0x84], R12 ;  /* 0x0000840c0b007388 */ /* 0x0003e80000000800 */
[----:B------:R2:W-:Y:S01]  /*6ac00*/  STS [R11+0x210], R27 ;  /* 0x0002101b0b007388 */ /* 0x0005e20000000800 */
[----:B0-----:R-:W-:Y:S01]  /*6ac10*/  FMUL R13, R28, 1.8477590084075927734 ;  /* 0x3fec835e1c0d7820 */ /* 0x001fe20000400000 */
[----:B-1----:R-:W-:Y:S01]  /*6ac20*/  FMUL R12, R40, -1.6629391908645629883 ;  /* 0xbfd4db31280c7820 */ /* 0x002fe20000400000 */
[----:B--2---:R-:W-:-:S03]  /*6ac30*/  FMUL R27, R25, 1.8477590084075927734 ;  /* 0x3fec835e191b7820 */ /* 0x004fc60000400000 */
[----:B------:R0:W-:Y:S04]  /*6ac40*/  STS [R11+0x108], R13 ;  /* 0x0001080d0b007388 */ /* 0x0001e80000000800 */
[----:B------:R-:W-:Y:S04]  /*6ac50*/  STS [R11+0x18c], R19 ;  /* 0x00018c130b007388 */ /* 0x000fe80000000800 */
[----:B------:R1:W-:Y:S04]  /*6ac60*/  STS [R11+0x294], R12 ;  /* 0x0002940c0b007388 */ /* 0x0003e80000000800 */
[----:B------:R2:W-:Y:S04]  /*6ac70*/  STS [R11+0x318], R27 ;  /* 0x0003181b0b007388 */ /* 0x0005e80000000800 */
[----:B------:R3:W-:Y:S01]  /*6ac80*/  STS [R11+0x39c], R24 ;  /* 0x00039c180b007388 */ /* 0x0007e20000000800 */
[C-C-:B0-----:R-:W-:Y:S01]  /*6ac90*/  FADD R13, R52.reuse, -R43.reuse ;  /* 0x8000002b340d7221 */ /* 0x141fe20000000000 */
[----:B-1----:R-:W-:Y:S01]  /*6aca0*/  FADD R12, R52, R43 ;  /* 0x0000002b340c7221 */ /* 0x002fe20000000000 */
[----:B------:R-:W-:Y:S01]  /*6acb0*/  FADD R19, -R54, R55 ;  /* 0x0000003736137221 */ /* 0x000fe20000000100 */
[----:B------:R0:W5:Y:S01]  /*6acc0*/  LDL.LU R43, [R1+0x40] ;  /* 0x00004000012b7983 */ /* 0x0001620000300800 */
[C-C-:B------:R-:W-:Y:S01]  /*6acd0*/  FADD R25, R57.reuse, R56.reuse ;  /* 0x0000003839197221 */ /* 0x140fe20000000000 */
[----:B--2---:R-:W-:-:S02]  /*6ace0*/  FADD R27, R57, -R56 ;  /* 0x80000038391b7221 */ /* 0x004fc40000000000 */
[----:B------:R0:W5:Y:S01]  /*6acf0*/  LDL.LU R52, [R1+0x8] ;  /* 0x0000080001347983 */ /* 0x0001620000300800 */
[----:B---3--:R-:W-:-:S03]  /*6ad00*/  FADD R24, R54, R55 ;  /* 0x0000003736187221 */ /* 0x008fc60000000000 */
[----:B------:R0:W5:Y:S04]  /*6ad10*/  LDL.LU R55, [R1+0xc] ;  /* 0x00000c0001377983 */ /* 0x0001680000300800 */
[----:B------:R0:W5:Y:S04]  /*6ad20*/  LDL.LU R54, [R1+0x4] ;  /* 0x0000040001367983 */ /* 0x0001680000300800 */
[----:B------:R0:W5:Y:S04]  /*6ad30*/  LDL.LU R56, [R1+0x10] ;  /* 0x0000100001387983 */ /* 0x0001680000300800 */
[----:B------:R0:W5:Y:S01]  /*6ad40*/  LDL.LU R57, [R1+0x48] ;  /* 0x0000480001397983 */ /* 0x0001620000300800 */
[C-C-:B------:R-:W-:Y:S01]  /*6ad50*/  FADD R29, R50.reuse, -R51.reuse ;  /* 0x80000033321d7221 */ /* 0x140fe20000000000 */
[----:B------:R-:W-:-:S02]  /*6ad60*/  FADD R28, R50, R51 ;  /* 0x00000033321c7221 */ /* 0x000fc40000000000 */
[----:B------:R0:W5:Y:S01]  /*6ad70*/  LDL.LU R51, [R1+0x5c] ;  /* 0x00005c0001337983 */ /* 0x0001620000300800 */
        /* <DEDUP_REMOVED lines=10> */
[C-C-:B------:R-:W-:Y:S01]  /*6ae20*/  FADD R24, R28.reuse, R25.reuse ;  /* 0x000000191c187221 */ /* 0x140fe20000000000 */
[----:B0-----:R-:W-:-:S07]  /*6ae30*/  FADD R28, -R28, R25 ;  /* 0x000000191c1c7221 */ /* 0x001fce0000000100 */
[----:B-----5:R-:W-:Y:S05]  /*6ae40*/  WARPSYNC.COLLECTIVE R48, `(.L_x_4802) ;  /* 0x0000000030087348 */ /* 0x020fea0003c00000 */
[----:B------:R-:W-:Y:S01]  /*6ae50*/  NOP ;  /* 0x0000000000007918 */ /* 0x000fe20000000000 */
[----:B-----5:R-:W-:Y:S05]  /*6ae60*/  ENDCOLLECTIVE ;  /* 0x000000000000791b */ /* 0x020fea0003800000 */
.L_x_4802:
[----:B------:R-:W0:Y:S04]  /*6ae70*/  LDS R48, [R6+0xc] ;  /* 0x00000c0006307984 */ /* 0x000e280000000800 */
[----:B0-----:R-:W-:Y:S04]  /*6ae80*/  STL [R1+0x28], R48 ;  /* 0x0000283001007387 */ /* 0x001fe80000100800 */
[----:B------:R-:W0:Y:S04]  /*6ae90*/  LDS R48, [R6+0x10] ;  /* 0x0000100006307984 */ /* 0x000e280000000800 */
[----:B0-----:R-:W-:Y:S04]  /*6aea0*/  STL [R1+0x34], R48 ;  /* 0x0000343001007387 */ /* 0x001fe80000100800 */
[----:B------:R-:W0:Y:S04]  /*6aeb0*/  LDS R48, [R6+0x14] ;  /* 0x0000140006307984 */ /* 0x000e280000000800 */
[----:B0-----:R-:W-:Y:S04]  /*6aec0*/  STL [R1+0x44], R48 ;  /* 0x0000443001007387 */ /* 0x001fe80000100800 */
[----:B------:R-:W0:Y:S01]  /*6aed0*/  LDS R48, [R6+0x18] ;  /* 0x0000180006307984 */ /* 0x000e220000000800 */
[C-C-:B------:R-:W-:Y:S01]  /*6aee0*/  FADD R25, R29.reuse, -R24.reuse ;  /* 0x800000181d197221 */ /* 0x140fe20000000000 */
[----:B------:R-:W-:-:S02]  /*6aef0*/  FADD R29, R29, R24 ;  /* 0x000000181d1d7221 */ /* 0x000fc40000000000 */
[----:B0-----:R-:W-:Y:S04]  /*6af00*/  STL [R1+0x4c], R48 ;  /* 0x00004c3001007387 */ /* 0x001fe80000100800 */
[----:B------:R-:W0:Y:S01]  /*6af10*/  LDS R48, [R6+0x1c] ;  /* 0x00001c0006307984 */ /* 0x000e220000000800 */
[----:B------:R-:W-:Y:S01]  /*6af20*/  FFMA R24, R28, -0.41421356797218322754, R12 ;  /* 0xbed413cd1c187823 */ /* 0x000fe2000000000c */
[----:B------:R-:W-:Y:S01]  /*6af30*/  FFMA R50, R12, 0.41421356797218322754, R28 ;  /* 0x3ed413cd0c327823 */ /* 0x000fe2000000001c */
[----:B------:R-:W-:Y:S01]  /*6af40*/  FMUL R12, R29, 1.4142135381698608398 ;  /* 0x3fb504f31d0c7820 */ /* 0x000fe20000400000 */
[----:B------:R-:W-:Y:S01]  /*6af50*/  FFMA R39, R27, -0.19891236722469329834, R40 ;  /* 0xbe4bafaf1b277823 */ /* 0x000fe20000000028 */
[----:B------:R-:W-:Y:S01]  /*6af60*/  FFMA R40, R40, 0.19891236722469329834, R27 ;  /* 0x3e4bafaf28287823 */ /* 0x000fe2000000001b */
[----:B------:R-:W1:Y:S04]  /*6af70*/  LDS R29, [R6] ;  /* 0x00000000061d7984 */ /* 0x000e680000000800 */
[----:B------:R-:W2:Y:S04]  /*6af80*/  LDS R28, [R6+0x4] ;  /* 0x00000400061c7984 */ /* 0x000ea80000000800 */
[----:B------:R-:W3:Y:S04]  /*6af90*/  LDS R27, [R6+0x8] ;  /* 0x00000800061b7984 */ /* 0x000ee80000000800 */
[----:B0-----:R0:W-:Y:S02]  /*6afa0*/  STL [R1+0x50], R48 ;  /* 0x0000503001007387 */ /* 0x0011e40000100800 */
[----:B012---:R-:W-:-:S07]  /*6afb0*/  MOV R48, 0xffffffff ;  /* 0xffffffff00307802 */ /* 0x007fce0000000f00 */
[----:B---3--:R-:W-:Y:S05]  /*6afc0*/  WARPSYNC.COLLECTIVE R48, `(.L_x_4803) ;  /* 0x0000000030087348 */ /* 0x008fea0003c00000 */
[----:B------:R-:W-:Y:S01]  /*6afd0*/  NOP ;  /* 0x0000000000007918 */ /* 0x000fe20000000000 */
[----:B---3--:R-:W-:Y:S05]  /*6afe0*/  ENDCOLLECTIVE ;  /* 0x000000000000791b */ /* 0x008fea0003800000 */
.L_x_4803:
[----:B------:R0:W-:Y:S04]  /*6aff0*/  STS [R11], R12 ;  /* 0x0000000c0b007388 */ /* 0x0001e80000000800 */
[----:B0-----:R-:W2:Y:S01]  /*6b000*/  LDL.LU R12, [R1] ;  /* 0x00000000010c7983 */ /* 0x001ea20000300800 */
[----:B------:R-:W-:Y:S01]  /*6b010*/  FMUL R39, R39, 1.9615705013275146484 ;  /* 0x3ffb14be27277820 */ /* 0x000fe20000400000 */
[----:B------:R-:W-:Y:S01]  /*6b020*/  FMUL R48, R24, 1.8477590084075927734 ;  /* 0x3fec835e18307820 */ /* 0x000fe20000400000 */
[----:B------:R-:W-:Y:S01]  /*6b030*/  FMUL R13, R13, 1.6629391908645629883 ;  /* 0x3fd4db310d0d7820 */ /* 0x000fe20000400000 */
[----:B------:R-:W-:Y:S02]  /*6b040*/  FMUL R50, R50, 1.8477590084075927734 ;  /* 0x3fec835e32327820 */ /* 0x000fe40000400000 */
[----:B------:R0:W-:Y:S01]  /*6b050*/  STS [R11+0x84], R39 ;  /* 0x000084270b007388 */ /* 0x0001e20000000800 */
[----:B------:R-:W-:-:S03]  /*6b060*/  FMUL R19, R19, -1.6629391908645629883 ;  /* 0xbfd4db3113137820 */ /* 0x000fc60000400000 */
[----:B------:R1:W-:Y:S01]  /*6b070*/  STS [R11+0x108], R48 ;  /* 0x000108300b007388 */ /* 0x0003e20000000800 */
[----:B------:R-:W-:Y:S01]  /*6b080*/  FMUL R25, R25, 1.4142135381698608398 ;  /* 0x3fb504f319197820 */ /* 0x000fe20000400000 */
[----:B------:R-:W-:Y:S01]  /*6b090*/  FMUL R40, R40, 1.9615705013275146484 ;  /* 0x3ffb14be28287820 */ /* 0x000fe20000400000 */
[----:B0-----:R-:W-:Y:S01]  /*6b0a0*/  FADD R39, R56, -R54 ;  /* 0x8000003638277221 */ /* 0x001fe20000000000 */
[----:B------:R-:W-:Y:S01]  /*6b0b0*/  STS [R11+0x18c], R13 ;  /* 0x00018c0d0b007388 */ /* 0x000fe20000000800 */
[----:B------:R-:W-:-:S03]  /*6b0c0*/  FADD R24, -R55, R52 ;  /* 0x0000003437187221 */ /* 0x000fc60000000100 */
[----:B------:R0:W-:Y:S01]  /*6b0d0*/  STS [R11+0x318], R50 ;  /* 0x000318320b007388 */ /* 0x0001e20000000800 */
[----:B-1----:R-:W-:-:S03]  /*6b0e0*/  FADD R48, R51, -R57 ;  /* 0x8000003933307221 */ /* 0x002fc60000000000 */
[----:B------:R1:W-:Y:S01]  /*6b0f0*/  STS [R11+0x294], R19 ;  /* 0x000294130b007388 */ /* 0x0003e20000000800 */
[C-C-:B0-----:R-:W-:Y:S01]  /*6b100*/  FADD R50, R39.reuse, R48.reuse ;  /* 0x0000003027327221 */ /* 0x141fe20000000000 */
[----:B------:R-:W-:Y:S02]  /*6b110*/  FADD R48, R39, -R48 ;  /* 0x8000003027307221 */ /* 0x000fe40000000000 */
[----:B------:R0:W-:Y:S04]  /*6b120*/  STS [R11+0x210], R25 ;  /* 0x000210190b007388 */ /* 0x0001e80000000800 */
[----:B------:R3:W-:Y:S01]  /*6b130*/  STS [R11+0x39c], R40 ;  /* 0x00039c280b007388 */ /* 0x0007e20000000800 */
[----:B-1----:R-:W-:Y:S01]  /*6b140*/  FADD R19, R55, R52 ;  /* 0x0000003437137221 */ /* 0x002fe20000000000 */
[----:B0-----:R-:W-:Y:S01]  /*6b150*/  FADD R25, R56, R54 ;  /* 0x0000003638197221 */ /* 0x001fe20000000000 */
[----:B---3--:R-:W-:Y:S01]  /*6b160*/  FADD R40, R51, R57 ;  /* 0x0000003933287221 */ /* 0x008fe20000000000 */
[C-C-:B--2---:R-:W-:Y:S01]  /*6b170*/  FADD R13, R43.reuse, -R12.reuse ;  /* 0x8000000c2b0d7221 */ /* 0x144fe20000000000 */
        /* <DEDUP_REMOVED lines=11> */
[----:B------:R-:W-:-:S07]  /*6b230*/  MOV R48, 0xffffffff ;  /* 0xffffffff00307802 */ /* 0x000fce0000000f00 */
[----:B------:R-:W-:Y:S05]  /*6b240*/  WARPSYNC.COLLECTIVE R48, `(.L_x_4804) ;  /* 0x0000000030087348 */ /* 0x000fea0003c00000 */
[----:B------:R-:W-:Y:S01]  /*6b250*/  NOP ;  /* 0x0000000000007918 */ /* 0x000fe20000000000 */
[----:B------:R-:W-:Y:S05]  /*6b260*/  ENDCOLLECTIVE ;  /* 0x000000000000791b */ /* 0x000fea0003800000 */
.L_x_4804:
[----:B------:R-:W-:Y:S01]  /*6b270*/  FFMA R52, R50, 0.66817861795425415039, R39 ;  /* 0x3f2b0dc132347823 */ /* 0x000fe20000000027 */
[----:B------:R-:W-:Y:S04]  /*6b280*/  LDS R57, [R6+0x18] ;  /* 0x0000180006397984 */ /* 0x000fe80000000800 */
[----:B------:R-:W0:Y:S01]  /*6b290*/  LDS R48, [R6+0x14] ;  /* 0x0000140006307984 */ /* 0x000e220000000800 */
[----:B------:R-:W-:Y:S01]  /*6b2a0*/  FFMA R39, R39, -0.66817861795425415039, R50 ;  /* 0xbf2b0dc127277823 */ /* 0x000fe20000000032 */
[----:B------:R-:W-:Y:S01]  /*6b2b0*/  FFMA R50, R13, 0.19891236722469329834, R24 ;  /* 0x3e4bafaf0d327823 */ /* 0x000fe20000000018 */
[----:B------:R-:W-:Y:S01]  /*6b2c0*/  FFMA R54, R24, -0.19891236722469329834, R13 ;  /* 0xbe4bafaf18367823 */ /* 0x000fe2000000000d */
[----:B------:R-:W-:Y:S01]  /*6b2d0*/  FFMA R55, R25, -0.41421356797218322754, R12 ;  /* 0xbed413cd19377823 */ /* 0x000fe2000000000c */
[----:B------:R-:W-:Y:S01]  /*6b2e0*/  FFMA R56, R12, 0.41421356797218322754, R25 ;  /* 0x3ed413cd0c387823 */ /* 0x000fe20000000019 */
[----:B------:R-:W1:Y:S01]  /*6b2f0*/  LDS R24, [R6+0x4] ;  /* 0x0000040006187984 */ /* 0x000e620000000800 */
[----:B------:R-:W-:-:S03]  /*6b300*/  FMUL R40, R40, 1.4142135381698608398 ;  /* 0x3fb504f328287820 */ /* 0x000fc60000400000 */
[----:B------:R-:W2:Y:S04]  /*6b310*/  LDS R25, [R6] ;  /* 0x0000000006197984 */ /* 0x000ea80000000800 */
[----:B------:R-:W3:Y:S04]  /*6b320*/  LDS R19, [R6+0x8] ;  /* 0x0000080006137984 */ /* 0x000ee80000000800 */
[----:B------:R-:W4:Y:S04]  /*6b330*/  LDS R13, [R6+0xc] ;  /* 0x00000c00060d7984 */ /* 0x000f280000000800 */
[----:B------:R-:W1:Y:S04]  /*6b340*/  LDS R12, [R6+0x10] ;  /* 0x00001000060c7984 */ /* 0x000e680000000800 */
[----:B------:R-:W1:Y:S01]  /*6b350*/  LDS R43, [R6+0x1c] ;  /* 0x00001c00062b7984 */ /* 0x000e620000000800 */
[----:B------:R-:W-:Y:S01]  /*6b360*/  FMUL R51, R51, 1.4142135381698608398 ;  /* 0x3fb504f333337820 */ /* 0x000fe20000400000 */
[----:B------:R-:W-:-:S02]  /*6b370*/  FMUL R39, R39, -1.6629391908645629883 ;  /* 0xbfd4db3127277820 */ /* 0x000fc40000400000 */
[----:B0-----:R0:W-:Y:S02]  /*6b380*/  STL [R1+0x24], R48 ;  /* 0x0000243001007387 */ /* 0x0011e40000100800 */
[----:B0-2---:R-:W-:-:S07]  /*6b390*/  MOV R48, 0xffffffff ;  /* 0xffffffff00307802 */ /* 0x005fce0000000f00 */
[----:B-1-34-:R-:W-:Y:S05]  /*6b3a0*/  WARPSYNC.COLLECTIVE R48, `(.L_x_4805) ;  /* 0x0000000030087348 */ /* 0x01afea0003c00000 */
[----:B------:R-:W-:Y:S01]  /*6b3b0*/  NOP ;  /* 0x0000000000007918 */ /* 0x000fe20000000000 */
[----:B-1-34-:R-:W-:Y:S05]  /*6b3c0*/  ENDCOLLECTIVE ;  /* 0x000000000000791b */ /* 0x01afea0003800000 */
.L_x_4805:
[----:B------:R-:W-:Y:S01]  /*6b3d0*/  FMUL R48, R50, 1.9615705013275146484 ;  /* 0x3ffb14be32307820 */ /* 0x000fe20000400000 */
[----:B------:R0:W-:Y:S01]  /*6b3e0*/  STS [R11], R40 ;  /* 0x000000280b007388 */ /* 0x0001e20000000800 */
[----:B------:R-:W-:-:S03]  /*6b3f0*/  FADD R50, R0, -R3 ;  /* 0x8000000300327221 */ /* 0x000fc60000000000 */
[----:B------:R1:W-:Y:S01]  /*6b400*/  STS [R11+0x39c], R48 ;  /* 0x00039c300b007388 */ /* 0x0003e20000000800 */
[----:B0-----:R-:W-:-:S03]  /*6b410*/  FMUL R40, R56, 1.8477590084075927734 ;  /* 0x3fec835e38287820 */ /* 0x001fc60000400000 */
[----:B------:R0:W-:Y:S01]  /*6b420*/  STS [R11+0x210], R51 ;  /* 0x000210330b007388 */ /* 0x0001e20000000800 */
[----:B-1----:R-:W-:-:S03]  /*6b430*/  FADD R48, R60, -R38 ;  /* 0x800000263c307221 */ /* 0x002fc60000000000 */
[----:B------:R1:W-:Y:S04]  /*6b440*/  STS [R11+0x294], R39 ;  /* 0x000294270b007388 */ /* 0x0003e80000000800 */
[----:B------:R2:W-:Y:S01]  /*6b450*/  STS [R11+0x318], R40 ;  /* 0x000318280b007388 */ /* 0x0005e20000000800 */
[C-C-:B0-----:R-:W-:Y:S01]  /*6b460*/  FADD R51, R48.reuse, R50.reuse ;  /* 0x0000003230337221 */ /* 0x141fe20000000000 */
[----:B------:R-:W-:Y:S01]  /*6b470*/  FADD R48, R48, -R50 ;  /* 0x8000003230307221 */ /* 0x000fe20000000000 */
[C-C-:B-1----:R-:W-:Y:S01]  /*6b480*/  FADD R39, R61.reuse, -R2.reuse ;  /* 0x800000023d277221 */ /* 0x142fe20000000000 */
[----:B------:R-:W-:Y:S01]  /*6b490*/  FADD R2, R61, R2 ;  /* 0x000000023d027221 */ /* 0x000fe20000000000 */
[--C-:B--2---:R-:W-:Y:S02]  /*6b4a0*/  FADD R40, -R59, R58.reuse ;  /* 0x0000003a3b287221 */ /* 0x104fe40000000100 */
[----:B------:R-:W-:Y:S01]  /*6b4b0*/  FFMA R61, R51, -0.70710676908493041992, R39 ;  /* 0xbf3504f3333d7823 */ /* 0x000fe20000000027 */
[----:B------:R-:W-:Y:S01]  /*6b4c0*/  FADD R58, R59, R58 ;  /* 0x0000003a3b3a7221 */ /* 0x000fe20000000000 */
[----:B------:R-:W-:Y:S01]  /*6b4d0*/  FFMA R50, R48, -0.70710676908493041992, R40 ;  /* 0xbf3504f330327823 */ /* 0x000fe20000000028 */
[----:B------:R-:W-:Y:S01]  /*6b4e0*/  FADD R38, R60, R38 ;  /* 0x000000263c267221 */ /* 0x000fe20000000000 */
[----:B------:R-:W-:Y:S01]  /*6b4f0*/  FADD R3, R0, R3 ;  /* 0x0000000300037221 */ /* 0x000fe20000000000 */
[----:B------:R-:W-:Y:S01]  /*6b500*/  FMUL R52, R52, 1.6629391908645629883 ;  /* 0x3fd4db3134347820 */ /* 0x000fe20000400000 */
[----:B------:R-:W-:Y:S01]  /*6b510*/  FFMA R56, R50, 0.66817861795425415039, R61 ;  /* 0x3f2b0dc132387823 */ /* 0x000fe2000000003d */
[----:B------:R-:W-:Y:S01]  /*6b520*/  FFMA R40, R48, 0.70710676908493041992, R40 ;  /* 0x3f3504f330287823 */ /* 0x000fe20000000028 */
[----:B------:R-:W-:Y:S01]  /*6b530*/  FFMA R61, R61, -0.66817861795425415039, R50 ;  /* 0xbf2b0dc13d3d7823 */ /* 0x000fe20000000032 */
[----:B------:R-:W-:Y:S01]  /*6b540*/  FADD R48, R2, R58 ;  /* 0x0000003a02307221 */ /* 0x000fe20000000000 */
[----:B------:R-:W-:Y:S01]  /*6b550*/  FADD R50, R3, R38 ;  /* 0x0000002603327221 */ /* 0x000fe20000000000 */
[----:B------:R0:W-:Y:S01]  /*6b560*/  STS [R11+0x18c], R52 ;  /* 0x00018c340b007388 */ /* 0x0001e20000000800 */
[----:B------:R-:W-:Y:S01]  /*6b570*/  FMUL R54, R54, 1.9615705013275146484 ;  /* 0x3ffb14be36367820 */ /* 0x000fe20000400000 */
[----:B------:R-:W-:Y:S01]  /*6b580*/  FMUL R55, R55, 1.8477590084075927734 ;  /* 0x3fec835e37377820 */ /* 0x000fe20000400000 */
[----:B------:R-:W-:Y:S01]  /*6b590*/  FFMA R39, R51, 0.70710676908493041992, R39 ;  /* 0x3f3504f333277823 */ /* 0x000fe20000000027 */
[----:B------:R-:W-:Y:S01]  /*6b5a0*/  FADD R2, R2, -R58 ;  /* 0x8000003a02027221 */ /* 0x000fe20000000000 */
[----:B------:R-:W-:Y:S01]  /*6b5b0*/  FADD R3, -R3, R38 ;  /* 0x0000002603037221 */ /* 0x000fe20000000100 */
[C-C-:B0-----:R-:W-:Y:S01]  /*6b5c0*/  FADD R52, R48.reuse, -R50.reuse ;  /* 0x8000003230347221 */ /* 0x141fe20000000000 */
[----:B------:R-:W-:-:S04]  /*6b5d0*/  FADD R48, R48, R50 ;  /* 0x0000003230307221 */ /* 0x000fc80000000000 */
[----:B------:R-:W-:Y:S01]  /*6b5e0*/  FMUL R59, R48, 1.4142135381698608398 ;  /* 0x3fb504f3303b7820 */ /* 0x000fe20000400000 */
[----:B------:R-:W-:Y:S01]  /*6b5f0*/  MOV R48, 0xffffffff ;  /* 0xffffffff00307802 */ /* 0x000fe20000000f00 */
[----:B------:R0:W-:Y:S01]  /*6b600*/  STL [R1+0x2c], R57 ;  /* 0x00002c3901007387 */ /* 0x0001e20000100800 */
[----:B------:R-:W-:-:S03]  /*6b610*/  FFMA R58, R3, -0.41421356797218322754, R2 ;  /* 0xbed413cd033a7823 */ /* 0x000fc60000000002 */
[----:B------:R0:W-:Y:S04]  /*6b620*/  STS [R11+0x84], R54 ;  /* 0x000084360b007388 */ /* 0x0001e80000000800 */
[----:B------:R0:W-:Y:S02]  /*6b630*/  STS [R11+0x108], R55 ;  /* 0x000108370b007388 */ /* 0x0001e40000000800 */
[----:B0-----:R-:W-:Y:S05]  /*6b640*/  WARPSYNC.COLLECTIVE R48, `(.L_x_4806) ;  /* 0x0000000030087348 */ /* 0x001fea0003c00000 */
[----:B------:R-:W-:Y:S01]  /*6b650*/  NOP ;  /* 0x0000000000007918 */ /* 0x000fe20000000000 */
[----:B0-----:R-:W-:Y:S05]  /*6b660*/  ENDCOLLECTIVE ;  /* 0x000000000000791b */ /* 0x001fea0003800000 */
.L_x_4806:
[----:B------:R-:W-:Y:S01]  /*6b670*/  FFMA R57, R40, -0.19891236722469329834, R39 ;  /* 0xbe4bafaf28397823 */ /* 0x000fe20000000027 */
[----:B------:R-:W-:Y:S01]  /*6b680*/  FFMA R54, R39, 0.19891236722469329834, R40 ;  /* 0x3e4bafaf27367823 */ /* 0x000fe20000000028 */
[----:B------:R0:W1:Y:S01]  /*6b690*/  LDS R51, [R6] ;  /* 0x0000000006337984 */ /* 0x0000620000000800 */
[----:B------:R-:W-:-:S03]  /*6b6a0*/  FFMA R55, R2, 0.41421356797218322754, R3 ;  /* 0x3ed413cd02377823 */ /* 0x000fc60000000003 */
        /* <DEDUP_REMOVED lines=10> */
.L_x_4807:
[C-C-:B------:R-:W-:Y:S01]  /*6b750*/  FADD R48, R17.reuse, -R10.reuse ;  /* 0x8000000a11307221 */ /* 0x140fe20000000000 */
[----:B------:R-:W-:Y:S01]  /*6b760*/  FADD R10, R17, R10 ;  /* 0x0000000a110a7221 */ /* 0x000fe20000000000 */
[C-C-:B------:R-:W-:Y:S01]  /*6b770*/  FADD R17, -R16.reuse, R9.reuse ;  /* 0x0000000910117221 */ /* 0x140fe20000000100 */
[----:B------:R-:W-:Y:S01]  /*6b780*/  FADD R9, R16, R9 ;  /* 0x0000000910097221 */ /* 0x000fe20000000000 */
[C-C-:B------:R-:W-:Y:S01]  /*6b790*/  FADD R16, R4.reuse, -R7.reuse ;  /* 0x8000000704107221 */ /* 0x140fe20000000000 */
[----:B------:R-:W-:Y:S01]  /*6b7a0*/  FADD R4, R4, R7 ;  /* 0x0000000704047221 */ /* 0x000fe20000000000 */
[--C-:B------:R-:W-:Y:S01]  /*6b7b0*/  FADD R7, R8, -R5.reuse ;  /* 0x8000000508077221 */ /* 0x100fe20000000000 */
[----:B------:R-:W-:Y:S01]  /*6b7c0*/  FMUL R54, R54, 1.9615705013275146484 ;  /* 0x3ffb14be36367820 */ /* 0x000fe20000400000 */
[----:B------:R-:W-:Y:S02]  /*6b7d0*/  FADD R5, R8, R5 ;  /* 0x0000000508057221 */ /* 0x000fe40000000000 */
[C-C-:B------:R-:W-:Y:S01]  /*6b7e0*/  FADD R8, R16.reuse, R7.reuse ;  /* 0x0000000710087221 */ /* 0x140fe20000000000 */
[----:B------:R-:W-:Y:S01]  /*6b7f0*/  FADD R7, R16, -R7 ;  /* 0x8000000710077221 */ /* 0x000fe20000000000 */
[----:B------:R0:W-:Y:S01]  /*6b800*/  STS [R11+0x39c], R54 ;  /* 0x00039c360b007388 */ /* 0x0001e20000000800 */
[----:B------:R-:W-:Y:S01]  /*6b810*/  FMUL R56, R56, 1.6629391908645629883 ;  /* 0x3fd4db3138387820 */ /* 0x000fe20000400000 */
[----:B------:R-:W-:Y:S01]  /*6b820*/  FMUL R55, R55, 1.8477590084075927734 ;  /* 0x3fec835e37377820 */ /* 0x000fe20000400000 */
[----:B------:R-:W-:Y:S01]  /*6b830*/  FMUL R57, R57, 1.9615705013275146484 ;  /* 0x3ffb14be39397820 */ /* 0x000fe20000400000 */
[C-C-:B0-----:R-:W-:Y:S01]  /*6b840*/  FFMA R54, R8.reuse, -0.70710676908493041992, R48.reuse ;  /* 0xbf3504f308367823 */ /* 0x141fe20000000030 */
[----:B------:R-:W-:Y:S01]  /*6b850*/  FFMA R48, R8, 0.70710676908493041992, R48 ;  /* 0x3f3504f308307823 */ /* 0x000fe20000000030 */
[C-C-:B------:R-:W-:Y:S01]  /*6b860*/  FFMA R8, R7.reuse, -0.70710676908493041992, R17.reuse ;  /* 0xbf3504f307087823 */ /* 0x140fe20000000011 */
[----:B------:R0:W-:Y:S01]  /*6b870*/  STS [R11+0x18c], R56 ;  /* 0x00018c380b007388 */ /* 0x0001e20000000800 */
[----:B------:R-:W-:Y:S01]  /*6b880*/  FFMA R17, R7, 0.70710676908493041992, R17 ;  /* 0x3f3504f307117823 */ /* 0x000fe20000000011 */
[--C-:B------:R-:W-:Y:S01]  /*6b890*/  FADD R7, R10, R9.reuse ;  /* 0x000000090a077221 */ /* 0x100fe20000000000 */
[----:B------:R-:W-:Y:S01]  /*6b8a0*/  FMUL R58, R58, 1.8477590084075927734 ;  /* 0x3fec835e3a3a7820 */ /* 0x000fe20000400000 */
[----:B------:R1:W-:Y:S01]  /*6b8b0*/  STS [R11+0x318], R55 ;  /* 0x000318370b007388 */ /* 0x0003e20000000800 */
[----:B0-----:R-:W-:Y:S01]  /*6b8c0*/  FFMA R56, R8, 0.66817861795425415039, R54 ;  /* 0x3f2b0dc108387823 */ /* 0x001fe20000000036 */
[----:B------:R-:W-:Y:S01]  /*6b8d0*/  FFMA R54, R54, -0.66817861795425415039, R8 ;  /* 0xbf2b0dc136367823 */ /* 0x000fe20000000008 */
[----:B------:R-:W-:Y:S01]  /*6b8e0*/  FADD R8, R5, R4 ;  /* 0x0000000405087221 */ /* 0x000fe20000000000 */
[----:B------:R0:W-:Y:S01]  /*6b8f0*/  STS [R11], R59 ;  /* 0x0000003b0b007388 */ /* 0x0001e20000000800 */
[----:B------:R-:W-:Y:S01]  /*6b900*/  FMUL R52, R52, 1.4142135381698608398 ;  /* 0x3fb504f334347820 */ /* 0x000fe20000400000 */
[----:B------:R-:W-:Y:S01]  /*6b910*/  FMUL R61, R61, -1.6629391908645629883 ;  /* 0xbfd4db313d3d7820 */ /* 0x000fe20000400000 */
[----:B-1----:R-:W-:Y:S01]  /*6b920*/  FADD R55, R7, -R8 ;  /* 0x8000000807377221 */ /* 0x002fe20000000000 */
[----:B------:R1:W-:Y:S01]  /*6b930*/  STS [R11+0x84], R57 ;  /* 0x000084390b007388 */ /* 0x0003e20000000800 */
[----:B------:R-:W-:Y:S01]  /*6b940*/  FADD R9, R10, -R9 ;  /* 0x800000090a097221 */ /* 0x000fe20000000000 */
[----:B------:R-:W-:Y:S01]  /*6b950*/  FADD R4, -R5, R4 ;  /* 0x0000000405047221 */ /* 0x000fe20000000100 */
[----:B------:R-:W-:Y:S01]  /*6b960*/  FADD R7, R7, R8 ;  /* 0x0000000807077221 */ /* 0x000fe20000000000 */
[----:B0-----:R-:W-:Y:S01]  /*6b970*/  FFMA R59, R17, -0.19891236722469329834, R48 ;  /* 0xbe4bafaf113b7823 */ /* 0x001fe20000000030 */
[----:B-1----:R-:W-:Y:S01]  /*6b980*/  FFMA R57, R48, 0.19891236722469329834, R17 ;  /* 0x3e4bafaf30397823 */ /* 0x002fe20000000011 */
[----:B------:R-:W-:Y:S01]  /*6b990*/  MOV R48, 0xffffffff ;  /* 0xffffffff00307802 */ /* 0x000fe20000000f00 */
[----:B------:R0:W-:Y:S01]  /*6b9a0*/  STS [R11+0x108], R58 ;  /* 0x0001083a0b007388 */ /* 0x0001e20000000800 */
[----:B------:R-:W-:-:S03]  /*6b9b0*/  FFMA R60, R4, -0.41421356797218322754, R9 ;  /* 0xbed413cd043c7823 */ /* 0x000fc60000000009 */
[----:B------:R0:W-:Y:S04]  /*6b9c0*/  STS [R11+0x210], R52 ;  /* 0x000210340b007388 */ /* 0x0001e80000000800 */
[----:B------:R0:W-:Y:S02]  /*6b9d0*/  STS [R11+0x294], R61 ;  /* 0x0002943d0b007388 */ /* 0x0001e40000000800 */
[----:B0-----:R-:W-:Y:S05]  /*6b9e0*/  WARPSYNC.COLLECTIVE R48, `(.L_x_4808) ;  /* 0x0000000030087348 */ /* 0x001fea0003c00000 */
[----:B------:R-:W-:Y:S01]  /*6b9f0*/  NOP ;  /* 0x0000000000007918 */ /* 0x000fe20000000000 */
[----:B0-----:R-:W-:Y:S05]  /*6ba00*/  ENDCOLLECTIVE ;  /* 0x000000000000791b */ /* 0x001fea0003800000 */
.L_x_4808:
        /* <DEDUP_REMOVED lines=13> */
.L_x_4809:
        /* <DEDUP_REMOVED lines=14> */
[----:B------:R-:W-:-:S03]  /*6bbc0*/  FMUL R60, R60, 1.8477590084075927734 ;  /* 0x3fec835e3c3c7820 */ /* 0x000fc60000400000 */
[C-C-:B------:R-:W-:Y:S01]  /*6bbd0*/  FFMA R22, R21.reuse, -0.70710676908493041992, R26.reuse ;  /* 0xbf3504f315167823 */ /* 0x140fe2000000001a */
[----:B------:R-:W-:Y:S01]  /*6bbe0*/  FFMA R26, R21, 0.70710676908493041992, R26 ;  /* 0x3f3504f3151a7823 */ /* 0x000fe2000000001a */
[C-C-:B------:R-:W-:Y:S01]  /*6bbf0*/  FADD R21, R14.reuse, R20.reuse ;  /* 0x000000140e157221 */ /* 0x140fe20000000000 */
[----:B------:R-:W-:Y:S01]  /*6bc00*/  FADD R14, R14, -R20 ;  /* 0x800000140e0e7221 */ /* 0x000fe20000000000 */
[----:B------:R-:W-:Y:S01]  /*6bc10*/  FFMA R54, R23, -0.70710676908493041992, R48 ;  /* 0xbf3504f317367823 */ /* 0x000fe20000000030 */
[----:B------:R-:W-:Y:S01]  /*6bc20*/  FADD R20, R15, R18 ;  /* 0x000000120f147221 */ /* 0x000fe20000000000 */
[----:B------:R-:W-:Y:S01]  /*6bc30*/  FFMA R48, R23, 0.70710676908493041992, R48 ;  /* 0x3f3504f317307823 */ /* 0x000fe20000000030 */
[----:B------:R-:W-:Y:S01]  /*6bc40*/  FMUL R59, R59, 1.9615705013275146484 ;  /* 0x3ffb14be3b3b7820 */ /* 0x000fe20000400000 */
[----:B------:R0:W-:Y:S01]  /*6bc50*/  STS [R11], R52 ;  /* 0x000000340b007388 */ /* 0x0001e20000000800 */
[----:B------:R-:W-:Y:S01]  /*6bc60*/  FMUL R56, R56, 1.6629391908645629883 ;  /* 0x3fd4db3138387820 */ /* 0x000fe20000400000 */
[----:B------:R-:W-:Y:S01]  /*6bc70*/  FMUL R58, R58, 1.8477590084075927734 ;  /* 0x3fec835e3a3a7820 */ /* 0x000fe20000400000 */
[----:B------:R-:W-:Y:S01]  /*6bc80*/  FMUL R57, R57, 1.9615705013275146484 ;  /* 0x3ffb14be39397820 */ /* 0x000fe20000400000 */
[----:B------:R1:W-:Y:S01]  /*6bc90*/  STS [R11+0x108], R60 ;  /* 0x0001083c0b007388 */ /* 0x0003e20000000800 */
[----:B------:R-:W-:Y:S01]  /*6bca0*/  FADD R15, -R15, R18 ;  /* 0x000000120f0f7221 */ /* 0x000fe20000000100 */
[----:B------:R-:W-:Y:S01]  /*6bcb0*/  FFMA R55, R48, 0.19891236722469329834, R26 ;  /* 0x3e4bafaf30377823 */ /* 0x000fe2000000001a */
[C-C-:B0-----:R-:W-:Y:S01]  /*6bcc0*/  FADD R52, R21.reuse, -R20.reuse ;  /* 0x8000001415347221 */ /* 0x141fe20000000000 */
[----:B------:R-:W-:Y:S01]  /*6bcd0*/  FADD R21, R21, R20 ;  /* 0x0000001415157221 */ /* 0x000fe20000000000 */
[----:B-1----:R-:W-:Y:S01]  /*6bce0*/  FFMA R60, R26, -0.19891236722469329834, R48 ;  /* 0xbe4bafaf1a3c7823 */ /* 0x002fe20000000030 */
[----:B------:R-:W-:Y:S01]  /*6bcf0*/  MOV R48, 0xffffffff ;  /* 0xffffffff00307802 */ /* 0x000fe20000000f00 */
[----:B------:R0:W-:Y:S01]  /*6bd00*/  STS [R11+0x84], R59 ;  /* 0x0000843b0b007388 */ /* 0x0001e20000000800 */
[----:B------:R-:W-:-:S03]  /*6bd10*/  FFMA R61, R15, -0.41421356797218322754, R14 ;  /* 0xbed413cd0f3d7823 */ /* 0x000fc6000000000e */
        /* <DEDUP_REMOVED lines=8> */
.L_x_4810:
        /* <DEDUP_REMOVED lines=13> */
.L_x_4811:
        /* <DEDUP_REMOVED lines=13> */
[--C-:B------:R-:W-:Y:S01]  /*6bf40*/  FADD R34, R30, R33.reuse ;  /* 0x000000211e227221 */ /* 0x100fe20000000000 */
[----:B------:R-:W-:Y:S01]  /*6bf50*/  FMUL R60, R60, 1.9615705013275146484 ;  /* 0x3ffb14be3c3c7820 */ /* 0x000fe20000400000 */
[----:B------:R-:W-:Y:S01]  /*6bf60*/  FMUL R59, R59, 1.6629391908645629883 ;  /* 0x3fd4db313b3b7820 */ /* 0x000fe20000400000 */
[----:B------:R0:W-:Y:S01]  /*6bf70*/  STS [R11+0x318], R56 ;  /* 0x000318380b007388 */ /* 0x0001e20000000800 */
[----:B------:R-:W-:Y:S01]  /*6bf80*/  FADD R30, R30, -R33 ;  /* 0x800000211e1e7221 */ /* 0x000fe20000000000 */
[----:B------:R-:W-:Y:S01]  /*6bf90*/  FADD R33, R31, R32 ;  /* 0x000000201f217221 */ /* 0x000fe20000000000 */
[----:B------:R-:W-:Y:S01]  /*6bfa0*/  FMUL R55, R55, 1.9615705013275146484 ;  /* 0x3ffb14be37377820 */ /* 0x000fe20000400000 */
[----:B------:R1:W-:Y:S01]  /*6bfb0*/  STS [R11+0x84], R60 ;  /* 0x0000843c0b007388 */ /* 0x0003e20000000800 */
[----:B------:R-:W-:Y:S01]  /*6bfc0*/  FMUL R61, R61, 1.8477590084075927734 ;  /* 0x3fec835e3d3d7820 */ /* 0x000fe20000400000 */
[----:B------:R-:W-:Y:S01]  /*6bfd0*/  FMUL R52, R52, 1.4142135381698608398 ;  /* 0x3fb504f334347820 */ /* 0x000fe20000400000 */
[C-C-:B0-----:R-:W-:Y:S01]  /*6bfe0*/  FFMA R56, R36.reuse, -0.70710676908493041992, R48.reuse ;  /* 0xbf3504f324387823 */ /* 0x141fe20000000030 */
[----:B------:R-:W-:Y:S01]  /*6bff0*/  FFMA R48, R36, 0.70710676908493041992, R48 ;  /* 0x3f3504f324307823 */ /* 0x000fe20000000030 */
[----:B------:R0:W-:Y:S01]  /*6c000*/  STS [R11+0x18c], R59 ;  /* 0x00018c3b0b007388 */ /* 0x0001e20000000800 */
[----:B------:R-:W-:Y:S01]  /*6c010*/  FMUL R54, R54, -1.6629391908645629883 ;  /* 0xbfd4db3136367820 */ /* 0x000fe20000400000 */
[C-C-:B------:R-:W-:Y:S01]  /*6c020*/  FADD R58, R34.reuse, -R33.reuse ;  /* 0x80000021223a7221 */ /* 0x140fe20000000000 */
[----:B------:R-:W-:Y:S01]  /*6c030*/  FADD R33, R34, R33 ;  /* 0x0000002122217221 */ /* 0x000fe20000000000 */
[----:B-1----:R-:W-:Y:S01]  /*6c040*/  FFMA R60, R48, 0.19891236722469329834, R37 ;  /* 0x3e4bafaf303c7823 */ /* 0x002fe20000000025 */
[----:B------:R1:W-:Y:S01]  /*6c050*/  STS [R11], R57 ;  /* 0x000000390b007388 */ /* 0x0003e20000000800 */
[----:B0-----:R-:W-:Y:S01]  /*6c060*/  FFMA R59, R37, -0.19891236722469329834, R48 ;  /* 0xbe4bafaf253b7823 */ /* 0x001fe20000000030 */
[----:B------:R-:W-:-:S02]  /*6c070*/  MOV R48, 0xffffffff ;  /* 0xffffffff00307802 */ /* 0x000fc40000000f00 */
[----:B------:R0:W-:Y:S01]  /*6c080*/  STS [R11+0x39c], R55 ;  /* 0x00039c370b007388 */ /* 0x0001e20000000800 */
[----:B-1----:R-:W-:-:S03]  /*6c090*/  FFMA R57, R35, 0.66817861795425415039, R56 ;  /* 0x3f2b0dc123397823 */ /* 0x002fc60000000038 */
[----:B------:R1:W-:Y:S01]  /*6c0a0*/  STS [R11+0x108], R61 ;  /* 0x0001083d0b007388 */ /* 0x0003e20000000800 */
[----:B------:R-:W-:-:S03]  /*6c0b0*/  FFMA R56, R56, -0.66817861795425415039, R35 ;  /* 0xbf2b0dc138387823 */ /* 0x000fc60000000023 */
[----:B------:R1:W-:Y:S01]  /*6c0c0*/  STS [R11+0x210], R52 ;  /* 0x000210340b007388 */ /* 0x0003e20000000800 */
[----:B0-----:R-:W-:-:S03]  /*6c0d0*/  FADD R55, -R31, R32 ;  /* 0x000000201f377221 */ /* 0x001fc60000000100 */
[----:B------:R1:W-:Y:S04]  /*6c0e0*/  STS [R11+0x294], R54 ;  /* 0x000294360b007388 */ /* 0x0003e80000000800 */
[----:B-1----:R-:W-:Y:S05]  /*6c0f0*/  WARPSYNC.COLLECTIVE R48, `(.L_x_4812) ;  /* 0x0000000030087348 */ /* 0x002fea0003c00000 */
[----:B------:R-:W-:Y:S01]  /*6c100*/  NOP ;  /* 0x0000000000007918 */ /* 0x000fe20000000000 */
[----:B-1----:R-:W-:Y:S05]  /*6c110*/  ENDCOLLECTIVE ;  /* 0x000000000000791b */ /* 0x002fea0003800000 */
.L_x_4812:
        /* <DEDUP_REMOVED lines=12> */
.L_x_4813:
[----:B------:R-:W-:Y:S01]  /*6c1e0*/  FFMA R48, R55, -0.41421356797218322754, R30 ;  /* 0xbed413cd37307823 */ /* 0x000fe2000000001e */
[----:B------:R-:W-:Y:S01]  /*6c1f0*/  FFMA R30, R30, 0.41421356797218322754, R55 ;  /* 0x3ed413cd1e1e7823 */ /* 0x000fe20000000037 */
[----:B------:R-:W-:-:S03]  /*6c200*/  FMUL R58, R58, 1.4142135381698608398 ;  /* 0x3fb504f33a3a7820 */ /* 0x000fc60000400000 */
[----:B------:R-:W-:Y:S01]  /*6c210*/  FMUL R30, R30, 1.8477590084075927734 ;  /* 0x3fec835e1e1e7820 */ /* 0x000fe20000400000 */
[----:B------:R-:W-:Y:S01]  /*6c220*/  FMUL R59, R59, 1.9615705013275146484 ;  /* 0x3ffb14be3b3b7820 */ /* 0x000fe20000400000 */
[----:B------:R0:W-:Y:S01]  /*6c230*/  STS [R11+0x210], R58 ;  /* 0x0002103a0b007388 */ /* 0x0001e20000000800 */
[----:B------:R-:W-:Y:S01]  /*6c240*/  FMUL R55, R48, 1.8477590084075927734 ;  /* 0x3fec835e30377820 */ /* 0x000fe20000400000 */
[----:B------:R-:W-:Y:S02]  /*6c250*/  FADD R48, R44, -R45 ;  /* 0x8000002d2c307221 */ /* 0x000fe40000000000 */
[----:B------:R1:W-:Y:S04]  /*6c260*/  STS [R11+0x318], R30 ;  /* 0x0003181e0b007388 */ /* 0x0003e80000000800 */
[----:B------:R2:W-:Y:S01]  /*6c270*/  STS [R11], R54 ;  /* 0x000000360b007388 */ /* 0x0005e20000000800 */
[C-C-:B0-----:R-:W-:Y:S01]  /*6c280*/  FADD R58, R49.reuse, R53.reuse ;  /* 0x00000035313a7221 */ /* 0x141fe20000000000 */
[----:B-1----:R-:W-:Y:S01]  /*6c290*/  FADD R30, R49, -R53 ;  /* 0x80000035311e7221 */ /* 0x002fe20000000000 */
[----:B------:R-:W-:Y:S01]  /*6c2a0*/  FADD R53, R41, -R42 ;  /* 0x8000002a29357221 */ /* 0x000fe20000000000 */
[----:B--2---:R-:W-:Y:S01]  /*6c2b0*/  FMUL R54, R60, 1.9615705013275146484 ;  /* 0x3ffb14be3c367820 */ /* 0x004fe20000400000 */
[----:B------:R0:W-:Y:S01]  /*6c2c0*/  STS [R11+0x84], R59 ;  /* 0x0000843b0b007388 */ /* 0x0001e20000000800 */
[----:B------:R-:W-:Y:S01]  /*6c2d0*/  FMUL R57, R57, 1.6629391908645629883 ;  /* 0x3fd4db3139397820 */ /* 0x000fe20000400000 */
[----:B------:R-:W-:-:S02]  /*6c2e0*/  FMUL R56, R56, -1.6629391908645629883 ;  /* 0xbfd4db3138387820 */ /* 0x000fc40000400000 */
[----:B------:R1:W-:Y:S01]  /*6c2f0*/  STS [R11+0x39c], R54 ;  /* 0x00039c360b007388 */ /* 0x0003e20000000800 */
[C-C-:B0-----:R-:W-:Y:S01]  /*6c300*/  FADD R59, R48.reuse, R53.reuse ;  /* 0x00000035303b7221 */ /* 0x141fe20000000000 */
[----:B------:R-:W-:Y:S01]  /*6c310*/  FADD R48, R48, -R53 ;  /* 0x8000003530307221 */ /* 0x000fe20000000000 */
[----:B-1----:R-:W-:Y:S02]  /*6c320*/  FADD R54, -R46, R47 ;  /* 0x0000002f2e367221 */ /* 0x002fe40000000100 */
[C-C-:B------:R-:W-:Y:S01]  /*6c330*/  FFMA R53, R59.reuse, -0.70710676908493041992, R30.reuse ;  /* 0xbf3504f33b357823 */ /* 0x140fe2000000001e */
[----:B------:R-:W-:Y:S01]  /*6c340*/  FFMA R30, R59, 0.70710676908493041992, R30 ;  /* 0x3f3504f33b1e7823 */ /* 0x000fe2000000001e */
[----:B------:R0:W-:Y:S01]  /*6c350*/  STS [R11+0x108], R55 ;  /* 0x000108370b007388 */ /* 0x0001e20000000800 */
[C-C-:B------:R-:W-:Y:S01]  /*6c360*/  FFMA R59, R48.reuse, -0.70710676908493041992, R54.reuse ;  /* 0xbf3504f3303b7823 */ /* 0x140fe20000000036 */
[----:B------:R-:W-:Y:S02]  /*6c370*/  FFMA R54, R48, 0.70710676908493041992, R54 ;  /* 0x3f3504f330367823 */ /* 0x000fe40000000036 */
[----:B------:R1:W-:Y:S01]  /*6c380*/  STS [R11+0x18c], R57 ;  /* 0x00018c390b007388 */ /* 0x0003e20000000800 */
[----:B------:R-:W-:-:S03]  /*6c390*/  FFMA R48, R59, 0.66817861795425415039, R53 ;  /* 0x3f2b0dc13b307823 */ /* 0x000fc60000000035 */
[----:B------:R2:W-:Y:S01]  /*6c3a0*/  STS [R11+0x294], R56 ;  /* 0x000294380b007388 */ /* 0x0005e20000000800 */
[----:B0-----:R-:W-:Y:S01]  /*6c3b0*/  FADD R55, R46, R47 ;  /* 0x0000002f2e377221 */ /* 0x001fe20000000000 */
[----:B-1----:R-:W-:-:S03]  /*6c3c0*/  FADD R57, R41, R42 ;  /* 0x0000002a29397221 */ /* 0x002fc60000000000 */
[----:B------:R-:W-:Y:S01]  /*6c3d0*/  FADD R41, R58, -R55 ;  /* 0x800000373a297221 */ /* 0x000fe20000000000 */
[----:B--2---:R-:W-:Y:S01]  /*6c3e0*/  FADD R56, R44, R45 ;  /* 0x0000002d2c387221 */ /* 0x004fe20000000000 */
[----:B------:R-:W-:Y:S01]  /*6c3f0*/  FFMA R45, R53, -0.66817861795425415039, R59 ;  /* 0xbf2b0dc1352d7823 */ /* 0x000fe2000000003b */
[----:B------:R-:W-:Y:S02]  /*6c400*/  FADD R53, R58, R55 ;  /* 0x000000373a357221 */ /* 0x000fe40000000000 */
[----:B------:R-:W-:Y:S01]  /*6c410*/  FADD R55, R57, R56 ;  /* 0x0000003839377221 */ /* 0x000fe20000000000 */
[----:B------:R-:W-:-:S03]  /*6c420*/  FMUL R47, R48, 1.6629391908645629883 ;  /* 0x3fd4db31302f7820 */ /* 0x000fc60000400000 */
[C-C-:B------:R-:W-:Y:S01]  /*6c430*/  FADD R46, R53.reuse, -R55.reuse ;  /* 0x80000037352e7221 */ /* 0x140fe20000000000 */
[----:B------:R-:W-:Y:S01]  /*6c440*/  FADD R55, R53, R55 ;  /* 0x0000003735377221 */ /* 0x000fe20000000000 */
[----:B------:R-:W-:Y:S01]  /*6c450*/  FFMA R53, R54, -0.19891236722469329834, R30 ;  /* 0xbe4bafaf36357823 */ /* 0x000fe2000000001e */
[----:B------:R-:W-:Y:S01]  /*6c460*/  MOV R48, 0xffffffff ;  /* 0xffffffff00307802 */ /* 0x000fe20000000f00 */
[----:B------:R-:W-:Y:S01]  /*6c470*/  FFMA R44, R30, 0.19891236722469329834, R54 ;  /* 0x3e4bafaf1e2c7823 */ /* 0x000fe20000000036 */
[----:B------:R-:W-:Y:S01]  /*6c480*/  FMUL R30, R55, 1.4142135381698608398 ;  /* 0x3fb504f3371e7820 */ /* 0x000fe20000400000 */
[----:B------:R-:W-:Y:S01]  /*6c490*/  FMUL R53, R53, 1.9615705013275146484 ;  /* 0x3ffb14be35357820 */ /* 0x000fe20000400000 */
[----:B------:R-:W-:-:S07]  /*6c4a0*/  FADD R42, -R57, R56 ;  /* 0x00000038392a7221 */ /* 0x000fce0000000100 */
[----:B------:R-:W-:Y:S05]  /*6c4b0*/  WARPSYNC.COLLECTIVE R48, `(.L_x_4814) ;  /* 0x0000000030087348 */ /* 0x000fea0003c00000 */
[----:B------:R-:W-:Y:S01]  /*6c4c0*/  NOP ;  /* 0x0000000000007918 */ /* 0x000fe20000000000 */
[----:B------:R-:W-:Y:S05]  /*6c4d0*/  ENDCOLLECTIVE ;  /* 0x000000000000791b */ /* 0x000fea0003800000 */
.L_x_4814:
        /* <DEDUP_REMOVED lines=11> */
.L_x_4815:
        /* <DEDUP_REMOVED lines=19> */
.L_x_4816:
        /* <DEDUP_REMOVED lines=44> */
[----:B------:R-:W-:Y:S01]  /*6c980*/  FADD R29, R24, -R55 ;  /* 0x80000037181d7221 */ /* 0x000fe20000000000 */
        /* <DEDUP_REMOVED lines=18> */
[----:B------:R-:W-:Y:S01]  /*6cab0*/  FFMA R26, R29, 0.70710676908493041992, R26 ;  /* 0x3f3504f31d1a7823 */ /* 0x000fe2000000001a */
[----:B------:R-:W1:Y:S02]  /*6cac0*/  LDCU UR32, c[0x0][0x3b8] ;  /* 0x00007700ff2077ac */ /* 0x000e640008000800 */
[----:B------:R-:W-:Y:S01]  /*6cad0*/  FFMA R29, R23, -0.66817861795425415039, R30 ;  /* 0xbf2b0dc1171d7823 */ /* 0x000fe2000000001e */
[----:B------:R-:W-:Y:S01]  /*6cae0*/  STL [R1+0x10c], R42 ;  /* 0x00010c2a01007387 */ /* 0x000fe20000100800 */
[----:B------:R-:W1:Y:S03]  /*6caf0*/  LDCU UR34, c[0x0][0x3b8] ;  /* 0x00007700ff2277ac */ /* 0x000e660008000800 */
[----:B------:R-:W-:Y:S01]  /*6cb00*/  STL [R1+0x48], R29 ;  /* 0x0000481d01007387 */ /* 0x000fe20000100800 */
[----:B------:R-:W1:Y:S03]  /*6cb10*/  LDCU UR35, c[0x0][0x3b8] ;  /* 0x00007700ff2377ac */ /* 0x000e660008000800 */
[----:B------:R-:W2:Y:S01]  /*6cb20*/  LDL.LU R54, [R1+0x28] ;  /* 0x0000280001367983 */ /* 0x000ea20000300800 */
[----:B------:R-:W-:Y:S01]  /*6cb30*/  FADD R37, R50, R37 ;  /* 0x0000002532257221 */ /* 0x000fe20000000000 */
[----:B------:R-:W-:Y:S01]  /*6cb40*/  FADD R24, R24, R55 ;  /* 0x0000003718187221 */ /* 0x000fe20000000000 */
[----:B------:R-:W-:Y:S01]  /*6cb50*/  FFMA R52, R30, 0.66817861795425415039, R23 ;  /* 0x3f2b0dc11e347823 */ /* 0x000fe20000000017 */
[C-C-:B------:R-:W-:Y:S01]  /*6cb60*/  FADD R23, R28.reuse, R16.reuse ;  /* 0x000000101c177221 */ /* 0x140fe20000000000 */
[----:B------:R-:W-:Y:S01]  /*6cb70*/  FADD R16, R28, -R16 ;  /* 0x800000101c107221 */ /* 0x000fe20000000000 */
[C-C-:B------:R-:W-:Y:S01]  /*6cb80*/  FADD R28, R24.reuse, R37.reuse ;  /* 0x00000025181c7221 */ /* 0x140fe20000000000 */
[----:B------:R-:W-:Y:S01]  /*6cb90*/  FADD R37, -R24, R37 ;  /* 0x0000002518257221 */ /* 0x000fe20000000100 */
[----:B------:R-:W-:Y:S01]  /*6cba0*/  FFMA R24, R26, -0.19891236722469329834, R25 ;  /* 0xbe4bafaf1a187823 */ /* 0x000fe20000000019 */
[----:B------:R-:W1:Y:S01]  /*6cbb0*/  LDCU UR38, c[0x0][0x3b8] ;  /* 0x00007700ff2677ac */ /* 0x000e620008000800 */
[C-C-:B------:R-:W-:Y:S01]  /*6cbc0*/  FADD R49, R23.reuse, -R28.reuse ;  /* 0x8000001c17317221 */ /* 0x140fe20000000000 */
[----:B------:R-:W-:Y:S01]  /*6cbd0*/  FADD R28, R23, R28 ;  /* 0x0000001c171c7221 */ /* 0x000fe20000000000 */
[----:B------:R-:W-:Y:S01]  /*6cbe0*/  FFMA R23, R25, 0.19891236722469329834, R26 ;  /* 0x3e4bafaf19177823 */ /* 0x000fe2000000001a */
[----:B------:R-:W-:Y:S01]  /*6cbf0*/  FFMA R26, R16, 0.41421356797218322754, R37 ;  /* 0x3ed413cd101a7823 */ /* 0x000fe20000000025 */
[----:B------:R-:W1:Y:S03]  /*6cc00*/  LDCU UR36, c[0x0][0x3b8] ;  /* 0x00007700ff2477ac */ /* 0x000e660008000800 */
[----:B------:R-:W-:Y:S01]  /*6cc10*/  STL [R1+0x68], R23 ;  /* 0x0000681701007387 */ /* 0x000fe20000100800 */
[----:B------:R-:W1:Y:S03]  /*6cc20*/  LDCU UR39, c[0x0][0x3b8] ;  /* 0x00007700ff2777ac */ /* 0x000e660008000800 */
[----:B------:R3:W-:Y:S01]  /*6cc30*/  STL [R1+0x54], R26 ;  /* 0x0000541a01007387 */ /* 0x0007e20000100800 */
[----:B------:R-:W1:Y:S03]  /*6cc40*/  LDCU UR40, c[0x0][0x3b8] ;  /* 0x00007700ff2877ac */ /* 0x000e660008000800 */
[----:B------:R-:W4:Y:S01]  /*6cc50*/  LDL.LU R48, [R1+0x34] ;  /* 0x0000340001307983 */ /* 0x000f220000300800 */
[----:B------:R-:W1:Y:S03]  /*6cc60*/  LDCU UR42, c[0x0][0x3b8] ;  /* 0x00007700ff2a77ac */ /* 0x000e660008000800 */
[----:B------:R-:W0:Y:S01]  /*6cc70*/  LDS R23, [R6+0x8] ;  /* 0x0000080006177984 */ /* 0x000e220000000800 */
[----:B------:R-:W-:Y:S01]  /*6cc80*/  FFMA R25, R37, -0.41421356797218322754, R16 ;  /* 0xbed413cd25197823 */ /* 0x000fe20000000010 */
[C-C-:B---3--:R-:W-:Y:S01]  /*6cc90*/  FADD R26, R19.reuse, -R56.reuse ;  /* 0x80000038131a7221 */ /* 0x148fe20000000000 */
        /* <DEDUP_REMOVED lines=21> */
[--C-:B------:R-:W-:Y:S01]  /*6cdf0*/  FFMA R29, R22, -0.70710676908493041992, R23.reuse ;  /* 0xbf3504f3161d7823 */ /* 0x100fe20000000017 */
[----:B------:R-:W-:Y:S01]  /*6ce00*/  FADD R36, R40, R36 ;  /* 0x0000002428247221 */ /* 0x000fe20000000000 */
[----:B------:R-:W-:Y:S01]  /*6ce10*/  FFMA R23, R22, 0.70710676908493041992, R23 ;  /* 0x3f3504f316177823 */ /* 0x000fe20000000017 */
[----:B------:R-:W0:Y:S01]  /*6ce20*/  LDCU UR62, c[0x0][0x3b8] ;  /* 0x00007700ff3e77ac */ /* 0x000e220008000800 */
[----:B------:R-:W-:Y:S01]  /*6ce30*/  FFMA R22, R29, 0.66817861795425415039, R26 ;  /* 0x3f2b0dc11d167823 */ /* 0x000fe2000000001a */
[----:B------:R-:W-:Y:S01]  /*6ce40*/  FFMA R47, R26, -0.66817861795425415039, R29 ;  /* 0xbf2b0dc11a2f7823 */ /* 0x000fe2000000001d */
[C-C-:B------:R-:W-:Y:S01]  /*6ce50*/  FADD R26, R27.reuse, R10.reuse ;  /* 0x0000000a1b1a7221 */ /* 0x140fe20000000000 */
[----:B------:R-:W-:Y:S01]  /*6ce60*/  FADD R27, R27, -R10 ;  /* 0x8000000a1b1b7221 */ /* 0x000fe20000000000 */
[C-C-:B------:R-:W-:Y:S01]  /*6ce70*/  FADD R10, R19.reuse, R36.reuse ;  /* 0x00000024130a7221 */ /* 0x140fe20000000000 */
[----:B------:R-:W-:Y:S01]  /*6ce80*/  FADD R36, -R19, R36 ;  /* 0x0000002413247221 */ /* 0x000fe20000000100 */
[----:B------:R-:W0:Y:S02]  /*6ce90*/  LDCU UR59, c[0x0][0x3b8] ;  /* 0x00007700ff3b77ac */ /* 0x000e240008000800 */
[C-C-:B------:R-:W-:Y:S01]  /*6cea0*/  FADD R53, R26.reuse, -R10.reuse ;  /* 0x8000000a1a357221 */ /* 0x140fe20000000000 */
[----:B------:R-:W-:Y:S01]  /*6ceb0*/  FADD R19, R26, R10 ;  /* 0x0000000a1a137221 */ /* 0x000fe20000000000 */
[----:B------:R-:W0:Y:S01]  /*6cec0*/  LDCU UR63, c[0x0][0x3b8] ;  /* 0x00007700ff3f77ac */ /* 0x000e220008000800 */
[----:B------:R-:W2:Y:S01]  /*6ced0*/  LDS R26, [R6+0xc] ;  /* 0x00000c00061a7984 */ /* 0x000ea20000000800 */
[----:B------:R-:W-:Y:S01]  /*6cee0*/  FFMA R10, R23, -0.19891236722469329834, R16 ;  /* 0xbe4bafaf170a7823 */ /* 0x000fe20000000010 */
[----:B------:R-:W-:Y:S01]  /*6cef0*/  FFMA R23, R16, 0.19891236722469329834, R23 ;  /* 0x3e4bafaf10177823 */ /* 0x000fe20000000017 */
[----:B------:R-:W-:Y:S01]  /*6cf00*/  FFMA R16, R36, -0.41421356797218322754, R27 ;  /* 0xbed413cd24107823 */ /* 0x000fe2000000001b */
[----:B------:R-:W-:Y:S01]  /*6cf10*/  FFMA R27, R27, 0.41421356797218322754, R36 ;  /* 0x3ed413cd1b1b7823 */ /* 0x000fe20000000024 */
[----:B------:R-:W0:Y:S02]  /*6cf20*/  LDCU UR58, c[0x0][0x3b8] ;  /* 0x00007700ff3a77ac */ /* 0x000e240008000800 */
[----:B------:R-:W-:Y:S01]  /*6cf30*/  STL [R1+0x5c], R23 ;  /* 0x00005c1701007387 */ /* 0x000fe20000100800 */
[----:B------:R-:W-:Y:S01]  /*6cf40*/  FADD R29, R13, -R57 ;  /* 0x800000390d1d7221 */ /* 0x000fe20000000000 */
[----:B------:R-:W0:Y:S02]  /*6cf50*/  LDCU UR60, c[0x0][0x3b8] ;  /* 0x00007700ff3c77ac */ /* 0x000e240008000800 */
[----:B------:R1:W-:Y:S01]  /*6cf60*/  STL [R1+0x3c], R27 ;  /* 0x00003c1b01007387 */ /* 0x0003e20000100800 */
[----:B------:R-:W0:Y:S01]  /*6cf70*/  LDCU UR64, c[0x0][0x3b8] ;  /* 0x00007700ff4077ac */ /* 0x000e220008000800 */
[----:B------:R-:W0:Y:S01]  /*6cf80*/  LDCU UR66, c[0x0][0x3b8] ;  /* 0x00007700ff4277ac */ /* 0x000e220008000800 */
[C-C-:B-1----:R-:W-:Y:S01]  /*6cf90*/  FADD R27, -R9.reuse, R21.reuse ;  /* 0x00000015091b7221 */ /* 0x142fe20000000100 */
[----:B------:R-:W-:Y:S01]  /*6cfa0*/  FADD R9, R9, R21 ;  /* 0x0000001509097221 */ /* 0x000fe20000000000 */
[----:B------:R-:W-:Y:S01]  /*6cfb0*/  FADD R21, R39, -R35 ;  /* 0x8000002327157221 */ /* 0x000fe20000000000 */
[----:B------:R-:W1:Y:S03]  /*6cfc0*/  LDCU UR37, c[0x0][0x3b8] ;  /* 0x00007700ff2577ac */ /* 0x000e660008000800 */
[C-C-:B------:R-:W-:Y:S01]  /*6cfd0*/  FADD R30, R21.reuse, R29.reuse ;  /* 0x0000001d151e7221 */ /* 0x140fe20000000000 */
[----:B------:R-:W-:Y:S01]  /*6cfe0*/  FADD R29, R21, -R29 ;  /* 0x8000001d151d7221 */ /* 0x000fe20000000000 */
[----:B------:R-:W-:Y:S01]  /*6cff0*/  FADD R35, R39, R35 ;  /* 0x0000002327237221 */ /* 0x000fe20000000000 */
        /* <DEDUP_REMOVED lines=29> */
[----:B------:R-:W4:Y:S04]  /*6d1d0*/  LDS R9, [R6+0x10] ;  /* 0x0000100006097984 */ /* 0x000f280000000800 */
[----:B------:R-:W-:Y:S04]  /*6d1e0*/  STL [R1+0x40], R27 ;  /* 0x0000401b01007387 */ /* 0x000fe80000100800 */
[----:B------:R-:W2:Y:S04]  /*6d1f0*/  LDL.LU R55, [R1+0x44] ;  /* 0x0000440001377983 */ /* 0x000ea80000300800 */
[----:B------:R4:W-:Y:S02]  /*6d200*/  STL [R1+0x38], R26 ;  /* 0x0000381a01007387 */ /* 0x0009e40000100800 */
[C-C-:B----4-:R-:W-:Y:S01]  /*6d210*/  FADD R26, R48.reuse, -R9.reuse ;  /* 0x80000009301a7221 */ /* 0x150fe20000000000 */
[----:B------:R-:W-:-:S02]  /*6d220*/  FADD R9, R48, R9 ;  /* 0x0000000930097221 */ /* 0x000fc40000000000 */
[----:B------:R-:W4:Y:S01]  /*6d230*/  LDL.LU R48, [R1+0x24] ;  /* 0x0000240001307983 */ /* 0x000f220000300800 */
[----:B------:R-:W-:Y:S01]  /*6d240*/  FFMA R23, R30, 0.66817861795425415039, R54 ;  /* 0x3f2b0dc11e177823 */ /* 0x000fe20000000036 */
[----:B------:R-:W-:Y:S01]  /*6d250*/  FADD R27, -R8, R20 ;  /* 0x00000014081b7221 */ /* 0x000fe20000000100 */
[----:B------:R-:W-:Y:S01]  /*6d260*/  FFMA R54, R54, -0.66817861795425415039, R30 ;  /* 0xbf2b0dc136367823 */ /* 0x000fe2000000001e */
        /* <DEDUP_REMOVED lines=13> */
[C-C-:B------:R-:W-:Y:S01]  /*6d340*/  FADD R30, R9.reuse, R8.reuse ;  /* 0x00000008091e7221 */ /* 0x140fe20000000000 */
[----:B------:R-:W-:Y:S01]  /*6d350*/  FFMA R50, R50, -0.66817861795425415039, R35 ;  /* 0xbf2b0dc132327823 */ /* 0x000fe20000000023 */
[----:B------:R-:W-:Y:S01]  /*6d360*/  FADD R9, R9, -R8 ;  /* 0x8000000809097221 */ /* 0x000fe20000000000 */
[C-C-:B------:R-:W-:Y:S01]  /*6d370*/  FADD R35, -R12.reuse, R34.reuse ;  /* 0x000000220c237221 */ /* 0x140fe20000000100 */
[----:B------:R-:W-:Y:S01]  /*6d380*/  FADD R8, R12, R34 ;  /* 0x000000220c087221 */ /* 0x000fe20000000000 */
[----:B------:R-:W-:Y:S01]  /*6d390*/  FFMA R12, R27, -0.19891236722469329834, R20 ;  /* 0xbe4bafaf1b0c7823 */ /* 0x000fe20000000014 */
[----:B------:R-:W-:Y:S01]  /*6d3a0*/  FFMA R27, R20, 0.19891236722469329834, R27 ;  /* 0x3e4bafaf141b7823 */ /* 0x000fe2000000001b */
[----:B------:R-:W-:Y:S01]  /*6d3b0*/  FFMA R20, R35, -0.41421356797218322754, R9 ;  /* 0xbed413cd23147823 */ /* 0x000fe20000000009 */
[----:B------:R-:W-:-:S02]  /*6d3c0*/  FFMA R42, R9, 0.41421356797218322754, R35 ;  /* 0x3ed413cd092a7823 */ /* 0x000fc40000000023 */
[----:B------:R-:W2:Y:S04]  /*6d3d0*/  LDS R9, [R6+0x14] ;  /* 0x0000140006097984 */ /* 0x000ea80000000800 */
[----:B------:R2:W-:Y:S01]  /*6d3e0*/  STL [R1+0x34], R27 ;  /* 0x0000341b01007387 */ /* 0x0005e20000100800 */
[C-C-:B------:R-:W-:Y:S01]  /*6d3f0*/  FADD R34, R30.reuse, -R8.reuse ;  /* 0x800000081e227221 */ /* 0x140fe20000000000 */
[----:B------:R-:W-:Y:S01]  /*6d400*/  FADD R8, R30, R8 ;  /* 0x000000081e087221 */ /* 0x000fe20000000000 */
[C-C-:B------:R-:W-:Y:S01]  /*6d410*/  FADD R30, -R7.reuse, R18.reuse ;  /* 0x00000012071e7221 */ /* 0x140fe20000000100 */
[----:B------:R-:W-:Y:S01]  /*6d420*/  FADD R7, R7, R18 ;  /* 0x0000001207077221 */ /* 0x000fe20000000000 */
[C-C-:B------:R-:W-:Y:S01]  /*6d430*/  FADD R18, R3.reuse, -R33.reuse ;  /* 0x8000002103127221 */ /* 0x140fe20000000000 */
[----:B------:R-:W-:Y:S01]  /*6d440*/  FADD R3, R3, R33 ;  /* 0x0000002103037221 */ /* 0x000fe20000000000 */
[C-C-:B--2---:R-:W-:Y:S01]  /*6d450*/  FADD R27, R55.reuse, -R9.reuse ;  /* 0x80000009371b7221 */ /* 0x144fe20000000000 */
[----:B------:R-:W-:-:S02]  /*6d460*/  FADD R9, R55, R9 ;  /* 0x0000000937097221 */ /* 0x000fc40000000000 */
[----:B------:R-:W2:Y:S01]  /*6d470*/  LDL.LU R55, [R1+0x2c] ;  /* 0x00002c0001377983 */ /* 0x000ea20000300800 */
[C-C-:B----4-:R-:W-:Y:S01]  /*6d480*/  FADD R33, R48.reuse, -R59.reuse ;  /* 0x8000003b30217221 */ /* 0x150fe20000000000 */
[----:B------:R-:W-:Y:S02]  /*6d490*/  FADD R59, R48, R59 ;  /* 0x0000003b303b7221 */ /* 0x000fe40000000000 */
[----:B------:R-:W4:Y:S01]  /*6d4a0*/  LDL.LU R48, [R1+0x50] ;  /* 0x0000500001307983 */ /* 0x000f220000300800 */
        /* <DEDUP_REMOVED lines=9> */
[----:B------:R-:W-:Y:S01]  /*6d540*/  FFMA R30, R33, 0.70710676908493041992, R30 ;  /* 0x3f3504f3211e7823 */ /* 0x000fe2000000001e */
[C-C-:B------:R-:W-:Y:S01]  /*6d550*/  FADD R9, R59.reuse, R3.reuse ;  /* 0x000000033b097221 */ /* 0x140fe20000000000 */
[----:B------:R-:W-:Y:S02]  /*6d560*/  FADD R3, -R59, R3 ;  /* 0x000000033b037221 */ /* 0x000fe40000000100 */
[----:B------:R-:W-:Y:S01]  /*6d570*/  FFMA R37, R30, -0.19891236722469329834, R18 ;  /* 0xbe4bafaf1e257823 */ /* 0x000fe20000000012 */
[----:B------:R-:W-:Y:S01]  /*6d580*/  FFMA R30, R18, 0.19891236722469329834, R30 ;  /* 0x3e4bafaf121e7823 */ /* 0x000fe2000000001e */
[----:B------:R-:W-:Y:S01]  /*6d590*/  FFMA R18, R3, -0.41421356797218322754, R7 ;  /* 0xbed413cd03127823 */ /* 0x000fe20000000007 */
[----:B------:R-:W-:-:S02]  /*6d5a0*/  FFMA R58, R7, 0.41421356797218322754, R3 ;  /* 0x3ed413cd073a7823 */ /* 0x000fc40000000003 */
[----:B------:R-:W3:Y:S04]  /*6d5b0*/  LDS R3, [R6+0x18] ;  /* 0x0000180006037984 */ /* 0x000ee80000000800 */
[----:B------:R-:W4:Y:S04]  /*6d5c0*/  LDS R7, [R6+0x1c] ;  /* 0x00001c0006077984 */ /* 0x000f280000000800 */
[----:B------:R0:W-:Y:S01]  /*6d5d0*/  STL [R1+0x24], R30 ;  /* 0x0000241e01007387 */ /* 0x0001e20000100800 */
[C-C-:B------:R-:W-:Y:S01]  /*6d5e0*/  FADD R33, R35.reuse, -R9.reuse ;  /* 0x8000000923217221 */ /* 0x140fe20000000000 */
[----:B------:R-:W-:Y:S01]  /*6d5f0*/  FADD R9, R35, R9 ;  /* 0x0000000923097221 */ /* 0x000fe20000000000 */
[C-C-:B0-----:R-:W-:Y:S01]  /*6d600*/  FADD R30, -R5.reuse, R15.reuse ;  /* 0x0000000f051e7221 */ /* 0x141fe20000000100 */
[----:B------:R-:W-:Y:S01]  /*6d610*/  FADD R5, R5, R15 ;  /* 0x0000000f05057221 */ /* 0x000fe20000000000 */
[C-C-:B------:R-:W-:Y:S01]  /*6d620*/  FADD R15, R2.reuse, -R32.reuse ;  /* 0x80000020020f7221 */ /* 0x140fe20000000000 */
[----:B------:R-:W-:Y:S01]  /*6d630*/  FADD R2, R2, R32 ;  /* 0x0000002002027221 */ /* 0x000fe20000000000 */
[C-C-:B---3--:R-:W-:Y:S01]  /*6d640*/  FADD R6, R40.reuse, -R3.reuse ;  /* 0x8000000328067221 */ /* 0x148fe20000000000 */
[----:B------:R-:W-:-:S04]  /*6d650*/  FADD R3, R40, R3 ;  /* 0x0000000328037221 */ /* 0x000fc80000000000 */
[----:B------:R-:W-:Y:S01]  /*6d660*/  FADD R56, R3, -R5 ;  /* 0x8000000503387221 */ /* 0x000fe20000000000 */
[----:B------:R-:W-:Y:S01]  /*6d670*/  FMUL R17, R17, 1.4142135381698608398 ;  /* 0x3fb504f311117820 */ /* 0x000fe20000400000 */
[----:B------:R-:W-:Y:S01]  /*6d680*/  FMUL R13, R13, 1.4142135381698608398 ;  /* 0x3fb504f30d0d7820 */ /* 0x000fe20000400000 */
[----:B------:R-:W-:Y:S01]  /*6d690*/  FMUL R11, R11, 1.9615705013275146484 ;  /* 0x3ffb14be0b0b7820 */ /* 0x000fe20000400000 */
[C-C-:B--2---:R-:W-:Y:S01]  /*6d6a0*/  FADD R32, R55.reuse, -R60.reuse ;  /* 0x8000003c37207221 */ /* 0x144fe20000000000 */
[----:B------:R-:W-:-:S03]  /*6d6b0*/  FADD R60, R55, R60 ;  /* 0x0000003c373c7221 */ /* 0x000fc60000000000 */
        /* <DEDUP_REMOVED lines=8> */
[C-C-:B------:R-:W-:Y:S01]  /*6d740*/  FADD R3, R55.reuse, -R5.reuse ;  /* 0x8000000537037221 */ /* 0x140fe20000000000 */
[----:B------:R-:W-:Y:S02]  /*6d750*/  FADD R55, R55, R5 ;  /* 0x0000000537377221 */ /* 0x000fe40000000000 */
[----:B------:R-:W-:Y:S01]  /*6d760*/  FFMA R5, R30, -0.19891236722469329834, R15 ;  /* 0xbe4bafaf1e057823 */ /* 0x000fe2000000000f */
[----:B------:R-:W-:Y:S01]  /*6d770*/  FFMA R15, R15, 0.19891236722469329834, R30 ;  /* 0x3e4bafaf0f0f7823 */ /* 0x000fe2000000001e */
[----:B------:R-:W-:Y:S01]  /*6d780*/  FADD R2, -R60, R2 ;  /* 0x000000023c027221 */ /* 0x000fe20000000100 */
[----:B------:R-:W-:-:S03]  /*6d790*/  FADD R32, R0, -R31 ;  /* 0x8000001f00207221 */ /* 0x000fc60000000000 */
[----:B------:R0:W-:Y:S01]  /*6d7a0*/  STL [R1+0x28], R15 ;  /* 0x0000280f01007387 */ /* 0x0001e20000100800 */
[----:B------:R-:W-:Y:S01]  /*6d7b0*/  FFMA R6, R35, 0.66817861795425415039, R40 ;  /* 0x3f2b0dc123067823 */ /* 0x000fe20000000028 */
[----:B------:R-:W-:Y:S01]  /*6d7c0*/  FFMA R30, R2, -0.41421356797218322754, R56 ;  /* 0xbed413cd021e7823 */ /* 0x000fe20000000038 */
[----:B------:R-:W-:Y:S01]  /*6d7d0*/  FFMA R40, R40, -0.66817861795425415039, R35 ;  /* 0xbf2b0dc128287823 */ /* 0x000fe20000000023 */
[----:B------:R-:W-:Y:S01]  /*6d7e0*/  FFMA R56, R56, 0.41421356797218322754, R2 ;  /* 0x3ed413cd38387823 */ /* 0x000fe20000000002 */
[C-C-:B0-----:R-:W-:Y:S01]  /*6d7f0*/  FADD R15, -R4.reuse, R14.reuse ;  /* 0x0000000e040f7221 */ /* 0x141fe20000000100 */
[----:B------:R-:W-:Y:S01]  /*6d800*/  FADD R4, R4, R14 ;  /* 0x0000000e04047221 */ /* 0x000fe20000000000 */
[----:B------:R-:W-:Y:S01]  /*6d810*/  FADD R14, R0, R31 ;  /* 0x0000001f000e7221 */ /* 0x000fe20000000000 */
[C---:B------:R-:W-:Y:S01]  /*6d820*/  FADD R31, R43.reuse, -R61 ;  /* 0x8000003d2b1f7221 */ /* 0x040fe20000000000 */
[----:B----4-:R-:W-:Y:S01]  /*6d830*/  FADD R2, R48, -R7 ;  /* 0x8000000730027221 */ /* 0x010fe20000000000 */
[----:B------:R-:W2:Y:S02]  /*6d840*/  LDL.LU R0, [R1+0x110] ;  /* 0x0001100001007983 */ /* 0x000ea40000300800 */
[C-C-:B------:R-:W-:Y:S01]  /*6d850*/  FADD R35, R32.reuse, R31.reuse ;  /* 0x0000001f20237221 */ /* 0x140fe20000000000 */
[----:B------:R-:W-:Y:S01]  /*6d860*/  FADD R32, R32, -R31 ;  /* 0x8000001f20207221 */ /* 0x000fe20000000000 */
[----:B------:R-:W-:Y:S01]  /*6d870*/  FADD R7, R48, R7 ;  /* 0x0000000730077221 */ /* 0x000fe20000000000 */
[----:B------:R-:W-:Y:S01]  /*6d880*/  FADD R61, R43, R61 ;  /* 0x0000003d2b3d7221 */ /* 0x000fe20000000000 */
[C-C-:B------:R-:W-:Y:S01]  /*6d890*/  FFMA R48, R35.reuse, -0.70710676908493041992, R2.reuse ;  /* 0xbf3504f323307823 */ /* 0x140fe20000000002 */
[----:B------:R-:W-:Y:S01]  /*6d8a0*/  FFMA R2, R35, 0.70710676908493041992, R2 ;  /* 0x3f3504f323027823 */ /* 0x000fe20000000002 */
[----:B------:R-:W0:Y:S01]  /*6d8b0*/  LDC R43, c[0x0][0x3b8] ;  /* 0x0000ee00ff2b7b82 */ /* 0x000e220000000800 */
[C-C-:B------:R-:W-:Y:S01]  /*6d8c0*/  FFMA R35, R32.reuse, -0.70710676908493041992, R15.reuse ;  /* 0xbf3504f320237823 */ /* 0x140fe2000000000f */
[----:B------:R-:W-:Y:S01]  /*6d8d0*/  FFMA R32, R32, 0.70710676908493041992, R15 ;  /* 0x3f3504f320207823 */ /* 0x000fe2000000000f */
[C-C-:B------:R-:W-:Y:S01]  /*6d8e0*/  FADD R15, R7.reuse, R4.reuse ;  /* 0x00000004070f7221 */ /* 0x140fe20000000000 */
[----:B------:R-:W-:Y:S01]  /*6d8f0*/  FADD R7, R7, -R4 ;  /* 0x8000000407077221 */ /* 0x000fe20000000000 */
[C-C-:B------:R-:W-:Y:S01]  /*6d900*/  FADD R4, R61.reuse, R14.reuse ;  /* 0x0000000e3d047221 */ /* 0x140fe20000000000 */
[----:B------:R-:W-:Y:S01]  /*6d910*/  FADD R14, -R61, R14 ;  /* 0x0000000e3d0e7221 */ /* 0x000fe20000000100 */
[----:B------:R-:W-:-:S03]  /*6d920*/  FFMA R31, R35, 0.66817861795425415039, R48 ;  /* 0x3f2b0dc1231f7823 */ /* 0x000fc60000000030 */
[----:B------:R-:W-:Y:S01]  /*6d930*/  FFMA R38, R14, -0.41421356797218322754, R7 ;  /* 0xbed413cd0e267823 */ /* 0x000fe20000000007 */
[----:B------:R-:W-:Y:S01]  /*6d940*/  FFMA R57, R7, 0.41421356797218322754, R14 ;  /* 0x3ed413cd07397823 */ /* 0x000fe2000000000e */
[----:B------:R-:W-:Y:S01]  /*6d950*/  FMUL R7, R28, 1.4142135381698608398 ;  /* 0x3fb504f31c077820 */ /* 0x000fe20000400000 */
[----:B------:R-:W-:Y:S01]  /*6d960*/  FFMA R48, R48, -0.66817861795425415039, R35 ;  /* 0xbf2b0dc130307823 */ /* 0x000fe20000000023 */
[C-C-:B------:R-:W-:Y:S01]  /*6d970*/  FADD R35, R15.reuse, -R4.reuse ;  /* 0x800000040f237221 */ /* 0x140fe20000000000 */
[----:B------:R-:W-:Y:S01]  /*6d980*/  FADD R4, R15, R4 ;  /* 0x000000040f047221 */ /* 0x000fe20000000000 */
[----:B------:R-:W-:Y:S01]  /*6d990*/  FFMA R15, R32, -0.19891236722469329834, R2 ;  /* 0xbe4bafaf200f7823 */ /* 0x000fe20000000002 */
[----:B------:R-:W-:Y:S01]  /*6d9a0*/  FSET.BF.GE.AND R14, |R7|, UR4, PT ;  /* 0x00000004070e7c0a */ /* 0x000fe2000b806200 */
[----:B------:R-:W3:Y:S01]  /*6d9b0*/  LDCU UR4, c[0x0][0x3b8] ;  /* 0x00007700ff0477ac */ /* 0x000ee20008000800 */
[----:B------:R-:W-:-:S05]  /*6d9c0*/  FFMA R2, R2, 0.19891236722469329834, R32 ;  /* 0x3e4bafaf02027823 */ /* 0x000fca0000000020 */
[----:B------:R0:W-:Y:S01]  /*6d9d0*/  STL [R1+0x2c], R2 ;  /* 0x00002c0201007387 */ /* 0x0001e20000100800 */
[----:B------:R-:W-:Y:S01]  /*6d9e0*/  FMUL R32, R19, 1.4142135381698608398 ;  /* 0x3fb504f313207820 */ /* 0x000fe20000400000 */
[----:B0-----:R-:W-:-:S04]  /*6d9f0*/  FSEL R2, R43, RZ, P0 ;  /* 0x000000ff2b027208 */ /* 0x001fc80000000000 */
[CC--:B------:R-:W-:Y:S02]  /*6da00*/  FSETP.GE.AND P0, PT, |R17|.reuse, R2.reuse, PT ;  /* 0x000000021100720b */ /* 0x0c0fe40003f06200 */
[----:B------:R-:W-:-:S05]  /*6da10*/  FSET.BF.GE.AND R2, |R17|, R2, PT ;  /* 0x000000021102720a */ /* 0x000fca0003806200 */
[----:B------:R-:W-:Y:S01]  /*6da20*/  FADD R2, R2, R14 ;  /* 0x0000000e02027221 */ /* 0x000fe20000000000 */
[----:B---3--:R-:W-:Y:S01]  /*6da30*/  FSET.BF.GE.AND R14, |R32|, UR4, PT ;  /* 0x00000004200e7c0a */ /* 0x008fe2000b806200 */
[----:B------:R-:W0:Y:S04]  /*6da40*/  LDCU UR4, c[0x0][0x3b8] ;  /* 0x00007700ff0477ac */ /* 0x000e280008000800 */
[----:B------:R-:W-:Y:S01]  /*6da50*/  FADD R2, R2, R14 ;  /* 0x0000000e02027221 */ /* 0x000fe20000000000 */
        /* <DEDUP_REMOVED lines=21> */
[----:B------:R-:W-:-:S03]  /*6dbb0*/  FMUL R19, R24, 1.9615705013275146484 ;  /* 0x3ffb14be18137820 */ /* 0x000fc60000400000 */
[----:B------:R-:W-:Y:S02]  /*6dbc0*/  FADD R14, R14, R4 ;  /* 0x000000040e0e7221 */ /* 0x000fe40000000000 */
[----:B0-----:R-:W-:Y:S01]  /*6dbd0*/  FSET.BF.GE.AND R4, |R19|, UR4, PT ;  /* 0x0000000413047c0a */ /* 0x001fe2000b806200 */
[----:B------:R-:W0:Y:S01]  /*6dbe0*/  LDCU UR4, c[0x0][0x3b8] ;  /* 0x00007700ff0477ac */ /* 0x000e220008000800 */
[----:B------:R-:W-:-:S03]  /*6dbf0*/  FMUL R10, R10, 1.9615705013275146484 ;  /* 0x3ffb14be0a0a7820 */ /* 0x000fc60000400000 */
[----:B------:R-:W-:Y:S01]  /*6dc00*/  FADD R14, R14, R4 ;  /* 0x000000040e0e7221 */ /* 0x000fe20000000000 */
[----:B------:R-:W-:Y:S01]  /*6dc10*/  STL [R1+0x80], R17 ;  /* 0x0000801101007387 */ /* 0x000fe20000100800 */
[----:B0-----:R-:W-:Y:S01]  /*6dc20*/  FSET.BF.GE.AND R4, |R10|, UR4, PT ;  /* 0x000000040a047c0a */ /* 0x001fe2000b806200 */
[----:B------:R-:W0:Y:S02]  /*6dc30*/  LDCU UR4, c[0x0][0x3b8] ;  /* 0x00007700ff0477ac */ /* 0x000e240008000800 */
[----:B------:R-:W-:Y:S04]  /*6dc40*/  STL [R1+0x108], R7 ;  /* 0x0001080701007387 */ /* 0x000fe80000100800 */
[----:B------:R3:W-:Y:S01]  /*6dc50*/  STL [R1+0x58], R11 ;  /* 0x0000580b01007387 */ /* 0x0007e20000100800 */
        /* <DEDUP_REMOVED lines=33> */
[----:B------:R-:W-:Y:S01]  /*6de70*/  FMUL R17, R21, 1.8477590084075927734 ;  /* 0x3fec835e15117820 */ /* 0x000fe20000400000 */
[----:B------:R3:W-:Y:S04]  /*6de80*/  STL [R1+0x10], R7 ;  /* 0x0000100701007387 */ /* 0x0007e80000100800 */
[----:B0-----:R-:W-:Y:S01]  /*6de90*/  FSET.BF.GE.AND R21, |R17|, UR4, PT ;  /* 0x0000000411157c0a */ /* 0x001fe2000b806200 */
[----:B------:R-:W0:Y:S01]  /*6dea0*/  LDCU UR4, c[0x0][0x3b8] ;  /* 0x00007700ff0477ac */ /* 0x000e220008000800 */
[----:B---3--:R-:W-:-:S05]  /*6deb0*/  FMUL R7, R46, 1.6629391908645629883 ;  /* 0x3fd4db312e077820 */ /* 0x008fca0000400000 */
[----:B------:R3:W-:Y:S01]  /*6dec0*/  STL [R1+0x20], R7 ;  /* 0x0000200701007387 */ /* 0x0007e20000100800 */
[----:B------:R-:W-:-:S03]  /*6ded0*/  FADD R21, R5, R21 ;  /* 0x0000001505157221 */ /* 0x000fc60000000000 */
[----:B------:R-:W4:Y:S01]  /*6dee0*/  LDL.LU R59, [R1+0x48] ;  /* 0x00004800013b7983 */ /* 0x000f220000300800 */
[----:B------:R-:W-:Y:S01]  /*6def0*/  FMUL R5, R20, 1.8477590084075927734 ;  /* 0x3fec835e14057820 */ /* 0x000fe20000400000 */
[----:B------:R-:W-:Y:S01]  /*6df00*/  FMUL R18, R18, 1.8477590084075927734 ;  /* 0x3fec835e12127820 */ /* 0x000fe20000400000 */
[----:B------:R-:W-:Y:S01]  /*6df10*/  FMUL R22, R22, 1.6629391908645629883 ;  /* 0x3fd4db3116167820 */ /* 0x000fe20000400000 */
[----:B------:R-:W-:Y:S01]  /*6df20*/  FMUL R23, R23, 1.6629391908645629883 ;  /* 0x3fd4db3117177820 */ /* 0x000fe20000400000 */
[----:B------:R-:W-:Y:S01]  /*6df30*/  FMUL R46, R26, 1.6629391908645629883 ;  /* 0x3fd4db311a2e7820 */ /* 0x000fe20000400000 */
[----:B------:R-:W-:Y:S01]  /*6df40*/  FMUL R41, R41, 1.4142135381698608398 ;  /* 0x3fb504f329297820 */ /* 0x000fe20000400000 */
[----:B------:R-:W2:Y:S01]  /*6df50*/  LDL.LU R61, [R1+0x54] ;  /* 0x00005400013d7983 */ /* 0x000ea20000300800 */
        /* <DEDUP_REMOVED lines=57> */
[----:B----4-:R-:W-:Y:S02]  /*6e2f0*/  FMUL R36, R59, -1.6629391908645629883 ;  /* 0xbfd4db313b247820 */ /* 0x010fe40000400000 */
[----:B------:R-:W4:Y:S01]  /*6e300*/  LDL.LU R59, [R1+0x3c] ;  /* 0x00003c00013b7983 */ /* 0x000f220000300800 */
[----:B------:R-:W-:Y:S01]  /*6e310*/  FMUL R49, R34, 1.4142135381698608398 ;  /* 0x3fb504f322317820 */ /* 0x000fe20000400000 */
[----:B------:R-:W-:Y:S01]  /*6e320*/  FMUL R33, R33, 1.4142135381698608398 ;  /* 0x3fb504f321217820 */ /* 0x000fe20000400000 */
[----:B------:R-:W-:Y:S01]  /*6e330*/  FMUL R35, R35, 1.4142135381698608398 ;  /* 0x3fb504f323237820 */ /* 0x000fe20000400000 */
[----:B------:R-:W-:Y:S01]  /*6e340*/  FMUL R44, R44, -1.6629391908645629883 ;  /* 0xbfd4db312c2c7820 */ /* 0x000fe20000400000 */
[----:B------:R-:W2:Y:S01]  /*6e350*/  LDL.LU R60, [R1+0x38] ;  /* 0x00003800013c7983 */ /* 0x000ea20000300800 */
[----:B------:R-:W-:Y:S01]  /*6e360*/  FMUL R37, R47, -1.6629391908645629883 ;  /* 0xbfd4db312f257820 */ /* 0x000fe20000400000 */
[----:B0-----:R-:W-:Y:S01]  /*6e370*/  FSET.BF.GE.AND R34, |R49|, UR4, PT ;  /* 0x0000000431227c0a */ /* 0x001fe2000b806200 */
[----:B------:R-:W0:Y:S01]  /*6e380*/  LDCU UR4, c[0x0][0x3b8] ;  /* 0x00007700ff0477ac */ /* 0x000e220008000800 */
[----:B------:R-:W-:Y:S01]  /*6e390*/  FMUL R38, R54, -1.6629391908645629883 ;  /* 0xbfd4db3136267820 */ /* 0x000fe20000400000 */
[----:B------:R-:W-:Y:S01]  /*6e3a0*/  FMUL R39, R39, -1.6629391908645629883 ;  /* 0xbfd4db3127277820 */ /* 0x000fe20000400000 */
[----:B------:R-:W-:Y:S01]  /*6e3b0*/  FMUL R40, R40, -1.6629391908645629883 ;  /* 0xbfd4db3128287820 */ /* 0x000fe20000400000 */
[----:B------:R-:W-:Y:S01]  /*6e3c0*/  FADD R6, R6, R34 ;  /* 0x0000002206067221 */ /* 0x000fe20000000000 */
[----:B---3--:R-:W3:Y:S01]  /*6e3d0*/  LDL.LU R7, [R1+0x68] ;  /* 0x0000680001077983 */ /* 0x008ee20000300800 */
        /* <DEDUP_REMOVED lines=32> */
[----:B------:R-:W-:Y:S01]  /*6e5e0*/  FMUL R6, R42, 1.8477590084075927734 ;  /* 0x3fec835e2a067820 */ /* 0x000fe20000400000 */
[----:B----4-:R-:W-:-:S02]  /*6e5f0*/  FMUL R51, R59, 1.8477590084075927734 ;  /* 0x3fec835e3b337820 */ /* 0x010fc40000400000 */
[----:B------:R-:W4:Y:S04]  /*6e600*/  LDL.LU R59, [R1+0x5c] ;  /* 0x00005c00013b7983 */ /* 0x000f280000300800 */
[----:B------:R-:W3:Y:S01]  /*6e610*/  LDL.LU R42, [R1+0x10c] ;  /* 0x00010c00012a7983 */ /* 0x000ee20000300800 */
[----:B------:R-:W-:-:S05]  /*6e620*/  FMUL R48, R48, -1.6629391908645629883 ;  /* 0xbfd4db3130307820 */ /* 0x000fca0000400000 */
[----:B0-----:R-:W-:Y:S01]  /*6e630*/  FSET.BF.GE.AND R54, |R48|, UR4, PT ;  /* 0x0000000430367c0a */ /* 0x001fe2000b806200 */
[----:B------:R-:W0:Y:S01]  /*6e640*/  LDCU UR4, c[0x0][0x3b8] ;  /* 0x00007700ff0477ac */ /* 0x000e220008000800 */
[----:B------:R-:W-:-:S03]  /*6e650*/  FMUL R45, R45, 1.8477590084075927734 ;  /* 0x3fec835e2d2d7820 */ /* 0x000fc60000400000 */
[----:B------:R-:W-:Y:S02]  /*6e660*/  FADD R54, R3, R54 ;  /* 0x0000003603367221 */ /* 0x000fe40000000000 */
[----:B0-----:R-:W-:Y:S01]  /*6e670*/  FSET.BF.GE.AND R3, |R45|, UR4, PT ;  /* 0x000000042d037c0a */ /* 0x001fe2000b806200 */
[----:B------:R-:W0:Y:S01]  /*6e680*/  LDCU UR4, c[0x0][0x3b8] ;  /* 0x00007700ff0477ac */ /* 0x000e220008000800 */
[----:B--2---:R-:W-:-:S03]  /*6e690*/  FMUL R50, R61, 1.8477590084075927734 ;  /* 0x3fec835e3d327820 */ /* 0x004fc60000400000 */
        /* <DEDUP_REMOVED lines=28> */
[----:B---3--:R-:W-:-:S05]  /*6e860*/  FMUL R42, R42, 1.9615705013275146484 ;  /* 0x3ffb14be2a2a7820 */ /* 0x008fca0000400000 */
[----:B0-----:R-:W-:Y:S01]  /*6e870*/  FSET.BF.GE.AND R3, |R42|, UR4, PT ;  /* 0x000000042a037c0a */ /* 0x001fe2000b806200 */
[----:B------:R-:W0:Y:S04]  /*6e880*/  LDCU UR4, c[0x0][0x3b8] ;  /* 0x00007700ff0477ac */ /* 0x000e280008000800 */
[----:B------:R-:W-:Y:S01]  /*6e890*/  FADD R57, R56, R3 ;  /* 0x0000000338397221 */ /* 0x000fe20000000000 */
[----:B------:R-:W-:Y:S02]  /*6e8a0*/  FMUL R56, R7, 1.9615705013275146484 ;  /* 0x3ffb14be07387820 */ /* 0x000fe40000400000 */
[----:B------:R-:W3:Y:S03]  /*6e8b0*/  LDL.LU R7, [R1+0x24] ;  /* 0x0000240001077983 */ /* 0x000ee60000300800 */
        /* <DEDUP_REMOVED lines=143> */
[----:B0-----:R-:W-:Y:S02]  /*6f1b0*/  FSEL R2, R23, RZ, P1 ;  /* 0x000000ff17027208 */ /* 0x001fe40000800000 */
[C---:B------:R-:W-:Y:S01]  /*6f1c0*/  FSETP.GE.AND P1, PT, |R26|.reuse, UR35, PT ;  /* 0x000000231a007c0b */ /* 0x040fe2000bf26200 */
[----:B------:R-:W-:-:S02]  /*6f1d0*/  FMUL R26, R26, 0.000244140625 ;  /* 0x398000001a1a7820 */ /* 0x000fc40000400000 */
[----:B------:R0:W-:Y:S01]  /*6f1e0*/  STL [R1+0x5c], R2 ;  /* 0x00005c0201007387 */ /* 0x0001e20000100800 */
[----:B------:R-:W-:Y:S02]  /*6f1f0*/  FMUL R31, R31, 0.000244140625 ;  /* 0x398000001f1f7820 */ /* 0x000fe40000400000 */
[----:B------:R-:W-:Y:S02]  /*6f200*/  FSEL R26, R26, RZ, P1 ;  /* 0x000000ff1a1a7208 */ /* 0x000fe40000800000 */
[----:B------:R-:W-:Y:S02]  /*6f210*/  FSETP.GE.AND P1, PT, |R28|, UR39, PT ;  /* 0x000000271c007c0b */ /* 0x000fe4000bf26200 */
[----:B0-----:R-:W-:Y:S02]  /*6f220*/  FSEL R2, R24, RZ, P0 ;  /* 0x000000ff18027208 */ /* 0x001fe40000000000 */
[----:B------:R-:W-:Y:S01]  /*6f230*/  FSETP.GE.AND P0, PT, |R27|, UR36, PT ;  /* 0x000000241b007c0b */ /* 0x000fe2000bf06200 */
[----:B------:R-:W-:-:S02]  /*6f240*/  FMUL R28, R28, 0.000244140625 ;  /* 0x398000001c1c7820 */ /* 0x000fc40000400000 */
        /* <DEDUP_REMOVED lines=14> */
[C---:B------:R-:W-:Y:S01]  /*6f330*/  FSETP.GE.AND P1, PT, |R36|.reuse, UR46, PT ;  /* 0x0000002e24007c0b */ /* 0x040fe2000bf26200 */
[----:B-1----:R-:W-:Y:S01]  /*6f340*/  FMUL R7, R35, 0.000244140625 ;  /* 0x3980000023077820 */ /* 0x002fe20000400000 */
[----:B------:R-:W-:Y:S01]  /*6f350*/  FMUL R36, R36, 0.000244140625 ;  /* 0x3980000024247820 */ /* 0x000fe20000400000 */
[----:B0-----:R-:W-:-:S02]  /*6f360*/  FSEL R2, R33, RZ, P2 ;  /* 0x000000ff21027208 */ /* 0x001fc40001000000 */
[----:B------:R-:W-:-:S03]  /*6f370*/  FSETP.GE.AND P2, PT, |R35|, UR44, PT ;  /* 0x0000002c23007c0b */ /* 0x000fc6000bf46200 */
[----:B------:R0:W-:Y:S01]  /*6f380*/  STL [R1+0x40], R2 ;  /* 0x0000400201007387 */ /* 0x0001e20000100800 */
[----:B------:R-:W-:Y:S02]  /*6f390*/  FSEL R7, R7, RZ, P2 ;  /* 0x000000ff07077208 */ /* 0x000fe40001000000 */
[----:B------:R-:W-:Y:S02]  /*6f3a0*/  FSETP.GE.AND P2, PT, |R38|, UR48, PT ;  /* 0x0000003026007c0b */ /* 0x000fe4000bf46200 */
[----:B0-----:R-:W-:Y:S02]  /*6f3b0*/  FSEL R2, R34, RZ, P0 ;  /* 0x000000ff22027208 */ /* 0x001fe40000000000 */
[C---:B------:R-:W-:Y:S01]  /*6f3c0*/  FSETP.GE.AND P0, PT, |R37|.reuse, UR47, PT ;  /* 0x0000002f25007c0b */ /* 0x040fe2000bf06200 */
[----:B------:R-:W-:Y:S02]  /*6f3d0*/  FMUL R37, R37, 0.000244140625 ;  /* 0x3980000025257820 */ /* 0x000fe40000400000 */
[----:B------:R0:W-:Y:S01]  /*6f3e0*/  STL [R1+0x30], R2 ;  /* 0x0000300201007387 */ /* 0x0001e20000100800 */
[----:B------:R-:W-:-:S02]  /*6f3f0*/  FMUL R38, R38, 0.000244140625 ;  /* 0x3980000026267820 */ /* 0x000fc40000400000 */
[----:B------:R-:W-:Y:S01]  /*6f400*/  FSEL R9, R37, RZ, P0 ;  /* 0x000000ff25097208 */ /* 0x000fe20000000000 */
[C---:B------:R-:W-:Y:S01]  /*6f410*/  FMUL R8, R39.reuse, 0.000244140625 ;  /* 0x3980000027087820 */ /* 0x040fe20000400000 */
[----:B0-----:R-:W-:Y:S02]  /*6f420*/  FSEL R2, R36, RZ, P1 ;  /* 0x000000ff24027208 */ /* 0x001fe40000800000 */
[----:B------:R-:W-:-:S03]  /*6f430*/  FSETP.GE.AND P1, PT, |R39|, UR50, PT ;  /* 0x0000003227007c0b */ /* 0x000fc6000bf26200 */
[----:B------:R0:W-:Y:S01]  /*6f440*/  STL [R1+0x3c], R2 ;  /* 0x00003c0201007387 */ /* 0x0001e20000100800 */
[----:B------:R-:W-:Y:S01]  /*6f450*/  FSEL R8, R8, RZ, P1 ;  /* 0x000000ff08087208 */ /* 0x000fe20000800000 */
[C---:B------:R-:W-:Y:S02]  /*6f460*/  FMUL R12, R48.reuse, 0.000244140625 ;  /* 0x39800000300c7820 */ /* 0x040fe40000400000 */
[----:B------:R1:W-:Y:S01]  /*6f470*/  STL [R1+0x38], R9 ;  /* 0x0000380901007387 */ /* 0x0003e20000100800 */
[----:B------:R-:W-:Y:S02]  /*6f480*/  FSETP.GE.AND P1, PT, |R48|, UR52, PT ;  /* 0x0000003430007c0b */ /* 0x000fe4000bf26200 */
[----:B0-----:R-:W-:Y:S02]  /*6f490*/  FSEL R2, R38, RZ, P2 ;  /* 0x000000ff26027208 */ /* 0x001fe40001000000 */
[C---:B------:R-:W-:Y:S01]  /*6f4a0*/  FSETP.GE.AND P2, PT, |R40|.reuse, UR51, PT ;  /* 0x0000003328007c0b */ /* 0x040fe2000bf46200 */
[----:B-1----:R-:W-:Y:S01]  /*6f4b0*/  FMUL R9, R40, 0.000244140625 ;  /* 0x3980000028097820 */ /* 0x002fe20000400000 */
[C---:B------:R-:W-:Y:S01]  /*6f4c0*/  FSETP.GE.AND P0, PT, |R50|.reuse, UR54, PT ;  /* 0x0000003632007c0b */ /* 0x040fe2000bf06200 */
[----:B------:R-:W-:Y:S01]  /*6f4d0*/  FMUL R16, R51, 0.000244140625 ;  /* 0x3980000033107820 */ /* 0x000fe20000400000 */
[----:B------:R-:W-:Y:S01]  /*6f4e0*/  FMUL R50, R50, 0.000244140625 ;  /* 0x3980000032327820 */ /* 0x000fe20000400000 */
[----:B------:R-:W-:Y:S01]  /*6f4f0*/  FSEL R12, R12, RZ, P1 ;  /* 0x000000ff0c0c7208 */ /* 0x000fe20000800000 */
[----:B------:R-:W-:Y:S01]  /*6f500*/  FMUL R13, R52, 0.000244140625 ;  /* 0x39800000340d7820 */ /* 0x000fe20000400000 */
[----:B------:R-:W-:-:S02]  /*6f510*/  FSEL R9, R9, RZ, P2 ;  /* 0x000000ff09097208 */ /* 0x000fc40001000000 */
[----:B------:R-:W-:Y:S02]  /*6f520*/  FSETP.GE.AND P2, PT, |R51|, UR55, PT ;  /* 0x0000003733007c0b */ /* 0x000fe4000bf46200 */
[----:B------:R-:W-:Y:S01]  /*6f530*/  FSETP.GE.AND P1, PT, |R52|, UR56, PT ;  /* 0x0000003834007c0b */ /* 0x000fe2000bf26200 */
[----:B------:R0:W-:Y:S01]  /*6f540*/  STL [R1+0x34], R2 ;  /* 0x0000340201007387 */ /* 0x0001e20000100800 */
[----:B------:R-:W-:Y:S01]  /*6f550*/  FSEL R16, R16, RZ, P2 ;  /* 0x000000ff10107208 */ /* 0x000fe20001000000 */
[----:B------:R-:W-:Y:S01]  /*6f560*/  FMUL R19, R54, 0.000244140625 ;  /* 0x3980000036137820 */ /* 0x000fe20000400000 */
[C---:B------:R-:W-:Y:S01]  /*6f570*/  FSETP.GE.AND P2, PT, |R56|.reuse, UR62, PT ;  /* 0x0000003e38007c0b */ /* 0x040fe2000bf46200 */
[----:B------:R-:W-:Y:S01]  /*6f580*/  FMUL R56, R56, 0.000244140625 ;  /* 0x3980000038387820 */ /* 0x000fe20000400000 */
[----:B------:R-:W-:Y:S02]  /*6f590*/  FSEL R13, R13, RZ, P1 ;  /* 0x000000ff0d0d7208 */ /* 0x000fe40000800000 */
[----:B------:R-:W-:-:S02]  /*6f5a0*/  FSETP.GE.AND P1, PT, |R54|, UR59, PT ;  /* 0x0000003b36007c0b */ /* 0x000fc4000bf26200 */
[----:B0-----:R-:W-:Y:S02]  /*6f5b0*/  FSEL R2, R50, RZ, P0 ;  /* 0x000000ff32027208 */ /* 0x001fe40000000000 */
[----:B------:R-:W-:Y:S02]  /*6f5c0*/  FSEL R19, R19, RZ, P1 ;  /* 0x000000ff13137208 */ /* 0x000fe40000800000 */
        /* <DEDUP_REMOVED lines=23> */
[----:B------:R-:W-:-:S04]  /*6f740*/  FSETP.GE.AND P2, PT, |R59|, UR66, PT ;  /* 0x000000423b007c0b */ /* 0x000fc8000bf46200 */
[----:B------:R-:W-:Y:S02]  /*6f750*/  FSEL R21, R21, RZ, P2 ;  /* 0x000000ff15157208 */ /* 0x000fe40001000000 */
[----:B------:R-:W-:Y:S02]  /*6f760*/  FSETP.GE.AND P2, PT, |R41|, UR37, PT ;  /* 0x0000002529007c0b */ /* 0x000fe4000bf46200 */
[----:B------:R-:W-:Y:S02]  /*6f770*/  LOP3.LUT R0, R0, 0xfffffffd, RZ, 0xc0, !PT ;  /* 0xfffffffd00007812 */ /* 0x000fe400078ec0ff */
[----:B------:R-:W-:-:S09]  /*6f780*/  FSETP.GE.AND P3, PT, |R4|, UR17, PT ;  /* 0x0000001104007c0b */ /* 0x000fd2000bf66200 */
[----:B------:R-:W-:Y:S02]  /*6f790*/  @P2 LOP3.LUT R0, R0, 0x2, RZ, 0xfc, !PT ;  /* 0x0000000200002812 */ /* 0x000fe400078efcff */
[----:B------:R-:W-:Y:S02]  /*6f7a0*/  FSETP.GE.AND P2, PT, |R43|, UR7, PT ;  /* 0x000000072b007c0b */ /* 0x000fe4000bf46200 */
[----:B------:R-:W-:Y:S02]  /*6f7b0*/  LOP3.LUT R0, R0, 0xfffffeff, RZ, 0xc0, !PT ;  /* 0xfffffeff00007812 */ /* 0x000fe400078ec0ff */
[----:B------:R-:W-:-:S09]  /*6f7c0*/  FSETP.GE.AND P4, PT, |R5|, UR25, PT ;  /* 0x0000001905007c0b */ /* 0x000fd2000bf86200 */
[----:B------:R-:W-:-:S04]  /*6f7d0*/  @P2 LOP3.LUT R0, R0, 0x100, RZ, 0xfc, !PT ;  /* 0x0000010000002812 */ /* 0x000fc800078efcff */
[----:B------:R-:W-:-:S04]  /*6f7e0*/  LOP3.LUT R0, R0, 0xffffffbf, RZ, 0xc0, !PT ;  /* 0xffffffbf00007812 */ /* 0x000fc800078ec0ff */
[----:B------:R-:W-:Y:S02]  /*6f7f0*/  @P3 LOP3.LUT R0, R0, 0x40, RZ, 0xfc, !PT ;  /* 0x0000004000003812 */ /* 0x000fe400078efcff */
[----:B--2---:R-:W-:Y:S02]  /*6f800*/  FSETP.GE.AND P2, PT, |R46|, UR33, PT ;  /* 0x000000212e007c0b */ /* 0x004fe4000bf46200 */
[----:B------:R-:W-:-:S04]  /*6f810*/  LOP3.LUT R0, R0, 0xffffffef, RZ, 0xc0, !PT ;  /* 0xffffffef00007812 */ /* 0x000fc800078ec0ff */
[----:B------:R-:W-:Y:S02]  /*6f820*/  @P4 LOP3.LUT R0, R0, 0x10, RZ, 0xfc, !PT ;  /* 0x0000001000004812 */ /* 0x000fe400078efcff */
[----:B---3--:R-:W-:Y:S02]  /*6f830*/  FSETP.GE.AND P3, PT, |R49|, UR41, PT ;  /* 0x0000002931007c0b */ /* 0x008fe4000bf66200 */
[----:B------:R-:W-:Y:S01]  /*6f840*/  LOP3.LUT R0, R0, 0xfffffffb, RZ, 0xc0, !PT ;  /* 0xfffffffb00007812 */ /* 0x000fe200078ec0ff */
[----:B------:R-:W-:-:S03]  /*6f850*/  FMUL R22, R60, 0.000244140625 ;  /* 0x398000003c167820 */ /* 0x000fc60000400000 */
[----:B------:R-:W-:Y:S01]  /*6f860*/  @P2 LOP3.LUT R0, R0, 0x4, RZ, 0xfc, !PT ;  /* 0x0000000400002812 */ /* 0x000fe200078efcff */
[C---:B------:R-:W-:Y:S01]  /*6f870*/  FMUL R24, R61.reuse, 0.000244140625 ;  /* 0x398000003d187820 */ /* 0x040fe20000400000 */
[----:B------:R-:W-:Y:S01]  /*6f880*/  HFMA2 R15, -RZ, RZ, 0, 2.384185791015625e-07 ;  /* 0x00000004ff0f7431 */ /* 0x000fe200000001ff */
[----:B------:R-:W-:Y:S02]  /*6f890*/  FSETP.GE.AND P1, PT, |R60|, UR67, PT ;  /* 0x000000433c007c0b */ /* 0x000fe4000bf26200 */
[----:B------:R-:W-:Y:S02]  /*6f8a0*/  FSETP.GE.AND P0, PT, |R61|, UR68, PT ;  /* 0x000000443d007c0b */ /* 0x000fe4000bf06200 */
[----:B------:R-:W-:Y:S02]  /*6f8b0*/  LOP3.LUT R0, R0, 0xfffffffe, RZ, 0xc0, !PT ;  /* 0xfffffffe00007812 */ /* 0x000fe400078ec0ff */
[----:B------:R-:W-:Y:S02]  /*6f8c0*/  MOV R14, 0x181f ;  /* 0x0000181f000e7802 */ /* 0x000fe40000000f00 */
[----:B------:R-:W-:-:S02]  /*6f8d0*/  MOV R48, 0xffffffff ;  /* 0xffffffff00307802 */ /* 0x000fc40000000f00 */
[----:B------:R-:W-:Y:S02]  /*6f8e0*/  FSEL R22, R22, RZ, P1 ;  /* 0x000000ff16167208 */ /* 0x000fe40000800000 */
[----:B------:R-:W-:Y:S02]  /*6f8f0*/  FSEL R24, R24, RZ, P0 ;  /* 0x000000ff18187208 */ /* 0x000fe40000000000 */
[----:B------:R-:W-:Y:S02]  /*6f900*/  @P3 LOP3.LUT R0, R0, 0x1, RZ, 0xfc, !PT ;  /* 0x0000000100003812 */ /* 0x000fe400078efcff */
[----:B------:R-:W-:Y:S02]  /*6f910*/  FSETP.GE.AND P6, PT, |R44|, UR45, PT ;  /* 0x0000002d2c007c0b */ /* 0x000fe4000bfc6200 */
[----:B------:R-:W-:Y:S02]  /*6f920*/  FSETP.GE.AND P0, PT, |R45|, UR53, PT ;  /* 0x000000352d007c0b */ /* 0x000fe4000bf06200 */
[----:B------:R-:W-:-:S02]  /*6f930*/  FSETP.GE.AND P1, PT, |R42|, UR61, PT ;  /* 0x0000003d2a007c0b */ /* 0x000fc4000bf26200 */
        /* <DEDUP_REMOVED lines=11> */
[----:B-1----:R-:W-:-:S07]  /*6f9f0*/  MOV R17, R10 ;  /* 0x0000000a00117202 */ /* 0x002fce0000000f00 */
[----:B-----5:R-:W-:Y:S05]  /*6fa00*/  WARPSYNC.COLLECTIVE R48, `(.L_x_4817) ;  /* 0x0000000030087348 */ /* 0x020fea0003c00000 */
[----:B------:R0:W1:Y:S02]  /*6fa10*/  SHFL.BFLY P4, R14, R17, R15, R14 ;  /* 0x0c00000f110e7389 */ /* 0x000064000008000e */
[----:B01---5:R-:W-:Y:S05]  /*6fa20*/  ENDCOLLECTIVE ;  /* 0x000000000000791b */ /* 0x023fea0003800000 */
.L_x_4817:
        /* <DEDUP_REMOVED lines=8> */
.L_x_4818:
        /* <DEDUP_REMOVED lines=8> */
.L_x_4819:
[----:B------:R-:W-:Y:S01]  /*6fb30*/  FMUL R17, R23, 0.000244140625 ;  /* 0x3980000017117820 */ /* 0x000fe20000400000 */
[----:B------:R-:W-:Y:S01]  /*6fb40*/  FMUL R15, R11, 0.000244140625 ;  /* 0x398000000b0f7820 */ /* 0x000fe20000400000 */
[----:B------:R-:W-:-:S03]  /*6fb50*/  FMUL R11, R32, 0.000244140625 ;  /* 0x39800000200b7820 */ /* 0x000fc60000400000 */
[----:B------:R-:W-:Y:S01]  /*6fb60*/  STL [R1+0x88], R17 ;  /* 0x0000881101007387 */ /* 0x000fe20000100800 */
[----:B------:R-:W-:Y:S01]  /*6fb70*/  MOV R10, R14 ;  /* 0x0000000e000a7202 */ /* 0x000fe20000000f00 */
[----:B------:R-:W-:-:S05]  /*6fb80*/  FMUL R14, R30, 0.000244140625 ;  /* 0x398000001e0e7820 */ /* 0x000fca0000400000 */
[----:B------:R0:W-:Y:S04]  /*6fb90*/  STL [R1+0x80], R14 ;  /* 0x0000800e01007387 */ /* 0x0001e80000100800 */
[----:B------:R1:W-:Y:S01]  /*6fba0*/  STL [R1+0x2c], R15 ;  /* 0x00002c0f01007387 */ /* 0x0003e20000100800 */
[----:B0-----:R-:W-:-:S03]  /*6fbb0*/  FMUL R14, R41, 0.000244140625 ;  /* 0x39800000290e7820 */ /* 0x001fc60000400000 */
[----:B------:R0:W5:Y:S01]  /*6fbc0*/  LDL.LU R41, [R1+0xf0] ;  /* 0x0000f00001297983 */ /* 0x0001620000300800 */
[----:B-1----:R-:W-:-:S03]  /*6fbd0*/  FMUL R15, R45, 0.000244140625 ;  /* 0x398000002d0f7820 */ /* 0x002fc60000400000 */
[----:B------:R1:W-:Y:S04]  /*6fbe0*/  STL [R1+0x10], R11 ;  /* 0x0000100b01007387 */ /* 0x0003e80000100800 */
[----:B------:R0:W5:Y:S04]  /*6fbf0*/  LDL.LU R44, [R1+0xec] ;  /* 0x0000ec00012c7983 */ /* 0x0001680000300800 */
[----:B------:R0:W5:Y:S01]  /*6fc00*/  LDL.LU R45, [R1+0xe8] ;  /* 0x0000e800012d7983 */ /* 0x0001620000300800 */
[----:B-1----:R-:W-:-:S03]  /*6fc10*/  FMUL R11, R42, 0.000244140625 ;  /* 0x398000002a0b7820 */ /* 0x002fc60000400000 */
[----:B------:R0:W5:Y:S01]  /*6fc20*/  LDL.LU R42, [R1+0xe4] ;  /* 0x0000e400012a7983 */ /* 0x0001620000300800 */
[----:B------:R-:W-:-:S03]  /*6fc30*/  FMUL R23, R46, 0.000244140625 ;  /* 0x398000002e177820 */ /* 0x000fc60000400000 */
[----:B------:R0:W-:Y:S04]  /*6fc40*/  STL [R1+0x18], R15 ;  /* 0x0000180f01007387 */ /* 0x0001e80000100800 */
[----:B------:R0:W5:Y:S04]  /*6fc50*/  LDL.LU R43, [R1+0xe0] ;  /* 0x0000e000012b7983 */ /* 0x0001680000300800 */
[----:B------:R0:W-:Y:S04]  /*6fc60*/  STL [R1+0x1c], R11 ;  /* 0x00001c0b01007387 */ /* 0x0001e80000100800 */
[----:B------:R0:W5:Y:S04]  /*6fc70*/  LDL.LU R46, [R1+0xdc] ;  /* 0x0000dc00012e7983 */ /* 0x0001680000300800 */
[----:B------:R0:W5:Y:S04]  /*6fc80*/  LDL.LU R49, [R1+0xd8] ;  /* 0x0000d80001317983 */ /* 0x0001680000300800 */
[----:B------:R0:W5:Y:S04]  /*6fc90*/  LDL.LU R47, [R1+0xd4] ;  /* 0x0000d400012f7983 */ /* 0x0001680000300800 */
[----:B------:R0:W-:Y:S01]  /*6fca0*/  STL [R1+0x14], R3 ;  /* 0x0000140301007387 */ /* 0x0001e20000100800 */
[----:B------:R-:W-:Y:S05]  /*6fcb0*/  BRA `(.L_x_4820) ;  /* 0xfffffcbc00ac7947 */ /* 0x000fea000383ffff */
.L_x_3698:
[----:B------:R-:W-:Y:S01]  /*6fcc0*/  BSSY B0, `(.L_x_4821) ;  /* 0x0000006000007945 */ /* 0x000fe20003800000 */
[----:B------:R-:W-:Y:S02]  /*6fcd0*/  LEA R38, R38, R24, 0x2 ;  /* 0x0000001826267211 */ /* 0x000fe400078e10ff */
[----:B------:R-:W-:-:S07]  /*6fce0*/  MOV R48, 0xffffffff ;  /* 0xffffffff00307802 */ /* 0x000fce0000000f00 */
[----:B-----5:R-:W-:Y:S05]  /*6fcf0*/  WARPSYNC.COLLECTIVE R48, `(.L_x_4822) ;  /* 0x0000000030087348 */ /* 0x020fea0003c00000 */
[----:B------:R-:W-:Y:S01]  /*6fd00*/  NOP ;  /* 0x0000000000007918 */ /* 0x000fe20000000000 */
[----:B-----5:R-:W-:Y:S05]  /*6fd10*/  ENDCOLLECTIVE ;  /* 0x000000000000791b */ /* 0x020fea0003800000 */
.L_x_4822:
[----:B------:R-:W-:Y:S05]  /*6fd20*/  BSYNC B0 ;  /* 0x0000000000007941 */ /* 0x000fea0003800000 */
.L_x_4821:
[----:B------:R-:W2:Y:S04]  /*6fd30*/  LDL.LU R54, [R1+0x80] ;  /* 0x0000800001367983 */ /* 0x000ea80000300800 */
[----:B------:R-:W3:Y:S04]  /*6fd40*/  LDL.LU R61, [R1+0x74] ;  /* 0x00007400013d7983 */ /* 0x000ee80000300800 */
[----:B------:R-:W4:Y:S01]  /*6fd50*/  LDL.LU R56, [R1+0x88] ;  /* 0x0000880001387983 */ /* 0x000f220000300800 */
[----:B------:R-:W-:-:S03]  /*6fd60*/  MOV R48, 0xffffffff ;  /* 0xffffffff00307802 */ /* 0x000fc60000000f00 */
[----:B------:R0:W-:Y:S04]  /*6fd70*/  STS [R38+0x84], R52 ;  /* 0x0000843426007388 */ /* 0x0001e80000000800 */
[----:B------:R0:W-:Y:S04]  /*6fd80*/  STS [R38+0x108], R60 ;  /* 0x0001083c26007388 */ /* 0x0001e80000000800 */
        /* <DEDUP_REMOVED lines=15> */
[----:B------:R0:W5:Y:S04]  /*6fe80*/  LDL.LU R24, [R1+0x54] ;  /* 0x0000540001187983 */ /* 0x0001680000300800 */
[----:B--2---:R0:W-:Y:S04]  /*6fe90*/  STS [R38], R54 ;  /* 0x0000003626007388 */ /* 0x0041e80000000800 */
[----:B---3--:R0:W-:Y:S04]  /*6fea0*/  STS [R38+0x294], R61 ;  /* 0x0002943d26007388 */ /* 0x0081e80000000800 */
[----:B----4-:R0:W-:Y:S02]  /*6feb0*/  STS [R38+0x39c], R56 ;  /* 0x00039c3826007388 */ /* 0x0101e40000000800 */
[----:B0----5:R-:W-:Y:S05]  /*6fec0*/  WARPSYNC.COLLECTIVE R48, `(.L_x_4823) ;  /* 0x0000000030087348 */ /* 0x021fea0003c00000 */
[----:B------:R-:W-:Y:S01]  /*6fed0*/  NOP ;  /* 0x0000000000007918 */ /* 0x000fe20000000000 */
[----:B0----5:R-:W-:Y:S05]  /*6fee0*/  ENDCOLLECTIVE ;  /* 0x000000000000791b */ /* 0x021fea0003800000 */
.L_x_4823:
        /* <DEDUP_REMOVED lines=11> */
.L_x_4824:
[----:B------:R0:W-:Y:S04]  /*6ffa0*/  STL [R1+0x108], R52 ;  /* 0x0001083401007387 */ /* 0x0001e80000100800 */
[----:B------:R0:W-:Y:S04]  /*6ffb0*/  STL [R1+0x10c], R56 ;  /* 0x00010c3801007387 */ /* 0x0001e80000100800 */
[----:B------:R0:W-:Y:S04]  /*6ffc0*/  STL [R1+0x110], R60 ;  /* 0x0001103c01007387 */ /* 0x0001e80000100800 */
[----:B------:R0:W-:Y:S04]  /*6ffd0*/  STL [R1+0x114], R58 ;  /* 0x0001143a01007387 */ /* 0x0001e80000100800 */
        /* <DEDUP_REMOVED lines=15> */
.L_x_4825:
        /* <DEDUP_REMOVED lines=11> */
.L_x_4826:
        /* <DEDUP_REMOVED lines=11> */
.L_x_4827:
        /* <DEDUP_REMOVED lines=11> */
.L_x_4828:
        /* <DEDUP_REMOVED lines=11> */
.L_x_4829:
        /* <DEDUP_REMOVED lines=11> */
.L_x_4830:
        /* <DEDUP_REMOVED lines=11> */
.L_x_4831:
        /* <DEDUP_REMOVED lines=11> */
.L_x_4832:
        /* <DEDUP_REMOVED lines=21> */
.L_x_4833:
        /* <DEDUP_REMOVED lines=14> */
.L_x_4834:
        /* <DEDUP_REMOVED lines=15> */
.L_x_4835:
        /* <DEDUP_REMOVED lines=13> */
.L_x_4836:
        /* <DEDUP_REMOVED lines=33> */
.L_x_4837:
        /* <DEDUP_REMOVED lines=16> */
.L_x_4838:
        /* <DEDUP_REMOVED lines=30> */
[C---:B------:R-:W-:Y:S01]  /*70e80*/  FFMA R59, R34.reuse, -1.8477590084075927734, R36 ;  /* 0xbfec835e223b7823 */ /* 0x040fe20000000024 */
        /* <DEDUP_REMOVED lines=15> */
.L_x_4839:
[----:B------:R-:W0:Y:S01]  /*70f80*/  LDS R37, [R39] ;  /* 0x0000000027257984 */ /* 0x000e220000000800 */
[----:B------:R-:W-:-:S03]  /*70f90*/  FFMA R59, R35, 1.6629391908645629883, R59 ;  /* 0x3fd4db31233b7823 */ /* 0x000fc6000000003b */
[----:B------:R-:W1:Y:S04]  /*70fa0*/  LDS R36, [R39+0x4] ;  /* 0x0000040027247984 */ /* 0x000e680000000800 */
[----:B------:R-:W2:Y:S04]  /*70fb0*/  LDS R35, [R39+0x8] ;  /* 0x0000080027237984 */ /* 0x000ea80000000800 */
[----:B------:R-:W3:Y:S04]  /*70fc0*/  LDS R34, [R39+0xc] ;  /* 0x00000c0027227984 */ /* 0x000ee80000000800 */
[----:B------:R4:W-:Y:S04]  /*70fd0*/  STL [R1+0x40], R47 ;  /* 0x0000402f01007387 */ /* 0x0009e80000100800 */
[----:B------:R4:W-:Y:S04]  /*70fe0*/  STL [R1+0xc], R46 ;  /* 0x00000c2e01007387 */ /* 0x0009e80000100800 */
[----:B------:R4:W-:Y:S04]  /*70ff0*/  STL [R1+0x58], R45 ;  /* 0x0000582d01007387 */ /* 0x0009e80000100800 */
[----:B------:R4:W4:Y:S04]  /*71000*/  LDS R47, [R39+0x14] ;  /* 0x00001400272f7984 */ /* 0x0009280000000800 */
[----:B------:R0:W4:Y:S04]  /*71010*/  LDS R46, [R39+0x18] ;  /* 0x00001800272e7984 */ /* 0x0001280000000800 */
[----:B------:R1:W4:Y:S04]  /*71020*/  LDS R43, [R39+0x1c] ;  /* 0x00001c00272b7984 */ /* 0x0003280000000800 */
[----:B0-----:R0:W-:Y:S04]  /*71030*/  STL [R1+0x104], R37 ;  /* 0x0001042501007387 */ /* 0x0011e80000100800 */
[----:B-1----:R0:W-:Y:S04]  /*71040*/  STL [R1+0xfc], R36 ;  /* 0x0000fc2401007387 */ /* 0x0021e80000100800 */
[----:B--2---:R0:W-:Y:S04]  /*71050*/  STL [R1+0xf8], R35 ;  /* 0x0000f82301007387 */ /* 0x0041e80000100800 */
[----:B---3--:R0:W-:Y:S04]  /*71060*/  STL [R1+0x100], R34 ;  /* 0x0001002201007387 */ /* 0x0081e80000100800 */
[----:B------:R0:W1:Y:S02]  /*71070*/  LDS R34, [R39+0x10] ;  /* 0x0000100027227984 */ /* 0x0000640000000800 */
[----:B01--4-:R-:W-:Y:S05]  /*71080*/  WARPSYNC.COLLECTIVE R48, `(.L_x_4840) ;  /* 0x0000000030087348 */ /* 0x013fea0003c00000 */
[----:B------:R-:W-:Y:S01]  /*71090*/  NOP ;  /* 0x0000000000007918 */ /* 0x000fe20000000000 */
[----:B01--4-:R-:W-:Y:S05]  /*710a0*/  ENDCOLLECTIVE ;  /* 0x000000000000791b */ /* 0x013fea0003800000 */
.L_x_4840:
[----:B------:R-:W-:Y:S04]  /*710b0*/  STL [R1+0x18], R34 ;  /* 0x0000182201007387 */ /* 0x000fe80000100800 */
[----:B------:R0:W5:Y:S04]  /*710c0*/  LDL.LU R36, [R1+0x60] ;  /* 0x0000600001247983 */ /* 0x0001680000300800 */
[----:B------:R0:W5:Y:S01]  /*710d0*/  LDL.LU R37, [R1+0x4] ;  /* 0x0000040001257983 */ /* 0x0001620000300800 */
[----:B------:R-:W-:-:S03]  /*710e0*/  FFMA R48, R52, -1.9615705013275146484, R61 ;  /* 0xbffb14be34307823 */ /* 0x000fc6000000003d */
[----:B------:R1:W-:Y:S04]  /*710f0*/  STS [R38+0x84], R51 ;  /* 0x0000843326007388 */ /* 0x0003e80000000800 */
[----:B------:R2:W-:Y:S01]  /*71100*/  STS [R38+0x39c], R48 ;  /* 0x00039c3026007388 */ /* 0x0005e20000000800 */
[----:B-1----:R-:W-:-:S04]  /*71110*/  FMUL R51, R41, 1.4142135381698608398 ;  /* 0x3fb504f329337820 */ /* 0x002fc80000400000 */
[C-C-:B--2---:R-:W-:Y:S01]  /*71120*/  FFMA R48, R27.reuse, 1.4142135381698608398, R51.reuse ;  /* 0x3fb504f31b307823 */ /* 0x144fe20000000033 */
[----:B------:R-:W-:Y:S01]  /*71130*/  FFMA R27, R27, 1.4142135381698608398, -R51 ;  /* 0x3fb504f31b1b7823 */ /* 0x000fe20000000833 */
[----:B------:R-:W-:Y:S01]  /*71140*/  FFMA R51, R32, 0.41421356797218322754, R29 ;  /* 0x3ed413cd20337823 */ /* 0x000fe2000000001d */
[----:B------:R-:W-:Y:S01]  /*71150*/  FFMA R29, R29, 0.41421356797218322754, -R32 ;  /* 0x3ed413cd1d1d7823 */ /* 0x000fe20000000820 */
[C-C-:B------:R-:W-:Y:S01]  /*71160*/  FADD R32, R30.reuse, R31.reuse ;  /* 0x0000001f1e207221 */ /* 0x140fe20000000000 */
[----:B------:R-:W-:Y:S01]  /*71170*/  FADD R31, R30, -R31 ;  /* 0x8000001f1e1f7221 */ /* 0x000fe20000000000 */
[----:B------:R-:W-:Y:S02]  /*71180*/  FFMA R61, R52, 1.9615705013275146484, R61 ;  /* 0x3ffb14be343d7823 */ /* 0x000fe4000000003d */
[C-C-:B------:R-:W-:Y:S01]  /*71190*/  FFMA R52, R32.reuse, 0.70710676908493041992, R28.reuse ;  /* 0x3f3504f320347823 */ /* 0x140fe2000000001c */
[C-C-:B------:R-:W-:Y:S01]  /*711a0*/  FFMA R30, R31.reuse, -0.70710676908493041992, R33.reuse ;  /* 0xbf3504f31f1e7823 */ /* 0x140fe20000000021 */
[----:B------:R-:W-:Y:S01]  /*711b0*/  FFMA R31, R31, 0.70710676908493041992, R33 ;  /* 0x3f3504f31f1f7823 */ /* 0x000fe20000000021 */
[----:B------:R1:W-:Y:S01]  /*711c0*/  STS [R38+0x294], R60 ;  /* 0x0002943c26007388 */ /* 0x0003e20000000800 */
[----:B------:R-:W-:Y:S01]  /*711d0*/  FFMA R28, R32, -0.70710676908493041992, R28 ;  /* 0xbf3504f3201c7823 */ /* 0x000fe2000000001c */
[----:B------:R-:W-:-:S02]  /*711e0*/  FFMA R56, R29, -1.8477590084075927734, R27 ;  /* 0xbfec835e1d387823 */ /* 0x000fc4000000001b */
[----:B------:R2:W-:Y:S01]  /*711f0*/  STS [R38+0x318], R53 ;  /* 0x0003183526007388 */ /* 0x0005e20000000800 */
[----:B------:R-:W-:Y:S01]  /*71200*/  FFMA R27, R29, 1.8477590084075927734, R27 ;  /* 0x3fec835e1d1b7823 */ /* 0x000fe2000000001b */
[----:B------:R-:W-:Y:S01]  /*71210*/  FFMA R29, R28, 0.66817861795425415039, R30 ;  /* 0x3f2b0dc11c1d7823 */ /* 0x000fe2000000001e */
[C-C-:B-1----:R-:W-:Y:S01]  /*71220*/  FFMA R60, R51.reuse, 1.8477590084075927734, R48.reuse ;  /* 0x3fec835e333c7823 */ /* 0x142fe20000000030 */
[----:B------:R-:W-:Y:S01]  /*71230*/  FFMA R48, R51, -1.8477590084075927734, R48 ;  /* 0xbfec835e33307823 */ /* 0x000fe20000000030 */
[----:B--2---:R-:W-:Y:S01]  /*71240*/  FFMA R53, R31, 0.19891236722469329834, R52 ;  /* 0x3e4bafaf1f357823 */ /* 0x004fe20000000034 */
        /* <DEDUP_REMOVED lines=13> */
[----:B0----5:R-:W-:Y:S05]  /*71320*/  WARPSYNC.COLLECTIVE R48, `(.L_x_4841) ;  /* 0x0000000030087348 */ /* 0x021fea0003c00000 */
[----:B------:R-:W-:Y:S01]  /*71330*/  NOP ;  /* 0x0000000000007918 */ /* 0x000fe20000000000 */
[----:B0----5:R-:W-:Y:S05]  /*71340*/  ENDCOLLECTIVE ;  /* 0x000000000000791b */ /* 0x021fea0003800000 */
.L_x_4841:
        /* <DEDUP_REMOVED lines=11> */
.L_x_4842:
        /* <DEDUP_REMOVED lines=18> */
[C-C-:B------:R-:W-:Y:S01]  /*71520*/  FFMA R61, R48.reuse, 1.8477590084075927734, R27.reuse ;  /* 0x3fec835e303d7823 */ /* 0x140fe2000000001b */
        /* <DEDUP_REMOVED lines=20> */
.L_x_4843:
        /* <DEDUP_REMOVED lines=11> */
.L_x_4844:
        /* <DEDUP_REMOVED lines=37> */
.L_x_4845:
        /* <DEDUP_REMOVED lines=13> */
.L_x_4846:
        /* <DEDUP_REMOVED lines=17> */
[--C-:B------:R-:W-:Y:S01]  /*71b50*/  FFMA R53, R9, -1.8477590084075927734, R7.reuse ;  /* 0xbfec835e09357823 */ /* 0x100fe20000000007 */
[--C-:B------:R-:W-:Y:S01]  /*71b60*/  FFMA R59, R51, 1.8477590084075927734, R48.reuse ;  /* 0x3fec835e333b7823 */ /* 0x100fe20000000030 */
        /* <DEDUP_REMOVED lines=19> */
.L_x_4847:
        /* <DEDUP_REMOVED lines=12> */
.L_x_4848:
        /* <DEDUP_REMOVED lines=37> */
.L_x_4849:
        /* <DEDUP_REMOVED lines=18> */
.L_x_4850:
        /* <DEDUP_REMOVED lines=43> */
.L_x_4851:
        /* <DEDUP_REMOVED lines=11> */
.L_x_4852:
        /* <DEDUP_REMOVED lines=22> */
.L_x_4853:
        /* <DEDUP_REMOVED lines=156> */
[----:B------:R-:W-:Y:S01]  /*72f50*/  FFMA R9, R29, 0.66817861795425415039, R10 ;  /* 0x3f2b0dc11d097823 */ /* 0x000fe2000000000a */
[----:B------:R-:W-:Y:S01]  /*72f60*/  FFMA R10, R10, -0.66817861795425415039, R29 ;  /* 0xbf2b0dc10a0a7823 */ /* 0x000fe2000000001d */
[----:B------:R0:W-:Y:S01]  /*72f70*/  STL [R1+0x64], R11 ;  /* 0x0000640b01007387 */ /* 0x0001e20000100800 */
[----:B------:R-:W-:-:S04]  /*72f80*/  FFMA R5, R23, 1.8477590084075927734, R5 ;  /* 0x3fec835e17057823 */ /* 0x000fc80000000005 */
[--C-:B------:R-:W-:Y:S01]  /*72f90*/  FFMA R38, R10, 1.6629391908645629883, R5.reuse ;  /* 0x3fd4db310a267823 */ /* 0x100fe20000000005 */
[C-C-:B0-----:R-:W-:Y:S01]  /*72fa0*/  FFMA R11, R9.reuse, -1.6629391908645629883, R56.reuse ;  /* 0xbfd4db31090b7823 */ /* 0x141fe20000000038 */
[----:B------:R-:W-:Y:S01]  /*72fb0*/  FFMA R56, R9, 1.6629391908645629883, R56 ;  /* 0x3fd4db3109387823 */ /* 0x000fe20000000038 */
[C-C-:B------:R-:W-:Y:S01]  /*72fc0*/  FFMA R9, R4.reuse, -1.9615705013275146484, R6.reuse ;  /* 0xbffb14be04097823 */ /* 0x140fe20000000006 */
[----:B------:R-:W-:Y:S01]  /*72fd0*/  FFMA R4, R4, 1.9615705013275146484, R6 ;  /* 0x3ffb14be04047823 */ /* 0x000fe20000000006 */
[----:B------:R-:W-:Y:S02]  /*72fe0*/  FFMA R6, R10, -1.6629391908645629883, R5 ;  /* 0xbfd4db310a067823 */ /* 0x000fe40000000005 */
[----:B------:R-:W0:Y:S04]  /*72ff0*/  LDS R10, [R39+0x14] ;  /* 0x00001400270a7984 */ /* 0x000e280000000800 */
[----:B------:R-:W-:Y:S04]  /*73000*/  STL [R1+0x5c], R11 ;  /* 0x00005c0b01007387 */ /* 0x000fe80000100800 */
[----:B------:R-:W1:Y:S01]  /*73010*/  LDS R11, [R39+0x18] ;  /* 0x00001800270b7984 */ /* 0x000e620000000800 */
[----:B------:R-:W-:-:S03]  /*73020*/  FADD R5, R15, R3 ;  /* 0x000000030f057221 */ /* 0x000fc60000000000 */
[----:B------:R3:W-:Y:S04]  /*73030*/  STL [R1+0x10], R9 ;  /* 0x0000100901007387 */ /* 0x0007e80000100800 */
[----:B------:R-:W4:Y:S04]  /*73040*/  LDL.LU R40, [R1+0xf4] ;  /* 0x0000f40001287983 */ /* 0x000f280000300800 */
[----:B------:R2:W-:Y:S01]  /*73050*/  STL [R1+0x4c], R4 ;  /* 0x00004c0401007387 */ /* 0x0005e20000100800 */
[----:B---3--:R-:W-:-:S03]  /*73060*/  FADD R9, R15, -R3 ;  /* 0x800000030f097221 */ /* 0x008fc60000000000 */
[----:B------:R3:W-:Y:S01]  /*73070*/  STL [R1+0x54], R6 ;  /* 0x0000540601007387 */ /* 0x0007e20000100800 */
[----:B------:R-:W-:-:S03]  /*73080*/  FFMA R3, R5, -0.70710676908493041992, R28 ;  /* 0xbf3504f305037823 */ /* 0x000fc6000000001c */
[----:B------:R-:W1:Y:S01]  /*73090*/  LDS R39, [R39+0x1c] ;  /* 0x00001c0027277984 */ /* 0x000e620000000800 */
[----:B--2---:R-:W-:Y:S01]  /*730a0*/  FFMA R4, R47, 1.4142135381698608398, R33 ;  /* 0x3fb504f32f047823 */ /* 0x004fe20000000021 */
[----:B---3--:R-:W-:Y:S01]  /*730b0*/  FFMA R6, R59, 0.41421356797218322754, R22 ;  /* 0x3ed413cd3b067823 */ /* 0x008fe20000000016 */
[----:B------:R-:W-:Y:S01]  /*730c0*/  FFMA R22, R22, 0.41421356797218322754, -R59 ;  /* 0x3ed413cd16167823 */ /* 0x000fe2000000083b */
[----:B------:R-:W-:Y:S01]  /*730d0*/  FFMA R59, R5, 0.70710676908493041992, R28 ;  /* 0x3f3504f3053b7823 */ /* 0x000fe2000000001c */
[C-C-:B0-----:R-:W-:Y:S01]  /*730e0*/  FFMA R5, R9.reuse, -0.70710676908493041992, R10.reuse ;  /* 0xbf3504f309057823 */ /* 0x141fe2000000000a */
[----:B------:R-:W-:Y:S01]  /*730f0*/  FFMA R9, R9, 0.70710676908493041992, R10 ;  /* 0x3f3504f309097823 */ /* 0x000fe2000000000a */
[C-C-:B------:R-:W-:Y:S01]  /*73100*/  FFMA R29, R6.reuse, 1.8477590084075927734, R4.reuse ;  /* 0x3fec835e061d7823 */ /* 0x140fe20000000004 */
[----:B------:R-:W-:Y:S02]  /*73110*/  FFMA R4, R6, -1.8477590084075927734, R4 ;  /* 0xbfec835e06047823 */ /* 0x000fe40000000004 */
[----:B------:R-:W-:Y:S01]  /*73120*/  FFMA R6, R9, 0.19891236722469329834, R59 ;  /* 0x3e4bafaf09067823 */ /* 0x000fe2000000003b */
[----:B------:R-:W-:Y:S01]  /*73130*/  FFMA R33, R47, 1.4142135381698608398, -R33 ;  /* 0x3fb504f32f217823 */ /* 0x000fe20000000821 */
[----:B------:R-:W-:Y:S01]  /*73140*/  FFMA R59, R59, -0.19891236722469329834, R9 ;  /* 0xbe4bafaf3b3b7823 */ /* 0x000fe20000000009 */
[----:B------:R0:W5:Y:S01]  /*73150*/  LDL.LU R47, [R1+0xf0] ;  /* 0x0000f000012f7983 */ /* 0x0001620000300800 */
[C-C-:B------:R-:W-:Y:S01]  /*73160*/  FFMA R9, R6.reuse, -1.9615705013275146484, R29.reuse ;  /* 0xbffb14be06097823 */ /* 0x140fe2000000001d */
[----:B------:R-:W-:Y:S01]  /*73170*/  FFMA R29, R6, 1.9615705013275146484, R29 ;  /* 0x3ffb14be061d7823 */ /* 0x000fe2000000001d */
[----:B------:R-:W-:Y:S01]  /*73180*/  FFMA R54, R22, -1.8477590084075927734, R33 ;  /* 0xbfec835e16367823 */ /* 0x000fe20000000021 */
[----:B------:R-:W-:Y:S01]  /*73190*/  FFMA R6, R3, 0.66817861795425415039, R5 ;  /* 0x3f2b0dc103067823 */ /* 0x000fe20000000005 */
[----:B------:R-:W-:-:S03]  /*731a0*/  FFMA R3, R5, -0.66817861795425415039, R3 ;  /* 0xbf2b0dc105037823 */ /* 0x000fc60000000003 */
[--C-:B------:R-:W-:Y:S01]  /*731b0*/  FFMA R5, R6, -1.6629391908645629883, R54.reuse ;  /* 0xbfd4db3106057823 */ /* 0x100fe20000000036 */
[----:B------:R-:W-:Y:S01]  /*731c0*/  STL [R1+0x1c], R9 ;  /* 0x00001c0901007387 */ /* 0x000fe20000100800 */
[----:B------:R-:W-:Y:S01]  /*731d0*/  FFMA R33, R22, 1.8477590084075927734, R33 ;  /* 0x3fec835e16217823 */ /* 0x000fe20000000021 */
[----:B------:R-:W-:Y:S02]  /*731e0*/  FFMA R54, R6, 1.6629391908645629883, R54 ;  /* 0x3fd4db3106367823 */ /* 0x000fe40000000036 */
[----:B------:R2:W-:Y:S01]  /*731f0*/  STL [R1+0x18], R5 ;  /* 0x0000180501007387 */ /* 0x0005e20000100800 */
[----:B------:R-:W-:Y:S01]  /*73200*/  FFMA R58, R59, -1.9615705013275146484, R4 ;  /* 0xbffb14be3b3a7823 */ /* 0x000fe20000000004 */
[--C-:B------:R-:W-:Y:S01]  /*73210*/  FFMA R57, R3, -1.6629391908645629883, R33.reuse ;  /* 0xbfd4db3103397823 */ /* 0x100fe20000000021 */
[C---:B------:R-:W-:Y:S01]  /*73220*/  FADD R6, R14.reuse, R2 ;  /* 0x000000020e067221 */ /* 0x040fe20000000000 */
[----:B------:R-:W-:Y:S01]  /*73230*/  FFMA R59, R59, 1.9615705013275146484, R4 ;  /* 0x3ffb14be3b3b7823 */ /* 0x000fe20000000004 */
[----:B------:R-:W-:Y:S01]  /*73240*/  FFMA R33, R3, 1.6629391908645629883, R33 ;  /* 0x3fd4db3103217823 */ /* 0x000fe20000000021 */
[----:B------:R-:W-:Y:S01]  /*73250*/  FADD R10, R14, -R2 ;  /* 0x800000020e0a7221 */ /* 0x000fe20000000000 */
[----:B--2---:R-:W-:Y:S01]  /*73260*/  FMUL R5, R49, 1.4142135381698608398 ;  /* 0x3fb504f331057820 */ /* 0x004fe20000400000 */
[C-C-:B------:R-:W-:Y:S01]  /*73270*/  FFMA R9, R6.reuse, 0.70710676908493041992, R45.reuse ;  /* 0x3f3504f306097823 */ /* 0x140fe2000000002d */
[----:B------:R-:W-:Y:S01]  /*73280*/  FFMA R2, R6, -0.70710676908493041992, R45 ;  /* 0xbf3504f306027823 */ /* 0x000fe2000000002d */
[----:B------:R0:W5:Y:S01]  /*73290*/  LDL.LU R49, [R1+0xec] ;  /* 0x0000ec0001317983 */ /* 0x0001620000300800 */
[C-C-:B------:R-:W-:Y:S01]  /*732a0*/  FFMA R4, R46.reuse, 1.4142135381698608398, R5.reuse ;  /* 0x3fb504f32e047823 */ /* 0x140fe20000000005 */
[----:B------:R-:W-:Y:S01]  /*732b0*/  FFMA R3, R46, 1.4142135381698608398, -R5 ;  /* 0x3fb504f32e037823 */ /* 0x000fe20000000805 */
[----:B------:R-:W-:Y:S01]  /*732c0*/  FFMA R5, R60, 0.41421356797218322754, R21 ;  /* 0x3ed413cd3c057823 */ /* 0x000fe20000000015 */
[----:B------:R-:W-:Y:S01]  /*732d0*/  FFMA R21, R21, 0.41421356797218322754, -R60 ;  /* 0x3ed413cd15157823 */ /* 0x000fe2000000083c */
[C-C-:B-1----:R-:W-:Y:S01]  /*732e0*/  FFMA R6, R10.reuse, -0.70710676908493041992, R11.reuse ;  /* 0xbf3504f30a067823 */ /* 0x142fe2000000000b */
[----:B------:R-:W-:Y:S01]  /*732f0*/  FFMA R10, R10, 0.70710676908493041992, R11 ;  /* 0x3f3504f30a0a7823 */ /* 0x000fe2000000000b */
[----:B------:R0:W5:Y:S01]  /*73300*/  LDL.LU R46, [R1+0xe8] ;  /* 0x0000e800012e7983 */ /* 0x0001620000300800 */
[C-C-:B------:R-:W-:Y:S01]  /*73310*/  FFMA R32, R21.reuse, -1.8477590084075927734, R3.reuse ;  /* 0xbfec835e15207823 */ /* 0x140fe20000000003 */
[----:B------:R-:W-:Y:S01]  /*73320*/  FFMA R21, R21, 1.8477590084075927734, R3 ;  /* 0x3fec835e15157823 */ /* 0x000fe20000000003 */
[C---:B------:R-:W-:Y:S01]  /*73330*/  FFMA R28, R5.reuse, 1.8477590084075927734, R4 ;  /* 0x3fec835e051c7823 */ /* 0x040fe20000000004 */
[----:B------:R-:W-:Y:S01]  /*73340*/  FFMA R11, R10, 0.19891236722469329834, R9 ;  /* 0x3e4bafaf0a0b7823 */ /* 0x000fe20000000009 */
[----:B------:R-:W-:Y:S01]  /*73350*/  FFMA R3, R2, 0.66817861795425415039, R6 ;  /* 0x3f2b0dc102037823 */ /* 0x000fe20000000006 */
[----:B------:R-:W-:Y:S01]  /*73360*/  FFMA R5, R5, -1.8477590084075927734, R4 ;  /* 0xbfec835e05057823 */ /* 0x000fe20000000004 */
[----:B------:R-:W-:Y:S01]  /*73370*/  FFMA R4, R9, -0.19891236722469329834, R10 ;  /* 0xbe4bafaf09047823 */ /* 0x000fe2000000000a */
[----:B------:R-:W-:Y:S01]  /*73380*/  FFMA R6, R6, -0.66817861795425415039, R2 ;  /* 0xbf2b0dc106067823 */ /* 0x000fe20000000002 */
[----:B------:R-:W-:Y:S01]  /*73390*/  FFMA R53, R11, -1.9615705013275146484, R28 ;  /* 0xbffb14be0b357823 */ /* 0x000fe2000000001c */
[----:B------:R-:W-:Y:S01]  /*733a0*/  FFMA R37, R3, -1.6629391908645629883, R32 ;  /* 0xbfd4db3103257823 */ /* 0x000fe20000000020 */
[----:B------:R-:W-:Y:S01]  /*733b0*/  FMUL R10, R44, 1.4142135381698608398 ;  /* 0x3fb504f32c0a7820 */ /* 0x000fe20000400000 */
[----:B------:R-:W-:Y:S01]  /*733c0*/  FFMA R28, R11, 1.9615705013275146484, R28 ;  /* 0x3ffb14be0b1c7823 */ /* 0x000fe2000000001c */
[----:B------:R-:W-:Y:S01]  /*733d0*/  FFMA R32, R3, 1.6629391908645629883, R32 ;  /* 0x3fd4db3103207823 */ /* 0x000fe20000000020 */
[C-C-:B------:R-:W-:Y:S01]  /*733e0*/  FFMA R2, R4.reuse, -1.9615705013275146484, R5.reuse ;  /* 0xbffb14be04027823 */ /* 0x140fe20000000005 */
[----:B------:R-:W-:Y:S01]  /*733f0*/  FFMA R3, R4, 1.9615705013275146484, R5 ;  /* 0x3ffb14be04037823 */ /* 0x000fe20000000005 */
[----:B------:R-:W-:Y:S01]  /*73400*/  FADD R11, R13, R0 ;  /* 0x000000000d0b7221 */ /* 0x000fe20000000000 */
[C-C-:B------:R-:W-:Y:S01]  /*73410*/  FFMA R4, R6.reuse, -1.6629391908645629883, R21.reuse ;  /* 0xbfd4db3106047823 */ /* 0x140fe20000000015 */
[----:B------:R-:W-:Y:S01]  /*73420*/  FFMA R5, R6, 1.6629391908645629883, R21 ;  /* 0x3fd4db3106057823 */ /* 0x000fe20000000015 */
[----:B------:R0:W5:Y:S01]  /*73430*/  LDL.LU R45, [R1+0xe4] ;  /* 0x0000e400012d7983 */ /* 0x0001620000300800 */
[C-C-:B------:R-:W-:Y:S01]  /*73440*/  FFMA R9, R43.reuse, 1.4142135381698608398, R10.reuse ;  /* 0x3fb504f32b097823 */ /* 0x140fe2000000000a */
[----:B------:R-:W-:Y:S01]  /*73450*/  FFMA R6, R43, 1.4142135381698608398, -R10 ;  /* 0x3fb504f32b067823 */ /* 0x000fe2000000080a */
[----:B------:R-:W-:Y:S01]  /*73460*/  FFMA R10, R61, 0.41421356797218322754, R42 ;  /* 0x3ed413cd3d0a7823 */ /* 0x000fe2000000002a */
[----:B------:R0:W5:Y:S01]  /*73470*/  LDL.LU R44, [R1+0xe0] ;  /* 0x0000e000012c7983 */ /* 0x0001620000300800 */
[----:B------:R-:W-:Y:S01]  /*73480*/  FADD R13, R13, -R0 ;  /* 0x800000000d0d7221 */ /* 0x000fe20000000000 */
[----:B------:R-:W-:Y:S01]  /*73490*/  FFMA R61, R42, 0.41421356797218322754, -R61 ;  /* 0x3ed413cd2a3d7823 */ /* 0x000fe2000000083d */
[C-C-:B------:R-:W-:Y:S01]  /*734a0*/  FFMA R0, R11.reuse, 0.70710676908493041992, R41.reuse ;  /* 0x3f3504f30b007823 */ /* 0x140fe20000000029 */
[----:B------:R0:W5:Y:S01]  /*734b0*/  LDL.LU R43, [R1+0xdc] ;  /* 0x0000dc00012b7983 */ /* 0x0001620000300800 */
[----:B------:R-:W-:-:S03]  /*734c0*/  FFMA R11, R11, -0.70710676908493041992, R41 ;  /* 0xbf3504f30b0b7823 */ /* 0x000fc60000000029 */
[----:B------:R0:W5:Y:S04]  /*734d0*/  LDL.LU R42, [R1+0xd8] ;  /* 0x0000d800012a7983 */ /* 0x0001680000300800 */
[----:B------:R0:W5:Y:S04]  /*734e0*/  LDL.LU R41, [R1+0xd4] ;  /* 0x0000d40001297983 */ /* 0x0001680000300800 */
[----:B------:R0:W5:Y:S01]  /*734f0*/  LDL R51, [R1+0xc8] ;  /* 0x0000c80001337983 */ /* 0x0001620000100800 */
[C-C-:B------:R-:W-:Y:S01]  /*73500*/  FFMA R12, R13.reuse, -0.70710676908493041992, R39.reuse ;  /* 0xbf3504f30d0c7823 */ /* 0x140fe20000000027 */
[----:B------:R-:W-:Y:S01]  /*73510*/  FFMA R13, R13, 0.70710676908493041992, R39 ;  /* 0x3f3504f30d0d7823 */ /* 0x000fe20000000027 */
[C-C-:B------:R-:W-:Y:S01]  /*73520*/  FFMA R15, R10.reuse, 1.8477590084075927734, R9.reuse ;  /* 0x3fec835e0a0f7823 */ /* 0x140fe20000000009 */
[----:B------:R-:W-:-:S02]  /*73530*/  FFMA R9, R10, -1.8477590084075927734, R9 ;  /* 0xbfec835e0a097823 */ /* 0x000fc40000000009 */
[----:B------:R-:W-:Y:S01]  /*73540*/  FFMA R14, R13, 0.19891236722469329834, R0 ;  /* 0x3e4bafaf0d0e7823 */ /* 0x000fe20000000000 */
[----:B------:R-:W-:Y:S01]  /*73550*/  FFMA R10, R0, -0.19891236722469329834, R13 ;  /* 0xbe4bafaf000a7823 */ /* 0x000fe2000000000d */
[C-C-:B------:R-:W-:Y:S01]  /*73560*/  FFMA R13, R61.reuse, -1.8477590084075927734, R6.reuse ;  /* 0xbfec835e3d0d7823 */ /* 0x140fe20000000006 */
[----:B------:R-:W-:Y:S01]  /*73570*/  FFMA R0, R61, 1.8477590084075927734, R6 ;  /* 0x3fec835e3d007823 */ /* 0x000fe20000000006 */
[----:B------:R-:W-:Y:S01]  /*73580*/  FFMA R6, R11, 0.66817861795425415039, R12 ;  /* 0x3f2b0dc10b067823 */ /* 0x000fe2000000000c */
[----:B------:R-:W-:Y:S01]  /*73590*/  FFMA R18, R14, -1.9615705013275146484, R15 ;  /* 0xbffb14be0e127823 */ /* 0x000fe2000000000f */
[----:B------:R-:W-:Y:S01]  /*735a0*/  FFMA R11, R12, -0.66817861795425415039, R11 ;  /* 0xbf2b0dc10c0b7823 */ /* 0x000fe2000000000b */
[----:B------:R-:W-:Y:S01]  /*735b0*/  FFMA R15, R14, 1.9615705013275146484, R15 ;  /* 0x3ffb14be0e0f7823 */ /* 0x000fe2000000000f */
[C-C-:B------:R-:W-:Y:S01]  /*735c0*/  FFMA R14, R6.reuse, -1.6629391908645629883, R13.reuse ;  /* 0xbfd4db31060e7823 */ /* 0x140fe2000000000d */
[----:B------:R-:W-:Y:S01]  /*735d0*/  FFMA R13, R6, 1.6629391908645629883, R13 ;  /* 0x3fd4db31060d7823 */ /* 0x000fe2000000000d */
[----:B------:R-:W-:Y:S01]  /*735e0*/  FFMA R6, R11, -1.6629391908645629883, R0 ;  /* 0xbfd4db310b067823 */ /* 0x000fe20000000000 */
[----:B------:R-:W-:-:S02]  /*735f0*/  HFMA2 R50, -RZ, RZ, 0, 0 ;  /* 0x00000000ff327431 */ /* 0x000fc400000001ff */
[----:B------:R-:W-:Y:S01]  /*73600*/  FFMA R0, R11, 1.6629391908645629883, R0 ;  /* 0x3fd4db310b007823 */ /* 0x000fe20000000000 */
[----:B------:R-:W-:Y:S02]  /*73610*/  MOV R39, 0x181f ;  /* 0x0000181f00277802 */ /* 0x000fe40000000f00 */
[----:B------:R-:W-:Y:S01]  /*73620*/  MOV R48, 0xffffffff ;  /* 0xffffffff00307802 */ /* 0x000fe20000000f00 */
[C-C-:B------:R-:W-:Y:S01]  /*73630*/  FFMA R12, R10.reuse, -1.9615705013275146484, R9.reuse ;  /* 0xbffb14be0a0c7823 */ /* 0x140fe20000000009 */
[----:B------:R-:W-:Y:S01]  /*73640*/  FFMA R10, R10, 1.9615705013275146484, R9 ;  /* 0x3ffb14be0a0a7823 */ /* 0x000fe20000000009 */
[----:B----4-:R-:W-:-:S04]  /*73650*/  FADD R11, R40, UR4 ;  /* 0x00000004280b7e21 */ /* 0x010fc80008000000 */
[----:B0-----:R-:W-:-:S07]  /*73660*/  FADD R11, R11, -UR5 ;  /* 0x800000050b0b7e21 */ /* 0x001fce0008000000 */
[----:B-----5:R-:W-:Y:S05]  /*73670*/  WARPSYNC.COLLECTIVE R48, `(.L_x_4854) ;  /* 0x0000000030087348 */ /* 0x020fea0003c00000 */
[----:B-----5:R0:W1:Y:S02]  /*73680*/  SHFL.IDX P0, R24, R51, R50, R39 ;  /* 0x0000003233187389 */ /* 0x0200640000000027 */
[----:B01----:R-:W-:Y:S05]  /*73690*/  ENDCOLLECTIVE ;  /* 0x000000000000791b */ /* 0x003fea0003800000 */
.L_x_4854:
[----:B------:R-:W-:Y:S02]  /*736a0*/  MOV R51, R47 ;  /* 0x0000002f00337202 */ /* 0x000fe40000000f00 */
[----:B------:R-:W-:-:S07]  /*736b0*/  MOV R9, R24 ;  /* 0x0000001800097202 */ /* 0x000fce0000000f00 */
[----:B------:R-:W-:Y:S05]  /*736c0*/  WARPSYNC.COLLECTIVE R48, `(.L_x_4855) ;  /* 0x0000000030087348 */ /* 0x000fea0003c00000 */
[----:B------:R0:W1:Y:S02]  /*736d0*/  SHFL.IDX P0, R24, R51, R50, R39 ;  /* 0x0000003233187389 */ /* 0x0000640000000027 */
[----:B01----:R-:W-:Y:S05]  /*736e0*/  ENDCOLLECTIVE ;  /* 0x000000000000791b */ /* 0x003fea0003800000 */
.L_x_4855:
[----:B------:R-:W-:Y:S05]  /*736f0*/  BRA `(.L_x_4856) ;  /* 0xfffffcd0000c7947 */ /* 0x000fea000383ffff */
.L_x_3795:
        /* <DEDUP_REMOVED lines=8> */
.L_x_4858:
[----:B------:R-:W-:Y:S05]  /*73780*/  BSYNC B0 ;  /* 0x0000000000007941 */ /* 0x000fea0003800000 */
.L_x_4857:
        /* <DEDUP_REMOVED lines=8> */
.L_x_4859:
[----:B------:R-:W-:Y:S01]  /*73810*/  MOV R15, R24 ;  /* 0x00000018000f7202 */ /* 0x000fe20000000f00 */
[----:B------:R-:W-:Y:S06]  /*73820*/  BRA `(.L_x_4860) ;  /* 0xfffffce800687947 */ /* 0x000fec000383ffff */
.L_x_3892:
[----:B------:R4:W5:Y:S01]  /*73830*/  LDL R51, [R1+0xc8] ;  /* 0x0000c80001337983 */ /* 0x0009620000100800 */
[----:B------:R-:W-:Y:S01]  /*73840*/  HFMA2 R50, -RZ, RZ, 0, 1.1920928955078125e-07 ;  /* 0x00000002ff327431 */ /* 0x000fe200000001ff */
[----:B------:R-:W-:Y:S01]  /*73850*/  BSSY B0, `(.L_x_4861) ;  /* 0x0000006000007945 */ /* 0x000fe20003800000 */
[----:B------:R-:W-:Y:S02]  /*73860*/  MOV R39, 0x181f ;  /* 0x0000181f00277802 */ /* 0x000fe40000000f00 */
[----:B0-----:R-:W-:-:S07]  /*73870*/  MOV R48, 0xffffffff ;  /* 0xffffffff00307802 */ /* 0x001fce0000000f00 */
[----:B-12345:R-:W-:Y:S05]  /*73880*/  WARPSYNC.COLLECTIVE R48, `(.L_x_4862) ;  /* 0x0000000030087348 */ /* 0x03efea0003c00000 */
[----:B-1---5:R0:W1:Y:S02]  /*73890*/  SHFL.IDX P0, R24, R51, R50, R39 ;  /* 0x0000003233187389 */ /* 0x0220640000000027 */
[----:B01234-:R-:W-:Y:S05]  /*738a0*/  ENDCOLLECTIVE ;  /* 0x000000000000791b */ /* 0x01ffea0003800000 */
.L_x_4862:
[----:B------:R-:W-:Y:S05]  /*738b0*/  BSYNC B0 ;  /* 0x0000000000007941 */ /* 0x000fea0003800000 */
.L_x_4861:
        /* <DEDUP_REMOVED lines=8> */
.L_x_4863:
[----:B------:R-:W-:Y:S01]  /*73940*/  MOV R5, R24 ;  /* 0x0000001800057202 */ /* 0x000fe20000000f00 */
[----:B------:R-:W-:Y:S06]  /*73950*/  BRA `(.L_x_4864) ;  /* 0xfffffd00009c7947 */ /* 0x000fec000383ffff */
.L_x_3989:
        /* <DEDUP_REMOVED lines=8> */
.L_x_4866:
[----:B------:R-:W-:Y:S05]  /*739e0*/  BSYNC B0 ;  /* 0x0000000000007941 */ /* 0x000fea0003800000 */
.L_x_4865:
        /* <DEDUP_REMOVED lines=8> */
.L_x_4867:
[----:B------:R-:W-:Y:S05]  /*73a70*/  BRA `(.L_x_4868) ;  /* 0xfffffd1800dc7947 */ /* 0x000fea000383ffff */
.L_x_4086:
[----:B------:R3:W5:Y:S01]  /*73a80*/  LDL R51, [R1+0xc8] ;  /* 0x0000c80001337983 */ /* 0x0007620000100800 */
[----:B------:R-:W-:Y:S01]  /*73a90*/  HFMA2 R50, -RZ, RZ, 0, 2.384185791015625e-07 ;  /* 0x00000004ff327431 */ /* 0x000fe200000001ff */
[----:B------:R-:W-:Y:S01]  /*73aa0*/  BSSY B0, `(.L_x_4869) ;  /* 0x0000006000007945 */ /* 0x000fe20003800000 */
[----:B------:R-:W-:Y:S02]  /*73ab0*/  MOV R39, 0x181f ;  /* 0x0000181f00277802 */ /* 0x000fe40000000f00 */
[----:B0-----:R-:W-:-:S07]  /*73ac0*/  MOV R48, 0xffffffff ;  /* 0xffffffff00307802 */ /* 0x001fce0000000f00 */
[----:B-123-5:R-:W-:Y:S05]  /*73ad0*/  WARPSYNC.COLLECTIVE R48, `(.L_x_4870) ;  /* 0x0000000030087348 */ /* 0x02efea0003c00000 */
[----:B-----5:R0:W4:Y:S02]  /*73ae0*/  SHFL.IDX P0, R24, R51, R50, R39 ;  /* 0x0000003233187389 */ /* 0x0201240000000027 */
[----:B01234-:R-:W-:Y:S05]  /*73af0*/  ENDCOLLECTIVE ;  /* 0x000000000000791b */ /* 0x01ffea0003800000 */
.L_x_4870:
[----:B------:R-:W-:Y:S05]  /*73b00*/  BSYNC B0 ;  /* 0x0000000000007941 */ /* 0x000fea0003800000 */
.L_x_4869:
        /* <DEDUP_REMOVED lines=8> */
.L_x_4871:
[----:B------:R-:W-:Y:S05]  /*73b90*/  BRA `(.L_x_4872) ;  /* 0xfffffd3400247947 */ /* 0x000fea000383ffff */
.L_x_4183:
[----:B------:R2:W5:Y:S01]  /*73ba0*/  LDL R51, [R1+0xc8] ;  /* 0x0000c80001337983 */ /* 0x0005620000100800 */
[----:B------:R-:W-:Y:S01]  /*73bb0*/  HFMA2 R50, -RZ, RZ, 0, 2.98023223876953125e-07 ;  /* 0x00000005ff327431 */ /* 0x000fe200000001ff */
[----:B------:R-:W-:Y:S01]  /*73bc0*/  BSSY B0, `(.L_x_4873) ;  /* 0x0000006000007945 */ /* 0x000fe20003800000 */
[----:B------:R-:W-:Y:S02]  /*73bd0*/  MOV R39, 0x181f ;  /* 0x0000181f00277802 */ /* 0x000fe40000000f00 */
[----:B------:R-:W-:-:S07]  /*73be0*/  MOV R48, 0xffffffff ;  /* 0xffffffff00307802 */ /* 0x000fce0000000f00 */
[----:B012--5:R-:W-:Y:S05]  /*73bf0*/  WARPSYNC.COLLECTIVE R48, `(.L_x_4874) ;  /* 0x0000000030087348 */ /* 0x027fea0003c00000 */
[----:B-----5:R3:W4:Y:S02]  /*73c00*/  SHFL.IDX P0, R24, R51, R50, R39 ;  /* 0x0000003233187389 */ /* 0x0207240000000027 */
[----:B01234-:R-:W-:Y:S05]  /*73c10*/  ENDCOLLECTIVE ;  /* 0x000000000000791b */ /* 0x01ffea0003800000 */
.L_x_4874:
[----:B------:R-:W-:Y:S05]  /*73c20*/  BSYNC B0 ;  /* 0x0000000000007941 */ /* 0x000fea0003800000 */
.L_x_4873:
        /* <DEDUP_REMOVED lines=8> */
.L_x_4875:
[----:B------:R-:W-:Y:S05]  /*73cb0*/  BRA `(.L_x_4876) ;  /* 0xfffffd4c006c7947 */ /* 0x000fea000383ffff */
.L_x_4280:
[----:B------:R2:W5:Y:S01]  /*73cc0*/  LDL R51, [R1+0xc8] ;  /* 0x0000c80001337983 */ /* 0x0005620000100800 */
[----:B------:R-:W-:Y:S01]  /*73cd0*/  HFMA2 R50, -RZ, RZ, 0, 3.5762786865234375e-07 ;  /* 0x00000006ff327431 */ /* 0x000fe200000001ff */
[----:B------:R-:W-:Y:S01]  /*73ce0*/  BSSY B0, `(.L_x_4877) ;  /* 0x0000006000007945 */ /* 0x000fe20003800000 */
[----:B------:R-:W-:Y:S02]  /*73cf0*/  MOV R39, 0x181f ;  /* 0x0000181f00277802 */ /* 0x000fe40000000f00 */
[----:B------:R-:W-:-:S07]  /*73d00*/  MOV R48, 0xffffffff ;  /* 0xffffffff00307802 */ /* 0x000fce0000000f00 */
[----:B012--5:R-:W-:Y:S05]  /*73d10*/  WARPSYNC.COLLECTIVE R48, `(.L_x_4878) ;  /* 0x0000000030087348 */ /* 0x027fea0003c00000 */
[----:B-----5:R3:W4:Y:S02]  /*73d20*/  SHFL.IDX P0, R24, R51, R50, R39 ;  /* 0x0000003233187389 */ /* 0x0207240000000027 */
[----:B01234-:R-:W-:Y:S05]  /*73d30*/  ENDCOLLECTIVE ;  /* 0x000000000000791b */ /* 0x01ffea0003800000 */
.L_x_4878:
[----:B------:R-:W-:Y:S05]  /*73d40*/  BSYNC B0 ;  /* 0x0000000000007941 */ /* 0x000fea0003800000 */
.L_x_4877:
        /* <DEDUP_REMOVED lines=8> */
.L_x_4879:
[----:B------:R-:W-:Y:S05]  /*73dd0*/  BRA `(.L_x_4880) ;  /* 0xfffffd6400b87947 */ /* 0x000fea000383ffff */
.L_x_4377:
[----:B------:R2:W5:Y:S01]  /*73de0*/  LDL.LU R51, [R1+0xc8] ;  /* 0x0000c80001337983 */ /* 0x0005620000300800 */
[----:B------:R-:W-:Y:S01]  /*73df0*/  HFMA2 R50, -RZ, RZ, 0, 4.17232513427734375e-07 ;  /* 0x00000007ff327431 */ /* 0x000fe200000001ff */
[----:B------:R-:W-:Y:S01]  /*73e00*/  BSSY B0, `(.L_x_4881) ;  /* 0x0000006000007945 */ /* 0x000fe20003800000 */
[----:B------:R-:W-:Y:S02]  /*73e10*/  MOV R39, 0x181f ;  /* 0x0000181f00277802 */ /* 0x000fe40000000f00 */
[----:B------:R-:W-:-:S07]  /*73e20*/  MOV R48, 0xffffffff ;  /* 0xffffffff00307802 */ /* 0x000fce0000000f00 */
[----:B012--5:R-:W-:Y:S05]  /*73e30*/  WARPSYNC.COLLECTIVE R48, `(.L_x_4882) ;  /* 0x0000000030087348 */ /* 0x027fea0003c00000 */
[----:B-----5:R3:W4:Y:S02]  /*73e40*/  SHFL.IDX P0, R24, R51, R50, R39 ;  /* 0x0000003233187389 */ /* 0x0207240000000027 */
[----:B01234-:R-:W-:Y:S05]  /*73e50*/  ENDCOLLECTIVE ;  /* 0x000000000000791b */ /* 0x01ffea0003800000 */
.L_x_4882:
[----:B------:R-:W-:Y:S05]  /*73e60*/  BSYNC B0 ;  /* 0x0000000000007941 */ /* 0x000fea0003800000 */
.L_x_4881:
        /* <DEDUP_REMOVED lines=8> */
.L_x_4883:
[----:B------:R-:W-:Y:S05]  /*73ef0*/  BRA `(.L_x_4884) ;  /* 0xfffffd8000007947 */ /* 0x000fea000383ffff */
        .weak           $__internal_3_$__cuda_sm20_rcp_rn_f32_slowpath
        .type           $__internal_3_$__cuda_sm20_rcp_rn_f32_slowpath,@function
        .size           $__internal_3_$__cuda_sm20_rcp_rn_f32_slowpath,(.L_x_17585 - $__internal_3_$__cuda_sm20_rcp_rn_f32_slowpath)
$__internal_3_$__cuda_sm20_rcp_rn_f32_slowpath:
        /* <DEDUP_REMOVED lines=15> */
.L_x_4886:
[----:B------:R-:W-:-:S04]  /*73ff0*/  IADD3 R36, PT, PT, R11, -0xfd, RZ ;  /* 0xffffff030b247810 */ /* 0x000fc80007ffe0ff */
[----:B------:R-:W-:-:S13]  /*74000*/  ISETP.GT.U32.AND P4, PT, R36, 0x1, PT ;  /* 0x000000012400780c */ /* 0x000fda0003f84070 */
[----:B------:R-:W-:Y:S05]  /*74010*/  @P4 BRA `(.L_x_4888) ;  /* 0x0000000000904947 */ /* 0x000fea0003800000 */
[----:B------:R-:W-:Y:S01]  /*74020*/  LOP3.LUT R34, R2, 0x7fffff, RZ, 0xc0, !PT ;  /* 0x007fffff02227812 */ /* 0x000fe200078ec0ff */
[----:B------:R-:W-:Y:S01]  /*74030*/  HFMA2 R37, -RZ, RZ, 0, 1.78813934326171875e-07 ;  /* 0x00000003ff257431 */ /* 0x000fe200000001ff */
        /* <DEDUP_REMOVED lines=10> */
[----:B------:R-:W-:-:S05]  /*740e0*/  FFMA.RP R15, R15, R35, R15 ;  /* 0x000000230f0f7223 */ /* 0x000fca000000800f */
[C---:B------:R-:W-:Y:S02]  /*740f0*/  FSETP.NEU.FTZ.AND P4, PT, R34.reuse, R15, PT ;  /* 0x0000000f2200720b */ /* 0x040fe40003f9d000 */
[----:B------:R-:W-:Y:S02]  /*74100*/  LOP3.LUT R15, R34, 0x7fffff, RZ, 0xc0, !PT ;  /* 0x007fffff220f7812 */ /* 0x000fe400078ec0ff */
[----:B------:R-:W-:Y:S02]  /*74110*/  SHF.L.U32 R34, R37, R36, RZ ;  /* 0x0000002425227219 */ /* 0x000fe400000006ff */
[----:B------:R-:W-:Y:S02]  /*74120*/  LOP3.LUT R15, R15, 0x800000, RZ, 0xfc, !PT ;  /* 0x008000000f0f7812 */ /* 0x000fe400078efcff */
[----:B------:R-:W-:Y:S02]  /*74130*/  SEL R35, RZ, 0xffffffff, !P4 ;  /* 0xffffffffff237807 */ /* 0x000fe40006000000 */
[----:B------:R-:W-:-:S02]  /*74140*/  LOP3.LUT R34, R34, R15, RZ, 0xc0, !PT ;  /* 0x0000000f22227212 */ /* 0x000fc400078ec0ff */
[----:B------:R-:W-:Y:S02]  /*74150*/  IADD3 R35, PT, PT, -R35, RZ, RZ ;  /* 0x000000ff23237210 */ /* 0x000fe40007ffe1ff */
[-C--:B------:R-:W-:Y:S02]  /*74160*/  SHF.R.U32.HI R34, RZ, R36.reuse, R34 ;  /* 0x00000024ff227219 */ /* 0x080fe40000011622 */
[--C-:B------:R-:W-:Y:S02]  /*74170*/  LOP3.LUT P1, RZ, R35, R36, R15.reuse, 0xf8, !PT ;  /* 0x0000002423ff7212 */ /* 0x100fe4000782f80f */
[C---:B------:R-:W-:Y:S02]  /*74180*/  LOP3.LUT P0, RZ, R34.reuse, 0x1, RZ, 0xc0, !PT ;  /* 0x0000000122ff7812 */ /* 0x040fe4000780c0ff */
[----:B------:R-:W-:Y:S02]  /*74190*/  LOP3.LUT P4, RZ, R34, 0x2, RZ, 0xc0, !PT ;  /* 0x0000000222ff7812 */ /* 0x000fe4000788c0ff */
[----:B------:R-:W-:-:S02]  /*741a0*/  SHF.R.U32.HI R15, RZ, R11, R15 ;  /* 0x0000000bff0f7219 */ /* 0x000fc4000001160f */
        /* <DEDUP_REMOVED lines=11> */
.L_x_4888:
[----:B------:R-:W0:Y:S02]  /*74260*/  MUFU.RCP R2, R2 ;  /* 0x0000000200027308 */ /* 0x000e240000001000 */
.L_x_4887:
[----:B------:R-:W-:Y:S05]  /*74270*/  BSYNC.RECONVERGENT B2 ;  /* 0x0000000000027941 */ /* 0x000fea0003800200 */
.L_x_4885:
[----:B------:R-:W-:-:S04]  /*74280*/  MOV R11, 0x0 ;  /* 0x00000000000b7802 */ /* 0x000fc80000000f00 */
[----:B0-----:R-:W-:Y:S05]  /*74290*/  RET.REL.NODEC R10 `(_Z4bm3dILb0ELb1ELb0EEvPfPKfiiifiiiiifff) ;  /* 0xfffff8bc0a587950 */ /* 0x001fea0003c3ffff */
.L_x_4889:
        /* <DEDUP_REMOVED lines=14> */
.L_x_17585:


//--------------------- .text._Z4bm3dILb0ELb1ELb1EEvPfPKfiiifiiiiifff --------------------------
	.section	.text._Z4bm3dILb0ELb1ELb1EEvPfPKfiiifiiiiifff,"ax",@progbits
	.align	128
.text._Z4bm3dILb0ELb1ELb1EEvPfPKfiiifiiiiifff:
        .type           _Z4bm3dILb0ELb1ELb1EEvPfPKfiiifiiiiifff,@function
        .size           _Z4bm3dILb0ELb1ELb1EEvPfPKfiiifiiiiifff,(.L_x_17587 - _Z4bm3dILb0ELb1ELb1EEvPfPKfiiifiiiiifff)
        .other          _Z4bm3dILb0ELb1ELb1EEvPfPKfiiifiiiiifff,@"STO_CUDA_ENTRY STV_DEFAULT"
_Z4bm3dILb0ELb1ELb1EEvPfPKfiiifiiiiifff:
        /* <DEDUP_REMOVED lines=60> */
.L_x_4890:
[----:B------:R-:W-:Y:S01]  /*03c0*/  HFMA2 R7, -RZ, RZ, 0, 1.5199184417724609375e-05 ;  /* 0x000000ffff077431 */ /* 0x000fe200000001ff */
[----:B------:R-:W-:-:S04]  /*03d0*/  LOP3.LUT R40, R23, 0xfffffff8, RZ, 0xc0, !PT ;  /* 0xfffffff817287812 */ /* 0x000fc800078ec0ff */
[----:B------:R-:W-:-:S07]  /*03e0*/  SHF.L.U32 R40, R7, R40, RZ ;  /* 0x0000002807287219 */ /* 0x000fce00000006ff */
.L_x_4891:
[C---:B------:R-:W-:Y:S02]  /*03f0*/  VIADDMNMX R33, R5.reuse, UR5, R4, PT ;  /* 0x0000000505217c46 */ /* 0x040fe4000b800104 */
[----:B------:R-:W-:Y:S02]  /*0400*/  CS2R R36, SRZ ;  /* 0x0000000000247805 */ /* 0x000fe4000001ff00 */
[----:B------:R-:W-:Y:S02]  /*0410*/  VIADDMNMX R38, R5, -UR5, RZ, !PT ;  /* 0x8000000505267c46 */ /* 0x000fe4000f8001ff */
[----:B------:R-:W-:Y:S02]  /*0420*/  VIADDMNMX R34, R24, UR5, R3, PT ;  /* 0x0000000518227c46 */ /* 0x000fe4000b800103 */
[----:B------:R-:W-:Y:S02]  /*0430*/  ISETP.GT.AND P0, PT, R38, R33, PT ;  /* 0x000000212600720c */ /* 0x000fe40003f04270 */
[----:B------:R-:W-:-:S02]  /*0440*/  VIADDMNMX R35, R24, -UR5, RZ, !PT ;  /* 0x8000000518237c46 */ /* 0x000fc4000f8001ff */
[----:B------:R-:W-:-:S09]  /*0450*/  MOV R39, 0x7f7fffff ;  /* 0x7f7fffff00277802 */ /* 0x000fd20000000f00 */
[----:B------:R-:W-:Y:S05]  /*0460*/  @P0 BRA `(.L_x_4892) ;  /* 0x0000000c00180947 */ /* 0x000fea0003800000 */
[----:B------:R-:W-:Y:S01]  /*0470*/  IMAD R3, R38, R0, R35 ;  /* 0x0000000026037224 */ /* 0x000fe200078e0223 */
[----:B------:R-:W-:Y:S01]  /*0480*/  BSSY B1, `(.L_x_4892) ;  /* 0x00000c4000017945 */ /* 0x000fe20003800000 */
[----:B------:R-:W-:Y:S02]  /*0490*/  CS2R R36, SRZ ;  /* 0x0000000000247805 */ /* 0x000fe4000001ff00 */
[----:B------:R-:W-:Y:S01]  /*04a0*/  MOV R39, 0x7f7fffff ;  /* 0x7f7fffff00277802 */ /* 0x000fe20000000f00 */
[----:B------:R-:W-:-:S07]  /*04b0*/  IMAD.WIDE R8, R3, 0x4, R8 ;  /* 0x0000000403087825 */ /* 0x000fce00078e0208 */
.L_x_4900:
        /* <DEDUP_REMOVED lines=63> */
.L_x_7645:
        /* <DEDUP_REMOVED lines=8> */
.L_x_4896:
[----:B------:R-:W-:Y:S05]  /*0930*/  BSYNC B2 ;  /* 0x0000000000027941 */ /* 0x000fea0003800000 */
.L_x_4895:
[----:B------:R-:W-:-:S13]  /*0940*/  ISETP.NE.AND P0, PT, R34, R35, PT ;  /* 0x000000232200720c */ /* 0x000fda0003f05270 */
[----:B------:R-:W-:Y:S05]  /*0950*/  @!P0 BRA `(.L_x_4894) ;  /* 0x0000000400c88947 */ /* 0x000fea0003800000 */
[----:B------:R-:W0:Y:S01]  /*0960*/  LDC R0, c[0x0][0x398] ;  /* 0x0000e600ff007b82 */ /* 0x000e220000000800 */
[----:B------:R-:W-:Y:S02]  /*0970*/  IADD3 R10, P0, PT, R10, 0x4, RZ ;  /* 0x000000040a0a7810 */ /* 0x000fe40007f1e0ff */
[----:B------:R-:W-:Y:S02]  /*0980*/  IADD3 R41, PT, PT, -R34, R3, RZ ;  /* 0x0000000322297210 */ /* 0x000fe40007ffe1ff */
[----:B------:R-:W-:Y:S02]  /*0990*/  IADD3 R42, PT, PT, R3, -0x1, RZ ;  /* 0xffffffff032a7810 */ /* 0x000fe40007ffe0ff */
[----:B------:R-:W-:-:S07]  /*09a0*/  IADD3.X R11, PT, PT, RZ, R11, RZ, P0, !PT ;  /* 0x0000000bff0b7210 */ /* 0x000fce00007fe4ff */
.L_x_4899:
        /* <DEDUP_REMOVED lines=28> */
[----:B------:R1:W4:Y:S04]  /*0b70*/  LDG.E.CONSTANT R55, desc[UR8][R22.64] ;  /* 0x0000000816377981 */ /* 0x000328000c1e9900 */
        /* <DEDUP_REMOVED lines=23> */
[----:B------:R-:W1:Y:S01]  /*0cf0*/  SHFL.BFLY PT, R3, R15, 0x1, 0x181f ;  /* 0x0c381f000f037f89 */ /* 0x000e6200000e0000 */
[----:B------:R-:W-:Y:S01]  /*0d00*/  FADD R4, R31, -R6 ;  /* 0x800000061f047221 */ /* 0x000fe20000000000 */
[----:B------:R-:W-:Y:S01]  /*0d10*/  FADD R7, R27, -R46 ;  /* 0x8000002e1b077221 */ /* 0x000fe20000000000 */
[----:B------:R-:W-:Y:S02]  /*0d20*/  FADD R50, R25, -R50 ;  /* 0x8000003219327221 */ /* 0x000fe40000000000 */
[----:B------:R-:W-:Y:S01]  /*0d30*/  FFMA R4, R4, R4, RZ ;  /* 0x0000000404047223 */ /* 0x000fe200000000ff */
[----:B------:R-:W-:Y:S01]  /*0d40*/  FADD R6, R28, -R51 ;  /* 0x800000331c067221 */ /* 0x000fe20000000000 */
[----:B-1----:R-:W-:Y:S01]  /*0d50*/  FADD R22, R15, R3 ;  /* 0x000000030f167221 */ /* 0x002fe20000000000 */
        /* <DEDUP_REMOVED lines=42> */
.L_x_7678:
        /* <DEDUP_REMOVED lines=8> */
.L_x_4894:
[----:B------:R-:W-:Y:S05]  /*1080*/  BSYNC B0 ;  /* 0x0000000000007941 */ /* 0x000fea0003800000 */
.L_x_4893:
[C---:B------:R-:W-:Y:S02]  /*1090*/  ISETP.NE.AND P0, PT, R38.reuse, R33, PT ;  /* 0x000000212600720c */ /* 0x040fe40003f05270 */
[----:B------:R-:W-:-:S11]  /*10a0*/  IADD3 R38, PT, PT, R38, 0x1, RZ ;  /* 0x0000000126267810 */ /* 0x000fd60007ffe0ff */
[----:B------:R-:W-:Y:S05]  /*10b0*/  @P0 BRA `(.L_x_4900) ;  /* 0xfffffff400000947 */ /* 0x000fea000383ffff */
[----:B------:R-:W-:Y:S05]  /*10c0*/  BSYNC B1 ;  /* 0x0000000000017941 */ /* 0x000fea0003800000 */
.L_x_4892:
[----:B------:R-:W-:Y:S01]  /*10d0*/  MOV R3, R36 ;  /* 0x0000002400037202 */ /* 0x000fe20000000f00 */
[----:B------:R-:W-:-:S03]  /*10e0*/  UMOV UR4, 0xffffffff ;  /* 0xffffffff00047882 */ /* 0x000fc60000000000 */
[----:B------:R-:W-:Y:S01]  /*10f0*/  MOV R55, R3 ;  /* 0x0000000300377202 */ /* 0x000fe20000000f00 */
[----:B------:R0:W-:Y:S03]  /*1100*/  STL [R1+0x94], R3 ;  /* 0x0000940301007387 */ /* 0x0001e60000100800 */
[----:B------:R-:W-:Y:S02]  /*1110*/  ISETP.NE.AND P0, PT, R55, R5, PT ;  /* 0x000000053700720c */ /* 0x000fe40003f05270 */
[----:B0-----:R-:W-:-:S04]  /*1120*/  MOV R3, R37 ;  /* 0x0000002500037202 */ /* 0x001fc80000000f00 */
[----:B------:R-:W-:Y:S01]  /*1130*/  MOV R48, R3 ;  /* 0x0000000300307202 */ /* 0x000fe20000000f00 */
[----:B------:R0:W-:Y:S03]  /*1140*/  STL [R1+0xd8], R3 ;  /* 0x0000d80301007387 */ /* 0x0001e60000100800 */
[----:B------:R-:W-:-:S04]  /*1150*/  ISETP.EQ.AND P0, PT, R48, R24, !P0 ;  /* 0x000000183000720c */ /* 0x000fc80004702270 */
[----:B------:R-:W-:Y:S01]  /*1160*/  SEL R22, RZ, 0x1, !P0 ;  /* 0x00000001ff167807 */ /* 0x000fe20004000000 */
[----:B------:R-:W-:Y:S08]  /*1170*/  BRA.DIV UR4, `(.L_x_4901) ;  /* 0x0000069604e47947 */ /* 0x000ff0000b800000 */
[----:B0-----:R-:W0:Y:S02]  /*1180*/  SHFL.BFLY PT, R3, R22, 0x1, 0x181f ;  /* 0x0c381f0016037f89 */ /* 0x001e2400000e0000 */
[----:B0-----:R-:W-:-:S05]  /*1190*/  IADD3 R22, PT, PT, R22, R3, RZ ;  /* 0x0000000316167210 */ /* 0x001fca0007ffe0ff */
[----:B------:R-:W0:Y:S02]  /*11a0*/  SHFL.BFLY PT, R7, R22, 0x2, 0x181f ;  /* 0x0c581f0016077f89 */ /* 0x000e2400000e0000 */
[----:B0-----:R-:W-:-:S05]  /*11b0*/  IADD3 R7, PT, PT, R22, R7, RZ ;  /* 0x0000000716077210 */ /* 0x001fca0007ffe0ff */
[----:B------:R0:W1:Y:S02]  /*11c0*/  SHFL.BFLY PT, R4, R7, 0x4, 0x181f ;  /* 0x0c981f0007047f89 */ /* 0x00006400000e0000 */
.L_x_7683:
[----:B------:R-:W-:-:S03]  /*11d0*/  UMOV UR4, 0xffffffff ;  /* 0xffffffff00047882 */ /* 0x000fc60000000000 */
[----:B------:R-:W-:Y:S05]  /*11e0*/  BRA.DIV UR4, `(.L_x_4902) ;  /* 0x0000069a042c7947 */ /* 0x000fea000b800000 */
.L_x_7686:
[----:B------:R-:W-:-:S03]  /*11f0*/  UMOV UR4, 0xffffffff ;  /* 0xffffffff00047882 */ /* 0x000fc60000000000 */
[----:B------:R-:W-:Y:S05]  /*1200*/  BRA.DIV UR4, `(.L_x_4903) ;  /* 0x0000069a044c7947 */ /* 0x000fea000b800000 */
[----:B------:R2:W3:Y:S04]  /*1210*/  SHFL.UP PT, R3, R48, 0x1, 0x1800 ;  /* 0x0438000030037f89 */ /* 0x0004e800000e0000 */
[----:B------:R2:W4:Y:S02]  /*1220*/  SHFL.UP PT, R8, R55, 0x1, 0x1800 ;  /* 0x0438000037087f89 */ /* 0x00052400000e0000 */
.L_x_7690:
[----:B-1----:R-:W-:Y:S01]  /*1230*/  IADD3 R4, PT, PT, -R4, RZ, RZ ;  /* 0x000000ff04047210 */ /* 0x002fe20007ffe1ff */
[----:B------:R-:W1:Y:S01]  /*1240*/  LDC R6, c[0x0][0x39c] ;  /* 0x0000e700ff067b82 */ /* 0x000e620000000800 */
[----:B------:R-:W-:Y:S01]  /*1250*/  ISETP.NE.AND P1, PT, R2, RZ, PT ;  /* 0x000000ff0200720c */ /* 0x000fe20003f25270 */
[----:B------:R-:W-:Y:S01]  /*1260*/  BSSY B0, `(.L_x_4904) ;  /* 0x00022b3000007945 */ /* 0x000fe20003800000 */
[----:B------:R-:W-:-:S13]  /*1270*/  ISETP.NE.AND P0, PT, R7, R4, PT ;  /* 0x000000040700720c */ /* 0x000fda0003f05270 */
[----:B--2-4-:R-:W-:Y:S02]  /*1280*/  @!P0 SEL R55, R5, R8, !P1 ;  /* 0x0000000805378207 */ /* 0x014fe40004800000 */
[----:B---3--:R-:W-:-:S03]  /*1290*/  @!P0 SEL R48, R24, R3, !P1 ;  /* 0x0000000318308207 */ /* 0x008fc60004800000 */
[----:B------:R2:W-:Y:S01]  /*12a0*/  @!P0 STL [R1+0x94], R55 ;  /* 0x0000943701008387 */ /* 0x0005e20000100800 */
[----:B-1----:R-:W-:-:S03]  /*12b0*/  FSETP.GEU.AND P2, PT, R6, 1.1920928955078125e-07, PT ;  /* 0x340000000600780b */ /* 0x002fc60003f4e000 */
[----:B------:R2:W-:Y:S10]  /*12c0*/  @!P0 STL [R1+0xd8], R48 ;  /* 0x0000d83001008387 */ /* 0x0005f40000100800 */
[----:B--2---:R-:W-:Y:S05]  /*12d0*/  @!P2 BRA `(.L_x_4905) ;  /* 0x0000022800aca947 */ /* 0x004fea0003800000 */
[----:B------:R-:W1:Y:S02]  /*12e0*/  LDCU UR4, c[0x0][0x394] ;  /* 0x00007280ff0477ac */ /* 0x000e640008000800 */
[----:B-1----:R-:W-:Y:S01]  /*12f0*/  IMAD R3, R0, UR4, RZ ;  /* 0x0000000400037c24 */ /* 0x002fe2000f8e02ff */
[----:B------:R-:W-:-:S04]  /*1300*/  UMOV UR4, 0xffffffff ;  /* 0xffffffff00047882 */ /* 0x000fc80000000000 */
[----:B------:R1:W-:Y:S01]  /*1310*/  STL [R1+0x240], R3 ;  /* 0x0002400301007387 */ /* 0x0003e20000100800 */
[----:B------:R-:W-:Y:S01]  /*1320*/  LEA R11, R3, R3, 0x1 ;  /* 0x00000003030b7211 */ /* 0x000fe200078e08ff */
[----:B------:R-:W-:Y:S06]  /*1330*/  BRA.DIV UR4, `(.L_x_4906) ;  /* 0x0000069a044c7947 */ /* 0x000fec000b800000 */
[----:B------:R-:W1:Y:S01]  /*1340*/  LDL R37, [R1+0xd8] ;  /* 0x0000d80001257983 */ /* 0x000e620000100800 */
[----:B------:R-:W2:Y:S03]  /*1350*/  LDC.64 R56, c[0x0][0x388] ;  /* 0x0000e200ff387b82 */ /* 0x000ea60000000a00 */
[----:B------:R-:W3:Y:S01]  /*1360*/  LDL R36, [R1+0x94] ;  /* 0x0000940001247983 */ /* 0x000ee20000100800 */
[----:B------:R-:W-:-:S03]  /*1370*/  NOP ;  /* 0x0000000000007918 */ /* 0x000fc60000000000 */
[----:B-1----:R-:W1:Y:S04]  /*1380*/  SHFL.IDX PT, R3, R37, RZ, 0x181f ;  /* 0x00181fff25037589 */ /* 0x002e6800000e0000 */
[----:B---3--:R-:W3:Y:S01]  /*1390*/  SHFL.IDX PT, R54, R36, RZ, 0x181f ;  /* 0x00181fff24367589 */ /* 0x008ee200000e0000 */
[----:B-1----:R-:W-:-:S05]  /*13a0*/  IADD3 R3, PT, PT, R2, R3, RZ ;  /* 0x0000000302037210 */ /* 0x002fca0007ffe0ff */
[----:B---3--:R-:W-:Y:S02]  /*13b0*/  IMAD R3, R54, R0, R3 ;  /* 0x0000000036037224 */ /* 0x008fe400078e0203 */
[----:B------:R-:W-:Y:S02]  /*13c0*/  SHFL.IDX PT, R54, R36, 0x1, 0x181f ;  /* 0x00381f0024367f89 */ /* 0x000fe400000e0000 */
[----:B--2---:R-:W-:Y:S02]  /*13d0*/  IMAD.WIDE R58, R3, 0x4, R56 ;  /* 0x00000004033a7825 */ /* 0x004fe400078e0238 */
[----:B------:R-:W1:Y:S02]  /*13e0*/  SHFL.IDX PT, R3, R37, 0x1, 0x181f ;  /* 0x00381f0025037f89 */ /* 0x000e6400000e0000 */
[--C-:B------:R-:W-:Y:S02]  /*13f0*/  IMAD.WIDE R4, R0, 0x4, R58.reuse ;  /* 0x0000000400047825 */ /* 0x100fe400078e023a */
[----:B------:R-:W-:Y:S02]  /*1400*/  SHFL.IDX PT, R10, R36, 0x2, 0x181f ;  /* 0x00581f00240a7f89 */ /* 0x000fe400000e0000 */
[----:B------:R-:W-:-:S02]  /*1410*/  IMAD.WIDE R22, R11, 0x4, R58 ;  /* 0x000000040b167825 */ /* 0x000fc400078e023a */
[----:B------:R-:W-:Y:S02]  /*1420*/  STL [R1+0x288], R4 ;  /* 0x0002880401007387 */ /* 0x000fe40000100800 */
[C-C-:B------:R-:W-:Y:S02]  /*1430*/  IMAD.WIDE R50, R0.reuse, 0x4, R4.reuse ;  /* 0x0000000400327825 */ /* 0x140fe400078e0204 */
[----:B------:R-:W-:Y:S02]  /*1440*/  STL [R1+0x284], R5 ;  /* 0x0002840501007387 */ /* 0x000fe40000100800 */
[----:B------:R-:W-:Y:S02]  /*1450*/  IMAD.WIDE R16, R11, 0x4, R4 ;  /* 0x000000040b107825 */ /* 0x000fe400078e0204 */
[----:B------:R-:W2:Y:S02]  /*1460*/  LDG.E.CONSTANT R33, desc[UR8][R22.64] ;  /* 0x0000000816217981 */ /* 0x000ea4000c1e9900 */
[----:B0-----:R-:W-:-:S02]  /*1470*/  IMAD.WIDE R6, R0, 0x4, R50 ;  /* 0x0000000400067825 */ /* 0x001fc400078e0232 */
[----:B------:R0:W3:Y:S02]  /*1480*/  LDG.E.CONSTANT R45, desc[UR8][R16.64] ;  /* 0x00000008102d7981 */ /* 0x0000e4000c1e9900 */
[C---:B------:R-:W-:Y:S01]  /*1490*/  IMAD.WIDE R18, R11.reuse, 0x4, R50 ;  /* 0x000000040b127825 */ /* 0x040fe200078e0232 */
[----:B-1----:R-:W-:Y:S01]  /*14a0*/  IADD3 R3, PT, PT, R2, R3, RZ ;  /* 0x0000000302037210 */ /* 0x002fe20007ffe0ff */
[----:B------:R-:W-:Y:S02]  /*14b0*/  STL.64 [R1+0x290], R50 ;  /* 0x0002903201007387 */ /* 0x000fe40000100a00 */
[--C-:B------:R-:W-:Y:S02]  /*14c0*/  IMAD.WIDE R8, R0, 0x4, R6.reuse ;  /* 0x0000000400087825 */ /* 0x100fe400078e0206 */
[----:B------:R1:W4:Y:S02]  /*14d0*/  LDG.E.CONSTANT R44, desc[UR8][R18.64] ;  /* 0x00000008122c7981 */ /* 0x000324000c1e9900 */
[----:B------:R-:W-:-:S04]  /*14e0*/  IMAD.WIDE R20, R11, 0x4, R6 ;  /* 0x000000040b147825 */ /* 0x000fc800078e0206 */
[----:B-----5:R-:W-:Y:S01]  /*14f0*/  IMAD.WIDE R24, R11, 0x4, R8 ;  /* 0x000000040b187825 */ /* 0x020fe200078e0208 */
[----:B------:R1:W2:Y:S03]  /*1500*/  LDG.E.CONSTANT R41, desc[UR8][R20.64] ;  /* 0x0000000814297981 */ /* 0x0002a6000c1e9900 */
[----:B------:R-:W-:Y:S01]  /*1510*/  IMAD R3, R54, R0, R3 ;  /* 0x0000000036037224 */ /* 0x000fe200078e0203 */
[----:B------:R-:W2:Y:S01]  /*1520*/  LDG.E.CONSTANT R40, desc[UR8][R24.64] ;  /* 0x0000000818287981 */ /* 0x000ea2000c1e9900 */
[----:B------:R-:W-:-:S04]  /*1530*/  IMAD.WIDE R12, R0, 0x4, R8 ;  /* 0x00000004000c7825 */ /* 0x000fc800078e0208 */
[----:B------:R-:W-:-:S04]  /*1540*/  IMAD.WIDE R42, R3, 0x4, R56 ;  /* 0x00000004032a7825 */ /* 0x000fc800078e0238 */
[----:B------:R-:W-:-:S04]  /*1550*/  IMAD.WIDE R14, R0, 0x4, R12 ;  /* 0x00000004000e7825 */ /* 0x000fc800078e020c */
[C---:B------:R-:W-:Y:S01]  /*1560*/  IMAD.WIDE R38, R0.reuse, 0x4, R42 ;  /* 0x0000000400267825 */ /* 0x040fe200078e022a */
[----:B------:R-:W1:Y:S03]  /*1570*/  SHFL.IDX PT, R3, R37, 0x2, 0x181f ;  /* 0x00581f0025037f89 */ /* 0x000e6600000e0000 */
[----:B------:R-:W-:-:S04]  /*1580*/  IMAD.WIDE R52, R0, 0x4, R38 ;  /* 0x0000000400347825 */ /* 0x000fc800078e0226 */
[----:B0-----:R-:W-:-:S04]  /*1590*/  IMAD.WIDE R16, R0, 0x4, R52 ;  /* 0x0000000400107825 */ /* 0x001fc800078e0234 */
[----:B-1----:R-:W-:-:S04]  /*15a0*/  IMAD.WIDE R18, R0, 0x4, R16 ;  /* 0x0000000400127825 */ /* 0x002fc800078e0210 */
[----:B------:R-:W-:Y:S02]  /*15b0*/  IMAD.WIDE R26, R11, 0x4, R12 ;  /* 0x000000040b1a7825 */ /* 0x000fe400078e020c */
[----:B------:R-:W2:Y:S02]  /*15c0*/  LDG.E.CONSTANT R12, desc[UR8][R12.64] ;  /* 0x000000080c0c7981 */ /* 0x000ea4000c1e9900 */
[----:B------:R-:W-:Y:S01]  /*15d0*/  IMAD.WIDE R20, R0, 0x4, R18 ;  /* 0x0000000400147825 */ /* 0x000fe200078e0212 */
[----:B------:R-:W-:Y:S01]  /*15e0*/  IADD3 R3, PT, PT, R2, R3, RZ ;  /* 0x0000000302037210 */ /* 0x000fe20007ffe0ff */
[----:B------:R0:W2:Y:S02]  /*15f0*/  LDG.E.CONSTANT R35, desc[UR8][R26.64] ;  /* 0x000000081a237981 */ /* 0x0000a4000c1e9900 */
[----:B------:R-:W-:-:S04]  /*1600*/  IMAD.WIDE R4, R0, 0x4, R14 ;  /* 0x0000000400047825 */ /* 0x000fc800078e020e */
[----:B------:R-:W-:Y:S01]  /*1610*/  IMAD.WIDE R22, R0, 0x4, R20 ;  /* 0x0000000400167825 */ /* 0x000fe200078e0214 */
[----:B------:R-:W2:Y:S03]  /*1620*/  LDG.E.CONSTANT R13, desc[UR8][R20.64] ;  /* 0x00000008140d7981 */ /* 0x000ea6000c1e9900 */
[----:B0-----:R-:W-:-:S04]  /*1630*/  IMAD.WIDE R26, R11, 0x4, R38 ;  /* 0x000000040b1a7825 */ /* 0x001fc800078e0226 */
[C---:B------:R-:W-:Y:S01]  /*1640*/  IMAD.WIDE R28, R11.reuse, 0x4, R14 ;  /* 0x000000040b1c7825 */ /* 0x040fe200078e020e */
[----:B------:R0:W2:Y:S03]  /*1650*/  LDG.E.CONSTANT R51, desc[UR8][R26.64] ;  /* 0x000000081a337981 */ /* 0x0000a6000c1e9900 */
[C---:B------:R-:W-:Y:S01]  /*1660*/  IMAD.WIDE R30, R11.reuse, 0x4, R4 ;  /* 0x000000040b1e7825 */ /* 0x040fe200078e0204 */
[----:B------:R1:W2:Y:S03]  /*1670*/  LDG.E.CONSTANT R34, desc[UR8][R28.64] ;  /* 0x000000081c227981 */ /* 0x0002a6000c1e9900 */
[----:B------:R-:W-:Y:S01]  /*1680*/  IMAD R3, R10, R0, R3 ;  /* 0x000000000a037224 */ /* 0x000fe200078e0203 */
[----:B------:R1:W-:Y:S01]  /*1690*/  STL.64 [R1+0x28], R4 ;  /* 0x0000280401007387 */ /* 0x0003e20000100a00 */
[----:B------:R-:W-:-:S03]  /*16a0*/  IMAD.WIDE R24, R11, 0x4, R52 ;  /* 0x000000040b187825 */ /* 0x000fc600078e0234 */
[----:B------:R1:W2:Y:S01]  /*16b0*/  LDG.E.CONSTANT R32, desc[UR8][R30.64] ;  /* 0x000000081e207981 */ /* 0x0002a2000c1e9900 */
[----:B0-----:R-:W-:-:S03]  /*16c0*/  IMAD.WIDE R26, R11, 0x4, R22 ;  /* 0x000000040b1a7825 */ /* 0x001fc600078e0216 */
[----:B------:R0:W2:Y:S01]  /*16d0*/  LDG.E.CONSTANT R61, desc[UR8][R24.64] ;  /* 0x00000008183d7981 */ /* 0x0000a2000c1e9900 */
[----:B-1----:R-:W-:-:S04]  /*16e0*/  IMAD.WIDE R28, R11, 0x4, R20 ;  /* 0x000000040b1c7825 */ /* 0x002fc800078e0214 */
[----:B------:R-:W-:Y:S01]  /*16f0*/  IMAD.WIDE R4, R0, 0x4, R22 ;  /* 0x0000000400047825 */ /* 0x000fe200078e0216 */
[----:B------:R-:W2:Y:S03]  /*1700*/  LDG.E.CONSTANT R60, desc[UR8][R28.64] ;  /* 0x000000081c3c7981 */ /* 0x000ea6000c1e9900 */
[----:B------:R-:W-:-:S04]  /*1710*/  IMAD.WIDE R48, R3, 0x4, R56 ;  /* 0x0000000403307825 */ /* 0x000fc800078e0238 */
[----:B------:R-:W-:-:S04]  /*1720*/  IMAD.WIDE R30, R11, 0x4, R16 ;  /* 0x000000040b1e7825 */ /* 0x000fc800078e0210 */
[----:B0-----:R-:W-:-:S05]  /*1730*/  IMAD.WIDE R24, R11, 0x4, R18 ;  /* 0x000000040b187825 */ /* 0x001fca00078e0212 */
[----:B------:R0:W2:Y:S02]  /*1740*/  LDG.E.CONSTANT R46, desc[UR8][R24.64] ;  /* 0x00000008182e7981 */ /* 0x0000a4000c1e9900 */
[----:B0-----:R-:W-:-:S05]  /*1750*/  IMAD.WIDE R24, R11, 0x4, R4 ;  /* 0x000000040b187825 */ /* 0x001fca00078e0204 */
[----:B------:R-:W2:Y:S04]  /*1760*/  LDG.E.CONSTANT R54, desc[UR8][R24.64] ;  /* 0x0000000818367981 */ /* 0x000ea8000c1e9900 */
[----:B---3--:R0:W-:Y:S04]  /*1770*/  STL [R1+0x80], R45 ;  /* 0x0000802d01007387 */ /* 0x0081e80000100800 */
[----:B----4-:R1:W-:Y:S04]  /*1780*/  STL [R1+0x7c], R44 ;  /* 0x00007c2c01007387 */ /* 0x0103e80000100800 */
[----:B0-----:R-:W3:Y:S04]  /*1790*/  LDG.E.CONSTANT R45, desc[UR8][R30.64] ;  /* 0x000000081e2d7981 */ /* 0x001ee8000c1e9900 */
[----:B--2---:R-:W-:Y:S04]  /*17a0*/  STL [R1+0x74], R41 ;  /* 0x0000742901007387 */ /* 0x004fe80000100800 */
[----:B-1----:R0:W2:Y:S04]  /*17b0*/  LDG.E.CONSTANT R44, desc[UR8][R26.64] ;  /* 0x000000081a2c7981 */ /* 0x0020a8000c1e9900 */
[----:B------:R-:W-:Y:S04]  /*17c0*/  STL.64 [R1+0x20], R4 ;  /* 0x0000200401007387 */ /* 0x000fe80000100a00 */
[----:B------:R1:W-:Y:S01]  /*17d0*/  STL [R1+0x58], R40 ;  /* 0x0000582801007387 */ /* 0x0003e20000100800 */
[----:B0-----:R-:W-:-:S03]  /*17e0*/  IMAD.WIDE R26, R11, 0x4, R42 ;  /* 0x000000040b1a7825 */ /* 0x001fc600078e022a */
[----:B------:R-:W0:Y:S04]  /*17f0*/  SHFL.IDX PT, R3, R37, 0x3, 0x181f ;  /* 0x00781f0025037f89 */ /* 0x000e2800000e0000 */
[----:B------:R4:W2:Y:S01]  /*1800*/  LDG.E.CONSTANT R47, desc[UR8][R26.64] ;  /* 0x000000081a2f7981 */ /* 0x0008a2000c1e9900 */
[----:B-1----:R-:W-:-:S03]  /*1810*/  IMAD.WIDE R40, R0, 0x4, R48 ;  /* 0x0000000400287825 */ /* 0x002fc600078e0230 */
[----:B------:R-:W1:Y:S01]  /*1820*/  SHFL.IDX PT, R4, R36, 0x3, 0x181f ;  /* 0x00781f0024047f89 */ /* 0x000e6200000e0000 */
[----:B------:R-:W-:-:S03]  /*1830*/  IMAD.WIDE R30, R11, 0x4, R40 ;  /* 0x000000040b1e7825 */ /* 0x000fc600078e0228 */
[----:B------:R-:W1:Y:S04]  /*1840*/  SHFL.IDX PT, R5, R37, 0x4, 0x181f ;  /* 0x00981f0025057f89 */ /* 0x000e6800000e0000 */
[----:B------:R0:W2:Y:S01]  /*1850*/  LDG.E.CONSTANT R55, desc[UR8][R30.64] ;  /* 0x000000081e377981 */ /* 0x0000a2000c1e9900 */
[----:B------:R-:W-:-:S03]  /*1860*/  IMAD.WIDE R24, R0, 0x4, R40 ;  /* 0x0000000400187825 */ /* 0x000fc600078e0228 */
[----:B------:R-:W-:Y:S01]  /*1870*/  SHFL.IDX PT, R10, R36, 0x5, 0x181f ;  /* 0x00b81f00240a7f89 */ /* 0x000fe200000e0000 */
[----:B----4-:R-:W-:-:S03]  /*1880*/  IMAD.WIDE R26, R0, 0x4, R24 ;  /* 0x00000004001a7825 */ /* 0x010fc600078e0218 */
[----:B------:R-:W4:Y:S04]  /*1890*/  LDG.E.CONSTANT R43, desc[UR8][R42.64] ;  /* 0x000000082a2b7981 */ /* 0x000f28000c1e9900 */
[----:B------:R-:W-:Y:S01]  /*18a0*/  STL [R1+0x54], R35 ;  /* 0x0000542301007387 */ /* 0x000fe20000100800 */
[----:B------:R-:W-:-:S04]  /*18b0*/  IMAD.WIDE R28, R0, 0x4, R26 ;  /* 0x00000004001c7825 */ /* 0x000fc800078e021a */
[----:B0-----:R-:W-:Y:S01]  /*18c0*/  IMAD.WIDE R30, R0, 0x4, R28 ;  /* 0x00000004001e7825 */ /* 0x001fe200078e021c */
[----:B------:R0:W-:Y:S04]  /*18d0*/  STL [R1+0x48], R34 ;  /* 0x0000482201007387 */ /* 0x0001e80000100800 */
[----:B------:R-:W-:Y:S04]  /*18e0*/  STL [R1+0x84], R33 ;  /* 0x0000842101007387 */ /* 0x000fe80000100800 */
[----:B------:R1:W-:Y:S01]  /*18f0*/  STL [R1+0x44], R32 ;  /* 0x0000442001007387 */ /* 0x0003e20000100800 */
[----:B0-----:R-:W-:-:S03]  /*1900*/  IMAD.WIDE R34, R11, 0x4, R24 ;  /* 0x000000040b227825 */ /* 0x001fc600078e0218 */
[----:B------:R0:W-:Y:S01]  /*1910*/  STL [R1+0x90], R51 ;  /* 0x0000903301007387 */ /* 0x0001e20000100800 */
[----:B-1----:R-:W-:-:S03]  /*1920*/  IMAD.WIDE R32, R11, 0x4, R26 ;  /* 0x000000040b207825 */ /* 0x002fc600078e021a */
[----:B------:R-:W-:Y:S04]  /*1930*/  STL [R1+0x8c], R61 ;  /* 0x00008c3d01007387 */ /* 0x000fe80000100800 */
[----:B------:R-:W-:Y:S04]  /*1940*/  STL [R1+0x88], R60 ;  /* 0x0000883c01007387 */ /* 0x000fe80000100800 */
[----:B0-----:R0:W4:Y:S04]  /*1950*/  LDG.E.CONSTANT R51, desc[UR8][R32.64] ;  /* 0x0000000820337981 */ /* 0x001128000c1e9900 */
[----:B------:R-:W4:Y:S01]  /*1960*/  LDG.E.CONSTANT R50, desc[UR8][R34.64] ;  /* 0x0000000822327981 */ /* 0x000f22000c1e9900 */
[----:B------:R-:W-:-:S03]  /*1970*/  IADD3 R3, PT, PT, R2, R3, RZ ;  /* 0x0000000302037210 */ /* 0x000fc60007ffe0ff */
[----:B------:R-:W4:Y:S01]  /*1980*/  LDG.E.CONSTANT R24, desc[UR8][R24.64] ;  /* 0x0000000818187981 */ /* 0x000f22000c1e9900 */
[----:B0-----:R-:W-:-:S03]  /*1990*/  IMAD.WIDE R32, R0, 0x4, R30 ;  /* 0x0000000400207825 */ /* 0x001fc600078e021e */
[----:B---3--:R-:W-:Y:S04]  /*19a0*/  STL [R1+0x6c], R45 ;  /* 0x00006c2d01007387 */ /* 0x008fe80000100800 */
[----:B--2---:R0:W-:Y:S02]  /*19b0*/  STL [R1+0x64], R44 ;  /* 0x0000642c01007387 */ /* 0x0041e40000100800 */
[C---:B0-----:R-:W-:Y:S02]  /*19c0*/  IMAD.WIDE R44, R11.reuse, 0x4, R30 ;  /* 0x000000040b2c7825 */ /* 0x041fe400078e021e */
[----:B------:R-:W-:Y:S04]  /*19d0*/  STL [R1+0x70], R47 ;  /* 0x0000702f01007387 */ /* 0x000fe80000100800 */
[----:B------:R0:W-:Y:S04]  /*19e0*/  STL [R1+0x68], R46 ;  /* 0x0000682e01007387 */ /* 0x0001e80000100800 */
[----:B------:R-:W2:Y:S01]  /*19f0*/  LDG.E.CONSTANT R44, desc[UR8][R44.64] ;  /* 0x000000082c2c7981 */ /* 0x000ea2000c1e9900 */
[----:B0-----:R-:W-:-:S03]  /*1a00*/  IMAD.WIDE R46, R11, 0x4, R28 ;  /* 0x000000040b2e7825 */ /* 0x001fc600078e021c */
[----:B------:R-:W-:Y:S04]  /*1a10*/  STL [R1+0x78], R55 ;  /* 0x0000783701007387 */ /* 0x000fe80000100800 */
[----:B------:R0:W3:Y:S04]  /*1a20*/  LDG.E.CONSTANT R45, desc[UR8][R46.64] ;  /* 0x000000082e2d7981 */ /* 0x0000e8000c1e9900 */
[----:B------:R1:W-:Y:S02]  /*1a30*/  STL [R1+0x60], R54 ;  /* 0x0000603601007387 */ /* 0x0003e40000100800 */
[----:B-1----:R-:W-:-:S06]  /*1a40*/  IMAD.WIDE R54, R11, 0x4, R32 ;  /* 0x000000040b367825 */ /* 0x002fcc00078e0220 */
[----:B------:R-:W2:Y:S01]  /*1a50*/  LDG.E.CONSTANT R55, desc[UR8][R54.64] ;  /* 0x0000000836377981 */ /* 0x000ea2000c1e9900 */
[----:B0-----:R-:W-:-:S04]  /*1a60*/  IMAD.WIDE R46, R0, 0x4, R32 ;  /* 0x00000004002e7825 */ /* 0x001fc800078e0220 */
[----:B------:R-:W-:Y:S02]  /*1a70*/  IMAD R3, R4, R0, R3 ;  /* 0x0000000004037224 */ /* 0x000fe400078e0203 */
[C---:B------:R-:W-:Y:S01]  /*1a80*/  IMAD.WIDE R46, R11.reuse, 0x4, R46 ;  /* 0x000000040b2e7825 */ /* 0x040fe200078e022e */
[----:B----4-:R-:W-:Y:S04]  /*1a90*/  STL [R1+0x50], R51 ;  /* 0x0000503301007387 */ /* 0x010fe80000100800 */
[----:B------:R0:W-:Y:S02]  /*1aa0*/  STL [R1+0x5c], R50 ;  /* 0x00005c3201007387 */ /* 0x0001e40000100800 */
[----:B0-----:R-:W-:Y:S02]  /*1ab0*/  IMAD.WIDE R50, R0, 0x4, R32 ;  /* 0x0000000400327825 */ /* 0x001fe400078e0220 */
[----:B------:R-:W0:Y:S04]  /*1ac0*/  SHFL.IDX PT, R60, R37, 0x5, 0x181f ;  /* 0x00b81f00253c7f89 */ /* 0x000e2800000e0000 */
[----:B------:R1:W-:Y:S04]  /*1ad0*/  STL.64 [R1+0x18], R50 ;  /* 0x0000183201007387 */ /* 0x0003e80000100a00 */
[----:B------:R-:W-:Y:S04]  /*1ae0*/  SHFL.IDX PT, R61, R36, 0x4, 0x181f ;  /* 0x00981f00243d7f89 */ /* 0x000fe800000e0000 */
[----:B------:R-:W4:Y:S04]  /*1af0*/  SHFL.IDX PT, R35, R37, 0x6, 0x181f ;  /* 0x00d81f0025237f89 */ /* 0x000f2800000e0000 */
[----:B-1----:R-:W4:Y:S04]  /*1b00*/  LDL.LU.64 R50, [R1+0x290] ;  /* 0x0002900001327983 */ /* 0x002f280000300a00 */
[----:B------:R-:W1:Y:S04]  /*1b10*/  SHFL.IDX PT, R34, R37, 0x7, 0x181f ;  /* 0x00f81f0025227f89 */ /* 0x000e6800000e0000 */
[----:B------:R-:W4:Y:S04]  /*1b20*/  LDG.E.CONSTANT R32, desc[UR8][R32.64] ;  /* 0x0000000820207981 */ /* 0x000f28000c1e9900 */
[----:B---3--:R-:W-:Y:S04]  /*1b30*/  STL [R1+0x40], R45 ;  /* 0x0000402d01007387 */ /* 0x008fe80000100800 */
[----:B--2---:R2:W-:Y:S04]  /*1b40*/  STL [R1+0x4c], R44 ;  /* 0x00004c2c01007387 */ /* 0x0045e80000100800 */
[----:B------:R-:W3:Y:S01]  /*1b50*/  LDL.LU R4, [R1+0x288] ;  /* 0x0002880001047983 */ /* 0x000ee20000300800 */
[----:B--2---:R-:W-:-:S05]  /*1b60*/  IMAD.WIDE R44, R11, 0x4, R48 ;  /* 0x000000040b2c7825 */ /* 0x004fca00078e0230 */
[----:B------:R-:W2:Y:S04]  /*1b70*/  LDG.E.CONSTANT R54, desc[UR8][R44.64] ;  /* 0x000000082c367981 */ /* 0x000ea8000c1e9900 */
[----:B------:R0:W-:Y:S04]  /*1b80*/  STL [R1+0x3c], R55 ;  /* 0x00003c3701007387 */ /* 0x0001e80000100800 */
[----:B0-----:R0:W3:Y:S02]  /*1b90*/  LDG.E.CONSTANT R55, desc[UR8][R46.64] ;  /* 0x000000082e377981 */ /* 0x0010e4000c1e9900 */
[----:B0-----:R-:W-:-:S02]  /*1ba0*/  IADD3 R46, PT, PT, R2, R5, RZ ;  /* 0x00000005022e7210 */ /* 0x001fc40007ffe0ff */
[----:B------:R-:W3:Y:S01]  /*1bb0*/  LDL.LU R5, [R1+0x284] ;  /* 0x0002840001057983 */ /* 0x000ee20000300800 */
[----:B------:R-:W-:Y:S01]  /*1bc0*/  IMAD.WIDE R44, R3, 0x4, R56 ;  /* 0x00000004032c7825 */ /* 0x000fe200078e0238 */
[----:B------:R-:W-:Y:S02]  /*1bd0*/  IADD3 R3, PT, PT, R2, R60, RZ ;  /* 0x0000003c02037210 */ /* 0x000fe40007ffe0ff */
[----:B------:R-:W-:Y:S03]  /*1be0*/  STL [R1+0x248], R2 ;  /* 0x0002480201007387 */ /* 0x000fe60000100800 */
[----:B------:R-:W-:Y:S01]  /*1bf0*/  IMAD R3, R10, R0, R3 ;  /* 0x000000000a037224 */ /* 0x000fe200078e0203 */
[----:B------:R-:W0:Y:S01]  /*1c00*/  SHFL.IDX PT, R37, R36, 0x6, 0x181f ;  /* 0x00d81f0024257f89 */ /* 0x000e2200000e0000 */
[----:B----4-:R-:W-:-:S03]  /*1c10*/  IADD3 R60, PT, PT, R2, R35, RZ ;  /* 0x00000023023c7210 */ /* 0x010fc60007ffe0ff */
[----:B------:R-:W4:Y:S01]  /*1c20*/  SHFL.IDX PT, R36, R36, 0x7, 0x181f ;  /* 0x00f81f0024247f89 */ /* 0x000f2200000e0000 */
[----:B-1----:R-:W-:-:S03]  /*1c30*/  IADD3 R34, PT, PT, R2, R34, RZ ;  /* 0x0000002202227210 */ /* 0x002fc60007ffe0ff */
[----:B------:R-:W3:Y:S04]  /*1c40*/  LDG.E.CONSTANT R10, desc[UR8][R48.64] ;  /* 0x00000008300a7981 */ /* 0x000ee8000c1e9900 */
[----:B------:R-:W3:Y:S01]  /*1c50*/  LDG.E.CONSTANT R48, desc[UR8][R40.64] ;  /* 0x0000000828307981 */ /* 0x000ee2000c1e9900 */
[-C--:B0-----:R-:W-:Y:S02]  /*1c60*/  IMAD R60, R37, R0.reuse, R60 ;  /* 0x00000000253c7224 */ /* 0x081fe400078e023c */
[-C--:B----4-:R-:W-:Y:S01]  /*1c70*/  IMAD R36, R36, R0.reuse, R34 ;  /* 0x0000000024247224 */ /* 0x090fe200078e0222 */
[----:B--2---:R0:W-:Y:S02]  /*1c80*/  STL [R1+0x38], R54 ;  /* 0x0000383601007387 */ /* 0x0041e40000100800 */
[----:B0-----:R-:W-:-:S02]  /*1c90*/  IMAD R54, R61, R0, R46 ;  /* 0x000000003d367224 */ /* 0x001fc400078e022e */
[----:B---3--:R0:W-:Y:S02]  /*1ca0*/  STL [R1+0x34], R55 ;  /* 0x0000343701007387 */ /* 0x0081e40000100800 */
[----:B0-----:R-:W-:-:S04]  /*1cb0*/  IMAD.WIDE R54, R54, 0x4, R56 ;  /* 0x0000000436367825 */ /* 0x001fc800078e0238 */
[----:B------:R-:W-:Y:S02]  /*1cc0*/  IMAD.WIDE R56, R3, 0x4, R56 ;  /* 0x0000000403387825 */ /* 0x000fe400078e0238 */
[----:B------:R-:W0:Y:S02]  /*1cd0*/  LDC.64 R2, c[0x0][0x388] ;  /* 0x0000e200ff027b82 */ /* 0x000e240000000a00 */
[----:B0-----:R-:W-:-:S04]  /*1ce0*/  IMAD.WIDE R60, R60, 0x4, R2 ;  /* 0x000000043c3c7825 */ /* 0x001fc800078e0202 */
[----:B------:R-:W-:Y:S02]  /*1cf0*/  IMAD.WIDE R36, R36, 0x4, R2 ;  /* 0x0000000424247825 */ /* 0x000fe400078e0202 */
[----:B------:R-:W2:Y:S04]  /*1d00*/  LDG.E.CONSTANT R3, desc[UR8][R58.64] ;  /* 0x000000083a037981 */ /* 0x000ea8000c1e9900 */
[----:B------:R-:W3:Y:S04]  /*1d10*/  LDG.E.CONSTANT R2, desc[UR8][R38.64] ;  /* 0x0000000826027981 */ /* 0x000ee8000c1e9900 */
[----:B------:R0:W4:Y:S04]  /*1d20*/  LDG.E.CONSTANT R58, desc[UR8][R4.64] ;  /* 0x00000008043a7981 */ /* 0x000128000c1e9900 */
[----:B------:R1:W3:Y:S01]  /*1d30*/  LDG.E.CONSTANT R59, desc[UR8][R44.64] ;  /* 0x000000082c3b7981 */ /* 0x0002e2000c1e9900 */
[----:B------:R-:W-:-:S03]  /*1d40*/  IMAD.WIDE R46, R0, 0x4, R44 ;  /* 0x00000004002e7825 */ /* 0x000fc600078e022c */
[----:B------:R-:W-:Y:S01]  /*1d50*/  STL.64 [R1+0xb0], R36 ;  /* 0x0000b02401007387 */ /* 0x000fe20000100a00 */
[----:B0-----:R-:W-:-:S04]  /*1d60*/  IMAD.WIDE R4, R11, 0x4, R54 ;  /* 0x000000040b047825 */ /* 0x001fc800078e0236 */
[----:B-1----:R-:W-:-:S05]  /*1d70*/  IMAD.WIDE R44, R11, 0x4, R44 ;  /* 0x000000040b2c7825 */ /* 0x002fca00078e022c */
[----:B------:R-:W3:Y:S01]  /*1d80*/  LDG.E.CONSTANT R49, desc[UR8][R44.64] ;  /* 0x000000082c317981 */ /* 0x000ee2000c1e9900 */
[----:B------:R-:W-:-:S05]  /*1d90*/  IMAD.WIDE R34, R0, 0x4, R46 ;  /* 0x0000000400227825 */ /* 0x000fca00078e022e */
[----:B------:R-:W3:Y:S04]  /*1da0*/  LDG.E.CONSTANT R25, desc[UR8][R34.64] ;  /* 0x0000000822197981 */ /* 0x000ee8000c1e9900 */
[----:B--2---:R0:W-:Y:S04]  /*1db0*/  STL [R1+0x138], R3 ;  /* 0x0001380301007387 */ /* 0x0041e80000100800 */
[----:B------:R1:W-:Y:S04]  /*1dc0*/  STL [R1+0x1a8], R43 ;  /* 0x0001a82b01007387 */ /* 0x0003e80000100800 */
[----:B------:R2:W-:Y:S04]  /*1dd0*/  STL [R1+0x1e0], R10 ;  /* 0x0001e00a01007387 */ /* 0x0005e80000100800 */
[----:B0-----:R0:W3:Y:S01]  /*1de0*/  LDG.E.CONSTANT R3, desc[UR8][R4.64] ;  /* 0x0000000804037981 */ /* 0x0010e2000c1e9900 */
[----:B-1----:R-:W-:-:S03]  /*1df0*/  IMAD.WIDE R42, R11, 0x4, R60 ;  /* 0x000000040b2a7825 */ /* 0x002fc600078e023c */
[----:B----4-:R1:W-:Y:S04]  /*1e00*/  STL [R1+0x148], R58 ;  /* 0x0001483a01007387 */ /* 0x0103e80000100800 */
[----:B--2---:R2:W4:Y:S01]  /*1e10*/  LDG.E.CONSTANT R10, desc[UR8][R46.64] ;  /* 0x000000082e0a7981 */ /* 0x004522000c1e9900 */
[----:B0-----:R-:W-:-:S03]  /*1e20*/  IMAD.WIDE R4, R11, 0x4, R56 ;  /* 0x000000040b047825 */ /* 0x001fc600078e0238 */
[----:B---3--:R0:W-:Y:S04]  /*1e30*/  STL [R1+0x208], R59 ;  /* 0x0002083b01007387 */ /* 0x0081e80000100800 */
[----:B-1----:R-:W3:Y:S01]  /*1e40*/  LDG.E.CONSTANT R58, desc[UR8][R4.64] ;  /* 0x00000008043a7981 */ /* 0x002ee2000c1e9900 */
[----:B--2---:R-:W-:-:S03]  /*1e50*/  IMAD.WIDE R46, R11, 0x4, R46 ;  /* 0x000000040b2e7825 */ /* 0x004fc600078e022e */
[----:B------:R1:W-:Y:S04]  /*1e60*/  STL [R1+0x1a0], R2 ;  /* 0x0001a00201007387 */ /* 0x0003e80000100800 */
[----:B0-----:R-:W2:Y:S04]  /*1e70*/  LDG.E.CONSTANT R59, desc[UR8][R42.64] ;  /* 0x000000082a3b7981 */ /* 0x001ea8000c1e9900 */
[----:B-1----:R-:W3:Y:S01]  /*1e80*/  LDG.E.CONSTANT R2, desc[UR8][R46.64] ;  /* 0x000000082e027981 */ /* 0x002ee2000c1e9900 */
[----:B------:R-:W-:-:S03]  /*1e90*/  IMAD.WIDE R36, R0, 0x4, R34 ;  /* 0x0000000400247825 */ /* 0x000fc600078e0222 */
[----:B------:R-:W-:Y:S01]  /*1ea0*/  STL [R1+0x10], R49 ;  /* 0x0000103101007387 */ /* 0x000fe20000100800 */
[----:B------:R-:W-:-:S03]  /*1eb0*/  IMAD.WIDE R44, R11, 0x4, R34 ;  /* 0x000000040b2c7825 */ /* 0x000fc600078e0222 */
[----:B------:R0:W-:Y:S02]  /*1ec0*/  STL [R1+0x1d8], R48 ;  /* 0x0001d83001007387 */ /* 0x0001e40000100800 */
[----:B0-----:R-:W-:-:S06]  /*1ed0*/  IMAD.WIDE R48, R11, 0x4, R36 ;  /* 0x000000040b307825 */ /* 0x001fcc00078e0224 */
[----:B------:R-:W3:Y:S04]  /*1ee0*/  LDG.E.CONSTANT R49, desc[UR8][R48.64] ;  /* 0x0000000830317981 */ /* 0x000ee8000c1e9900 */
[----:B------:R0:W-:Y:S04]  /*1ef0*/  STL [R1+0x8], R3 ;  /* 0x0000080301007387 */ /* 0x0001e80000100800 */
[----:B----4-:R-:W-:Y:S04]  /*1f00*/  STL [R1+0x1fc], R10 ;  /* 0x0001fc0a01007387 */ /* 0x010fe80000100800 */
[----:B0-----:R-:W4:Y:S04]  /*1f10*/  LDG.E.CONSTANT R3, desc[UR8][R44.64] ;  /* 0x000000082c037981 */ /* 0x001f28000c1e9900 */
[----:B--2---:R-:W-:Y:S04]  /*1f20*/  STL [R1+0x30], R59 ;  /* 0x0000303b01007387 */ /* 0x004fe80000100800 */
[----:B---3--:R-:W-:Y:S04]  /*1f30*/  STL [R1+0x14], R58 ;  /* 0x0000143a01007387 */ /* 0x008fe80000100800 */
[----:B------:R0:W-:Y:S04]  /*1f40*/  STL [R1+0xc], R2 ;  /* 0x00000c0201007387 */ /* 0x0001e80000100800 */
[----:B0-----:R-:W2:Y:S01]  /*1f50*/  LDG.E.CONSTANT R2, desc[UR8][R54.64] ;  /* 0x0000000836027981 */ /* 0x001ea2000c1e9900 */
[----:B------:R-:W-:-:S04]  /*1f60*/  IMAD.WIDE R38, R0, 0x4, R36 ;  /* 0x0000000400267825 */ /* 0x000fc800078e0224 */
[----:B------:R-:W-:-:S05]  /*1f70*/  IMAD.WIDE R46, R11, 0x4, R38 ;  /* 0x000000040b2e7825 */ /* 0x000fca00078e0226 */
[----:B------:R0:W3:Y:S02]  /*1f80*/  LDG.E.CONSTANT R10, desc[UR8][R46.64] ;  /* 0x000000082e0a7981 */ /* 0x0000e4000c1e9900 */
[C---:B0-----:R-:W-:Y:S02]  /*1f90*/  IMAD.WIDE R46, R0.reuse, 0x4, R56 ;  /* 0x00000004002e7825 */ /* 0x041fe400078e0238 */
[----:B----4-:R0:W-:Y:S04]  /*1fa0*/  STL [R1+0x4], R3 ;  /* 0x0000040301007387 */ /* 0x0101e80000100800 */
[----:B------:R-:W-:Y:S04]  /*1fb0*/  STL [R1], R49 ;  /* 0x0000003101007387 */ /* 0x000fe80000100800 */
[----:B0-----:R-:W4:Y:S04]  /*1fc0*/  LDG.E.CONSTANT R3, desc[UR8][R56.64] ;  /* 0x0000000838037981 */ /* 0x001f28000c1e9900 */
[----:B------:R-:W3:Y:S04]  /*1fd0*/  LDG.E.CONSTANT R57, desc[UR8][R60.64] ;  /* 0x000000083c397981 */ /* 0x000ee8000c1e9900 */
[----:B--2---:R0:W-:Y:S04]  /*1fe0*/  STL [R1+0x210], R2 ;  /* 0x0002100201007387 */ /* 0x0041e80000100800 */
[----:B0-----:R-:W2:Y:S01]  /*1ff0*/  LDG.E.CONSTANT R2, desc[UR8][R50.64] ;  /* 0x0000000832027981 */ /* 0x001ea2000c1e9900 */
[----:B------:R-:W-:-:S03]  /*2000*/  IMAD.WIDE R48, R0, 0x4, R60 ;  /* 0x0000000400307825 */ /* 0x000fc600078e023c */
[----:B------:R-:W2:Y:S01]  /*2010*/  LDG.E.CONSTANT R60, desc[UR8][R52.64] ;  /* 0x00000008343c7981 */ /* 0x000ea2000c1e9900 */
[----:B------:R-:W-:-:S03]  /*2020*/  IMAD.WIDE R40, R0, 0x4, R38 ;  /* 0x0000000400287825 */ /* 0x000fc600078e0226 */
[----:B------:R-:W2:Y:S01]  /*2030*/  LDG.E.CONSTANT R61, desc[UR8][R6.64] ;  /* 0x00000008063d7981 */ /* 0x000ea2000c1e9900 */
[----:B------:R-:W-:-:S03]  /*2040*/  IMAD.WIDE R42, R0, 0x4, R40 ;  /* 0x00000004002a7825 */ /* 0x000fc600078e0228 */
[----:B------:R-:W2:Y:S01]  /*2050*/  LDG.E.CONSTANT R21, desc[UR8][R40.64] ;  /* 0x0000000828157981 */ /* 0x000ea2000c1e9900 */
[----:B------:R-:W-:-:S04]  /*2060*/  IMAD.WIDE R4, R11, 0x4, R40 ;  /* 0x000000040b047825 */ /* 0x000fc800078e0228 */
[--C-:B------:R-:W-:Y:S02]  /*2070*/  IMAD.WIDE R44, R11, 0x4, R42.reuse ;  /* 0x000000040b2c7825 */ /* 0x100fe400078e022a */
[----:B------:R-:W2:Y:S02]  /*2080*/  LDG.E.CONSTANT R5, desc[UR8][R4.64] ;  /* 0x0000000804057981 */ /* 0x000ea4000c1e9900 */
[C---:B------:R-:W-:Y:S02]  /*2090*/  IMAD.WIDE R58, R0.reuse, 0x4, R42 ;  /* 0x00000004003a7825 */ /* 0x040fe400078e022a */
[----:B------:R-:W2:Y:S04]  /*20a0*/  LDG.E.CONSTANT R43, desc[UR8][R42.64] ;  /* 0x000000082a2b7981 */ /* 0x000ea8000c1e9900 */
[----:B------:R0:W2:Y:S02]  /*20b0*/  LDG.E.CONSTANT R4, desc[UR8][R44.64] ;  /* 0x000000082c047981 */ /* 0x0000a4000c1e9900 */
[----:B0-----:R-:W-:-:S05]  /*20c0*/  IMAD.WIDE R44, R0, 0x4, R54 ;  /* 0x00000004002c7825 */ /* 0x001fca00078e0236 */
[----:B------:R0:W2:Y:S01]  /*20d0*/  LDG.E.CONSTANT R56, desc[UR8][R44.64] ;  /* 0x000000082c387981 */ /* 0x0000a2000c1e9900 */
[----:B------:R-:W-:-:S04]  /*20e0*/  IMAD.WIDE R54, R11, 0x4, R58 ;  /* 0x000000040b367825 */ /* 0x000fc800078e023a */
[----:B------:R-:W-:-:S04]  /*20f0*/  IMAD.WIDE R50, R11, 0x4, R44 ;  /* 0x000000040b327825 */ /* 0x000fc800078e022c */
[C---:B------:R-:W-:Y:S02]  /*2100*/  IMAD.WIDE R34, R0.reuse, 0x4, R48 ;  /* 0x0000000400227825 */ /* 0x040fe400078e0230 */
[----:B------:R-:W2:Y:S02]  /*2110*/  LDG.E.CONSTANT R50, desc[UR8][R50.64] ;  /* 0x0000000832327981 */ /* 0x000ea4000c1e9900 */
[----:B0-----:R-:W-:-:S05]  /*2120*/  IMAD.WIDE R44, R0, 0x4, R44 ;  /* 0x00000004002c7825 */ /* 0x001fca00078e022c */
[----:B------:R-:W2:Y:S04]  /*2130*/  LDG.E.CONSTANT R51, desc[UR8][R44.64] ;  /* 0x000000082c337981 */ /* 0x000ea8000c1e9900 */
[----:B----4-:R0:W-:Y:S04]  /*2140*/  STL [R1+0x220], R3 ;  /* 0x0002200301007387 */ /* 0x0101e80000100800 */
[----:B---3--:R1:W-:Y:S04]  /*2150*/  STL [R1+0x1ac], R57 ;  /* 0x0001ac3901007387 */ /* 0x0083e80000100800 */
[----:B0-----:R0:W3:Y:S04]  /*2160*/  LDG.E.CONSTANT R3, desc[UR8][R54.64] ;  /* 0x0000000836037981 */ /* 0x0010e8000c1e9900 */
[----:B-1----:R-:W4:Y:S04]  /*2170*/  LDG.E.CONSTANT R57, desc[UR8][R46.64] ;  /* 0x000000082e397981 */ /* 0x002f28000c1e9900 */
[----:B--2---:R1:W-:Y:S01]  /*2180*/  STL [R1+0x114], R2 ;  /* 0x0001140201007387 */ /* 0x0043e20000100800 */
[----:B0-----:R-:W-:-:S03]  /*2190*/  IMAD.WIDE R54, R11, 0x4, R48 ;  /* 0x000000040b367825 */ /* 0x001fc600078e0230 */
[----:B-1----:R-:W2:Y:S04]  /*21a0*/  LDG.E.CONSTANT R2, desc[UR8][R48.64] ;  /* 0x0000000830027981 */ /* 0x002ea8000c1e9900 */
[----:B------:R0:W-:Y:S04]  /*21b0*/  STL [R1+0x164], R60 ;  /* 0x0001643c01007387 */ /* 0x0001e80000100800 */
[----:B------:R1:W3:Y:S04]  /*21c0*/  LDG.E.CONSTANT R48, desc[UR8][R16.64] ;  /* 0x0000000810307981 */ /* 0x0002e8000c1e9900 */
[----:B------:R-:W3:Y:S04]  /*21d0*/  LDG.E.CONSTANT R49, desc[UR8][R26.64] ;  /* 0x000000081a317981 */ /* 0x000ee8000c1e9900 */
[----:B0-----:R-:W3:Y:S01]  /*21e0*/  LDG.E.CONSTANT R60, desc[UR8][R36.64] ;  /* 0x00000008243c7981 */ /* 0x001ee2000c1e9900 */
[----:B------:R-:W-:-:S04]  /*21f0*/  IMAD.WIDE R52, R11, 0x4, R46 ;  /* 0x000000040b347825 */ /* 0x000fc800078e022e */
[C---:B------:R-:W-:Y:S02]  /*2200*/  IMAD.WIDE R6, R0.reuse, 0x4, R46 ;  /* 0x0000000400067825 */ /* 0x040fe400078e022e */
[----:B------:R-:W3:Y:S02]  /*2210*/  LDG.E.CONSTANT R52, desc[UR8][R52.64] ;  /* 0x0000000834347981 */ /* 0x000ee4000c1e9900 */
[C-C-:B-1----:R-:W-:Y:S02]  /*2220*/  IMAD.WIDE R16, R11.reuse, 0x4, R44.reuse ;  /* 0x000000040b107825 */ /* 0x142fe400078e022c */
[----:B------:R-:W-:Y:S02]  /*2230*/  STL [R1+0x1dc], R25 ;  /* 0x0001dc1901007387 */ /* 0x000fe40000100800 */
[----:B------:R-:W-:Y:S02]  /*2240*/  IMAD.WIDE R44, R0, 0x4, R44 ;  /* 0x00000004002c7825 */ /* 0x000fe400078e022c */
[----:B------:R-:W-:Y:S04]  /*2250*/  STL [R1+0x1b0], R24 ;  /* 0x0001b01801007387 */ /* 0x000fe80000100800 */
[----:B------:R-:W3:Y:S04]  /*2260*/  LDG.E.CONSTANT R53, desc[UR8][R54.64] ;  /* 0x0000000836357981 */ /* 0x000ee8000c1e9900 */
[----:B------:R0:W-:Y:S04]  /*2270*/  STL [R1+0xfc], R61 ;  /* 0x0000fc3d01007387 */ /* 0x0001e80000100800 */
[----:B------:R-:W3:Y:S04]  /*2280*/  LDG.E.CONSTANT R16, desc[UR8][R16.64] ;  /* 0x0000000810107981 */ /* 0x000ee8000c1e9900 */
[----:B------:R-:W3:Y:S04]  /*2290*/  LDG.E.CONSTANT R55, desc[UR8][R8.64] ;  /* 0x0000000808377981 */ /* 0x000ee8000c1e9900 */
[----:B------:R1:W3:Y:S04]  /*22a0*/  LDG.E.CONSTANT R54, desc[UR8][R6.64] ;  /* 0x0000000806367981 */ /* 0x0002e8000c1e9900 */
[----:B0-----:R-:W3:Y:S04]  /*22b0*/  LDG.E.CONSTANT R61, desc[UR8][R18.64] ;  /* 0x00000008123d7981 */ /* 0x001ee8000c1e9900 */
[----:B------:R0:W-:Y:S01]  /*22c0*/  STL [R1+0x1f4], R56 ;  /* 0x0001f43801007387 */ /* 0x0001e20000100800 */
[----:B------:R-:W-:-:S05]  /*22d0*/  IMAD.WIDE R24, R11, 0x4, R6 ;  /* 0x000000040b187825 */ /* 0x000fca00078e0206 */
[----:B------:R1:W3:Y:S04]  /*22e0*/  LDG.E.CONSTANT R17, desc[UR8][R24.64] ;  /* 0x0000000818117981 */ /* 0x0002e8000c1e9900 */
[----:B0-----:R-:W3:Y:S01]  /*22f0*/  LDG.E.CONSTANT R56, desc[UR8][R34.64] ;  /* 0x0000000822387981 */ /* 0x001ee2000c1e9900 */
[----:B-1----:R-:W-:-:S04]  /*2300*/  IMAD.WIDE R6, R0, 0x4, R6 ;  /* 0x0000000400067825 */ /* 0x002fc800078e0206 */
[C---:B------:R-:W-:Y:S01]  /*2310*/  IMAD.WIDE R24, R0.reuse, 0x4, R44 ;  /* 0x0000000400187825 */ /* 0x040fe200078e022c */
[----:B----4-:R0:W-:Y:S04]  /*2320*/  STL [R1+0x214], R57 ;  /* 0x0002143901007387 */ /* 0x0101e80000100800 */
[----:B0-----:R-:W4:Y:S04]  /*2330*/  LDG.E.CONSTANT R57, desc[UR8][R44.64] ;  /* 0x000000082c397981 */ /* 0x001f28000c1e9900 */
[----:B--2---:R0:W-:Y:S04]  /*2340*/  STL [R1+0x184], R2 ;  /* 0x0001840201007387 */ /* 0x0041e80000100800 */
[----:B0-----:R-:W2:Y:S04]  /*2350*/  LDG.E.CONSTANT R2, desc[UR8][R28.64] ;  /* 0x000000081c027981 */ /* 0x001ea8000c1e9900 */
[----:B---3--:R0:W-:Y:S04]  /*2360*/  STL [R1+0x130], R48 ;  /* 0x0001303001007387 */ /* 0x0081e80000100800 */
[----:B------:R1:W-:Y:S04]  /*2370*/  STL [R1+0x17c], R49 ;  /* 0x00017c3101007387 */ /* 0x0003e80000100800 */
[----:B0-----:R-:W3:Y:S04]  /*2380*/  LDG.E.CONSTANT R48, desc[UR8][R38.64] ;  /* 0x0000000826307981 */ /* 0x001ee8000c1e9900 */
[----:B-1----:R0:W3:Y:S04]  /*2390*/  LDG.E.CONSTANT R49, desc[UR8][R24.64] ;  /* 0x0000000818317981 */ /* 0x0020e8000c1e9900 */
[----:B------:R-:W-:Y:S04]  /*23a0*/  STL [R1+0x1c0], R60 ;  /* 0x0001c03c01007387 */ /* 0x000fe80000100800 */
[----:B------:R1:W-:Y:S04]  /*23b0*/  STL [R1+0x1e8], R51 ;  /* 0x0001e83301007387 */ /* 0x0003e80000100800 */
[----:B-1----:R-:W3:Y:S01]  /*23c0*/  LDG.E.CONSTANT R51, desc[UR8][R6.64] ;  /* 0x0000000806337981 */ /* 0x002ee2000c1e9900 */
[----:B------:R-:W-:-:S04]  /*23d0*/  IMAD.WIDE R8, R0, 0x4, R24 ;  /* 0x0000000400087825 */ /* 0x000fc800078e0218 */
[----:B0-----:R-:W-:-:S04]  /*23e0*/  IMAD.WIDE R24, R11, 0x4, R24 ;  /* 0x000000040b187825 */ /* 0x001fc800078e0218 */
[C---:B------:R-:W-:Y:S02]  /*23f0*/  IMAD.WIDE R26, R11.reuse, 0x4, R44 ;  /* 0x000000040b1a7825 */ /* 0x040fe400078e022c */
[----:B------:R-:W3:Y:S02]  /*2400*/  LDG.E.CONSTANT R25, desc[UR8][R24.64] ;  /* 0x0000000818197981 */ /* 0x000ee4000c1e9900 */
[C---:B------:R-:W-:Y:S02]  /*2410*/  IMAD.WIDE R46, R11.reuse, 0x4, R34 ;  /* 0x000000040b2e7825 */ /* 0x040fe400078e0222 */
[----:B------:R-:W-:Y:S02]  /*2420*/  STL [R1+0xf0], R55 ;  /* 0x0000f03701007387 */ /* 0x000fe40000100800 */
[----:B------:R-:W-:Y:S02]  /*2430*/  IMAD.WIDE R44, R11, 0x4, R8 ;  /* 0x000000040b2c7825 */ /* 0x000fe400078e0208 */
[----:B------:R-:W3:Y:S02]  /*2440*/  LDG.E.CONSTANT R26, desc[UR8][R26.64] ;  /* 0x000000081a1a7981 */ /* 0x000ee4000c1e9900 */
[----:B------:R-:W-:-:S02]  /*2450*/  IMAD.WIDE R34, R0, 0x4, R34 ;  /* 0x0000000400227825 */ /* 0x000fc400078e0222 */
[----:B------:R-:W3:Y:S02]  /*2460*/  LDG.E.CONSTANT R24, desc[UR8][R44.64] ;  /* 0x000000082c187981 */ /* 0x000ee4000c1e9900 */
[----:B------:R-:W-:Y:S02]  /*2470*/  IMAD.WIDE R28, R0, 0x4, R8 ;  /* 0x00000004001c7825 */ /* 0x000fe400078e0208 */
[----:B------:R0:W-:Y:S02]  /*2480*/  STL [R1+0x1f8], R54 ;  /* 0x0001f83601007387 */ /* 0x0001e40000100800 */
[C---:B------:R-:W-:Y:S02]  /*2490*/  IMAD.WIDE R18, R11.reuse, 0x4, R6 ;  /* 0x000000040b127825 */ /* 0x040fe400078e0206 */
[----:B------:R-:W3:Y:S04]  /*24a0*/  LDG.E.CONSTANT R46, desc[UR8][R46.64] ;  /* 0x000000082e2e7981 */ /* 0x000ee8000c1e9900 */
[----:B------:R1:W3:Y:S04]  /*24b0*/  LDG.E.CONSTANT R45, desc[UR8][R34.64] ;  /* 0x00000008222d7981 */ /* 0x0002e8000c1e9900 */
[----:B0-----:R-:W3:Y:S04]  /*24c0*/  LDL.LU.64 R54, [R1+0x28] ;  /* 0x0000280001367983 */ /* 0x001ee80000300a00 */
[----:B------:R0:W-:Y:S01]  /*24d0*/  STL [R1+0x110], R61 ;  /* 0x0001103d01007387 */ /* 0x0001e20000100800 */
[----:B------:R-:W-:-:S03]  /*24e0*/  IMAD.WIDE R38, R11, 0x4, R28 ;  /* 0x000000040b267825 */ /* 0x000fc600078e021c */
[----:B------:R-:W3:Y:S04]  /*24f0*/  LDG.E.CONSTANT R19, desc[UR8][R18.64] ;  /* 0x0000000812137981 */ /* 0x000ee8000c1e9900 */
[----:B0-----:R-:W3:Y:S04]  /*2500*/  LDL.LU.64 R60, [R1+0x20] ;  /* 0x00002000013c7983 */ /* 0x001ee80000300a00 */
[----:B------:R0:W3:Y:S01]  /*2510*/  LDG.E.CONSTANT R18, desc[UR8][R38.64] ;  /* 0x0000000826127981 */ /* 0x0000e2000c1e9900 */
[----:B------:R-:W-:-:S04]  /*2520*/  IMAD.WIDE R36, R11, 0x4, R34 ;  /* 0x000000040b247825 */ /* 0x000fc800078e0222 */
[C---:B-1----:R-:W-:Y:S01]  /*2530*/  IMAD.WIDE R34, R0.reuse, 0x4, R34 ;  /* 0x0000000400227825 */ /* 0x042fe200078e0222 */
[----:B------:R-:W1:Y:S03]  /*2540*/  S2R R47, SR_CgaCtaId ;  /* 0x00000000002f7919 */ /* 0x000e660000008800 */
[C---:B0-----:R-:W-:Y:S01]  /*2550*/  IMAD.WIDE R38, R0.reuse, 0x4, R6 ;  /* 0x0000000400267825 */ /* 0x041fe200078e0206 */
[----:B------:R0:W3:Y:S04]  /*2560*/  LDG.E.CONSTANT R27, desc[UR8][R36.64] ;  /* 0x00000008241b7981 */ /* 0x0000e8000c1e9900 */
[----:B----4-:R-:W-:Y:S04]  /*2570*/  STL [R1+0x1d0], R57 ;  /* 0x0001d03901007387 */ /* 0x010fe80000100800 */
[----:B------:R4:W-:Y:S04]  /*2580*/  STL [R1+0x150], R56 ;  /* 0x0001503801007387 */ /* 0x0009e80000100800 */
[----:B----4-:R-:W4:Y:S04]  /*2590*/  LDL.LU.64 R56, [R1+0x18] ;  /* 0x0000180001387983 */ /* 0x010f280000300a00 */
[----:B--2---:R2:W-:Y:S04]  /*25a0*/  STL [R1+0x13c], R2 ;  /* 0x00013c0201007387 */ /* 0x0045e80000100800 */
[----:B--2---:R2:W4:Y:S04]  /*25b0*/  LDG.E.CONSTANT R2, desc[UR8][R30.64] ;  /* 0x000000081e027981 */ /* 0x004528000c1e9900 */
[----:B---3--:R3:W-:Y:S04]  /*25c0*/  STL [R1+0x180], R48 ;  /* 0x0001803001007387 */ /* 0x0087e80000100800 */
[----:B------:R0:W-:Y:S04]  /*25d0*/  STL [R1+0x1bc], R49 ;  /* 0x0001bc3101007387 */ /* 0x0001e80000100800 */
[----:B---3--:R-:W3:Y:S04]  /*25e0*/  LDG.E.CONSTANT R48, desc[UR8][R8.64] ;  /* 0x0000000808307981 */ /* 0x008ee8000c1e9900 */
[----:B0-----:R-:W3:Y:S04]  /*25f0*/  LDG.E.CONSTANT R49, desc[UR8][R38.64] ;  /* 0x0000000826317981 */ /* 0x001ee8000c1e9900 */
[----:B------:R0:W-:Y:S04]  /*2600*/  STL [R1+0x1e4], R51 ;  /* 0x0001e43301007387 */ /* 0x0001e80000100800 */
[----:B0-----:R-:W3:Y:S01]  /*2610*/  LDG.E.CONSTANT R51, desc[UR8][R34.64] ;  /* 0x0000000822337981 */ /* 0x001ee2000c1e9900 */
[----:B------:R-:W-:-:S04]  /*2620*/  IMAD.WIDE R36, R0, 0x4, R28 ;  /* 0x0000000400247825 */ /* 0x000fc800078e021c */
[----:B--2---:R-:W-:-:S04]  /*2630*/  IMAD.WIDE R30, R11, 0x4, R38 ;  /* 0x000000040b1e7825 */ /* 0x004fc800078e0226 */
[C---:B------:R-:W-:Y:S02]  /*2640*/  IMAD.WIDE R6, R11.reuse, 0x4, R36 ;  /* 0x000000040b067825 */ /* 0x040fe400078e0224 */
[----:B------:R-:W2:Y:S04]  /*2650*/  LDG.E.CONSTANT R30, desc[UR8][R30.64] ;  /* 0x000000081e1e7981 */ /* 0x000ea8000c1e9900 */
[----:B------:R0:W2:Y:S04]  /*2660*/  LDG.E.CONSTANT R20, desc[UR8][R6.64] ;  /* 0x0000000806147981 */ /* 0x0000a8000c1e9900 */
[----:B------:R1:W-:Y:S01]  /*2670*/  STL [R1+0x120], R45 ;  /* 0x0001202d01007387 */ /* 0x0003e20000100800 */
[----:B0-----:R-:W-:-:S03]  /*2680*/  IMAD.WIDE R6, R11, 0x4, R34 ;  /* 0x000000040b067825 */ /* 0x001fc600078e0222 */
[----:B------:R-:W2:Y:S04]  /*2690*/  LDG.E.CONSTANT R31, desc[UR8][R22.64] ;  /* 0x00000008161f7981 */ /* 0x000ea8000c1e9900 */
[----:B------:R0:W2:Y:S04]  /*26a0*/  LDG.E.CONSTANT R6, desc[UR8][R6.64] ;  /* 0x0000000806067981 */ /* 0x0000a8000c1e9900 */
[----:B-1----:R-:W2:Y:S04]  /*26b0*/  LDG.E.CONSTANT R45, desc[UR8][R14.64] ;  /* 0x000000080e2d7981 */ /* 0x002ea8000c1e9900 */
[----:B------:R-:W2:Y:S01]  /*26c0*/  LDG.E.CONSTANT R22, desc[UR8][R28.64] ;  /* 0x000000081c167981 */ /* 0x000ea2000c1e9900 */
[----:B0-----:R-:W-:-:S03]  /*26d0*/  MOV R7, 0x400 ;  /* 0x0000040000077802 */ /* 0x001fc60000000f00 */
[----:B------:R-:W-:Y:S04]  /*26e0*/  STL [R1+0xdc], R13 ;  /* 0x0000dc0d01007387 */ /* 0x000fe80000100800 */
[----:B------:R0:W-:Y:S01]  /*26f0*/  STL [R1+0xe8], R12 ;  /* 0x0000e80c01007387 */ /* 0x0001e20000100800 */
[----:B------:R-:W-:-:S03]  /*2700*/  IMAD.WIDE R38, R0, 0x4, R38 ;  /* 0x0000000400267825 */ /* 0x000fc600078e0226 */
[----:B------:R-:W2:Y:S01]  /*2710*/  LDG.E.CONSTANT R42, desc[UR8][R54.64] ;  /* 0x00000008362a7981 */ /* 0x000ea2000c1e9900 */
[----:B------:R-:W-:-:S03]  /*2720*/  IMAD.WIDE R34, R0, 0x4, R34 ;  /* 0x0000000400227825 */ /* 0x000fc600078e0222 */
[----:B------:R1:W2:Y:S01]  /*2730*/  LDG.E.CONSTANT R14, desc[UR8][R38.64] ;  /* 0x00000008260e7981 */ /* 0x0002a2000c1e9900 */
[----:B0-----:R-:W-:-:S03]  /*2740*/  IMAD.WIDE R12, R11, 0x4, R38 ;  /* 0x000000040b0c7825 */ /* 0x001fc600078e0226 */
[----:B------:R-:W2:Y:S01]  /*2750*/  LDG.E.CONSTANT R41, desc[UR8][R60.64] ;  /* 0x000000083c297981 */ /* 0x000ea2000c1e9900 */
[----:B------:R-:W-:-:S03]  /*2760*/  IMAD.WIDE R8, R11, 0x4, R34 ;  /* 0x000000040b087825 */ /* 0x000fc600078e0222 */
[----:B------:R-:W2:Y:S01]  /*2770*/  LDG.E.CONSTANT R15, desc[UR8][R34.64] ;  /* 0x00000008220f7981 */ /* 0x000ea2000c1e9900 */
[----:B-1----:R-:W-:-:S03]  /*2780*/  IMAD.WIDE R38, R0, 0x4, R38 ;  /* 0x0000000400267825 */ /* 0x002fc600078e0226 */
[----:B------:R0:W2:Y:S04]  /*2790*/  LDG.E.CONSTANT R29, desc[UR8][R8.64] ;  /* 0x00000008081d7981 */ /* 0x0000a8000c1e9900 */
[----:B------:R1:W2:Y:S04]  /*27a0*/  LDG.E.CONSTANT R23, desc[UR8][R38.64] ;  /* 0x0000000826177981 */ /* 0x0002a8000c1e9900 */
[----:B------:R-:W2:Y:S01]  /*27b0*/  LDG.E.CONSTANT R37, desc[UR8][R36.64] ;  /* 0x0000000824257981 */ /* 0x000ea2000c1e9900 */
[--C-:B0-----:R-:W-:Y:S01]  /*27c0*/  IMAD.WIDE R8, R11, 0x4, R38.reuse ;  /* 0x000000040b087825 */ /* 0x101fe200078e0226 */
[----:B------:R-:W0:Y:S03]  /*27d0*/  S2R R44, SR_LANEID ;  /* 0x00000000002c7919 */ /* 0x000e260000000000 */
[----:B-1----:R-:W-:Y:S01]  /*27e0*/  IMAD.WIDE R38, R0, 0x4, R38 ;  /* 0x0000000400267825 */ /* 0x002fe200078e0226 */
[----:B------:R1:W2:Y:S04]  /*27f0*/  LDG.E.CONSTANT R28, desc[UR8][R12.64] ;  /* 0x000000080c1c7981 */ /* 0x0002a8000c1e9900 */
[----:B------:R-:W2:Y:S04]  /*2800*/  LDG.E.CONSTANT R36, desc[UR8][R38.64] ;  /* 0x0000000826247981 */ /* 0x000ea8000c1e9900 */
[----:B----4-:R-:W4:Y:S04]  /*2810*/  LDG.E.CONSTANT R40, desc[UR8][R56.64] ;  /* 0x0000000838287981 */ /* 0x010f28000c1e9900 */
[----:B------:R1:W-:Y:S02]  /*2820*/  STL [R1+0x11c], R2 ;  /* 0x00011c0201007387 */ /* 0x0003e40000100800 */
[----:B-1----:R-:W-:-:S05]  /*2830*/  LEA R2, R47, R7, 0x18 ;  /* 0x000000072f027211 */ /* 0x002fca00078ec0ff */
[----:B------:R-:W-:Y:S04]  /*2840*/  STL [R1+0x23c], R2 ;  /* 0x00023c0201007387 */ /* 0x000fe80000100800 */
[----:B------:R1:W-:Y:S04]  /*2850*/  STL [R1+0x140], R21 ;  /* 0x0001401501007387 */ /* 0x0003e80000100800 */
[----:B---3--:R3:W-:Y:S04]  /*2860*/  STL [R1+0x194], R48 ;  /* 0x0001943001007387 */ /* 0x0087e80000100800 */
[----:B-1----:R-:W4:Y:S04]  /*2870*/  LDG.E.CONSTANT R21, desc[UR8][R58.64] ;  /* 0x000000083a157981 */ /* 0x002f28000c1e9900 */
[----:B---3--:R-:W3:Y:S04]  /*2880*/  LDL.LU R48, [R1+0x54] ;  /* 0x0000540001307983 */ /* 0x008ee80000300800 */
[----:B------:R1:W-:Y:S04]  /*2890*/  STL [R1+0x1c8], R49 ;  /* 0x0001c83101007387 */ /* 0x0003e80000100800 */
[----:B-1----:R-:W3:Y:S04]  /*28a0*/  LDL.LU R49, [R1+0x7c] ;  /* 0x00007c0001317983 */ /* 0x002ee80000300800 */
[----:B------:R-:W3:Y:S04]  /*28b0*/  LDL.LU R54, [R1+0x48] ;  /* 0x0000480001367983 */ /* 0x000ee80000300800 */
[----:B------:R-:W3:Y:S04]  /*28c0*/  LDL.LU R55, [R1+0x80] ;  /* 0x0000800001377983 */ /* 0x000ee80000300800 */
[----:B------:R1:W-:Y:S04]  /*28d0*/  STL [R1+0x108], R51 ;  /* 0x0001083301007387 */ /* 0x0003e80000100800 */
[----:B-1----:R-:W3:Y:S04]  /*28e0*/  LDL.LU R51, [R1+0x58] ;  /* 0x0000580001337983 */ /* 0x002ee80000300800 */
[----:B------:R-:W3:Y:S04]  /*28f0*/  LDL.LU R60, [R1+0x74] ;  /* 0x00007400013c7983 */ /* 0x000ee80000300800 */
[----:B------:R-:W3:Y:S01]  /*2900*/  LDL.LU.64 R58, [R1+0xb0] ;  /* 0x0000b000013a7983 */ /* 0x000ee20000300a00 */
[----:B------:R-:W-:-:S03]  /*2910*/  IMAD.WIDE R34, R0, 0x4, R34 ;  /* 0x0000000400227825 */ /* 0x000fc600078e0222 */
[----:B------:R-:W3:Y:S04]  /*2920*/  LDL.LU R56, [R1+0x44] ;  /* 0x0000440001387983 */ /* 0x000ee80000300800 */
[----:B------:R-:W3:Y:S04]  /*2930*/  LDL.LU R57, [R1+0x84] ;  /* 0x0000840001397983 */ /* 0x000ee80000300800 */
[----:B--2---:R-:W-:Y:S04]  /*2940*/  STL [R1+0xd0], R45 ;  /* 0x0000d02d01007387 */ /* 0x004fe80000100800 */
[----:B------:R1:W-:Y:S04]  /*2950*/  STL [R1+0xb8], R31 ;  /* 0x0000b81f01007387 */ /* 0x0003e80000100800 */
[----:B------:R-:W-:Y:S04]  /*2960*/  STL [R1+0x10c], R32 ;  /* 0x00010c2001007387 */ /* 0x000fe80000100800 */
[----:B------:R-:W-:Y:S04]  /*2970*/  STL [R1+0x128], R43 ;  /* 0x0001282b01007387 */ /* 0x000fe80000100800 */
[----:B------:R2:W-:Y:S01]  /*2980*/  STL [R1+0x168], R22 ;  /* 0x0001681601007387 */ /* 0x0005e20000100800 */
[----:B0-----:R-:W-:Y:S01]  /*2990*/  LEA.HI R7, RZ, R44, RZ, 0x3 ;  /* 0x0000002cff077211 */ /* 0x001fe200078f18ff */
[----:B------:R-:W-:-:S02]  /*29a0*/  IMAD.WIDE R12, R0, 0x4, R34 ;  /* 0x00000004000c7825 */ /* 0x000fc400078e0222 */
[----:B-1----:R0:W3:Y:S04]  /*29b0*/  LDG.E.CONSTANT R31, desc[UR8][R8.64] ;  /* 0x00000008081f7981 */ /* 0x0020e8000c1e9900 */
[----:B--2---:R-:W2:Y:S01]  /*29c0*/  LDG.E.CONSTANT R22, desc[UR8][R34.64] ;  /* 0x0000000822167981 */ /* 0x004ea2000c1e9900 */
[----:B------:R-:W-:-:S04]  /*29d0*/  IMAD.WIDE R32, R11, 0x4, R38 ;  /* 0x000000040b207825 */ /* 0x000fc800078e0226 */
[----:B0-----:R-:W-:Y:S01]  /*29e0*/  IMAD.WIDE R8, R11, 0x4, R34 ;  /* 0x000000040b087825 */ /* 0x001fe200078e0222 */
[----:B------:R-:W-:Y:S01]  /*29f0*/  LOP3.LUT R7, R7, 0x3ffffff8, RZ, 0xc0, !PT ;  /* 0x3ffffff807077812 */ /* 0x000fe200078ec0ff */
[----:B------:R-:W2:Y:S04]  /*2a00*/  LDG.E.CONSTANT R32, desc[UR8][R32.64] ;  /* 0x0000000820207981 */ /* 0x000ea8000c1e9900 */
[----:B------:R-:W2:Y:S01]  /*2a10*/  LDG.E.CONSTANT R34, desc[UR8][R8.64] ;  /* 0x0000000808227981 */ /* 0x000ea2000c1e9900 */
[----:B------:R-:W-:-:S03]  /*2a20*/  IADD3 R7, PT, PT, -R7, R44, RZ ;  /* 0x0000002c07077210 */ /* 0x000fc60007ffe1ff */
[----:B------:R0:W-:Y:S04]  /*2a30*/  STL [R1+0x1b4], R14 ;  /* 0x0001b40e01007387 */ /* 0x0001e80000100800 */
[----:B------:R1:W2:Y:S04]  /*2a40*/  LDG.E.CONSTANT R33, desc[UR8][R12.64] ;  /* 0x000000080c217981 */ /* 0x0002a8000c1e9900 */
[----:B------:R-:W-:Y:S01]  /*2a50*/  STL [R1+0xa8], R42 ;  /* 0x0000a82a01007387 */ /* 0x000fe20000100800 */
[----:B0-----:R-:W-:-:S03]  /*2a60*/  LOP3.LUT R14, R44, 0x3ffffff8, RZ, 0xc0, !PT ;  /* 0x3ffffff82c0e7812 */ /* 0x001fc600078ec0ff */
[----:B------:R-:W-:Y:S01]  /*2a70*/  STL [R1+0xa0], R41 ;  /* 0x0000a02901007387 */ /* 0x000fe20000100800 */
[----:B-1----:R-:W-:-:S05]  /*2a80*/  IMAD.WIDE R12, R11, 0x4, R12 ;  /* 0x000000040b0c7825 */ /* 0x002fca00078e020c */
[----:B------:R3:W2:Y:S01]  /*2a90*/  LDG.E.CONSTANT R35, desc[UR8][R12.64] ;  /* 0x000000080c237981 */ /* 0x0006a2000c1e9900 */
[----:B------:R-:W-:-:S03]  /*2aa0*/  IMAD R7, R7, 0x21, R14 ;  /* 0x0000002107077824 */ /* 0x000fc600078e020e */
[----:B----4-:R-:W-:Y:S04]  /*2ab0*/  STL [R1+0x98], R40 ;  /* 0x0000982801007387 */ /* 0x010fe80000100800 */
[----:B------:R0:W-:Y:S04]  /*2ac0*/  STL [R1+0x104], R21 ;  /* 0x0001041501007387 */ /* 0x0001e80000100800 */
[----:B------:R1:W-:Y:S04]  /*2ad0*/  STL [R1+0xf8], R15 ;  /* 0x0000f80f01007387 */ /* 0x0003e80000100800 */
[----:B------:R4:W-:Y:S04]  /*2ae0*/  STL [R1+0x19c], R23 ;  /* 0x00019c1701007387 */ /* 0x0009e80000100800 */
[----:B------:R-:W-:Y:S01]  /*2af0*/  STL [R1+0x12c], R37 ;  /* 0x00012c2501007387 */ /* 0x000fe20000100800 */
[----:B---3--:R-:W-:Y:S01]  /*2b00*/  FADD R12, R49, R48 ;  /* 0x00000030310c7221 */ /* 0x008fe20000000000 */
[----:B------:R-:W-:Y:S01]  /*2b10*/  FADD R14, R55, R54 ;  /* 0x00000036370e7221 */ /* 0x000fe20000000000 */
[----:B------:R-:W-:-:S05]  /*2b20*/  IMAD.WIDE R8, R11, 0x4, R58 ;  /* 0x000000040b087825 */ /* 0x000fca00078e023a */
[----:B------:R3:W2:Y:S01]  /*2b30*/  LDG.E.CONSTANT R61, desc[UR8][R8.64] ;  /* 0x00000008083d7981 */ /* 0x0006a2000c1e9900 */
[C-C-:B------:R-:W-:Y:S01]  /*2b40*/  FADD R13, -R60.reuse, R51.reuse ;  /* 0x000000333c0d7221 */ /* 0x140fe20000000100 */
[----:B0-----:R-:W-:Y:S01]  /*2b50*/  FADD R21, R60, R51 ;  /* 0x000000333c157221 */ /* 0x001fe20000000000 */
[----:B---3--:R-:W-:Y:S01]  /*2b60*/  FADD R8, R49, -R48 ;  /* 0x8000003031087221 */ /* 0x008fe20000000000 */
[----:B------:R-:W-:Y:S01]  /*2b70*/  FADD R9, R55, -R54 ;  /* 0x8000003637097221 */ /* 0x000fe20000000000 */
[----:B------:R-:W3:Y:S04]  /*2b80*/  LDL.LU R48, [R1+0x88] ;  /* 0x0000880001307983 */ /* 0x000ee80000300800 */
[----:B------:R-:W3:Y:S04]  /*2b90*/  LDL.LU R49, [R1+0x8c] ;  /* 0x00008c0001317983 */ /* 0x000ee80000300800 */
[----:B------:R-:W3:Y:S04]  /*2ba0*/  LDL.LU R54, [R1+0x64] ;  /* 0x0000640001367983 */ /* 0x000ee80000300800 */
[----:B------:R-:W3:Y:S04]  /*2bb0*/  LDL.LU R55, [R1+0x90] ;  /* 0x0000900001377983 */ /* 0x000ee80000300800 */
[----:B------:R-:W-:Y:S04]  /*2bc0*/  STL [R1+0x16c], R36 ;  /* 0x00016c2401007387 */ /* 0x000fe80000100800 */
[----:B------:R-:W3:Y:S04]  /*2bd0*/  LDL.LU R51, [R1+0x68] ;  /* 0x0000680001337983 */ /* 0x000ee80000300800 */
[----:B------:R-:W3:Y:S01]  /*2be0*/  LDL.LU R60, [R1+0x6c] ;  /* 0x00006c00013c7983 */ /* 0x000ee20000300800 */
[C-C-:B-1----:R-:W-:Y:S01]  /*2bf0*/  FADD R15, R8.reuse, R9.reuse ;  /* 0x00000009080f7221 */ /* 0x142fe20000000000 */
[----:B------:R-:W-:Y:S01]  /*2c00*/  FADD R9, R8, -R9 ;  /* 0x8000000908097221 */ /* 0x000fe20000000000 */
[C-C-:B------:R-:W-:Y:S01]  /*2c10*/  FADD R8, R14.reuse, R12.reuse ;  /* 0x0000000c0e087221 */ /* 0x140fe20000000000 */
[----:B------:R-:W-:Y:S01]  /*2c20*/  FADD R12, -R14, R12 ;  /* 0x0000000c0e0c7221 */ /* 0x000fe20000000100 */
[C-C-:B------:R-:W-:Y:S01]  /*2c30*/  FADD R14, R57.reuse, -R56.reuse ;  /* 0x80000038390e7221 */ /* 0x140fe20000000000 */
[----:B----4-:R-:W-:-:S02]  /*2c40*/  FADD R23, R57, R56 ;  /* 0x0000003839177221 */ /* 0x010fc40000000000 */
[----:B------:R-:W4:Y:S04]  /*2c50*/  LDL.LU R56, [R1+0x60] ;  /* 0x0000600001387983 */ /* 0x000f280000300800 */
[----:B--2---:R0:W-:Y:S04]  /*2c60*/  STL [R1+0xec], R22 ;  /* 0x0000ec1601007387 */ /* 0x0041e80000100800 */
[----:B------:R-:W4:Y:S01]  /*2c70*/  LDL.LU R57, [R1+0x70] ;  /* 0x0000700001397983 */ /* 0x000f220000300800 */
[C-C-:B0-----:R-:W-:Y:S01]  /*2c80*/  FFMA R22, R9.reuse, -0.70710676908493041992, R13.reuse ;  /* 0xbf3504f309167823 */ /* 0x141fe2000000000d */
[----:B------:R-:W-:Y:S01]  /*2c90*/  FFMA R9, R9, 0.70710676908493041992, R13 ;  /* 0x3f3504f309097823 */ /* 0x000fe2000000000d */
[C-C-:B------:R-:W-:Y:S01]  /*2ca0*/  FFMA R13, R15.reuse, -0.70710676908493041992, R14.reuse ;  /* 0xbf3504f30f0d7823 */ /* 0x140fe2000000000e */
[----:B------:R-:W-:Y:S01]  /*2cb0*/  FFMA R14, R15, 0.70710676908493041992, R14 ;  /* 0x3f3504f30f0e7823 */ /* 0x000fe2000000000e */
[C-C-:B------:R-:W-:Y:S01]  /*2cc0*/  FADD R15, R23.reuse, R21.reuse ;  /* 0x00000015170f7221 */ /* 0x140fe20000000000 */
[----:B------:R-:W-:Y:S01]  /*2cd0*/  FADD R23, R23, -R21 ;  /* 0x8000001517177221 */ /* 0x000fe20000000000 */
[----:B------:R0:W-:Y:S01]  /*2ce0*/  STL [R1+0xc4], R33 ;  /* 0x0000c42101007387 */ /* 0x0001e20000100800 */
[----:B------:R-:W-:Y:S01]  /*2cf0*/  FFMA R21, R22, 0.66817861795425415039, R13 ;  /* 0x3f2b0dc116157823 */ /* 0x000fe2000000000d */
[----:B------:R-:W-:Y:S01]  /*2d00*/  FFMA R22, R13, -0.66817861795425415039, R22 ;  /* 0xbf2b0dc10d167823 */ /* 0x000fe20000000016 */
[C-C-:B------:R-:W-:Y:S01]  /*2d10*/  FADD R13, R15.reuse, -R8.reuse ;  /* 0x800000080f0d7221 */ /* 0x140fe20000000000 */
[----:B------:R-:W2:Y:S01]  /*2d20*/  LDL.LU R42, [R1+0x4c] ;  /* 0x00004c00012a7983 */ /* 0x000ea20000300800 */
[----:B------:R-:W-:Y:S01]  /*2d30*/  FADD R15, R15, R8 ;  /* 0x000000080f0f7221 */ /* 0x000fe20000000000 */
[----:B0-----:R-:W-:Y:S01]  /*2d40*/  FFMA R33, R9, -0.19891236722469329834, R14 ;  /* 0xbe4bafaf09217823 */ /* 0x001fe2000000000e */
[----:B------:R-:W-:Y:S01]  /*2d50*/  FFMA R9, R14, 0.19891236722469329834, R9 ;  /* 0x3e4bafaf0e097823 */ /* 0x000fe20000000009 */
[----:B------:R-:W-:Y:S01]  /*2d60*/  FFMA R14, R12, -0.41421356797218322754, R23 ;  /* 0xbed413cd0c0e7823 */ /* 0x000fe20000000017 */
[----:B------:R-:W2:Y:S01]  /*2d70*/  LDL.LU R43, [R1+0x5c] ;  /* 0x00005c00012b7983 */ /* 0x000ea20000300800 */
[-C--:B------:R-:W-:Y:S01]  /*2d80*/  LEA R8, R44, R2.reuse, 0x2 ;  /* 0x000000022c087211 */ /* 0x080fe200078e10ff */
[----:B------:R-:W-:Y:S01]  /*2d90*/  FMUL R21, R21, 1.6629391908645629883 ;  /* 0x3fd4db3115157820 */ /* 0x000fe20000400000 */
[----:B------:R-:W-:Y:S01]  /*2da0*/  FMUL R14, R14, 1.8477590084075927734 ;  /* 0x3fec835e0e0e7820 */ /* 0x000fe20000400000 */
[----:B------:R-:W2:Y:S04]  /*2db0*/  LDL.LU R47, [R1+0x3c] ;  /* 0x00003c00012f7983 */ /* 0x000ea80000300800 */
[----:B------:R-:W2:Y:S04]  /*2dc0*/  LDL.LU R40, [R1+0x78] ;  /* 0x0000780001287983 */ /* 0x000ea80000300800 */
[----:B------:R-:W2:Y:S04]  /*2dd0*/  LDL.LU R41, [R1+0x40] ;  /* 0x0000400001297983 */ /* 0x000ea80000300800 */
[----:B------:R-:W2:Y:S01]  /*2de0*/  LDL.LU R45, [R1+0x50] ;  /* 0x00005000012d7983 */ /* 0x000ea20000300800 */
[----:B------:R-:W-:-:S03]  /*2df0*/  LEA R7, R7, R2, 0x2 ;  /* 0x0000000207077211 */ /* 0x000fc600078e10ff */
[----:B------:R-:W-:Y:S04]  /*2e00*/  STS [R8+0x18c], R21 ;  /* 0x00018c1508007388 */ /* 0x000fe80000000800 */
[----:B------:R3:W-:Y:S02]  /*2e10*/  STS [R8+0x108], R14 ;  /* 0x0001080e08007388 */ /* 0x0007e40000000800 */
[C-C-:B---3--:R-:W-:Y:S01]  /*2e20*/  FADD R14, -R60.reuse, R51.reuse ;  /* 0x000000333c0e7221 */ /* 0x148fe20000000100 */
[----:B------:R-:W-:Y:S02]  /*2e30*/  FADD R21, R60, R51 ;  /* 0x000000333c157221 */ /* 0x000fe40000000000 */
[----:B------:R-:W3:Y:S04]  /*2e40*/  LDL.LU R60, [R1+0x34] ;  /* 0x00003400013c7983 */ /* 0x000ee80000300800 */
[----:B------:R-:W3:Y:S01]  /*2e50*/  LDL.LU R2, [R1+0x38] ;  /* 0x0000380001027983 */ /* 0x000ee20000300800 */
[----:B------:R-:W-:Y:S01]  /*2e60*/  FMUL R13, R13, 1.4142135381698608398 ;  /* 0x3fb504f30d0d7820 */ /* 0x000fe20000400000 */
[----:B------:R-:W-:Y:S01]  /*2e70*/  FMUL R9, R9, 1.9615705013275146484 ;  /* 0x3ffb14be09097820 */ /* 0x000fe20000400000 */
[----:B------:R-:W-:Y:S01]  /*2e80*/  FFMA R23, R23, 0.41421356797218322754, R12 ;  /* 0x3ed413cd17177823 */ /* 0x000fe2000000000c */
[----:B------:R-:W-:Y:S01]  /*2e90*/  FMUL R12, R22, -1.6629391908645629883 ;  /* 0xbfd4db31160c7820 */ /* 0x000fe20000400000 */
[----:B------:R-:W-:Y:S01]  /*2ea0*/  FMUL R15, R15, 1.4142135381698608398 ;  /* 0x3fb504f30f0f7820 */ /* 0x000fe20000400000 */
[----:B------:R0:W-:Y:S01]  /*2eb0*/  STS [R8+0x210], R13 ;  /* 0x0002100d08007388 */ /* 0x0001e20000000800 */
[----:B------:R-:W-:-:S03]  /*2ec0*/  FMUL R33, R33, 1.9615705013275146484 ;  /* 0x3ffb14be21217820 */ /* 0x000fc60000400000 */
[----:B------:R1:W-:Y:S04]  /*2ed0*/  STS [R8+0x39c], R9 ;  /* 0x00039c0908007388 */ /* 0x0003e80000000800 */
[----:B------:R4:W-:Y:S01]  /*2ee0*/  STS [R8+0x294], R12 ;  /* 0x0002940c08007388 */ /* 0x0009e20000000800 */
[----:B0-----:R-:W-:-:S03]  /*2ef0*/  FADD R13, R55, -R54 ;  /* 0x80000036370d7221 */ /* 0x001fc60000000000 */
[----:B------:R0:W-:Y:S01]  /*2f00*/  STS [R8], R15 ;  /* 0x0000000f08007388 */ /* 0x0001e20000000800 */
[C-C-:B-1----:R-:W-:Y:S01]  /*2f10*/  FADD R9, R49.reuse, -R48.reuse ;  /* 0x8000003031097221 */ /* 0x142fe20000000000 */
[----:B----4-:R-:W-:-:S03]  /*2f20*/  FADD R12, R49, R48 ;  /* 0x00000030310c7221 */ /* 0x010fc60000000000 */
[--C-:B------:R-:W-:Y:S01]  /*2f30*/  FADD R22, R9, R13.reuse ;  /* 0x0000000d09167221 */ /* 0x100fe20000000000 */
[----:B0-----:R-:W-:Y:S01]  /*2f40*/  FADD R15, R55, R54 ;  /* 0x00000036370f7221 */ /* 0x001fe20000000000 */
[----:B------:R-:W-:Y:S01]  /*2f50*/  FADD R13, R9, -R13 ;  /* 0x8000000d090d7221 */ /* 0x000fe20000000000 */
[----:B------:R-:W-:Y:S01]  /*2f60*/  FMUL R23, R23, 1.8477590084075927734 ;  /* 0x3fec835e17177820 */ /* 0x000fe20000400000 */
[----:B------:R0:W-:Y:S01]  /*2f70*/  STS [R8+0x84], R33 ;  /* 0x0000842108007388 */ /* 0x0001e20000000800 */
[C-C-:B------:R-:W-:Y:S01]  /*2f80*/  FADD R9, R15.reuse, R12.reuse ;  /* 0x0000000c0f097221 */ /* 0x140fe20000000000 */
[----:B------:R-:W-:Y:S01]  /*2f90*/  FADD R12, -R15, R12 ;  /* 0x0000000c0f0c7221 */ /* 0x000fe20000000100 */
[C-C-:B------:R-:W-:Y:S01]  /*2fa0*/  FADD R15, R57.reuse, -R56.reuse ;  /* 0x80000038390f7221 */ /* 0x140fe20000000000 */
[----:B------:R1:W-:Y:S01]  /*2fb0*/  STS [R8+0x318], R23 ;  /* 0x0003181708007388 */ /* 0x0003e20000000800 */
[----:B------:R-:W-:Y:S01]  /*2fc0*/  NOP ;  /* 0x0000000000007918 */ /* 0x000fe20000000000 */
[----:B0-----:R-:W-:Y:S01]  /*2fd0*/  FADD R33, R57, R56 ;  /* 0x0000003839217221 */ /* 0x001fe20000000000 */
[C-C-:B------:R-:W-:Y:S01]  /*2fe0*/  FFMA R36, R22.reuse, -0.70710676908493041992, R15.reuse ;  /* 0xbf3504f316247823 */ /* 0x140fe2000000000f */
[----:B------:R-:W-:Y:S01]  /*2ff0*/  FFMA R22, R22, 0.70710676908493041992, R15 ;  /* 0x3f3504f316167823 */ /* 0x000fe2000000000f */
[--C-:B-1----:R-:W-:Y:S01]  /*3000*/  FFMA R23, R13, -0.70710676908493041992, R14.reuse ;  /* 0xbf3504f30d177823 */ /* 0x102fe2000000000e */
[--C-:B------:R-:W-:Y:S01]  /*3010*/  FADD R37, R33, R21.reuse ;  /* 0x0000001521257221 */ /* 0x100fe20000000000 */
[----:B------:R-:W-:Y:S01]  /*3020*/  FFMA R13, R13, 0.70710676908493041992, R14 ;  /* 0x3f3504f30d0d7823 */ /* 0x000fe2000000000e */
[----:B------:R-:W-:Y:S01]  /*3030*/  FADD R33, R33, -R21 ;  /* 0x8000001521217221 */ /* 0x000fe20000000000 */
[----:B------:R-:W-:Y:S01]  /*3040*/  LDS R57, [R7] ;  /* 0x0000000007397984 */ /* 0x000fe20000000800 */
[C-C-:B------:R-:W-:Y:S01]  /*3050*/  FADD R21, R37.reuse, -R9.reuse ;  /* 0x8000000925157221 */ /* 0x140fe20000000000 */
[----:B------:R-:W-:Y:S01]  /*3060*/  FADD R37, R37, R9 ;  /* 0x0000000925257221 */ /* 0x000fe20000000000 */
[----:B------:R-:W-:Y:S01]  /*3070*/  FFMA R9, R13, -0.19891236722469329834, R22 ;  /* 0xbe4bafaf0d097823 */ /* 0x000fe20000000016 */
[----:B------:R-:W-:Y:S01]  /*3080*/  FFMA R22, R22, 0.19891236722469329834, R13 ;  /* 0x3e4bafaf16167823 */ /* 0x000fe2000000000d */
[----:B------:R-:W-:Y:S01]  /*3090*/  FFMA R13, R12, -0.41421356797218322754, R33 ;  /* 0xbed413cd0c0d7823 */ /* 0x000fe20000000021 */
[----:B------:R-:W-:Y:S01]  /*30a0*/  LDS R56, [R7+0x4] ;  /* 0x0000040007387984 */ /* 0x000fe20000000800 */
[----:B------:R-:W-:Y:S01]  /*30b0*/  FMUL R9, R9, 1.9615705013275146484 ;  /* 0x3ffb14be09097820 */ /* 0x000fe20000400000 */
[----:B------:R-:W-:Y:S01]  /*30c0*/  FFMA R15, R36, -0.66817861795425415039, R23 ;  /* 0xbf2b0dc1240f7823 */ /* 0x000fe20000000017 */
[----:B------:R-:W-:Y:S01]  /*30d0*/  FFMA R14, R23, 0.66817861795425415039, R36 ;  /* 0x3f2b0dc1170e7823 */ /* 0x000fe20000000024 */
[----:B------:R-:W-:Y:S01]  /*30e0*/  LDS R55, [R7+0x8] ;  /* 0x0000080007377984 */ /* 0x000fe20000000800 */
[----:B------:R-:W-:-:S03]  /*30f0*/  FMUL R13, R13, 1.8477590084075927734 ;  /* 0x3fec835e0d0d7820 */ /* 0x000fc60000400000 */
[----:B------:R-:W-:Y:S04]  /*3100*/  LDS R54, [R7+0xc] ;  /* 0x00000c0007367984 */ /* 0x000fe80000000800 */
[----:B------:R-:W-:Y:S04]  /*3110*/  LDS R51, [R7+0x10] ;  /* 0x0000100007337984 */ /* 0x000fe80000000800 */
[----:B------:R-:W-:Y:S04]  /*3120*/  LDS R49, [R7+0x14] ;  /* 0x0000140007317984 */ /* 0x000fe80000000800 */
[----:B------:R-:W-:Y:S04]  /*3130*/  LDS R48, [R7+0x18] ;  /* 0x0000180007307984 */ /* 0x000fe80000000800 */
[----:B------:R-:W-:Y:S01]  /*3140*/  LDS R44, [R7+0x1c] ;  /* 0x00001c00072c7984 */ /* 0x000fe20000000800 */
[----:B------:R-:W-:-:S03]  /*3150*/  NOP ;  /* 0x0000000000007918 */ /* 0x000fc60000000000 */
[----:B------:R0:W-:Y:S01]  /*3160*/  STS [R8+0x84], R9 ;  /* 0x0000840908007388 */ /* 0x0001e20000000800 */
[----:B------:R-:W-:Y:S01]  /*3170*/  FFMA R23, R33, 0.41421356797218322754, R12 ;  /* 0x3ed413cd21177823 */ /* 0x000fe2000000000c */
[----:B------:R-:W-:Y:S01]  /*3180*/  FMUL R15, R15, -1.6629391908645629883 ;  /* 0xbfd4db310f0f7820 */ /* 0x000fe20000400000 */
[----:B------:R-:W-:Y:S01]  /*3190*/  FMUL R12, R37, 1.4142135381698608398 ;  /* 0x3fb504f3250c7820 */ /* 0x000fe20000400000 */
[----:B------:R-:W-:Y:S01]  /*31a0*/  FMUL R14, R14, 1.6629391908645629883 ;  /* 0x3fd4db310e0e7820 */ /* 0x000fe20000400000 */
[----:B------:R-:W-:Y:S01]  /*31b0*/  FMUL R21, R21, 1.4142135381698608398 ;  /* 0x3fb504f315157820 */ /* 0x000fe20000400000 */
[----:B0-----:R-:W-:Y:S01]  /*31c0*/  FMUL R9, R22, 1.9615705013275146484 ;  /* 0x3ffb14be16097820 */ /* 0x001fe20000400000 */
[----:B------:R2:W-:Y:S04]  /*31d0*/  STS [R8+0x108], R13 ;  /* 0x0001080d08007388 */ /* 0x0005e80000000800 */
[----:B------:R0:W-:Y:S04]  /*31e0*/  STS [R8+0x39c], R9 ;  /* 0x00039c0908007388 */ /* 0x0001e80000000800 */
[----:B------:R1:W-:Y:S01]  /*31f0*/  STS [R8+0x294], R15 ;  /* 0x0002940f08007388 */ /* 0x0003e20000000800 */
[----:B--2---:R-:W-:-:S03]  /*3200*/  FADD R13, R40, -R47 ;  /* 0x8000002f280d7221 */ /* 0x004fc60000000000 */
[----:B------:R2:W-:Y:S01]  /*3210*/  STS [R8], R12 ;  /* 0x0000000c08007388 */ /* 0x0005e20000000800 */
[----:B0-----:R-:W-:-:S03]  /*3220*/  FADD R9, R43, -R42 ;  /* 0x8000002a2b097221 */ /* 0x001fc60000000000 */
[----:B------:R0:W-:Y:S01]  /*3230*/  STS [R8+0x18c], R14 ;  /* 0x00018c0e08007388 */ /* 0x0001e20000000800 */
[----:B-1----:R-:W-:-:S03]  /*3240*/  FADD R15, R40, R47 ;  /* 0x0000002f280f7221 */ /* 0x002fc60000000000 */
[----:B------:R1:W-:Y:S01]  /*3250*/  STS [R8+0x210], R21 ;  /* 0x0002101508007388 */ /* 0x0003e20000000800 */
[----:B--2---:R-:W-:-:S03]  /*3260*/  FADD R12, R43, R42 ;  /* 0x0000002a2b0c7221 */ /* 0x004fc60000000000 */
[----:B------:R-:W2:Y:S01]  /*3270*/  LDL.LU R47, [R1+0x4] ;  /* 0x00000400012f7983 */ /* 0x000ea20000300800 */
[----:B0-----:R-:W-:Y:S01]  /*3280*/  FADD R14, -R45, R41 ;  /* 0x000000292d0e7221 */ /* 0x001fe20000000100 */
[----:B------:R-:W-:Y:S01]  /*3290*/  FADD R22, R9, R13 ;  /* 0x0000000d09167221 */ /* 0x000fe20000000000 */
[----:B-1----:R-:W-:Y:S01]  /*32a0*/  FADD R21, R45, R41 ;  /* 0x000000292d157221 */ /* 0x002fe20000000000 */
[C---:B---3--:R-:W-:Y:S01]  /*32b0*/  FADD R33, R2.reuse, R60 ;  /* 0x0000003c02217221 */ /* 0x048fe20000000000 */
[----:B------:R-:W3:Y:S01]  /*32c0*/  LDL.LU R41, [R1+0xc] ;  /* 0x00000c0001297983 */ /* 0x000ee20000300800 */
[----:B------:R-:W-:Y:S01]  /*32d0*/  FADD R13, R9, -R13 ;  /* 0x8000000d090d7221 */ /* 0x000fe20000000000 */
[C-C-:B------:R-:W-:Y:S01]  /*32e0*/  FADD R9, R15.reuse, R12.reuse ;  /* 0x0000000c0f097221 */ /* 0x140fe20000000000 */
[----:B------:R-:W-:Y:S01]  /*32f0*/  FADD R12, -R15, R12 ;  /* 0x0000000c0f0c7221 */ /* 0x000fe20000000100 */
[----:B------:R-:W4:Y:S01]  /*3300*/  LDL.LU R45, [R1] ;  /* 0x00000000012d7983 */ /* 0x000f220000300800 */
[----:B------:R-:W-:-:S03]  /*3310*/  FADD R15, R2, -R60 ;  /* 0x8000003c020f7221 */ /* 0x000fc60000000000 */
[----:B------:R-:W4:Y:S01]  /*3320*/  LDL.LU R60, [R1+0x10] ;  /* 0x00001000013c7983 */ /* 0x000f220000300800 */
[----:B------:R-:W-:Y:S01]  /*3330*/  FMUL R23, R23, 1.8477590084075927734 ;  /* 0x3fec835e17177820 */ /* 0x000fe20000400000 */
[C-C-:B------:R-:W-:Y:S02]  /*3340*/  FFMA R36, R22.reuse, -0.70710676908493041992, R15.reuse ;  /* 0xbf3504f316247823 */ /* 0x140fe4000000000f */
[----:B------:R-:W4:Y:S04]  /*3350*/  LDG.E.CONSTANT R42, desc[UR8][R58.64] ;  /* 0x000000083a2a7981 */ /* 0x000f28000c1e9900 */
[----:B------:R0:W-:Y:S01]  /*3360*/  STS [R8+0x318], R23 ;  /* 0x0003181708007388 */ /* 0x0001e20000000800 */
[----:B------:R-:W-:Y:S01]  /*3370*/  FFMA R15, R22, 0.70710676908493041992, R15 ;  /* 0x3f3504f3160f7823 */ /* 0x000fe2000000000f */
[----:B------:R-:W-:-:S02]  /*3380*/  NOP ;  /* 0x0000000000007918 */ /* 0x000fc40000000000 */
[----:B------:R-:W-:Y:S01]  /*3390*/  LDS R2, [R7] ;  /* 0x0000000007027984 */ /* 0x000fe20000000800 */
[C-C-:B0-----:R-:W-:Y:S01]  /*33a0*/  FFMA R23, R13.reuse, -0.70710676908493041992, R14.reuse ;  /* 0xbf3504f30d177823 */ /* 0x141fe2000000000e */
[----:B------:R-:W-:Y:S01]  /*33b0*/  FFMA R13, R13, 0.70710676908493041992, R14 ;  /* 0x3f3504f30d0d7823 */ /* 0x000fe2000000000e */
[C-C-:B------:R-:W-:Y:S01]  /*33c0*/  FADD R14, R33.reuse, R21.reuse ;  /* 0x00000015210e7221 */ /* 0x140fe20000000000 */
[----:B------:R-:W-:Y:S01]  /*33d0*/  FADD R21, R33, -R21 ;  /* 0x8000001521157221 */ /* 0x000fe20000000000 */
[----:B------:R-:W-:Y:S02]  /*33e0*/  LDS R43, [R7+0x4] ;  /* 0x00000400072b7984 */ /* 0x000fe40000000800 */
[C-C-:B------:R-:W-:Y:S01]  /*33f0*/  FADD R38, R14.reuse, -R9.reuse ;  /* 0x800000090e267221 */ /* 0x140fe20000000000 */
[----:B------:R-:W-:Y:S01]  /*3400*/  FADD R14, R14, R9 ;  /* 0x000000090e0e7221 */ /* 0x000fe20000000000 */
[----:B------:R-:W-:Y:S01]  /*3410*/  FFMA R9, R13, -0.19891236722469329834, R15 ;  /* 0xbe4bafaf0d097823 */ /* 0x000fe2000000000f */
[----:B------:R-:W-:Y:S01]  /*3420*/  FFMA R33, R12, -0.41421356797218322754, R21 ;  /* 0xbed413cd0c217823 */ /* 0x000fe20000000015 */
[----:B------:R-:W-:Y:S01]  /*3430*/  FFMA R37, R21, 0.41421356797218322754, R12 ;  /* 0x3ed413cd15257823 */ /* 0x000fe2000000000c */
[----:B------:R-:W-:Y:S01]  /*3440*/  FFMA R39, R23, 0.66817861795425415039, R36 ;  /* 0x3f2b0dc117277823 */ /* 0x000fe20000000024 */
[----:B------:R-:W-:Y:S01]  /*3450*/  FFMA R22, R36, -0.66817861795425415039, R23 ;  /* 0xbf2b0dc124167823 */ /* 0x000fe20000000017 */
[----:B------:R-:W-:Y:S01]  /*3460*/  FMUL R21, R9, 1.9615705013275146484 ;  /* 0x3ffb14be09157820 */ /* 0x000fe20000400000 */
[----:B------:R-:W-:Y:S01]  /*3470*/  FMUL R23, R14, 1.4142135381698608398 ;  /* 0x3fb504f30e177820 */ /* 0x000fe20000400000 */
[----:B------:R-:W-:Y:S01]  /*3480*/  FFMA R36, R15, 0.19891236722469329834, R13 ;  /* 0x3e4bafaf0f247823 */ /* 0x000fe2000000000d */
        /* <DEDUP_REMOVED lines=8> */
[----:B------:R0:W-:Y:S04]  /*3510*/  STS [R8+0x84], R21 ;  /* 0x0000841508007388 */ /* 0x0001e80000000800 */
[----:B------:R1:W-:Y:S01]  /*3520*/  STS [R8], R23 ;  /* 0x0000001708007388 */ /* 0x0003e20000000800 */
[----:B0-----:R-:W-:-:S03]  /*3530*/  FMUL R21, R39, 1.6629391908645629883 ;  /* 0x3fd4db3127157820 */ /* 0x001fc60000400000 */
[----:B------:R0:W-:Y:S01]  /*3540*/  STS [R8+0x108], R33 ;  /* 0x0001082108007388 */ /* 0x0001e20000000800 */
[----:B-1----:R-:W-:-:S03]  /*3550*/  FMUL R23, R22, -1.6629391908645629883 ;  /* 0xbfd4db3116177820 */ /* 0x002fc60000400000 */
[----:B------:R2:W-:Y:S04]  /*3560*/  STS [R8+0x18c], R21 ;  /* 0x00018c1508007388 */ /* 0x0005e80000000800 */
[----:B------:R1:W-:Y:S01]  /*3570*/  STS [R8+0x294], R23 ;  /* 0x0002941708007388 */ /* 0x0003e20000000800 */
[----:B0-----:R-:W-:-:S05]  /*3580*/  FMUL R33, R36, 1.9615705013275146484 ;  /* 0x3ffb14be24217820 */ /* 0x001fca0000400000 */
[----:B------:R0:W-:Y:S01]  /*3590*/  STS [R8+0x39c], R33 ;  /* 0x00039c2108007388 */ /* 0x0001e20000000800 */
[C-C-:B--2---:R-:W-:Y:S01]  /*35a0*/  FADD R21, R47.reuse, -R5.reuse ;  /* 0x800000052f157221 */ /* 0x144fe20000000000 */
[----:B------:R-:W-:Y:S01]  /*35b0*/  FADD R5, R47, R5 ;  /* 0x000000052f057221 */ /* 0x000fe20000000000 */
[----:B------:R-:W-:Y:S01]  /*35c0*/  FMUL R37, R37, 1.8477590084075927734 ;  /* 0x3fec835e25257820 */ /* 0x000fe20000400000 */
[C-C-:B---3--:R-:W-:Y:S01]  /*35d0*/  FADD R22, R41.reuse, -R4.reuse ;  /* 0x8000000429167221 */ /* 0x148fe20000000000 */
[----:B-1----:R-:W-:Y:S01]  /*35e0*/  FADD R23, R41, R4 ;  /* 0x0000000429177221 */ /* 0x002fe20000000000 */
[C-C-:B----4-:R-:W-:Y:S01]  /*35f0*/  FADD R4, -R45.reuse, R10.reuse ;  /* 0x0000000a2d047221 */ /* 0x150fe20000000100 */
[----:B0-----:R-:W-:Y:S01]  /*3600*/  FADD R33, R45, R10 ;  /* 0x0000000a2d217221 */ /* 0x001fe20000000000 */
[--C-:B------:R-:W-:Y:S01]  /*3610*/  FADD R36, R21, R22.reuse ;  /* 0x0000001615247221 */ /* 0x100fe20000000000 */
[--C-:B------:R-:W-:Y:S01]  /*3620*/  FADD R10, R23, R5.reuse ;  /* 0x00000005170a7221 */ /* 0x100fe20000000000 */
[----:B------:R-:W-:Y:S01]  /*3630*/  FADD R21, R21, -R22 ;  /* 0x8000001615157221 */ /* 0x000fe20000000000 */
[----:B------:R-:W-:Y:S01]  /*3640*/  FADD R23, -R23, R5 ;  /* 0x0000000517177221 */ /* 0x000fe20000000100 */
[C-C-:B------:R-:W-:Y:S01]  /*3650*/  FADD R5, R60.reuse, -R3.reuse ;  /* 0x800000033c057221 */ /* 0x140fe20000000000 */
[----:B------:R-:W-:-:S02]  /*3660*/  FADD R22, R60, R3 ;  /* 0x000000033c167221 */ /* 0x000fc40000000000 */
[----:B------:R-:W2:Y:S01]  /*3670*/  LDL.LU R60, [R1+0x8] ;  /* 0x00000800013c7983 */ /* 0x000ea20000300800 */
[C-C-:B------:R-:W-:Y:S01]  /*3680*/  FFMA R3, R21.reuse, -0.70710676908493041992, R4.reuse ;  /* 0xbf3504f315037823 */ /* 0x140fe20000000004 */
[----:B------:R-:W-:Y:S01]  /*3690*/  FMUL R38, R38, 1.4142135381698608398 ;  /* 0x3fb504f326267820 */ /* 0x000fe20000400000 */
[----:B------:R-:W-:Y:S01]  /*36a0*/  FFMA R4, R21, 0.70710676908493041992, R4 ;  /* 0x3f3504f315047823 */ /* 0x000fe20000000004 */
[----:B------:R0:W-:Y:S01]  /*36b0*/  STS [R8+0x318], R37 ;  /* 0x0003182508007388 */ /* 0x0001e20000000800 */
[----:B------:R-:W-:-:S03]  /*36c0*/  FFMA R21, R36, -0.70710676908493041992, R5 ;  /* 0xbf3504f324157823 */ /* 0x000fc60000000005 */
[----:B------:R1:W-:Y:S01]  /*36d0*/  STS [R8+0x210], R38 ;  /* 0x0002102608007388 */ /* 0x0003e20000000800 */
[----:B0-----:R-:W-:Y:S01]  /*36e0*/  FFMA R37, R36, 0.70710676908493041992, R5 ;  /* 0x3f3504f324257823 */ /* 0x001fe20000000005 */
[----:B------:R-:W-:Y:S01]  /*36f0*/  FFMA R36, R3, 0.66817861795425415039, R21 ;  /* 0x3f2b0dc103247823 */ /* 0x000fe20000000015 */
[C---:B------:R-:W-:Y:S01]  /*3700*/  FADD R5, R22.reuse, R33 ;  /* 0x0000002116057221 */ /* 0x040fe20000000000 */
[----:B------:R-:W-:Y:S01]  /*3710*/  FFMA R21, R21, -0.66817861795425415039, R3 ;  /* 0xbf2b0dc115157823 */ /* 0x000fe20000000003 */
[----:B-1----:R-:W-:Y:S01]  /*3720*/  FADD R38, R22, -R33 ;  /* 0x8000002116267221 */ /* 0x002fe20000000000 */
[----:B------:R-:W-:Y:S01]  /*3730*/  FFMA R3, R4, -0.19891236722469329834, R37 ;  /* 0xbe4bafaf04037823 */ /* 0x000fe20000000025 */
[----:B------:R-:W-:Y:S01]  /*3740*/  FFMA R22, R37, 0.19891236722469329834, R4 ;  /* 0x3e4bafaf25167823 */ /* 0x000fe20000000004 */
[----:B------:R-:W-:Y:S01]  /*3750*/  NOP ;  /* 0x0000000000007918 */ /* 0x000fe20000000000 */
[----:B------:R-:W0:Y:S01]  /*3760*/  LDS R37, [R7] ;  /* 0x0000000007257984 */ /* 0x000e220000000800 */
[----:B------:R-:W-:-:S03]  /*3770*/  FMUL R4, R3, 1.9615705013275146484 ;  /* 0x3ffb14be03047820 */ /* 0x000fc60000400000 */
[----:B------:R-:W1:Y:S01]  /*3780*/  LDS R3, [R7+0x4] ;  /* 0x0000040007037984 */ /* 0x000e620000000800 */
[C-C-:B------:R-:W-:Y:S01]  /*3790*/  FADD R33, R5.reuse, -R10.reuse ;  /* 0x8000000a05217221 */ /* 0x140fe20000000000 */
[----:B------:R-:W-:Y:S01]  /*37a0*/  FADD R5, R5, R10 ;  /* 0x0000000a05057221 */ /* 0x000fe20000000000 */
[----:B------:R-:W-:Y:S01]  /*37b0*/  FFMA R10, R23, -0.41421356797218322754, R38 ;  /* 0xbed413cd170a7823 */ /* 0x000fe20000000026 */
[----:B------:R-:W-:Y:S02]  /*37c0*/  FFMA R23, R38, 0.41421356797218322754, R23 ;  /* 0x3ed413cd26177823 */ /* 0x000fe40000000017 */
[----:B------:R-:W3:Y:S04]  /*37d0*/  LDS R38, [R7+0x8] ;  /* 0x0000080007267984 */ /* 0x000ee80000000800 */
[----:B0-----:R-:W-:Y:S04]  /*37e0*/  STL [R1+0x2c], R37 ;  /* 0x00002c2501007387 */ /* 0x001fe80000100800 */
[----:B------:R-:W0:Y:S04]  /*37f0*/  LDS R37, [R7+0xc] ;  /* 0x00000c0007257984 */ /* 0x000e280000000800 */
[----:B-1----:R-:W-:Y:S04]  /*3800*/  STL [R1+0x28], R3 ;  /* 0x0000280301007387 */ /* 0x002fe80000100800 */
[----:B------:R-:W1:Y:S04]  /*3810*/  LDS R3, [R7+0x10] ;  /* 0x0000100007037984 */ /* 0x000e680000000800 */
[----:B---3--:R-:W-:Y:S04]  /*3820*/  STL [R1+0x1c], R38 ;  /* 0x00001c2601007387 */ /* 0x008fe80000100800 */
[----:B------:R-:W3:Y:S01]  /*3830*/  LDS R38, [R7+0x14] ;  /* 0x0000140007267984 */ /* 0x000ee20000000800 */
[----:B------:R-:W-:-:S03]  /*3840*/  FMUL R5, R5, 1.4142135381698608398 ;  /* 0x3fb504f305057820 */ /* 0x000fc60000400000 */
[----:B0-----:R-:W-:Y:S04]  /*3850*/  STL [R1+0x10], R37 ;  /* 0x0000102501007387 */ /* 0x001fe80000100800 */
[----:B------:R-:W0:Y:S04]  /*3860*/  LDS R37, [R7+0x18] ;  /* 0x0000180007257984 */ /* 0x000e280000000800 */
[----:B-1----:R-:W-:Y:S04]  /*3870*/  STL [R1+0xc], R3 ;  /* 0x00000c0301007387 */ /* 0x002fe80000100800 */
[----:B------:R-:W-:Y:S01]  /*3880*/  LDS R3, [R7+0x1c] ;  /* 0x00001c0007037984 */ /* 0x000fe20000000800 */
[----:B------:R-:W-:-:S03]  /*3890*/  NOP ;  /* 0x0000000000007918 */ /* 0x000fc60000000000 */
[----:B------:R1:W-:Y:S04]  /*38a0*/  STS [R8], R5 ;  /* 0x0000000508007388 */ /* 0x0003e80000000800 */
[----:B------:R4:W-:Y:S01]  /*38b0*/  STS [R8+0x84], R4 ;  /* 0x0000840408007388 */ /* 0x0009e20000000800 */
[----:B------:R-:W-:Y:S01]  /*38c0*/  FMUL R21, R21, -1.6629391908645629883 ;  /* 0xbfd4db3115157820 */ /* 0x000fe20000400000 */
[----:B-1----:R-:W-:Y:S01]  /*38d0*/  FMUL R5, R22, 1.9615705013275146484 ;  /* 0x3ffb14be16057820 */ /* 0x002fe20000400000 */
[----:B----4-:R-:W-:-:S04]  /*38e0*/  FMUL R4, R36, 1.6629391908645629883 ;  /* 0x3fd4db3124047820 */ /* 0x010fc80000400000 */
[----:B------:R1:W-:Y:S04]  /*38f0*/  STS [R8+0x39c], R5 ;  /* 0x00039c0508007388 */ /* 0x0003e80000000800 */
[----:B------:R4:W-:Y:S01]  /*3900*/  STS [R8+0x18c], R4 ;  /* 0x00018c0408007388 */ /* 0x0009e20000000800 */
[----:B-1----:R-:W-:-:S03]  /*3910*/  FADD R5, R50, -R18 ;  /* 0x8000001232057221 */ /* 0x002fc60000000000 */
[----:B------:R1:W-:Y:S01]  /*3920*/  STS [R8+0x294], R21 ;  /* 0x0002941508007388 */ /* 0x0003e20000000800 */
[----:B----4-:R-:W-:-:S03]  /*3930*/  FADD R4, R16, -R24 ;  /* 0x8000001810047221 */ /* 0x010fc60000000000 */
[----:B---3--:R-:W-:Y:S01]  /*3940*/  STL [R1+0x4], R38 ;  /* 0x0000042601007387 */ /* 0x008fe20000100800 */
[C-C-:B-1----:R-:W-:Y:S01]  /*3950*/  FADD R21, R4.reuse, R5.reuse ;  /* 0x0000000504157221 */ /* 0x142fe20000000000 */
[----:B------:R-:W-:Y:S02]  /*3960*/  FADD R4, R4, -R5 ;  /* 0x8000000504047221 */ /* 0x000fe40000000000 */
[----:B0-----:R-:W-:Y:S01]  /*3970*/  STL [R1], R37 ;  /* 0x0000002501007387 */ /* 0x001fe20000100800 */
[----:B------:R-:W-:-:S05]  /*3980*/  FMUL R23, R23, 1.8477590084075927734 ;  /* 0x3fec835e17177820 */ /* 0x000fca0000400000 */
[----:B------:R0:W-:Y:S01]  /*3990*/  STS [R8+0x318], R23 ;  /* 0x0003181708007388 */ /* 0x0001e20000000800 */
[----:B------:R-:W-:Y:S01]  /*39a0*/  FADD R18, R50, R18 ;  /* 0x0000001232127221 */ /* 0x000fe20000000000 */
[----:B0-----:R-:W-:-:S05]  /*39b0*/  IMAD.WIDE R22, R0, 0x4, R58 ;  /* 0x0000000400167825 */ /* 0x001fca00078e023a */
[----:B------:R-:W3:Y:S01]  /*39c0*/  LDG.E.CONSTANT R50, desc[UR8][R22.64] ;  /* 0x0000000816327981 */ /* 0x000ee2000c1e9900 */
[C-C-:B--2---:R-:W-:Y:S01]  /*39d0*/  FADD R5, R60.reuse, -R20.reuse ;  /* 0x800000143c057221 */ /* 0x144fe20000000000 */
[----:B------:R-:W-:Y:S02]  /*39e0*/  FADD R20, R60, R20 ;  /* 0x000000143c147221 */ /* 0x000fe40000000000 */
[----:B------:R-:W2:Y:S01]  /*39f0*/  LDL.LU R60, [R1+0x14] ;  /* 0x00001400013c7983 */ /* 0x000ea20000300800 */
[----:B------:R-:W-:-:S05]  /*3a00*/  FMUL R10, R10, 1.8477590084075927734 ;  /* 0x3fec835e0a0a7820 */ /* 0x000fca0000400000 */
[----:B------:R0:W-:Y:S01]  /*3a10*/  STS [R8+0x108], R10 ;  /* 0x0001080a08007388 */ /* 0x0001e20000000800 */
[----:B------:R-:W-:Y:S01]  /*3a20*/  FMUL R33, R33, 1.4142135381698608398 ;  /* 0x3fb504f321217820 */ /* 0x000fe20000400000 */
[----:B0-----:R-:W-:-:S04]  /*3a30*/  FADD R10, -R26, R25 ;  /* 0x000000191a0a7221 */ /* 0x001fc80000000100 */
[C-C-:B------:R-:W-:Y:S01]  /*3a40*/  FFMA R36, R4.reuse, -0.70710676908493041992, R10.reuse ;  /* 0xbf3504f304247823 */ /* 0x140fe2000000000a */
[----:B------:R-:W-:Y:S01]  /*3a50*/  FFMA R10, R4, 0.70710676908493041992, R10 ;  /* 0x3f3504f3040a7823 */ /* 0x000fe2000000000a */
[C---:B------:R-:W-:Y:S01]  /*3a60*/  FFMA R4, R21.reuse, -0.70710676908493041992, R5 ;  /* 0xbf3504f315047823 */ /* 0x040fe20000000005 */
[----:B------:R-:W-:Y:S01]  /*3a70*/  FADD R25, R26, R25 ;  /* 0x000000191a197221 */ /* 0x000fe20000000000 */
[----:B------:R0:W-:Y:S02]  /*3a80*/  STS [R8+0x210], R33 ;  /* 0x0002102108007388 */ /* 0x0001e40000000800 */
[----:B------:R-:W-:Y:S01]  /*3a90*/  FFMA R26, R36, 0.66817861795425415039, R4 ;  /* 0x3f2b0dc1241a7823 */ /* 0x000fe20000000004 */
[----:B------:R-:W-:Y:S01]  /*3aa0*/  FFMA R36, R4, -0.66817861795425415039, R36 ;  /* 0xbf2b0dc104247823 */ /* 0x000fe20000000024 */
[----:B------:R-:W-:Y:S01]  /*3ab0*/  NOP ;  /* 0x0000000000007918 */ /* 0x000fe20000000000 */
[----:B------:R-:W1:Y:S01]  /*3ac0*/  LDS R4, [R7] ;  /* 0x0000000007047984 */ /* 0x000e620000000800 */
[----:B------:R-:W-:Y:S01]  /*3ad0*/  FADD R16, R16, R24 ;  /* 0x0000001810107221 */ /* 0x000fe20000000000 */
[----:B------:R-:W-:Y:S01]  /*3ae0*/  FFMA R21, R21, 0.70710676908493041992, R5 ;  /* 0x3f3504f315157823 */ /* 0x000fe20000000005 */
[----:B------:R-:W-:-:S02]  /*3af0*/  FADD R5, R20, R25 ;  /* 0x0000001914057221 */ /* 0x000fc40000000000 */
[----:B------:R-:W-:-:S04]  /*3b00*/  FADD R24, R18, R16 ;  /* 0x0000001012187221 */ /* 0x000fc80000000000 */
[C-C-:B------:R-:W-:Y:S01]  /*3b10*/  FADD R37, R5.reuse, -R24.reuse ;  /* 0x8000001805257221 */ /* 0x140fe20000000000 */
[----:B------:R-:W-:Y:S01]  /*3b20*/  FADD R24, R5, R24 ;  /* 0x0000001805187221 */ /* 0x000fe20000000000 */
[----:B------:R-:W-:Y:S01]  /*3b30*/  FADD R41, -R18, R16 ;  /* 0x0000001012297221 */ /* 0x000fe20000000100 */
[----:B------:R-:W-:Y:S01]  /*3b40*/  FADD R25, R20, -R25 ;  /* 0x8000001914197221 */ /* 0x000fe20000000000 */
[----:B0-----:R-:W-:Y:S01]  /*3b50*/  FFMA R33, R10, -0.19891236722469329834, R21 ;  /* 0xbe4bafaf0a217823 */ /* 0x001fe20000000015 */
[----:B------:R-:W-:Y:S01]  /*3b60*/  FMUL R24, R24, 1.4142135381698608398 ;  /* 0x3fb504f318187820 */ /* 0x000fe20000400000 */
[----:B------:R-:W-:Y:S01]  /*3b70*/  FFMA R38, R21, 0.19891236722469329834, R10 ;  /* 0x3e4bafaf15267823 */ /* 0x000fe2000000000a */
[----:B------:R-:W-:Y:S01]  /*3b80*/  LDS R20, [R7+0x8] ;  /* 0x0000080007147984 */ /* 0x000fe20000000800 */
[----:B------:R-:W-:Y:S01]  /*3b90*/  FFMA R39, R41, -0.41421356797218322754, R25 ;  /* 0xbed413cd29277823 */ /* 0x000fe20000000019 */
[----:B------:R-:W-:Y:S02]  /*3ba0*/  FFMA R41, R25, 0.41421356797218322754, R41 ;  /* 0x3ed413cd19297823 */ /* 0x000fe40000000029 */
[----:B------:R-:W-:Y:S04]  /*3bb0*/  LDS R21, [R7+0x4] ;  /* 0x0000040007157984 */ /* 0x000fe80000000800 */
[----:B------:R-:W-:Y:S04]  /*3bc0*/  LDS R18, [R7+0xc] ;  /* 0x00000c0007127984 */ /* 0x000fe80000000800 */
[----:B------:R-:W-:Y:S04]  /*3bd0*/  LDS R16, [R7+0x10] ;  /* 0x0000100007107984 */ /* 0x000fe80000000800 */
[----:B------:R-:W-:Y:S04]  /*3be0*/  LDS R10, [R7+0x14] ;  /* 0x00001400070a7984 */ /* 0x000fe80000000800 */
[----:B------:R-:W-:Y:S04]  /*3bf0*/  LDS R5, [R7+0x18] ;  /* 0x0000180007057984 */ /* 0x000fe80000000800 */
[----:B-1----:R-:W-:Y:S04]  /*3c00*/  STL [R1+0x8], R4 ;  /* 0x0000080401007387 */ /* 0x002fe80000100800 */
[----:B------:R-:W-:Y:S01]  /*3c10*/  LDS R4, [R7+0x1c] ;  /* 0x00001c0007047984 */ /* 0x000fe20000000800 */
[----:B------:R-:W-:-:S03]  /*3c20*/  NOP ;  /* 0x0000000000007918 */ /* 0x000fc60000000000 */
[----:B------:R0:W-:Y:S02]  /*3c30*/  STS [R8], R24 ;  /* 0x0000001808007388 */ /* 0x0001e40000000800 */
[----:B0-----:R-:W-:-:S05]  /*3c40*/  IMAD.WIDE R24, R11, 0x4, R22 ;  /* 0x000000040b187825 */ /* 0x001fca00078e0216 */
[----:B------:R0:W4:Y:S01]  /*3c50*/  LDG.E.CONSTANT R45, desc[UR8][R24.64] ;  /* 0x00000008182d7981 */ /* 0x000122000c1e9900 */
[----:B------:R-:W-:Y:S01]  /*3c60*/  FMUL R26, R26, 1.6629391908645629883 ;  /* 0x3fd4db311a1a7820 */ /* 0x000fe20000400000 */
[----:B------:R-:W-:Y:S01]  /*3c70*/  FMUL R37, R37, 1.4142135381698608398 ;  /* 0x3fb504f325257820 */ /* 0x000fe20000400000 */
[----:B0-----:R-:W-:Y:S01]  /*3c80*/  FMUL R24, R36, -1.6629391908645629883 ;  /* 0xbfd4db3124187820 */ /* 0x001fe20000400000 */
[C-C-:B------:R-:W-:Y:S01]  /*3c90*/  FADD R25, R52.reuse, -R31.reuse ;  /* 0x8000001f34197221 */ /* 0x140fe20000000000 */
[----:B------:R-:W-:-:S03]  /*3ca0*/  FADD R31, R52, R31 ;  /* 0x0000001f341f7221 */ /* 0x000fc60000000000 */
[----:B------:R0:W-:Y:S01]  /*3cb0*/  STS [R8+0x294], R24 ;  /* 0x0002941808007388 */ /* 0x0001e20000000800 */
[----:B------:R-:W-:-:S03]  /*3cc0*/  FMUL R38, R38, 1.9615705013275146484 ;  /* 0x3ffb14be26267820 */ /* 0x000fc60000400000 */
[----:B------:R1:W-:Y:S01]  /*3cd0*/  STS [R8+0x18c], R26 ;  /* 0x00018c1a08007388 */ /* 0x0003e20000000800 */
[C-C-:B0-----:R-:W-:Y:S01]  /*3ce0*/  FADD R24, R17.reuse, -R28.reuse ;  /* 0x8000001c11187221 */ /* 0x141fe20000000000 */
[----:B------:R-:W-:Y:S02]  /*3cf0*/  FADD R17, R17, R28 ;  /* 0x0000001c11117221 */ /* 0x000fe40000000000 */
[----:B------:R0:W-:Y:S01]  /*3d00*/  STS [R8+0x210], R37 ;  /* 0x0002102508007388 */ /* 0x0001e20000000800 */
[C-C-:B-1----:R-:W-:Y:S01]  /*3d10*/  FADD R26, -R19.reuse, R30.reuse ;  /* 0x0000001e131a7221 */ /* 0x142fe20000000100 */
[C-C-:B------:R-:W-:Y:S01]  /*3d20*/  FADD R28, R24.reuse, R25.reuse ;  /* 0x00000019181c7221 */ /* 0x140fe20000000000 */
[----:B------:R-:W-:Y:S01]  /*3d30*/  FADD R30, R19, R30 ;  /* 0x0000001e131e7221 */ /* 0x000fe20000000000 */
[----:B------:R-:W-:Y:S01]  /*3d40*/  FADD R24, R24, -R25 ;  /* 0x8000001918187221 */ /* 0x000fe20000000000 */
[C-C-:B------:R-:W-:Y:S01]  /*3d50*/  FADD R19, R31.reuse, R17.reuse ;  /* 0x000000111f137221 */ /* 0x140fe20000000000 */
[----:B------:R1:W-:Y:S01]  /*3d60*/  STS [R8+0x39c], R38 ;  /* 0x00039c2608007388 */ /* 0x0003e20000000800 */
[----:B0-----:R-:W-:Y:S01]  /*3d70*/  FADD R37, -R31, R17 ;  /* 0x000000111f257221 */ /* 0x001fe20000000100 */
[----:B------:R-:W-:Y:S01]  /*3d80*/  FMUL R33, R33, 1.9615705013275146484 ;  /* 0x3ffb14be21217820 */ /* 0x000fe20000400000 */
[C-C-:B-1----:R-:W-:Y:S01]  /*3d90*/  FFMA R38, R24.reuse, -0.70710676908493041992, R26.reuse ;  /* 0xbf3504f318267823 */ /* 0x142fe2000000001a */
[----:B------:R-:W-:-:S03]  /*3da0*/  FFMA R26, R24, 0.70710676908493041992, R26 ;  /* 0x3f3504f3181a7823 */ /* 0x000fc6000000001a */
[----:B------:R0:W-:Y:S01]  /*3db0*/  STS [R8+0x84], R33 ;  /* 0x0000842108007388 */ /* 0x0001e20000000800 */
[----:B------:R-:W-:Y:S01]  /*3dc0*/  FMUL R39, R39, 1.8477590084075927734 ;  /* 0x3fec835e27277820 */ /* 0x000fe20000400000 */
[----:B------:R-:W-:Y:S02]  /*3dd0*/  FMUL R41, R41, 1.8477590084075927734 ;  /* 0x3fec835e29297820 */ /* 0x000fe40000400000 */
[----:B------:R-:W-:Y:S04]  /*3de0*/  STL [R1+0x58], R42 ;  /* 0x0000582a01007387 */ /* 0x000fe80000100800 */
[----:B------:R1:W-:Y:S04]  /*3df0*/  STS [R8+0x108], R39 ;  /* 0x0001082708007388 */ /* 0x0003e80000000800 */
[----:B------:R1:W-:Y:S01]  /*3e00*/  STS [R8+0x318], R41 ;  /* 0x0003182908007388 */ /* 0x0003e20000000800 */
[----:B------:R-:W-:-:S03]  /*3e10*/  NOP ;  /* 0x0000000000007918 */ /* 0x000fc60000000000 */
[----:B------:R-:W-:Y:S04]  /*3e20*/  LDS R25, [R7+0x8] ;  /* 0x0000080007197984 */ /* 0x000fe80000000800 */
[----:B------:R-:W4:Y:S04]  /*3e30*/  LDL.LU R47, [R1+0x30] ;  /* 0x00003000012f7983 */ /* 0x000f280000300800 */
[----:B---3--:R-:W-:Y:S01]  /*3e40*/  STL [R1+0x48], R50 ;  /* 0x0000483201007387 */ /* 0x008fe20000100800 */
[C-C-:B--2---:R-:W-:Y:S01]  /*3e50*/  FADD R17, R60.reuse, -R32.reuse ;  /* 0x800000203c117221 */ /* 0x144fe20000000000 */
[----:B------:R-:W-:-:S03]  /*3e60*/  FADD R32, R60, R32 ;  /* 0x000000203c207221 */ /* 0x000fc60000000000 */
[C-C-:B------:R-:W-:Y:S01]  /*3e70*/  FFMA R24, R28.reuse, -0.70710676908493041992, R17.reuse ;  /* 0xbf3504f31c187823 */ /* 0x140fe20000000011 */
[----:B------:R-:W-:Y:S01]  /*3e80*/  FFMA R28, R28, 0.70710676908493041992, R17 ;  /* 0x3f3504f31c1c7823 */ /* 0x000fe20000000011 */
[C-C-:B------:R-:W-:Y:S01]  /*3e90*/  FADD R17, R32.reuse, R30.reuse ;  /* 0x0000001e20117221 */ /* 0x140fe20000000000 */
[----:B------:R-:W-:Y:S01]  /*3ea0*/  FADD R30, R32, -R30 ;  /* 0x8000001e201e7221 */ /* 0x000fe20000000000 */
[----:B0-----:R-:W-:Y:S02]  /*3eb0*/  FFMA R33, R38, 0.66817861795425415039, R24 ;  /* 0x3f2b0dc126217823 */ /* 0x001fe40000000018 */
[----:B------:R-:W-:Y:S01]  /*3ec0*/  FADD R32, R17, R19 ;  /* 0x0000001311207221 */ /* 0x000fe20000000000 */
[----:B------:R-:W-:Y:S01]  /*3ed0*/  FFMA R36, R37, -0.41421356797218322754, R30 ;  /* 0xbed413cd25247823 */ /* 0x000fe2000000001e */
[----:B------:R-:W-:Y:S01]  /*3ee0*/  FFMA R37, R30, 0.41421356797218322754, R37 ;  /* 0x3ed413cd1e257823 */ /* 0x000fe20000000025 */
[----:B------:R-:W-:-:S04]  /*3ef0*/  IMAD.WIDE R30, R0, 0x4, R22 ;  /* 0x00000004001e7825 */ /* 0x000fc800078e0216 */
[----:B------:R-:W-:Y:S01]  /*3f00*/  FMUL R33, R33, 1.6629391908645629883 ;  /* 0x3fd4db3121217820 */ /* 0x000fe20000400000 */
[----:B------:R-:W-:Y:S01]  /*3f10*/  FMUL R32, R32, 1.4142135381698608398 ;  /* 0x3fb504f320207820 */ /* 0x000fe20000400000 */
[----:B------:R-:W-:Y:S01]  /*3f20*/  FFMA R38, R24, -0.66817861795425415039, R38 ;  /* 0xbf2b0dc118267823 */ /* 0x000fe20000000026 */
[----:B-1----:R-:W-:Y:S01]  /*3f30*/  FADD R39, R17, -R19 ;  /* 0x8000001311277221 */ /* 0x002fe20000000000 */
[----:B------:R-:W-:Y:S01]  /*3f40*/  FFMA R41, R26, -0.19891236722469329834, R28 ;  /* 0xbe4bafaf1a297823 */ /* 0x000fe2000000001c */
[----:B------:R-:W-:Y:S01]  /*3f50*/  FFMA R42, R28, 0.19891236722469329834, R26 ;  /* 0x3e4bafaf1c2a7823 */ /* 0x000fe2000000001a */
[----:B------:R-:W-:Y:S04]  /*3f60*/  LDS R24, [R7+0xc] ;  /* 0x00000c0007187984 */ /* 0x000fe80000000800 */
[----:B------:R-:W-:Y:S01]  /*3f70*/  LDS R28, [R7] ;  /* 0x00000000071c7984 */ /* 0x000fe20000000800 */
[----:B------:R-:W-:-:S03]  /*3f80*/  FMUL R41, R41, 1.9615705013275146484 ;  /* 0x3ffb14be29297820 */ /* 0x000fc60000400000 */
[----:B------:R-:W-:Y:S04]  /*3f90*/  LDS R26, [R7+0x4] ;  /* 0x00000400071a7984 */ /* 0x000fe80000000800 */
[----:B------:R-:W-:Y:S04]  /*3fa0*/  LDS R23, [R7+0x10] ;  /* 0x0000100007177984 */ /* 0x000fe80000000800 */
[----:B------:R-:W-:Y:S04]  /*3fb0*/  LDS R22, [R7+0x14] ;  /* 0x0000140007167984 */ /* 0x000fe80000000800 */
[----:B------:R-:W-:Y:S04]  /*3fc0*/  LDS R19, [R7+0x18] ;  /* 0x0000180007137984 */ /* 0x000fe80000000800 */
[----:B------:R-:W-:Y:S01]  /*3fd0*/  LDS R17, [R7+0x1c] ;  /* 0x00001c0007117984 */ /* 0x000fe20000000800 */
[----:B------:R-:W-:-:S03]  /*3fe0*/  NOP ;  /* 0x0000000000007918 */ /* 0x000fc60000000000 */
[----:B------:R-:W-:Y:S04]  /*3ff0*/  STS [R8], R32 ;  /* 0x0000002008007388 */ /* 0x000fe80000000800 */
[----:B------:R0:W-:Y:S04]  /*4000*/  STS [R8+0x18c], R33 ;  /* 0x00018c2108007388 */ /* 0x0001e80000000800 */
[----:B------:R1:W2:Y:S01]  /*4010*/  LDG.E.CONSTANT R52, desc[UR8][R30.64] ;  /* 0x000000081e347981 */ /* 0x0002a2000c1e9900 */
[----:B0-----:R-:W-:-:S04]  /*4020*/  IMAD.WIDE R32, R11, 0x4, R30 ;  /* 0x000000040b207825 */ /* 0x001fc800078e021e */
[----:B-1----:R-:W-:Y:S01]  /*4030*/  IMAD.WIDE R30, R0, 0x4, R30 ;  /* 0x00000004001e7825 */ /* 0x002fe200078e021e */
[----:B------:R0:W-:Y:S03]  /*4040*/  STS [R8+0x84], R41 ;  /* 0x0000842908007388 */ /* 0x0001e60000000800 */
[----:B------:R-:W-:Y:S01]  /*4050*/  FMUL R42, R42, 1.9615705013275146484 ;  /* 0x3ffb14be2a2a7820 */ /* 0x000fe20000400000 */
[----:B0-----:R0:W3:Y:S04]  /*4060*/  LDG.E.CONSTANT R41, desc[UR8][R32.64] ;  /* 0x0000000820297981 */ /* 0x0010e8000c1e9900 */
[----:B------:R1:W-:Y:S01]  /*4070*/  STS [R8+0x39c], R42 ;  /* 0x00039c2a08007388 */ /* 0x0003e20000000800 */
[----:B0-----:R-:W-:-:S05]  /*4080*/  IMAD.WIDE R32, R11, 0x4, R30 ;  /* 0x000000040b207825 */ /* 0x001fca00078e021e */
[----:B-1----:R0:W3:Y:S01]  /*4090*/  LDG.E.CONSTANT R42, desc[UR8][R32.64] ;  /* 0x00000008202a7981 */ /* 0x0020e2000c1e9900 */
[C-C-:B------:R-:W-:Y:S01]  /*40a0*/  FADD R60, -R27.reuse, R6.reuse ;  /* 0x000000061b3c7221 */ /* 0x140fe20000000100 */
[----:B------:R-:W-:Y:S01]  /*40b0*/  FADD R6, R27, R6 ;  /* 0x000000061b067221 */ /* 0x000fe20000000000 */
[C-C-:B0-----:R-:W-:Y:S01]  /*40c0*/  FADD R32, R46.reuse, -R29.reuse ;  /* 0x8000001d2e207221 */ /* 0x141fe20000000000 */
[----:B------:R-:W-:Y:S01]  /*40d0*/  FADD R46, R46, R29 ;  /* 0x0000001d2e2e7221 */ /* 0x000fe20000000000 */
[C-C-:B------:R-:W-:Y:S01]  /*40e0*/  FADD R29, R53.reuse, -R34.reuse ;  /* 0x80000022351d7221 */ /* 0x140fe20000000000 */
[----:B------:R-:W-:-:S03]  /*40f0*/  FADD R34, R53, R34 ;  /* 0x0000002235227221 */ /* 0x000fc60000000000 */
[C-C-:B------:R-:W-:Y:S01]  /*4100*/  FADD R27, R32.reuse, R29.reuse ;  /* 0x0000001d201b7221 */ /* 0x140fe20000000000 */
[----:B------:R-:W-:Y:S01]  /*4110*/  FADD R32, R32, -R29 ;  /* 0x8000001d20207221 */ /* 0x000fe20000000000 */
[C-C-:B------:R-:W-:Y:S01]  /*4120*/  FADD R29, R34.reuse, R46.reuse ;  /* 0x0000002e221d7221 */ /* 0x140fe20000000000 */
[----:B------:R-:W-:Y:S02]  /*4130*/  FADD R50, -R34, R46 ;  /* 0x0000002e22327221 */ /* 0x000fe40000000100 */
[----:B------:R0:W4:Y:S02]  /*4140*/  LDG.E.CONSTANT R46, desc[UR8][R30.64] ;  /* 0x000000081e2e7981 */ /* 0x000124000c1e9900 */
[----:B0-----:R-:W-:-:S05]  /*4150*/  IMAD.WIDE R30, R0, 0x4, R30 ;  /* 0x00000004001e7825 */ /* 0x001fca00078e021e */
[----:B------:R-:W3:Y:S04]  /*4160*/  LDG.E.CONSTANT R59, desc[UR8][R30.64] ;  /* 0x000000081e3b7981 */ /* 0x000ee8000c1e9900 */
[----:B--2---:R0:W-:Y:S02]  /*4170*/  STL [R1+0x40], R52 ;  /* 0x0000403401007387 */ /* 0x0041e40000100800 */
[----:B0-----:R-:W-:Y:S02]  /*4180*/  IMAD.WIDE R52, R0, 0x4, R30 ;  /* 0x0000000400347825 */ /* 0x001fe400078e021e */
[----:B----4-:R-:W-:Y:S04]  /*4190*/  STL [R1+0x30], R46 ;  /* 0x0000302e01007387 */ /* 0x010fe80000100800 */
[----:B---3--:R0:W-:Y:S04]  /*41a0*/  STL [R1+0x24], R59 ;  /* 0x0000243b01007387 */ /* 0x0081e80000100800 */
[----:B0-----:R-:W2:Y:S01]  /*41b0*/  LDG.E.CONSTANT R59, desc[UR8][R52.64] ;  /* 0x00000008343b7981 */ /* 0x001ea2000c1e9900 */
[C-C-:B------:R-:W-:Y:S01]  /*41c0*/  FADD R34, R47.reuse, -R35.reuse ;  /* 0x800000232f227221 */ /* 0x140fe20000000000 */
[----:B------:R-:W-:Y:S01]  /*41d0*/  FADD R35, R47, R35 ;  /* 0x000000232f237221 */ /* 0x000fe20000000000 */
[C-C-:B------:R-:W-:Y:S01]  /*41e0*/  FFMA R47, R32.reuse, -0.70710676908493041992, R60.reuse ;  /* 0xbf3504f3202f7823 */ /* 0x140fe2000000003c */
[----:B------:R-:W-:Y:S01]  /*41f0*/  FMUL R39, R39, 1.4142135381698608398 ;  /* 0x3fb504f327277820 */ /* 0x000fe20000400000 */
[----:B------:R-:W-:Y:S01]  /*4200*/  FFMA R60, R32, 0.70710676908493041992, R60 ;  /* 0x3f3504f3203c7823 */ /* 0x000fe2000000003c */
[C-C-:B------:R-:W-:Y:S01]  /*4210*/  FFMA R33, R27.reuse, -0.70710676908493041992, R34.reuse ;  /* 0xbf3504f31b217823 */ /* 0x140fe20000000022 */
[----:B------:R-:W-:Y:S01]  /*4220*/  FFMA R32, R27, 0.70710676908493041992, R34 ;  /* 0x3f3504f31b207823 */ /* 0x000fe20000000022 */
[----:B------:R-:W-:Y:S01]  /*4230*/  FMUL R38, R38, -1.6629391908645629883 ;  /* 0xbfd4db3126267820 */ /* 0x000fe20000400000 */
[----:B------:R-:W-:Y:S01]  /*4240*/  FADD R27, R35, R6 ;  /* 0x00000006231b7221 */ /* 0x000fe20000000000 */
[----:B------:R0:W-:Y:S01]  /*4250*/  STS [R8+0x210], R39 ;  /* 0x0002102708007388 */ /* 0x0001e20000000800 */
[----:B------:R-:W-:Y:S01]  /*4260*/  FMUL R36, R36, 1.8477590084075927734 ;  /* 0x3fec835e24247820 */ /* 0x000fe20000400000 */
[----:B------:R-:W-:-:S02]  /*4270*/  FMUL R37, R37, 1.8477590084075927734 ;  /* 0x3fec835e25257820 */ /* 0x000fc40000400000 */
[----:B------:R1:W-:Y:S01]  /*4280*/  STS [R8+0x294], R38 ;  /* 0x0002942608007388 */ /* 0x0003e20000000800 */
[----:B------:R-:W-:Y:S01]  /*4290*/  FADD R6, R35, -R6 ;  /* 0x8000000623067221 */ /* 0x000fe20000000000 */
[C-C-:B0-----:R-:W-:Y:S01]  /*42a0*/  FADD R39, R27.reuse, -R29.reuse ;  /* 0x8000001d1b277221 */ /* 0x141fe20000000000 */
[----:B------:R-:W-:Y:S01]  /*42b0*/  FADD R29, R27, R29 ;  /* 0x0000001d1b1d7221 */ /* 0x000fe20000000000 */
[----:B------:R-:W-:Y:S01]  /*42c0*/  FFMA R27, R60, -0.19891236722469329834, R32 ;  /* 0xbe4bafaf3c1b7823 */ /* 0x000fe20000000020 */
[----:B------:R-:W-:Y:S01]  /*42d0*/  FFMA R60, R32, 0.19891236722469329834, R60 ;  /* 0x3e4bafaf203c7823 */ /* 0x000fe2000000003c */
[----:B-1----:R-:W-:Y:S01]  /*42e0*/  FFMA R38, R47, 0.66817861795425415039, R33 ;  /* 0x3f2b0dc12f267823 */ /* 0x002fe20000000021 */
[----:B------:R-:W-:Y:S01]  /*42f0*/  FFMA R47, R33, -0.66817861795425415039, R47 ;  /* 0xbf2b0dc1212f7823 */ /* 0x000fe2000000002f */
[----:B------:R-:W-:-:S04]  /*4300*/  IMAD.WIDE R32, R11, 0x4, R30 ;  /* 0x000000040b207825 */ /* 0x000fc800078e021e */
[----:B------:R-:W-:Y:S01]  /*4310*/  FFMA R58, R50, -0.41421356797218322754, R6 ;  /* 0xbed413cd323a7823 */ /* 0x000fe20000000006 */
[----:B------:R-:W-:Y:S01]  /*4320*/  FMUL R30, R29, 1.4142135381698608398 ;  /* 0x3fb504f31d1e7820 */ /* 0x000fe20000400000 */
[----:B------:R-:W-:Y:S01]  /*4330*/  FMUL R31, R27, 1.9615705013275146484 ;  /* 0x3ffb14be1b1f7820 */ /* 0x000fe20000400000 */
[----:B------:R-:W-:Y:S01]  /*4340*/  STS [R8+0x108], R36 ;  /* 0x0001082408007388 */ /* 0x000fe20000000800 */
[----:B------:R-:W-:-:S03]  /*4350*/  FFMA R50, R6, 0.41421356797218322754, R50 ;  /* 0x3ed413cd06327823 */ /* 0x000fc60000000032 */
[----:B------:R-:W-:Y:S01]  /*4360*/  STS [R8+0x318], R37 ;  /* 0x0003182508007388 */ /* 0x000fe20000000800 */
[----:B------:R-:W-:-:S03]  /*4370*/  NOP ;  /* 0x0000000000007918 */ /* 0x000fc60000000000 */
[----:B------:R0:W3:Y:S04]  /*4380*/  LDG.E.CONSTANT R6, desc[UR8][R32.64] ;  /* 0x0000000820067981 */ /* 0x0000e8000c1e9900 */
[----:B------:R-:W-:Y:S04]  /*4390*/  LDS R37, [R7+0x4] ;  /* 0x0000040007257984 */ /* 0x000fe80000000800 */
[----:B------:R-:W-:Y:S04]  /*43a0*/  LDS R36, [R7+0x8] ;  /* 0x0000080007247984 */ /* 0x000fe80000000800 */
[----:B0-----:R-:W-:Y:S04]  /*43b0*/  LDS R33, [R7] ;  /* 0x0000000007217984 */ /* 0x001fe80000000800 */
        /* <DEDUP_REMOVED lines=10> */
[----:B------:R0:W4:Y:S03]  /*4460*/  LDG.E.CONSTANT R46, desc[UR8][R30.64] ;  /* 0x000000081e2e7981 */ /* 0x000126000c1e9900 */
[----:B------:R-:W-:Y:S01]  /*4470*/  FMUL R38, R38, 1.6629391908645629883 ;  /* 0x3fd4db3126267820 */ /* 0x000fe20000400000 */
[----:B------:R-:W-:Y:S01]  /*4480*/  FMUL R39, R39, 1.4142135381698608398 ;  /* 0x3fb504f327277820 */ /* 0x000fe20000400000 */
[----:B0-----:R-:W-:-:S03]  /*4490*/  IMAD.WIDE R30, R11, 0x4, R52 ;  /* 0x000000040b1e7825 */ /* 0x001fc600078e0234 */
[----:B------:R-:W-:Y:S04]  /*44a0*/  STS [R8+0x18c], R38 ;  /* 0x00018c2608007388 */ /* 0x000fe80000000800 */
[----:B------:R-:W-:Y:S04]  /*44b0*/  STS [R8+0x210], R39 ;  /* 0x0002102708007388 */ /* 0x000fe80000000800 */
[----:B--2---:R0:W-:Y:S04]  /*44c0*/  STL [R1+0x14], R59 ;  /* 0x0000143b01007387 */ /* 0x0041e80000100800 */
[----:B0-----:R0:W2:Y:S02]  /*44d0*/  LDG.E.CONSTANT R59, desc[UR8][R30.64] ;  /* 0x000000081e3b7981 */ /* 0x0010a4000c1e9900 */
[----:B0-----:R-:W-:-:S02]  /*44e0*/  IMAD.WIDE R30, R0, 0x4, R52 ;  /* 0x00000004001e7825 */ /* 0x001fc400078e0234 */
[----:B------:R-:W2:Y:S02]  /*44f0*/  LDG.E.CONSTANT R52, desc[UR8][R52.64] ;  /* 0x0000000834347981 */ /* 0x000ea4000c1e9900 */
[----:B------:R-:W-:-:S06]  /*4500*/  IMAD.WIDE R38, R11, 0x4, R30 ;  /* 0x000000040b267825 */ /* 0x000fcc00078e021e */
[----:B------:R-:W2:Y:S04]  /*4510*/  LDG.E.CONSTANT R38, desc[UR8][R38.64] ;  /* 0x0000000826267981 */ /* 0x000ea8000c1e9900 */
[----:B------:R2:W2:Y:S01]  /*4520*/  LDG.E.CONSTANT R53, desc[UR8][R30.64] ;  /* 0x000000081e357981 */ /* 0x0004a2000c1e9900 */
[----:B------:R-:W-:Y:S01]  /*4530*/  FMUL R50, R50, 1.8477590084075927734 ;  /* 0x3fec835e32327820 */ /* 0x000fe20000400000 */
[----:B------:R-:W-:Y:S01]  /*4540*/  FMUL R60, R60, 1.9615705013275146484 ;  /* 0x3ffb14be3c3c7820 */ /* 0x000fe20000400000 */
[C-C-:B---3--:R-:W-:Y:S01]  /*4550*/  FADD R11, -R42.reuse, R6.reuse ;  /* 0x000000062a0b7221 */ /* 0x148fe20000000100 */
[----:B------:R-:W-:Y:S02]  /*4560*/  FADD R6, R42, R6 ;  /* 0x000000062a067221 */ /* 0x000fe40000000000 */
[----:B------:R0:W-:Y:S01]  /*4570*/  STS [R8+0x318], R50 ;  /* 0x0003183208007388 */ /* 0x0001e20000000800 */
[----:B------:R-:W-:Y:S01]  /*4580*/  FMUL R58, R58, 1.8477590084075927734 ;  /* 0x3fec835e3a3a7820 */ /* 0x000fe20000400000 */
[----:B------:R-:W-:-:S02]  /*4590*/  FMUL R47, R47, -1.6629391908645629883 ;  /* 0xbfd4db312f2f7820 */ /* 0x000fc40000400000 */
[----:B------:R1:W-:Y:S04]  /*45a0*/  STS [R8+0x39c], R60 ;  /* 0x00039c3c08007388 */ /* 0x0003e80000000800 */
[----:B------:R3:W-:Y:S04]  /*45b0*/  STS [R8+0x108], R58 ;  /* 0x0001083a08007388 */ /* 0x0007e80000000800 */
[----:B------:R3:W-:Y:S01]  /*45c0*/  STS [R8+0x294], R47 ;  /* 0x0002942f08007388 */ /* 0x0007e20000000800 */
[----:B------:R-:W-:-:S03]  /*45d0*/  NOP ;  /* 0x0000000000007918 */ /* 0x000fc60000000000 */
[----:B------:R-:W-:Y:S01]  /*45e0*/  LDS R42, [R7+0x1c] ;  /* 0x00001c00072a7984 */ /* 0x000fe20000000800 */
[C-C-:B----4-:R-:W-:Y:S01]  /*45f0*/  FADD R0, R41.reuse, -R46.reuse ;  /* 0x8000002e29007221 */ /* 0x150fe20000000000 */
[----:B------:R-:W-:Y:S01]  /*4600*/  FADD R41, R41, R46 ;  /* 0x0000002e29297221 */ /* 0x000fe20000000000 */
[C-C-:B--2---:R-:W-:Y:S01]  /*4610*/  FADD R31, R45.reuse, -R59.reuse ;  /* 0x8000003b2d1f7221 */ /* 0x144fe20000000000 */
[----:B------:R-:W-:-:S03]  /*4620*/  FADD R59, R45, R59 ;  /* 0x0000003b2d3b7221 */ /* 0x000fc60000000000 */
[C-C-:B------:R-:W-:Y:S01]  /*4630*/  FADD R30, R0.reuse, R31.reuse ;  /* 0x0000001f001e7221 */ /* 0x140fe20000000000 */
[----:B------:R-:W-:Y:S01]  /*4640*/  FADD R31, R0, -R31 ;  /* 0x8000001f001f7221 */ /* 0x000fe20000000000 */
[C-C-:B------:R-:W-:Y:S01]  /*4650*/  FADD R0, R59.reuse, R41.reuse ;  /* 0x000000293b007221 */ /* 0x140fe20000000000 */
[----:B------:R-:W-:Y:S02]  /*4660*/  FADD R59, -R59, R41 ;  /* 0x000000293b3b7221 */ /* 0x000fe40000000100 */
[C-C-:B0-----:R-:W-:Y:S01]  /*4670*/  FFMA R50, R31.reuse, -0.70710676908493041992, R11.reuse ;  /* 0xbf3504f31f327823 */ /* 0x141fe2000000000b */
[----:B------:R-:W-:Y:S01]  /*4680*/  FFMA R11, R31, 0.70710676908493041992, R11 ;  /* 0x3f3504f31f0b7823 */ /* 0x000fe2000000000b */
[C-C-:B------:R-:W-:Y:S01]  /*4690*/  FADD R41, R61.reuse, -R38.reuse ;  /* 0x800000263d297221 */ /* 0x140fe20000000000 */
[----:B------:R-:W-:-:S03]  /*46a0*/  FADD R38, R61, R38 ;  /* 0x000000263d267221 */ /* 0x000fc60000000000 */
[--C-:B------:R-:W-:Y:S01]  /*46b0*/  FFMA R39, R30, -0.70710676908493041992, R41.reuse ;  /* 0xbf3504f31e277823 */ /* 0x100fe20000000029 */
[C-C-:B------:R-:W-:Y:S01]  /*46c0*/  FADD R31, R38.reuse, R6.reuse ;  /* 0x00000006261f7221 */ /* 0x140fe20000000000 */
[----:B-1----:R-:W-:Y:S01]  /*46d0*/  FADD R60, R38, -R6 ;  /* 0x80000006263c7221 */ /* 0x002fe20000000000 */
[----:B------:R-:W-:Y:S01]  /*46e0*/  FFMA R30, R30, 0.70710676908493041992, R41 ;  /* 0x3f3504f31e1e7823 */ /* 0x000fe20000000029 */
[----:B---3--:R-:W-:Y:S01]  /*46f0*/  FFMA R58, R50, 0.66817861795425415039, R39 ;  /* 0x3f2b0dc1323a7823 */ /* 0x008fe20000000027 */
[C-C-:B------:R-:W-:Y:S01]  /*4700*/  FADD R6, R31.reuse, -R0.reuse ;  /* 0x800000001f067221 */ /* 0x140fe20000000000 */
[----:B------:R-:W-:Y:S01]  /*4710*/  FADD R0, R31, R0 ;  /* 0x000000001f007221 */ /* 0x000fe20000000000 */
[----:B------:R-:W-:Y:S01]  /*4720*/  LDS R41, [R7] ;  /* 0x0000000007297984 */ /* 0x000fe20000000800 */
[----:B------:R-:W-:Y:S01]  /*4730*/  FMUL R58, R58, 1.6629391908645629883 ;  /* 0x3fd4db313a3a7820 */ /* 0x000fe20000400000 */
[----:B------:R-:W-:Y:S01]  /*4740*/  FFMA R50, R39, -0.66817861795425415039, R50 ;  /* 0xbf2b0dc127327823 */ /* 0x000fe20000000032 */
[----:B------:R-:W-:Y:S01]  /*4750*/  FFMA R45, R11, -0.19891236722469329834, R30 ;  /* 0xbe4bafaf0b2d7823 */ /* 0x000fe2000000001e */
[----:B------:R-:W-:Y:S01]  /*4760*/  FFMA R47, R30, 0.19891236722469329834, R11 ;  /* 0x3e4bafaf1e2f7823 */ /* 0x000fe2000000000b */
[----:B------:R-:W-:Y:S01]  /*4770*/  FMUL R46, R0, 1.4142135381698608398 ;  /* 0x3fb504f3002e7820 */ /* 0x000fe20000400000 */
[----:B------:R-:W-:Y:S04]  /*4780*/  LDS R38, [R7+0x4] ;  /* 0x0000040007267984 */ /* 0x000fe80000000800 */
        /* <DEDUP_REMOVED lines=17> */
[----:B------:R-:W-:Y:S02]  /*48a0*/  FMUL R45, R45, 1.9615705013275146484 ;  /* 0x3ffb14be2d2d7820 */ /* 0x000fe40000400000 */
[C-C-:B------:R-:W-:Y:S01]  /*48b0*/  FFMA R54, R48.reuse, -0.70710676908493041992, R58.reuse ;  /* 0xbf3504f330367823 */ /* 0x140fe2000000003a */
[----:B------:R-:W-:Y:S01]  /*48c0*/  FFMA R48, R48, 0.70710676908493041992, R58 ;  /* 0x3f3504f330307823 */ /* 0x000fe2000000003a */
[C---:B------:R-:W-:Y:S01]  /*48d0*/  FFMA R58, R55.reuse, -0.70710676908493041992, R44 ;  /* 0xbf3504f3373a7823 */ /* 0x040fe2000000002c */
[----:B------:R0:W-:Y:S04]  /*48e0*/  STS [R8], R46 ;  /* 0x0000002e08007388 */ /* 0x0001e80000000800 */
[----:B------:R1:W-:Y:S01]  /*48f0*/  STS [R8+0x84], R45 ;  /* 0x0000842d08007388 */ /* 0x0003e20000000800 */
[----:B------:R-:W-:Y:S01]  /*4900*/  FFMA R61, R54, -0.66817861795425415039, R58 ;  /* 0xbf2b0dc1363d7823 */ /* 0x000fe2000000003a */
[----:B------:R-:W-:Y:S01]  /*4910*/  FFMA R44, R55, 0.70710676908493041992, R44 ;  /* 0x3f3504f3372c7823 */ /* 0x000fe2000000002c */
[----:B0-----:R-:W-:Y:S01]  /*4920*/  FFMA R46, R60, 0.41421356797218322754, R59 ;  /* 0x3ed413cd3c2e7823 */ /* 0x001fe2000000003b */
[----:B-1----:R-:W-:Y:S01]  /*4930*/  FFMA R45, R59, -0.41421356797218322754, R60 ;  /* 0xbed413cd3b2d7823 */ /* 0x002fe2000000003c */
[----:B------:R-:W-:Y:S01]  /*4940*/  FFMA R60, R58, 0.66817861795425415039, R54 ;  /* 0x3f2b0dc13a3c7823 */ /* 0x000fe20000000036 */
[C-C-:B------:R-:W-:Y:S01]  /*4950*/  FADD R54, R57.reuse, R51.reuse ;  /* 0x0000003339367221 */ /* 0x140fe20000000000 */
[----:B------:R-:W-:Y:S01]  /*4960*/  FADD R57, R57, -R51 ;  /* 0x8000003339397221 */ /* 0x000fe20000000000 */
[C-C-:B------:R-:W-:Y:S01]  /*4970*/  FADD R51, R56.reuse, R49.reuse ;  /* 0x0000003138337221 */ /* 0x140fe20000000000 */
[----:B------:R-:W-:Y:S01]  /*4980*/  FADD R49, -R56, R49 ;  /* 0x0000003138317221 */ /* 0x000fe20000000100 */
[----:B------:R-:W-:Y:S01]  /*4990*/  FFMA R55, R44, -0.19891236722469329834, R48 ;  /* 0xbe4bafaf2c377823 */ /* 0x000fe20000000030 */
[----:B------:R-:W-:Y:S01]  /*49a0*/  FMUL R6, R6, 1.4142135381698608398 ;  /* 0x3fb504f306067820 */ /* 0x000fe20000400000 */
[----:B------:R-:W-:Y:S01]  /*49b0*/  FFMA R44, R48, 0.19891236722469329834, R44 ;  /* 0x3e4bafaf302c7823 */ /* 0x000fe2000000002c */
[----:B------:R-:W-:Y:S01]  /*49c0*/  FMUL R50, R50, -1.6629391908645629883 ;  /* 0xbfd4db3132327820 */ /* 0x000fe20000400000 */
[----:B------:R-:W-:Y:S01]  /*49d0*/  FFMA R48, R49, -0.41421356797218322754, R57 ;  /* 0xbed413cd31307823 */ /* 0x000fe20000000039 */
[----:B------:R-:W-:Y:S01]  /*49e0*/  FMUL R47, R47, 1.9615705013275146484 ;  /* 0x3ffb14be2f2f7820 */ /* 0x000fe20000400000 */
[----:B------:R-:W-:Y:S01]  /*49f0*/  FMUL R45, R45, 1.8477590084075927734 ;  /* 0x3fec835e2d2d7820 */ /* 0x000fe20000400000 */
[----:B------:R-:W-:Y:S01]  /*4a00*/  FMUL R46, R46, 1.8477590084075927734 ;  /* 0x3fec835e2e2e7820 */ /* 0x000fe20000400000 */
[----:B------:R0:W-:Y:S01]  /*4a10*/  STS [R8+0x210], R6 ;  /* 0x0002100608007388 */ /* 0x0001e20000000800 */
[----:B------:R-:W-:Y:S01]  /*4a20*/  FMUL R55, R55, 1.9615705013275146484 ;  /* 0x3ffb14be37377820 */ /* 0x000fe20000400000 */
[C-C-:B------:R-:W-:Y:S01]  /*4a30*/  FADD R58, R54.reuse, -R51.reuse ;  /* 0x80000033363a7221 */ /* 0x140fe20000000000 */
[----:B------:R-:W-:Y:S01]  /*4a40*/  FADD R56, R54, R51 ;  /* 0x0000003336387221 */ /* 0x000fe20000000000 */
[----:B------:R-:W-:Y:S01]  /*4a50*/  STS [R8+0x294], R50 ;  /* 0x0002943208007388 */ /* 0x000fe20000000800 */
[----:B------:R-:W-:-:S03]  /*4a60*/  FFMA R57, R57, 0.41421356797218322754, R49 ;  /* 0x3ed413cd39397823 */ /* 0x000fc60000000031 */
[----:B------:R-:W-:Y:S01]  /*4a70*/  STS [R8+0x39c], R47 ;  /* 0x00039c2f08007388 */ /* 0x000fe20000000800 */
[----:B0-----:R-:W-:-:S03]  /*4a80*/  FMUL R6, R48, 1.8477590084075927734 ;  /* 0x3fec835e30067820 */ /* 0x001fc60000400000 */
        /* <DEDUP_REMOVED lines=14> */
[C-C-:B0-----:R-:W-:Y:S01]  /*4b70*/  FADD R55, R2.reuse, -R15.reuse ;  /* 0x8000000f02377221 */ /* 0x141fe20000000000 */
[----:B-1----:R-:W-:Y:S01]  /*4b80*/  FADD R6, R2, R15 ;  /* 0x0000000f02067221 */ /* 0x002fe20000000000 */
        /* <DEDUP_REMOVED lines=8> */
[----:B------:R-:W-:Y:S02]  /*4c10*/  FMUL R56, R56, 1.4142135381698608398 ;  /* 0x3fb504f338387820 */ /* 0x000fe40000400000 */
[C-C-:B------:R-:W-:Y:S01]  /*4c20*/  FFMA R40, R43.reuse, -0.70710676908493041992, R55.reuse ;  /* 0xbf3504f32b287823 */ /* 0x140fe20000000037 */
[----:B------:R-:W-:Y:S01]  /*4c30*/  FFMA R55, R43, 0.70710676908493041992, R55 ;  /* 0x3f3504f32b377823 */ /* 0x000fe20000000037 */
[----:B------:R-:W-:Y:S01]  /*4c40*/  FFMA R43, R14, -0.70710676908493041992, R15 ;  /* 0xbf3504f30e2b7823 */ /* 0x000fe2000000000f */
[----:B------:R0:W-:Y:S01]  /*4c50*/  STS [R8], R56 ;  /* 0x0000003808007388 */ /* 0x0001e20000000800 */
[----:B------:R-:W-:Y:S01]  /*4c60*/  FADD R59, R6, R13 ;  /* 0x0000000d063b7221 */ /* 0x000fe20000000000 */
[----:B0-----:R-:W-:Y:S01]  /*4c70*/  FFMA R56, R14, 0.70710676908493041992, R15 ;  /* 0x3f3504f30e387823 */ /* 0x001fe2000000000f */
[----:B------:R-:W-:Y:S01]  /*4c80*/  FFMA R14, R43, 0.66817861795425415039, R40 ;  /* 0x3f2b0dc12b0e7823 */ /* 0x000fe20000000028 */
[----:B------:R-:W-:Y:S01]  /*4c90*/  FFMA R15, R40, -0.66817861795425415039, R43 ;  /* 0xbf2b0dc1280f7823 */ /* 0x000fe2000000002b */
[----:B------:R-:W-:Y:S01]  /*4ca0*/  FADD R43, R6, -R13 ;  /* 0x8000000d062b7221 */ /* 0x000fe20000000000 */
[C-C-:B------:R-:W-:Y:S01]  /*4cb0*/  FADD R13, R9.reuse, R12.reuse ;  /* 0x0000000c090d7221 */ /* 0x140fe20000000000 */
[----:B------:R-:W-:Y:S01]  /*4cc0*/  FADD R6, -R9, R12 ;  /* 0x0000000c09067221 */ /* 0x000fe20000000100 */
[----:B------:R-:W-:-:S02]  /*4cd0*/  FFMA R12, R56, -0.19891236722469329834, R55 ;  /* 0xbe4bafaf380c7823 */ /* 0x000fc40000000037 */
[C-C-:B------:R-:W-:Y:S01]  /*4ce0*/  FADD R40, R59.reuse, -R13.reuse ;  /* 0x8000000d3b287221 */ /* 0x140fe20000000000 */
[----:B------:R-:W-:Y:S01]  /*4cf0*/  FADD R9, R59, R13 ;  /* 0x0000000d3b097221 */ /* 0x000fe20000000000 */
[----:B------:R-:W-:Y:S01]  /*4d00*/  FFMA R13, R55, 0.19891236722469329834, R56 ;  /* 0x3e4bafaf370d7823 */ /* 0x000fe20000000038 */
[----:B------:R-:W-:Y:S01]  /*4d10*/  FMUL R56, R60, 1.6629391908645629883 ;  /* 0x3fd4db313c387820 */ /* 0x000fe20000400000 */
[----:B------:R-:W-:Y:S01]  /*4d20*/  FMUL R55, R58, 1.4142135381698608398 ;  /* 0x3fb504f33a377820 */ /* 0x000fe20000400000 */
[----:B------:R-:W-:Y:S01]  /*4d30*/  FMUL R57, R57, 1.8477590084075927734 ;  /* 0x3fec835e39397820 */ /* 0x000fe20000400000 */
[----:B------:R-:W2:Y:S01]  /*4d40*/  LDL.LU R59, [R1+0x28] ;  /* 0x00002800013b7983 */ /* 0x000ea20000300800 */
[----:B------:R-:W-:Y:S01]  /*4d50*/  FFMA R58, R6, -0.41421356797218322754, R43 ;  /* 0xbed413cd063a7823 */ /* 0x000fe2000000002b */
[----:B------:R-:W-:Y:S01]  /*4d60*/  FMUL R44, R44, 1.9615705013275146484 ;  /* 0x3ffb14be2c2c7820 */ /* 0x000fe20000400000 */
[----:B------:R-:W-:Y:S01]  /*4d70*/  FFMA R43, R43, 0.41421356797218322754, R6 ;  /* 0x3ed413cd2b2b7823 */ /* 0x000fe20000000006 */
[----:B------:R-:W2:Y:S01]  /*4d80*/  LDL.LU R60, [R1] ;  /* 0x00000000013c7983 */ /* 0x000ea20000300800 */
[----:B------:R-:W-:-:S03]  /*4d90*/  FMUL R6, R61, -1.6629391908645629883 ;  /* 0xbfd4db313d067820 */ /* 0x000fc60000400000 */
[----:B------:R0:W-:Y:S04]  /*4da0*/  STS [R8+0x18c], R56 ;  /* 0x00018c3808007388 */ /* 0x0001e80000000800 */
[----:B------:R1:W-:Y:S04]  /*4db0*/  STS [R8+0x210], R55 ;  /* 0x0002103708007388 */ /* 0x0003e80000000800 */
[----:B------:R3:W-:Y:S04]  /*4dc0*/  STS [R8+0x318], R57 ;  /* 0x0003183908007388 */ /* 0x0007e80000000800 */
[----:B0-----:R-:W4:Y:S04]  /*4dd0*/  LDL.LU R56, [R1+0x1c] ;  /* 0x00001c0001387983 */ /* 0x001f280000300800 */
[----:B-1----:R-:W4:Y:S04]  /*4de0*/  LDL.LU R55, [R1+0x4] ;  /* 0x0000040001377983 */ /* 0x002f280000300800 */
[----:B------:R-:W4:Y:S04]  /*4df0*/  LDL.LU R61, [R1+0x10] ;  /* 0x00001000013d7983 */ /* 0x000f280000300800 */
[----:B---3--:R-:W3:Y:S04]  /*4e00*/  LDL.LU R57, [R1+0x2c] ;  /* 0x00002c0001397983 */ /* 0x008ee80000300800 */
[----:B------:R0:W-:Y:S04]  /*4e10*/  STS [R8+0x39c], R44 ;  /* 0x00039c2c08007388 */ /* 0x0001e80000000800 */
[----:B0-----:R-:W3:Y:S04]  /*4e20*/  LDL.LU R44, [R1+0xc] ;  /* 0x00000c00012c7983 */ /* 0x001ee80000300800 */
[----:B------:R0:W-:Y:S01]  /*4e30*/  STS [R8+0x294], R6 ;  /* 0x0002940608007388 */ /* 0x0001e20000000800 */
[----:B------:R-:W-:-:S03]  /*4e40*/  NOP ;  /* 0x0000000000007918 */ /* 0x000fc60000000000 */
[----:B------:R-:W1:Y:S01]  /*4e50*/  LDS R2, [R7+0x4] ;  /* 0x0000040007027984 */ /* 0x000e620000000800 */
[----:B0-----:R-:W-:-:S03]  /*4e60*/  FMUL R6, R58, 1.8477590084075927734 ;  /* 0x3fec835e3a067820 */ /* 0x001fc60000400000 */
[----:B------:R-:W0:Y:S04]  /*4e70*/  LDS R58, [R7] ;  /* 0x00000000073a7984 */ /* 0x000e280000000800 */
[----:B-1----:R-:W-:Y:S04]  /*4e80*/  STL [R1+0x26c], R2 ;  /* 0x00026c0201007387 */ /* 0x002fe80000100800 */
[----:B------:R-:W-:Y:S04]  /*4e90*/  LDS R2, [R7+0xc] ;  /* 0x00000c0007027984 */ /* 0x000fe80000000800 */
[----:B0-----:R-:W-:Y:S04]  /*4ea0*/  STL [R1+0x1c4], R58 ;  /* 0x0001c43a01007387 */ /* 0x001fe80000100800 */
[----:B------:R-:W0:Y:S04]  /*4eb0*/  LDS R58, [R7+0x8] ;  /* 0x00000800073a7984 */ /* 0x000e280000000800 */
[----:B0-----:R-:W-:Y:S04]  /*4ec0*/  STL [R1+0x204], R58 ;  /* 0x0002043a01007387 */ /* 0x001fe80000100800 */
[----:B------:R-:W0:Y:S04]  /*4ed0*/  LDS R58, [R7+0x10] ;  /* 0x00001000073a7984 */ /* 0x000e280000000800 */
[----:B------:R-:W-:Y:S04]  /*4ee0*/  STL [R1+0x21c], R2 ;  /* 0x00021c0201007387 */ /* 0x000fe80000100800 */
[----:B------:R-:W1:Y:S04]  /*4ef0*/  LDS R2, [R7+0x14] ;  /* 0x0000140007027984 */ /* 0x000e680000000800 */
[----:B0-----:R-:W-:Y:S04]  /*4f00*/  STL [R1+0x22c], R58 ;  /* 0x00022c3a01007387 */ /* 0x001fe80000100800 */
[----:B------:R-:W0:Y:S04]  /*4f10*/  LDS R58, [R7+0x18] ;  /* 0x00001800073a7984 */ /* 0x000e280000000800 */
[----:B-1----:R-:W-:Y:S04]  /*4f20*/  STL [R1+0x230], R2 ;  /* 0x0002300201007387 */ /* 0x002fe80000100800 */
[----:B------:R-:W1:Y:S01]  /*4f30*/  LDS R2, [R7+0x1c] ;  /* 0x00001c0007027984 */ /* 0x000e620000000800 */
[----:B------:R-:W-:Y:S01]  /*4f40*/  FMUL R9, R9, 1.4142135381698608398 ;  /* 0x3fb504f309097820 */ /* 0x000fe20000400000 */
[----:B------:R-:W-:Y:S01]  /*4f50*/  FMUL R12, R12, 1.9615705013275146484 ;  /* 0x3ffb14be0c0c7820 */ /* 0x000fe20000400000 */
[----:B------:R-:W-:Y:S01]  /*4f60*/  NOP ;  /* 0x0000000000007918 */ /* 0x000fe20000000000 */
[----:B------:R-:W-:Y:S04]  /*4f70*/  STS [R8+0x108], R6 ;  /* 0x0001080608007388 */ /* 0x000fe80000000800 */
[----:B------:R-:W-:Y:S04]  /*4f80*/  STS [R8], R9 ;  /* 0x0000000908007388 */ /* 0x000fe80000000800 */
[----:B------:R2:W-:Y:S04]  /*4f90*/  STS [R8+0x84], R12 ;  /* 0x0000840c08007388 */ /* 0x0005e80000000800 */
[----:B0-----:R4:W-:Y:S04]  /*4fa0*/  STL [R1+0x234], R58 ;  /* 0x0002343a01007387 */ /* 0x0019e80000100800 */
[----:B-1----:R-:W-:Y:S01]  /*4fb0*/  STL [R1+0x238], R2 ;  /* 0x0002380201007387 */ /* 0x002fe20000100800 */
[----:B--2---:R-:W-:Y:S01]  /*4fc0*/  FADD R12, R59, R60 ;  /* 0x0000003c3b0c7221 */ /* 0x004fe20000000000 */
[C---:B----4-:R-:W-:Y:S01]  /*4fd0*/  FADD R58, R56.reuse, R55 ;  /* 0x00000037383a7221 */ /* 0x050fe20000000000 */
[C-C-:B---3--:R-:W-:Y:S01]  /*4fe0*/  FADD R6, R57.reuse, -R3.reuse ;  /* 0x8000000339067221 */ /* 0x148fe20000000000 */
[----:B------:R-:W-:Y:S01]  /*4ff0*/  FADD R57, R57, R3 ;  /* 0x0000000339397221 */ /* 0x000fe20000000000 */
[C-C-:B------:R-:W-:Y:S01]  /*5000*/  FADD R3, -R61.reuse, R44.reuse ;  /* 0x0000002c3d037221 */ /* 0x140fe20000000100 */
[----:B------:R-:W-:Y:S01]  /*5010*/  FADD R9, R61, R44 ;  /* 0x0000002c3d097221 */ /* 0x000fe20000000000 */
[----:B------:R-:W-:Y:S01]  /*5020*/  FADD R44, R56, -R55 ;  /* 0x80000037382c7221 */ /* 0x000fe20000000000 */
[----:B------:R-:W-:-:S02]  /*5030*/  FADD R55, R59, -R60 ;  /* 0x8000003c3b377221 */ /* 0x000fc40000000000 */
[----:B------:R-:W2:Y:S01]  /*5040*/  LDL.LU R60, [R1+0x8] ;  /* 0x00000800013c7983 */ /* 0x000ea20000300800 */
        /* <DEDUP_REMOVED lines=19> */
[----:B------:R-:W3:Y:S01]  /*5180*/  LDS R14, [R7+0x14] ;  /* 0x00001400070e7984 */ /* 0x000ee20000000800 */
[C-C-:B------:R-:W-:Y:S01]  /*5190*/  FADD R56, R44.reuse, R55.reuse ;  /* 0x000000372c387221 */ /* 0x140fe20000000000 */
[----:B------:R-:W-:-:S03]  /*51a0*/  FADD R59, R44, -R55 ;  /* 0x800000372c3b7221 */ /* 0x000fc60000000000 */
[C-C-:B------:R-:W-:Y:S01]  /*51b0*/  FFMA R55, R56.reuse, -0.70710676908493041992, R6.reuse ;  /* 0xbf3504f338377823 */ /* 0x140fe20000000006 */
[----:B------:R-:W-:Y:S01]  /*51c0*/  FFMA R44, R56, 0.70710676908493041992, R6 ;  /* 0x3f3504f3382c7823 */ /* 0x000fe20000000006 */
[C-C-:B------:R-:W-:Y:S01]  /*51d0*/  FFMA R56, R59.reuse, 0.70710676908493041992, R3.reuse ;  /* 0x3f3504f33b387823 */ /* 0x140fe20000000003 */
[----:B0-----:R-:W-:Y:S04]  /*51e0*/  STL [R1+0x1a4], R13 ;  /* 0x0001a40d01007387 */ /* 0x001fe80000100800 */
[----:B------:R-:W0:Y:S01]  /*51f0*/  LDS R13, [R7+0x18] ;  /* 0x00001800070d7984 */ /* 0x000e220000000800 */
[----:B------:R-:W-:Y:S01]  /*5200*/  FFMA R6, R59, -0.70710676908493041992, R3 ;  /* 0xbf3504f33b067823 */ /* 0x000fe20000000003 */
[C-C-:B------:R-:W-:Y:S01]  /*5210*/  FADD R59, R12.reuse, R58.reuse ;  /* 0x0000003a0c3b7221 */ /* 0x140fe20000000000 */
[----:B------:R-:W-:Y:S01]  /*5220*/  FADD R58, -R12, R58 ;  /* 0x0000003a0c3a7221 */ /* 0x000fe20000000100 */
[----:B------:R-:W-:Y:S01]  /*5230*/  FFMA R12, R56, -0.19891236722469329834, R44 ;  /* 0xbe4bafaf380c7823 */ /* 0x000fe2000000002c */
[----:B-1----:R-:W-:Y:S03]  /*5240*/  STL [R1+0x1cc], R2 ;  /* 0x0001cc0201007387 */ /* 0x002fe60000100800 */
[----:B------:R-:W-:Y:S01]  /*5250*/  FMUL R12, R12, 1.9615705013275146484 ;  /* 0x3ffb14be0c0c7820 */ /* 0x000fe20000400000 */
[----:B------:R-:W1:Y:S01]  /*5260*/  LDS R2, [R7+0x1c] ;  /* 0x00001c0007027984 */ /* 0x000e620000000800 */
[----:B------:R-:W-:-:S03]  /*5270*/  NOP ;  /* 0x0000000000007918 */ /* 0x000fc60000000000 */
[----:B---3--:R-:W-:Y:S04]  /*5280*/  STL [R1+0x1f0], R14 ;  /* 0x0001f00e01007387 */ /* 0x008fe80000100800 */
[----:B------:R-:W-:Y:S01]  /*5290*/  STS [R8+0x84], R12 ;  /* 0x0000840c08007388 */ /* 0x000fe20000000800 */
[C-C-:B------:R-:W-:Y:S01]  /*52a0*/  FADD R15, R20.reuse, -R10.reuse ;  /* 0x8000000a140f7221 */ /* 0x140fe20000000000 */
[----:B------:R-:W-:Y:S01]  /*52b0*/  FADD R10, R20, R10 ;  /* 0x0000000a140a7221 */ /* 0x000fe20000000000 */
[----:B------:R-:W-:Y:S01]  /*52c0*/  FFMA R3, R6, 0.66817861795425415039, R55 ;  /* 0x3f2b0dc106037823 */ /* 0x000fe20000000037 */
[----:B------:R-:W-:Y:S01]  /*52d0*/  FFMA R6, R55, -0.66817861795425415039, R6 ;  /* 0xbf2b0dc137067823 */ /* 0x000fe20000000006 */
[C-C-:B------:R-:W-:Y:S01]  /*52e0*/  FADD R55, R57.reuse, R9.reuse ;  /* 0x0000000939377221 */ /* 0x140fe20000000000 */
[----:B------:R-:W-:Y:S01]  /*52f0*/  FADD R57, R57, -R9 ;  /* 0x8000000939397221 */ /* 0x000fe20000000000 */
[----:B0-----:R0:W-:Y:S02]  /*5300*/  STL [R1+0x200], R13 ;  /* 0x0002000d01007387 */ /* 0x0011e40000100800 */
[----:B0-----:R-:W-:Y:S01]  /*5310*/  FADD R13, R21, R5 ;  /* 0x00000005150d7221 */ /* 0x001fe20000000000 */
[----:B------:R-:W-:Y:S01]  /*5320*/  FFMA R44, R44, 0.19891236722469329834, R56 ;  /* 0x3e4bafaf2c2c7823 */ /* 0x000fe20000000038 */
[C---:B------:R-:W-:Y:S01]  /*5330*/  FADD R9, R55.reuse, -R59 ;  /* 0x8000003b37097221 */ /* 0x040fe20000000000 */
[----:B------:R-:W-:Y:S01]  /*5340*/  FFMA R56, R58, -0.41421356797218322754, R57 ;  /* 0xbed413cd3a387823 */ /* 0x000fe20000000039 */
[----:B------:R-:W-:Y:S01]  /*5350*/  FADD R55, R55, R59 ;  /* 0x0000003b37377221 */ /* 0x000fe20000000000 */
[----:B------:R-:W-:Y:S01]  /*5360*/  FFMA R57, R57, 0.41421356797218322754, R58 ;  /* 0x3ed413cd39397823 */ /* 0x000fe2000000003a */
[----:B------:R-:W-:Y:S01]  /*5370*/  FMUL R3, R3, 1.6629391908645629883 ;  /* 0x3fd4db3103037820 */ /* 0x000fe20000400000 */
[----:B------:R-:W-:Y:S01]  /*5380*/  FMUL R56, R56, 1.8477590084075927734 ;  /* 0x3fec835e38387820 */ /* 0x000fe20000400000 */
[----:B------:R-:W-:Y:S01]  /*5390*/  FMUL R55, R55, 1.4142135381698608398 ;  /* 0x3fb504f337377820 */ /* 0x000fe20000400000 */
[----:B------:R-:W-:Y:S01]  /*53a0*/  FMUL R9, R9, 1.4142135381698608398 ;  /* 0x3fb504f309097820 */ /* 0x000fe20000400000 */
[----:B------:R-:W-:Y:S01]  /*53b0*/  FMUL R6, R6, -1.6629391908645629883 ;  /* 0xbfd4db3106067820 */ /* 0x000fe20000400000 */
[----:B------:R-:W-:Y:S01]  /*53c0*/  FMUL R57, R57, 1.8477590084075927734 ;  /* 0x3fec835e39397820 */ /* 0x000fe20000400000 */
[----:B------:R-:W-:Y:S04]  /*53d0*/  STS [R8+0x108], R56 ;  /* 0x0001083808007388 */ /* 0x000fe80000000800 */
[----:B------:R-:W-:Y:S04]  /*53e0*/  STS [R8], R55 ;  /* 0x0000003708007388 */ /* 0x000fe80000000800 */
[----:B------:R0:W-:Y:S04]  /*53f0*/  STS [R8+0x18c], R3 ;  /* 0x00018c0308007388 */ /* 0x0001e80000000800 */
[----:B------:R-:W-:Y:S04]  /*5400*/  STS [R8+0x210], R9 ;  /* 0x0002100908007388 */ /* 0x000fe80000000800 */
[----:B------:R-:W-:Y:S04]  /*5410*/  STS [R8+0x294], R6 ;  /* 0x0002940608007388 */ /* 0x000fe80000000800 */
[----:B------:R-:W-:Y:S04]  /*5420*/  STS [R8+0x318], R57 ;  /* 0x0003183908007388 */ /* 0x000fe80000000800 */
[----:B-1----:R-:W-:Y:S01]  /*5430*/  STL [R1+0x218], R2 ;  /* 0x0002180201007387 */ /* 0x002fe20000100800 */
[C-C-:B--2---:R-:W-:Y:S01]  /*5440*/  FADD R12, R60.reuse, -R4.reuse ;  /* 0x800000043c0c7221 */ /* 0x144fe20000000000 */
[----:B------:R-:W-:Y:S01]  /*5450*/  FADD R14, R60, R4 ;  /* 0x000000043c0e7221 */ /* 0x000fe20000000000 */
[C-C-:B------:R-:W-:Y:S01]  /*5460*/  FADD R4, -R18.reuse, R16.reuse ;  /* 0x0000001012047221 */ /* 0x140fe20000000100 */
[----:B------:R-:W-:Y:S01]  /*5470*/  FADD R16, R18, R16 ;  /* 0x0000001012107221 */ /* 0x000fe20000000000 */
[----:B------:R-:W-:-:S04]  /*5480*/  FADD R18, R21, -R5 ;  /* 0x8000000515127221 */ /* 0x000fc80000000000 */
        /* <DEDUP_REMOVED lines=18> */
[----:B------:R-:W-:-:S05]  /*55b0*/  FMUL R13, R44, 1.9615705013275146484 ;  /* 0x3ffb14be2c0d7820 */ /* 0x000fca0000400000 */
[----:B------:R-:W-:Y:S01]  /*55c0*/  STS [R8+0x39c], R13 ;  /* 0x00039c0d08007388 */ /* 0x000fe20000000800 */
[----:B------:R-:W-:-:S03]  /*55d0*/  NOP ;  /* 0x0000000000007918 */ /* 0x000fc60000000000 */
[----:B------:R-:W1:Y:S04]  /*55e0*/  LDS R13, [R7] ;  /* 0x00000000070d7984 */ /* 0x000e680000000800 */
[----:B------:R-:W2:Y:S01]  /*55f0*/  LDS R2, [R7+0x4] ;  /* 0x0000040007027984 */ /* 0x000ea20000000800 */
[----:B0-----:R-:W-:-:S03]  /*5600*/  FMUL R3, R15, 1.9615705013275146484 ;  /* 0x3ffb14be0f037820 */ /* 0x001fc60000400000 */
        /* <DEDUP_REMOVED lines=8> */
[----:B------:R-:W1:Y:S04]  /*5690*/  LDS R13, [R7+0x18] ;  /* 0x00001800070d7984 */ /* 0x000e680000000800 */
[----:B--2---:R-:W-:Y:S04]  /*56a0*/  STL [R1+0x174], R2 ;  /* 0x0001740201007387 */ /* 0x004fe80000100800 */
[----:B------:R-:W2:Y:S01]  /*56b0*/  LDS R2, [R7+0x1c] ;  /* 0x00001c0007027984 */ /* 0x000ea20000000800 */
        /* <DEDUP_REMOVED lines=8> */
[----:B0-----:R-:W-:Y:S04]  /*5740*/  STL [R1+0x188], R15 ;  /* 0x0001880f01007387 */ /* 0x001fe80000100800 */
        /* <DEDUP_REMOVED lines=9> */
[----:B-1----:R-:W-:Y:S04]  /*57e0*/  STL [R1+0x198], R13 ;  /* 0x0001980d01007387 */ /* 0x002fe80000100800 */
[----:B--2---:R-:W-:Y:S04]  /*57f0*/  STL [R1+0x1b8], R2 ;  /* 0x0001b80201007387 */ /* 0x004fe80000100800 */
        /* <DEDUP_REMOVED lines=10> */
[----:B------:R-:W-:Y:S01]  /*58a0*/  FADD R13, R26, -R19 ;  /* 0x800000131a0d7221 */ /* 0x000fe20000000000 */
[----:B------:R-:W-:Y:S01]  /*58b0*/  FADD R3, R28, -R17 ;  /* 0x800000111c037221 */ /* 0x000fe20000000000 */
[----:B------:R-:W-:-:S02]  /*58c0*/  FADD R6, -R24, R23 ;  /* 0x0000001718067221 */ /* 0x000fc40000000100 */
[C-C-:B------:R-:W-:Y:S01]  /*58d0*/  FADD R16, R9.reuse, R13.reuse ;  /* 0x0000000d09107221 */ /* 0x140fe20000000000 */
[----:B------:R-:W-:Y:S01]  /*58e0*/  FADD R18, R9, -R13 ;  /* 0x8000000d09127221 */ /* 0x000fe20000000000 */
[----:B0-----:R-:W-:Y:S04]  /*58f0*/  STL [R1+0x9c], R12 ;  /* 0x00009c0c01007387 */ /* 0x001fe80000100800 */
[----:B------:R-:W0:Y:S04]  /*5900*/  LDS R12, [R7+0x18] ;  /* 0x00001800070c7984 */ /* 0x000e280000000800 */
[----:B-1----:R-:W-:Y:S04]  /*5910*/  STL [R1+0xb0], R2 ;  /* 0x0000b00201007387 */ /* 0x002fe80000100800 */
[----:B------:R-:W1:Y:S01]  /*5920*/  LDS R2, [R7+0x1c] ;  /* 0x00001c0007027984 */ /* 0x000e620000000800 */
[C-C-:B------:R-:W-:Y:S01]  /*5930*/  FFMA R9, R16.reuse, -0.70710676908493041992, R3.reuse ;  /* 0xbf3504f310097823 */ /* 0x140fe20000000003 */
[----:B------:R-:W-:Y:S01]  /*5940*/  FFMA R13, R16, 0.70710676908493041992, R3 ;  /* 0x3f3504f3100d7823 */ /* 0x000fe20000000003 */
[----:B------:R-:W-:Y:S01]  /*5950*/  FFMA R16, R18, -0.70710676908493041992, R6 ;  /* 0xbf3504f312107823 */ /* 0x000fe20000000006 */
[----:B------:R-:W-:Y:S01]  /*5960*/  FADD R15, R28, R17 ;  /* 0x000000111c0f7221 */ /* 0x000fe20000000000 */
[----:B------:R-:W-:Y:S01]  /*5970*/  FADD R23, R24, R23 ;  /* 0x0000001718177221 */ /* 0x000fe20000000000 */
[----:B------:R-:W-:Y:S01]  /*5980*/  FADD R22, R25, R22 ;  /* 0x0000001619167221 */ /* 0x000fe20000000000 */
[----:B------:R-:W-:Y:S01]  /*5990*/  FADD R19, R26, R19 ;  /* 0x000000131a137221 */ /* 0x000fe20000000000 */
[----:B------:R-:W-:Y:S01]  /*59a0*/  FFMA R18, R18, 0.70710676908493041992, R6 ;  /* 0x3f3504f312127823 */ /* 0x000fe20000000006 */
[----:B------:R-:W-:Y:S01]  /*59b0*/  FFMA R3, R16, 0.66817861795425415039, R9 ;  /* 0x3f2b0dc110037823 */ /* 0x000fe20000000009 */
[----:B------:R-:W-:Y:S01]  /*59c0*/  FFMA R6, R9, -0.66817861795425415039, R16 ;  /* 0xbf2b0dc109067823 */ /* 0x000fe20000000010 */
[--C-:B------:R-:W-:Y:S01]  /*59d0*/  FADD R17, R15, R23.reuse ;  /* 0x000000170f117221 */ /* 0x100fe20000000000 */
[--C-:B------:R-:W-:Y:S01]  /*59e0*/  FADD R16, R19, R22.reuse ;  /* 0x0000001613107221 */ /* 0x100fe20000000000 */
[----:B------:R-:W-:Y:S01]  /*59f0*/  FADD R15, R15, -R23 ;  /* 0x800000170f0f7221 */ /* 0x000fe20000000000 */
[----:B------:R-:W-:Y:S01]  /*5a00*/  FADD R19, -R19, R22 ;  /* 0x0000001613137221 */ /* 0x000fe20000000100 */
[----:B------:R-:W-:Y:S01]  /*5a10*/  NOP ;  /* 0x0000000000007918 */ /* 0x000fe20000000000 */
        /* <DEDUP_REMOVED lines=14> */
[----:B--2---:R-:W-:Y:S04]  /*5b00*/  STL [R1+0x134], R14 ;  /* 0x0001340e01007387 */ /* 0x004fe80000100800 */
        /* <DEDUP_REMOVED lines=9> */
[----:B0-----:R-:W-:Y:S04]  /*5ba0*/  STL [R1+0x158], R12 ;  /* 0x0001580c01007387 */ /* 0x001fe80000100800 */
[----:B-1----:R-:W-:Y:S04]  /*5bb0*/  STL [R1+0x170], R2 ;  /* 0x0001700201007387 */ /* 0x002fe80000100800 */
        /* <DEDUP_REMOVED lines=29> */
[C---:B------:R-:W-:Y:S01]  /*5d90*/  FADD R17, R14.reuse, R27 ;  /* 0x0000001b0e117221 */ /* 0x040fe20000000000 */
[C---:B------:R-:W-:Y:S01]  /*5da0*/  FADD R16, R35.reuse, R19 ;  /* 0x0000001323107221 */ /* 0x040fe20000000000 */
        /* <DEDUP_REMOVED lines=17> */
[----:B------:R3:W-:Y:S04]  /*5ec0*/  STS [R8], R9 ;  /* 0x0000000908007388 */ /* 0x0007e80000000800 */
[----:B------:R4:W-:Y:S04]  /*5ed0*/  STS [R8+0x84], R3 ;  /* 0x0000840308007388 */ /* 0x0009e80000000800 */
[----:B------:R4:W-:Y:S04]  /*5ee0*/  STS [R8+0x108], R6 ;  /* 0x0001080608007388 */ /* 0x0009e80000000800 */
[----:B------:R-:W-:Y:S04]  /*5ef0*/  STS [R8+0x18c], R4 ;  /* 0x00018c0408007388 */ /* 0x000fe80000000800 */
[----:B------:R-:W-:Y:S04]  /*5f00*/  STS [R8+0x210], R10 ;  /* 0x0002100a08007388 */ /* 0x000fe80000000800 */
[----:B------:R-:W-:Y:S04]  /*5f10*/  STS [R8+0x294], R5 ;  /* 0x0002940508007388 */ /* 0x000fe80000000800 */
[----:B------:R-:W-:Y:S04]  /*5f20*/  STS [R8+0x318], R14 ;  /* 0x0003180e08007388 */ /* 0x000fe80000000800 */
[----:B------:R-:W-:Y:S01]  /*5f30*/  STS [R8+0x39c], R12 ;  /* 0x00039c0c08007388 */ /* 0x000fe20000000800 */
[----:B------:R-:W-:-:S03]  /*5f40*/  NOP ;  /* 0x0000000000007918 */ /* 0x000fc60000000000 */
[----:B--2---:R-:W-:Y:S04]  /*5f50*/  STL [R1+0xc8], R15 ;  /* 0x0000c80f01007387 */ /* 0x004fe80000100800 */
[----:B0-----:R0:W-:Y:S04]  /*5f60*/  STL [R1+0xf4], R13 ;  /* 0x0000f40d01007387 */ /* 0x0011e80000100800 */
[----:B------:R-:W2:Y:S04]  /*5f70*/  LDS R12, [R7] ;  /* 0x00000000070c7984 */ /* 0x000ea80000000800 */
[----:B-1----:R-:W-:Y:S04]  /*5f80*/  STL [R1+0x144], R2 ;  /* 0x0001440201007387 */ /* 0x002fe80000100800 */
[----:B------:R-:W1:Y:S01]  /*5f90*/  LDS R2, [R7+0x4] ;  /* 0x0000040007027984 */ /* 0x000e620000000800 */
[C-C-:B---3--:R-:W-:Y:S01]  /*5fa0*/  FADD R9, R39.reuse, -R11.reuse ;  /* 0x8000000b27097221 */ /* 0x148fe20000000000 */
[----:B------:R-:W-:Y:S01]  /*5fb0*/  FADD R17, R39, R11 ;  /* 0x0000000b27117221 */ /* 0x000fe20000000000 */
[----:B------:R-:W-:Y:S01]  /*5fc0*/  FADD R11, R38, -R0 ;  /* 0x80000000260b7221 */ /* 0x000fe20000000000 */
[C---:B----4-:R-:W-:Y:S01]  /*5fd0*/  FADD R3, R41.reuse, -R42 ;  /* 0x8000002a29037221 */ /* 0x050fe20000000000 */
[--C-:B------:R-:W-:Y:S01]  /*5fe0*/  FADD R6, -R30, R31.reuse ;  /* 0x0000001f1e067221 */ /* 0x100fe20000000100 */
[----:B------:R-:W-:Y:S01]  /*5ff0*/  FADD R38, R38, R0 ;  /* 0x0000000026267221 */ /* 0x000fe20000000000 */
[----:B------:R-:W-:Y:S01]  /*6000*/  FADD R41, R41, R42 ;  /* 0x0000002a29297221 */ /* 0x000fe20000000000 */
[----:B------:R-:W-:Y:S01]  /*6010*/  FADD R30, R30, R31 ;  /* 0x0000001f1e1e7221 */ /* 0x000fe20000000000 */
[C-C-:B------:R-:W-:Y:S01]  /*6020*/  FADD R0, R9.reuse, R11.reuse ;  /* 0x0000000b09007221 */ /* 0x140fe20000000000 */
[----:B------:R-:W-:Y:S01]  /*6030*/  FADD R16, R9, -R11 ;  /* 0x8000000b09107221 */ /* 0x000fe20000000000 */
[----:B0-----:R-:W-:Y:S01]  /*6040*/  FADD R13, R38, R17 ;  /* 0x00000011260d7221 */ /* 0x001fe20000000000 */
[----:B------:R-:W-:Y:S01]  /*6050*/  FADD R15, R41, R30 ;  /* 0x0000001e290f7221 */ /* 0x000fe20000000000 */
[C-C-:B------:R-:W-:Y:S01]  /*6060*/  FFMA R11, R0.reuse, -0.70710676908493041992, R3.reuse ;  /* 0xbf3504f3000b7823 */ /* 0x140fe20000000003 */
[----:B------:R-:W-:Y:S01]  /*6070*/  FFMA R9, R0, 0.70710676908493041992, R3 ;  /* 0x3f3504f300097823 */ /* 0x000fe20000000003 */
[C-C-:B------:R-:W-:Y:S01]  /*6080*/  FFMA R3, R16.reuse, -0.70710676908493041992, R6.reuse ;  /* 0xbf3504f310037823 */ /* 0x140fe20000000006 */
[----:B------:R-:W-:Y:S01]  /*6090*/  FFMA R16, R16, 0.70710676908493041992, R6 ;  /* 0x3f3504f310107823 */ /* 0x000fe20000000006 */
[C-C-:B------:R-:W-:Y:S01]  /*60a0*/  FADD R6, R15.reuse, -R13.reuse ;  /* 0x8000000d0f067221 */ /* 0x140fe20000000000 */
[----:B------:R-:W-:-:S02]  /*60b0*/  FADD R15, R15, R13 ;  /* 0x0000000d0f0f7221 */ /* 0x000fc40000000000 */
[----:B------:R-:W-:-:S04]  /*60c0*/  FFMA R13, R16, -0.19891236722469329834, R9 ;  /* 0xbe4bafaf100d7823 */ /* 0x000fc80000000009 */
[----:B------:R-:W-:Y:S02]  /*60d0*/  FMUL R4, R13, 1.9615705013275146484 ;  /* 0x3ffb14be0d047820 */ /* 0x000fe40000400000 */
[----:B------:R-:W0:Y:S04]  /*60e0*/  LDS R13, [R7+0x8] ;  /* 0x00000800070d7984 */ /* 0x000e280000000800 */
[----:B--2---:R-:W-:Y:S04]  /*60f0*/  STL [R1+0x38], R12 ;  /* 0x0000380c01007387 */ /* 0x004fe80000100800 */
[----:B------:R-:W2:Y:S04]  /*6100*/  LDS R12, [R7+0xc] ;  /* 0x00000c00070c7984 */ /* 0x000ea80000000800 */
[----:B-1----:R-:W-:Y:S04]  /*6110*/  STL [R1+0x44], R2 ;  /* 0x0000440201007387 */ /* 0x002fe80000100800 */
[----:B------:R-:W1:Y:S04]  /*6120*/  LDS R2, [R7+0x10] ;  /* 0x0000100007027984 */ /* 0x000e680000000800 */
[----:B0-----:R-:W-:Y:S04]  /*6130*/  STL [R1+0x5c], R13 ;  /* 0x00005c0d01007387 */ /* 0x001fe80000100800 */
[----:B------:R-:W0:Y:S04]  /*6140*/  LDS R13, [R7+0x14] ;  /* 0x00001400070d7984 */ /* 0x000e280000000800 */
[----:B--2---:R-:W-:Y:S04]  /*6150*/  STL [R1+0x90], R12 ;  /* 0x0000900c01007387 */ /* 0x004fe80000100800 */
[----:B------:R-:W2:Y:S04]  /*6160*/  LDS R12, [R7+0x18] ;  /* 0x00001800070c7984 */ /* 0x000ea80000000800 */
[----:B-1----:R-:W-:Y:S04]  /*6170*/  STL [R1+0xc0], R2 ;  /* 0x0000c00201007387 */ /* 0x002fe80000100800 */
[----:B------:R-:W1:Y:S01]  /*6180*/  LDS R2, [R7+0x1c] ;  /* 0x00001c0007027984 */ /* 0x000e620000000800 */
[----:B------:R-:W-:-:S03]  /*6190*/  FFMA R0, R3, 0.66817861795425415039, R11 ;  /* 0x3f2b0dc103007823 */ /* 0x000fc6000000000b */
[----:B0-----:R-:W-:Y:S01]  /*61a0*/  STL [R1+0xd4], R13 ;  /* 0x0000d40d01007387 */ /* 0x001fe20000100800 */
[----:B------:R-:W-:Y:S01]  /*61b0*/  FADD R17, -R38, R17 ;  /* 0x0000001126117221 */ /* 0x000fe20000000100 */
[----:B------:R-:W-:Y:S01]  /*61c0*/  FFMA R9, R9, 0.19891236722469329834, R16 ;  /* 0x3e4bafaf09097823 */ /* 0x000fe20000000010 */
[----:B------:R-:W-:Y:S01]  /*61d0*/  FMUL R5, R15, 1.4142135381698608398 ;  /* 0x3fb504f30f057820 */ /* 0x000fe20000400000 */
[----:B------:R-:W3:Y:S01]  /*61e0*/  LDL.LU R55, [R1+0xa8] ;  /* 0x0000a80001377983 */ /* 0x000ee20000300800 */
[----:B------:R-:W-:Y:S01]  /*61f0*/  FMUL R6, R6, 1.4142135381698608398 ;  /* 0x3fb504f306067820 */ /* 0x000fe20000400000 */
[----:B------:R-:W-:Y:S02]  /*6200*/  NOP ;  /* 0x0000000000007918 */ /* 0x000fe40000000000 */
[----:B--2---:R-:W-:Y:S04]  /*6210*/  STL [R1+0xe4], R12 ;  /* 0x0000e40c01007387 */ /* 0x004fe80000100800 */
[----:B------:R-:W3:Y:S04]  /*6220*/  LDL.LU R43, [R1+0x138] ;  /* 0x00013800012b7983 */ /* 0x000ee80000300800 */
[----:B-1----:R0:W-:Y:S04]  /*6230*/  STL [R1+0x118], R2 ;  /* 0x0001180201007387 */ /* 0x0021e80000100800 */
[----:B------:R-:W2:Y:S04]  /*6240*/  LDL.LU R40, [R1+0xf0] ;  /* 0x0000f00001287983 */ /* 0x000ea80000300800 */
[----:B------:R-:W2:Y:S04]  /*6250*/  LDL.LU R58, [R1+0xfc] ;  /* 0x0000fc00013a7983 */ /* 0x000ea80000300800 */
[----:B------:R-:W4:Y:S04]  /*6260*/  LDL.LU R59, [R1+0xe8] ;  /* 0x0000e800013b7983 */ /* 0x000f280000300800 */
[----:B0-----:R-:W4:Y:S04]  /*6270*/  LDL.LU R2, [R1+0x114] ;  /* 0x0001140001027983 */ /* 0x001f280000300800 */
[----:B------:R-:W4:Y:S04]  /*6280*/  LDL.LU R61, [R1+0xd0] ;  /* 0x0000d000013d7983 */ /* 0x000f280000300800 */
[----:B------:R-:W4:Y:S01]  /*6290*/  LDL.LU R60, [R1+0x148] ;  /* 0x00014800013c7983 */ /* 0x000f220000300800 */
[----:B------:R-:W-:Y:S01]  /*62a0*/  FFMA R3, R11, -0.66817861795425415039, R3 ;  /* 0xbf2b0dc10b037823 */ /* 0x000fe20000000003 */
[----:B------:R-:W-:-:S04]  /*62b0*/  FADD R11, R41, -R30 ;  /* 0x8000001e290b7221 */ /* 0x000fc80000000000 */
[----:B------:R-:W-:Y:S01]  /*62c0*/  FFMA R16, R17, -0.41421356797218322754, R11 ;  /* 0xbed413cd11107823 */ /* 0x000fe2000000000b */
[----:B------:R-:W-:Y:S01]  /*62d0*/  FFMA R11, R11, 0.41421356797218322754, R17 ;  /* 0x3ed413cd0b0b7823 */ /* 0x000fe20000000011 */
[----:B------:R-:W-:Y:S01]  /*62e0*/  FMUL R0, R0, 1.6629391908645629883 ;  /* 0x3fd4db3100007820 */ /* 0x000fe20000400000 */
[----:B------:R-:W-:Y:S01]  /*62f0*/  FMUL R3, R3, -1.6629391908645629883 ;  /* 0xbfd4db3103037820 */ /* 0x000fe20000400000 */
[----:B------:R-:W-:Y:S01]  /*6300*/  FMUL R10, R16, 1.8477590084075927734 ;  /* 0x3fec835e100a7820 */ /* 0x000fe20000400000 */
[----:B------:R-:W-:Y:S01]  /*6310*/  FMUL R11, R11, 1.8477590084075927734 ;  /* 0x3fec835e0b0b7820 */ /* 0x000fe20000400000 */
[----:B------:R-:W-:Y:S01]  /*6320*/  FMUL R9, R9, 1.9615705013275146484 ;  /* 0x3ffb14be09097820 */ /* 0x000fe20000400000 */
        /* <DEDUP_REMOVED lines=17> */
[----:B------:R-:W1:Y:S01]  /*6440*/  LDS R6, [R7+0x14] ;  /* 0x0000140007067984 */ /* 0x000e620000000800 */
        /* <DEDUP_REMOVED lines=10> */
[----:B------:R-:W-:Y:S01]  /*64f0*/  FFMA R4, R14, -0.70710676908493041992, R13 ;  /* 0xbf3504f30e047823 */ /* 0x000fe2000000000d */
        /* <DEDUP_REMOVED lines=8> */
[----:B------:R-:W-:Y:S01]  /*6580*/  FADD R15, R10, R48 ;  /* 0x000000300a0f7221 */ /* 0x000fe20000000000 */
[----:B------:R-:W-:Y:S01]  /*6590*/  FADD R16, R46, R12 ;  /* 0x0000000c2e107221 */ /* 0x000fe20000000000 */
[----:B------:R-:W-:Y:S01]  /*65a0*/  FFMA R17, R5, 0.70710676908493041992, R17 ;  /* 0x3f3504f305117823 */ /* 0x000fe20000000011 */
[----:B------:R-:W-:Y:S01]  /*65b0*/  STL [R1+0xe0], R6 ;  /* 0x0000e00601007387 */ /* 0x000fe20000100800 */
[----:B------:R-:W-:Y:S01]  /*65c0*/  NOP ;  /* 0x0000000000007918 */ /* 0x000fe20000000000 */
[C-C-:B------:R-:W-:Y:S01]  /*65d0*/  FADD R5, R15.reuse, -R16.reuse ;  /* 0x800000100f057221 */ /* 0x140fe20000000000 */
[----:B------:R-:W-:Y:S01]  /*65e0*/  FADD R15, R15, R16 ;  /* 0x000000100f0f7221 */ /* 0x000fe20000000000 */
[----:B------:R-:W-:Y:S01]  /*65f0*/  FFMA R16, R17, -0.19891236722469329834, R13 ;  /* 0xbe4bafaf11107823 */ /* 0x000fe2000000000d */
[----:B------:R-:W-:-:S03]  /*6600*/  FMUL R14, R14, 1.6629391908645629883 ;  /* 0x3fd4db310e0e7820 */ /* 0x000fc60000400000 */
[----:B------:R-:W-:Y:S01]  /*6610*/  FMUL R16, R16, 1.9615705013275146484 ;  /* 0x3ffb14be10107820 */ /* 0x000fe20000400000 */
[----:B------:R-:W-:Y:S01]  /*6620*/  FADD R10, R10, -R48 ;  /* 0x800000300a0a7221 */ /* 0x000fe20000000000 */
[----:B------:R-:W-:Y:S01]  /*6630*/  FADD R12, -R46, R12 ;  /* 0x0000000c2e0c7221 */ /* 0x000fe20000000100 */
[----:B------:R-:W-:Y:S02]  /*6640*/  FMUL R15, R15, 1.4142135381698608398 ;  /* 0x3fb504f30f0f7820 */ /* 0x000fe40000400000 */
[----:B------:R-:W-:Y:S04]  /*6650*/  STS [R8+0x84], R16 ;  /* 0x0000841008007388 */ /* 0x000fe80000000800 */
[----:B0-----:R0:W-:Y:S01]  /*6660*/  STL [R1+0x100], R3 ;  /* 0x0001000301007387 */ /* 0x0011e20000100800 */
[----:B------:R-:W-:-:S03]  /*6670*/  FFMA R13, R13, 0.19891236722469329834, R17 ;  /* 0x3e4bafaf0d0d7823 */ /* 0x000fc60000000011 */
[----:B-1----:R1:W-:Y:S04]  /*6680*/  STL [R1+0x124], R0 ;  /* 0x0001240001007387 */ /* 0x0023e80000100800 */
[----:B------:R-:W4:Y:S01]  /*6690*/  LDL.LU R56, [R1+0xa0] ;  /* 0x0000a00001387983 */ /* 0x000f220000300800 */
[----:B0-----:R-:W-:-:S03]  /*66a0*/  FFMA R3, R10, 0.41421356797218322754, R12 ;  /* 0x3ed413cd0a037823 */ /* 0x001fc6000000000c */
[----:B------:R0:W-:Y:S01]  /*66b0*/  STS [R8+0x18c], R14 ;  /* 0x00018c0e08007388 */ /* 0x0001e20000000800 */
[----:B-1----:R-:W-:-:S03]  /*66c0*/  FFMA R0, R12, -0.41421356797218322754, R10 ;  /* 0xbed413cd0c007823 */ /* 0x002fc6000000000a */
[----:B------:R1:W-:Y:S01]  /*66d0*/  STS [R8], R15 ;  /* 0x0000000f08007388 */ /* 0x0003e20000000800 */
[C-C-:B---3--:R-:W-:Y:S01]  /*66e0*/  FADD R11, R43.reuse, -R55.reuse ;  /* 0x800000372b0b7221 */ /* 0x148fe20000000000 */
[----:B------:R-:W-:Y:S02]  /*66f0*/  FADD R16, R43, R55 ;  /* 0x000000372b107221 */ /* 0x000fe40000000000 */
[----:B------:R-:W3:Y:S04]  /*6700*/  LDL.LU R55, [R1+0x1a8] ;  /* 0x0001a80001377983 */ /* 0x000ee80000300800 */
[----:B------:R-:W3:Y:S01]  /*6710*/  LDL.LU R43, [R1+0x110] ;  /* 0x00011000012b7983 */ /* 0x000ee20000300800 */
[C-C-:B--2---:R-:W-:Y:S01]  /*6720*/  FADD R6, -R58.reuse, R40.reuse ;  /* 0x000000283a067221 */ /* 0x144fe20000000100 */
[----:B0-----:R-:W-:-:S02]  /*6730*/  FADD R14, R58, R40 ;  /* 0x000000283a0e7221 */ /* 0x001fc40000000000 */
[----:B------:R-:W2:Y:S04]  /*6740*/  LDL.LU R40, [R1+0x130] ;  /* 0x0001300001287983 */ /* 0x000ea80000300800 */
[----:B------:R-:W2:Y:S01]  /*6750*/  LDL.LU R58, [R1+0xdc] ;  /* 0x0000dc00013a7983 */ /* 0x000ea20000300800 */
[C-C-:B----4-:R-:W-:Y:S01]  /*6760*/  FADD R12, R2.reuse, -R59.reuse ;  /* 0x8000003b020c7221 */ /* 0x150fe20000000000 */
[----:B------:R-:W-:Y:S02]  /*6770*/  FADD R17, R2, R59 ;  /* 0x0000003b02117221 */ /* 0x000fe40000000000 */
[----:B------:R-:W4:Y:S01]  /*6780*/  LDL.LU R59, [R1+0x164] ;  /* 0x00016400013b7983 */ /* 0x000f220000300800 */
[C-C-:B------:R-:W-:Y:S01]  /*6790*/  FADD R10, R60.reuse, -R61.reuse ;  /* 0x8000003d3c0a7221 */ /* 0x140fe20000000000 */
        /* <DEDUP_REMOVED lines=8> */
[----:B------:R-:W-:Y:S01]  /*6820*/  FFMA R6, R12, 0.70710676908493041992, R6 ;  /* 0x3f3504f30c067823 */ /* 0x000fe20000000006 */
[C-C-:B------:R-:W-:Y:S01]  /*6830*/  FADD R18, R15.reuse, R17.reuse ;  /* 0x000000110f127221 */ /* 0x140fe20000000000 */
[----:B------:R-:W-:Y:S02]  /*6840*/  FADD R17, -R15, R17 ;  /* 0x000000110f117221 */ /* 0x000fe40000000100 */
[----:B------:R-:W-:Y:S01]  /*6850*/  FFMA R15, R6, -0.19891236722469329834, R11 ;  /* 0xbe4bafaf060f7823 */ /* 0x000fe2000000000b */
[----:B------:R-:W-:Y:S01]  /*6860*/  FFMA R11, R11, 0.19891236722469329834, R6 ;  /* 0x3e4bafaf0b0b7823 */ /* 0x000fe20000000006 */
        /* <DEDUP_REMOVED lines=24> */
[----:B------:R-:W-:Y:S01]  /*69f0*/  FFMA R12, R9, 0.66817861795425415039, R10 ;  /* 0x3f2b0dc1090c7823 */ /* 0x000fe2000000000a */
[----:B------:R-:W-:Y:S01]  /*6a00*/  FFMA R10, R10, -0.66817861795425415039, R9 ;  /* 0xbf2b0dc10a0a7823 */ /* 0x000fe20000000009 */
[C-C-:B------:R-:W-:Y:S01]  /*6a10*/  FADD R9, R16.reuse, R14.reuse ;  /* 0x0000000e10097221 */ /* 0x140fe20000000000 */
[----:B------:R-:W-:Y:S01]  /*6a20*/  FADD R16, R16, -R14 ;  /* 0x8000000e10107221 */ /* 0x000fe20000000000 */
[----:B------:R-:W-:Y:S02]  /*6a30*/  STL [R1+0x20c], R3 ;  /* 0x00020c0301007387 */ /* 0x000fe40000100800 */
[C-C-:B------:R-:W-:Y:S01]  /*6a40*/  FADD R14, R9.reuse, -R18.reuse ;  /* 0x80000012090e7221 */ /* 0x140fe20000000000 */
[----:B------:R-:W-:Y:S01]  /*6a50*/  FADD R9, R9, R18 ;  /* 0x0000001209097221 */ /* 0x000fe20000000000 */
[----:B------:R-:W-:Y:S01]  /*6a60*/  FFMA R18, R17, -0.41421356797218322754, R16 ;  /* 0xbed413cd11127823 */ /* 0x000fe20000000010 */
[----:B------:R-:W-:-:S02]  /*6a70*/  FFMA R5, R16, 0.41421356797218322754, R17 ;  /* 0x3ed413cd10057823 */ /* 0x000fc40000000011 */
[----:B------:R-:W-:Y:S01]  /*6a80*/  FMUL R9, R9, 1.4142135381698608398 ;  /* 0x3fb504f309097820 */ /* 0x000fe20000400000 */
[----:B------:R-:W-:-:S04]  /*6a90*/  NOP ;  /* 0x0000000000007918 */ /* 0x000fc80000000000 */
[----:B------:R-:W-:Y:S04]  /*6aa0*/  STS [R8], R9 ;  /* 0x0000000908007388 */ /* 0x000fe80000000800 */
[----:B0-----:R-:W-:Y:S04]  /*6ab0*/  STL [R1+0x224], R2 ;  /* 0x0002240201007387 */ /* 0x001fe80000100800 */
[----:B-1----:R0:W-:Y:S01]  /*6ac0*/  STL [R1+0x228], R0 ;  /* 0x0002280001007387 */ /* 0x0021e20000100800 */
[C-C-:B---3--:R-:W-:Y:S01]  /*6ad0*/  FADD R6, R55.reuse, -R56.reuse ;  /* 0x8000003837067221 */ /* 0x148fe20000000000 */
[----:B------:R-:W-:-:S02]  /*6ae0*/  FADD R4, R55, R56 ;  /* 0x0000003837047221 */ /* 0x000fc40000000000 */
[----:B------:R-:W3:Y:S04]  /*6af0*/  LDL.LU R56, [R1+0x98] ;  /* 0x0000980001387983 */ /* 0x000ee80000300800 */
[----:B------:R-:W3:Y:S01]  /*6b00*/  LDL.LU R55, [R1+0x1e0] ;  /* 0x0001e00001377983 */ /* 0x000ee20000300800 */
[C-C-:B--2---:R-:W-:Y:S01]  /*6b10*/  FADD R16, -R40.reuse, R43.reuse ;  /* 0x0000002b28107221 */ /* 0x144fe20000000100 */
[----:B0-----:R-:W-:Y:S02]  /*6b20*/  FADD R0, R40, R43 ;  /* 0x0000002b28007221 */ /* 0x001fe40000000000 */
[----:B------:R-:W2:Y:S04]  /*6b30*/  LDL.LU R43, [R1+0x13c] ;  /* 0x00013c00012b7983 */ /* 0x000ea80000300800 */
[----:B------:R-:W2:Y:S01]  /*6b40*/  LDL.LU R40, [R1+0x17c] ;  /* 0x00017c0001287983 */ /* 0x000ea20000300800 */
[C-C-:B----4-:R-:W-:Y:S01]  /*6b50*/  FADD R3, R59.reuse, -R58.reuse ;  /* 0x8000003a3b037221 */ /* 0x150fe20000000000 */
[----:B------:R-:W-:-:S02]  /*6b60*/  FADD R17, R59, R58 ;  /* 0x0000003a3b117221 */ /* 0x000fc40000000000 */
[----:B------:R-:W4:Y:S04]  /*6b70*/  LDL.LU R58, [R1+0x11c] ;  /* 0x00011c00013a7983 */ /* 0x000f280000300800 */
[----:B------:R-:W4:Y:S01]  /*6b80*/  LDL.LU R59, [R1+0x1b0] ;  /* 0x0001b000013b7983 */ /* 0x000f220000300800 */
[C-C-:B------:R-:W-:Y:S01]  /*6b90*/  FADD R9, R60.reuse, -R61.reuse ;  /* 0x8000003d3c097221 */ /* 0x140fe20000000000 */
[----:B------:R-:W-:Y:S02]  /*6ba0*/  FADD R13, R60, R61 ;  /* 0x0000003d3c0d7221 */ /* 0x000fe40000000000 */
[----:B------:R-:W2:Y:S04]  /*6bb0*/  LDL.LU R61, [R1+0x10c] ;  /* 0x00010c00013d7983 */ /* 0x000ea80000300800 */
[----:B------:R-:W2:Y:S01]  /*6bc0*/  LDL.LU R60, [R1+0x1d8] ;  /* 0x0001d800013c7983 */ /* 0x000ea20000300800 */
[----:B------:R-:W-:Y:S01]  /*6bd0*/  FMUL R15, R15, 1.9615705013275146484 ;  /* 0x3ffb14be0f0f7820 */ /* 0x000fe20000400000 */
[----:B------:R-:W-:Y:S01]  /*6be0*/  FMUL R18, R18, 1.8477590084075927734 ;  /* 0x3fec835e12127820 */ /* 0x000fe20000400000 */
[----:B------:R-:W-:Y:S01]  /*6bf0*/  FMUL R5, R5, 1.8477590084075927734 ;  /* 0x3fec835e05057820 */ /* 0x000fe20000400000 */
[----:B------:R-:W-:Y:S01]  /*6c00*/  FMUL R12, R12, 1.6629391908645629883 ;  /* 0x3fd4db310c0c7820 */ /* 0x000fe20000400000 */
[----:B------:R-:W-:Y:S01]  /*6c10*/  FMUL R14, R14, 1.4142135381698608398 ;  /* 0x3fb504f30e0e7820 */ /* 0x000fe20000400000 */
[----:B------:R0:W-:Y:S01]  /*6c20*/  STS [R8+0x84], R15 ;  /* 0x0000840f08007388 */ /* 0x0001e20000000800 */
[----:B------:R-:W-:Y:S01]  /*6c30*/  FMUL R10, R10, -1.6629391908645629883 ;  /* 0xbfd4db310a0a7820 */ /* 0x000fe20000400000 */
[----:B------:R-:W-:-:S02]  /*6c40*/  FMUL R11, R11, 1.9615705013275146484 ;  /* 0x3ffb14be0b0b7820 */ /* 0x000fc40000400000 */
[----:B------:R-:W2:Y:S01]  /*6c50*/  LDL.LU R20, [R1+0x104] ;  /* 0x0001040001147983 */ /* 0x000ea20000300800 */
[C-C-:B0-----:R-:W-:Y:S01]  /*6c60*/  FADD R15, R3.reuse, R9.reuse ;  /* 0x00000009030f7221 */ /* 0x141fe20000000000 */
[----:B------:R-:W-:Y:S02]  /*6c70*/  FADD R3, R3, -R9 ;  /* 0x8000000903037221 */ /* 0x000fe40000000000 */
[----:B------:R0:W-:Y:S01]  /*6c80*/  STS [R8+0x108], R18 ;  /* 0x0001081208007388 */ /* 0x0001e20000000800 */
[C-C-:B------:R-:W-:Y:S01]  /*6c90*/  FFMA R9, R15.reuse, -0.70710676908493041992, R6.reuse ;  /* 0xbf3504f30f097823 */ /* 0x140fe20000000006 */
[----:B------:R-:W-:Y:S01]  /*6ca0*/  FFMA R6, R15, 0.70710676908493041992, R6 ;  /* 0x3f3504f30f067823 */ /* 0x000fe20000000006 */
[C-C-:B------:R-:W-:Y:S01]  /*6cb0*/  FFMA R15, R3.reuse, -0.70710676908493041992, R16.reuse ;  /* 0xbf3504f3030f7823 */ /* 0x140fe20000000010 */
[----:B------:R-:W-:Y:S01]  /*6cc0*/  FFMA R16, R3, 0.70710676908493041992, R16 ;  /* 0x3f3504f303107823 */ /* 0x000fe20000000010 */
[----:B------:R1:W-:Y:S02]  /*6cd0*/  STS [R8+0x318], R5 ;  /* 0x0003180508007388 */ /* 0x0003e40000000800 */
[----:B------:R-:W-:Y:S01]  /*6ce0*/  FFMA R3, R15, 0.66817861795425415039, R9 ;  /* 0x3f2b0dc10f037823 */ /* 0x000fe20000000009 */
[----:B------:R-:W-:Y:S01]  /*6cf0*/  FFMA R9, R9, -0.66817861795425415039, R15 ;  /* 0xbf2b0dc109097823 */ /* 0x000fe2000000000f */
[C-C-:B------:R-:W-:Y:S01]  /*6d00*/  FADD R15, R4.reuse, R0.reuse ;  /* 0x00000000040f7221 */ /* 0x140fe20000000000 */
[C-C-:B0-----:R-:W-:Y:S01]  /*6d10*/  FADD R18, R13.reuse, R17.reuse ;  /* 0x000000110d127221 */ /* 0x141fe20000000000 */
[----:B------:R-:W-:Y:S01]  /*6d20*/  FADD R4, R4, -R0 ;  /* 0x8000000004047221 */ /* 0x000fe20000000000 */
[----:B------:R-:W-:Y:S01]  /*6d30*/  FADD R17, -R13, R17 ;  /* 0x000000110d117221 */ /* 0x000fe20000000100 */
[----:B------:R-:W-:Y:S01]  /*6d40*/  FFMA R13, R16, -0.19891236722469329834, R6 ;  /* 0xbe4bafaf100d7823 */ /* 0x000fe20000000006 */
[----:B------:R-:W-:Y:S01]  /*6d50*/  FFMA R6, R6, 0.19891236722469329834, R16 ;  /* 0x3e4bafaf06067823 */ /* 0x000fe20000000010 */
[----:B------:R-:W-:Y:S01]  /*6d60*/  STS [R8+0x18c], R12 ;  /* 0x00018c0c08007388 */ /* 0x000fe20000000800 */
[----:B------:R-:W-:Y:S01]  /*6d70*/  FFMA R16, R17, -0.41421356797218322754, R4 ;  /* 0xbed413cd11107823 */ /* 0x000fe20000000004 */
[C-C-:B------:R-:W-:Y:S01]  /*6d80*/  FADD R0, R15.reuse, -R18.reuse ;  /* 0x800000120f007221 */ /* 0x140fe20000000000 */
[----:B------:R-:W-:Y:S01]  /*6d90*/  FADD R15, R15, R18 ;  /* 0x000000120f0f7221 */ /* 0x000fe20000000000 */
[----:B------:R-:W-:Y:S01]  /*6da0*/  STS [R8+0x210], R14 ;  /* 0x0002100e08007388 */ /* 0x000fe20000000800 */
[----:B-1----:R-:W-:-:S03]  /*6db0*/  FMUL R5, R16, 1.8477590084075927734 ;  /* 0x3fec835e10057820 */ /* 0x002fc60000400000 */
[----:B------:R0:W-:Y:S04]  /*6dc0*/  STS [R8+0x294], R10 ;  /* 0x0002940a08007388 */ /* 0x0001e80000000800 */
[----:B------:R1:W-:Y:S01]  /*6dd0*/  STS [R8+0x39c], R11 ;  /* 0x00039c0b08007388 */ /* 0x0003e20000000800 */
[----:B------:R-:W-:-:S03]  /*6de0*/  NOP ;  /* 0x0000000000007918 */ /* 0x000fc60000000000 */
[----:B------:R-:W-:Y:S01]  /*6df0*/  LDS R51, [R7] ;  /* 0x0000000007337984 */ /* 0x000fe20000000800 */
[----:B0-----:R-:W-:-:S03]  /*6e00*/  FMUL R10, R13, 1.9615705013275146484 ;  /* 0x3ffb14be0d0a7820 */ /* 0x001fc60000400000 */
[----:B------:R-:W-:Y:S01]  /*6e10*/  LDS R50, [R7+0x4] ;  /* 0x0000040007327984 */ /* 0x000fe20000000800 */
[----:B-1----:R-:W-:-:S03]  /*6e20*/  FMUL R11, R15, 1.4142135381698608398 ;  /* 0x3fb504f30f0b7820 */ /* 0x002fc60000400000 */
        /* <DEDUP_REMOVED lines=9> */
[----:B------:R-:W2:Y:S04]  /*6ec0*/  LDL.LU R21, [R1+0x208] ;  /* 0x0002080001157983 */ /* 0x000ea80000300800 */
[----:B------:R0:W-:Y:S01]  /*6ed0*/  STS [R8], R11 ;  /* 0x0000000b08007388 */ /* 0x0001e20000000800 */
[C-C-:B---3--:R-:W-:Y:S01]  /*6ee0*/  FADD R5, R55.reuse, -R56.reuse ;  /* 0x8000003837057221 */ /* 0x148fe20000000000 */
[----:B------:R-:W-:Y:S02]  /*6ef0*/  FADD R13, R55, R56 ;  /* 0x00000038370d7221 */ /* 0x000fe40000000000 */
[----:B------:R-:W3:Y:S04]  /*6f00*/  LDL.LU R56, [R1+0x180] ;  /* 0x0001800001387983 */ /* 0x000ee80000300800 */
[----:B------:R-:W3:Y:S01]  /*6f10*/  LDL.LU R55, [R1+0x1c0] ;  /* 0x0001c00001377983 */ /* 0x000ee20000300800 */
[C-C-:B----4-:R-:W-:Y:S01]  /*6f20*/  FADD R12, R59.reuse, -R58.reuse ;  /* 0x8000003a3b0c7221 */ /* 0x150fe20000000000 */
[----:B------:R-:W-:-:S02]  /*6f30*/  FADD R17, R59, R58 ;  /* 0x0000003a3b117221 */ /* 0x000fc40000000000 */
[----:B------:R-:W4:Y:S04]  /*6f40*/  LDL.LU R58, [R1+0x140] ;  /* 0x00014000013a7983 */ /* 0x000f280000300800 */
[----:B------:R-:W4:Y:S01]  /*6f50*/  LDL.LU R59, [R1+0x1dc] ;  /* 0x0001dc00013b7983 */ /* 0x000f220000300800 */
[C-C-:B--2---:R-:W-:Y:S01]  /*6f60*/  FADD R15, R60.reuse, -R61.reuse ;  /* 0x8000003d3c0f7221 */ /* 0x144fe20000000000 */
[----:B0-----:R-:W-:Y:S02]  /*6f70*/  FADD R11, R60, R61 ;  /* 0x0000003d3c0b7221 */ /* 0x001fe40000000000 */
[----:B------:R-:W2:Y:S04]  /*6f80*/  LDL.LU R61, [R1+0x128] ;  /* 0x00012800013d7983 */ /* 0x000ea80000300800 */
[----:B------:R-:W2:Y:S01]  /*6f90*/  LDL.LU R60, [R1+0x1fc] ;  /* 0x0001fc00013c7983 */ /* 0x000ea20000300800 */
[----:B------:R-:W-:Y:S01]  /*6fa0*/  FMUL R3, R3, 1.6629391908645629883 ;  /* 0x3fd4db3103037820 */ /* 0x000fe20000400000 */
[----:B------:R-:W-:Y:S01]  /*6fb0*/  FMUL R0, R0, 1.4142135381698608398 ;  /* 0x3fb504f300007820 */ /* 0x000fe20000400000 */
[----:B------:R-:W-:Y:S01]  /*6fc0*/  FMUL R9, R9, -1.6629391908645629883 ;  /* 0xbfd4db3109097820 */ /* 0x000fe20000400000 */
[----:B------:R-:W-:Y:S01]  /*6fd0*/  FMUL R4, R4, 1.8477590084075927734 ;  /* 0x3fec835e04047820 */ /* 0x000fe20000400000 */
[----:B------:R-:W-:Y:S01]  /*6fe0*/  FMUL R6, R6, 1.9615705013275146484 ;  /* 0x3ffb14be06067820 */ /* 0x000fe20000400000 */
[----:B------:R0:W-:Y:S01]  /*6ff0*/  STS [R8+0x84], R10 ;  /* 0x0000840a08007388 */ /* 0x0001e20000000800 */
[----:B------:R-:W-:-:S03]  /*7000*/  FADD R14, -R40, R43 ;  /* 0x0000002b280e7221 */ /* 0x000fc60000000100 */
[----:B------:R1:W-:Y:S04]  /*7010*/  STS [R8+0x18c], R3 ;  /* 0x00018c0308007388 */ /* 0x0003e80000000800 */
[----:B------:R1:W-:Y:S01]  /*7020*/  STS [R8+0x210], R0 ;  /* 0x0002100008007388 */ /* 0x0003e20000000800 */
[----:B0-----:R-:W-:-:S03]  /*7030*/  FADD R10, R40, R43 ;  /* 0x0000002b280a7221 */ /* 0x001fc60000000000 */
[----:B------:R-:W-:Y:S04]  /*7040*/  STS [R8+0x294], R9 ;  /* 0x0002940908007388 */ /* 0x000fe80000000800 */
[----:B------:R-:W-:Y:S04]  /*7050*/  STS [R8+0x318], R4 ;  /* 0x0003180408007388 */ /* 0x000fe80000000800 */
[----:B------:R-:W-:Y:S01]  /*7060*/  STS [R8+0x39c], R6 ;  /* 0x00039c0608007388 */ /* 0x000fe20000000800 */
[----:B------:R-:W-:-:S03]  /*7070*/  NOP ;  /* 0x0000000000007918 */ /* 0x000fc60000000000 */
[----:B------:R-:W0:Y:S04]  /*7080*/  LDS R43, [R7] ;  /* 0x00000000072b7984 */ /* 0x000e280000000800 */
[----:B------:R-:W0:Y:S01]  /*7090*/  LDS R42, [R7+0x4] ;  /* 0x00000400072a7984 */ /* 0x000e220000000800 */
[C-C-:B------:R-:W-:Y:S01]  /*70a0*/  FADD R16, R12.reuse, R15.reuse ;  /* 0x0000000f0c107221 */ /* 0x140fe20000000000 */
[----:B------:R-:W-:Y:S02]  /*70b0*/  FADD R12, R12, -R15 ;  /* 0x8000000f0c0c7221 */ /* 0x000fe40000000000 */
        /* <DEDUP_REMOVED lines=18> */
[----:B------:R-:W-:Y:S01]  /*71e0*/  LDS R38, [R7+0x14] ;  /* 0x0000140007267984 */ /* 0x000fe20000000800 */
[----:B-1----:R-:W-:-:S02]  /*71f0*/  FMUL R3, R10, 1.9615705013275146484 ;  /* 0x3ffb14be0a037820 */ /* 0x002fc40000400000 */
[----:B------:R-:W-:Y:S01]  /*7200*/  FMUL R0, R5, 1.8477590084075927734 ;  /* 0x3fec835e05007820 */ /* 0x000fe20000400000 */
[----:B------:R-:W-:Y:S04]  /*7210*/  LDS R37, [R7+0x18] ;  /* 0x0000180007257984 */ /* 0x000fe80000000800 */
[----:B------:R-:W-:Y:S01]  /*7220*/  LDS R36, [R7+0x1c] ;  /* 0x00001c0007247984 */ /* 0x000fe20000000800 */
[----:B------:R-:W-:-:S03]  /*7230*/  NOP ;  /* 0x0000000000007918 */ /* 0x000fc60000000000 */
[----:B0-----:R-:W-:Y:S01]  /*7240*/  STL [R1+0x27c], R43 ;  /* 0x00027c2b01007387 */ /* 0x001fe20000100800 */
[----:B------:R-:W-:-:S03]  /*7250*/  FMUL R4, R16, 1.4142135381698608398 ;  /* 0x3fb504f310047820 */ /* 0x000fc60000400000 */
[----:B------:R0:W-:Y:S04]  /*7260*/  STS [R8+0x84], R3 ;  /* 0x0000840308007388 */ /* 0x0001e80000000800 */
[----:B------:R1:W-:Y:S01]  /*7270*/  STS [R8+0x108], R0 ;  /* 0x0001080008007388 */ /* 0x0003e20000000800 */
[----:B------:R-:W-:-:S03]  /*7280*/  FFMA R13, R13, 0.41421356797218322754, R17 ;  /* 0x3ed413cd0d0d7823 */ /* 0x000fc60000000011 */
[----:B------:R-:W-:Y:S01]  /*7290*/  STL [R1+0x280], R42 ;  /* 0x0002802a01007387 */ /* 0x000fe20000100800 */
[C-C-:B0-----:R-:W-:Y:S01]  /*72a0*/  FADD R3, R21.reuse, R20.reuse ;  /* 0x0000001415037221 */ /* 0x141fe20000000000 */
[----:B-1----:R-:W-:Y:S02]  /*72b0*/  FADD R0, R21, -R20 ;  /* 0x8000001415007221 */ /* 0x002fe40000000000 */
[----:B------:R-:W2:Y:S04]  /*72c0*/  LDL.LU R20, [R1+0x12c] ;  /* 0x00012c0001147983 */ /* 0x000ea80000300800 */
[----:B------:R-:W2:Y:S04]  /*72d0*/  LDL.LU R21, [R1+0x210] ;  /* 0x0002100001157983 */ /* 0x000ea80000300800 */
[----:B------:R0:W-:Y:S01]  /*72e0*/  STS [R8], R4 ;  /* 0x0000000408007388 */ /* 0x0001e20000000800 */
[C-C-:B---3--:R-:W-:Y:S01]  /*72f0*/  FADD R9, -R55.reuse, R56.reuse ;  /* 0x0000003837097221 */ /* 0x148fe20000000100 */
[----:B------:R-:W-:-:S02]  /*7300*/  FADD R6, R55, R56 ;  /* 0x0000003837067221 */ /* 0x000fc40000000000 */
[----:B------:R-:W3:Y:S04]  /*7310*/  LDL.LU R56, [R1+0x1bc] ;  /* 0x0001bc0001387983 */ /* 0x000ee80000300800 */
[----:B------:R-:W3:Y:S01]  /*7320*/  LDL.LU R55, [R1+0x1d0] ;  /* 0x0001d00001377983 */ /* 0x000ee20000300800 */
[C-C-:B----4-:R-:W-:Y:S01]  /*7330*/  FADD R5, R59.reuse, -R58.reuse ;  /* 0x8000003a3b057221 */ /* 0x150fe20000000000 */
[----:B------:R-:W-:Y:S02]  /*7340*/  FADD R17, R59, R58 ;  /* 0x0000003a3b117221 */ /* 0x000fe40000000000 */
[----:B------:R-:W4:Y:S04]  /*7350*/  LDL.LU R58, [R1+0x194] ;  /* 0x00019400013a7983 */ /* 0x000f280000300800 */
[----:B------:R-:W4:Y:S01]  /*7360*/  LDL.LU R59, [R1+0x1e8] ;  /* 0x0001e800013b7983 */ /* 0x000f220000300800 */
[C-C-:B--2---:R-:W-:Y:S01]  /*7370*/  FADD R10, R60.reuse, -R61.reuse ;  /* 0x8000003d3c0a7221 */ /* 0x144fe20000000000 */
[----:B0-----:R-:W-:-:S02]  /*7380*/  FADD R4, R60, R61 ;  /* 0x0000003d3c047221 */ /* 0x001fc40000000000 */
[----:B------:R-:W2:Y:S04]  /*7390*/  LDL.LU R61, [R1+0x168] ;  /* 0x00016800013d7983 */ /* 0x000ea80000300800 */
        /* <DEDUP_REMOVED lines=12> */
[----:B------:R-:W0:Y:S04]  /*7460*/  LDS R35, [R7+0x4] ;  /* 0x0000040007237984 */ /* 0x000e280000000800 */
[----:B------:R-:W1:Y:S04]  /*7470*/  LDS R2, [R7] ;  /* 0x0000000007027984 */ /* 0x000e680000000800 */
        /* <DEDUP_REMOVED lines=22> */
[----:B------:R-:W-:-:S02]  /*75e0*/  FMUL R3, R3, 1.9615705013275146484 ;  /* 0x3ffb14be03037820 */ /* 0x000fc40000400000 */
[----:B------:R-:W-:Y:S01]  /*75f0*/  FMUL R0, R0, 1.8477590084075927734 ;  /* 0x3fec835e00007820 */ /* 0x000fe20000400000 */
[----:B------:R-:W-:Y:S01]  /*7600*/  LDS R29, [R7+0x1c] ;  /* 0x00001c00071d7984 */ /* 0x000fe20000000800 */
[----:B------:R-:W-:-:S03]  /*7610*/  NOP ;  /* 0x0000000000007918 */ /* 0x000fc60000000000 */
[----:B0-----:R-:W-:Y:S01]  /*7620*/  STL [R1+0x274], R35 ;  /* 0x0002742301007387 */ /* 0x001fe20000100800 */
[----:B------:R-:W-:-:S03]  /*7630*/  FMUL R11, R16, 1.4142135381698608398 ;  /* 0x3fb504f3100b7820 */ /* 0x000fc60000400000 */
[----:B-1----:R-:W-:Y:S01]  /*7640*/  STL [R1+0x18], R2 ;  /* 0x0000180201007387 */ /* 0x002fe20000100800 */
[----:B------:R-:W-:-:S03]  /*7650*/  FFMA R6, R6, 0.41421356797218322754, R17 ;  /* 0x3ed413cd06067823 */ /* 0x000fc60000000011 */
[----:B------:R-:W-:Y:S04]  /*7660*/  STL [R1+0x278], R34 ;  /* 0x0002782201007387 */ /* 0x000fe80000100800 */
[----:B------:R0:W-:Y:S04]  /*7670*/  STS [R8+0x84], R3 ;  /* 0x0000840308007388 */ /* 0x0001e80000000800 */
[----:B------:R1:W-:Y:S04]  /*7680*/  STS [R8+0x108], R0 ;  /* 0x0001080008007388 */ /* 0x0003e80000000800 */
[----:B------:R-:W2:Y:S01]  /*7690*/  LDL.LU R57, [R1+0x16c] ;  /* 0x00016c0001397983 */ /* 0x000ea20000300800 */
[C-C-:B0-----:R-:W-:Y:S01]  /*76a0*/  FADD R3, R21.reuse, R20.reuse ;  /* 0x0000001415037221 */ /* 0x141fe20000000000 */
[----:B-1----:R-:W-:-:S02]  /*76b0*/  FADD R0, R21, -R20 ;  /* 0x8000001415007221 */ /* 0x002fc40000000000 */
[----:B------:R-:W2:Y:S04]  /*76c0*/  LDL.LU R20, [R1+0x220] ;  /* 0x0002200001147983 */ /* 0x000ea80000300800 */
[----:B------:R0:W-:Y:S01]  /*76d0*/  STS [R8], R11 ;  /* 0x0000000b08007388 */ /* 0x0001e20000000800 */
[C-C-:B---3--:R-:W-:Y:S01]  /*76e0*/  FADD R14, -R55.reuse, R56.reuse ;  /* 0x00000038370e7221 */ /* 0x148fe20000000100 */
        /* <DEDUP_REMOVED lines=28> */
[----:B------:R-:W2:Y:S01]  /*78b0*/  LDL.LU R54, [R1+0xc4] ;  /* 0x0000c40001367983 */ /* 0x000ea20000300800 */
[C-C-:B------:R-:W-:Y:S01]  /*78c0*/  FADD R11, R16.reuse, -R3.reuse ;  /* 0x80000003100b7221 */ /* 0x140fe20000000000 */
[----:B------:R-:W-:Y:S01]  /*78d0*/  FADD R16, R16, R3 ;  /* 0x0000000310107221 */ /* 0x000fe20000000000 */
[----:B------:R-:W-:Y:S01]  /*78e0*/  FFMA R3, R14, -0.19891236722469329834, R0 ;  /* 0xbe4bafaf0e037823 */ /* 0x000fe20000000000 */
[----:B------:R-:W-:Y:S01]  /*78f0*/  FFMA R14, R0, 0.19891236722469329834, R14 ;  /* 0x3e4bafaf000e7823 */ /* 0x000fe2000000000e */
[----:B------:R0:W-:Y:S01]  /*7900*/  STS [R8+0x210], R4 ;  /* 0x0002100408007388 */ /* 0x0001e20000000800 */
[----:B------:R-:W-:Y:S01]  /*7910*/  FFMA R0, R17, -0.41421356797218322754, R13 ;  /* 0xbed413cd11007823 */ /* 0x000fe2000000000d */
[----:B------:R-:W-:-:S02]  /*7920*/  FMUL R3, R3, 1.9615705013275146484 ;  /* 0x3ffb14be03037820 */ /* 0x000fc40000400000 */
[----:B------:R-:W-:Y:S01]  /*7930*/  STS [R8+0x18c], R5 ;  /* 0x00018c0508007388 */ /* 0x000fe20000000800 */
[----:B------:R-:W-:-:S03]  /*7940*/  FMUL R0, R0, 1.8477590084075927734 ;  /* 0x3fec835e00007820 */ /* 0x000fc60000400000 */
[----:B------:R-:W-:Y:S01]  /*7950*/  STS [R8+0x294], R10 ;  /* 0x0002940a08007388 */ /* 0x000fe20000000800 */
[----:B0-----:R-:W-:-:S03]  /*7960*/  FMUL R4, R16, 1.4142135381698608398 ;  /* 0x3fb504f310047820 */ /* 0x001fc60000400000 */
[----:B------:R0:W-:Y:S04]  /*7970*/  STS [R8+0x318], R6 ;  /* 0x0003180608007388 */ /* 0x0001e80000000800 */
[----:B------:R-:W-:Y:S01]  /*7980*/  STS [R8+0x39c], R9 ;  /* 0x00039c0908007388 */ /* 0x000fe20000000800 */
[----:B------:R-:W-:-:S03]  /*7990*/  NOP ;  /* 0x0000000000007918 */ /* 0x000fc60000000000 */
[----:B------:R-:W-:Y:S01]  /*79a0*/  LDS R28, [R7] ;  /* 0x00000000071c7984 */ /* 0x000fe20000000800 */
[----:B------:R-:W-:-:S03]  /*79b0*/  FFMA R13, R13, 0.41421356797218322754, R17 ;  /* 0x3ed413cd0d0d7823 */ /* 0x000fc60000000011 */
        /* <DEDUP_REMOVED lines=9> */
[----:B------:R4:W-:Y:S04]  /*7a50*/  STS [R8+0x84], R3 ;  /* 0x0000840308007388 */ /* 0x0009e80000000800 */
[----:B------:R2:W-:Y:S01]  /*7a60*/  STS [R8+0x108], R0 ;  /* 0x0001080008007388 */ /* 0x0005e20000000800 */
[C-C-:B0-----:R-:W-:Y:S01]  /*7a70*/  FADD R6, R20.reuse, -R57.reuse ;  /* 0x8000003914067221 */ /* 0x141fe20000000000 */
[----:B------:R-:W-:-:S02]  /*7a80*/  FADD R10, R20, R57 ;  /* 0x00000039140a7221 */ /* 0x000fc40000000000 */
[----:B------:R-:W2:Y:S01]  /*7a90*/  LDL.LU R57, [R1+0x1ac] ;  /* 0x0001ac0001397983 */ /* 0x000ea20000300800 */
[C-C-:B---3--:R-:W-:Y:S01]  /*7aa0*/  FADD R5, -R55.reuse, R56.reuse ;  /* 0x0000003837057221 */ /* 0x148fe20000000100 */
[----:B-1----:R-:W-:Y:S02]  /*7ab0*/  FADD R4, R55, R56 ;  /* 0x0000003837047221 */ /* 0x002fe40000000000 */
[----:B------:R-:W3:Y:S01]  /*7ac0*/  LDL.LU R56, [R1+0x108] ;  /* 0x0001080001387983 */ /* 0x000ee20000300800 */
[C-C-:B----4-:R-:W-:Y:S01]  /*7ad0*/  FADD R3, R59.reuse, -R58.reuse ;  /* 0x8000003a3b037221 */ /* 0x150fe20000000000 */
[----:B------:R-:W-:Y:S02]  /*7ae0*/  FADD R17, R59, R58 ;  /* 0x0000003a3b117221 */ /* 0x000fe40000000000 */
[----:B------:R-:W3:Y:S04]  /*7af0*/  LDL.LU R58, [R1+0x120] ;  /* 0x00012000013a7983 */ /* 0x000ee80000300800 */
[----:B------:R-:W4:Y:S04]  /*7b00*/  LDL.LU R55, [R1+0xf8] ;  /* 0x0000f80001377983 */ /* 0x000f280000300800 */
[----:B------:R-:W4:Y:S01]  /*7b10*/  LDL.LU R59, [R1+0x150] ;  /* 0x00015000013b7983 */ /* 0x000f220000300800 */
[C-C-:B--2---:R-:W-:Y:S01]  /*7b20*/  FADD R9, R60.reuse, -R61.reuse ;  /* 0x8000003d3c097221 */ /* 0x144fe20000000000 */
[----:B------:R-:W-:-:S02]  /*7b30*/  FADD R0, R60, R61 ;  /* 0x0000003d3c007221 */ /* 0x000fc40000000000 */
[----:B------:R-:W2:Y:S04]  /*7b40*/  LDL.LU R61, [R1+0xec] ;  /* 0x0000ec00013d7983 */ /* 0x000ea80000300800 */
        /* <DEDUP_REMOVED lines=18> */
[----:B------:R-:W-:Y:S01]  /*7c70*/  FMUL R11, R11, 1.4142135381698608398 ;  /* 0x3fb504f30b0b7820 */ /* 0x000fe20000400000 */
[----:B------:R-:W-:Y:S01]  /*7c80*/  FFMA R6, R17, -0.41421356797218322754, R4 ;  /* 0xbed413cd11067823 */ /* 0x000fe20000000004 */
[----:B------:R-:W-:Y:S01]  /*7c90*/  FMUL R15, R15, -1.6629391908645629883 ;  /* 0xbfd4db310f0f7820 */ /* 0x000fe20000400000 */
[----:B------:R-:W-:Y:S01]  /*7ca0*/  FMUL R13, R13, 1.8477590084075927734 ;  /* 0x3fec835e0d0d7820 */ /* 0x000fe20000400000 */
[----:B------:R-:W-:Y:S01]  /*7cb0*/  FMUL R14, R14, 1.9615705013275146484 ;  /* 0x3ffb14be0e0e7820 */ /* 0x000fe20000400000 */
[----:B------:R-:W-:Y:S01]  /*7cc0*/  FMUL R10, R10, 1.9615705013275146484 ;  /* 0x3ffb14be0a0a7820 */ /* 0x000fe20000400000 */
[----:B------:R-:W-:Y:S01]  /*7cd0*/  FMUL R6, R6, 1.8477590084075927734 ;  /* 0x3fec835e06067820 */ /* 0x000fe20000400000 */
[----:B------:R-:W-:Y:S01]  /*7ce0*/  STS [R8+0x18c], R12 ;  /* 0x00018c0c08007388 */ /* 0x000fe20000000800 */
[----:B------:R-:W-:-:S03]  /*7cf0*/  FFMA R4, R4, 0.41421356797218322754, R17 ;  /* 0x3ed413cd04047823 */ /* 0x000fc60000000011 */
[----:B------:R0:W-:Y:S04]  /*7d00*/  STS [R8+0x210], R11 ;  /* 0x0002100b08007388 */ /* 0x0001e80000000800 */
[----:B------:R-:W-:Y:S04]  /*7d10*/  STS [R8+0x294], R15 ;  /* 0x0002940f08007388 */ /* 0x000fe80000000800 */
[----:B------:R-:W-:Y:S01]  /*7d20*/  STS [R8+0x318], R13 ;  /* 0x0003180d08007388 */ /* 0x000fe20000000800 */
[----:B0-----:R-:W-:-:S03]  /*7d30*/  FMUL R11, R16, 1.4142135381698608398 ;  /* 0x3fb504f3100b7820 */ /* 0x001fc60000400000 */
        /* <DEDUP_REMOVED lines=12> */
[C-C-:B------:R-:W-:Y:S01]  /*7e00*/  FADD R12, R57.reuse, -R54.reuse ;  /* 0x80000036390c7221 */ /* 0x140fe20000000000 */
[----:B------:R-:W-:Y:S02]  /*7e10*/  FADD R54, R57, R54 ;  /* 0x0000003639367221 */ /* 0x000fe40000000000 */
[----:B------:R3:W-:Y:S04]  /*7e20*/  STS [R8+0x108], R6 ;  /* 0x0001080608007388 */ /* 0x0007e80000000800 */
[----:B------:R0:W-:Y:S01]  /*7e30*/  STS [R8], R11 ;  /* 0x0000000b08007388 */ /* 0x0001e20000000800 */
        /* <DEDUP_REMOVED lines=17> */
[----:B------:R-:W-:Y:S01]  /*7f50*/  FADD R10, R58, R56 ;  /* 0x000000383a0a7221 */ /* 0x000fe20000000000 */
[C-C-:B----4-:R-:W-:Y:S01]  /*7f60*/  FADD R58, R59.reuse, -R55.reuse ;  /* 0x800000373b3a7221 */ /* 0x150fe20000000000 */
[----:B0-----:R-:W-:-:S02]  /*7f70*/  FADD R11, R59, R55 ;  /* 0x000000373b0b7221 */ /* 0x001fc40000000000 */
[C-C-:B------:R-:W-:Y:S01]  /*7f80*/  FADD R59, R54.reuse, R10.reuse ;  /* 0x0000000a363b7221 */ /* 0x140fe20000000000 */
[----:B------:R-:W-:Y:S01]  /*7f90*/  FADD R10, R54, -R10 ;  /* 0x8000000a360a7221 */ /* 0x000fe20000000000 */
[C-C-:B--2---:R-:W-:Y:S01]  /*7fa0*/  FADD R56, R60.reuse, -R61.reuse ;  /* 0x8000003d3c387221 */ /* 0x144fe20000000000 */
[----:B------:R-:W-:Y:S02]  /*7fb0*/  FADD R55, R60, R61 ;  /* 0x0000003d3c377221 */ /* 0x000fe40000000000 */
[----:B------:R-:W2:Y:S01]  /*7fc0*/  LDL.LU R61, [R1+0x30] ;  /* 0x00003000013d7983 */ /* 0x000ea20000300800 */
[C-C-:B------:R-:W-:Y:S01]  /*7fd0*/  FADD R57, R58.reuse, R56.reuse ;  /* 0x000000383a397221 */ /* 0x140fe20000000000 */
[----:B------:R-:W-:Y:S01]  /*7fe0*/  FADD R58, R58, -R56 ;  /* 0x800000383a3a7221 */ /* 0x000fe20000000000 */
[--C-:B------:R-:W-:Y:S01]  /*7ff0*/  FADD R54, R55, R11.reuse ;  /* 0x0000000b37367221 */ /* 0x100fe20000000000 */
[----:B------:R-:W3:Y:S01]  /*8000*/  LDL.LU R42, [R1+0x48] ;  /* 0x00004800012a7983 */ /* 0x000ee20000300800 */
        /* <DEDUP_REMOVED lines=78> */
[----:B0-----:R-:W-:Y:S01]  /*84f0*/  FFMA R53, R6, -0.41421356797218322754, R2 ;  /* 0xbed413cd06357823 */ /* 0x001fe20000000002 */
[----:B------:R-:W-:Y:S01]  /*8500*/  FFMA R2, R2, 0.41421356797218322754, R6 ;  /* 0x3ed413cd02027823 */ /* 0x000fe20000000006 */
[C-C-:B------:R-:W-:Y:S01]  /*8510*/  FADD R6, R51.reuse, -R44.reuse ;  /* 0x8000002c33067221 */ /* 0x140fe20000000000 */
[----:B------:R-:W-:Y:S01]  /*8520*/  FADD R44, R51, R44 ;  /* 0x0000002c332c7221 */ /* 0x000fe20000000000 */
[C-C-:B------:R-:W-:Y:S01]  /*8530*/  FADD R51, -R48.reuse, R47.reuse ;  /* 0x0000002f30337221 */ /* 0x140fe20000000100 */
[----:B------:R-:W-:Y:S01]  /*8540*/  FADD R47, R48, R47 ;  /* 0x0000002f302f7221 */ /* 0x000fe20000000000 */
[C-C-:B-1----:R-:W-:Y:S01]  /*8550*/  FADD R52, R49.reuse, -R46.reuse ;  /* 0x8000002e31347221 */ /* 0x142fe20000000000 */
[----:B------:R-:W-:Y:S01]  /*8560*/  FADD R48, R49, R46 ;  /* 0x0000002e31307221 */ /* 0x000fe20000000000 */
[C-C-:B------:R-:W-:Y:S01]  /*8570*/  FADD R46, R50.reuse, -R45.reuse ;  /* 0x8000002d322e7221 */ /* 0x140fe20000000000 */
[----:B------:R-:W-:-:S03]  /*8580*/  FADD R45, R50, R45 ;  /* 0x0000002d322d7221 */ /* 0x000fc60000000000 */
[C-C-:B------:R-:W-:Y:S01]  /*8590*/  FADD R50, R52.reuse, R46.reuse ;  /* 0x0000002e34327221 */ /* 0x140fe20000000000 */
[----:B------:R-:W-:-:S03]  /*85a0*/  FADD R46, R52, -R46 ;  /* 0x8000002e342e7221 */ /* 0x000fc60000000000 */
[--C-:B------:R-:W-:Y:S01]  /*85b0*/  FFMA R49, R50, -0.70710676908493041992, R6.reuse ;  /* 0xbf3504f332317823 */ /* 0x100fe20000000006 */
[--C-:B------:R-:W-:Y:S01]  /*85c0*/  FFMA R52, R46, -0.70710676908493041992, R51.reuse ;  /* 0xbf3504f32e347823 */ /* 0x100fe20000000033 */
[----:B------:R0:W-:Y:S01]  /*85d0*/  STS [R8+0x18c], R35 ;  /* 0x00018c2308007388 */ /* 0x0001e20000000800 */
[----:B------:R-:W-:Y:S01]  /*85e0*/  FFMA R6, R50, 0.70710676908493041992, R6 ;  /* 0x3f3504f332067823 */ /* 0x000fe20000000006 */
[----:B------:R-:W-:Y:S01]  /*85f0*/  FFMA R46, R46, 0.70710676908493041992, R51 ;  /* 0x3f3504f32e2e7823 */ /* 0x000fe20000000033 */
[----:B------:R-:W-:Y:S01]  /*8600*/  FFMA R50, R52, 0.66817861795425415039, R49 ;  /* 0x3f2b0dc134327823 */ /* 0x000fe20000000031 */
[C-C-:B------:R-:W-:Y:S01]  /*8610*/  FADD R51, R44.reuse, R47.reuse ;  /* 0x0000002f2c337221 */ /* 0x140fe20000000000 */
[----:B0-----:R-:W-:Y:S01]  /*8620*/  FFMA R35, R49, -0.66817861795425415039, R52 ;  /* 0xbf2b0dc131237823 */ /* 0x001fe20000000034 */
[----:B------:R-:W-:Y:S01]  /*8630*/  FADD R49, R44, -R47 ;  /* 0x8000002f2c317221 */ /* 0x000fe20000000000 */
[C-C-:B------:R-:W-:Y:S01]  /*8640*/  FADD R47, R45.reuse, R48.reuse ;  /* 0x000000302d2f7221 */ /* 0x140fe20000000000 */
[----:B------:R-:W-:Y:S01]  /*8650*/  FADD R44, -R45, R48 ;  /* 0x000000302d2c7221 */ /* 0x000fe20000000100 */
[----:B------:R-:W-:Y:S01]  /*8660*/  MOV R48, R2 ;  /* 0x0000000200307202 */ /* 0x000fe20000000f00 */
[----:B------:R-:W-:Y:S01]  /*8670*/  FMUL R52, R34, -1.6629391908645629883 ;  /* 0xbfd4db3122347820 */ /* 0x000fe20000400000 */
[C-C-:B------:R-:W-:Y:S01]  /*8680*/  FADD R2, R51.reuse, -R47.reuse ;  /* 0x8000002f33027221 */ /* 0x140fe20000000000 */
[----:B------:R-:W-:Y:S01]  /*8690*/  FADD R45, R51, R47 ;  /* 0x0000002f332d7221 */ /* 0x000fe20000000000 */
[----:B------:R-:W-:Y:S01]  /*86a0*/  MOV R47, R53 ;  /* 0x00000035002f7202 */ /* 0x000fe20000000f00 */
[----:B------:R-:W-:Y:S01]  /*86b0*/  FMUL R53, R42, 1.4142135381698608398 ;  /* 0x3fb504f32a357820 */ /* 0x000fe20000400000 */
[----:B------:R-:W-:Y:S01]  /*86c0*/  FFMA R51, R46, -0.19891236722469329834, R6 ;  /* 0xbe4bafaf2e337823 */ /* 0x000fe20000000006 */
[----:B------:R-:W-:Y:S01]  /*86d0*/  FFMA R34, R6, 0.19891236722469329834, R46 ;  /* 0x3e4bafaf06227823 */ /* 0x000fe2000000002e */
[----:B------:R-:W2:Y:S01]  /*86e0*/  LDL.LU R42, [R1+0x280] ;  /* 0x00028000012a7983 */ /* 0x000ea20000300800 */
[----:B------:R-:W-:-:S03]  /*86f0*/  FMUL R6, R43, 1.9615705013275146484 ;  /* 0x3ffb14be2b067820 */ /* 0x000fc60000400000 */
[----:B------:R-:W3:Y:S04]  /*8700*/  LDL.LU R43, [R1+0x27c] ;  /* 0x00027c00012b7983 */ /* 0x000ee80000300800 */
[----:B------:R0:W-:Y:S04]  /*8710*/  STS [R8+0x210], R53 ;  /* 0x0002103508007388 */ /* 0x0001e80000000800 */
[----:B------:R1:W-:Y:S01]  /*8720*/  STS [R8+0x294], R52 ;  /* 0x0002943408007388 */ /* 0x0003e20000000800 */
[----:B0-----:R-:W-:Y:S01]  /*8730*/  FMUL R53, R47, 1.8477590084075927734 ;  /* 0x3fec835e2f357820 */ /* 0x001fe20000400000 */
[----:B-1----:R-:W-:-:S02]  /*8740*/  FMUL R52, R48, 1.8477590084075927734 ;  /* 0x3fec835e30347820 */ /* 0x002fc40000400000 */
[----:B------:R-:W-:Y:S04]  /*8750*/  STS [R8+0x39c], R6 ;  /* 0x00039c0608007388 */ /* 0x000fe80000000800 */
[----:B------:R-:W-:Y:S04]  /*8760*/  STS [R8+0x108], R53 ;  /* 0x0001083508007388 */ /* 0x000fe80000000800 */
[----:B------:R0:W-:Y:S01]  /*8770*/  STS [R8+0x318], R52 ;  /* 0x0003183408007388 */ /* 0x0001e20000000800 */
[----:B------:R-:W-:-:S03]  /*8780*/  NOP ;  /* 0x0000000000007918 */ /* 0x000fc60000000000 */
[----:B------:R-:W-:Y:S01]  /*8790*/  LDS R46, [R7+0x8] ;  /* 0x00000800072e7984 */ /* 0x000fe20000000800 */
[----:B0-----:R-:W-:Y:S01]  /*87a0*/  FMUL R52, R45, 1.4142135381698608398 ;  /* 0x3fb504f32d347820 */ /* 0x001fe20000400000 */
[----:B------:R-:W-:Y:S02]  /*87b0*/  FMUL R50, R50, 1.6629391908645629883 ;  /* 0x3fd4db3132327820 */ /* 0x000fe40000400000 */
[----:B------:R-:W0:Y:S01]  /*87c0*/  LDS R45, [R7] ;  /* 0x00000000072d7984 */ /* 0x000e220000000800 */
[----:B------:R-:W-:Y:S01]  /*87d0*/  MOV R6, R2 ;  /* 0x0000000200067202 */ /* 0x000fe20000000f00 */
[----:B------:R-:W-:Y:S02]  /*87e0*/  FMUL R51, R51, 1.9615705013275146484 ;  /* 0x3ffb14be33337820 */ /* 0x000fe40000400000 */
[----:B------:R-:W-:Y:S04]  /*87f0*/  LDS R2, [R7+0x4] ;  /* 0x0000040007027984 */ /* 0x000fe80000000800 */
[----:B------:R-:W-:Y:S04]  /*8800*/  LDS R53, [R7+0xc] ;  /* 0x00000c0007357984 */ /* 0x000fe80000000800 */
[----:B------:R-:W-:Y:S04]  /*8810*/  LDS R47, [R7+0x18] ;  /* 0x00001800072f7984 */ /* 0x000fe80000000800 */
[----:B------:R-:W-:Y:S04]  /*8820*/  LDS R48, [R7+0x1c] ;  /* 0x00001c0007307984 */ /* 0x000fe80000000800 */
[----:B0-----:R-:W-:Y:S04]  /*8830*/  STL [R1+0x8], R45 ;  /* 0x0000082d01007387 */ /* 0x001fe80000100800 */
[----:B------:R-:W-:Y:S04]  /*8840*/  STL [R1], R46 ;  /* 0x0000002e01007387 */ /* 0x000fe80000100800 */
[----:B------:R-:W-:Y:S04]  /*8850*/  LDS R45, [R7+0x10] ;  /* 0x00001000072d7984 */ /* 0x000fe80000000800 */
[----:B------:R-:W-:Y:S01]  /*8860*/  LDS R46, [R7+0x14] ;  /* 0x00001400072e7984 */ /* 0x000fe20000000800 */
[----:B------:R-:W-:-:S03]  /*8870*/  NOP ;  /* 0x0000000000007918 */ /* 0x000fc60000000000 */
[----:B------:R0:W-:Y:S04]  /*8880*/  STS [R8+0x18c], R50 ;  /* 0x00018c3208007388 */ /* 0x0001e80000000800 */
[----:B------:R1:W-:Y:S04]  /*8890*/  STS [R8], R52 ;  /* 0x0000003408007388 */ /* 0x0003e80000000800 */
[----:B------:R4:W-:Y:S01]  /*88a0*/  STS [R8+0x84], R51 ;  /* 0x0000843308007388 */ /* 0x0009e20000000800 */
[----:B0-----:R-:W-:Y:S01]  /*88b0*/  MOV R50, R35 ;  /* 0x0000002300327202 */ /* 0x001fe20000000f00 */
[----:B------:R-:W-:Y:S01]  /*88c0*/  FFMA R35, R44, -0.41421356797218322754, R49 ;  /* 0xbed413cd2c237823 */ /* 0x000fe20000000031 */
[----:B-1----:R-:W-:Y:S01]  /*88d0*/  FFMA R52, R49, 0.41421356797218322754, R44 ;  /* 0x3ed413cd31347823 */ /* 0x002fe2000000002c */
[C-C-:B------:R-:W-:Y:S01]  /*88e0*/  FADD R44, R41.reuse, -R38.reuse ;  /* 0x80000026292c7221 */ /* 0x140fe20000000000 */
[----:B------:R-:W-:Y:S01]  /*88f0*/  FADD R38, R41, R38 ;  /* 0x0000002629267221 */ /* 0x000fe20000000000 */
[----:B----4-:R-:W-:Y:S01]  /*8900*/  MOV R51, R6 ;  /* 0x0000000600337202 */ /* 0x010fe20000000f00 */
[----:B------:R-:W-:-:S05]  /*8910*/  FMUL R50, R50, -1.6629391908645629883 ;  /* 0xbfd4db3132327820 */ /* 0x000fca0000400000 */
[----:B------:R0:W-:Y:S02]  /*8920*/  STS [R8+0x294], R50 ;  /* 0x0002943208007388 */ /* 0x0001e40000000800 */
[----:B0-----:R-:W-:Y:S01]  /*8930*/  FMUL R50, R35, 1.8477590084075927734 ;  /* 0x3fec835e23327820 */ /* 0x001fe20000400000 */
[----:B--2---:R-:W-:Y:S01]  /*8940*/  FADD R41, R42, -R37 ;  /* 0x800000252a297221 */ /* 0x004fe20000000000 */
[C-C-:B---3--:R-:W-:Y:S01]  /*8950*/  FADD R6, R43.reuse, -R36.reuse ;  /* 0x800000242b067221 */ /* 0x148fe20000000000 */
[----:B------:R-:W-:Y:S01]  /*8960*/  FADD R36, R43, R36 ;  /* 0x000000242b247221 */ /* 0x000fe20000000000 */
[C-C-:B------:R-:W-:Y:S01]  /*8970*/  FADD R43, -R40.reuse, R39.reuse ;  /* 0x00000027282b7221 */ /* 0x140fe20000000100 */
[----:B------:R-:W-:Y:S01]  /*8980*/  FADD R40, R40, R39 ;  /* 0x0000002728287221 */ /* 0x000fe20000000000 */
[----:B------:R-:W-:Y:S01]  /*8990*/  FADD R39, R42, R37 ;  /* 0x000000252a277221 */ /* 0x000fe20000000000 */
        /* <DEDUP_REMOVED lines=8> */
[----:B------:R-:W-:Y:S01]  /*8a20*/  FADD R36, R39, R38 ;  /* 0x0000002627247221 */ /* 0x000fe20000000000 */
[----:B------:R-:W-:Y:S01]  /*8a30*/  FFMA R37, R42, 0.66817861795425415039, R49 ;  /* 0x3f2b0dc12a257823 */ /* 0x000fe20000000031 */
[----:B------:R-:W-:Y:S01]  /*8a40*/  FFMA R49, R49, -0.66817861795425415039, R42 ;  /* 0xbf2b0dc131317823 */ /* 0x000fe2000000002a */
[----:B------:R-:W-:Y:S01]  /*8a50*/  FADD R39, -R39, R38 ;  /* 0x0000002627277221 */ /* 0x000fe20000000100 */
[C-C-:B------:R-:W-:Y:S01]  /*8a60*/  FADD R42, R43.reuse, -R36.reuse ;  /* 0x800000242b2a7221 */ /* 0x140fe20000000000 */
[----:B------:R-:W-:Y:S01]  /*8a70*/  FADD R38, R43, R36 ;  /* 0x000000242b267221 */ /* 0x000fe20000000000 */
[----:B------:R-:W-:Y:S01]  /*8a80*/  FFMA R36, R6, -0.19891236722469329834, R41 ;  /* 0xbe4bafaf06247823 */ /* 0x000fe20000000029 */
[----:B------:R-:W-:Y:S01]  /*8a90*/  FFMA R41, R41, 0.19891236722469329834, R6 ;  /* 0x3e4bafaf29297823 */ /* 0x000fe20000000006 */
[----:B------:R-:W2:Y:S01]  /*8aa0*/  LDL.LU R43, [R1+0x18] ;  /* 0x00001800012b7983 */ /* 0x000ea20000300800 */
[----:B------:R-:W-:-:S03]  /*8ab0*/  FMUL R6, R34, 1.9615705013275146484 ;  /* 0x3ffb14be22067820 */ /* 0x000fc60000400000 */
[----:B------:R-:W3:Y:S04]  /*8ac0*/  LDL.LU R34, [R1+0x278] ;  /* 0x0002780001227983 */ /* 0x000ee80000300800 */
[----:B------:R-:W4:Y:S01]  /*8ad0*/  LDL.LU R35, [R1+0x274] ;  /* 0x0002740001237983 */ /* 0x000f220000300800 */
[----:B------:R-:W-:Y:S01]  /*8ae0*/  FMUL R51, R51, 1.4142135381698608398 ;  /* 0x3fb504f333337820 */ /* 0x000fe20000400000 */
[----:B------:R-:W-:Y:S02]  /*8af0*/  FMUL R44, R52, 1.8477590084075927734 ;  /* 0x3fec835e342c7820 */ /* 0x000fe40000400000 */
        /* <DEDUP_REMOVED lines=19> */
[----:B------:R-:W-:Y:S01]  /*8c30*/  FMUL R38, R38, 1.4142135381698608398 ;  /* 0x3fb504f326267820 */ /* 0x000fe20000400000 */
[----:B------:R-:W-:Y:S01]  /*8c40*/  NOP ;  /* 0x0000000000007918 */ /* 0x000fe20000000000 */
[----:B------:R-:W-:Y:S01]  /*8c50*/  STL [R1+0x1ac], R50 ;  /* 0x0001ac3201007387 */ /* 0x000fe20000100800 */
[----:B------:R-:W-:-:S03]  /*8c60*/  FMUL R36, R36, 1.9615705013275146484 ;  /* 0x3ffb14be24247820 */ /* 0x000fc60000400000 */
[----:B------:R-:W-:Y:S04]  /*8c70*/  STS [R8+0x18c], R37 ;  /* 0x00018c2508007388 */ /* 0x000fe80000000800 */
[----:B------:R1:W-:Y:S04]  /*8c80*/  STS [R8], R38 ;  /* 0x0000002608007388 */ /* 0x0003e80000000800 */
[----:B0-----:R-:W-:Y:S04]  /*8c90*/  STL [R1+0x1b0], R44 ;  /* 0x0001b02c01007387 */ /* 0x001fe80000100800 */
[----:B-1----:R-:W-:Y:S01]  /*8ca0*/  STL [R1+0x1b4], R6 ;  /* 0x0001b40601007387 */ /* 0x002fe20000100800 */
[C-C-:B------:R-:W-:Y:S01]  /*8cb0*/  FADD R38, -R33.reuse, R32.reuse ;  /* 0x0000002021267221 */ /* 0x140fe20000000100 */
[----:B------:R-:W-:-:S02]  /*8cc0*/  FADD R33, R33, R32 ;  /* 0x0000002021217221 */ /* 0x000fc40000000000 */
[----:B------:R0:W-:Y:S02]  /*8cd0*/  STS [R8+0x84], R36 ;  /* 0x0000842408007388 */ /* 0x0001e40000000800 */
[----:B0-----:R-:W-:Y:S01]  /*8ce0*/  FFMA R36, R39, -0.41421356797218322754, R40 ;  /* 0xbed413cd27247823 */ /* 0x001fe20000000028 */
[----:B------:R-:W-:Y:S01]  /*8cf0*/  FFMA R39, R40, 0.41421356797218322754, R39 ;  /* 0x3ed413cd28277823 */ /* 0x000fe20000000027 */
[----:B------:R-:W-:Y:S01]  /*8d00*/  FMUL R42, R42, 1.4142135381698608398 ;  /* 0x3fb504f32a2a7820 */ /* 0x000fe20000400000 */
[----:B------:R-:W-:-:S04]  /*8d10*/  FMUL R41, R41, 1.9615705013275146484 ;  /* 0x3ffb14be29297820 */ /* 0x000fc80000400000 */
[----:B------:R-:W-:Y:S04]  /*8d20*/  STS [R8+0x210], R42 ;  /* 0x0002102a08007388 */ /* 0x000fe80000000800 */
[----:B------:R-:W-:Y:S01]  /*8d30*/  STS [R8+0x39c], R41 ;  /* 0x00039c2908007388 */ /* 0x000fe20000000800 */
[C-C-:B---3--:R-:W-:Y:S01]  /*8d40*/  FADD R6, R34.reuse, -R31.reuse ;  /* 0x8000001f22067221 */ /* 0x148fe20000000000 */
[----:B------:R-:W-:Y:S01]  /*8d50*/  FADD R34, R34, R31 ;  /* 0x0000001f22227221 */ /* 0x000fe20000000000 */
[C-C-:B----4-:R-:W-:Y:S01]  /*8d60*/  FADD R31, R35.reuse, -R30.reuse ;  /* 0x8000001e231f7221 */ /* 0x150fe20000000000 */
[----:B------:R-:W-:Y:S01]  /*8d70*/  FADD R35, R35, R30 ;  /* 0x0000001e23237221 */ /* 0x000fe20000000000 */
[C---:B--2---:R-:W-:Y:S02]  /*8d80*/  FADD R37, R43.reuse, -R29 ;  /* 0x8000001d2b257221 */ /* 0x044fe40000000000 */
[C-C-:B------:R-:W-:Y:S01]  /*8d90*/  FADD R30, R6.reuse, R31.reuse ;  /* 0x0000001f061e7221 */ /* 0x140fe20000000000 */
[----:B------:R-:W-:Y:S01]  /*8da0*/  FADD R6, R6, -R31 ;  /* 0x8000001f06067221 */ /* 0x000fe20000000000 */
[----:B------:R-:W-:-:S02]  /*8db0*/  FADD R29, R43, R29 ;  /* 0x0000001d2b1d7221 */ /* 0x000fc40000000000 */
[C-C-:B------:R-:W-:Y:S01]  /*8dc0*/  FFMA R32, R30.reuse, -0.70710676908493041992, R37.reuse ;  /* 0xbf3504f31e207823 */ /* 0x140fe20000000025 */
[----:B------:R-:W-:Y:S01]  /*8dd0*/  FFMA R37, R30, 0.70710676908493041992, R37 ;  /* 0x3f3504f31e257823 */ /* 0x000fe20000000025 */
[C-C-:B------:R-:W-:Y:S01]  /*8de0*/  FFMA R30, R6.reuse, -0.70710676908493041992, R38.reuse ;  /* 0xbf3504f3061e7823 */ /* 0x140fe20000000026 */
[----:B------:R-:W-:Y:S01]  /*8df0*/  FFMA R38, R6, 0.70710676908493041992, R38 ;  /* 0x3f3504f306267823 */ /* 0x000fe20000000026 */
[--C-:B------:R-:W-:Y:S01]  /*8e00*/  FADD R6, R29, R33.reuse ;  /* 0x000000211d067221 */ /* 0x100fe20000000000 */
[----:B------:R-:W-:Y:S01]  /*8e10*/  FADD R40, R35, R34 ;  /* 0x0000002223287221 */ /* 0x000fe20000000000 */
[----:B------:R-:W-:Y:S01]  /*8e20*/  FFMA R31, R30, 0.66817861795425415039, R32 ;  /* 0x3f2b0dc11e1f7823 */ /* 0x000fe20000000020 */
[----:B------:R-:W-:Y:S01]  /*8e30*/  FFMA R32, R32, -0.66817861795425415039, R30 ;  /* 0xbf2b0dc120207823 */ /* 0x000fe2000000001e */
[----:B------:R-:W-:Y:S01]  /*8e40*/  FADD R30, R29, -R33 ;  /* 0x800000211d1e7221 */ /* 0x000fe20000000000 */
[----:B------:R-:W-:Y:S01]  /*8e50*/  FADD R29, -R35, R34 ;  /* 0x00000022231d7221 */ /* 0x000fe20000000100 */
[C-C-:B------:R-:W-:Y:S01]  /*8e60*/  FADD R33, R6.reuse, -R40.reuse ;  /* 0x8000002806217221 */ /* 0x140fe20000000000 */
[----:B------:R-:W-:Y:S01]  /*8e70*/  FADD R34, R6, R40 ;  /* 0x0000002806227221 */ /* 0x000fe20000000000 */
[----:B------:R-:W-:-:S05]  /*8e80*/  FMUL R6, R49, -1.6629391908645629883 ;  /* 0xbfd4db3131067820 */ /* 0x000fca0000400000 */
[----:B------:R0:W-:Y:S02]  /*8e90*/  STS [R8+0x294], R6 ;  /* 0x0002940608007388 */ /* 0x0001e40000000800 */
[----:B0-----:R-:W-:Y:S01]  /*8ea0*/  FMUL R6, R36, 1.8477590084075927734 ;  /* 0x3fec835e24067820 */ /* 0x001fe20000400000 */
[----:B------:R-:W-:-:S04]  /*8eb0*/  FMUL R36, R39, 1.8477590084075927734 ;  /* 0x3fec835e27247820 */ /* 0x000fc80000400000 */
[----:B------:R-:W-:Y:S04]  /*8ec0*/  STS [R8+0x108], R6 ;  /* 0x0001080608007388 */ /* 0x000fe80000000800 */
[----:B------:R-:W-:Y:S01]  /*8ed0*/  STS [R8+0x318], R36 ;  /* 0x0003182408007388 */ /* 0x000fe20000000800 */
[----:B------:R-:W-:-:S03]  /*8ee0*/  NOP ;  /* 0x0000000000007918 */ /* 0x000fc60000000000 */
[----:B------:R-:W0:Y:S04]  /*8ef0*/  LDS R36, [R7] ;  /* 0x0000000007247984 */ /* 0x000e280000000800 */
[----:B------:R-:W1:Y:S01]  /*8f00*/  LDS R6, [R7+0x4] ;  /* 0x0000040007067984 */ /* 0x000e620000000800 */
[----:B------:R-:W-:Y:S01]  /*8f10*/  FFMA R35, R38, -0.19891236722469329834, R37 ;  /* 0xbe4bafaf26237823 */ /* 0x000fe20000000025 */
[----:B------:R-:W-:Y:S02]  /*8f20*/  FFMA R37, R37, 0.19891236722469329834, R38 ;  /* 0x3e4bafaf25257823 */ /* 0x000fe40000000026 */
        /* <DEDUP_REMOVED lines=11> */
[----:B--2---:R-:W-:Y:S01]  /*8fe0*/  STL [R1+0x180], R38 ;  /* 0x0001802601007387 */ /* 0x004fe20000100800 */
[----:B------:R-:W-:Y:S01]  /*8ff0*/  FMUL R34, R34, 1.4142135381698608398 ;  /* 0x3fb504f322227820 */ /* 0x000fe20000400000 */
[----:B------:R-:W-:Y:S01]  /*9000*/  FMUL R31, R31, 1.6629391908645629883 ;  /* 0x3fd4db311f1f7820 */ /* 0x000fe20000400000 */
[----:B------:R-:W-:Y:S01]  /*9010*/  FMUL R35, R35, 1.9615705013275146484 ;  /* 0x3ffb14be23237820 */ /* 0x000fe20000400000 */
[----:B------:R-:W-:Y:S01]  /*9020*/  FMUL R33, R33, 1.4142135381698608398 ;  /* 0x3fb504f321217820 */ /* 0x000fe20000400000 */
[----:B------:R-:W-:Y:S01]  /*9030*/  FMUL R32, R32, -1.6629391908645629883 ;  /* 0xbfd4db3120207820 */ /* 0x000fe20000400000 */
[----:B------:R-:W-:Y:S01]  /*9040*/  FMUL R37, R37, 1.9615705013275146484 ;  /* 0x3ffb14be25257820 */ /* 0x000fe20000400000 */
[----:B------:R-:W-:Y:S01]  /*9050*/  NOP ;  /* 0x0000000000007918 */ /* 0x000fe20000000000 */
[----:B------:R-:W-:Y:S04]  /*9060*/  STS [R8], R34 ;  /* 0x0000002208007388 */ /* 0x000fe80000000800 */
[----:B0-----:R-:W-:Y:S04]  /*9070*/  STL [R1+0x19c], R36 ;  /* 0x00019c2401007387 */ /* 0x001fe80000100800 */
[----:B-1----:R0:W-:Y:S02]  /*9080*/  STL [R1+0x1a8], R6 ;  /* 0x0001a80601007387 */ /* 0x0021e40000100800 */
[----:B0-----:R-:W-:Y:S01]  /*9090*/  FFMA R6, R29, -0.41421356797218322754, R30 ;  /* 0xbed413cd1d067823 */ /* 0x001fe2000000001e */
[----:B------:R-:W-:-:S03]  /*90a0*/  FFMA R29, R30, 0.41421356797218322754, R29 ;  /* 0x3ed413cd1e1d7823 */ /* 0x000fc6000000001d */
[----:B------:R-:W-:Y:S01]  /*90b0*/  FMUL R6, R6, 1.8477590084075927734 ;  /* 0x3fec835e06067820 */ /* 0x000fe20000400000 */
[----:B------:R-:W-:Y:S01]  /*90c0*/  FMUL R29, R29, 1.8477590084075927734 ;  /* 0x3fec835e1d1d7820 */ /* 0x000fe20000400000 */
        /* <DEDUP_REMOVED lines=8> */
[----:B------:R-:W1:Y:S04]  /*9150*/  LDS R29, [R7] ;  /* 0x00000000071d7984 */ /* 0x000e680000000800 */
[----:B------:R-:W2:Y:S01]  /*9160*/  LDS R6, [R7+0x4] ;  /* 0x0000040007067984 */ /* 0x000ea20000000800 */
[C-C-:B------:R-:W-:Y:S01]  /*9170*/  FADD R30, R28.reuse, -R21.reuse ;  /* 0x800000151c1e7221 */ /* 0x140fe20000000000 */
[----:B------:R-:W-:Y:S01]  /*9180*/  FADD R28, R28, R21 ;  /* 0x000000151c1c7221 */ /* 0x000fe20000000000 */
[C-C-:B------:R-:W-:Y:S01]  /*9190*/  FADD R21, -R25.reuse, R24.reuse ;  /* 0x0000001819157221 */ /* 0x140fe20000000100 */
[----:B------:R-:W-:Y:S01]  /*91a0*/  FADD R24, R25, R24 ;  /* 0x0000001819187221 */ /* 0x000fe20000000000 */
[C-C-:B------:R-:W-:Y:S01]  /*91b0*/  FADD R25, R26.reuse, -R23.reuse ;  /* 0x800000171a197221 */ /* 0x140fe20000000000 */
[C-C-:B0-----:R-:W-:Y:S01]  /*91c0*/  FADD R31, R27.reuse, -R22.reuse ;  /* 0x800000161b1f7221 */ /* 0x141fe20000000000 */
        /* <DEDUP_REMOVED lines=19> */
[----:B------:R-:W-:-:S02]  /*9300*/  FFMA R28, R28, 0.41421356797218322754, R30 ;  /* 0x3ed413cd1c1c7823 */ /* 0x000fc4000000001e */
        /* <DEDUP_REMOVED lines=11> */
[----:B------:R-:W-:Y:S01]  /*93c0*/  FMUL R24, R24, 1.9615705013275146484 ;  /* 0x3ffb14be18187820 */ /* 0x000fe20000400000 */
[----:B------:R-:W-:-:S04]  /*93d0*/  NOP ;  /* 0x0000000000007918 */ /* 0x000fc80000000000 */
[----:B------:R-:W-:Y:S04]  /*93e0*/  STS [R8+0x84], R24 ;  /* 0x0000841808007388 */ /* 0x000fe80000000800 */
[----:B0-----:R-:W-:Y:S04]  /*93f0*/  STL [R1+0x148], R30 ;  /* 0x0001481e01007387 */ /* 0x001fe80000100800 */
[----:B-1----:R-:W-:Y:S04]  /*9400*/  STL [R1+0x150], R29 ;  /* 0x0001501d01007387 */ /* 0x002fe80000100800 */
[----:B--2---:R0:W-:Y:S02]  /*9410*/  STL [R1+0x16c], R6 ;  /* 0x00016c0601007387 */ /* 0x0041e40000100800 */
        /* <DEDUP_REMOVED lines=14> */
[----:B------:R-:W-:Y:S01]  /*9500*/  FMUL R26, R26, 1.4142135381698608398 ;  /* 0x3fb504f31a1a7820 */ /* 0x000fe20000400000 */
[----:B------:R-:W-:Y:S01]  /*9510*/  FMUL R27, R27, 1.8477590084075927734 ;  /* 0x3fec835e1b1b7820 */ /* 0x000fe20000400000 */
[----:B------:R-:W-:Y:S01]  /*9520*/  FFMA R6, R19, 0.66817861795425415039, R17 ;  /* 0x3f2b0dc113067823 */ /* 0x000fe20000000011 */
[----:B------:R-:W-:Y:S01]  /*9530*/  FFMA R13, R17, -0.66817861795425415039, R19 ;  /* 0xbf2b0dc1110d7823 */ /* 0x000fe20000000013 */
[----:B------:R-:W-:Y:S01]  /*9540*/  FMUL R21, R21, 1.6629391908645629883 ;  /* 0x3fd4db3115157820 */ /* 0x000fe20000400000 */
[----:B------:R-:W-:Y:S01]  /*9550*/  FMUL R23, R23, 1.4142135381698608398 ;  /* 0x3fb504f317177820 */ /* 0x000fe20000400000 */
[----:B------:R-:W-:Y:S01]  /*9560*/  FMUL R22, R22, -1.6629391908645629883 ;  /* 0xbfd4db3116167820 */ /* 0x000fe20000400000 */
[----:B------:R-:W-:Y:S01]  /*9570*/  FMUL R28, R28, 1.8477590084075927734 ;  /* 0x3fec835e1c1c7820 */ /* 0x000fe20000400000 */
[----:B------:R-:W-:Y:S01]  /*9580*/  FMUL R25, R25, 1.9615705013275146484 ;  /* 0x3ffb14be19197820 */ /* 0x000fe20000400000 */
[C-C-:B------:R-:W-:Y:S01]  /*9590*/  FADD R17, R20.reuse, R16.reuse ;  /* 0x0000001014117221 */ /* 0x140fe20000000000 */
[----:B------:R-:W-:Y:S01]  /*95a0*/  FADD R19, R20, -R16 ;  /* 0x8000001014137221 */ /* 0x000fe20000000000 */
[C-C-:B------:R-:W-:Y:S01]  /*95b0*/  FADD R20, -R14.reuse, R18.reuse ;  /* 0x000000120e147221 */ /* 0x140fe20000000100 */
[----:B------:R-:W-:Y:S01]  /*95c0*/  STS [R8], R26 ;  /* 0x0000001a08007388 */ /* 0x000fe20000000800 */
[----:B------:R-:W-:-:S02]  /*95d0*/  FADD R16, R14, R18 ;  /* 0x000000120e107221 */ /* 0x000fc40000000000 */
[----:B------:R-:W-:Y:S01]  /*95e0*/  FFMA R18, R20, -0.41421356797218322754, R19 ;  /* 0xbed413cd14127823 */ /* 0x000fe20000000013 */
[----:B------:R-:W-:Y:S01]  /*95f0*/  STS [R8+0x108], R27 ;  /* 0x0001081b08007388 */ /* 0x000fe20000000800 */
[----:B------:R-:W-:-:S03]  /*9600*/  FFMA R19, R19, 0.41421356797218322754, R20 ;  /* 0x3ed413cd13137823 */ /* 0x000fc60000000014 */
        /* <DEDUP_REMOVED lines=13> */
[C-C-:B------:R-:W-:Y:S01]  /*96e0*/  FADD R14, R17.reuse, -R16.reuse ;  /* 0x80000010110e7221 */ /* 0x140fe20000000000 */
[----:B------:R-:W-:Y:S01]  /*96f0*/  FADD R17, R17, R16 ;  /* 0x0000001011117221 */ /* 0x000fe20000000000 */
[----:B------:R-:W-:Y:S01]  /*9700*/  FFMA R16, R24, -0.19891236722469329834, R15 ;  /* 0xbe4bafaf18107823 */ /* 0x000fe2000000000f */
[----:B------:R-:W-:Y:S01]  /*9710*/  FFMA R15, R15, 0.19891236722469329834, R24 ;  /* 0x3e4bafaf0f0f7823 */ /* 0x000fe20000000018 */
[----:B------:R-:W-:Y:S01]  /*9720*/  FMUL R18, R18, 1.8477590084075927734 ;  /* 0x3fec835e12127820 */ /* 0x000fe20000400000 */
[----:B------:R-:W-:Y:S01]  /*9730*/  FMUL R17, R17, 1.4142135381698608398 ;  /* 0x3fb504f311117820 */ /* 0x000fe20000400000 */
        /* <DEDUP_REMOVED lines=15> */
[----:B------:R2:W-:Y:S04]  /*9830*/  STS [R8+0x108], R18 ;  /* 0x0001081208007388 */ /* 0x0005e80000000800 */
[----:B------:R0:W-:Y:S04]  /*9840*/  STS [R8+0x18c], R6 ;  /* 0x00018c0608007388 */ /* 0x0001e80000000800 */
[----:B------:R-:W-:Y:S04]  /*9850*/  STS [R8+0x210], R14 ;  /* 0x0002100e08007388 */ /* 0x000fe80000000800 */
[----:B------:R-:W-:Y:S04]  /*9860*/  STS [R8+0x294], R13 ;  /* 0x0002940d08007388 */ /* 0x000fe80000000800 */
[----:B------:R-:W-:Y:S04]  /*9870*/  STS [R8+0x318], R19 ;  /* 0x0003181308007388 */ /* 0x000fe80000000800 */
[----:B------:R-:W-:Y:S01]  /*9880*/  STS [R8+0x39c], R15 ;  /* 0x00039c0f08007388 */ /* 0x000fe20000000800 */
[----:B------:R-:W-:-:S03]  /*9890*/  NOP ;  /* 0x0000000000007918 */ /* 0x000fc60000000000 */
[----:B------:R-:W1:Y:S01]  /*98a0*/  LDS R13, [R7] ;  /* 0x00000000070d7984 */ /* 0x000e620000000800 */
[----:B---3--:R-:W-:Y:S01]  /*98b0*/  FADD R17, R10, -R4 ;  /* 0x800000040a117221 */ /* 0x008fe20000000000 */
[----:B----4-:R-:W-:Y:S01]  /*98c0*/  FADD R16, R12, -R0 ;  /* 0x800000000c107221 */ /* 0x010fe20000000000 */
        /* <DEDUP_REMOVED lines=8> */
[----:B--2---:R-:W-:Y:S02]  /*9950*/  STL [R1+0x11c], R22 ;  /* 0x00011c1601007387 */ /* 0x004fe40000100800 */
[C-C-:B------:R-:W-:Y:S01]  /*9960*/  FFMA R3, R11.reuse, -0.70710676908493041992, R16.reuse ;  /* 0xbf3504f30b037823 */ /* 0x140fe20000000010 */
[----:B------:R-:W-:Y:S01]  /*9970*/  FFMA R17, R11, 0.70710676908493041992, R16 ;  /* 0x3f3504f30b117823 */ /* 0x000fe20000000010 */
[C-C-:B------:R-:W-:Y:S01]  /*9980*/  FFMA R11, R10.reuse, -0.70710676908493041992, R0.reuse ;  /* 0xbf3504f30a0b7823 */ /* 0x140fe20000000000 */
[----:B------:R-:W-:Y:S01]  /*9990*/  FFMA R18, R10, 0.70710676908493041992, R0 ;  /* 0x3f3504f30a127823 */ /* 0x000fe20000000000 */
[----:B------:R-:W-:Y:S01]  /*99a0*/  FADD R16, -R9, R4 ;  /* 0x0000000409107221 */ /* 0x000fe20000000100 */
[----:B------:R-:W-:Y:S01]  /*99b0*/  LDS R14, [R7+0x8] ;  /* 0x00000800070e7984 */ /* 0x000fe20000000800 */
[----:B------:R-:W-:Y:S01]  /*99c0*/  FFMA R0, R11, 0.66817861795425415039, R3 ;  /* 0x3f2b0dc10b007823 */ /* 0x000fe20000000003 */
[----:B------:R-:W-:Y:S01]  /*99d0*/  FFMA R3, R3, -0.66817861795425415039, R11 ;  /* 0xbf2b0dc103037823 */ /* 0x000fe2000000000b */
[C-C-:B------:R-:W-:Y:S01]  /*99e0*/  FADD R11, R12.reuse, -R5.reuse ;  /* 0x800000050c0b7221 */ /* 0x140fe20000000000 */
[----:B------:R-:W-:-:S03]  /*99f0*/  FADD R10, R12, R5 ;  /* 0x000000050c0a7221 */ /* 0x000fc60000000000 */
[----:B------:R-:W-:Y:S01]  /*9a00*/  FFMA R12, R16, -0.41421356797218322754, R11 ;  /* 0xbed413cd100c7823 */ /* 0x000fe2000000000b */
[----:B0-----:R-:W-:Y:S03]  /*9a10*/  STL [R1+0x130], R21 ;  /* 0x0001301501007387 */ /* 0x001fe60000100800 */
[----:B------:R-:W-:Y:S01]  /*9a20*/  FMUL R6, R12, 1.8477590084075927734 ;  /* 0x3fec835e0c067820 */ /* 0x000fe20000400000 */
[----:B-1----:R-:W-:Y:S04]  /*9a30*/  STL [R1+0x140], R20 ;  /* 0x0001401401007387 */ /* 0x002fe80000100800 */
        /* <DEDUP_REMOVED lines=11> */
[----:B------:R-:W-:-:S03]  /*9af0*/  FADD R5, R9, R4 ;  /* 0x0000000409057221 */ /* 0x000fc60000000000 */
[----:B--2---:R-:W-:Y:S01]  /*9b00*/  STL [R1+0xec], R14 ;  /* 0x0000ec0e01007387 */ /* 0x004fe20000100800 */
[----:B------:R-:W-:Y:S01]  /*9b10*/  FFMA R11, R11, 0.41421356797218322754, R16 ;  /* 0x3ed413cd0b0b7823 */ /* 0x000fe20000000010 */
[----:B------:R-:W-:Y:S01]  /*9b20*/  FMUL R0, R0, 1.6629391908645629883 ;  /* 0x3fd4db3100007820 */ /* 0x000fe20000400000 */
[----:B------:R-:W-:Y:S01]  /*9b30*/  FMUL R3, R3, -1.6629391908645629883 ;  /* 0xbfd4db3103037820 */ /* 0x000fe20000400000 */
[----:B------:R-:W2:Y:S01]  /*9b40*/  LDL.LU R51, [R1+0x8] ;  /* 0x0000080001337983 */ /* 0x000ea20000300800 */
[----:B------:R-:W-:-:S03]  /*9b50*/  NOP ;  /* 0x0000000000007918 */ /* 0x000fc60000000000 */
[----:B-1----:R-:W-:Y:S04]  /*9b60*/  STL [R1+0x104], R13 ;  /* 0x0001040d01007387 */ /* 0x002fe80000100800 */
[----:B------:R-:W3:Y:S01]  /*9b70*/  LDL.LU R43, [R1] ;  /* 0x00000000012b7983 */ /* 0x000ee20000300800 */
[C-C-:B------:R-:W-:Y:S01]  /*9b80*/  FADD R4, R10.reuse, -R5.reuse ;  /* 0x800000050a047221 */ /* 0x140fe20000000000 */
[----:B------:R-:W-:Y:S01]  /*9b90*/  FADD R10, R10, R5 ;  /* 0x000000050a0a7221 */ /* 0x000fe20000000000 */
[----:B------:R-:W-:Y:S01]  /*9ba0*/  FFMA R9, R18, -0.19891236722469329834, R17 ;  /* 0xbe4bafaf12097823 */ /* 0x000fe20000000011 */
[----:B------:R-:W-:Y:S01]  /*9bb0*/  FFMA R5, R17, 0.19891236722469329834, R18 ;  /* 0x3e4bafaf11057823 */ /* 0x000fe20000000012 */
[----:B------:R-:W-:Y:S01]  /*9bc0*/  FMUL R4, R4, 1.4142135381698608398 ;  /* 0x3fb504f304047820 */ /* 0x000fe20000400000 */
[----:B------:R-:W-:Y:S01]  /*9bd0*/  FMUL R10, R10, 1.4142135381698608398 ;  /* 0x3fb504f30a0a7820 */ /* 0x000fe20000400000 */
[----:B------:R-:W-:Y:S01]  /*9be0*/  FMUL R9, R9, 1.9615705013275146484 ;  /* 0x3ffb14be09097820 */ /* 0x000fe20000400000 */
[----:B------:R-:W-:Y:S01]  /*9bf0*/  FMUL R11, R11, 1.8477590084075927734 ;  /* 0x3fec835e0b0b7820 */ /* 0x000fe20000400000 */
[----:B------:R-:W-:Y:S01]  /*9c00*/  FMUL R5, R5, 1.9615705013275146484 ;  /* 0x3ffb14be05057820 */ /* 0x000fe20000400000 */
[----:B------:R-:W-:Y:S04]  /*9c10*/  STS [R8+0x108], R6 ;  /* 0x0001080608007388 */ /* 0x000fe80000000800 */
[----:B------:R1:W-:Y:S04]  /*9c20*/  STS [R8], R10 ;  /* 0x0000000a08007388 */ /* 0x0003e80000000800 */
        /* <DEDUP_REMOVED lines=9> */
[----:B-1----:R-:W-:-:S03]  /*9cc0*/  FADD R10, R56, -R59 ;  /* 0x8000003b380a7221 */ /* 0x002fc60000000000 */
[----:B0-----:R0:W-:Y:S01]  /*9cd0*/  STL [R1+0x110], R12 ;  /* 0x0001100c01007387 */ /* 0x0011e20000100800 */
[----:B------:R-:W-:Y:S01]  /*9ce0*/  FADD R6, R54, -R61 ;  /* 0x8000003d36067221 */ /* 0x000fe20000000000 */
[----:B----4-:R-:W-:Y:S01]  /*9cf0*/  FADD R9, -R57, R58 ;  /* 0x0000003a39097221 */ /* 0x010fe20000000100 */
        /* <DEDUP_REMOVED lines=18> */
[----:B------:R-:W-:Y:S03]  /*9e20*/  STL [R1+0x2c], R11 ;  /* 0x00002c0b01007387 */ /* 0x000fe60000100800 */
        /* <DEDUP_REMOVED lines=8> */
[----:B------:R-:W4:Y:S04]  /*9eb0*/  LDS R11, [R7+0x18] ;  /* 0x00001800070b7984 */ /* 0x000f280000000800 */
        /* <DEDUP_REMOVED lines=8> */
[----:B------:R-:W-:Y:S03]  /*9f40*/  STS [R8+0x84], R0 ;  /* 0x0000840008007388 */ /* 0x000fe60000000800 */
[----:B------:R-:W-:Y:S01]  /*9f50*/  FMUL R4, R16, 1.8477590084075927734 ;  /* 0x3fec835e10047820 */ /* 0x000fe20000400000 */
[----:B------:R4:W-:Y:S04]  /*9f60*/  STS [R8], R3 ;  /* 0x0000000308007388 */ /* 0x0009e80000000800 */
[----:B0-----:R-:W-:Y:S04]  /*9f70*/  STL [R1+0xb8], R14 ;  /* 0x0000b80e01007387 */ /* 0x001fe80000100800 */
[----:B----4-:R0:W-:Y:S01]  /*9f80*/  STL [R1+0xdc], R11 ;  /* 0x0000dc0b01007387 */ /* 0x0101e20000100800 */
[----:B------:R-:W-:-:S03]  /*9f90*/  FADD R3, -R53, R45 ;  /* 0x0000002d35037221 */ /* 0x000fc60000000100 */
[----:B-1----:R3:W-:Y:S01]  /*9fa0*/  STL [R1+0xe8], R5 ;  /* 0x0000e80501007387 */ /* 0x0027e20000100800 */
[C---:B0-----:R-:W-:Y:S01]  /*9fb0*/  FADD R11, R2.reuse, -R47 ;  /* 0x8000002f020b7221 */ /* 0x041fe20000000000 */
[----:B------:R-:W-:Y:S02]  /*9fc0*/  FADD R45, R53, R45 ;  /* 0x0000002d352d7221 */ /* 0x000fe40000000000 */
[----:B------:R0:W-:Y:S01]  /*9fd0*/  STS [R8+0x108], R4 ;  /* 0x0001080408007388 */ /* 0x0001e20000000800 */
[----:B------:R-:W-:Y:S01]  /*9fe0*/  FADD R47, R2, R47 ;  /* 0x0000002f022f7221 */ /* 0x000fe20000000000 */
[----:B------:R-:W-:Y:S01]  /*9ff0*/  FFMA R13, R13, 0.41421356797218322754, R17 ;  /* 0x3ed413cd0d0d7823 */ /* 0x000fe20000000011 */
[----:B------:R-:W-:Y:S01]  /*a000*/  FMUL R6, R6, 1.6629391908645629883 ;  /* 0x3fd4db3106067820 */ /* 0x000fe20000400000 */
[----:B------:R-:W-:Y:S01]  /*a010*/  FMUL R10, R10, 1.4142135381698608398 ;  /* 0x3fb504f30a0a7820 */ /* 0x000fe20000400000 */
[----:B------:R-:W-:Y:S01]  /*a020*/  FMUL R9, R9, -1.6629391908645629883 ;  /* 0xbfd4db3109097820 */ /* 0x000fe20000400000 */
[----:B------:R-:W-:Y:S01]  /*a030*/  FMUL R13, R13, 1.8477590084075927734 ;  /* 0x3fec835e0d0d7820 */ /* 0x000fe20000400000 */
[----:B------:R-:W-:Y:S01]  /*a040*/  FMUL R12, R12, 1.9615705013275146484 ;  /* 0x3ffb14be0c0c7820 */ /* 0x000fe20000400000 */
[----:B------:R-:W-:Y:S04]  /*a050*/  STS [R8+0x18c], R6 ;  /* 0x00018c0608007388 */ /* 0x000fe80000000800 */
[----:B------:R-:W-:Y:S04]  /*a060*/  STS [R8+0x210], R10 ;  /* 0x0002100a08007388 */ /* 0x000fe80000000800 */
[----:B------:R1:W-:Y:S04]  /*a070*/  STS [R8+0x294], R9 ;  /* 0x0002940908007388 */ /* 0x0003e80000000800 */
[----:B------:R-:W-:Y:S04]  /*a080*/  STS [R8+0x318], R13 ;  /* 0x0003180d08007388 */ /* 0x000fe80000000800 */
[----:B------:R-:W-:Y:S04]  /*a090*/  STS [R8+0x39c], R12 ;  /* 0x00039c0c08007388 */ /* 0x000fe80000000800 */
[----:B------:R-:W4:Y:S01]  /*a0a0*/  LDL.LU R2, [R1+0x270] ;  /* 0x0002700001027983 */ /* 0x000f220000300800 */
[----:B--2---:R-:W-:Y:S01]  /*a0b0*/  FADD R0, R51, -R48 ;  /* 0x8000003033007221 */ /* 0x004fe20000000000 */
[----:B---3--:R-:W-:-:S04]  /*a0c0*/  FADD R5, R43, -R46 ;  /* 0x8000002e2b057221 */ /* 0x008fc80000000000 */
[C-C-:B------:R-:W-:Y:S01]  /*a0d0*/  FADD R15, R5.reuse, R11.reuse ;  /* 0x0000000b050f7221 */ /* 0x140fe20000000000 */
[----:B------:R-:W-:-:S03]  /*a0e0*/  FADD R5, R5, -R11 ;  /* 0x8000000b05057221 */ /* 0x000fc60000000000 */
[C-C-:B------:R-:W-:Y:S01]  /*a0f0*/  FFMA R14, R15.reuse, -0.70710676908493041992, R0.reuse ;  /* 0xbf3504f30f0e7823 */ /* 0x140fe20000000000 */
[----:B------:R-:W-:Y:S01]  /*a100*/  FFMA R11, R15, 0.70710676908493041992, R0 ;  /* 0x3f3504f30f0b7823 */ /* 0x000fe20000000000 */
[--C-:B------:R-:W-:Y:S01]  /*a110*/  FFMA R0, R5, -0.70710676908493041992, R3.reuse ;  /* 0xbf3504f305007823 */ /* 0x100fe20000000003 */
[----:B------:R-:W-:Y:S01]  /*a120*/  FADD R18, R51, R48 ;  /* 0x0000003033127221 */ /* 0x000fe20000000000 */
[----:B0-----:R-:W-:Y:S01]  /*a130*/  FADD R4, R43, R46 ;  /* 0x0000002e2b047221 */ /* 0x001fe20000000000 */
[----:B------:R-:W-:Y:S01]  /*a140*/  FFMA R5, R5, 0.70710676908493041992, R3 ;  /* 0x3f3504f305057823 */ /* 0x000fe20000000003 */
[----:B------:R-:W-:Y:S01]  /*a150*/  FFMA R15, R0, 0.66817861795425415039, R14 ;  /* 0x3f2b0dc1000f7823 */ /* 0x000fe2000000000e */
[----:B------:R-:W-:Y:S01]  /*a160*/  FFMA R14, R14, -0.66817861795425415039, R0 ;  /* 0xbf2b0dc10e0e7823 */ /* 0x000fe20000000000 */
[----:B------:R-:W-:Y:S01]  /*a170*/  FADD R0, R18, R45 ;  /* 0x0000002d12007221 */ /* 0x000fe20000000000 */
[--C-:B------:R-:W-:Y:S01]  /*a180*/  FADD R3, R47, R4.reuse ;  /* 0x000000042f037221 */ /* 0x100fe20000000000 */
[----:B------:R-:W2:Y:S03]  /*a190*/  LDL.LU R51, [R1+0x3c] ;  /* 0x00003c0001337983 */ /* 0x000ea60000300800 */
[C-C-:B------:R-:W-:Y:S01]  /*a1a0*/  FADD R16, R0.reuse, -R3.reuse ;  /* 0x8000000300107221 */ /* 0x140fe20000000000 */
[----:B------:R-:W-:Y:S01]  /*a1b0*/  FADD R0, R0, R3 ;  /* 0x0000000300007221 */ /* 0x000fe20000000000 */
[----:B------:R-:W-:Y:S01]  /*a1c0*/  FFMA R3, R5, -0.19891236722469329834, R11 ;  /* 0xbe4bafaf05037823 */ /* 0x000fe2000000000b */
[----:B------:R-:W-:Y:S01]  /*a1d0*/  FADD R18, R18, -R45 ;  /* 0x8000002d12127221 */ /* 0x000fe20000000000 */
[----:B------:R-:W-:Y:S01]  /*a1e0*/  FADD R4, -R47, R4 ;  /* 0x000000042f047221 */ /* 0x000fe20000000100 */
[----:B-1----:R-:W-:Y:S01]  /*a1f0*/  FMUL R9, R0, 1.4142135381698608398 ;  /* 0x3fb504f300097820 */ /* 0x002fe20000400000 */
[----:B------:R-:W-:Y:S01]  /*a200*/  NOP ;  /* 0x0000000000007918 */ /* 0x000fe20000000000 */
[----:B------:R-:W-:Y:S01]  /*a210*/  FMUL R10, R3, 1.9615705013275146484 ;  /* 0x3ffb14be030a7820 */ /* 0x000fe20000400000 */
[----:B------:R-:W0:Y:S04]  /*a220*/  LDS R0, [R7] ;  /* 0x0000000007007984 */ /* 0x000e280000000800 */
[----:B------:R-:W1:Y:S01]  /*a230*/  LDS R3, [R7+0x4] ;  /* 0x0000040007037984 */ /* 0x000e620000000800 */
[----:B------:R-:W-:Y:S01]  /*a240*/  FFMA R17, R4, -0.41421356797218322754, R18 ;  /* 0xbed413cd04117823 */ /* 0x000fe20000000012 */
[----:B------:R-:W-:Y:S01]  /*a250*/  FFMA R18, R18, 0.41421356797218322754, R4 ;  /* 0x3ed413cd12127823 */ /* 0x000fe20000000004 */
[----:B------:R-:W-:Y:S01]  /*a260*/  FFMA R11, R11, 0.19891236722469329834, R5 ;  /* 0x3e4bafaf0b0b7823 */ /* 0x000fe20000000005 */
[----:B------:R-:W2:Y:S04]  /*a270*/  LDL.LU R43, [R1+0x50] ;  /* 0x00005000012b7983 */ /* 0x000ea80000300800 */
[----:B------:R-:W3:Y:S04]  /*a280*/  LDS R4, [R7+0x8] ;  /* 0x0000080007047984 */ /* 0x000ee80000000800 */
[----:B------:R-:W3:Y:S04]  /*a290*/  LDS R5, [R7+0xc] ;  /* 0x00000c0007057984 */ /* 0x000ee80000000800 */
[----:B0-----:R-:W-:Y:S04]  /*a2a0*/  STL [R1+0x24c], R0 ;  /* 0x00024c0001007387 */ /* 0x001fe80000100800 */
[----:B-1----:R-:W-:Y:S04]  /*a2b0*/  STL [R1+0x250], R3 ;  /* 0x0002500301007387 */ /* 0x002fe80000100800 */
[----:B------:R-:W0:Y:S04]  /*a2c0*/  LDS R3, [R7+0x10] ;  /* 0x0000100007037984 */ /* 0x000e280000000800 */
[----:B---3--:R-:W-:Y:S04]  /*a2d0*/  STL [R1+0x254], R4 ;  /* 0x0002540401007387 */ /* 0x008fe80000100800 */
[----:B------:R-:W-:Y:S04]  /*a2e0*/  STL [R1+0x258], R5 ;  /* 0x0002580501007387 */ /* 0x000fe80000100800 */
[----:B------:R-:W1:Y:S04]  /*a2f0*/  LDS R0, [R7+0x14] ;  /* 0x0000140007007984 */ /* 0x000e680000000800 */
[----:B------:R-:W3:Y:S04]  /*a300*/  LDL.LU R49, [R1+0x4c] ;  /* 0x00004c0001317983 */ /* 0x000ee80000300800 */
[----:B0-----:R-:W-:Y:S04]  /*a310*/  STL [R1+0x78], R3 ;  /* 0x0000780301007387 */ /* 0x001fe80000100800 */
[----:B------:R-:W0:Y:S04]  /*a320*/  LDS R3, [R7+0x18] ;  /* 0x0000180007037984 */ /* 0x000e280000000800 */
[----:B------:R-:W3:Y:S04]  /*a330*/  LDL.LU R52, [R1+0x54] ;  /* 0x0000540001347983 */ /* 0x000ee80000300800 */
[----:B-1----:R-:W-:Y:S04]  /*a340*/  STL [R1+0x98], R0 ;  /* 0x0000980001007387 */ /* 0x002fe80000100800 */
[----:B------:R-:W4:Y:S04]  /*a350*/  LDL.LU R40, [R1+0x64] ;  /* 0x0000640001287983 */ /* 0x000f280000300800 */
[----:B------:R-:W1:Y:S01]  /*a360*/  LDS R0, [R7+0x1c] ;  /* 0x00001c0007007984 */ /* 0x000e620000000800 */
[----:B------:R-:W-:Y:S01]  /*a370*/  FMUL R12, R16, 1.4142135381698608398 ;  /* 0x3fb504f3100c7820 */ /* 0x000fe20000400000 */
[----:B------:R-:W-:-:S02]  /*a380*/  NOP ;  /* 0x0000000000007918 */ /* 0x000fc40000000000 */
[----:B0-----:R-:W-:Y:S04]  /*a390*/  STL [R1+0xc4], R3 ;  /* 0x0000c40301007387 */ /* 0x001fe80000100800 */
[----:B------:R-:W4:Y:S04]  /*a3a0*/  LDL.LU R50, [R1+0x6c] ;  /* 0x00006c0001327983 */ /* 0x000f280000300800 */
[----:B------:R0:W-:Y:S04]  /*a3b0*/  STS [R8+0x210], R12 ;  /* 0x0002100c08007388 */ /* 0x0001e80000000800 */
[----:B-1----:R-:W-:Y:S04]  /*a3c0*/  STL [R1+0xd0], R0 ;  /* 0x0000d00001007387 */ /* 0x002fe80000100800 */
[----:B------:R-:W4:Y:S04]  /*a3d0*/  LDL.LU R39, [R1+0x7c] ;  /* 0x00007c0001277983 */ /* 0x000f280000300800 */
[----:B------:R-:W4:Y:S04]  /*a3e0*/  LDL.LU R38, [R1+0x9c] ;  /* 0x00009c0001267983 */ /* 0x000f280000300800 */
[----:B------:R-:W-:Y:S04]  /*a3f0*/  STL [R1+0x25c], R7 ;  /* 0x00025c0701007387 */ /* 0x000fe80000100800 */
[----:B------:R-:W4:Y:S01]  /*a400*/  LDL.LU R54, [R1+0xac] ;  /* 0x0000ac0001367983 */ /* 0x000f220000300800 */
[----:B------:R-:W-:Y:S01]  /*a410*/  FMUL R6, R14, -1.6629391908645629883 ;  /* 0xbfd4db310e067820 */ /* 0x000fe20000400000 */
[----:B------:R-:W-:Y:S01]  /*a420*/  FMUL R14, R18, 1.8477590084075927734 ;  /* 0x3fec835e120e7820 */ /* 0x000fe20000400000 */
[----:B------:R-:W-:-:S04]  /*a430*/  FMUL R11, R11, 1.9615705013275146484 ;  /* 0x3ffb14be0b0b7820 */ /* 0x000fc80000400000 */
[----:B------:R3:W-:Y:S04]  /*a440*/  STS [R8+0x318], R14 ;  /* 0x0003180e08007388 */ /* 0x0007e80000000800 */
[----:B------:R1:W-:Y:S01]  /*a450*/  STS [R8+0x39c], R11 ;  /* 0x00039c0b08007388 */ /* 0x0003e20000000800 */
[C-C-:B--2---:R-:W-:Y:S01]  /*a460*/  FADD R29, -R43.reuse, R51.reuse ;  /* 0x000000332b1d7221 */ /* 0x144fe20000000100 */
[----:B0-----:R-:W-:Y:S02]  /*a470*/  FADD R12, R43, R51 ;  /* 0x000000332b0c7221 */ /* 0x001fe40000000000 */
        /* <DEDUP_REMOVED lines=12> */
[----:B-1----:R-:W-:-:S02]  /*a540*/  FADD R11, R52, R49 ;  /* 0x00000031340b7221 */ /* 0x002fc40000000000 */
[----:B------:R-:W3:Y:S04]  /*a550*/  LDL.LU R49, [R1+0x5c] ;  /* 0x00005c0001317983 */ /* 0x000ee80000300800 */
[----:B------:R-:W3:Y:S04]  /*a560*/  LDL.LU R52, [R1+0xbc] ;  /* 0x0000bc0001347983 */ /* 0x000ee80000300800 */
[----:B------:R-:W3:Y:S04]  /*a570*/  LDL.LU R32, [R1+0x90] ;  /* 0x0000900001207983 */ /* 0x000ee80000300800 */
[----:B------:R-:W3:Y:S04]  /*a580*/  LDL.LU R42, [R1+0x15c] ;  /* 0x00015c00012a7983 */ /* 0x000ee80000300800 */
[----:B------:R-:W3:Y:S01]  /*a590*/  LDL.LU R41, [R1+0xc0] ;  /* 0x0000c00001297983 */ /* 0x000ee20000300800 */
[C-C-:B----4-:R-:W-:Y:S01]  /*a5a0*/  FADD R23, -R50.reuse, R40.reuse ;  /* 0x0000002832177221 */ /* 0x150fe20000000100 */
[----:B------:R-:W-:-:S02]  /*a5b0*/  FADD R27, R50, R40 ;  /* 0x00000028321b7221 */ /* 0x000fc40000000000 */
[----:B------:R-:W4:Y:S04]  /*a5c0*/  LDL.LU R40, [R1+0x174] ;  /* 0x0001740001287983 */ /* 0x000f280000300800 */
[----:B------:R-:W4:Y:S04]  /*a5d0*/  LDL.LU R20, [R1+0xd4] ;  /* 0x0000d40001147983 */ /* 0x000f280000300800 */
[----:B------:R-:W4:Y:S04]  /*a5e0*/  LDL.LU R37, [R1+0x188] ;  /* 0x0001880001257983 */ /* 0x000f280000300800 */
[----:B------:R-:W4:Y:S04]  /*a5f0*/  LDL.LU R31, [R1+0xe4] ;  /* 0x0000e400011f7983 */ /* 0x000f280000300800 */
[----:B------:R-:W4:Y:S01]  /*a600*/  LDL.LU R50, [R1+0x198] ;  /* 0x0001980001327983 */ /* 0x000f220000300800 */
[C-C-:B------:R-:W-:Y:S01]  /*a610*/  FADD R30, -R38.reuse, R39.reuse ;  /* 0x00000027261e7221 */ /* 0x140fe20000000100 */
[----:B------:R-:W-:-:S02]  /*a620*/  FADD R35, R38, R39 ;  /* 0x0000002726237221 */ /* 0x000fc40000000000 */
[----:B------:R-:W4:Y:S04]  /*a630*/  LDL.LU R26, [R1+0x1c] ;  /* 0x00001c00011a7983 */ /* 0x000f280000300800 */
[----:B------:R-:W4:Y:S04]  /*a640*/  LDL.LU R33, [R1+0x160] ;  /* 0x0001600001217983 */ /* 0x000f280000300800 */
[----:B------:R-:W4:Y:S04]  /*a650*/  LDL.LU R36, [R1+0x118] ;  /* 0x0001180001247983 */ /* 0x000f280000300800 */
[----:B------:R-:W4:Y:S04]  /*a660*/  LDL.LU R38, [R1+0x1b8] ;  /* 0x0001b80001267983 */ /* 0x000f280000300800 */
[----:B------:R3:W-:Y:S04]  /*a670*/  STS [R8], R9 ;  /* 0x0000000908007388 */ /* 0x0007e80000000800 */
[----:B------:R0:W-:Y:S01]  /*a680*/  STS [R8+0x294], R6 ;  /* 0x0002940608007388 */ /* 0x0001e20000000800 */
[C-C-:B--2---:R-:W-:Y:S01]  /*a690*/  FADD R39, -R43.reuse, R54.reuse ;  /* 0x000000362b277221 */ /* 0x144fe20000000100 */
[----:B------:R-:W-:Y:S01]  /*a6a0*/  FADD R43, R43, R54 ;  /* 0x000000362b2b7221 */ /* 0x000fe20000000000 */
[C-C-:B------:R-:W-:Y:S01]  /*a6b0*/  FADD R54, -R44.reuse, R34.reuse ;  /* 0x000000222c367221 */ /* 0x140fe20000000100 */
[----:B------:R-:W-:-:S02]  /*a6c0*/  FADD R57, R44, R34 ;  /* 0x000000222c397221 */ /* 0x000fc40000000000 */
[----:B------:R-:W2:Y:S04]  /*a6d0*/  LDL.LU R34, [R1+0x20] ;  /* 0x0000200001227983 */ /* 0x000ea80000300800 */
[----:B------:R-:W2:Y:S01]  /*a6e0*/  LDL.LU R44, [R1+0x178] ;  /* 0x00017800012c7983 */ /* 0x000ea20000300800 */
[C-C-:B------:R-:W-:Y:S01]  /*a6f0*/  FADD R13, R24.reuse, -R21.reuse ;  /* 0x80000015180d7221 */ /* 0x140fe20000000000 */
[----:B------:R-:W-:Y:S01]  /*a700*/  FADD R16, R24, R21 ;  /* 0x0000001518107221 */ /* 0x000fe20000000000 */
[C-C-:B---3--:R-:W-:Y:S01]  /*a710*/  FADD R9, R52.reuse, -R49.reuse ;  /* 0x8000003134097221 */ /* 0x148fe20000000000 */
[----:B------:R-:W-:Y:S02]  /*a720*/  FADD R24, R52, R49 ;  /* 0x0000003134187221 */ /* 0x000fe40000000000 */
[----:B------:R-:W3:Y:S04]  /*a730*/  LDL.LU R49, [R1+0x34] ;  /* 0x0000340001317983 */ /* 0x000ee80000300800 */
[----:B------:R-:W3:Y:S01]  /*a740*/  LDL.LU R52, [R1+0x190] ;  /* 0x0001900001347983 */ /* 0x000ee20000300800 */
[C-C-:B0-----:R-:W-:Y:S01]  /*a750*/  FADD R6, R42.reuse, -R32.reuse ;  /* 0x800000202a067221 */ /* 0x141fe20000000000 */
[----:B------:R-:W-:Y:S01]  /*a760*/  FADD R32, R42, R32 ;  /* 0x000000202a207221 */ /* 0x000fe20000000000 */
[C-C-:B----4-:R-:W-:Y:S01]  /*a770*/  FADD R42, R40.reuse, -R41.reuse ;  /* 0x80000029282a7221 */ /* 0x150fe20000000000 */
[----:B------:R-:W-:Y:S01]  /*a780*/  FADD R40, R40, R41 ;  /* 0x0000002928287221 */ /* 0x000fe20000000000 */
[C-C-:B------:R-:W-:Y:S01]  /*a790*/  FADD R41, R37.reuse, -R20.reuse ;  /* 0x8000001425297221 */ /* 0x140fe20000000000 */
[----:B------:R-:W-:Y:S01]  /*a7a0*/  FADD R48, R37, R20 ;  /* 0x0000001425307221 */ /* 0x000fe20000000000 */
[C-C-:B------:R-:W-:Y:S01]  /*a7b0*/  FADD R37, R50.reuse, -R31.reuse ;  /* 0x8000001f32257221 */ /* 0x140fe20000000000 */
[----:B------:R-:W-:-:S02]  /*a7c0*/  FADD R56, R50, R31 ;  /* 0x0000001f32387221 */ /* 0x000fc40000000000 */
[----:B------:R-:W4:Y:S04]  /*a7d0*/  LDL.LU R31, [R1+0xb4] ;  /* 0x0000b400011f7983 */ /* 0x000f280000300800 */
[----:B------:R-:W4:Y:S01]  /*a7e0*/  LDL.LU R50, [R1+0x1a4] ;  /* 0x0001a40001327983 */ /* 0x000f220000300800 */
[----:B------:R-:W-:Y:S01]  /*a7f0*/  FMUL R15, R15, 1.6629391908645629883 ;  /* 0x3fd4db310f0f7820 */ /* 0x000fe20000400000 */
[----:B------:R-:W-:Y:S01]  /*a800*/  FMUL R17, R17, 1.8477590084075927734 ;  /* 0x3fec835e11117820 */ /* 0x000fe20000400000 */
[C-C-:B------:R-:W-:Y:S01]  /*a810*/  FADD R46, -R51.reuse, R61.reuse ;  /* 0x0000003d332e7221 */ /* 0x140fe20000000100 */
[----:B------:R0:W-:Y:S01]  /*a820*/  STS [R8+0x84], R10 ;  /* 0x0000840a08007388 */ /* 0x0001e20000000800 */
[----:B------:R-:W-:Y:S01]  /*a830*/  FADD R51, R51, R61 ;  /* 0x0000003d33337221 */ /* 0x000fe20000000000 */
[----:B------:R-:W-:-:S02]  /*a840*/  FADD R61, R25, R19 ;  /* 0x00000013193d7221 */ /* 0x000fc40000000000 */
[----:B------:R1:W-:Y:S01]  /*a850*/  STS [R8+0x18c], R15 ;  /* 0x00018c0f08007388 */ /* 0x0003e20000000800 */
[----:B------:R-:W-:Y:S01]  /*a860*/  FADD R45, R38, -R36 ;  /* 0x80000024262d7221 */ /* 0x000fe20000000000 */
[--C-:B------:R-:W-:Y:S02]  /*a870*/  FADD R18, R33, R26.reuse ;  /* 0x0000001a21127221 */ /* 0x100fe40000000000 */
[----:B------:R1:W-:Y:S01]  /*a880*/  STS [R8+0x108], R17 ;  /* 0x0001081108007388 */ /* 0x0003e20000000800 */
[----:B0-----:R-:W-:Y:S01]  /*a890*/  FADD R10, -R25, R19 ;  /* 0x00000013190a7221 */ /* 0x001fe20000000100 */
[----:B------:R-:W-:Y:S01]  /*a8a0*/  FADD R19, R33, -R26 ;  /* 0x8000001a21137221 */ /* 0x000fe20000000000 */
[----:B-1----:R-:W-:Y:S01]  /*a8b0*/  FADD R15, R22, -R28 ;  /* 0x8000001c160f7221 */ /* 0x002fe20000000000 */
[----:B------:R-:W-:Y:S01]  /*a8c0*/  FADD R8, R38, R36 ;  /* 0x0000002426087221 */ /* 0x000fe20000000000 */
[----:B------:R-:W-:Y:S01]  /*a8d0*/  FADD R17, R22, R28 ;  /* 0x0000001c16117221 */ /* 0x000fe20000000000 */
[----:B------:R-:W4:Y:S01]  /*a8e0*/  LDL.LU R36, [R1+0xcc] ;  /* 0x0000cc0001247983 */ /* 0x000f220000300800 */
[C-C-:B------:R-:W-:Y:S01]  /*a8f0*/  FADD R25, R15.reuse, R19.reuse ;  /* 0x000000130f197221 */ /* 0x140fe20000000000 */
[----:B------:R-:W-:-:S02]  /*a900*/  FADD R19, R15, -R19 ;  /* 0x800000130f137221 */ /* 0x000fc40000000000 */
[----:B------:R-:W4:Y:S01]  /*a910*/  LDL.LU R38, [R1+0x1cc] ;  /* 0x0001cc0001267983 */ /* 0x000f220000300800 */
[C-C-:B------:R-:W-:Y:S01]  /*a920*/  FADD R21, R18.reuse, R17.reuse ;  /* 0x0000001112157221 */ /* 0x140fe20000000000 */
[----:B------:R-:W-:Y:S02]  /*a930*/  FADD R15, -R18, R17 ;  /* 0x00000011120f7221 */ /* 0x000fe40000000100 */
[----:B------:R-:W4:Y:S01]  /*a940*/  LDL.LU R60, [R1+0xe0] ;  /* 0x0000e000013c7983 */ /* 0x000f220000300800 */
[C-C-:B--2---:R-:W-:Y:S01]  /*a950*/  FADD R20, R44.reuse, -R34.reuse ;  /* 0x800000222c147221 */ /* 0x144fe20000000000 */
[----:B------:R-:W-:Y:S02]  /*a960*/  FADD R18, R44, R34 ;  /* 0x000000222c127221 */ /* 0x000fe40000000000 */
[----:B------:R-:W2:Y:S01]  /*a970*/  LDL.LU R44, [R1+0x1f0] ;  /* 0x0001f000012c7983 */ /* 0x000ea20000300800 */
[C-C-:B------:R-:W-:Y:S01]  /*a980*/  FADD R17, R13.reuse, R20.reuse ;  /* 0x000000140d117221 */ /* 0x140fe20000000000 */
[----:B------:R-:W-:Y:S01]  /*a990*/  FADD R20, R13, -R20 ;  /* 0x800000140d147221 */ /* 0x000fe20000000000 */
[C-C-:B------:R-:W-:Y:S01]  /*a9a0*/  FADD R13, R18.reuse, R16.reuse ;  /* 0x00000010120d7221 */ /* 0x140fe20000000000 */
[----:B------:R-:W-:Y:S01]  /*a9b0*/  FADD R16, -R18, R16 ;  /* 0x0000001012107221 */ /* 0x000fe20000000100 */
[C-C-:B---3--:R-:W-:Y:S01]  /*a9c0*/  FADD R26, R52.reuse, -R49.reuse ;  /* 0x80000031341a7221 */ /* 0x148fe20000000000 */
[----:B------:R-:W-:-:S02]  /*a9d0*/  FADD R18, R52, R49 ;  /* 0x0000003134127221 */ /* 0x000fc40000000000 */
[----:B------:R-:W3:Y:S04]  /*a9e0*/  LDL.LU R49, [R1+0x100] ;  /* 0x0001000001317983 */ /* 0x000ee80000300800 */
[----:B------:R-:W3:Y:S01]  /*a9f0*/  LDL.LU R52, [R1+0x200] ;  /* 0x0002000001347983 */ /* 0x000ee20000300800 */
[C-C-:B------:R-:W-:Y:S01]  /*aa00*/  FADD R22, R9.reuse, R26.reuse ;  /* 0x0000001a09167221 */ /* 0x140fe20000000000 */
[----:B------:R-:W-:Y:S02]  /*aa10*/  FADD R26, R9, -R26 ;  /* 0x8000001a091a7221 */ /* 0x000fe40000000000 */
[----:B------:R-:W3:Y:S01]  /*aa20*/  LDL.LU R58, [R1+0x124] ;  /* 0x00012400013a7983 */ /* 0x000ee20000300800 */
[C-C-:B----4-:R-:W-:Y:S01]  /*aa30*/  FADD R34, R50.reuse, -R31.reuse ;  /* 0x8000001f32227221 */ /* 0x150fe20000000000 */
[----:B------:R-:W-:-:S02]  /*aa40*/  FADD R9, R50, R31 ;  /* 0x0000001f32097221 */ /* 0x000fc40000000000 */
[----:B------:R-:W4:Y:S04]  /*aa50*/  LDL.LU R50, [R1+0x218] ;  /* 0x0002180001327983 */ /* 0x000f280000300800 */
[----:B------:R-:W4:Y:S01]  /*aa60*/  LDL.LU R59, [R1+0x1c4] ;  /* 0x0001c400013b7983 */ /* 0x000f220000300800 */
[C-C-:B------:R-:W-:Y:S01]  /*aa70*/  FADD R28, R9.reuse, R32.reuse ;  /* 0x00000020091c7221 */ /* 0x140fe20000000000 */
[----:B------:R-:W-:Y:S01]  /*aa80*/  FADD R32, -R9, R32 ;  /* 0x0000002009207221 */ /* 0x000fe20000000100 */
[C-C-:B------:R-:W-:Y:S01]  /*aa90*/  FADD R31, R6.reuse, R34.reuse ;  /* 0x00000022061f7221 */ /* 0x140fe20000000000 */
[----:B------:R-:W-:Y:S01]  /*aaa0*/  FADD R34, R6, -R34 ;  /* 0x8000002206227221 */ /* 0x000fe20000000000 */
[C-C-:B------:R-:W-:Y:S01]  /*aab0*/  FFMA R33, R19.reuse, -0.70710676908493041992, R29.reuse ;  /* 0xbf3504f313217823 */ /* 0x140fe2000000001d */
[----:B------:R-:W-:Y:S01]  /*aac0*/  FFMA R29, R19, 0.70710676908493041992, R29 ;  /* 0x3f3504f3131d7823 */ /* 0x000fe2000000001d */
[C-C-:B------:R-:W-:Y:S01]  /*aad0*/  FFMA R19, R20.reuse, -0.70710676908493041992, R14.reuse ;  /* 0xbf3504f314137823 */ /* 0x140fe2000000000e */
[----:B------:R-:W-:Y:S01]  /*aae0*/  FFMA R14, R20, 0.70710676908493041992, R14 ;  /* 0x3f3504f3140e7823 */ /* 0x000fe2000000000e */
[C-C-:B------:R-:W-:Y:S01]  /*aaf0*/  FADD R9, R38.reuse, -R36.reuse ;  /* 0x8000002426097221 */ /* 0x140fe20000000000 */
[----:B------:R-:W-:-:S03]  /*ab00*/  FADD R6, R38, R36 ;  /* 0x0000002426067221 */ /* 0x000fc60000000000 */
[C-C-:B------:R-:W-:Y:S01]  /*ab10*/  FADD R38, R42.reuse, R9.reuse ;  /* 0x000000092a267221 */ /* 0x140fe20000000000 */
[----:B------:R-:W-:Y:S01]  /*ab20*/  FADD R42, R42, -R9 ;  /* 0x800000092a2a7221 */ /* 0x000fe20000000000 */
[C-C-:B------:R-:W-:Y:S01]  /*ab30*/  FADD R36, R6.reuse, R40.reuse ;  /* 0x0000002806247221 */ /* 0x140fe20000000000 */
[----:B------:R-:W-:Y:S01]  /*ab40*/  FADD R40, -R6, R40 ;  /* 0x0000002806287221 */ /* 0x000fe20000000100 */
[C-C-:B------:R-:W-:Y:S01]  /*ab50*/  FADD R20, R18.reuse, R24.reuse ;  /* 0x0000001812147221 */ /* 0x140fe20000000000 */
[----:B------:R-:W-:Y:S01]  /*ab60*/  FADD R24, -R18, R24 ;  /* 0x0000001812187221 */ /* 0x000fe20000000100 */
[C-C-:B------:R-:W-:Y:S01]  /*ab70*/  FFMA R18, R26.reuse, -0.70710676908493041992, R23.reuse ;  /* 0xbf3504f31a127823 */ /* 0x140fe20000000017 */
[----:B------:R-:W-:Y:S01]  /*ab80*/  FFMA R23, R26, 0.70710676908493041992, R23 ;  /* 0x3f3504f31a177823 */ /* 0x000fe20000000017 */
[C-C-:B------:R-:W-:Y:S01]  /*ab90*/  FFMA R26, R34.reuse, -0.70710676908493041992, R30.reuse ;  /* 0xbf3504f3221a7823 */ /* 0x140fe2000000001e */
[----:B------:R-:W-:Y:S01]  /*aba0*/  FFMA R30, R34, 0.70710676908493041992, R30 ;  /* 0x3f3504f3221e7823 */ /* 0x000fe2000000001e */
[C-C-:B------:R-:W-:Y:S01]  /*abb0*/  FFMA R34, R42.reuse, -0.70710676908493041992, R39.reuse ;  /* 0xbf3504f32a227823 */ /* 0x140fe20000000027 */
[----:B------:R-:W-:Y:S01]  /*abc0*/  FFMA R39, R42, 0.70710676908493041992, R39 ;  /* 0x3f3504f32a277823 */ /* 0x000fe20000000027 */
[C-C-:B--2---:R-:W-:Y:S01]  /*abd0*/  FADD R9, R44.reuse, -R60.reuse ;  /* 0x8000003c2c097221 */ /* 0x144fe20000000000 */
[----:B------:R-:W-:-:S03]  /*abe0*/  FADD R6, R44, R60 ;  /* 0x0000003c2c067221 */ /* 0x000fc60000000000 */
[C-C-:B------:R-:W-:Y:S01]  /*abf0*/  FADD R47, R41.reuse, R9.reuse ;  /* 0x00000009292f7221 */ /* 0x140fe20000000000 */
[----:B------:R-:W-:Y:S01]  /*ac00*/  FADD R41, R41, -R9 ;  /* 0x8000000929297221 */ /* 0x000fe20000000000 */
[C-C-:B------:R-:W-:Y:S01]  /*ac10*/  FADD R44, R6.reuse, R48.reuse ;  /* 0x00000030062c7221 */ /* 0x140fe20000000000 */
[----:B------:R-:W-:Y:S02]  /*ac20*/  FADD R48, -R6, R48 ;  /* 0x0000003006307221 */ /* 0x000fe40000000100 */
[C-C-:B------:R-:W-:Y:S01]  /*ac30*/  FFMA R42, R41.reuse, -0.70710676908493041992, R46.reuse ;  /* 0xbf3504f3292a7823 */ /* 0x140fe2000000002e */
[----:B------:R-:W-:Y:S01]  /*ac40*/  FFMA R46, R41, 0.70710676908493041992, R46 ;  /* 0x3f3504f3292e7823 */ /* 0x000fe2000000002e */
[C-C-:B---3--:R-:W-:Y:S01]  /*ac50*/  FADD R9, R52.reuse, -R49.reuse ;  /* 0x8000003134097221 */ /* 0x148fe20000000000 */
[----:B------:R-:W-:Y:S02]  /*ac60*/  FADD R6, R52, R49 ;  /* 0x0000003134067221 */ /* 0x000fe40000000000 */
[----:B------:R-:W2:Y:S01]  /*ac70*/  LDL.LU R49, [R1+0x14c] ;  /* 0x00014c0001317983 */ /* 0x000ea20000300800 */
[C-C-:B------:R-:W-:Y:S01]  /*ac80*/  FADD R55, R37.reuse, R9.reuse ;  /* 0x0000000925377221 */ /* 0x140fe20000000000 */
[----:B------:R-:W-:Y:S01]  /*ac90*/  FADD R37, R37, -R9 ;  /* 0x8000000925257221 */ /* 0x000fe20000000000 */
[C-C-:B------:R-:W-:Y:S01]  /*aca0*/  FADD R52, R6.reuse, R56.reuse ;  /* 0x0000003806347221 */ /* 0x140fe20000000000 */
[----:B------:R-:W-:Y:S01]  /*acb0*/  FADD R56, -R6, R56 ;  /* 0x0000003806387221 */ /* 0x000fe20000000100 */
[C-C-:B----4-:R-:W-:Y:S01]  /*acc0*/  FADD R6, R50.reuse, -R58.reuse ;  /* 0x8000003a32067221 */ /* 0x150fe20000000000 */
[----:B------:R-:W-:Y:S01]  /*acd0*/  FADD R9, R50, R58 ;  /* 0x0000003a32097221 */ /* 0x000fe20000000000 */
[C-C-:B------:R-:W-:Y:S01]  /*ace0*/  FFMA R50, R37.reuse, -0.70710676908493041992, R54.reuse ;  /* 0xbf3504f325327823 */ /* 0x140fe20000000036 */
[----:B------:R-:W-:Y:S01]  /*acf0*/  FFMA R54, R37, 0.70710676908493041992, R54 ;  /* 0x3f3504f325367823 */ /* 0x000fe20000000036 */
[C-C-:B------:R-:W-:Y:S01]  /*ad00*/  FADD R41, R59.reuse, -R2.reuse ;  /* 0x800000023b297221 */ /* 0x140fe20000000000 */
[----:B------:R-:W-:-:S02]  /*ad10*/  FADD R37, R59, R2 ;  /* 0x000000023b257221 */ /* 0x000fc40000000000 */
[----:B------:R-:W2:Y:S01]  /*ad20*/  LDL.LU R2, [R1+0x26c] ;  /* 0x00026c0001027983 */ /* 0x000ea20000300800 */
[C-C-:B------:R-:W-:Y:S01]  /*ad30*/  FADD R58, R45.reuse, R6.reuse ;  /* 0x000000062d3a7221 */ /* 0x140fe20000000000 */
[----:B------:R-:W-:Y:S02]  /*ad40*/  FADD R45, R45, -R6 ;  /* 0x800000062d2d7221 */ /* 0x000fe40000000000 */
[----:B------:R-:W3:Y:S01]  /*ad50*/  LDL.LU R53, [R1+0x154] ;  /* 0x0001540001357983 */ /* 0x000ee20000300800 */
[C-C-:B------:R-:W-:Y:S01]  /*ad60*/  FADD R6, R9.reuse, R8.reuse ;  /* 0x0000000809067221 */ /* 0x140fe20000000000 */
[----:B------:R-:W-:Y:S02]  /*ad70*/  FADD R8, -R9, R8 ;  /* 0x0000000809087221 */ /* 0x000fe40000000100 */
[----:B------:R-:W3:Y:S01]  /*ad80*/  LDL.LU R60, [R1+0x204] ;  /* 0x00020400013c7983 */ /* 0x000ee20000300800 */
[C-C-:B------:R-:W-:Y:S01]  /*ad90*/  FFMA R9, R45.reuse, -0.70710676908493041992, R10.reuse ;  /* 0xbf3504f32d097823 */ /* 0x140fe2000000000a */
[----:B------:R-:W-:Y:S01]  /*ada0*/  FFMA R10, R45, 0.70710676908493041992, R10 ;  /* 0x3f3504f32d0a7823 */ /* 0x000fe2000000000a */
[C-C-:B------:R-:W-:Y:S01]  /*adb0*/  FFMA R45, R25.reuse, -0.70710676908493041992, R41.reuse ;  /* 0xbf3504f3192d7823 */ /* 0x140fe20000000029 */
[----:B------:R-:W-:Y:S01]  /*adc0*/  FFMA R41, R25, 0.70710676908493041992, R41 ;  /* 0x3f3504f319297823 */ /* 0x000fe20000000029 */
[----:B------:R-:W-:-:S02]  /*add0*/  FADD R25, R37, R12 ;  /* 0x0000000c25197221 */ /* 0x000fc40000000000 */
        /* <DEDUP_REMOVED lines=9> */
[----:B------:R4:W-:Y:S04]  /*ae70*/  STL [R1+0x260], R7 ;  /* 0x0002600701007387 */ /* 0x0009e80000100800 */
[----:B------:R4:W-:Y:S04]  /*ae80*/  STL [R1+0x18], R0 ;  /* 0x0000180001007387 */ /* 0x0009e80000100800 */
[----:B------:R-:W-:Y:S04]  /*ae90*/  STL [R1+0x264], R5 ;  /* 0x0002640501007387 */ /* 0x000fe80000100800 */
[----:B------:R-:W4:Y:S01]  /*aea0*/  LDL.LU R59, [R1+0x18c] ;  /* 0x00018c00013b7983 */ /* 0x000f220000300800 */
[----:B------:R-:W-:Y:S01]  /*aeb0*/  NOP ;  /* 0x0000000000007918 */ /* 0x000fe20000000000 */
[C-C-:B--2---:R-:W-:Y:S01]  /*aec0*/  FADD R25, R2.reuse, -R49.reuse ;  /* 0x8000003102197221 */ /* 0x144fe20000000000 */
[----:B------:R-:W-:-:S02]  /*aed0*/  FADD R21, R2, R49 ;  /* 0x0000003102157221 */ /* 0x000fc40000000000 */
[----:B------:R-:W2:Y:S01]  /*aee0*/  LDL.LU R49, [R1+0x21c] ;  /* 0x00021c0001317983 */ /* 0x000ea20000300800 */
[----:B------:R-:W-:-:S04]  /*aef0*/  FADD R12, R37, -R12 ;  /* 0x8000000c250c7221 */ /* 0x000fc80000000000 */
[----:B-1----:R-:W-:Y:S01]  /*af00*/  FFMA R4, R15, -0.41421356797218322754, R12 ;  /* 0xbed413cd0f047823 */ /* 0x002fe2000000000c */
[----:B0-----:R-:W-:Y:S01]  /*af10*/  FFMA R3, R12, 0.41421356797218322754, R15 ;  /* 0x3ed413cd0c037823 */ /* 0x001fe2000000000f */
[----:B------:R-:W-:Y:S01]  /*af20*/  FADD R12, R21, R11 ;  /* 0x0000000b150c7221 */ /* 0x000fe20000000000 */
[C-C-:B------:R-:W-:Y:S01]  /*af30*/  FFMA R15, R17.reuse, -0.70710676908493041992, R25.reuse ;  /* 0xbf3504f3110f7823 */ /* 0x140fe20000000019 */
[----:B------:R-:W-:Y:S01]  /*af40*/  FFMA R17, R17, 0.70710676908493041992, R25 ;  /* 0x3f3504f311117823 */ /* 0x000fe20000000019 */
[----:B------:R-:W-:Y:S01]  /*af50*/  FADD R21, R21, -R11 ;  /* 0x8000000b15157221 */ /* 0x000fe20000000000 */
[C-C-:B------:R-:W-:Y:S01]  /*af60*/  FADD R11, R12.reuse, -R13.reuse ;  /* 0x8000000d0c0b7221 */ /* 0x140fe20000000000 */
[----:B------:R-:W-:Y:S01]  /*af70*/  FADD R12, R12, R13 ;  /* 0x0000000d0c0c7221 */ /* 0x000fe20000000000 */
[----:B------:R-:W-:Y:S01]  /*af80*/  FFMA R13, R14, -0.19891236722469329834, R17 ;  /* 0xbe4bafaf0e0d7823 */ /* 0x000fe20000000011 */
[----:B------:R0:W-:Y:S01]  /*af90*/  STL [R1+0x268], R4 ;  /* 0x0002680401007387 */ /* 0x0001e20000100800 */
[----:B------:R-:W-:Y:S01]  /*afa0*/  FFMA R14, R17, 0.19891236722469329834, R14 ;  /* 0x3e4bafaf110e7823 */ /* 0x000fe2000000000e */
[C-C-:B---3--:R-:W-:Y:S01]  /*afb0*/  FADD R25, R60.reuse, -R53.reuse ;  /* 0x800000353c197221 */ /* 0x148fe20000000000 */
[----:B------:R-:W-:Y:S01]  /*afc0*/  FADD R17, R60, R53 ;  /* 0x000000353c117221 */ /* 0x000fe20000000000 */
[----:B------:R-:W3:Y:S04]  /*afd0*/  LDL.LU R33, [R1+0x1d4] ;  /* 0x0001d40001217983 */ /* 0x000ee80000300800 */
[----:B------:R-:W3:Y:S04]  /*afe0*/  LDL.LU R60, [R1+0x22c] ;  /* 0x00022c00013c7983 */ /* 0x000ee80000300800 */
[----:B----4-:R-:W4:Y:S04]  /*aff0*/  LDL.LU R7, [R1+0x20c] ;  /* 0x00020c0001077983 */ /* 0x010f280000300800 */
[----:B------:R-:W4:Y:S01]  /*b000*/  LDL.LU R53, [R1+0x230] ;  /* 0x0002300001357983 */ /* 0x000f220000300800 */
[----:B------:R-:W-:Y:S01]  /*b010*/  FFMA R0, R19, 0.66817861795425415039, R15 ;  /* 0x3f2b0dc113007823 */ /* 0x000fe2000000000f */
[----:B------:R-:W-:Y:S01]  /*b020*/  FFMA R2, R15, -0.66817861795425415039, R19 ;  /* 0xbf2b0dc10f027823 */ /* 0x000fe20000000013 */
[C-C-:B------:R-:W-:Y:S01]  /*b030*/  FFMA R19, R22.reuse, -0.70710676908493041992, R25.reuse ;  /* 0xbf3504f316137823 */ /* 0x140fe20000000019 */
[----:B------:R-:W-:Y:S01]  /*b040*/  FFMA R22, R22, 0.70710676908493041992, R25 ;  /* 0x3f3504f316167823 */ /* 0x000fe20000000019 */
[----:B------:R-:W-:Y:S01]  /*b050*/  FFMA R15, R16, -0.41421356797218322754, R21 ;  /* 0xbed413cd100f7823 */ /* 0x000fe20000000015 */
[----:B------:R-:W-:Y:S01]  /*b060*/  FFMA R16, R21, 0.41421356797218322754, R16 ;  /* 0x3ed413cd15107823 */ /* 0x000fe20000000010 */
[C-C-:B------:R-:W-:Y:S01]  /*b070*/  FADD R21, R17.reuse, R27.reuse ;  /* 0x0000001b11157221 */ /* 0x140fe20000000000 */
[----:B------:R-:W-:Y:S01]  /*b080*/  FADD R27, R17, -R27 ;  /* 0x8000001b111b7221 */ /* 0x000fe20000000000 */
[C-C-:B--2---:R-:W-:Y:S01]  /*b090*/  FADD R29, R49.reuse, -R59.reuse ;  /* 0x8000003b311d7221 */ /* 0x144fe20000000000 */
[----:B------:R-:W-:-:S02]  /*b0a0*/  FADD R25, R49, R59 ;  /* 0x0000003b31197221 */ /* 0x000fc40000000000 */
[----:B------:R-:W2:Y:S04]  /*b0b0*/  LDL.LU R59, [R1+0x224] ;  /* 0x00022400013b7983 */ /* 0x000ea80000300800 */
[----:B------:R-:W2:Y:S01]  /*b0c0*/  LDL.LU R49, [R1+0x234] ;  /* 0x0002340001317983 */ /* 0x000ea20000300800 */
        /* <DEDUP_REMOVED lines=17> */
[C-C-:B---3--:R-:W-:Y:S01]  /*b1e0*/  FADD R37, R60.reuse, -R33.reuse ;  /* 0x800000213c257221 */ /* 0x148fe20000000000 */
        /* <DEDUP_REMOVED lines=13> */
[C---:B----4-:R-:W-:Y:S01]  /*b2c0*/  FADD R45, R53.reuse, -R7 ;  /* 0x80000007352d7221 */ /* 0x050fe20000000000 */
        /* <DEDUP_REMOVED lines=16> */
[----:B------:R-:W3:Y:S04]  /*b3d0*/  LDL.LU R60, [R1+0x238] ;  /* 0x00023800013c7983 */ /* 0x000ee80000300800 */
[----:B0-----:R-:W4:Y:S04]  /*b3e0*/  LDL.LU R4, [R1+0x24] ;  /* 0x0000240001047983 */ /* 0x001f280000300800 */
[----:B------:R-:W3:Y:S04]  /*b3f0*/  LDL.LU R5, [R1+0x20] ;  /* 0x0000200001057983 */ /* 0x000ee80000300800 */
[----:B------:R-:W3:Y:S01]  /*b400*/  LDL.LU R7, [R1+0x1c] ;  /* 0x00001c0001077983 */ /* 0x000ee20000300800 */
        /* <DEDUP_REMOVED lines=11> */
[----:B------:R-:W-:Y:S02]  /*b4c0*/  FFMA R54, R55, 0.19891236722469329834, R54 ;  /* 0x3e4bafaf37367823 */ /* 0x000fe40000000036 */
[----:B------:R-:W2:Y:S01]  /*b4d0*/  LDL.LU R55, [R1+0x228] ;  /* 0x0002280001377983 */ /* 0x000ea20000300800 */
[----:B----4-:R-:W-:Y:S01]  /*b4e0*/  FMUL R4, R4, 1.6629391908645629883 ;  /* 0x3fd4db3104047820 */ /* 0x010fe20000400000 */
[----:B---3--:R-:W-:Y:S01]  /*b4f0*/  FMUL R5, R5, -1.6629391908645629883 ;  /* 0xbfd4db3105057820 */ /* 0x008fe20000400000 */
[----:B------:R-:W-:Y:S01]  /*b500*/  FMUL R7, R7, 1.4142135381698608398 ;  /* 0x3fb504f307077820 */ /* 0x000fe20000400000 */
        /* <DEDUP_REMOVED lines=15> */
[----:B------:R-:W-:-:S02]  /*b600*/  FFMA R8, R61, 0.41421356797218322754, R8 ;  /* 0x3ed413cd3d087823 */ /* 0x000fc40000000008 */
[----:B------:R-:W2:Y:S04]  /*b610*/  LDL.LU R61, [R1+0x18] ;  /* 0x00001800013d7983 */ /* 0x000ea80000300800 */
[----:B------:R0:W-:Y:S04]  /*b620*/  STL [R1+0x158], R4 ;  /* 0x0001580401007387 */ /* 0x0001e80000100800 */
[----:B0-----:R-:W3:Y:S04]  /*b630*/  LDL.LU R4, [R1+0x268] ;  /* 0x0002680001047983 */ /* 0x001ee80000300800 */
[----:B------:R0:W-:Y:S04]  /*b640*/  STL [R1+0x1c0], R5 ;  /* 0x0001c00501007387 */ /* 0x0001e80000100800 */
[----:B0-----:R-:W4:Y:S04]  /*b650*/  LDL.LU R5, [R1+0x264] ;  /* 0x0002640001057983 */ /* 0x001f280000300800 */
[----:B------:R0:W-:Y:S04]  /*b660*/  STL [R1+0x188], R7 ;  /* 0x0001880701007387 */ /* 0x0001e80000100800 */
[----:B0-----:R-:W3:Y:S01]  /*b670*/  LDL.LU R7, [R1+0x260] ;  /* 0x0002600001077983 */ /* 0x001ee20000300800 */
[----:B------:R-:W-:Y:S01]  /*b680*/  FMUL R12, R12, 1.4142135381698608398 ;  /* 0x3fb504f30c0c7820 */ /* 0x000fe20000400000 */
        /* <DEDUP_REMOVED lines=20> */
[----:B-1----:R-:W-:Y:S01]  /*b7d0*/  FMUL R61, R11, 1.4142135381698608398 ;  /* 0x3fb504f30b3d7820 */ /* 0x002fe20000400000 */
[----:B------:R-:W-:Y:S01]  /*b7e0*/  FMUL R11, R13, 1.9615705013275146484 ;  /* 0x3ffb14be0d0b7820 */ /* 0x000fe20000400000 */
[----:B------:R-:W-:-:S03]  /*b7f0*/  FMUL R13, R14, 1.9615705013275146484 ;  /* 0x3ffb14be0e0d7820 */ /* 0x000fc60000400000 */
[----:B------:R-:W-:Y:S04]  /*b800*/  STL [R1+0x178], R61 ;  /* 0x0001783d01007387 */ /* 0x000fe80000100800 */
[----:B------:R1:W-:Y:S04]  /*b810*/  STL [R1+0x6c], R12 ;  /* 0x00006c0c01007387 */ /* 0x0003e80000100800 */
[----:B------:R2:W-:Y:S01]  /*b820*/  STL [R1+0xb0], R11 ;  /* 0x0000b00b01007387 */ /* 0x0005e20000100800 */
[----:B-1----:R-:W-:-:S03]  /*b830*/  FMUL R12, R15, 1.8477590084075927734 ;  /* 0x3fec835e0f0c7820 */ /* 0x002fc60000400000 */
[----:B------:R1:W-:Y:S01]  /*b840*/  STL [R1+0x1ec], R13 ;  /* 0x0001ec0d01007387 */ /* 0x0003e20000100800 */
[----:B--2---:R-:W-:-:S03]  /*b850*/  FMUL R11, R16, 1.8477590084075927734 ;  /* 0x3fec835e100b7820 */ /* 0x004fc60000400000 */
        /* <DEDUP_REMOVED lines=82> */
[----:B------:R-:W-:Y:S01]  /*bd80*/  STL [R1+0x160], R13 ;  /* 0x0001600d01007387 */ /* 0x000fe20000100800 */
[----:B---3--:R-:W-:Y:S01]  /*bd90*/  FMUL R11, R9, -1.6629391908645629883 ;  /* 0xbfd4db31090b7820 */ /* 0x008fe20000400000 */
[----:B------:R-:W-:Y:S02]  /*bda0*/  FMUL R9, R57, 1.4142135381698608398 ;  /* 0x3fb504f339097820 */ /* 0x000fe40000400000 */
[----:B------:R-:W-:Y:S01]  /*bdb0*/  STL [R1+0x3c], R12 ;  /* 0x00003c0c01007387 */ /* 0x000fe20000100800 */
[----:B------:R-:W-:-:S03]  /*bdc0*/  FMUL R30, R6, 1.4142135381698608398 ;  /* 0x3fb504f3061e7820 */ /* 0x000fc60000400000 */
[----:B------:R-:W-:Y:S01]  /*bdd0*/  STL [R1+0xe0], R11 ;  /* 0x0000e00b01007387 */ /* 0x000fe20000100800 */
[----:B------:R-:W-:-:S03]  /*bde0*/  FMUL R6, R8, 1.8477590084075927734 ;  /* 0x3fec835e08067820 */ /* 0x000fc60000400000 */
[----:B------:R1:W-:Y:S02]  /*bdf0*/  STL [R1+0x90], R9 ;  /* 0x0000900901007387 */ /* 0x0003e40000100800 */
[----:B-1----:R-:W-:-:S05]  /*be00*/  FMUL R9, R10, 1.9615705013275146484 ;  /* 0x3ffb14be0a097820 */ /* 0x002fca0000400000 */
[----:B------:R0:W-:Y:S04]  /*be10*/  STL [R1+0x1d4], R9 ;  /* 0x0001d40901007387 */ /* 0x0001e80000100800 */
[----:B------:R0:W-:Y:S01]  /*be20*/  STL [R1+0x124], R6 ;  /* 0x0001240601007387 */ /* 0x0001e20000100800 */
[----:B------:R-:W-:Y:S01]  /*be30*/  FMUL R20, R59, 1.9615705013275146484 ;  /* 0x3ffb14be3b147820 */ /* 0x000fe20000400000 */
[----:B------:R-:W-:-:S07]  /*be40*/  FMUL R13, R58, 1.8477590084075927734 ;  /* 0x3fec835e3a0d7820 */ /* 0x000fce0000400000 */
.L_x_7772:
[----:B------:R-:W2:Y:S01]  /*be50*/  LDL.LU R8, [R1+0x58] ;  /* 0x0000580001087983 */ /* 0x000ea20000300800 */
[----:B------:R-:W1:Y:S03]  /*be60*/  LDC R21, c[0x0][0x39c] ;  /* 0x0000e700ff157b82 */ /* 0x000e660000000800 */
[----:B0-----:R-:W2:Y:S04]  /*be70*/  LDL.LU R6, [R1+0x74] ;  /* 0x0000740001067983 */ /* 0x001ea80000300800 */
[----:B------:R-:W3:Y:S04]  /*be80*/  LDL.LU R14, [R1+0x2c] ;  /* 0x00002c00010e7983 */ /* 0x000ee80000300800 */
[----:B------:R-:W3:Y:S04]  /*be90*/  LDL.LU R10, [R1+0xf0] ;  /* 0x0000f000010a7983 */ /* 0x000ee80000300800 */
[----:B------:R-:W4:Y:S04]  /*bea0*/  LDL.LU R16, [R1+0x120] ;  /* 0x0001200001107983 */ /* 0x000f280000300800 */
[----:B------:R-:W4:Y:S04]  /*beb0*/  LDL.LU R29, [R1+0x164] ;  /* 0x00016400011d7983 */ /* 0x000f280000300800 */
[----:B------:R-:W-:Y:S04]  /*bec0*/  STL [R1+0x254], R30 ;  /* 0x0002541e01007387 */ /* 0x000fe80000100800 */
[----:B------:R-:W-:Y:S04]  /*bed0*/  STL [R1+0x250], R20 ;  /* 0x0002501401007387 */ /* 0x000fe80000100800 */
[----:B------:R-:W-:Y:S04]  /*bee0*/  STL [R1+0x24c], R13 ;  /* 0x00024c0d01007387 */ /* 0x000fe80000100800 */
[----:B-----5:R-:W-:Y:S04]  /*bef0*/  STL [R1+0x248], R2 ;  /* 0x0002480201007387 */ /* 0x020fe80000100800 */
[----:B------:R-:W4:Y:S04]  /*bf00*/  LDL.LU R27, [R1+0x70] ;  /* 0x00007000011b7983 */ /* 0x000f280000300800 */
[----:B------:R-:W4:Y:S04]  /*bf10*/  LDL.LU R23, [R1+0x88] ;  /* 0x0000880001177983 */ /* 0x000f280000300800 */
[----:B------:R-:W0:Y:S01]  /*bf20*/  LDS R9, [R7] ;  /* 0x0000000007097984 */ /* 0x000e220000000800 */
[----:B------:R-:W1:Y:S03]  /*bf30*/  S2R R11, SR_LANEID ;  /* 0x00000000000b7919 */ /* 0x000e660000000000 */
[----:B------:R-:W4:Y:S04]  /*bf40*/  LDL.LU R26, [R1+0x48] ;  /* 0x00004800011a7983 */ /* 0x000f280000300800 */
[----:B------:R-:W4:Y:S04]  /*bf50*/  LDL.LU R25, [R1+0xf8] ;  /* 0x0000f80001197983 */ /* 0x000f280000300800 */
[----:B------:R-:W4:Y:S04]  /*bf60*/  LDL.LU R17, [R1+0x128] ;  /* 0x0001280001117983 */ /* 0x000f280000300800 */
[----:B------:R-:W4:Y:S01]  /*bf70*/  LDL.LU R12, [R1+0x68] ;  /* 0x00006800010c7983 */ /* 0x000f220000300800 */
[----:B-1----:R-:W-:-:S03]  /*bf80*/  LOP3.LUT P2, RZ, R11, 0x7, RZ, 0xc0, !PT ;  /* 0x000000070bff7812 */ /* 0x002fc6000784c0ff */
        /* <DEDUP_REMOVED lines=8> */
[----:B0-----:R-:W-:-:S03]  /*c010*/  FADD R18, R29, R9 ;  /* 0x000000091d127221 */ /* 0x001fc60000000000 */
        /* <DEDUP_REMOVED lines=20> */
[----:B------:R-:W2:Y:S04]  /*c160*/  LDL.LU R35, [R1+0x60] ;  /* 0x0000600001237983 */ /* 0x000ea80000300800 */
[----:B------:R-:W2:Y:S04]  /*c170*/  LDL.LU R33, [R1+0x80] ;  /* 0x0000800001217983 */ /* 0x000ea80000300800 */
[----:B------:R-:W3:Y:S04]  /*c180*/  LDL.LU R32, [R1+0x30] ;  /* 0x0000300001207983 */ /* 0x000ee80000300800 */
[----:B------:R-:W3:Y:S04]  /*c190*/  LDL.LU R27, [R1+0x10c] ;  /* 0x00010c00011b7983 */ /* 0x000ee80000300800 */
[----:B------:R-:W4:Y:S01]  /*c1a0*/  LDL.LU R31, [R1+0x13c] ;  /* 0x00013c00011f7983 */ /* 0x000f220000300800 */
[C-C-:B------:R-:W-:Y:S01]  /*c1b0*/  FADD R23, R25.reuse, -R26.reuse ;  /* 0x8000001a19177221 */ /* 0x140fe20000000000 */
[----:B------:R-:W-:Y:S01]  /*c1c0*/  FADD R46, R25, R26 ;  /* 0x0000001a192e7221 */ /* 0x000fe20000000000 */
[C-C-:B------:R-:W-:Y:S01]  /*c1d0*/  FADD R25, R17.reuse, -R3.reuse ;  /* 0x8000000311197221 */ /* 0x140fe20000000000 */
[----:B------:R-:W-:Y:S01]  /*c1e0*/  FADD R26, R17, R3 ;  /* 0x00000003111a7221 */ /* 0x000fe20000000000 */
[C-C-:B------:R-:W-:Y:S01]  /*c1f0*/  FADD R17, -R11.reuse, R12.reuse ;  /* 0x0000000c0b117221 */ /* 0x140fe20000000100 */
[----:B------:R-:W-:Y:S01]  /*c200*/  FADD R11, R11, R12 ;  /* 0x0000000c0b0b7221 */ /* 0x000fe20000000000 */
[C-C-:B------:R-:W-:Y:S01]  /*c210*/  FADD R12, R24.reuse, -R28.reuse ;  /* 0x8000001c180c7221 */ /* 0x140fe20000000000 */
[----:B------:R-:W-:-:S02]  /*c220*/  FADD R8, R24, R28 ;  /* 0x0000001c18087221 */ /* 0x000fc40000000000 */
[----:B------:R-:W2:Y:S01]  /*c230*/  LDL.LU R28, [R1+0x17c] ;  /* 0x00017c00011c7983 */ /* 0x000ea20000300800 */
[C-C-:B------:R-:W-:Y:S01]  /*c240*/  FADD R3, R22.reuse, -R4.reuse ;  /* 0x8000000416037221 */ /* 0x140fe20000000000 */
[----:B------:R-:W-:Y:S01]  /*c250*/  FADD R4, R22, R4 ;  /* 0x0000000416047221 */ /* 0x000fe20000000000 */
[C-C-:B------:R-:W-:Y:S01]  /*c260*/  FADD R22, R23.reuse, R25.reuse ;  /* 0x0000001917167221 */ /* 0x140fe20000000000 */
[----:B------:R-:W-:Y:S01]  /*c270*/  FADD R23, R23, -R25 ;  /* 0x8000001917177221 */ /* 0x000fe20000000000 */
[----:B------:R-:W-:Y:S01]  /*c280*/  FADD R59, R26, R46 ;  /* 0x0000002e1a3b7221 */ /* 0x000fe20000000000 */
[C-C-:B------:R-:W-:Y:S01]  /*c290*/  FADD R50, R4.reuse, R8.reuse ;  /* 0x0000000804327221 */ /* 0x140fe20000000000 */
[----:B------:R-:W-:Y:S01]  /*c2a0*/  FADD R8, -R4, R8 ;  /* 0x0000000804087221 */ /* 0x000fe20000000100 */
[----:B------:R-:W-:Y:S01]  /*c2b0*/  FADD R46, -R26, R46 ;  /* 0x0000002e1a2e7221 */ /* 0x000fe20000000100 */
[C---:B------:R-:W-:Y:S01]  /*c2c0*/  FFMA R57, R23.reuse, -0.70710676908493041992, R34 ;  /* 0xbf3504f317397823 */ /* 0x040fe20000000022 */
[C---:B------:R-:W-:Y:S01]  /*c2d0*/  FADD R24, R14.reuse, R16 ;  /* 0x000000100e187221 */ /* 0x040fe20000000000 */
[----:B------:R-:W-:Y:S01]  /*c2e0*/  FFMA R34, R23, 0.70710676908493041992, R34 ;  /* 0x3f3504f317227823 */ /* 0x000fe20000000022 */
[----:B------:R-:W-:Y:S01]  /*c2f0*/  FADD R14, R14, -R16 ;  /* 0x800000100e0e7221 */ /* 0x000fe20000000000 */
[----:B------:R-:W0:Y:S03]  /*c300*/  LDS R23, [R7+0x4] ;  /* 0x0000040007177984 */ /* 0x000e260000000800 */
[C-C-:B------:R-:W-:Y:S01]  /*c310*/  FFMA R51, R14.reuse, -0.70710676908493041992, R53.reuse ;  /* 0xbf3504f30e337823 */ /* 0x140fe20000000035 */
[----:B------:R-:W-:Y:S01]  /*c320*/  FFMA R53, R14, 0.70710676908493041992, R53 ;  /* 0x3f3504f30e357823 */ /* 0x000fe20000000035 */
[----:B------:R-:W-:-:S04]  /*c330*/  FADD R14, R12, -R3 ;  /* 0x800000030c0e7221 */ /* 0x000fc80000000000 */
[C-C-:B------:R-:W-:Y:S01]  /*c340*/  FFMA R48, R14.reuse, -0.70710676908493041992, R17.reuse ;  /* 0xbf3504f30e307823 */ /* 0x140fe20000000011 */
[----:B------:R-:W-:Y:S02]  /*c350*/  FFMA R17, R14, 0.70710676908493041992, R17 ;  /* 0x3f3504f30e117823 */ /* 0x000fe40000000011 */
[----:B------:R-:W1:Y:S01]  /*c360*/  LDS R14, [R7+0x8] ;  /* 0x00000800070e7984 */ /* 0x000e620000000800 */
[C-C-:B---3--:R-:W-:Y:S01]  /*c370*/  FADD R4, R27.reuse, -R32.reuse ;  /* 0x800000201b047221 */ /* 0x148fe20000000000 */
[----:B------:R-:W-:Y:S01]  /*c380*/  FADD R25, R27, R32 ;  /* 0x000000201b197221 */ /* 0x000fe20000000000 */
[C-C-:B----4-:R-:W-:Y:S01]  /*c390*/  FADD R27, R31.reuse, -R5.reuse ;  /* 0x800000051f1b7221 */ /* 0x150fe20000000000 */
[----:B------:R-:W-:Y:S01]  /*c3a0*/  FADD R26, R31, R5 ;  /* 0x000000051f1a7221 */ /* 0x000fe20000000000 */
[----:B------:R-:W-:Y:S02]  /*c3b0*/  FADD R5, R29, -R9 ;  /* 0x800000091d057221 */ /* 0x000fe40000000000 */
[----:B------:R-:W1:Y:S04]  /*c3c0*/  LDL.LU R29, [R1+0x184] ;  /* 0x00018400011d7983 */ /* 0x000e680000300800 */
[----:B------:R-:W3:Y:S04]  /*c3d0*/  LDL.LU R36, [R1+0x194] ;  /* 0x0001940001247983 */ /* 0x000ee80000300800 */
[----:B------:R-:W4:Y:S01]  /*c3e0*/  LDL.LU R37, [R1+0x1a0] ;  /* 0x0001a00001257983 */ /* 0x000f220000300800 */
[----:B------:R-:W-:Y:S01]  /*c3f0*/  FADD R15, R18, -R15 ;  /* 0x8000000f120f7221 */ /* 0x000fe20000000000 */
[----:B------:R-:W-:Y:S01]  /*c400*/  FFMA R18, R24, -0.70710676908493041992, R5 ;  /* 0xbf3504f318127823 */ /* 0x000fe20000000005 */
[----:B------:R-:W-:Y:S01]  /*c410*/  FADD R12, R12, R3 ;  /* 0x000000030c0c7221 */ /* 0x000fe20000000000 */
[C-C-:B--2---:R-:W-:Y:S01]  /*c420*/  FADD R16, -R33.reuse, R35.reuse ;  /* 0x0000002321107221 */ /* 0x144fe20000000100 */
[----:B------:R-:W-:Y:S01]  /*c430*/  FADD R3, R33, R35 ;  /* 0x0000002321037221 */ /* 0x000fe20000000000 */
[----:B------:R-:W-:Y:S01]  /*c440*/  FFMA R35, R51, 0.66817861795425415039, R18 ;  /* 0x3f2b0dc133237823 */ /* 0x000fe20000000012 */
[----:B------:R-:W-:Y:S01]  /*c450*/  FFMA R51, R18, -0.66817861795425415039, R51 ;  /* 0xbf2b0dc112337823 */ /* 0x000fe20000000033 */
[C-C-:B0-----:R-:W-:Y:S01]  /*c460*/  FADD R18, R28.reuse, -R23.reuse ;  /* 0x800000171c127221 */ /* 0x141fe20000000000 */
[----:B------:R-:W-:Y:S01]  /*c470*/  FADD R23, R28, R23 ;  /* 0x000000171c177221 */ /* 0x000fe20000000000 */
[----:B------:R-:W-:Y:S01]  /*c480*/  FADD R60, R19, -R60 ;  /* 0x8000003c133c7221 */ /* 0x000fe20000000000 */
[----:B------:R-:W2:Y:S01]  /*c490*/  LDL.LU R42, [R1+0xa8] ;  /* 0x0000a800012a7983 */ /* 0x000ea20000300800 */
[C-C-:B------:R-:W-:Y:S01]  /*c4a0*/  FFMA R19, R22.reuse, -0.70710676908493041992, R18.reuse ;  /* 0xbf3504f316137823 */ /* 0x140fe20000000012 */
[----:B------:R-:W-:Y:S01]  /*c4b0*/  FFMA R22, R22, 0.70710676908493041992, R18 ;  /* 0x3f3504f316167823 */ /* 0x000fe20000000012 */
[----:B------:R-:W-:Y:S01]  /*c4c0*/  FADD R18, R23, R10 ;  /* 0x0000000a17127221 */ /* 0x000fe20000000000 */
[----:B------:R-:W2:Y:S01]  /*c4d0*/  LDL.LU R41, [R1+0x108] ;  /* 0x0001080001297983 */ /* 0x000ea20000300800 */
[----:B------:R-:W-:Y:S01]  /*c4e0*/  FFMA R56, R57, 0.66817861795425415039, R19 ;  /* 0x3f2b0dc139387823 */ /* 0x000fe20000000013 */
[----:B------:R-:W-:Y:S01]  /*c4f0*/  FFMA R57, R19, -0.66817861795425415039, R57 ;  /* 0xbf2b0dc113397823 */ /* 0x000fe20000000039 */
[C-C-:B------:R-:W-:Y:S01]  /*c500*/  FADD R58, R18.reuse, -R59.reuse ;  /* 0x8000003b123a7221 */ /* 0x140fe20000000000 */
[----:B------:R-:W2:Y:S01]  /*c510*/  LDL.LU R39, [R1+0xa0] ;  /* 0x0000a00001277983 */ /* 0x000ea20000300800 */
[----:B------:R-:W-:-:S03]  /*c520*/  FADD R59, R18, R59 ;  /* 0x0000003b123b7221 */ /* 0x000fc60000000000 */
[----:B------:R-:W2:Y:S04]  /*c530*/  LDL.LU R32, [R1+0x138] ;  /* 0x0001380001207983 */ /* 0x000ea80000300800 */
[----:B------:R-:W2:Y:S01]  /*c540*/  LDL.LU R31, [R1+0x78] ;  /* 0x00007800011f7983 */ /* 0x000ea20000300800 */
[----:B------:R-:W-:Y:S01]  /*c550*/  FFMA R54, R55, -0.41421356797218322754, R15 ;  /* 0xbed413cd37367823 */ /* 0x000fe2000000000f */
[----:B------:R-:W-:Y:S01]  /*c560*/  FFMA R55, R15, 0.41421356797218322754, R55 ;  /* 0x3ed413cd0f377823 */ /* 0x000fe20000000037 */
[----:B------:R-:W-:Y:S02]  /*c570*/  FADD R15, R23, -R10 ;  /* 0x8000000a170f7221 */ /* 0x000fe40000000000 */
[----:B------:R-:W4:Y:S02]  /*c580*/  LDS R10, [R7+0x10] ;  /* 0x00001000070a7984 */ /* 0x000f240000000800 */
[----:B------:R-:W-:Y:S01]  /*c590*/  FFMA R45, R46, -0.41421356797218322754, R15 ;  /* 0xbed413cd2e2d7823 */ /* 0x000fe2000000000f */
[----:B------:R-:W-:Y:S01]  /*c5a0*/  FFMA R46, R15, 0.41421356797218322754, R46 ;  /* 0x3ed413cd0f2e7823 */ /* 0x000fe2000000002e */
[----:B------:R-:W-:-:S02]  /*c5b0*/  FFMA R24, R24, 0.70710676908493041992, R5 ;  /* 0x3f3504f318187823 */ /* 0x000fc40000000005 */
[----:B------:R-:W3:Y:S01]  /*c5c0*/  LDS R5, [R7+0xc] ;  /* 0x00000c0007057984 */ /* 0x000ee20000000800 */
[C-C-:B-1----:R-:W-:Y:S01]  /*c5d0*/  FADD R19, R29.reuse, -R14.reuse ;  /* 0x8000000e1d137221 */ /* 0x142fe20000000000 */
[----:B------:R-:W-:Y:S02]  /*c5e0*/  FADD R18, R29, R14 ;  /* 0x0000000e1d127221 */ /* 0x000fe40000000000 */
[----:B------:R-:W2:Y:S01]  /*c5f0*/  LDL.LU R29, [R1+0x168] ;  /* 0x00016800011d7983 */ /* 0x000ea20000300800 */
[----:B------:R-:W-:-:S03]  /*c600*/  FFMA R15, R12, -0.70710676908493041992, R19 ;  /* 0xbf3504f30c0f7823 */ /* 0x000fc60000000013 */
[----:B------:R-:W2:Y:S01]  /*c610*/  LDL.LU R30, [R1+0x1ac] ;  /* 0x0001ac00011e7983 */ /* 0x000ea20000300800 */
[----:B------:R-:W-:Y:S01]  /*c620*/  FFMA R47, R48, 0.66817861795425415039, R15 ;  /* 0x3f2b0dc1302f7823 */ /* 0x000fe2000000000f */
[----:B------:R-:W-:Y:S01]  /*c630*/  FFMA R48, R15, -0.66817861795425415039, R48 ;  /* 0xbf2b0dc10f307823 */ /* 0x000fe20000000030 */
[C-C-:B----4-:R-:W-:Y:S01]  /*c640*/  FADD R15, R37.reuse, -R10.reuse ;  /* 0x8000000a250f7221 */ /* 0x150fe20000000000 */
[----:B------:R-:W-:Y:S01]  /*c650*/  FADD R10, R37, R10 ;  /* 0x0000000a250a7221 */ /* 0x000fe20000000000 */
[----:B------:R-:W4:Y:S04]  /*c660*/  LDL.LU R61, [R1+0xec] ;  /* 0x0000ec00013d7983 */ /* 0x000f280000300800 */
[----:B------:R-:W4:Y:S01]  /*c670*/  LDL.LU R37, [R1+0x11c] ;  /* 0x00011c0001257983 */ /* 0x000f220000300800 */
[----:B------:R-:W-:Y:S01]  /*c680*/  FFMA R12, R12, 0.70710676908493041992, R19 ;  /* 0x3f3504f30c0c7823 */ /* 0x000fe20000000013 */
[----:B------:R-:W-:Y:S01]  /*c690*/  FADD R9, R4, -R27 ;  /* 0x8000001b04097221 */ /* 0x000fe20000000000 */
[----:B------:R-:W-:Y:S01]  /*c6a0*/  FADD R14, R18, R11 ;  /* 0x0000000b120e7221 */ /* 0x000fe20000000000 */
[----:B------:R-:W-:Y:S01]  /*c6b0*/  FADD R4, R4, R27 ;  /* 0x0000001b04047221 */ /* 0x000fe20000000000 */
[----:B------:R-:W-:Y:S01]  /*c6c0*/  FFMA R27, R17, -0.19891236722469329834, R12 ;  /* 0xbe4bafaf111b7823 */ /* 0x000fe2000000000c */
[----:B------:R-:W-:Y:S01]  /*c6d0*/  FFMA R17, R12, 0.19891236722469329834, R17 ;  /* 0x3e4bafaf0c117823 */ /* 0x000fe20000000011 */
[----:B------:R-:W-:Y:S01]  /*c6e0*/  FADD R11, R18, -R11 ;  /* 0x8000000b120b7221 */ /* 0x000fe20000000000 */
[--C-:B------:R-:W-:Y:S01]  /*c6f0*/  FADD R49, R14, -R50.reuse ;  /* 0x800000320e317221 */ /* 0x100fe20000000000 */
[--C-:B---3--:R-:W-:Y:S01]  /*c700*/  FADD R12, R36, R5.reuse ;  /* 0x00000005240c7221 */ /* 0x108fe20000000000 */
[----:B------:R-:W-:Y:S01]  /*c710*/  FADD R50, R14, R50 ;  /* 0x000000320e327221 */ /* 0x000fe20000000000 */
[----:B------:R-:W-:Y:S01]  /*c720*/  FADD R14, R36, -R5 ;  /* 0x80000005240e7221 */ /* 0x000fe20000000000 */
[C-C-:B------:R-:W-:Y:S01]  /*c730*/  FFMA R33, R9.reuse, -0.70710676908493041992, R16.reuse ;  /* 0xbf3504f309217823 */ /* 0x140fe20000000010 */
[----:B------:R-:W-:Y:S01]  /*c740*/  FADD R40, R26, R25 ;  /* 0x000000191a287221 */ /* 0x000fe20000000000 */
[----:B------:R-:W-:Y:S01]  /*c750*/  FFMA R44, R8, -0.41421356797218322754, R11 ;  /* 0xbed413cd082c7823 */ /* 0x000fe2000000000b */
[----:B------:R-:W-:Y:S01]  /*c760*/  FADD R5, R12, R3 ;  /* 0x000000030c057221 */ /* 0x000fe20000000000 */
[----:B------:R-:W-:Y:S01]  /*c770*/  FFMA R16, R9, 0.70710676908493041992, R16 ;  /* 0x3f3504f309107823 */ /* 0x000fe20000000010 */
[----:B------:R-:W-:Y:S01]  /*c780*/  FFMA R8, R11, 0.41421356797218322754, R8 ;  /* 0x3ed413cd0b087823 */ /* 0x000fe20000000008 */
[----:B------:R-:W-:Y:S01]  /*c790*/  FADD R9, -R26, R25 ;  /* 0x000000191a097221 */ /* 0x000fe20000000100 */
[----:B------:R-:W-:Y:S01]  /*c7a0*/  FFMA R11, R4, -0.70710676908493041992, R14 ;  /* 0xbf3504f3040b7823 */ /* 0x000fe2000000000e */
[----:B------:R-:W-:Y:S01]  /*c7b0*/  FADD R3, R12, -R3 ;  /* 0x800000030c037221 */ /* 0x000fe20000000000 */
[C-C-:B------:R-:W-:Y:S01]  /*c7c0*/  FADD R38, R5.reuse, -R40.reuse ;  /* 0x8000002805267221 */ /* 0x140fe20000000000 */
[----:B------:R-:W-:Y:S01]  /*c7d0*/  FADD R40, R5, R40 ;  /* 0x0000002805287221 */ /* 0x000fe20000000000 */
[----:B------:R-:W-:Y:S01]  /*c7e0*/  FFMA R4, R4, 0.70710676908493041992, R14 ;  /* 0x3f3504f304047823 */ /* 0x000fe2000000000e */
[----:B------:R-:W-:Y:S01]  /*c7f0*/  FFMA R43, R33, 0.66817861795425415039, R11 ;  /* 0x3f2b0dc1212b7823 */ /* 0x000fe2000000000b */
[----:B------:R-:W-:Y:S01]  /*c800*/  FFMA R36, R9, -0.41421356797218322754, R3 ;  /* 0xbed413cd09247823 */ /* 0x000fe20000000003 */
[----:B--2---:R-:W-:Y:S01]  /*c810*/  FADD R5, R41, R42 ;  /* 0x0000002a29057221 */ /* 0x004fe20000000000 */
[----:B------:R-:W-:Y:S01]  /*c820*/  FFMA R33, R11, -0.66817861795425415039, R33 ;  /* 0xbf2b0dc10b217823 */ /* 0x000fe20000000021 */
[----:B------:R-:W-:Y:S01]  /*c830*/  FFMA R9, R3, 0.41421356797218322754, R9 ;  /* 0x3ed413cd03097823 */ /* 0x000fe20000000009 */
[C-C-:B------:R-:W-:Y:S01]  /*c840*/  FADD R3, R32.reuse, R39.reuse ;  /* 0x0000002720037221 */ /* 0x140fe20000000000 */
[----:B------:R-:W-:Y:S01]  /*c850*/  FADD R14, R32, -R39 ;  /* 0x80000027200e7221 */ /* 0x000fe20000000000 */
[----:B------:R-:W-:Y:S01]  /*c860*/  FFMA R26, R16, -0.19891236722469329834, R4 ;  /* 0xbe4bafaf101a7823 */ /* 0x000fe20000000004 */
[--C-:B------:R-:W-:Y:S01]  /*c870*/  FADD R32, R10, R5.reuse ;  /* 0x000000050a207221 */ /* 0x100fe20000000000 */
[----:B------:R-:W-:Y:S01]  /*c880*/  FFMA R16, R4, 0.19891236722469329834, R16 ;  /* 0x3e4bafaf04107823 */ /* 0x000fe20000000010 */
[----:B------:R-:W-:Y:S01]  /*c890*/  FADD R10, R10, -R5 ;  /* 0x800000050a0a7221 */ /* 0x000fe20000000000 */
[----:B------:R-:W-:-:S02]  /*c8a0*/  FADD R4, -R41, R42 ;  /* 0x0000002a29047221 */ /* 0x000fc40000000100 */
[----:B------:R-:W2:Y:S01]  /*c8b0*/  LDL.LU R41, [R1+0xb8] ;  /* 0x0000b80001297983 */ /* 0x000ea20000300800 */
[----:B------:R-:W-:Y:S01]  /*c8c0*/  FFMA R28, R34, -0.19891236722469329834, R22 ;  /* 0xbe4bafaf221c7823 */ /* 0x000fe20000000016 */
[----:B------:R-:W-:Y:S01]  /*c8d0*/  FFMA R34, R22, 0.19891236722469329834, R34 ;  /* 0x3e4bafaf16227823 */ /* 0x000fe20000000022 */
[C-C-:B------:R-:W-:Y:S01]  /*c8e0*/  FADD R11, R29.reuse, R31.reuse ;  /* 0x0000001f1d0b7221 */ /* 0x140fe20000000000 */
[----:B------:R-:W-:Y:S02]  /*c8f0*/  FADD R18, R29, -R31 ;  /* 0x8000001f1d127221 */ /* 0x000fe40000000000 */
[----:B------:R-:W2:Y:S01]  /*c900*/  LDL.LU R29, [R1+0x148] ;  /* 0x00014800011d7983 */ /* 0x000ea20000300800 */
[C-C-:B------:R-:W-:Y:S01]  /*c910*/  FADD R5, R11.reuse, R3.reuse ;  /* 0x000000030b057221 */ /* 0x140fe20000000000 */
[----:B------:R-:W-:Y:S02]  /*c920*/  FADD R3, -R11, R3 ;  /* 0x000000030b037221 */ /* 0x000fe40000000100 */
[----:B------:R-:W3:Y:S02]  /*c930*/  LDL.LU R39, [R1+0x98] ;  /* 0x0000980001277983 */ /* 0x000ee40000300800 */
[----:B------:R-:W-:-:S02]  /*c940*/  FFMA R19, R3, -0.41421356797218322754, R10 ;  /* 0xbed413cd03137823 */ /* 0x000fc4000000000a */
[----:B------:R-:W3:Y:S01]  /*c950*/  LDL.LU R31, [R1+0x180] ;  /* 0x00018000011f7983 */ /* 0x000ee20000300800 */
[----:B------:R-:W-:-:S03]  /*c960*/  FFMA R10, R10, 0.41421356797218322754, R3 ;  /* 0x3ed413cd0a0a7823 */ /* 0x000fc60000000003 */
[----:B------:R-:W0:Y:S01]  /*c970*/  LDS R3, [R7+0x14] ;  /* 0x0000140007037984 */ /* 0x000e220000000800 */
[C-C-:B------:R-:W-:Y:S01]  /*c980*/  FADD R12, R14.reuse, R18.reuse ;  /* 0x000000120e0c7221 */ /* 0x140fe20000000000 */
[----:B------:R-:W-:Y:S01]  /*c990*/  FADD R14, R14, -R18 ;  /* 0x800000120e0e7221 */ /* 0x000fe20000000000 */
[----:B------:R-:W-:Y:S01]  /*c9a0*/  FADD R42, R32, -R5 ;  /* 0x80000005202a7221 */ /* 0x000fe20000000000 */
[----:B------:R-:W3:Y:S01]  /*c9b0*/  LDL.LU R0, [R1+0x1b0] ;  /* 0x0001b00001007983 */ /* 0x000ee20000300800 */
[C-C-:B------:R-:W-:Y:S01]  /*c9c0*/  FFMA R22, R12.reuse, -0.70710676908493041992, R15.reuse ;  /* 0xbf3504f30c167823 */ /* 0x140fe2000000000f */
[----:B------:R-:W-:Y:S01]  /*c9d0*/  FFMA R15, R12, 0.70710676908493041992, R15 ;  /* 0x3f3504f30c0f7823 */ /* 0x000fe2000000000f */
[----:B------:R-:W-:Y:S01]  /*c9e0*/  FFMA R12, R14, -0.70710676908493041992, R4 ;  /* 0xbf3504f30e0c7823 */ /* 0x000fe20000000004 */
[----:B------:R-:W-:Y:S01]  /*c9f0*/  FADD R32, R32, R5 ;  /* 0x0000000520207221 */ /* 0x000fe20000000000 */
[----:B------:R-:W3:Y:S02]  /*ca00*/  LDL.LU R2, [R1+0x104] ;  /* 0x0001040001027983 */ /* 0x000ee40000300800 */
[----:B------:R-:W-:Y:S01]  /*ca10*/  FFMA R23, R12, 0.66817861795425415039, R22 ;  /* 0x3f2b0dc10c177823 */ /* 0x000fe20000000016 */
[----:B------:R-:W-:Y:S01]  /*ca20*/  FFMA R22, R22, -0.66817861795425415039, R12 ;  /* 0xbf2b0dc116167823 */ /* 0x000fe2000000000c */
[----:B------:R-:W3:Y:S01]  /*ca30*/  LDL.LU R13, [R1+0x130] ;  /* 0x00013000010d7983 */ /* 0x000ee20000300800 */
[C-C-:B----4-:R-:W-:Y:S01]  /*ca40*/  FADD R11, -R37.reuse, R61.reuse ;  /* 0x0000003d250b7221 */ /* 0x150fe20000000100 */
[----:B------:R-:W-:-:S02]  /*ca50*/  FADD R12, R37, R61 ;  /* 0x0000003d250c7221 */ /* 0x000fc40000000000 */
[----:B------:R-:W4:Y:S01]  /*ca60*/  LDL.LU R20, [R1+0xdc] ;  /* 0x0000dc0001147983 */ /* 0x000f220000300800 */
[C-C-:B0-----:R-:W-:Y:S01]  /*ca70*/  FADD R5, R30.reuse, -R3.reuse ;  /* 0x800000031e057221 */ /* 0x141fe20000000000 */
[----:B------:R-:W-:Y:S02]  /*ca80*/  FADD R3, R30, R3 ;  /* 0x000000031e037221 */ /* 0x000fe40000000000 */
[----:B------:R-:W4:Y:S04]  /*ca90*/  LDL.LU R30, [R1+0x150] ;  /* 0x00015000011e7983 */ /* 0x000f280000300800 */
[----:B------:R-:W4:Y:S04]  /*caa0*/  LDL.LU R61, [R1+0xc4] ;  /* 0x0000c400013d7983 */ /* 0x000f280000300800 */
[----:B------:R-:W4:Y:S01]  /*cab0*/  LDL.LU R37, [R1+0x19c] ;  /* 0x00019c0001257983 */ /* 0x000f220000300800 */
[----:B------:R-:W-:-:S04]  /*cac0*/  FFMA R4, R14, 0.70710676908493041992, R4 ;  /* 0x3f3504f30e047823 */ /* 0x000fc80000000004 */
[----:B------:R-:W-:Y:S01]  /*cad0*/  FFMA R25, R4, -0.19891236722469329834, R15 ;  /* 0xbe4bafaf04197823 */ /* 0x000fe2000000000f */
[----:B------:R-:W-:Y:S01]  /*cae0*/  FFMA R15, R15, 0.19891236722469329834, R4 ;  /* 0x3e4bafaf0f0f7823 */ /* 0x000fe20000000004 */
[----:B------:R-:W-:Y:S01]  /*caf0*/  FFMA R52, R53, -0.19891236722469329834, R24 ;  /* 0xbe4bafaf35347823 */ /* 0x000fe20000000018 */
[----:B------:R-:W-:Y:S01]  /*cb00*/  FFMA R53, R24, 0.19891236722469329834, R53 ;  /* 0x3e4bafaf18357823 */ /* 0x000fe20000000035 */
[C-C-:B--2---:R-:W-:Y:S01]  /*cb10*/  FADD R14, R29.reuse, -R41.reuse ;  /* 0x800000291d0e7221 */ /* 0x144fe20000000000 */
[----:B------:R-:W-:Y:S01]  /*cb20*/  FADD R4, R29, R41 ;  /* 0x000000291d047221 */ /* 0x000fe20000000000 */
[C-C-:B---3--:R-:W-:Y:S01]  /*cb30*/  FADD R18, R31.reuse, R39.reuse ;  /* 0x000000271f127221 */ /* 0x148fe20000000000 */
[----:B------:R-:W-:Y:S01]  /*cb40*/  FADD R29, R31, -R39 ;  /* 0x800000271f1d7221 */ /* 0x000fe20000000000 */
[C-C-:B------:R-:W-:Y:S01]  /*cb50*/  FADD R31, R3.reuse, R12.reuse ;  /* 0x0000000c031f7221 */ /* 0x140fe20000000000 */
[----:B------:R-:W-:Y:S01]  /*cb60*/  FADD R3, R3, -R12 ;  /* 0x8000000c03037221 */ /* 0x000fe20000000000 */
[C-C-:B------:R-:W-:Y:S01]  /*cb70*/  FADD R12, R18.reuse, R4.reuse ;  /* 0x00000004120c7221 */ /* 0x140fe20000000000 */
[----:B------:R-:W-:-:S04]  /*cb80*/  FADD R4, -R18, R4 ;  /* 0x0000000412047221 */ /* 0x000fc80000000100 */
[----:B------:R-:W-:Y:S01]  /*cb90*/  FFMA R21, R4, -0.41421356797218322754, R3 ;  /* 0xbed413cd04157823 */ /* 0x000fe20000000003 */
[----:B------:R-:W-:Y:S02]  /*cba0*/  FFMA R6, R3, 0.41421356797218322754, R4 ;  /* 0x3ed413cd03067823 */ /* 0x000fe40000000004 */
[----:B------:R-:W0:Y:S01]  /*cbb0*/  LDS R4, [R7+0x18] ;  /* 0x0000180007047984 */ /* 0x000e220000000800 */
[C-C-:B------:R-:W-:Y:S01]  /*cbc0*/  FADD R24, R14.reuse, R29.reuse ;  /* 0x0000001d0e187221 */ /* 0x140fe20000000000 */
[----:B------:R-:W-:Y:S01]  /*cbd0*/  FADD R14, R14, -R29 ;  /* 0x8000001d0e0e7221 */ /* 0x000fe20000000000 */
[C-C-:B------:R-:W-:Y:S01]  /*cbe0*/  FADD R41, R31.reuse, -R12.reuse ;  /* 0x8000000c1f297221 */ /* 0x140fe20000000000 */
[----:B------:R0:W1:Y:S01]  /*cbf0*/  LDS R3, [R7+0x1c] ;  /* 0x00001c0007037984 */ /* 0x0000620000000800 */
[C-C-:B------:R-:W-:Y:S01]  /*cc00*/  FFMA R39, R24.reuse, -0.70710676908493041992, R5.reuse ;  /* 0xbf3504f318277823 */ /* 0x140fe20000000005 */
[----:B------:R-:W-:Y:S01]  /*cc10*/  FFMA R5, R24, 0.70710676908493041992, R5 ;  /* 0x3f3504f318057823 */ /* 0x000fe20000000005 */
[C-C-:B------:R-:W-:Y:S01]  /*cc20*/  FFMA R24, R14.reuse, -0.70710676908493041992, R11.reuse ;  /* 0xbf3504f30e187823 */ /* 0x140fe2000000000b */
[----:B------:R-:W-:Y:S01]  /*cc30*/  FADD R31, R31, R12 ;  /* 0x0000000c1f1f7221 */ /* 0x000fe20000000000 */
[----:B------:R-:W-:-:S02]  /*cc40*/  FFMA R11, R14, 0.70710676908493041992, R11 ;  /* 0x3f3504f30e0b7823 */ /* 0x000fc4000000000b */
[----:B------:R-:W-:Y:S01]  /*cc50*/  FFMA R14, R24, 0.66817861795425415039, R39 ;  /* 0x3f2b0dc1180e7823 */ /* 0x000fe20000000027 */
[----:B------:R-:W-:Y:S01]  /*cc60*/  FFMA R39, R39, -0.66817861795425415039, R24 ;  /* 0xbf2b0dc127277823 */ /* 0x000fe20000000018 */
[----:B------:R-:W-:Y:S01]  /*cc70*/  FFMA R24, R11, -0.19891236722469329834, R5 ;  /* 0xbe4bafaf0b187823 */ /* 0x000fe20000000005 */
[----:B------:R-:W-:Y:S01]  /*cc80*/  FFMA R5, R5, 0.19891236722469329834, R11 ;  /* 0x3e4bafaf05057823 */ /* 0x000fe2000000000b */
[C-C-:B------:R-:W-:Y:S01]  /*cc90*/  FADD R11, -R13.reuse, R2.reuse ;  /* 0x000000020d0b7221 */ /* 0x140fe20000000100 */
[----:B------:R-:W-:-:S03]  /*cca0*/  FADD R29, R13, R2 ;  /* 0x000000020d1d7221 */ /* 0x000fc60000000000 */
[----:B------:R2:W-:Y:S01]  /*ccb0*/  STL [R1+0x24], R5 ;  /* 0x0000240501007387 */ /* 0x0005e20000100800 */
[----:B----4-:R-:W-:Y:S01]  /*ccc0*/  FADD R12, R30, -R20 ;  /* 0x800000141e0c7221 */ /* 0x010fe20000000000 */
[C-C-:B------:R-:W-:Y:S01]  /*ccd0*/  FADD R18, R37.reuse, -R61.reuse ;  /* 0x8000003d25127221 */ /* 0x140fe20000000000 */
[----:B------:R-:W-:Y:S01]  /*cce0*/  FADD R37, R37, R61 ;  /* 0x0000003d25257221 */ /* 0x000fe20000000000 */
[----:B0-----:R-:W-:Y:S02]  /*ccf0*/  FADD R7, R0, -R4 ;  /* 0x8000000400077221 */ /* 0x001fe40000000000 */
[C-C-:B------:R-:W-:Y:S01]  /*cd00*/  FADD R61, R12.reuse, R18.reuse ;  /* 0x000000120c3d7221 */ /* 0x140fe20000000000 */
[----:B------:R-:W-:-:S03]  /*cd10*/  FADD R12, R12, -R18 ;  /* 0x800000120c0c7221 */ /* 0x000fc60000000000 */
[C-C-:B------:R-:W-:Y:S01]  /*cd20*/  FFMA R18, R61.reuse, -0.70710676908493041992, R7.reuse ;  /* 0xbf3504f33d127823 */ /* 0x140fe20000000007 */
[----:B------:R-:W-:Y:S01]  /*cd30*/  FFMA R7, R61, 0.70710676908493041992, R7 ;  /* 0x3f3504f33d077823 */ /* 0x000fe20000000007 */
[--C-:B------:R-:W-:Y:S01]  /*cd40*/  FFMA R61, R12, -0.70710676908493041992, R11.reuse ;  /* 0xbf3504f30c3d7823 */ /* 0x100fe2000000000b */
[----:B------:R-:W-:Y:S01]  /*cd50*/  FADD R4, R0, R4 ;  /* 0x0000000400047221 */ /* 0x000fe20000000000 */
[----:B--2---:R-:W-:Y:S01]  /*cd60*/  FADD R5, R30, R20 ;  /* 0x000000141e057221 */ /* 0x004fe20000000000 */
[----:B------:R-:W-:Y:S01]  /*cd70*/  FFMA R11, R12, 0.70710676908493041992, R11 ;  /* 0x3f3504f30c0b7823 */ /* 0x000fe2000000000b */
[----:B------:R-:W-:Y:S01]  /*cd80*/  FFMA R12, R61, 0.66817861795425415039, R18 ;  /* 0x3f2b0dc13d0c7823 */ /* 0x000fe20000000012 */
[----:B------:R-:W-:Y:S01]  /*cd90*/  FFMA R0, R18, -0.66817861795425415039, R61 ;  /* 0xbf2b0dc112007823 */ /* 0x000fe2000000003d */
[C-C-:B------:R-:W-:Y:S01]  /*cda0*/  FADD R18, R4.reuse, R29.reuse ;  /* 0x0000001d04127221 */ /* 0x140fe20000000000 */
[----:B------:R-:W-:Y:S01]  /*cdb0*/  FADD R4, R4, -R29 ;  /* 0x8000001d04047221 */ /* 0x000fe20000000000 */
[C-C-:B------:R-:W-:Y:S01]  /*cdc0*/  FADD R29, R37.reuse, R5.reuse ;  /* 0x00000005251d7221 */ /* 0x140fe20000000000 */
[----:B------:R-:W2:Y:S01]  /*cdd0*/  LDL.LU R61, [R1+0x16c] ;  /* 0x00016c00013d7983 */ /* 0x000ea20000300800 */
[----:B------:R-:W-:-:S02]  /*cde0*/  FADD R5, -R37, R5 ;  /* 0x0000000525057221 */ /* 0x000fc40000000100 */
[----:B------:R-:W-:Y:S01]  /*cdf0*/  FADD R2, R18, -R29 ;  /* 0x8000001d12027221 */ /* 0x000fe20000000000 */
[----:B------:R0:W-:Y:S01]  /*ce00*/  STL [R1], R0 ;  /* 0x0000000001007387 */ /* 0x0001e20000100800 */
[----:B------:R-:W-:-:S03]  /*ce10*/  FFMA R30, R11, -0.19891236722469329834, R7 ;  /* 0xbe4bafaf0b1e7823 */ /* 0x000fc60000000007 */
[----:B------:R-:W2:Y:S01]  /*ce20*/  LDL.LU R37, [R1+0xe8] ;  /* 0x0000e80001257983 */ /* 0x000ea20000300800 */
[----:B------:R-:W-:Y:S01]  /*ce30*/  FFMA R20, R7, 0.19891236722469329834, R11 ;  /* 0x3e4bafaf07147823 */ /* 0x000fe2000000000b */
[----:B0-----:R-:W-:Y:S02]  /*ce40*/  FADD R0, R18, R29 ;  /* 0x0000001d12007221 */ /* 0x001fe40000000000 */
[----:B------:R-:W3:Y:S04]  /*ce50*/  LDL.LU R18, [R1+0x140] ;  /* 0x0001400001127983 */ /* 0x000ee80000300800 */
[----:B------:R0:W-:Y:S04]  /*ce60*/  STL [R1+0x4], R2 ;  /* 0x0000040201007387 */ /* 0x0001e80000100800 */
[----:B------:R-:W4:Y:S04]  /*ce70*/  LDL.LU R29, [R1+0x1a8] ;  /* 0x0001a800011d7983 */ /* 0x000f280000300800 */
[----:B------:R-:W1:Y:S01]  /*ce80*/  LDL.LU R7, [R1+0x1b4] ;  /* 0x0001b40001077983 */ /* 0x000e620000300800 */
[----:B------:R-:W-:-:S03]  /*ce90*/  FFMA R13, R5, -0.41421356797218322754, R4 ;  /* 0xbed413cd050d7823 */ /* 0x000fc60000000004 */
[----:B------:R-:W3:Y:S01]  /*cea0*/  LDL.LU R11, [R1+0x110] ;  /* 0x00011000010b7983 */ /* 0x000ee20000300800 */
[----:B0-----:R-:W-:-:S03]  /*ceb0*/  FFMA R2, R4, 0.41421356797218322754, R5 ;  /* 0x3ed413cd04027823 */ /* 0x001fc60000000005 */
[----:B------:R-:W4:Y:S01]  /*cec0*/  LDL.LU R4, [R1+0xd0] ;  /* 0x0000d00001047983 */ /* 0x000f220000300800 */
[----:B------:R-:W-:Y:S01]  /*ced0*/  FMUL R34, R34, 1.9615705013275146484 ;  /* 0x3ffb14be22227820 */ /* 0x000fe20000400000 */
[C-C-:B-1----:R-:W-:Y:S01]  /*cee0*/  FADD R5, R7.reuse, -R3.reuse ;  /* 0x8000000307057221 */ /* 0x142fe20000000000 */
[----:B------:R-:W-:Y:S01]  /*cef0*/  FADD R3, R7, R3 ;  /* 0x0000000307037221 */ /* 0x000fe20000000000 */
[C-C-:B---3--:R-:W-:Y:S01]  /*cf00*/  FADD R7, -R18.reuse, R11.reuse ;  /* 0x0000000b12077221 */ /* 0x148fe20000000100 */
[----:B------:R-:W-:Y:S01]  /*cf10*/  FADD R18, R18, R11 ;  /* 0x0000000b12127221 */ /* 0x000fe20000000000 */
[C-C-:B--2---:R-:W-:Y:S01]  /*cf20*/  FADD R11, R61.reuse, -R37.reuse ;  /* 0x800000253d0b7221 */ /* 0x144fe20000000000 */
[----:B------:R-:W-:Y:S01]  /*cf30*/  FADD R61, R61, R37 ;  /* 0x000000253d3d7221 */ /* 0x000fe20000000000 */
[C-C-:B----4-:R-:W-:Y:S01]  /*cf40*/  FADD R37, R29.reuse, -R4.reuse ;  /* 0x800000041d257221 */ /* 0x150fe20000000000 */
        /* <DEDUP_REMOVED lines=22> */
[----:B------:R-:W-:-:S04]  /*d0b0*/  FMUL R51, R53, 1.9615705013275146484 ;  /* 0x3ffb14be35337820 */ /* 0x000fc80000400000 */
[----:B------:R0:W-:Y:S01]  /*d0c0*/  STL [R1+0x2c], R35 ;  /* 0x00002c2301007387 */ /* 0x0001e20000100800 */
[----:B------:R-:W-:-:S03]  /*d0d0*/  FMUL R53, R49, 1.4142135381698608398 ;  /* 0x3fb504f331357820 */ /* 0x000fc60000400000 */
[----:B------:R-:W-:Y:S01]  /*d0e0*/  STL [R1+0x68], R51 ;  /* 0x0000683301007387 */ /* 0x000fe20000100800 */
[----:B0-----:R-:W-:-:S05]  /*d0f0*/  FMUL R35, R55, 1.8477590084075927734 ;  /* 0x3fec835e37237820 */ /* 0x001fca0000400000 */
[----:B------:R0:W-:Y:S04]  /*d100*/  STL [R1+0x30], R35 ;  /* 0x0000302301007387 */ /* 0x0001e80000100800 */
[----:B------:R1:W-:Y:S04]  /*d110*/  STL [R1+0x70], R34 ;  /* 0x0000702201007387 */ /* 0x0003e80000100800 */
[----:B------:R-:W2:Y:S01]  /*d120*/  LDL.LU R49, [R1+0x24] ;  /* 0x0000240001317983 */ /* 0x000ea20000300800 */
[----:B0-----:R-:W-:Y:S01]  /*d130*/  FMUL R35, R59, 1.4142135381698608398 ;  /* 0x3fb504f33b237820 */ /* 0x001fe20000400000 */
[----:B------:R-:W-:Y:S01]  /*d140*/  FMUL R59, R46, 1.8477590084075927734 ;  /* 0x3fec835e2e3b7820 */ /* 0x000fe20000400000 */
[----:B------:R-:W-:Y:S01]  /*d150*/  FMUL R46, R17, 1.9615705013275146484 ;  /* 0x3ffb14be112e7820 */ /* 0x000fe20000400000 */
[----:B------:R-:W-:Y:S01]  /*d160*/  FMUL R17, R44, 1.8477590084075927734 ;  /* 0x3fec835e2c117820 */ /* 0x000fe20000400000 */
[----:B------:R-:W-:Y:S01]  /*d170*/  FMUL R44, R38, 1.4142135381698608398 ;  /* 0x3fb504f3262c7820 */ /* 0x000fe20000400000 */
[----:B-1----:R-:W-:Y:S01]  /*d180*/  FMUL R34, R50, 1.4142135381698608398 ;  /* 0x3fb504f332227820 */ /* 0x002fe20000400000 */
[----:B------:R-:W-:Y:S01]  /*d190*/  FMUL R8, R8, 1.8477590084075927734 ;  /* 0x3fec835e08087820 */ /* 0x000fe20000400000 */
[----:B------:R-:W-:Y:S01]  /*d1a0*/  FMUL R38, R16, 1.9615705013275146484 ;  /* 0x3ffb14be10267820 */ /* 0x000fe20000400000 */
[----:B------:R-:W-:Y:S01]  /*d1b0*/  FMUL R55, R57, -1.6629391908645629883 ;  /* 0xbfd4db3139377820 */ /* 0x000fe20000400000 */
[----:B------:R-:W-:Y:S01]  /*d1c0*/  FMUL R16, R36, 1.8477590084075927734 ;  /* 0x3fec835e24107820 */ /* 0x000fe20000400000 */
[----:B------:R-:W-:Y:S01]  /*d1d0*/  FMUL R50, R22, -1.6629391908645629883 ;  /* 0xbfd4db3116327820 */ /* 0x000fe20000400000 */
[----:B------:R-:W-:Y:S01]  /*d1e0*/  FMUL R57, R48, -1.6629391908645629883 ;  /* 0xbfd4db3130397820 */ /* 0x000fe20000400000 */
[----:B------:R0:W-:Y:S01]  /*d1f0*/  STL [R1+0x74], R46 ;  /* 0x0000742e01007387 */ /* 0x0001e20000100800 */
[----:B------:R-:W-:Y:S01]  /*d200*/  FMUL R36, R9, 1.8477590084075927734 ;  /* 0x3fec835e09247820 */ /* 0x000fe20000400000 */
[----:B------:R-:W-:Y:S01]  /*d210*/  FMUL R22, R15, 1.9615705013275146484 ;  /* 0x3ffb14be0f167820 */ /* 0x000fe20000400000 */
[----:B------:R-:W-:Y:S01]  /*d220*/  FMUL R15, R19, 1.8477590084075927734 ;  /* 0x3fec835e130f7820 */ /* 0x000fe20000400000 */
[----:B------:R-:W3:Y:S01]  /*d230*/  LDL.LU R48, [R1] ;  /* 0x0000000001307983 */ /* 0x000ee20000300800 */
[----:B------:R-:W-:-:S03]  /*d240*/  FMUL R19, R10, 1.8477590084075927734 ;  /* 0x3fec835e0a137820 */ /* 0x000fc60000400000 */
[----:B0-----:R-:W4:Y:S04]  /*d250*/  LDL.LU R46, [R1+0x4] ;  /* 0x00000400012e7983 */ /* 0x001f280000300800 */
[----:B------:R-:W-:Y:S04]  /*d260*/  STL [R1+0x40], R8 ;  /* 0x0000400801007387 */ /* 0x000fe80000100800 */
[----:B------:R-:W-:Y:S04]  /*d270*/  STL [R1+0x78], R38 ;  /* 0x0000782601007387 */ /* 0x000fe80000100800 */
[----:B------:R-:W-:Y:S04]  /*d280*/  STL [R1+0x48], R36 ;  /* 0x0000482401007387 */ /* 0x000fe80000100800 */
[----:B------:R-:W-:Y:S01]  /*d290*/  STL [R1+0x84], R22 ;  /* 0x0000841601007387 */ /* 0x000fe20000100800 */
[----:B------:R-:W-:-:S03]  /*d2a0*/  FMUL R10, R14, 1.6629391908645629883 ;  /* 0x3fd4db310e0a7820 */ /* 0x000fc60000400000 */
[----:B------:R2:W-:Y:S01]  /*d2b0*/  STL [R1+0x58], R19 ;  /* 0x0000581301007387 */ /* 0x0005e20000100800 */
[----:B------:R-:W-:-:S03]  /*d2c0*/  FMUL R14, R21, 1.8477590084075927734 ;  /* 0x3fec835e150e7820 */ /* 0x000fc60000400000 */
[----:B------:R-:W4:Y:S01]  /*d2d0*/  LDL.LU R21, [R1+0x260] ;  /* 0x0002600001157983 */ /* 0x000f220000300800 */
[----:B--2---:R-:W-:-:S05]  /*d2e0*/  FMUL R19, R49, 1.9615705013275146484 ;  /* 0x3ffb14be31137820 */ /* 0x004fca0000400000 */
[----:B------:R0:W-:Y:S02]  /*d2f0*/  STL [R1+0x88], R19 ;  /* 0x0000881301007387 */ /* 0x0001e40000100800 */
[----:B0-----:R-:W-:Y:S02]  /*d300*/  FMUL R19, R6, 1.8477590084075927734 ;  /* 0x3fec835e06137820 */ /* 0x001fe40000400000 */
[----:B------:R-:W2:Y:S01]  /*d310*/  LDL.LU R6, [R1+0x25c] ;  /* 0x00025c0001067983 */ /* 0x000ea20000300800 */
[----:B------:R-:W-:-:S03]  /*d320*/  FMUL R3, R3, 1.8477590084075927734 ;  /* 0x3fec835e03037820 */ /* 0x000fc60000400000 */
[----:B------:R0:W-:Y:S01]  /*d330*/  STL [R1+0x24], R19 ;  /* 0x0000241301007387 */ /* 0x0001e20000100800 */
[----:B------:R-:W-:Y:S01]  /*d340*/  FMUL R8, R43, 1.6629391908645629883 ;  /* 0x3fd4db312b087820 */ /* 0x000fe20000400000 */
[----:B------:R-:W-:Y:S01]  /*d350*/  FMUL R43, R0, 1.4142135381698608398 ;  /* 0x3fb504f3002b7820 */ /* 0x000fe20000400000 */
[----:B0-----:R-:W-:Y:S01]  /*d360*/  FMUL R19, R5, 1.9615705013275146484 ;  /* 0x3ffb14be05137820 */ /* 0x001fe20000400000 */
[----:B------:R-:W-:-:S04]  /*d370*/  FMUL R5, R7, 1.8477590084075927734 ;  /* 0x3fec835e07057820 */ /* 0x000fc80000400000 */
[----:B------:R0:W-:Y:S04]  /*d380*/  STL [R1+0x98], R19 ;  /* 0x0000981301007387 */ /* 0x0001e80000100800 */
[----:B------:R1:W-:Y:S01]  /*d390*/  STL [R1+0x60], R3 ;  /* 0x0000600301007387 */ /* 0x0003e20000100800 */
[----:B------:R-:W-:-:S03]  /*d3a0*/  FMUL R7, R13, 1.8477590084075927734 ;  /* 0x3fec835e0d077820 */ /* 0x000fc60000400000 */
[----:B------:R2:W5:Y:S01]  /*d3b0*/  LDL.LU R0, [R1+0x258] ;  /* 0x0002580001007983 */ /* 0x0005620000300800 */
[----:B0-----:R-:W-:-:S03]  /*d3c0*/  FMUL R19, R30, 1.9615705013275146484 ;  /* 0x3ffb14be1e137820 */ /* 0x001fc60000400000 */
        /* <DEDUP_REMOVED lines=9> */
[----:B------:R-:W-:Y:S01]  /*d460*/  FMUL R51, R33, -1.6629391908645629883 ;  /* 0xbfd4db3121337820 */ /* 0x000fe20000400000 */
[----:B------:R-:W-:Y:S01]  /*d470*/  FMUL R33, R40, 1.4142135381698608398 ;  /* 0x3fb504f328217820 */ /* 0x000fe20000400000 */
[----:B------:R-:W-:Y:S01]  /*d480*/  FMUL R52, R52, 1.9615705013275146484 ;  /* 0x3ffb14be34347820 */ /* 0x000fe20000400000 */
[----:B------:R-:W-:Y:S01]  /*d490*/  FMUL R54, R54, 1.8477590084075927734 ;  /* 0x3fec835e36367820 */ /* 0x000fe20000400000 */
[----:B------:R-:W-:Y:S01]  /*d4a0*/  FMUL R56, R56, 1.6629391908645629883 ;  /* 0x3fd4db3138387820 */ /* 0x000fe20000400000 */
[----:B------:R-:W-:Y:S01]  /*d4b0*/  FMUL R58, R58, 1.4142135381698608398 ;  /* 0x3fb504f33a3a7820 */ /* 0x000fe20000400000 */
[----:B------:R-:W-:Y:S01]  /*d4c0*/  FMUL R28, R28, 1.9615705013275146484 ;  /* 0x3ffb14be1c1c7820 */ /* 0x000fe20000400000 */
[----:B------:R-:W-:Y:S01]  /*d4d0*/  FMUL R45, R45, 1.8477590084075927734 ;  /* 0x3fec835e2d2d7820 */ /* 0x000fe20000400000 */
[----:B------:R-:W-:Y:S01]  /*d4e0*/  FMUL R47, R47, 1.6629391908645629883 ;  /* 0x3fd4db312f2f7820 */ /* 0x000fe20000400000 */
[----:B------:R-:W-:Y:S01]  /*d4f0*/  FMUL R27, R27, 1.9615705013275146484 ;  /* 0x3ffb14be1b1b7820 */ /* 0x000fe20000400000 */
[----:B------:R-:W-:Y:S01]  /*d500*/  FMUL R26, R26, 1.9615705013275146484 ;  /* 0x3ffb14be1a1a7820 */ /* 0x000fe20000400000 */
[----:B------:R-:W-:Y:S01]  /*d510*/  FMUL R9, R23, 1.6629391908645629883 ;  /* 0x3fd4db3117097820 */ /* 0x000fe20000400000 */
[----:B------:R-:W-:Y:S01]  /*d520*/  FMUL R42, R42, 1.4142135381698608398 ;  /* 0x3fb504f32a2a7820 */ /* 0x000fe20000400000 */
[----:B------:R-:W-:Y:S01]  /*d530*/  FMUL R32, R32, 1.4142135381698608398 ;  /* 0x3fb504f320207820 */ /* 0x000fe20000400000 */
[----:B------:R-:W-:Y:S01]  /*d540*/  FMUL R25, R25, 1.9615705013275146484 ;  /* 0x3ffb14be19197820 */ /* 0x000fe20000400000 */
[----:B------:R-:W-:Y:S01]  /*d550*/  FMUL R39, R39, -1.6629391908645629883 ;  /* 0xbfd4db3127277820 */ /* 0x000fe20000400000 */
[----:B------:R-:W-:Y:S01]  /*d560*/  FMUL R41, R41, 1.4142135381698608398 ;  /* 0x3fb504f329297820 */ /* 0x000fe20000400000 */
[----:B------:R-:W-:Y:S01]  /*d570*/  FMUL R31, R31, 1.4142135381698608398 ;  /* 0x3fb504f31f1f7820 */ /* 0x000fe20000400000 */
[----:B------:R-:W-:Y:S01]  /*d580*/  FMUL R24, R24, 1.9615705013275146484 ;  /* 0x3ffb14be18187820 */ /* 0x000fe20000400000 */
[----:B------:R-:W-:Y:S01]  /*d590*/  FMUL R11, R11, 1.6629391908645629883 ;  /* 0x3fd4db310b0b7820 */ /* 0x000fe20000400000 */
[----:B------:R-:W-:Y:S01]  /*d5a0*/  FMUL R37, R37, -1.6629391908645629883 ;  /* 0xbfd4db3125257820 */ /* 0x000fe20000400000 */
[----:B------:R-:W-:Y:S01]  /*d5b0*/  FMUL R4, R4, 1.4142135381698608398 ;  /* 0x3fb504f304047820 */ /* 0x000fe20000400000 */
[----:B------:R-:W-:Y:S01]  /*d5c0*/  FMUL R29, R29, 1.4142135381698608398 ;  /* 0x3fb504f31d1d7820 */ /* 0x000fe20000400000 */
[----:B------:R-:W-:Y:S01]  /*d5d0*/  FMUL R18, R18, 1.9615705013275146484 ;  /* 0x3ffb14be12127820 */ /* 0x000fe20000400000 */
[----:B------:R-:W-:Y:S01]  /*d5e0*/  FMUL R12, R12, 1.6629391908645629883 ;  /* 0x3fd4db310c0c7820 */ /* 0x000fe20000400000 */
[----:B---3--:R-:W-:Y:S01]  /*d5f0*/  FMUL R38, R48, -1.6629391908645629883 ;  /* 0xbfd4db3130267820 */ /* 0x008fe20000400000 */
[----:B----4-:R-:W-:Y:S01]  /*d600*/  FMUL R40, R46, 1.4142135381698608398 ;  /* 0x3fb504f32e287820 */ /* 0x010fe20000400000 */
[----:B--2---:R-:W1:Y:S02]  /*d610*/  FCHK P0, R6, R21 ;  /* 0x0000001506007302 */ /* 0x004e640000000000 */
[----:B01----:R-:W-:Y:S05]  /*d620*/  @!P0 BRA `(.L_x_4908) ;  /* 0x0000000000108947 */ /* 0x003fea0003800000 */
[----:B------:R-:W-:Y:S02]  /*d630*/  MOV R3, R6 ;  /* 0x0000000600037202 */ /* 0x000fe40000000f00 */
[----:B-----5:R-:W-:Y:S02]  /*d640*/  MOV R0, R21 ;  /* 0x0000001500007202 */ /* 0x020fe40000000f00 */
[----:B------:R-:W-:-:S07]  /*d650*/  MOV R6, 0xd670 ;  /* 0x0000d67000067802 */ /* 0x000fce0000000f00 */
[----:B------:R-:W-:Y:S05]  /*d660*/  CALL.REL.NOINC `($__internal_5_$__cuda_sm3x_div_rn_noftz_f32_slowpath) ;  /* 0x000008cc00c07944 */ /* 0x000fea0003c00000 */
.L_x_4908:
[----:B------:R-:W-:Y:S05]  /*d670*/  BSYNC.RECONVERGENT B3 ;  /* 0x0000000000037941 */ /* 0x000fea0003800200 */
.L_x_4907:
[----:B------:R-:W2:Y:S01]  /*d680*/  LDL.LU R36, [R1+0x8c] ;  /* 0x00008c0001247983 */ /* 0x000ea20000300800 */
[----:B------:R-:W0:Y:S01]  /*d690*/  LDC R21, c[0x0][0x39c] ;  /* 0x0000e700ff157b82 */ /* 0x000e220000000800 */
[----:B------:R-:W-:Y:S01]  /*d6a0*/  FMUL R3, R35, R35 ;  /* 0x0000002323037220 */ /* 0x000fe20000400000 */
[----:B-----5:R-:W-:Y:S01]  /*d6b0*/  FSEL R0, R0, 1, P2 ;  /* 0x3f80000000007808 */ /* 0x020fe20001000000 */
[----:B------:R-:W-:Y:S04]  /*d6c0*/  BSSY.RECONVERGENT B3, `(.L_x_4909) ;  /* 0x0000011000037945 */ /* 0x000fe80003800200 */
[----:B------:R-:W-:Y:S01]  /*d6d0*/  FFMA R46, R0, R0, RZ ;  /* 0x00000000002e7223 */ /* 0x000fe200000000ff */
        /* <DEDUP_REMOVED lines=8> */
[----:B--2---:R-:W-:-:S04]  /*d760*/  FMUL R36, R36, R0 ;  /* 0x0000000024247220 */ /* 0x004fc80000400000 */
[----:B------:R-:W-:Y:S01]  /*d770*/  FMUL R36, R36, 0.000244140625 ;  /* 0x3980000024247820 */ /* 0x000fe20000400000 */
[----:B-1----:R-:W-:Y:S06]  /*d780*/  @!P0 BRA `(.L_x_4910) ;  /* 0x0000000000108947 */ /* 0x002fec0003800000 */
[----:B------:R-:W-:Y:S02]  /*d790*/  MOV R0, R21 ;  /* 0x0000001500007202 */ /* 0x000fe40000000f00 */
[----:B------:R-:W-:-:S07]  /*d7a0*/  MOV R6, 0xd7c0 ;  /* 0x0000d7c000067802 */ /* 0x000fce0000000f00 */
[----:B------:R-:W-:Y:S05]  /*d7b0*/  CALL.REL.NOINC `($__internal_5_$__cuda_sm3x_div_rn_noftz_f32_slowpath) ;  /* 0x000008cc006c7944 */ /* 0x000fea0003c00000 */
[----:B------:R-:W-:-:S07]  /*d7c0*/  MOV R6, R0 ;  /* 0x0000000000067202 */ /* 0x000fce0000000f00 */
.L_x_4910:
[----:B------:R-:W-:Y:S05]  /*d7d0*/  BSYNC.RECONVERGENT B3 ;  /* 0x0000000000037941 */ /* 0x000fea0003800200 */
.L_x_4909:
        /* <DEDUP_REMOVED lines=16> */
[----:B------:R-:W-:Y:S05]  /*d8e0*/  CALL.REL.NOINC `($__internal_5_$__cuda_sm3x_div_rn_noftz_f32_slowpath) ;  /* 0x000008cc00207944 */ /* 0x000fea0003c00000 */
[----:B------:R-:W-:-:S07]  /*d8f0*/  MOV R6, R0 ;  /* 0x0000000000067202 */ /* 0x000fce0000000f00 */
.L_x_4912:
[----:B------:R-:W-:Y:S05]  /*d900*/  BSYNC.RECONVERGENT B3 ;  /* 0x0000000000037941 */ /* 0x000fea0003800200 */
.L_x_4911:
        /* <DEDUP_REMOVED lines=19> */
.L_x_4914:
[----:B------:R-:W-:Y:S05]  /*da40*/  BSYNC.RECONVERGENT B3 ;  /* 0x0000000000037941 */ /* 0x000fea0003800200 */
.L_x_4913:
        /* <DEDUP_REMOVED lines=19> */
.L_x_4916:
[----:B------:R-:W-:Y:S05]  /*db80*/  BSYNC.RECONVERGENT B3 ;  /* 0x0000000000037941 */ /* 0x000fea0003800200 */
.L_x_4915:
        /* <DEDUP_REMOVED lines=18> */
[----:B------:R-:W-:Y:S05]  /*dcb0*/  CALL.REL.NOINC `($__internal_5_$__cuda_sm3x_div_rn_noftz_f32_slowpath) ;  /* 0x000008c8002c7944 */ /* 0x000fea0003c00000 */
[----:B------:R-:W-:-:S07]  /*dcc0*/  MOV R6, R0 ;  /* 0x0000000000067202 */ /* 0x000fce0000000f00 */
.L_x_4918:
[----:B------:R-:W-:Y:S05]  /*dcd0*/  BSYNC.RECONVERGENT B3 ;  /* 0x0000000000037941 */ /* 0x000fea0003800200 */
.L_x_4917:
        /* <DEDUP_REMOVED lines=18> */
.L_x_4920:
[----:B------:R-:W-:Y:S05]  /*de00*/  BSYNC.RECONVERGENT B3 ;  /* 0x0000000000037941 */ /* 0x000fea0003800200 */
.L_x_4919:
        /* <DEDUP_REMOVED lines=19> */
.L_x_4922:
[----:B------:R-:W-:Y:S05]  /*df40*/  BSYNC.RECONVERGENT B3 ;  /* 0x0000000000037941 */ /* 0x000fea0003800200 */
.L_x_4921:
[----:B------:R-:W0:Y:S01]  /*df50*/  LDC R0, c[0x0][0x39c] ;  /* 0x0000e700ff007b82 */ /* 0x000e220000000800 */
[----:B------:R-:W-:Y:S01]  /*df60*/  FMUL R3, R52, R52 ;  /* 0x0000003434037220 */ /* 0x000fe20000400000 */
[----:B------:R-:W-:Y:S01]  /*df70*/  BSSY.RECONVERGENT B3, `(.L_x_4923) ;  /* 0x000000f000037945 */ /* 0x000fe20003800200 */
[-C--:B------:R-:W-:Y:S01]  /*df80*/  FMUL R30, R30, R43.reuse ;  /* 0x0000002b1e1e7220 */ /* 0x080fe20000400000 */
[----:B------:R-:W-:Y:S01]  /*df90*/  FFMA R43, R43, R43, R46 ;  /* 0x0000002b2b2b7223 */ /* 0x000fe2000000002e */
        /* <DEDUP_REMOVED lines=12> */
.L_x_4924:
[----:B------:R-:W-:Y:S05]  /*e060*/  BSYNC.RECONVERGENT B3 ;  /* 0x0000000000037941 */ /* 0x000fea0003800200 */
.L_x_4923:
        /* <DEDUP_REMOVED lines=19> */
.L_x_4926:
[----:B------:R-:W-:Y:S05]  /*e1a0*/  BSYNC.RECONVERGENT B3 ;  /* 0x0000000000037941 */ /* 0x000fea0003800200 */
.L_x_4925:
        /* <DEDUP_REMOVED lines=18> */
.L_x_4928:
[----:B------:R-:W-:Y:S05]  /*e2d0*/  BSYNC.RECONVERGENT B3 ;  /* 0x0000000000037941 */ /* 0x000fea0003800200 */
.L_x_4927:
        /* <DEDUP_REMOVED lines=19> */
.L_x_4930:
[----:B------:R-:W-:Y:S05]  /*e410*/  BSYNC.RECONVERGENT B3 ;  /* 0x0000000000037941 */ /* 0x000fea0003800200 */
.L_x_4929:
        /* <DEDUP_REMOVED lines=19> */
.L_x_4932:
[----:B------:R-:W-:Y:S05]  /*e550*/  BSYNC.RECONVERGENT B3 ;  /* 0x0000000000037941 */ /* 0x000fea0003800200 */
.L_x_4931:
        /* <DEDUP_REMOVED lines=20> */
.L_x_4934:
[----:B------:R-:W-:Y:S05]  /*e6a0*/  BSYNC.RECONVERGENT B3 ;  /* 0x0000000000037941 */ /* 0x000fea0003800200 */
.L_x_4933:
        /* <DEDUP_REMOVED lines=18> */
.L_x_4936:
[----:B------:R-:W-:Y:S05]  /*e7d0*/  BSYNC.RECONVERGENT B3 ;  /* 0x0000000000037941 */ /* 0x000fea0003800200 */
.L_x_4935:
        /* <DEDUP_REMOVED lines=19> */
.L_x_4938:
[----:B------:R-:W-:Y:S05]  /*e910*/  BSYNC.RECONVERGENT B3 ;  /* 0x0000000000037941 */ /* 0x000fea0003800200 */
.L_x_4937:
[----:B------:R-:W0:Y:S01]  /*e920*/  LDC R0, c[0x0][0x39c] ;  /* 0x0000e700ff007b82 */ /* 0x000e220000000800 */
[----:B------:R-:W-:Y:S01]  /*e930*/  FMUL R3, R54, R54 ;  /* 0x0000003636037220 */ /* 0x000fe20000400000 */
[-C--:B------:R-:W-:Y:S01]  /*e940*/  FMUL R20, R20, R6.reuse ;  /* 0x0000000614147220 */ /* 0x080fe20000400000 */
[----:B------:R-:W-:Y:S01]  /*e950*/  FFMA R43, R6, R6, R43 ;  /* 0x00000006062b7223 */ /* 0x000fe2000000002b */
[----:B------:R-:W-:Y:S01]  /*e960*/  BSSY.RECONVERGENT B3, `(.L_x_4939) ;  /* 0x000000d000037945 */ /* 0x000fe20003800200 */
        /* <DEDUP_REMOVED lines=12> */
.L_x_4940:
[----:B------:R-:W-:Y:S05]  /*ea30*/  BSYNC.RECONVERGENT B3 ;  /* 0x0000000000037941 */ /* 0x000fea0003800200 */
.L_x_4939:
        /* <DEDUP_REMOVED lines=19> */
.L_x_4942:
[----:B------:R-:W-:Y:S05]  /*eb70*/  BSYNC.RECONVERGENT B3 ;  /* 0x0000000000037941 */ /* 0x000fea0003800200 */
.L_x_4941:
        /* <DEDUP_REMOVED lines=18> */
.L_x_4944:
[----:B------:R-:W-:Y:S05]  /*eca0*/  BSYNC.RECONVERGENT B3 ;  /* 0x0000000000037941 */ /* 0x000fea0003800200 */
.L_x_4943:
        /* <DEDUP_REMOVED lines=19> */
.L_x_4946:
[----:B------:R-:W-:Y:S05]  /*ede0*/  BSYNC.RECONVERGENT B3 ;  /* 0x0000000000037941 */ /* 0x000fea0003800200 */
.L_x_4945:
        /* <DEDUP_REMOVED lines=19> */
.L_x_4948:
[----:B------:R-:W-:Y:S05]  /*ef20*/  BSYNC.RECONVERGENT B3 ;  /* 0x0000000000037941 */ /* 0x000fea0003800200 */
.L_x_4947:
        /* <DEDUP_REMOVED lines=19> */
[----:B------:R-:W-:Y:S05]  /*f060*/  CALL.REL.NOINC `($__internal_5_$__cuda_sm3x_div_rn_noftz_f32_slowpath) ;  /* 0x000008b400407944 */ /* 0x000fea0003c00000 */
[----:B------:R-:W-:-:S07]  /*f070*/  MOV R14, R0 ;  /* 0x00000000000e7202 */ /* 0x000fce0000000f00 */
.L_x_4950:
[----:B------:R-:W-:Y:S05]  /*f080*/  BSYNC.RECONVERGENT B3 ;  /* 0x0000000000037941 */ /* 0x000fea0003800200 */
.L_x_4949:
        /* <DEDUP_REMOVED lines=18> */
.L_x_4952:
[----:B------:R-:W-:Y:S05]  /*f1b0*/  BSYNC.RECONVERGENT B3 ;  /* 0x0000000000037941 */ /* 0x000fea0003800200 */
.L_x_4951:
        /* <DEDUP_REMOVED lines=19> */
.L_x_4954:
[----:B------:R-:W-:Y:S05]  /*f2f0*/  BSYNC.RECONVERGENT B3 ;  /* 0x0000000000037941 */ /* 0x000fea0003800200 */
.L_x_4953:
        /* <DEDUP_REMOVED lines=17> */
.L_x_4956:
[----:B------:R-:W-:Y:S05]  /*f410*/  BSYNC.RECONVERGENT B3 ;  /* 0x0000000000037941 */ /* 0x000fea0003800200 */
.L_x_4955:
        /* <DEDUP_REMOVED lines=19> */
.L_x_4958:
[----:B------:R-:W-:Y:S05]  /*f550*/  BSYNC.RECONVERGENT B3 ;  /* 0x0000000000037941 */ /* 0x000fea0003800200 */
.L_x_4957:
        /* <DEDUP_REMOVED lines=18> */
.L_x_4960:
[----:B------:R-:W-:Y:S05]  /*f680*/  BSYNC.RECONVERGENT B3 ;  /* 0x0000000000037941 */ /* 0x000fea0003800200 */
.L_x_4959:
        /* <DEDUP_REMOVED lines=17> */
[----:B------:R-:W-:Y:S05]  /*f7a0*/  CALL.REL.NOINC `($__internal_5_$__cuda_sm3x_div_rn_noftz_f32_slowpath) ;  /* 0x000008ac00707944 */ /* 0x000fea0003c00000 */
[----:B------:R-:W-:-:S07]  /*f7b0*/  MOV R21, R0 ;  /* 0x0000000000157202 */ /* 0x000fce0000000f00 */
.L_x_4962:
[----:B------:R-:W-:Y:S05]  /*f7c0*/  BSYNC.RECONVERGENT B3 ;  /* 0x0000000000037941 */ /* 0x000fea0003800200 */
.L_x_4961:
        /* <DEDUP_REMOVED lines=18> */
[----:B------:R-:W-:Y:S05]  /*f8f0*/  CALL.REL.NOINC `($__internal_5_$__cuda_sm3x_div_rn_noftz_f32_slowpath) ;  /* 0x000008ac001c7944 */ /* 0x000fea0003c00000 */
[----:B------:R-:W-:-:S07]  /*f900*/  MOV R21, R0 ;  /* 0x0000000000157202 */ /* 0x000fce0000000f00 */
.L_x_4964:
[----:B------:R-:W-:Y:S05]  /*f910*/  BSYNC.RECONVERGENT B3 ;  /* 0x0000000000037941 */ /* 0x000fea0003800200 */
.L_x_4963:
        /* <DEDUP_REMOVED lines=19> */
.L_x_4966:
[----:B------:R-:W-:Y:S05]  /*fa50*/  BSYNC.RECONVERGENT B3 ;  /* 0x0000000000037941 */ /* 0x000fea0003800200 */
.L_x_4965:
        /* <DEDUP_REMOVED lines=18> */
.L_x_4968:
[----:B------:R-:W-:Y:S05]  /*fb80*/  BSYNC.RECONVERGENT B3 ;  /* 0x0000000000037941 */ /* 0x000fea0003800200 */
.L_x_4967:
[----:B------:R-:W2:Y:S01]  /*fb90*/  LDL.LU R0, [R1+0xa4] ;  /* 0x0000a40001007983 */ /* 0x000ea20000300800 */
[-C--:B------:R-:W-:Y:S01]  /*fba0*/  FFMA R43, R6, R6.reuse, R43 ;  /* 0x00000006062b7223 */ /* 0x080fe2000000002b */
[----:B------:R-:W-:Y:S01]  /*fbb0*/  FMUL R3, R11, R11 ;  /* 0x0000000b0b037220 */ /* 0x000fe20000400000 */
        /* <DEDUP_REMOVED lines=17> */
.L_x_4970:
[----:B------:R-:W-:Y:S05]  /*fcd0*/  BSYNC.RECONVERGENT B3 ;  /* 0x0000000000037941 */ /* 0x000fea0003800200 */
.L_x_4969:
        /* <DEDUP_REMOVED lines=18> */
.L_x_4972:
[----:B------:R-:W-:Y:S05]  /*fe00*/  BSYNC.RECONVERGENT B3 ;  /* 0x0000000000037941 */ /* 0x000fea0003800200 */
.L_x_4971:
        /* <DEDUP_REMOVED lines=19> */
.L_x_4974:
[----:B------:R-:W-:Y:S05]  /*ff40*/  BSYNC.RECONVERGENT B3 ;  /* 0x0000000000037941 */ /* 0x000fea0003800200 */
.L_x_4973:
        /* <DEDUP_REMOVED lines=18> */
.L_x_4976:
[----:B------:R-:W-:Y:S05]  /*10070*/  BSYNC.RECONVERGENT B3 ;  /* 0x0000000000037941 */ /* 0x000fea0003800200 */
.L_x_4975:
        /* <DEDUP_REMOVED lines=19> */
.L_x_4978:
[----:B------:R-:W-:Y:S05]  /*101b0*/  BSYNC.RECONVERGENT B3 ;  /* 0x0000000000037941 */ /* 0x000fea0003800200 */
.L_x_4977:
        /* <DEDUP_REMOVED lines=19> */
.L_x_4980:
[----:B------:R-:W-:Y:S05]  /*102f0*/  BSYNC.RECONVERGENT B3 ;  /* 0x0000000000037941 */ /* 0x000fea0003800200 */
.L_x_4979:
        /* <DEDUP_REMOVED lines=19> */
.L_x_4982:
[----:B------:R-:W-:Y:S05]  /*10430*/  BSYNC.RECONVERGENT B3 ;  /* 0x0000000000037941 */ /* 0x000fea0003800200 */
.L_x_4981:
        /* <DEDUP_REMOVED lines=18> */
.L_x_4984:
[----:B------:R-:W-:Y:S05]  /*10560*/  BSYNC.RECONVERGENT B3 ;  /* 0x0000000000037941 */ /* 0x000fea0003800200 */
.L_x_4983:
        /* <DEDUP_REMOVED lines=19> */
.L_x_4986:
[----:B------:R-:W-:Y:S05]  /*106a0*/  BSYNC.RECONVERGENT B3 ;  /* 0x0000000000037941 */ /* 0x000fea0003800200 */
.L_x_4985:
        /* <DEDUP_REMOVED lines=19> */
.L_x_4988:
[----:B------:R-:W-:Y:S05]  /*107e0*/  BSYNC.RECONVERGENT B3 ;  /* 0x0000000000037941 */ /* 0x000fea0003800200 */
.L_x_4987:
        /* <DEDUP_REMOVED lines=19> */
.L_x_4990:
[----:B------:R-:W-:Y:S05]  /*10920*/  BSYNC.RECONVERGENT B3 ;  /* 0x0000000000037941 */ /* 0x000fea0003800200 */
.L_x_4989:
        /* <DEDUP_REMOVED lines=18> */
.L_x_4992:
[----:B------:R-:W-:Y:S05]  /*10a50*/  BSYNC.RECONVERGENT B3 ;  /* 0x0000000000037941 */ /* 0x000fea0003800200 */
.L_x_4991:
        /* <DEDUP_REMOVED lines=19> */
.L_x_4994:
[----:B------:R-:W-:Y:S05]  /*10b90*/  BSYNC.RECONVERGENT B3 ;  /* 0x0000000000037941 */ /* 0x000fea0003800200 */
.L_x_4993:
        /* <DEDUP_REMOVED lines=19> */
.L_x_4996:
[----:B------:R-:W-:Y:S05]  /*10cd0*/  BSYNC.RECONVERGENT B3 ;  /* 0x0000000000037941 */ /* 0x000fea0003800200 */
.L_x_4995:
[----:B------:R-:W2:Y:S01]  /*10ce0*/  LDL.LU R0, [R1+0x18c] ;  /* 0x00018c0001007983 */ /* 0x000ea20000300800 */
[-C--:B------:R-:W-:Y:S01]  /*10cf0*/  FFMA R40, R6, R6.reuse, R40 ;  /* 0x0000000606287223 */ /* 0x080fe20000000028 */
        /* <DEDUP_REMOVED lines=19> */
.L_x_4998:
[----:B------:R-:W-:Y:S05]  /*10e30*/  BSYNC.RECONVERGENT B3 ;  /* 0x0000000000037941 */ /* 0x000fea0003800200 */
.L_x_4997:
        /* <DEDUP_REMOVED lines=18> */
.L_x_5000:
[----:B------:R-:W-:Y:S05]  /*10f60*/  BSYNC.RECONVERGENT B3 ;  /* 0x0000000000037941 */ /* 0x000fea0003800200 */
.L_x_4999:
        /* <DEDUP_REMOVED lines=19> */
.L_x_5002:
[----:B------:R-:W-:Y:S05]  /*110a0*/  BSYNC.RECONVERGENT B3 ;  /* 0x0000000000037941 */ /* 0x000fea0003800200 */
.L_x_5001:
        /* <DEDUP_REMOVED lines=19> */
.L_x_5004:
[----:B------:R-:W-:Y:S05]  /*111e0*/  BSYNC.RECONVERGENT B3 ;  /* 0x0000000000037941 */ /* 0x000fea0003800200 */
.L_x_5003:
        /* <DEDUP_REMOVED lines=18> */
[----:B------:R-:W-:Y:S05]  /*11310*/  CALL.REL.NOINC `($__internal_5_$__cuda_sm3x_div_rn_noftz_f32_slowpath) ;  /* 0x0000089000947944 */ /* 0x000fea0003c00000 */
[----:B------:R-:W-:-:S07]  /*11320*/  MOV R6, R0 ;  /* 0x0000000000067202 */ /* 0x000fce0000000f00 */
.L_x_5006:
[----:B------:R-:W-:Y:S05]  /*11330*/  BSYNC.RECONVERGENT B3 ;  /* 0x0000000000037941 */ /* 0x000fea0003800200 */
.L_x_5005:
        /* <DEDUP_REMOVED lines=18> */
[----:B------:R-:W-:Y:S05]  /*11460*/  CALL.REL.NOINC `($__internal_5_$__cuda_sm3x_div_rn_noftz_f32_slowpath) ;  /* 0x0000089000407944 */ /* 0x000fea0003c00000 */
[----:B------:R-:W-:-:S07]  /*11470*/  MOV R6, R0 ;  /* 0x0000000000067202 */ /* 0x000fce0000000f00 */
.L_x_5008:
[----:B------:R-:W-:Y:S05]  /*11480*/  BSYNC.RECONVERGENT B3 ;  /* 0x0000000000037941 */ /* 0x000fea0003800200 */
.L_x_5007:
        /* <DEDUP_REMOVED lines=21> */
.L_x_5010:
[----:B------:R-:W-:Y:S05]  /*115e0*/  BSYNC.RECONVERGENT B3 ;  /* 0x0000000000037941 */ /* 0x000fea0003800200 */
.L_x_5009:
        /* <DEDUP_REMOVED lines=21> */
.L_x_5012:
[----:B------:R-:W-:Y:S05]  /*11740*/  BSYNC.RECONVERGENT B3 ;  /* 0x0000000000037941 */ /* 0x000fea0003800200 */
.L_x_5011:
        /* <DEDUP_REMOVED lines=21> */
.L_x_5014:
[----:B------:R-:W-:Y:S05]  /*118a0*/  BSYNC.RECONVERGENT B3 ;  /* 0x0000000000037941 */ /* 0x000fea0003800200 */
.L_x_5013:
        /* <DEDUP_REMOVED lines=19> */
.L_x_5016:
[----:B------:R-:W-:Y:S05]  /*119e0*/  BSYNC.RECONVERGENT B3 ;  /* 0x0000000000037941 */ /* 0x000fea0003800200 */
.L_x_5015:
        /* <DEDUP_REMOVED lines=20> */
.L_x_5018:
[----:B------:R-:W-:Y:S05]  /*11b30*/  BSYNC.RECONVERGENT B3 ;  /* 0x0000000000037941 */ /* 0x000fea0003800200 */
.L_x_5017:
        /* <DEDUP_REMOVED lines=19> */
.L_x_5020:
[----:B------:R-:W-:Y:S05]  /*11c70*/  BSYNC.RECONVERGENT B3 ;  /* 0x0000000000037941 */ /* 0x000fea0003800200 */
.L_x_5019:
        /* <DEDUP_REMOVED lines=21> */
.L_x_5022:
[----:B------:R-:W-:Y:S05]  /*11dd0*/  BSYNC.RECONVERGENT B3 ;  /* 0x0000000000037941 */ /* 0x000fea0003800200 */
.L_x_5021:
        /* <DEDUP_REMOVED lines=20> */
.L_x_5024:
[----:B------:R-:W-:Y:S05]  /*11f20*/  BSYNC.RECONVERGENT B3 ;  /* 0x0000000000037941 */ /* 0x000fea0003800200 */
.L_x_5023:
        /* <DEDUP_REMOVED lines=21> */
.L_x_5026:
[----:B------:R-:W-:Y:S05]  /*12080*/  BSYNC.RECONVERGENT B3 ;  /* 0x0000000000037941 */ /* 0x000fea0003800200 */
.L_x_5025:
        /* <DEDUP_REMOVED lines=21> */
.L_x_5028:
[----:B------:R-:W-:Y:S05]  /*121e0*/  BSYNC.RECONVERGENT B3 ;  /* 0x0000000000037941 */ /* 0x000fea0003800200 */
.L_x_5027:
        /* <DEDUP_REMOVED lines=21> */
.L_x_5030:
[----:B------:R-:W-:Y:S05]  /*12340*/  BSYNC.RECONVERGENT B3 ;  /* 0x0000000000037941 */ /* 0x000fea0003800200 */
.L_x_5029:
        /* <DEDUP_REMOVED lines=20> */
.L_x_5032:
[----:B------:R-:W-:Y:S05]  /*12490*/  BSYNC.RECONVERGENT B3 ;  /* 0x0000000000037941 */ /* 0x000fea0003800200 */
.L_x_5031:
        /* <DEDUP_REMOVED lines=21> */
.L_x_5034:
[----:B------:R-:W-:Y:S05]  /*125f0*/  BSYNC.RECONVERGENT B3 ;  /* 0x0000000000037941 */ /* 0x000fea0003800200 */
.L_x_5033:
[----:B------:R-:W2:Y:S01]  /*12600*/  LDL.LU R0, [R1+0x1d4] ;  /* 0x0001d40001007983 */ /* 0x000ea20000300800 */
[----:B------:R-:W-:Y:S01]  /*12610*/  UMOV UR4, 0xffffffff ;  /* 0xffffffff00047882 */ /* 0x000fe20000000000 */
[-C--:B------:R-:W-:Y:S01]  /*12620*/  FFMA R37, R6, R6.reuse, R37 ;  /* 0x0000000606257223 */ /* 0x080fe20000000025 */
[----:B--2---:R-:W-:-:S05]  /*12630*/  FMUL R0, R0, R6 ;  /* 0x0000000600007220 */ /* 0x004fca0000400000 */
[----:B------:R0:W-:Y:S01]  /*12640*/  STL [R1+0x20], R0 ;  /* 0x0000200001007387 */ /* 0x0001e20000100800 */
[----:B------:R-:W-:Y:S05]  /*12650*/  BRA.DIV UR4, `(.L_x_5035) ;  /* 0x0000064204007947 */ /* 0x000fea000b800000 */
[----:B------:R-:W1:Y:S02]  /*12660*/  SHFL.BFLY PT, R3, R37, 0x4, 0x181f ;  /* 0x0c981f0025037f89 */ /* 0x000e6400000e0000 */
[----:B-1----:R-:W-:-:S05]  /*12670*/  FADD R37, R37, R3 ;  /* 0x0000000325257221 */ /* 0x002fca0000000000 */
[----:B------:R-:W1:Y:S02]  /*12680*/  SHFL.BFLY PT, R3, R37, 0x2, 0x181f ;  /* 0x0c581f0025037f89 */ /* 0x000e6400000e0000 */
[----:B-1----:R-:W-:-:S05]  /*12690*/  FADD R37, R37, R3 ;  /* 0x0000000325257221 */ /* 0x002fca0000000000 */
[----:B0-----:R0:W1:Y:S02]  /*126a0*/  SHFL.BFLY PT, R0, R37, 0x1, 0x181f ;  /* 0x0c381f0025007f89 */ /* 0x00106400000e0000 */
.L_x_7777:
[----:B-1----:R-:W-:Y:S01]  /*126b0*/  FADD R0, R37, R0 ;  /* 0x0000000025007221 */ /* 0x002fe20000000000 */
[----:B------:R-:W-:Y:S04]  /*126c0*/  BSSY.RECONVERGENT B1, `(.L_x_5036) ;  /* 0x000000d000017945 */ /* 0x000fe80003800200 */
[----:B------:R-:W-:-:S04]  /*126d0*/  IADD3 R3, PT, PT, R0, 0x1800000, RZ ;  /* 0x0180000000037810 */ /* 0x000fc80007ffe0ff */
[----:B------:R-:W-:-:S04]  /*126e0*/  LOP3.LUT R3, R3, 0x7f800000, RZ, 0xc0, !PT ;  /* 0x7f80000003037812 */ /* 0x000fc800078ec0ff */
[----:B------:R-:W-:-:S13]  /*126f0*/  ISETP.GT.U32.AND P0, PT, R3, 0x1ffffff, PT ;  /* 0x01ffffff0300780c */ /* 0x000fda0003f04070 */
[----:B------:R-:W-:Y:S05]  /*12700*/  @P0 BRA `(.L_x_5037) ;  /* 0x0000000000100947 */ /* 0x000fea0003800000 */
[----:B------:R-:W-:-:S07]  /*12710*/  MOV R3, 0x12730 ;  /* 0x0001273000037802 */ /* 0x000fce0000000f00 */
[----:B0-----:R-:W-:Y:S05]  /*12720*/  CALL.REL.NOINC `($__internal_4_$__cuda_sm20_rcp_rn_f32_slowpath) ;  /* 0x0000087800bc7944 */ /* 0x001fea0003c00000 */
[----:B------:R-:W-:Y:S01]  /*12730*/  MOV R3, R0 ;  /* 0x0000000000037202 */ /* 0x000fe20000000f00 */
[----:B------:R-:W-:Y:S06]  /*12740*/  BRA `(.L_x_5038) ;  /* 0x0000000000107947 */ /* 0x000fec0003800000 */
.L_x_5037:
[----:B------:R-:W1:Y:S02]  /*12750*/  MUFU.RCP R3, R0 ;  /* 0x0000000000037308 */ /* 0x000e640000001000 */
[----:B-1----:R-:W-:-:S04]  /*12760*/  FFMA R0, R0, R3, -1 ;  /* 0xbf80000000007423 */ /* 0x002fc80000000003 */
[----:B------:R-:W-:-:S04]  /*12770*/  FADD.FTZ R0, -R0, -RZ ;  /* 0x800000ff00007221 */ /* 0x000fc80000010100 */
[----:B------:R-:W-:-:S07]  /*12780*/  FFMA R3, R3, R0, R3 ;  /* 0x0000000003037223 */ /* 0x000fce0000000003 */
.L_x_5038:
[----:B------:R-:W-:Y:S05]  /*12790*/  BSYNC.RECONVERGENT B1 ;  /* 0x0000000000017941 */ /* 0x000fea0003800200 */
.L_x_5036:
[----:B------:R-:W2:Y:S04]  /*127a0*/  LDL.LU R0, [R1+0x6c] ;  /* 0x00006c0001007983 */ /* 0x000ea80000300800 */
[----:B------:R-:W3:Y:S01]  /*127b0*/  LDL.LU R42, [R1+0x5c] ;  /* 0x00005c00012a7983 */ /* 0x000ee20000300800 */
[----:B------:R-:W-:Y:S01]  /*127c0*/  FFMA R22, R31, 0.41421356797218322754, R34 ;  /* 0x3ed413cd1f167823 */ /* 0x000fe20000000022 */
[----:B------:R-:W-:Y:S02]  /*127d0*/  FFMA R31, R34, 0.41421356797218322754, -R31 ;  /* 0x3ed413cd221f7823 */ /* 0x000fe4000000081f */
[----:B------:R-:W4:Y:S01]  /*127e0*/  LDL.LU R34, [R1+0x4] ;  /* 0x0000040001227983 */ /* 0x000f220000300800 */
[C-C-:B------:R-:W-:Y:S01]  /*127f0*/  FFMA R21, R32.reuse, 0.000244140625, R33.reuse ;  /* 0x3980000020157823 */ /* 0x140fe20000000021 */
[----:B------:R-:W-:-:S03]  /*12800*/  FFMA R23, R32, -0.000244140625, R33 ;  /* 0xb980000020177823 */ /* 0x000fc60000000021 */
[----:B------:R-:W-:Y:S01]  /*12810*/  FMUL R21, R21, 0.70710676908493041992 ;  /* 0x3f3504f315157820 */ /* 0x000fe20000400000 */
[----:B------:R-:W-:-:S03]  /*12820*/  FMUL R23, R23, 0.70710676908493041992 ;  /* 0x3f3504f317177820 */ /* 0x000fc60000400000 */
[C-C-:B------:R-:W-:Y:S01]  /*12830*/  FFMA R41, R35.reuse, 0.000244140625, R21.reuse ;  /* 0x3980000023297823 */ /* 0x140fe20000000015 */
[----:B------:R-:W-:Y:S01]  /*12840*/  FFMA R35, R35, 0.000244140625, -R21 ;  /* 0x3980000023237823 */ /* 0x000fe20000000815 */
[C-C-:B------:R-:W-:Y:S01]  /*12850*/  FFMA R21, R30.reuse, 0.000244140625, -R23.reuse ;  /* 0x398000001e157823 */ /* 0x140fe20000000817 */
[----:B------:R-:W-:Y:S01]  /*12860*/  FFMA R30, R30, 0.000244140625, R23 ;  /* 0x398000001e1e7823 */ /* 0x000fe20000000017 */
[----:B------:R-:W-:Y:S01]  /*12870*/  FFMA R23, R24, 0.41421356797218322754, R27 ;  /* 0x3ed413cd18177823 */ /* 0x000fe2000000001b */
[----:B------:R-:W-:Y:S01]  /*12880*/  FFMA R24, R27, 0.41421356797218322754, -R24 ;  /* 0x3ed413cd1b187823 */ /* 0x000fe20000000818 */
[----:B--2---:R-:W-:-:S04]  /*12890*/  FMUL R0, R0, 1.4142135381698608398 ;  /* 0x3fb504f300007820 */ /* 0x004fc80000400000 */
[C-C-:B------:R-:W-:Y:S01]  /*128a0*/  FFMA R6, R36.reuse, 1.4142135381698608398, R0.reuse ;  /* 0x3fb504f324067823 */ /* 0x140fe20000000000 */
[----:B------:R-:W-:-:S03]  /*128b0*/  FFMA R0, R36, 1.4142135381698608398, -R0 ;  /* 0x3fb504f324007823 */ /* 0x000fc60000000800 */
[C-C-:B0-----:R-:W-:Y:S01]  /*128c0*/  FFMA R37, R22.reuse, 1.8477590084075927734, R6.reuse ;  /* 0x3fec835e16257823 */ /* 0x141fe20000000006 */
[----:B------:R-:W-:Y:S01]  /*128d0*/  FFMA R6, R22, -1.8477590084075927734, R6 ;  /* 0xbfec835e16067823 */ /* 0x000fe20000000006 */
[----:B------:R-:W-:Y:S01]  /*128e0*/  FFMA R22, R30, 0.19891236722469329834, R41 ;  /* 0x3e4bafaf1e167823 */ /* 0x000fe20000000029 */
[----:B------:R-:W-:-:S03]  /*128f0*/  FFMA R39, R31, -1.8477590084075927734, R0 ;  /* 0xbfec835e1f277823 */ /* 0x000fc60000000000 */
[C-C-:B------:R-:W-:Y:S01]  /*12900*/  FFMA R36, R22.reuse, -1.9615705013275146484, R37.reuse ;  /* 0xbffb14be16247823 */ /* 0x140fe20000000025 */
[----:B------:R-:W-:Y:S01]  /*12910*/  FFMA R37, R22, 1.9615705013275146484, R37 ;  /* 0x3ffb14be16257823 */ /* 0x000fe20000000025 */
[----:B------:R-:W-:Y:S01]  /*12920*/  FFMA R22, R35, 0.66817861795425415039, R21 ;  /* 0x3f2b0dc123167823 */ /* 0x000fe20000000015 */
[----:B------:R-:W-:Y:S01]  /*12930*/  FFMA R0, R31, 1.8477590084075927734, R0 ;  /* 0x3fec835e1f007823 */ /* 0x000fe20000000000 */
[----:B------:R-:W-:Y:S02]  /*12940*/  FFMA R21, R21, -0.66817861795425415039, R35 ;  /* 0xbf2b0dc115157823 */ /* 0x000fe40000000023 */
[C-C-:B------:R-:W-:Y:S01]  /*12950*/  FFMA R38, R22.reuse, -1.6629391908645629883, R39.reuse ;  /* 0xbfd4db3116267823 */ /* 0x140fe20000000027 */
[----:B------:R-:W-:Y:S01]  /*12960*/  FFMA R39, R22, 1.6629391908645629883, R39 ;  /* 0x3fd4db3116277823 */ /* 0x000fe20000000027 */
[----:B---3--:R-:W-:Y:S01]  /*12970*/  FMUL R22, R42, 1.4142135381698608398 ;  /* 0x3fb504f32a167820 */ /* 0x008fe20000400000 */
[C-C-:B------:R-:W-:Y:S01]  /*12980*/  FFMA R42, R21.reuse, -1.6629391908645629883, R0.reuse ;  /* 0xbfd4db31152a7823 */ /* 0x140fe20000000000 */
[----:B------:R-:W-:Y:S01]  /*12990*/  FFMA R43, R21, 1.6629391908645629883, R0 ;  /* 0x3fd4db31152b7823 */ /* 0x000fe20000000000 */
[----:B------:R-:W-:Y:S01]  /*129a0*/  FFMA R21, R25, 0.000244140625, R26 ;  /* 0x3980000019157823 */ /* 0x000fe2000000001a */
[----:B------:R-:W-:Y:S01]  /*129b0*/  FFMA R41, R41, -0.19891236722469329834, R30 ;  /* 0xbe4bafaf29297823 */ /* 0x000fe2000000001e */
[----:B------:R-:W-:-:S02]  /*129c0*/  FFMA R25, R25, -0.000244140625, R26 ;  /* 0xb980000019197823 */ /* 0x000fc4000000001a */
[----:B------:R-:W-:Y:S01]  /*129d0*/  FMUL R21, R21, 0.70710676908493041992 ;  /* 0x3f3504f315157820 */ /* 0x000fe20000400000 */
[--C-:B------:R-:W-:Y:S01]  /*129e0*/  FFMA R40, R41, -1.9615705013275146484, R6.reuse ;  /* 0xbffb14be29287823 */ /* 0x100fe20000000006 */
[----:B------:R-:W-:Y:S01]  /*129f0*/  FMUL R25, R25, 0.70710676908493041992 ;  /* 0x3f3504f319197820 */ /* 0x000fe20000400000 */
[----:B------:R-:W-:Y:S01]  /*12a00*/  FFMA R41, R41, 1.9615705013275146484, R6 ;  /* 0x3ffb14be29297823 */ /* 0x000fe20000000006 */
[C-C-:B------:R-:W-:Y:S01]  /*12a10*/  FFMA R6, R29.reuse, 1.4142135381698608398, R22.reuse ;  /* 0x3fb504f31d067823 */ /* 0x140fe20000000016 */
[----:B------:R-:W-:Y:S01]  /*12a20*/  FFMA R0, R29, 1.4142135381698608398, -R22 ;  /* 0x3fb504f31d007823 */ /* 0x000fe20000000816 */
[C-C-:B------:R-:W-:Y:S01]  /*12a30*/  FFMA R33, R28.reuse, 0.000244140625, R21.reuse ;  /* 0x398000001c217823 */ /* 0x140fe20000000015 */
[----:B------:R-:W-:Y:S01]  /*12a40*/  FFMA R22, R28, 0.000244140625, -R21 ;  /* 0x398000001c167823 */ /* 0x000fe20000000815 */
[C-C-:B------:R-:W-:Y:S01]  /*12a50*/  FFMA R21, R20.reuse, 0.000244140625, -R25.reuse ;  /* 0x3980000014157823 */ /* 0x140fe20000000819 */
[----:B------:R-:W-:Y:S01]  /*12a60*/  FFMA R20, R20, 0.000244140625, R25 ;  /* 0x3980000014147823 */ /* 0x000fe20000000019 */
[C-C-:B------:R-:W-:Y:S01]  /*12a70*/  FFMA R29, R23.reuse, 1.8477590084075927734, R6.reuse ;  /* 0x3fec835e171d7823 */ /* 0x140fe20000000006 */
[----:B------:R-:W-:-:S02]  /*12a80*/  FFMA R6, R23, -1.8477590084075927734, R6 ;  /* 0xbfec835e17067823 */ /* 0x000fc40000000006 */
[----:B------:R-:W-:Y:S01]  /*12a90*/  FFMA R23, R20, 0.19891236722469329834, R33 ;  /* 0x3e4bafaf14177823 */ /* 0x000fe20000000021 */
[----:B------:R-:W-:Y:S01]  /*12aa0*/  FFMA R33, R33, -0.19891236722469329834, R20 ;  /* 0xbe4bafaf21217823 */ /* 0x000fe20000000014 */
[--C-:B------:R-:W-:Y:S01]  /*12ab0*/  FFMA R31, R24, -1.8477590084075927734, R0.reuse ;  /* 0xbfec835e181f7823 */ /* 0x100fe20000000000 */
[----:B------:R-:W-:Y:S01]  /*12ac0*/  FFMA R20, R22, 0.66817861795425415039, R21 ;  /* 0x3f2b0dc116147823 */ /* 0x000fe20000000015 */
[----:B------:R-:W-:Y:S01]  /*12ad0*/  FFMA R0, R24, 1.8477590084075927734, R0 ;  /* 0x3fec835e18007823 */ /* 0x000fe20000000000 */
[----:B------:R-:W-:Y:S01]  /*12ae0*/  FFMA R32, R33, -1.9615705013275146484, R6 ;  /* 0xbffb14be21207823 */ /* 0x000fe20000000006 */
[----:B------:R-:W-:Y:S01]  /*12af0*/  FFMA R21, R21, -0.66817861795425415039, R22 ;  /* 0xbf2b0dc115157823 */ /* 0x000fe20000000016 */
[----:B------:R-:W-:Y:S01]  /*12b00*/  FFMA R33, R33, 1.9615705013275146484, R6 ;  /* 0x3ffb14be21217823 */ /* 0x000fe20000000006 */
[----:B----4-:R-:W-:Y:S02]  /*12b10*/  FMUL R6, R34, 1.4142135381698608398 ;  /* 0x3fb504f322067820 */ /* 0x010fe40000400000 */
[C-C-:B------:R-:W-:Y:S01]  /*12b20*/  FFMA R34, R21.reuse, -1.6629391908645629883, R0.reuse ;  /* 0xbfd4db3115227823 */ /* 0x140fe20000000000 */
[----:B------:R-:W-:Y:S01]  /*12b30*/  FFMA R35, R21, 1.6629391908645629883, R0 ;  /* 0x3fd4db3115237823 */ /* 0x000fe20000000000 */
[C-C-:B------:R-:W-:Y:S01]  /*12b40*/  FFMA R0, R19.reuse, 1.4142135381698608398, R6.reuse ;  /* 0x3fb504f313007823 */ /* 0x140fe20000000006 */
[----:B------:R-:W-:Y:S01]  /*12b50*/  FFMA R19, R19, 1.4142135381698608398, -R6 ;  /* 0x3fb504f313137823 */ /* 0x000fe20000000806 */
[C-C-:B------:R-:W-:Y:S01]  /*12b60*/  FFMA R6, R15.reuse, 0.000244140625, R16.reuse ;  /* 0x398000000f067823 */ /* 0x140fe20000000010 */
[----:B------:R-:W-:-:S03]  /*12b70*/  FFMA R15, R15, -0.000244140625, R16 ;  /* 0xb98000000f0f7823 */ /* 0x000fc60000000010 */
[----:B------:R-:W-:Y:S01]  /*12b80*/  FMUL R6, R6, 0.70710676908493041992 ;  /* 0x3f3504f306067820 */ /* 0x000fe20000400000 */
[----:B------:R-:W-:Y:S01]  /*12b90*/  FMUL R15, R15, 0.70710676908493041992 ;  /* 0x3f3504f30f0f7820 */ /* 0x000fe20000400000 */
[----:B------:R-:W-:Y:S02]  /*12ba0*/  FFMA R30, R20, -1.6629391908645629883, R31 ;  /* 0xbfd4db31141e7823 */ /* 0x000fe4000000001f */
[C-C-:B------:R-:W-:Y:S01]  /*12bb0*/  FFMA R25, R18.reuse, 0.000244140625, R6.reuse ;  /* 0x3980000012197823 */ /* 0x140fe20000000006 */
[----:B------:R-:W-:Y:S01]  /*12bc0*/  FFMA R18, R18, 0.000244140625, -R6 ;  /* 0x3980000012127823 */ /* 0x000fe20000000806 */
[C---:B------:R-:W-:Y:S01]  /*12bd0*/  FFMA R6, R13.reuse, 0.000244140625, -R15 ;  /* 0x398000000d067823 */ /* 0x040fe2000000080f */
[----:B------:R-:W-:Y:S01]  /*12be0*/  FFMA R31, R20, 1.6629391908645629883, R31 ;  /* 0x3fd4db31141f7823 */ /* 0x000fe2000000001f */
[----:B------:R-:W-:Y:S01]  /*12bf0*/  FFMA R13, R13, 0.000244140625, R15 ;  /* 0x398000000d0d7823 */ /* 0x000fe2000000000f */
[----:B------:R-:W-:Y:S01]  /*12c00*/  FFMA R20, R14, 0.41421356797218322754, R17 ;  /* 0x3ed413cd0e147823 */ /* 0x000fe20000000011 */
[----:B------:R-:W-:Y:S01]  /*12c10*/  FFMA R14, R17, 0.41421356797218322754, -R14 ;  /* 0x3ed413cd110e7823 */ /* 0x000fe2000000080e */
[----:B------:R-:W-:Y:S01]  /*12c20*/  FFMA R28, R23, -1.9615705013275146484, R29 ;  /* 0xbffb14be171c7823 */ /* 0x000fe2000000001d */
[----:B------:R-:W-:Y:S01]  /*12c30*/  FFMA R15, R13, 0.19891236722469329834, R25 ;  /* 0x3e4bafaf0d0f7823 */ /* 0x000fe20000000019 */
[----:B------:R-:W-:Y:S01]  /*12c40*/  FFMA R29, R23, 1.9615705013275146484, R29 ;  /* 0x3ffb14be171d7823 */ /* 0x000fe2000000001d */
[----:B------:R-:W-:Y:S01]  /*12c50*/  FFMA R25, R25, -0.19891236722469329834, R13 ;  /* 0xbe4bafaf19197823 */ /* 0x000fe2000000000d */
[----:B------:R-:W-:Y:S01]  /*12c60*/  FFMA R23, R14, -1.8477590084075927734, R19 ;  /* 0xbfec835e0e177823 */ /* 0x000fe20000000013 */
[----:B------:R-:W-:-:S04]  /*12c70*/  FFMA R13, R18, 0.66817861795425415039, R6 ;  /* 0x3f2b0dc1120d7823 */ /* 0x000fc80000000006 */
[C-C-:B------:R-:W-:Y:S01]  /*12c80*/  FFMA R22, R13.reuse, -1.6629391908645629883, R23.reuse ;  /* 0xbfd4db310d167823 */ /* 0x140fe20000000017 */
[----:B------:R-:W-:Y:S01]  /*12c90*/  FFMA R23, R13, 1.6629391908645629883, R23 ;  /* 0x3fd4db310d177823 */ /* 0x000fe20000000017 */
[----:B------:R-:W-:Y:S02]  /*12ca0*/  FMUL R13, R60, 1.4142135381698608398 ;  /* 0x3fb504f33c0d7820 */ /* 0x000fe40000400000 */
[----:B------:R-:W2:Y:S01]  /*12cb0*/  LDL.LU R60, [R1+0x8] ;  /* 0x00000800013c7983 */ /* 0x000ea20000300800 */
[----:B------:R-:W-:Y:S01]  /*12cc0*/  FFMA R14, R14, 1.8477590084075927734, R19 ;  /* 0x3fec835e0e0e7823 */ /* 0x000fe20000000013 */
[----:B------:R-:W-:Y:S01]  /*12cd0*/  FFMA R6, R6, -0.66817861795425415039, R18 ;  /* 0xbf2b0dc106067823 */ /* 0x000fe20000000012 */
[C-C-:B------:R-:W-:Y:S01]  /*12ce0*/  FFMA R21, R20.reuse, 1.8477590084075927734, R0.reuse ;  /* 0x3fec835e14157823 */ /* 0x140fe20000000000 */
[----:B------:R-:W-:Y:S02]  /*12cf0*/  FFMA R0, R20, -1.8477590084075927734, R0 ;  /* 0xbfec835e14007823 */ /* 0x000fe40000000000 */
[C-C-:B------:R-:W-:Y:S01]  /*12d00*/  FFMA R26, R6.reuse, -1.6629391908645629883, R14.reuse ;  /* 0xbfd4db31061a7823 */ /* 0x140fe2000000000e */
[----:B------:R-:W-:Y:S01]  /*12d10*/  FFMA R27, R6, 1.6629391908645629883, R14 ;  /* 0x3fd4db31061b7823 */ /* 0x000fe2000000000e */
[C-C-:B------:R-:W-:Y:S01]  /*12d20*/  FFMA R6, R10.reuse, 0.000244140625, R9.reuse ;  /* 0x398000000a067823 */ /* 0x140fe20000000009 */
[----:B------:R-:W-:Y:S01]  /*12d30*/  FFMA R9, R10, -0.000244140625, R9 ;  /* 0xb98000000a097823 */ /* 0x000fe20000000009 */
[----:B------:R-:W-:-:S02]  /*12d40*/  FFMA R24, R25, -1.9615705013275146484, R0 ;  /* 0xbffb14be19187823 */ /* 0x000fc40000000000 */
[----:B------:R-:W-:Y:S01]  /*12d50*/  FMUL R6, R6, 0.70710676908493041992 ;  /* 0x3f3504f306067820 */ /* 0x000fe20000400000 */
[----:B------:R-:W-:Y:S01]  /*12d60*/  FFMA R25, R25, 1.9615705013275146484, R0 ;  /* 0x3ffb14be19197823 */ /* 0x000fe20000000000 */
[----:B------:R-:W-:Y:S01]  /*12d70*/  FMUL R9, R9, 0.70710676908493041992 ;  /* 0x3f3504f309097820 */ /* 0x000fe20000400000 */
[C-C-:B------:R-:W-:Y:S01]  /*12d80*/  FFMA R0, R5.reuse, 1.4142135381698608398, R13.reuse ;  /* 0x3fb504f305007823 */ /* 0x140fe2000000000d */
[----:B------:R-:W-:Y:S01]  /*12d90*/  FFMA R5, R5, 1.4142135381698608398, -R13 ;  /* 0x3fb504f305057823 */ /* 0x000fe2000000080d */
[----:B------:R-:W-:Y:S01]  /*12da0*/  FFMA R17, R7, 0.000244140625, R6 ;  /* 0x3980000007117823 */ /* 0x000fe20000000006 */
[----:B------:R-:W-:Y:S01]  /*12db0*/  FFMA R13, R11, 0.41421356797218322754, R8 ;  /* 0x3ed413cd0b0d7823 */ /* 0x000fe20000000008 */
[----:B------:R-:W-:Y:S01]  /*12dc0*/  FFMA R7, R7, 0.000244140625, -R6 ;  /* 0x3980000007077823 */ /* 0x000fe20000000806 */
[----:B------:R-:W-:Y:S01]  /*12dd0*/  FFMA R8, R8, 0.41421356797218322754, -R11 ;  /* 0x3ed413cd08087823 */ /* 0x000fe2000000080b */
[C-C-:B------:R-:W-:Y:S01]  /*12de0*/  FFMA R6, R12.reuse, 0.000244140625, -R9.reuse ;  /* 0x398000000c067823 */ /* 0x140fe20000000809 */
[----:B------:R-:W-:Y:S01]  /*12df0*/  FFMA R12, R12, 0.000244140625, R9 ;  /* 0x398000000c0c7823 */ /* 0x000fe20000000009 */
[C-C-:B------:R-:W-:Y:S01]  /*12e00*/  FFMA R20, R15.reuse, -1.9615705013275146484, R21.reuse ;  /* 0xbffb14be0f147823 */ /* 0x140fe20000000015 */
[----:B------:R-:W-:Y:S01]  /*12e10*/  FFMA R21, R15, 1.9615705013275146484, R21 ;  /* 0x3ffb14be0f157823 */ /* 0x000fe20000000015 */
[C-C-:B------:R-:W-:Y:S01]  /*12e20*/  FFMA R9, R13.reuse, 1.8477590084075927734, R0.reuse ;  /* 0x3fec835e0d097823 */ /* 0x140fe20000000000 */
[----:B------:R-:W-:Y:S01]  /*12e30*/  FFMA R0, R13, -1.8477590084075927734, R0 ;  /* 0xbfec835e0d007823 */ /* 0x000fe20000000000 */
[----:B------:R-:W-:Y:S01]  /*12e40*/  FFMA R15, R8, -1.8477590084075927734, R5 ;  /* 0xbfec835e080f7823 */ /* 0x000fe20000000005 */
[----:B------:R-:W-:Y:S01]  /*12e50*/  FFMA R13, R12, 0.19891236722469329834, R17 ;  /* 0x3e4bafaf0c0d7823 */ /* 0x000fe20000000011 */
[----:B------:R-:W-:Y:S01]  /*12e60*/  FFMA R5, R8, 1.8477590084075927734, R5 ;  /* 0x3fec835e08057823 */ /* 0x000fe20000000005 */
[----:B------:R-:W-:Y:S01]  /*12e70*/  FFMA R17, R17, -0.19891236722469329834, R12 ;  /* 0xbe4bafaf11117823 */ /* 0x000fe2000000000c */
[----:B------:R-:W-:Y:S01]  /*12e80*/  FFMA R8, R7, 0.66817861795425415039, R6 ;  /* 0x3f2b0dc107087823 */ /* 0x000fe20000000006 */
[----:B------:R-:W-:Y:S01]  /*12e90*/  FFMA R6, R6, -0.66817861795425415039, R7 ;  /* 0xbf2b0dc106067823 */ /* 0x000fe20000000007 */
[----:B------:R-:W-:Y:S01]  /*12ea0*/  FMUL R7, R61, 1.4142135381698608398 ;  /* 0x3fb504f33d077820 */ /* 0x000fe20000400000 */
[C-C-:B------:R-:W-:Y:S01]  /*12eb0*/  FFMA R16, R17.reuse, -1.9615705013275146484, R0.reuse ;  /* 0xbffb14be11107823 */ /* 0x140fe20000000000 */
[----:B------:R-:W-:Y:S01]  /*12ec0*/  FFMA R17, R17, 1.9615705013275146484, R0 ;  /* 0x3ffb14be11117823 */ /* 0x000fe20000000000 */
[C-C-:B------:R-:W-:Y:S01]  /*12ed0*/  FFMA R18, R6.reuse, -1.6629391908645629883, R5.reuse ;  /* 0xbfd4db3106127823 */ /* 0x140fe20000000005 */
[----:B------:R-:W-:Y:S01]  /*12ee0*/  FFMA R19, R6, 1.6629391908645629883, R5 ;  /* 0x3fd4db3106137823 */ /* 0x000fe20000000005 */
[--C-:B------:R-:W-:Y:S01]  /*12ef0*/  FFMA R0, R49, 1.4142135381698608398, R7.reuse ;  /* 0x3fb504f331007823 */ /* 0x100fe20000000007 */
[--C-:B------:R-:W-:Y:S01]  /*12f00*/  FFMA R5, R45, 0.000244140625, R46.reuse ;  /* 0x398000002d057823 */ /* 0x100fe2000000002e */
[----:B------:R-:W-:Y:S01]  /*12f10*/  FFMA R49, R49, 1.4142135381698608398, -R7 ;  /* 0x3fb504f331317823 */ /* 0x000fe20000000807 */
[----:B------:R-:W-:-:S02]  /*12f20*/  FFMA R7, R45, -0.000244140625, R46 ;  /* 0xb98000002d077823 */ /* 0x000fc4000000002e */
[----:B------:R-:W-:Y:S01]  /*12f30*/  FMUL R5, R5, 0.70710676908493041992 ;  /* 0x3f3504f305057820 */ /* 0x000fe20000400000 */
[--C-:B------:R-:W-:Y:S01]  /*12f40*/  FFMA R12, R13, -1.9615705013275146484, R9.reuse ;  /* 0xbffb14be0d0c7823 */ /* 0x100fe20000000009 */
[----:B------:R-:W-:Y:S01]  /*12f50*/  FMUL R7, R7, 0.70710676908493041992 ;  /* 0x3f3504f307077820 */ /* 0x000fe20000400000 */
[----:B------:R-:W-:Y:S01]  /*12f60*/  FFMA R13, R13, 1.9615705013275146484, R9 ;  /* 0x3ffb14be0d0d7823 */ /* 0x000fe20000000009 */
[C-C-:B------:R-:W-:Y:S01]  /*12f70*/  FFMA R9, R48.reuse, 0.000244140625, R5.reuse ;  /* 0x3980000030097823 */ /* 0x140fe20000000005 */
[----:B------:R-:W-:Y:S01]  /*12f80*/  FFMA R48, R48, 0.000244140625, -R5 ;  /* 0x3980000030307823 */ /* 0x000fe20000000805 */
[----:B------:R-:W-:Y:S01]  /*12f90*/  FFMA R5, R4, 0.000244140625, -R7 ;  /* 0x3980000004057823 */ /* 0x000fe20000000807 */
[----:B------:R-:W-:Y:S01]  /*12fa0*/  FFMA R6, R44, 0.41421356797218322754, R47 ;  /* 0x3ed413cd2c067823 */ /* 0x000fe2000000002f */
[----:B------:R-:W-:Y:S01]  /*12fb0*/  FFMA R7, R4, 0.000244140625, R7 ;  /* 0x3980000004077823 */ /* 0x000fe20000000007 */
[C-C-:B------:R-:W-:Y:S01]  /*12fc0*/  FFMA R14, R8.reuse, -1.6629391908645629883, R15.reuse ;  /* 0xbfd4db31080e7823 */ /* 0x140fe2000000000f */
[----:B------:R-:W-:Y:S01]  /*12fd0*/  FFMA R15, R8, 1.6629391908645629883, R15 ;  /* 0x3fd4db31080f7823 */ /* 0x000fe2000000000f */
[C---:B------:R-:W-:Y:S01]  /*12fe0*/  FFMA R4, R6.reuse, 1.8477590084075927734, R0 ;  /* 0x3fec835e06047823 */ /* 0x040fe20000000000 */
[----:B------:R-:W-:Y:S01]  /*12ff0*/  FFMA R8, R7, 0.19891236722469329834, R9 ;  /* 0x3e4bafaf07087823 */ /* 0x000fe20000000009 */
[----:B------:R-:W-:Y:S01]  /*13000*/  FFMA R44, R47, 0.41421356797218322754, -R44 ;  /* 0x3ed413cd2f2c7823 */ /* 0x000fe2000000082c */
[----:B------:R-:W-:Y:S01]  /*13010*/  FFMA R6, R6, -1.8477590084075927734, R0 ;  /* 0xbfec835e06067823 */ /* 0x000fe20000000000 */
[----:B------:R-:W-:Y:S01]  /*13020*/  FFMA R9, R9, -0.19891236722469329834, R7 ;  /* 0xbe4bafaf09097823 */ /* 0x000fe20000000007 */
[C-C-:B------:R-:W-:Y:S01]  /*13030*/  FFMA R0, R8.reuse, -1.9615705013275146484, R4.reuse ;  /* 0xbffb14be08007823 */ /* 0x140fe20000000004 */
[----:B------:R-:W-:Y:S01]  /*13040*/  FFMA R4, R8, 1.9615705013275146484, R4 ;  /* 0x3ffb14be08047823 */ /* 0x000fe20000000004 */
[----:B------:R-:W-:Y:S01]  /*13050*/  FFMA R7, R44, -1.8477590084075927734, R49 ;  /* 0xbfec835e2c077823 */ /* 0x000fe20000000031 */
[----:B------:R-:W-:Y:S01]  /*13060*/  FFMA R8, R48, 0.66817861795425415039, R5 ;  /* 0x3f2b0dc130087823 */ /* 0x000fe20000000005 */
[----:B------:R-:W-:Y:S01]  /*13070*/  FFMA R11, R44, 1.8477590084075927734, R49 ;  /* 0x3fec835e2c0b7823 */ /* 0x000fe20000000031 */
[----:B------:R-:W-:-:S02]  /*13080*/  FFMA R48, R5, -0.66817861795425415039, R48 ;  /* 0xbf2b0dc105307823 */ /* 0x000fc40000000030 */
[C-C-:B------:R-:W-:Y:S01]  /*13090*/  FFMA R5, R8.reuse, -1.6629391908645629883, R7.reuse ;  /* 0xbfd4db3108057823 */ /* 0x140fe20000000007 */
[----:B------:R-:W-:Y:S01]  /*130a0*/  FFMA R7, R8, 1.6629391908645629883, R7 ;  /* 0x3fd4db3108077823 */ /* 0x000fe20000000007 */
[C-C-:B------:R-:W-:Y:S01]  /*130b0*/  FFMA R8, R9.reuse, -1.9615705013275146484, R6.reuse ;  /* 0xbffb14be09087823 */ /* 0x140fe20000000006 */
[----:B------:R-:W-:Y:S01]  /*130c0*/  FFMA R9, R9, 1.9615705013275146484, R6 ;  /* 0x3ffb14be09097823 */ /* 0x000fe20000000006 */
[----:B------:R-:W-:Y:S01]  /*130d0*/  FFMA R46, R52, -0.000244140625, R53 ;  /* 0xb9800000342e7823 */ /* 0x000fe20000000035 */
[----:B------:R-:W-:-:S03]  /*130e0*/  FFMA R45, R51, 0.41421356797218322754, R54 ;  /* 0x3ed413cd332d7823 */ /* 0x000fc60000000036 */
[----:B------:R-:W-:Y:S01]  /*130f0*/  FMUL R46, R46, 0.70710676908493041992 ;  /* 0x3f3504f32e2e7820 */ /* 0x000fe20000400000 */
[C-C-:B------:R-:W-:Y:S01]  /*13100*/  FFMA R10, R48.reuse, -1.6629391908645629883, R11.reuse ;  /* 0xbfd4db31300a7823 */ /* 0x140fe2000000000b */
[----:B------:R-:W-:Y:S01]  /*13110*/  FFMA R11, R48, 1.6629391908645629883, R11 ;  /* 0x3fd4db31300b7823 */ /* 0x000fe2000000000b */
[----:B--2---:R-:W-:Y:S02]  /*13120*/  FMUL R44, R60, 1.4142135381698608398 ;  /* 0x3fb504f33c2c7820 */ /* 0x004fe40000400000 */
[----:B------:R-:W2:Y:S02]  /*13130*/  LDL.LU R60, [R1+0x24] ;  /* 0x00002400013c7983 */ /* 0x000ea40000300800 */
[C-C-:B------:R-:W-:Y:S01]  /*13140*/  FFMA R6, R56.reuse, 1.4142135381698608398, R44.reuse ;  /* 0x3fb504f338067823 */ /* 0x140fe2000000002c */
[----:B------:R-:W-:Y:S01]  /*13150*/  FFMA R56, R56, 1.4142135381698608398, -R44 ;  /* 0x3fb504f338387823 */ /* 0x000fe2000000082c */
[----:B------:R-:W-:Y:S02]  /*13160*/  FFMA R44, R52, 0.000244140625, R53 ;  /* 0x39800000342c7823 */ /* 0x000fe40000000035 */
[----:B------:R-:W3:Y:S02]  /*13170*/  LDL.LU R52, [R1+0x1c] ;  /* 0x00001c0001347983 */ /* 0x000ee40000300800 */
[----:B------:R-:W-:-:S04]  /*13180*/  FMUL R44, R44, 0.70710676908493041992 ;  /* 0x3f3504f32c2c7820 */ /* 0x000fc80000400000 */
[C-C-:B------:R-:W-:Y:S01]  /*13190*/  FFMA R61, R55.reuse, 0.000244140625, R44.reuse ;  /* 0x39800000373d7823 */ /* 0x140fe2000000002c */
[----:B------:R-:W-:Y:S01]  /*131a0*/  FFMA R55, R55, 0.000244140625, -R44 ;  /* 0x3980000037377823 */ /* 0x000fe2000000082c */
[C-C-:B------:R-:W-:Y:S01]  /*131b0*/  FFMA R44, R50.reuse, 0.000244140625, -R46.reuse ;  /* 0x39800000322c7823 */ /* 0x140fe2000000082e */
[----:B------:R-:W-:Y:S01]  /*131c0*/  FFMA R50, R50, 0.000244140625, R46 ;  /* 0x3980000032327823 */ /* 0x000fe2000000002e */
[C-C-:B------:R-:W-:Y:S01]  /*131d0*/  FFMA R46, R45.reuse, 1.8477590084075927734, R6.reuse ;  /* 0x3fec835e2d2e7823 */ /* 0x140fe20000000006 */
[----:B------:R-:W-:Y:S02]  /*131e0*/  FFMA R6, R45, -1.8477590084075927734, R6 ;  /* 0xbfec835e2d067823 */ /* 0x000fe40000000006 */
[----:B------:R-:W-:-:S04]  /*131f0*/  FFMA R45, R50, 0.19891236722469329834, R61 ;  /* 0x3e4bafaf322d7823 */ /* 0x000fc8000000003d */
[----:B------:R-:W-:Y:S01]  /*13200*/  FFMA R47, R45, -1.9615705013275146484, R46 ;  /* 0xbffb14be2d2f7823 */ /* 0x000fe2000000002e */
[----:B------:R-:W-:-:S04]  /*13210*/  FFMA R61, R61, -0.19891236722469329834, R50 ;  /* 0xbe4bafaf3d3d7823 */ /* 0x000fc80000000032 */
[----:B------:R0:W-:Y:S01]  /*13220*/  STL [R1+0x48], R47 ;  /* 0x0000482f01007387 */ /* 0x0001e20000100800 */
[----:B------:R-:W-:-:S03]  /*13230*/  FFMA R45, R45, 1.9615705013275146484, R46 ;  /* 0x3ffb14be2d2d7823 */ /* 0x000fc6000000002e */
[----:B------:R-:W4:Y:S04]  /*13240*/  LDL.LU R50, [R1+0x14] ;  /* 0x0000140001327983 */ /* 0x000f280000300800 */
[----:B------:R-:W5:Y:S04]  /*13250*/  LDL.LU R48, [R1+0x10] ;  /* 0x0000100001307983 */ /* 0x000f680000300800 */
[----:B------:R1:W-:Y:S04]  /*13260*/  STL [R1+0xc], R45 ;  /* 0x00000c2d01007387 */ /* 0x0003e80000100800 */
[----:B0-----:R-:W5:Y:S01]  /*13270*/  LDL.LU R47, [R1+0x18] ;  /* 0x00001800012f7983 */ /* 0x001f620000300800 */
[----:B------:R-:W-:Y:S01]  /*13280*/  FFMA R51, R54, 0.41421356797218322754, -R51 ;  /* 0x3ed413cd36337823 */ /* 0x000fe20000000833 */
[----:B------:R-:W-:-:S03]  /*13290*/  FFMA R46, R55, 0.66817861795425415039, R44 ;  /* 0x3f2b0dc1372e7823 */ /* 0x000fc6000000002c */
[C-C-:B-1----:R-:W-:Y:S01]  /*132a0*/  FFMA R45, R51.reuse, -1.8477590084075927734, R56.reuse ;  /* 0xbfec835e332d7823 */ /* 0x142fe20000000038 */
[----:B------:R-:W-:-:S03]  /*132b0*/  FFMA R49, R51, 1.8477590084075927734, R56 ;  /* 0x3fec835e33317823 */ /* 0x000fc60000000038 */
[C-C-:B------:R-:W-:Y:S01]  /*132c0*/  FFMA R51, R46.reuse, -1.6629391908645629883, R45.reuse ;  /* 0xbfd4db312e337823 */ /* 0x140fe2000000002d */
[----:B------:R-:W-:Y:S01]  /*132d0*/  FFMA R46, R46, 1.6629391908645629883, R45 ;  /* 0x3fd4db312e2e7823 */ /* 0x000fe2000000002d */
[----:B------:R-:W-:-:S03]  /*132e0*/  FFMA R45, R61, -1.9615705013275146484, R6 ;  /* 0xbffb14be3d2d7823 */ /* 0x000fc60000000006 */
[----:B------:R-:W-:Y:S04]  /*132f0*/  STL [R1+0x8], R51 ;  /* 0x0000083301007387 */ /* 0x000fe80000100800 */
[----:B------:R-:W-:Y:S04]  /*13300*/  STL [R1+0x4], R46 ;  /* 0x0000042e01007387 */ /* 0x000fe80000100800 */
[----:B------:R4:W-:Y:S01]  /*13310*/  STL [R1], R45 ;  /* 0x0000002d01007387 */ /* 0x0009e20000100800 */
[----:B------:R-:W-:Y:S01]  /*13320*/  FFMA R44, R44, -0.66817861795425415039, R55 ;  /* 0xbf2b0dc12c2c7823 */ /* 0x000fe20000000037 */
[----:B------:R-:W-:Y:S01]  /*13330*/  FFMA R61, R61, 1.9615705013275146484, R6 ;  /* 0x3ffb14be3d3d7823 */ /* 0x000fe20000000006 */
[----:B--2---:R-:W-:-:S02]  /*13340*/  FMUL R6, R60, 1.4142135381698608398 ;  /* 0x3fb504f33c067820 */ /* 0x004fc40000400000 */
[C-C-:B------:R-:W-:Y:S01]  /*13350*/  FFMA R60, R44.reuse, -1.6629391908645629883, R49.reuse ;  /* 0xbfd4db312c3c7823 */ /* 0x140fe20000000031 */
[----:B------:R-:W-:Y:S01]  /*13360*/  FFMA R49, R44, 1.6629391908645629883, R49 ;  /* 0x3fd4db312c317823 */ /* 0x000fe20000000031 */
[C-C-:B---3--:R-:W-:Y:S01]  /*13370*/  FFMA R44, R52.reuse, 1.4142135381698608398, R6.reuse ;  /* 0x3fb504f3342c7823 */ /* 0x148fe20000000006 */
[----:B------:R-:W-:Y:S01]  /*13380*/  FFMA R6, R52, 1.4142135381698608398, -R6 ;  /* 0x3fb504f334067823 */ /* 0x000fe20000000806 */
[----:B----4-:R-:W-:Y:S01]  /*13390*/  FFMA R45, R58, 0.41421356797218322754, R50 ;  /* 0x3ed413cd3a2d7823 */ /* 0x010fe20000000032 */
[----:B------:R-:W-:Y:S01]  /*133a0*/  FFMA R58, R50, 0.41421356797218322754, -R58 ;  /* 0x3ed413cd323a7823 */ /* 0x000fe2000000083a */
[C-C-:B-----5:R-:W-:Y:S01]  /*133b0*/  FFMA R46, R59.reuse, 0.000244140625, R48.reuse ;  /* 0x398000003b2e7823 */ /* 0x160fe20000000030 */
[----:B------:R-:W-:Y:S02]  /*133c0*/  FFMA R50, R59, -0.000244140625, R48 ;  /* 0xb98000003b327823 */ /* 0x000fe40000000030 */
[----:B------:R-:W2:Y:S01]  /*133d0*/  LDL.LU R59, [R1+0x54] ;  /* 0x00005400013b7983 */ /* 0x000ea20000300800 */
[----:B------:R-:W-:Y:S01]  /*133e0*/  FMUL R46, R46, 0.70710676908493041992 ;  /* 0x3f3504f32e2e7820 */ /* 0x000fe20000400000 */
[----:B------:R-:W-:-:S03]  /*133f0*/  FMUL R50, R50, 0.70710676908493041992 ;  /* 0x3f3504f332327820 */ /* 0x000fc60000400000 */
[C-C-:B------:R-:W-:Y:S01]  /*13400*/  FFMA R48, R47.reuse, 0.000244140625, R46.reuse ;  /* 0x398000002f307823 */ /* 0x140fe2000000002e */
[----:B------:R-:W-:Y:S01]  /*13410*/  FFMA R47, R47, 0.000244140625, -R46 ;  /* 0x398000002f2f7823 */ /* 0x000fe2000000082e */
[C-C-:B------:R-:W-:Y:S01]  /*13420*/  FFMA R46, R57.reuse, 0.000244140625, -R50.reuse ;  /* 0x39800000392e7823 */ /* 0x140fe20000000832 */
[----:B------:R-:W-:Y:S01]  /*13430*/  FFMA R57, R57, 0.000244140625, R50 ;  /* 0x3980000039397823 */ /* 0x000fe20000000032 */
[----:B------:R-:W-:-:S03]  /*13440*/  FFMA R50, R45, 1.8477590084075927734, R44 ;  /* 0x3fec835e2d327823 */ /* 0x000fc6000000002c */
[----:B------:R-:W-:Y:S01]  /*13450*/  FFMA R51, R57, 0.19891236722469329834, R48 ;  /* 0x3e4bafaf39337823 */ /* 0x000fe20000000030 */
[----:B------:R-:W-:Y:S01]  /*13460*/  FFMA R45, R45, -1.8477590084075927734, R44 ;  /* 0xbfec835e2d2d7823 */ /* 0x000fe2000000002c */
[----:B------:R-:W-:Y:S02]  /*13470*/  FFMA R44, R48, -0.19891236722469329834, R57 ;  /* 0xbe4bafaf302c7823 */ /* 0x000fe40000000039 */
[C-C-:B------:R-:W-:Y:S01]  /*13480*/  FFMA R52, R51.reuse, -1.9615705013275146484, R50.reuse ;  /* 0xbffb14be33347823 */ /* 0x140fe20000000032 */
[----:B------:R-:W-:-:S04]  /*13490*/  FFMA R48, R51, 1.9615705013275146484, R50 ;  /* 0x3ffb14be33307823 */ /* 0x000fc80000000032 */
[----:B------:R0:W-:Y:S04]  /*134a0*/  STL [R1+0x38], R52 ;  /* 0x0000383401007387 */ /* 0x0001e80000100800 */
[----:B0-----:R-:W3:Y:S04]  /*134b0*/  LDL.LU R52, [R1+0x44] ;  /* 0x0000440001347983 */ /* 0x001ee80000300800 */
[----:B------:R-:W4:Y:S04]  /*134c0*/  LDL.LU R57, [R1+0x30] ;  /* 0x0000300001397983 */ /* 0x000f280000300800 */
[----:B------:R0:W-:Y:S04]  /*134d0*/  STL [R1+0x34], R48 ;  /* 0x0000343001007387 */ /* 0x0001e80000100800 */
[----:B------:R-:W4:Y:S04]  /*134e0*/  LDL.LU R56, [R1+0x40] ;  /* 0x0000400001387983 */ /* 0x000f280000300800 */
[----:B------:R-:W5:Y:S04]  /*134f0*/  LDL.LU R55, [R1+0x4c] ;  /* 0x00004c0001377983 */ /* 0x000f680000300800 */
[----:B------:R-:W5:Y:S04]  /*13500*/  LDL.LU R54, [R1+0x3c] ;  /* 0x00003c0001367983 */ /* 0x000f680000300800 */
[----:B------:R-:W2:Y:S01]  /*13510*/  LDL.LU R53, [R1+0x50] ;  /* 0x0000500001357983 */ /* 0x000ea20000300800 */
[----:B0-----:R-:W-:Y:S01]  /*13520*/  FFMA R48, R58, -1.8477590084075927734, R6 ;  /* 0xbfec835e3a307823 */ /* 0x001fe20000000006 */
[----:B------:R-:W-:Y:S01]  /*13530*/  FFMA R50, R47, 0.66817861795425415039, R46 ;  /* 0x3f2b0dc12f327823 */ /* 0x000fe2000000002e */
[----:B------:R-:W-:-:S03]  /*13540*/  FFMA R46, R46, -0.66817861795425415039, R47 ;  /* 0xbf2b0dc12e2e7823 */ /* 0x000fc6000000002f */
[----:B------:R-:W-:-:S05]  /*13550*/  FFMA R47, R50, -1.6629391908645629883, R48 ;  /* 0xbfd4db31322f7823 */ /* 0x000fca0000000030 */
[----:B------:R0:W-:Y:S04]  /*13560*/  STL [R1+0x2c], R47 ;  /* 0x00002c2f01007387 */ /* 0x0001e80000100800 */
[----:B------:R-:W4:Y:S01]  /*13570*/  LDL.LU R51, [R1+0x20] ;  /* 0x0000200001337983 */ /* 0x000f220000300800 */
[----:B------:R-:W-:Y:S01]  /*13580*/  FFMA R48, R50, 1.6629391908645629883, R48 ;  /* 0x3fd4db3132307823 */ /* 0x000fe20000000030 */
[----:B------:R-:W-:Y:S01]  /*13590*/  FFMA R6, R58, 1.8477590084075927734, R6 ;  /* 0x3fec835e3a067823 */ /* 0x000fe20000000006 */
[C-C-:B0-----:R-:W-:Y:S01]  /*135a0*/  FFMA R47, R44.reuse, -1.9615705013275146484, R45.reuse ;  /* 0xbffb14be2c2f7823 */ /* 0x141fe2000000002d */
[----:B------:R-:W-:Y:S02]  /*135b0*/  FFMA R45, R44, 1.9615705013275146484, R45 ;  /* 0x3ffb14be2c2d7823 */ /* 0x000fe4000000002d */
[----:B------:R-:W-:Y:S04]  /*135c0*/  STL [R1+0x28], R48 ;  /* 0x0000283001007387 */ /* 0x000fe80000100800 */
[----:B------:R0:W-:Y:S04]  /*135d0*/  STL [R1+0x24], R47 ;  /* 0x0000242f01007387 */ /* 0x0001e80000100800 */
[----:B------:R1:W-:Y:S01]  /*135e0*/  STL [R1+0x18], R45 ;  /* 0x0000182d01007387 */ /* 0x0003e20000100800 */
[C-C-:B0-----:R-:W-:Y:S01]  /*135f0*/  FFMA R47, R46.reuse, -1.6629391908645629883, R6.reuse ;  /* 0xbfd4db312e2f7823 */ /* 0x141fe20000000006 */
[----:B-1----:R-:W-:-:S04]  /*13600*/  FFMA R45, R46, 1.6629391908645629883, R6 ;  /* 0x3fd4db312e2d7823 */ /* 0x002fc80000000006 */
[----:B------:R0:W-:Y:S04]  /*13610*/  STL [R1+0x14], R47 ;  /* 0x0000142f01007387 */ /* 0x0001e80000100800 */
[----:B------:R1:W-:Y:S01]  /*13620*/  STL [R1+0x10], R45 ;  /* 0x0000102d01007387 */ /* 0x0003e20000100800 */
[C-C-:B-----5:R-:W-:Y:S01]  /*13630*/  FFMA R46, R54.reuse, 0.000244140625, R55.reuse ;  /* 0x39800000362e7823 */ /* 0x160fe20000000037 */
[----:B0-----:R-:W-:-:S03]  /*13640*/  FFMA R47, R54, -0.000244140625, R55 ;  /* 0xb9800000362f7823 */ /* 0x001fc60000000037 */
[----:B------:R-:W-:Y:S01]  /*13650*/  FMUL R48, R46, 0.70710676908493041992 ;  /* 0x3f3504f32e307820 */ /* 0x000fe20000400000 */
[----:B------:R-:W-:-:S03]  /*13660*/  FMUL R50, R47, 0.70710676908493041992 ;  /* 0x3f3504f32f327820 */ /* 0x000fc60000400000 */
[C-C-:B--2---:R-:W-:Y:S01]  /*13670*/  FFMA R46, R53.reuse, 0.000244140625, R48.reuse ;  /* 0x39800000352e7823 */ /* 0x144fe20000000030 */
[----:B------:R-:W-:Y:S02]  /*13680*/  FFMA R47, R53, 0.000244140625, -R48 ;  /* 0x39800000352f7823 */ /* 0x000fe40000000830 */
[----:B------:R-:W2:Y:S01]  /*13690*/  LDL R53, [R1+0x23c] ;  /* 0x00023c0001357983 */ /* 0x000ea20000100800 */
[----:B------:R-:W-:-:S04]  /*136a0*/  FMUL R44, R59, 1.4142135381698608398 ;  /* 0x3fb504f33b2c7820 */ /* 0x000fc80000400000 */
[C-C-:B---3--:R-:W-:Y:S01]  /*136b0*/  FFMA R6, R52.reuse, 1.4142135381698608398, R44.reuse ;  /* 0x3fb504f334067823 */ /* 0x148fe2000000002c */
[----:B------:R-:W-:Y:S01]  /*136c0*/  FFMA R44, R52, 1.4142135381698608398, -R44 ;  /* 0x3fb504f3342c7823 */ /* 0x000fe2000000082c */
[----:B----4-:R-:W-:Y:S01]  /*136d0*/  FFMA R52, R57, 0.41421356797218322754, R56 ;  /* 0x3ed413cd39347823 */ /* 0x010fe20000000038 */
[C-C-:B------:R-:W-:Y:S01]  /*136e0*/  FFMA R48, R51.reuse, 0.000244140625, -R50.reuse ;  /* 0x3980000033307823 */ /* 0x140fe20000000832 */
[----:B------:R-:W-:Y:S02]  /*136f0*/  FFMA R50, R51, 0.000244140625, R50 ;  /* 0x3980000033327823 */ /* 0x000fe40000000032 */
[C-C-:B------:R-:W-:Y:S01]  /*13700*/  FFMA R51, R52.reuse, 1.8477590084075927734, R6.reuse ;  /* 0x3fec835e34337823 */ /* 0x140fe20000000006 */
[----:B------:R-:W-:Y:S01]  /*13710*/  FFMA R6, R52, -1.8477590084075927734, R6 ;  /* 0xbfec835e34067823 */ /* 0x000fe20000000006 */
[----:B------:R-:W-:Y:S01]  /*13720*/  FFMA R52, R50, 0.19891236722469329834, R46 ;  /* 0x3e4bafaf32347823 */ /* 0x000fe2000000002e */
[----:B------:R-:W-:Y:S01]  /*13730*/  FFMA R46, R46, -0.19891236722469329834, R50 ;  /* 0xbe4bafaf2e2e7823 */ /* 0x000fe20000000032 */
[----:B-1----:R-:W-:-:S02]  /*13740*/  FFMA R45, R56, 0.41421356797218322754, -R57 ;  /* 0x3ed413cd382d7823 */ /* 0x002fc40000000839 */
[C-C-:B------:R-:W-:Y:S01]  /*13750*/  FFMA R50, R52.reuse, -1.9615705013275146484, R51.reuse ;  /* 0xbffb14be34327823 */ /* 0x140fe20000000033 */
[----:B------:R-:W-:-:S04]  /*13760*/  FFMA R51, R52, 1.9615705013275146484, R51 ;  /* 0x3ffb14be34337823 */ /* 0x000fc80000000033 */
[----:B------:R0:W-:Y:S04]  /*13770*/  STL [R1+0x50], R50 ;  /* 0x0000503201007387 */ /* 0x0001e80000100800 */
[----:B------:R1:W-:Y:S01]  /*13780*/  STL [R1+0x30], R51 ;  /* 0x0000303301007387 */ /* 0x0003e20000100800 */
[C-C-:B0-----:R-:W-:Y:S01]  /*13790*/  FFMA R50, R45.reuse, -1.8477590084075927734, R44.reuse ;  /* 0xbfec835e2d327823 */ /* 0x141fe2000000002c */
[----:B------:R-:W-:Y:S01]  /*137a0*/  FFMA R44, R45, 1.8477590084075927734, R44 ;  /* 0x3fec835e2d2c7823 */ /* 0x000fe2000000002c */
[----:B------:R-:W-:Y:S01]  /*137b0*/  FFMA R45, R47, 0.66817861795425415039, R48 ;  /* 0x3f2b0dc12f2d7823 */ /* 0x000fe20000000030 */
[----:B------:R-:W-:Y:S01]  /*137c0*/  FFMA R47, R48, -0.66817861795425415039, R47 ;  /* 0xbf2b0dc1302f7823 */ /* 0x000fe2000000002f */
[C---:B------:R-:W-:Y:S02]  /*137d0*/  FFMA R48, R46.reuse, -1.9615705013275146484, R6 ;  /* 0xbffb14be2e307823 */ /* 0x040fe40000000006 */
[C-C-:B-1----:R-:W-:Y:S01]  /*137e0*/  FFMA R51, R45.reuse, -1.6629391908645629883, R50.reuse ;  /* 0xbfd4db312d337823 */ /* 0x142fe20000000032 */
[----:B------:R-:W-:Y:S01]  /*137f0*/  FFMA R50, R45, 1.6629391908645629883, R50 ;  /* 0x3fd4db312d327823 */ /* 0x000fe20000000032 */
[----:B------:R-:W-:Y:S01]  /*13800*/  FFMA R45, R46, 1.9615705013275146484, R6 ;  /* 0x3ffb14be2e2d7823 */ /* 0x000fe20000000006 */
[C-C-:B------:R-:W-:Y:S01]  /*13810*/  FFMA R6, R47.reuse, -1.6629391908645629883, R44.reuse ;  /* 0xbfd4db312f067823 */ /* 0x140fe2000000002c */
[----:B------:R-:W-:-:S02]  /*13820*/  FFMA R44, R47, 1.6629391908645629883, R44 ;  /* 0x3fd4db312f2c7823 */ /* 0x000fc4000000002c */
[----:B------:R-:W0:Y:S01]  /*13830*/  S2R R47, SR_LANEID ;  /* 0x00000000002f7919 */ /* 0x000e220000000000 */
[----:B------:R-:W-:Y:S04]  /*13840*/  STL [R1+0x4c], R51 ;  /* 0x00004c3301007387 */ /* 0x000fe80000100800 */
[----:B------:R-:W-:Y:S04]  /*13850*/  STL [R1+0x20], R50 ;  /* 0x0000203201007387 */ /* 0x000fe80000100800 */
[----:B------:R-:W-:Y:S04]  /*13860*/  STL [R1+0x44], R48 ;  /* 0x0000443001007387 */ /* 0x000fe80000100800 */
[----:B------:R-:W-:Y:S04]  /*13870*/  STL [R1+0x40], R45 ;  /* 0x0000402d01007387 */ /* 0x000fe80000100800 */
[----:B------:R0:W-:Y:S04]  /*13880*/  STL [R1+0x3c], R6 ;  /* 0x00003c0601007387 */ /* 0x0001e80000100800 */
[----:B------:R1:W-:Y:S01]  /*13890*/  STL [R1+0x1c], R44 ;  /* 0x00001c2c01007387 */ /* 0x0003e20000100800 */
[----:B0-----:R-:W-:-:S04]  /*138a0*/  LEA.HI R6, RZ, R47, RZ, 0x3 ;  /* 0x0000002fff067211 */ /* 0x001fc800078f18ff */
[----:B------:R-:W-:Y:S02]  /*138b0*/  LOP3.LUT R6, R6, 0x3ffffff8, RZ, 0xc0, !PT ;  /* 0x3ffffff806067812 */ /* 0x000fe400078ec0ff */
[----:B-1----:R-:W-:Y:S02]  /*138c0*/  LOP3.LUT R44, R47, 0x3ffffff8, RZ, 0xc0, !PT ;  /* 0x3ffffff82f2c7812 */ /* 0x002fe400078ec0ff */
[----:B------:R-:W-:Y:S01]  /*138d0*/  IADD3 R6, PT, PT, -R6, R47, RZ ;  /* 0x0000002f06067210 */ /* 0x000fe20007ffe1ff */
[----:B------:R-:W-:-:S04]  /*138e0*/  UMOV UR4, 0xffffffff ;  /* 0xffffffff00047882 */ /* 0x000fc80000000000 */
[----:B------:R-:W-:-:S05]  /*138f0*/  IMAD R6, R6, 0x21, R44 ;  /* 0x0000002106067824 */ /* 0x000fca00078e022c */
[----:B--2---:R-:W-:Y:S01]  /*13900*/  LEA R48, R6, R53, 0x2 ;  /* 0x0000003506307211 */ /* 0x004fe200078e10ff */
[----:B------:R-:W-:Y:S06]  /*13910*/  BRA.DIV UR4, `(.L_x_5039) ;  /* 0x0000062e04b87947 */ /* 0x000fec000b800000 */
[----:B------:R-:W2:Y:S01]  /*13920*/  LDL.LU R54, [R1+0x23c] ;  /* 0x00023c0001367983 */ /* 0x000ea20000300800 */
[----:B------:R-:W0:Y:S03]  /*13930*/  LDCU UR4, c[0x0][0x3bc] ;  /* 0x00007780ff0477ac */ /* 0x000e260008000800 */
[----:B------:R-:W-:Y:S01]  /*13940*/  STL [R1+0x24c], R3 ;  /* 0x00024c0301007387 */ /* 0x000fe20000100800 */
[----:B------:R-:W1:Y:S03]  /*13950*/  LDCU UR5, c[0x0][0x3bc] ;  /* 0x00007780ff0577ac */ /* 0x000e660008000800 */
[----:B------:R3:W-:Y:S04]  /*13960*/  STL [R1+0x248], R2 ;  /* 0x0002480201007387 */ /* 0x0007e80000100800 */
[----:B------:R-:W4:Y:S04]  /*13970*/  LDL.LU R6, [R1+0x48] ;  /* 0x0000480001067983 */ /* 0x000f280000300800 */
[----:B---3--:R-:W3:Y:S04]  /*13980*/  LDL.LU R2, [R1+0x14] ;  /* 0x0000140001027983 */ /* 0x008ee80000300800 */
[----:B------:R-:W3:Y:S01]  /*13990*/  LDL.LU R3, [R1+0x38] ;  /* 0x0000380001037983 */ /* 0x000ee20000300800 */
[----:B------:R-:W-:Y:S01]  /*139a0*/  NOP ;  /* 0x0000000000007918 */ /* 0x000fe20000000000 */
[----:B--2---:R-:W-:-:S05]  /*139b0*/  LEA R47, R47, R54, 0x2 ;  /* 0x000000362f2f7211 */ /* 0x004fca00078e10ff */
        /* <DEDUP_REMOVED lines=13> */
[----:B------:R-:W2:Y:S04]  /*13a90*/  LDS R45, [R48+0x10] ;  /* 0x00001000302d7984 */ /* 0x000ea80000000800 */
        /* <DEDUP_REMOVED lines=45> */
[----:B------:R3:W-:Y:S04]  /*13d70*/  STS [R47+0x294], R14 ;  /* 0x0002940e2f007388 */ /* 0x0007e80000000800 */
[----:B------:R-:W-:Y:S04]  /*13d80*/  STS [R47+0x318], R18 ;  /* 0x000318122f007388 */ /* 0x000fe80000000800 */
[----:B------:R-:W-:Y:S01]  /*13d90*/  STS [R47+0x39c], R12 ;  /* 0x00039c0c2f007388 */ /* 0x000fe20000000800 */
[----:B------:R-:W-:-:S03]  /*13da0*/  NOP ;  /* 0x0000000000007918 */ /* 0x000fc60000000000 */
[----:B0-----:R-:W2:Y:S04]  /*13db0*/  LDL.LU R13, [R1+0x8] ;  /* 0x00000800010d7983 */ /* 0x001ea80000300800 */
[----:B-1----:R-:W2:Y:S04]  /*13dc0*/  LDL.LU R15, [R1] ;  /* 0x00000000010f7983 */ /* 0x002ea80000300800 */
        /* <DEDUP_REMOVED lines=9> */
[----:B----4-:R-:W4:Y:S04]  /*13e60*/  LDL.LU R16, [R1+0x4] ;  /* 0x0000040001107983 */ /* 0x010f280000300800 */
[----:B---3--:R-:W3:Y:S04]  /*13e70*/  LDL.LU R14, [R1+0xc] ;  /* 0x00000c00010e7983 */ /* 0x008ee80000300800 */
[----:B------:R0:W-:Y:S04]  /*13e80*/  STS [R47], R4 ;  /* 0x000000042f007388 */ /* 0x0001e80000000800 */
[----:B------:R1:W-:Y:S04]  /*13e90*/  STS [R47+0x108], R7 ;  /* 0x000108072f007388 */ /* 0x0003e80000000800 */
[----:B------:R1:W-:Y:S04]  /*13ea0*/  STS [R47+0x18c], R8 ;  /* 0x00018c082f007388 */ /* 0x0003e80000000800 */
[----:B0-----:R-:W3:Y:S04]  /*13eb0*/  LDL.LU R4, [R1+0x2c] ;  /* 0x00002c0001047983 */ /* 0x001ee80000300800 */
[----:B-1----:R-:W3:Y:S04]  /*13ec0*/  LDL.LU R7, [R1+0x18] ;  /* 0x0000180001077983 */ /* 0x002ee80000300800 */
[----:B------:R-:W3:Y:S04]  /*13ed0*/  LDL.LU R8, [R1+0x24] ;  /* 0x0000240001087983 */ /* 0x000ee80000300800 */
[----:B------:R0:W-:Y:S04]  /*13ee0*/  STS [R47+0x210], R9 ;  /* 0x000210092f007388 */ /* 0x0001e80000000800 */
[----:B------:R1:W-:Y:S04]  /*13ef0*/  STS [R47+0x294], R5 ;  /* 0x000294052f007388 */ /* 0x0003e80000000800 */
[----:B------:R1:W-:Y:S04]  /*13f00*/  STS [R47+0x318], R10 ;  /* 0x0003180a2f007388 */ /* 0x0003e80000000800 */
[----:B0-----:R-:W3:Y:S04]  /*13f10*/  LDL.LU R9, [R1+0x28] ;  /* 0x0000280001097983 */ /* 0x001ee80000300800 */
[----:B-1----:R-:W3:Y:S04]  /*13f20*/  LDL.LU R5, [R1+0x10] ;  /* 0x0000100001057983 */ /* 0x002ee80000300800 */
[----:B------:R-:W3:Y:S04]  /*13f30*/  LDL.LU R10, [R1+0x34] ;  /* 0x00003400010a7983 */ /* 0x000ee80000300800 */
        /* <DEDUP_REMOVED lines=13> */
[----:B------:R1:W-:Y:S04]  /*14010*/  STS [R47+0x210], R61 ;  /* 0x0002103d2f007388 */ /* 0x0003e80000000800 */
[----:B------:R1:W-:Y:S04]  /*14020*/  STS [R47+0x39c], R6 ;  /* 0x00039c062f007388 */ /* 0x0003e80000000800 */
[----:B0-----:R-:W3:Y:S04]  /*14030*/  LDL.LU R60, [R1+0x30] ;  /* 0x00003000013c7983 */ /* 0x001ee80000300800 */
[----:B-1----:R-:W3:Y:S04]  /*14040*/  LDL.LU R61, [R1+0x1c] ;  /* 0x00001c00013d7983 */ /* 0x002ee80000300800 */
[----:B------:R-:W3:Y:S04]  /*14050*/  LDL.LU R6, [R1+0x20] ;  /* 0x0000200001067983 */ /* 0x000ee80000300800 */
[----:B------:R-:W-:Y:S01]  /*14060*/  STS [R47+0x84], R49 ;  /* 0x000084312f007388 */ /* 0x000fe20000000800 */
[----:B--2---:R-:W-:-:S03]  /*14070*/  FMUL R45, R45, 1.4142135381698608398 ;  /* 0x3fb504f32d2d7820 */ /* 0x004fc60000400000 */
[----:B------:R-:W-:Y:S04]  /*14080*/  STS [R47+0x294], R13 ;  /* 0x0002940d2f007388 */ /* 0x000fe80000000800 */
[----:B------:R-:W-:Y:S04]  /*14090*/  STS [R47+0x18c], R15 ;  /* 0x00018c0f2f007388 */ /* 0x000fe80000000800 */
[----:B----4-:R-:W-:Y:S04]  /*140a0*/  STS [R47+0x108], R16 ;  /* 0x000108102f007388 */ /* 0x010fe80000000800 */
[----:B---3--:R-:W-:Y:S01]  /*140b0*/  STS [R47], R14 ;  /* 0x0000000e2f007388 */ /* 0x008fe20000000800 */
[----:B------:R-:W-:-:S03]  /*140c0*/  NOP ;  /* 0x0000000000007918 */ /* 0x000fc60000000000 */
[----:B------:R-:W-:Y:S04]  /*140d0*/  LDS R11, [R48] ;  /* 0x00000000300b7984 */ /* 0x000fe80000000800 */
[----:B------:R-:W-:Y:S04]  /*140e0*/  LDS R12, [R48+0x4] ;  /* 0x00000400300c7984 */ /* 0x000fe80000000800 */
[----:B------:R-:W-:Y:S04]  /*140f0*/  LDS R13, [R48+0x8] ;  /* 0x00000800300d7984 */ /* 0x000fe80000000800 */
[----:B------:R-:W-:Y:S04]  /*14100*/  LDS R14, [R48+0xc] ;  /* 0x00000c00300e7984 */ /* 0x000fe80000000800 */
[----:B------:R-:W0:Y:S04]  /*14110*/  LDS R0, [R48+0x10] ;  /* 0x0000100030007984 */ /* 0x000e280000000800 */
[----:B------:R-:W-:Y:S04]  /*14120*/  LDS R15, [R48+0x14] ;  /* 0x00001400300f7984 */ /* 0x000fe80000000800 */
[----:B------:R-:W-:Y:S04]  /*14130*/  LDS R16, [R48+0x18] ;  /* 0x0000180030107984 */ /* 0x000fe80000000800 */
[----:B------:R-:W-:Y:S01]  /*14140*/  LDS R49, [R48+0x1c] ;  /* 0x00001c0030317984 */ /* 0x000fe20000000800 */
[----:B------:R-:W-:-:S03]  /*14150*/  NOP ;  /* 0x0000000000007918 */ /* 0x000fc60000000000 */
[----:B------:R-:W-:Y:S04]  /*14160*/  STS [R47+0x108], R9 ;  /* 0x000108092f007388 */ /* 0x000fe80000000800 */
[----:B------:R-:W-:Y:S04]  /*14170*/  STS [R47+0x84], R5 ;  /* 0x000084052f007388 */ /* 0x000fe80000000800 */
[----:B------:R-:W-:Y:S04]  /*14180*/  STS [R47], R10 ;  /* 0x0000000a2f007388 */ /* 0x000fe80000000800 */
[----:B------:R-:W-:Y:S04]  /*14190*/  STS [R47+0x18c], R8 ;  /* 0x00018c082f007388 */ /* 0x000fe80000000800 */
[----:B------:R-:W-:Y:S04]  /*141a0*/  STS [R47+0x210], R7 ;  /* 0x000210072f007388 */ /* 0x000fe80000000800 */
[----:B------:R-:W-:Y:S04]  /*141b0*/  STS [R47+0x294], R4 ;  /* 0x000294042f007388 */ /* 0x000fe80000000800 */
[----:B------:R1:W-:Y:S04]  /*141c0*/  STS [R47+0x318], R2 ;  /* 0x000318022f007388 */ /* 0x0003e80000000800 */
[----:B------:R2:W-:Y:S01]  /*141d0*/  STS [R47+0x39c], R3 ;  /* 0x00039c032f007388 */ /* 0x0005e20000000800 */
[----:B------:R-:W-:-:S03]  /*141e0*/  NOP ;  /* 0x0000000000007918 */ /* 0x000fc60000000000 */
[----:B------:R-:W3:Y:S04]  /*141f0*/  LDS R10, [R48+0x10] ;  /* 0x00001000300a7984 */ /* 0x000ee80000000800 */
[----:B0-----:R-:W-:Y:S04]  /*14200*/  STL [R1], R0 ;  /* 0x0000000001007387 */ /* 0x001fe80000100800 */
[----:B-1----:R-:W4:Y:S04]  /*14210*/  LDL.LU R2, [R1+0x3c] ;  /* 0x00003c0001027983 */ /* 0x002f280000300800 */
[----:B--2---:R-:W2:Y:S04]  /*14220*/  LDL.LU R3, [R1+0x50] ;  /* 0x0000500001037983 */ /* 0x004ea80000300800 */
[----:B------:R-:W-:Y:S04]  /*14230*/  LDS R0, [R48] ;  /* 0x0000000030007984 */ /* 0x000fe80000000800 */
[----:B------:R-:W-:Y:S04]  /*14240*/  LDS R4, [R48+0x4] ;  /* 0x0000040030047984 */ /* 0x000fe80000000800 */
[----:B------:R-:W-:Y:S04]  /*14250*/  LDS R5, [R48+0x8] ;  /* 0x0000080030057984 */ /* 0x000fe80000000800 */
[----:B------:R-:W-:Y:S04]  /*14260*/  LDS R7, [R48+0xc] ;  /* 0x00000c0030077984 */ /* 0x000fe80000000800 */
[----:B------:R-:W-:Y:S04]  /*14270*/  LDS R8, [R48+0x14] ;  /* 0x0000140030087984 */ /* 0x000fe80000000800 */
[----:B------:R-:W-:Y:S04]  /*14280*/  LDS R9, [R48+0x18] ;  /* 0x0000180030097984 */ /* 0x000fe80000000800 */
[----:B---3--:R-:W-:Y:S04]  /*14290*/  STL [R1+0x34], R10 ;  /* 0x0000340a01007387 */ /* 0x008fe80000100800 */
[----:B------:R-:W-:Y:S01]  /*142a0*/  LDS R10, [R48+0x1c] ;  /* 0x00001c00300a7984 */ /* 0x000fe20000000800 */
[----:B------:R-:W-:-:S03]  /*142b0*/  NOP ;  /* 0x0000000000007918 */ /* 0x000fc60000000000 */
[----:B------:R0:W-:Y:S04]  /*142c0*/  STS [R47], R60 ;  /* 0x0000003c2f007388 */ /* 0x0001e80000000800 */
[----:B------:R1:W-:Y:S04]  /*142d0*/  STS [R47+0x84], R61 ;  /* 0x0000843d2f007388 */ /* 0x0003e80000000800 */
[----:B------:R3:W-:Y:S01]  /*142e0*/  STS [R47+0x108], R6 ;  /* 0x000108062f007388 */ /* 0x0007e20000000800 */
[C-C-:B0-----:R-:W-:Y:S01]  /*142f0*/  FADD R60, R44.reuse, R46.reuse ;  /* 0x0000002e2c3c7221 */ /* 0x141fe20000000000 */
[----:B-1----:R-:W-:-:S03]  /*14300*/  FADD R61, R44, -R46 ;  /* 0x8000002e2c3d7221 */ /* 0x002fc60000000000 */
[----:B------:R-:W-:Y:S01]  /*14310*/  FFMA R46, R60, -0.70710676908493041992, R42 ;  /* 0xbf3504f33c2e7823 */ /* 0x000fe2000000002a */
[C-C-:B---3--:R-:W-:Y:S01]  /*14320*/  FFMA R6, R41.reuse, 1.4142135381698608398, R45.reuse ;  /* 0x3fb504f329067823 */ /* 0x148fe2000000002d */
[----:B------:R-:W-:Y:S01]  /*14330*/  FFMA R41, R41, 1.4142135381698608398, -R45 ;  /* 0x3fb504f329297823 */ /* 0x000fe2000000082d */
[----:B------:R-:W-:Y:S01]  /*14340*/  FFMA R45, R50, 0.41421356797218322754, R43 ;  /* 0x3ed413cd322d7823 */ /* 0x000fe2000000002b */
[----:B------:R-:W-:Y:S01]  /*14350*/  FFMA R50, R43, 0.41421356797218322754, -R50 ;  /* 0x3ed413cd2b327823 */ /* 0x000fe20000000832 */
[C---:B------:R-:W-:Y:S01]  /*14360*/  FFMA R44, R61.reuse, -0.70710676908493041992, R51 ;  /* 0xbf3504f33d2c7823 */ /* 0x040fe20000000033 */
[----:B------:R-:W-:Y:S02]  /*14370*/  FFMA R43, R60, 0.70710676908493041992, R42 ;  /* 0x3f3504f33c2b7823 */ /* 0x000fe4000000002a */
[--C-:B------:R-:W-:Y:S01]  /*14380*/  FFMA R42, R50, -1.8477590084075927734, R41.reuse ;  /* 0xbfec835e322a7823 */ /* 0x100fe20000000029 */
[----:B------:R-:W-:Y:S01]  /*14390*/  FFMA R60, R44, -0.66817861795425415039, R46 ;  /* 0xbf2b0dc12c3c7823 */ /* 0x000fe2000000002e */
[----:B------:R-:W-:Y:S01]  /*143a0*/  FFMA R50, R50, 1.8477590084075927734, R41 ;  /* 0x3fec835e32327823 */ /* 0x000fe20000000029 */
[----:B------:R-:W-:Y:S01]  /*143b0*/  FFMA R51, R61, 0.70710676908493041992, R51 ;  /* 0x3f3504f33d337823 */ /* 0x000fe20000000033 */
[----:B------:R-:W-:Y:S01]  /*143c0*/  FFMA R46, R46, 0.66817861795425415039, R44 ;  /* 0x3f2b0dc12e2e7823 */ /* 0x000fe2000000002c */
[----:B------:R-:W3:Y:S01]  /*143d0*/  LDL.LU R61, [R1+0x4c] ;  /* 0x00004c00013d7983 */ /* 0x000ee20000300800 */
[C-C-:B------:R-:W-:Y:S01]  /*143e0*/  FFMA R41, R60.reuse, -1.6629391908645629883, R50.reuse ;  /* 0xbfd4db313c297823 */ /* 0x140fe20000000032 */
[----:B------:R-:W-:-:S02]  /*143f0*/  FFMA R44, R60, 1.6629391908645629883, R50 ;  /* 0x3fd4db313c2c7823 */ /* 0x000fc40000000032 */
[----:B------:R-:W3:Y:S04]  /*14400*/  LDL.LU R60, [R1+0x44] ;  /* 0x00004400013c7983 */ /* 0x000ee80000300800 */
[----:B------:R-:W3:Y:S01]  /*14410*/  LDL.LU R50, [R1+0x40] ;  /* 0x0000400001327983 */ /* 0x000ee20000300800 */
[----:B------:R-:W-:-:S03]  /*14420*/  FMUL R56, R56, 1.4142135381698608398 ;  /* 0x3fb504f338387820 */ /* 0x000fc60000400000 */
[----:B----4-:R-:W-:Y:S04]  /*14430*/  STS [R47+0x318], R2 ;  /* 0x000318022f007388 */ /* 0x010fe80000000800 */
[----:B--2---:R-:W-:Y:S04]  /*14440*/  STS [R47+0x39c], R3 ;  /* 0x00039c032f007388 */ /* 0x004fe80000000800 */
[----:B---3--:R-:W-:Y:S04]  /*14450*/  STS [R47+0x294], R61 ;  /* 0x0002943d2f007388 */ /* 0x008fe80000000800 */
[----:B------:R-:W-:Y:S04]  /*14460*/  STS [R47+0x18c], R60 ;  /* 0x00018c3c2f007388 */ /* 0x000fe80000000800 */
[----:B------:R-:W-:Y:S01]  /*14470*/  STS [R47+0x210], R50 ;  /* 0x000210322f007388 */ /* 0x000fe20000000800 */
[----:B------:R-:W-:-:S03]  /*14480*/  NOP ;  /* 0x0000000000007918 */ /* 0x000fc60000000000 */
        /* <DEDUP_REMOVED lines=13> */
[----:B------:R3:W-:Y:S02]  /*14560*/  STS [R47+0x84], R44 ;  /* 0x0000842c2f007388 */ /* 0x0007e40000000800 */
[C-C-:B---3--:R-:W-:Y:S01]  /*14570*/  FFMA R44, R46.reuse, -1.6629391908645629883, R42.reuse ;  /* 0xbfd4db312e2c7823 */ /* 0x148fe2000000002a */
[----:B------:R-:W-:Y:S01]  /*14580*/  FFMA R42, R46, 1.6629391908645629883, R42 ;  /* 0x3fd4db312e2a7823 */ /* 0x000fe2000000002a */
[C-C-:B------:R-:W-:Y:S01]  /*14590*/  FFMA R46, R45.reuse, 1.8477590084075927734, R6.reuse ;  /* 0x3fec835e2d2e7823 */ /* 0x140fe20000000006 */
[----:B------:R-:W-:Y:S01]  /*145a0*/  FFMA R6, R45, -1.8477590084075927734, R6 ;  /* 0xbfec835e2d067823 */ /* 0x000fe20000000006 */
[----:B------:R-:W-:Y:S01]  /*145b0*/  FFMA R45, R51, 0.19891236722469329834, R43 ;  /* 0x3e4bafaf332d7823 */ /* 0x000fe2000000002b */
[----:B------:R-:W-:Y:S01]  /*145c0*/  FFMA R43, R43, -0.19891236722469329834, R51 ;  /* 0xbe4bafaf2b2b7823 */ /* 0x000fe20000000033 */
[----:B------:R3:W-:Y:S03]  /*145d0*/  STS [R47+0x108], R42 ;  /* 0x0001082a2f007388 */ /* 0x0007e60000000800 */
[C-C-:B---3--:R-:W-:Y:S01]  /*145e0*/  FFMA R42, R43.reuse, -1.9615705013275146484, R6.reuse ;  /* 0xbffb14be2b2a7823 */ /* 0x148fe20000000006 */
[----:B------:R-:W-:Y:S01]  /*145f0*/  FFMA R6, R43, 1.9615705013275146484, R6 ;  /* 0x3ffb14be2b067823 */ /* 0x000fe20000000006 */
[----:B------:R-:W-:-:S03]  /*14600*/  FFMA R43, R45, 1.9615705013275146484, R46 ;  /* 0x3ffb14be2d2b7823 */ /* 0x000fc6000000002e */
[----:B------:R3:W-:Y:S04]  /*14610*/  STS [R47+0x18c], R42 ;  /* 0x00018c2a2f007388 */ /* 0x0007e80000000800 */
[----:B-1----:R-:W-:Y:S01]  /*14620*/  STL [R1+0x24], R60 ;  /* 0x0000243c01007387 */ /* 0x002fe20000100800 */
[----:B---3--:R-:W-:-:S03]  /*14630*/  FFMA R42, R45, -1.9615705013275146484, R46 ;  /* 0xbffb14be2d2a7823 */ /* 0x008fc6000000002e */
[----:B--2---:R1:W-:Y:S01]  /*14640*/  STL [R1+0x8], R50 ;  /* 0x0000083201007387 */ /* 0x0043e20000100800 */
[----:B------:R-:W-:-:S03]  /*14650*/  FADD R51, R55, R57 ;  /* 0x0000003937337221 */ /* 0x000fc60000000000 */
[----:B------:R-:W-:Y:S04]  /*14660*/  STS [R47+0x210], R6 ;  /* 0x000210062f007388 */ /* 0x000fe80000000800 */
[----:B------:R-:W-:Y:S04]  /*14670*/  STS [R47+0x294], R44 ;  /* 0x0002942c2f007388 */ /* 0x000fe80000000800 */
[----:B------:R-:W-:Y:S04]  /*14680*/  STS [R47+0x318], R41 ;  /* 0x000318292f007388 */ /* 0x000fe80000000800 */
[----:B------:R-:W-:Y:S04]  /*14690*/  STS [R47], R43 ;  /* 0x0000002b2f007388 */ /* 0x000fe80000000800 */
[----:B------:R-:W-:Y:S01]  /*146a0*/  STS [R47+0x39c], R42 ;  /* 0x00039c2a2f007388 */ /* 0x000fe20000000800 */
[----:B------:R-:W-:-:S03]  /*146b0*/  NOP ;  /* 0x0000000000007918 */ /* 0x000fc60000000000 */
[----:B0-----:R-:W-:Y:S01]  /*146c0*/  STL [R1+0x30], R2 ;  /* 0x0000300201007387 */ /* 0x001fe20000100800 */
[----:B------:R-:W-:-:S03]  /*146d0*/  FADD R55, R55, -R57 ;  /* 0x8000003937377221 */ /* 0x000fc60000000000 */
[----:B------:R-:W0:Y:S04]  /*146e0*/  LDS R2, [R48+0x1c] ;  /* 0x00001c0030027984 */ /* 0x000e280000000800 */
[----:B------:R-:W2:Y:S01]  /*146f0*/  LDS R6, [R48+0x18] ;  /* 0x0000180030067984 */ /* 0x000ea20000000800 */
[C-C-:B-1----:R-:W-:Y:S01]  /*14700*/  FFMA R50, R51.reuse, 0.70710676908493041992, R53.reuse ;  /* 0x3f3504f333327823 */ /* 0x142fe20000000035 */
[----:B------:R-:W-:Y:S01]  /*14710*/  FFMA R53, R51, -0.70710676908493041992, R53 ;  /* 0xbf3504f333357823 */ /* 0x000fe20000000035 */
[----:B------:R-:W-:Y:S01]  /*14720*/  FFMA R45, R52, 1.4142135381698608398, R56 ;  /* 0x3fb504f3342d7823 */ /* 0x000fe20000000038 */
[----:B------:R-:W-:Y:S01]  /*14730*/  FFMA R46, R58, 0.41421356797218322754, R54 ;  /* 0x3ed413cd3a2e7823 */ /* 0x000fe20000000036 */
[C-C-:B------:R-:W-:Y:S01]  /*14740*/  FFMA R51, R55.reuse, 0.70710676908493041992, R59.reuse ;  /* 0x3f3504f337337823 */ /* 0x140fe2000000003b */
[----:B------:R-:W-:Y:S01]  /*14750*/  FFMA R52, R52, 1.4142135381698608398, -R56 ;  /* 0x3fb504f334347823 */ /* 0x000fe20000000838 */
[----:B------:R-:W-:Y:S01]  /*14760*/  FFMA R54, R54, 0.41421356797218322754, -R58 ;  /* 0x3ed413cd36367823 */ /* 0x000fe2000000083a */
        /* <DEDUP_REMOVED lines=11> */
[C-C-:B------:R-:W-:Y:S01]  /*14820*/  FFMA R55, R54.reuse, -1.6629391908645629883, R51.reuse ;  /* 0xbfd4db3136377823 */ /* 0x140fe20000000033 */
[C-C-:B------:R-:W-:Y:S01]  /*14830*/  FFMA R50, R59.reuse, 1.6629391908645629883, R46.reuse ;  /* 0x3fd4db313b327823 */ /* 0x140fe2000000002e */
[----:B------:R-:W-:Y:S01]  /*14840*/  FFMA R54, R54, 1.6629391908645629883, R51 ;  /* 0x3fd4db3136367823 */ /* 0x000fe20000000033 */
[----:B------:R-:W-:Y:S01]  /*14850*/  FFMA R51, R59, -1.6629391908645629883, R46 ;  /* 0xbfd4db313b337823 */ /* 0x000fe2000000002e */
[----:B------:R-:W-:Y:S04]  /*14860*/  LDS R45, [R48+0x4] ;  /* 0x00000400302d7984 */ /* 0x000fe80000000800 */
[----:B------:R-:W-:Y:S04]  /*14870*/  LDS R46, [R48] ;  /* 0x00000000302e7984 */ /* 0x000fe80000000800 */
[----:B------:R-:W-:Y:S04]  /*14880*/  LDS R44, [R48+0x8] ;  /* 0x00000800302c7984 */ /* 0x000fe80000000800 */
[----:B------:R-:W-:Y:S04]  /*14890*/  LDS R43, [R48+0xc] ;  /* 0x00000c00302b7984 */ /* 0x000fe80000000800 */
[----:B------:R-:W-:Y:S04]  /*148a0*/  LDS R42, [R48+0x10] ;  /* 0x00001000302a7984 */ /* 0x000fe80000000800 */
[----:B------:R-:W-:Y:S01]  /*148b0*/  LDS R41, [R48+0x14] ;  /* 0x0000140030297984 */ /* 0x000fe20000000800 */
[----:B------:R-:W-:-:S03]  /*148c0*/  NOP ;  /* 0x0000000000007918 */ /* 0x000fc60000000000 */
[----:B------:R1:W-:Y:S02]  /*148d0*/  STS [R47+0x84], R50 ;  /* 0x000084322f007388 */ /* 0x0003e40000000800 */
[----:B-1----:R-:W-:Y:S02]  /*148e0*/  FMUL R50, R37, 1.4142135381698608398 ;  /* 0x3fb504f325327820 */ /* 0x002fe40000400000 */
[----:B------:R1:W-:Y:S02]  /*148f0*/  STS [R47+0x18c], R53 ;  /* 0x00018c352f007388 */ /* 0x0003e40000000800 */
[C-C-:B------:R-:W-:Y:S01]  /*14900*/  FFMA R37, R33.reuse, 1.4142135381698608398, R50.reuse ;  /* 0x3fb504f321257823 */ /* 0x140fe20000000032 */
[----:B------:R-:W-:Y:S01]  /*14910*/  FFMA R33, R33, 1.4142135381698608398, -R50 ;  /* 0x3fb504f321217823 */ /* 0x000fe20000000832 */
[----:B------:R-:W-:Y:S01]  /*14920*/  FFMA R50, R39, 0.41421356797218322754, R35 ;  /* 0x3ed413cd27327823 */ /* 0x000fe20000000023 */
[----:B------:R-:W-:Y:S01]  /*14930*/  FFMA R35, R35, 0.41421356797218322754, -R39 ;  /* 0x3ed413cd23237823 */ /* 0x000fe20000000827 */
[C-C-:B------:R-:W-:Y:S01]  /*14940*/  FADD R39, R36.reuse, R38.reuse ;  /* 0x0000002624277221 */ /* 0x140fe20000000000 */
[----:B-1----:R-:W-:-:S03]  /*14950*/  FADD R53, R36, -R38 ;  /* 0x8000002624357221 */ /* 0x002fc60000000000 */
[C-C-:B------:R-:W-:Y:S01]  /*14960*/  FFMA R36, R39.reuse, 0.70710676908493041992, R34.reuse ;  /* 0x3f3504f327247823 */ /* 0x140fe20000000022 */
[----:B------:R-:W-:Y:S01]  /*14970*/  FFMA R34, R39, -0.70710676908493041992, R34 ;  /* 0xbf3504f327227823 */ /* 0x000fe20000000022 */
[C-C-:B------:R-:W-:Y:S01]  /*14980*/  FFMA R38, R53.reuse, 0.70710676908493041992, R40.reuse ;  /* 0x3f3504f335267823 */ /* 0x140fe20000000028 */
[----:B------:R-:W-:Y:S01]  /*14990*/  FFMA R40, R53, -0.70710676908493041992, R40 ;  /* 0xbf3504f335287823 */ /* 0x000fe20000000028 */
[----:B0-----:R-:W-:Y:S01]  /*149a0*/  STL [R1+0x250], R2 ;  /* 0x0002500201007387 */ /* 0x001fe20000100800 */
[C-C-:B------:R-:W-:Y:S01]  /*149b0*/  FFMA R53, R35.reuse, -1.8477590084075927734, R33.reuse ;  /* 0xbfec835e23357823 */ /* 0x140fe20000000021 */
[----:B------:R-:W-:Y:S01]  /*149c0*/  FFMA R33, R35, 1.8477590084075927734, R33 ;  /* 0x3fec835e23217823 */ /* 0x000fe20000000021 */
[----:B------:R-:W-:Y:S01]  /*149d0*/  FFMA R61, R57, 1.9615705013275146484, R56 ;  /* 0x3ffb14be393d7823 */ /* 0x000fe20000000038 */
[----:B--2---:R0:W-:Y:S01]  /*149e0*/  STL [R1+0x14], R6 ;  /* 0x0000140601007387 */ /* 0x0041e20000100800 */
[----:B------:R-:W-:Y:S01]  /*149f0*/  FFMA R35, R34, 0.66817861795425415039, R40 ;  /* 0x3f2b0dc122237823 */ /* 0x000fe20000000028 */
[----:B------:R-:W-:-:S02]  /*14a00*/  FFMA R34, R40, -0.66817861795425415039, R34 ;  /* 0xbf2b0dc128227823 */ /* 0x000fc40000000022 */
[----:B------:R-:W-:Y:S01]  /*14a10*/  STS [R47+0x108], R54 ;  /* 0x000108362f007388 */ /* 0x000fe20000000800 */
[----:B0-----:R-:W-:-:S03]  /*14a20*/  FFMA R6, R57, -1.9615705013275146484, R56 ;  /* 0xbffb14be39067823 */ /* 0x001fc60000000038 */
[----:B------:R-:W-:Y:S01]  /*14a30*/  STS [R47+0x210], R52 ;  /* 0x000210342f007388 */ /* 0x000fe20000000800 */
[C-C-:B------:R-:W-:Y:S01]  /*14a40*/  FFMA R57, R34.reuse, -1.6629391908645629883, R33.reuse ;  /* 0xbfd4db3122397823 */ /* 0x140fe20000000021 */
[----:B------:R-:W-:Y:S02]  /*14a50*/  FFMA R58, R34, 1.6629391908645629883, R33 ;  /* 0x3fd4db31223a7823 */ /* 0x000fe40000000021 */
[----:B------:R-:W-:Y:S04]  /*14a60*/  STS [R47+0x294], R55 ;  /* 0x000294372f007388 */ /* 0x000fe80000000800 */
[----:B------:R0:W-:Y:S04]  /*14a70*/  STS [R47+0x318], R51 ;  /* 0x000318332f007388 */ /* 0x0001e80000000800 */
[----:B------:R-:W-:Y:S04]  /*14a80*/  STS [R47], R61 ;  /* 0x0000003d2f007388 */ /* 0x000fe80000000800 */
[----:B------:R-:W-:Y:S01]  /*14a90*/  STS [R47+0x39c], R6 ;  /* 0x00039c062f007388 */ /* 0x000fe20000000800 */
[----:B------:R-:W-:-:S03]  /*14aa0*/  NOP ;  /* 0x0000000000007918 */ /* 0x000fc60000000000 */
[----:B------:R-:W1:Y:S04]  /*14ab0*/  LDS R34, [R48+0x18] ;  /* 0x0000180030227984 */ /* 0x000e680000000800 */
[----:B------:R-:W2:Y:S04]  /*14ac0*/  LDS R33, [R48+0x1c] ;  /* 0x00001c0030217984 */ /* 0x000ea80000000800 */
[----:B------:R-:W3:Y:S01]  /*14ad0*/  LDL.LU R2, [R1] ;  /* 0x0000000001027983 */ /* 0x000ee20000300800 */
[----:B0-----:R-:W-:Y:S01]  /*14ae0*/  FMUL R51, R29, 1.4142135381698608398 ;  /* 0x3fb504f31d337820 */ /* 0x001fe20000400000 */
[----:B------:R-:W-:Y:S01]  /*14af0*/  FADD R52, R28, -R30 ;  /* 0x8000001e1c347221 */ /* 0x000fe20000000000 */
[----:B------:R-:W-:Y:S01]  /*14b00*/  FFMA R59, R50, 1.8477590084075927734, R37 ;  /* 0x3fec835e323b7823 */ /* 0x000fe20000000025 */
[----:B------:R-:W-:Y:S01]  /*14b10*/  FFMA R60, R38, 0.19891236722469329834, R36 ;  /* 0x3e4bafaf263c7823 */ /* 0x000fe20000000024 */
[----:B------:R-:W-:Y:S04]  /*14b20*/  LDS R40, [R48] ;  /* 0x0000000030287984 */ /* 0x000fe80000000800 */
[----:B------:R-:W-:Y:S04]  /*14b30*/  LDS R39, [R48+0x4] ;  /* 0x0000040030277984 */ /* 0x000fe80000000800 */
[----:B-1----:R0:W-:Y:S04]  /*14b40*/  STL [R1+0x254], R34 ;  /* 0x0002542201007387 */ /* 0x0021e80000100800 */
[----:B--2---:R-:W-:Y:S04]  /*14b50*/  STL [R1+0x258], R33 ;  /* 0x0002582101007387 */ /* 0x004fe80000100800 */
[----:B0-----:R-:W2:Y:S01]  /*14b60*/  LDL.LU R34, [R1+0x34] ;  /* 0x0000340001227983 */ /* 0x001ea20000300800 */
[C-C-:B------:R-:W-:Y:S01]  /*14b70*/  FFMA R29, R25.reuse, 1.4142135381698608398, R51.reuse ;  /* 0x3fb504f3191d7823 */ /* 0x140fe20000000033 */
[----:B------:R-:W-:Y:S01]  /*14b80*/  FFMA R25, R25, 1.4142135381698608398, -R51 ;  /* 0x3fb504f319197823 */ /* 0x000fe20000000833 */
[----:B------:R-:W-:Y:S01]  /*14b90*/  FFMA R51, R31, 0.41421356797218322754, R27 ;  /* 0x3ed413cd1f337823 */ /* 0x000fe2000000001b */
[----:B------:R-:W-:Y:S01]  /*14ba0*/  FFMA R27, R27, 0.41421356797218322754, -R31 ;  /* 0x3ed413cd1b1b7823 */ /* 0x000fe2000000081f */
[----:B------:R-:W-:Y:S01]  /*14bb0*/  FADD R31, R28, R30 ;  /* 0x0000001e1c1f7221 */ /* 0x000fe20000000000 */
[----:B------:R-:W-:Y:S01]  /*14bc0*/  FFMA R37, R50, -1.8477590084075927734, R37 ;  /* 0xbfec835e32257823 */ /* 0x000fe20000000025 */
[----:B------:R-:W-:Y:S01]  /*14bd0*/  FFMA R36, R36, -0.19891236722469329834, R38 ;  /* 0xbe4bafaf24247823 */ /* 0x000fe20000000026 */
[C---:B------:R-:W-:Y:S01]  /*14be0*/  FFMA R30, R52.reuse, 0.70710676908493041992, R32 ;  /* 0x3f3504f3341e7823 */ /* 0x040fe20000000020 */
[C-C-:B------:R-:W-:Y:S01]  /*14bf0*/  FFMA R28, R31.reuse, 0.70710676908493041992, R26.reuse ;  /* 0x3f3504f31f1c7823 */ /* 0x140fe2000000001a */
[----:B------:R-:W-:Y:S01]  /*14c00*/  FFMA R26, R31, -0.70710676908493041992, R26 ;  /* 0xbf3504f31f1a7823 */ /* 0x000fe2000000001a */
[----:B------:R-:W-:Y:S01]  /*14c10*/  FFMA R32, R52, -0.70710676908493041992, R32 ;  /* 0xbf3504f334207823 */ /* 0x000fe20000000020 */
[----:B------:R-:W-:Y:S01]  /*14c20*/  FFMA R50, R35, -1.6629391908645629883, R53 ;  /* 0xbfd4db3123327823 */ /* 0x000fe20000000035 */
[----:B------:R-:W-:Y:S01]  /*14c30*/  FFMA R52, R27, -1.8477590084075927734, R25 ;  /* 0xbfec835e1b347823 */ /* 0x000fe20000000019 */
[----:B------:R-:W-:Y:S01]  /*14c40*/  FFMA R53, R35, 1.6629391908645629883, R53 ;  /* 0x3fd4db3123357823 */ /* 0x000fe20000000035 */
[C-C-:B------:R-:W-:Y:S01]  /*14c50*/  FFMA R54, R36.reuse, -1.9615705013275146484, R37.reuse ;  /* 0xbffb14be24367823 */ /* 0x140fe20000000025 */
[----:B------:R-:W-:Y:S01]  /*14c60*/  FFMA R56, R36, 1.9615705013275146484, R37 ;  /* 0x3ffb14be24387823 */ /* 0x000fe20000000025 */
[----:B------:R-:W-:Y:S01]  /*14c70*/  FFMA R25, R27, 1.8477590084075927734, R25 ;  /* 0x3fec835e1b197823 */ /* 0x000fe20000000019 */
[----:B------:R-:W-:Y:S01]  /*14c80*/  LDS R38, [R48+0x8] ;  /* 0x0000080030267984 */ /* 0x000fe20000000800 */
[C-C-:B------:R-:W-:Y:S01]  /*14c90*/  FFMA R6, R60.reuse, -1.9615705013275146484, R59.reuse ;  /* 0xbffb14be3c067823 */ /* 0x140fe2000000003b */
[----:B------:R-:W-:Y:S01]  /*14ca0*/  FFMA R61, R60, 1.9615705013275146484, R59 ;  /* 0x3ffb14be3c3d7823 */ /* 0x000fe2000000003b */
[----:B------:R-:W-:Y:S01]  /*14cb0*/  FFMA R27, R26, 0.66817861795425415039, R32 ;  /* 0x3f2b0dc11a1b7823 */ /* 0x000fe20000000020 */
[----:B------:R-:W-:Y:S01]  /*14cc0*/  LDS R37, [R48+0xc] ;  /* 0x00000c0030257984 */ /* 0x000fe20000000800 */
[----:B------:R-:W-:Y:S01]  /*14cd0*/  FFMA R59, R51, 1.8477590084075927734, R29 ;  /* 0x3fec835e333b7823 */ /* 0x000fe2000000001d */
[----:B------:R-:W-:-:S02]  /*14ce0*/  FFMA R60, R30, 0.19891236722469329834, R28 ;  /* 0x3e4bafaf1e3c7823 */ /* 0x000fc4000000001c */
[----:B------:R-:W-:Y:S01]  /*14cf0*/  LDS R36, [R48+0x10] ;  /* 0x0000100030247984 */ /* 0x000fe20000000800 */
[----:B------:R-:W-:Y:S01]  /*14d00*/  FFMA R29, R51, -1.8477590084075927734, R29 ;  /* 0xbfec835e331d7823 */ /* 0x000fe2000000001d */
[----:B------:R-:W-:Y:S02]  /*14d10*/  FFMA R28, R28, -0.19891236722469329834, R30 ;  /* 0xbe4bafaf1c1c7823 */ /* 0x000fe4000000001e */
[----:B------:R-:W-:Y:S01]  /*14d20*/  LDS R35, [R48+0x14] ;  /* 0x0000140030237984 */ /* 0x000fe20000000800 */
[----:B------:R-:W-:Y:S01]  /*14d30*/  NOP ;  /* 0x0000000000007918 */ /* 0x000fe20000000000 */
[----:B------:R-:W-:Y:S02]  /*14d40*/  FFMA R26, R32, -0.66817861795425415039, R26 ;  /* 0xbf2b0dc1201a7823 */ /* 0x000fe4000000001a */
[----:B------:R0:W-:Y:S01]  /*14d50*/  STS [R47+0x294], R50 ;  /* 0x000294322f007388 */ /* 0x0001e20000000800 */
[C-C-:B------:R-:W-:Y:S01]  /*14d60*/  FFMA R51, R27.reuse, -1.6629391908645629883, R52.reuse ;  /* 0xbfd4db311b337823 */ /* 0x140fe20000000034 */
[----:B------:R-:W-:Y:S01]  /*14d70*/  FFMA R52, R27, 1.6629391908645629883, R52 ;  /* 0x3fd4db311b347823 */ /* 0x000fe20000000034 */
[----:B------:R-:W-:Y:S01]  /*14d80*/  FFMA R55, R26, -1.6629391908645629883, R25 ;  /* 0xbfd4db311a377823 */ /* 0x000fe20000000019 */
[----:B------:R1:W-:Y:S01]  /*14d90*/  STS [R47+0x84], R58 ;  /* 0x0000843a2f007388 */ /* 0x0003e20000000800 */
[----:B0-----:R-:W-:-:S03]  /*14da0*/  FMUL R50, R21, 1.4142135381698608398 ;  /* 0x3fb504f315327820 */ /* 0x001fc60000400000 */
[----:B------:R0:W-:Y:S01]  /*14db0*/  STS [R47+0x108], R53 ;  /* 0x000108352f007388 */ /* 0x0001e20000000800 */
[----:B-1----:R-:W-:-:S03]  /*14dc0*/  FFMA R58, R26, 1.6629391908645629883, R25 ;  /* 0x3fd4db311a3a7823 */ /* 0x002fc60000000019 */
[----:B------:R1:W-:Y:S01]  /*14dd0*/  STS [R47+0x18c], R54 ;  /* 0x00018c362f007388 */ /* 0x0003e20000000800 */
[C-C-:B------:R-:W-:Y:S01]  /*14de0*/  FFMA R21, R17.reuse, 1.4142135381698608398, R50.reuse ;  /* 0x3fb504f311157823 */ /* 0x140fe20000000032 */
[----:B------:R-:W-:Y:S02]  /*14df0*/  FFMA R17, R17, 1.4142135381698608398, -R50 ;  /* 0x3fb504f311117823 */ /* 0x000fe40000000832 */
[----:B------:R-:W-:Y:S01]  /*14e00*/  STS [R47+0x210], R56 ;  /* 0x000210382f007388 */ /* 0x000fe20000000800 */
[----:B0-----:R-:W-:-:S03]  /*14e10*/  FFMA R53, R28, -1.9615705013275146484, R29 ;  /* 0xbffb14be1c357823 */ /* 0x001fc6000000001d */
[----:B------:R-:W-:Y:S01]  /*14e20*/  STS [R47+0x318], R57 ;  /* 0x000318392f007388 */ /* 0x000fe20000000800 */
[----:B-1----:R-:W-:-:S03]  /*14e30*/  FFMA R54, R28, 1.9615705013275146484, R29 ;  /* 0x3ffb14be1c367823 */ /* 0x002fc6000000001d */
[----:B------:R-:W-:Y:S01]  /*14e40*/  STS [R47], R61 ;  /* 0x0000003d2f007388 */ /* 0x000fe20000000800 */
[----:B------:R-:W-:-:S03]  /*14e50*/  FFMA R50, R23, 0.41421356797218322754, R19 ;  /* 0x3ed413cd17327823 */ /* 0x000fc60000000013 */
[----:B------:R0:W-:Y:S01]  /*14e60*/  STS [R47+0x39c], R6 ;  /* 0x00039c062f007388 */ /* 0x0001e20000000800 */
[----:B------:R-:W-:-:S03]  /*14e70*/  NOP ;  /* 0x0000000000007918 */ /* 0x000fc60000000000 */
[----:B------:R-:W-:Y:S01]  /*14e80*/  LDS R32, [R48] ;  /* 0x0000000030207984 */ /* 0x000fe20000000800 */
[----:B------:R-:W-:-:S03]  /*14e90*/  FFMA R19, R19, 0.41421356797218322754, -R23 ;  /* 0x3ed413cd13137823 */ /* 0x000fc60000000817 */
[----:B------:R-:W-:Y:S01]  /*14ea0*/  LDS R31, [R48+0x4] ;  /* 0x00000400301f7984 */ /* 0x000fe20000000800 */
[----:B------:R-:W-:-:S03]  /*14eb0*/  FADD R23, R20, R22 ;  /* 0x0000001614177221 */ /* 0x000fc60000000000 */
        /* <DEDUP_REMOVED lines=8> */
[----:B0-----:R-:W-:Y:S01]  /*14f40*/  FFMA R6, R60, -1.9615705013275146484, R59 ;  /* 0xbffb14be3c067823 */ /* 0x001fe2000000003b */
[----:B-1----:R-:W-:Y:S01]  /*14f50*/  FADD R52, R20, -R22 ;  /* 0x8000001614347221 */ /* 0x002fe20000000000 */
[C-C-:B------:R-:W-:Y:S01]  /*14f60*/  FFMA R20, R23.reuse, 0.70710676908493041992, R18.reuse ;  /* 0x3f3504f317147823 */ /* 0x140fe20000000012 */
[----:B------:R-:W-:Y:S02]  /*14f70*/  FFMA R18, R23, -0.70710676908493041992, R18 ;  /* 0xbf3504f317127823 */ /* 0x000fe40000000012 */
[C-C-:B------:R-:W-:Y:S01]  /*14f80*/  FFMA R22, R52.reuse, 0.70710676908493041992, R24.reuse ;  /* 0x3f3504f334167823 */ /* 0x140fe20000000018 */
[----:B------:R-:W-:Y:S01]  /*14f90*/  FFMA R24, R52, -0.70710676908493041992, R24 ;  /* 0xbf3504f334187823 */ /* 0x000fe20000000018 */
[C-C-:B------:R-:W-:Y:S01]  /*14fa0*/  FFMA R52, R19.reuse, -1.8477590084075927734, R17.reuse ;  /* 0xbfec835e13347823 */ /* 0x140fe20000000011 */
[----:B------:R-:W-:Y:S01]  /*14fb0*/  FFMA R17, R19, 1.8477590084075927734, R17 ;  /* 0x3fec835e13117823 */ /* 0x000fe20000000011 */
[----:B------:R-:W-:Y:S01]  /*14fc0*/  FFMA R61, R60, 1.9615705013275146484, R59 ;  /* 0x3ffb14be3c3d7823 */ /* 0x000fe2000000003b */
[----:B------:R-:W-:Y:S01]  /*14fd0*/  FFMA R19, R18, 0.66817861795425415039, R24 ;  /* 0x3f2b0dc112137823 */ /* 0x000fe20000000018 */
[--C-:B------:R-:W-:Y:S01]  /*14fe0*/  FFMA R59, R50, 1.8477590084075927734, R21.reuse ;  /* 0x3fec835e323b7823 */ /* 0x100fe20000000015 */
[----:B------:R-:W-:Y:S01]  /*14ff0*/  FFMA R60, R22, 0.19891236722469329834, R20 ;  /* 0x3e4bafaf163c7823 */ /* 0x000fe20000000014 */
[----:B------:R-:W-:Y:S01]  /*15000*/  FFMA R21, R50, -1.8477590084075927734, R21 ;  /* 0xbfec835e32157823 */ /* 0x000fe20000000015 */
[----:B------:R-:W-:Y:S01]  /*15010*/  FFMA R20, R20, -0.19891236722469329834, R22 ;  /* 0xbe4bafaf14147823 */ /* 0x000fe20000000016 */
[----:B------:R-:W-:Y:S01]  /*15020*/  FFMA R18, R24, -0.66817861795425415039, R18 ;  /* 0xbf2b0dc118127823 */ /* 0x000fe20000000012 */
[C-C-:B------:R-:W-:Y:S01]  /*15030*/  FFMA R50, R19.reuse, -1.6629391908645629883, R52.reuse ;  /* 0xbfd4db3113327823 */ /* 0x140fe20000000034 */
[----:B------:R0:W-:Y:S01]  /*15040*/  STS [R47+0x39c], R6 ;  /* 0x00039c062f007388 */ /* 0x0001e20000000800 */
[----:B------:R-:W-:Y:S01]  /*15050*/  FFMA R52, R19, 1.6629391908645629883, R52 ;  /* 0x3fd4db3113347823 */ /* 0x000fe20000000034 */
[----:B------:R-:W-:Y:S01]  /*15060*/  FFMA R56, R20, 1.9615705013275146484, R21 ;  /* 0x3ffb14be14387823 */ /* 0x000fe20000000015 */
[----:B------:R-:W-:Y:S01]  /*15070*/  FFMA R57, R18, -1.6629391908645629883, R17 ;  /* 0xbfd4db3112397823 */ /* 0x000fe20000000011 */
[----:B------:R1:W-:Y:S04]  /*15080*/  STS [R47+0x84], R58 ;  /* 0x0000843a2f007388 */ /* 0x0003e80000000800 */
[----:B------:R4:W-:Y:S01]  /*15090*/  STS [R47+0x18c], R53 ;  /* 0x00018c352f007388 */ /* 0x0009e20000000800 */
[C-C-:B0-----:R-:W-:Y:S01]  /*150a0*/  FFMA R6, R60.reuse, -1.9615705013275146484, R59.reuse ;  /* 0xbffb14be3c067823 */ /* 0x141fe2000000003b */
[----:B------:R-:W-:-:S02]  /*150b0*/  FFMA R59, R60, 1.9615705013275146484, R59 ;  /* 0x3ffb14be3c3b7823 */ /* 0x000fc4000000003b */
[----:B------:R-:W-:Y:S01]  /*150c0*/  STS [R47+0x210], R54 ;  /* 0x000210362f007388 */ /* 0x000fe20000000800 */
[----:B-1----:R-:W-:-:S03]  /*150d0*/  FFMA R58, R18, 1.6629391908645629883, R17 ;  /* 0x3fd4db31123a7823 */ /* 0x002fc60000000011 */
[----:B------:R-:W-:Y:S01]  /*150e0*/  STS [R47+0x294], R51 ;  /* 0x000294332f007388 */ /* 0x000fe20000000800 */
[----:B----4-:R-:W-:-:S03]  /*150f0*/  FFMA R53, R20, -1.9615705013275146484, R21 ;  /* 0xbffb14be14357823 */ /* 0x010fc60000000015 */
[----:B------:R-:W-:Y:S04]  /*15100*/  STS [R47+0x318], R55 ;  /* 0x000318372f007388 */ /* 0x000fe80000000800 */
[----:B------:R-:W-:Y:S01]  /*15110*/  STS [R47], R61 ;  /* 0x0000003d2f007388 */ /* 0x000fe20000000800 */
        /* <DEDUP_REMOVED lines=11> */
[----:B------:R-:W-:Y:S04]  /*151d0*/  STS [R47+0x84], R58 ;  /* 0x0000843a2f007388 */ /* 0x000fe80000000800 */
[----:B------:R-:W-:Y:S04]  /*151e0*/  STS [R47+0x18c], R53 ;  /* 0x00018c352f007388 */ /* 0x000fe80000000800 */
[----:B------:R0:W-:Y:S04]  /*151f0*/  STS [R47+0x210], R56 ;  /* 0x000210382f007388 */ /* 0x0001e80000000800 */
[----:B------:R-:W-:Y:S04]  /*15200*/  STS [R47+0x294], R50 ;  /* 0x000294322f007388 */ /* 0x000fe80000000800 */
[----:B------:R-:W-:Y:S04]  /*15210*/  STS [R47+0x318], R57 ;  /* 0x000318392f007388 */ /* 0x000fe80000000800 */
[----:B------:R-:W-:Y:S04]  /*15220*/  STS [R47], R59 ;  /* 0x0000003b2f007388 */ /* 0x000fe80000000800 */
[----:B------:R-:W-:Y:S01]  /*15230*/  STS [R47+0x39c], R6 ;  /* 0x00039c062f007388 */ /* 0x000fe20000000800 */
[----:B------:R-:W-:-:S03]  /*15240*/  NOP ;  /* 0x0000000000007918 */ /* 0x000fc60000000000 */
[----:B------:R-:W1:Y:S01]  /*15250*/  LDS R6, [R48+0x14] ;  /* 0x0000140030067984 */ /* 0x000e620000000800 */
[----:B---3--:R-:W-:Y:S01]  /*15260*/  FMUL R52, R2, 1.4142135381698608398 ;  /* 0x3fb504f302347820 */ /* 0x008fe20000400000 */
[----:B0-----:R-:W-:Y:S02]  /*15270*/  MOV R56, R3 ;  /* 0x0000000300387202 */ /* 0x001fe40000000f00 */
[----:B------:R-:W-:Y:S01]  /*15280*/  LDS R2, [R48+0x18] ;  /* 0x0000180030027984 */ /* 0x000fe20000000800 */
[C-C-:B------:R-:W-:Y:S01]  /*15290*/  FFMA R51, R11.reuse, 1.4142135381698608398, R52.reuse ;  /* 0x3fb504f30b337823 */ /* 0x140fe20000000034 */
[----:B------:R-:W-:Y:S01]  /*152a0*/  FFMA R11, R11, 1.4142135381698608398, -R52 ;  /* 0x3fb504f30b0b7823 */ /* 0x000fe20000000834 */
[----:B------:R-:W-:Y:S01]  /*152b0*/  FFMA R52, R16, 0.41421356797218322754, R13 ;  /* 0x3ed413cd10347823 */ /* 0x000fe2000000000d */
[----:B------:R-:W-:Y:S01]  /*152c0*/  FFMA R13, R13, 0.41421356797218322754, -R16 ;  /* 0x3ed413cd0d0d7823 */ /* 0x000fe20000000810 */
[C-C-:B------:R-:W-:Y:S01]  /*152d0*/  FADD R16, R14.reuse, R15.reuse ;  /* 0x0000000f0e107221 */ /* 0x140fe20000000000 */
[----:B------:R-:W-:Y:S01]  /*152e0*/  FADD R15, R14, -R15 ;  /* 0x8000000f0e0f7221 */ /* 0x000fe20000000000 */
[----:B------:R-:W-:Y:S02]  /*152f0*/  LDS R3, [R48+0x1c] ;  /* 0x00001c0030037984 */ /* 0x000fe40000000800 */
        /* <DEDUP_REMOVED lines=12> */
[C-C-:B------:R-:W-:Y:S01]  /*153c0*/  FFMA R51, R11.reuse, -1.6629391908645629883, R52.reuse ;  /* 0xbfd4db310b337823 */ /* 0x140fe20000000034 */
[----:B------:R-:W-:Y:S01]  /*153d0*/  FFMA R52, R11, 1.6629391908645629883, R52 ;  /* 0x3fd4db310b347823 */ /* 0x000fe20000000034 */
[C-C-:B------:R-:W-:Y:S01]  /*153e0*/  FFMA R53, R14.reuse, -1.9615705013275146484, R49.reuse ;  /* 0xbffb14be0e357823 */ /* 0x140fe20000000031 */
[----:B------:R-:W-:Y:S01]  /*153f0*/  FFMA R49, R14, 1.9615705013275146484, R49 ;  /* 0x3ffb14be0e317823 */ /* 0x000fe20000000031 */
[C-C-:B------:R-:W-:Y:S01]  /*15400*/  FFMA R11, R12.reuse, -1.6629391908645629883, R13.reuse ;  /* 0xbfd4db310c0b7823 */ /* 0x140fe2000000000d */
[----:B------:R-:W-:Y:S01]  /*15410*/  FFMA R54, R12, 1.6629391908645629883, R13 ;  /* 0x3fd4db310c367823 */ /* 0x000fe2000000000d */
[----:B------:R-:W0:Y:S04]  /*15420*/  LDS R16, [R48] ;  /* 0x0000000030107984 */ /* 0x000e280000000800 */
[----:B------:R-:W3:Y:S04]  /*15430*/  LDS R15, [R48+0x4] ;  /* 0x00000400300f7984 */ /* 0x000ee80000000800 */
[----:B------:R-:W-:Y:S04]  /*15440*/  LDS R14, [R48+0x8] ;  /* 0x00000800300e7984 */ /* 0x000fe80000000800 */
[----:B------:R-:W-:Y:S04]  /*15450*/  LDS R13, [R48+0xc] ;  /* 0x00000c00300d7984 */ /* 0x000fe80000000800 */
[----:B------:R-:W-:Y:S01]  /*15460*/  LDS R12, [R48+0x10] ;  /* 0x00001000300c7984 */ /* 0x000fe20000000800 */
[----:B------:R-:W-:-:S03]  /*15470*/  NOP ;  /* 0x0000000000007918 */ /* 0x000fc60000000000 */
[----:B------:R2:W-:Y:S02]  /*15480*/  STS [R47+0x108], R52 ;  /* 0x000108342f007388 */ /* 0x0005e40000000800 */
[----:B--2---:R-:W-:Y:S02]  /*15490*/  FMUL R52, R34, 1.4142135381698608398 ;  /* 0x3fb504f322347820 */ /* 0x004fe40000400000 */
[----:B------:R2:W-:Y:S02]  /*154a0*/  STS [R47+0x18c], R53 ;  /* 0x00018c352f007388 */ /* 0x0005e40000000800 */
[C-C-:B------:R-:W-:Y:S01]  /*154b0*/  FFMA R50, R0.reuse, 1.4142135381698608398, R52.reuse ;  /* 0x3fb504f300327823 */ /* 0x140fe20000000034 */
[----:B------:R-:W-:Y:S01]  /*154c0*/  FFMA R0, R0, 1.4142135381698608398, -R52 ;  /* 0x3fb504f300007823 */ /* 0x000fe20000000834 */
[----:B------:R-:W-:Y:S01]  /*154d0*/  FFMA R52, R9, 0.41421356797218322754, R5 ;  /* 0x3ed413cd09347823 */ /* 0x000fe20000000005 */
[----:B------:R-:W-:Y:S01]  /*154e0*/  FFMA R5, R5, 0.41421356797218322754, -R9 ;  /* 0x3ed413cd05057823 */ /* 0x000fe20000000809 */
[C-C-:B------:R-:W-:Y:S01]  /*154f0*/  FADD R9, R7.reuse, R8.reuse ;  /* 0x0000000807097221 */ /* 0x140fe20000000000 */
[----:B--2---:R-:W-:Y:S01]  /*15500*/  FADD R53, R7, -R8 ;  /* 0x8000000807357221 */ /* 0x004fe20000000000 */
[----:B-1----:R1:W-:Y:S02]  /*15510*/  STL [R1+0xc], R6 ;  /* 0x00000c0601007387 */ /* 0x0023e40000100800 */
[----:B------:R-:W-:Y:S01]  /*15520*/  FFMA R7, R9, 0.70710676908493041992, R4 ;  /* 0x3f3504f309077823 */ /* 0x000fe20000000004 */
[C-C-:B------:R-:W-:Y:S01]  /*15530*/  FFMA R57, R58.reuse, 1.9615705013275146484, R55.reuse ;  /* 0x3ffb14be3a397823 */ /* 0x140fe20000000037 */
[----:B------:R-:W-:Y:S01]  /*15540*/  FFMA R8, R53, 0.70710676908493041992, R10 ;  /* 0x3f3504f335087823 */ /* 0x000fe2000000000a */
[----:B------:R2:W-:Y:S01]  /*15550*/  STS [R47+0x84], R54 ;  /* 0x000084362f007388 */ /* 0x0005e20000000800 */
[----:B------:R-:W-:Y:S01]  /*15560*/  FFMA R4, R9, -0.70710676908493041992, R4 ;  /* 0xbf3504f309047823 */ /* 0x000fe20000000004 */
[----:B------:R-:W-:Y:S01]  /*15570*/  FFMA R10, R53, -0.70710676908493041992, R10 ;  /* 0xbf3504f3350a7823 */ /* 0x000fe2000000000a */
[----:B-1----:R-:W-:Y:S01]  /*15580*/  FFMA R6, R58, -1.9615705013275146484, R55 ;  /* 0xbffb14be3a067823 */ /* 0x002fe20000000037 */
[C-C-:B------:R-:W-:Y:S01]  /*15590*/  FFMA R58, R52.reuse, 1.8477590084075927734, R50.reuse ;  /* 0x3fec835e343a7823 */ /* 0x140fe20000000032 */
[----:B------:R-:W4:Y:S01]  /*155a0*/  LDL.LU R60, [R1+0x24] ;  /* 0x00002400013c7983 */ /* 0x000f220000300800 */
[----:B--2---:R-:W-:Y:S01]  /*155b0*/  FFMA R54, R52, -1.8477590084075927734, R50 ;  /* 0xbfec835e34367823 */ /* 0x004fe20000000032 */
[C-C-:B------:R-:W-:Y:S01]  /*155c0*/  FFMA R50, R5.reuse, -1.8477590084075927734, R0.reuse ;  /* 0xbfec835e05327823 */ /* 0x140fe20000000000 */
[----:B------:R-:W-:Y:S01]  /*155d0*/  FFMA R0, R5, 1.8477590084075927734, R0 ;  /* 0x3fec835e05007823 */ /* 0x000fe20000000000 */
[----:B------:R-:W-:Y:S01]  /*155e0*/  FFMA R5, R4, 0.66817861795425415039, R10 ;  /* 0x3f2b0dc104057823 */ /* 0x000fe2000000000a */
[----:B------:R-:W-:Y:S01]  /*155f0*/  FFMA R59, R8, 0.19891236722469329834, R7 ;  /* 0x3e4bafaf083b7823 */ /* 0x000fe20000000007 */
[----:B------:R-:W-:Y:S01]  /*15600*/  MOV R9, R56 ;  /* 0x0000003800097202 */ /* 0x000fe20000000f00 */
[----:B------:R-:W-:Y:S01]  /*15610*/  FFMA R7, R7, -0.19891236722469329834, R8 ;  /* 0xbe4bafaf07077823 */ /* 0x000fe20000000008 */
[----:B------:R-:W-:Y:S01]  /*15620*/  FFMA R4, R10, -0.66817861795425415039, R4 ;  /* 0xbf2b0dc10a047823 */ /* 0x000fe20000000004 */
[C-C-:B------:R-:W-:Y:S01]  /*15630*/  FFMA R56, R5.reuse, -1.6629391908645629883, R50.reuse ;  /* 0xbfd4db3105387823 */ /* 0x140fe20000000032 */
[----:B------:R-:W4:Y:S01]  /*15640*/  LDL.LU R61, [R1+0x28] ;  /* 0x00002800013d7983 */ /* 0x000f220000300800 */
[----:B------:R-:W-:Y:S01]  /*15650*/  FFMA R50, R5, 1.6629391908645629883, R50 ;  /* 0x3fd4db3105327823 */ /* 0x000fe20000000032 */
[C-C-:B------:R-:W-:Y:S01]  /*15660*/  FFMA R52, R7.reuse, -1.9615705013275146484, R54.reuse ;  /* 0xbffb14be07347823 */ /* 0x140fe20000000036 */
[----:B------:R-:W-:Y:S01]  /*15670*/  FFMA R54, R7, 1.9615705013275146484, R54 ;  /* 0x3ffb14be07367823 */ /* 0x000fe20000000036 */
[----:B------:R-:W2:Y:S01]  /*15680*/  LDL.LU R33, [R1+0x2c] ;  /* 0x00002c0001217983 */ /* 0x000ea20000300800 */
[C-C-:B------:R-:W-:Y:S01]  /*15690*/  FFMA R55, R4.reuse, -1.6629391908645629883, R0.reuse ;  /* 0xbfd4db3104377823 */ /* 0x140fe20000000000 */
[----:B------:R-:W-:-:S02]  /*156a0*/  FFMA R53, R4, 1.6629391908645629883, R0 ;  /* 0x3fd4db3104357823 */ /* 0x000fc40000000000 */
[----:B------:R-:W-:Y:S04]  /*156b0*/  STS [R47+0x210], R49 ;  /* 0x000210312f007388 */ /* 0x000fe80000000800 */
[----:B------:R1:W-:Y:S04]  /*156c0*/  STS [R47+0x294], R51 ;  /* 0x000294332f007388 */ /* 0x0003e80000000800 */
[----:B------:R-:W-:Y:S04]  /*156d0*/  STS [R47+0x318], R11 ;  /* 0x0003180b2f007388 */ /* 0x000fe80000000800 */
[----:B------:R-:W-:Y:S01]  /*156e0*/  STS [R47], R57 ;  /* 0x000000392f007388 */ /* 0x000fe20000000800 */
[----:B-1----:R-:W-:-:S03]  /*156f0*/  MOV R51, R9 ;  /* 0x0000000900337202 */ /* 0x002fc60000000f00 */
[----:B------:R1:W-:Y:S01]  /*15700*/  STS [R47+0x39c], R6 ;  /* 0x00039c062f007388 */ /* 0x0003e20000000800 */
[----:B------:R-:W-:-:S03]  /*15710*/  NOP ;  /* 0x0000000000007918 */ /* 0x000fc60000000000 */
[----:B------:R-:W3:Y:S04]  /*15720*/  LDL.LU R34, [R1+0x30] ;  /* 0x0000300001227983 */ /* 0x000ee80000300800 */
[----:B------:R-:W3:Y:S04]  /*15730*/  LDL.LU R49, [R1+0x20] ;  /* 0x0000200001317983 */ /* 0x000ee80000300800 */
[----:B------:R-:W0:Y:S04]  /*15740*/  LDS R11, [R48] ;  /* 0x00000000300b7984 */ /* 0x000e280000000800 */
[----:B------:R-:W0:Y:S04]  /*15750*/  LDS R10, [R48+0x4] ;  /* 0x00000400300a7984 */ /* 0x000e280000000800 */
[----:B------:R-:W0:Y:S04]  /*15760*/  LDS R9, [R48+0x8] ;  /* 0x0000080030097984 */ /* 0x000e280000000800 */
[----:B------:R-:W0:Y:S04]  /*15770*/  LDS R8, [R48+0xc] ;  /* 0x00000c0030087984 */ /* 0x000e280000000800 */
[----:B------:R-:W0:Y:S04]  /*15780*/  LDS R7, [R48+0x10] ;  /* 0x0000100030077984 */ /* 0x000e280000000800 */
[----:B------:R-:W-:Y:S04]  /*15790*/  LDS R5, [R48+0x14] ;  /* 0x0000140030057984 */ /* 0x000fe80000000800 */
[----:B------:R-:W-:Y:S04]  /*157a0*/  LDS R4, [R48+0x18] ;  /* 0x0000180030047984 */ /* 0x000fe80000000800 */
[----:B------:R-:W-:Y:S01]  /*157b0*/  LDS R0, [R48+0x1c] ;  /* 0x00001c0030007984 */ /* 0x000fe20000000800 */
[----:B------:R-:W-:-:S03]  /*157c0*/  NOP ;  /* 0x0000000000007918 */ /* 0x000fc60000000000 */
[----:B-1----:R-:W3:Y:S04]  /*157d0*/  LDL.LU R6, [R1+0x4] ;  /* 0x0000040001067983 */ /* 0x002ee80000300800 */
[----:B------:R1:W-:Y:S04]  /*157e0*/  STS [R47+0x108], R50 ;  /* 0x000108322f007388 */ /* 0x0003e80000000800 */
[----:B-1----:R-:W3:Y:S01]  /*157f0*/  LDL.LU R50, [R1+0x8] ;  /* 0x0000080001327983 */ /* 0x002ee20000300800 */
[----:B------:R-:W-:-:S03]  /*15800*/  FFMA R57, R59, -1.9615705013275146484, R58 ;  /* 0xbffb14be3b397823 */ /* 0x000fc6000000003a */
[----:B------:R1:W-:Y:S01]  /*15810*/  STS [R47+0x84], R53 ;  /* 0x000084352f007388 */ /* 0x0003e20000000800 */
[----:B------:R-:W-:Y:S01]  /*15820*/  FFMA R58, R59, 1.9615705013275146484, R58 ;  /* 0x3ffb14be3b3a7823 */ /* 0x000fe2000000003a */
[----:B-1----:R-:W-:Y:S02]  /*15830*/  FMUL R53, R51, 1.4142135381698608398 ;  /* 0x3fb504f333357820 */ /* 0x002fe40000400000 */
[----:B------:R2:W-:Y:S04]  /*15840*/  STS [R47+0x18c], R52 ;  /* 0x00018c342f007388 */ /* 0x0005e80000000800 */
[----:B------:R-:W-:Y:S04]  /*15850*/  STS [R47+0x210], R54 ;  /* 0x000210362f007388 */ /* 0x000fe80000000800 */
[----:B------:R-:W-:Y:S04]  /*15860*/  STS [R47+0x294], R56 ;  /* 0x000294382f007388 */ /* 0x000fe80000000800 */
[----:B------:R-:W-:Y:S04]  /*15870*/  STS [R47+0x318], R55 ;  /* 0x000318372f007388 */ /* 0x000fe80000000800 */
[----:B------:R-:W-:Y:S04]  /*15880*/  STS [R47], R58 ;  /* 0x0000003a2f007388 */ /* 0x000fe80000000800 */
[----:B------:R-:W-:Y:S01]  /*15890*/  STS [R47+0x39c], R57 ;  /* 0x00039c392f007388 */ /* 0x000fe20000000800 */
[----:B------:R-:W-:-:S03]  /*158a0*/  NOP ;  /* 0x0000000000007918 */ /* 0x000fc60000000000 */
[----:B------:R-:W1:Y:S04]  /*158b0*/  LDS R54, [R48] ;  /* 0x0000000030367984 */ /* 0x000e680000000800 */
[----:B------:R-:W1:Y:S04]  /*158c0*/  LDS R55, [R48+0x4] ;  /* 0x0000040030377984 */ /* 0x000e680000000800 */
[----:B------:R-:W1:Y:S04]  /*158d0*/  LDS R56, [R48+0x8] ;  /* 0x0000080030387984 */ /* 0x000e680000000800 */
[----:B------:R-:W1:Y:S04]  /*158e0*/  LDS R57, [R48+0xc] ;  /* 0x00000c0030397984 */ /* 0x000e680000000800 */
[----:B------:R-:W1:Y:S01]  /*158f0*/  LDS R58, [R48+0x10] ;  /* 0x00001000303a7984 */ /* 0x000e620000000800 */
[C-C-:B----4-:R-:W-:Y:S01]  /*15900*/  FADD R59, R61.reuse, R60.reuse ;  /* 0x0000003c3d3b7221 */ /* 0x150fe20000000000 */
[----:B------:R-:W-:-:S02]  /*15910*/  FADD R60, R61, -R60 ;  /* 0x8000003c3d3c7221 */ /* 0x000fc40000000000 */
[----:B------:R-:W-:Y:S01]  /*15920*/  LDS R61, [R48+0x1c] ;  /* 0x00001c00303d7984 */ /* 0x000fe20000000800 */
[C-C-:B--2---:R-:W-:Y:S01]  /*15930*/  FFMA R52, R59.reuse, 0.70710676908493041992, R33.reuse ;  /* 0x3f3504f33b347823 */ /* 0x144fe20000000021 */
[----:B------:R-:W-:Y:S01]  /*15940*/  FFMA R59, R59, -0.70710676908493041992, R33 ;  /* 0xbf3504f33b3b7823 */ /* 0x000fe20000000021 */
[C-C-:B---3--:R-:W-:Y:S01]  /*15950*/  FFMA R51, R6.reuse, 1.4142135381698608398, R53.reuse ;  /* 0x3fb504f306337823 */ /* 0x148fe20000000035 */
[----:B------:R-:W-:Y:S01]  /*15960*/  FFMA R53, R6, 1.4142135381698608398, -R53 ;  /* 0x3fb504f306357823 */ /* 0x000fe20000000835 */
[----:B------:R-:W-:Y:S01]  /*15970*/  FFMA R6, R50, 0.41421356797218322754, R49 ;  /* 0x3ed413cd32067823 */ /* 0x000fe20000000031 */
[----:B------:R-:W-:Y:S01]  /*15980*/  FFMA R50, R49, 0.41421356797218322754, -R50 ;  /* 0x3ed413cd31327823 */ /* 0x000fe20000000832 */
        /* <DEDUP_REMOVED lines=9> */
[----:B------:R-:W-:-:S02]  /*15a20*/  FFMA R59, R60, -0.66817861795425415039, R59 ;  /* 0xbf2b0dc13c3b7823 */ /* 0x000fc4000000003b */
[----:B------:R-:W-:Y:S01]  /*15a30*/  LDS R60, [R48+0x18] ;  /* 0x00001800303c7984 */ /* 0x000fe20000000800 */
[C-C-:B------:R-:W-:Y:S01]  /*15a40*/  FFMA R33, R50.reuse, -1.6629391908645629883, R49.reuse ;  /* 0xbfd4db3132217823 */ /* 0x140fe20000000031 */
[----:B------:R-:W-:Y:S01]  /*15a50*/  FFMA R49, R50, 1.6629391908645629883, R49 ;  /* 0x3fd4db3132317823 */ /* 0x000fe20000000031 */
[C-C-:B------:R-:W-:Y:S01]  /*15a60*/  FFMA R50, R52.reuse, -1.9615705013275146484, R51.reuse ;  /* 0xbffb14be34327823 */ /* 0x140fe20000000033 */
[----:B------:R-:W-:Y:S01]  /*15a70*/  FFMA R51, R52, 1.9615705013275146484, R51 ;  /* 0x3ffb14be34337823 */ /* 0x000fe20000000033 */
[C-C-:B------:R-:W-:Y:S01]  /*15a80*/  FFMA R52, R59.reuse, -1.6629391908645629883, R53.reuse ;  /* 0xbfd4db313b347823 */ /* 0x140fe20000000035 */
[----:B------:R-:W-:Y:S02]  /*15a90*/  FFMA R53, R59, 1.6629391908645629883, R53 ;  /* 0x3fd4db313b357823 */ /* 0x000fe40000000035 */
[----:B------:R-:W-:Y:S01]  /*15aa0*/  LDS R59, [R48+0x14] ;  /* 0x00001400303b7984 */ /* 0x000fe20000000800 */
[----:B------:R-:W-:-:S03]  /*15ab0*/  NOP ;  /* 0x0000000000007918 */ /* 0x000fc60000000000 */
[----:B------:R2:W-:Y:S04]  /*15ac0*/  STS [R47+0x84], R53 ;  /* 0x000084352f007388 */ /* 0x0005e80000000800 */
[----:B--2---:R-:W2:Y:S01]  /*15ad0*/  LDL.LU R53, [R1+0xc] ;  /* 0x00000c0001357983 */ /* 0x004ea20000300800 */
[----:B0-----:R-:W-:Y:S01]  /*15ae0*/  FMUL R16, R16, 1.4142135381698608398 ;  /* 0x3fb504f310107820 */ /* 0x001fe20000400000 */
[----:B------:R-:W-:Y:S02]  /*15af0*/  FMUL R15, R15, 1.4142135381698608398 ;  /* 0x3fb504f30f0f7820 */ /* 0x000fe40000400000 */
[----:B------:R0:W-:Y:S02]  /*15b00*/  STS [R47+0x18c], R50 ;  /* 0x00018c322f007388 */ /* 0x0001e40000000800 */
[C-C-:B0-----:R-:W-:Y:S01]  /*15b10*/  FFMA R50, R46.reuse, 1.4142135381698608398, R16.reuse ;  /* 0x3fb504f32e327823 */ /* 0x141fe20000000010 */
[----:B------:R-:W-:Y:S01]  /*15b20*/  FFMA R16, R46, 1.4142135381698608398, -R16 ;  /* 0x3fb504f32e107823 */ /* 0x000fe20000000810 */
[C-C-:B------:R-:W-:Y:S01]  /*15b30*/  FADD R46, R24.reuse, R11.reuse ;  /* 0x0000000b182e7221 */ /* 0x140fe20000000000 */
[----:B------:R-:W-:Y:S01]  /*15b40*/  FADD R11, R24, -R11 ;  /* 0x8000000b180b7221 */ /* 0x000fe20000000000 */
[C-C-:B------:R-:W-:Y:S01]  /*15b50*/  FFMA R24, R45.reuse, 1.4142135381698608398, R15.reuse ;  /* 0x3fb504f32d187823 */ /* 0x140fe2000000000f */
[----:B------:R-:W-:Y:S01]  /*15b60*/  FFMA R15, R45, 1.4142135381698608398, -R15 ;  /* 0x3fb504f32d0f7823 */ /* 0x000fe2000000080f */
[C-C-:B------:R-:W-:Y:S01]  /*15b70*/  FADD R45, R23.reuse, R10.reuse ;  /* 0x0000000a172d7221 */ /* 0x140fe20000000000 */
[----:B------:R-:W-:Y:S01]  /*15b80*/  FADD R10, R23, -R10 ;  /* 0x8000000a170a7221 */ /* 0x000fe20000000000 */
[----:B------:R-:W-:-:S02]  /*15b90*/  FMUL R23, R14, 1.4142135381698608398 ;  /* 0x3fb504f30e177820 */ /* 0x000fc40000400000 */
[C-C-:B------:R-:W-:Y:S01]  /*15ba0*/  FFMA R14, R45.reuse, 0.70710676908493041992, R39.reuse ;  /* 0x3f3504f32d0e7823 */ /* 0x140fe20000000027 */
[----:B------:R-:W-:Y:S01]  /*15bb0*/  FFMA R45, R45, -0.70710676908493041992, R39 ;  /* 0xbf3504f32d2d7823 */ /* 0x000fe20000000027 */
        /* <DEDUP_REMOVED lines=9> */
[C-C-:B------:R-:W-:Y:S01]  /*15c50*/  FADD R43, R21.reuse, R8.reuse ;  /* 0x00000008152b7221 */ /* 0x140fe20000000000 */
[----:B------:R-:W-:Y:S01]  /*15c60*/  FADD R8, R21, -R8 ;  /* 0x8000000815087221 */ /* 0x000fe20000000000 */
[----:B------:R-:W-:Y:S01]  /*15c70*/  FMUL R21, R12, 1.4142135381698608398 ;  /* 0x3fb504f30c157820 */ /* 0x000fe20000400000 */
[----:B------:R0:W-:Y:S01]  /*15c80*/  STS [R47+0x108], R49 ;  /* 0x000108312f007388 */ /* 0x0001e20000000800 */
[C-C-:B------:R-:W-:Y:S01]  /*15c90*/  FFMA R12, R43.reuse, 0.70710676908493041992, R37.reuse ;  /* 0x3f3504f32b0c7823 */ /* 0x140fe20000000025 */
[----:B------:R-:W-:Y:S01]  /*15ca0*/  FFMA R37, R43, -0.70710676908493041992, R37 ;  /* 0xbf3504f32b257823 */ /* 0x000fe20000000025 */
[C-C-:B------:R-:W-:Y:S01]  /*15cb0*/  FFMA R43, R42.reuse, 1.4142135381698608398, R21.reuse ;  /* 0x3fb504f32a2b7823 */ /* 0x140fe20000000015 */
[----:B------:R-:W-:Y:S01]  /*15cc0*/  FFMA R21, R42, 1.4142135381698608398, -R21 ;  /* 0x3fb504f32a157823 */ /* 0x000fe20000000815 */
[--C-:B------:R-:W-:Y:S01]  /*15cd0*/  FADD R42, R20, R7.reuse ;  /* 0x00000007142a7221 */ /* 0x100fe20000000000 */
[C-C-:B0-----:R-:W-:Y:S01]  /*15ce0*/  FFMA R49, R6.reuse, -1.9615705013275146484, R34.reuse ;  /* 0xbffb14be06317823 */ /* 0x141fe20000000022 */
[----:B------:R-:W-:Y:S01]  /*15cf0*/  FFMA R6, R6, 1.9615705013275146484, R34 ;  /* 0x3ffb14be06067823 */ /* 0x000fe20000000022 */
[C-C-:B------:R-:W-:Y:S01]  /*15d00*/  FFMA R34, R46.reuse, 0.70710676908493041992, R40.reuse ;  /* 0x3f3504f32e227823 */ /* 0x140fe20000000028 */
[----:B------:R-:W-:Y:S01]  /*15d10*/  FFMA R40, R46, -0.70710676908493041992, R40 ;  /* 0xbf3504f32e287823 */ /* 0x000fe20000000028 */
[----:B------:R-:W-:Y:S01]  /*15d20*/  FADD R7, R20, -R7 ;  /* 0x8000000714077221 */ /* 0x000fe20000000000 */
[C-C-:B------:R-:W-:Y:S01]  /*15d30*/  FFMA R20, R42.reuse, 0.70710676908493041992, R36.reuse ;  /* 0x3f3504f32a147823 */ /* 0x140fe20000000024 */
[----:B------:R-:W-:Y:S01]  /*15d40*/  FFMA R36, R42, -0.70710676908493041992, R36 ;  /* 0xbf3504f32a247823 */ /* 0x000fe20000000024 */
[----:B------:R-:W-:Y:S04]  /*15d50*/  STS [R47+0x210], R51 ;  /* 0x000210332f007388 */ /* 0x000fe80000000800 */
[----:B------:R-:W-:Y:S04]  /*15d60*/  STS [R47+0x294], R33 ;  /* 0x000294212f007388 */ /* 0x000fe80000000800 */
[----:B------:R-:W-:Y:S04]  /*15d70*/  STS [R47+0x318], R52 ;  /* 0x000318342f007388 */ /* 0x000fe80000000800 */
[----:B------:R-:W-:Y:S04]  /*15d80*/  STS [R47], R6 ;  /* 0x000000062f007388 */ /* 0x000fe80000000800 */
[----:B------:R1:W-:Y:S01]  /*15d90*/  STS [R47+0x39c], R49 ;  /* 0x00039c312f007388 */ /* 0x0003e20000000800 */
[----:B------:R-:W-:-:S03]  /*15da0*/  NOP ;  /* 0x0000000000007918 */ /* 0x000fc60000000000 */
[----:B------:R-:W-:Y:S01]  /*15db0*/  LDS R51, [R48+0x4] ;  /* 0x0000040030337984 */ /* 0x000fe20000000800 */
[----:B-1----:R-:W-:Y:S01]  /*15dc0*/  FFMA R47, R54, 0.41421356797218322754, R32 ;  /* 0x3ed413cd362f7823 */ /* 0x002fe20000000020 */
[----:B------:R-:W-:Y:S02]  /*15dd0*/  FFMA R54, R32, 0.41421356797218322754, -R54 ;  /* 0x3ed413cd20367823 */ /* 0x000fe40000000836 */
[----:B------:R-:W3:Y:S01]  /*15de0*/  LDL.LU R33, [R1+0x258] ;  /* 0x0002580001217983 */ /* 0x000ee20000300800 */
[C-C-:B------:R-:W-:Y:S01]  /*15df0*/  FFMA R32, R47.reuse, 1.8477590084075927734, R50.reuse ;  /* 0x3fec835e2f207823 */ /* 0x140fe20000000032 */
[----:B------:R-:W-:Y:S01]  /*15e00*/  FFMA R50, R47, -1.8477590084075927734, R50 ;  /* 0xbfec835e2f327823 */ /* 0x000fe20000000032 */
[----:B------:R-:W-:Y:S01]  /*15e10*/  FFMA R47, R55, 0.41421356797218322754, R31 ;  /* 0x3ed413cd372f7823 */ /* 0x000fe2000000001f */
[----:B------:R-:W-:Y:S01]  /*15e20*/  FFMA R55, R31, 0.41421356797218322754, -R55 ;  /* 0x3ed413cd1f377823 */ /* 0x000fe20000000837 */
[----:B------:R-:W-:Y:S02]  /*15e30*/  FFMA R49, R56, 0.41421356797218322754, R30 ;  /* 0x3ed413cd38317823 */ /* 0x000fe4000000001e */
[C-C-:B------:R-:W-:Y:S01]  /*15e40*/  FFMA R31, R47.reuse, 1.8477590084075927734, R24.reuse ;  /* 0x3fec835e2f1f7823 */ /* 0x140fe20000000018 */
[----:B------:R-:W-:Y:S01]  /*15e50*/  FFMA R47, R47, -1.8477590084075927734, R24 ;  /* 0xbfec835e2f2f7823 */ /* 0x000fe20000000018 */
[----:B------:R-:W-:Y:S01]  /*15e60*/  FFMA R24, R55, -1.8477590084075927734, R15 ;  /* 0xbfec835e37187823 */ /* 0x000fe2000000000f */
[----:B------:R-:W-:Y:S01]  /*15e70*/  FFMA R56, R30, 0.41421356797218322754, -R56 ;  /* 0x3ed413cd1e387823 */ /* 0x000fe20000000838 */
[----:B------:R-:W-:Y:S01]  /*15e80*/  FFMA R52, R57, 0.41421356797218322754, R29 ;  /* 0x3ed413cd39347823 */ /* 0x000fe2000000001d */
[----:B------:R-:W-:Y:S01]  /*15e90*/  FFMA R15, R55, 1.8477590084075927734, R15 ;  /* 0x3fec835e370f7823 */ /* 0x000fe2000000000f */
[----:B------:R-:W-:Y:S01]  /*15ea0*/  FFMA R57, R29, 0.41421356797218322754, -R57 ;  /* 0x3ed413cd1d397823 */ /* 0x000fe20000000839 */
[C-C-:B------:R-:W-:Y:S01]  /*15eb0*/  FFMA R30, R49.reuse, 1.8477590084075927734, R39.reuse ;  /* 0x3fec835e311e7823 */ /* 0x140fe20000000027 */
[----:B------:R-:W-:Y:S01]  /*15ec0*/  FFMA R49, R49, -1.8477590084075927734, R39 ;  /* 0xbfec835e31317823 */ /* 0x000fe20000000027 */
[C-C-:B------:R-:W-:Y:S01]  /*15ed0*/  FFMA R39, R56.reuse, -1.8477590084075927734, R23.reuse ;  /* 0xbfec835e38277823 */ /* 0x140fe20000000017 */
[----:B------:R-:W-:Y:S01]  /*15ee0*/  FFMA R23, R56, 1.8477590084075927734, R23 ;  /* 0x3fec835e38177823 */ /* 0x000fe20000000017 */
[C-C-:B------:R-:W-:Y:S01]  /*15ef0*/  FFMA R29, R52.reuse, 1.8477590084075927734, R44.reuse ;  /* 0x3fec835e341d7823 */ /* 0x140fe2000000002c */
[----:B------:R-:W-:Y:S01]  /*15f00*/  FFMA R44, R52, -1.8477590084075927734, R44 ;  /* 0xbfec835e342c7823 */ /* 0x000fe2000000002c */
[----:B--2---:R-:W-:-:S04]  /*15f10*/  FMUL R46, R53, 1.4142135381698608398 ;  /* 0x3fb504f3352e7820 */ /* 0x004fc80000400000 */
[C-C-:B------:R-:W-:Y:S01]  /*15f20*/  FFMA R42, R41.reuse, 1.4142135381698608398, R46.reuse ;  /* 0x3fb504f3292a7823 */ /* 0x140fe2000000002e */
[----:B------:R-:W-:Y:S01]  /*15f30*/  FFMA R41, R41, 1.4142135381698608398, -R46 ;  /* 0x3fb504f329297823 */ /* 0x000fe2000000082e */
[C-C-:B------:R-:W-:Y:S01]  /*15f40*/  FADD R46, R19.reuse, R5.reuse ;  /* 0x00000005132e7221 */ /* 0x140fe20000000000 */
[----:B------:R-:W-:Y:S02]  /*15f50*/  FADD R5, R19, -R5 ;  /* 0x8000000513057221 */ /* 0x000fe40000000000 */
[----:B------:R-:W0:Y:S01]  /*15f60*/  LDS R19, [R48] ;  /* 0x0000000030137984 */ /* 0x000e220000000800 */
[C-C-:B------:R-:W-:Y:S01]  /*15f70*/  FFMA R6, R46.reuse, 0.70710676908493041992, R35.reuse ;  /* 0x3f3504f32e067823 */ /* 0x140fe20000000023 */
[----:B------:R-:W-:Y:S01]  /*15f80*/  FFMA R35, R46, -0.70710676908493041992, R35 ;  /* 0xbf3504f32e237823 */ /* 0x000fe20000000023 */
[C-C-:B------:R-:W-:Y:S01]  /*15f90*/  FFMA R46, R54.reuse, -1.8477590084075927734, R16.reuse ;  /* 0xbfec835e362e7823 */ /* 0x140fe20000000010 */
[----:B------:R-:W-:Y:S02]  /*15fa0*/  FFMA R16, R54, 1.8477590084075927734, R16 ;  /* 0x3fec835e36107823 */ /* 0x000fe40000000010 */
[----:B------:R-:W1:Y:S01]  /*15fb0*/  LDS R54, [R48+0x8] ;  /* 0x0000080030367984 */ /* 0x000e620000000800 */
[----:B------:R-:W-:Y:S01]  /*15fc0*/  FFMA R53, R58, 0.41421356797218322754, R28 ;  /* 0x3ed413cd3a357823 */ /* 0x000fe2000000001c */
[----:B------:R-:W-:Y:S01]  /*15fd0*/  FFMA R58, R28, 0.41421356797218322754, -R58 ;  /* 0x3ed413cd1c3a7823 */ /* 0x000fe2000000083a */
[C-C-:B------:R-:W-:Y:S01]  /*15fe0*/  FFMA R28, R57.reuse, -1.8477590084075927734, R22.reuse ;  /* 0xbfec835e391c7823 */ /* 0x140fe20000000016 */
[----:B------:R-:W-:Y:S01]  /*15ff0*/  FFMA R22, R57, 1.8477590084075927734, R22 ;  /* 0x3fec835e39167823 */ /* 0x000fe20000000016 */
[C-C-:B------:R-:W-:Y:S01]  /*16000*/  FFMA R52, R53.reuse, 1.8477590084075927734, R43.reuse ;  /* 0x3fec835e35347823 */ /* 0x140fe2000000002b */
[----:B------:R-:W-:Y:S01]  /*16010*/  FFMA R53, R53, -1.8477590084075927734, R43 ;  /* 0xbfec835e35357823 */ /* 0x000fe2000000002b */
[C-C-:B------:R-:W-:Y:S01]  /*16020*/  FFMA R43, R58.reuse, -1.8477590084075927734, R21.reuse ;  /* 0xbfec835e3a2b7823 */ /* 0x140fe20000000015 */
[----:B------:R-:W-:Y:S01]  /*16030*/  FFMA R21, R58, 1.8477590084075927734, R21 ;  /* 0x3fec835e3a157823 */ /* 0x000fe20000000015 */
[C-C-:B0-----:R-:W-:Y:S01]  /*16040*/  FFMA R55, R11.reuse, 0.70710676908493041992, R19.reuse ;  /* 0x3f3504f30b377823 */ /* 0x141fe20000000013 */
[----:B------:R-:W-:Y:S01]  /*16050*/  FFMA R11, R11, -0.70710676908493041992, R19 ;  /* 0xbf3504f30b0b7823 */ /* 0x000fe20000000013 */
[----:B------:R-:W-:-:S02]  /*16060*/  FFMA R19, R59, 0.41421356797218322754, R27 ;  /* 0x3ed413cd3b137823 */ /* 0x000fc4000000001b */
[----:B------:R-:W-:Y:S01]  /*16070*/  FFMA R56, R55, 0.19891236722469329834, R34 ;  /* 0x3e4bafaf37387823 */ /* 0x000fe20000000022 */
[----:B------:R-:W-:Y:S01]  /*16080*/  FFMA R57, R40, 0.66817861795425415039, R11 ;  /* 0x3f2b0dc128397823 */ /* 0x000fe2000000000b */
[----:B------:R-:W-:Y:S01]  /*16090*/  FFMA R27, R27, 0.41421356797218322754, -R59 ;  /* 0x3ed413cd1b1b7823 */ /* 0x000fe2000000083b */
[----:B------:R-:W-:Y:S01]  /*160a0*/  FFMA R40, R11, -0.66817861795425415039, R40 ;  /* 0xbf2b0dc10b287823 */ /* 0x000fe20000000028 */
[C-C-:B------:R-:W-:Y:S01]  /*160b0*/  FFMA R59, R56.reuse, -1.9615705013275146484, R32.reuse ;  /* 0xbffb14be383b7823 */ /* 0x140fe20000000020 */
[----:B------:R-:W-:Y:S01]  /*160c0*/  FFMA R11, R56, 1.9615705013275146484, R32 ;  /* 0x3ffb14be380b7823 */ /* 0x000fe20000000020 */
[C-C-:B------:R-:W-:Y:S01]  /*160d0*/  FFMA R58, R57.reuse, -1.6629391908645629883, R46.reuse ;  /* 0xbfd4db31393a7823 */ /* 0x140fe2000000002e */
[----:B------:R-:W-:Y:S01]  /*160e0*/  FFMA R32, R57, 1.6629391908645629883, R46 ;  /* 0x3fd4db3139207823 */ /* 0x000fe2000000002e */
[----:B------:R-:W-:Y:S02]  /*160f0*/  FFMA R55, R34, -0.19891236722469329834, R55 ;  /* 0xbe4bafaf22377823 */ /* 0x000fe40000000037 */
[----:B------:R-:W2:Y:S04]  /*16100*/  LDL.LU R34, [R1+0x254] ;  /* 0x0002540001227983 */ /* 0x000ea80000300800 */
[----:B------:R-:W-:Y:S01]  /*16110*/  STL [R1+0x68], R59 ;  /* 0x0000683b01007387 */ /* 0x000fe20000100800 */
[----:B------:R-:W-:-:S03]  /*16120*/  FFMA R56, R55, -1.9615705013275146484, R50 ;  /* 0xbffb14be37387823 */ /* 0x000fc60000000032 */
[----:B------:R-:W-:Y:S01]  /*16130*/  STL [R1+0x50], R58 ;  /* 0x0000503a01007387 */ /* 0x000fe20000100800 */
[----:B------:R-:W-:-:S03]  /*16140*/  FFMA R46, R55, 1.9615705013275146484, R50 ;  /* 0x3ffb14be372e7823 */ /* 0x000fc60000000032 */
[----:B------:R-:W-:Y:S01]  /*16150*/  STL [R1], R32 ;  /* 0x0000002001007387 */ /* 0x000fe20000100800 */
[----:B------:R-:W-:-:S03]  /*16160*/  FFMA R50, R10, 0.70710676908493041992, R51 ;  /* 0x3f3504f30a327823 */ /* 0x000fc60000000033 */
[----:B------:R-:W0:Y:S01]  /*16170*/  LDS R32, [R48+0xc] ;  /* 0x00000c0030207984 */ /* 0x000e220000000800 */
[----:B------:R-:W-:Y:S01]  /*16180*/  FFMA R10, R10, -0.70710676908493041992, R51 ;  /* 0xbf3504f30a0a7823 */ /* 0x000fe20000000033 */
[C-C-:B------:R-:W-:Y:S02]  /*16190*/  FFMA R51, R40.reuse, -1.6629391908645629883, R16.reuse ;  /* 0xbfd4db3128337823 */ /* 0x140fe40000000010 */
[----:B------:R-:W-:Y:S04]  /*161a0*/  STL [R1+0x8], R56 ;  /* 0x0000083801007387 */ /* 0x000fe80000100800 */
[----:B------:R4:W-:Y:S04]  /*161b0*/  STL [R1+0x30], R46 ;  /* 0x0000302e01007387 */ /* 0x0009e80000100800 */
[----:B------:R1:W-:Y:S01]  /*161c0*/  STL [R1+0x60], R51 ;  /* 0x0000603301007387 */ /* 0x0003e20000100800 */
[----:B----4-:R-:W-:Y:S01]  /*161d0*/  FFMA R46, R40, 1.6629391908645629883, R16 ;  /* 0x3fd4db31282e7823 */ /* 0x010fe20000000010 */
[----:B------:R-:W-:Y:S01]  /*161e0*/  FFMA R40, R50, 0.19891236722469329834, R14 ;  /* 0x3e4bafaf32287823 */ /* 0x000fe2000000000e */
[----:B------:R-:W-:Y:S01]  /*161f0*/  FFMA R16, R45, 0.66817861795425415039, R10 ;  /* 0x3f2b0dc12d107823 */ /* 0x000fe2000000000a */
[----:B-1----:R-:W-:-:S02]  /*16200*/  FFMA R51, R10, -0.66817861795425415039, R45 ;  /* 0xbf2b0dc10a337823 */ /* 0x002fc4000000002d */
[--C-:B------:R-:W-:Y:S01]  /*16210*/  FFMA R45, R40, -1.9615705013275146484, R31.reuse ;  /* 0xbffb14be282d7823 */ /* 0x100fe2000000001f */
[----:B------:R-:W-:Y:S01]  /*16220*/  FFMA R50, R14, -0.19891236722469329834, R50 ;  /* 0xbe4bafaf0e327823 */ /* 0x000fe20000000032 */
[----:B------:R-:W-:Y:S01]  /*16230*/  FFMA R10, R40, 1.9615705013275146484, R31 ;  /* 0x3ffb14be280a7823 */ /* 0x000fe2000000001f */
[----:B------:R-:W-:Y:S01]  /*16240*/  FFMA R40, R16, -1.6629391908645629883, R24 ;  /* 0xbfd4db3110287823 */ /* 0x000fe20000000018 */
[----:B------:R-:W1:Y:S01]  /*16250*/  LDS R14, [R48+0x10] ;  /* 0x00001000300e7984 */ /* 0x000e620000000800 */
[----:B------:R-:W-:-:S03]  /*16260*/  FFMA R31, R50, -1.9615705013275146484, R47 ;  /* 0xbffb14be321f7823 */ /* 0x000fc6000000002f */
[----:B------:R4:W-:Y:S04]  /*16270*/  STL [R1+0x64], R45 ;  /* 0x0000642d01007387 */ /* 0x0009e80000100800 */
[----:B------:R3:W-:Y:S01]  /*16280*/  STL [R1+0x44], R40 ;  /* 0x0000442801007387 */ /* 0x0007e20000100800 */
[----:B----4-:R-:W-:Y:S01]  /*16290*/  FFMA R45, R16, 1.6629391908645629883, R24 ;  /* 0x3fd4db31102d7823 */ /* 0x010fe20000000018 */
[----:B------:R-:W-:Y:S01]  /*162a0*/  FFMA R24, R50, 1.9615705013275146484, R47 ;  /* 0x3ffb14be32187823 */ /* 0x000fe2000000002f */
[C-C-:B------:R-:W-:Y:S01]  /*162b0*/  FFMA R16, R9.reuse, 0.70710676908493041992, R54.reuse ;  /* 0x3f3504f309107823 */ /* 0x140fe20000000036 */
[----:B------:R-:W-:Y:S01]  /*162c0*/  STL [R1+0x4], R31 ;  /* 0x0000041f01007387 */ /* 0x000fe20000100800 */
[----:B------:R-:W-:Y:S01]  /*162d0*/  FFMA R9, R9, -0.70710676908493041992, R54 ;  /* 0xbf3504f309097823 */ /* 0x000fe20000000036 */
[----:B---3--:R-:W-:-:S02]  /*162e0*/  FFMA R40, R51, 1.6629391908645629883, R15 ;  /* 0x3fd4db3133287823 */ /* 0x008fc4000000000f */
[----:B------:R3:W-:Y:S01]  /*162f0*/  STL [R1+0x2c], R24 ;  /* 0x00002c1801007387 */ /* 0x0007e20000100800 */
[----:B------:R-:W-:Y:S01]  /*16300*/  FFMA R47, R38, 0.66817861795425415039, R9 ;  /* 0x3f2b0dc1262f7823 */ /* 0x000fe20000000009 */
[----:B---3--:R-:W-:Y:S01]  /*16310*/  FFMA R24, R51, -1.6629391908645629883, R15 ;  /* 0xbfd4db3133187823 */ /* 0x008fe2000000000f */
[----:B------:R-:W-:Y:S01]  /*16320*/  FFMA R15, R16, 0.19891236722469329834, R13 ;  /* 0x3e4bafaf100f7823 */ /* 0x000fe2000000000d */
[----:B------:R-:W-:-:S03]  /*16330*/  FFMA R13, R13, -0.19891236722469329834, R16 ;  /* 0xbe4bafaf0d0d7823 */ /* 0x000fc60000000010 */
[C-C-:B------:R-:W-:Y:S01]  /*16340*/  FFMA R16, R15.reuse, -1.9615705013275146484, R30.reuse ;  /* 0xbffb14be0f107823 */ /* 0x140fe2000000001e */
[----:B------:R-:W-:Y:S01]  /*16350*/  FFMA R30, R15, 1.9615705013275146484, R30 ;  /* 0x3ffb14be0f1e7823 */ /* 0x000fe2000000001e */
[----:B------:R-:W-:Y:S01]  /*16360*/  FFMA R15, R47, -1.6629391908645629883, R39 ;  /* 0xbfd4db312f0f7823 */ /* 0x000fe20000000027 */
[----:B------:R-:W-:Y:S01]  /*16370*/  STL [R1+0x58], R24 ;  /* 0x0000581801007387 */ /* 0x000fe20000100800 */
[----:B------:R-:W-:-:S03]  /*16380*/  FFMA R51, R13, -1.9615705013275146484, R49 ;  /* 0xbffb14be0d337823 */ /* 0x000fc60000000031 */
[----:B------:R-:W-:Y:S04]  /*16390*/  STL [R1+0x5c], R16 ;  /* 0x00005c1001007387 */ /* 0x000fe80000100800 */
[----:B------:R3:W-:Y:S01]  /*163a0*/  STL [R1+0x40], R15 ;  /* 0x0000400f01007387 */ /* 0x0007e20000100800 */
[----:B------:R-:W-:-:S03]  /*163b0*/  FFMA R38, R9, -0.66817861795425415039, R38 ;  /* 0xbf2b0dc109267823 */ /* 0x000fc60000000026 */
[----:B------:R-:W4:Y:S01]  /*163c0*/  LDS R9, [R48+0x14] ;  /* 0x0000140030097984 */ /* 0x000f220000000800 */
[----:B---3--:R-:W-:Y:S01]  /*163d0*/  FFMA R15, R13, 1.9615705013275146484, R49 ;  /* 0x3ffb14be0d0f7823 */ /* 0x008fe20000000031 */
[C-C-:B0-----:R-:W-:Y:S01]  /*163e0*/  FFMA R13, R8.reuse, 0.70710676908493041992, R32.reuse ;  /* 0x3f3504f3080d7823 */ /* 0x141fe20000000020 */
[----:B------:R-:W-:-:S03]  /*163f0*/  FFMA R8, R8, -0.70710676908493041992, R32 ;  /* 0xbf3504f308087823 */ /* 0x000fc60000000020 */
[----:B------:R0:W-:Y:S01]  /*16400*/  STL [R1+0x24], R15 ;  /* 0x0000240f01007387 */ /* 0x0001e20000100800 */
[----:B------:R-:W-:Y:S01]  /*16410*/  FFMA R49, R37, 0.66817861795425415039, R8 ;  /* 0x3f2b0dc125317823 */ /* 0x000fe20000000008 */
[----:B------:R-:W-:Y:S01]  /*16420*/  FFMA R16, R38, -1.6629391908645629883, R23 ;  /* 0xbfd4db3126107823 */ /* 0x000fe20000000017 */
[----:B------:R-:W-:Y:S02]  /*16430*/  FFMA R37, R8, -0.66817861795425415039, R37 ;  /* 0xbf2b0dc108257823 */ /* 0x000fe40000000025 */
[----:B------:R-:W-:Y:S01]  /*16440*/  FFMA R8, R49, -1.6629391908645629883, R28 ;  /* 0xbfd4db3131087823 */ /* 0x000fe2000000001c */
[----:B0-----:R-:W-:Y:S01]  /*16450*/  FFMA R15, R13, 0.19891236722469329834, R12 ;  /* 0x3e4bafaf0d0f7823 */ /* 0x001fe2000000000c */
[----:B------:R-:W-:-:S03]  /*16460*/  FFMA R12, R12, -0.19891236722469329834, R13 ;  /* 0xbe4bafaf0c0c7823 */ /* 0x000fc6000000000d */
[----:B------:R-:W-:Y:S01]  /*16470*/  FFMA R13, R15, -1.9615705013275146484, R29 ;  /* 0xbffb14be0f0d7823 */ /* 0x000fe2000000001d */
[C-C-:B------:R-:W-:Y:S01]  /*16480*/  FFMA R55, R12.reuse, -1.9615705013275146484, R44.reuse ;  /* 0xbffb14be0c377823 */ /* 0x140fe2000000002c */
[----:B------:R-:W-:Y:S01]  /*16490*/  FFMA R12, R12, 1.9615705013275146484, R44 ;  /* 0x3ffb14be0c0c7823 */ /* 0x000fe2000000002c */
[----:B------:R-:W-:Y:S04]  /*164a0*/  STL [R1+0x54], R16 ;  /* 0x0000541001007387 */ /* 0x000fe80000100800 */
[----:B------:R-:W-:Y:S04]  /*164b0*/  STL [R1+0x4c], R13 ;  /* 0x00004c0d01007387 */ /* 0x000fe80000100800 */
[----:B------:R1:W-:Y:S04]  /*164c0*/  STL [R1+0x38], R8 ;  /* 0x0000380801007387 */ /* 0x0003e80000100800 */
[----:B------:R0:W-:Y:S04]  /*164d0*/  STL [R1+0x20], R12 ;  /* 0x0000200c01007387 */ /* 0x0001e80000100800 */
[----:B------:R-:W3:Y:S01]  /*164e0*/  LDL.LU R31, [R1+0x14] ;  /* 0x00001400011f7983 */ /* 0x000ee20000300800 */
[C-C-:B-1----:R-:W-:Y:S01]  /*164f0*/  FFMA R8, R7.reuse, 0.70710676908493041992, R14.reuse ;  /* 0x3f3504f307087823 */ /* 0x142fe2000000000e */
[----:B------:R-:W-:Y:S01]  /*16500*/  FFMA R7, R7, -0.70710676908493041992, R14 ;  /* 0xbf3504f307077823 */ /* 0x000fe2000000000e */
[----:B0-----:R-:W-:-:S03]  /*16510*/  FFMA R12, R37, -1.6629391908645629883, R22 ;  /* 0xbfd4db31250c7823 */ /* 0x001fc60000000016 */
[----:B------:R-:W-:Y:S02]  /*16520*/  FFMA R44, R36, 0.66817861795425415039, R7 ;  /* 0x3f2b0dc1242c7823 */ /* 0x000fe40000000007 */
[----:B------:R0:W-:Y:S01]  /*16530*/  STL [R1+0x48], R12 ;  /* 0x0000480c01007387 */ /* 0x0001e20000100800 */
[----:B------:R-:W-:Y:S01]  /*16540*/  FFMA R36, R7, -0.66817861795425415039, R36 ;  /* 0xbf2b0dc107247823 */ /* 0x000fe20000000024 */
[----:B------:R-:W-:Y:S01]  /*16550*/  FFMA R7, R44, -1.6629391908645629883, R43 ;  /* 0xbfd4db312c077823 */ /* 0x000fe2000000002b */
[----:B0-----:R-:W-:Y:S01]  /*16560*/  FFMA R12, R8, 0.19891236722469329834, R20 ;  /* 0x3e4bafaf080c7823 */ /* 0x001fe20000000014 */
[----:B------:R-:W-:-:S03]  /*16570*/  FFMA R20, R20, -0.19891236722469329834, R8 ;  /* 0xbe4bafaf14147823 */ /* 0x000fc60000000008 */
[----:B------:R-:W-:-:S05]  /*16580*/  FFMA R8, R12, -1.9615705013275146484, R52 ;  /* 0xbffb14be0c087823 */ /* 0x000fca0000000034 */
[----:B------:R0:W-:Y:S04]  /*16590*/  STL [R1+0x3c], R8 ;  /* 0x00003c0801007387 */ /* 0x0001e80000100800 */
[----:B------:R1:W-:Y:S01]  /*165a0*/  STL [R1+0x34], R7 ;  /* 0x0000340701007387 */ /* 0x0003e20000100800 */
[----:B0-----:R-:W-:Y:S01]  /*165b0*/  FFMA R8, R36, -1.6629391908645629883, R21 ;  /* 0xbfd4db3124087823 */ /* 0x001fe20000000015 */
[----:B-1----:R-:W-:-:S05]  /*165c0*/  FFMA R7, R20, 1.9615705013275146484, R53 ;  /* 0x3ffb14be14077823 */ /* 0x002fca0000000035 */
[----:B------:R4:W-:Y:S04]  /*165d0*/  STL [R1+0x28], R7 ;  /* 0x0000280701007387 */ /* 0x0009e80000100800 */
[----:B------:R0:W-:Y:S01]  /*165e0*/  STL [R1+0xc], R8 ;  /* 0x00000c0801007387 */ /* 0x0001e20000100800 */
[C-C-:B----4-:R-:W-:Y:S01]  /*165f0*/  FFMA R7, R5.reuse, 0.70710676908493041992, R9.reuse ;  /* 0x3f3504f305077823 */ /* 0x150fe20000000009 */
[----:B------:R-:W-:Y:S01]  /*16600*/  FFMA R9, R5, -0.70710676908493041992, R9 ;  /* 0xbf3504f305097823 */ /* 0x000fe20000000009 */
[C-C-:B------:R-:W-:Y:S01]  /*16610*/  FFMA R5, R19.reuse, 1.8477590084075927734, R42.reuse ;  /* 0x3fec835e13057823 */ /* 0x140fe2000000002a */
[----:B------:R-:W-:Y:S01]  /*16620*/  FFMA R19, R19, -1.8477590084075927734, R42 ;  /* 0xbfec835e13137823 */ /* 0x000fe2000000002a */
[----:B0-----:R-:W-:Y:S01]  /*16630*/  FFMA R8, R7, 0.19891236722469329834, R6 ;  /* 0x3e4bafaf07087823 */ /* 0x001fe20000000006 */
[----:B------:R-:W-:-:S04]  /*16640*/  FFMA R6, R6, -0.19891236722469329834, R7 ;  /* 0xbe4bafaf06067823 */ /* 0x000fc80000000007 */
[C-C-:B------:R-:W-:Y:S01]  /*16650*/  FFMA R50, R6.reuse, -1.9615705013275146484, R19.reuse ;  /* 0xbffb14be06327823 */ /* 0x140fe20000000013 */
[----:B------:R-:W-:Y:S01]  /*16660*/  FFMA R57, R6, 1.9615705013275146484, R19 ;  /* 0x3ffb14be06397823 */ /* 0x000fe20000000013 */
[----:B------:R-:W-:Y:S02]  /*16670*/  FMUL R6, R2, 1.4142135381698608398 ;  /* 0x3fb504f302067820 */ /* 0x000fe40000400000 */
[----:B------:R-:W4:Y:S01]  /*16680*/  LDL.LU R2, [R1+0x250] ;  /* 0x0002500001027983 */ /* 0x000f220000300800 */
[----:B------:R-:W-:-:S03]  /*16690*/  FFMA R52, R12, 1.9615705013275146484, R52 ;  /* 0x3ffb14be0c347823 */ /* 0x000fc60000000034 */
[----:B------:R-:W0:Y:S01]  /*166a0*/  LDS R12, [R48+0x18] ;  /* 0x00001800300c7984 */ /* 0x000e220000000800 */
[----:B------:R-:W-:Y:S01]  /*166b0*/  FFMA R44, R44, 1.6629391908645629883, R43 ;  /* 0x3fd4db312c2c7823 */ /* 0x000fe2000000002b */
[----:B------:R-:W-:Y:S01]  /*166c0*/  FFMA R43, R27, -1.8477590084075927734, R41 ;  /* 0xbfec835e1b2b7823 */ /* 0x000fe20000000029 */
[----:B------:R-:W-:Y:S01]  /*166d0*/  FFMA R7, R35, 0.66817861795425415039, R9 ;  /* 0x3f2b0dc123077823 */ /* 0x000fe20000000009 */
[----:B------:R-:W-:Y:S01]  /*166e0*/  FFMA R27, R27, 1.8477590084075927734, R41 ;  /* 0x3fec835e1b1b7823 */ /* 0x000fe20000000029 */
[----:B------:R-:W-:Y:S01]  /*166f0*/  FFMA R9, R9, -0.66817861795425415039, R35 ;  /* 0xbf2b0dc109097823 */ /* 0x000fe20000000023 */
[----:B------:R-:W-:Y:S01]  /*16700*/  FFMA R47, R47, 1.6629391908645629883, R39 ;  /* 0x3fd4db312f2f7823 */ /* 0x000fe20000000027 */
[----:B------:R-:W-:Y:S01]  /*16710*/  FFMA R56, R20, -1.9615705013275146484, R53 ;  /* 0xbffb14be14387823 */ /* 0x000fe20000000035 */
[----:B------:R-:W-:Y:S01]  /*16720*/  FFMA R39, R36, 1.6629391908645629883, R21 ;  /* 0x3fd4db3124277823 */ /* 0x000fe20000000015 */
[C-C-:B------:R-:W-:Y:S01]  /*16730*/  FFMA R53, R9.reuse, -1.6629391908645629883, R27.reuse ;  /* 0xbfd4db3109357823 */ /* 0x140fe2000000001b */
[----:B------:R-:W-:Y:S01]  /*16740*/  FFMA R36, R9, 1.6629391908645629883, R27 ;  /* 0x3fd4db3109247823 */ /* 0x000fe2000000001b */
[C-C-:B------:R-:W-:Y:S01]  /*16750*/  FADD R9, R18.reuse, R4.reuse ;  /* 0x0000000412097221 */ /* 0x140fe20000000000 */
[----:B------:R-:W-:Y:S01]  /*16760*/  FADD R4, R18, -R4 ;  /* 0x8000000412047221 */ /* 0x000fe20000000000 */
[C---:B------:R-:W-:Y:S01]  /*16770*/  FFMA R59, R8.reuse, -1.9615705013275146484, R5 ;  /* 0xbffb14be083b7823 */ /* 0x040fe20000000005 */
[C---:B------:R-:W-:Y:S01]  /*16780*/  FFMA R58, R7.reuse, -1.6629391908645629883, R43 ;  /* 0xbfd4db31073a7823 */ /* 0x040fe2000000002b */
[----:B------:R-:W-:Y:S01]  /*16790*/  FFMA R5, R8, 1.9615705013275146484, R5 ;  /* 0x3ffb14be08057823 */ /* 0x000fe20000000005 */
[----:B------:R-:W-:Y:S01]  /*167a0*/  FFMA R43, R7, 1.6629391908645629883, R43 ;  /* 0x3fd4db31072b7823 */ /* 0x000fe2000000002b */
[----:B------:R-:W-:Y:S01]  /*167b0*/  FFMA R8, R60, 0.41421356797218322754, R26 ;  /* 0x3ed413cd3c087823 */ /* 0x000fe2000000001a */
[----:B------:R-:W-:Y:S01]  /*167c0*/  FFMA R26, R26, 0.41421356797218322754, -R60 ;  /* 0x3ed413cd1a1a7823 */ /* 0x000fe2000000083c */
[----:B------:R-:W-:Y:S01]  /*167d0*/  FFMA R29, R15, 1.9615705013275146484, R29 ;  /* 0x3ffb14be0f1d7823 */ /* 0x000fe2000000001d */
[----:B------:R-:W1:Y:S01]  /*167e0*/  LDS R48, [R48+0x1c] ;  /* 0x00001c0030307984 */ /* 0x000e620000000800 */
[C-C-:B--2---:R-:W-:Y:S01]  /*167f0*/  FFMA R13, R9.reuse, 0.70710676908493041992, R34.reuse ;  /* 0x3f3504f3090d7823 */ /* 0x144fe20000000022 */
[----:B------:R-:W-:Y:S01]  /*16800*/  FFMA R34, R9, -0.70710676908493041992, R34 ;  /* 0xbf3504f309227823 */ /* 0x000fe20000000022 */
[C-C-:B0-----:R-:W-:Y:S01]  /*16810*/  FFMA R9, R4.reuse, -0.70710676908493041992, R12.reuse ;  /* 0xbf3504f304097823 */ /* 0x141fe2000000000c */
[----:B------:R-:W-:Y:S01]  /*16820*/  FFMA R4, R4, 0.70710676908493041992, R12 ;  /* 0x3f3504f304047823 */ /* 0x000fe2000000000c */
[C-C-:B---3--:R-:W-:Y:S01]  /*16830*/  FFMA R7, R31.reuse, 1.4142135381698608398, R6.reuse ;  /* 0x3fb504f31f077823 */ /* 0x148fe20000000006 */
[----:B------:R-:W-:-:S03]  /*16840*/  FFMA R6, R31, 1.4142135381698608398, -R6 ;  /* 0x3fb504f31f067823 */ /* 0x000fc60000000806 */
[C-C-:B------:R-:W-:Y:S01]  /*16850*/  FFMA R16, R8.reuse, 1.8477590084075927734, R7.reuse ;  /* 0x3fec835e08107823 */ /* 0x140fe20000000007 */
[----:B------:R-:W-:Y:S01]  /*16860*/  FFMA R7, R8, -1.8477590084075927734, R7 ;  /* 0xbfec835e08077823 */ /* 0x000fe20000000007 */
[----:B------:R-:W-:Y:S01]  /*16870*/  FFMA R8, R4, 0.19891236722469329834, R13 ;  /* 0x3e4bafaf04087823 */ /* 0x000fe2000000000d */
[----:B------:R-:W-:Y:S01]  /*16880*/  FFMA R13, R13, -0.19891236722469329834, R4 ;  /* 0xbe4bafaf0d0d7823 */ /* 0x000fe20000000004 */
[C-C-:B------:R-:W-:Y:S01]  /*16890*/  FFMA R15, R26.reuse, -1.8477590084075927734, R6.reuse ;  /* 0xbfec835e1a0f7823 */ /* 0x140fe20000000006 */
[----:B------:R-:W-:Y:S01]  /*168a0*/  FFMA R4, R26, 1.8477590084075927734, R6 ;  /* 0x3fec835e1a047823 */ /* 0x000fe20000000006 */
[----:B------:R-:W-:-:S04]  /*168b0*/  FFMA R6, R34, 0.66817861795425415039, R9 ;  /* 0x3f2b0dc122067823 */ /* 0x000fc80000000009 */
[C-C-:B------:R-:W-:Y:S01]  /*168c0*/  FFMA R41, R6.reuse, -1.6629391908645629883, R15.reuse ;  /* 0xbfd4db3106297823 */ /* 0x140fe2000000000f */
[----:B------:R-:W-:Y:S01]  /*168d0*/  FFMA R15, R6, 1.6629391908645629883, R15 ;  /* 0x3fd4db31060f7823 */ /* 0x000fe2000000000f */
[----:B------:R-:W-:Y:S02]  /*168e0*/  FMUL R6, R3, 1.4142135381698608398 ;  /* 0x3fb504f303067820 */ /* 0x000fe40000400000 */
[----:B------:R-:W2:Y:S04]  /*168f0*/  LDL.LU R3, [R1+0x24c] ;  /* 0x00024c0001037983 */ /* 0x000ea80000300800 */
[----:B------:R-:W3:Y:S04]  /*16900*/  LDL R24, [R1+0xd8] ;  /* 0x0000d80001187983 */ /* 0x000ee80000100800 */
[----:B------:R-:W2:Y:S01]  /*16910*/  LDL R31, [R1+0x94] ;  /* 0x00009400011f7983 */ /* 0x000ea20000100800 */
[C-C-:B------:R-:W-:Y:S01]  /*16920*/  FFMA R14, R13.reuse, -1.9615705013275146484, R7.reuse ;  /* 0xbffb14be0d0e7823 */ /* 0x140fe20000000007 */
[----:B------:R-:W-:Y:S01]  /*16930*/  FFMA R13, R13, 1.9615705013275146484, R7 ;  /* 0x3ffb14be0d0d7823 */ /* 0x000fe20000000007 */
[C-C-:B----4-:R-:W-:Y:S01]  /*16940*/  FFMA R7, R2.reuse, 1.4142135381698608398, R6.reuse ;  /* 0x3fb504f302077823 */ /* 0x150fe20000000006 */
[----:B------:R-:W-:-:S02]  /*16950*/  FFMA R6, R2, 1.4142135381698608398, -R6 ;  /* 0x3fb504f302067823 */ /* 0x000fc40000000806 */
[----:B------:R0:W5:Y:S01]  /*16960*/  LDL.LU R2, [R1+0x248] ;  /* 0x0002480001027983 */ /* 0x0001620000300800 */
[----:B------:R-:W-:-:S04]  /*16970*/  FFMA R9, R9, -0.66817861795425415039, R34 ;  /* 0xbf2b0dc109097823 */ /* 0x000fc80000000022 */
[C-C-:B------:R-:W-:Y:S01]  /*16980*/  FFMA R12, R9.reuse, -1.6629391908645629883, R4.reuse ;  /* 0xbfd4db31090c7823 */ /* 0x140fe20000000004 */
[----:B------:R-:W-:Y:S01]  /*16990*/  FFMA R4, R9, 1.6629391908645629883, R4 ;  /* 0x3fd4db3109047823 */ /* 0x000fe20000000004 */
[C-C-:B------:R-:W-:Y:S01]  /*169a0*/  FADD R9, R17.reuse, R0.reuse ;  /* 0x0000000011097221 */ /* 0x140fe20000000000 */
[----:B------:R-:W-:Y:S01]  /*169b0*/  FADD R17, R17, -R0 ;  /* 0x8000000011117221 */ /* 0x000fe20000000000 */
[C-C-:B------:R-:W-:Y:S01]  /*169c0*/  FFMA R42, R8.reuse, -1.9615705013275146484, R16.reuse ;  /* 0xbffb14be082a7823 */ /* 0x140fe20000000010 */
[----:B------:R-:W-:Y:S01]  /*169d0*/  FFMA R16, R8, 1.9615705013275146484, R16 ;  /* 0x3ffb14be08107823 */ /* 0x000fe20000000010 */
[----:B------:R-:W-:Y:S01]  /*169e0*/  FFMA R8, R61, 0.41421356797218322754, R25 ;  /* 0x3ed413cd3d087823 */ /* 0x000fe20000000019 */
[--C-:B-1----:R-:W-:Y:S01]  /*169f0*/  FFMA R0, R17, -0.70710676908493041992, R48.reuse ;  /* 0xbf3504f311007823 */ /* 0x102fe20000000030 */
[----:B------:R-:W-:Y:S01]  /*16a00*/  FFMA R21, R9, 0.70710676908493041992, R33 ;  /* 0x3f3504f309157823 */ /* 0x000fe20000000021 */
[----:B------:R-:W-:Y:S01]  /*16a10*/  FFMA R17, R17, 0.70710676908493041992, R48 ;  /* 0x3f3504f311117823 */ /* 0x000fe20000000030 */
[----:B------:R-:W-:Y:S01]  /*16a20*/  FFMA R49, R49, 1.6629391908645629883, R28 ;  /* 0x3fd4db3131317823 */ /* 0x000fe2000000001c */
[C-C-:B------:R-:W-:Y:S01]  /*16a30*/  FFMA R28, R8.reuse, 1.8477590084075927734, R7.reuse ;  /* 0x3fec835e081c7823 */ /* 0x140fe20000000007 */
[----:B------:R-:W-:Y:S01]  /*16a40*/  FFMA R7, R8, -1.8477590084075927734, R7 ;  /* 0xbfec835e08077823 */ /* 0x000fe20000000007 */
[----:B------:R-:W-:Y:S01]  /*16a50*/  FFMA R8, R17, 0.19891236722469329834, R21 ;  /* 0x3e4bafaf11087823 */ /* 0x000fe20000000015 */
[----:B------:R-:W-:Y:S01]  /*16a60*/  FFMA R25, R25, 0.41421356797218322754, -R61 ;  /* 0x3ed413cd19197823 */ /* 0x000fe2000000083d */
[----:B------:R-:W-:Y:S01]  /*16a70*/  FFMA R33, R9, -0.70710676908493041992, R33 ;  /* 0xbf3504f309217823 */ /* 0x000fe20000000021 */
[----:B------:R-:W-:Y:S01]  /*16a80*/  FFMA R21, R21, -0.19891236722469329834, R17 ;  /* 0xbe4bafaf15157823 */ /* 0x000fe20000000011 */
[C-C-:B------:R-:W-:Y:S01]  /*16a90*/  FFMA R17, R8.reuse, -1.9615705013275146484, R28.reuse ;  /* 0xbffb14be08117823 */ /* 0x140fe2000000001c */
[----:B------:R-:W-:Y:S01]  /*16aa0*/  FFMA R28, R8, 1.9615705013275146484, R28 ;  /* 0x3ffb14be081c7823 */ /* 0x000fe2000000001c */
[C-C-:B------:R-:W-:Y:S01]  /*16ab0*/  FFMA R19, R25.reuse, -1.8477590084075927734, R6.reuse ;  /* 0xbfec835e19137823 */ /* 0x140fe20000000006 */
[----:B------:R-:W-:Y:S01]  /*16ac0*/  FFMA R6, R25, 1.8477590084075927734, R6 ;  /* 0x3fec835e19067823 */ /* 0x000fe20000000006 */
[----:B------:R-:W-:Y:S01]  /*16ad0*/  FFMA R8, R33, 0.66817861795425415039, R0 ;  /* 0x3f2b0dc121087823 */ /* 0x000fe20000000000 */
[----:B------:R-:W-:Y:S01]  /*16ae0*/  FFMA R0, R0, -0.66817861795425415039, R33 ;  /* 0xbf2b0dc100007823 */ /* 0x000fe20000000021 */
[----:B------:R-:W-:Y:S01]  /*16af0*/  FFMA R38, R38, 1.6629391908645629883, R23 ;  /* 0x3fd4db3126267823 */ /* 0x000fe20000000017 */
[----:B------:R-:W-:-:S02]  /*16b00*/  FFMA R37, R37, 1.6629391908645629883, R22 ;  /* 0x3fd4db3125257823 */ /* 0x000fc40000000016 */
[C-C-:B------:R-:W-:Y:S01]  /*16b10*/  FFMA R22, R0.reuse, -1.6629391908645629883, R6.reuse ;  /* 0xbfd4db3100167823 */ /* 0x140fe20000000006 */
[----:B------:R-:W-:Y:S01]  /*16b20*/  FFMA R23, R0, 1.6629391908645629883, R6 ;  /* 0x3fd4db3100177823 */ /* 0x000fe20000000006 */
[C---:B------:R-:W-:Y:S01]  /*16b30*/  FFMA R18, R8.reuse, -1.6629391908645629883, R19 ;  /* 0xbfd4db3108127823 */ /* 0x040fe20000000013 */
[C---:B------:R-:W-:Y:S01]  /*16b40*/  FFMA R20, R21.reuse, -1.9615705013275146484, R7 ;  /* 0xbffb14be15147823 */ /* 0x040fe20000000007 */
[----:B------:R-:W-:Y:S01]  /*16b50*/  FFMA R19, R8, 1.6629391908645629883, R19 ;  /* 0x3fd4db3108137823 */ /* 0x000fe20000000013 */
[----:B------:R-:W-:Y:S01]  /*16b60*/  FFMA R21, R21, 1.9615705013275146484, R7 ;  /* 0x3ffb14be15157823 */ /* 0x000fe20000000007 */
[----:B---3--:R0:W1:Y:S04]  /*16b70*/  SHFL.IDX PT, R32, R24, RZ, 0x181f ;  /* 0x00181fff18207589 */ /* 0x00806800000e0000 */
[----:B--2---:R0:W2:Y:S01]  /*16b80*/  SHFL.IDX PT, R6, R31, RZ, 0x181f ;  /* 0x00181fff1f067589 */ /* 0x0040a200000e0000 */
[----:B------:R-:W-:-:S04]  /*16b90*/  FADD R25, R3, UR4 ;  /* 0x0000000403197e21 */ /* 0x000fc80008000000 */
[----:B------:R-:W-:-:S07]  /*16ba0*/  FADD R25, R25, -UR5 ;  /* 0x8000000519197e21 */ /* 0x000fce0008000000 */
.L_x_7813:
[----:B------:R-:W3:Y:S01]  /*16bb0*/  LDCU UR4, c[0x0][0x398] ;  /* 0x00007300ff0477ac */ /* 0x000ee20008000800 */
[----:B------:R-:W4:Y:S01]  /*16bc0*/  LDC.64 R26, c[0x0][0x380] ;  /* 0x0000e000ff1a7b82 */ /* 0x000f220000000a00 */
[----:B0-----:R-:W4:Y:S01]  /*16bd0*/  LDL.LU R31, [R1+0x240] ;  /* 0x00024000011f7983 */ /* 0x001f220000300800 */
[----:B-----5:R-:W-:-:S06]  /*16be0*/  SHF.R.S32.HI R60, RZ, 0x1f, R2 ;  /* 0x0000001fff3c7819 */ /* 0x020fcc0000011402 */
[----:B------:R-:W0:Y:S01]  /*16bf0*/  LDC R24, c[0x0][0x3bc] ;  /* 0x0000ef00ff187b82 */ /* 0x000e220000000800 */
[----:B---3--:R-:W-:Y:S01]  /*16c00*/  MOV R0, UR4 ;  /* 0x0000000400007c02 */ /* 0x008fe20008000f00 */
[----:B------:R-:W3:Y:S04]  /*16c10*/  LDCU UR4, c[0x0][0x3bc] ;  /* 0x00007780ff0477ac */ /* 0x000ee80008000800 */
[----:B-12---:R-:W-:-:S05]  /*16c20*/  IMAD R32, R6, R0, R32 ;  /* 0x0000000006207224 */ /* 0x006fca00078e0220 */
[----:B------:R-:W-:Y:S02]  /*16c30*/  SHF.R.S32.HI R33, RZ, 0x1f, R32 ;  /* 0x0000001fff217819 */ /* 0x000fe40000011420 */
[----:B------:R-:W-:-:S04]  /*16c40*/  IADD3 R7, P0, PT, R2, R32, RZ ;  /* 0x0000002002077210 */ /* 0x000fc80007f1e0ff */
[----:B------:R-:W-:Y:S02]  /*16c50*/  IADD3.X R8, PT, PT, R33, R60, RZ, P0, !PT ;  /* 0x0000003c21087210 */ /* 0x000fe400007fe4ff */
[----:B----4-:R-:W-:Y:S01]  /*16c60*/  LEA R6, P0, R7, R26, 0x2 ;  /* 0x0000001a07067211 */ /* 0x010fe200078010ff */
[----:B---3--:R-:W-:-:S03]  /*16c70*/  FFMA R11, R11, R3, UR4 ;  /* 0x000000040b0b7e23 */ /* 0x008fc60008000003 */
[----:B------:R-:W-:Y:S01]  /*16c80*/  LEA.HI.X R7, R7, R27, R8, 0x2, P0 ;  /* 0x0000001b07077211 */ /* 0x000fe200000f1408 */
[----:B0-----:R-:W-:-:S07]  /*16c90*/  FADD R34, R11, -R24 ;  /* 0x800000180b227221 */ /* 0x001fce0000000000 */
[----:B------:R0:W-:Y:S01]  /*16ca0*/  ATOM.E.ADD.F32.FTZ.RN.STRONG.GPU P0, RZ, desc[UR8][R6.64], R34 ;  /* 0x8000002206ff79a2 */ /* 0x0001e2000c10f308 */
[----:B------:R-:W-:Y:S01]  /*16cb0*/  BSSY.RECONVERGENT B1, `(.L_x_5040) ;  /* 0x000001a000017945 */ /* 0x000fe20003800200 */
[----:B------:R-:W-:-:S04]  /*16cc0*/  IADD3 R31, PT, PT, R2, R31, RZ ;  /* 0x0000001f021f7210 */ /* 0x000fc80007ffe0ff */
[----:B------:R-:W-:Y:S02]  /*16cd0*/  IADD3 R32, P1, PT, R32, R31, RZ ;  /* 0x0000001f20207210 */ /* 0x000fe40007f3e0ff */
[----:B------:R-:W-:-:S04]  /*16ce0*/  SHF.R.S32.HI R11, RZ, 0x1f, R31 ;  /* 0x0000001fff0b7819 */ /* 0x000fc8000001141f */
[----:B------:R-:W-:Y:S01]  /*16cf0*/  IADD3.X R33, PT, PT, R33, R11, RZ, P1, !PT ;  /* 0x0000000b21217210 */ /* 0x000fe20000ffe4ff */
[----:B0-----:R-:W-:Y:S06]  /*16d00*/  @P0 BRA `(.L_x_5041) ;  /* 0x0000000000500947 */ /* 0x001fec0003800000 */
[----:B------:R-:W0:Y:S02]  /*16d10*/  QSPC.E.S P0, RZ, [R6] ;  /* 0x0000000006ff73aa */ /* 0x000e240000000500 */
[----:B0-----:R-:W-:Y:S05]  /*16d20*/  @!P0 BRA `(.L_x_5042) ;  /* 0x00000000001c8947 */ /* 0x001fea0003800000 */
[----:B------:R-:W-:-:S04]  /*16d30*/  MOV R8, R6 ;  /* 0x0000000600087202 */ /* 0x000fc80000000f00 */
[----:B------:R-:W-:-:S07]  /*16d40*/  MOV R35, R8 ;  /* 0x0000000800237202 */ /* 0x000fce0000000f00 */
.L_x_5043:
[----:B------:R-:W0:Y:S02]  /*16d50*/  LDS R8, [R35] ;  /* 0x0000000023087984 */ /* 0x000e240000000800 */
[----:B0-----:R-:W-:-:S05]  /*16d60*/  FADD R9, R34, R8 ;  /* 0x0000000822097221 */ /* 0x001fca0000000000 */
[----:B------:R-:W0:Y:S02]  /*16d70*/  ATOMS.CAST.SPIN P0, [R35], R8, R9 ;  /* 0x000000082300758d */ /* 0x000e240001800009 */
[----:B0-----:R-:W-:Y:S05]  /*16d80*/  @!P0 BRA `(.L_x_5043) ;  /* 0xfffffffc00f08947 */ /* 0x001fea000383ffff */
[----:B------:R-:W-:Y:S05]  /*16d90*/  BRA `(.L_x_5041) ;  /* 0x00000000002c7947 */ /* 0x000fea0003800000 */
.L_x_5042:
[----:B------:R-:W0:Y:S02]  /*16da0*/  QSPC.E.D P0, RZ, [R6] ;  /* 0x0000000006ff73aa */ /* 0x000e240000000700 */
[----:B0-----:R-:W-:Y:S05]  /*16db0*/  @!P0 BRA `(.L_x_5044) ;  /* 0x0000000000188947 */ /* 0x001fea0003800000 */
.L_x_5045:
[----:B------:R-:W2:Y:S02]  /*16dc0*/  LD.E R8, [R6] ;  /* 0x0000000006087980 */ /* 0x000ea40000100900 */
[----:B--2---:R-:W-:-:S06]  /*16dd0*/  FADD R9, R34, R8 ;  /* 0x0000000822097221 */ /* 0x004fcc0000000000 */
[----:B------:R-:W2:Y:S02]  /*16de0*/  ATOM.E.CAST.SPIN PT, R9, [R6], R8, R9 ;  /* 0x000000080609738b */ /* 0x000ea400019e0109 */
[----:B--2---:R-:W-:-:S13]  /*16df0*/  ISETP.EQ.U32.AND P0, PT, R9, 0x1, PT ;  /* 0x000000010900780c */ /* 0x004fda0003f02070 */
[----:B------:R-:W-:Y:S05]  /*16e00*/  @!P0 BRA `(.L_x_5045) ;  /* 0xfffffffc00ec8947 */ /* 0x000fea000383ffff */
[----:B------:R-:W-:Y:S05]  /*16e10*/  BRA `(.L_x_5041) ;  /* 0x00000000000c7947 */ /* 0x000fea0003800000 */
.L_x_5044:
[----:B------:R-:W2:Y:S02]  /*16e20*/  LD.E R8, desc[UR8][R6.64] ;  /* 0x0000000806087980 */ /* 0x000ea4000c101900 */
[----:B--2---:R-:W-:-:S05]  /*16e30*/  FADD R8, R34, R8 ;  /* 0x0000000822087221 */ /* 0x004fca0000000000 */
[----:B------:R0:W-:Y:S02]  /*16e40*/  ST.E desc[UR8][R6.64], R8 ;  /* 0x0000000806007985 */ /* 0x0001e4000c101908 */
.L_x_5041:
[----:B------:R-:W-:Y:S05]  /*16e50*/  BSYNC.RECONVERGENT B1 ;  /* 0x0000000000017941 */ /* 0x000fea0003800200 */
.L_x_5040:
        /* <DEDUP_REMOVED lines=9> */
.L_x_5049:
[----:B------:R-:W0:Y:S02]  /*16ef0*/  LDS R32, [R34] ;  /* 0x0000000022207984 */ /* 0x000e240000000800 */
[----:B0-----:R-:W-:-:S05]  /*16f00*/  FADD R33, R25, R32 ;  /* 0x0000002019217221 */ /* 0x001fca0000000000 */
[----:B------:R-:W0:Y:S02]  /*16f10*/  ATOMS.CAST.SPIN P0, [R34], R32, R33 ;  /* 0x000000202200758d */ /* 0x000e240001800021 */
[----:B0-----:R-:W-:Y:S05]  /*16f20*/  @!P0 BRA `(.L_x_5049) ;  /* 0xfffffffc00f08947 */ /* 0x001fea000383ffff */
[----:B------:R-:W-:Y:S05]  /*16f30*/  BRA `(.L_x_5047) ;  /* 0x00000000002c7947 */ /* 0x000fea0003800000 */
.L_x_5048:
[----:B------:R-:W0:Y:S02]  /*16f40*/  QSPC.E.D P0, RZ, [R8] ;  /* 0x0000000008ff73aa */ /* 0x000e240000000700 */
[----:B0-----:R-:W-:Y:S05]  /*16f50*/  @!P0 BRA `(.L_x_5050) ;  /* 0x0000000000188947 */ /* 0x001fea0003800000 */
.L_x_5051:
[----:B------:R-:W2:Y:S02]  /*16f60*/  LD.E R32, [R8] ;  /* 0x0000000008207980 */ /* 0x000ea40000100900 */
[----:B--2---:R-:W-:-:S06]  /*16f70*/  FADD R33, R25, R32 ;  /* 0x0000002019217221 */ /* 0x004fcc0000000000 */
[----:B------:R-:W2:Y:S02]  /*16f80*/  ATOM.E.CAST.SPIN PT, R33, [R8], R32, R33 ;  /* 0x000000200821738b */ /* 0x000ea400019e0121 */
[----:B--2---:R-:W-:-:S13]  /*16f90*/  ISETP.EQ.U32.AND P0, PT, R33, 0x1, PT ;  /* 0x000000012100780c */ /* 0x004fda0003f02070 */
[----:B------:R-:W-:Y:S05]  /*16fa0*/  @!P0 BRA `(.L_x_5051) ;  /* 0xfffffffc00ec8947 */ /* 0x000fea000383ffff */
[----:B------:R-:W-:Y:S05]  /*16fb0*/  BRA `(.L_x_5047) ;  /* 0x00000000000c7947 */ /* 0x000fea0003800000 */
.L_x_5050:
[----:B------:R-:W2:Y:S02]  /*16fc0*/  LD.E R32, desc[UR8][R8.64] ;  /* 0x0000000808207980 */ /* 0x000ea4000c101900 */
[----:B--2---:R-:W-:-:S05]  /*16fd0*/  FADD R32, R25, R32 ;  /* 0x0000002019207221 */ /* 0x004fca0000000000 */
[----:B------:R0:W-:Y:S02]  /*16fe0*/  ST.E desc[UR8][R8.64], R32 ;  /* 0x0000002008007985 */ /* 0x0001e4000c101908 */
.L_x_5047:
[----:B------:R-:W-:Y:S05]  /*16ff0*/  BSYNC.RECONVERGENT B1 ;  /* 0x0000000000017941 */ /* 0x000fea0003800200 */
.L_x_5046:
        /* <DEDUP_REMOVED lines=9> */
.L_x_5055:
[----:B------:R-:W0:Y:S02]  /*17090*/  LDS R32, [R34] ;  /* 0x0000000022207984 */ /* 0x000e240000000800 */
[----:B0-----:R-:W-:-:S05]  /*170a0*/  FADD R33, R10, R32 ;  /* 0x000000200a217221 */ /* 0x001fca0000000000 */
[----:B------:R-:W0:Y:S02]  /*170b0*/  ATOMS.CAST.SPIN P0, [R34], R32, R33 ;  /* 0x000000202200758d */ /* 0x000e240001800021 */
[----:B0-----:R-:W-:Y:S05]  /*170c0*/  @!P0 BRA `(.L_x_5055) ;  /* 0xfffffffc00f08947 */ /* 0x001fea000383ffff */
[----:B------:R-:W-:Y:S05]  /*170d0*/  BRA `(.L_x_5053) ;  /* 0x00000000002c7947 */ /* 0x000fea0003800000 */
.L_x_5054:
[----:B------:R-:W0:Y:S02]  /*170e0*/  QSPC.E.D P0, RZ, [R32] ;  /* 0x0000000020ff73aa */ /* 0x000e240000000700 */
[----:B0-----:R-:W-:Y:S05]  /*170f0*/  @!P0 BRA `(.L_x_5056) ;  /* 0x0000000000188947 */ /* 0x001fea0003800000 */
.L_x_5057:
[----:B------:R-:W2:Y:S02]  /*17100*/  LD.E R34, [R32] ;  /* 0x0000000020227980 */ /* 0x000ea40000100900 */
[----:B--2---:R-:W-:-:S06]  /*17110*/  FADD R35, R10, R34 ;  /* 0x000000220a237221 */ /* 0x004fcc0000000000 */
[----:B------:R-:W2:Y:S02]  /*17120*/  ATOM.E.CAST.SPIN PT, R35, [R32], R34, R35 ;  /* 0x000000222023738b */ /* 0x000ea400019e0123 */
[----:B--2---:R-:W-:-:S13]  /*17130*/  ISETP.EQ.U32.AND P0, PT, R35, 0x1, PT ;  /* 0x000000012300780c */ /* 0x004fda0003f02070 */
[----:B------:R-:W-:Y:S05]  /*17140*/  @!P0 BRA `(.L_x_5057) ;  /* 0xfffffffc00ec8947 */ /* 0x000fea000383ffff */
[----:B------:R-:W-:Y:S05]  /*17150*/  BRA `(.L_x_5053) ;  /* 0x00000000000c7947 */ /* 0x000fea0003800000 */
.L_x_5056:
[----:B------:R-:W2:Y:S02]  /*17160*/  LD.E R34, desc[UR8][R32.64] ;  /* 0x0000000820227980 */ /* 0x000ea4000c101900 */
[----:B--2---:R-:W-:-:S05]  /*17170*/  FADD R34, R10, R34 ;  /* 0x000000220a227221 */ /* 0x004fca0000000000 */
[----:B------:R0:W-:Y:S02]  /*17180*/  ST.E desc[UR8][R32.64], R34 ;  /* 0x0000002220007985 */ /* 0x0001e4000c101908 */
.L_x_5053:
[----:B------:R-:W-:Y:S05]  /*17190*/  BSYNC.RECONVERGENT B1 ;  /* 0x0000000000017941 */ /* 0x000fea0003800200 */
.L_x_5052:
[----:B0-----:R-:W-:-:S05]  /*171a0*/  IMAD.WIDE R32, R0, 0x4, R8 ;  /* 0x0000000400207825 */ /* 0x001fca00078e0208 */
[----:B------:R0:W-:Y:S01]  /*171b0*/  ATOM.E.ADD.F32.FTZ.RN.STRONG.GPU P0, RZ, desc[UR8][R32.64], R25 ;  /* 0x8000001920ff79a2 */ /* 0x0001e2000c10f308 */
[----:B------:R-:W-:Y:S04]  /*171c0*/  BSSY.RECONVERGENT B1, `(.L_x_5058) ;  /* 0x0000015000017945 */ /* 0x000fe80003800200 */
[----:B0-----:R-:W-:Y:S05]  /*171d0*/  @P0 BRA `(.L_x_5059) ;  /* 0x00000000004c0947 */ /* 0x001fea0003800000 */
[----:B------:R-:W0:Y:S02]  /*171e0*/  QSPC.E.S P0, RZ, [R32] ;  /* 0x0000000020ff73aa */ /* 0x000e240000000500 */
[----:B0-----:R-:W-:Y:S05]  /*171f0*/  @!P0 BRA `(.L_x_5060) ;  /* 0x0000000000188947 */ /* 0x001fea0003800000 */
[----:B------:R-:W-:-:S07]  /*17200*/  MOV R10, R32 ;  /* 0x00000020000a7202 */ /* 0x000fce0000000f00 */
.L_x_5061:
[----:B------:R-:W0:Y:S02]  /*17210*/  LDS R32, [R10] ;  /* 0x000000000a207984 */ /* 0x000e240000000800 */
[----:B0-----:R-:W-:-:S05]  /*17220*/  FADD R33, R25, R32 ;  /* 0x0000002019217221 */ /* 0x001fca0000000000 */
[----:B------:R-:W0:Y:S02]  /*17230*/  ATOMS.CAST.SPIN P0, [R10], R32, R33 ;  /* 0x000000200a00758d */ /* 0x000e240001800021 */
[----:B0-----:R-:W-:Y:S05]  /*17240*/  @!P0 BRA `(.L_x_5061) ;  /* 0xfffffffc00f08947 */ /* 0x001fea000383ffff */
[----:B------:R-:W-:Y:S05]  /*17250*/  BRA `(.L_x_5059) ;  /* 0x00000000002c7947 */ /* 0x000fea0003800000 */
.L_x_5060:
[----:B------:R-:W0:Y:S02]  /*17260*/  QSPC.E.D P0, RZ, [R32] ;  /* 0x0000000020ff73aa */ /* 0x000e240000000700 */
[----:B0-----:R-:W-:Y:S05]  /*17270*/  @!P0 BRA `(.L_x_5062) ;  /* 0x0000000000188947 */ /* 0x001fea0003800000 */
.L_x_5063:
[----:B------:R-:W2:Y:S02]  /*17280*/  LD.E R34, [R32] ;  /* 0x0000000020227980 */ /* 0x000ea40000100900 */
[----:B--2---:R-:W-:-:S06]  /*17290*/  FADD R35, R25, R34 ;  /* 0x0000002219237221 */ /* 0x004fcc0000000000 */
[----:B------:R-:W2:Y:S02]  /*172a0*/  ATOM.E.CAST.SPIN PT, R35, [R32], R34, R35 ;  /* 0x000000222023738b */ /* 0x000ea400019e0123 */
[----:B--2---:R-:W-:-:S13]  /*172b0*/  ISETP.EQ.U32.AND P0, PT, R35, 0x1, PT ;  /* 0x000000012300780c */ /* 0x004fda0003f02070 */
[----:B------:R-:W-:Y:S05]  /*172c0*/  @!P0 BRA `(.L_x_5063) ;  /* 0xfffffffc00ec8947 */ /* 0x000fea000383ffff */
[----:B------:R-:W-:Y:S05]  /*172d0*/  BRA `(.L_x_5059) ;  /* 0x00000000000c7947 */ /* 0x000fea0003800000 */
.L_x_5062:
[----:B------:R-:W2:Y:S02]  /*172e0*/  LD.E R10, desc[UR8][R32.64] ;  /* 0x00000008200a7980 */ /* 0x000ea4000c101900 */
[----:B--2---:R-:W-:-:S05]  /*172f0*/  FADD R10, R25, R10 ;  /* 0x0000000a190a7221 */ /* 0x004fca0000000000 */
[----:B------:R0:W-:Y:S02]  /*17300*/  ST.E desc[UR8][R32.64], R10 ;  /* 0x0000000a20007985 */ /* 0x0001e4000c101908 */
.L_x_5059:
[----:B------:R-:W-:Y:S05]  /*17310*/  BSYNC.RECONVERGENT B1 ;  /* 0x0000000000017941 */ /* 0x000fea0003800200 */
.L_x_5058:
[----:B0-----:R-:W-:Y:S01]  /*17320*/  SHF.L.U32 R10, R0, 0x1, RZ ;  /* 0x00000001000a7819 */ /* 0x001fe200000006ff */
[----:B------:R-:W-:-:S04]  /*17330*/  FFMA R30, R30, R3, R24 ;  /* 0x000000031e1e7223 */ /* 0x000fc80000000018 */
        /* <DEDUP_REMOVED lines=8> */
.L_x_5067:
[----:B------:R-:W0:Y:S02]  /*173c0*/  LDS R32, [R34] ;  /* 0x0000000022207984 */ /* 0x000e240000000800 */
[----:B0-----:R-:W-:-:S05]  /*173d0*/  FADD R33, R30, R32 ;  /* 0x000000201e217221 */ /* 0x001fca0000000000 */
[----:B------:R-:W0:Y:S02]  /*173e0*/  ATOMS.CAST.SPIN P0, [R34], R32, R33 ;  /* 0x000000202200758d */ /* 0x000e240001800021 */
[----:B0-----:R-:W-:Y:S05]  /*173f0*/  @!P0 BRA `(.L_x_5067) ;  /* 0xfffffffc00f08947 */ /* 0x001fea000383ffff */
[----:B------:R-:W-:Y:S05]  /*17400*/  BRA `(.L_x_5065) ;  /* 0x00000000002c7947 */ /* 0x000fea0003800000 */
.L_x_5066:
[----:B------:R-:W0:Y:S02]  /*17410*/  QSPC.E.D P0, RZ, [R32] ;  /* 0x0000000020ff73aa */ /* 0x000e240000000700 */
[----:B0-----:R-:W-:Y:S05]  /*17420*/  @!P0 BRA `(.L_x_5068) ;  /* 0x0000000000188947 */ /* 0x001fea0003800000 */
.L_x_5069:
[----:B------:R-:W2:Y:S02]  /*17430*/  LD.E R34, [R32] ;  /* 0x0000000020227980 */ /* 0x000ea40000100900 */
[----:B--2---:R-:W-:-:S06]  /*17440*/  FADD R35, R30, R34 ;  /* 0x000000221e237221 */ /* 0x004fcc0000000000 */
[----:B------:R-:W2:Y:S02]  /*17450*/  ATOM.E.CAST.SPIN PT, R35, [R32], R34, R35 ;  /* 0x000000222023738b */ /* 0x000ea400019e0123 */
[----:B--2---:R-:W-:-:S13]  /*17460*/  ISETP.EQ.U32.AND P0, PT, R35, 0x1, PT ;  /* 0x000000012300780c */ /* 0x004fda0003f02070 */
[----:B------:R-:W-:Y:S05]  /*17470*/  @!P0 BRA `(.L_x_5069) ;  /* 0xfffffffc00ec8947 */ /* 0x000fea000383ffff */
[----:B------:R-:W-:Y:S05]  /*17480*/  BRA `(.L_x_5065) ;  /* 0x00000000000c7947 */ /* 0x000fea0003800000 */
.L_x_5068:
[----:B------:R-:W2:Y:S02]  /*17490*/  LD.E R34, desc[UR8][R32.64] ;  /* 0x0000000820227980 */ /* 0x000ea4000c101900 */
[----:B--2---:R-:W-:-:S05]  /*174a0*/  FADD R34, R30, R34 ;  /* 0x000000221e227221 */ /* 0x004fca0000000000 */
[----:B------:R0:W-:Y:S02]  /*174b0*/  ST.E desc[UR8][R32.64], R34 ;  /* 0x0000002220007985 */ /* 0x0001e4000c101908 */
.L_x_5065:
[----:B------:R-:W-:Y:S05]  /*174c0*/  BSYNC.RECONVERGENT B1 ;  /* 0x0000000000017941 */ /* 0x000fea0003800200 */
.L_x_5064:
[----:B0-----:R-:W-:-:S05]  /*174d0*/  IMAD.WIDE R32, R10, 0x4, R8 ;  /* 0x000000040a207825 */ /* 0x001fca00078e0208 */
[----:B------:R0:W-:Y:S01]  /*174e0*/  ATOM.E.ADD.F32.FTZ.RN.STRONG.GPU P0, RZ, desc[UR8][R32.64], R25 ;  /* 0x8000001920ff79a2 */ /* 0x0001e2000c10f308 */
[----:B------:R-:W-:Y:S04]  /*174f0*/  BSSY.RECONVERGENT B1, `(.L_x_5070) ;  /* 0x0000015000017945 */ /* 0x000fe80003800200 */
[----:B0-----:R-:W-:Y:S05]  /*17500*/  @P0 BRA `(.L_x_5071) ;  /* 0x00000000004c0947 */ /* 0x001fea0003800000 */
[----:B------:R-:W0:Y:S02]  /*17510*/  QSPC.E.S P0, RZ, [R32] ;  /* 0x0000000020ff73aa */ /* 0x000e240000000500 */
[----:B0-----:R-:W-:Y:S05]  /*17520*/  @!P0 BRA `(.L_x_5072) ;  /* 0x0000000000188947 */ /* 0x001fea0003800000 */
[----:B------:R-:W-:-:S07]  /*17530*/  MOV R30, R32 ;  /* 0x00000020001e7202 */ /* 0x000fce0000000f00 */
.L_x_5073:
[----:B------:R-:W0:Y:S02]  /*17540*/  LDS R32, [R30] ;  /* 0x000000001e207984 */ /* 0x000e240000000800 */
[----:B0-----:R-:W-:-:S05]  /*17550*/  FADD R33, R25, R32 ;  /* 0x0000002019217221 */ /* 0x001fca0000000000 */
[----:B------:R-:W0:Y:S02]  /*17560*/  ATOMS.CAST.SPIN P0, [R30], R32, R33 ;  /* 0x000000201e00758d */ /* 0x000e240001800021 */
[----:B0-----:R-:W-:Y:S05]  /*17570*/  @!P0 BRA `(.L_x_5073) ;  /* 0xfffffffc00f08947 */ /* 0x001fea000383ffff */
[----:B------:R-:W-:Y:S05]  /*17580*/  BRA `(.L_x_5071) ;  /* 0x00000000002c7947 */ /* 0x000fea0003800000 */
.L_x_5072:
[----:B------:R-:W0:Y:S02]  /*17590*/  QSPC.E.D P0, RZ, [R32] ;  /* 0x0000000020ff73aa */ /* 0x000e240000000700 */
[----:B0-----:R-:W-:Y:S05]  /*175a0*/  @!P0 BRA `(.L_x_5074) ;  /* 0x0000000000188947 */ /* 0x001fea0003800000 */
.L_x_5075:
[----:B------:R-:W2:Y:S02]  /*175b0*/  LD.E R34, [R32] ;  /* 0x0000000020227980 */ /* 0x000ea40000100900 */
[----:B--2---:R-:W-:-:S06]  /*175c0*/  FADD R35, R25, R34 ;  /* 0x0000002219237221 */ /* 0x004fcc0000000000 */
[----:B------:R-:W2:Y:S02]  /*175d0*/  ATOM.E.CAST.SPIN PT, R35, [R32], R34, R35 ;  /* 0x000000222023738b */ /* 0x000ea400019e0123 */
[----:B--2---:R-:W-:-:S13]  /*175e0*/  ISETP.EQ.U32.AND P0, PT, R35, 0x1, PT ;  /* 0x000000012300780c */ /* 0x004fda0003f02070 */
[----:B------:R-:W-:Y:S05]  /*175f0*/  @!P0 BRA `(.L_x_5075) ;  /* 0xfffffffc00ec8947 */ /* 0x000fea000383ffff */
[----:B------:R-:W-:Y:S05]  /*17600*/  BRA `(.L_x_5071) ;  /* 0x00000000000c7947 */ /* 0x000fea0003800000 */
.L_x_5074:
[----:B------:R-:W2:Y:S02]  /*17610*/  LD.E R30, desc[UR8][R32.64] ;  /* 0x00000008201e7980 */ /* 0x000ea4000c101900 */
[----:B--2---:R-:W-:-:S05]  /*17620*/  FADD R30, R25, R30 ;  /* 0x0000001e191e7221 */ /* 0x004fca0000000000 */
[----:B------:R0:W-:Y:S02]  /*17630*/  ST.E desc[UR8][R32.64], R30 ;  /* 0x0000001e20007985 */ /* 0x0001e4000c101908 */
.L_x_5071:
[----:B------:R-:W-:Y:S05]  /*17640*/  BSYNC.RECONVERGENT B1 ;  /* 0x0000000000017941 */ /* 0x000fea0003800200 */
.L_x_5070:
[----:B0-----:R-:W-:Y:S01]  /*17650*/  FFMA R30, R29, R3, R24 ;  /* 0x000000031d1e7223 */ /* 0x001fe20000000018 */
[----:B------:R-:W-:-:S03]  /*17660*/  LEA R29, R0, R0, 0x1 ;  /* 0x00000000001d7211 */ /* 0x000fc600078e08ff */
        /* <DEDUP_REMOVED lines=8> */
.L_x_5079:
[----:B------:R-:W0:Y:S02]  /*176f0*/  LDS R32, [R34] ;  /* 0x0000000022207984 */ /* 0x000e240000000800 */
[----:B0-----:R-:W-:-:S05]  /*17700*/  FADD R33, R30, R32 ;  /* 0x000000201e217221 */ /* 0x001fca0000000000 */
[----:B------:R-:W0:Y:S02]  /*17710*/  ATOMS.CAST.SPIN P0, [R34], R32, R33 ;  /* 0x000000202200758d */ /* 0x000e240001800021 */
[----:B0-----:R-:W-:Y:S05]  /*17720*/  @!P0 BRA `(.L_x_5079) ;  /* 0xfffffffc00f08947 */ /* 0x001fea000383ffff */
[----:B------:R-:W-:Y:S05]  /*17730*/  BRA `(.L_x_5077) ;  /* 0x00000000002c7947 */ /* 0x000fea0003800000 */
.L_x_5078:
[----:B------:R-:W0:Y:S02]  /*17740*/  QSPC.E.D P0, RZ, [R32] ;  /* 0x0000000020ff73aa */ /* 0x000e240000000700 */
[----:B0-----:R-:W-:Y:S05]  /*17750*/  @!P0 BRA `(.L_x_5080) ;  /* 0x0000000000188947 */ /* 0x001fea0003800000 */
.L_x_5081:
[----:B------:R-:W2:Y:S02]  /*17760*/  LD.E R34, [R32] ;  /* 0x0000000020227980 */ /* 0x000ea40000100900 */
[----:B--2---:R-:W-:-:S06]  /*17770*/  FADD R35, R30, R34 ;  /* 0x000000221e237221 */ /* 0x004fcc0000000000 */
[----:B------:R-:W2:Y:S02]  /*17780*/  ATOM.E.CAST.SPIN PT, R35, [R32], R34, R35 ;  /* 0x000000222023738b */ /* 0x000ea400019e0123 */
[----:B--2---:R-:W-:-:S13]  /*17790*/  ISETP.EQ.U32.AND P0, PT, R35, 0x1, PT ;  /* 0x000000012300780c */ /* 0x004fda0003f02070 */
[----:B------:R-:W-:Y:S05]  /*177a0*/  @!P0 BRA `(.L_x_5081) ;  /* 0xfffffffc00ec8947 */ /* 0x000fea000383ffff */
[----:B------:R-:W-:Y:S05]  /*177b0*/  BRA `(.L_x_5077) ;  /* 0x00000000000c7947 */ /* 0x000fea0003800000 */
.L_x_5080:
[----:B------:R-:W2:Y:S02]  /*177c0*/  LD.E R34, desc[UR8][R32.64] ;  /* 0x0000000820227980 */ /* 0x000ea4000c101900 */
[----:B--2---:R-:W-:-:S05]  /*177d0*/  FADD R34, R30, R34 ;  /* 0x000000221e227221 */ /* 0x004fca0000000000 */
[----:B------:R0:W-:Y:S02]  /*177e0*/  ST.E desc[UR8][R32.64], R34 ;  /* 0x0000002220007985 */ /* 0x0001e4000c101908 */
.L_x_5077:
[----:B------:R-:W-:Y:S05]  /*177f0*/  BSYNC.RECONVERGENT B1 ;  /* 0x0000000000017941 */ /* 0x000fea0003800200 */
.L_x_5076:
[----:B0-----:R-:W-:-:S05]  /*17800*/  IMAD.WIDE R32, R29, 0x4, R8 ;  /* 0x000000041d207825 */ /* 0x001fca00078e0208 */
[----:B------:R0:W-:Y:S01]  /*17810*/  ATOM.E.ADD.F32.FTZ.RN.STRONG.GPU P0, RZ, desc[UR8][R32.64], R25 ;  /* 0x8000001920ff79a2 */ /* 0x0001e2000c10f308 */
[----:B------:R-:W-:Y:S04]  /*17820*/  BSSY.RECONVERGENT B1, `(.L_x_5082) ;  /* 0x0000015000017945 */ /* 0x000fe80003800200 */
[----:B0-----:R-:W-:Y:S05]  /*17830*/  @P0 BRA `(.L_x_5083) ;  /* 0x00000000004c0947 */ /* 0x001fea0003800000 */
[----:B------:R-:W0:Y:S02]  /*17840*/  QSPC.E.S P0, RZ, [R32] ;  /* 0x0000000020ff73aa */ /* 0x000e240000000500 */
[----:B0-----:R-:W-:Y:S05]  /*17850*/  @!P0 BRA `(.L_x_5084) ;  /* 0x0000000000188947 */ /* 0x001fea0003800000 */
[----:B------:R-:W-:-:S07]  /*17860*/  MOV R30, R32 ;  /* 0x00000020001e7202 */ /* 0x000fce0000000f00 */
.L_x_5085:
[----:B------:R-:W0:Y:S02]  /*17870*/  LDS R32, [R30] ;  /* 0x000000001e207984 */ /* 0x000e240000000800 */
[----:B0-----:R-:W-:-:S05]  /*17880*/  FADD R33, R25, R32 ;  /* 0x0000002019217221 */ /* 0x001fca0000000000 */
[----:B------:R-:W0:Y:S02]  /*17890*/  ATOMS.CAST.SPIN P0, [R30], R32, R33 ;  /* 0x000000201e00758d */ /* 0x000e240001800021 */
[----:B0-----:R-:W-:Y:S05]  /*178a0*/  @!P0 BRA `(.L_x_5085) ;  /* 0xfffffffc00f08947 */ /* 0x001fea000383ffff */
[----:B------:R-:W-:Y:S05]  /*178b0*/  BRA `(.L_x_5083) ;  /* 0x00000000002c7947 */ /* 0x000fea0003800000 */
.L_x_5084:
[----:B------:R-:W0:Y:S02]  /*178c0*/  QSPC.E.D P0, RZ, [R32] ;  /* 0x0000000020ff73aa */ /* 0x000e240000000700 */
[----:B0-----:R-:W-:Y:S05]  /*178d0*/  @!P0 BRA `(.L_x_5086) ;  /* 0x0000000000188947 */ /* 0x001fea0003800000 */
.L_x_5087:
[----:B------:R-:W2:Y:S02]  /*178e0*/  LD.E R34, [R32] ;  /* 0x0000000020227980 */ /* 0x000ea40000100900 */
[----:B--2---:R-:W-:-:S06]  /*178f0*/  FADD R35, R25, R34 ;  /* 0x0000002219237221 */ /* 0x004fcc0000000000 */
[----:B------:R-:W2:Y:S02]  /*17900*/  ATOM.E.CAST.SPIN PT, R35, [R32], R34, R35 ;  /* 0x000000222023738b */ /* 0x000ea400019e0123 */
[----:B--2---:R-:W-:-:S13]  /*17910*/  ISETP.EQ.U32.AND P0, PT, R35, 0x1, PT ;  /* 0x000000012300780c */ /* 0x004fda0003f02070 */
[----:B------:R-:W-:Y:S05]  /*17920*/  @!P0 BRA `(.L_x_5087) ;  /* 0xfffffffc00ec8947 */ /* 0x000fea000383ffff */
[----:B------:R-:W-:Y:S05]  /*17930*/  BRA `(.L_x_5083) ;  /* 0x00000000000c7947 */ /* 0x000fea0003800000 */
.L_x_5086:
[----:B------:R-:W2:Y:S02]  /*17940*/  LD.E R30, desc[UR8][R32.64] ;  /* 0x00000008201e7980 */ /* 0x000ea4000c101900 */
[----:B--2---:R-:W-:-:S05]  /*17950*/  FADD R30, R25, R30 ;  /* 0x0000001e191e7221 */ /* 0x004fca0000000000 */
[----:B------:R0:W-:Y:S02]  /*17960*/  ST.E desc[UR8][R32.64], R30 ;  /* 0x0000001e20007985 */ /* 0x0001e4000c101908 */
.L_x_5083:
[----:B------:R-:W-:Y:S05]  /*17970*/  BSYNC.RECONVERGENT B1 ;  /* 0x0000000000017941 */ /* 0x000fea0003800200 */
.L_x_5082:
        /* <DEDUP_REMOVED lines=10> */
.L_x_5091:
[----:B------:R-:W0:Y:S02]  /*17a20*/  LDS R32, [R34] ;  /* 0x0000000022207984 */ /* 0x000e240000000800 */
[----:B0-----:R-:W-:-:S05]  /*17a30*/  FADD R33, R48, R32 ;  /* 0x0000002030217221 */ /* 0x001fca0000000000 */
[----:B------:R-:W0:Y:S02]  /*17a40*/  ATOMS.CAST.SPIN P0, [R34], R32, R33 ;  /* 0x000000202200758d */ /* 0x000e240001800021 */
[----:B0-----:R-:W-:Y:S05]  /*17a50*/  @!P0 BRA `(.L_x_5091) ;  /* 0xfffffffc00f08947 */ /* 0x001fea000383ffff */
[----:B------:R-:W-:Y:S05]  /*17a60*/  BRA `(.L_x_5089) ;  /* 0x00000000002c7947 */ /* 0x000fea0003800000 */
.L_x_5090:
[----:B------:R-:W0:Y:S02]  /*17a70*/  QSPC.E.D P0, RZ, [R32] ;  /* 0x0000000020ff73aa */ /* 0x000e240000000700 */
[----:B0-----:R-:W-:Y:S05]  /*17a80*/  @!P0 BRA `(.L_x_5092) ;  /* 0x0000000000188947 */ /* 0x001fea0003800000 */
.L_x_5093:
[----:B------:R-:W2:Y:S02]  /*17a90*/  LD.E R34, [R32] ;  /* 0x0000000020227980 */ /* 0x000ea40000100900 */
[----:B--2---:R-:W-:-:S06]  /*17aa0*/  FADD R35, R48, R34 ;  /* 0x0000002230237221 */ /* 0x004fcc0000000000 */
[----:B------:R-:W2:Y:S02]  /*17ab0*/  ATOM.E.CAST.SPIN PT, R35, [R32], R34, R35 ;  /* 0x000000222023738b */ /* 0x000ea400019e0123 */
[----:B--2---:R-:W-:-:S13]  /*17ac0*/  ISETP.EQ.U32.AND P0, PT, R35, 0x1, PT ;  /* 0x000000012300780c */ /* 0x004fda0003f02070 */
[----:B------:R-:W-:Y:S05]  /*17ad0*/  @!P0 BRA `(.L_x_5093) ;  /* 0xfffffffc00ec8947 */ /* 0x000fea000383ffff */
[----:B------:R-:W-:Y:S05]  /*17ae0*/  BRA `(.L_x_5089) ;  /* 0x00000000000c7947 */ /* 0x000fea0003800000 */
.L_x_5092:
[----:B------:R-:W2:Y:S02]  /*17af0*/  LD.E R34, desc[UR8][R32.64] ;  /* 0x0000000820227980 */ /* 0x000ea4000c101900 */
[----:B--2---:R-:W-:-:S05]  /*17b00*/  FADD R34, R48, R34 ;  /* 0x0000002230227221 */ /* 0x004fca0000000000 */
[----:B------:R0:W-:Y:S02]  /*17b10*/  ST.E desc[UR8][R32.64], R34 ;  /* 0x0000002220007985 */ /* 0x0001e4000c101908 */
.L_x_5089:
[----:B------:R-:W-:Y:S05]  /*17b20*/  BSYNC.RECONVERGENT B1 ;  /* 0x0000000000017941 */ /* 0x000fea0003800200 */
.L_x_5088:
[----:B0-----:R-:W-:-:S05]  /*17b30*/  IMAD.WIDE R32, R30, 0x4, R8 ;  /* 0x000000041e207825 */ /* 0x001fca00078e0208 */
[----:B------:R0:W-:Y:S01]  /*17b40*/  ATOM.E.ADD.F32.FTZ.RN.STRONG.GPU P0, RZ, desc[UR8][R32.64], R25 ;  /* 0x8000001920ff79a2 */ /* 0x0001e2000c10f308 */
[----:B------:R-:W-:Y:S04]  /*17b50*/  BSSY.RECONVERGENT B1, `(.L_x_5094) ;  /* 0x0000015000017945 */ /* 0x000fe80003800200 */
[----:B0-----:R-:W-:Y:S05]  /*17b60*/  @P0 BRA `(.L_x_5095) ;  /* 0x00000000004c0947 */ /* 0x001fea0003800000 */
[----:B------:R-:W0:Y:S02]  /*17b70*/  QSPC.E.S P0, RZ, [R32] ;  /* 0x0000000020ff73aa */ /* 0x000e240000000500 */
[----:B0-----:R-:W-:Y:S05]  /*17b80*/  @!P0 BRA `(.L_x_5096) ;  /* 0x0000000000188947 */ /* 0x001fea0003800000 */
[----:B------:R-:W-:-:S07]  /*17b90*/  MOV R34, R32 ;  /* 0x0000002000227202 */ /* 0x000fce0000000f00 */
.L_x_5097:
[----:B------:R-:W0:Y:S02]  /*17ba0*/  LDS R32, [R34] ;  /* 0x0000000022207984 */ /* 0x000e240000000800 */
[----:B0-----:R-:W-:-:S05]  /*17bb0*/  FADD R33, R25, R32 ;  /* 0x0000002019217221 */ /* 0x001fca0000000000 */
[----:B------:R-:W0:Y:S02]  /*17bc0*/  ATOMS.CAST.SPIN P0, [R34], R32, R33 ;  /* 0x000000202200758d */ /* 0x000e240001800021 */
[----:B0-----:R-:W-:Y:S05]  /*17bd0*/  @!P0 BRA `(.L_x_5097) ;  /* 0xfffffffc00f08947 */ /* 0x001fea000383ffff */
[----:B------:R-:W-:Y:S05]  /*17be0*/  BRA `(.L_x_5095) ;  /* 0x00000000002c7947 */ /* 0x000fea0003800000 */
.L_x_5096:
[----:B------:R-:W0:Y:S02]  /*17bf0*/  QSPC.E.D P0, RZ, [R32] ;  /* 0x0000000020ff73aa */ /* 0x000e240000000700 */
[----:B0-----:R-:W-:Y:S05]  /*17c00*/  @!P0 BRA `(.L_x_5098) ;  /* 0x0000000000188947 */ /* 0x001fea0003800000 */
.L_x_5099:
[----:B------:R-:W2:Y:S02]  /*17c10*/  LD.E R34, [R32] ;  /* 0x0000000020227980 */ /* 0x000ea40000100900 */
[----:B--2---:R-:W-:-:S06]  /*17c20*/  FADD R35, R25, R34 ;  /* 0x0000002219237221 */ /* 0x004fcc0000000000 */
[----:B------:R-:W2:Y:S02]  /*17c30*/  ATOM.E.CAST.SPIN PT, R35, [R32], R34, R35 ;  /* 0x000000222023738b */ /* 0x000ea400019e0123 */
[----:B--2---:R-:W-:-:S13]  /*17c40*/  ISETP.EQ.U32.AND P0, PT, R35, 0x1, PT ;  /* 0x000000012300780c */ /* 0x004fda0003f02070 */
[----:B------:R-:W-:Y:S05]  /*17c50*/  @!P0 BRA `(.L_x_5099) ;  /* 0xfffffffc00ec8947 */ /* 0x000fea000383ffff */
[----:B------:R-:W-:Y:S05]  /*17c60*/  BRA `(.L_x_5095) ;  /* 0x00000000000c7947 */ /* 0x000fea0003800000 */
.L_x_5098:
[----:B------:R-:W2:Y:S02]  /*17c70*/  LD.E R34, desc[UR8][R32.64] ;  /* 0x0000000820227980 */ /* 0x000ea4000c101900 */
[----:B--2---:R-:W-:-:S05]  /*17c80*/  FADD R34, R25, R34 ;  /* 0x0000002219227221 */ /* 0x004fca0000000000 */
[----:B------:R0:W-:Y:S02]  /*17c90*/  ST.E desc[UR8][R32.64], R34 ;  /* 0x0000002220007985 */ /* 0x0001e4000c101908 */
.L_x_5095:
[----:B------:R-:W-:Y:S05]  /*17ca0*/  BSYNC.RECONVERGENT B1 ;  /* 0x0000000000017941 */ /* 0x000fea0003800200 */
.L_x_5094:
[----:B------:R-:W-:Y:S01]  /*17cb0*/  FFMA R48, R5, R3, R24 ;  /* 0x0000000305307223 */ /* 0x000fe20000000018 */
[----:B------:R-:W-:-:S03]  /*17cc0*/  LEA R5, R0, R0, 0x2 ;  /* 0x0000000000057211 */ /* 0x000fc600078e10ff */
[----:B------:R-:W-:Y:S02]  /*17cd0*/  FADD R48, R48, -R24 ;  /* 0x8000001830307221 */ /* 0x000fe40000000000 */
[----:B0-----:R-:W-:-:S05]  /*17ce0*/  IMAD.WIDE R32, R5, 0x4, R6 ;  /* 0x0000000405207825 */ /* 0x001fca00078e0206 */
[----:B------:R0:W-:Y:S01]  /*17cf0*/  ATOM.E.ADD.F32.FTZ.RN.STRONG.GPU P0, RZ, desc[UR8][R32.64], R48 ;  /* 0x8000003020ff79a2 */ /* 0x0001e2000c10f308 */
[----:B------:R-:W-:Y:S04]  /*17d00*/  BSSY.RECONVERGENT B1, `(.L_x_5100) ;  /* 0x0000015000017945 */ /* 0x000fe80003800200 */
[----:B0-----:R-:W-:Y:S05]  /*17d10*/  @P0 BRA `(.L_x_5101) ;  /* 0x00000000004c0947 */ /* 0x001fea0003800000 */
[----:B------:R-:W0:Y:S02]  /*17d20*/  QSPC.E.S P0, RZ, [R32] ;  /* 0x0000000020ff73aa */ /* 0x000e240000000500 */
[----:B0-----:R-:W-:Y:S05]  /*17d30*/  @!P0 BRA `(.L_x_5102) ;  /* 0x0000000000188947 */ /* 0x001fea0003800000 */
[----:B------:R-:W-:-:S07]  /*17d40*/  MOV R34, R32 ;  /* 0x0000002000227202 */ /* 0x000fce0000000f00 */
.L_x_5103:
[----:B------:R-:W0:Y:S02]  /*17d50*/  LDS R32, [R34] ;  /* 0x0000000022207984 */ /* 0x000e240000000800 */
[----:B0-----:R-:W-:-:S05]  /*17d60*/  FADD R33, R48, R32 ;  /* 0x0000002030217221 */ /* 0x001fca0000000000 */
[----:B------:R-:W0:Y:S02]  /*17d70*/  ATOMS.CAST.SPIN P0, [R34], R32, R33 ;  /* 0x000000202200758d */ /* 0x000e240001800021 */
[----:B0-----:R-:W-:Y:S05]  /*17d80*/  @!P0 BRA `(.L_x_5103) ;  /* 0xfffffffc00f08947 */ /* 0x001fea000383ffff */
[----:B------:R-:W-:Y:S05]  /*17d90*/  BRA `(.L_x_5101) ;  /* 0x00000000002c7947 */ /* 0x000fea0003800000 */
.L_x_5102:
[----:B------:R-:W0:Y:S02]  /*17da0*/  QSPC.E.D P0, RZ, [R32] ;  /* 0x0000000020ff73aa */ /* 0x000e240000000700 */
[----:B0-----:R-:W-:Y:S05]  /*17db0*/  @!P0 BRA `(.L_x_5104) ;  /* 0x0000000000188947 */ /* 0x001fea0003800000 */
.L_x_5105:
[----:B------:R-:W2:Y:S02]  /*17dc0*/  LD.E R34, [R32] ;  /* 0x0000000020227980 */ /* 0x000ea40000100900 */
[----:B--2---:R-:W-:-:S06]  /*17dd0*/  FADD R35, R48, R34 ;  /* 0x0000002230237221 */ /* 0x004fcc0000000000 */
[----:B------:R-:W2:Y:S02]  /*17de0*/  ATOM.E.CAST.SPIN PT, R35, [R32], R34, R35 ;  /* 0x000000222023738b */ /* 0x000ea400019e0123 */
[----:B--2---:R-:W-:-:S13]  /*17df0*/  ISETP.EQ.U32.AND P0, PT, R35, 0x1, PT ;  /* 0x000000012300780c */ /* 0x004fda0003f02070 */
[----:B------:R-:W-:Y:S05]  /*17e00*/  @!P0 BRA `(.L_x_5105) ;  /* 0xfffffffc00ec8947 */ /* 0x000fea000383ffff */
[----:B------:R-:W-:Y:S05]  /*17e10*/  BRA `(.L_x_5101) ;  /* 0x00000000000c7947 */ /* 0x000fea0003800000 */
.L_x_5104:
[----:B------:R-:W2:Y:S02]  /*17e20*/  LD.E R34, desc[UR8][R32.64] ;  /* 0x0000000820227980 */ /* 0x000ea4000c101900 */
[----:B--2---:R-:W-:-:S05]  /*17e30*/  FADD R34, R48, R34 ;  /* 0x0000002230227221 */ /* 0x004fca0000000000 */
[----:B------:R0:W-:Y:S02]  /*17e40*/  ST.E desc[UR8][R32.64], R34 ;  /* 0x0000002220007985 */ /* 0x0001e4000c101908 */
.L_x_5101:
[----:B------:R-:W-:Y:S05]  /*17e50*/  BSYNC.RECONVERGENT B1 ;  /* 0x0000000000017941 */ /* 0x000fea0003800200 */
.L_x_5100:
[----:B0-----:R-:W-:-:S05]  /*17e60*/  IMAD.WIDE R32, R5, 0x4, R8 ;  /* 0x0000000405207825 */ /* 0x001fca00078e0208 */
[----:B------:R0:W-:Y:S01]  /*17e70*/  ATOM.E.ADD.F32.FTZ.RN.STRONG.GPU P0, RZ, desc[UR8][R32.64], R25 ;  /* 0x8000001920ff79a2 */ /* 0x0001e2000c10f308 */
[----:B------:R-:W-:Y:S04]  /*17e80*/  BSSY.RECONVERGENT B1, `(.L_x_5106) ;  /* 0x0000015000017945 */ /* 0x000fe80003800200 */
[----:B0-----:R-:W-:Y:S05]  /*17e90*/  @P0 BRA `(.L_x_5107) ;  /* 0x00000000004c0947 */ /* 0x001fea0003800000 */
[----:B------:R-:W0:Y:S02]  /*17ea0*/  QSPC.E.S P0, RZ, [R32] ;  /* 0x0000000020ff73aa */ /* 0x000e240000000500 */
[----:B0-----:R-:W-:Y:S05]  /*17eb0*/  @!P0 BRA `(.L_x_5108) ;  /* 0x0000000000188947 */ /* 0x001fea0003800000 */
[----:B------:R-:W-:-:S07]  /*17ec0*/  MOV R34, R32 ;  /* 0x0000002000227202 */ /* 0x000fce0000000f00 */
.L_x_5109:
[----:B------:R-:W0:Y:S02]  /*17ed0*/  LDS R32, [R34] ;  /* 0x0000000022207984 */ /* 0x000e240000000800 */
[----:B0-----:R-:W-:-:S05]  /*17ee0*/  FADD R33, R25, R32 ;  /* 0x0000002019217221 */ /* 0x001fca0000000000 */
[----:B------:R-:W0:Y:S02]  /*17ef0*/  ATOMS.CAST.SPIN P0, [R34], R32, R33 ;  /* 0x000000202200758d */ /* 0x000e240001800021 */
[----:B0-----:R-:W-:Y:S05]  /*17f00*/  @!P0 BRA `(.L_x_5109) ;  /* 0xfffffffc00f08947 */ /* 0x001fea000383ffff */
[----:B------:R-:W-:Y:S05]  /*17f10*/  BRA `(.L_x_5107) ;  /* 0x00000000002c7947 */ /* 0x000fea0003800000 */
.L_x_5108:
[----:B------:R-:W0:Y:S02]  /*17f20*/  QSPC.E.D P0, RZ, [R32] ;  /* 0x0000000020ff73aa */ /* 0x000e240000000700 */
[----:B0-----:R-:W-:Y:S05]  /*17f30*/  @!P0 BRA `(.L_x_5110) ;  /* 0x0000000000188947 */ /* 0x001fea0003800000 */
.L_x_5111:
[----:B------:R-:W2:Y:S02]  /*17f40*/  LD.E R34, [R32] ;  /* 0x0000000020227980 */ /* 0x000ea40000100900 */
[----:B--2---:R-:W-:-:S06]  /*17f50*/  FADD R35, R25, R34 ;  /* 0x0000002219237221 */ /* 0x004fcc0000000000 */
[----:B------:R-:W2:Y:S02]  /*17f60*/  ATOM.E.CAST.SPIN PT, R35, [R32], R34, R35 ;  /* 0x000000222023738b */ /* 0x000ea400019e0123 */
[----:B--2---:R-:W-:-:S13]  /*17f70*/  ISETP.EQ.U32.AND P0, PT, R35, 0x1, PT ;  /* 0x000000012300780c */ /* 0x004fda0003f02070 */
[----:B------:R-:W-:Y:S05]  /*17f80*/  @!P0 BRA `(.L_x_5111) ;  /* 0xfffffffc00ec8947 */ /* 0x000fea000383ffff */
[----:B------:R-:W-:Y:S05]  /*17f90*/  BRA `(.L_x_5107) ;  /* 0x00000000000c7947 */ /* 0x000fea0003800000 */
.L_x_5110:
[----:B------:R-:W2:Y:S02]  /*17fa0*/  LD.E R34, desc[UR8][R32.64] ;  /* 0x0000000820227980 */ /* 0x000ea4000c101900 */
[----:B--2---:R-:W-:-:S05]  /*17fb0*/  FADD R34, R25, R34 ;  /* 0x0000002219227221 */ /* 0x004fca0000000000 */
[----:B------:R0:W-:Y:S02]  /*17fc0*/  ST.E desc[UR8][R32.64], R34 ;  /* 0x0000002220007985 */ /* 0x0001e4000c101908 */
.L_x_5107:
[----:B------:R-:W-:Y:S05]  /*17fd0*/  BSYNC.RECONVERGENT B1 ;  /* 0x0000000000017941 */ /* 0x000fea0003800200 */
.L_x_5106:
[----:B------:R-:W-:Y:S01]  /*17fe0*/  FFMA R48, R16, R3, R24 ;  /* 0x0000000310307223 */ /* 0x000fe20000000018 */
[----:B------:R-:W-:-:S03]  /*17ff0*/  IMAD R16, R0, 0x6, RZ ;  /* 0x0000000600107824 */ /* 0x000fc600078e02ff */
        /* <DEDUP_REMOVED lines=8> */
.L_x_5115:
[----:B------:R-:W0:Y:S02]  /*18080*/  LDS R32, [R34] ;  /* 0x0000000022207984 */ /* 0x000e240000000800 */
[----:B0-----:R-:W-:-:S05]  /*18090*/  FADD R33, R48, R32 ;  /* 0x0000002030217221 */ /* 0x001fca0000000000 */
[----:B------:R-:W0:Y:S02]  /*180a0*/  ATOMS.CAST.SPIN P0, [R34], R32, R33 ;  /* 0x000000202200758d */ /* 0x000e240001800021 */
[----:B0-----:R-:W-:Y:S05]  /*180b0*/  @!P0 BRA `(.L_x_5115) ;  /* 0xfffffffc00f08947 */ /* 0x001fea000383ffff */
[----:B------:R-:W-:Y:S05]  /*180c0*/  BRA `(.L_x_5113) ;  /* 0x00000000002c7947 */ /* 0x000fea0003800000 */
.L_x_5114:
[----:B------:R-:W0:Y:S02]  /*180d0*/  QSPC.E.D P0, RZ, [R32] ;  /* 0x0000000020ff73aa */ /* 0x000e240000000700 */
[----:B0-----:R-:W-:Y:S05]  /*180e0*/  @!P0 BRA `(.L_x_5116) ;  /* 0x0000000000188947 */ /* 0x001fea0003800000 */
.L_x_5117:
[----:B------:R-:W2:Y:S02]  /*180f0*/  LD.E R34, [R32] ;  /* 0x0000000020227980 */ /* 0x000ea40000100900 */
[----:B--2---:R-:W-:-:S06]  /*18100*/  FADD R35, R48, R34 ;  /* 0x0000002230237221 */ /* 0x004fcc0000000000 */
[----:B------:R-:W2:Y:S02]  /*18110*/  ATOM.E.CAST.SPIN PT, R35, [R32], R34, R35 ;  /* 0x000000222023738b */ /* 0x000ea400019e0123 */
[----:B--2---:R-:W-:-:S13]  /*18120*/  ISETP.EQ.U32.AND P0, PT, R35, 0x1, PT ;  /* 0x000000012300780c */ /* 0x004fda0003f02070 */
[----:B------:R-:W-:Y:S05]  /*18130*/  @!P0 BRA `(.L_x_5117) ;  /* 0xfffffffc00ec8947 */ /* 0x000fea000383ffff */
[----:B------:R-:W-:Y:S05]  /*18140*/  BRA `(.L_x_5113) ;  /* 0x00000000000c7947 */ /* 0x000fea0003800000 */
.L_x_5116:
[----:B------:R-:W2:Y:S02]  /*18150*/  LD.E R34, desc[UR8][R32.64] ;  /* 0x0000000820227980 */ /* 0x000ea4000c101900 */
[----:B--2---:R-:W-:-:S05]  /*18160*/  FADD R34, R48, R34 ;  /* 0x0000002230227221 */ /* 0x004fca0000000000 */
[----:B------:R0:W-:Y:S02]  /*18170*/  ST.E desc[UR8][R32.64], R34 ;  /* 0x0000002220007985 */ /* 0x0001e4000c101908 */
.L_x_5113:
[----:B------:R-:W-:Y:S05]  /*18180*/  BSYNC.RECONVERGENT B1 ;  /* 0x0000000000017941 */ /* 0x000fea0003800200 */
.L_x_5112:
[----:B0-----:R-:W-:-:S05]  /*18190*/  IMAD.WIDE R32, R16, 0x4, R8 ;  /* 0x0000000410207825 */ /* 0x001fca00078e0208 */
[----:B------:R0:W-:Y:S01]  /*181a0*/  ATOM.E.ADD.F32.FTZ.RN.STRONG.GPU P0, RZ, desc[UR8][R32.64], R25 ;  /* 0x8000001920ff79a2 */ /* 0x0001e2000c10f308 */
[----:B------:R-:W-:Y:S04]  /*181b0*/  BSSY.RECONVERGENT B1, `(.L_x_5118) ;  /* 0x0000015000017945 */ /* 0x000fe80003800200 */
[----:B0-----:R-:W-:Y:S05]  /*181c0*/  @P0 BRA `(.L_x_5119) ;  /* 0x00000000004c0947 */ /* 0x001fea0003800000 */
[----:B------:R-:W0:Y:S02]  /*181d0*/  QSPC.E.S P0, RZ, [R32] ;  /* 0x0000000020ff73aa */ /* 0x000e240000000500 */
[----:B0-----:R-:W-:Y:S05]  /*181e0*/  @!P0 BRA `(.L_x_5120) ;  /* 0x0000000000188947 */ /* 0x001fea0003800000 */
[----:B------:R-:W-:-:S07]  /*181f0*/  MOV R34, R32 ;  /* 0x0000002000227202 */ /* 0x000fce0000000f00 */
.L_x_5121:
[----:B------:R-:W0:Y:S02]  /*18200*/  LDS R32, [R34] ;  /* 0x0000000022207984 */ /* 0x000e240000000800 */
[----:B0-----:R-:W-:-:S05]  /*18210*/  FADD R33, R25, R32 ;  /* 0x0000002019217221 */ /* 0x001fca0000000000 */
[----:B------:R-:W0:Y:S02]  /*18220*/  ATOMS.CAST.SPIN P0, [R34], R32, R33 ;  /* 0x000000202200758d */ /* 0x000e240001800021 */
[----:B0-----:R-:W-:Y:S05]  /*18230*/  @!P0 BRA `(.L_x_5121) ;  /* 0xfffffffc00f08947 */ /* 0x001fea000383ffff */
[----:B------:R-:W-:Y:S05]  /*18240*/  BRA `(.L_x_5119) ;  /* 0x00000000002c7947 */ /* 0x000fea0003800000 */
.L_x_5120:
[----:B------:R-:W0:Y:S02]  /*18250*/  QSPC.E.D P0, RZ, [R32] ;  /* 0x0000000020ff73aa */ /* 0x000e240000000700 */
[----:B0-----:R-:W-:Y:S05]  /*18260*/  @!P0 BRA `(.L_x_5122) ;  /* 0x0000000000188947 */ /* 0x001fea0003800000 */
.L_x_5123:
[----:B------:R-:W2:Y:S02]  /*18270*/  LD.E R34, [R32] ;  /* 0x0000000020227980 */ /* 0x000ea40000100900 */
[----:B--2---:R-:W-:-:S06]  /*18280*/  FADD R35, R25, R34 ;  /* 0x0000002219237221 */ /* 0x004fcc0000000000 */
[----:B------:R-:W2:Y:S02]  /*18290*/  ATOM.E.CAST.SPIN PT, R35, [R32], R34, R35 ;  /* 0x000000222023738b */ /* 0x000ea400019e0123 */
[----:B--2---:R-:W-:-:S13]  /*182a0*/  ISETP.EQ.U32.AND P0, PT, R35, 0x1, PT ;  /* 0x000000012300780c */ /* 0x004fda0003f02070 */
[----:B------:R-:W-:Y:S05]  /*182b0*/  @!P0 BRA `(.L_x_5123) ;  /* 0xfffffffc00ec8947 */ /* 0x000fea000383ffff */
[----:B------:R-:W-:Y:S05]  /*182c0*/  BRA `(.L_x_5119) ;  /* 0x00000000000c7947 */ /* 0x000fea0003800000 */
.L_x_5122:
[----:B------:R-:W2:Y:S02]  /*182d0*/  LD.E R34, desc[UR8][R32.64] ;  /* 0x0000000820227980 */ /* 0x000ea4000c101900 */
[----:B--2---:R-:W-:-:S05]  /*182e0*/  FADD R34, R25, R34 ;  /* 0x0000002219227221 */ /* 0x004fca0000000000 */
[----:B------:R0:W-:Y:S02]  /*182f0*/  ST.E desc[UR8][R32.64], R34 ;  /* 0x0000002220007985 */ /* 0x0001e4000c101908 */
.L_x_5119:
[----:B------:R-:W-:Y:S05]  /*18300*/  BSYNC.RECONVERGENT B1 ;  /* 0x0000000000017941 */ /* 0x000fea0003800200 */
.L_x_5118:
[----:B0-----:R-:W-:Y:S01]  /*18310*/  FFMA R34, R28, R3, R24 ;  /* 0x000000031c227223 */ /* 0x001fe20000000018 */
[----:B------:R-:W-:-:S03]  /*18320*/  LEA R28, R0, -R0, 0x3 ;  /* 0x80000000001c7211 */ /* 0x000fc600078e18ff */
        /* <DEDUP_REMOVED lines=8> */
.L_x_5127:
[----:B------:R-:W0:Y:S02]  /*183b0*/  LDS R6, [R32] ;  /* 0x0000000020067984 */ /* 0x000e240000000800 */
[----:B0-----:R-:W-:-:S05]  /*183c0*/  FADD R7, R34, R6 ;  /* 0x0000000622077221 */ /* 0x001fca0000000000 */
[----:B------:R-:W0:Y:S02]  /*183d0*/  ATOMS.CAST.SPIN P0, [R32], R6, R7 ;  /* 0x000000062000758d */ /* 0x000e240001800007 */
[----:B0-----:R-:W-:Y:S05]  /*183e0*/  @!P0 BRA `(.L_x_5127) ;  /* 0xfffffffc00f08947 */ /* 0x001fea000383ffff */
[----:B------:R-:W-:Y:S05]  /*183f0*/  BRA `(.L_x_5125) ;  /* 0x00000000002c7947 */ /* 0x000fea0003800000 */
.L_x_5126:
[----:B------:R-:W0:Y:S02]  /*18400*/  QSPC.E.D P0, RZ, [R6] ;  /* 0x0000000006ff73aa */ /* 0x000e240000000700 */
[----:B0-----:R-:W-:Y:S05]  /*18410*/  @!P0 BRA `(.L_x_5128) ;  /* 0x0000000000188947 */ /* 0x001fea0003800000 */
.L_x_5129:
[----:B------:R-:W2:Y:S02]  /*18420*/  LD.E R32, [R6] ;  /* 0x0000000006207980 */ /* 0x000ea40000100900 */
[----:B--2---:R-:W-:-:S06]  /*18430*/  FADD R33, R34, R32 ;  /* 0x0000002022217221 */ /* 0x004fcc0000000000 */
[----:B------:R-:W2:Y:S02]  /*18440*/  ATOM.E.CAST.SPIN PT, R33, [R6], R32, R33 ;  /* 0x000000200621738b */ /* 0x000ea400019e0121 */
[----:B--2---:R-:W-:-:S13]  /*18450*/  ISETP.EQ.U32.AND P0, PT, R33, 0x1, PT ;  /* 0x000000012100780c */ /* 0x004fda0003f02070 */
[----:B------:R-:W-:Y:S05]  /*18460*/  @!P0 BRA `(.L_x_5129) ;  /* 0xfffffffc00ec8947 */ /* 0x000fea000383ffff */
[----:B------:R-:W-:Y:S05]  /*18470*/  BRA `(.L_x_5125) ;  /* 0x00000000000c7947 */ /* 0x000fea0003800000 */
.L_x_5128:
[----:B------:R-:W2:Y:S02]  /*18480*/  LD.E R32, desc[UR8][R6.64] ;  /* 0x0000000806207980 */ /* 0x000ea4000c101900 */
[----:B--2---:R-:W-:-:S05]  /*18490*/  FADD R32, R34, R32 ;  /* 0x0000002022207221 */ /* 0x004fca0000000000 */
[----:B------:R0:W-:Y:S02]  /*184a0*/  ST.E desc[UR8][R6.64], R32 ;  /* 0x0000002006007985 */ /* 0x0001e4000c101908 */
.L_x_5125:
[----:B------:R-:W-:Y:S05]  /*184b0*/  BSYNC.RECONVERGENT B1 ;  /* 0x0000000000017941 */ /* 0x000fea0003800200 */
.L_x_5124:
[----:B------:R-:W-:-:S05]  /*184c0*/  IMAD.WIDE R8, R28, 0x4, R8 ;  /* 0x000000041c087825 */ /* 0x000fca00078e0208 */
[----:B------:R1:W-:Y:S01]  /*184d0*/  ATOM.E.ADD.F32.FTZ.RN.STRONG.GPU P0, RZ, desc[UR8][R8.64], R25 ;  /* 0x8000001908ff79a2 */ /* 0x0003e2000c10f308 */
[----:B------:R-:W-:Y:S04]  /*184e0*/  BSSY.RECONVERGENT B1, `(.L_x_5130) ;  /* 0x0000015000017945 */ /* 0x000fe80003800200 */
[----:B-1----:R-:W-:Y:S05]  /*184f0*/  @P0 BRA `(.L_x_5131) ;  /* 0x00000000004c0947 */ /* 0x002fea0003800000 */
[----:B------:R-:W1:Y:S02]  /*18500*/  QSPC.E.S P0, RZ, [R8] ;  /* 0x0000000008ff73aa */ /* 0x000e640000000500 */
[----:B-1----:R-:W-:Y:S05]  /*18510*/  @!P0 BRA `(.L_x_5132) ;  /* 0x0000000000188947 */ /* 0x002fea0003800000 */
[----:B------:R-:W-:-:S07]  /*18520*/  MOV R8, R8 ;  /* 0x0000000800087202 */ /* 0x000fce0000000f00 */
.L_x_5133:
[----:B0-----:R-:W0:Y:S02]  /*18530*/  LDS R6, [R8] ;  /* 0x0000000008067984 */ /* 0x001e240000000800 */
[----:B0-----:R-:W-:-:S05]  /*18540*/  FADD R7, R25, R6 ;  /* 0x0000000619077221 */ /* 0x001fca0000000000 */
[----:B------:R-:W0:Y:S02]  /*18550*/  ATOMS.CAST.SPIN P0, [R8], R6, R7 ;  /* 0x000000060800758d */ /* 0x000e240001800007 */
[----:B0-----:R-:W-:Y:S05]  /*18560*/  @!P0 BRA `(.L_x_5133) ;  /* 0xfffffffc00f08947 */ /* 0x001fea000383ffff */
[----:B------:R-:W-:Y:S05]  /*18570*/  BRA `(.L_x_5131) ;  /* 0x00000000002c7947 */ /* 0x000fea0003800000 */
.L_x_5132:
[----:B------:R-:W1:Y:S02]  /*18580*/  QSPC.E.D P0, RZ, [R8] ;  /* 0x0000000008ff73aa */ /* 0x000e640000000700 */
[----:B-1----:R-:W-:Y:S05]  /*18590*/  @!P0 BRA `(.L_x_5134) ;  /* 0x0000000000188947 */ /* 0x002fea0003800000 */
.L_x_5135:
[----:B0-----:R-:W2:Y:S02]  /*185a0*/  LD.E R6, [R8] ;  /* 0x0000000008067980 */ /* 0x001ea40000100900 */
[----:B--2---:R-:W-:-:S06]  /*185b0*/  FADD R7, R25, R6 ;  /* 0x0000000619077221 */ /* 0x004fcc0000000000 */
[----:B------:R-:W2:Y:S02]  /*185c0*/  ATOM.E.CAST.SPIN PT, R7, [R8], R6, R7 ;  /* 0x000000060807738b */ /* 0x000ea400019e0107 */
[----:B--2---:R-:W-:-:S13]  /*185d0*/  ISETP.EQ.U32.AND P0, PT, R7, 0x1, PT ;  /* 0x000000010700780c */ /* 0x004fda0003f02070 */
[----:B------:R-:W-:Y:S05]  /*185e0*/  @!P0 BRA `(.L_x_5135) ;  /* 0xfffffffc00ec8947 */ /* 0x000fea000383ffff */
[----:B------:R-:W-:Y:S05]  /*185f0*/  BRA `(.L_x_5131) ;  /* 0x00000000000c7947 */ /* 0x000fea0003800000 */
.L_x_5134:
[----:B0-----:R-:W2:Y:S02]  /*18600*/  LD.E R6, desc[UR8][R8.64] ;  /* 0x0000000808067980 */ /* 0x001ea4000c101900 */
[----:B--2---:R-:W-:-:S05]  /*18610*/  FADD R6, R25, R6 ;  /* 0x0000000619067221 */ /* 0x004fca0000000000 */
[----:B------:R1:W-:Y:S02]  /*18620*/  ST.E desc[UR8][R8.64], R6 ;  /* 0x0000000608007985 */ /* 0x0003e4000c101908 */
.L_x_5131:
[----:B------:R-:W-:Y:S05]  /*18630*/  BSYNC.RECONVERGENT B1 ;  /* 0x0000000000017941 */ /* 0x000fea0003800200 */
.L_x_5130:
[----:B------:R-:W-:-:S03]  /*18640*/  UMOV UR4, 0xffffffff ;  /* 0xffffffff00047882 */ /* 0x000fc60000000000 */
[----:B------:R-:W-:Y:S05]  /*18650*/  BRA.DIV UR4, `(.L_x_5136) ;  /* 0x0000061a04947947 */ /* 0x000fea000b800000 */
[----:B0-----:R-:W2:Y:S04]  /*18660*/  LDL R7, [R1+0x94] ;  /* 0x0000940001077983 */ /* 0x001ea80000100800 */
[----:B-1----:R-:W3:Y:S04]  /*18670*/  LDL R8, [R1+0xd8] ;  /* 0x0000d80001087983 */ /* 0x002ee80000100800 */
[----:B--2---:R0:W1:Y:S04]  /*18680*/  SHFL.IDX PT, R6, R7, 0x1, 0x181f ;  /* 0x00381f0007067f89 */ /* 0x00406800000e0000 */
[----:B---3--:R0:W2:Y:S02]  /*18690*/  SHFL.IDX PT, R32, R8, 0x1, 0x181f ;  /* 0x00381f0008207f89 */ /* 0x0080a400000e0000 */
.L_x_7817:
[----:B-12---:R-:W-:Y:S02]  /*186a0*/  IMAD R32, R6, R0, R32 ;  /* 0x0000000006207224 */ /* 0x006fe400078e0220 */
[----:B------:R-:W-:-:S03]  /*186b0*/  FFMA R34, R46, R3, R24 ;  /* 0x000000032e227223 */ /* 0x000fc60000000018 */
[----:B------:R-:W-:Y:S01]  /*186c0*/  SHF.R.S32.HI R33, RZ, 0x1f, R32 ;  /* 0x0000001fff217819 */ /* 0x000fe20000011420 */
[----:B------:R-:W-:Y:S01]  /*186d0*/  FADD R34, R34, -R24 ;  /* 0x8000001822227221 */ /* 0x000fe20000000000 */
[----:B------:R-:W-:-:S04]  /*186e0*/  IADD3 R6, P0, PT, R2, R32, RZ ;  /* 0x0000002002067210 */ /* 0x000fc80007f1e0ff */
[----:B0-----:R-:W-:Y:S02]  /*186f0*/  IADD3.X R7, PT, PT, R60, R33, RZ, P0, !PT ;  /* 0x000000213c077210 */ /* 0x001fe400007fe4ff */
        /* <DEDUP_REMOVED lines=11> */
.L_x_5140:
[----:B------:R-:W0:Y:S02]  /*187b0*/  LDS R6, [R35] ;  /* 0x0000000023067984 */ /* 0x000e240000000800 */
[----:B0-----:R-:W-:-:S05]  /*187c0*/  FADD R7, R34, R6 ;  /* 0x0000000622077221 */ /* 0x001fca0000000000 */
[----:B------:R-:W0:Y:S02]  /*187d0*/  ATOMS.CAST.SPIN P0, [R35], R6, R7 ;  /* 0x000000062300758d */ /* 0x000e240001800007 */
[----:B0-----:R-:W-:Y:S05]  /*187e0*/  @!P0 BRA `(.L_x_5140) ;  /* 0xfffffffc00f08947 */ /* 0x001fea000383ffff */
[----:B------:R-:W-:Y:S05]  /*187f0*/  BRA `(.L_x_5138) ;  /* 0x00000000002c7947 */ /* 0x000fea0003800000 */
.L_x_5139:
[----:B------:R-:W0:Y:S02]  /*18800*/  QSPC.E.D P0, RZ, [R8] ;  /* 0x0000000008ff73aa */ /* 0x000e240000000700 */
[----:B0-----:R-:W-:Y:S05]  /*18810*/  @!P0 BRA `(.L_x_5141) ;  /* 0x0000000000188947 */ /* 0x001fea0003800000 */
.L_x_5142:
[----:B------:R-:W2:Y:S02]  /*18820*/  LD.E R6, [R8] ;  /* 0x0000000008067980 */ /* 0x000ea40000100900 */
[----:B--2---:R-:W-:-:S06]  /*18830*/  FADD R7, R34, R6 ;  /* 0x0000000622077221 */ /* 0x004fcc0000000000 */
[----:B------:R-:W2:Y:S02]  /*18840*/  ATOM.E.CAST.SPIN PT, R7, [R8], R6, R7 ;  /* 0x000000060807738b */ /* 0x000ea400019e0107 */
[----:B--2---:R-:W-:-:S13]  /*18850*/  ISETP.EQ.U32.AND P0, PT, R7, 0x1, PT ;  /* 0x000000010700780c */ /* 0x004fda0003f02070 */
[----:B------:R-:W-:Y:S05]  /*18860*/  @!P0 BRA `(.L_x_5142) ;  /* 0xfffffffc00ec8947 */ /* 0x000fea000383ffff */
[----:B------:R-:W-:Y:S05]  /*18870*/  BRA `(.L_x_5138) ;  /* 0x00000000000c7947 */ /* 0x000fea0003800000 */
.L_x_5141:
[----:B------:R-:W2:Y:S02]  /*18880*/  LD.E R6, desc[UR8][R8.64] ;  /* 0x0000000808067980 */ /* 0x000ea4000c101900 */
[----:B--2---:R-:W-:-:S05]  /*18890*/  FADD R6, R34, R6 ;  /* 0x0000000622067221 */ /* 0x004fca0000000000 */
[----:B------:R0:W-:Y:S02]  /*188a0*/  ST.E desc[UR8][R8.64], R6 ;  /* 0x0000000608007985 */ /* 0x0001e4000c101908 */
.L_x_5138:
[----:B------:R-:W-:Y:S05]  /*188b0*/  BSYNC.RECONVERGENT B1 ;  /* 0x0000000000017941 */ /* 0x000fea0003800200 */
.L_x_5137:
        /* <DEDUP_REMOVED lines=9> */
.L_x_5146:
[----:B------:R-:W0:Y:S02]  /*18950*/  LDS R32, [R34] ;  /* 0x0000000022207984 */ /* 0x000e240000000800 */
[----:B0-----:R-:W-:-:S05]  /*18960*/  FADD R33, R25, R32 ;  /* 0x0000002019217221 */ /* 0x001fca0000000000 */
[----:B------:R-:W0:Y:S02]  /*18970*/  ATOMS.CAST.SPIN P0, [R34], R32, R33 ;  /* 0x000000202200758d */ /* 0x000e240001800021 */
[----:B0-----:R-:W-:Y:S05]  /*18980*/  @!P0 BRA `(.L_x_5146) ;  /* 0xfffffffc00f08947 */ /* 0x001fea000383ffff */
[----:B------:R-:W-:Y:S05]  /*18990*/  BRA `(.L_x_5144) ;  /* 0x00000000002c7947 */ /* 0x000fea0003800000 */
.L_x_5145:
[----:B------:R-:W0:Y:S02]  /*189a0*/  QSPC.E.D P0, RZ, [R6] ;  /* 0x0000000006ff73aa */ /* 0x000e240000000700 */
[----:B0-----:R-:W-:Y:S05]  /*189b0*/  @!P0 BRA `(.L_x_5147) ;  /* 0x0000000000188947 */ /* 0x001fea0003800000 */
.L_x_5148:
[----:B------:R-:W2:Y:S02]  /*189c0*/  LD.E R32, [R6] ;  /* 0x0000000006207980 */ /* 0x000ea40000100900 */
[----:B--2---:R-:W-:-:S06]  /*189d0*/  FADD R33, R25, R32 ;  /* 0x0000002019217221 */ /* 0x004fcc0000000000 */
[----:B------:R-:W2:Y:S02]  /*189e0*/  ATOM.E.CAST.SPIN PT, R33, [R6], R32, R33 ;  /* 0x000000200621738b */ /* 0x000ea400019e0121 */
[----:B--2---:R-:W-:-:S13]  /*189f0*/  ISETP.EQ.U32.AND P0, PT, R33, 0x1, PT ;  /* 0x000000012100780c */ /* 0x004fda0003f02070 */
[----:B------:R-:W-:Y:S05]  /*18a00*/  @!P0 BRA `(.L_x_5148) ;  /* 0xfffffffc00ec8947 */ /* 0x000fea000383ffff */
[----:B------:R-:W-:Y:S05]  /*18a10*/  BRA `(.L_x_5144) ;  /* 0x00000000000c7947 */ /* 0x000fea0003800000 */
.L_x_5147:
[----:B------:R-:W2:Y:S02]  /*18a20*/  LD.E R32, desc[UR8][R6.64] ;  /* 0x0000000806207980 */ /* 0x000ea4000c101900 */
[----:B--2---:R-:W-:-:S05]  /*18a30*/  FADD R32, R25, R32 ;  /* 0x0000002019207221 */ /* 0x004fca0000000000 */
[----:B------:R0:W-:Y:S02]  /*18a40*/  ST.E desc[UR8][R6.64], R32 ;  /* 0x0000002006007985 */ /* 0x0001e4000c101908 */
.L_x_5144:
[----:B------:R-:W-:Y:S05]  /*18a50*/  BSYNC.RECONVERGENT B1 ;  /* 0x0000000000017941 */ /* 0x000fea0003800200 */
.L_x_5143:
        /* <DEDUP_REMOVED lines=9> */
.L_x_5152:
[----:B------:R-:W0:Y:S02]  /*18af0*/  LDS R32, [R34] ;  /* 0x0000000022207984 */ /* 0x000e240000000800 */
[----:B0-----:R-:W-:-:S05]  /*18b00*/  FADD R33, R40, R32 ;  /* 0x0000002028217221 */ /* 0x001fca0000000000 */
[----:B------:R-:W0:Y:S02]  /*18b10*/  ATOMS.CAST.SPIN P0, [R34], R32, R33 ;  /* 0x000000202200758d */ /* 0x000e240001800021 */
[----:B0-----:R-:W-:Y:S05]  /*18b20*/  @!P0 BRA `(.L_x_5152) ;  /* 0xfffffffc00f08947 */ /* 0x001fea000383ffff */
[----:B------:R-:W-:Y:S05]  /*18b30*/  BRA `(.L_x_5150) ;  /* 0x00000000002c7947 */ /* 0x000fea0003800000 */
.L_x_5151:
[----:B------:R-:W0:Y:S02]  /*18b40*/  QSPC.E.D P0, RZ, [R32] ;  /* 0x0000000020ff73aa */ /* 0x000e240000000700 */
[----:B0-----:R-:W-:Y:S05]  /*18b50*/  @!P0 BRA `(.L_x_5153) ;  /* 0x0000000000188947 */ /* 0x001fea0003800000 */
.L_x_5154:
[----:B------:R-:W2:Y:S02]  /*18b60*/  LD.E R34, [R32] ;  /* 0x0000000020227980 */ /* 0x000ea40000100900 */
[----:B--2---:R-:W-:-:S06]  /*18b70*/  FADD R35, R40, R34 ;  /* 0x0000002228237221 */ /* 0x004fcc0000000000 */
[----:B------:R-:W2:Y:S02]  /*18b80*/  ATOM.E.CAST.SPIN PT, R35, [R32], R34, R35 ;  /* 0x000000222023738b */ /* 0x000ea400019e0123 */
[----:B--2---:R-:W-:-:S13]  /*18b90*/  ISETP.EQ.U32.AND P0, PT, R35, 0x1, PT ;  /* 0x000000012300780c */ /* 0x004fda0003f02070 */
[----:B------:R-:W-:Y:S05]  /*18ba0*/  @!P0 BRA `(.L_x_5154) ;  /* 0xfffffffc00ec8947 */ /* 0x000fea000383ffff */
[----:B------:R-:W-:Y:S05]  /*18bb0*/  BRA `(.L_x_5150) ;  /* 0x00000000000c7947 */ /* 0x000fea0003800000 */
.L_x_5153:
[----:B------:R-:W2:Y:S02]  /*18bc0*/  LD.E R34, desc[UR8][R32.64] ;  /* 0x0000000820227980 */ /* 0x000ea4000c101900 */
[----:B--2---:R-:W-:-:S05]  /*18bd0*/  FADD R34, R40, R34 ;  /* 0x0000002228227221 */ /* 0x004fca0000000000 */
[----:B------:R0:W-:Y:S02]  /*18be0*/  ST.E desc[UR8][R32.64], R34 ;  /* 0x0000002220007985 */ /* 0x0001e4000c101908 */
.L_x_5150:
[----:B------:R-:W-:Y:S05]  /*18bf0*/  BSYNC.RECONVERGENT B1 ;  /* 0x0000000000017941 */ /* 0x000fea0003800200 */
.L_x_5149:
[----:B0-----:R-:W-:-:S05]  /*18c00*/  IMAD.WIDE R32, R0, 0x4, R6 ;  /* 0x0000000400207825 */ /* 0x001fca00078e0206 */
[----:B------:R0:W-:Y:S01]  /*18c10*/  ATOM.E.ADD.F32.FTZ.RN.STRONG.GPU P0, RZ, desc[UR8][R32.64], R25 ;  /* 0x8000001920ff79a2 */ /* 0x0001e2000c10f308 */
[----:B------:R-:W-:Y:S04]  /*18c20*/  BSSY.RECONVERGENT B1, `(.L_x_5155) ;  /* 0x0000015000017945 */ /* 0x000fe80003800200 */
[----:B0-----:R-:W-:Y:S05]  /*18c30*/  @P0 BRA `(.L_x_5156) ;  /* 0x00000000004c0947 */ /* 0x001fea0003800000 */
[----:B------:R-:W0:Y:S02]  /*18c40*/  QSPC.E.S P0, RZ, [R32] ;  /* 0x0000000020ff73aa */ /* 0x000e240000000500 */
[----:B0-----:R-:W-:Y:S05]  /*18c50*/  @!P0 BRA `(.L_x_5157) ;  /* 0x0000000000188947 */ /* 0x001fea0003800000 */
[----:B------:R-:W-:-:S07]  /*18c60*/  MOV R34, R32 ;  /* 0x0000002000227202 */ /* 0x000fce0000000f00 */
.L_x_5158:
[----:B------:R-:W0:Y:S02]  /*18c70*/  LDS R32, [R34] ;  /* 0x0000000022207984 */ /* 0x000e240000000800 */
[----:B0-----:R-:W-:-:S05]  /*18c80*/  FADD R33, R25, R32 ;  /* 0x0000002019217221 */ /* 0x001fca0000000000 */
[----:B------:R-:W0:Y:S02]  /*18c90*/  ATOMS.CAST.SPIN P0, [R34], R32, R33 ;  /* 0x000000202200758d */ /* 0x000e240001800021 */
[----:B0-----:R-:W-:Y:S05]  /*18ca0*/  @!P0 BRA `(.L_x_5158) ;  /* 0xfffffffc00f08947 */ /* 0x001fea000383ffff */
[----:B------:R-:W-:Y:S05]  /*18cb0*/  BRA `(.L_x_5156) ;  /* 0x00000000002c7947 */ /* 0x000fea0003800000 */
.L_x_5157:
[----:B------:R-:W0:Y:S02]  /*18cc0*/  QSPC.E.D P0, RZ, [R32] ;  /* 0x0000000020ff73aa */ /* 0x000e240000000700 */
[----:B0-----:R-:W-:Y:S05]  /*18cd0*/  @!P0 BRA `(.L_x_5159) ;  /* 0x0000000000188947 */ /* 0x001fea0003800000 */
.L_x_5160:
[----:B------:R-:W2:Y:S02]  /*18ce0*/  LD.E R34, [R32] ;  /* 0x0000000020227980 */ /* 0x000ea40000100900 */
[----:B--2---:R-:W-:-:S06]  /*18cf0*/  FADD R35, R25, R34 ;  /* 0x0000002219237221 */ /* 0x004fcc0000000000 */
[----:B------:R-:W2:Y:S02]  /*18d00*/  ATOM.E.CAST.SPIN PT, R35, [R32], R34, R35 ;  /* 0x000000222023738b */ /* 0x000ea400019e0123 */
[----:B--2---:R-:W-:-:S13]  /*18d10*/  ISETP.EQ.U32.AND P0, PT, R35, 0x1, PT ;  /* 0x000000012300780c */ /* 0x004fda0003f02070 */
[----:B------:R-:W-:Y:S05]  /*18d20*/  @!P0 BRA `(.L_x_5160) ;  /* 0xfffffffc00ec8947 */ /* 0x000fea000383ffff */
[----:B------:R-:W-:Y:S05]  /*18d30*/  BRA `(.L_x_5156) ;  /* 0x00000000000c7947 */ /* 0x000fea0003800000 */
.L_x_5159:
[----:B------:R-:W2:Y:S02]  /*18d40*/  LD.E R34, desc[UR8][R32.64] ;  /* 0x0000000820227980 */ /* 0x000ea4000c101900 */
[----:B--2---:R-:W-:-:S05]  /*18d50*/  FADD R34, R25, R34 ;  /* 0x0000002219227221 */ /* 0x004fca0000000000 */
[----:B------:R0:W-:Y:S02]  /*18d60*/  ST.E desc[UR8][R32.64], R34 ;  /* 0x0000002220007985 */ /* 0x0001e4000c101908 */
.L_x_5156:
[----:B------:R-:W-:Y:S05]  /*18d70*/  BSYNC.RECONVERGENT B1 ;  /* 0x0000000000017941 */ /* 0x000fea0003800200 */
.L_x_5155:
        /* <DEDUP_REMOVED lines=9> */
.L_x_5164:
[----:B------:R-:W0:Y:S02]  /*18e10*/  LDS R32, [R34] ;  /* 0x0000000022207984 */ /* 0x000e240000000800 */
[----:B0-----:R-:W-:-:S05]  /*18e20*/  FADD R33, R38, R32 ;  /* 0x0000002026217221 */ /* 0x001fca0000000000 */
[----:B------:R-:W0:Y:S02]  /*18e30*/  ATOMS.CAST.SPIN P0, [R34], R32, R33 ;  /* 0x000000202200758d */ /* 0x000e240001800021 */
[----:B0-----:R-:W-:Y:S05]  /*18e40*/  @!P0 BRA `(.L_x_5164) ;  /* 0xfffffffc00f08947 */ /* 0x001fea000383ffff */
[----:B------:R-:W-:Y:S05]  /*18e50*/  BRA `(.L_x_5162) ;  /* 0x00000000002c7947 */ /* 0x000fea0003800000 */
.L_x_5163:
[----:B------:R-:W0:Y:S02]  /*18e60*/  QSPC.E.D P0, RZ, [R32] ;  /* 0x0000000020ff73aa */ /* 0x000e240000000700 */
[----:B0-----:R-:W-:Y:S05]  /*18e70*/  @!P0 BRA `(.L_x_5165) ;  /* 0x0000000000188947 */ /* 0x001fea0003800000 */
.L_x_5166:
[----:B------:R-:W2:Y:S02]  /*18e80*/  LD.E R34, [R32] ;  /* 0x0000000020227980 */ /* 0x000ea40000100900 */
[----:B--2---:R-:W-:-:S06]  /*18e90*/  FADD R35, R38, R34 ;  /* 0x0000002226237221 */ /* 0x004fcc0000000000 */
[----:B------:R-:W2:Y:S02]  /*18ea0*/  ATOM.E.CAST.SPIN PT, R35, [R32], R34, R35 ;  /* 0x000000222023738b */ /* 0x000ea400019e0123 */
[----:B--2---:R-:W-:-:S13]  /*18eb0*/  ISETP.EQ.U32.AND P0, PT, R35, 0x1, PT ;  /* 0x000000012300780c */ /* 0x004fda0003f02070 */
[----:B------:R-:W-:Y:S05]  /*18ec0*/  @!P0 BRA `(.L_x_5166) ;  /* 0xfffffffc00ec8947 */ /* 0x000fea000383ffff */
[----:B------:R-:W-:Y:S05]  /*18ed0*/  BRA `(.L_x_5162) ;  /* 0x00000000000c7947 */ /* 0x000fea0003800000 */
.L_x_5165:
[----:B------:R-:W2:Y:S02]  /*18ee0*/  LD.E R34, desc[UR8][R32.64] ;  /* 0x0000000820227980 */ /* 0x000ea4000c101900 */
[----:B--2---:R-:W-:-:S05]  /*18ef0*/  FADD R34, R38, R34 ;  /* 0x0000002226227221 */ /* 0x004fca0000000000 */
[----:B------:R0:W-:Y:S02]  /*18f00*/  ST.E desc[UR8][R32.64], R34 ;  /* 0x0000002220007985 */ /* 0x0001e4000c101908 */
.L_x_5162:
[----:B------:R-:W-:Y:S05]  /*18f10*/  BSYNC.RECONVERGENT B1 ;  /* 0x0000000000017941 */ /* 0x000fea0003800200 */
.L_x_5161:
[----:B0-----:R-:W-:-:S05]  /*18f20*/  IMAD.WIDE R32, R10, 0x4, R6 ;  /* 0x000000040a207825 */ /* 0x001fca00078e0206 */
[----:B------:R0:W-:Y:S01]  /*18f30*/  ATOM.E.ADD.F32.FTZ.RN.STRONG.GPU P0, RZ, desc[UR8][R32.64], R25 ;  /* 0x8000001920ff79a2 */ /* 0x0001e2000c10f308 */
[----:B------:R-:W-:Y:S04]  /*18f40*/  BSSY.RECONVERGENT B1, `(.L_x_5167) ;  /* 0x0000015000017945 */ /* 0x000fe80003800200 */
[----:B0-----:R-:W-:Y:S05]  /*18f50*/  @P0 BRA `(.L_x_5168) ;  /* 0x00000000004c0947 */ /* 0x001fea0003800000 */
[----:B------:R-:W0:Y:S02]  /*18f60*/  QSPC.E.S P0, RZ, [R32] ;  /* 0x0000000020ff73aa */ /* 0x000e240000000500 */
[----:B0-----:R-:W-:Y:S05]  /*18f70*/  @!P0 BRA `(.L_x_5169) ;  /* 0x0000000000188947 */ /* 0x001fea0003800000 */
[----:B------:R-:W-:-:S07]  /*18f80*/  MOV R34, R32 ;  /* 0x0000002000227202 */ /* 0x000fce0000000f00 */
.L_x_5170:
[----:B------:R-:W0:Y:S02]  /*18f90*/  LDS R32, [R34] ;  /* 0x0000000022207984 */ /* 0x000e240000000800 */
[----:B0-----:R-:W-:-:S05]  /*18fa0*/  FADD R33, R25, R32 ;  /* 0x0000002019217221 */ /* 0x001fca0000000000 */
[----:B------:R-:W0:Y:S02]  /*18fb0*/  ATOMS.CAST.SPIN P0, [R34], R32, R33 ;  /* 0x000000202200758d */ /* 0x000e240001800021 */
[----:B0-----:R-:W-:Y:S05]  /*18fc0*/  @!P0 BRA `(.L_x_5170) ;  /* 0xfffffffc00f08947 */ /* 0x001fea000383ffff */
[----:B------:R-:W-:Y:S05]  /*18fd0*/  BRA `(.L_x_5168) ;  /* 0x00000000002c7947 */ /* 0x000fea0003800000 */
.L_x_5169:
[----:B------:R-:W0:Y:S02]  /*18fe0*/  QSPC.E.D P0, RZ, [R32] ;  /* 0x0000000020ff73aa */ /* 0x000e240000000700 */
[----:B0-----:R-:W-:Y:S05]  /*18ff0*/  @!P0 BRA `(.L_x_5171) ;  /* 0x0000000000188947 */ /* 0x001fea0003800000 */
.L_x_5172:
[----:B------:R-:W2:Y:S02]  /*19000*/  LD.E R34, [R32] ;  /* 0x0000000020227980 */ /* 0x000ea40000100900 */
[----:B--2---:R-:W-:-:S06]  /*19010*/  FADD R35, R25, R34 ;  /* 0x0000002219237221 */ /* 0x004fcc0000000000 */
[----:B------:R-:W2:Y:S02]  /*19020*/  ATOM.E.CAST.SPIN PT, R35, [R32], R34, R35 ;  /* 0x000000222023738b */ /* 0x000ea400019e0123 */
[----:B--2---:R-:W-:-:S13]  /*19030*/  ISETP.EQ.U32.AND P0, PT, R35, 0x1, PT ;  /* 0x000000012300780c */ /* 0x004fda0003f02070 */
[----:B------:R-:W-:Y:S05]  /*19040*/  @!P0 BRA `(.L_x_5172) ;  /* 0xfffffffc00ec8947 */ /* 0x000fea000383ffff */
[----:B------:R-:W-:Y:S05]  /*19050*/  BRA `(.L_x_5168) ;  /* 0x00000000000c7947 */ /* 0x000fea0003800000 */
.L_x_5171:
[----:B------:R-:W2:Y:S02]  /*19060*/  LD.E R34, desc[UR8][R32.64] ;  /* 0x0000000820227980 */ /* 0x000ea4000c101900 */
[----:B--2---:R-:W-:-:S05]  /*19070*/  FADD R34, R25, R34 ;  /* 0x0000002219227221 */ /* 0x004fca0000000000 */
[----:B------:R0:W-:Y:S02]  /*19080*/  ST.E desc[UR8][R32.64], R34 ;  /* 0x0000002220007985 */ /* 0x0001e4000c101908 */
.L_x_5168:
[----:B------:R-:W-:Y:S05]  /*19090*/  BSYNC.RECONVERGENT B1 ;  /* 0x0000000000017941 */ /* 0x000fea0003800200 */
.L_x_5167:
        /* <DEDUP_REMOVED lines=9> */
.L_x_5176:
[----:B------:R-:W0:Y:S02]  /*19130*/  LDS R32, [R34] ;  /* 0x0000000022207984 */ /* 0x000e240000000800 */
[----:B0-----:R-:W-:-:S05]  /*19140*/  FADD R33, R37, R32 ;  /* 0x0000002025217221 */ /* 0x001fca0000000000 */
[----:B------:R-:W0:Y:S02]  /*19150*/  ATOMS.CAST.SPIN P0, [R34], R32, R33 ;  /* 0x000000202200758d */ /* 0x000e240001800021 */
[----:B0-----:R-:W-:Y:S05]  /*19160*/  @!P0 BRA `(.L_x_5176) ;  /* 0xfffffffc00f08947 */ /* 0x001fea000383ffff */
[----:B------:R-:W-:Y:S05]  /*19170*/  BRA `(.L_x_5174) ;  /* 0x00000000002c7947 */ /* 0x000fea0003800000 */
.L_x_5175:
[----:B------:R-:W0:Y:S02]  /*19180*/  QSPC.E.D P0, RZ, [R32] ;  /* 0x0000000020ff73aa */ /* 0x000e240000000700 */
[----:B0-----:R-:W-:Y:S05]  /*19190*/  @!P0 BRA `(.L_x_5177) ;  /* 0x0000000000188947 */ /* 0x001fea0003800000 */
.L_x_5178:
[----:B------:R-:W2:Y:S02]  /*191a0*/  LD.E R34, [R32] ;  /* 0x0000000020227980 */ /* 0x000ea40000100900 */
[----:B--2---:R-:W-:-:S06]  /*191b0*/  FADD R35, R37, R34 ;  /* 0x0000002225237221 */ /* 0x004fcc0000000000 */
[----:B------:R-:W2:Y:S02]  /*191c0*/  ATOM.E.CAST.SPIN PT, R35, [R32], R34, R35 ;  /* 0x000000222023738b */ /* 0x000ea400019e0123 */
[----:B--2---:R-:W-:-:S13]  /*191d0*/  ISETP.EQ.U32.AND P0, PT, R35, 0x1, PT ;  /* 0x000000012300780c */ /* 0x004fda0003f02070 */
[----:B------:R-:W-:Y:S05]  /*191e0*/  @!P0 BRA `(.L_x_5178) ;  /* 0xfffffffc00ec8947 */ /* 0x000fea000383ffff */
[----:B------:R-:W-:Y:S05]  /*191f0*/  BRA `(.L_x_5174) ;  /* 0x00000000000c7947 */ /* 0x000fea0003800000 */
.L_x_5177:
[----:B------:R-:W2:Y:S02]  /*19200*/  LD.E R34, desc[UR8][R32.64] ;  /* 0x0000000820227980 */ /* 0x000ea4000c101900 */
[----:B--2---:R-:W-:-:S05]  /*19210*/  FADD R34, R37, R34 ;  /* 0x0000002225227221 */ /* 0x004fca0000000000 */
[----:B------:R0:W-:Y:S02]  /*19220*/  ST.E desc[UR8][R32.64], R34 ;  /* 0x0000002220007985 */ /* 0x0001e4000c101908 */
.L_x_5174:
[----:B------:R-:W-:Y:S05]  /*19230*/  BSYNC.RECONVERGENT B1 ;  /* 0x0000000000017941 */ /* 0x000fea0003800200 */
.L_x_5173:
[----:B0-----:R-:W-:-:S05]  /*19240*/  IMAD.WIDE R32, R29, 0x4, R6 ;  /* 0x000000041d207825 */ /* 0x001fca00078e0206 */
[----:B------:R0:W-:Y:S01]  /*19250*/  ATOM.E.ADD.F32.FTZ.RN.STRONG.GPU P0, RZ, desc[UR8][R32.64], R25 ;  /* 0x8000001920ff79a2 */ /* 0x0001e2000c10f308 */
[----:B------:R-:W-:Y:S04]  /*19260*/  BSSY.RECONVERGENT B1, `(.L_x_5179) ;  /* 0x0000015000017945 */ /* 0x000fe80003800200 */
[----:B0-----:R-:W-:Y:S05]  /*19270*/  @P0 BRA `(.L_x_5180) ;  /* 0x00000000004c0947 */ /* 0x001fea0003800000 */
[----:B------:R-:W0:Y:S02]  /*19280*/  QSPC.E.S P0, RZ, [R32] ;  /* 0x0000000020ff73aa */ /* 0x000e240000000500 */
[----:B0-----:R-:W-:Y:S05]  /*19290*/  @!P0 BRA `(.L_x_5181) ;  /* 0x0000000000188947 */ /* 0x001fea0003800000 */
[----:B------:R-:W-:-:S07]  /*192a0*/  MOV R34, R32 ;  /* 0x0000002000227202 */ /* 0x000fce0000000f00 */
.L_x_5182:
[----:B------:R-:W0:Y:S02]  /*192b0*/  LDS R32, [R34] ;  /* 0x0000000022207984 */ /* 0x000e240000000800 */
[----:B0-----:R-:W-:-:S05]  /*192c0*/  FADD R33, R25, R32 ;  /* 0x0000002019217221 */ /* 0x001fca0000000000 */
[----:B------:R-:W0:Y:S02]  /*192d0*/  ATOMS.CAST.SPIN P0, [R34], R32, R33 ;  /* 0x000000202200758d */ /* 0x000e240001800021 */
[----:B0-----:R-:W-:Y:S05]  /*192e0*/  @!P0 BRA `(.L_x_5182) ;  /* 0xfffffffc00f08947 */ /* 0x001fea000383ffff */
[----:B------:R-:W-:Y:S05]  /*192f0*/  BRA `(.L_x_5180) ;  /* 0x00000000002c7947 */ /* 0x000fea0003800000 */
.L_x_5181:
[----:B------:R-:W0:Y:S02]  /*19300*/  QSPC.E.D P0, RZ, [R32] ;  /* 0x0000000020ff73aa */ /* 0x000e240000000700 */
[----:B0-----:R-:W-:Y:S05]  /*19310*/  @!P0 BRA `(.L_x_5183) ;  /* 0x0000000000188947 */ /* 0x001fea0003800000 */
.L_x_5184:
[----:B------:R-:W2:Y:S02]  /*19320*/  LD.E R34, [R32] ;  /* 0x0000000020227980 */ /* 0x000ea40000100900 */
[----:B--2---:R-:W-:-:S06]  /*19330*/  FADD R35, R25, R34 ;  /* 0x0000002219237221 */ /* 0x004fcc0000000000 */
[----:B------:R-:W2:Y:S02]  /*19340*/  ATOM.E.CAST.SPIN PT, R35, [R32], R34, R35 ;  /* 0x000000222023738b */ /* 0x000ea400019e0123 */
[----:B--2---:R-:W-:-:S13]  /*19350*/  ISETP.EQ.U32.AND P0, PT, R35, 0x1, PT ;  /* 0x000000012300780c */ /* 0x004fda0003f02070 */
[----:B------:R-:W-:Y:S05]  /*19360*/  @!P0 BRA `(.L_x_5184) ;  /* 0xfffffffc00ec8947 */ /* 0x000fea000383ffff */
[----:B------:R-:W-:Y:S05]  /*19370*/  BRA `(.L_x_5180) ;  /* 0x00000000000c7947 */ /* 0x000fea0003800000 */
.L_x_5183:
[----:B------:R-:W2:Y:S02]  /*19380*/  LD.E R34, desc[UR8][R32.64] ;  /* 0x0000000820227980 */ /* 0x000ea4000c101900 */
[----:B--2---:R-:W-:-:S05]  /*19390*/  FADD R34, R25, R34 ;  /* 0x0000002219227221 */ /* 0x004fca0000000000 */
[----:B------:R0:W-:Y:S02]  /*193a0*/  ST.E desc[UR8][R32.64], R34 ;  /* 0x0000002220007985 */ /* 0x0001e4000c101908 */
.L_x_5180:
[----:B------:R-:W-:Y:S05]  /*193b0*/  BSYNC.RECONVERGENT B1 ;  /* 0x0000000000017941 */ /* 0x000fea0003800200 */
.L_x_5179:
        /* <DEDUP_REMOVED lines=9> */
.L_x_5188:
[----:B------:R-:W0:Y:S02]  /*19450*/  LDS R32, [R34] ;  /* 0x0000000022207984 */ /* 0x000e240000000800 */
[----:B0-----:R-:W-:-:S05]  /*19460*/  FADD R33, R37, R32 ;  /* 0x0000002025217221 */ /* 0x001fca0000000000 */
[----:B------:R-:W0:Y:S02]  /*19470*/  ATOMS.CAST.SPIN P0, [R34], R32, R33 ;  /* 0x000000202200758d */ /* 0x000e240001800021 */
[----:B0-----:R-:W-:Y:S05]  /*19480*/  @!P0 BRA `(.L_x_5188) ;  /* 0xfffffffc00f08947 */ /* 0x001fea000383ffff */
[----:B------:R-:W-:Y:S05]  /*19490*/  BRA `(.L_x_5186) ;  /* 0x00000000002c7947 */ /* 0x000fea0003800000 */
.L_x_5187:
[----:B------:R-:W0:Y:S02]  /*194a0*/  QSPC.E.D P0, RZ, [R32] ;  /* 0x0000000020ff73aa */ /* 0x000e240000000700 */
[----:B0-----:R-:W-:Y:S05]  /*194b0*/  @!P0 BRA `(.L_x_5189) ;  /* 0x0000000000188947 */ /* 0x001fea0003800000 */
.L_x_5190:
[----:B------:R-:W2:Y:S02]  /*194c0*/  LD.E R34, [R32] ;  /* 0x0000000020227980 */ /* 0x000ea40000100900 */
[----:B--2---:R-:W-:-:S06]  /*194d0*/  FADD R35, R37, R34 ;  /* 0x0000002225237221 */ /* 0x004fcc0000000000 */
[----:B------:R-:W2:Y:S02]  /*194e0*/  ATOM.E.CAST.SPIN PT, R35, [R32], R34, R35 ;  /* 0x000000222023738b */ /* 0x000ea400019e0123 */
[----:B--2---:R-:W-:-:S13]  /*194f0*/  ISETP.EQ.U32.AND P0, PT, R35, 0x1, PT ;  /* 0x000000012300780c */ /* 0x004fda0003f02070 */
[----:B------:R-:W-:Y:S05]  /*19500*/  @!P0 BRA `(.L_x_5190) ;  /* 0xfffffffc00ec8947 */ /* 0x000fea000383ffff */
[----:B------:R-:W-:Y:S05]  /*19510*/  BRA `(.L_x_5186) ;  /* 0x00000000000c7947 */ /* 0x000fea0003800000 */
.L_x_5189:
[----:B------:R-:W2:Y:S02]  /*19520*/  LD.E R34, desc[UR8][R32.64] ;  /* 0x0000000820227980 */ /* 0x000ea4000c101900 */
[----:B--2---:R-:W-:-:S05]  /*19530*/  FADD R34, R37, R34 ;  /* 0x0000002225227221 */ /* 0x004fca0000000000 */
[----:B------:R0:W-:Y:S02]  /*19540*/  ST.E desc[UR8][R32.64], R34 ;  /* 0x0000002220007985 */ /* 0x0001e4000c101908 */
.L_x_5186:
[----:B------:R-:W-:Y:S05]  /*19550*/  BSYNC.RECONVERGENT B1 ;  /* 0x0000000000017941 */ /* 0x000fea0003800200 */
.L_x_5185:
[----:B0-----:R-:W-:-:S05]  /*19560*/  IMAD.WIDE R32, R30, 0x4, R6 ;  /* 0x000000041e207825 */ /* 0x001fca00078e0206 */
[----:B------:R0:W-:Y:S01]  /*19570*/  ATOM.E.ADD.F32.FTZ.RN.STRONG.GPU P0, RZ, desc[UR8][R32.64], R25 ;  /* 0x8000001920ff79a2 */ /* 0x0001e2000c10f308 */
[----:B------:R-:W-:Y:S04]  /*19580*/  BSSY.RECONVERGENT B1, `(.L_x_5191) ;  /* 0x0000015000017945 */ /* 0x000fe80003800200 */
[----:B0-----:R-:W-:Y:S05]  /*19590*/  @P0 BRA `(.L_x_5192) ;  /* 0x00000000004c0947 */ /* 0x001fea0003800000 */
[----:B------:R-:W0:Y:S02]  /*195a0*/  QSPC.E.S P0, RZ, [R32] ;  /* 0x0000000020ff73aa */ /* 0x000e240000000500 */
[----:B0-----:R-:W-:Y:S05]  /*195b0*/  @!P0 BRA `(.L_x_5193) ;  /* 0x0000000000188947 */ /* 0x001fea0003800000 */
[----:B------:R-:W-:-:S07]  /*195c0*/  MOV R34, R32 ;  /* 0x0000002000227202 */ /* 0x000fce0000000f00 */
.L_x_5194:
[----:B------:R-:W0:Y:S02]  /*195d0*/  LDS R32, [R34] ;  /* 0x0000000022207984 */ /* 0x000e240000000800 */
[----:B0-----:R-:W-:-:S05]  /*195e0*/  FADD R33, R25, R32 ;  /* 0x0000002019217221 */ /* 0x001fca0000000000 */
[----:B------:R-:W0:Y:S02]  /*195f0*/  ATOMS.CAST.SPIN P0, [R34], R32, R33 ;  /* 0x000000202200758d */ /* 0x000e240001800021 */
[----:B0-----:R-:W-:Y:S05]  /*19600*/  @!P0 BRA `(.L_x_5194) ;  /* 0xfffffffc00f08947 */ /* 0x001fea000383ffff */
[----:B------:R-:W-:Y:S05]  /*19610*/  BRA `(.L_x_5192) ;  /* 0x00000000002c7947 */ /* 0x000fea0003800000 */
.L_x_5193:
[----:B------:R-:W0:Y:S02]  /*19620*/  QSPC.E.D P0, RZ, [R32] ;  /* 0x0000000020ff73aa */ /* 0x000e240000000700 */
[----:B0-----:R-:W-:Y:S05]  /*19630*/  @!P0 BRA `(.L_x_5195) ;  /* 0x0000000000188947 */ /* 0x001fea0003800000 */
.L_x_5196:
[----:B------:R-:W2:Y:S02]  /*19640*/  LD.E R34, [R32] ;  /* 0x0000000020227980 */ /* 0x000ea40000100900 */
[----:B--2---:R-:W-:-:S06]  /*19650*/  FADD R35, R25, R34 ;  /* 0x0000002219237221 */ /* 0x004fcc0000000000 */
[----:B------:R-:W2:Y:S02]  /*19660*/  ATOM.E.CAST.SPIN PT, R35, [R32], R34, R35 ;  /* 0x000000222023738b */ /* 0x000ea400019e0123 */
[----:B--2---:R-:W-:-:S13]  /*19670*/  ISETP.EQ.U32.AND P0, PT, R35, 0x1, PT ;  /* 0x000000012300780c */ /* 0x004fda0003f02070 */
[----:B------:R-:W-:Y:S05]  /*19680*/  @!P0 BRA `(.L_x_5196) ;  /* 0xfffffffc00ec8947 */ /* 0x000fea000383ffff */
[----:B------:R-:W-:Y:S05]  /*19690*/  BRA `(.L_x_5192) ;  /* 0x00000000000c7947 */ /* 0x000fea0003800000 */
.L_x_5195:
[----:B------:R-:W2:Y:S02]  /*196a0*/  LD.E R34, desc[UR8][R32.64] ;  /* 0x0000000820227980 */ /* 0x000ea4000c101900 */
[----:B--2---:R-:W-:-:S05]  /*196b0*/  FADD R34, R25, R34 ;  /* 0x0000002219227221 */ /* 0x004fca0000000000 */
[----:B------:R0:W-:Y:S02]  /*196c0*/  ST.E desc[UR8][R32.64], R34 ;  /* 0x0000002220007985 */ /* 0x0001e4000c101908 */
.L_x_5192:
[----:B------:R-:W-:Y:S05]  /*196d0*/  BSYNC.RECONVERGENT B1 ;  /* 0x0000000000017941 */ /* 0x000fea0003800200 */
.L_x_5191:
        /* <DEDUP_REMOVED lines=9> */
.L_x_5200:
[----:B------:R-:W0:Y:S02]  /*19770*/  LDS R32, [R34] ;  /* 0x0000000022207984 */ /* 0x000e240000000800 */
[----:B0-----:R-:W-:-:S05]  /*19780*/  FADD R33, R36, R32 ;  /* 0x0000002024217221 */ /* 0x001fca0000000000 */
[----:B------:R-:W0:Y:S02]  /*19790*/  ATOMS.CAST.SPIN P0, [R34], R32, R33 ;  /* 0x000000202200758d */ /* 0x000e240001800021 */
[----:B0-----:R-:W-:Y:S05]  /*197a0*/  @!P0 BRA `(.L_x_5200) ;  /* 0xfffffffc00f08947 */ /* 0x001fea000383ffff */
[----:B------:R-:W-:Y:S05]  /*197b0*/  BRA `(.L_x_5198) ;  /* 0x00000000002c7947 */ /* 0x000fea0003800000 */
.L_x_5199:
[----:B------:R-:W0:Y:S02]  /*197c0*/  QSPC.E.D P0, RZ, [R32] ;  /* 0x0000000020ff73aa */ /* 0x000e240000000700 */
[----:B0-----:R-:W-:Y:S05]  /*197d0*/  @!P0 BRA `(.L_x_5201) ;  /* 0x0000000000188947 */ /* 0x001fea0003800000 */
.L_x_5202:
[----:B------:R-:W2:Y:S02]  /*197e0*/  LD.E R34, [R32] ;  /* 0x0000000020227980 */ /* 0x000ea40000100900 */
[----:B--2---:R-:W-:-:S06]  /*197f0*/  FADD R35, R36, R34 ;  /* 0x0000002224237221 */ /* 0x004fcc0000000000 */
[----:B------:R-:W2:Y:S02]  /*19800*/  ATOM.E.CAST.SPIN PT, R35, [R32], R34, R35 ;  /* 0x000000222023738b */ /* 0x000ea400019e0123 */
[----:B--2---:R-:W-:-:S13]  /*19810*/  ISETP.EQ.U32.AND P0, PT, R35, 0x1, PT ;  /* 0x000000012300780c */ /* 0x004fda0003f02070 */
[----:B------:R-:W-:Y:S05]  /*19820*/  @!P0 BRA `(.L_x_5202) ;  /* 0xfffffffc00ec8947 */ /* 0x000fea000383ffff */
[----:B------:R-:W-:Y:S05]  /*19830*/  BRA `(.L_x_5198) ;  /* 0x00000000000c7947 */ /* 0x000fea0003800000 */
.L_x_5201:
[----:B------:R-:W2:Y:S02]  /*19840*/  LD.E R34, desc[UR8][R32.64] ;  /* 0x0000000820227980 */ /* 0x000ea4000c101900 */
[----:B--2---:R-:W-:-:S05]  /*19850*/  FADD R34, R36, R34 ;  /* 0x0000002224227221 */ /* 0x004fca0000000000 */
[----:B------:R0:W-:Y:S02]  /*19860*/  ST.E desc[UR8][R32.64], R34 ;  /* 0x0000002220007985 */ /* 0x0001e4000c101908 */
.L_x_5198:
[----:B------:R-:W-:Y:S05]  /*19870*/  BSYNC.RECONVERGENT B1 ;  /* 0x0000000000017941 */ /* 0x000fea0003800200 */
.L_x_5197:
[----:B0-----:R-:W-:-:S05]  /*19880*/  IMAD.WIDE R32, R5, 0x4, R6 ;  /* 0x0000000405207825 */ /* 0x001fca00078e0206 */
[----:B------:R0:W-:Y:S01]  /*19890*/  ATOM.E.ADD.F32.FTZ.RN.STRONG.GPU P0, RZ, desc[UR8][R32.64], R25 ;  /* 0x8000001920ff79a2 */ /* 0x0001e2000c10f308 */
[----:B------:R-:W-:Y:S04]  /*198a0*/  BSSY.RECONVERGENT B1, `(.L_x_5203) ;  /* 0x0000015000017945 */ /* 0x000fe80003800200 */
[----:B0-----:R-:W-:Y:S05]  /*198b0*/  @P0 BRA `(.L_x_5204) ;  /* 0x00000000004c0947 */ /* 0x001fea0003800000 */
[----:B------:R-:W0:Y:S02]  /*198c0*/  QSPC.E.S P0, RZ, [R32] ;  /* 0x0000000020ff73aa */ /* 0x000e240000000500 */
[----:B0-----:R-:W-:Y:S05]  /*198d0*/  @!P0 BRA `(.L_x_5205) ;  /* 0x0000000000188947 */ /* 0x001fea0003800000 */
[----:B------:R-:W-:-:S07]  /*198e0*/  MOV R34, R32 ;  /* 0x0000002000227202 */ /* 0x000fce0000000f00 */
.L_x_5206:
[----:B------:R-:W0:Y:S02]  /*198f0*/  LDS R32, [R34] ;  /* 0x0000000022207984 */ /* 0x000e240000000800 */
[----:B0-----:R-:W-:-:S05]  /*19900*/  FADD R33, R25, R32 ;  /* 0x0000002019217221 */ /* 0x001fca0000000000 */
[----:B------:R-:W0:Y:S02]  /*19910*/  ATOMS.CAST.SPIN P0, [R34], R32, R33 ;  /* 0x000000202200758d */ /* 0x000e240001800021 */
[----:B0-----:R-:W-:Y:S05]  /*19920*/  @!P0 BRA `(.L_x_5206) ;  /* 0xfffffffc00f08947 */ /* 0x001fea000383ffff */
[----:B------:R-:W-:Y:S05]  /*19930*/  BRA `(.L_x_5204) ;  /* 0x00000000002c7947 */ /* 0x000fea0003800000 */
.L_x_5205:
[----:B------:R-:W0:Y:S02]  /*19940*/  QSPC.E.D P0, RZ, [R32] ;  /* 0x0000000020ff73aa */ /* 0x000e240000000700 */
[----:B0-----:R-:W-:Y:S05]  /*19950*/  @!P0 BRA `(.L_x_5207) ;  /* 0x0000000000188947 */ /* 0x001fea0003800000 */
.L_x_5208:
[----:B------:R-:W2:Y:S02]  /*19960*/  LD.E R34, [R32] ;  /* 0x0000000020227980 */ /* 0x000ea40000100900 */
[----:B--2---:R-:W-:-:S06]  /*19970*/  FADD R35, R25, R34 ;  /* 0x0000002219237221 */ /* 0x004fcc0000000000 */
[----:B------:R-:W2:Y:S02]  /*19980*/  ATOM.E.CAST.SPIN PT, R35, [R32], R34, R35 ;  /* 0x000000222023738b */ /* 0x000ea400019e0123 */
[----:B--2---:R-:W-:-:S13]  /*19990*/  ISETP.EQ.U32.AND P0, PT, R35, 0x1, PT ;  /* 0x000000012300780c */ /* 0x004fda0003f02070 */
[----:B------:R-:W-:Y:S05]  /*199a0*/  @!P0 BRA `(.L_x_5208) ;  /* 0xfffffffc00ec8947 */ /* 0x000fea000383ffff */
[----:B------:R-:W-:Y:S05]  /*199b0*/  BRA `(.L_x_5204) ;  /* 0x00000000000c7947 */ /* 0x000fea0003800000 */
.L_x_5207:
[----:B------:R-:W2:Y:S02]  /*199c0*/  LD.E R34, desc[UR8][R32.64] ;  /* 0x0000000820227980 */ /* 0x000ea4000c101900 */
[----:B--2---:R-:W-:-:S05]  /*199d0*/  FADD R34, R25, R34 ;  /* 0x0000002219227221 */ /* 0x004fca0000000000 */
[----:B------:R0:W-:Y:S02]  /*199e0*/  ST.E desc[UR8][R32.64], R34 ;  /* 0x0000002220007985 */ /* 0x0001e4000c101908 */
.L_x_5204:
[----:B------:R-:W-:Y:S05]  /*199f0*/  BSYNC.RECONVERGENT B1 ;  /* 0x0000000000017941 */ /* 0x000fea0003800200 */
.L_x_5203:
        /* <DEDUP_REMOVED lines=9> */
.L_x_5212:
[----:B------:R-:W0:Y:S02]  /*19a90*/  LDS R32, [R34] ;  /* 0x0000000022207984 */ /* 0x000e240000000800 */
[----:B0-----:R-:W-:-:S05]  /*19aa0*/  FADD R33, R4, R32 ;  /* 0x0000002004217221 */ /* 0x001fca0000000000 */
[----:B------:R-:W0:Y:S02]  /*19ab0*/  ATOMS.CAST.SPIN P0, [R34], R32, R33 ;  /* 0x000000202200758d */ /* 0x000e240001800021 */
[----:B0-----:R-:W-:Y:S05]  /*19ac0*/  @!P0 BRA `(.L_x_5212) ;  /* 0xfffffffc00f08947 */ /* 0x001fea000383ffff */
[----:B------:R-:W-:Y:S05]  /*19ad0*/  BRA `(.L_x_5210) ;  /* 0x00000000002c7947 */ /* 0x000fea0003800000 */
.L_x_5211:
[----:B------:R-:W0:Y:S02]  /*19ae0*/  QSPC.E.D P0, RZ, [R32] ;  /* 0x0000000020ff73aa */ /* 0x000e240000000700 */
[----:B0-----:R-:W-:Y:S05]  /*19af0*/  @!P0 BRA `(.L_x_5213) ;  /* 0x0000000000188947 */ /* 0x001fea0003800000 */
.L_x_5214:
[----:B------:R-:W2:Y:S02]  /*19b00*/  LD.E R34, [R32] ;  /* 0x0000000020227980 */ /* 0x000ea40000100900 */
[----:B--2---:R-:W-:-:S06]  /*19b10*/  FADD R35, R4, R34 ;  /* 0x0000002204237221 */ /* 0x004fcc0000000000 */
[----:B------:R-:W2:Y:S02]  /*19b20*/  ATOM.E.CAST.SPIN PT, R35, [R32], R34, R35 ;  /* 0x000000222023738b */ /* 0x000ea400019e0123 */
[----:B--2---:R-:W-:-:S13]  /*19b30*/  ISETP.EQ.U32.AND P0, PT, R35, 0x1, PT ;  /* 0x000000012300780c */ /* 0x004fda0003f02070 */
[----:B------:R-:W-:Y:S05]  /*19b40*/  @!P0 BRA `(.L_x_5214) ;  /* 0xfffffffc00ec8947 */ /* 0x000fea000383ffff */
[----:B------:R-:W-:Y:S05]  /*19b50*/  BRA `(.L_x_5210) ;  /* 0x00000000000c7947 */ /* 0x000fea0003800000 */
.L_x_5213:
[----:B------:R-:W2:Y:S02]  /*19b60*/  LD.E R34, desc[UR8][R32.64] ;  /* 0x0000000820227980 */ /* 0x000ea4000c101900 */
[----:B--2---:R-:W-:-:S05]  /*19b70*/  FADD R34, R4, R34 ;  /* 0x0000002204227221 */ /* 0x004fca0000000000 */
[----:B------:R0:W-:Y:S02]  /*19b80*/  ST.E desc[UR8][R32.64], R34 ;  /* 0x0000002220007985 */ /* 0x0001e4000c101908 */
.L_x_5210:
[----:B------:R-:W-:Y:S05]  /*19b90*/  BSYNC.RECONVERGENT B1 ;  /* 0x0000000000017941 */ /* 0x000fea0003800200 */
.L_x_5209:
[----:B0-----:R-:W-:-:S05]  /*19ba0*/  IMAD.WIDE R32, R16, 0x4, R6 ;  /* 0x0000000410207825 */ /* 0x001fca00078e0206 */
[----:B------:R0:W-:Y:S01]  /*19bb0*/  ATOM.E.ADD.F32.FTZ.RN.STRONG.GPU P0, RZ, desc[UR8][R32.64], R25 ;  /* 0x8000001920ff79a2 */ /* 0x0001e2000c10f308 */
[----:B------:R-:W-:Y:S04]  /*19bc0*/  BSSY.RECONVERGENT B1, `(.L_x_5215) ;  /* 0x0000015000017945 */ /* 0x000fe80003800200 */
[----:B0-----:R-:W-:Y:S05]  /*19bd0*/  @P0 BRA `(.L_x_5216) ;  /* 0x00000000004c0947 */ /* 0x001fea0003800000 */
[----:B------:R-:W0:Y:S02]  /*19be0*/  QSPC.E.S P0, RZ, [R32] ;  /* 0x0000000020ff73aa */ /* 0x000e240000000500 */
[----:B0-----:R-:W-:Y:S05]  /*19bf0*/  @!P0 BRA `(.L_x_5217) ;  /* 0x0000000000188947 */ /* 0x001fea0003800000 */
[----:B------:R-:W-:-:S07]  /*19c00*/  MOV R4, R32 ;  /* 0x0000002000047202 */ /* 0x000fce0000000f00 */
.L_x_5218:
[----:B------:R-:W0:Y:S02]  /*19c10*/  LDS R32, [R4] ;  /* 0x0000000004207984 */ /* 0x000e240000000800 */
[----:B0-----:R-:W-:-:S05]  /*19c20*/  FADD R33, R25, R32 ;  /* 0x0000002019217221 */ /* 0x001fca0000000000 */
[----:B------:R-:W0:Y:S02]  /*19c30*/  ATOMS.CAST.SPIN P0, [R4], R32, R33 ;  /* 0x000000200400758d */ /* 0x000e240001800021 */
[----:B0-----:R-:W-:Y:S05]  /*19c40*/  @!P0 BRA `(.L_x_5218) ;  /* 0xfffffffc00f08947 */ /* 0x001fea000383ffff */
[----:B------:R-:W-:Y:S05]  /*19c50*/  BRA `(.L_x_5216) ;  /* 0x00000000002c7947 */ /* 0x000fea0003800000 */
.L_x_5217:
[----:B------:R-:W0:Y:S02]  /*19c60*/  QSPC.E.D P0, RZ, [R32] ;  /* 0x0000000020ff73aa */ /* 0x000e240000000700 */
[----:B0-----:R-:W-:Y:S05]  /*19c70*/  @!P0 BRA `(.L_x_5219) ;  /* 0x0000000000188947 */ /* 0x001fea0003800000 */
.L_x_5220:
[----:B------:R-:W2:Y:S02]  /*19c80*/  LD.E R34, [R32] ;  /* 0x0000000020227980 */ /* 0x000ea40000100900 */
[----:B--2---:R-:W-:-:S06]  /*19c90*/  FADD R35, R25, R34 ;  /* 0x0000002219237221 */ /* 0x004fcc0000000000 */
[----:B------:R-:W2:Y:S02]  /*19ca0*/  ATOM.E.CAST.SPIN PT, R35, [R32], R34, R35 ;  /* 0x000000222023738b */ /* 0x000ea400019e0123 */
[----:B--2---:R-:W-:-:S13]  /*19cb0*/  ISETP.EQ.U32.AND P0, PT, R35, 0x1, PT ;  /* 0x000000012300780c */ /* 0x004fda0003f02070 */
[----:B------:R-:W-:Y:S05]  /*19cc0*/  @!P0 BRA `(.L_x_5220) ;  /* 0xfffffffc00ec8947 */ /* 0x000fea000383ffff */
[----:B------:R-:W-:Y:S05]  /*19cd0*/  BRA `(.L_x_5216) ;  /* 0x00000000000c7947 */ /* 0x000fea0003800000 */
.L_x_5219:
[----:B------:R-:W2:Y:S02]  /*19ce0*/  LD.E R4, desc[UR8][R32.64] ;  /* 0x0000000820047980 */ /* 0x000ea4000c101900 */
[----:B--2---:R-:W-:-:S05]  /*19cf0*/  FADD R4, R25, R4 ;  /* 0x0000000419047221 */ /* 0x004fca0000000000 */
[----:B------:R0:W-:Y:S02]  /*19d00*/  ST.E desc[UR8][R32.64], R4 ;  /* 0x0000000420007985 */ /* 0x0001e4000c101908 */
.L_x_5216:
[----:B------:R-:W-:Y:S05]  /*19d10*/  BSYNC.RECONVERGENT B1 ;  /* 0x0000000000017941 */ /* 0x000fea0003800200 */
.L_x_5215:
        /* <DEDUP_REMOVED lines=9> */
.L_x_5224:
[----:B------:R-:W0:Y:S02]  /*19db0*/  LDS R8, [R23] ;  /* 0x0000000017087984 */ /* 0x000e240000000800 */
[----:B0-----:R-:W-:-:S05]  /*19dc0*/  FADD R9, R4, R8 ;  /* 0x0000000804097221 */ /* 0x001fca0000000000 */
[----:B------:R-:W0:Y:S02]  /*19dd0*/  ATOMS.CAST.SPIN P0, [R23], R8, R9 ;  /* 0x000000081700758d */ /* 0x000e240001800009 */
[----:B0-----:R-:W-:Y:S05]  /*19de0*/  @!P0 BRA `(.L_x_5224) ;  /* 0xfffffffc00f08947 */ /* 0x001fea000383ffff */
[----:B------:R-:W-:Y:S05]  /*19df0*/  BRA `(.L_x_5222) ;  /* 0x00000000002c7947 */ /* 0x000fea0003800000 */
.L_x_5223:
[----:B------:R-:W0:Y:S02]  /*19e00*/  QSPC.E.D P0, RZ, [R8] ;  /* 0x0000000008ff73aa */ /* 0x000e240000000700 */
[----:B0-----:R-:W-:Y:S05]  /*19e10*/  @!P0 BRA `(.L_x_5225) ;  /* 0x0000000000188947 */ /* 0x001fea0003800000 */
.L_x_5226:
[----:B------:R-:W2:Y:S02]  /*19e20*/  LD.E R32, [R8] ;  /* 0x0000000008207980 */ /* 0x000ea40000100900 */
[----:B--2---:R-:W-:-:S06]  /*19e30*/  FADD R33, R4, R32 ;  /* 0x0000002004217221 */ /* 0x004fcc0000000000 */
[----:B------:R-:W2:Y:S02]  /*19e40*/  ATOM.E.CAST.SPIN PT, R33, [R8], R32, R33 ;  /* 0x000000200821738b */ /* 0x000ea400019e0121 */
[----:B--2---:R-:W-:-:S13]  /*19e50*/  ISETP.EQ.U32.AND P0, PT, R33, 0x1, PT ;  /* 0x000000012100780c */ /* 0x004fda0003f02070 */
[----:B------:R-:W-:Y:S05]  /*19e60*/  @!P0 BRA `(.L_x_5226) ;  /* 0xfffffffc00ec8947 */ /* 0x000fea000383ffff */
[----:B------:R-:W-:Y:S05]  /*19e70*/  BRA `(.L_x_5222) ;  /* 0x00000000000c7947 */ /* 0x000fea0003800000 */
.L_x_5225:
[----:B------:R-:W2:Y:S02]  /*19e80*/  LD.E R23, desc[UR8][R8.64] ;  /* 0x0000000808177980 */ /* 0x000ea4000c101900 */
[----:B--2---:R-:W-:-:S05]  /*19e90*/  FADD R23, R4, R23 ;  /* 0x0000001704177221 */ /* 0x004fca0000000000 */
[----:B------:R0:W-:Y:S02]  /*19ea0*/  ST.E desc[UR8][R8.64], R23 ;  /* 0x0000001708007985 */ /* 0x0001e4000c101908 */
.L_x_5222:
[----:B------:R-:W-:Y:S05]  /*19eb0*/  BSYNC.RECONVERGENT B1 ;  /* 0x0000000000017941 */ /* 0x000fea0003800200 */
.L_x_5221:
[----:B------:R-:W-:-:S05]  /*19ec0*/  IMAD.WIDE R6, R28, 0x4, R6 ;  /* 0x000000041c067825 */ /* 0x000fca00078e0206 */
[----:B------:R1:W-:Y:S01]  /*19ed0*/  ATOM.E.ADD.F32.FTZ.RN.STRONG.GPU P0, RZ, desc[UR8][R6.64], R25 ;  /* 0x8000001906ff79a2 */ /* 0x0003e2000c10f308 */
[----:B------:R-:W-:Y:S04]  /*19ee0*/  BSSY.RECONVERGENT B1, `(.L_x_5227) ;  /* 0x0000015000017945 */ /* 0x000fe80003800200 */
[----:B-1----:R-:W-:Y:S05]  /*19ef0*/  @P0 BRA `(.L_x_5228) ;  /* 0x00000000004c0947 */ /* 0x002fea0003800000 */
[----:B------:R-:W1:Y:S02]  /*19f00*/  QSPC.E.S P0, RZ, [R6] ;  /* 0x0000000006ff73aa */ /* 0x000e640000000500 */
[----:B-1----:R-:W-:Y:S05]  /*19f10*/  @!P0 BRA `(.L_x_5229) ;  /* 0x0000000000188947 */ /* 0x002fea0003800000 */
[----:B------:R-:W-:-:S07]  /*19f20*/  MOV R4, R6 ;  /* 0x0000000600047202 */ /* 0x000fce0000000f00 */
.L_x_5230:
[----:B------:R-:W1:Y:S02]  /*19f30*/  LDS R6, [R4] ;  /* 0x0000000004067984 */ /* 0x000e640000000800 */
[----:B-1----:R-:W-:-:S05]  /*19f40*/  FADD R7, R25, R6 ;  /* 0x0000000619077221 */ /* 0x002fca0000000000 */
[----:B------:R-:W1:Y:S02]  /*19f50*/  ATOMS.CAST.SPIN P0, [R4], R6, R7 ;  /* 0x000000060400758d */ /* 0x000e640001800007 */
[----:B-1----:R-:W-:Y:S05]  /*19f60*/  @!P0 BRA `(.L_x_5230) ;  /* 0xfffffffc00f08947 */ /* 0x002fea000383ffff */
[----:B------:R-:W-:Y:S05]  /*19f70*/  BRA `(.L_x_5228) ;  /* 0x00000000002c7947 */ /* 0x000fea0003800000 */
.L_x_5229:
[----:B------:R-:W1:Y:S02]  /*19f80*/  QSPC.E.D P0, RZ, [R6] ;  /* 0x0000000006ff73aa */ /* 0x000e640000000700 */
[----:B-1----:R-:W-:Y:S05]  /*19f90*/  @!P0 BRA `(.L_x_5231) ;  /* 0x0000000000188947 */ /* 0x002fea0003800000 */
.L_x_5232:
[----:B0-----:R-:W2:Y:S02]  /*19fa0*/  LD.E R8, [R6] ;  /* 0x0000000006087980 */ /* 0x001ea40000100900 */
[----:B--2---:R-:W-:-:S06]  /*19fb0*/  FADD R9, R25, R8 ;  /* 0x0000000819097221 */ /* 0x004fcc0000000000 */
[----:B------:R-:W2:Y:S02]  /*19fc0*/  ATOM.E.CAST.SPIN PT, R9, [R6], R8, R9 ;  /* 0x000000080609738b */ /* 0x000ea400019e0109 */
[----:B--2---:R-:W-:-:S13]  /*19fd0*/  ISETP.EQ.U32.AND P0, PT, R9, 0x1, PT ;  /* 0x000000010900780c */ /* 0x004fda0003f02070 */
[----:B------:R-:W-:Y:S05]  /*19fe0*/  @!P0 BRA `(.L_x_5232) ;  /* 0xfffffffc00ec8947 */ /* 0x000fea000383ffff */
[----:B------:R-:W-:Y:S05]  /*19ff0*/  BRA `(.L_x_5228) ;  /* 0x00000000000c7947 */ /* 0x000fea0003800000 */
.L_x_5231:
[----:B------:R-:W2:Y:S02]  /*1a000*/  LD.E R4, desc[UR8][R6.64] ;  /* 0x0000000806047980 */ /* 0x000ea4000c101900 */
[----:B--2---:R-:W-:-:S05]  /*1a010*/  FADD R4, R25, R4 ;  /* 0x0000000419047221 */ /* 0x004fca0000000000 */
[----:B------:R1:W-:Y:S02]  /*1a020*/  ST.E desc[UR8][R6.64], R4 ;  /* 0x0000000406007985 */ /* 0x0003e4000c101908 */
.L_x_5228:
[----:B------:R-:W-:Y:S05]  /*1a030*/  BSYNC.RECONVERGENT B1 ;  /* 0x0000000000017941 */ /* 0x000fea0003800200 */
.L_x_5227:
[----:B------:R-:W-:-:S03]  /*1a040*/  UMOV UR4, 0xffffffff ;  /* 0xffffffff00047882 */ /* 0x000fc60000000000 */
[----:B------:R-:W-:Y:S05]  /*1a050*/  BRA.DIV UR4, `(.L_x_5233) ;  /* 0x0000060204607947 */ /* 0x000fea000b800000 */
[----:B-1----:R-:W2:Y:S04]  /*1a060*/  LDL R7, [R1+0x94] ;  /* 0x0000940001077983 */ /* 0x002ea80000100800 */
[----:B0-----:R-:W3:Y:S04]  /*1a070*/  LDL R8, [R1+0xd8] ;  /* 0x0000d80001087983 */ /* 0x001ee80000100800 */
[----:B--2---:R0:W1:Y:S04]  /*1a080*/  SHFL.IDX PT, R6, R7, 0x2, 0x181f ;  /* 0x00581f0007067f89 */ /* 0x00406800000e0000 */
[----:B---3--:R0:W2:Y:S02]  /*1a090*/  SHFL.IDX PT, R4, R8, 0x2, 0x181f ;  /* 0x00581f0008047f89 */ /* 0x0080a400000e0000 */
.L_x_7821:
[----:B0-----:R-:W3:Y:S01]  /*1a0a0*/  LDL.LU R7, [R1] ;  /* 0x0000000001077983 */ /* 0x001ee20000300800 */
[----:B-12---:R-:W-:-:S05]  /*1a0b0*/  IMAD R4, R6, R0, R4 ;  /* 0x0000000006047224 */ /* 0x006fca00078e0204 */
[----:B------:R-:W-:Y:S02]  /*1a0c0*/  SHF.R.S32.HI R23, RZ, 0x1f, R4 ;  /* 0x0000001fff177819 */ /* 0x000fe40000011404 */
        /* <DEDUP_REMOVED lines=15> */
.L_x_5237:
[----:B------:R-:W0:Y:S02]  /*1a1c0*/  LDS R6, [R33] ;  /* 0x0000000021067984 */ /* 0x000e240000000800 */
[----:B0-----:R-:W-:-:S05]  /*1a1d0*/  FADD R7, R32, R6 ;  /* 0x0000000620077221 */ /* 0x001fca0000000000 */
[----:B------:R-:W0:Y:S02]  /*1a1e0*/  ATOMS.CAST.SPIN P0, [R33], R6, R7 ;  /* 0x000000062100758d */ /* 0x000e240001800007 */
[----:B0-----:R-:W-:Y:S05]  /*1a1f0*/  @!P0 BRA `(.L_x_5237) ;  /* 0xfffffffc00f08947 */ /* 0x001fea000383ffff */
[----:B------:R-:W-:Y:S05]  /*1a200*/  BRA `(.L_x_5235) ;  /* 0x00000000002c7947 */ /* 0x000fea0003800000 */
.L_x_5236:
[----:B------:R-:W0:Y:S02]  /*1a210*/  QSPC.E.D P0, RZ, [R8] ;  /* 0x0000000008ff73aa */ /* 0x000e240000000700 */
[----:B0-----:R-:W-:Y:S05]  /*1a220*/  @!P0 BRA `(.L_x_5238) ;  /* 0x0000000000188947 */ /* 0x001fea0003800000 */
.L_x_5239:
[----:B------:R-:W2:Y:S02]  /*1a230*/  LD.E R6, [R8] ;  /* 0x0000000008067980 */ /* 0x000ea40000100900 */
[----:B--2---:R-:W-:-:S06]  /*1a240*/  FADD R7, R32, R6 ;  /* 0x0000000620077221 */ /* 0x004fcc0000000000 */
[----:B------:R-:W2:Y:S02]  /*1a250*/  ATOM.E.CAST.SPIN PT, R7, [R8], R6, R7 ;  /* 0x000000060807738b */ /* 0x000ea400019e0107 */
[----:B--2---:R-:W-:-:S13]  /*1a260*/  ISETP.EQ.U32.AND P0, PT, R7, 0x1, PT ;  /* 0x000000010700780c */ /* 0x004fda0003f02070 */
[----:B------:R-:W-:Y:S05]  /*1a270*/  @!P0 BRA `(.L_x_5239) ;  /* 0xfffffffc00ec8947 */ /* 0x000fea000383ffff */
[----:B------:R-:W-:Y:S05]  /*1a280*/  BRA `(.L_x_5235) ;  /* 0x00000000000c7947 */ /* 0x000fea0003800000 */
.L_x_5238:
[----:B------:R-:W2:Y:S02]  /*1a290*/  LD.E R6, desc[UR8][R8.64] ;  /* 0x0000000808067980 */ /* 0x000ea4000c101900 */
[----:B--2---:R-:W-:-:S05]  /*1a2a0*/  FADD R6, R32, R6 ;  /* 0x0000000620067221 */ /* 0x004fca0000000000 */
[----:B------:R0:W-:Y:S02]  /*1a2b0*/  ST.E desc[UR8][R8.64], R6 ;  /* 0x0000000608007985 */ /* 0x0001e4000c101908 */
.L_x_5235:
[----:B------:R-:W-:Y:S05]  /*1a2c0*/  BSYNC.RECONVERGENT B1 ;  /* 0x0000000000017941 */ /* 0x000fea0003800200 */
.L_x_5234:
        /* <DEDUP_REMOVED lines=9> */
.L_x_5243:
[----:B------:R-:W0:Y:S02]  /*1a360*/  LDS R32, [R4] ;  /* 0x0000000004207984 */ /* 0x000e240000000800 */
[----:B0-----:R-:W-:-:S05]  /*1a370*/  FADD R33, R25, R32 ;  /* 0x0000002019217221 */ /* 0x001fca0000000000 */
[----:B------:R-:W0:Y:S02]  /*1a380*/  ATOMS.CAST.SPIN P0, [R4], R32, R33 ;  /* 0x000000200400758d */ /* 0x000e240001800021 */
[----:B0-----:R-:W-:Y:S05]  /*1a390*/  @!P0 BRA `(.L_x_5243) ;  /* 0xfffffffc00f08947 */ /* 0x001fea000383ffff */
[----:B------:R-:W-:Y:S05]  /*1a3a0*/  BRA `(.L_x_5241) ;  /* 0x00000000002c7947 */ /* 0x000fea0003800000 */
.L_x_5242:
[----:B------:R-:W0:Y:S02]  /*1a3b0*/  QSPC.E.D P0, RZ, [R6] ;  /* 0x0000000006ff73aa */ /* 0x000e240000000700 */
[----:B0-----:R-:W-:Y:S05]  /*1a3c0*/  @!P0 BRA `(.L_x_5244) ;  /* 0x0000000000188947 */ /* 0x001fea0003800000 */
.L_x_5245:
[----:B------:R-:W2:Y:S02]  /*1a3d0*/  LD.E R32, [R6] ;  /* 0x0000000006207980 */ /* 0x000ea40000100900 */
[----:B--2---:R-:W-:-:S06]  /*1a3e0*/  FADD R33, R25, R32 ;  /* 0x0000002019217221 */ /* 0x004fcc0000000000 */
[----:B------:R-:W2:Y:S02]  /*1a3f0*/  ATOM.E.CAST.SPIN PT, R33, [R6], R32, R33 ;  /* 0x000000200621738b */ /* 0x000ea400019e0121 */
[----:B--2---:R-:W-:-:S13]  /*1a400*/  ISETP.EQ.U32.AND P0, PT, R33, 0x1, PT ;  /* 0x000000012100780c */ /* 0x004fda0003f02070 */
[----:B------:R-:W-:Y:S05]  /*1a410*/  @!P0 BRA `(.L_x_5245) ;  /* 0xfffffffc00ec8947 */ /* 0x000fea000383ffff */
[----:B------:R-:W-:Y:S05]  /*1a420*/  BRA `(.L_x_5241) ;  /* 0x00000000000c7947 */ /* 0x000fea0003800000 */
.L_x_5244:
[----:B------:R-:W2:Y:S02]  /*1a430*/  LD.E R4, desc[UR8][R6.64] ;  /* 0x0000000806047980 */ /* 0x000ea4000c101900 */
[----:B--2---:R-:W-:-:S05]  /*1a440*/  FADD R4, R25, R4 ;  /* 0x0000000419047221 */ /* 0x004fca0000000000 */
[----:B------:R0:W-:Y:S02]  /*1a450*/  ST.E desc[UR8][R6.64], R4 ;  /* 0x0000000406007985 */ /* 0x0001e4000c101908 */
.L_x_5241:
[----:B------:R-:W-:Y:S05]  /*1a460*/  BSYNC.RECONVERGENT B1 ;  /* 0x0000000000017941 */ /* 0x000fea0003800200 */
.L_x_5240:
        /* <DEDUP_REMOVED lines=9> */
.L_x_5249:
[----:B------:R-:W0:Y:S02]  /*1a500*/  LDS R32, [R23] ;  /* 0x0000000017207984 */ /* 0x000e240000000800 */
[----:B0-----:R-:W-:-:S05]  /*1a510*/  FADD R33, R4, R32 ;  /* 0x0000002004217221 */ /* 0x001fca0000000000 */
[----:B------:R-:W0:Y:S02]  /*1a520*/  ATOMS.CAST.SPIN P0, [R23], R32, R33 ;  /* 0x000000201700758d */ /* 0x000e240001800021 */
[----:B0-----:R-:W-:Y:S05]  /*1a530*/  @!P0 BRA `(.L_x_5249) ;  /* 0xfffffffc00f08947 */ /* 0x001fea000383ffff */
[----:B------:R-:W-:Y:S05]  /*1a540*/  BRA `(.L_x_5247) ;  /* 0x00000000002c7947 */ /* 0x000fea0003800000 */
.L_x_5248:
[----:B------:R-:W0:Y:S02]  /*1a550*/  QSPC.E.D P0, RZ, [R32] ;  /* 0x0000000020ff73aa */ /* 0x000e240000000700 */
[----:B0-----:R-:W-:Y:S05]  /*1a560*/  @!P0 BRA `(.L_x_5250) ;  /* 0x0000000000188947 */ /* 0x001fea0003800000 */
.L_x_5251:
[----:B------:R-:W2:Y:S02]  /*1a570*/  LD.E R34, [R32] ;  /* 0x0000000020227980 */ /* 0x000ea40000100900 */
[----:B--2---:R-:W-:-:S06]  /*1a580*/  FADD R35, R4, R34 ;  /* 0x0000002204237221 */ /* 0x004fcc0000000000 */
[----:B------:R-:W2:Y:S02]  /*1a590*/  ATOM.E.CAST.SPIN PT, R35, [R32], R34, R35 ;  /* 0x000000222023738b */ /* 0x000ea400019e0123 */
[----:B--2---:R-:W-:-:S13]  /*1a5a0*/  ISETP.EQ.U32.AND P0, PT, R35, 0x1, PT ;  /* 0x000000012300780c */ /* 0x004fda0003f02070 */
[----:B------:R-:W-:Y:S05]  /*1a5b0*/  @!P0 BRA `(.L_x_5251) ;  /* 0xfffffffc00ec8947 */ /* 0x000fea000383ffff */
[----:B------:R-:W-:Y:S05]  /*1a5c0*/  BRA `(.L_x_5247) ;  /* 0x00000000000c7947 */ /* 0x000fea0003800000 */
.L_x_5250:
[----:B------:R-:W2:Y:S02]  /*1a5d0*/  LD.E R23, desc[UR8][R32.64] ;  /* 0x0000000820177980 */ /* 0x000ea4000c101900 */
[----:B--2---:R-:W-:-:S05]  /*1a5e0*/  FADD R23, R4, R23 ;  /* 0x0000001704177221 */ /* 0x004fca0000000000 */
[----:B------:R0:W-:Y:S02]  /*1a5f0*/  ST.E desc[UR8][R32.64], R23 ;  /* 0x0000001720007985 */ /* 0x0001e4000c101908 */
.L_x_5247:
[----:B------:R-:W-:Y:S05]  /*1a600*/  BSYNC.RECONVERGENT B1 ;  /* 0x0000000000017941 */ /* 0x000fea0003800200 */
.L_x_5246:
[----:B0-----:R-:W-:-:S05]  /*1a610*/  IMAD.WIDE R32, R0, 0x4, R6 ;  /* 0x0000000400207825 */ /* 0x001fca00078e0206 */
[----:B------:R0:W-:Y:S01]  /*1a620*/  ATOM.E.ADD.F32.FTZ.RN.STRONG.GPU P0, RZ, desc[UR8][R32.64], R25 ;  /* 0x8000001920ff79a2 */ /* 0x0001e2000c10f308 */
[----:B------:R-:W-:Y:S04]  /*1a630*/  BSSY.RECONVERGENT B1, `(.L_x_5252) ;  /* 0x0000015000017945 */ /* 0x000fe80003800200 */
[----:B0-----:R-:W-:Y:S05]  /*1a640*/  @P0 BRA `(.L_x_5253) ;  /* 0x00000000004c0947 */ /* 0x001fea0003800000 */
[----:B------:R-:W0:Y:S02]  /*1a650*/  QSPC.E.S P0, RZ, [R32] ;  /* 0x0000000020ff73aa */ /* 0x000e240000000500 */
[----:B0-----:R-:W-:Y:S05]  /*1a660*/  @!P0 BRA `(.L_x_5254) ;  /* 0x0000000000188947 */ /* 0x001fea0003800000 */
[----:B------:R-:W-:-:S07]  /*1a670*/  MOV R4, R32 ;  /* 0x0000002000047202 */ /* 0x000fce0000000f00 */
.L_x_5255:
[----:B------:R-:W0:Y:S02]  /*1a680*/  LDS R32, [R4] ;  /* 0x0000000004207984 */ /* 0x000e240000000800 */
[----:B0-----:R-:W-:-:S05]  /*1a690*/  FADD R33, R25, R32 ;  /* 0x0000002019217221 */ /* 0x001fca0000000000 */
[----:B------:R-:W0:Y:S02]  /*1a6a0*/  ATOMS.CAST.SPIN P0, [R4], R32, R33 ;  /* 0x000000200400758d */ /* 0x000e240001800021 */
[----:B0-----:R-:W-:Y:S05]  /*1a6b0*/  @!P0 BRA `(.L_x_5255) ;  /* 0xfffffffc00f08947 */ /* 0x001fea000383ffff */
[----:B------:R-:W-:Y:S05]  /*1a6c0*/  BRA `(.L_x_5253) ;  /* 0x00000000002c7947 */ /* 0x000fea0003800000 */
.L_x_5254:
[----:B------:R-:W0:Y:S02]  /*1a6d0*/  QSPC.E.D P0, RZ, [R32] ;  /* 0x0000000020ff73aa */ /* 0x000e240000000700 */
[----:B0-----:R-:W-:Y:S05]  /*1a6e0*/  @!P0 BRA `(.L_x_5256) ;  /* 0x0000000000188947 */ /* 0x001fea0003800000 */
.L_x_5257:
[----:B------:R-:W2:Y:S02]  /*1a6f0*/  LD.E R34, [R32] ;  /* 0x0000000020227980 */ /* 0x000ea40000100900 */
[----:B--2---:R-:W-:-:S06]  /*1a700*/  FADD R35, R25, R34 ;  /* 0x0000002219237221 */ /* 0x004fcc0000000000 */
[----:B------:R-:W2:Y:S02]  /*1a710*/  ATOM.E.CAST.SPIN PT, R35, [R32], R34, R35 ;  /* 0x000000222023738b */ /* 0x000ea400019e0123 */
[----:B--2---:R-:W-:-:S13]  /*1a720*/  ISETP.EQ.U32.AND P0, PT, R35, 0x1, PT ;  /* 0x000000012300780c */ /* 0x004fda0003f02070 */
[----:B------:R-:W-:Y:S05]  /*1a730*/  @!P0 BRA `(.L_x_5257) ;  /* 0xfffffffc00ec8947 */ /* 0x000fea000383ffff */
[----:B------:R-:W-:Y:S05]  /*1a740*/  BRA `(.L_x_5253) ;  /* 0x00000000000c7947 */ /* 0x000fea0003800000 */
.L_x_5256:
[----:B------:R-:W2:Y:S02]  /*1a750*/  LD.E R4, desc[UR8][R32.64] ;  /* 0x0000000820047980 */ /* 0x000ea4000c101900 */
[----:B--2---:R-:W-:-:S05]  /*1a760*/  FADD R4, R25, R4 ;  /* 0x0000000419047221 */ /* 0x004fca0000000000 */
[----:B------:R0:W-:Y:S02]  /*1a770*/  ST.E desc[UR8][R32.64], R4 ;  /* 0x0000000420007985 */ /* 0x0001e4000c101908 */
.L_x_5253:
[----:B------:R-:W-:Y:S05]  /*1a780*/  BSYNC.RECONVERGENT B1 ;  /* 0x0000000000017941 */ /* 0x000fea0003800200 */
.L_x_5252:
        /* <DEDUP_REMOVED lines=9> */
.L_x_5261:
[----:B------:R-:W0:Y:S02]  /*1a820*/  LDS R32, [R23] ;  /* 0x0000000017207984 */ /* 0x000e240000000800 */
[----:B0-----:R-:W-:-:S05]  /*1a830*/  FADD R33, R4, R32 ;  /* 0x0000002004217221 */ /* 0x001fca0000000000 */
[----:B------:R-:W0:Y:S02]  /*1a840*/  ATOMS.CAST.SPIN P0, [R23], R32, R33 ;  /* 0x000000201700758d */ /* 0x000e240001800021 */
[----:B0-----:R-:W-:Y:S05]  /*1a850*/  @!P0 BRA `(.L_x_5261) ;  /* 0xfffffffc00f08947 */ /* 0x001fea000383ffff */
[----:B------:R-:W-:Y:S05]  /*1a860*/  BRA `(.L_x_5259) ;  /* 0x00000000002c7947 */ /* 0x000fea0003800000 */
.L_x_5260:
[----:B------:R-:W0:Y:S02]  /*1a870*/  QSPC.E.D P0, RZ, [R32] ;  /* 0x0000000020ff73aa */ /* 0x000e240000000700 */
[----:B0-----:R-:W-:Y:S05]  /*1a880*/  @!P0 BRA `(.L_x_5262) ;  /* 0x0000000000188947 */ /* 0x001fea0003800000 */
.L_x_5263:
[----:B------:R-:W2:Y:S02]  /*1a890*/  LD.E R34, [R32] ;  /* 0x0000000020227980 */ /* 0x000ea40000100900 */
[----:B--2---:R-:W-:-:S06]  /*1a8a0*/  FADD R35, R4, R34 ;  /* 0x0000002204237221 */ /* 0x004fcc0000000000 */
[----:B------:R-:W2:Y:S02]  /*1a8b0*/  ATOM.E.CAST.SPIN PT, R35, [R32], R34, R35 ;  /* 0x000000222023738b */ /* 0x000ea400019e0123 */
[----:B--2---:R-:W-:-:S13]  /*1a8c0*/  ISETP.EQ.U32.AND P0, PT, R35, 0x1, PT ;  /* 0x000000012300780c */ /* 0x004fda0003f02070 */
[----:B------:R-:W-:Y:S05]  /*1a8d0*/  @!P0 BRA `(.L_x_5263) ;  /* 0xfffffffc00ec8947 */ /* 0x000fea000383ffff */
[----:B------:R-:W-:Y:S05]  /*1a8e0*/  BRA `(.L_x_5259) ;  /* 0x00000000000c7947 */ /* 0x000fea0003800000 */
.L_x_5262:
[----:B------:R-:W2:Y:S02]  /*1a8f0*/  LD.E R23, desc[UR8][R32.64] ;  /* 0x0000000820177980 */ /* 0x000ea4000c101900 */
[----:B--2---:R-:W-:-:S05]  /*1a900*/  FADD R23, R4, R23 ;  /* 0x0000001704177221 */ /* 0x004fca0000000000 */
[----:B------:R0:W-:Y:S02]  /*1a910*/  ST.E desc[UR8][R32.64], R23 ;  /* 0x0000001720007985 */ /* 0x0001e4000c101908 */
.L_x_5259:
[----:B------:R-:W-:Y:S05]  /*1a920*/  BSYNC.RECONVERGENT B1 ;  /* 0x0000000000017941 */ /* 0x000fea0003800200 */
.L_x_5258:
[----:B0-----:R-:W-:-:S05]  /*1a930*/  IMAD.WIDE R32, R10, 0x4, R6 ;  /* 0x000000040a207825 */ /* 0x001fca00078e0206 */
[----:B------:R0:W-:Y:S01]  /*1a940*/  ATOM.E.ADD.F32.FTZ.RN.STRONG.GPU P0, RZ, desc[UR8][R32.64], R25 ;  /* 0x8000001920ff79a2 */ /* 0x0001e2000c10f308 */
[----:B------:R-:W-:Y:S04]  /*1a950*/  BSSY.RECONVERGENT B1, `(.L_x_5264) ;  /* 0x0000015000017945 */ /* 0x000fe80003800200 */
[----:B0-----:R-:W-:Y:S05]  /*1a960*/  @P0 BRA `(.L_x_5265) ;  /* 0x00000000004c0947 */ /* 0x001fea0003800000 */
[----:B------:R-:W0:Y:S02]  /*1a970*/  QSPC.E.S P0, RZ, [R32] ;  /* 0x0000000020ff73aa */ /* 0x000e240000000500 */
[----:B0-----:R-:W-:Y:S05]  /*1a980*/  @!P0 BRA `(.L_x_5266) ;  /* 0x0000000000188947 */ /* 0x001fea0003800000 */
[----:B------:R-:W-:-:S07]  /*1a990*/  MOV R4, R32 ;  /* 0x0000002000047202 */ /* 0x000fce0000000f00 */
.L_x_5267:
[----:B------:R-:W0:Y:S02]  /*1a9a0*/  LDS R32, [R4] ;  /* 0x0000000004207984 */ /* 0x000e240000000800 */
[----:B0-----:R-:W-:-:S05]  /*1a9b0*/  FADD R33, R25, R32 ;  /* 0x0000002019217221 */ /* 0x001fca0000000000 */
[----:B------:R-:W0:Y:S02]  /*1a9c0*/  ATOMS.CAST.SPIN P0, [R4], R32, R33 ;  /* 0x000000200400758d */ /* 0x000e240001800021 */
[----:B0-----:R-:W-:Y:S05]  /*1a9d0*/  @!P0 BRA `(.L_x_5267) ;  /* 0xfffffffc00f08947 */ /* 0x001fea000383ffff */
[----:B------:R-:W-:Y:S05]  /*1a9e0*/  BRA `(.L_x_5265) ;  /* 0x00000000002c7947 */ /* 0x000fea0003800000 */
.L_x_5266:
[----:B------:R-:W0:Y:S02]  /*1a9f0*/  QSPC.E.D P0, RZ, [R32] ;  /* 0x0000000020ff73aa */ /* 0x000e240000000700 */
[----:B0-----:R-:W-:Y:S05]  /*1aa00*/  @!P0 BRA `(.L_x_5268) ;  /* 0x0000000000188947 */ /* 0x001fea0003800000 */
.L_x_5269:
[----:B------:R-:W2:Y:S02]  /*1aa10*/  LD.E R34, [R32] ;  /* 0x0000000020227980 */ /* 0x000ea40000100900 */
[----:B--2---:R-:W-:-:S06]  /*1aa20*/  FADD R35, R25, R34 ;  /* 0x0000002219237221 */ /* 0x004fcc0000000000 */
[----:B------:R-:W2:Y:S02]  /*1aa30*/  ATOM.E.CAST.SPIN PT, R35, [R32], R34, R35 ;  /* 0x000000222023738b */ /* 0x000ea400019e0123 */
[----:B--2---:R-:W-:-:S13]  /*1aa40*/  ISETP.EQ.U32.AND P0, PT, R35, 0x1, PT ;  /* 0x000000012300780c */ /* 0x004fda0003f02070 */
[----:B------:R-:W-:Y:S05]  /*1aa50*/  @!P0 BRA `(.L_x_5269) ;  /* 0xfffffffc00ec8947 */ /* 0x000fea000383ffff */
[----:B------:R-:W-:Y:S05]  /*1aa60*/  BRA `(.L_x_5265) ;  /* 0x00000000000c7947 */ /* 0x000fea0003800000 */
.L_x_5268:
[----:B------:R-:W2:Y:S02]  /*1aa70*/  LD.E R4, desc[UR8][R32.64] ;  /* 0x0000000820047980 */ /* 0x000ea4000c101900 */
[----:B--2---:R-:W-:-:S05]  /*1aa80*/  FADD R4, R25, R4 ;  /* 0x0000000419047221 */ /* 0x004fca0000000000 */
[----:B------:R0:W-:Y:S02]  /*1aa90*/  ST.E desc[UR8][R32.64], R4 ;  /* 0x0000000420007985 */ /* 0x0001e4000c101908 */
.L_x_5265:
[----:B------:R-:W-:Y:S05]  /*1aaa0*/  BSYNC.RECONVERGENT B1 ;  /* 0x0000000000017941 */ /* 0x000fea0003800200 */
.L_x_5264:
        /* <DEDUP_REMOVED lines=9> */
.L_x_5273:
[----:B------:R-:W0:Y:S02]  /*1ab40*/  LDS R32, [R23] ;  /* 0x0000000017207984 */ /* 0x000e240000000800 */
[----:B0-----:R-:W-:-:S05]  /*1ab50*/  FADD R33, R4, R32 ;  /* 0x0000002004217221 */ /* 0x001fca0000000000 */
[----:B------:R-:W0:Y:S02]  /*1ab60*/  ATOMS.CAST.SPIN P0, [R23], R32, R33 ;  /* 0x000000201700758d */ /* 0x000e240001800021 */
[----:B0-----:R-:W-:Y:S05]  /*1ab70*/  @!P0 BRA `(.L_x_5273) ;  /* 0xfffffffc00f08947 */ /* 0x001fea000383ffff */
[----:B------:R-:W-:Y:S05]  /*1ab80*/  BRA `(.L_x_5271) ;  /* 0x00000000002c7947 */ /* 0x000fea0003800000 */
.L_x_5272:
[----:B------:R-:W0:Y:S02]  /*1ab90*/  QSPC.E.D P0, RZ, [R32] ;  /* 0x0000000020ff73aa */ /* 0x000e240000000700 */
[----:B0-----:R-:W-:Y:S05]  /*1aba0*/  @!P0 BRA `(.L_x_5274) ;  /* 0x0000000000188947 */ /* 0x001fea0003800000 */
.L_x_5275:
[----:B------:R-:W2:Y:S02]  /*1abb0*/  LD.E R34, [R32] ;  /* 0x0000000020227980 */ /* 0x000ea40000100900 */
[----:B--2---:R-:W-:-:S06]  /*1abc0*/  FADD R35, R4, R34 ;  /* 0x0000002204237221 */ /* 0x004fcc0000000000 */
[----:B------:R-:W2:Y:S02]  /*1abd0*/  ATOM.E.CAST.SPIN PT, R35, [R32], R34, R35 ;  /* 0x000000222023738b */ /* 0x000ea400019e0123 */
[----:B--2---:R-:W-:-:S13]  /*1abe0*/  ISETP.EQ.U32.AND P0, PT, R35, 0x1, PT ;  /* 0x000000012300780c */ /* 0x004fda0003f02070 */
[----:B------:R-:W-:Y:S05]  /*1abf0*/  @!P0 BRA `(.L_x_5275) ;  /* 0xfffffffc00ec8947 */ /* 0x000fea000383ffff */
[----:B------:R-:W-:Y:S05]  /*1ac00*/  BRA `(.L_x_5271) ;  /* 0x00000000000c7947 */ /* 0x000fea0003800000 */
.L_x_5274:
[----:B------:R-:W2:Y:S02]  /*1ac10*/  LD.E R23, desc[UR8][R32.64] ;  /* 0x0000000820177980 */ /* 0x000ea4000c101900 */
[----:B--2---:R-:W-:-:S05]  /*1ac20*/  FADD R23, R4, R23 ;  /* 0x0000001704177221 */ /* 0x004fca0000000000 */
[----:B------:R0:W-:Y:S02]  /*1ac30*/  ST.E desc[UR8][R32.64], R23 ;  /* 0x0000001720007985 */ /* 0x0001e4000c101908 */
.L_x_5271:
[----:B------:R-:W-:Y:S05]  /*1ac40*/  BSYNC.RECONVERGENT B1 ;  /* 0x0000000000017941 */ /* 0x000fea0003800200 */
.L_x_5270:
[----:B0-----:R-:W-:-:S05]  /*1ac50*/  IMAD.WIDE R32, R29, 0x4, R6 ;  /* 0x000000041d207825 */ /* 0x001fca00078e0206 */
[----:B------:R0:W-:Y:S01]  /*1ac60*/  ATOM.E.ADD.F32.FTZ.RN.STRONG.GPU P0, RZ, desc[UR8][R32.64], R25 ;  /* 0x8000001920ff79a2 */ /* 0x0001e2000c10f308 */
[----:B------:R-:W-:Y:S04]  /*1ac70*/  BSSY.RECONVERGENT B1, `(.L_x_5276) ;  /* 0x0000015000017945 */ /* 0x000fe80003800200 */
[----:B0-----:R-:W-:Y:S05]  /*1ac80*/  @P0 BRA `(.L_x_5277) ;  /* 0x00000000004c0947 */ /* 0x001fea0003800000 */
[----:B------:R-:W0:Y:S02]  /*1ac90*/  QSPC.E.S P0, RZ, [R32] ;  /* 0x0000000020ff73aa */ /* 0x000e240000000500 */
[----:B0-----:R-:W-:Y:S05]  /*1aca0*/  @!P0 BRA `(.L_x_5278) ;  /* 0x0000000000188947 */ /* 0x001fea0003800000 */
[----:B------:R-:W-:-:S07]  /*1acb0*/  MOV R4, R32 ;  /* 0x0000002000047202 */ /* 0x000fce0000000f00 */
.L_x_5279:
[----:B------:R-:W0:Y:S02]  /*1acc0*/  LDS R32, [R4] ;  /* 0x0000000004207984 */ /* 0x000e240000000800 */
[----:B0-----:R-:W-:-:S05]  /*1acd0*/  FADD R33, R25, R32 ;  /* 0x0000002019217221 */ /* 0x001fca0000000000 */
[----:B------:R-:W0:Y:S02]  /*1ace0*/  ATOMS.CAST.SPIN P0, [R4], R32, R33 ;  /* 0x000000200400758d */ /* 0x000e240001800021 */
[----:B0-----:R-:W-:Y:S05]  /*1acf0*/  @!P0 BRA `(.L_x_5279) ;  /* 0xfffffffc00f08947 */ /* 0x001fea000383ffff */
[----:B------:R-:W-:Y:S05]  /*1ad00*/  BRA `(.L_x_5277) ;  /* 0x00000000002c7947 */ /* 0x000fea0003800000 */
.L_x_5278:
[----:B------:R-:W0:Y:S02]  /*1ad10*/  QSPC.E.D P0, RZ, [R32] ;  /* 0x0000000020ff73aa */ /* 0x000e240000000700 */
[----:B0-----:R-:W-:Y:S05]  /*1ad20*/  @!P0 BRA `(.L_x_5280) ;  /* 0x0000000000188947 */ /* 0x001fea0003800000 */
.L_x_5281:
[----:B------:R-:W2:Y:S02]  /*1ad30*/  LD.E R34, [R32] ;  /* 0x0000000020227980 */ /* 0x000ea40000100900 */
[----:B--2---:R-:W-:-:S06]  /*1ad40*/  FADD R35, R25, R34 ;  /* 0x0000002219237221 */ /* 0x004fcc0000000000 */
[----:B------:R-:W2:Y:S02]  /*1ad50*/  ATOM.E.CAST.SPIN PT, R35, [R32], R34, R35 ;  /* 0x000000222023738b */ /* 0x000ea400019e0123 */
[----:B--2---:R-:W-:-:S13]  /*1ad60*/  ISETP.EQ.U32.AND P0, PT, R35, 0x1, PT ;  /* 0x000000012300780c */ /* 0x004fda0003f02070 */
[----:B------:R-:W-:Y:S05]  /*1ad70*/  @!P0 BRA `(.L_x_5281) ;  /* 0xfffffffc00ec8947 */ /* 0x000fea000383ffff */
[----:B------:R-:W-:Y:S05]  /*1ad80*/  BRA `(.L_x_5277) ;  /* 0x00000000000c7947 */ /* 0x000fea0003800000 */
.L_x_5280:
[----:B------:R-:W2:Y:S02]  /*1ad90*/  LD.E R4, desc[UR8][R32.64] ;  /* 0x0000000820047980 */ /* 0x000ea4000c101900 */
[----:B--2---:R-:W-:-:S05]  /*1ada0*/  FADD R4, R25, R4 ;  /* 0x0000000419047221 */ /* 0x004fca0000000000 */
[----:B------:R0:W-:Y:S02]  /*1adb0*/  ST.E desc[UR8][R32.64], R4 ;  /* 0x0000000420007985 */ /* 0x0001e4000c101908 */
.L_x_5277:
[----:B------:R-:W-:Y:S05]  /*1adc0*/  BSYNC.RECONVERGENT B1 ;  /* 0x0000000000017941 */ /* 0x000fea0003800200 */
.L_x_5276:
        /* <DEDUP_REMOVED lines=9> */
.L_x_5285:
[----:B------:R-:W0:Y:S02]  /*1ae60*/  LDS R32, [R23] ;  /* 0x0000000017207984 */ /* 0x000e240000000800 */
[----:B0-----:R-:W-:-:S05]  /*1ae70*/  FADD R33, R4, R32 ;  /* 0x0000002004217221 */ /* 0x001fca0000000000 */
[----:B------:R-:W0:Y:S02]  /*1ae80*/  ATOMS.CAST.SPIN P0, [R23], R32, R33 ;  /* 0x000000201700758d */ /* 0x000e240001800021 */
[----:B0-----:R-:W-:Y:S05]  /*1ae90*/  @!P0 BRA `(.L_x_5285) ;  /* 0xfffffffc00f08947 */ /* 0x001fea000383ffff */
[----:B------:R-:W-:Y:S05]  /*1aea0*/  BRA `(.L_x_5283) ;  /* 0x00000000002c7947 */ /* 0x000fea0003800000 */
.L_x_5284:
[----:B------:R-:W0:Y:S02]  /*1aeb0*/  QSPC.E.D P0, RZ, [R32] ;  /* 0x0000000020ff73aa */ /* 0x000e240000000700 */
[----:B0-----:R-:W-:Y:S05]  /*1aec0*/  @!P0 BRA `(.L_x_5286) ;  /* 0x0000000000188947 */ /* 0x001fea0003800000 */
.L_x_5287:
[----:B------:R-:W2:Y:S02]  /*1aed0*/  LD.E R34, [R32] ;  /* 0x0000000020227980 */ /* 0x000ea40000100900 */
[----:B--2---:R-:W-:-:S06]  /*1aee0*/  FADD R35, R4, R34 ;  /* 0x0000002204237221 */ /* 0x004fcc0000000000 */
[----:B------:R-:W2:Y:S02]  /*1aef0*/  ATOM.E.CAST.SPIN PT, R35, [R32], R34, R35 ;  /* 0x000000222023738b */ /* 0x000ea400019e0123 */
[----:B--2---:R-:W-:-:S13]  /*1af00*/  ISETP.EQ.U32.AND P0, PT, R35, 0x1, PT ;  /* 0x000000012300780c */ /* 0x004fda0003f02070 */
[----:B------:R-:W-:Y:S05]  /*1af10*/  @!P0 BRA `(.L_x_5287) ;  /* 0xfffffffc00ec8947 */ /* 0x000fea000383ffff */
[----:B------:R-:W-:Y:S05]  /*1af20*/  BRA `(.L_x_5283) ;  /* 0x00000000000c7947 */ /* 0x000fea0003800000 */
.L_x_5286:
[----:B------:R-:W2:Y:S02]  /*1af30*/  LD.E R23, desc[UR8][R32.64] ;  /* 0x0000000820177980 */ /* 0x000ea4000c101900 */
[----:B--2---:R-:W-:-:S05]  /*1af40*/  FADD R23, R4, R23 ;  /* 0x0000001704177221 */ /* 0x004fca0000000000 */
[----:B------:R0:W-:Y:S02]  /*1af50*/  ST.E desc[UR8][R32.64], R23 ;  /* 0x0000001720007985 */ /* 0x0001e4000c101908 */
.L_x_5283:
[----:B------:R-:W-:Y:S05]  /*1af60*/  BSYNC.RECONVERGENT B1 ;  /* 0x0000000000017941 */ /* 0x000fea0003800200 */
.L_x_5282:
[----:B0-----:R-:W-:-:S05]  /*1af70*/  IMAD.WIDE R32, R30, 0x4, R6 ;  /* 0x000000041e207825 */ /* 0x001fca00078e0206 */
[----:B------:R0:W-:Y:S01]  /*1af80*/  ATOM.E.ADD.F32.FTZ.RN.STRONG.GPU P0, RZ, desc[UR8][R32.64], R25 ;  /* 0x8000001920ff79a2 */ /* 0x0001e2000c10f308 */
[----:B------:R-:W-:Y:S04]  /*1af90*/  BSSY.RECONVERGENT B1, `(.L_x_5288) ;  /* 0x0000015000017945 */ /* 0x000fe80003800200 */
[----:B0-----:R-:W-:Y:S05]  /*1afa0*/  @P0 BRA `(.L_x_5289) ;  /* 0x00000000004c0947 */ /* 0x001fea0003800000 */
[----:B------:R-:W0:Y:S02]  /*1afb0*/  QSPC.E.S P0, RZ, [R32] ;  /* 0x0000000020ff73aa */ /* 0x000e240000000500 */
[----:B0-----:R-:W-:Y:S05]  /*1afc0*/  @!P0 BRA `(.L_x_5290) ;  /* 0x0000000000188947 */ /* 0x001fea0003800000 */
[----:B------:R-:W-:-:S07]  /*1afd0*/  MOV R4, R32 ;  /* 0x0000002000047202 */ /* 0x000fce0000000f00 */
.L_x_5291:
[----:B------:R-:W0:Y:S02]  /*1afe0*/  LDS R32, [R4] ;  /* 0x0000000004207984 */ /* 0x000e240000000800 */
[----:B0-----:R-:W-:-:S05]  /*1aff0*/  FADD R33, R25, R32 ;  /* 0x0000002019217221 */ /* 0x001fca0000000000 */
[----:B------:R-:W0:Y:S02]  /*1b000*/  ATOMS.CAST.SPIN P0, [R4], R32, R33 ;  /* 0x000000200400758d */ /* 0x000e240001800021 */
[----:B0-----:R-:W-:Y:S05]  /*1b010*/  @!P0 BRA `(.L_x_5291) ;  /* 0xfffffffc00f08947 */ /* 0x001fea000383ffff */
[----:B------:R-:W-:Y:S05]  /*1b020*/  BRA `(.L_x_5289) ;  /* 0x00000000002c7947 */ /* 0x000fea0003800000 */
.L_x_5290:
[----:B------:R-:W0:Y:S02]  /*1b030*/  QSPC.E.D P0, RZ, [R32] ;  /* 0x0000000020ff73aa */ /* 0x000e240000000700 */
[----:B0-----:R-:W-:Y:S05]  /*1b040*/  @!P0 BRA `(.L_x_5292) ;  /* 0x0000000000188947 */ /* 0x001fea0003800000 */
.L_x_5293:
[----:B------:R-:W2:Y:S02]  /*1b050*/  LD.E R34, [R32] ;  /* 0x0000000020227980 */ /* 0x000ea40000100900 */
[----:B--2---:R-:W-:-:S06]  /*1b060*/  FADD R35, R25, R34 ;  /* 0x0000002219237221 */ /* 0x004fcc0000000000 */
[----:B------:R-:W2:Y:S02]  /*1b070*/  ATOM.E.CAST.SPIN PT, R35, [R32], R34, R35 ;  /* 0x000000222023738b */ /* 0x000ea400019e0123 */
[----:B--2---:R-:W-:-:S13]  /*1b080*/  ISETP.EQ.U32.AND P0, PT, R35, 0x1, PT ;  /* 0x000000012300780c */ /* 0x004fda0003f02070 */
[----:B------:R-:W-:Y:S05]  /*1b090*/  @!P0 BRA `(.L_x_5293) ;  /* 0xfffffffc00ec8947 */ /* 0x000fea000383ffff */
[----:B------:R-:W-:Y:S05]  /*1b0a0*/  BRA `(.L_x_5289) ;  /* 0x00000000000c7947 */ /* 0x000fea0003800000 */
.L_x_5292:
[----:B------:R-:W2:Y:S02]  /*1b0b0*/  LD.E R4, desc[UR8][R32.64] ;  /* 0x0000000820047980 */ /* 0x000ea4000c101900 */
[----:B--2---:R-:W-:-:S05]  /*1b0c0*/  FADD R4, R25, R4 ;  /* 0x0000000419047221 */ /* 0x004fca0000000000 */
[----:B------:R0:W-:Y:S02]  /*1b0d0*/  ST.E desc[UR8][R32.64], R4 ;  /* 0x0000000420007985 */ /* 0x0001e4000c101908 */
.L_x_5289:
[----:B------:R-:W-:Y:S05]  /*1b0e0*/  BSYNC.RECONVERGENT B1 ;  /* 0x0000000000017941 */ /* 0x000fea0003800200 */
.L_x_5288:
        /* <DEDUP_REMOVED lines=9> */
.L_x_5297:
[----:B------:R-:W0:Y:S02]  /*1b180*/  LDS R32, [R23] ;  /* 0x0000000017207984 */ /* 0x000e240000000800 */
[----:B0-----:R-:W-:-:S05]  /*1b190*/  FADD R33, R4, R32 ;  /* 0x0000002004217221 */ /* 0x001fca0000000000 */
[----:B------:R-:W0:Y:S02]  /*1b1a0*/  ATOMS.CAST.SPIN P0, [R23], R32, R33 ;  /* 0x000000201700758d */ /* 0x000e240001800021 */
[----:B0-----:R-:W-:Y:S05]  /*1b1b0*/  @!P0 BRA `(.L_x_5297) ;  /* 0xfffffffc00f08947 */ /* 0x001fea000383ffff */
[----:B------:R-:W-:Y:S05]  /*1b1c0*/  BRA `(.L_x_5295) ;  /* 0x00000000002c7947 */ /* 0x000fea0003800000 */
.L_x_5296:
[----:B------:R-:W0:Y:S02]  /*1b1d0*/  QSPC.E.D P0, RZ, [R32] ;  /* 0x0000000020ff73aa */ /* 0x000e240000000700 */
[----:B0-----:R-:W-:Y:S05]  /*1b1e0*/  @!P0 BRA `(.L_x_5298) ;  /* 0x0000000000188947 */ /* 0x001fea0003800000 */
.L_x_5299:
[----:B------:R-:W2:Y:S02]  /*1b1f0*/  LD.E R34, [R32] ;  /* 0x0000000020227980 */ /* 0x000ea40000100900 */
[----:B--2---:R-:W-:-:S06]  /*1b200*/  FADD R35, R4, R34 ;  /* 0x0000002204237221 */ /* 0x004fcc0000000000 */
[----:B------:R-:W2:Y:S02]  /*1b210*/  ATOM.E.CAST.SPIN PT, R35, [R32], R34, R35 ;  /* 0x000000222023738b */ /* 0x000ea400019e0123 */
[----:B--2---:R-:W-:-:S13]  /*1b220*/  ISETP.EQ.U32.AND P0, PT, R35, 0x1, PT ;  /* 0x000000012300780c */ /* 0x004fda0003f02070 */
[----:B------:R-:W-:Y:S05]  /*1b230*/  @!P0 BRA `(.L_x_5299) ;  /* 0xfffffffc00ec8947 */ /* 0x000fea000383ffff */
[----:B------:R-:W-:Y:S05]  /*1b240*/  BRA `(.L_x_5295) ;  /* 0x00000000000c7947 */ /* 0x000fea0003800000 */
.L_x_5298:
[----:B------:R-:W2:Y:S02]  /*1b250*/  LD.E R23, desc[UR8][R32.64] ;  /* 0x0000000820177980 */ /* 0x000ea4000c101900 */
[----:B--2---:R-:W-:-:S05]  /*1b260*/  FADD R23, R4, R23 ;  /* 0x0000001704177221 */ /* 0x004fca0000000000 */
[----:B------:R0:W-:Y:S02]  /*1b270*/  ST.E desc[UR8][R32.64], R23 ;  /* 0x0000001720007985 */ /* 0x0001e4000c101908 */
.L_x_5295:
[----:B------:R-:W-:Y:S05]  /*1b280*/  BSYNC.RECONVERGENT B1 ;  /* 0x0000000000017941 */ /* 0x000fea0003800200 */
.L_x_5294:
[----:B0-----:R-:W-:-:S05]  /*1b290*/  IMAD.WIDE R32, R5, 0x4, R6 ;  /* 0x0000000405207825 */ /* 0x001fca00078e0206 */
[----:B------:R0:W-:Y:S01]  /*1b2a0*/  ATOM.E.ADD.F32.FTZ.RN.STRONG.GPU P0, RZ, desc[UR8][R32.64], R25 ;  /* 0x8000001920ff79a2 */ /* 0x0001e2000c10f308 */
[----:B------:R-:W-:Y:S04]  /*1b2b0*/  BSSY.RECONVERGENT B1, `(.L_x_5300) ;  /* 0x0000015000017945 */ /* 0x000fe80003800200 */
[----:B0-----:R-:W-:Y:S05]  /*1b2c0*/  @P0 BRA `(.L_x_5301) ;  /* 0x00000000004c0947 */ /* 0x001fea0003800000 */
[----:B------:R-:W0:Y:S02]  /*1b2d0*/  QSPC.E.S P0, RZ, [R32] ;  /* 0x0000000020ff73aa */ /* 0x000e240000000500 */
[----:B0-----:R-:W-:Y:S05]  /*1b2e0*/  @!P0 BRA `(.L_x_5302) ;  /* 0x0000000000188947 */ /* 0x001fea0003800000 */
[----:B------:R-:W-:-:S07]  /*1b2f0*/  MOV R4, R32 ;  /* 0x0000002000047202 */ /* 0x000fce0000000f00 */
.L_x_5303:
[----:B------:R-:W0:Y:S02]  /*1b300*/  LDS R32, [R4] ;  /* 0x0000000004207984 */ /* 0x000e240000000800 */
[----:B0-----:R-:W-:-:S05]  /*1b310*/  FADD R33, R25, R32 ;  /* 0x0000002019217221 */ /* 0x001fca0000000000 */
[----:B------:R-:W0:Y:S02]  /*1b320*/  ATOMS.CAST.SPIN P0, [R4], R32, R33 ;  /* 0x000000200400758d */ /* 0x000e240001800021 */
[----:B0-----:R-:W-:Y:S05]  /*1b330*/  @!P0 BRA `(.L_x_5303) ;  /* 0xfffffffc00f08947 */ /* 0x001fea000383ffff */
[----:B------:R-:W-:Y:S05]  /*1b340*/  BRA `(.L_x_5301) ;  /* 0x00000000002c7947 */ /* 0x000fea0003800000 */
.L_x_5302:
[----:B------:R-:W0:Y:S02]  /*1b350*/  QSPC.E.D P0, RZ, [R32] ;  /* 0x0000000020ff73aa */ /* 0x000e240000000700 */
[----:B0-----:R-:W-:Y:S05]  /*1b360*/  @!P0 BRA `(.L_x_5304) ;  /* 0x0000000000188947 */ /* 0x001fea0003800000 */
.L_x_5305:
[----:B------:R-:W2:Y:S02]  /*1b370*/  LD.E R34, [R32] ;  /* 0x0000000020227980 */ /* 0x000ea40000100900 */
[----:B--2---:R-:W-:-:S06]  /*1b380*/  FADD R35, R25, R34 ;  /* 0x0000002219237221 */ /* 0x004fcc0000000000 */
[----:B------:R-:W2:Y:S02]  /*1b390*/  ATOM.E.CAST.SPIN PT, R35, [R32], R34, R35 ;  /* 0x000000222023738b */ /* 0x000ea400019e0123 */
[----:B--2---:R-:W-:-:S13]  /*1b3a0*/  ISETP.EQ.U32.AND P0, PT, R35, 0x1, PT ;  /* 0x000000012300780c */ /* 0x004fda0003f02070 */
[----:B------:R-:W-:Y:S05]  /*1b3b0*/  @!P0 BRA `(.L_x_5305) ;  /* 0xfffffffc00ec8947 */ /* 0x000fea000383ffff */
[----:B------:R-:W-:Y:S05]  /*1b3c0*/  BRA `(.L_x_5301) ;  /* 0x00000000000c7947 */ /* 0x000fea0003800000 */
.L_x_5304:
[----:B------:R-:W2:Y:S02]  /*1b3d0*/  LD.E R4, desc[UR8][R32.64] ;  /* 0x0000000820047980 */ /* 0x000ea4000c101900 */
[----:B--2---:R-:W-:-:S05]  /*1b3e0*/  FADD R4, R25, R4 ;  /* 0x0000000419047221 */ /* 0x004fca0000000000 */
[----:B------:R0:W-:Y:S02]  /*1b3f0*/  ST.E desc[UR8][R32.64], R4 ;  /* 0x0000000420007985 */ /* 0x0001e4000c101908 */
.L_x_5301:
[----:B------:R-:W-:Y:S05]  /*1b400*/  BSYNC.RECONVERGENT B1 ;  /* 0x0000000000017941 */ /* 0x000fea0003800200 */
.L_x_5300:
        /* <DEDUP_REMOVED lines=9> */
.L_x_5309:
[----:B------:R-:W0:Y:S02]  /*1b4a0*/  LDS R32, [R15] ;  /* 0x000000000f207984 */ /* 0x000e240000000800 */
[----:B0-----:R-:W-:-:S05]  /*1b4b0*/  FADD R33, R4, R32 ;  /* 0x0000002004217221 */ /* 0x001fca0000000000 */
[----:B------:R-:W0:Y:S02]  /*1b4c0*/  ATOMS.CAST.SPIN P0, [R15], R32, R33 ;  /* 0x000000200f00758d */ /* 0x000e240001800021 */
[----:B0-----:R-:W-:Y:S05]  /*1b4d0*/  @!P0 BRA `(.L_x_5309) ;  /* 0xfffffffc00f08947 */ /* 0x001fea000383ffff */
[----:B------:R-:W-:Y:S05]  /*1b4e0*/  BRA `(.L_x_5307) ;  /* 0x00000000002c7947 */ /* 0x000fea0003800000 */
.L_x_5308:
[----:B------:R-:W0:Y:S02]  /*1b4f0*/  QSPC.E.D P0, RZ, [R32] ;  /* 0x0000000020ff73aa */ /* 0x000e240000000700 */
[----:B0-----:R-:W-:Y:S05]  /*1b500*/  @!P0 BRA `(.L_x_5310) ;  /* 0x0000000000188947 */ /* 0x001fea0003800000 */
.L_x_5311:
[----:B------:R-:W2:Y:S02]  /*1b510*/  LD.E R34, [R32] ;  /* 0x0000000020227980 */ /* 0x000ea40000100900 */
[----:B--2---:R-:W-:-:S06]  /*1b520*/  FADD R35, R4, R34 ;  /* 0x0000002204237221 */ /* 0x004fcc0000000000 */
[----:B------:R-:W2:Y:S02]  /*1b530*/  ATOM.E.CAST.SPIN PT, R35, [R32], R34, R35 ;  /* 0x000000222023738b */ /* 0x000ea400019e0123 */
[----:B--2---:R-:W-:-:S13]  /*1b540*/  ISETP.EQ.U32.AND P0, PT, R35, 0x1, PT ;  /* 0x000000012300780c */ /* 0x004fda0003f02070 */
[----:B------:R-:W-:Y:S05]  /*1b550*/  @!P0 BRA `(.L_x_5311) ;  /* 0xfffffffc00ec8947 */ /* 0x000fea000383ffff */
[----:B------:R-:W-:Y:S05]  /*1b560*/  BRA `(.L_x_5307) ;  /* 0x00000000000c7947 */ /* 0x000fea0003800000 */
.L_x_5310:
[----:B------:R-:W2:Y:S02]  /*1b570*/  LD.E R15, desc[UR8][R32.64] ;  /* 0x00000008200f7980 */ /* 0x000ea4000c101900 */
[----:B--2---:R-:W-:-:S05]  /*1b580*/  FADD R15, R4, R15 ;  /* 0x0000000f040f7221 */ /* 0x004fca0000000000 */
[----:B------:R0:W-:Y:S02]  /*1b590*/  ST.E desc[UR8][R32.64], R15 ;  /* 0x0000000f20007985 */ /* 0x0001e4000c101908 */
.L_x_5307:
[----:B------:R-:W-:Y:S05]  /*1b5a0*/  BSYNC.RECONVERGENT B1 ;  /* 0x0000000000017941 */ /* 0x000fea0003800200 */
.L_x_5306:
[----:B0-----:R-:W-:-:S05]  /*1b5b0*/  IMAD.WIDE R32, R16, 0x4, R6 ;  /* 0x0000000410207825 */ /* 0x001fca00078e0206 */
[----:B------:R0:W-:Y:S01]  /*1b5c0*/  ATOM.E.ADD.F32.FTZ.RN.STRONG.GPU P0, RZ, desc[UR8][R32.64], R25 ;  /* 0x8000001920ff79a2 */ /* 0x0001e2000c10f308 */
[----:B------:R-:W-:Y:S04]  /*1b5d0*/  BSSY.RECONVERGENT B1, `(.L_x_5312) ;  /* 0x0000015000017945 */ /* 0x000fe80003800200 */
[----:B0-----:R-:W-:Y:S05]  /*1b5e0*/  @P0 BRA `(.L_x_5313) ;  /* 0x00000000004c0947 */ /* 0x001fea0003800000 */
[----:B------:R-:W0:Y:S02]  /*1b5f0*/  QSPC.E.S P0, RZ, [R32] ;  /* 0x0000000020ff73aa */ /* 0x000e240000000500 */
[----:B0-----:R-:W-:Y:S05]  /*1b600*/  @!P0 BRA `(.L_x_5314) ;  /* 0x0000000000188947 */ /* 0x001fea0003800000 */
[----:B------:R-:W-:-:S07]  /*1b610*/  MOV R4, R32 ;  /* 0x0000002000047202 */ /* 0x000fce0000000f00 */
.L_x_5315:
[----:B------:R-:W0:Y:S02]  /*1b620*/  LDS R32, [R4] ;  /* 0x0000000004207984 */ /* 0x000e240000000800 */
[----:B0-----:R-:W-:-:S05]  /*1b630*/  FADD R33, R25, R32 ;  /* 0x0000002019217221 */ /* 0x001fca0000000000 */
[----:B------:R-:W0:Y:S02]  /*1b640*/  ATOMS.CAST.SPIN P0, [R4], R32, R33 ;  /* 0x000000200400758d */ /* 0x000e240001800021 */
[----:B0-----:R-:W-:Y:S05]  /*1b650*/  @!P0 BRA `(.L_x_5315) ;  /* 0xfffffffc00f08947 */ /* 0x001fea000383ffff */
[----:B------:R-:W-:Y:S05]  /*1b660*/  BRA `(.L_x_5313) ;  /* 0x00000000002c7947 */ /* 0x000fea0003800000 */
.L_x_5314:
[----:B------:R-:W0:Y:S02]  /*1b670*/  QSPC.E.D P0, RZ, [R32] ;  /* 0x0000000020ff73aa */ /* 0x000e240000000700 */
[----:B0-----:R-:W-:Y:S05]  /*1b680*/  @!P0 BRA `(.L_x_5316) ;  /* 0x0000000000188947 */ /* 0x001fea0003800000 */
.L_x_5317:
[----:B------:R-:W2:Y:S02]  /*1b690*/  LD.E R34, [R32] ;  /* 0x0000000020227980 */ /* 0x000ea40000100900 */
[----:B--2---:R-:W-:-:S06]  /*1b6a0*/  FADD R35, R25, R34 ;  /* 0x0000002219237221 */ /* 0x004fcc0000000000 */
[----:B------:R-:W2:Y:S02]  /*1b6b0*/  ATOM.E.CAST.SPIN PT, R35, [R32], R34, R35 ;  /* 0x000000222023738b */ /* 0x000ea400019e0123 */
[----:B--2---:R-:W-:-:S13]  /*1b6c0*/  ISETP.EQ.U32.AND P0, PT, R35, 0x1, PT ;  /* 0x000000012300780c */ /* 0x004fda0003f02070 */
[----:B------:R-:W-:Y:S05]  /*1b6d0*/  @!P0 BRA `(.L_x_5317) ;  /* 0xfffffffc00ec8947 */ /* 0x000fea000383ffff */
[----:B------:R-:W-:Y:S05]  /*1b6e0*/  BRA `(.L_x_5313) ;  /* 0x00000000000c7947 */ /* 0x000fea0003800000 */
.L_x_5316:
[----:B------:R-:W2:Y:S02]  /*1b6f0*/  LD.E R4, desc[UR8][R32.64] ;  /* 0x0000000820047980 */ /* 0x000ea4000c101900 */
[----:B--2---:R-:W-:-:S05]  /*1b700*/  FADD R4, R25, R4 ;  /* 0x0000000419047221 */ /* 0x004fca0000000000 */
[----:B------:R0:W-:Y:S02]  /*1b710*/  ST.E desc[UR8][R32.64], R4 ;  /* 0x0000000420007985 */ /* 0x0001e4000c101908 */
.L_x_5313:
[----:B------:R-:W-:Y:S05]  /*1b720*/  BSYNC.RECONVERGENT B1 ;  /* 0x0000000000017941 */ /* 0x000fea0003800200 */
.L_x_5312:
        /* <DEDUP_REMOVED lines=9> */
.L_x_5321:
[----:B------:R-:W0:Y:S02]  /*1b7c0*/  LDS R8, [R15] ;  /* 0x000000000f087984 */ /* 0x000e240000000800 */
[----:B0-----:R-:W-:-:S05]  /*1b7d0*/  FADD R9, R4, R8 ;  /* 0x0000000804097221 */ /* 0x001fca0000000000 */
[----:B------:R-:W0:Y:S02]  /*1b7e0*/  ATOMS.CAST.SPIN P0, [R15], R8, R9 ;  /* 0x000000080f00758d */ /* 0x000e240001800009 */
[----:B0-----:R-:W-:Y:S05]  /*1b7f0*/  @!P0 BRA `(.L_x_5321) ;  /* 0xfffffffc00f08947 */ /* 0x001fea000383ffff */
[----:B------:R-:W-:Y:S05]  /*1b800*/  BRA `(.L_x_5319) ;  /* 0x00000000002c7947 */ /* 0x000fea0003800000 */
.L_x_5320:
[----:B------:R-:W0:Y:S02]  /*1b810*/  QSPC.E.D P0, RZ, [R8] ;  /* 0x0000000008ff73aa */ /* 0x000e240000000700 */
[----:B0-----:R-:W-:Y:S05]  /*1b820*/  @!P0 BRA `(.L_x_5322) ;  /* 0x0000000000188947 */ /* 0x001fea0003800000 */
.L_x_5323:
[----:B------:R-:W2:Y:S02]  /*1b830*/  LD.E R32, [R8] ;  /* 0x0000000008207980 */ /* 0x000ea40000100900 */
[----:B--2---:R-:W-:-:S06]  /*1b840*/  FADD R33, R4, R32 ;  /* 0x0000002004217221 */ /* 0x004fcc0000000000 */
[----:B------:R-:W2:Y:S02]  /*1b850*/  ATOM.E.CAST.SPIN PT, R33, [R8], R32, R33 ;  /* 0x000000200821738b */ /* 0x000ea400019e0121 */
[----:B--2---:R-:W-:-:S13]  /*1b860*/  ISETP.EQ.U32.AND P0, PT, R33, 0x1, PT ;  /* 0x000000012100780c */ /* 0x004fda0003f02070 */
[----:B------:R-:W-:Y:S05]  /*1b870*/  @!P0 BRA `(.L_x_5323) ;  /* 0xfffffffc00ec8947 */ /* 0x000fea000383ffff */
[----:B------:R-:W-:Y:S05]  /*1b880*/  BRA `(.L_x_5319) ;  /* 0x00000000000c7947 */ /* 0x000fea0003800000 */
.L_x_5322:
[----:B------:R-:W2:Y:S02]  /*1b890*/  LD.E R15, desc[UR8][R8.64] ;  /* 0x00000008080f7980 */ /* 0x000ea4000c101900 */
[----:B--2---:R-:W-:-:S05]  /*1b8a0*/  FADD R15, R4, R15 ;  /* 0x0000000f040f7221 */ /* 0x004fca0000000000 */
[----:B------:R0:W-:Y:S02]  /*1b8b0*/  ST.E desc[UR8][R8.64], R15 ;  /* 0x0000000f08007985 */ /* 0x0001e4000c101908 */
.L_x_5319:
[----:B------:R-:W-:Y:S05]  /*1b8c0*/  BSYNC.RECONVERGENT B1 ;  /* 0x0000000000017941 */ /* 0x000fea0003800200 */
.L_x_5318:
[----:B------:R-:W-:-:S05]  /*1b8d0*/  IMAD.WIDE R6, R28, 0x4, R6 ;  /* 0x000000041c067825 */ /* 0x000fca00078e0206 */
[----:B------:R1:W-:Y:S01]  /*1b8e0*/  ATOM.E.ADD.F32.FTZ.RN.STRONG.GPU P0, RZ, desc[UR8][R6.64], R25 ;  /* 0x8000001906ff79a2 */ /* 0x0003e2000c10f308 */
[----:B------:R-:W-:Y:S04]  /*1b8f0*/  BSSY.RECONVERGENT B1, `(.L_x_5324) ;  /* 0x0000015000017945 */ /* 0x000fe80003800200 */
[----:B-1----:R-:W-:Y:S05]  /*1b900*/  @P0 BRA `(.L_x_5325) ;  /* 0x00000000004c0947 */ /* 0x002fea0003800000 */
[----:B------:R-:W1:Y:S02]  /*1b910*/  QSPC.E.S P0, RZ, [R6] ;  /* 0x0000000006ff73aa */ /* 0x000e640000000500 */
[----:B-1----:R-:W-:Y:S05]  /*1b920*/  @!P0 BRA `(.L_x_5326) ;  /* 0x0000000000188947 */ /* 0x002fea0003800000 */
[----:B------:R-:W-:-:S07]  /*1b930*/  MOV R4, R6 ;  /* 0x0000000600047202 */ /* 0x000fce0000000f00 */
.L_x_5327:
[----:B------:R-:W1:Y:S02]  /*1b940*/  LDS R6, [R4] ;  /* 0x0000000004067984 */ /* 0x000e640000000800 */
[----:B-1----:R-:W-:-:S05]  /*1b950*/  FADD R7, R25, R6 ;  /* 0x0000000619077221 */ /* 0x002fca0000000000 */
[----:B------:R-:W1:Y:S02]  /*1b960*/  ATOMS.CAST.SPIN P0, [R4], R6, R7 ;  /* 0x000000060400758d */ /* 0x000e640001800007 */
[----:B-1----:R-:W-:Y:S05]  /*1b970*/  @!P0 BRA `(.L_x_5327) ;  /* 0xfffffffc00f08947 */ /* 0x002fea000383ffff */
[----:B------:R-:W-:Y:S05]  /*1b980*/  BRA `(.L_x_5325) ;  /* 0x00000000002c7947 */ /* 0x000fea0003800000 */
.L_x_5326:
[----:B------:R-:W1:Y:S02]  /*1b990*/  QSPC.E.D P0, RZ, [R6] ;  /* 0x0000000006ff73aa */ /* 0x000e640000000700 */
[----:B-1----:R-:W-:Y:S05]  /*1b9a0*/  @!P0 BRA `(.L_x_5328) ;  /* 0x0000000000188947 */ /* 0x002fea0003800000 */
.L_x_5329:
[----:B0-----:R-:W2:Y:S02]  /*1b9b0*/  LD.E R8, [R6] ;  /* 0x0000000006087980 */ /* 0x001ea40000100900 */
[----:B--2---:R-:W-:-:S06]  /*1b9c0*/  FADD R9, R25, R8 ;  /* 0x0000000819097221 */ /* 0x004fcc0000000000 */
[----:B------:R-:W2:Y:S02]  /*1b9d0*/  ATOM.E.CAST.SPIN PT, R9, [R6], R8, R9 ;  /* 0x000000080609738b */ /* 0x000ea400019e0109 */
[----:B--2---:R-:W-:-:S13]  /*1b9e0*/  ISETP.EQ.U32.AND P0, PT, R9, 0x1, PT ;  /* 0x000000010900780c */ /* 0x004fda0003f02070 */
[----:B------:R-:W-:Y:S05]  /*1b9f0*/  @!P0 BRA `(.L_x_5329) ;  /* 0xfffffffc00ec8947 */ /* 0x000fea000383ffff */
[----:B------:R-:W-:Y:S05]  /*1ba00*/  BRA `(.L_x_5325) ;  /* 0x00000000000c7947 */ /* 0x000fea0003800000 */
.L_x_5328:
[----:B------:R-:W0:Y:S02]  /*1ba10*/  LD.E R4, desc[UR8][R6.64] ;  /* 0x0000000806047980 */ /* 0x000e24000c101900 */
[----:B0-----:R-:W-:-:S05]  /*1ba20*/  FADD R9, R25, R4 ;  /* 0x0000000419097221 */ /* 0x001fca0000000000 */
[----:B------:R1:W-:Y:S02]  /*1ba30*/  ST.E desc[UR8][R6.64], R9 ;  /* 0x0000000906007985 */ /* 0x0003e4000c101908 */
.L_x_5325:
[----:B------:R-:W-:Y:S05]  /*1ba40*/  BSYNC.RECONVERGENT B1 ;  /* 0x0000000000017941 */ /* 0x000fea0003800200 */
.L_x_5324:
[----:B------:R-:W-:-:S03]  /*1ba50*/  UMOV UR4, 0xffffffff ;  /* 0xffffffff00047882 */ /* 0x000fc60000000000 */
[----:B------:R-:W-:Y:S05]  /*1ba60*/  BRA.DIV UR4, `(.L_x_5330) ;  /* 0x000005ea04287947 */ /* 0x000fea000b800000 */
[----:B-1----:R-:W2:Y:S04]  /*1ba70*/  LDL R6, [R1+0x94] ;  /* 0x0000940001067983 */ /* 0x002ea80000100800 */
[----:B------:R-:W3:Y:S04]  /*1ba80*/  LDL R7, [R1+0xd8] ;  /* 0x0000d80001077983 */ /* 0x000ee80000100800 */
[----:B--2---:R1:W2:Y:S04]  /*1ba90*/  SHFL.IDX PT, R54, R6, 0x3, 0x181f ;  /* 0x00781f0006367f89 */ /* 0x0042a800000e0000 */
[----:B---3--:R1:W3:Y:S02]  /*1baa0*/  SHFL.IDX PT, R4, R7, 0x3, 0x181f ;  /* 0x00781f0007047f89 */ /* 0x0082e400000e0000 */
.L_x_7825:
[----:B-1----:R-:W4:Y:S01]  /*1bab0*/  LDL.LU R7, [R1+0x8] ;  /* 0x0000080001077983 */ /* 0x002f220000300800 */
[----:B--23--:R-:W-:-:S05]  /*1bac0*/  IMAD R4, R54, R0, R4 ;  /* 0x0000000036047224 */ /* 0x00cfca00078e0204 */
[----:B0-----:R-:W-:Y:S02]  /*1bad0*/  SHF.R.S32.HI R15, RZ, 0x1f, R4 ;  /* 0x0000001fff0f7819 */ /* 0x001fe40000011404 */
[----:B------:R-:W-:Y:S01]  /*1bae0*/  IADD3 R6, P0, PT, R2, R4, RZ ;  /* 0x0000000402067210 */ /* 0x000fe20007f1e0ff */
        /* <DEDUP_REMOVED lines=14> */
.L_x_5334:
[----:B------:R-:W0:Y:S02]  /*1bbd0*/  LDS R6, [R23] ;  /* 0x0000000017067984 */ /* 0x000e240000000800 */
[----:B0-----:R-:W-:-:S05]  /*1bbe0*/  FADD R7, R19, R6 ;  /* 0x0000000613077221 */ /* 0x001fca0000000000 */
[----:B------:R-:W0:Y:S02]  /*1bbf0*/  ATOMS.CAST.SPIN P0, [R23], R6, R7 ;  /* 0x000000061700758d */ /* 0x000e240001800007 */
[----:B0-----:R-:W-:Y:S05]  /*1bc00*/  @!P0 BRA `(.L_x_5334) ;  /* 0xfffffffc00f08947 */ /* 0x001fea000383ffff */
[----:B------:R-:W-:Y:S05]  /*1bc10*/  BRA `(.L_x_5332) ;  /* 0x00000000002c7947 */ /* 0x000fea0003800000 */
.L_x_5333:
[----:B------:R-:W0:Y:S02]  /*1bc20*/  QSPC.E.D P0, RZ, [R8] ;  /* 0x0000000008ff73aa */ /* 0x000e240000000700 */
[----:B0-----:R-:W-:Y:S05]  /*1bc30*/  @!P0 BRA `(.L_x_5335) ;  /* 0x0000000000188947 */ /* 0x001fea0003800000 */
.L_x_5336:
[----:B------:R-:W2:Y:S02]  /*1bc40*/  LD.E R6, [R8] ;  /* 0x0000000008067980 */ /* 0x000ea40000100900 */
[----:B--2---:R-:W-:-:S06]  /*1bc50*/  FADD R7, R19, R6 ;  /* 0x0000000613077221 */ /* 0x004fcc0000000000 */
[----:B------:R-:W2:Y:S02]  /*1bc60*/  ATOM.E.CAST.SPIN PT, R7, [R8], R6, R7 ;  /* 0x000000060807738b */ /* 0x000ea400019e0107 */
[----:B--2---:R-:W-:-:S13]  /*1bc70*/  ISETP.EQ.U32.AND P0, PT, R7, 0x1, PT ;  /* 0x000000010700780c */ /* 0x004fda0003f02070 */
[----:B------:R-:W-:Y:S05]  /*1bc80*/  @!P0 BRA `(.L_x_5336) ;  /* 0xfffffffc00ec8947 */ /* 0x000fea000383ffff */
[----:B------:R-:W-:Y:S05]  /*1bc90*/  BRA `(.L_x_5332) ;  /* 0x00000000000c7947 */ /* 0x000fea0003800000 */
.L_x_5335:
[----:B------:R-:W2:Y:S02]  /*1bca0*/  LD.E R6, desc[UR8][R8.64] ;  /* 0x0000000808067980 */ /* 0x000ea4000c101900 */
[----:B--2---:R-:W-:-:S05]  /*1bcb0*/  FADD R6, R19, R6 ;  /* 0x0000000613067221 */ /* 0x004fca0000000000 */
[----:B------:R0:W-:Y:S02]  /*1bcc0*/  ST.E desc[UR8][R8.64], R6 ;  /* 0x0000000608007985 */ /* 0x0001e4000c101908 */
.L_x_5332:
[----:B------:R-:W-:Y:S05]  /*1bcd0*/  BSYNC.RECONVERGENT B1 ;  /* 0x0000000000017941 */ /* 0x000fea0003800200 */
.L_x_5331:
        /* <DEDUP_REMOVED lines=9> */
.L_x_5340:
[----:B------:R-:W0:Y:S02]  /*1bd70*/  LDS R32, [R4] ;  /* 0x0000000004207984 */ /* 0x000e240000000800 */
[----:B0-----:R-:W-:-:S05]  /*1bd80*/  FADD R33, R25, R32 ;  /* 0x0000002019217221 */ /* 0x001fca0000000000 */
[----:B------:R-:W0:Y:S02]  /*1bd90*/  ATOMS.CAST.SPIN P0, [R4], R32, R33 ;  /* 0x000000200400758d */ /* 0x000e240001800021 */
[----:B0-----:R-:W-:Y:S05]  /*1bda0*/  @!P0 BRA `(.L_x_5340) ;  /* 0xfffffffc00f08947 */ /* 0x001fea000383ffff */
[----:B------:R-:W-:Y:S05]  /*1bdb0*/  BRA `(.L_x_5338) ;  /* 0x00000000002c7947 */ /* 0x000fea0003800000 */
.L_x_5339:
[----:B------:R-:W0:Y:S02]  /*1bdc0*/  QSPC.E.D P0, RZ, [R6] ;  /* 0x0000000006ff73aa */ /* 0x000e240000000700 */
[----:B0-----:R-:W-:Y:S05]  /*1bdd0*/  @!P0 BRA `(.L_x_5341) ;  /* 0x0000000000188947 */ /* 0x001fea0003800000 */
.L_x_5342:
[----:B------:R-:W2:Y:S02]  /*1bde0*/  LD.E R32, [R6] ;  /* 0x0000000006207980 */ /* 0x000ea40000100900 */
[----:B--2---:R-:W-:-:S06]  /*1bdf0*/  FADD R33, R25, R32 ;  /* 0x0000002019217221 */ /* 0x004fcc0000000000 */
[----:B------:R-:W2:Y:S02]  /*1be00*/  ATOM.E.CAST.SPIN PT, R33, [R6], R32, R33 ;  /* 0x000000200621738b */ /* 0x000ea400019e0121 */
[----:B--2---:R-:W-:-:S13]  /*1be10*/  ISETP.EQ.U32.AND P0, PT, R33, 0x1, PT ;  /* 0x000000012100780c */ /* 0x004fda0003f02070 */
[----:B------:R-:W-:Y:S05]  /*1be20*/  @!P0 BRA `(.L_x_5342) ;  /* 0xfffffffc00ec8947 */ /* 0x000fea000383ffff */
[----:B------:R-:W-:Y:S05]  /*1be30*/  BRA `(.L_x_5338) ;  /* 0x00000000000c7947 */ /* 0x000fea0003800000 */
.L_x_5341:
[----:B------:R-:W2:Y:S02]  /*1be40*/  LD.E R4, desc[UR8][R6.64] ;  /* 0x0000000806047980 */ /* 0x000ea4000c101900 */
[----:B--2---:R-:W-:-:S05]  /*1be50*/  FADD R4, R25, R4 ;  /* 0x0000000419047221 */ /* 0x004fca0000000000 */
[----:B------:R0:W-:Y:S02]  /*1be60*/  ST.E desc[UR8][R6.64], R4 ;  /* 0x0000000406007985 */ /* 0x0001e4000c101908 */
.L_x_5338:
[----:B------:R-:W-:Y:S05]  /*1be70*/  BSYNC.RECONVERGENT B1 ;  /* 0x0000000000017941 */ /* 0x000fea0003800200 */
.L_x_5337:
        /* <DEDUP_REMOVED lines=10> */
.L_x_5346:
[----:B------:R-:W0:Y:S02]  /*1bf20*/  LDS R32, [R15] ;  /* 0x000000000f207984 */ /* 0x000e240000000800 */
[----:B0-----:R-:W-:-:S05]  /*1bf30*/  FADD R33, R4, R32 ;  /* 0x0000002004217221 */ /* 0x001fca0000000000 */
[----:B------:R-:W0:Y:S02]  /*1bf40*/  ATOMS.CAST.SPIN P0, [R15], R32, R33 ;  /* 0x000000200f00758d */ /* 0x000e240001800021 */
[----:B0-----:R-:W-:Y:S05]  /*1bf50*/  @!P0 BRA `(.L_x_5346) ;  /* 0xfffffffc00f08947 */ /* 0x001fea000383ffff */
[----:B------:R-:W-:Y:S05]  /*1bf60*/  BRA `(.L_x_5344) ;  /* 0x00000000002c7947 */ /* 0x000fea0003800000 */
.L_x_5345:
[----:B------:R-:W0:Y:S02]  /*1bf70*/  QSPC.E.D P0, RZ, [R32] ;  /* 0x0000000020ff73aa */ /* 0x000e240000000700 */
[----:B0-----:R-:W-:Y:S05]  /*1bf80*/  @!P0 BRA `(.L_x_5347) ;  /* 0x0000000000188947 */ /* 0x001fea0003800000 */
.L_x_5348:
[----:B------:R-:W2:Y:S02]  /*1bf90*/  LD.E R34, [R32] ;  /* 0x0000000020227980 */ /* 0x000ea40000100900 */
[----:B--2---:R-:W-:-:S06]  /*1bfa0*/  FADD R35, R4, R34 ;  /* 0x0000002204237221 */ /* 0x004fcc0000000000 */
[----:B------:R-:W2:Y:S02]  /*1bfb0*/  ATOM.E.CAST.SPIN PT, R35, [R32], R34, R35 ;  /* 0x000000222023738b */ /* 0x000ea400019e0123 */
[----:B--2---:R-:W-:-:S13]  /*1bfc0*/  ISETP.EQ.U32.AND P0, PT, R35, 0x1, PT ;  /* 0x000000012300780c */ /* 0x004fda0003f02070 */
[----:B------:R-:W-:Y:S05]  /*1bfd0*/  @!P0 BRA `(.L_x_5348) ;  /* 0xfffffffc00ec8947 */ /* 0x000fea000383ffff */
[----:B------:R-:W-:Y:S05]  /*1bfe0*/  BRA `(.L_x_5344) ;  /* 0x00000000000c7947 */ /* 0x000fea0003800000 */
.L_x_5347:
[----:B------:R-:W2:Y:S02]  /*1bff0*/  LD.E R15, desc[UR8][R32.64] ;  /* 0x00000008200f7980 */ /* 0x000ea4000c101900 */
[----:B--2---:R-:W-:-:S05]  /*1c000*/  FADD R15, R4, R15 ;  /* 0x0000000f040f7221 */ /* 0x004fca0000000000 */
[----:B------:R0:W-:Y:S02]  /*1c010*/  ST.E desc[UR8][R32.64], R15 ;  /* 0x0000000f20007985 */ /* 0x0001e4000c101908 */
.L_x_5344:
[----:B------:R-:W-:Y:S05]  /*1c020*/  BSYNC.RECONVERGENT B1 ;  /* 0x0000000000017941 */ /* 0x000fea0003800200 */
.L_x_5343:
[----:B0-----:R-:W-:-:S05]  /*1c030*/  IMAD.WIDE R32, R0, 0x4, R6 ;  /* 0x0000000400207825 */ /* 0x001fca00078e0206 */
[----:B------:R0:W-:Y:S01]  /*1c040*/  ATOM.E.ADD.F32.FTZ.RN.STRONG.GPU P0, RZ, desc[UR8][R32.64], R25 ;  /* 0x8000001920ff79a2 */ /* 0x0001e2000c10f308 */
[----:B------:R-:W-:Y:S04]  /*1c050*/  BSSY.RECONVERGENT B1, `(.L_x_5349) ;  /* 0x0000015000017945 */ /* 0x000fe80003800200 */
[----:B0-----:R-:W-:Y:S05]  /*1c060*/  @P0 BRA `(.L_x_5350) ;  /* 0x00000000004c0947 */ /* 0x001fea0003800000 */
[----:B------:R-:W0:Y:S02]  /*1c070*/  QSPC.E.S P0, RZ, [R32] ;  /* 0x0000000020ff73aa */ /* 0x000e240000000500 */
[----:B0-----:R-:W-:Y:S05]  /*1c080*/  @!P0 BRA `(.L_x_5351) ;  /* 0x0000000000188947 */ /* 0x001fea0003800000 */
[----:B------:R-:W-:-:S07]  /*1c090*/  MOV R4, R32 ;  /* 0x0000002000047202 */ /* 0x000fce0000000f00 */
.L_x_5352:
[----:B------:R-:W0:Y:S02]  /*1c0a0*/  LDS R32, [R4] ;  /* 0x0000000004207984 */ /* 0x000e240000000800 */
[----:B0-----:R-:W-:-:S05]  /*1c0b0*/  FADD R33, R25, R32 ;  /* 0x0000002019217221 */ /* 0x001fca0000000000 */
[----:B------:R-:W0:Y:S02]  /*1c0c0*/  ATOMS.CAST.SPIN P0, [R4], R32, R33 ;  /* 0x000000200400758d */ /* 0x000e240001800021 */
[----:B0-----:R-:W-:Y:S05]  /*1c0d0*/  @!P0 BRA `(.L_x_5352) ;  /* 0xfffffffc00f08947 */ /* 0x001fea000383ffff */
[----:B------:R-:W-:Y:S05]  /*1c0e0*/  BRA `(.L_x_5350) ;  /* 0x00000000002c7947 */ /* 0x000fea0003800000 */
.L_x_5351:
[----:B------:R-:W0:Y:S02]  /*1c0f0*/  QSPC.E.D P0, RZ, [R32] ;  /* 0x0000000020ff73aa */ /* 0x000e240000000700 */
[----:B0-----:R-:W-:Y:S05]  /*1c100*/  @!P0 BRA `(.L_x_5353) ;  /* 0x0000000000188947 */ /* 0x001fea0003800000 */
.L_x_5354:
[----:B------:R-:W2:Y:S02]  /*1c110*/  LD.E R34, [R32] ;  /* 0x0000000020227980 */ /* 0x000ea40000100900 */
[----:B--2---:R-:W-:-:S06]  /*1c120*/  FADD R35, R25, R34 ;  /* 0x0000002219237221 */ /* 0x004fcc0000000000 */
[----:B------:R-:W2:Y:S02]  /*1c130*/  ATOM.E.CAST.SPIN PT, R35, [R32], R34, R35 ;  /* 0x000000222023738b */ /* 0x000ea400019e0123 */
[----:B--2---:R-:W-:-:S13]  /*1c140*/  ISETP.EQ.U32.AND P0, PT, R35, 0x1, PT ;  /* 0x000000012300780c */ /* 0x004fda0003f02070 */
[----:B------:R-:W-:Y:S05]  /*1c150*/  @!P0 BRA `(.L_x_5354) ;  /* 0xfffffffc00ec8947 */ /* 0x000fea000383ffff */
[----:B------:R-:W-:Y:S05]  /*1c160*/  BRA `(.L_x_5350) ;  /* 0x00000000000c7947 */ /* 0x000fea0003800000 */
.L_x_5353:
[----:B------:R-:W2:Y:S02]  /*1c170*/  LD.E R4, desc[UR8][R32.64] ;  /* 0x0000000820047980 */ /* 0x000ea4000c101900 */
[----:B--2---:R-:W-:-:S05]  /*1c180*/  FADD R4, R25, R4 ;  /* 0x0000000419047221 */ /* 0x004fca0000000000 */
[----:B------:R0:W-:Y:S02]  /*1c190*/  ST.E desc[UR8][R32.64], R4 ;  /* 0x0000000420007985 */ /* 0x0001e4000c101908 */
.L_x_5350:
[----:B------:R-:W-:Y:S05]  /*1c1a0*/  BSYNC.RECONVERGENT B1 ;  /* 0x0000000000017941 */ /* 0x000fea0003800200 */
.L_x_5349:
        /* <DEDUP_REMOVED lines=9> */
.L_x_5358:
[----:B------:R-:W0:Y:S02]  /*1c240*/  LDS R32, [R15] ;  /* 0x000000000f207984 */ /* 0x000e240000000800 */
[----:B0-----:R-:W-:-:S05]  /*1c250*/  FADD R33, R4, R32 ;  /* 0x0000002004217221 */ /* 0x001fca0000000000 */
[----:B------:R-:W0:Y:S02]  /*1c260*/  ATOMS.CAST.SPIN P0, [R15], R32, R33 ;  /* 0x000000200f00758d */ /* 0x000e240001800021 */
[----:B0-----:R-:W-:Y:S05]  /*1c270*/  @!P0 BRA `(.L_x_5358) ;  /* 0xfffffffc00f08947 */ /* 0x001fea000383ffff */
[----:B------:R-:W-:Y:S05]  /*1c280*/  BRA `(.L_x_5356) ;  /* 0x00000000002c7947 */ /* 0x000fea0003800000 */
.L_x_5357:
[----:B------:R-:W0:Y:S02]  /*1c290*/  QSPC.E.D P0, RZ, [R32] ;  /* 0x0000000020ff73aa */ /* 0x000e240000000700 */
[----:B0-----:R-:W-:Y:S05]  /*1c2a0*/  @!P0 BRA `(.L_x_5359) ;  /* 0x0000000000188947 */ /* 0x001fea0003800000 */
.L_x_5360:
[----:B------:R-:W2:Y:S02]  /*1c2b0*/  LD.E R34, [R32] ;  /* 0x0000000020227980 */ /* 0x000ea40000100900 */
[----:B--2---:R-:W-:-:S06]  /*1c2c0*/  FADD R35, R4, R34 ;  /* 0x0000002204237221 */ /* 0x004fcc0000000000 */
[----:B------:R-:W2:Y:S02]  /*1c2d0*/  ATOM.E.CAST.SPIN PT, R35, [R32], R34, R35 ;  /* 0x000000222023738b */ /* 0x000ea400019e0123 */
[----:B--2---:R-:W-:-:S13]  /*1c2e0*/  ISETP.EQ.U32.AND P0, PT, R35, 0x1, PT ;  /* 0x000000012300780c */ /* 0x004fda0003f02070 */
[----:B------:R-:W-:Y:S05]  /*1c2f0*/  @!P0 BRA `(.L_x_5360) ;  /* 0xfffffffc00ec8947 */ /* 0x000fea000383ffff */
[----:B------:R-:W-:Y:S05]  /*1c300*/  BRA `(.L_x_5356) ;  /* 0x00000000000c7947 */ /* 0x000fea0003800000 */
.L_x_5359:
[----:B------:R-:W2:Y:S02]  /*1c310*/  LD.E R15, desc[UR8][R32.64] ;  /* 0x00000008200f7980 */ /* 0x000ea4000c101900 */
[----:B--2---:R-:W-:-:S05]  /*1c320*/  FADD R15, R4, R15 ;  /* 0x0000000f040f7221 */ /* 0x004fca0000000000 */
[----:B------:R0:W-:Y:S02]  /*1c330*/  ST.E desc[UR8][R32.64], R15 ;  /* 0x0000000f20007985 */ /* 0x0001e4000c101908 */
.L_x_5356:
[----:B------:R-:W-:Y:S05]  /*1c340*/  BSYNC.RECONVERGENT B1 ;  /* 0x0000000000017941 */ /* 0x000fea0003800200 */
.L_x_5355:
[----:B0-----:R-:W-:-:S05]  /*1c350*/  IMAD.WIDE R32, R10, 0x4, R6 ;  /* 0x000000040a207825 */ /* 0x001fca00078e0206 */
[----:B------:R0:W-:Y:S01]  /*1c360*/  ATOM.E.ADD.F32.FTZ.RN.STRONG.GPU P0, RZ, desc[UR8][R32.64], R25 ;  /* 0x8000001920ff79a2 */ /* 0x0001e2000c10f308 */
[----:B------:R-:W-:Y:S04]  /*1c370*/  BSSY.RECONVERGENT B1, `(.L_x_5361) ;  /* 0x0000015000017945 */ /* 0x000fe80003800200 */
[----:B0-----:R-:W-:Y:S05]  /*1c380*/  @P0 BRA `(.L_x_5362) ;  /* 0x00000000004c0947 */ /* 0x001fea0003800000 */
[----:B------:R-:W0:Y:S02]  /*1c390*/  QSPC.E.S P0, RZ, [R32] ;  /* 0x0000000020ff73aa */ /* 0x000e240000000500 */
[----:B0-----:R-:W-:Y:S05]  /*1c3a0*/  @!P0 BRA `(.L_x_5363) ;  /* 0x0000000000188947 */ /* 0x001fea0003800000 */
[----:B------:R-:W-:-:S07]  /*1c3b0*/  MOV R4, R32 ;  /* 0x0000002000047202 */ /* 0x000fce0000000f00 */
.L_x_5364:
[----:B------:R-:W0:Y:S02]  /*1c3c0*/  LDS R32, [R4] ;  /* 0x0000000004207984 */ /* 0x000e240000000800 */
[----:B0-----:R-:W-:-:S05]  /*1c3d0*/  FADD R33, R25, R32 ;  /* 0x0000002019217221 */ /* 0x001fca0000000000 */
[----:B------:R-:W0:Y:S02]  /*1c3e0*/  ATOMS.CAST.SPIN P0, [R4], R32, R33 ;  /* 0x000000200400758d */ /* 0x000e240001800021 */
[----:B0-----:R-:W-:Y:S05]  /*1c3f0*/  @!P0 BRA `(.L_x_5364) ;  /* 0xfffffffc00f08947 */ /* 0x001fea000383ffff */
[----:B------:R-:W-:Y:S05]  /*1c400*/  BRA `(.L_x_5362) ;  /* 0x00000000002c7947 */ /* 0x000fea0003800000 */
.L_x_5363:
[----:B------:R-:W0:Y:S02]  /*1c410*/  QSPC.E.D P0, RZ, [R32] ;  /* 0x0000000020ff73aa */ /* 0x000e240000000700 */
[----:B0-----:R-:W-:Y:S05]  /*1c420*/  @!P0 BRA `(.L_x_5365) ;  /* 0x0000000000188947 */ /* 0x001fea0003800000 */
.L_x_5366:
[----:B------:R-:W2:Y:S02]  /*1c430*/  LD.E R34, [R32] ;  /* 0x0000000020227980 */ /* 0x000ea40000100900 */
[----:B--2---:R-:W-:-:S06]  /*1c440*/  FADD R35, R25, R34 ;  /* 0x0000002219237221 */ /* 0x004fcc0000000000 */
[----:B------:R-:W2:Y:S02]  /*1c450*/  ATOM.E.CAST.SPIN PT, R35, [R32], R34, R35 ;  /* 0x000000222023738b */ /* 0x000ea400019e0123 */
[----:B--2---:R-:W-:-:S13]  /*1c460*/  ISETP.EQ.U32.AND P0, PT, R35, 0x1, PT ;  /* 0x000000012300780c */ /* 0x004fda0003f02070 */
[----:B------:R-:W-:Y:S05]  /*1c470*/  @!P0 BRA `(.L_x_5366) ;  /* 0xfffffffc00ec8947 */ /* 0x000fea000383ffff */
[----:B------:R-:W-:Y:S05]  /*1c480*/  BRA `(.L_x_5362) ;  /* 0x00000000000c7947 */ /* 0x000fea0003800000 */
.L_x_5365:
[----:B------:R-:W2:Y:S02]  /*1c490*/  LD.E R4, desc[UR8][R32.64] ;  /* 0x0000000820047980 */ /* 0x000ea4000c101900 */
[----:B--2---:R-:W-:-:S05]  /*1c4a0*/  FADD R4, R25, R4 ;  /* 0x0000000419047221 */ /* 0x004fca0000000000 */
[----:B------:R0:W-:Y:S02]  /*1c4b0*/  ST.E desc[UR8][R32.64], R4 ;  /* 0x0000000420007985 */ /* 0x0001e4000c101908 */
.L_x_5362:
[----:B------:R-:W-:Y:S05]  /*1c4c0*/  BSYNC.RECONVERGENT B1 ;  /* 0x0000000000017941 */ /* 0x000fea0003800200 */
.L_x_5361:
        /* <DEDUP_REMOVED lines=9> */
.L_x_5370:
[----:B------:R-:W0:Y:S02]  /*1c560*/  LDS R32, [R15] ;  /* 0x000000000f207984 */ /* 0x000e240000000800 */
[----:B0-----:R-:W-:-:S05]  /*1c570*/  FADD R33, R4, R32 ;  /* 0x0000002004217221 */ /* 0x001fca0000000000 */
[----:B------:R-:W0:Y:S02]  /*1c580*/  ATOMS.CAST.SPIN P0, [R15], R32, R33 ;  /* 0x000000200f00758d */ /* 0x000e240001800021 */
[----:B0-----:R-:W-:Y:S05]  /*1c590*/  @!P0 BRA `(.L_x_5370) ;  /* 0xfffffffc00f08947 */ /* 0x001fea000383ffff */
[----:B------:R-:W-:Y:S05]  /*1c5a0*/  BRA `(.L_x_5368) ;  /* 0x00000000002c7947 */ /* 0x000fea0003800000 */
.L_x_5369:
[----:B------:R-:W0:Y:S02]  /*1c5b0*/  QSPC.E.D P0, RZ, [R32] ;  /* 0x0000000020ff73aa */ /* 0x000e240000000700 */
[----:B0-----:R-:W-:Y:S05]  /*1c5c0*/  @!P0 BRA `(.L_x_5371) ;  /* 0x0000000000188947 */ /* 0x001fea0003800000 */
.L_x_5372:
[----:B------:R-:W2:Y:S02]  /*1c5d0*/  LD.E R34, [R32] ;  /* 0x0000000020227980 */ /* 0x000ea40000100900 */
[----:B--2---:R-:W-:-:S06]  /*1c5e0*/  FADD R35, R4, R34 ;  /* 0x0000002204237221 */ /* 0x004fcc0000000000 */
[----:B------:R-:W2:Y:S02]  /*1c5f0*/  ATOM.E.CAST.SPIN PT, R35, [R32], R34, R35 ;  /* 0x000000222023738b */ /* 0x000ea400019e0123 */
[----:B--2---:R-:W-:-:S13]  /*1c600*/  ISETP.EQ.U32.AND P0, PT, R35, 0x1, PT ;  /* 0x000000012300780c */ /* 0x004fda0003f02070 */
[----:B------:R-:W-:Y:S05]  /*1c610*/  @!P0 BRA `(.L_x_5372) ;  /* 0xfffffffc00ec8947 */ /* 0x000fea000383ffff */
[----:B------:R-:W-:Y:S05]  /*1c620*/  BRA `(.L_x_5368) ;  /* 0x00000000000c7947 */ /* 0x000fea0003800000 */
.L_x_5371:
[----:B------:R-:W2:Y:S02]  /*1c630*/  LD.E R15, desc[UR8][R32.64] ;  /* 0x00000008200f7980 */ /* 0x000ea4000c101900 */
[----:B--2---:R-:W-:-:S05]  /*1c640*/  FADD R15, R4, R15 ;  /* 0x0000000f040f7221 */ /* 0x004fca0000000000 */
[----:B------:R0:W-:Y:S02]  /*1c650*/  ST.E desc[UR8][R32.64], R15 ;  /* 0x0000000f20007985 */ /* 0x0001e4000c101908 */
.L_x_5368:
[----:B------:R-:W-:Y:S05]  /*1c660*/  BSYNC.RECONVERGENT B1 ;  /* 0x0000000000017941 */ /* 0x000fea0003800200 */
.L_x_5367:
[----:B0-----:R-:W-:-:S05]  /*1c670*/  IMAD.WIDE R32, R29, 0x4, R6 ;  /* 0x000000041d207825 */ /* 0x001fca00078e0206 */
[----:B------:R0:W-:Y:S01]  /*1c680*/  ATOM.E.ADD.F32.FTZ.RN.STRONG.GPU P0, RZ, desc[UR8][R32.64], R25 ;  /* 0x8000001920ff79a2 */ /* 0x0001e2000c10f308 */
[----:B------:R-:W-:Y:S04]  /*1c690*/  BSSY.RECONVERGENT B1, `(.L_x_5373) ;  /* 0x0000015000017945 */ /* 0x000fe80003800200 */
[----:B0-----:R-:W-:Y:S05]  /*1c6a0*/  @P0 BRA `(.L_x_5374) ;  /* 0x00000000004c0947 */ /* 0x001fea0003800000 */
[----:B------:R-:W0:Y:S02]  /*1c6b0*/  QSPC.E.S P0, RZ, [R32] ;  /* 0x0000000020ff73aa */ /* 0x000e240000000500 */
[----:B0-----:R-:W-:Y:S05]  /*1c6c0*/  @!P0 BRA `(.L_x_5375) ;  /* 0x0000000000188947 */ /* 0x001fea0003800000 */
[----:B------:R-:W-:-:S07]  /*1c6d0*/  MOV R4, R32 ;  /* 0x0000002000047202 */ /* 0x000fce0000000f00 */
.L_x_5376:
[----:B------:R-:W0:Y:S02]  /*1c6e0*/  LDS R32, [R4] ;  /* 0x0000000004207984 */ /* 0x000e240000000800 */
[----:B0-----:R-:W-:-:S05]  /*1c6f0*/  FADD R33, R25, R32 ;  /* 0x0000002019217221 */ /* 0x001fca0000000000 */
[----:B------:R-:W0:Y:S02]  /*1c700*/  ATOMS.CAST.SPIN P0, [R4], R32, R33 ;  /* 0x000000200400758d */ /* 0x000e240001800021 */
[----:B0-----:R-:W-:Y:S05]  /*1c710*/  @!P0 BRA `(.L_x_5376) ;  /* 0xfffffffc00f08947 */ /* 0x001fea000383ffff */
[----:B------:R-:W-:Y:S05]  /*1c720*/  BRA `(.L_x_5374) ;  /* 0x00000000002c7947 */ /* 0x000fea0003800000 */
.L_x_5375:
[----:B------:R-:W0:Y:S02]  /*1c730*/  QSPC.E.D P0, RZ, [R32] ;  /* 0x0000000020ff73aa */ /* 0x000e240000000700 */
[----:B0-----:R-:W-:Y:S05]  /*1c740*/  @!P0 BRA `(.L_x_5377) ;  /* 0x0000000000188947 */ /* 0x001fea0003800000 */
.L_x_5378:
[----:B------:R-:W2:Y:S02]  /*1c750*/  LD.E R34, [R32] ;  /* 0x0000000020227980 */ /* 0x000ea40000100900 */
[----:B--2---:R-:W-:-:S06]  /*1c760*/  FADD R35, R25, R34 ;  /* 0x0000002219237221 */ /* 0x004fcc0000000000 */
[----:B------:R-:W2:Y:S02]  /*1c770*/  ATOM.E.CAST.SPIN PT, R35, [R32], R34, R35 ;  /* 0x000000222023738b */ /* 0x000ea400019e0123 */
[----:B--2---:R-:W-:-:S13]  /*1c780*/  ISETP.EQ.U32.AND P0, PT, R35, 0x1, PT ;  /* 0x000000012300780c */ /* 0x004fda0003f02070 */
[----:B------:R-:W-:Y:S05]  /*1c790*/  @!P0 BRA `(.L_x_5378) ;  /* 0xfffffffc00ec8947 */ /* 0x000fea000383ffff */
[----:B------:R-:W-:Y:S05]  /*1c7a0*/  BRA `(.L_x_5374) ;  /* 0x00000000000c7947 */ /* 0x000fea0003800000 */
.L_x_5377:
[----:B------:R-:W2:Y:S02]  /*1c7b0*/  LD.E R4, desc[UR8][R32.64] ;  /* 0x0000000820047980 */ /* 0x000ea4000c101900 */
[----:B--2---:R-:W-:-:S05]  /*1c7c0*/  FADD R15, R25, R4 ;  /* 0x00000004190f7221 */ /* 0x004fca0000000000 */
[----:B------:R0:W-:Y:S02]  /*1c7d0*/  ST.E desc[UR8][R32.64], R15 ;  /* 0x0000000f20007985 */ /* 0x0001e4000c101908 */
.L_x_5374:
[----:B------:R-:W-:Y:S05]  /*1c7e0*/  BSYNC.RECONVERGENT B1 ;  /* 0x0000000000017941 */ /* 0x000fea0003800200 */
.L_x_5373:
        /* <DEDUP_REMOVED lines=9> */
.L_x_5382:
[----:B------:R-:W0:Y:S02]  /*1c880*/  LDS R32, [R15] ;  /* 0x000000000f207984 */ /* 0x000e240000000800 */
[----:B0-----:R-:W-:-:S05]  /*1c890*/  FADD R33, R4, R32 ;  /* 0x0000002004217221 */ /* 0x001fca0000000000 */
[----:B------:R-:W0:Y:S02]  /*1c8a0*/  ATOMS.CAST.SPIN P0, [R15], R32, R33 ;  /* 0x000000200f00758d */ /* 0x000e240001800021 */
[----:B0-----:R-:W-:Y:S05]  /*1c8b0*/  @!P0 BRA `(.L_x_5382) ;  /* 0xfffffffc00f08947 */ /* 0x001fea000383ffff */
[----:B------:R-:W-:Y:S05]  /*1c8c0*/  BRA `(.L_x_5380) ;  /* 0x00000000002c7947 */ /* 0x000fea0003800000 */
.L_x_5381:
[----:B------:R-:W0:Y:S02]  /*1c8d0*/  QSPC.E.D P0, RZ, [R32] ;  /* 0x0000000020ff73aa */ /* 0x000e240000000700 */
[----:B0-----:R-:W-:Y:S05]  /*1c8e0*/  @!P0 BRA `(.L_x_5383) ;  /* 0x0000000000188947 */ /* 0x001fea0003800000 */
.L_x_5384:
[----:B------:R-:W2:Y:S02]  /*1c8f0*/  LD.E R34, [R32] ;  /* 0x0000000020227980 */ /* 0x000ea40000100900 */
[----:B--2---:R-:W-:-:S06]  /*1c900*/  FADD R35, R4, R34 ;  /* 0x0000002204237221 */ /* 0x004fcc0000000000 */
[----:B------:R-:W2:Y:S02]  /*1c910*/  ATOM.E.CAST.SPIN PT, R35, [R32], R34, R35 ;  /* 0x000000222023738b */ /* 0x000ea400019e0123 */
[----:B--2---:R-:W-:-:S13]  /*1c920*/  ISETP.EQ.U32.AND P0, PT, R35, 0x1, PT ;  /* 0x000000012300780c */ /* 0x004fda0003f02070 */
[----:B------:R-:W-:Y:S05]  /*1c930*/  @!P0 BRA `(.L_x_5384) ;  /* 0xfffffffc00ec8947 */ /* 0x000fea000383ffff */
[----:B------:R-:W-:Y:S05]  /*1c940*/  BRA `(.L_x_5380) ;  /* 0x00000000000c7947 */ /* 0x000fea0003800000 */
.L_x_5383:
[----:B------:R-:W2:Y:S02]  /*1c950*/  LD.E R15, desc[UR8][R32.64] ;  /* 0x00000008200f7980 */ /* 0x000ea4000c101900 */
[----:B--2---:R-:W-:-:S05]  /*1c960*/  FADD R15, R4, R15 ;  /* 0x0000000f040f7221 */ /* 0x004fca0000000000 */
[----:B------:R0:W-:Y:S02]  /*1c970*/  ST.E desc[UR8][R32.64], R15 ;  /* 0x0000000f20007985 */ /* 0x0001e4000c101908 */
.L_x_5380:
[----:B------:R-:W-:Y:S05]  /*1c980*/  BSYNC.RECONVERGENT B1 ;  /* 0x0000000000017941 */ /* 0x000fea0003800200 */
.L_x_5379:
[----:B0-----:R-:W-:-:S05]  /*1c990*/  IMAD.WIDE R32, R30, 0x4, R6 ;  /* 0x000000041e207825 */ /* 0x001fca00078e0206 */
[----:B------:R0:W-:Y:S01]  /*1c9a0*/  ATOM.E.ADD.F32.FTZ.RN.STRONG.GPU P0, RZ, desc[UR8][R32.64], R25 ;  /* 0x8000001920ff79a2 */ /* 0x0001e2000c10f308 */
[----:B------:R-:W-:Y:S04]  /*1c9b0*/  BSSY.RECONVERGENT B1, `(.L_x_5385) ;  /* 0x0000015000017945 */ /* 0x000fe80003800200 */
[----:B0-----:R-:W-:Y:S05]  /*1c9c0*/  @P0 BRA `(.L_x_5386) ;  /* 0x00000000004c0947 */ /* 0x001fea0003800000 */
[----:B------:R-:W0:Y:S02]  /*1c9d0*/  QSPC.E.S P0, RZ, [R32] ;  /* 0x0000000020ff73aa */ /* 0x000e240000000500 */
[----:B0-----:R-:W-:Y:S05]  /*1c9e0*/  @!P0 BRA `(.L_x_5387) ;  /* 0x0000000000188947 */ /* 0x001fea0003800000 */
[----:B------:R-:W-:-:S07]  /*1c9f0*/  MOV R4, R32 ;  /* 0x0000002000047202 */ /* 0x000fce0000000f00 */
.L_x_5388:
[----:B------:R-:W0:Y:S02]  /*1ca00*/  LDS R32, [R4] ;  /* 0x0000000004207984 */ /* 0x000e240000000800 */
[----:B0-----:R-:W-:-:S05]  /*1ca10*/  FADD R33, R25, R32 ;  /* 0x0000002019217221 */ /* 0x001fca0000000000 */
[----:B------:R-:W0:Y:S02]  /*1ca20*/  ATOMS.CAST.SPIN P0, [R4], R32, R33 ;  /* 0x000000200400758d */ /* 0x000e240001800021 */
[----:B0-----:R-:W-:Y:S05]  /*1ca30*/  @!P0 BRA `(.L_x_5388) ;  /* 0xfffffffc00f08947 */ /* 0x001fea000383ffff */
[----:B------:R-:W-:Y:S05]  /*1ca40*/  BRA `(.L_x_5386) ;  /* 0x00000000002c7947 */ /* 0x000fea0003800000 */
.L_x_5387:
[----:B------:R-:W0:Y:S02]  /*1ca50*/  QSPC.E.D P0, RZ, [R32] ;  /* 0x0000000020ff73aa */ /* 0x000e240000000700 */
[----:B0-----:R-:W-:Y:S05]  /*1ca60*/  @!P0 BRA `(.L_x_5389) ;  /* 0x0000000000188947 */ /* 0x001fea0003800000 */
.L_x_5390:
[----:B------:R-:W2:Y:S02]  /*1ca70*/  LD.E R34, [R32] ;  /* 0x0000000020227980 */ /* 0x000ea40000100900 */
[----:B--2---:R-:W-:-:S06]  /*1ca80*/  FADD R35, R25, R34 ;  /* 0x0000002219237221 */ /* 0x004fcc0000000000 */
[----:B------:R-:W2:Y:S02]  /*1ca90*/  ATOM.E.CAST.SPIN PT, R35, [R32], R34, R35 ;  /* 0x000000222023738b */ /* 0x000ea400019e0123 */
[----:B--2---:R-:W-:-:S13]  /*1caa0*/  ISETP.EQ.U32.AND P0, PT, R35, 0x1, PT ;  /* 0x000000012300780c */ /* 0x004fda0003f02070 */
[----:B------:R-:W-:Y:S05]  /*1cab0*/  @!P0 BRA `(.L_x_5390) ;  /* 0xfffffffc00ec8947 */ /* 0x000fea000383ffff */
[----:B------:R-:W-:Y:S05]  /*1cac0*/  BRA `(.L_x_5386) ;  /* 0x00000000000c7947 */ /* 0x000fea0003800000 */
.L_x_5389:
[----:B------:R-:W2:Y:S02]  /*1cad0*/  LD.E R4, desc[UR8][R32.64] ;  /* 0x0000000820047980 */ /* 0x000ea4000c101900 */
[----:B--2---:R-:W-:-:S05]  /*1cae0*/  FADD R15, R25, R4 ;  /* 0x00000004190f7221 */ /* 0x004fca0000000000 */
[----:B------:R0:W-:Y:S02]  /*1caf0*/  ST.E desc[UR8][R32.64], R15 ;  /* 0x0000000f20007985 */ /* 0x0001e4000c101908 */
.L_x_5386:
[----:B------:R-:W-:Y:S05]  /*1cb00*/  BSYNC.RECONVERGENT B1 ;  /* 0x0000000000017941 */ /* 0x000fea0003800200 */
.L_x_5385:
        /* <DEDUP_REMOVED lines=9> */
.L_x_5394:
[----:B------:R-:W0:Y:S02]  /*1cba0*/  LDS R32, [R15] ;  /* 0x000000000f207984 */ /* 0x000e240000000800 */
[----:B0-----:R-:W-:-:S05]  /*1cbb0*/  FADD R33, R4, R32 ;  /* 0x0000002004217221 */ /* 0x001fca0000000000 */
[----:B------:R-:W0:Y:S02]  /*1cbc0*/  ATOMS.CAST.SPIN P0, [R15], R32, R33 ;  /* 0x000000200f00758d */ /* 0x000e240001800021 */
[----:B0-----:R-:W-:Y:S05]  /*1cbd0*/  @!P0 BRA `(.L_x_5394) ;  /* 0xfffffffc00f08947 */ /* 0x001fea000383ffff */
[----:B------:R-:W-:Y:S05]  /*1cbe0*/  BRA `(.L_x_5392) ;  /* 0x00000000002c7947 */ /* 0x000fea0003800000 */
.L_x_5393:
[----:B------:R-:W0:Y:S02]  /*1cbf0*/  QSPC.E.D P0, RZ, [R32] ;  /* 0x0000000020ff73aa */ /* 0x000e240000000700 */
[----:B0-----:R-:W-:Y:S05]  /*1cc00*/  @!P0 BRA `(.L_x_5395) ;  /* 0x0000000000188947 */ /* 0x001fea0003800000 */
.L_x_5396:
[----:B------:R-:W2:Y:S02]  /*1cc10*/  LD.E R34, [R32] ;  /* 0x0000000020227980 */ /* 0x000ea40000100900 */
[----:B--2---:R-:W-:-:S06]  /*1cc20*/  FADD R35, R4, R34 ;  /* 0x0000002204237221 */ /* 0x004fcc0000000000 */
[----:B------:R-:W2:Y:S02]  /*1cc30*/  ATOM.E.CAST.SPIN PT, R35, [R32], R34, R35 ;  /* 0x000000222023738b */ /* 0x000ea400019e0123 */
[----:B--2---:R-:W-:-:S13]  /*1cc40*/  ISETP.EQ.U32.AND P0, PT, R35, 0x1, PT ;  /* 0x000000012300780c */ /* 0x004fda0003f02070 */
[----:B------:R-:W-:Y:S05]  /*1cc50*/  @!P0 BRA `(.L_x_5396) ;  /* 0xfffffffc00ec8947 */ /* 0x000fea000383ffff */
[----:B------:R-:W-:Y:S05]  /*1cc60*/  BRA `(.L_x_5392) ;  /* 0x00000000000c7947 */ /* 0x000fea0003800000 */
.L_x_5395:
[----:B------:R-:W2:Y:S02]  /*1cc70*/  LD.E R15, desc[UR8][R32.64] ;  /* 0x00000008200f7980 */ /* 0x000ea4000c101900 */
[----:B--2---:R-:W-:-:S05]  /*1cc80*/  FADD R15, R4, R15 ;  /* 0x0000000f040f7221 */ /* 0x004fca0000000000 */
[----:B------:R0:W-:Y:S02]  /*1cc90*/  ST.E desc[UR8][R32.64], R15 ;  /* 0x0000000f20007985 */ /* 0x0001e4000c101908 */
.L_x_5392:
[----:B------:R-:W-:Y:S05]  /*1cca0*/  BSYNC.RECONVERGENT B1 ;  /* 0x0000000000017941 */ /* 0x000fea0003800200 */
.L_x_5391:
[----:B0-----:R-:W-:-:S05]  /*1ccb0*/  IMAD.WIDE R32, R5, 0x4, R6 ;  /* 0x0000000405207825 */ /* 0x001fca00078e0206 */
[----:B------:R0:W-:Y:S01]  /*1ccc0*/  ATOM.E.ADD.F32.FTZ.RN.STRONG.GPU P0, RZ, desc[UR8][R32.64], R25 ;  /* 0x8000001920ff79a2 */ /* 0x0001e2000c10f308 */
[----:B------:R-:W-:Y:S04]  /*1ccd0*/  BSSY.RECONVERGENT B1, `(.L_x_5397) ;  /* 0x0000015000017945 */ /* 0x000fe80003800200 */
[----:B0-----:R-:W-:Y:S05]  /*1cce0*/  @P0 BRA `(.L_x_5398) ;  /* 0x00000000004c0947 */ /* 0x001fea0003800000 */
[----:B------:R-:W0:Y:S02]  /*1ccf0*/  QSPC.E.S P0, RZ, [R32] ;  /* 0x0000000020ff73aa */ /* 0x000e240000000500 */
[----:B0-----:R-:W-:Y:S05]  /*1cd00*/  @!P0 BRA `(.L_x_5399) ;  /* 0x0000000000188947 */ /* 0x001fea0003800000 */
[----:B------:R-:W-:-:S07]  /*1cd10*/  MOV R4, R32 ;  /* 0x0000002000047202 */ /* 0x000fce0000000f00 */
.L_x_5400:
[----:B------:R-:W0:Y:S02]  /*1cd20*/  LDS R32, [R4] ;  /* 0x0000000004207984 */ /* 0x000e240000000800 */
[----:B0-----:R-:W-:-:S05]  /*1cd30*/  FADD R33, R25, R32 ;  /* 0x0000002019217221 */ /* 0x001fca0000000000 */
[----:B------:R-:W0:Y:S02]  /*1cd40*/  ATOMS.CAST.SPIN P0, [R4], R32, R33 ;  /* 0x000000200400758d */ /* 0x000e240001800021 */
[----:B0-----:R-:W-:Y:S05]  /*1cd50*/  @!P0 BRA `(.L_x_5400) ;  /* 0xfffffffc00f08947 */ /* 0x001fea000383ffff */
[----:B------:R-:W-:Y:S05]  /*1cd60*/  BRA `(.L_x_5398) ;  /* 0x00000000002c7947 */ /* 0x000fea0003800000 */
.L_x_5399:
[----:B------:R-:W0:Y:S02]  /*1cd70*/  QSPC.E.D P0, RZ, [R32] ;  /* 0x0000000020ff73aa */ /* 0x000e240000000700 */
[----:B0-----:R-:W-:Y:S05]  /*1cd80*/  @!P0 BRA `(.L_x_5401) ;  /* 0x0000000000188947 */ /* 0x001fea0003800000 */
.L_x_5402:
[----:B------:R-:W2:Y:S02]  /*1cd90*/  LD.E R34, [R32] ;  /* 0x0000000020227980 */ /* 0x000ea40000100900 */
[----:B--2---:R-:W-:-:S06]  /*1cda0*/  FADD R35, R25, R34 ;  /* 0x0000002219237221 */ /* 0x004fcc0000000000 */
[----:B------:R-:W2:Y:S02]  /*1cdb0*/  ATOM.E.CAST.SPIN PT, R35, [R32], R34, R35 ;  /* 0x000000222023738b */ /* 0x000ea400019e0123 */
[----:B--2---:R-:W-:-:S13]  /*1cdc0*/  ISETP.EQ.U32.AND P0, PT, R35, 0x1, PT ;  /* 0x000000012300780c */ /* 0x004fda0003f02070 */
[----:B------:R-:W-:Y:S05]  /*1cdd0*/  @!P0 BRA `(.L_x_5402) ;  /* 0xfffffffc00ec8947 */ /* 0x000fea000383ffff */
[----:B------:R-:W-:Y:S05]  /*1cde0*/  BRA `(.L_x_5398) ;  /* 0x00000000000c7947 */ /* 0x000fea0003800000 */
.L_x_5401:
[----:B------:R-:W2:Y:S02]  /*1cdf0*/  LD.E R4, desc[UR8][R32.64] ;  /* 0x0000000820047980 */ /* 0x000ea4000c101900 */
[----:B--2---:R-:W-:-:S05]  /*1ce00*/  FADD R15, R25, R4 ;  /* 0x00000004190f7221 */ /* 0x004fca0000000000 */
[----:B------:R0:W-:Y:S02]  /*1ce10*/  ST.E desc[UR8][R32.64], R15 ;  /* 0x0000000f20007985 */ /* 0x0001e4000c101908 */
.L_x_5398:
[----:B------:R-:W-:Y:S05]  /*1ce20*/  BSYNC.RECONVERGENT B1 ;  /* 0x0000000000017941 */ /* 0x000fea0003800200 */
.L_x_5397:
        /* <DEDUP_REMOVED lines=9> */
.L_x_5406:
[----:B------:R-:W0:Y:S02]  /*1cec0*/  LDS R14, [R19] ;  /* 0x00000000130e7984 */ /* 0x000e240000000800 */
[----:B0-----:R-:W-:-:S05]  /*1ced0*/  FADD R15, R4, R14 ;  /* 0x0000000e040f7221 */ /* 0x001fca0000000000 */
[----:B------:R-:W0:Y:S02]  /*1cee0*/  ATOMS.CAST.SPIN P0, [R19], R14, R15 ;  /* 0x0000000e1300758d */ /* 0x000e24000180000f */
[----:B0-----:R-:W-:Y:S05]  /*1cef0*/  @!P0 BRA `(.L_x_5406) ;  /* 0xfffffffc00f08947 */ /* 0x001fea000383ffff */
[----:B------:R-:W-:Y:S05]  /*1cf00*/  BRA `(.L_x_5404) ;  /* 0x00000000002c7947 */ /* 0x000fea0003800000 */
.L_x_5405:
[----:B------:R-:W0:Y:S02]  /*1cf10*/  QSPC.E.D P0, RZ, [R14] ;  /* 0x000000000eff73aa */ /* 0x000e240000000700 */
[----:B0-----:R-:W-:Y:S05]  /*1cf20*/  @!P0 BRA `(.L_x_5407) ;  /* 0x0000000000188947 */ /* 0x001fea0003800000 */
.L_x_5408:
[----:B------:R-:W2:Y:S02]  /*1cf30*/  LD.E R32, [R14] ;  /* 0x000000000e207980 */ /* 0x000ea40000100900 */
[----:B--2---:R-:W-:-:S06]  /*1cf40*/  FADD R33, R4, R32 ;  /* 0x0000002004217221 */ /* 0x004fcc0000000000 */
[----:B------:R-:W2:Y:S02]  /*1cf50*/  ATOM.E.CAST.SPIN PT, R33, [R14], R32, R33 ;  /* 0x000000200e21738b */ /* 0x000ea400019e0121 */
[----:B--2---:R-:W-:-:S13]  /*1cf60*/  ISETP.EQ.U32.AND P0, PT, R33, 0x1, PT ;  /* 0x000000012100780c */ /* 0x004fda0003f02070 */
[----:B------:R-:W-:Y:S05]  /*1cf70*/  @!P0 BRA `(.L_x_5408) ;  /* 0xfffffffc00ec8947 */ /* 0x000fea000383ffff */
[----:B------:R-:W-:Y:S05]  /*1cf80*/  BRA `(.L_x_5404) ;  /* 0x00000000000c7947 */ /* 0x000fea0003800000 */
.L_x_5407:
[----:B------:R-:W2:Y:S02]  /*1cf90*/  LD.E R19, desc[UR8][R14.64] ;  /* 0x000000080e137980 */ /* 0x000ea4000c101900 */
[----:B--2---:R-:W-:-:S05]  /*1cfa0*/  FADD R19, R4, R19 ;  /* 0x0000001304137221 */ /* 0x004fca0000000000 */
[----:B------:R0:W-:Y:S02]  /*1cfb0*/  ST.E desc[UR8][R14.64], R19 ;  /* 0x000000130e007985 */ /* 0x0001e4000c101908 */
.L_x_5404:
[----:B------:R-:W-:Y:S05]  /*1cfc0*/  BSYNC.RECONVERGENT B1 ;  /* 0x0000000000017941 */ /* 0x000fea0003800200 */
.L_x_5403:
[----:B0-----:R-:W-:-:S05]  /*1cfd0*/  IMAD.WIDE R14, R16, 0x4, R6 ;  /* 0x00000004100e7825 */ /* 0x001fca00078e0206 */
[----:B------:R0:W-:Y:S01]  /*1cfe0*/  ATOM.E.ADD.F32.FTZ.RN.STRONG.GPU P0, RZ, desc[UR8][R14.64], R25 ;  /* 0x800000190eff79a2 */ /* 0x0001e2000c10f308 */
[----:B------:R-:W-:Y:S04]  /*1cff0*/  BSSY.RECONVERGENT B1, `(.L_x_5409) ;  /* 0x0000015000017945 */ /* 0x000fe80003800200 */
[----:B0-----:R-:W-:Y:S05]  /*1d000*/  @P0 BRA `(.L_x_5410) ;  /* 0x00000000004c0947 */ /* 0x001fea0003800000 */
[----:B------:R-:W0:Y:S02]  /*1d010*/  QSPC.E.S P0, RZ, [R14] ;  /* 0x000000000eff73aa */ /* 0x000e240000000500 */
[----:B0-----:R-:W-:Y:S05]  /*1d020*/  @!P0 BRA `(.L_x_5411) ;  /* 0x0000000000188947 */ /* 0x001fea0003800000 */
[----:B------:R-:W-:-:S07]  /*1d030*/  MOV R4, R14 ;  /* 0x0000000e00047202 */ /* 0x000fce0000000f00 */
.L_x_5412:
[----:B------:R-:W0:Y:S02]  /*1d040*/  LDS R14, [R4] ;  /* 0x00000000040e7984 */ /* 0x000e240000000800 */
[----:B0-----:R-:W-:-:S05]  /*1d050*/  FADD R15, R25, R14 ;  /* 0x0000000e190f7221 */ /* 0x001fca0000000000 */
[----:B------:R-:W0:Y:S02]  /*1d060*/  ATOMS.CAST.SPIN P0, [R4], R14, R15 ;  /* 0x0000000e0400758d */ /* 0x000e24000180000f */
[----:B0-----:R-:W-:Y:S05]  /*1d070*/  @!P0 BRA `(.L_x_5412) ;  /* 0xfffffffc00f08947 */ /* 0x001fea000383ffff */
[----:B------:R-:W-:Y:S05]  /*1d080*/  BRA `(.L_x_5410) ;  /* 0x00000000002c7947 */ /* 0x000fea0003800000 */
.L_x_5411:
[----:B------:R-:W0:Y:S02]  /*1d090*/  QSPC.E.D P0, RZ, [R14] ;  /* 0x000000000eff73aa */ /* 0x000e240000000700 */
[----:B0-----:R-:W-:Y:S05]  /*1d0a0*/  @!P0 BRA `(.L_x_5413) ;  /* 0x0000000000188947 */ /* 0x001fea0003800000 */
.L_x_5414:
[----:B------:R-:W2:Y:S02]  /*1d0b0*/  LD.E R32, [R14] ;  /* 0x000000000e207980 */ /* 0x000ea40000100900 */
[----:B--2---:R-:W-:-:S06]  /*1d0c0*/  FADD R33, R25, R32 ;  /* 0x0000002019217221 */ /* 0x004fcc0000000000 */
[----:B------:R-:W2:Y:S02]  /*1d0d0*/  ATOM.E.CAST.SPIN PT, R33, [R14], R32, R33 ;  /* 0x000000200e21738b */ /* 0x000ea400019e0121 */
[----:B--2---:R-:W-:-:S13]  /*1d0e0*/  ISETP.EQ.U32.AND P0, PT, R33, 0x1, PT ;  /* 0x000000012100780c */ /* 0x004fda0003f02070 */
[----:B------:R-:W-:Y:S05]  /*1d0f0*/  @!P0 BRA `(.L_x_5414) ;  /* 0xfffffffc00ec8947 */ /* 0x000fea000383ffff */
[----:B------:R-:W-:Y:S05]  /*1d100*/  BRA `(.L_x_5410) ;  /* 0x00000000000c7947 */ /* 0x000fea0003800000 */
.L_x_5413:
[----:B------:R-:W2:Y:S02]  /*1d110*/  LD.E R4, desc[UR8][R14.64] ;  /* 0x000000080e047980 */ /* 0x000ea4000c101900 */
[----:B--2---:R-:W-:-:S05]  /*1d120*/  FADD R19, R25, R4 ;  /* 0x0000000419137221 */ /* 0x004fca0000000000 */
[----:B------:R0:W-:Y:S02]  /*1d130*/  ST.E desc[UR8][R14.64], R19 ;  /* 0x000000130e007985 */ /* 0x0001e4000c101908 */
.L_x_5410:
[----:B------:R-:W-:Y:S05]  /*1d140*/  BSYNC.RECONVERGENT B1 ;  /* 0x0000000000017941 */ /* 0x000fea0003800200 */
.L_x_5409:
        /* <DEDUP_REMOVED lines=9> */
.L_x_5418:
[----:B------:R-:W0:Y:S02]  /*1d1e0*/  LDS R8, [R4] ;  /* 0x0000000004087984 */ /* 0x000e240000000800 */
[----:B0-----:R-:W-:-:S05]  /*1d1f0*/  FADD R9, R19, R8 ;  /* 0x0000000813097221 */ /* 0x001fca0000000000 */
[----:B------:R-:W0:Y:S02]  /*1d200*/  ATOMS.CAST.SPIN P0, [R4], R8, R9 ;  /* 0x000000080400758d */ /* 0x000e240001800009 */
[----:B0-----:R-:W-:Y:S05]  /*1d210*/  @!P0 BRA `(.L_x_5418) ;  /* 0xfffffffc00f08947 */ /* 0x001fea000383ffff */
[----:B------:R-:W-:Y:S05]  /*1d220*/  BRA `(.L_x_5416) ;  /* 0x00000000002c7947 */ /* 0x000fea0003800000 */
.L_x_5417:
[----:B------:R-:W0:Y:S02]  /*1d230*/  QSPC.E.D P0, RZ, [R8] ;  /* 0x0000000008ff73aa */ /* 0x000e240000000700 */
[----:B0-----:R-:W-:Y:S05]  /*1d240*/  @!P0 BRA `(.L_x_5419) ;  /* 0x0000000000188947 */ /* 0x001fea0003800000 */
.L_x_5420:
[----:B------:R-:W2:Y:S02]  /*1d250*/  LD.E R14, [R8] ;  /* 0x00000000080e7980 */ /* 0x000ea40000100900 */
[----:B--2---:R-:W-:-:S06]  /*1d260*/  FADD R15, R19, R14 ;  /* 0x0000000e130f7221 */ /* 0x004fcc0000000000 */
[----:B------:R-:W2:Y:S02]  /*1d270*/  ATOM.E.CAST.SPIN PT, R15, [R8], R14, R15 ;  /* 0x0000000e080f738b */ /* 0x000ea400019e010f */
[----:B--2---:R-:W-:-:S13]  /*1d280*/  ISETP.EQ.U32.AND P0, PT, R15, 0x1, PT ;  /* 0x000000010f00780c */ /* 0x004fda0003f02070 */
[----:B------:R-:W-:Y:S05]  /*1d290*/  @!P0 BRA `(.L_x_5420) ;  /* 0xfffffffc00ec8947 */ /* 0x000fea000383ffff */
[----:B------:R-:W-:Y:S05]  /*1d2a0*/  BRA `(.L_x_5416) ;  /* 0x00000000000c7947 */ /* 0x000fea0003800000 */
.L_x_5419:
[----:B------:R-:W2:Y:S02]  /*1d2b0*/  LD.E R4, desc[UR8][R8.64] ;  /* 0x0000000808047980 */ /* 0x000ea4000c101900 */
[----:B--2---:R-:W-:-:S05]  /*1d2c0*/  FADD R19, R19, R4 ;  /* 0x0000000413137221 */ /* 0x004fca0000000000 */
[----:B------:R0:W-:Y:S02]  /*1d2d0*/  ST.E desc[UR8][R8.64], R19 ;  /* 0x0000001308007985 */ /* 0x0001e4000c101908 */
.L_x_5416:
[----:B------:R-:W-:Y:S05]  /*1d2e0*/  BSYNC.RECONVERGENT B1 ;  /* 0x0000000000017941 */ /* 0x000fea0003800200 */
.L_x_5415:
[----:B------:R-:W-:-:S05]  /*1d2f0*/  IMAD.WIDE R6, R28, 0x4, R6 ;  /* 0x000000041c067825 */ /* 0x000fca00078e0206 */
[----:B------:R1:W-:Y:S01]  /*1d300*/  ATOM.E.ADD.F32.FTZ.RN.STRONG.GPU P0, RZ, desc[UR8][R6.64], R25 ;  /* 0x8000001906ff79a2 */ /* 0x0003e2000c10f308 */
[----:B------:R-:W-:Y:S04]  /*1d310*/  BSSY.RECONVERGENT B1, `(.L_x_5421) ;  /* 0x0000015000017945 */ /* 0x000fe80003800200 */
[----:B-1----:R-:W-:Y:S05]  /*1d320*/  @P0 BRA `(.L_x_5422) ;  /* 0x00000000004c0947 */ /* 0x002fea0003800000 */
[----:B------:R-:W1:Y:S02]  /*1d330*/  QSPC.E.S P0, RZ, [R6] ;  /* 0x0000000006ff73aa */ /* 0x000e640000000500 */
[----:B-1----:R-:W-:Y:S05]  /*1d340*/  @!P0 BRA `(.L_x_5423) ;  /* 0x0000000000188947 */ /* 0x002fea0003800000 */
[----:B------:R-:W-:-:S07]  /*1d350*/  MOV R4, R6 ;  /* 0x0000000600047202 */ /* 0x000fce0000000f00 */
.L_x_5424:
[----:B------:R-:W1:Y:S02]  /*1d360*/  LDS R6, [R4] ;  /* 0x0000000004067984 */ /* 0x000e640000000800 */
[----:B-1----:R-:W-:-:S05]  /*1d370*/  FADD R7, R25, R6 ;  /* 0x0000000619077221 */ /* 0x002fca0000000000 */
[----:B------:R-:W1:Y:S02]  /*1d380*/  ATOMS.CAST.SPIN P0, [R4], R6, R7 ;  /* 0x000000060400758d */ /* 0x000e640001800007 */
[----:B-1----:R-:W-:Y:S05]  /*1d390*/  @!P0 BRA `(.L_x_5424) ;  /* 0xfffffffc00f08947 */ /* 0x002fea000383ffff */
[----:B------:R-:W-:Y:S05]  /*1d3a0*/  BRA `(.L_x_5422) ;  /* 0x00000000002c7947 */ /* 0x000fea0003800000 */
.L_x_5423:
[----:B------:R-:W1:Y:S02]  /*1d3b0*/  QSPC.E.D P0, RZ, [R6] ;  /* 0x0000000006ff73aa */ /* 0x000e640000000700 */
[----:B-1----:R-:W-:Y:S05]  /*1d3c0*/  @!P0 BRA `(.L_x_5425) ;  /* 0x0000000000188947 */ /* 0x002fea0003800000 */
.L_x_5426:
[----:B0-----:R-:W2:Y:S02]  /*1d3d0*/  LD.E R8, [R6] ;  /* 0x0000000006087980 */ /* 0x001ea40000100900 */
[----:B--2---:R-:W-:-:S06]  /*1d3e0*/  FADD R9, R25, R8 ;  /* 0x0000000819097221 */ /* 0x004fcc0000000000 */
[----:B------:R-:W2:Y:S02]  /*1d3f0*/  ATOM.E.CAST.SPIN PT, R9, [R6], R8, R9 ;  /* 0x000000080609738b */ /* 0x000ea400019e0109 */
[----:B--2---:R-:W-:-:S13]  /*1d400*/  ISETP.EQ.U32.AND P0, PT, R9, 0x1, PT ;  /* 0x000000010900780c */ /* 0x004fda0003f02070 */
[----:B------:R-:W-:Y:S05]  /*1d410*/  @!P0 BRA `(.L_x_5426) ;  /* 0xfffffffc00ec8947 */ /* 0x000fea000383ffff */
[----:B------:R-:W-:Y:S05]  /*1d420*/  BRA `(.L_x_5422) ;  /* 0x00000000000c7947 */ /* 0x000fea0003800000 */
.L_x_5425:
[----:B------:R-:W0:Y:S02]  /*1d430*/  LD.E R4, desc[UR8][R6.64] ;  /* 0x0000000806047980 */ /* 0x000e24000c101900 */
[----:B0-----:R-:W-:-:S05]  /*1d440*/  FADD R9, R25, R4 ;  /* 0x0000000419097221 */ /* 0x001fca0000000000 */
[----:B------:R1:W-:Y:S02]  /*1d450*/  ST.E desc[UR8][R6.64], R9 ;  /* 0x0000000906007985 */ /* 0x0003e4000c101908 */
.L_x_5422:
[----:B------:R-:W-:Y:S05]  /*1d460*/  BSYNC.RECONVERGENT B1 ;  /* 0x0000000000017941 */ /* 0x000fea0003800200 */
.L_x_5421:
[----:B------:R-:W-:-:S03]  /*1d470*/  UMOV UR4, 0xffffffff ;  /* 0xffffffff00047882 */ /* 0x000fc60000000000 */
[----:B------:R-:W-:Y:S05]  /*1d480*/  BRA.DIV UR4, `(.L_x_5427) ;  /* 0x000005ce04e87947 */ /* 0x000fea000b800000 */
[----:B------:R-:W2:Y:S04]  /*1d490*/  LDL R4, [R1+0x94] ;  /* 0x0000940001047983 */ /* 0x000ea80000100800 */
[----:B-1----:R-:W3:Y:S04]  /*1d4a0*/  LDL R6, [R1+0xd8] ;  /* 0x0000d80001067983 */ /* 0x002ee80000100800 */
[----:B--2---:R1:W2:Y:S04]  /*1d4b0*/  SHFL.IDX PT, R54, R4, 0x4, 0x181f ;  /* 0x00981f0004367f89 */ /* 0x0042a800000e0000 */
[----:B---3--:R1:W3:Y:S02]  /*1d4c0*/  SHFL.IDX PT, R15, R6, 0x4, 0x181f ;  /* 0x00981f00060f7f89 */ /* 0x0082e400000e0000 */
.L_x_7829:
[----:B0-----:R-:W4:Y:S01]  /*1d4d0*/  LDL.LU R19, [R1+0x30] ;  /* 0x0000300001137983 */ /* 0x001f220000300800 */
[----:B--23--:R-:W-:-:S05]  /*1d4e0*/  IMAD R54, R54, R0, R15 ;  /* 0x0000000036367224 */ /* 0x00cfca00078e020f */
[----:B------:R-:W-:Y:S02]  /*1d4f0*/  SHF.R.S32.HI R14, RZ, 0x1f, R54 ;  /* 0x0000001fff0e7819 */ /* 0x000fe40000011436 */
[----:B-1----:R-:W-:-:S04]  /*1d500*/  IADD3 R4, P0, PT, R2, R54, RZ ;  /* 0x0000003602047210 */ /* 0x002fc80007f1e0ff */
        /* <DEDUP_REMOVED lines=14> */
.L_x_5431:
[----:B------:R-:W0:Y:S02]  /*1d5f0*/  LDS R6, [R19] ;  /* 0x0000000013067984 */ /* 0x000e240000000800 */
[----:B0-----:R-:W-:-:S05]  /*1d600*/  FADD R7, R15, R6 ;  /* 0x000000060f077221 */ /* 0x001fca0000000000 */
[----:B------:R-:W0:Y:S02]  /*1d610*/  ATOMS.CAST.SPIN P0, [R19], R6, R7 ;  /* 0x000000061300758d */ /* 0x000e240001800007 */
[----:B0-----:R-:W-:Y:S05]  /*1d620*/  @!P0 BRA `(.L_x_5431) ;  /* 0xfffffffc00f08947 */ /* 0x001fea000383ffff */
[----:B------:R-:W-:Y:S05]  /*1d630*/  BRA `(.L_x_5429) ;  /* 0x00000000002c7947 */ /* 0x000fea0003800000 */
.L_x_5430:
[----:B------:R-:W0:Y:S02]  /*1d640*/  QSPC.E.D P0, RZ, [R8] ;  /* 0x0000000008ff73aa */ /* 0x000e240000000700 */
[----:B0-----:R-:W-:Y:S05]  /*1d650*/  @!P0 BRA `(.L_x_5432) ;  /* 0x0000000000188947 */ /* 0x001fea0003800000 */
.L_x_5433:
[----:B------:R-:W2:Y:S02]  /*1d660*/  LD.E R6, [R8] ;  /* 0x0000000008067980 */ /* 0x000ea40000100900 */
[----:B--2---:R-:W-:-:S06]  /*1d670*/  FADD R7, R15, R6 ;  /* 0x000000060f077221 */ /* 0x004fcc0000000000 */
[----:B------:R-:W2:Y:S02]  /*1d680*/  ATOM.E.CAST.SPIN PT, R7, [R8], R6, R7 ;  /* 0x000000060807738b */ /* 0x000ea400019e0107 */
[----:B--2---:R-:W-:-:S13]  /*1d690*/  ISETP.EQ.U32.AND P0, PT, R7, 0x1, PT ;  /* 0x000000010700780c */ /* 0x004fda0003f02070 */
[----:B------:R-:W-:Y:S05]  /*1d6a0*/  @!P0 BRA `(.L_x_5433) ;  /* 0xfffffffc00ec8947 */ /* 0x000fea000383ffff */
[----:B------:R-:W-:Y:S05]  /*1d6b0*/  BRA `(.L_x_5429) ;  /* 0x00000000000c7947 */ /* 0x000fea0003800000 */
.L_x_5432:
[----:B------:R-:W2:Y:S02]  /*1d6c0*/  LD.E R6, desc[UR8][R8.64] ;  /* 0x0000000808067980 */ /* 0x000ea4000c101900 */
[----:B--2---:R-:W-:-:S05]  /*1d6d0*/  FADD R15, R15, R6 ;  /* 0x000000060f0f7221 */ /* 0x004fca0000000000 */
[----:B------:R0:W-:Y:S02]  /*1d6e0*/  ST.E desc[UR8][R8.64], R15 ;  /* 0x0000000f08007985 */ /* 0x0001e4000c101908 */
.L_x_5429:
[----:B------:R-:W-:Y:S05]  /*1d6f0*/  BSYNC.RECONVERGENT B1 ;  /* 0x0000000000017941 */ /* 0x000fea0003800200 */
.L_x_5428:
        /* <DEDUP_REMOVED lines=9> */
.L_x_5437:
[----:B------:R-:W0:Y:S02]  /*1d790*/  LDS R14, [R4] ;  /* 0x00000000040e7984 */ /* 0x000e240000000800 */
[----:B0-----:R-:W-:-:S05]  /*1d7a0*/  FADD R15, R25, R14 ;  /* 0x0000000e190f7221 */ /* 0x001fca0000000000 */
[----:B------:R-:W0:Y:S02]  /*1d7b0*/  ATOMS.CAST.SPIN P0, [R4], R14, R15 ;  /* 0x0000000e0400758d */ /* 0x000e24000180000f */
[----:B0-----:R-:W-:Y:S05]  /*1d7c0*/  @!P0 BRA `(.L_x_5437) ;  /* 0xfffffffc00f08947 */ /* 0x001fea000383ffff */
[----:B------:R-:W-:Y:S05]  /*1d7d0*/  BRA `(.L_x_5435) ;  /* 0x00000000002c7947 */ /* 0x000fea0003800000 */
.L_x_5436:
[----:B------:R-:W1:Y:S02]  /*1d7e0*/  QSPC.E.D P0, RZ, [R6] ;  /* 0x0000000006ff73aa */ /* 0x000e640000000700 */
[----:B-1----:R-:W-:Y:S05]  /*1d7f0*/  @!P0 BRA `(.L_x_5438) ;  /* 0x0000000000188947 */ /* 0x002fea0003800000 */
.L_x_5439:
[----:B------:R-:W0:Y:S02]  /*1d800*/  LD.E R14, [R6] ;  /* 0x00000000060e7980 */ /* 0x000e240000100900 */
[----:B0-----:R-:W-:-:S06]  /*1d810*/  FADD R15, R25, R14 ;  /* 0x0000000e190f7221 */ /* 0x001fcc0000000000 */
[----:B------:R-:W2:Y:S02]  /*1d820*/  ATOM.E.CAST.SPIN PT, R15, [R6], R14, R15 ;  /* 0x0000000e060f738b */ /* 0x000ea400019e010f */
[----:B--2---:R-:W-:-:S13]  /*1d830*/  ISETP.EQ.U32.AND P0, PT, R15, 0x1, PT ;  /* 0x000000010f00780c */ /* 0x004fda0003f02070 */
[----:B------:R-:W-:Y:S05]  /*1d840*/  @!P0 BRA `(.L_x_5439) ;  /* 0xfffffffc00ec8947 */ /* 0x000fea000383ffff */
[----:B------:R-:W-:Y:S05]  /*1d850*/  BRA `(.L_x_5435) ;  /* 0x00000000000c7947 */ /* 0x000fea0003800000 */
.L_x_5438:
[----:B------:R-:W0:Y:S02]  /*1d860*/  LD.E R4, desc[UR8][R6.64] ;  /* 0x0000000806047980 */ /* 0x000e24000c101900 */
[----:B0-----:R-:W-:-:S05]  /*1d870*/  FADD R15, R25, R4 ;  /* 0x00000004190f7221 */ /* 0x001fca0000000000 */
[----:B------:R1:W-:Y:S02]  /*1d880*/  ST.E desc[UR8][R6.64], R15 ;  /* 0x0000000f06007985 */ /* 0x0003e4000c101908 */
.L_x_5435:
[----:B------:R-:W-:Y:S05]  /*1d890*/  BSYNC.RECONVERGENT B1 ;  /* 0x0000000000017941 */ /* 0x000fea0003800200 */
.L_x_5434:
        /* <DEDUP_REMOVED lines=10> */
.L_x_5443:
[----:B------:R-:W0:Y:S02]  /*1d940*/  LDS R14, [R4] ;  /* 0x00000000040e7984 */ /* 0x000e240000000800 */
[----:B0-----:R-:W-:-:S05]  /*1d950*/  FADD R15, R19, R14 ;  /* 0x0000000e130f7221 */ /* 0x001fca0000000000 */
[----:B------:R-:W0:Y:S02]  /*1d960*/  ATOMS.CAST.SPIN P0, [R4], R14, R15 ;  /* 0x0000000e0400758d */ /* 0x000e24000180000f */
[----:B0-----:R-:W-:Y:S05]  /*1d970*/  @!P0 BRA `(.L_x_5443) ;  /* 0xfffffffc00f08947 */ /* 0x001fea000383ffff */
[----:B------:R-:W-:Y:S05]  /*1d980*/  BRA `(.L_x_5441) ;  /* 0x00000000002c7947 */ /* 0x000fea0003800000 */
.L_x_5442:
[----:B------:R-:W0:Y:S02]  /*1d990*/  QSPC.E.D P0, RZ, [R14] ;  /* 0x000000000eff73aa */ /* 0x000e240000000700 */
[----:B0-----:R-:W-:Y:S05]  /*1d9a0*/  @!P0 BRA `(.L_x_5444) ;  /* 0x0000000000188947 */ /* 0x001fea0003800000 */
.L_x_5445:
[----:B------:R-:W2:Y:S02]  /*1d9b0*/  LD.E R32, [R14] ;  /* 0x000000000e207980 */ /* 0x000ea40000100900 */
[----:B--2---:R-:W-:-:S06]  /*1d9c0*/  FADD R33, R19, R32 ;  /* 0x0000002013217221 */ /* 0x004fcc0000000000 */
[----:B------:R-:W2:Y:S02]  /*1d9d0*/  ATOM.E.CAST.SPIN PT, R33, [R14], R32, R33 ;  /* 0x000000200e21738b */ /* 0x000ea400019e0121 */
[----:B--2---:R-:W-:-:S13]  /*1d9e0*/  ISETP.EQ.U32.AND P0, PT, R33, 0x1, PT ;  /* 0x000000012100780c */ /* 0x004fda0003f02070 */
[----:B------:R-:W-:Y:S05]  /*1d9f0*/  @!P0 BRA `(.L_x_5445) ;  /* 0xfffffffc00ec8947 */ /* 0x000fea000383ffff */
[----:B------:R-:W-:Y:S05]  /*1da00*/  BRA `(.L_x_5441) ;  /* 0x00000000000c7947 */ /* 0x000fea0003800000 */
.L_x_5444:
[----:B------:R-:W2:Y:S02]  /*1da10*/  LD.E R4, desc[UR8][R14.64] ;  /* 0x000000080e047980 */ /* 0x000ea4000c101900 */
[----:B--2---:R-:W-:-:S05]  /*1da20*/  FADD R19, R19, R4 ;  /* 0x0000000413137221 */ /* 0x004fca0000000000 */
[----:B------:R0:W-:Y:S02]  /*1da30*/  ST.E desc[UR8][R14.64], R19 ;  /* 0x000000130e007985 */ /* 0x0001e4000c101908 */
.L_x_5441:
[----:B------:R-:W-:Y:S05]  /*1da40*/  BSYNC.RECONVERGENT B1 ;  /* 0x0000000000017941 */ /* 0x000fea0003800200 */
.L_x_5440:
[----:B0-----:R-:W-:-:S05]  /*1da50*/  IMAD.WIDE R14, R0, 0x4, R6 ;  /* 0x00000004000e7825 */ /* 0x001fca00078e0206 */
[----:B------:R0:W-:Y:S01]  /*1da60*/  ATOM.E.ADD.F32.FTZ.RN.STRONG.GPU P0, RZ, desc[UR8][R14.64], R25 ;  /* 0x800000190eff79a2 */ /* 0x0001e2000c10f308 */
[----:B------:R-:W-:Y:S04]  /*1da70*/  BSSY.RECONVERGENT B1, `(.L_x_5446) ;  /* 0x0000015000017945 */ /* 0x000fe80003800200 */
[----:B0-----:R-:W-:Y:S05]  /*1da80*/  @P0 BRA `(.L_x_5447) ;  /* 0x00000000004c0947 */ /* 0x001fea0003800000 */
[----:B------:R-:W0:Y:S02]  /*1da90*/  QSPC.E.S P0, RZ, [R14] ;  /* 0x000000000eff73aa */ /* 0x000e240000000500 */
[----:B0-----:R-:W-:Y:S05]  /*1daa0*/  @!P0 BRA `(.L_x_5448) ;  /* 0x0000000000188947 */ /* 0x001fea0003800000 */
[----:B------:R-:W-:-:S07]  /*1dab0*/  MOV R4, R14 ;  /* 0x0000000e00047202 */ /* 0x000fce0000000f00 */
.L_x_5449:
[----:B------:R-:W0:Y:S02]  /*1dac0*/  LDS R14, [R4] ;  /* 0x00000000040e7984 */ /* 0x000e240000000800 */
[----:B0-----:R-:W-:-:S05]  /*1dad0*/  FADD R15, R25, R14 ;  /* 0x0000000e190f7221 */ /* 0x001fca0000000000 */
[----:B------:R-:W0:Y:S02]  /*1dae0*/  ATOMS.CAST.SPIN P0, [R4], R14, R15 ;  /* 0x0000000e0400758d */ /* 0x000e24000180000f */
[----:B0-----:R-:W-:Y:S05]  /*1daf0*/  @!P0 BRA `(.L_x_5449) ;  /* 0xfffffffc00f08947 */ /* 0x001fea000383ffff */
[----:B------:R-:W-:Y:S05]  /*1db00*/  BRA `(.L_x_5447) ;  /* 0x00000000002c7947 */ /* 0x000fea0003800000 */
.L_x_5448:
[----:B------:R-:W0:Y:S02]  /*1db10*/  QSPC.E.D P0, RZ, [R14] ;  /* 0x000000000eff73aa */ /* 0x000e240000000700 */
[----:B0-----:R-:W-:Y:S05]  /*1db20*/  @!P0 BRA `(.L_x_5450) ;  /* 0x0000000000188947 */ /* 0x001fea0003800000 */
.L_x_5451:
[----:B------:R-:W2:Y:S02]  /*1db30*/  LD.E R32, [R14] ;  /* 0x000000000e207980 */ /* 0x000ea40000100900 */
[----:B--2---:R-:W-:-:S06]  /*1db40*/  FADD R33, R25, R32 ;  /* 0x0000002019217221 */ /* 0x004fcc0000000000 */
[----:B------:R-:W2:Y:S02]  /*1db50*/  ATOM.E.CAST.SPIN PT, R33, [R14], R32, R33 ;  /* 0x000000200e21738b */ /* 0x000ea400019e0121 */
[----:B--2---:R-:W-:-:S13]  /*1db60*/  ISETP.EQ.U32.AND P0, PT, R33, 0x1, PT ;  /* 0x000000012100780c */ /* 0x004fda0003f02070 */
[----:B------:R-:W-:Y:S05]  /*1db70*/  @!P0 BRA `(.L_x_5451) ;  /* 0xfffffffc00ec8947 */ /* 0x000fea000383ffff */
[----:B------:R-:W-:Y:S05]  /*1db80*/  BRA `(.L_x_5447) ;  /* 0x00000000000c7947 */ /* 0x000fea0003800000 */
.L_x_5450:
[----:B------:R-:W2:Y:S02]  /*1db90*/  LD.E R4, desc[UR8][R14.64] ;  /* 0x000000080e047980 */ /* 0x000ea4000c101900 */
[----:B--2---:R-:W-:-:S05]  /*1dba0*/  FADD R19, R25, R4 ;  /* 0x0000000419137221 */ /* 0x004fca0000000000 */
[----:B------:R0:W-:Y:S02]  /*1dbb0*/  ST.E desc[UR8][R14.64], R19 ;  /* 0x000000130e007985 */ /* 0x0001e4000c101908 */
.L_x_5447:
[----:B------:R-:W-:Y:S05]  /*1dbc0*/  BSYNC.RECONVERGENT B1 ;  /* 0x0000000000017941 */ /* 0x000fea0003800200 */
.L_x_5446:
        /* <DEDUP_REMOVED lines=10> */
.L_x_5455:
[----:B------:R-:W0:Y:S02]  /*1dc70*/  LDS R14, [R4] ;  /* 0x00000000040e7984 */ /* 0x000e240000000800 */
[----:B0-----:R-:W-:-:S05]  /*1dc80*/  FADD R15, R19, R14 ;  /* 0x0000000e130f7221 */ /* 0x001fca0000000000 */
[----:B------:R-:W0:Y:S02]  /*1dc90*/  ATOMS.CAST.SPIN P0, [R4], R14, R15 ;  /* 0x0000000e0400758d */ /* 0x000e24000180000f */
[----:B0-----:R-:W-:Y:S05]  /*1dca0*/  @!P0 BRA `(.L_x_5455) ;  /* 0xfffffffc00f08947 */ /* 0x001fea000383ffff */
[----:B------:R-:W-:Y:S05]  /*1dcb0*/  BRA `(.L_x_5453) ;  /* 0x00000000002c7947 */ /* 0x000fea0003800000 */
.L_x_5454:
[----:B------:R-:W0:Y:S02]  /*1dcc0*/  QSPC.E.D P0, RZ, [R14] ;  /* 0x000000000eff73aa */ /* 0x000e240000000700 */
[----:B0-----:R-:W-:Y:S05]  /*1dcd0*/  @!P0 BRA `(.L_x_5456) ;  /* 0x0000000000188947 */ /* 0x001fea0003800000 */
.L_x_5457:
[----:B------:R-:W2:Y:S02]  /*1dce0*/  LD.E R32, [R14] ;  /* 0x000000000e207980 */ /* 0x000ea40000100900 */
[----:B--2---:R-:W-:-:S06]  /*1dcf0*/  FADD R33, R19, R32 ;  /* 0x0000002013217221 */ /* 0x004fcc0000000000 */
[----:B------:R-:W2:Y:S02]  /*1dd00*/  ATOM.E.CAST.SPIN PT, R33, [R14], R32, R33 ;  /* 0x000000200e21738b */ /* 0x000ea400019e0121 */
[----:B--2---:R-:W-:-:S13]  /*1dd10*/  ISETP.EQ.U32.AND P0, PT, R33, 0x1, PT ;  /* 0x000000012100780c */ /* 0x004fda0003f02070 */
[----:B------:R-:W-:Y:S05]  /*1dd20*/  @!P0 BRA `(.L_x_5457) ;  /* 0xfffffffc00ec8947 */ /* 0x000fea000383ffff */
[----:B------:R-:W-:Y:S05]  /*1dd30*/  BRA `(.L_x_5453) ;  /* 0x00000000000c7947 */ /* 0x000fea0003800000 */
.L_x_5456:
[----:B------:R-:W2:Y:S02]  /*1dd40*/  LD.E R4, desc[UR8][R14.64] ;  /* 0x000000080e047980 */ /* 0x000ea4000c101900 */
[----:B--2---:R-:W-:-:S05]  /*1dd50*/  FADD R19, R19, R4 ;  /* 0x0000000413137221 */ /* 0x004fca0000000000 */
[----:B------:R0:W-:Y:S02]  /*1dd60*/  ST.E desc[UR8][R14.64], R19 ;  /* 0x000000130e007985 */ /* 0x0001e4000c101908 */
.L_x_5453:
[----:B------:R-:W-:Y:S05]  /*1dd70*/  BSYNC.RECONVERGENT B1 ;  /* 0x0000000000017941 */ /* 0x000fea0003800200 */
.L_x_5452:
[----:B0-----:R-:W-:-:S05]  /*1dd80*/  IMAD.WIDE R14, R10, 0x4, R6 ;  /* 0x000000040a0e7825 */ /* 0x001fca00078e0206 */
[----:B------:R0:W-:Y:S01]  /*1dd90*/  ATOM.E.ADD.F32.FTZ.RN.STRONG.GPU P0, RZ, desc[UR8][R14.64], R25 ;  /* 0x800000190eff79a2 */ /* 0x0001e2000c10f308 */
[----:B------:R-:W-:Y:S04]  /*1dda0*/  BSSY.RECONVERGENT B1, `(.L_x_5458) ;  /* 0x0000015000017945 */ /* 0x000fe80003800200 */
[----:B0-----:R-:W-:Y:S05]  /*1ddb0*/  @P0 BRA `(.L_x_5459) ;  /* 0x00000000004c0947 */ /* 0x001fea0003800000 */
[----:B------:R-:W0:Y:S02]  /*1ddc0*/  QSPC.E.S P0, RZ, [R14] ;  /* 0x000000000eff73aa */ /* 0x000e240000000500 */
[----:B0-----:R-:W-:Y:S05]  /*1ddd0*/  @!P0 BRA `(.L_x_5460) ;  /* 0x0000000000188947 */ /* 0x001fea0003800000 */
[----:B------:R-:W-:-:S07]  /*1dde0*/  MOV R4, R14 ;  /* 0x0000000e00047202 */ /* 0x000fce0000000f00 */
.L_x_5461:
[----:B------:R-:W0:Y:S02]  /*1ddf0*/  LDS R14, [R4] ;  /* 0x00000000040e7984 */ /* 0x000e240000000800 */
[----:B0-----:R-:W-:-:S05]  /*1de00*/  FADD R15, R25, R14 ;  /* 0x0000000e190f7221 */ /* 0x001fca0000000000 */
[----:B------:R-:W0:Y:S02]  /*1de10*/  ATOMS.CAST.SPIN P0, [R4], R14, R15 ;  /* 0x0000000e0400758d */ /* 0x000e24000180000f */
[----:B0-----:R-:W-:Y:S05]  /*1de20*/  @!P0 BRA `(.L_x_5461) ;  /* 0xfffffffc00f08947 */ /* 0x001fea000383ffff */
[----:B------:R-:W-:Y:S05]  /*1de30*/  BRA `(.L_x_5459) ;  /* 0x00000000002c7947 */ /* 0x000fea0003800000 */
.L_x_5460:
[----:B------:R-:W0:Y:S02]  /*1de40*/  QSPC.E.D P0, RZ, [R14] ;  /* 0x000000000eff73aa */ /* 0x000e240000000700 */
[----:B0-----:R-:W-:Y:S05]  /*1de50*/  @!P0 BRA `(.L_x_5462) ;  /* 0x0000000000188947 */ /* 0x001fea0003800000 */
.L_x_5463:
[----:B------:R-:W2:Y:S02]  /*1de60*/  LD.E R32, [R14] ;  /* 0x000000000e207980 */ /* 0x000ea40000100900 */
[----:B--2---:R-:W-:-:S06]  /*1de70*/  FADD R33, R25, R32 ;  /* 0x0000002019217221 */ /* 0x004fcc0000000000 */
[----:B------:R-:W2:Y:S02]  /*1de80*/  ATOM.E.CAST.SPIN PT, R33, [R14], R32, R33 ;  /* 0x000000200e21738b */ /* 0x000ea400019e0121 */
[----:B--2---:R-:W-:-:S13]  /*1de90*/  ISETP.EQ.U32.AND P0, PT, R33, 0x1, PT ;  /* 0x000000012100780c */ /* 0x004fda0003f02070 */
[----:B------:R-:W-:Y:S05]  /*1dea0*/  @!P0 BRA `(.L_x_5463) ;  /* 0xfffffffc00ec8947 */ /* 0x000fea000383ffff */
[----:B------:R-:W-:Y:S05]  /*1deb0*/  BRA `(.L_x_5459) ;  /* 0x00000000000c7947 */ /* 0x000fea0003800000 */
.L_x_5462:
[----:B------:R-:W2:Y:S02]  /*1dec0*/  LD.E R4, desc[UR8][R14.64] ;  /* 0x000000080e047980 */ /* 0x000ea4000c101900 */
[----:B--2---:R-:W-:-:S05]  /*1ded0*/  FADD R19, R25, R4 ;  /* 0x0000000419137221 */ /* 0x004fca0000000000 */
[----:B------:R0:W-:Y:S02]  /*1dee0*/  ST.E desc[UR8][R14.64], R19 ;  /* 0x000000130e007985 */ /* 0x0001e4000c101908 */
.L_x_5459:
[----:B------:R-:W-:Y:S05]  /*1def0*/  BSYNC.RECONVERGENT B1 ;  /* 0x0000000000017941 */ /* 0x000fea0003800200 */
.L_x_5458:
        /* <DEDUP_REMOVED lines=10> */
.L_x_5467:
[----:B------:R-:W0:Y:S02]  /*1dfa0*/  LDS R14, [R4] ;  /* 0x00000000040e7984 */ /* 0x000e240000000800 */
[----:B0-----:R-:W-:-:S05]  /*1dfb0*/  FADD R15, R19, R14 ;  /* 0x0000000e130f7221 */ /* 0x001fca0000000000 */
[----:B------:R-:W0:Y:S02]  /*1dfc0*/  ATOMS.CAST.SPIN P0, [R4], R14, R15 ;  /* 0x0000000e0400758d */ /* 0x000e24000180000f */
[----:B0-----:R-:W-:Y:S05]  /*1dfd0*/  @!P0 BRA `(.L_x_5467) ;  /* 0xfffffffc00f08947 */ /* 0x001fea000383ffff */
[----:B------:R-:W-:Y:S05]  /*1dfe0*/  BRA `(.L_x_5465) ;  /* 0x00000000002c7947 */ /* 0x000fea0003800000 */
.L_x_5466:
[----:B------:R-:W0:Y:S02]  /*1dff0*/  QSPC.E.D P0, RZ, [R14] ;  /* 0x000000000eff73aa */ /* 0x000e240000000700 */
[----:B0-----:R-:W-:Y:S05]  /*1e000*/  @!P0 BRA `(.L_x_5468) ;  /* 0x0000000000188947 */ /* 0x001fea0003800000 */
.L_x_5469:
[----:B------:R-:W2:Y:S02]  /*1e010*/  LD.E R32, [R14] ;  /* 0x000000000e207980 */ /* 0x000ea40000100900 */
[----:B--2---:R-:W-:-:S06]  /*1e020*/  FADD R33, R19, R32 ;  /* 0x0000002013217221 */ /* 0x004fcc0000000000 */
[----:B------:R-:W2:Y:S02]  /*1e030*/  ATOM.E.CAST.SPIN PT, R33, [R14], R32, R33 ;  /* 0x000000200e21738b */ /* 0x000ea400019e0121 */
[----:B--2---:R-:W-:-:S13]  /*1e040*/  ISETP.EQ.U32.AND P0, PT, R33, 0x1, PT ;  /* 0x000000012100780c */ /* 0x004fda0003f02070 */
[----:B------:R-:W-:Y:S05]  /*1e050*/  @!P0 BRA `(.L_x_5469) ;  /* 0xfffffffc00ec8947 */ /* 0x000fea000383ffff */
[----:B------:R-:W-:Y:S05]  /*1e060*/  BRA `(.L_x_5465) ;  /* 0x00000000000c7947 */ /* 0x000fea0003800000 */
.L_x_5468:
[----:B------:R-:W2:Y:S02]  /*1e070*/  LD.E R4, desc[UR8][R14.64] ;  /* 0x000000080e047980 */ /* 0x000ea4000c101900 */
[----:B--2---:R-:W-:-:S05]  /*1e080*/  FADD R19, R19, R4 ;  /* 0x0000000413137221 */ /* 0x004fca0000000000 */
[----:B------:R0:W-:Y:S02]  /*1e090*/  ST.E desc[UR8][R14.64], R19 ;  /* 0x000000130e007985 */ /* 0x0001e4000c101908 */
.L_x_5465:
[----:B------:R-:W-:Y:S05]  /*1e0a0*/  BSYNC.RECONVERGENT B1 ;  /* 0x0000000000017941 */ /* 0x000fea0003800200 */
.L_x_5464:
[----:B0-----:R-:W-:-:S05]  /*1e0b0*/  IMAD.WIDE R14, R29, 0x4, R6 ;  /* 0x000000041d0e7825 */ /* 0x001fca00078e0206 */
[----:B------:R0:W-:Y:S01]  /*1e0c0*/  ATOM.E.ADD.F32.FTZ.RN.STRONG.GPU P0, RZ, desc[UR8][R14.64], R25 ;  /* 0x800000190eff79a2 */ /* 0x0001e2000c10f308 */
[----:B------:R-:W-:Y:S04]  /*1e0d0*/  BSSY.RECONVERGENT B1, `(.L_x_5470) ;  /* 0x0000015000017945 */ /* 0x000fe80003800200 */
[----:B0-----:R-:W-:Y:S05]  /*1e0e0*/  @P0 BRA `(.L_x_5471) ;  /* 0x00000000004c0947 */ /* 0x001fea0003800000 */
[----:B------:R-:W0:Y:S02]  /*1e0f0*/  QSPC.E.S P0, RZ, [R14] ;  /* 0x000000000eff73aa */ /* 0x000e240000000500 */
[----:B0-----:R-:W-:Y:S05]  /*1e100*/  @!P0 BRA `(.L_x_5472) ;  /* 0x0000000000188947 */ /* 0x001fea0003800000 */
[----:B------:R-:W-:-:S07]  /*1e110*/  MOV R4, R14 ;  /* 0x0000000e00047202 */ /* 0x000fce0000000f00 */
.L_x_5473:
[----:B------:R-:W0:Y:S02]  /*1e120*/  LDS R14, [R4] ;  /* 0x00000000040e7984 */ /* 0x000e240000000800 */
[----:B0-----:R-:W-:-:S05]  /*1e130*/  FADD R15, R25, R14 ;  /* 0x0000000e190f7221 */ /* 0x001fca0000000000 */
[----:B------:R-:W0:Y:S02]  /*1e140*/  ATOMS.CAST.SPIN P0, [R4], R14, R15 ;  /* 0x0000000e0400758d */ /* 0x000e24000180000f */
[----:B0-----:R-:W-:Y:S05]  /*1e150*/  @!P0 BRA `(.L_x_5473) ;  /* 0xfffffffc00f08947 */ /* 0x001fea000383ffff */
[----:B------:R-:W-:Y:S05]  /*1e160*/  BRA `(.L_x_5471) ;  /* 0x00000000002c7947 */ /* 0x000fea0003800000 */
.L_x_5472:
[----:B------:R-:W0:Y:S02]  /*1e170*/  QSPC.E.D P0, RZ, [R14] ;  /* 0x000000000eff73aa */ /* 0x000e240000000700 */
[----:B0-----:R-:W-:Y:S05]  /*1e180*/  @!P0 BRA `(.L_x_5474) ;  /* 0x0000000000188947 */ /* 0x001fea0003800000 */
.L_x_5475:
[----:B------:R-:W2:Y:S02]  /*1e190*/  LD.E R32, [R14] ;  /* 0x000000000e207980 */ /* 0x000ea40000100900 */
[----:B--2---:R-:W-:-:S06]  /*1e1a0*/  FADD R33, R25, R32 ;  /* 0x0000002019217221 */ /* 0x004fcc0000000000 */
[----:B------:R-:W2:Y:S02]  /*1e1b0*/  ATOM.E.CAST.SPIN PT, R33, [R14], R32, R33 ;  /* 0x000000200e21738b */ /* 0x000ea400019e0121 */
[----:B--2---:R-:W-:-:S13]  /*1e1c0*/  ISETP.EQ.U32.AND P0, PT, R33, 0x1, PT ;  /* 0x000000012100780c */ /* 0x004fda0003f02070 */
[----:B------:R-:W-:Y:S05]  /*1e1d0*/  @!P0 BRA `(.L_x_5475) ;  /* 0xfffffffc00ec8947 */ /* 0x000fea000383ffff */
[----:B------:R-:W-:Y:S05]  /*1e1e0*/  BRA `(.L_x_5471) ;  /* 0x00000000000c7947 */ /* 0x000fea0003800000 */
.L_x_5474:
[----:B------:R-:W2:Y:S02]  /*1e1f0*/  LD.E R4, desc[UR8][R14.64] ;  /* 0x000000080e047980 */ /* 0x000ea4000c101900 */
[----:B--2---:R-:W-:-:S05]  /*1e200*/  FADD R19, R25, R4 ;  /* 0x0000000419137221 */ /* 0x004fca0000000000 */
[----:B------:R0:W-:Y:S02]  /*1e210*/  ST.E desc[UR8][R14.64], R19 ;  /* 0x000000130e007985 */ /* 0x0001e4000c101908 */
.L_x_5471:
[----:B------:R-:W-:Y:S05]  /*1e220*/  BSYNC.RECONVERGENT B1 ;  /* 0x0000000000017941 */ /* 0x000fea0003800200 */
.L_x_5470:
        /* <DEDUP_REMOVED lines=10> */
.L_x_5479:
[----:B------:R-:W0:Y:S02]  /*1e2d0*/  LDS R14, [R4] ;  /* 0x00000000040e7984 */ /* 0x000e240000000800 */
[----:B0-----:R-:W-:-:S05]  /*1e2e0*/  FADD R15, R19, R14 ;  /* 0x0000000e130f7221 */ /* 0x001fca0000000000 */
[----:B------:R-:W0:Y:S02]  /*1e2f0*/  ATOMS.CAST.SPIN P0, [R4], R14, R15 ;  /* 0x0000000e0400758d */ /* 0x000e24000180000f */
[----:B0-----:R-:W-:Y:S05]  /*1e300*/  @!P0 BRA `(.L_x_5479) ;  /* 0xfffffffc00f08947 */ /* 0x001fea000383ffff */
[----:B------:R-:W-:Y:S05]  /*1e310*/  BRA `(.L_x_5477) ;  /* 0x00000000002c7947 */ /* 0x000fea0003800000 */
.L_x_5478:
[----:B------:R-:W0:Y:S02]  /*1e320*/  QSPC.E.D P0, RZ, [R14] ;  /* 0x000000000eff73aa */ /* 0x000e240000000700 */
[----:B0-----:R-:W-:Y:S05]  /*1e330*/  @!P0 BRA `(.L_x_5480) ;  /* 0x0000000000188947 */ /* 0x001fea0003800000 */
.L_x_5481:
[----:B------:R-:W2:Y:S02]  /*1e340*/  LD.E R32, [R14] ;  /* 0x000000000e207980 */ /* 0x000ea40000100900 */
[----:B--2---:R-:W-:-:S06]  /*1e350*/  FADD R33, R19, R32 ;  /* 0x0000002013217221 */ /* 0x004fcc0000000000 */
[----:B------:R-:W2:Y:S02]  /*1e360*/  ATOM.E.CAST.SPIN PT, R33, [R14], R32, R33 ;  /* 0x000000200e21738b */ /* 0x000ea400019e0121 */
[----:B--2---:R-:W-:-:S13]  /*1e370*/  ISETP.EQ.U32.AND P0, PT, R33, 0x1, PT ;  /* 0x000000012100780c */ /* 0x004fda0003f02070 */
[----:B------:R-:W-:Y:S05]  /*1e380*/  @!P0 BRA `(.L_x_5481) ;  /* 0xfffffffc00ec8947 */ /* 0x000fea000383ffff */
[----:B------:R-:W-:Y:S05]  /*1e390*/  BRA `(.L_x_5477) ;  /* 0x00000000000c7947 */ /* 0x000fea0003800000 */
.L_x_5480:
[----:B------:R-:W2:Y:S02]  /*1e3a0*/  LD.E R4, desc[UR8][R14.64] ;  /* 0x000000080e047980 */ /* 0x000ea4000c101900 */
[----:B--2---:R-:W-:-:S05]  /*1e3b0*/  FADD R19, R19, R4 ;  /* 0x0000000413137221 */ /* 0x004fca0000000000 */
[----:B------:R0:W-:Y:S02]  /*1e3c0*/  ST.E desc[UR8][R14.64], R19 ;  /* 0x000000130e007985 */ /* 0x0001e4000c101908 */
.L_x_5477:
[----:B------:R-:W-:Y:S05]  /*1e3d0*/  BSYNC.RECONVERGENT B1 ;  /* 0x0000000000017941 */ /* 0x000fea0003800200 */
.L_x_5476:
[----:B0-----:R-:W-:-:S05]  /*1e3e0*/  IMAD.WIDE R14, R30, 0x4, R6 ;  /* 0x000000041e0e7825 */ /* 0x001fca00078e0206 */
[----:B------:R0:W-:Y:S01]  /*1e3f0*/  ATOM.E.ADD.F32.FTZ.RN.STRONG.GPU P0, RZ, desc[UR8][R14.64], R25 ;  /* 0x800000190eff79a2 */ /* 0x0001e2000c10f308 */
[----:B------:R-:W-:Y:S04]  /*1e400*/  BSSY.RECONVERGENT B1, `(.L_x_5482) ;  /* 0x0000015000017945 */ /* 0x000fe80003800200 */
[----:B0-----:R-:W-:Y:S05]  /*1e410*/  @P0 BRA `(.L_x_5483) ;  /* 0x00000000004c0947 */ /* 0x001fea0003800000 */
[----:B------:R-:W0:Y:S02]  /*1e420*/  QSPC.E.S P0, RZ, [R14] ;  /* 0x000000000eff73aa */ /* 0x000e240000000500 */
[----:B0-----:R-:W-:Y:S05]  /*1e430*/  @!P0 BRA `(.L_x_5484) ;  /* 0x0000000000188947 */ /* 0x001fea0003800000 */
[----:B------:R-:W-:-:S07]  /*1e440*/  MOV R4, R14 ;  /* 0x0000000e00047202 */ /* 0x000fce0000000f00 */
.L_x_5485:
[----:B------:R-:W0:Y:S02]  /*1e450*/  LDS R14, [R4] ;  /* 0x00000000040e7984 */ /* 0x000e240000000800 */
[----:B0-----:R-:W-:-:S05]  /*1e460*/  FADD R15, R25, R14 ;  /* 0x0000000e190f7221 */ /* 0x001fca0000000000 */
[----:B------:R-:W0:Y:S02]  /*1e470*/  ATOMS.CAST.SPIN P0, [R4], R14, R15 ;  /* 0x0000000e0400758d */ /* 0x000e24000180000f */
[----:B0-----:R-:W-:Y:S05]  /*1e480*/  @!P0 BRA `(.L_x_5485) ;  /* 0xfffffffc00f08947 */ /* 0x001fea000383ffff */
[----:B------:R-:W-:Y:S05]  /*1e490*/  BRA `(.L_x_5483) ;  /* 0x00000000002c7947 */ /* 0x000fea0003800000 */
.L_x_5484:
[----:B------:R-:W0:Y:S02]  /*1e4a0*/  QSPC.E.D P0, RZ, [R14] ;  /* 0x000000000eff73aa */ /* 0x000e240000000700 */
[----:B0-----:R-:W-:Y:S05]  /*1e4b0*/  @!P0 BRA `(.L_x_5486) ;  /* 0x0000000000188947 */ /* 0x001fea0003800000 */
.L_x_5487:
[----:B------:R-:W2:Y:S02]  /*1e4c0*/  LD.E R32, [R14] ;  /* 0x000000000e207980 */ /* 0x000ea40000100900 */
[----:B--2---:R-:W-:-:S06]  /*1e4d0*/  FADD R33, R25, R32 ;  /* 0x0000002019217221 */ /* 0x004fcc0000000000 */
[----:B------:R-:W2:Y:S02]  /*1e4e0*/  ATOM.E.CAST.SPIN PT, R33, [R14], R32, R33 ;  /* 0x000000200e21738b */ /* 0x000ea400019e0121 */
[----:B--2---:R-:W-:-:S13]  /*1e4f0*/  ISETP.EQ.U32.AND P0, PT, R33, 0x1, PT ;  /* 0x000000012100780c */ /* 0x004fda0003f02070 */
[----:B------:R-:W-:Y:S05]  /*1e500*/  @!P0 BRA `(.L_x_5487) ;  /* 0xfffffffc00ec8947 */ /* 0x000fea000383ffff */
[----:B------:R-:W-:Y:S05]  /*1e510*/  BRA `(.L_x_5483) ;  /* 0x00000000000c7947 */ /* 0x000fea0003800000 */
.L_x_5486:
[----:B------:R-:W2:Y:S02]  /*1e520*/  LD.E R4, desc[UR8][R14.64] ;  /* 0x000000080e047980 */ /* 0x000ea4000c101900 */
[----:B--2---:R-:W-:-:S05]  /*1e530*/  FADD R19, R25, R4 ;  /* 0x0000000419137221 */ /* 0x004fca0000000000 */
[----:B------:R0:W-:Y:S02]  /*1e540*/  ST.E desc[UR8][R14.64], R19 ;  /* 0x000000130e007985 */ /* 0x0001e4000c101908 */
.L_x_5483:
[----:B------:R-:W-:Y:S05]  /*1e550*/  BSYNC.RECONVERGENT B1 ;  /* 0x0000000000017941 */ /* 0x000fea0003800200 */
.L_x_5482:
        /* <DEDUP_REMOVED lines=9> */
.L_x_5491:
[----:B------:R-:W0:Y:S02]  /*1e5f0*/  LDS R14, [R4] ;  /* 0x00000000040e7984 */ /* 0x000e240000000800 */
[----:B0-----:R-:W-:-:S05]  /*1e600*/  FADD R15, R57, R14 ;  /* 0x0000000e390f7221 */ /* 0x001fca0000000000 */
[----:B------:R-:W0:Y:S02]  /*1e610*/  ATOMS.CAST.SPIN P0, [R4], R14, R15 ;  /* 0x0000000e0400758d */ /* 0x000e24000180000f */
[----:B0-----:R-:W-:Y:S05]  /*1e620*/  @!P0 BRA `(.L_x_5491) ;  /* 0xfffffffc00f08947 */ /* 0x001fea000383ffff */
[----:B------:R-:W-:Y:S05]  /*1e630*/  BRA `(.L_x_5489) ;  /* 0x00000000002c7947 */ /* 0x000fea0003800000 */
.L_x_5490:
[----:B------:R-:W0:Y:S02]  /*1e640*/  QSPC.E.D P0, RZ, [R14] ;  /* 0x000000000eff73aa */ /* 0x000e240000000700 */
[----:B0-----:R-:W-:Y:S05]  /*1e650*/  @!P0 BRA `(.L_x_5492) ;  /* 0x0000000000188947 */ /* 0x001fea0003800000 */
.L_x_5493:
[----:B------:R-:W2:Y:S02]  /*1e660*/  LD.E R32, [R14] ;  /* 0x000000000e207980 */ /* 0x000ea40000100900 */
[----:B--2---:R-:W-:-:S06]  /*1e670*/  FADD R33, R57, R32 ;  /* 0x0000002039217221 */ /* 0x004fcc0000000000 */
[----:B------:R-:W2:Y:S02]  /*1e680*/  ATOM.E.CAST.SPIN PT, R33, [R14], R32, R33 ;  /* 0x000000200e21738b */ /* 0x000ea400019e0121 */
[----:B--2---:R-:W-:-:S13]  /*1e690*/  ISETP.EQ.U32.AND P0, PT, R33, 0x1, PT ;  /* 0x000000012100780c */ /* 0x004fda0003f02070 */
[----:B------:R-:W-:Y:S05]  /*1e6a0*/  @!P0 BRA `(.L_x_5493) ;  /* 0xfffffffc00ec8947 */ /* 0x000fea000383ffff */
[----:B------:R-:W-:Y:S05]  /*1e6b0*/  BRA `(.L_x_5489) ;  /* 0x00000000000c7947 */ /* 0x000fea0003800000 */
.L_x_5492:
[----:B------:R-:W2:Y:S02]  /*1e6c0*/  LD.E R4, desc[UR8][R14.64] ;  /* 0x000000080e047980 */ /* 0x000ea4000c101900 */
[----:B--2---:R-:W-:-:S05]  /*1e6d0*/  FADD R19, R57, R4 ;  /* 0x0000000439137221 */ /* 0x004fca0000000000 */
[----:B------:R0:W-:Y:S02]  /*1e6e0*/  ST.E desc[UR8][R14.64], R19 ;  /* 0x000000130e007985 */ /* 0x0001e4000c101908 */
.L_x_5489:
[----:B------:R-:W-:Y:S05]  /*1e6f0*/  BSYNC.RECONVERGENT B1 ;  /* 0x0000000000017941 */ /* 0x000fea0003800200 */
.L_x_5488:
[----:B0-----:R-:W-:-:S05]  /*1e700*/  IMAD.WIDE R14, R5, 0x4, R6 ;  /* 0x00000004050e7825 */ /* 0x001fca00078e0206 */
[----:B------:R0:W-:Y:S01]  /*1e710*/  ATOM.E.ADD.F32.FTZ.RN.STRONG.GPU P0, RZ, desc[UR8][R14.64], R25 ;  /* 0x800000190eff79a2 */ /* 0x0001e2000c10f308 */
[----:B------:R-:W-:Y:S04]  /*1e720*/  BSSY.RECONVERGENT B1, `(.L_x_5494) ;  /* 0x0000015000017945 */ /* 0x000fe80003800200 */
[----:B0-----:R-:W-:Y:S05]  /*1e730*/  @P0 BRA `(.L_x_5495) ;  /* 0x00000000004c0947 */ /* 0x001fea0003800000 */
[----:B------:R-:W0:Y:S02]  /*1e740*/  QSPC.E.S P0, RZ, [R14] ;  /* 0x000000000eff73aa */ /* 0x000e240000000500 */
[----:B0-----:R-:W-:Y:S05]  /*1e750*/  @!P0 BRA `(.L_x_5496) ;  /* 0x0000000000188947 */ /* 0x001fea0003800000 */
[----:B------:R-:W-:-:S07]  /*1e760*/  MOV R4, R14 ;  /* 0x0000000e00047202 */ /* 0x000fce0000000f00 */
.L_x_5497:
[----:B------:R-:W0:Y:S02]  /*1e770*/  LDS R14, [R4] ;  /* 0x00000000040e7984 */ /* 0x000e240000000800 */
[----:B0-----:R-:W-:-:S05]  /*1e780*/  FADD R15, R25, R14 ;  /* 0x0000000e190f7221 */ /* 0x001fca0000000000 */
[----:B------:R-:W0:Y:S02]  /*1e790*/  ATOMS.CAST.SPIN P0, [R4], R14, R15 ;  /* 0x0000000e0400758d */ /* 0x000e24000180000f */
[----:B0-----:R-:W-:Y:S05]  /*1e7a0*/  @!P0 BRA `(.L_x_5497) ;  /* 0xfffffffc00f08947 */ /* 0x001fea000383ffff */
[----:B------:R-:W-:Y:S05]  /*1e7b0*/  BRA `(.L_x_5495) ;  /* 0x00000000002c7947 */ /* 0x000fea0003800000 */
.L_x_5496:
[----:B------:R-:W0:Y:S02]  /*1e7c0*/  QSPC.E.D P0, RZ, [R14] ;  /* 0x000000000eff73aa */ /* 0x000e240000000700 */
[----:B0-----:R-:W-:Y:S05]  /*1e7d0*/  @!P0 BRA `(.L_x_5498) ;  /* 0x0000000000188947 */ /* 0x001fea0003800000 */
.L_x_5499:
[----:B------:R-:W2:Y:S02]  /*1e7e0*/  LD.E R32, [R14] ;  /* 0x000000000e207980 */ /* 0x000ea40000100900 */
[----:B--2---:R-:W-:-:S06]  /*1e7f0*/  FADD R33, R25, R32 ;  /* 0x0000002019217221 */ /* 0x004fcc0000000000 */
[----:B------:R-:W2:Y:S02]  /*1e800*/  ATOM.E.CAST.SPIN PT, R33, [R14], R32, R33 ;  /* 0x000000200e21738b */ /* 0x000ea400019e0121 */
[----:B--2---:R-:W-:-:S13]  /*1e810*/  ISETP.EQ.U32.AND P0, PT, R33, 0x1, PT ;  /* 0x000000012100780c */ /* 0x004fda0003f02070 */
[----:B------:R-:W-:Y:S05]  /*1e820*/  @!P0 BRA `(.L_x_5499) ;  /* 0xfffffffc00ec8947 */ /* 0x000fea000383ffff */
[----:B------:R-:W-:Y:S05]  /*1e830*/  BRA `(.L_x_5495) ;  /* 0x00000000000c7947 */ /* 0x000fea0003800000 */
.L_x_5498:
[----:B------:R-:W2:Y:S02]  /*1e840*/  LD.E R4, desc[UR8][R14.64] ;  /* 0x000000080e047980 */ /* 0x000ea4000c101900 */
[----:B--2---:R-:W-:-:S05]  /*1e850*/  FADD R19, R25, R4 ;  /* 0x0000000419137221 */ /* 0x004fca0000000000 */
[----:B------:R0:W-:Y:S02]  /*1e860*/  ST.E desc[UR8][R14.64], R19 ;  /* 0x000000130e007985 */ /* 0x0001e4000c101908 */
.L_x_5495:
[----:B------:R-:W-:Y:S05]  /*1e870*/  BSYNC.RECONVERGENT B1 ;  /* 0x0000000000017941 */ /* 0x000fea0003800200 */
.L_x_5494:
        /* <DEDUP_REMOVED lines=9> */
.L_x_5503:
[----:B------:R-:W0:Y:S02]  /*1e910*/  LDS R14, [R4] ;  /* 0x00000000040e7984 */ /* 0x000e240000000800 */
[----:B0-----:R-:W-:-:S05]  /*1e920*/  FADD R15, R13, R14 ;  /* 0x0000000e0d0f7221 */ /* 0x001fca0000000000 */
[----:B------:R-:W0:Y:S02]  /*1e930*/  ATOMS.CAST.SPIN P0, [R4], R14, R15 ;  /* 0x0000000e0400758d */ /* 0x000e24000180000f */
[----:B0-----:R-:W-:Y:S05]  /*1e940*/  @!P0 BRA `(.L_x_5503) ;  /* 0xfffffffc00f08947 */ /* 0x001fea000383ffff */
[----:B------:R-:W-:Y:S05]  /*1e950*/  BRA `(.L_x_5501) ;  /* 0x00000000002c7947 */ /* 0x000fea0003800000 */
.L_x_5502:
[----:B------:R-:W0:Y:S02]  /*1e960*/  QSPC.E.D P0, RZ, [R14] ;  /* 0x000000000eff73aa */ /* 0x000e240000000700 */
[----:B0-----:R-:W-:Y:S05]  /*1e970*/  @!P0 BRA `(.L_x_5504) ;  /* 0x0000000000188947 */ /* 0x001fea0003800000 */
.L_x_5505:
[----:B------:R-:W2:Y:S02]  /*1e980*/  LD.E R32, [R14] ;  /* 0x000000000e207980 */ /* 0x000ea40000100900 */
[----:B--2---:R-:W-:-:S06]  /*1e990*/  FADD R33, R13, R32 ;  /* 0x000000200d217221 */ /* 0x004fcc0000000000 */
[----:B------:R-:W2:Y:S02]  /*1e9a0*/  ATOM.E.CAST.SPIN PT, R33, [R14], R32, R33 ;  /* 0x000000200e21738b */ /* 0x000ea400019e0121 */
[----:B--2---:R-:W-:-:S13]  /*1e9b0*/  ISETP.EQ.U32.AND P0, PT, R33, 0x1, PT ;  /* 0x000000012100780c */ /* 0x004fda0003f02070 */
[----:B------:R-:W-:Y:S05]  /*1e9c0*/  @!P0 BRA `(.L_x_5505) ;  /* 0xfffffffc00ec8947 */ /* 0x000fea000383ffff */
[----:B------:R-:W-:Y:S05]  /*1e9d0*/  BRA `(.L_x_5501) ;  /* 0x00000000000c7947 */ /* 0x000fea0003800000 */
.L_x_5504:
[----:B------:R-:W2:Y:S02]  /*1e9e0*/  LD.E R4, desc[UR8][R14.64] ;  /* 0x000000080e047980 */ /* 0x000ea4000c101900 */
[----:B--2---:R-:W-:-:S05]  /*1e9f0*/  FADD R13, R13, R4 ;  /* 0x000000040d0d7221 */ /* 0x004fca0000000000 */
[----:B------:R0:W-:Y:S02]  /*1ea00*/  ST.E desc[UR8][R14.64], R13 ;  /* 0x0000000d0e007985 */ /* 0x0001e4000c101908 */
.L_x_5501:
[----:B------:R-:W-:Y:S05]  /*1ea10*/  BSYNC.RECONVERGENT B1 ;  /* 0x0000000000017941 */ /* 0x000fea0003800200 */
.L_x_5500:
[----:B0-----:R-:W-:-:S05]  /*1ea20*/  IMAD.WIDE R14, R16, 0x4, R6 ;  /* 0x00000004100e7825 */ /* 0x001fca00078e0206 */
[----:B------:R0:W-:Y:S01]  /*1ea30*/  ATOM.E.ADD.F32.FTZ.RN.STRONG.GPU P0, RZ, desc[UR8][R14.64], R25 ;  /* 0x800000190eff79a2 */ /* 0x0001e2000c10f308 */
[----:B------:R-:W-:Y:S04]  /*1ea40*/  BSSY.RECONVERGENT B1, `(.L_x_5506) ;  /* 0x0000015000017945 */ /* 0x000fe80003800200 */
[----:B0-----:R-:W-:Y:S05]  /*1ea50*/  @P0 BRA `(.L_x_5507) ;  /* 0x00000000004c0947 */ /* 0x001fea0003800000 */
[----:B------:R-:W0:Y:S02]  /*1ea60*/  QSPC.E.S P0, RZ, [R14] ;  /* 0x000000000eff73aa */ /* 0x000e240000000500 */
[----:B0-----:R-:W-:Y:S05]  /*1ea70*/  @!P0 BRA `(.L_x_5508) ;  /* 0x0000000000188947 */ /* 0x001fea0003800000 */
[----:B------:R-:W-:-:S07]  /*1ea80*/  MOV R4, R14 ;  /* 0x0000000e00047202 */ /* 0x000fce0000000f00 */
.L_x_5509:
[----:B------:R-:W0:Y:S02]  /*1ea90*/  LDS R14, [R4] ;  /* 0x00000000040e7984 */ /* 0x000e240000000800 */
[----:B0-----:R-:W-:-:S05]  /*1eaa0*/  FADD R15, R25, R14 ;  /* 0x0000000e190f7221 */ /* 0x001fca0000000000 */
[----:B------:R-:W0:Y:S02]  /*1eab0*/  ATOMS.CAST.SPIN P0, [R4], R14, R15 ;  /* 0x0000000e0400758d */ /* 0x000e24000180000f */
[----:B0-----:R-:W-:Y:S05]  /*1eac0*/  @!P0 BRA `(.L_x_5509) ;  /* 0xfffffffc00f08947 */ /* 0x001fea000383ffff */
[----:B------:R-:W-:Y:S05]  /*1ead0*/  BRA `(.L_x_5507) ;  /* 0x00000000002c7947 */ /* 0x000fea0003800000 */
.L_x_5508:
[----:B------:R-:W0:Y:S02]  /*1eae0*/  QSPC.E.D P0, RZ, [R14] ;  /* 0x000000000eff73aa */ /* 0x000e240000000700 */
[----:B0-----:R-:W-:Y:S05]  /*1eaf0*/  @!P0 BRA `(.L_x_5510) ;  /* 0x0000000000188947 */ /* 0x001fea0003800000 */
.L_x_5511:
[----:B------:R-:W2:Y:S02]  /*1eb00*/  LD.E R32, [R14] ;  /* 0x000000000e207980 */ /* 0x000ea40000100900 */
[----:B--2---:R-:W-:-:S06]  /*1eb10*/  FADD R33, R25, R32 ;  /* 0x0000002019217221 */ /* 0x004fcc0000000000 */
[----:B------:R-:W2:Y:S02]  /*1eb20*/  ATOM.E.CAST.SPIN PT, R33, [R14], R32, R33 ;  /* 0x000000200e21738b */ /* 0x000ea400019e0121 */
[----:B--2---:R-:W-:-:S13]  /*1eb30*/  ISETP.EQ.U32.AND P0, PT, R33, 0x1, PT ;  /* 0x000000012100780c */ /* 0x004fda0003f02070 */
[----:B------:R-:W-:Y:S05]  /*1eb40*/  @!P0 BRA `(.L_x_5511) ;  /* 0xfffffffc00ec8947 */ /* 0x000fea000383ffff */
[----:B------:R-:W-:Y:S05]  /*1eb50*/  BRA `(.L_x_5507) ;  /* 0x00000000000c7947 */ /* 0x000fea0003800000 */
.L_x_5510:
[----:B------:R-:W2:Y:S02]  /*1eb60*/  LD.E R4, desc[UR8][R14.64] ;  /* 0x000000080e047980 */ /* 0x000ea4000c101900 */
[----:B--2---:R-:W-:-:S05]  /*1eb70*/  FADD R13, R25, R4 ;  /* 0x00000004190d7221 */ /* 0x004fca0000000000 */
[----:B------:R0:W-:Y:S02]  /*1eb80*/  ST.E desc[UR8][R14.64], R13 ;  /* 0x0000000d0e007985 */ /* 0x0001e4000c101908 */
.L_x_5507:
[----:B------:R-:W-:Y:S05]  /*1eb90*/  BSYNC.RECONVERGENT B1 ;  /* 0x0000000000017941 */ /* 0x000fea0003800200 */
.L_x_5506:
        /* <DEDUP_REMOVED lines=9> */
.L_x_5515:
[----:B------:R-:W1:Y:S02]  /*1ec30*/  LDS R8, [R4] ;  /* 0x0000000004087984 */ /* 0x000e640000000800 */
[----:B-1----:R-:W-:-:S05]  /*1ec40*/  FADD R9, R21, R8 ;  /* 0x0000000815097221 */ /* 0x002fca0000000000 */
[----:B------:R-:W1:Y:S02]  /*1ec50*/  ATOMS.CAST.SPIN P0, [R4], R8, R9 ;  /* 0x000000080400758d */ /* 0x000e640001800009 */
[----:B-1----:R-:W-:Y:S05]  /*1ec60*/  @!P0 BRA `(.L_x_5515) ;  /* 0xfffffffc00f08947 */ /* 0x002fea000383ffff */
[----:B------:R-:W-:Y:S05]  /*1ec70*/  BRA `(.L_x_5513) ;  /* 0x00000000002c7947 */ /* 0x000fea0003800000 */
.L_x_5514:
[----:B------:R-:W1:Y:S02]  /*1ec80*/  QSPC.E.D P0, RZ, [R8] ;  /* 0x0000000008ff73aa */ /* 0x000e640000000700 */
[----:B-1----:R-:W-:Y:S05]  /*1ec90*/  @!P0 BRA `(.L_x_5516) ;  /* 0x0000000000188947 */ /* 0x002fea0003800000 */
.L_x_5517:
[----:B0-----:R-:W2:Y:S02]  /*1eca0*/  LD.E R14, [R8] ;  /* 0x00000000080e7980 */ /* 0x001ea40000100900 */
[----:B--2---:R-:W-:-:S06]  /*1ecb0*/  FADD R15, R21, R14 ;  /* 0x0000000e150f7221 */ /* 0x004fcc0000000000 */
[----:B------:R-:W2:Y:S02]  /*1ecc0*/  ATOM.E.CAST.SPIN PT, R15, [R8], R14, R15 ;  /* 0x0000000e080f738b */ /* 0x000ea400019e010f */
[----:B--2---:R-:W-:-:S13]  /*1ecd0*/  ISETP.EQ.U32.AND P0, PT, R15, 0x1, PT ;  /* 0x000000010f00780c */ /* 0x004fda0003f02070 */
[----:B------:R-:W-:Y:S05]  /*1ece0*/  @!P0 BRA `(.L_x_5517) ;  /* 0xfffffffc00ec8947 */ /* 0x000fea000383ffff */
[----:B------:R-:W-:Y:S05]  /*1ecf0*/  BRA `(.L_x_5513) ;  /* 0x00000000000c7947 */ /* 0x000fea0003800000 */
.L_x_5516:
[----:B------:R-:W0:Y:S02]  /*1ed00*/  LD.E R4, desc[UR8][R8.64] ;  /* 0x0000000808047980 */ /* 0x000e24000c101900 */
[----:B0-----:R-:W-:-:S05]  /*1ed10*/  FADD R13, R21, R4 ;  /* 0x00000004150d7221 */ /* 0x001fca0000000000 */
[----:B------:R1:W-:Y:S02]  /*1ed20*/  ST.E desc[UR8][R8.64], R13 ;  /* 0x0000000d08007985 */ /* 0x0003e4000c101908 */
.L_x_5513:
[----:B------:R-:W-:Y:S05]  /*1ed30*/  BSYNC.RECONVERGENT B1 ;  /* 0x0000000000017941 */ /* 0x000fea0003800200 */
.L_x_5512:
[----:B------:R-:W-:-:S05]  /*1ed40*/  IMAD.WIDE R6, R28, 0x4, R6 ;  /* 0x000000041c067825 */ /* 0x000fca00078e0206 */
[----:B------:R2:W-:Y:S01]  /*1ed50*/  ATOM.E.ADD.F32.FTZ.RN.STRONG.GPU P0, RZ, desc[UR8][R6.64], R25 ;  /* 0x8000001906ff79a2 */ /* 0x0005e2000c10f308 */
[----:B------:R-:W-:Y:S04]  /*1ed60*/  BSSY.RECONVERGENT B1, `(.L_x_5518) ;  /* 0x0000015000017945 */ /* 0x000fe80003800200 */
[----:B--2---:R-:W-:Y:S05]  /*1ed70*/  @P0 BRA `(.L_x_5519) ;  /* 0x00000000004c0947 */ /* 0x004fea0003800000 */
[----:B------:R-:W2:Y:S02]  /*1ed80*/  QSPC.E.S P0, RZ, [R6] ;  /* 0x0000000006ff73aa */ /* 0x000ea40000000500 */
[----:B--2---:R-:W-:Y:S05]  /*1ed90*/  @!P0 BRA `(.L_x_5520) ;  /* 0x0000000000188947 */ /* 0x004fea0003800000 */
[----:B------:R-:W-:-:S07]  /*1eda0*/  MOV R4, R6 ;  /* 0x0000000600047202 */ /* 0x000fce0000000f00 */
.L_x_5521:
[----:B------:R-:W2:Y:S02]  /*1edb0*/  LDS R6, [R4] ;  /* 0x0000000004067984 */ /* 0x000ea40000000800 */
[----:B--2---:R-:W-:-:S05]  /*1edc0*/  FADD R7, R25, R6 ;  /* 0x0000000619077221 */ /* 0x004fca0000000000 */
[----:B------:R-:W2:Y:S02]  /*1edd0*/  ATOMS.CAST.SPIN P0, [R4], R6, R7 ;  /* 0x000000060400758d */ /* 0x000ea40001800007 */
[----:B--2---:R-:W-:Y:S05]  /*1ede0*/  @!P0 BRA `(.L_x_5521) ;  /* 0xfffffffc00f08947 */ /* 0x004fea000383ffff */
[----:B------:R-:W-:Y:S05]  /*1edf0*/  BRA `(.L_x_5519) ;  /* 0x00000000002c7947 */ /* 0x000fea0003800000 */
.L_x_5520:
[----:B------:R-:W2:Y:S02]  /*1ee00*/  QSPC.E.D P0, RZ, [R6] ;  /* 0x0000000006ff73aa */ /* 0x000ea40000000700 */
[----:B--2---:R-:W-:Y:S05]  /*1ee10*/  @!P0 BRA `(.L_x_5522) ;  /* 0x0000000000188947 */ /* 0x004fea0003800000 */
.L_x_5523:
[----:B-1----:R-:W2:Y:S02]  /*1ee20*/  LD.E R8, [R6] ;  /* 0x0000000006087980 */ /* 0x002ea40000100900 */
[----:B--2---:R-:W-:-:S06]  /*1ee30*/  FADD R9, R25, R8 ;  /* 0x0000000819097221 */ /* 0x004fcc0000000000 */
[----:B------:R-:W2:Y:S02]  /*1ee40*/  ATOM.E.CAST.SPIN PT, R9, [R6], R8, R9 ;  /* 0x000000080609738b */ /* 0x000ea400019e0109 */
[----:B--2---:R-:W-:-:S13]  /*1ee50*/  ISETP.EQ.U32.AND P0, PT, R9, 0x1, PT ;  /* 0x000000010900780c */ /* 0x004fda0003f02070 */
[----:B------:R-:W-:Y:S05]  /*1ee60*/  @!P0 BRA `(.L_x_5523) ;  /* 0xfffffffc00ec8947 */ /* 0x000fea000383ffff */
[----:B------:R-:W-:Y:S05]  /*1ee70*/  BRA `(.L_x_5519) ;  /* 0x00000000000c7947 */ /* 0x000fea0003800000 */
.L_x_5522:
[----:B------:R-:W1:Y:S02]  /*1ee80*/  LD.E R4, desc[UR8][R6.64] ;  /* 0x0000000806047980 */ /* 0x000e64000c101900 */
[----:B-1----:R-:W-:-:S05]  /*1ee90*/  FADD R9, R25, R4 ;  /* 0x0000000419097221 */ /* 0x002fca0000000000 */
[----:B------:R2:W-:Y:S02]  /*1eea0*/  ST.E desc[UR8][R6.64], R9 ;  /* 0x0000000906007985 */ /* 0x0005e4000c101908 */
.L_x_5519:
[----:B------:R-:W-:Y:S05]  /*1eeb0*/  BSYNC.RECONVERGENT B1 ;  /* 0x0000000000017941 */ /* 0x000fea0003800200 */
.L_x_5518:
[----:B------:R-:W-:-:S03]  /*1eec0*/  UMOV UR4, 0xffffffff ;  /* 0xffffffff00047882 */ /* 0x000fc60000000000 */
[----:B------:R-:W-:Y:S05]  /*1eed0*/  BRA.DIV UR4, `(.L_x_5524) ;  /* 0x000005b6049c7947 */ /* 0x000fea000b800000 */
[----:B------:R-:W3:Y:S04]  /*1eee0*/  LDL R4, [R1+0x94] ;  /* 0x0000940001047983 */ /* 0x000ee80000100800 */
[----:B--2---:R-:W0:Y:S04]  /*1eef0*/  LDL R6, [R1+0xd8] ;  /* 0x0000d80001067983 */ /* 0x004e280000100800 */
[----:B---3--:R2:W3:Y:S04]  /*1ef00*/  SHFL.IDX PT, R54, R4, 0x5, 0x181f ;  /* 0x00b81f0004367f89 */ /* 0x0084e800000e0000 */
[----:B01----:R2:W0:Y:S02]  /*1ef10*/  SHFL.IDX PT, R13, R6, 0x5, 0x181f ;  /* 0x00b81f00060d7f89 */ /* 0x00342400000e0000 */
.L_x_7833:
[----:B------:R-:W4:Y:S01]  /*1ef20*/  LDL.LU R7, [R1+0x50] ;  /* 0x0000500001077983 */ /* 0x000f220000300800 */
[----:B0--3--:R-:W-:-:S05]  /*1ef30*/  IMAD R13, R54, R0, R13 ;  /* 0x00000000360d7224 */ /* 0x009fca00078e020d */
[----:B--2---:R-:W-:Y:S02]  /*1ef40*/  SHF.R.S32.HI R4, RZ, 0x1f, R13 ;  /* 0x0000001fff047819 */ /* 0x004fe4000001140d */
[----:B------:R-:W-:-:S04]  /*1ef50*/  IADD3 R6, P0, PT, R2, R13, RZ ;  /* 0x0000000d02067210 */ /* 0x000fc80007f1e0ff */
        /* <DEDUP_REMOVED lines=14> */
.L_x_5528:
[----:B------:R-:W0:Y:S02]  /*1f040*/  LDS R6, [R4] ;  /* 0x0000000004067984 */ /* 0x000e240000000800 */
[----:B0-----:R-:W-:-:S05]  /*1f050*/  FADD R7, R15, R6 ;  /* 0x000000060f077221 */ /* 0x001fca0000000000 */
[----:B------:R-:W0:Y:S02]  /*1f060*/  ATOMS.CAST.SPIN P0, [R4], R6, R7 ;  /* 0x000000060400758d */ /* 0x000e240001800007 */
[----:B0-----:R-:W-:Y:S05]  /*1f070*/  @!P0 BRA `(.L_x_5528) ;  /* 0xfffffffc00f08947 */ /* 0x001fea000383ffff */
[----:B------:R-:W-:Y:S05]  /*1f080*/  BRA `(.L_x_5526) ;  /* 0x00000000002c7947 */ /* 0x000fea0003800000 */
.L_x_5527:
[----:B------:R-:W0:Y:S02]  /*1f090*/  QSPC.E.D P0, RZ, [R8] ;  /* 0x0000000008ff73aa */ /* 0x000e240000000700 */
[----:B0-----:R-:W-:Y:S05]  /*1f0a0*/  @!P0 BRA `(.L_x_5529) ;  /* 0x0000000000188947 */ /* 0x001fea0003800000 */
.L_x_5530:
[----:B------:R-:W2:Y:S02]  /*1f0b0*/  LD.E R6, [R8] ;  /* 0x0000000008067980 */ /* 0x000ea40000100900 */
[----:B--2---:R-:W-:-:S06]  /*1f0c0*/  FADD R7, R15, R6 ;  /* 0x000000060f077221 */ /* 0x004fcc0000000000 */
[----:B------:R-:W2:Y:S02]  /*1f0d0*/  ATOM.E.CAST.SPIN PT, R7, [R8], R6, R7 ;  /* 0x000000060807738b */ /* 0x000ea400019e0107 */
[----:B--2---:R-:W-:-:S13]  /*1f0e0*/  ISETP.EQ.U32.AND P0, PT, R7, 0x1, PT ;  /* 0x000000010700780c */ /* 0x004fda0003f02070 */
[----:B------:R-:W-:Y:S05]  /*1f0f0*/  @!P0 BRA `(.L_x_5530) ;  /* 0xfffffffc00ec8947 */ /* 0x000fea000383ffff */
[----:B------:R-:W-:Y:S05]  /*1f100*/  BRA `(.L_x_5526) ;  /* 0x00000000000c7947 */ /* 0x000fea0003800000 */
.L_x_5529:
[----:B------:R-:W2:Y:S02]  /*1f110*/  LD.E R4, desc[UR8][R8.64] ;  /* 0x0000000808047980 */ /* 0x000ea4000c101900 */
[----:B--2---:R-:W-:-:S05]  /*1f120*/  FADD R7, R15, R4 ;  /* 0x000000040f077221 */ /* 0x004fca0000000000 */
[----:B------:R0:W-:Y:S02]  /*1f130*/  ST.E desc[UR8][R8.64], R7 ;  /* 0x0000000708007985 */ /* 0x0001e4000c101908 */
.L_x_5526:
[----:B------:R-:W-:Y:S05]  /*1f140*/  BSYNC.RECONVERGENT B1 ;  /* 0x0000000000017941 */ /* 0x000fea0003800200 */
.L_x_5525:
        /* <DEDUP_REMOVED lines=9> */
.L_x_5534:
[----:B------:R-:W0:Y:S02]  /*1f1e0*/  LDS R14, [R4] ;  /* 0x00000000040e7984 */ /* 0x000e240000000800 */
[----:B0-----:R-:W-:-:S05]  /*1f1f0*/  FADD R15, R25, R14 ;  /* 0x0000000e190f7221 */ /* 0x001fca0000000000 */
[----:B------:R-:W0:Y:S02]  /*1f200*/  ATOMS.CAST.SPIN P0, [R4], R14, R15 ;  /* 0x0000000e0400758d */ /* 0x000e24000180000f */
[----:B0-----:R-:W-:Y:S05]  /*1f210*/  @!P0 BRA `(.L_x_5534) ;  /* 0xfffffffc00f08947 */ /* 0x001fea000383ffff */
[----:B------:R-:W-:Y:S05]  /*1f220*/  BRA `(.L_x_5532) ;  /* 0x00000000002c7947 */ /* 0x000fea0003800000 */
.L_x_5533:
[----:B------:R-:W0:Y:S02]  /*1f230*/  QSPC.E.D P0, RZ, [R6] ;  /* 0x0000000006ff73aa */ /* 0x000e240000000700 */
[----:B0-----:R-:W-:Y:S05]  /*1f240*/  @!P0 BRA `(.L_x_5535) ;  /* 0x0000000000188947 */ /* 0x001fea0003800000 */
.L_x_5536:
[----:B------:R-:W2:Y:S02]  /*1f250*/  LD.E R14, [R6] ;  /* 0x00000000060e7980 */ /* 0x000ea40000100900 */
[----:B--2---:R-:W-:-:S06]  /*1f260*/  FADD R15, R25, R14 ;  /* 0x0000000e190f7221 */ /* 0x004fcc0000000000 */
[----:B------:R-:W2:Y:S02]  /*1f270*/  ATOM.E.CAST.SPIN PT, R15, [R6], R14, R15 ;  /* 0x0000000e060f738b */ /* 0x000ea400019e010f */
[----:B--2---:R-:W-:-:S13]  /*1f280*/  ISETP.EQ.U32.AND P0, PT, R15, 0x1, PT ;  /* 0x000000010f00780c */ /* 0x004fda0003f02070 */
[----:B------:R-:W-:Y:S05]  /*1f290*/  @!P0 BRA `(.L_x_5536) ;  /* 0xfffffffc00ec8947 */ /* 0x000fea000383ffff */
[----:B------:R-:W-:Y:S05]  /*1f2a0*/  BRA `(.L_x_5532) ;  /* 0x00000000000c7947 */ /* 0x000fea0003800000 */
.L_x_5535:
[----:B------:R-:W2:Y:S02]  /*1f2b0*/  LD.E R4, desc[UR8][R6.64] ;  /* 0x0000000806047980 */ /* 0x000ea4000c101900 */
[----:B--2---:R-:W-:-:S05]  /*1f2c0*/  FADD R13, R25, R4 ;  /* 0x00000004190d7221 */ /* 0x004fca0000000000 */
[----:B------:R0:W-:Y:S02]  /*1f2d0*/  ST.E desc[UR8][R6.64], R13 ;  /* 0x0000000d06007985 */ /* 0x0001e4000c101908 */
.L_x_5532:
[----:B------:R-:W-:Y:S05]  /*1f2e0*/  BSYNC.RECONVERGENT B1 ;  /* 0x0000000000017941 */ /* 0x000fea0003800200 */
.L_x_5531:
[----:B------:R-:W0:Y:S01]  /*1f2f0*/  LDL.LU R4, [R1+0x44] ;  /* 0x0000440001047983 */ /* 0x000e220000300800 */
[----:B------:R-:W-:-:S04]  /*1f300*/  IMAD.WIDE R14, R0, 0x4, R8 ;  /* 0x00000004000e7825 */ /* 0x000fc800078e0208 */
[----:B0-----:R-:W-:-:S04]  /*1f310*/  FFMA R13, R4, R3, R24 ;  /* 0x00000003040d7223 */ /* 0x001fc80000000018 */
[----:B------:R-:W-:-:S05]  /*1f320*/  FADD R13, R13, -R24 ;  /* 0x800000180d0d7221 */ /* 0x000fca0000000000 */
[----:B------:R0:W-:Y:S01]  /*1f330*/  ATOM.E.ADD.F32.FTZ.RN.STRONG.GPU P0, RZ, desc[UR8][R14.64], R13 ;  /* 0x8000000d0eff79a2 */ /* 0x0001e2000c10f308 */
[----:B------:R-:W-:Y:S04]  /*1f340*/  BSSY.RECONVERGENT B1, `(.L_x_5537) ;  /* 0x0000015000017945 */ /* 0x000fe80003800200 */
[----:B0-----:R-:W-:Y:S05]  /*1f350*/  @P0 BRA `(.L_x_5538) ;  /* 0x00000000004c0947 */ /* 0x001fea0003800000 */
[----:B------:R-:W0:Y:S02]  /*1f360*/  QSPC.E.S P0, RZ, [R14] ;  /* 0x000000000eff73aa */ /* 0x000e240000000500 */
[----:B0-----:R-:W-:Y:S05]  /*1f370*/  @!P0 BRA `(.L_x_5539) ;  /* 0x0000000000188947 */ /* 0x001fea0003800000 */
[----:B------:R-:W-:-:S07]  /*1f380*/  MOV R4, R14 ;  /* 0x0000000e00047202 */ /* 0x000fce0000000f00 */
.L_x_5540:
[----:B------:R-:W0:Y:S02]  /*1f390*/  LDS R14, [R4] ;  /* 0x00000000040e7984 */ /* 0x000e240000000800 */
[----:B0-----:R-:W-:-:S05]  /*1f3a0*/  FADD R15, R13, R14 ;  /* 0x0000000e0d0f7221 */ /* 0x001fca0000000000 */
[----:B------:R-:W0:Y:S02]  /*1f3b0*/  ATOMS.CAST.SPIN P0, [R4], R14, R15 ;  /* 0x0000000e0400758d */ /* 0x000e24000180000f */
[----:B0-----:R-:W-:Y:S05]  /*1f3c0*/  @!P0 BRA `(.L_x_5540) ;  /* 0xfffffffc00f08947 */ /* 0x001fea000383ffff */
[----:B------:R-:W-:Y:S05]  /*1f3d0*/  BRA `(.L_x_5538) ;  /* 0x00000000002c7947 */ /* 0x000fea0003800000 */
.L_x_5539:
[----:B------:R-:W0:Y:S02]  /*1f3e0*/  QSPC.E.D P0, RZ, [R14] ;  /* 0x000000000eff73aa */ /* 0x000e240000000700 */
[----:B0-----:R-:W-:Y:S05]  /*1f3f0*/  @!P0 BRA `(.L_x_5541) ;  /* 0x0000000000188947 */ /* 0x001fea0003800000 */
.L_x_5542:
[----:B------:R-:W2:Y:S02]  /*1f400*/  LD.E R20, [R14] ;  /* 0x000000000e147980 */ /* 0x000ea40000100900 */
[----:B--2---:R-:W-:-:S06]  /*1f410*/  FADD R21, R13, R20 ;  /* 0x000000140d157221 */ /* 0x004fcc0000000000 */
[----:B------:R-:W2:Y:S02]  /*1f420*/  ATOM.E.CAST.SPIN PT, R21, [R14], R20, R21 ;  /* 0x000000140e15738b */ /* 0x000ea400019e0115 */
[----:B--2---:R-:W-:-:S13]  /*1f430*/  ISETP.EQ.U32.AND P0, PT, R21, 0x1, PT ;  /* 0x000000011500780c */ /* 0x004fda0003f02070 */
[----:B------:R-:W-:Y:S05]  /*1f440*/  @!P0 BRA `(.L_x_5542) ;  /* 0xfffffffc00ec8947 */ /* 0x000fea000383ffff */
[----:B------:R-:W-:Y:S05]  /*1f450*/  BRA `(.L_x_5538) ;  /* 0x00000000000c7947 */ /* 0x000fea0003800000 */
.L_x_5541:
[----:B------:R-:W2:Y:S02]  /*1f460*/  LD.E R4, desc[UR8][R14.64] ;  /* 0x000000080e047980 */ /* 0x000ea4000c101900 */
[----:B--2---:R-:W-:-:S05]  /*1f470*/  FADD R13, R13, R4 ;  /* 0x000000040d0d7221 */ /* 0x004fca0000000000 */
[----:B------:R0:W-:Y:S02]  /*1f480*/  ST.E desc[UR8][R14.64], R13 ;  /* 0x0000000d0e007985 */ /* 0x0001e4000c101908 */
.L_x_5538:
[----:B------:R-:W-:Y:S05]  /*1f490*/  BSYNC.RECONVERGENT B1 ;  /* 0x0000000000017941 */ /* 0x000fea0003800200 */
.L_x_5537:
[----:B0-----:R-:W-:-:S05]  /*1f4a0*/  IMAD.WIDE R14, R0, 0x4, R6 ;  /* 0x00000004000e7825 */ /* 0x001fca00078e0206 */
[----:B------:R0:W-:Y:S01]  /*1f4b0*/  ATOM.E.ADD.F32.FTZ.RN.STRONG.GPU P0, RZ, desc[UR8][R14.64], R25 ;  /* 0x800000190eff79a2 */ /* 0x0001e2000c10f308 */
[----:B------:R-:W-:Y:S04]  /*1f4c0*/  BSSY.RECONVERGENT B1, `(.L_x_5543) ;  /* 0x0000015000017945 */ /* 0x000fe80003800200 */
[----:B0-----:R-:W-:Y:S05]  /*1f4d0*/  @P0 BRA `(.L_x_5544) ;  /* 0x00000000004c0947 */ /* 0x001fea0003800000 */
[----:B------:R-:W0:Y:S02]  /*1f4e0*/  QSPC.E.S P0, RZ, [R14] ;  /* 0x000000000eff73aa */ /* 0x000e240000000500 */
[----:B0-----:R-:W-:Y:S05]  /*1f4f0*/  @!P0 BRA `(.L_x_5545) ;  /* 0x0000000000188947 */ /* 0x001fea0003800000 */
[----:B------:R-:W-:-:S07]  /*1f500*/  MOV R4, R14 ;  /* 0x0000000e00047202 */ /* 0x000fce0000000f00 */
.L_x_5546:
[----:B------:R-:W0:Y:S02]  /*1f510*/  LDS R14, [R4] ;  /* 0x00000000040e7984 */ /* 0x000e240000000800 */
[----:B0-----:R-:W-:-:S05]  /*1f520*/  FADD R15, R25, R14 ;  /* 0x0000000e190f7221 */ /* 0x001fca0000000000 */
[----:B------:R-:W0:Y:S02]  /*1f530*/  ATOMS.CAST.SPIN P0, [R4], R14, R15 ;  /* 0x0000000e0400758d */ /* 0x000e24000180000f */
[----:B0-----:R-:W-:Y:S05]  /*1f540*/  @!P0 BRA `(.L_x_5546) ;  /* 0xfffffffc00f08947 */ /* 0x001fea000383ffff */
[----:B------:R-:W-:Y:S05]  /*1f550*/  BRA `(.L_x_5544) ;  /* 0x00000000002c7947 */ /* 0x000fea0003800000 */
.L_x_5545:
[----:B------:R-:W0:Y:S02]  /*1f560*/  QSPC.E.D P0, RZ, [R14] ;  /* 0x000000000eff73aa */ /* 0x000e240000000700 */
[----:B0-----:R-:W-:Y:S05]  /*1f570*/  @!P0 BRA `(.L_x_5547) ;  /* 0x0000000000188947 */ /* 0x001fea0003800000 */
.L_x_5548:
[----:B------:R-:W2:Y:S02]  /*1f580*/  LD.E R20, [R14] ;  /* 0x000000000e147980 */ /* 0x000ea40000100900 */
[----:B--2---:R-:W-:-:S06]  /*1f590*/  FADD R21, R25, R20 ;  /* 0x0000001419157221 */ /* 0x004fcc0000000000 */
[----:B------:R-:W2:Y:S02]  /*1f5a0*/  ATOM.E.CAST.SPIN PT, R21, [R14], R20, R21 ;  /* 0x000000140e15738b */ /* 0x000ea400019e0115 */
[----:B--2---:R-:W-:-:S13]  /*1f5b0*/  ISETP.EQ.U32.AND P0, PT, R21, 0x1, PT ;  /* 0x000000011500780c */ /* 0x004fda0003f02070 */
[----:B------:R-:W-:Y:S05]  /*1f5c0*/  @!P0 BRA `(.L_x_5548) ;  /* 0xfffffffc00ec8947 */ /* 0x000fea000383ffff */
[----:B------:R-:W-:Y:S05]  /*1f5d0*/  BRA `(.L_x_5544) ;  /* 0x00000000000c7947 */ /* 0x000fea0003800000 */
.L_x_5547:
[----:B------:R-:W2:Y:S02]  /*1f5e0*/  LD.E R4, desc[UR8][R14.64] ;  /* 0x000000080e047980 */ /* 0x000ea4000c101900 */
[----:B--2---:R-:W-:-:S05]  /*1f5f0*/  FADD R13, R25, R4 ;  /* 0x00000004190d7221 */ /* 0x004fca0000000000 */
[----:B------:R0:W-:Y:S02]  /*1f600*/  ST.E desc[UR8][R14.64], R13 ;  /* 0x0000000d0e007985 */ /* 0x0001e4000c101908 */
.L_x_5544:
[----:B------:R-:W-:Y:S05]  /*1f610*/  BSYNC.RECONVERGENT B1 ;  /* 0x0000000000017941 */ /* 0x000fea0003800200 */
.L_x_5543:
        /* <DEDUP_REMOVED lines=10> */
.L_x_5552:
[----:B------:R-:W0:Y:S02]  /*1f6c0*/  LDS R14, [R4] ;  /* 0x00000000040e7984 */ /* 0x000e240000000800 */
[----:B0-----:R-:W-:-:S05]  /*1f6d0*/  FADD R15, R13, R14 ;  /* 0x0000000e0d0f7221 */ /* 0x001fca0000000000 */
[----:B------:R-:W0:Y:S02]  /*1f6e0*/  ATOMS.CAST.SPIN P0, [R4], R14, R15 ;  /* 0x0000000e0400758d */ /* 0x000e24000180000f */
[----:B0-----:R-:W-:Y:S05]  /*1f6f0*/  @!P0 BRA `(.L_x_5552) ;  /* 0xfffffffc00f08947 */ /* 0x001fea000383ffff */
[----:B------:R-:W-:Y:S05]  /*1f700*/  BRA `(.L_x_5550) ;  /* 0x00000000002c7947 */ /* 0x000fea0003800000 */
.L_x_5551:
[----:B------:R-:W0:Y:S02]  /*1f710*/  QSPC.E.D P0, RZ, [R14] ;  /* 0x000000000eff73aa */ /* 0x000e240000000700 */
[----:B0-----:R-:W-:Y:S05]  /*1f720*/  @!P0 BRA `(.L_x_5553) ;  /* 0x0000000000188947 */ /* 0x001fea0003800000 */
.L_x_5554:
[----:B------:R-:W2:Y:S02]  /*1f730*/  LD.E R20, [R14] ;  /* 0x000000000e147980 */ /* 0x000ea40000100900 */
[----:B--2---:R-:W-:-:S06]  /*1f740*/  FADD R21, R13, R20 ;  /* 0x000000140d157221 */ /* 0x004fcc0000000000 */
[----:B------:R-:W2:Y:S02]  /*1f750*/  ATOM.E.CAST.SPIN PT, R21, [R14], R20, R21 ;  /* 0x000000140e15738b */ /* 0x000ea400019e0115 */
[----:B--2---:R-:W-:-:S13]  /*1f760*/  ISETP.EQ.U32.AND P0, PT, R21, 0x1, PT ;  /* 0x000000011500780c */ /* 0x004fda0003f02070 */
[----:B------:R-:W-:Y:S05]  /*1f770*/  @!P0 BRA `(.L_x_5554) ;  /* 0xfffffffc00ec8947 */ /* 0x000fea000383ffff */
[----:B------:R-:W-:Y:S05]  /*1f780*/  BRA `(.L_x_5550) ;  /* 0x00000000000c7947 */ /* 0x000fea0003800000 */
.L_x_5553:
[----:B------:R-:W2:Y:S02]  /*1f790*/  LD.E R4, desc[UR8][R14.64] ;  /* 0x000000080e047980 */ /* 0x000ea4000c101900 */
[----:B--2---:R-:W-:-:S05]  /*1f7a0*/  FADD R13, R13, R4 ;  /* 0x000000040d0d7221 */ /* 0x004fca0000000000 */
[----:B------:R0:W-:Y:S02]  /*1f7b0*/  ST.E desc[UR8][R14.64], R13 ;  /* 0x0000000d0e007985 */ /* 0x0001e4000c101908 */
.L_x_5550:
[----:B------:R-:W-:Y:S05]  /*1f7c0*/  BSYNC.RECONVERGENT B1 ;  /* 0x0000000000017941 */ /* 0x000fea0003800200 */
.L_x_5549:
[----:B0-----:R-:W-:-:S05]  /*1f7d0*/  IMAD.WIDE R14, R10, 0x4, R6 ;  /* 0x000000040a0e7825 */ /* 0x001fca00078e0206 */
[----:B------:R0:W-:Y:S01]  /*1f7e0*/  ATOM.E.ADD.F32.FTZ.RN.STRONG.GPU P0, RZ, desc[UR8][R14.64], R25 ;  /* 0x800000190eff79a2 */ /* 0x0001e2000c10f308 */
[----:B------:R-:W-:Y:S04]  /*1f7f0*/  BSSY.RECONVERGENT B1, `(.L_x_5555) ;  /* 0x0000015000017945 */ /* 0x000fe80003800200 */
[----:B0-----:R-:W-:Y:S05]  /*1f800*/  @P0 BRA `(.L_x_5556) ;  /* 0x00000000004c0947 */ /* 0x001fea0003800000 */
[----:B------:R-:W0:Y:S02]  /*1f810*/  QSPC.E.S P0, RZ, [R14] ;  /* 0x000000000eff73aa */ /* 0x000e240000000500 */
[----:B0-----:R-:W-:Y:S05]  /*1f820*/  @!P0 BRA `(.L_x_5557) ;  /* 0x0000000000188947 */ /* 0x001fea0003800000 */
[----:B------:R-:W-:-:S07]  /*1f830*/  MOV R4, R14 ;  /* 0x0000000e00047202 */ /* 0x000fce0000000f00 */
.L_x_5558:
[----:B------:R-:W0:Y:S02]  /*1f840*/  LDS R14, [R4] ;  /* 0x00000000040e7984 */ /* 0x000e240000000800 */
[----:B0-----:R-:W-:-:S05]  /*1f850*/  FADD R15, R25, R14 ;  /* 0x0000000e190f7221 */ /* 0x001fca0000000000 */
[----:B------:R-:W0:Y:S02]  /*1f860*/  ATOMS.CAST.SPIN P0, [R4], R14, R15 ;  /* 0x0000000e0400758d */ /* 0x000e24000180000f */
[----:B0-----:R-:W-:Y:S05]  /*1f870*/  @!P0 BRA `(.L_x_5558) ;  /* 0xfffffffc00f08947 */ /* 0x001fea000383ffff */
[----:B------:R-:W-:Y:S05]  /*1f880*/  BRA `(.L_x_5556) ;  /* 0x00000000002c7947 */ /* 0x000fea0003800000 */
.L_x_5557:
[----:B------:R-:W0:Y:S02]  /*1f890*/  QSPC.E.D P0, RZ, [R14] ;  /* 0x000000000eff73aa */ /* 0x000e240000000700 */
[----:B0-----:R-:W-:Y:S05]  /*1f8a0*/  @!P0 BRA `(.L_x_5559) ;  /* 0x0000000000188947 */ /* 0x001fea0003800000 */
.L_x_5560:
[----:B------:R-:W2:Y:S02]  /*1f8b0*/  LD.E R20, [R14] ;  /* 0x000000000e147980 */ /* 0x000ea40000100900 */
[----:B--2---:R-:W-:-:S06]  /*1f8c0*/  FADD R21, R25, R20 ;  /* 0x0000001419157221 */ /* 0x004fcc0000000000 */
[----:B------:R-:W2:Y:S02]  /*1f8d0*/  ATOM.E.CAST.SPIN PT, R21, [R14], R20, R21 ;  /* 0x000000140e15738b */ /* 0x000ea400019e0115 */
[----:B--2---:R-:W-:-:S13]  /*1f8e0*/  ISETP.EQ.U32.AND P0, PT, R21, 0x1, PT ;  /* 0x000000011500780c */ /* 0x004fda0003f02070 */
[----:B------:R-:W-:Y:S05]  /*1f8f0*/  @!P0 BRA `(.L_x_5560) ;  /* 0xfffffffc00ec8947 */ /* 0x000fea000383ffff */
[----:B------:R-:W-:Y:S05]  /*1f900*/  BRA `(.L_x_5556) ;  /* 0x00000000000c7947 */ /* 0x000fea0003800000 */
.L_x_5559:
[----:B------:R-:W2:Y:S02]  /*1f910*/  LD.E R4, desc[UR8][R14.64] ;  /* 0x000000080e047980 */ /* 0x000ea4000c101900 */
[----:B--2---:R-:W-:-:S05]  /*1f920*/  FADD R13, R25, R4 ;  /* 0x00000004190d7221 */ /* 0x004fca0000000000 */
[----:B------:R0:W-:Y:S02]  /*1f930*/  ST.E desc[UR8][R14.64], R13 ;  /* 0x0000000d0e007985 */ /* 0x0001e4000c101908 */
.L_x_5556:
[----:B------:R-:W-:Y:S05]  /*1f940*/  BSYNC.RECONVERGENT B1 ;  /* 0x0000000000017941 */ /* 0x000fea0003800200 */
.L_x_5555:
        /* <DEDUP_REMOVED lines=10> */
.L_x_5564:
[----:B------:R-:W0:Y:S02]  /*1f9f0*/  LDS R14, [R4] ;  /* 0x00000000040e7984 */ /* 0x000e240000000800 */
[----:B0-----:R-:W-:-:S05]  /*1fa00*/  FADD R15, R13, R14 ;  /* 0x0000000e0d0f7221 */ /* 0x001fca0000000000 */
[----:B------:R-:W0:Y:S02]  /*1fa10*/  ATOMS.CAST.SPIN P0, [R4], R14, R15 ;  /* 0x0000000e0400758d */ /* 0x000e24000180000f */
[----:B0-----:R-:W-:Y:S05]  /*1fa20*/  @!P0 BRA `(.L_x_5564) ;  /* 0xfffffffc00f08947 */ /* 0x001fea000383ffff */
[----:B------:R-:W-:Y:S05]  /*1fa30*/  BRA `(.L_x_5562) ;  /* 0x00000000002c7947 */ /* 0x000fea0003800000 */
.L_x_5563:
[----:B------:R-:W0:Y:S02]  /*1fa40*/  QSPC.E.D P0, RZ, [R14] ;  /* 0x000000000eff73aa */ /* 0x000e240000000700 */
[----:B0-----:R-:W-:Y:S05]  /*1fa50*/  @!P0 BRA `(.L_x_5565) ;  /* 0x0000000000188947 */ /* 0x001fea0003800000 */
.L_x_5566:
[----:B------:R-:W2:Y:S02]  /*1fa60*/  LD.E R20, [R14] ;  /* 0x000000000e147980 */ /* 0x000ea40000100900 */
[----:B--2---:R-:W-:-:S06]  /*1fa70*/  FADD R21, R13, R20 ;  /* 0x000000140d157221 */ /* 0x004fcc0000000000 */
[----:B------:R-:W2:Y:S02]  /*1fa80*/  ATOM.E.CAST.SPIN PT, R21, [R14], R20, R21 ;  /* 0x000000140e15738b */ /* 0x000ea400019e0115 */
[----:B--2---:R-:W-:-:S13]  /*1fa90*/  ISETP.EQ.U32.AND P0, PT, R21, 0x1, PT ;  /* 0x000000011500780c */ /* 0x004fda0003f02070 */
[----:B------:R-:W-:Y:S05]  /*1faa0*/  @!P0 BRA `(.L_x_5566) ;  /* 0xfffffffc00ec8947 */ /* 0x000fea000383ffff */
[----:B------:R-:W-:Y:S05]  /*1fab0*/  BRA `(.L_x_5562) ;  /* 0x00000000000c7947 */ /* 0x000fea0003800000 */
.L_x_5565:
[----:B------:R-:W2:Y:S02]  /*1fac0*/  LD.E R4, desc[UR8][R14.64] ;  /* 0x000000080e047980 */ /* 0x000ea4000c101900 */
[----:B--2---:R-:W-:-:S05]  /*1fad0*/  FADD R13, R13, R4 ;  /* 0x000000040d0d7221 */ /* 0x004fca0000000000 */
[----:B------:R0:W-:Y:S02]  /*1fae0*/  ST.E desc[UR8][R14.64], R13 ;  /* 0x0000000d0e007985 */ /* 0x0001e4000c101908 */
.L_x_5562:
[----:B------:R-:W-:Y:S05]  /*1faf0*/  BSYNC.RECONVERGENT B1 ;  /* 0x0000000000017941 */ /* 0x000fea0003800200 */
.L_x_5561:
[----:B0-----:R-:W-:-:S05]  /*1fb00*/  IMAD.WIDE R14, R29, 0x4, R6 ;  /* 0x000000041d0e7825 */ /* 0x001fca00078e0206 */
[----:B------:R0:W-:Y:S01]  /*1fb10*/  ATOM.E.ADD.F32.FTZ.RN.STRONG.GPU P0, RZ, desc[UR8][R14.64], R25 ;  /* 0x800000190eff79a2 */ /* 0x0001e2000c10f308 */
[----:B------:R-:W-:Y:S04]  /*1fb20*/  BSSY.RECONVERGENT B1, `(.L_x_5567) ;  /* 0x0000015000017945 */ /* 0x000fe80003800200 */
[----:B0-----:R-:W-:Y:S05]  /*1fb30*/  @P0 BRA `(.L_x_5568) ;  /* 0x00000000004c0947 */ /* 0x001fea0003800000 */
[----:B------:R-:W0:Y:S02]  /*1fb40*/  QSPC.E.S P0, RZ, [R14] ;  /* 0x000000000eff73aa */ /* 0x000e240000000500 */
[----:B0-----:R-:W-:Y:S05]  /*1fb50*/  @!P0 BRA `(.L_x_5569) ;  /* 0x0000000000188947 */ /* 0x001fea0003800000 */
[----:B------:R-:W-:-:S07]  /*1fb60*/  MOV R4, R14 ;  /* 0x0000000e00047202 */ /* 0x000fce0000000f00 */
.L_x_5570:
[----:B------:R-:W0:Y:S02]  /*1fb70*/  LDS R14, [R4] ;  /* 0x00000000040e7984 */ /* 0x000e240000000800 */
[----:B0-----:R-:W-:-:S05]  /*1fb80*/  FADD R15, R25, R14 ;  /* 0x0000000e190f7221 */ /* 0x001fca0000000000 */
[----:B------:R-:W0:Y:S02]  /*1fb90*/  ATOMS.CAST.SPIN P0, [R4], R14, R15 ;  /* 0x0000000e0400758d */ /* 0x000e24000180000f */
[----:B0-----:R-:W-:Y:S05]  /*1fba0*/  @!P0 BRA `(.L_x_5570) ;  /* 0xfffffffc00f08947 */ /* 0x001fea000383ffff */
[----:B------:R-:W-:Y:S05]  /*1fbb0*/  BRA `(.L_x_5568) ;  /* 0x00000000002c7947 */ /* 0x000fea0003800000 */
.L_x_5569:
[----:B------:R-:W0:Y:S02]  /*1fbc0*/  QSPC.E.D P0, RZ, [R14] ;  /* 0x000000000eff73aa */ /* 0x000e240000000700 */
[----:B0-----:R-:W-:Y:S05]  /*1fbd0*/  @!P0 BRA `(.L_x_5571) ;  /* 0x0000000000188947 */ /* 0x001fea0003800000 */
.L_x_5572:
[----:B------:R-:W2:Y:S02]  /*1fbe0*/  LD.E R20, [R14] ;  /* 0x000000000e147980 */ /* 0x000ea40000100900 */
[----:B--2---:R-:W-:-:S06]  /*1fbf0*/  FADD R21, R25, R20 ;  /* 0x0000001419157221 */ /* 0x004fcc0000000000 */
[----:B------:R-:W2:Y:S02]  /*1fc00*/  ATOM.E.CAST.SPIN PT, R21, [R14], R20, R21 ;  /* 0x000000140e15738b */ /* 0x000ea400019e0115 */
[----:B--2---:R-:W-:-:S13]  /*1fc10*/  ISETP.EQ.U32.AND P0, PT, R21, 0x1, PT ;  /* 0x000000011500780c */ /* 0x004fda0003f02070 */
[----:B------:R-:W-:Y:S05]  /*1fc20*/  @!P0 BRA `(.L_x_5572) ;  /* 0xfffffffc00ec8947 */ /* 0x000fea000383ffff */
[----:B------:R-:W-:Y:S05]  /*1fc30*/  BRA `(.L_x_5568) ;  /* 0x00000000000c7947 */ /* 0x000fea0003800000 */
.L_x_5571:
[----:B------:R-:W2:Y:S02]  /*1fc40*/  LD.E R4, desc[UR8][R14.64] ;  /* 0x000000080e047980 */ /* 0x000ea4000c101900 */
[----:B--2---:R-:W-:-:S05]  /*1fc50*/  FADD R13, R25, R4 ;  /* 0x00000004190d7221 */ /* 0x004fca0000000000 */
[----:B------:R0:W-:Y:S02]  /*1fc60*/  ST.E desc[UR8][R14.64], R13 ;  /* 0x0000000d0e007985 */ /* 0x0001e4000c101908 */
.L_x_5568:
[----:B------:R-:W-:Y:S05]  /*1fc70*/  BSYNC.RECONVERGENT B1 ;  /* 0x0000000000017941 */ /* 0x000fea0003800200 */
.L_x_5567:
        /* <DEDUP_REMOVED lines=10> */
.L_x_5576:
[----:B------:R-:W0:Y:S02]  /*1fd20*/  LDS R14, [R4] ;  /* 0x00000000040e7984 */ /* 0x000e240000000800 */
[----:B0-----:R-:W-:-:S05]  /*1fd30*/  FADD R15, R13, R14 ;  /* 0x0000000e0d0f7221 */ /* 0x001fca0000000000 */
[----:B------:R-:W0:Y:S02]  /*1fd40*/  ATOMS.CAST.SPIN P0, [R4], R14, R15 ;  /* 0x0000000e0400758d */ /* 0x000e24000180000f */
[----:B0-----:R-:W-:Y:S05]  /*1fd50*/  @!P0 BRA `(.L_x_5576) ;  /* 0xfffffffc00f08947 */ /* 0x001fea000383ffff */
[----:B------:R-:W-:Y:S05]  /*1fd60*/  BRA `(.L_x_5574) ;  /* 0x00000000002c7947 */ /* 0x000fea0003800000 */
.L_x_5575:
[----:B------:R-:W0:Y:S02]  /*1fd70*/  QSPC.E.D P0, RZ, [R14] ;  /* 0x000000000eff73aa */ /* 0x000e240000000700 */
[----:B0-----:R-:W-:Y:S05]  /*1fd80*/  @!P0 BRA `(.L_x_5577) ;  /* 0x0000000000188947 */ /* 0x001fea0003800000 */
.L_x_5578:
[----:B------:R-:W2:Y:S02]  /*1fd90*/  LD.E R20, [R14] ;  /* 0x000000000e147980 */ /* 0x000ea40000100900 */
[----:B--2---:R-:W-:-:S06]  /*1fda0*/  FADD R21, R13, R20 ;  /* 0x000000140d157221 */ /* 0x004fcc0000000000 */
[----:B------:R-:W2:Y:S02]  /*1fdb0*/  ATOM.E.CAST.SPIN PT, R21, [R14], R20, R21 ;  /* 0x000000140e15738b */ /* 0x000ea400019e0115 */
[----:B--2---:R-:W-:-:S13]  /*1fdc0*/  ISETP.EQ.U32.AND P0, PT, R21, 0x1, PT ;  /* 0x000000011500780c */ /* 0x004fda0003f02070 */
[----:B------:R-:W-:Y:S05]  /*1fdd0*/  @!P0 BRA `(.L_x_5578) ;  /* 0xfffffffc00ec8947 */ /* 0x000fea000383ffff */
[----:B------:R-:W-:Y:S05]  /*1fde0*/  BRA `(.L_x_5574) ;  /* 0x00000000000c7947 */ /* 0x000fea0003800000 */
.L_x_5577:
[----:B------:R-:W2:Y:S02]  /*1fdf0*/  LD.E R4, desc[UR8][R14.64] ;  /* 0x000000080e047980 */ /* 0x000ea4000c101900 */
[----:B--2---:R-:W-:-:S05]  /*1fe00*/  FADD R13, R13, R4 ;  /* 0x000000040d0d7221 */ /* 0x004fca0000000000 */
[----:B------:R0:W-:Y:S02]  /*1fe10*/  ST.E desc[UR8][R14.64], R13 ;  /* 0x0000000d0e007985 */ /* 0x0001e4000c101908 */
.L_x_5574:
[----:B------:R-:W-:Y:S05]  /*1fe20*/  BSYNC.RECONVERGENT B1 ;  /* 0x0000000000017941 */ /* 0x000fea0003800200 */
.L_x_5573:
[----:B0-----:R-:W-:-:S05]  /*1fe30*/  IMAD.WIDE R14, R30, 0x4, R6 ;  /* 0x000000041e0e7825 */ /* 0x001fca00078e0206 */
[----:B------:R0:W-:Y:S01]  /*1fe40*/  ATOM.E.ADD.F32.FTZ.RN.STRONG.GPU P0, RZ, desc[UR8][R14.64], R25 ;  /* 0x800000190eff79a2 */ /* 0x0001e2000c10f308 */
[----:B------:R-:W-:Y:S04]  /*1fe50*/  BSSY.RECONVERGENT B1, `(.L_x_5579) ;  /* 0x0000015000017945 */ /* 0x000fe80003800200 */
[----:B0-----:R-:W-:Y:S05]  /*1fe60*/  @P0 BRA `(.L_x_5580) ;  /* 0x00000000004c0947 */ /* 0x001fea0003800000 */
[----:B------:R-:W0:Y:S02]  /*1fe70*/  QSPC.E.S P0, RZ, [R14] ;  /* 0x000000000eff73aa */ /* 0x000e240000000500 */
[----:B0-----:R-:W-:Y:S05]  /*1fe80*/  @!P0 BRA `(.L_x_5581) ;  /* 0x0000000000188947 */ /* 0x001fea0003800000 */
[----:B------:R-:W-:-:S07]  /*1fe90*/  MOV R4, R14 ;  /* 0x0000000e00047202 */ /* 0x000fce0000000f00 */
.L_x_5582:
[----:B------:R-:W0:Y:S02]  /*1fea0*/  LDS R14, [R4] ;  /* 0x00000000040e7984 */ /* 0x000e240000000800 */
[----:B0-----:R-:W-:-:S05]  /*1feb0*/  FADD R15, R25, R14 ;  /* 0x0000000e190f7221 */ /* 0x001fca0000000000 */
[----:B------:R-:W0:Y:S02]  /*1fec0*/  ATOMS.CAST.SPIN P0, [R4], R14, R15 ;  /* 0x0000000e0400758d */ /* 0x000e24000180000f */
[----:B0-----:R-:W-:Y:S05]  /*1fed0*/  @!P0 BRA `(.L_x_5582) ;  /* 0xfffffffc00f08947 */ /* 0x001fea000383ffff */
[----:B------:R-:W-:Y:S05]  /*1fee0*/  BRA `(.L_x_5580) ;  /* 0x00000000002c7947 */ /* 0x000fea0003800000 */
.L_x_5581:
[----:B------:R-:W0:Y:S02]  /*1fef0*/  QSPC.E.D P0, RZ, [R14] ;  /* 0x000000000eff73aa */ /* 0x000e240000000700 */
[----:B0-----:R-:W-:Y:S05]  /*1ff00*/  @!P0 BRA `(.L_x_5583) ;  /* 0x0000000000188947 */ /* 0x001fea0003800000 */
.L_x_5584:
[----:B------:R-:W2:Y:S02]  /*1ff10*/  LD.E R20, [R14] ;  /* 0x000000000e147980 */ /* 0x000ea40000100900 */
[----:B--2---:R-:W-:-:S06]  /*1ff20*/  FADD R21, R25, R20 ;  /* 0x0000001419157221 */ /* 0x004fcc0000000000 */
[----:B------:R-:W2:Y:S02]  /*1ff30*/  ATOM.E.CAST.SPIN PT, R21, [R14], R20, R21 ;  /* 0x000000140e15738b */ /* 0x000ea400019e0115 */
[----:B--2---:R-:W-:-:S13]  /*1ff40*/  ISETP.EQ.U32.AND P0, PT, R21, 0x1, PT ;  /* 0x000000011500780c */ /* 0x004fda0003f02070 */
[----:B------:R-:W-:Y:S05]  /*1ff50*/  @!P0 BRA `(.L_x_5584) ;  /* 0xfffffffc00ec8947 */ /* 0x000fea000383ffff */
[----:B------:R-:W-:Y:S05]  /*1ff60*/  BRA `(.L_x_5580) ;  /* 0x00000000000c7947 */ /* 0x000fea0003800000 */
.L_x_5583:
[----:B------:R-:W2:Y:S02]  /*1ff70*/  LD.E R4, desc[UR8][R14.64] ;  /* 0x000000080e047980 */ /* 0x000ea4000c101900 */
[----:B--2---:R-:W-:-:S05]  /*1ff80*/  FADD R13, R25, R4 ;  /* 0x00000004190d7221 */ /* 0x004fca0000000000 */
[----:B------:R0:W-:Y:S02]  /*1ff90*/  ST.E desc[UR8][R14.64], R13 ;  /* 0x0000000d0e007985 */ /* 0x0001e4000c101908 */
.L_x_5580:
[----:B------:R-:W-:Y:S05]  /*1ffa0*/  BSYNC.RECONVERGENT B1 ;  /* 0x0000000000017941 */ /* 0x000fea0003800200 */
.L_x_5579:
        /* <DEDUP_REMOVED lines=9> */
.L_x_5588:
[----:B------:R-:W0:Y:S02]  /*20040*/  LDS R14, [R4] ;  /* 0x00000000040e7984 */ /* 0x000e240000000800 */
[----:B0-----:R-:W-:-:S05]  /*20050*/  FADD R15, R13, R14 ;  /* 0x0000000e0d0f7221 */ /* 0x001fca0000000000 */
[----:B------:R-:W0:Y:S02]  /*20060*/  ATOMS.CAST.SPIN P0, [R4], R14, R15 ;  /* 0x0000000e0400758d */ /* 0x000e24000180000f */
[----:B0-----:R-:W-:Y:S05]  /*20070*/  @!P0 BRA `(.L_x_5588) ;  /* 0xfffffffc00f08947 */ /* 0x001fea000383ffff */
[----:B------:R-:W-:Y:S05]  /*20080*/  BRA `(.L_x_5586) ;  /* 0x00000000002c7947 */ /* 0x000fea0003800000 */
.L_x_5587:
[----:B------:R-:W0:Y:S02]  /*20090*/  QSPC.E.D P0, RZ, [R14] ;  /* 0x000000000eff73aa */ /* 0x000e240000000700 */
[----:B0-----:R-:W-:Y:S05]  /*200a0*/  @!P0 BRA `(.L_x_5589) ;  /* 0x0000000000188947 */ /* 0x001fea0003800000 */
.L_x_5590:
[----:B------:R-:W2:Y:S02]  /*200b0*/  LD.E R20, [R14] ;  /* 0x000000000e147980 */ /* 0x000ea40000100900 */
[----:B--2---:R-:W-:-:S06]  /*200c0*/  FADD R21, R13, R20 ;  /* 0x000000140d157221 */ /* 0x004fcc0000000000 */
[----:B------:R-:W2:Y:S02]  /*200d0*/  ATOM.E.CAST.SPIN PT, R21, [R14], R20, R21 ;  /* 0x000000140e15738b */ /* 0x000ea400019e0115 */
[----:B--2---:R-:W-:-:S13]  /*200e0*/  ISETP.EQ.U32.AND P0, PT, R21, 0x1, PT ;  /* 0x000000011500780c */ /* 0x004fda0003f02070 */
[----:B------:R-:W-:Y:S05]  /*200f0*/  @!P0 BRA `(.L_x_5590) ;  /* 0xfffffffc00ec8947 */ /* 0x000fea000383ffff */
[----:B------:R-:W-:Y:S05]  /*20100*/  BRA `(.L_x_5586) ;  /* 0x00000000000c7947 */ /* 0x000fea0003800000 */
.L_x_5589:
[----:B------:R-:W2:Y:S02]  /*20110*/  LD.E R4, desc[UR8][R14.64] ;  /* 0x000000080e047980 */ /* 0x000ea4000c101900 */
[----:B--2---:R-:W-:-:S05]  /*20120*/  FADD R13, R13, R4 ;  /* 0x000000040d0d7221 */ /* 0x004fca0000000000 */
[----:B------:R0:W-:Y:S02]  /*20130*/  ST.E desc[UR8][R14.64], R13 ;  /* 0x0000000d0e007985 */ /* 0x0001e4000c101908 */
.L_x_5586:
[----:B------:R-:W-:Y:S05]  /*20140*/  BSYNC.RECONVERGENT B1 ;  /* 0x0000000000017941 */ /* 0x000fea0003800200 */
.L_x_5585:
[----:B0-----:R-:W-:-:S05]  /*20150*/  IMAD.WIDE R14, R5, 0x4, R6 ;  /* 0x00000004050e7825 */ /* 0x001fca00078e0206 */
[----:B------:R0:W-:Y:S01]  /*20160*/  ATOM.E.ADD.F32.FTZ.RN.STRONG.GPU P0, RZ, desc[UR8][R14.64], R25 ;  /* 0x800000190eff79a2 */ /* 0x0001e2000c10f308 */
[----:B------:R-:W-:Y:S04]  /*20170*/  BSSY.RECONVERGENT B1, `(.L_x_5591) ;  /* 0x0000015000017945 */ /* 0x000fe80003800200 */
[----:B0-----:R-:W-:Y:S05]  /*20180*/  @P0 BRA `(.L_x_5592) ;  /* 0x00000000004c0947 */ /* 0x001fea0003800000 */
[----:B------:R-:W0:Y:S02]  /*20190*/  QSPC.E.S P0, RZ, [R14] ;  /* 0x000000000eff73aa */ /* 0x000e240000000500 */
[----:B0-----:R-:W-:Y:S05]  /*201a0*/  @!P0 BRA `(.L_x_5593) ;  /* 0x0000000000188947 */ /* 0x001fea0003800000 */
[----:B------:R-:W-:-:S07]  /*201b0*/  MOV R4, R14 ;  /* 0x0000000e00047202 */ /* 0x000fce0000000f00 */
.L_x_5594:
[----:B------:R-:W0:Y:S02]  /*201c0*/  LDS R14, [R4] ;  /* 0x00000000040e7984 */ /* 0x000e240000000800 */
[----:B0-----:R-:W-:-:S05]  /*201d0*/  FADD R15, R25, R14 ;  /* 0x0000000e190f7221 */ /* 0x001fca0000000000 */
[----:B------:R-:W0:Y:S02]  /*201e0*/  ATOMS.CAST.SPIN P0, [R4], R14, R15 ;  /* 0x0000000e0400758d */ /* 0x000e24000180000f */
[----:B0-----:R-:W-:Y:S05]  /*201f0*/  @!P0 BRA `(.L_x_5594) ;  /* 0xfffffffc00f08947 */ /* 0x001fea000383ffff */
[----:B------:R-:W-:Y:S05]  /*20200*/  BRA `(.L_x_5592) ;  /* 0x00000000002c7947 */ /* 0x000fea0003800000 */
.L_x_5593:
[----:B------:R-:W0:Y:S02]  /*20210*/  QSPC.E.D P0, RZ, [R14] ;  /* 0x000000000eff73aa */ /* 0x000e240000000700 */
[----:B0-----:R-:W-:Y:S05]  /*20220*/  @!P0 BRA `(.L_x_5595) ;  /* 0x0000000000188947 */ /* 0x001fea0003800000 */
.L_x_5596:
[----:B------:R-:W2:Y:S02]  /*20230*/  LD.E R20, [R14] ;  /* 0x000000000e147980 */ /* 0x000ea40000100900 */
[----:B--2---:R-:W-:-:S06]  /*20240*/  FADD R21, R25, R20 ;  /* 0x0000001419157221 */ /* 0x004fcc0000000000 */
[----:B------:R-:W2:Y:S02]  /*20250*/  ATOM.E.CAST.SPIN PT, R21, [R14], R20, R21 ;  /* 0x000000140e15738b */ /* 0x000ea400019e0115 */
[----:B--2---:R-:W-:-:S13]  /*20260*/  ISETP.EQ.U32.AND P0, PT, R21, 0x1, PT ;  /* 0x000000011500780c */ /* 0x004fda0003f02070 */
[----:B------:R-:W-:Y:S05]  /*20270*/  @!P0 BRA `(.L_x_5596) ;  /* 0xfffffffc00ec8947 */ /* 0x000fea000383ffff */
[----:B------:R-:W-:Y:S05]  /*20280*/  BRA `(.L_x_5592) ;  /* 0x00000000000c7947 */ /* 0x000fea0003800000 */
.L_x_5595:
[----:B------:R-:W2:Y:S02]  /*20290*/  LD.E R4, desc[UR8][R14.64] ;  /* 0x000000080e047980 */ /* 0x000ea4000c101900 */
[----:B--2---:R-:W-:-:S05]  /*202a0*/  FADD R13, R25, R4 ;  /* 0x00000004190d7221 */ /* 0x004fca0000000000 */
[----:B------:R0:W-:Y:S02]  /*202b0*/  ST.E desc[UR8][R14.64], R13 ;  /* 0x0000000d0e007985 */ /* 0x0001e4000c101908 */
.L_x_5592:
[----:B------:R-:W-:Y:S05]  /*202c0*/  BSYNC.RECONVERGENT B1 ;  /* 0x0000000000017941 */ /* 0x000fea0003800200 */
.L_x_5591:
        /* <DEDUP_REMOVED lines=9> */
.L_x_5600:
[----:B------:R-:W0:Y:S02]  /*20360*/  LDS R14, [R4] ;  /* 0x00000000040e7984 */ /* 0x000e240000000800 */
[----:B0-----:R-:W-:-:S05]  /*20370*/  FADD R15, R41, R14 ;  /* 0x0000000e290f7221 */ /* 0x001fca0000000000 */
[----:B------:R-:W0:Y:S02]  /*20380*/  ATOMS.CAST.SPIN P0, [R4], R14, R15 ;  /* 0x0000000e0400758d */ /* 0x000e24000180000f */
[----:B0-----:R-:W-:Y:S05]  /*20390*/  @!P0 BRA `(.L_x_5600) ;  /* 0xfffffffc00f08947 */ /* 0x001fea000383ffff */
[----:B------:R-:W-:Y:S05]  /*203a0*/  BRA `(.L_x_5598) ;  /* 0x00000000002c7947 */ /* 0x000fea0003800000 */
.L_x_5599:
[----:B------:R-:W0:Y:S02]  /*203b0*/  QSPC.E.D P0, RZ, [R14] ;  /* 0x000000000eff73aa */ /* 0x000e240000000700 */
[----:B0-----:R-:W-:Y:S05]  /*203c0*/  @!P0 BRA `(.L_x_5601) ;  /* 0x0000000000188947 */ /* 0x001fea0003800000 */
.L_x_5602:
[----:B------:R-:W2:Y:S02]  /*203d0*/  LD.E R20, [R14] ;  /* 0x000000000e147980 */ /* 0x000ea40000100900 */
[----:B--2---:R-:W-:-:S06]  /*203e0*/  FADD R21, R41, R20 ;  /* 0x0000001429157221 */ /* 0x004fcc0000000000 */
[----:B------:R-:W2:Y:S02]  /*203f0*/  ATOM.E.CAST.SPIN PT, R21, [R14], R20, R21 ;  /* 0x000000140e15738b */ /* 0x000ea400019e0115 */
[----:B--2---:R-:W-:-:S13]  /*20400*/  ISETP.EQ.U32.AND P0, PT, R21, 0x1, PT ;  /* 0x000000011500780c */ /* 0x004fda0003f02070 */
[----:B------:R-:W-:Y:S05]  /*20410*/  @!P0 BRA `(.L_x_5602) ;  /* 0xfffffffc00ec8947 */ /* 0x000fea000383ffff */
[----:B------:R-:W-:Y:S05]  /*20420*/  BRA `(.L_x_5598) ;  /* 0x00000000000c7947 */ /* 0x000fea0003800000 */
.L_x_5601:
[----:B------:R-:W2:Y:S02]  /*20430*/  LD.E R4, desc[UR8][R14.64] ;  /* 0x000000080e047980 */ /* 0x000ea4000c101900 */
[----:B--2---:R-:W-:-:S05]  /*20440*/  FADD R13, R41, R4 ;  /* 0x00000004290d7221 */ /* 0x004fca0000000000 */
[----:B------:R0:W-:Y:S02]  /*20450*/  ST.E desc[UR8][R14.64], R13 ;  /* 0x0000000d0e007985 */ /* 0x0001e4000c101908 */
.L_x_5598:
[----:B------:R-:W-:Y:S05]  /*20460*/  BSYNC.RECONVERGENT B1 ;  /* 0x0000000000017941 */ /* 0x000fea0003800200 */
.L_x_5597:
[----:B0-----:R-:W-:-:S05]  /*20470*/  IMAD.WIDE R14, R16, 0x4, R6 ;  /* 0x00000004100e7825 */ /* 0x001fca00078e0206 */
[----:B------:R0:W-:Y:S01]  /*20480*/  ATOM.E.ADD.F32.FTZ.RN.STRONG.GPU P0, RZ, desc[UR8][R14.64], R25 ;  /* 0x800000190eff79a2 */ /* 0x0001e2000c10f308 */
[----:B------:R-:W-:Y:S04]  /*20490*/  BSSY.RECONVERGENT B1, `(.L_x_5603) ;  /* 0x0000015000017945 */ /* 0x000fe80003800200 */
[----:B0-----:R-:W-:Y:S05]  /*204a0*/  @P0 BRA `(.L_x_5604) ;  /* 0x00000000004c0947 */ /* 0x001fea0003800000 */
[----:B------:R-:W0:Y:S02]  /*204b0*/  QSPC.E.S P0, RZ, [R14] ;  /* 0x000000000eff73aa */ /* 0x000e240000000500 */
[----:B0-----:R-:W-:Y:S05]  /*204c0*/  @!P0 BRA `(.L_x_5605) ;  /* 0x0000000000188947 */ /* 0x001fea0003800000 */
[----:B------:R-:W-:-:S07]  /*204d0*/  MOV R4, R14 ;  /* 0x0000000e00047202 */ /* 0x000fce0000000f00 */
.L_x_5606:
[----:B------:R-:W0:Y:S02]  /*204e0*/  LDS R14, [R4] ;  /* 0x00000000040e7984 */ /* 0x000e240000000800 */
[----:B0-----:R-:W-:-:S05]  /*204f0*/  FADD R15, R25, R14 ;  /* 0x0000000e190f7221 */ /* 0x001fca0000000000 */
[----:B------:R-:W0:Y:S02]  /*20500*/  ATOMS.CAST.SPIN P0, [R4], R14, R15 ;  /* 0x0000000e0400758d */ /* 0x000e24000180000f */
[----:B0-----:R-:W-:Y:S05]  /*20510*/  @!P0 BRA `(.L_x_5606) ;  /* 0xfffffffc00f08947 */ /* 0x001fea000383ffff */
[----:B------:R-:W-:Y:S05]  /*20520*/  BRA `(.L_x_5604) ;  /* 0x00000000002c7947 */ /* 0x000fea0003800000 */
.L_x_5605:
[----:B------:R-:W0:Y:S02]  /*20530*/  QSPC.E.D P0, RZ, [R14] ;  /* 0x000000000eff73aa */ /* 0x000e240000000700 */
[----:B0-----:R-:W-:Y:S05]  /*20540*/  @!P0 BRA `(.L_x_5607) ;  /* 0x0000000000188947 */ /* 0x001fea0003800000 */
.L_x_5608:
[----:B------:R-:W2:Y:S02]  /*20550*/  LD.E R20, [R14] ;  /* 0x000000000e147980 */ /* 0x000ea40000100900 */
[----:B--2---:R-:W-:-:S06]  /*20560*/  FADD R21, R25, R20 ;  /* 0x0000001419157221 */ /* 0x004fcc0000000000 */
[----:B------:R-:W2:Y:S02]  /*20570*/  ATOM.E.CAST.SPIN PT, R21, [R14], R20, R21 ;  /* 0x000000140e15738b */ /* 0x000ea400019e0115 */
[----:B--2---:R-:W-:-:S13]  /*20580*/  ISETP.EQ.U32.AND P0, PT, R21, 0x1, PT ;  /* 0x000000011500780c */ /* 0x004fda0003f02070 */
[----:B------:R-:W-:Y:S05]  /*20590*/  @!P0 BRA `(.L_x_5608) ;  /* 0xfffffffc00ec8947 */ /* 0x000fea000383ffff */
[----:B------:R-:W-:Y:S05]  /*205a0*/  BRA `(.L_x_5604) ;  /* 0x00000000000c7947 */ /* 0x000fea0003800000 */
.L_x_5607:
[----:B------:R-:W2:Y:S02]  /*205b0*/  LD.E R4, desc[UR8][R14.64] ;  /* 0x000000080e047980 */ /* 0x000ea4000c101900 */
[----:B--2---:R-:W-:-:S05]  /*205c0*/  FADD R13, R25, R4 ;  /* 0x00000004190d7221 */ /* 0x004fca0000000000 */
[----:B------:R0:W-:Y:S02]  /*205d0*/  ST.E desc[UR8][R14.64], R13 ;  /* 0x0000000d0e007985 */ /* 0x0001e4000c101908 */
.L_x_5604:
[----:B------:R-:W-:Y:S05]  /*205e0*/  BSYNC.RECONVERGENT B1 ;  /* 0x0000000000017941 */ /* 0x000fea0003800200 */
.L_x_5603:
        /* <DEDUP_REMOVED lines=9> */
.L_x_5612:
[----:B------:R-:W0:Y:S02]  /*20680*/  LDS R8, [R4] ;  /* 0x0000000004087984 */ /* 0x000e240000000800 */
[----:B0-----:R-:W-:-:S05]  /*20690*/  FADD R9, R13, R8 ;  /* 0x000000080d097221 */ /* 0x001fca0000000000 */
[----:B------:R-:W0:Y:S02]  /*206a0*/  ATOMS.CAST.SPIN P0, [R4], R8, R9 ;  /* 0x000000080400758d */ /* 0x000e240001800009 */
[----:B0-----:R-:W-:Y:S05]  /*206b0*/  @!P0 BRA `(.L_x_5612) ;  /* 0xfffffffc00f08947 */ /* 0x001fea000383ffff */
[----:B------:R-:W-:Y:S05]  /*206c0*/  BRA `(.L_x_5610) ;  /* 0x00000000002c7947 */ /* 0x000fea0003800000 */
.L_x_5611:
[----:B------:R-:W0:Y:S02]  /*206d0*/  QSPC.E.D P0, RZ, [R8] ;  /* 0x0000000008ff73aa */ /* 0x000e240000000700 */
[----:B0-----:R-:W-:Y:S05]  /*206e0*/  @!P0 BRA `(.L_x_5613) ;  /* 0x0000000000188947 */ /* 0x001fea0003800000 */
.L_x_5614:
[----:B------:R-:W2:Y:S02]  /*206f0*/  LD.E R14, [R8] ;  /* 0x00000000080e7980 */ /* 0x000ea40000100900 */
[----:B--2---:R-:W-:-:S06]  /*20700*/  FADD R15, R13, R14 ;  /* 0x0000000e0d0f7221 */ /* 0x004fcc0000000000 */
[----:B------:R-:W2:Y:S02]  /*20710*/  ATOM.E.CAST.SPIN PT, R15, [R8], R14, R15 ;  /* 0x0000000e080f738b */ /* 0x000ea400019e010f */
[----:B--2---:R-:W-:-:S13]  /*20720*/  ISETP.EQ.U32.AND P0, PT, R15, 0x1, PT ;  /* 0x000000010f00780c */ /* 0x004fda0003f02070 */
[----:B------:R-:W-:Y:S05]  /*20730*/  @!P0 BRA `(.L_x_5614) ;  /* 0xfffffffc00ec8947 */ /* 0x000fea000383ffff */
[----:B------:R-:W-:Y:S05]  /*20740*/  BRA `(.L_x_5610) ;  /* 0x00000000000c7947 */ /* 0x000fea0003800000 */
.L_x_5613:
[----:B------:R-:W2:Y:S02]  /*20750*/  LD.E R4, desc[UR8][R8.64] ;  /* 0x0000000808047980 */ /* 0x000ea4000c101900 */
[----:B--2---:R-:W-:-:S05]  /*20760*/  FADD R13, R13, R4 ;  /* 0x000000040d0d7221 */ /* 0x004fca0000000000 */
[----:B------:R0:W-:Y:S02]  /*20770*/  ST.E desc[UR8][R8.64], R13 ;  /* 0x0000000d08007985 */ /* 0x0001e4000c101908 */
.L_x_5610:
[----:B------:R-:W-:Y:S05]  /*20780*/  BSYNC.RECONVERGENT B1 ;  /* 0x0000000000017941 */ /* 0x000fea0003800200 */
.L_x_5609:
[----:B------:R-:W-:-:S05]  /*20790*/  IMAD.WIDE R6, R28, 0x4, R6 ;  /* 0x000000041c067825 */ /* 0x000fca00078e0206 */
[----:B------:R1:W-:Y:S01]  /*207a0*/  ATOM.E.ADD.F32.FTZ.RN.STRONG.GPU P0, RZ, desc[UR8][R6.64], R25 ;  /* 0x8000001906ff79a2 */ /* 0x0003e2000c10f308 */
[----:B------:R-:W-:Y:S04]  /*207b0*/  BSSY.RECONVERGENT B1, `(.L_x_5615) ;  /* 0x0000015000017945 */ /* 0x000fe80003800200 */
[----:B-1----:R-:W-:Y:S05]  /*207c0*/  @P0 BRA `(.L_x_5616) ;  /* 0x00000000004c0947 */ /* 0x002fea0003800000 */
[----:B------:R-:W1:Y:S02]  /*207d0*/  QSPC.E.S P0, RZ, [R6] ;  /* 0x0000000006ff73aa */ /* 0x000e640000000500 */
[----:B-1----:R-:W-:Y:S05]  /*207e0*/  @!P0 BRA `(.L_x_5617) ;  /* 0x0000000000188947 */ /* 0x002fea0003800000 */
[----:B------:R-:W-:-:S07]  /*207f0*/  MOV R4, R6 ;  /* 0x0000000600047202 */ /* 0x000fce0000000f00 */
.L_x_5618:
[----:B------:R-:W1:Y:S02]  /*20800*/  LDS R6, [R4] ;  /* 0x0000000004067984 */ /* 0x000e640000000800 */
[----:B-1----:R-:W-:-:S05]  /*20810*/  FADD R7, R25, R6 ;  /* 0x0000000619077221 */ /* 0x002fca0000000000 */
[----:B------:R-:W1:Y:S02]  /*20820*/  ATOMS.CAST.SPIN P0, [R4], R6, R7 ;  /* 0x000000060400758d */ /* 0x000e640001800007 */
[----:B-1----:R-:W-:Y:S05]  /*20830*/  @!P0 BRA `(.L_x_5618) ;  /* 0xfffffffc00f08947 */ /* 0x002fea000383ffff */
[----:B------:R-:W-:Y:S05]  /*20840*/  BRA `(.L_x_5616) ;  /* 0x00000000002c7947 */ /* 0x000fea0003800000 */
.L_x_5617:
[----:B------:R-:W1:Y:S02]  /*20850*/  QSPC.E.D P0, RZ, [R6] ;  /* 0x0000000006ff73aa */ /* 0x000e640000000700 */
[----:B-1----:R-:W-:Y:S05]  /*20860*/  @!P0 BRA `(.L_x_5619) ;  /* 0x0000000000188947 */ /* 0x002fea0003800000 */
.L_x_5620:
[----:B0-----:R-:W2:Y:S02]  /*20870*/  LD.E R8, [R6] ;  /* 0x0000000006087980 */ /* 0x001ea40000100900 */
[----:B--2---:R-:W-:-:S06]  /*20880*/  FADD R9, R25, R8 ;  /* 0x0000000819097221 */ /* 0x004fcc0000000000 */
[----:B------:R-:W2:Y:S02]  /*20890*/  ATOM.E.CAST.SPIN PT, R9, [R6], R8, R9 ;  /* 0x000000080609738b */ /* 0x000ea400019e0109 */
[----:B--2---:R-:W-:-:S13]  /*208a0*/  ISETP.EQ.U32.AND P0, PT, R9, 0x1, PT ;  /* 0x000000010900780c */ /* 0x004fda0003f02070 */
[----:B------:R-:W-:Y:S05]  /*208b0*/  @!P0 BRA `(.L_x_5620) ;  /* 0xfffffffc00ec8947 */ /* 0x000fea000383ffff */
[----:B------:R-:W-:Y:S05]  /*208c0*/  BRA `(.L_x_5616) ;  /* 0x00000000000c7947 */ /* 0x000fea0003800000 */
.L_x_5619:
[----:B------:R-:W0:Y:S02]  /*208d0*/  LD.E R4, desc[UR8][R6.64] ;  /* 0x0000000806047980 */ /* 0x000e24000c101900 */
[----:B0-----:R-:W-:-:S05]  /*208e0*/  FADD R9, R25, R4 ;  /* 0x0000000419097221 */ /* 0x001fca0000000000 */
[----:B------:R1:W-:Y:S02]  /*208f0*/  ST.E desc[UR8][R6.64], R9 ;  /* 0x0000000906007985 */ /* 0x0003e4000c101908 */
.L_x_5616:
[----:B------:R-:W-:Y:S05]  /*20900*/  BSYNC.RECONVERGENT B1 ;  /* 0x0000000000017941 */ /* 0x000fea0003800200 */
.L_x_5615:
[----:B------:R-:W-:-:S03]  /*20910*/  UMOV UR4, 0xffffffff ;  /* 0xffffffff00047882 */ /* 0x000fc60000000000 */
[----:B------:R-:W-:Y:S05]  /*20920*/  BRA.DIV UR4, `(.L_x_5621) ;  /* 0x0000059e04507947 */ /* 0x000fea000b800000 */
[----:B------:R-:W2:Y:S04]  /*20930*/  LDL R4, [R1+0x94] ;  /* 0x0000940001047983 */ /* 0x000ea80000100800 */
[----:B-1----:R-:W0:Y:S04]  /*20940*/  LDL R6, [R1+0xd8] ;  /* 0x0000d80001067983 */ /* 0x002e280000100800 */
[----:B--2---:R1:W2:Y:S04]  /*20950*/  SHFL.IDX PT, R54, R4, 0x6, 0x181f ;  /* 0x00d81f0004367f89 */ /* 0x0042a800000e0000 */
[----:B0-----:R1:W0:Y:S02]  /*20960*/  SHFL.IDX PT, R13, R6, 0x6, 0x181f ;  /* 0x00d81f00060d7f89 */ /* 0x00122400000e0000 */
.L_x_7837:
[----:B------:R-:W3:Y:S01]  /*20970*/  LDL.LU R7, [R1+0x60] ;  /* 0x0000600001077983 */ /* 0x000ee20000300800 */
[----:B0-2---:R-:W-:-:S05]  /*20980*/  IMAD R13, R54, R0, R13 ;  /* 0x00000000360d7224 */ /* 0x005fca00078e020d */
        /* <DEDUP_REMOVED lines=16> */
.L_x_5625:
[----:B------:R-:W0:Y:S02]  /*20a90*/  LDS R6, [R4] ;  /* 0x0000000004067984 */ /* 0x000e240000000800 */
[----:B0-----:R-:W-:-:S05]  /*20aa0*/  FADD R7, R15, R6 ;  /* 0x000000060f077221 */ /* 0x001fca0000000000 */
[----:B------:R-:W0:Y:S02]  /*20ab0*/  ATOMS.CAST.SPIN P0, [R4], R6, R7 ;  /* 0x000000060400758d */ /* 0x000e240001800007 */
[----:B0-----:R-:W-:Y:S05]  /*20ac0*/  @!P0 BRA `(.L_x_5625) ;  /* 0xfffffffc00f08947 */ /* 0x001fea000383ffff */
[----:B------:R-:W-:Y:S05]  /*20ad0*/  BRA `(.L_x_5623) ;  /* 0x00000000002c7947 */ /* 0x000fea0003800000 */
.L_x_5624:
[----:B------:R-:W0:Y:S02]  /*20ae0*/  QSPC.E.D P0, RZ, [R8] ;  /* 0x0000000008ff73aa */ /* 0x000e240000000700 */
[----:B0-----:R-:W-:Y:S05]  /*20af0*/  @!P0 BRA `(.L_x_5626) ;  /* 0x0000000000188947 */ /* 0x001fea0003800000 */
.L_x_5627:
[----:B------:R-:W2:Y:S02]  /*20b00*/  LD.E R6, [R8] ;  /* 0x0000000008067980 */ /* 0x000ea40000100900 */
[----:B--2---:R-:W-:-:S06]  /*20b10*/  FADD R7, R15, R6 ;  /* 0x000000060f077221 */ /* 0x004fcc0000000000 */
[----:B------:R-:W2:Y:S02]  /*20b20*/  ATOM.E.CAST.SPIN PT, R7, [R8], R6, R7 ;  /* 0x000000060807738b */ /* 0x000ea400019e0107 */
[----:B--2---:R-:W-:-:S13]  /*20b30*/  ISETP.EQ.U32.AND P0, PT, R7, 0x1, PT ;  /* 0x000000010700780c */ /* 0x004fda0003f02070 */
[----:B------:R-:W-:Y:S05]  /*20b40*/  @!P0 BRA `(.L_x_5627) ;  /* 0xfffffffc00ec8947 */ /* 0x000fea000383ffff */
[----:B------:R-:W-:Y:S05]  /*20b50*/  BRA `(.L_x_5623) ;  /* 0x00000000000c7947 */ /* 0x000fea0003800000 */
.L_x_5626:
[----:B------:R-:W2:Y:S02]  /*20b60*/  LD.E R4, desc[UR8][R8.64] ;  /* 0x0000000808047980 */ /* 0x000ea4000c101900 */
[----:B--2---:R-:W-:-:S05]  /*20b70*/  FADD R7, R15, R4 ;  /* 0x000000040f077221 */ /* 0x004fca0000000000 */
[----:B------:R0:W-:Y:S02]  /*20b80*/  ST.E desc[UR8][R8.64], R7 ;  /* 0x0000000708007985 */ /* 0x0001e4000c101908 */
.L_x_5623:
[----:B------:R-:W-:Y:S05]  /*20b90*/  BSYNC.RECONVERGENT B1 ;  /* 0x0000000000017941 */ /* 0x000fea0003800200 */
.L_x_5622:
        /* <DEDUP_REMOVED lines=9> */
.L_x_5631:
[----:B------:R-:W0:Y:S02]  /*20c30*/  LDS R14, [R4] ;  /* 0x00000000040e7984 */ /* 0x000e240000000800 */
[----:B0-----:R-:W-:-:S05]  /*20c40*/  FADD R15, R25, R14 ;  /* 0x0000000e190f7221 */ /* 0x001fca0000000000 */
[----:B------:R-:W0:Y:S02]  /*20c50*/  ATOMS.CAST.SPIN P0, [R4], R14, R15 ;  /* 0x0000000e0400758d */ /* 0x000e24000180000f */
[----:B0-----:R-:W-:Y:S05]  /*20c60*/  @!P0 BRA `(.L_x_5631) ;  /* 0xfffffffc00f08947 */ /* 0x001fea000383ffff */
[----:B------:R-:W-:Y:S05]  /*20c70*/  BRA `(.L_x_5629) ;  /* 0x00000000002c7947 */ /* 0x000fea0003800000 */
.L_x_5630:
[----:B------:R-:W0:Y:S02]  /*20c80*/  QSPC.E.D P0, RZ, [R6] ;  /* 0x0000000006ff73aa */ /* 0x000e240000000700 */
[----:B0-----:R-:W-:Y:S05]  /*20c90*/  @!P0 BRA `(.L_x_5632) ;  /* 0x0000000000188947 */ /* 0x001fea0003800000 */
.L_x_5633:
[----:B------:R-:W2:Y:S02]  /*20ca0*/  LD.E R14, [R6] ;  /* 0x00000000060e7980 */ /* 0x000ea40000100900 */
[----:B--2---:R-:W-:-:S06]  /*20cb0*/  FADD R15, R25, R14 ;  /* 0x0000000e190f7221 */ /* 0x004fcc0000000000 */
[----:B------:R-:W2:Y:S02]  /*20cc0*/  ATOM.E.CAST.SPIN PT, R15, [R6], R14, R15 ;  /* 0x0000000e060f738b */ /* 0x000ea400019e010f */
[----:B--2---:R-:W-:-:S13]  /*20cd0*/  ISETP.EQ.U32.AND P0, PT, R15, 0x1, PT ;  /* 0x000000010f00780c */ /* 0x004fda0003f02070 */
[----:B------:R-:W-:Y:S05]  /*20ce0*/  @!P0 BRA `(.L_x_5633) ;  /* 0xfffffffc00ec8947 */ /* 0x000fea000383ffff */
[----:B------:R-:W-:Y:S05]  /*20cf0*/  BRA `(.L_x_5629) ;  /* 0x00000000000c7947 */ /* 0x000fea0003800000 */
.L_x_5632:
[----:B------:R-:W2:Y:S02]  /*20d00*/  LD.E R4, desc[UR8][R6.64] ;  /* 0x0000000806047980 */ /* 0x000ea4000c101900 */
[----:B--2---:R-:W-:-:S05]  /*20d10*/  FADD R13, R25, R4 ;  /* 0x00000004190d7221 */ /* 0x004fca0000000000 */
[----:B------:R0:W-:Y:S02]  /*20d20*/  ST.E desc[UR8][R6.64], R13 ;  /* 0x0000000d06007985 */ /* 0x0001e4000c101908 */
.L_x_5629:
[----:B------:R-:W-:Y:S05]  /*20d30*/  BSYNC.RECONVERGENT B1 ;  /* 0x0000000000017941 */ /* 0x000fea0003800200 */
.L_x_5628:
        /* <DEDUP_REMOVED lines=10> */
.L_x_5637:
[----:B------:R-:W0:Y:S02]  /*20de0*/  LDS R14, [R4] ;  /* 0x00000000040e7984 */ /* 0x000e240000000800 */
[----:B0-----:R-:W-:-:S05]  /*20df0*/  FADD R15, R13, R14 ;  /* 0x0000000e0d0f7221 */ /* 0x001fca0000000000 */
[----:B------:R-:W0:Y:S02]  /*20e00*/  ATOMS.CAST.SPIN P0, [R4], R14, R15 ;  /* 0x0000000e0400758d */ /* 0x000e24000180000f */
[----:B0-----:R-:W-:Y:S05]  /*20e10*/  @!P0 BRA `(.L_x_5637) ;  /* 0xfffffffc00f08947 */ /* 0x001fea000383ffff */
[----:B------:R-:W-:Y:S05]  /*20e20*/  BRA `(.L_x_5635) ;  /* 0x00000000002c7947 */ /* 0x000fea0003800000 */
.L_x_5636:
[----:B------:R-:W0:Y:S02]  /*20e30*/  QSPC.E.D P0, RZ, [R14] ;  /* 0x000000000eff73aa */ /* 0x000e240000000700 */
[----:B0-----:R-:W-:Y:S05]  /*20e40*/  @!P0 BRA `(.L_x_5638) ;  /* 0x0000000000188947 */ /* 0x001fea0003800000 */
.L_x_5639:
[----:B------:R-:W2:Y:S02]  /*20e50*/  LD.E R18, [R14] ;  /* 0x000000000e127980 */ /* 0x000ea40000100900 */
[----:B--2---:R-:W-:-:S06]  /*20e60*/  FADD R19, R13, R18 ;  /* 0x000000120d137221 */ /* 0x004fcc0000000000 */
[----:B------:R-:W2:Y:S02]  /*20e70*/  ATOM.E.CAST.SPIN PT, R19, [R14], R18, R19 ;  /* 0x000000120e13738b */ /* 0x000ea400019e0113 */
[----:B--2---:R-:W-:-:S13]  /*20e80*/  ISETP.EQ.U32.AND P0, PT, R19, 0x1, PT ;  /* 0x000000011300780c */ /* 0x004fda0003f02070 */
[----:B------:R-:W-:Y:S05]  /*20e90*/  @!P0 BRA `(.L_x_5639) ;  /* 0xfffffffc00ec8947 */ /* 0x000fea000383ffff */
[----:B------:R-:W-:Y:S05]  /*20ea0*/  BRA `(.L_x_5635) ;  /* 0x00000000000c7947 */ /* 0x000fea0003800000 */
.L_x_5638:
[----:B------:R-:W2:Y:S02]  /*20eb0*/  LD.E R4, desc[UR8][R14.64] ;  /* 0x000000080e047980 */ /* 0x000ea4000c101900 */
[----:B--2---:R-:W-:-:S05]  /*20ec0*/  FADD R13, R13, R4 ;  /* 0x000000040d0d7221 */ /* 0x004fca0000000000 */
[----:B------:R0:W-:Y:S02]  /*20ed0*/  ST.E desc[UR8][R14.64], R13 ;  /* 0x0000000d0e007985 */ /* 0x0001e4000c101908 */
.L_x_5635:
[----:B------:R-:W-:Y:S05]  /*20ee0*/  BSYNC.RECONVERGENT B1 ;  /* 0x0000000000017941 */ /* 0x000fea0003800200 */
.L_x_5634:
[----:B0-----:R-:W-:-:S05]  /*20ef0*/  IMAD.WIDE R14, R0, 0x4, R6 ;  /* 0x00000004000e7825 */ /* 0x001fca00078e0206 */
[----:B------:R0:W-:Y:S01]  /*20f00*/  ATOM.E.ADD.F32.FTZ.RN.STRONG.GPU P0, RZ, desc[UR8][R14.64], R25 ;  /* 0x800000190eff79a2 */ /* 0x0001e2000c10f308 */
[----:B------:R-:W-:Y:S04]  /*20f10*/  BSSY.RECONVERGENT B1, `(.L_x_5640) ;  /* 0x0000015000017945 */ /* 0x000fe80003800200 */
[----:B0-----:R-:W-:Y:S05]  /*20f20*/  @P0 BRA `(.L_x_5641) ;  /* 0x00000000004c0947 */ /* 0x001fea0003800000 */
[----:B------:R-:W0:Y:S02]  /*20f30*/  QSPC.E.S P0, RZ, [R14] ;  /* 0x000000000eff73aa */ /* 0x000e240000000500 */
[----:B0-----:R-:W-:Y:S05]  /*20f40*/  @!P0 BRA `(.L_x_5642) ;  /* 0x0000000000188947 */ /* 0x001fea0003800000 */
[----:B------:R-:W-:-:S07]  /*20f50*/  MOV R4, R14 ;  /* 0x0000000e00047202 */ /* 0x000fce0000000f00 */
.L_x_5643:
[----:B------:R-:W0:Y:S02]  /*20f60*/  LDS R14, [R4] ;  /* 0x00000000040e7984 */ /* 0x000e240000000800 */
[----:B0-----:R-:W-:-:S05]  /*20f70*/  FADD R15, R25, R14 ;  /* 0x0000000e190f7221 */ /* 0x001fca0000000000 */
[----:B------:R-:W0:Y:S02]  /*20f80*/  ATOMS.CAST.SPIN P0, [R4], R14, R15 ;  /* 0x0000000e0400758d */ /* 0x000e24000180000f */
[----:B0-----:R-:W-:Y:S05]  /*20f90*/  @!P0 BRA `(.L_x_5643) ;  /* 0xfffffffc00f08947 */ /* 0x001fea000383ffff */
[----:B------:R-:W-:Y:S05]  /*20fa0*/  BRA `(.L_x_5641) ;  /* 0x00000000002c7947 */ /* 0x000fea0003800000 */
.L_x_5642:
[----:B------:R-:W0:Y:S02]  /*20fb0*/  QSPC.E.D P0, RZ, [R14] ;  /* 0x000000000eff73aa */ /* 0x000e240000000700 */
[----:B0-----:R-:W-:Y:S05]  /*20fc0*/  @!P0 BRA `(.L_x_5644) ;  /* 0x0000000000188947 */ /* 0x001fea0003800000 */
.L_x_5645:
[----:B------:R-:W2:Y:S02]  /*20fd0*/  LD.E R18, [R14] ;  /* 0x000000000e127980 */ /* 0x000ea40000100900 */
[----:B--2---:R-:W-:-:S06]  /*20fe0*/  FADD R19, R25, R18 ;  /* 0x0000001219137221 */ /* 0x004fcc0000000000 */
[----:B------:R-:W2:Y:S02]  /*20ff0*/  ATOM.E.CAST.SPIN PT, R19, [R14], R18, R19 ;  /* 0x000000120e13738b */ /* 0x000ea400019e0113 */
[----:B--2---:R-:W-:-:S13]  /*21000*/  ISETP.EQ.U32.AND P0, PT, R19, 0x1, PT ;  /* 0x000000011300780c */ /* 0x004fda0003f02070 */
[----:B------:R-:W-:Y:S05]  /*21010*/  @!P0 BRA `(.L_x_5645) ;  /* 0xfffffffc00ec8947 */ /* 0x000fea000383ffff */
[----:B------:R-:W-:Y:S05]  /*21020*/  BRA `(.L_x_5641) ;  /* 0x00000000000c7947 */ /* 0x000fea0003800000 */
.L_x_5644:
[----:B------:R-:W2:Y:S02]  /*21030*/  LD.E R4, desc[UR8][R14.64] ;  /* 0x000000080e047980 */ /* 0x000ea4000c101900 */
[----:B--2---:R-:W-:-:S05]  /*21040*/  FADD R13, R25, R4 ;  /* 0x00000004190d7221 */ /* 0x004fca0000000000 */
[----:B------:R0:W-:Y:S02]  /*21050*/  ST.E desc[UR8][R14.64], R13 ;  /* 0x0000000d0e007985 */ /* 0x0001e4000c101908 */
.L_x_5641:
[----:B------:R-:W-:Y:S05]  /*21060*/  BSYNC.RECONVERGENT B1 ;  /* 0x0000000000017941 */ /* 0x000fea0003800200 */
.L_x_5640:
        /* <DEDUP_REMOVED lines=10> */
.L_x_5649:
[----:B------:R-:W0:Y:S02]  /*21110*/  LDS R14, [R4] ;  /* 0x00000000040e7984 */ /* 0x000e240000000800 */
[----:B0-----:R-:W-:-:S05]  /*21120*/  FADD R15, R13, R14 ;  /* 0x0000000e0d0f7221 */ /* 0x001fca0000000000 */
[----:B------:R-:W0:Y:S02]  /*21130*/  ATOMS.CAST.SPIN P0, [R4], R14, R15 ;  /* 0x0000000e0400758d */ /* 0x000e24000180000f */
[----:B0-----:R-:W-:Y:S05]  /*21140*/  @!P0 BRA `(.L_x_5649) ;  /* 0xfffffffc00f08947 */ /* 0x001fea000383ffff */
[----:B------:R-:W-:Y:S05]  /*21150*/  BRA `(.L_x_5647) ;  /* 0x00000000002c7947 */ /* 0x000fea0003800000 */
.L_x_5648:
[----:B------:R-:W0:Y:S02]  /*21160*/  QSPC.E.D P0, RZ, [R14] ;  /* 0x000000000eff73aa */ /* 0x000e240000000700 */
[----:B0-----:R-:W-:Y:S05]  /*21170*/  @!P0 BRA `(.L_x_5650) ;  /* 0x0000000000188947 */ /* 0x001fea0003800000 */
.L_x_5651:
[----:B------:R-:W2:Y:S02]  /*21180*/  LD.E R18, [R14] ;  /* 0x000000000e127980 */ /* 0x000ea40000100900 */
[----:B--2---:R-:W-:-:S06]  /*21190*/  FADD R19, R13, R18 ;  /* 0x000000120d137221 */ /* 0x004fcc0000000000 */
[----:B------:R-:W2:Y:S02]  /*211a0*/  ATOM.E.CAST.SPIN PT, R19, [R14], R18, R19 ;  /* 0x000000120e13738b */ /* 0x000ea400019e0113 */
[----:B--2---:R-:W-:-:S13]  /*211b0*/  ISETP.EQ.U32.AND P0, PT, R19, 0x1, PT ;  /* 0x000000011300780c */ /* 0x004fda0003f02070 */
[----:B------:R-:W-:Y:S05]  /*211c0*/  @!P0 BRA `(.L_x_5651) ;  /* 0xfffffffc00ec8947 */ /* 0x000fea000383ffff */
[----:B------:R-:W-:Y:S05]  /*211d0*/  BRA `(.L_x_5647) ;  /* 0x00000000000c7947 */ /* 0x000fea0003800000 */
.L_x_5650:
[----:B------:R-:W2:Y:S02]  /*211e0*/  LD.E R4, desc[UR8][R14.64] ;  /* 0x000000080e047980 */ /* 0x000ea4000c101900 */
[----:B--2---:R-:W-:-:S05]  /*211f0*/  FADD R13, R13, R4 ;  /* 0x000000040d0d7221 */ /* 0x004fca0000000000 */
[----:B------:R0:W-:Y:S02]  /*21200*/  ST.E desc[UR8][R14.64], R13 ;  /* 0x0000000d0e007985 */ /* 0x0001e4000c101908 */
.L_x_5647:
[----:B------:R-:W-:Y:S05]  /*21210*/  BSYNC.RECONVERGENT B1 ;  /* 0x0000000000017941 */ /* 0x000fea0003800200 */
.L_x_5646:
[----:B0-----:R-:W-:-:S05]  /*21220*/  IMAD.WIDE R14, R10, 0x4, R6 ;  /* 0x000000040a0e7825 */ /* 0x001fca00078e0206 */
[----:B------:R0:W-:Y:S01]  /*21230*/  ATOM.E.ADD.F32.FTZ.RN.STRONG.GPU P0, RZ, desc[UR8][R14.64], R25 ;  /* 0x800000190eff79a2 */ /* 0x0001e2000c10f308 */
[----:B------:R-:W-:Y:S04]  /*21240*/  BSSY.RECONVERGENT B1, `(.L_x_5652) ;  /* 0x0000015000017945 */ /* 0x000fe80003800200 */
[----:B0-----:R-:W-:Y:S05]  /*21250*/  @P0 BRA `(.L_x_5653) ;  /* 0x00000000004c0947 */ /* 0x001fea0003800000 */
[----:B------:R-:W0:Y:S02]  /*21260*/  QSPC.E.S P0, RZ, [R14] ;  /* 0x000000000eff73aa */ /* 0x000e240000000500 */
[----:B0-----:R-:W-:Y:S05]  /*21270*/  @!P0 BRA `(.L_x_5654) ;  /* 0x0000000000188947 */ /* 0x001fea0003800000 */
[----:B------:R-:W-:-:S07]  /*21280*/  MOV R4, R14 ;  /* 0x0000000e00047202 */ /* 0x000fce0000000f00 */
.L_x_5655:
[----:B------:R-:W0:Y:S02]  /*21290*/  LDS R14, [R4] ;  /* 0x00000000040e7984 */ /* 0x000e240000000800 */
[----:B0-----:R-:W-:-:S05]  /*212a0*/  FADD R15, R25, R14 ;  /* 0x0000000e190f7221 */ /* 0x001fca0000000000 */
[----:B------:R-:W0:Y:S02]  /*212b0*/  ATOMS.CAST.SPIN P0, [R4], R14, R15 ;  /* 0x0000000e0400758d */ /* 0x000e24000180000f */
[----:B0-----:R-:W-:Y:S05]  /*212c0*/  @!P0 BRA `(.L_x_5655) ;  /* 0xfffffffc00f08947 */ /* 0x001fea000383ffff */
[----:B------:R-:W-:Y:S05]  /*212d0*/  BRA `(.L_x_5653) ;  /* 0x00000000002c7947 */ /* 0x000fea0003800000 */
.L_x_5654:
[----:B------:R-:W0:Y:S02]  /*212e0*/  QSPC.E.D P0, RZ, [R14] ;  /* 0x000000000eff73aa */ /* 0x000e240000000700 */
[----:B0-----:R-:W-:Y:S05]  /*212f0*/  @!P0 BRA `(.L_x_5656) ;  /* 0x0000000000188947 */ /* 0x001fea0003800000 */
.L_x_5657:
[----:B------:R-:W2:Y:S02]  /*21300*/  LD.E R18, [R14] ;  /* 0x000000000e127980 */ /* 0x000ea40000100900 */
[----:B--2---:R-:W-:-:S06]  /*21310*/  FADD R19, R25, R18 ;  /* 0x0000001219137221 */ /* 0x004fcc0000000000 */
[----:B------:R-:W2:Y:S02]  /*21320*/  ATOM.E.CAST.SPIN PT, R19, [R14], R18, R19 ;  /* 0x000000120e13738b */ /* 0x000ea400019e0113 */
[----:B--2---:R-:W-:-:S13]  /*21330*/  ISETP.EQ.U32.AND P0, PT, R19, 0x1, PT ;  /* 0x000000011300780c */ /* 0x004fda0003f02070 */
[----:B------:R-:W-:Y:S05]  /*21340*/  @!P0 BRA `(.L_x_5657) ;  /* 0xfffffffc00ec8947 */ /* 0x000fea000383ffff */
[----:B------:R-:W-:Y:S05]  /*21350*/  BRA `(.L_x_5653) ;  /* 0x00000000000c7947 */ /* 0x000fea0003800000 */
.L_x_5656:
[----:B------:R-:W2:Y:S02]  /*21360*/  LD.E R4, desc[UR8][R14.64] ;  /* 0x000000080e047980 */ /* 0x000ea4000c101900 */
[----:B--2---:R-:W-:-:S05]  /*21370*/  FADD R13, R25, R4 ;  /* 0x00000004190d7221 */ /* 0x004fca0000000000 */
[----:B------:R0:W-:Y:S02]  /*21380*/  ST.E desc[UR8][R14.64], R13 ;  /* 0x0000000d0e007985 */ /* 0x0001e4000c101908 */
.L_x_5653:
[----:B------:R-:W-:Y:S05]  /*21390*/  BSYNC.RECONVERGENT B1 ;  /* 0x0000000000017941 */ /* 0x000fea0003800200 */
.L_x_5652:
        /* <DEDUP_REMOVED lines=10> */
.L_x_5661:
[----:B------:R-:W0:Y:S02]  /*21440*/  LDS R14, [R4] ;  /* 0x00000000040e7984 */ /* 0x000e240000000800 */
[----:B0-----:R-:W-:-:S05]  /*21450*/  FADD R15, R13, R14 ;  /* 0x0000000e0d0f7221 */ /* 0x001fca0000000000 */
[----:B------:R-:W0:Y:S02]  /*21460*/  ATOMS.CAST.SPIN P0, [R4], R14, R15 ;  /* 0x0000000e0400758d */ /* 0x000e24000180000f */
[----:B0-----:R-:W-:Y:S05]  /*21470*/  @!P0 BRA `(.L_x_5661) ;  /* 0xfffffffc00f08947 */ /* 0x001fea000383ffff */
[----:B------:R-:W-:Y:S05]  /*21480*/  BRA `(.L_x_5659) ;  /* 0x00000000002c7947 */ /* 0x000fea0003800000 */
.L_x_5660:
[----:B------:R-:W0:Y:S02]  /*21490*/  QSPC.E.D P0, RZ, [R14] ;  /* 0x000000000eff73aa */ /* 0x000e240000000700 */
[----:B0-----:R-:W-:Y:S05]  /*214a0*/  @!P0 BRA `(.L_x_5662) ;  /* 0x0000000000188947 */ /* 0x001fea0003800000 */
.L_x_5663:
[----:B------:R-:W2:Y:S02]  /*214b0*/  LD.E R18, [R14] ;  /* 0x000000000e127980 */ /* 0x000ea40000100900 */
[----:B--2---:R-:W-:-:S06]  /*214c0*/  FADD R19, R13, R18 ;  /* 0x000000120d137221 */ /* 0x004fcc0000000000 */
[----:B------:R-:W2:Y:S02]  /*214d0*/  ATOM.E.CAST.SPIN PT, R19, [R14], R18, R19 ;  /* 0x000000120e13738b */ /* 0x000ea400019e0113 */
[----:B--2---:R-:W-:-:S13]  /*214e0*/  ISETP.EQ.U32.AND P0, PT, R19, 0x1, PT ;  /* 0x000000011300780c */ /* 0x004fda0003f02070 */
[----:B------:R-:W-:Y:S05]  /*214f0*/  @!P0 BRA `(.L_x_5663) ;  /* 0xfffffffc00ec8947 */ /* 0x000fea000383ffff */
[----:B------:R-:W-:Y:S05]  /*21500*/  BRA `(.L_x_5659) ;  /* 0x00000000000c7947 */ /* 0x000fea0003800000 */
.L_x_5662:
[----:B------:R-:W2:Y:S02]  /*21510*/  LD.E R4, desc[UR8][R14.64] ;  /* 0x000000080e047980 */ /* 0x000ea4000c101900 */
[----:B--2---:R-:W-:-:S05]  /*21520*/  FADD R13, R13, R4 ;  /* 0x000000040d0d7221 */ /* 0x004fca0000000000 */
[----:B------:R0:W-:Y:S02]  /*21530*/  ST.E desc[UR8][R14.64], R13 ;  /* 0x0000000d0e007985 */ /* 0x0001e4000c101908 */
.L_x_5659:
[----:B------:R-:W-:Y:S05]  /*21540*/  BSYNC.RECONVERGENT B1 ;  /* 0x0000000000017941 */ /* 0x000fea0003800200 */
.L_x_5658:
[----:B0-----:R-:W-:-:S05]  /*21550*/  IMAD.WIDE R14, R29, 0x4, R6 ;  /* 0x000000041d0e7825 */ /* 0x001fca00078e0206 */
[----:B------:R0:W-:Y:S01]  /*21560*/  ATOM.E.ADD.F32.FTZ.RN.STRONG.GPU P0, RZ, desc[UR8][R14.64], R25 ;  /* 0x800000190eff79a2 */ /* 0x0001e2000c10f308 */
[----:B------:R-:W-:Y:S04]  /*21570*/  BSSY.RECONVERGENT B1, `(.L_x_5664) ;  /* 0x0000015000017945 */ /* 0x000fe80003800200 */
[----:B0-----:R-:W-:Y:S05]  /*21580*/  @P0 BRA `(.L_x_5665) ;  /* 0x00000000004c0947 */ /* 0x001fea0003800000 */
[----:B------:R-:W0:Y:S02]  /*21590*/  QSPC.E.S P0, RZ, [R14] ;  /* 0x000000000eff73aa */ /* 0x000e240000000500 */
[----:B0-----:R-:W-:Y:S05]  /*215a0*/  @!P0 BRA `(.L_x_5666) ;  /* 0x0000000000188947 */ /* 0x001fea0003800000 */
[----:B------:R-:W-:-:S07]  /*215b0*/  MOV R4, R14 ;  /* 0x0000000e00047202 */ /* 0x000fce0000000f00 */
.L_x_5667:
[----:B------:R-:W0:Y:S02]  /*215c0*/  LDS R14, [R4] ;  /* 0x00000000040e7984 */ /* 0x000e240000000800 */
[----:B0-----:R-:W-:-:S05]  /*215d0*/  FADD R15, R25, R14 ;  /* 0x0000000e190f7221 */ /* 0x001fca0000000000 */
[----:B------:R-:W0:Y:S02]  /*215e0*/  ATOMS.CAST.SPIN P0, [R4], R14, R15 ;  /* 0x0000000e0400758d */ /* 0x000e24000180000f */
[----:B0-----:R-:W-:Y:S05]  /*215f0*/  @!P0 BRA `(.L_x_5667) ;  /* 0xfffffffc00f08947 */ /* 0x001fea000383ffff */
[----:B------:R-:W-:Y:S05]  /*21600*/  BRA `(.L_x_5665) ;  /* 0x00000000002c7947 */ /* 0x000fea0003800000 */
.L_x_5666:
[----:B------:R-:W0:Y:S02]  /*21610*/  QSPC.E.D P0, RZ, [R14] ;  /* 0x000000000eff73aa */ /* 0x000e240000000700 */
[----:B0-----:R-:W-:Y:S05]  /*21620*/  @!P0 BRA `(.L_x_5668) ;  /* 0x0000000000188947 */ /* 0x001fea0003800000 */
.L_x_5669:
[----:B------:R-:W2:Y:S02]  /*21630*/  LD.E R18, [R14] ;  /* 0x000000000e127980 */ /* 0x000ea40000100900 */
[----:B--2---:R-:W-:-:S06]  /*21640*/  FADD R19, R25, R18 ;  /* 0x0000001219137221 */ /* 0x004fcc0000000000 */
[----:B------:R-:W2:Y:S02]  /*21650*/  ATOM.E.CAST.SPIN PT, R19, [R14], R18, R19 ;  /* 0x000000120e13738b */ /* 0x000ea400019e0113 */
[----:B--2---:R-:W-:-:S13]  /*21660*/  ISETP.EQ.U32.AND P0, PT, R19, 0x1, PT ;  /* 0x000000011300780c */ /* 0x004fda0003f02070 */
[----:B------:R-:W-:Y:S05]  /*21670*/  @!P0 BRA `(.L_x_5669) ;  /* 0xfffffffc00ec8947 */ /* 0x000fea000383ffff */
[----:B------:R-:W-:Y:S05]  /*21680*/  BRA `(.L_x_5665) ;  /* 0x00000000000c7947 */ /* 0x000fea0003800000 */
.L_x_5668:
[----:B------:R-:W2:Y:S02]  /*21690*/  LD.E R4, desc[UR8][R14.64] ;  /* 0x000000080e047980 */ /* 0x000ea4000c101900 */
[----:B--2---:R-:W-:-:S05]  /*216a0*/  FADD R13, R25, R4 ;  /* 0x00000004190d7221 */ /* 0x004fca0000000000 */
[----:B------:R0:W-:Y:S02]  /*216b0*/  ST.E desc[UR8][R14.64], R13 ;  /* 0x0000000d0e007985 */ /* 0x0001e4000c101908 */
.L_x_5665:
[----:B------:R-:W-:Y:S05]  /*216c0*/  BSYNC.RECONVERGENT B1 ;  /* 0x0000000000017941 */ /* 0x000fea0003800200 */
.L_x_5664:
        /* <DEDUP_REMOVED lines=10> */
.L_x_5673:
[----:B------:R-:W0:Y:S02]  /*21770*/  LDS R14, [R4] ;  /* 0x00000000040e7984 */ /* 0x000e240000000800 */
[----:B0-----:R-:W-:-:S05]  /*21780*/  FADD R15, R13, R14 ;  /* 0x0000000e0d0f7221 */ /* 0x001fca0000000000 */
[----:B------:R-:W0:Y:S02]  /*21790*/  ATOMS.CAST.SPIN P0, [R4], R14, R15 ;  /* 0x0000000e0400758d */ /* 0x000e24000180000f */
[----:B0-----:R-:W-:Y:S05]  /*217a0*/  @!P0 BRA `(.L_x_5673) ;  /* 0xfffffffc00f08947 */ /* 0x001fea000383ffff */
[----:B------:R-:W-:Y:S05]  /*217b0*/  BRA `(.L_x_5671) ;  /* 0x00000000002c7947 */ /* 0x000fea0003800000 */
.L_x_5672:
[----:B------:R-:W0:Y:S02]  /*217c0*/  QSPC.E.D P0, RZ, [R14] ;  /* 0x000000000eff73aa */ /* 0x000e240000000700 */
[----:B0-----:R-:W-:Y:S05]  /*217d0*/  @!P0 BRA `(.L_x_5674) ;  /* 0x0000000000188947 */ /* 0x001fea0003800000 */
.L_x_5675:
[----:B------:R-:W2:Y:S02]  /*217e0*/  LD.E R18, [R14] ;  /* 0x000000000e127980 */ /* 0x000ea40000100900 */
[----:B--2---:R-:W-:-:S06]  /*217f0*/  FADD R19, R13, R18 ;  /* 0x000000120d137221 */ /* 0x004fcc0000000000 */
[----:B------:R-:W2:Y:S02]  /*21800*/  ATOM.E.CAST.SPIN PT, R19, [R14], R18, R19 ;  /* 0x000000120e13738b */ /* 0x000ea400019e0113 */
[----:B--2---:R-:W-:-:S13]  /*21810*/  ISETP.EQ.U32.AND P0, PT, R19, 0x1, PT ;  /* 0x000000011300780c */ /* 0x004fda0003f02070 */
[----:B------:R-:W-:Y:S05]  /*21820*/  @!P0 BRA `(.L_x_5675) ;  /* 0xfffffffc00ec8947 */ /* 0x000fea000383ffff */
[----:B------:R-:W-:Y:S05]  /*21830*/  BRA `(.L_x_5671) ;  /* 0x00000000000c7947 */ /* 0x000fea0003800000 */
.L_x_5674:
[----:B------:R-:W2:Y:S02]  /*21840*/  LD.E R4, desc[UR8][R14.64] ;  /* 0x000000080e047980 */ /* 0x000ea4000c101900 */
[----:B--2---:R-:W-:-:S05]  /*21850*/  FADD R13, R13, R4 ;  /* 0x000000040d0d7221 */ /* 0x004fca0000000000 */
[----:B------:R0:W-:Y:S02]  /*21860*/  ST.E desc[UR8][R14.64], R13 ;  /* 0x0000000d0e007985 */ /* 0x0001e4000c101908 */
.L_x_5671:
[----:B------:R-:W-:Y:S05]  /*21870*/  BSYNC.RECONVERGENT B1 ;  /* 0x0000000000017941 */ /* 0x000fea0003800200 */
.L_x_5670:
[----:B0-----:R-:W-:-:S05]  /*21880*/  IMAD.WIDE R14, R30, 0x4, R6 ;  /* 0x000000041e0e7825 */ /* 0x001fca00078e0206 */
[----:B------:R0:W-:Y:S01]  /*21890*/  ATOM.E.ADD.F32.FTZ.RN.STRONG.GPU P0, RZ, desc[UR8][R14.64], R25 ;  /* 0x800000190eff79a2 */ /* 0x0001e2000c10f308 */
[----:B------:R-:W-:Y:S04]  /*218a0*/  BSSY.RECONVERGENT B1, `(.L_x_5676) ;  /* 0x0000015000017945 */ /* 0x000fe80003800200 */
[----:B0-----:R-:W-:Y:S05]  /*218b0*/  @P0 BRA `(.L_x_5677) ;  /* 0x00000000004c0947 */ /* 0x001fea0003800000 */
[----:B------:R-:W0:Y:S02]  /*218c0*/  QSPC.E.S P0, RZ, [R14] ;  /* 0x000000000eff73aa */ /* 0x000e240000000500 */
[----:B0-----:R-:W-:Y:S05]  /*218d0*/  @!P0 BRA `(.L_x_5678) ;  /* 0x0000000000188947 */ /* 0x001fea0003800000 */
[----:B------:R-:W-:-:S07]  /*218e0*/  MOV R4, R14 ;  /* 0x0000000e00047202 */ /* 0x000fce0000000f00 */
.L_x_5679:
[----:B------:R-:W0:Y:S02]  /*218f0*/  LDS R14, [R4] ;  /* 0x00000000040e7984 */ /* 0x000e240000000800 */
[----:B0-----:R-:W-:-:S05]  /*21900*/  FADD R15, R25, R14 ;  /* 0x0000000e190f7221 */ /* 0x001fca0000000000 */
[----:B------:R-:W0:Y:S02]  /*21910*/  ATOMS.CAST.SPIN P0, [R4], R14, R15 ;  /* 0x0000000e0400758d */ /* 0x000e24000180000f */
[----:B0-----:R-:W-:Y:S05]  /*21920*/  @!P0 BRA `(.L_x_5679) ;  /* 0xfffffffc00f08947 */ /* 0x001fea000383ffff */
[----:B------:R-:W-:Y:S05]  /*21930*/  BRA `(.L_x_5677) ;  /* 0x00000000002c7947 */ /* 0x000fea0003800000 */
.L_x_5678:
[----:B------:R-:W0:Y:S02]  /*21940*/  QSPC.E.D P0, RZ, [R14] ;  /* 0x000000000eff73aa */ /* 0x000e240000000700 */
[----:B0-----:R-:W-:Y:S05]  /*21950*/  @!P0 BRA `(.L_x_5680) ;  /* 0x0000000000188947 */ /* 0x001fea0003800000 */
.L_x_5681:
[----:B------:R-:W2:Y:S02]  /*21960*/  LD.E R18, [R14] ;  /* 0x000000000e127980 */ /* 0x000ea40000100900 */
[----:B--2---:R-:W-:-:S06]  /*21970*/  FADD R19, R25, R18 ;  /* 0x0000001219137221 */ /* 0x004fcc0000000000 */
[----:B------:R-:W2:Y:S02]  /*21980*/  ATOM.E.CAST.SPIN PT, R19, [R14], R18, R19 ;  /* 0x000000120e13738b */ /* 0x000ea400019e0113 */
[----:B--2---:R-:W-:-:S13]  /*21990*/  ISETP.EQ.U32.AND P0, PT, R19, 0x1, PT ;  /* 0x000000011300780c */ /* 0x004fda0003f02070 */
[----:B------:R-:W-:Y:S05]  /*219a0*/  @!P0 BRA `(.L_x_5681) ;  /* 0xfffffffc00ec8947 */ /* 0x000fea000383ffff */
[----:B------:R-:W-:Y:S05]  /*219b0*/  BRA `(.L_x_5677) ;  /* 0x00000000000c7947 */ /* 0x000fea0003800000 */
.L_x_5680:
[----:B------:R-:W2:Y:S02]  /*219c0*/  LD.E R4, desc[UR8][R14.64] ;  /* 0x000000080e047980 */ /* 0x000ea4000c101900 */
[----:B--2---:R-:W-:-:S05]  /*219d0*/  FADD R13, R25, R4 ;  /* 0x00000004190d7221 */ /* 0x004fca0000000000 */
[----:B------:R0:W-:Y:S02]  /*219e0*/  ST.E desc[UR8][R14.64], R13 ;  /* 0x0000000d0e007985 */ /* 0x0001e4000c101908 */
.L_x_5677:
[----:B------:R-:W-:Y:S05]  /*219f0*/  BSYNC.RECONVERGENT B1 ;  /* 0x0000000000017941 */ /* 0x000fea0003800200 */
.L_x_5676:
        /* <DEDUP_REMOVED lines=9> */
.L_x_5685:
[----:B------:R-:W0:Y:S02]  /*21a90*/  LDS R14, [R4] ;  /* 0x00000000040e7984 */ /* 0x000e240000000800 */
[----:B0-----:R-:W-:-:S05]  /*21aa0*/  FADD R15, R53, R14 ;  /* 0x0000000e350f7221 */ /* 0x001fca0000000000 */
[----:B------:R-:W0:Y:S02]  /*21ab0*/  ATOMS.CAST.SPIN P0, [R4], R14, R15 ;  /* 0x0000000e0400758d */ /* 0x000e24000180000f */
[----:B0-----:R-:W-:Y:S05]  /*21ac0*/  @!P0 BRA `(.L_x_5685) ;  /* 0xfffffffc00f08947 */ /* 0x001fea000383ffff */
[----:B------:R-:W-:Y:S05]  /*21ad0*/  BRA `(.L_x_5683) ;  /* 0x00000000002c7947 */ /* 0x000fea0003800000 */
.L_x_5684:
[----:B------:R-:W0:Y:S02]  /*21ae0*/  QSPC.E.D P0, RZ, [R14] ;  /* 0x000000000eff73aa */ /* 0x000e240000000700 */
[----:B0-----:R-:W-:Y:S05]  /*21af0*/  @!P0 BRA `(.L_x_5686) ;  /* 0x0000000000188947 */ /* 0x001fea0003800000 */
.L_x_5687:
[----:B------:R-:W2:Y:S02]  /*21b00*/  LD.E R18, [R14] ;  /* 0x000000000e127980 */ /* 0x000ea40000100900 */
[----:B--2---:R-:W-:-:S06]  /*21b10*/  FADD R19, R53, R18 ;  /* 0x0000001235137221 */ /* 0x004fcc0000000000 */
[----:B------:R-:W2:Y:S02]  /*21b20*/  ATOM.E.CAST.SPIN PT, R19, [R14], R18, R19 ;  /* 0x000000120e13738b */ /* 0x000ea400019e0113 */
[----:B--2---:R-:W-:-:S13]  /*21b30*/  ISETP.EQ.U32.AND P0, PT, R19, 0x1, PT ;  /* 0x000000011300780c */ /* 0x004fda0003f02070 */
[----:B------:R-:W-:Y:S05]  /*21b40*/  @!P0 BRA `(.L_x_5687) ;  /* 0xfffffffc00ec8947 */ /* 0x000fea000383ffff */
[----:B------:R-:W-:Y:S05]  /*21b50*/  BRA `(.L_x_5683) ;  /* 0x00000000000c7947 */ /* 0x000fea0003800000 */
.L_x_5686:
[----:B------:R-:W2:Y:S02]  /*21b60*/  LD.E R4, desc[UR8][R14.64] ;  /* 0x000000080e047980 */ /* 0x000ea4000c101900 */
[----:B--2---:R-:W-:-:S05]  /*21b70*/  FADD R13, R53, R4 ;  /* 0x00000004350d7221 */ /* 0x004fca0000000000 */
[----:B------:R0:W-:Y:S02]  /*21b80*/  ST.E desc[UR8][R14.64], R13 ;  /* 0x0000000d0e007985 */ /* 0x0001e4000c101908 */
.L_x_5683:
[----:B------:R-:W-:Y:S05]  /*21b90*/  BSYNC.RECONVERGENT B1 ;  /* 0x0000000000017941 */ /* 0x000fea0003800200 */
.L_x_5682:
[----:B0-----:R-:W-:-:S05]  /*21ba0*/  IMAD.WIDE R14, R5, 0x4, R6 ;  /* 0x00000004050e7825 */ /* 0x001fca00078e0206 */
[----:B------:R0:W-:Y:S01]  /*21bb0*/  ATOM.E.ADD.F32.FTZ.RN.STRONG.GPU P0, RZ, desc[UR8][R14.64], R25 ;  /* 0x800000190eff79a2 */ /* 0x0001e2000c10f308 */
[----:B------:R-:W-:Y:S04]  /*21bc0*/  BSSY.RECONVERGENT B1, `(.L_x_5688) ;  /* 0x0000015000017945 */ /* 0x000fe80003800200 */
[----:B0-----:R-:W-:Y:S05]  /*21bd0*/  @P0 BRA `(.L_x_5689) ;  /* 0x00000000004c0947 */ /* 0x001fea0003800000 */
[----:B------:R-:W0:Y:S02]  /*21be0*/  QSPC.E.S P0, RZ, [R14] ;  /* 0x000000000eff73aa */ /* 0x000e240000000500 */
[----:B0-----:R-:W-:Y:S05]  /*21bf0*/  @!P0 BRA `(.L_x_5690) ;  /* 0x0000000000188947 */ /* 0x001fea0003800000 */
[----:B------:R-:W-:-:S07]  /*21c00*/  MOV R4, R14 ;  /* 0x0000000e00047202 */ /* 0x000fce0000000f00 */
.L_x_5691:
[----:B------:R-:W0:Y:S02]  /*21c10*/  LDS R14, [R4] ;  /* 0x00000000040e7984 */ /* 0x000e240000000800 */
[----:B0-----:R-:W-:-:S05]  /*21c20*/  FADD R15, R25, R14 ;  /* 0x0000000e190f7221 */ /* 0x001fca0000000000 */
[----:B------:R-:W0:Y:S02]  /*21c30*/  ATOMS.CAST.SPIN P0, [R4], R14, R15 ;  /* 0x0000000e0400758d */ /* 0x000e24000180000f */
[----:B0-----:R-:W-:Y:S05]  /*21c40*/  @!P0 BRA `(.L_x_5691) ;  /* 0xfffffffc00f08947 */ /* 0x001fea000383ffff */
[----:B------:R-:W-:Y:S05]  /*21c50*/  BRA `(.L_x_5689) ;  /* 0x00000000002c7947 */ /* 0x000fea0003800000 */
.L_x_5690:
[----:B------:R-:W0:Y:S02]  /*21c60*/  QSPC.E.D P0, RZ, [R14] ;  /* 0x000000000eff73aa */ /* 0x000e240000000700 */
[----:B0-----:R-:W-:Y:S05]  /*21c70*/  @!P0 BRA `(.L_x_5692) ;  /* 0x0000000000188947 */ /* 0x001fea0003800000 */
.L_x_5693:
[----:B------:R-:W2:Y:S02]  /*21c80*/  LD.E R18, [R14] ;  /* 0x000000000e127980 */ /* 0x000ea40000100900 */
[----:B--2---:R-:W-:-:S06]  /*21c90*/  FADD R19, R25, R18 ;  /* 0x0000001219137221 */ /* 0x004fcc0000000000 */
[----:B------:R-:W2:Y:S02]  /*21ca0*/  ATOM.E.CAST.SPIN PT, R19, [R14], R18, R19 ;  /* 0x000000120e13738b */ /* 0x000ea400019e0113 */
[----:B--2---:R-:W-:-:S13]  /*21cb0*/  ISETP.EQ.U32.AND P0, PT, R19, 0x1, PT ;  /* 0x000000011300780c */ /* 0x004fda0003f02070 */
[----:B------:R-:W-:Y:S05]  /*21cc0*/  @!P0 BRA `(.L_x_5693) ;  /* 0xfffffffc00ec8947 */ /* 0x000fea000383ffff */
[----:B------:R-:W-:Y:S05]  /*21cd0*/  BRA `(.L_x_5689) ;  /* 0x00000000000c7947 */ /* 0x000fea0003800000 */
.L_x_5692:
[----:B------:R-:W2:Y:S02]  /*21ce0*/  LD.E R4, desc[UR8][R14.64] ;  /* 0x000000080e047980 */ /* 0x000ea4000c101900 */
[----:B--2---:R-:W-:-:S05]  /*21cf0*/  FADD R13, R25, R4 ;  /* 0x00000004190d7221 */ /* 0x004fca0000000000 */
[----:B------:R0:W-:Y:S02]  /*21d00*/  ST.E desc[UR8][R14.64], R13 ;  /* 0x0000000d0e007985 */ /* 0x0001e4000c101908 */
.L_x_5689:
[----:B------:R-:W-:Y:S05]  /*21d10*/  BSYNC.RECONVERGENT B1 ;  /* 0x0000000000017941 */ /* 0x000fea0003800200 */
.L_x_5688:
        /* <DEDUP_REMOVED lines=9> */
.L_x_5697:
[----:B------:R-:W0:Y:S02]  /*21db0*/  LDS R12, [R4] ;  /* 0x00000000040c7984 */ /* 0x000e240000000800 */
[----:B0-----:R-:W-:-:S05]  /*21dc0*/  FADD R13, R19, R12 ;  /* 0x0000000c130d7221 */ /* 0x001fca0000000000 */
[----:B------:R-:W0:Y:S02]  /*21dd0*/  ATOMS.CAST.SPIN P0, [R4], R12, R13 ;  /* 0x0000000c0400758d */ /* 0x000e24000180000d */
[----:B0-----:R-:W-:Y:S05]  /*21de0*/  @!P0 BRA `(.L_x_5697) ;  /* 0xfffffffc00f08947 */ /* 0x001fea000383ffff */
[----:B------:R-:W-:Y:S05]  /*21df0*/  BRA `(.L_x_5695) ;  /* 0x00000000002c7947 */ /* 0x000fea0003800000 */
.L_x_5696:
[----:B------:R-:W0:Y:S02]  /*21e00*/  QSPC.E.D P0, RZ, [R12] ;  /* 0x000000000cff73aa */ /* 0x000e240000000700 */
[----:B0-----:R-:W-:Y:S05]  /*21e10*/  @!P0 BRA `(.L_x_5698) ;  /* 0x0000000000188947 */ /* 0x001fea0003800000 */
.L_x_5699:
[----:B------:R-:W2:Y:S02]  /*21e20*/  LD.E R14, [R12] ;  /* 0x000000000c0e7980 */ /* 0x000ea40000100900 */
[----:B--2---:R-:W-:-:S06]  /*21e30*/  FADD R15, R19, R14 ;  /* 0x0000000e130f7221 */ /* 0x004fcc0000000000 */
[----:B------:R-:W2:Y:S02]  /*21e40*/  ATOM.E.CAST.SPIN PT, R15, [R12], R14, R15 ;  /* 0x0000000e0c0f738b */ /* 0x000ea400019e010f */
[----:B--2---:R-:W-:-:S13]  /*21e50*/  ISETP.EQ.U32.AND P0, PT, R15, 0x1, PT ;  /* 0x000000010f00780c */ /* 0x004fda0003f02070 */
[----:B------:R-:W-:Y:S05]  /*21e60*/  @!P0 BRA `(.L_x_5699) ;  /* 0xfffffffc00ec8947 */ /* 0x000fea000383ffff */
[----:B------:R-:W-:Y:S05]  /*21e70*/  BRA `(.L_x_5695) ;  /* 0x00000000000c7947 */ /* 0x000fea0003800000 */
.L_x_5698:
[----:B------:R-:W2:Y:S02]  /*21e80*/  LD.E R4, desc[UR8][R12.64] ;  /* 0x000000080c047980 */ /* 0x000ea4000c101900 */
[----:B--2---:R-:W-:-:S05]  /*21e90*/  FADD R15, R19, R4 ;  /* 0x00000004130f7221 */ /* 0x004fca0000000000 */
[----:B------:R0:W-:Y:S02]  /*21ea0*/  ST.E desc[UR8][R12.64], R15 ;  /* 0x0000000f0c007985 */ /* 0x0001e4000c101908 */
.L_x_5695:
[----:B------:R-:W-:Y:S05]  /*21eb0*/  BSYNC.RECONVERGENT B1 ;  /* 0x0000000000017941 */ /* 0x000fea0003800200 */
.L_x_5694:
[----:B0-----:R-:W-:-:S05]  /*21ec0*/  IMAD.WIDE R12, R16, 0x4, R6 ;  /* 0x00000004100c7825 */ /* 0x001fca00078e0206 */
[----:B------:R0:W-:Y:S01]  /*21ed0*/  ATOM.E.ADD.F32.FTZ.RN.STRONG.GPU P0, RZ, desc[UR8][R12.64], R25 ;  /* 0x800000190cff79a2 */ /* 0x0001e2000c10f308 */
[----:B------:R-:W-:Y:S04]  /*21ee0*/  BSSY.RECONVERGENT B1, `(.L_x_5700) ;  /* 0x0000015000017945 */ /* 0x000fe80003800200 */
[----:B0-----:R-:W-:Y:S05]  /*21ef0*/  @P0 BRA `(.L_x_5701) ;  /* 0x00000000004c0947 */ /* 0x001fea0003800000 */
[----:B------:R-:W0:Y:S02]  /*21f00*/  QSPC.E.S P0, RZ, [R12] ;  /* 0x000000000cff73aa */ /* 0x000e240000000500 */
[----:B0-----:R-:W-:Y:S05]  /*21f10*/  @!P0 BRA `(.L_x_5702) ;  /* 0x0000000000188947 */ /* 0x001fea0003800000 */
[----:B------:R-:W-:-:S07]  /*21f20*/  MOV R4, R12 ;  /* 0x0000000c00047202 */ /* 0x000fce0000000f00 */
.L_x_5703:
[----:B------:R-:W0:Y:S02]  /*21f30*/  LDS R12, [R4] ;  /* 0x00000000040c7984 */ /* 0x000e240000000800 */
[----:B0-----:R-:W-:-:S05]  /*21f40*/  FADD R13, R25, R12 ;  /* 0x0000000c190d7221 */ /* 0x001fca0000000000 */
[----:B------:R-:W0:Y:S02]  /*21f50*/  ATOMS.CAST.SPIN P0, [R4], R12, R13 ;  /* 0x0000000c0400758d */ /* 0x000e24000180000d */
[----:B0-----:R-:W-:Y:S05]  /*21f60*/  @!P0 BRA `(.L_x_5703) ;  /* 0xfffffffc00f08947 */ /* 0x001fea000383ffff */
[----:B------:R-:W-:Y:S05]  /*21f70*/  BRA `(.L_x_5701) ;  /* 0x00000000002c7947 */ /* 0x000fea0003800000 */
.L_x_5702:
[----:B------:R-:W0:Y:S02]  /*21f80*/  QSPC.E.D P0, RZ, [R12] ;  /* 0x000000000cff73aa */ /* 0x000e240000000700 */
[----:B0-----:R-:W-:Y:S05]  /*21f90*/  @!P0 BRA `(.L_x_5704) ;  /* 0x0000000000188947 */ /* 0x001fea0003800000 */
.L_x_5705:
[----:B------:R-:W2:Y:S02]  /*21fa0*/  LD.E R14, [R12] ;  /* 0x000000000c0e7980 */ /* 0x000ea40000100900 */
[----:B--2---:R-:W-:-:S06]  /*21fb0*/  FADD R15, R25, R14 ;  /* 0x0000000e190f7221 */ /* 0x004fcc0000000000 */
[----:B------:R-:W2:Y:S02]  /*21fc0*/  ATOM.E.CAST.SPIN PT, R15, [R12], R14, R15 ;  /* 0x0000000e0c0f738b */ /* 0x000ea400019e010f */
[----:B--2---:R-:W-:-:S13]  /*21fd0*/  ISETP.EQ.U32.AND P0, PT, R15, 0x1, PT ;  /* 0x000000010f00780c */ /* 0x004fda0003f02070 */
[----:B------:R-:W-:Y:S05]  /*21fe0*/  @!P0 BRA `(.L_x_5705) ;  /* 0xfffffffc00ec8947 */ /* 0x000fea000383ffff */
[----:B------:R-:W-:Y:S05]  /*21ff0*/  BRA `(.L_x_5701) ;  /* 0x00000000000c7947 */ /* 0x000fea0003800000 */
.L_x_5704:
[----:B------:R-:W2:Y:S02]  /*22000*/  LD.E R4, desc[UR8][R12.64] ;  /* 0x000000080c047980 */ /* 0x000ea4000c101900 */
[----:B--2---:R-:W-:-:S05]  /*22010*/  FADD R15, R25, R4 ;  /* 0x00000004190f7221 */ /* 0x004fca0000000000 */
[----:B------:R0:W-:Y:S02]  /*22020*/  ST.E desc[UR8][R12.64], R15 ;  /* 0x0000000f0c007985 */ /* 0x0001e4000c101908 */
.L_x_5701:
[----:B------:R-:W-:Y:S05]  /*22030*/  BSYNC.RECONVERGENT B1 ;  /* 0x0000000000017941 */ /* 0x000fea0003800200 */
.L_x_5700:
        /* <DEDUP_REMOVED lines=9> */
.L_x_5709:
[----:B------:R-:W0:Y:S02]  /*220d0*/  LDS R8, [R4] ;  /* 0x0000000004087984 */ /* 0x000e240000000800 */
[----:B0-----:R-:W-:-:S05]  /*220e0*/  FADD R9, R15, R8 ;  /* 0x000000080f097221 */ /* 0x001fca0000000000 */
[----:B------:R-:W0:Y:S02]  /*220f0*/  ATOMS.CAST.SPIN P0, [R4], R8, R9 ;  /* 0x000000080400758d */ /* 0x000e240001800009 */
[----:B0-----:R-:W-:Y:S05]  /*22100*/  @!P0 BRA `(.L_x_5709) ;  /* 0xfffffffc00f08947 */ /* 0x001fea000383ffff */
[----:B------:R-:W-:Y:S05]  /*22110*/  BRA `(.L_x_5707) ;  /* 0x00000000002c7947 */ /* 0x000fea0003800000 */
.L_x_5708:
[----:B------:R-:W0:Y:S02]  /*22120*/  QSPC.E.D P0, RZ, [R8] ;  /* 0x0000000008ff73aa */ /* 0x000e240000000700 */
[----:B0-----:R-:W-:Y:S05]  /*22130*/  @!P0 BRA `(.L_x_5710) ;  /* 0x0000000000188947 */ /* 0x001fea0003800000 */
.L_x_5711:
[----:B------:R-:W2:Y:S02]  /*22140*/  LD.E R12, [R8] ;  /* 0x00000000080c7980 */ /* 0x000ea40000100900 */
[----:B--2---:R-:W-:-:S06]  /*22150*/  FADD R13, R15, R12 ;  /* 0x0000000c0f0d7221 */ /* 0x004fcc0000000000 */
[----:B------:R-:W2:Y:S02]  /*22160*/  ATOM.E.CAST.SPIN PT, R13, [R8], R12, R13 ;  /* 0x0000000c080d738b */ /* 0x000ea400019e010d */
[----:B--2---:R-:W-:-:S13]  /*22170*/  ISETP.EQ.U32.AND P0, PT, R13, 0x1, PT ;  /* 0x000000010d00780c */ /* 0x004fda0003f02070 */
[----:B------:R-:W-:Y:S05]  /*22180*/  @!P0 BRA `(.L_x_5711) ;  /* 0xfffffffc00ec8947 */ /* 0x000fea000383ffff */
[----:B------:R-:W-:Y:S05]  /*22190*/  BRA `(.L_x_5707) ;  /* 0x00000000000c7947 */ /* 0x000fea0003800000 */
.L_x_5710:
[----:B------:R-:W2:Y:S02]  /*221a0*/  LD.E R4, desc[UR8][R8.64] ;  /* 0x0000000808047980 */ /* 0x000ea4000c101900 */
[----:B--2---:R-:W-:-:S05]  /*221b0*/  FADD R13, R15, R4 ;  /* 0x000000040f0d7221 */ /* 0x004fca0000000000 */
[----:B------:R0:W-:Y:S02]  /*221c0*/  ST.E desc[UR8][R8.64], R13 ;  /* 0x0000000d08007985 */ /* 0x0001e4000c101908 */
.L_x_5707:
[----:B------:R-:W-:Y:S05]  /*221d0*/  BSYNC.RECONVERGENT B1 ;  /* 0x0000000000017941 */ /* 0x000fea0003800200 */
.L_x_5706:
[----:B------:R-:W-:-:S05]  /*221e0*/  IMAD.WIDE R6, R28, 0x4, R6 ;  /* 0x000000041c067825 */ /* 0x000fca00078e0206 */
[----:B------:R1:W-:Y:S01]  /*221f0*/  ATOM.E.ADD.F32.FTZ.RN.STRONG.GPU P0, RZ, desc[UR8][R6.64], R25 ;  /* 0x8000001906ff79a2 */ /* 0x0003e2000c10f308 */
[----:B------:R-:W-:Y:S04]  /*22200*/  BSSY.RECONVERGENT B1, `(.L_x_5712) ;  /* 0x0000015000017945 */ /* 0x000fe80003800200 */
[----:B-1----:R-:W-:Y:S05]  /*22210*/  @P0 BRA `(.L_x_5713) ;  /* 0x00000000004c0947 */ /* 0x002fea0003800000 */
[----:B------:R-:W1:Y:S02]  /*22220*/  QSPC.E.S P0, RZ, [R6] ;  /* 0x0000000006ff73aa */ /* 0x000e640000000500 */
[----:B-1----:R-:W-:Y:S05]  /*22230*/  @!P0 BRA `(.L_x_5714) ;  /* 0x0000000000188947 */ /* 0x002fea0003800000 */
[----:B------:R-:W-:-:S07]  /*22240*/  MOV R4, R6 ;  /* 0x0000000600047202 */ /* 0x000fce0000000f00 */
.L_x_5715:
[----:B------:R-:W1:Y:S02]  /*22250*/  LDS R6, [R4] ;  /* 0x0000000004067984 */ /* 0x000e640000000800 */
[----:B-1----:R-:W-:-:S05]  /*22260*/  FADD R7, R25, R6 ;  /* 0x0000000619077221 */ /* 0x002fca0000000000 */
[----:B------:R-:W1:Y:S02]  /*22270*/  ATOMS.CAST.SPIN P0, [R4], R6, R7 ;  /* 0x000000060400758d */ /* 0x000e640001800007 */
[----:B-1----:R-:W-:Y:S05]  /*22280*/  @!P0 BRA `(.L_x_5715) ;  /* 0xfffffffc00f08947 */ /* 0x002fea000383ffff */
[----:B------:R-:W-:Y:S05]  /*22290*/  BRA `(.L_x_5713) ;  /* 0x00000000002c7947 */ /* 0x000fea0003800000 */
.L_x_5714:
[----:B------:R-:W1:Y:S02]  /*222a0*/  QSPC.E.D P0, RZ, [R6] ;  /* 0x0000000006ff73aa */ /* 0x000e640000000700 */
[----:B-1----:R-:W-:Y:S05]  /*222b0*/  @!P0 BRA `(.L_x_5716) ;  /* 0x0000000000188947 */ /* 0x002fea0003800000 */
.L_x_5717:
[----:B0-----:R-:W2:Y:S02]  /*222c0*/  LD.E R8, [R6] ;  /* 0x0000000006087980 */ /* 0x001ea40000100900 */
[----:B--2---:R-:W-:-:S06]  /*222d0*/  FADD R9, R25, R8 ;  /* 0x0000000819097221 */ /* 0x004fcc0000000000 */
[----:B------:R-:W2:Y:S02]  /*222e0*/  ATOM.E.CAST.SPIN PT, R9, [R6], R8, R9 ;  /* 0x000000080609738b */ /* 0x000ea400019e0109 */
[----:B--2---:R-:W-:-:S13]  /*222f0*/  ISETP.EQ.U32.AND P0, PT, R9, 0x1, PT ;  /* 0x000000010900780c */ /* 0x004fda0003f02070 */
[----:B------:R-:W-:Y:S05]  /*22300*/  @!P0 BRA `(.L_x_5717) ;  /* 0xfffffffc00ec8947 */ /* 0x000fea000383ffff */
[----:B------:R-:W-:Y:S05]  /*22310*/  BRA `(.L_x_5713) ;  /* 0x00000000000c7947 */ /* 0x000fea0003800000 */
.L_x_5716:
[----:B------:R-:W0:Y:S02]  /*22320*/  LD.E R4, desc[UR8][R6.64] ;  /* 0x0000000806047980 */ /* 0x000e24000c101900 */
[----:B0-----:R-:W-:-:S05]  /*22330*/  FADD R9, R25, R4 ;  /* 0x0000000419097221 */ /* 0x001fca0000000000 */
[----:B------:R1:W-:Y:S02]  /*22340*/  ST.E desc[UR8][R6.64], R9 ;  /* 0x0000000906007985 */ /* 0x0003e4000c101908 */
.L_x_5713:
[----:B------:R-:W-:Y:S05]  /*22350*/  BSYNC.RECONVERGENT B1 ;  /* 0x0000000000017941 */ /* 0x000fea0003800200 */
.L_x_5712:
[----:B------:R-:W-:-:S03]  /*22360*/  UMOV UR4, 0xffffffff ;  /* 0xffffffff00047882 */ /* 0x000fc60000000000 */
[----:B------:R-:W-:Y:S05]  /*22370*/  BRA.DIV UR4, `(.L_x_5718) ;  /* 0x0000058604047947 */ /* 0x000fea000b800000 */
[----:B------:R-:W2:Y:S04]  /*22380*/  LDL R4, [R1+0x94] ;  /* 0x0000940001047983 */ /* 0x000ea80000100800 */
[----:B-1----:R-:W0:Y:S04]  /*22390*/  LDL R6, [R1+0xd8] ;  /* 0x0000d80001067983 */ /* 0x002e280000100800 */
[----:B--2---:R1:W2:Y:S04]  /*223a0*/  SHFL.IDX PT, R54, R4, 0x7, 0x181f ;  /* 0x00f81f0004367f89 */ /* 0x0042a800000e0000 */
[----:B0-----:R1:W0:Y:S02]  /*223b0*/  SHFL.IDX PT, R13, R6, 0x7, 0x181f ;  /* 0x00f81f00060d7f89 */ /* 0x00122400000e0000 */
.L_x_7841:
        /* <DEDUP_REMOVED lines=18> */
.L_x_5722:
[----:B------:R-:W0:Y:S02]  /*224e0*/  LDS R8, [R4] ;  /* 0x0000000004087984 */ /* 0x000e240000000800 */
[----:B0-----:R-:W-:-:S05]  /*224f0*/  FADD R9, R15, R8 ;  /* 0x000000080f097221 */ /* 0x001fca0000000000 */
[----:B------:R-:W0:Y:S02]  /*22500*/  ATOMS.CAST.SPIN P0, [R4], R8, R9 ;  /* 0x000000080400758d */ /* 0x000e240001800009 */
[----:B0-----:R-:W-:Y:S05]  /*22510*/  @!P0 BRA `(.L_x_5722) ;  /* 0xfffffffc00f08947 */ /* 0x001fea000383ffff */
[----:B------:R-:W-:Y:S05]  /*22520*/  BRA `(.L_x_5720) ;  /* 0x00000000002c7947 */ /* 0x000fea0003800000 */
.L_x_5721:
[----:B------:R-:W0:Y:S02]  /*22530*/  QSPC.E.D P0, RZ, [R6] ;  /* 0x0000000006ff73aa */ /* 0x000e240000000700 */
[----:B0-----:R-:W-:Y:S05]  /*22540*/  @!P0 BRA `(.L_x_5723) ;  /* 0x0000000000188947 */ /* 0x001fea0003800000 */
.L_x_5724:
[----:B------:R-:W2:Y:S02]  /*22550*/  LD.E R8, [R6] ;  /* 0x0000000006087980 */ /* 0x000ea40000100900 */
[----:B--2---:R-:W-:-:S06]  /*22560*/  FADD R9, R15, R8 ;  /* 0x000000080f097221 */ /* 0x004fcc0000000000 */
[----:B------:R-:W2:Y:S02]  /*22570*/  ATOM.E.CAST.SPIN PT, R9, [R6], R8, R9 ;  /* 0x000000080609738b */ /* 0x000ea400019e0109 */
[----:B--2---:R-:W-:-:S13]  /*22580*/  ISETP.EQ.U32.AND P0, PT, R9, 0x1, PT ;  /* 0x000000010900780c */ /* 0x004fda0003f02070 */
[----:B------:R-:W-:Y:S05]  /*22590*/  @!P0 BRA `(.L_x_5724) ;  /* 0xfffffffc00ec8947 */ /* 0x000fea000383ffff */
[----:B------:R-:W-:Y:S05]  /*225a0*/  BRA `(.L_x_5720) ;  /* 0x00000000000c7947 */ /* 0x000fea0003800000 */
.L_x_5723:
[----:B------:R-:W2:Y:S02]  /*225b0*/  LD.E R4, desc[UR8][R6.64] ;  /* 0x0000000806047980 */ /* 0x000ea4000c101900 */
[----:B--2---:R-:W-:-:S05]  /*225c0*/  FADD R9, R15, R4 ;  /* 0x000000040f097221 */ /* 0x004fca0000000000 */
[----:B------:R0:W-:Y:S02]  /*225d0*/  ST.E desc[UR8][R6.64], R9 ;  /* 0x0000000906007985 */ /* 0x0001e4000c101908 */
.L_x_5720:
[----:B------:R-:W-:Y:S05]  /*225e0*/  BSYNC.RECONVERGENT B1 ;  /* 0x0000000000017941 */ /* 0x000fea0003800200 */
.L_x_5719:
        /* <DEDUP_REMOVED lines=9> */
.L_x_5728:
[----:B------:R-:W0:Y:S02]  /*22680*/  LDS R8, [R4] ;  /* 0x0000000004087984 */ /* 0x000e240000000800 */
[----:B0-----:R-:W-:-:S05]  /*22690*/  FADD R9, R25, R8 ;  /* 0x0000000819097221 */ /* 0x001fca0000000000 */
[----:B------:R-:W0:Y:S02]  /*226a0*/  ATOMS.CAST.SPIN P0, [R4], R8, R9 ;  /* 0x000000080400758d */ /* 0x000e240001800009 */
[----:B0-----:R-:W-:Y:S05]  /*226b0*/  @!P0 BRA `(.L_x_5728) ;  /* 0xfffffffc00f08947 */ /* 0x001fea000383ffff */
[----:B------:R-:W-:Y:S05]  /*226c0*/  BRA `(.L_x_5726) ;  /* 0x00000000002c7947 */ /* 0x000fea0003800000 */
.L_x_5727:
[----:B------:R-:W1:Y:S02]  /*226d0*/  QSPC.E.D P0, RZ, [R26] ;  /* 0x000000001aff73aa */ /* 0x000e640000000700 */
[----:B-1----:R-:W-:Y:S05]  /*226e0*/  @!P0 BRA `(.L_x_5729) ;  /* 0x0000000000188947 */ /* 0x002fea0003800000 */
.L_x_5730:
[----:B------:R-:W0:Y:S02]  /*226f0*/  LD.E R8, [R26] ;  /* 0x000000001a087980 */ /* 0x000e240000100900 */
[----:B0-----:R-:W-:-:S06]  /*22700*/  FADD R9, R25, R8 ;  /* 0x0000000819097221 */ /* 0x001fcc0000000000 */
[----:B------:R-:W2:Y:S02]  /*22710*/  ATOM.E.CAST.SPIN PT, R9, [R26], R8, R9 ;  /* 0x000000081a09738b */ /* 0x000ea400019e0109 */
[----:B--2---:R-:W-:-:S13]  /*22720*/  ISETP.EQ.U32.AND P0, PT, R9, 0x1, PT ;  /* 0x000000010900780c */ /* 0x004fda0003f02070 */
[----:B------:R-:W-:Y:S05]  /*22730*/  @!P0 BRA `(.L_x_5730) ;  /* 0xfffffffc00ec8947 */ /* 0x000fea000383ffff */
[----:B------:R-:W-:Y:S05]  /*22740*/  BRA `(.L_x_5726) ;  /* 0x00000000000c7947 */ /* 0x000fea0003800000 */
.L_x_5729:
[----:B------:R-:W0:Y:S02]  /*22750*/  LD.E R4, desc[UR8][R26.64] ;  /* 0x000000081a047980 */ /* 0x000e24000c101900 */
[----:B0-----:R-:W-:-:S05]  /*22760*/  FADD R9, R25, R4 ;  /* 0x0000000419097221 */ /* 0x001fca0000000000 */
[----:B------:R1:W-:Y:S02]  /*22770*/  ST.E desc[UR8][R26.64], R9 ;  /* 0x000000091a007985 */ /* 0x0003e4000c101908 */
.L_x_5726:
[----:B------:R-:W-:Y:S05]  /*22780*/  BSYNC.RECONVERGENT B1 ;  /* 0x0000000000017941 */ /* 0x000fea0003800200 */
.L_x_5725:
        /* <DEDUP_REMOVED lines=10> */
.L_x_5734:
[----:B------:R-:W0:Y:S02]  /*22830*/  LDS R8, [R4] ;  /* 0x0000000004087984 */ /* 0x000e240000000800 */
[----:B0-----:R-:W-:-:S05]  /*22840*/  FADD R9, R11, R8 ;  /* 0x000000080b097221 */ /* 0x001fca0000000000 */
[----:B------:R-:W0:Y:S02]  /*22850*/  ATOMS.CAST.SPIN P0, [R4], R8, R9 ;  /* 0x000000080400758d */ /* 0x000e240001800009 */
[----:B0-----:R-:W-:Y:S05]  /*22860*/  @!P0 BRA `(.L_x_5734) ;  /* 0xfffffffc00f08947 */ /* 0x001fea000383ffff */
[----:B------:R-:W-:Y:S05]  /*22870*/  BRA `(.L_x_5732) ;  /* 0x00000000002c7947 */ /* 0x000fea0003800000 */
.L_x_5733:
[----:B------:R-:W0:Y:S02]  /*22880*/  QSPC.E.D P0, RZ, [R8] ;  /* 0x0000000008ff73aa */ /* 0x000e240000000700 */
[----:B0-----:R-:W-:Y:S05]  /*22890*/  @!P0 BRA `(.L_x_5735) ;  /* 0x0000000000188947 */ /* 0x001fea0003800000 */
.L_x_5736:
[----:B------:R-:W2:Y:S02]  /*228a0*/  LD.E R12, [R8] ;  /* 0x00000000080c7980 */ /* 0x000ea40000100900 */
[----:B--2---:R-:W-:-:S06]  /*228b0*/  FADD R13, R11, R12 ;  /* 0x0000000c0b0d7221 */ /* 0x004fcc0000000000 */
[----:B------:R-:W2:Y:S02]  /*228c0*/  ATOM.E.CAST.SPIN PT, R13, [R8], R12, R13 ;  /* 0x0000000c080d738b */ /* 0x000ea400019e010d */
[----:B--2---:R-:W-:-:S13]  /*228d0*/  ISETP.EQ.U32.AND P0, PT, R13, 0x1, PT ;  /* 0x000000010d00780c */ /* 0x004fda0003f02070 */
[----:B------:R-:W-:Y:S05]  /*228e0*/  @!P0 BRA `(.L_x_5736) ;  /* 0xfffffffc00ec8947 */ /* 0x000fea000383ffff */
[----:B------:R-:W-:Y:S05]  /*228f0*/  BRA `(.L_x_5732) ;  /* 0x00000000000c7947 */ /* 0x000fea0003800000 */
.L_x_5735:
[----:B------:R-:W2:Y:S02]  /*22900*/  LD.E R4, desc[UR8][R8.64] ;  /* 0x0000000808047980 */ /* 0x000ea4000c101900 */
[----:B--2---:R-:W-:-:S05]  /*22910*/  FADD R11, R11, R4 ;  /* 0x000000040b0b7221 */ /* 0x004fca0000000000 */
[----:B------:R0:W-:Y:S02]  /*22920*/  ST.E desc[UR8][R8.64], R11 ;  /* 0x0000000b08007985 */ /* 0x0001e4000c101908 */
.L_x_5732:
[----:B------:R-:W-:Y:S05]  /*22930*/  BSYNC.RECONVERGENT B1 ;  /* 0x0000000000017941 */ /* 0x000fea0003800200 */
.L_x_5731:
[----:B0-----:R-:W-:-:S05]  /*22940*/  IMAD.WIDE R8, R0, 0x4, R26 ;  /* 0x0000000400087825 */ /* 0x001fca00078e021a */
[----:B------:R0:W-:Y:S01]  /*22950*/  ATOM.E.ADD.F32.FTZ.RN.STRONG.GPU P0, RZ, desc[UR8][R8.64], R25 ;  /* 0x8000001908ff79a2 */ /* 0x0001e2000c10f308 */
[----:B------:R-:W-:Y:S04]  /*22960*/  BSSY.RECONVERGENT B1, `(.L_x_5737) ;  /* 0x0000015000017945 */ /* 0x000fe80003800200 */
[----:B0-----:R-:W-:Y:S05]  /*22970*/  @P0 BRA `(.L_x_5738) ;  /* 0x00000000004c0947 */ /* 0x001fea0003800000 */
[----:B------:R-:W0:Y:S02]  /*22980*/  QSPC.E.S P0, RZ, [R8] ;  /* 0x0000000008ff73aa */ /* 0x000e240000000500 */
[----:B0-----:R-:W-:Y:S05]  /*22990*/  @!P0 BRA `(.L_x_5739) ;  /* 0x0000000000188947 */ /* 0x001fea0003800000 */
[----:B------:R-:W-:-:S07]  /*229a0*/  MOV R4, R8 ;  /* 0x0000000800047202 */ /* 0x000fce0000000f00 */
.L_x_5740:
[----:B------:R-:W0:Y:S02]  /*229b0*/  LDS R8, [R4] ;  /* 0x0000000004087984 */ /* 0x000e240000000800 */
[----:B0-----:R-:W-:-:S05]  /*229c0*/  FADD R9, R25, R8 ;  /* 0x0000000819097221 */ /* 0x001fca0000000000 */
[----:B------:R-:W0:Y:S02]  /*229d0*/  ATOMS.CAST.SPIN P0, [R4], R8, R9 ;  /* 0x000000080400758d */ /* 0x000e240001800009 */
[----:B0-----:R-:W-:Y:S05]  /*229e0*/  @!P0 BRA `(.L_x_5740) ;  /* 0xfffffffc00f08947 */ /* 0x001fea000383ffff */
[----:B------:R-:W-:Y:S05]  /*229f0*/  BRA `(.L_x_5738) ;  /* 0x00000000002c7947 */ /* 0x000fea0003800000 */
.L_x_5739:
[----:B------:R-:W0:Y:S02]  /*22a00*/  QSPC.E.D P0, RZ, [R8] ;  /* 0x0000000008ff73aa */ /* 0x000e240000000700 */
[----:B0-----:R-:W-:Y:S05]  /*22a10*/  @!P0 BRA `(.L_x_5741) ;  /* 0x0000000000188947 */ /* 0x001fea0003800000 */
.L_x_5742:
[----:B------:R-:W2:Y:S02]  /*22a20*/  LD.E R12, [R8] ;  /* 0x00000000080c7980 */ /* 0x000ea40000100900 */
[----:B--2---:R-:W-:-:S06]  /*22a30*/  FADD R13, R25, R12 ;  /* 0x0000000c190d7221 */ /* 0x004fcc0000000000 */
[----:B------:R-:W2:Y:S02]  /*22a40*/  ATOM.E.CAST.SPIN PT, R13, [R8], R12, R13 ;  /* 0x0000000c080d738b */ /* 0x000ea400019e010d */
[----:B--2---:R-:W-:-:S13]  /*22a50*/  ISETP.EQ.U32.AND P0, PT, R13, 0x1, PT ;  /* 0x000000010d00780c */ /* 0x004fda0003f02070 */
[----:B------:R-:W-:Y:S05]  /*22a60*/  @!P0 BRA `(.L_x_5742) ;  /* 0xfffffffc00ec8947 */ /* 0x000fea000383ffff */
[----:B------:R-:W-:Y:S05]  /*22a70*/  BRA `(.L_x_5738) ;  /* 0x00000000000c7947 */ /* 0x000fea0003800000 */
.L_x_5741:
[----:B------:R-:W2:Y:S02]  /*22a80*/  LD.E R4, desc[UR8][R8.64] ;  /* 0x0000000808047980 */ /* 0x000ea4000c101900 */
[----:B--2---:R-:W-:-:S05]  /*22a90*/  FADD R11, R25, R4 ;  /* 0x00000004190b7221 */ /* 0x004fca0000000000 */
[----:B------:R0:W-:Y:S02]  /*22aa0*/  ST.E desc[UR8][R8.64], R11 ;  /* 0x0000000b08007985 */ /* 0x0001e4000c101908 */
.L_x_5738:
[----:B------:R-:W-:Y:S05]  /*22ab0*/  BSYNC.RECONVERGENT B1 ;  /* 0x0000000000017941 */ /* 0x000fea0003800200 */
.L_x_5737:
        /* <DEDUP_REMOVED lines=10> */
.L_x_5746:
[----:B------:R-:W0:Y:S02]  /*22b60*/  LDS R8, [R4] ;  /* 0x0000000004087984 */ /* 0x000e240000000800 */
[----:B0-----:R-:W-:-:S05]  /*22b70*/  FADD R9, R11, R8 ;  /* 0x000000080b097221 */ /* 0x001fca0000000000 */
[----:B------:R-:W0:Y:S02]  /*22b80*/  ATOMS.CAST.SPIN P0, [R4], R8, R9 ;  /* 0x000000080400758d */ /* 0x000e240001800009 */
[----:B0-----:R-:W-:Y:S05]  /*22b90*/  @!P0 BRA `(.L_x_5746) ;  /* 0xfffffffc00f08947 */ /* 0x001fea000383ffff */
[----:B------:R-:W-:Y:S05]  /*22ba0*/  BRA `(.L_x_5744) ;  /* 0x00000000002c7947 */ /* 0x000fea0003800000 */
.L_x_5745:
[----:B------:R-:W0:Y:S02]  /*22bb0*/  QSPC.E.D P0, RZ, [R8] ;  /* 0x0000000008ff73aa */ /* 0x000e240000000700 */
[----:B0-----:R-:W-:Y:S05]  /*22bc0*/  @!P0 BRA `(.L_x_5747) ;  /* 0x0000000000188947 */ /* 0x001fea0003800000 */
.L_x_5748:
[----:B------:R-:W2:Y:S02]  /*22bd0*/  LD.E R12, [R8] ;  /* 0x00000000080c7980 */ /* 0x000ea40000100900 */
[----:B--2---:R-:W-:-:S06]  /*22be0*/  FADD R13, R11, R12 ;  /* 0x0000000c0b0d7221 */ /* 0x004fcc0000000000 */
[----:B------:R-:W2:Y:S02]  /*22bf0*/  ATOM.E.CAST.SPIN PT, R13, [R8], R12, R13 ;  /* 0x0000000c080d738b */ /* 0x000ea400019e010d */
[----:B--2---:R-:W-:-:S13]  /*22c00*/  ISETP.EQ.U32.AND P0, PT, R13, 0x1, PT ;  /* 0x000000010d00780c */ /* 0x004fda0003f02070 */
[----:B------:R-:W-:Y:S05]  /*22c10*/  @!P0 BRA `(.L_x_5748) ;  /* 0xfffffffc00ec8947 */ /* 0x000fea000383ffff */
[----:B------:R-:W-:Y:S05]  /*22c20*/  BRA `(.L_x_5744) ;  /* 0x00000000000c7947 */ /* 0x000fea0003800000 */
.L_x_5747:
[----:B------:R-:W2:Y:S02]  /*22c30*/  LD.E R4, desc[UR8][R8.64] ;  /* 0x0000000808047980 */ /* 0x000ea4000c101900 */
[----:B--2---:R-:W-:-:S05]  /*22c40*/  FADD R11, R11, R4 ;  /* 0x000000040b0b7221 */ /* 0x004fca0000000000 */
[----:B------:R0:W-:Y:S02]  /*22c50*/  ST.E desc[UR8][R8.64], R11 ;  /* 0x0000000b08007985 */ /* 0x0001e4000c101908 */
.L_x_5744:
[----:B------:R-:W-:Y:S05]  /*22c60*/  BSYNC.RECONVERGENT B1 ;  /* 0x0000000000017941 */ /* 0x000fea0003800200 */
.L_x_5743:
[----:B0-----:R-:W-:-:S05]  /*22c70*/  IMAD.WIDE R8, R10, 0x4, R26 ;  /* 0x000000040a087825 */ /* 0x001fca00078e021a */
[----:B------:R0:W-:Y:S01]  /*22c80*/  ATOM.E.ADD.F32.FTZ.RN.STRONG.GPU P0, RZ, desc[UR8][R8.64], R25 ;  /* 0x8000001908ff79a2 */ /* 0x0001e2000c10f308 */
[----:B------:R-:W-:Y:S04]  /*22c90*/  BSSY.RECONVERGENT B1, `(.L_x_5749) ;  /* 0x0000015000017945 */ /* 0x000fe80003800200 */
[----:B0-----:R-:W-:Y:S05]  /*22ca0*/  @P0 BRA `(.L_x_5750) ;  /* 0x00000000004c0947 */ /* 0x001fea0003800000 */
[----:B------:R-:W0:Y:S02]  /*22cb0*/  QSPC.E.S P0, RZ, [R8] ;  /* 0x0000000008ff73aa */ /* 0x000e240000000500 */
[----:B0-----:R-:W-:Y:S05]  /*22cc0*/  @!P0 BRA `(.L_x_5751) ;  /* 0x0000000000188947 */ /* 0x001fea0003800000 */
[----:B------:R-:W-:-:S07]  /*22cd0*/  MOV R4, R8 ;  /* 0x0000000800047202 */ /* 0x000fce0000000f00 */
.L_x_5752:
[----:B------:R-:W0:Y:S02]  /*22ce0*/  LDS R8, [R4] ;  /* 0x0000000004087984 */ /* 0x000e240000000800 */
[----:B0-----:R-:W-:-:S05]  /*22cf0*/  FADD R9, R25, R8 ;  /* 0x0000000819097221 */ /* 0x001fca0000000000 */
[----:B------:R-:W0:Y:S02]  /*22d00*/  ATOMS.CAST.SPIN P0, [R4], R8, R9 ;  /* 0x000000080400758d */ /* 0x000e240001800009 */
[----:B0-----:R-:W-:Y:S05]  /*22d10*/  @!P0 BRA `(.L_x_5752) ;  /* 0xfffffffc00f08947 */ /* 0x001fea000383ffff */
[----:B------:R-:W-:Y:S05]  /*22d20*/  BRA `(.L_x_5750) ;  /* 0x00000000002c7947 */ /* 0x000fea0003800000 */
.L_x_5751:
[----:B------:R-:W0:Y:S02]  /*22d30*/  QSPC.E.D P0, RZ, [R8] ;  /* 0x0000000008ff73aa */ /* 0x000e240000000700 */
[----:B0-----:R-:W-:Y:S05]  /*22d40*/  @!P0 BRA `(.L_x_5753) ;  /* 0x0000000000188947 */ /* 0x001fea0003800000 */
.L_x_5754:
[----:B------:R-:W2:Y:S02]  /*22d50*/  LD.E R10, [R8] ;  /* 0x00000000080a7980 */ /* 0x000ea40000100900 */
[----:B--2---:R-:W-:-:S06]  /*22d60*/  FADD R11, R25, R10 ;  /* 0x0000000a190b7221 */ /* 0x004fcc0000000000 */
[----:B------:R-:W2:Y:S02]  /*22d70*/  ATOM.E.CAST.SPIN PT, R11, [R8], R10, R11 ;  /* 0x0000000a080b738b */ /* 0x000ea400019e010b */
[----:B--2---:R-:W-:-:S13]  /*22d80*/  ISETP.EQ.U32.AND P0, PT, R11, 0x1, PT ;  /* 0x000000010b00780c */ /* 0x004fda0003f02070 */
[----:B------:R-:W-:Y:S05]  /*22d90*/  @!P0 BRA `(.L_x_5754) ;  /* 0xfffffffc00ec8947 */ /* 0x000fea000383ffff */
[----:B------:R-:W-:Y:S05]  /*22da0*/  BRA `(.L_x_5750) ;  /* 0x00000000000c7947 */ /* 0x000fea0003800000 */
.L_x_5753:
[----:B------:R-:W2:Y:S02]  /*22db0*/  LD.E R4, desc[UR8][R8.64] ;  /* 0x0000000808047980 */ /* 0x000ea4000c101900 */
[----:B--2---:R-:W-:-:S05]  /*22dc0*/  FADD R11, R25, R4 ;  /* 0x00000004190b7221 */ /* 0x004fca0000000000 */
[----:B------:R0:W-:Y:S02]  /*22dd0*/  ST.E desc[UR8][R8.64], R11 ;  /* 0x0000000b08007985 */ /* 0x0001e4000c101908 */
.L_x_5750:
[----:B------:R-:W-:Y:S05]  /*22de0*/  BSYNC.RECONVERGENT B1 ;  /* 0x0000000000017941 */ /* 0x000fea0003800200 */
.L_x_5749:
        /* <DEDUP_REMOVED lines=10> */
.L_x_5758:
[----:B------:R-:W0:Y:S02]  /*22e90*/  LDS R8, [R4] ;  /* 0x0000000004087984 */ /* 0x000e240000000800 */
[----:B0-----:R-:W-:-:S05]  /*22ea0*/  FADD R9, R13, R8 ;  /* 0x000000080d097221 */ /* 0x001fca0000000000 */
[----:B------:R-:W0:Y:S02]  /*22eb0*/  ATOMS.CAST.SPIN P0, [R4], R8, R9 ;  /* 0x000000080400758d */ /* 0x000e240001800009 */
[----:B0-----:R-:W-:Y:S05]  /*22ec0*/  @!P0 BRA `(.L_x_5758) ;  /* 0xfffffffc00f08947 */ /* 0x001fea000383ffff */
[----:B------:R-:W-:Y:S05]  /*22ed0*/  BRA `(.L_x_5756) ;  /* 0x00000000002c7947 */ /* 0x000fea0003800000 */
.L_x_5757:
[----:B------:R-:W0:Y:S02]  /*22ee0*/  QSPC.E.D P0, RZ, [R8] ;  /* 0x0000000008ff73aa */ /* 0x000e240000000700 */
[----:B0-----:R-:W-:Y:S05]  /*22ef0*/  @!P0 BRA `(.L_x_5759) ;  /* 0x0000000000188947 */ /* 0x001fea0003800000 */
.L_x_5760:
[----:B------:R-:W2:Y:S02]  /*22f00*/  LD.E R10, [R8] ;  /* 0x00000000080a7980 */ /* 0x000ea40000100900 */
[----:B--2---:R-:W-:-:S06]  /*22f10*/  FADD R11, R13, R10 ;  /* 0x0000000a0d0b7221 */ /* 0x004fcc0000000000 */
[----:B------:R-:W2:Y:S02]  /*22f20*/  ATOM.E.CAST.SPIN PT, R11, [R8], R10, R11 ;  /* 0x0000000a080b738b */ /* 0x000ea400019e010b */
[----:B--2---:R-:W-:-:S13]  /*22f30*/  ISETP.EQ.U32.AND P0, PT, R11, 0x1, PT ;  /* 0x000000010b00780c */ /* 0x004fda0003f02070 */
[----:B------:R-:W-:Y:S05]  /*22f40*/  @!P0 BRA `(.L_x_5760) ;  /* 0xfffffffc00ec8947 */ /* 0x000fea000383ffff */
[----:B------:R-:W-:Y:S05]  /*22f50*/  BRA `(.L_x_5756) ;  /* 0x00000000000c7947 */ /* 0x000fea0003800000 */
.L_x_5759:
[----:B------:R-:W2:Y:S02]  /*22f60*/  LD.E R4, desc[UR8][R8.64] ;  /* 0x0000000808047980 */ /* 0x000ea4000c101900 */
[----:B--2---:R-:W-:-:S05]  /*22f70*/  FADD R11, R13, R4 ;  /* 0x000000040d0b7221 */ /* 0x004fca0000000000 */
[----:B------:R0:W-:Y:S02]  /*22f80*/  ST.E desc[UR8][R8.64], R11 ;  /* 0x0000000b08007985 */ /* 0x0001e4000c101908 */
.L_x_5756:
[----:B------:R-:W-:Y:S05]  /*22f90*/  BSYNC.RECONVERGENT B1 ;  /* 0x0000000000017941 */ /* 0x000fea0003800200 */
.L_x_5755:
[----:B0-----:R-:W-:-:S05]  /*22fa0*/  IMAD.WIDE R8, R29, 0x4, R26 ;  /* 0x000000041d087825 */ /* 0x001fca00078e021a */
[----:B------:R0:W-:Y:S01]  /*22fb0*/  ATOM.E.ADD.F32.FTZ.RN.STRONG.GPU P0, RZ, desc[UR8][R8.64], R25 ;  /* 0x8000001908ff79a2 */ /* 0x0001e2000c10f308 */
[----:B------:R-:W-:Y:S04]  /*22fc0*/  BSSY.RECONVERGENT B1, `(.L_x_5761) ;  /* 0x0000015000017945 */ /* 0x000fe80003800200 */
[----:B0-----:R-:W-:Y:S05]  /*22fd0*/  @P0 BRA `(.L_x_5762) ;  /* 0x00000000004c0947 */ /* 0x001fea0003800000 */
[----:B------:R-:W0:Y:S02]  /*22fe0*/  QSPC.E.S P0, RZ, [R8] ;  /* 0x0000000008ff73aa */ /* 0x000e240000000500 */
[----:B0-----:R-:W-:Y:S05]  /*22ff0*/  @!P0 BRA `(.L_x_5763) ;  /* 0x0000000000188947 */ /* 0x001fea0003800000 */
[----:B------:R-:W-:-:S07]  /*23000*/  MOV R4, R8 ;  /* 0x0000000800047202 */ /* 0x000fce0000000f00 */
.L_x_5764:
[----:B------:R-:W0:Y:S02]  /*23010*/  LDS R8, [R4] ;  /* 0x0000000004087984 */ /* 0x000e240000000800 */
[----:B0-----:R-:W-:-:S05]  /*23020*/  FADD R9, R25, R8 ;  /* 0x0000000819097221 */ /* 0x001fca0000000000 */
[----:B------:R-:W0:Y:S02]  /*23030*/  ATOMS.CAST.SPIN P0, [R4], R8, R9 ;  /* 0x000000080400758d */ /* 0x000e240001800009 */
[----:B0-----:R-:W-:Y:S05]  /*23040*/  @!P0 BRA `(.L_x_5764) ;  /* 0xfffffffc00f08947 */ /* 0x001fea000383ffff */
[----:B------:R-:W-:Y:S05]  /*23050*/  BRA `(.L_x_5762) ;  /* 0x00000000002c7947 */ /* 0x000fea0003800000 */
.L_x_5763:
[----:B------:R-:W0:Y:S02]  /*23060*/  QSPC.E.D P0, RZ, [R8] ;  /* 0x0000000008ff73aa */ /* 0x000e240000000700 */
[----:B0-----:R-:W-:Y:S05]  /*23070*/  @!P0 BRA `(.L_x_5765) ;  /* 0x0000000000188947 */ /* 0x001fea0003800000 */
.L_x_5766:
[----:B------:R-:W2:Y:S02]  /*23080*/  LD.E R10, [R8] ;  /* 0x00000000080a7980 */ /* 0x000ea40000100900 */
[----:B--2---:R-:W-:-:S06]  /*23090*/  FADD R11, R25, R10 ;  /* 0x0000000a190b7221 */ /* 0x004fcc0000000000 */
[----:B------:R-:W2:Y:S02]  /*230a0*/  ATOM.E.CAST.SPIN PT, R11, [R8], R10, R11 ;  /* 0x0000000a080b738b */ /* 0x000ea400019e010b */
[----:B--2---:R-:W-:-:S13]  /*230b0*/  ISETP.EQ.U32.AND P0, PT, R11, 0x1, PT ;  /* 0x000000010b00780c */ /* 0x004fda0003f02070 */
[----:B------:R-:W-:Y:S05]  /*230c0*/  @!P0 BRA `(.L_x_5766) ;  /* 0xfffffffc00ec8947 */ /* 0x000fea000383ffff */
[----:B------:R-:W-:Y:S05]  /*230d0*/  BRA `(.L_x_5762) ;  /* 0x00000000000c7947 */ /* 0x000fea0003800000 */
.L_x_5765:
[----:B------:R-:W2:Y:S02]  /*230e0*/  LD.E R4, desc[UR8][R8.64] ;  /* 0x0000000808047980 */ /* 0x000ea4000c101900 */
[----:B--2---:R-:W-:-:S05]  /*230f0*/  FADD R11, R25, R4 ;  /* 0x00000004190b7221 */ /* 0x004fca0000000000 */
[----:B------:R0:W-:Y:S02]  /*23100*/  ST.E desc[UR8][R8.64], R11 ;  /* 0x0000000b08007985 */ /* 0x0001e4000c101908 */
.L_x_5762:
[----:B------:R-:W-:Y:S05]  /*23110*/  BSYNC.RECONVERGENT B1 ;  /* 0x0000000000017941 */ /* 0x000fea0003800200 */
.L_x_5761:
        /* <DEDUP_REMOVED lines=10> */
.L_x_5770:
[----:B------:R-:W0:Y:S02]  /*231c0*/  LDS R8, [R4] ;  /* 0x0000000004087984 */ /* 0x000e240000000800 */
[----:B0-----:R-:W-:-:S05]  /*231d0*/  FADD R9, R13, R8 ;  /* 0x000000080d097221 */ /* 0x001fca0000000000 */
[----:B------:R-:W0:Y:S02]  /*231e0*/  ATOMS.CAST.SPIN P0, [R4], R8, R9 ;  /* 0x000000080400758d */ /* 0x000e240001800009 */
[----:B0-----:R-:W-:Y:S05]  /*231f0*/  @!P0 BRA `(.L_x_5770) ;  /* 0xfffffffc00f08947 */ /* 0x001fea000383ffff */
[----:B------:R-:W-:Y:S05]  /*23200*/  BRA `(.L_x_5768) ;  /* 0x00000000002c7947 */ /* 0x000fea0003800000 */
.L_x_5769:
[----:B------:R-:W0:Y:S02]  /*23210*/  QSPC.E.D P0, RZ, [R8] ;  /* 0x0000000008ff73aa */ /* 0x000e240000000700 */
[----:B0-----:R-:W-:Y:S05]  /*23220*/  @!P0 BRA `(.L_x_5771) ;  /* 0x0000000000188947 */ /* 0x001fea0003800000 */
.L_x_5772:
[----:B------:R-:W2:Y:S02]  /*23230*/  LD.E R10, [R8] ;  /* 0x00000000080a7980 */ /* 0x000ea40000100900 */
[----:B--2---:R-:W-:-:S06]  /*23240*/  FADD R11, R13, R10 ;  /* 0x0000000a0d0b7221 */ /* 0x004fcc0000000000 */
[----:B------:R-:W2:Y:S02]  /*23250*/  ATOM.E.CAST.SPIN PT, R11, [R8], R10, R11 ;  /* 0x0000000a080b738b */ /* 0x000ea400019e010b */
[----:B--2---:R-:W-:-:S13]  /*23260*/  ISETP.EQ.U32.AND P0, PT, R11, 0x1, PT ;  /* 0x000000010b00780c */ /* 0x004fda0003f02070 */
[----:B------:R-:W-:Y:S05]  /*23270*/  @!P0 BRA `(.L_x_5772) ;  /* 0xfffffffc00ec8947 */ /* 0x000fea000383ffff */
[----:B------:R-:W-:Y:S05]  /*23280*/  BRA `(.L_x_5768) ;  /* 0x00000000000c7947 */ /* 0x000fea0003800000 */
.L_x_5771:
[----:B------:R-:W2:Y:S02]  /*23290*/  LD.E R4, desc[UR8][R8.64] ;  /* 0x0000000808047980 */ /* 0x000ea4000c101900 */
[----:B--2---:R-:W-:-:S05]  /*232a0*/  FADD R11, R13, R4 ;  /* 0x000000040d0b7221 */ /* 0x004fca0000000000 */
[----:B------:R0:W-:Y:S02]  /*232b0*/  ST.E desc[UR8][R8.64], R11 ;  /* 0x0000000b08007985 */ /* 0x0001e4000c101908 */
.L_x_5768:
[----:B------:R-:W-:Y:S05]  /*232c0*/  BSYNC.RECONVERGENT B1 ;  /* 0x0000000000017941 */ /* 0x000fea0003800200 */
.L_x_5767:
[----:B0-----:R-:W-:-:S05]  /*232d0*/  IMAD.WIDE R8, R30, 0x4, R26 ;  /* 0x000000041e087825 */ /* 0x001fca00078e021a */
[----:B------:R0:W-:Y:S01]  /*232e0*/  ATOM.E.ADD.F32.FTZ.RN.STRONG.GPU P0, RZ, desc[UR8][R8.64], R25 ;  /* 0x8000001908ff79a2 */ /* 0x0001e2000c10f308 */
[----:B------:R-:W-:Y:S04]  /*232f0*/  BSSY.RECONVERGENT B1, `(.L_x_5773) ;  /* 0x0000015000017945 */ /* 0x000fe80003800200 */
[----:B0-----:R-:W-:Y:S05]  /*23300*/  @P0 BRA `(.L_x_5774) ;  /* 0x00000000004c0947 */ /* 0x001fea0003800000 */
[----:B------:R-:W0:Y:S02]  /*23310*/  QSPC.E.S P0, RZ, [R8] ;  /* 0x0000000008ff73aa */ /* 0x000e240000000500 */
[----:B0-----:R-:W-:Y:S05]  /*23320*/  @!P0 BRA `(.L_x_5775) ;  /* 0x0000000000188947 */ /* 0x001fea0003800000 */
[----:B------:R-:W-:-:S07]  /*23330*/  MOV R4, R8 ;  /* 0x0000000800047202 */ /* 0x000fce0000000f00 */
.L_x_5776:
[----:B------:R-:W0:Y:S02]  /*23340*/  LDS R8, [R4] ;  /* 0x0000000004087984 */ /* 0x000e240000000800 */
[----:B0-----:R-:W-:-:S05]  /*23350*/  FADD R9, R25, R8 ;  /* 0x0000000819097221 */ /* 0x001fca0000000000 */
[----:B------:R-:W0:Y:S02]  /*23360*/  ATOMS.CAST.SPIN P0, [R4], R8, R9 ;  /* 0x000000080400758d */ /* 0x000e240001800009 */
[----:B0-----:R-:W-:Y:S05]  /*23370*/  @!P0 BRA `(.L_x_5776) ;  /* 0xfffffffc00f08947 */ /* 0x001fea000383ffff */
[----:B------:R-:W-:Y:S05]  /*23380*/  BRA `(.L_x_5774) ;  /* 0x00000000002c7947 */ /* 0x000fea0003800000 */
.L_x_5775:
[----:B------:R-:W0:Y:S02]  /*23390*/  QSPC.E.D P0, RZ, [R8] ;  /* 0x0000000008ff73aa */ /* 0x000e240000000700 */
[----:B0-----:R-:W-:Y:S05]  /*233a0*/  @!P0 BRA `(.L_x_5777) ;  /* 0x0000000000188947 */ /* 0x001fea0003800000 */
.L_x_5778:
[----:B------:R-:W2:Y:S02]  /*233b0*/  LD.E R10, [R8] ;  /* 0x00000000080a7980 */ /* 0x000ea40000100900 */
[----:B--2---:R-:W-:-:S06]  /*233c0*/  FADD R11, R25, R10 ;  /* 0x0000000a190b7221 */ /* 0x004fcc0000000000 */
[----:B------:R-:W2:Y:S02]  /*233d0*/  ATOM.E.CAST.SPIN PT, R11, [R8], R10, R11 ;  /* 0x0000000a080b738b */ /* 0x000ea400019e010b */
[----:B--2---:R-:W-:-:S13]  /*233e0*/  ISETP.EQ.U32.AND P0, PT, R11, 0x1, PT ;  /* 0x000000010b00780c */ /* 0x004fda0003f02070 */
[----:B------:R-:W-:Y:S05]  /*233f0*/  @!P0 BRA `(.L_x_5778) ;  /* 0xfffffffc00ec8947 */ /* 0x000fea000383ffff */
[----:B------:R-:W-:Y:S05]  /*23400*/  BRA `(.L_x_5774) ;  /* 0x00000000000c7947 */ /* 0x000fea0003800000 */
.L_x_5777:
[----:B------:R-:W2:Y:S02]  /*23410*/  LD.E R4, desc[UR8][R8.64] ;  /* 0x0000000808047980 */ /* 0x000ea4000c101900 */
[----:B--2---:R-:W-:-:S05]  /*23420*/  FADD R11, R25, R4 ;  /* 0x00000004190b7221 */ /* 0x004fca0000000000 */
[----:B------:R0:W-:Y:S02]  /*23430*/  ST.E desc[UR8][R8.64], R11 ;  /* 0x0000000b08007985 */ /* 0x0001e4000c101908 */
.L_x_5774:
[----:B------:R-:W-:Y:S05]  /*23440*/  BSYNC.RECONVERGENT B1 ;  /* 0x0000000000017941 */ /* 0x000fea0003800200 */
.L_x_5773:
        /* <DEDUP_REMOVED lines=9> */
.L_x_5782:
[----:B------:R-:W0:Y:S02]  /*234e0*/  LDS R8, [R4] ;  /* 0x0000000004087984 */ /* 0x000e240000000800 */
[----:B0-----:R-:W-:-:S05]  /*234f0*/  FADD R9, R59, R8 ;  /* 0x000000083b097221 */ /* 0x001fca0000000000 */
[----:B------:R-:W0:Y:S02]  /*23500*/  ATOMS.CAST.SPIN P0, [R4], R8, R9 ;  /* 0x000000080400758d */ /* 0x000e240001800009 */
[----:B0-----:R-:W-:Y:S05]  /*23510*/  @!P0 BRA `(.L_x_5782) ;  /* 0xfffffffc00f08947 */ /* 0x001fea000383ffff */
[----:B------:R-:W-:Y:S05]  /*23520*/  BRA `(.L_x_5780) ;  /* 0x00000000002c7947 */ /* 0x000fea0003800000 */
.L_x_5781:
[----:B------:R-:W0:Y:S02]  /*23530*/  QSPC.E.D P0, RZ, [R8] ;  /* 0x0000000008ff73aa */ /* 0x000e240000000700 */
[----:B0-----:R-:W-:Y:S05]  /*23540*/  @!P0 BRA `(.L_x_5783) ;  /* 0x0000000000188947 */ /* 0x001fea0003800000 */
.L_x_5784:
[----:B------:R-:W2:Y:S02]  /*23550*/  LD.E R10, [R8] ;  /* 0x00000000080a7980 */ /* 0x000ea40000100900 */
[----:B--2---:R-:W-:-:S06]  /*23560*/  FADD R11, R59, R10 ;  /* 0x0000000a3b0b7221 */ /* 0x004fcc0000000000 */
[----:B------:R-:W2:Y:S02]  /*23570*/  ATOM.E.CAST.SPIN PT, R11, [R8], R10, R11 ;  /* 0x0000000a080b738b */ /* 0x000ea400019e010b */
[----:B--2---:R-:W-:-:S13]  /*23580*/  ISETP.EQ.U32.AND P0, PT, R11, 0x1, PT ;  /* 0x000000010b00780c */ /* 0x004fda0003f02070 */
[----:B------:R-:W-:Y:S05]  /*23590*/  @!P0 BRA `(.L_x_5784) ;  /* 0xfffffffc00ec8947 */ /* 0x000fea000383ffff */
[----:B------:R-:W-:Y:S05]  /*235a0*/  BRA `(.L_x_5780) ;  /* 0x00000000000c7947 */ /* 0x000fea0003800000 */
.L_x_5783:
[----:B------:R-:W2:Y:S02]  /*235b0*/  LD.E R4, desc[UR8][R8.64] ;  /* 0x0000000808047980 */ /* 0x000ea4000c101900 */
[----:B--2---:R-:W-:-:S05]  /*235c0*/  FADD R11, R59, R4 ;  /* 0x000000043b0b7221 */ /* 0x004fca0000000000 */
[----:B------:R0:W-:Y:S02]  /*235d0*/  ST.E desc[UR8][R8.64], R11 ;  /* 0x0000000b08007985 */ /* 0x0001e4000c101908 */
.L_x_5780:
[----:B------:R-:W-:Y:S05]  /*235e0*/  BSYNC.RECONVERGENT B1 ;  /* 0x0000000000017941 */ /* 0x000fea0003800200 */
.L_x_5779:
[----:B------:R-:W-:-:S05]  /*235f0*/  IMAD.WIDE R4, R5, 0x4, R26 ;  /* 0x0000000405047825 */ /* 0x000fca00078e021a */
[----:B------:R1:W-:Y:S01]  /*23600*/  ATOM.E.ADD.F32.FTZ.RN.STRONG.GPU P0, RZ, desc[UR8][R4.64], R25 ;  /* 0x8000001904ff79a2 */ /* 0x0003e2000c10f308 */
[----:B------:R-:W-:Y:S04]  /*23610*/  BSSY.RECONVERGENT B1, `(.L_x_5785) ;  /* 0x0000015000017945 */ /* 0x000fe80003800200 */
[----:B-1----:R-:W-:Y:S05]  /*23620*/  @P0 BRA `(.L_x_5786) ;  /* 0x00000000004c0947 */ /* 0x002fea0003800000 */
[----:B------:R-:W1:Y:S02]  /*23630*/  QSPC.E.S P0, RZ, [R4] ;  /* 0x0000000004ff73aa */ /* 0x000e640000000500 */
[----:B-1----:R-:W-:Y:S05]  /*23640*/  @!P0 BRA `(.L_x_5787) ;  /* 0x0000000000188947 */ /* 0x002fea0003800000 */
[----:B0-----:R-:W-:-:S07]  /*23650*/  MOV R8, R4 ;  /* 0x0000000400087202 */ /* 0x001fce0000000f00 */
.L_x_5788:
[----:B------:R-:W0:Y:S02]  /*23660*/  LDS R4, [R8] ;  /* 0x0000000008047984 */ /* 0x000e240000000800 */
[----:B0-----:R-:W-:-:S05]  /*23670*/  FADD R5, R25, R4 ;  /* 0x0000000419057221 */ /* 0x001fca0000000000 */
[----:B------:R-:W0:Y:S02]  /*23680*/  ATOMS.CAST.SPIN P0, [R8], R4, R5 ;  /* 0x000000040800758d */ /* 0x000e240001800005 */
[----:B0-----:R-:W-:Y:S05]  /*23690*/  @!P0 BRA `(.L_x_5788) ;  /* 0xfffffffc00f08947 */ /* 0x001fea000383ffff */
[----:B------:R-:W-:Y:S05]  /*236a0*/  BRA `(.L_x_5786) ;  /* 0x00000000002c7947 */ /* 0x000fea0003800000 */
.L_x_5787:
[----:B------:R-:W1:Y:S02]  /*236b0*/  QSPC.E.D P0, RZ, [R4] ;  /* 0x0000000004ff73aa */ /* 0x000e640000000700 */
[----:B-1----:R-:W-:Y:S05]  /*236c0*/  @!P0 BRA `(.L_x_5789) ;  /* 0x0000000000188947 */ /* 0x002fea0003800000 */
.L_x_5790:
[----:B0-----:R-:W2:Y:S02]  /*236d0*/  LD.E R8, [R4] ;  /* 0x0000000004087980 */ /* 0x001ea40000100900 */
[----:B--2---:R-:W-:-:S06]  /*236e0*/  FADD R9, R25, R8 ;  /* 0x0000000819097221 */ /* 0x004fcc0000000000 */
[----:B------:R-:W2:Y:S02]  /*236f0*/  ATOM.E.CAST.SPIN PT, R9, [R4], R8, R9 ;  /* 0x000000080409738b */ /* 0x000ea400019e0109 */
[----:B--2---:R-:W-:-:S13]  /*23700*/  ISETP.EQ.U32.AND P0, PT, R9, 0x1, PT ;  /* 0x000000010900780c */ /* 0x004fda0003f02070 */
[----:B------:R-:W-:Y:S05]  /*23710*/  @!P0 BRA `(.L_x_5790) ;  /* 0xfffffffc00ec8947 */ /* 0x000fea000383ffff */
[----:B------:R-:W-:Y:S05]  /*23720*/  BRA `(.L_x_5786) ;  /* 0x00000000000c7947 */ /* 0x000fea0003800000 */
.L_x_5789:
[----:B0-----:R-:W2:Y:S02]  /*23730*/  LD.E R8, desc[UR8][R4.64] ;  /* 0x0000000804087980 */ /* 0x001ea4000c101900 */
[----:B--2---:R-:W-:-:S05]  /*23740*/  FADD R9, R25, R8 ;  /* 0x0000000819097221 */ /* 0x004fca0000000000 */
[----:B------:R1:W-:Y:S02]  /*23750*/  ST.E desc[UR8][R4.64], R9 ;  /* 0x0000000904007985 */ /* 0x0003e4000c101908 */
.L_x_5786:
[----:B------:R-:W-:Y:S05]  /*23760*/  BSYNC.RECONVERGENT B1 ;  /* 0x0000000000017941 */ /* 0x000fea0003800200 */
.L_x_5785:
[----:B01----:R-:W-:Y:S01]  /*23770*/  FFMA R9, R42, R3, R24 ;  /* 0x000000032a097223 */ /* 0x003fe20000000018 */
        /* <DEDUP_REMOVED lines=8> */
.L_x_5794:
[----:B------:R-:W0:Y:S02]  /*23800*/  LDS R4, [R8] ;  /* 0x0000000008047984 */ /* 0x000e240000000800 */
[----:B0-----:R-:W-:-:S05]  /*23810*/  FADD R5, R11, R4 ;  /* 0x000000040b057221 */ /* 0x001fca0000000000 */
[----:B------:R-:W0:Y:S02]  /*23820*/  ATOMS.CAST.SPIN P0, [R8], R4, R5 ;  /* 0x000000040800758d */ /* 0x000e240001800005 */
[----:B0-----:R-:W-:Y:S05]  /*23830*/  @!P0 BRA `(.L_x_5794) ;  /* 0xfffffffc00f08947 */ /* 0x001fea000383ffff */
[----:B------:R-:W-:Y:S05]  /*23840*/  BRA `(.L_x_5792) ;  /* 0x00000000002c7947 */ /* 0x000fea0003800000 */
.L_x_5793:
[----:B------:R-:W0:Y:S02]  /*23850*/  QSPC.E.D P0, RZ, [R4] ;  /* 0x0000000004ff73aa */ /* 0x000e240000000700 */
[----:B0-----:R-:W-:Y:S05]  /*23860*/  @!P0 BRA `(.L_x_5795) ;  /* 0x0000000000188947 */ /* 0x001fea0003800000 */
.L_x_5796:
[----:B------:R-:W2:Y:S02]  /*23870*/  LD.E R8, [R4] ;  /* 0x0000000004087980 */ /* 0x000ea40000100900 */
[----:B--2---:R-:W-:-:S06]  /*23880*/  FADD R9, R11, R8 ;  /* 0x000000080b097221 */ /* 0x004fcc0000000000 */
[----:B------:R-:W2:Y:S02]  /*23890*/  ATOM.E.CAST.SPIN PT, R9, [R4], R8, R9 ;  /* 0x000000080409738b */ /* 0x000ea400019e0109 */
[----:B--2---:R-:W-:-:S13]  /*238a0*/  ISETP.EQ.U32.AND P0, PT, R9, 0x1, PT ;  /* 0x000000010900780c */ /* 0x004fda0003f02070 */
[----:B------:R-:W-:Y:S05]  /*238b0*/  @!P0 BRA `(.L_x_5796) ;  /* 0xfffffffc00ec8947 */ /* 0x000fea000383ffff */
[----:B------:R-:W-:Y:S05]  /*238c0*/  BRA `(.L_x_5792) ;  /* 0x00000000000c7947 */ /* 0x000fea0003800000 */
.L_x_5795:
[----:B------:R-:W2:Y:S02]  /*238d0*/  LD.E R8, desc[UR8][R4.64] ;  /* 0x0000000804087980 */ /* 0x000ea4000c101900 */
[----:B--2---:R-:W-:-:S05]  /*238e0*/  FADD R9, R11, R8 ;  /* 0x000000080b097221 */ /* 0x004fca0000000000 */
[----:B------:R0:W-:Y:S02]  /*238f0*/  ST.E desc[UR8][R4.64], R9 ;  /* 0x0000000904007985 */ /* 0x0001e4000c101908 */
.L_x_5792:
[----:B------:R-:W-:Y:S05]  /*23900*/  BSYNC.RECONVERGENT B1 ;  /* 0x0000000000017941 */ /* 0x000fea0003800200 */
.L_x_5791:
[----:B0-----:R-:W-:-:S05]  /*23910*/  IMAD.WIDE R4, R16, 0x4, R26 ;  /* 0x0000000410047825 */ /* 0x001fca00078e021a */
[----:B------:R0:W-:Y:S01]  /*23920*/  ATOM.E.ADD.F32.FTZ.RN.STRONG.GPU P0, RZ, desc[UR8][R4.64], R25 ;  /* 0x8000001904ff79a2 */ /* 0x0001e2000c10f308 */
[----:B------:R-:W-:Y:S04]  /*23930*/  BSSY.RECONVERGENT B1, `(.L_x_5797) ;  /* 0x0000015000017945 */ /* 0x000fe80003800200 */
[----:B0-----:R-:W-:Y:S05]  /*23940*/  @P0 BRA `(.L_x_5798) ;  /* 0x00000000004c0947 */ /* 0x001fea0003800000 */
[----:B------:R-:W0:Y:S02]  /*23950*/  QSPC.E.S P0, RZ, [R4] ;  /* 0x0000000004ff73aa */ /* 0x000e240000000500 */
[----:B0-----:R-:W-:Y:S05]  /*23960*/  @!P0 BRA `(.L_x_5799) ;  /* 0x0000000000188947 */ /* 0x001fea0003800000 */
[----:B------:R-:W-:-:S07]  /*23970*/  MOV R8, R4 ;  /* 0x0000000400087202 */ /* 0x000fce0000000f00 */
.L_x_5800:
[----:B------:R-:W0:Y:S02]  /*23980*/  LDS R4, [R8] ;  /* 0x0000000008047984 */ /* 0x000e240000000800 */
[----:B0-----:R-:W-:-:S05]  /*23990*/  FADD R5, R25, R4 ;  /* 0x0000000419057221 */ /* 0x001fca0000000000 */
[----:B------:R-:W0:Y:S02]  /*239a0*/  ATOMS.CAST.SPIN P0, [R8], R4, R5 ;  /* 0x000000040800758d */ /* 0x000e240001800005 */
[----:B0-----:R-:W-:Y:S05]  /*239b0*/  @!P0 BRA `(.L_x_5800) ;  /* 0xfffffffc00f08947 */ /* 0x001fea000383ffff */
[----:B------:R-:W-:Y:S05]  /*239c0*/  BRA `(.L_x_5798) ;  /* 0x00000000002c7947 */ /* 0x000fea0003800000 */
.L_x_5799:
[----:B------:R-:W0:Y:S02]  /*239d0*/  QSPC.E.D P0, RZ, [R4] ;  /* 0x0000000004ff73aa */ /* 0x000e240000000700 */
[----:B0-----:R-:W-:Y:S05]  /*239e0*/  @!P0 BRA `(.L_x_5801) ;  /* 0x0000000000188947 */ /* 0x001fea0003800000 */
.L_x_5802:
[----:B------:R-:W2:Y:S02]  /*239f0*/  LD.E R8, [R4] ;  /* 0x0000000004087980 */ /* 0x000ea40000100900 */
[----:B--2---:R-:W-:-:S06]  /*23a00*/  FADD R9, R25, R8 ;  /* 0x0000000819097221 */ /* 0x004fcc0000000000 */
[----:B------:R-:W2:Y:S02]  /*23a10*/  ATOM.E.CAST.SPIN PT, R9, [R4], R8, R9 ;  /* 0x000000080409738b */ /* 0x000ea400019e0109 */
[----:B--2---:R-:W-:-:S13]  /*23a20*/  ISETP.EQ.U32.AND P0, PT, R9, 0x1, PT ;  /* 0x000000010900780c */ /* 0x004fda0003f02070 */
[----:B------:R-:W-:Y:S05]  /*23a30*/  @!P0 BRA `(.L_x_5802) ;  /* 0xfffffffc00ec8947 */ /* 0x000fea000383ffff */
[----:B------:R-:W-:Y:S05]  /*23a40*/  BRA `(.L_x_5798) ;  /* 0x00000000000c7947 */ /* 0x000fea0003800000 */
.L_x_5801:
[----:B------:R-:W2:Y:S02]  /*23a50*/  LD.E R8, desc[UR8][R4.64] ;  /* 0x0000000804087980 */ /* 0x000ea4000c101900 */
[----:B--2---:R-:W-:-:S05]  /*23a60*/  FADD R9, R25, R8 ;  /* 0x0000000819097221 */ /* 0x004fca0000000000 */
[----:B------:R0:W-:Y:S02]  /*23a70*/  ST.E desc[UR8][R4.64], R9 ;  /* 0x0000000904007985 */ /* 0x0001e4000c101908 */
.L_x_5798:
[----:B------:R-:W-:Y:S05]  /*23a80*/  BSYNC.RECONVERGENT B1 ;  /* 0x0000000000017941 */ /* 0x000fea0003800200 */
.L_x_5797:
        /* <DEDUP_REMOVED lines=9> */
.L_x_5806:
[----:B------:R-:W0:Y:S02]  /*23b20*/  LDS R4, [R3] ;  /* 0x0000000003047984 */ /* 0x000e240000000800 */
[----:B0-----:R-:W-:-:S05]  /*23b30*/  FADD R5, R17, R4 ;  /* 0x0000000411057221 */ /* 0x001fca0000000000 */
[----:B------:R-:W0:Y:S02]  /*23b40*/  ATOMS.CAST.SPIN P0, [R3], R4, R5 ;  /* 0x000000040300758d */ /* 0x000e240001800005 */
[----:B0-----:R-:W-:Y:S05]  /*23b50*/  @!P0 BRA `(.L_x_5806) ;  /* 0xfffffffc00f08947 */ /* 0x001fea000383ffff */
[----:B------:R-:W-:Y:S05]  /*23b60*/  BRA `(.L_x_5804) ;  /* 0x00000000002c7947 */ /* 0x000fea0003800000 */
.L_x_5805:
[----:B------:R-:W0:Y:S02]  /*23b70*/  QSPC.E.D P0, RZ, [R4] ;  /* 0x0000000004ff73aa */ /* 0x000e240000000700 */
[----:B0-----:R-:W-:Y:S05]  /*23b80*/  @!P0 BRA `(.L_x_5807) ;  /* 0x0000000000188947 */ /* 0x001fea0003800000 */
.L_x_5808:
[----:B------:R-:W2:Y:S02]  /*23b90*/  LD.E R6, [R4] ;  /* 0x0000000004067980 */ /* 0x000ea40000100900 */
[----:B--2---:R-:W-:-:S06]  /*23ba0*/  FADD R7, R17, R6 ;  /* 0x0000000611077221 */ /* 0x004fcc0000000000 */
[----:B------:R-:W2:Y:S02]  /*23bb0*/  ATOM.E.CAST.SPIN PT, R7, [R4], R6, R7 ;  /* 0x000000060407738b */ /* 0x000ea400019e0107 */
[----:B--2---:R-:W-:-:S13]  /*23bc0*/  ISETP.EQ.U32.AND P0, PT, R7, 0x1, PT ;  /* 0x000000010700780c */ /* 0x004fda0003f02070 */
[----:B------:R-:W-:Y:S05]  /*23bd0*/  @!P0 BRA `(.L_x_5808) ;  /* 0xfffffffc00ec8947 */ /* 0x000fea000383ffff */
[----:B------:R-:W-:Y:S05]  /*23be0*/  BRA `(.L_x_5804) ;  /* 0x00000000000c7947 */ /* 0x000fea0003800000 */
.L_x_5807:
[----:B------:R-:W2:Y:S02]  /*23bf0*/  LD.E R3, desc[UR8][R4.64] ;  /* 0x0000000804037980 */ /* 0x000ea4000c101900 */
[----:B--2---:R-:W-:-:S05]  /*23c00*/  FADD R3, R17, R3 ;  /* 0x0000000311037221 */ /* 0x004fca0000000000 */
[----:B------:R0:W-:Y:S02]  /*23c10*/  ST.E desc[UR8][R4.64], R3 ;  /* 0x0000000304007985 */ /* 0x0001e4000c101908 */
.L_x_5804:
[----:B------:R-:W-:Y:S05]  /*23c20*/  BSYNC.RECONVERGENT B1 ;  /* 0x0000000000017941 */ /* 0x000fea0003800200 */
.L_x_5803:
[----:B0-----:R-:W-:-:S05]  /*23c30*/  IMAD.WIDE R4, R28, 0x4, R26 ;  /* 0x000000041c047825 */ /* 0x001fca00078e021a */
[----:B------:R0:W-:Y:S02]  /*23c40*/  ATOM.E.ADD.F32.FTZ.RN.STRONG.GPU P0, RZ, desc[UR8][R4.64], R25 ;  /* 0x8000001904ff79a2 */ /* 0x0001e4000c10f308 */
[----:B0-----:R-:W-:Y:S05]  /*23c50*/  @P0 BRA `(.L_x_4905) ;  /* 0x00000000004c0947 */ /* 0x001fea0003800000 */
[----:B------:R-:W0:Y:S02]  /*23c60*/  QSPC.E.S P0, RZ, [R4] ;  /* 0x0000000004ff73aa */ /* 0x000e240000000500 */
[----:B0-----:R-:W-:Y:S05]  /*23c70*/  @!P0 BRA `(.L_x_5809) ;  /* 0x0000000000188947 */ /* 0x001fea0003800000 */
[----:B------:R-:W-:-:S07]  /*23c80*/  MOV R3, R4 ;  /* 0x0000000400037202 */ /* 0x000fce0000000f00 */
.L_x_5810:
[----:B------:R-:W0:Y:S02]  /*23c90*/  LDS R4, [R3] ;  /* 0x0000000003047984 */ /* 0x000e240000000800 */
[----:B0-----:R-:W-:-:S05]  /*23ca0*/  FADD R5, R25, R4 ;  /* 0x0000000419057221 */ /* 0x001fca0000000000 */
[----:B------:R-:W0:Y:S02]  /*23cb0*/  ATOMS.CAST.SPIN P0, [R3], R4, R5 ;  /* 0x000000040300758d */ /* 0x000e240001800005 */
[----:B0-----:R-:W-:Y:S05]  /*23cc0*/  @!P0 BRA `(.L_x_5810) ;  /* 0xfffffffc00f08947 */ /* 0x001fea000383ffff */
[----:B------:R-:W-:Y:S05]  /*23cd0*/  BRA `(.L_x_4905) ;  /* 0x00000000002c7947 */ /* 0x000fea0003800000 */
.L_x_5809:
[----:B------:R-:W0:Y:S02]  /*23ce0*/  QSPC.E.D P0, RZ, [R4] ;  /* 0x0000000004ff73aa */ /* 0x000e240000000700 */
[----:B0-----:R-:W-:Y:S05]  /*23cf0*/  @!P0 BRA `(.L_x_5811) ;  /* 0x0000000000188947 */ /* 0x001fea0003800000 */
.L_x_5812:
[----:B------:R-:W2:Y:S02]  /*23d00*/  LD.E R6, [R4] ;  /* 0x0000000004067980 */ /* 0x000ea40000100900 */
[----:B--2---:R-:W-:-:S06]  /*23d10*/  FADD R7, R25, R6 ;  /* 0x0000000619077221 */ /* 0x004fcc0000000000 */
[----:B------:R-:W2:Y:S02]  /*23d20*/  ATOM.E.CAST.SPIN PT, R7, [R4], R6, R7 ;  /* 0x000000060407738b */ /* 0x000ea400019e0107 */
[----:B--2---:R-:W-:-:S13]  /*23d30*/  ISETP.EQ.U32.AND P0, PT, R7, 0x1, PT ;  /* 0x000000010700780c */ /* 0x004fda0003f02070 */
[----:B------:R-:W-:Y:S05]  /*23d40*/  @!P0 BRA `(.L_x_5812) ;  /* 0xfffffffc00ec8947 */ /* 0x000fea000383ffff */
[----:B------:R-:W-:Y:S05]  /*23d50*/  BRA `(.L_x_4905) ;  /* 0x00000000000c7947 */ /* 0x000fea0003800000 */
.L_x_5811:
[----:B------:R-:W2:Y:S02]  /*23d60*/  LD.E R6, desc[UR8][R4.64] ;  /* 0x0000000804067980 */ /* 0x000ea4000c101900 */
[----:B--2---:R-:W-:-:S05]  /*23d70*/  FADD R25, R25, R6 ;  /* 0x0000000619197221 */ /* 0x004fca0000000000 */
[----:B------:R1:W-:Y:S02]  /*23d80*/  ST.E desc[UR8][R4.64], R25 ;  /* 0x0000001904007985 */ /* 0x0003e4000c101908 */
.L_x_4905:
[----:B------:R-:W-:Y:S05]  /*23d90*/  BSYNC B0 ;  /* 0x0000000000007941 */ /* 0x000fea0003800000 */
.L_x_4904:
[----:B------:R-:W2:Y:S01]  /*23da0*/  LDC R3, c[0x0][0x3b4] ;  /* 0x0000ed00ff037b82 */ /* 0x000ea20000000800 */
[----:B------:R-:W-:Y:S01]  /*23db0*/  BSSY B0, `(.L_x_5813) ;  /* 0x00022ae000007945 */ /* 0x000fe20003800000 */
[----:B--2---:R-:W-:-:S13]  /*23dc0*/  FSETP.GEU.AND P0, PT, R3, 1.1920928955078125e-07, PT ;  /* 0x340000000300780b */ /* 0x004fda0003f0e000 */
[----:B------:R-:W-:Y:S05]  /*23dd0*/  @!P0 BRA `(.L_x_5814) ;  /* 0x0000022800ac8947 */ /* 0x000fea0003800000 */
[----:B------:R-:W2:Y:S02]  /*23de0*/  LDCU UR4, c[0x0][0x394] ;  /* 0x00007280ff0477ac */ /* 0x000ea40008000800 */
[----:B--2---:R-:W-:Y:S01]  /*23df0*/  IMAD R10, R0, UR4, RZ ;  /* 0x00000004000a7c24 */ /* 0x004fe2000f8e02ff */
[----:B------:R-:W-:-:S04]  /*23e00*/  UMOV UR4, 0xffffffff ;  /* 0xffffffff00047882 */ /* 0x000fc80000000000 */
[----:B------:R2:W-:Y:S01]  /*23e10*/  STL [R1+0x240], R10 ;  /* 0x0002400a01007387 */ /* 0x0005e20000100800 */
[----:B------:R-:W-:Y:S01]  /*23e20*/  LEA R3, R10, R10, 0x1 ;  /* 0x0000000a0a037211 */ /* 0x000fe200078e08ff */
[----:B------:R-:W-:Y:S06]  /*23e30*/  BRA.DIV UR4, `(.L_x_5815) ;  /* 0x0000056a049c7947 */ /* 0x000fec000b800000 */
[----:B------:R-:W3:Y:S01]  /*23e40*/  LDL R48, [R1+0xd8] ;  /* 0x0000d80001307983 */ /* 0x000ee20000100800 */
[----:B-1----:R-:W1:Y:S03]  /*23e50*/  LDC.64 R4, c[0x0][0x388] ;  /* 0x0000e200ff047b82 */ /* 0x002e660000000a00 */
[----:B------:R-:W4:Y:S04]  /*23e60*/  LDL R51, [R1+0x94] ;  /* 0x0000940001337983 */ /* 0x000f280000100800 */
[----:B------:R-:W1:Y:S01]  /*23e70*/  LDL R6, [R1+0x240] ;  /* 0x0002400001067983 */ /* 0x000e620000100800 */
[----:B------:R-:W-:-:S03]  /*23e80*/  NOP ;  /* 0x0000000000007918 */ /* 0x000fc60000000000 */
[----:B---3--:R-:W3:Y:S04]  /*23e90*/  SHFL.IDX PT, R11, R48, RZ, 0x181f ;  /* 0x00181fff300b7589 */ /* 0x008ee800000e0000 */
[----:B----4-:R-:W4:Y:S01]  /*23ea0*/  SHFL.IDX PT, R54, R51, RZ, 0x181f ;  /* 0x00181fff33367589 */ /* 0x010f2200000e0000 */
[----:B-1----:R-:W-:Y:S01]  /*23eb0*/  IMAD.WIDE R4, R6, 0x4, R4 ;  /* 0x0000000406047825 */ /* 0x002fe200078e0204 */
[----:B---3--:R-:W-:-:S05]  /*23ec0*/  IADD3 R11, PT, PT, R2, R11, RZ ;  /* 0x0000000b020b7210 */ /* 0x008fca0007ffe0ff */
[----:B----4-:R-:W-:-:S04]  /*23ed0*/  IMAD R11, R54, R0, R11 ;  /* 0x00000000360b7224 */ /* 0x010fc800078e020b */
[----:B------:R-:W-:-:S04]  /*23ee0*/  IMAD.WIDE R58, R11, 0x4, R4 ;  /* 0x000000040b3a7825 */ /* 0x000fc800078e0204 */
[----:B0-----:R-:W-:-:S04]  /*23ef0*/  IMAD.WIDE R6, R0, 0x4, R58 ;  /* 0x0000000400067825 */ /* 0x001fc800078e023a */
[----:B------:R-:W-:-:S05]  /*23f00*/  IMAD.WIDE R18, R3, 0x4, R6 ;  /* 0x0000000403127825 */ /* 0x000fca00078e0206 */
[----:B------:R0:W3:Y:S04]  /*23f10*/  LDG.E.CONSTANT R38, desc[UR8][R18.64] ;  /* 0x0000000812267981 */ /* 0x0000e8000c1e9900 */
[----:B------:R-:W1:Y:S04]  /*23f20*/  SHFL.IDX PT, R33, R48, 0x1, 0x181f ;  /* 0x00381f0030217f89 */ /* 0x000e6800000e0000 */
[----:B------:R-:W4:Y:S01]  /*23f30*/  SHFL.IDX PT, R54, R51, 0x1, 0x181f ;  /* 0x00381f0033367f89 */ /* 0x000f2200000e0000 */
[----:B------:R-:W-:-:S04]  /*23f40*/  IMAD.WIDE R8, R0, 0x4, R6 ;  /* 0x0000000400087825 */ /* 0x000fc800078e0206 */
[----:B--2---:R-:W-:-:S04]  /*23f50*/  IMAD.WIDE R10, R0, 0x4, R8 ;  /* 0x00000004000a7825 */ /* 0x004fc800078e0208 */
[----:B------:R-:W-:Y:S01]  /*23f60*/  IMAD.WIDE R20, R3, 0x4, R8 ;  /* 0x0000000403147825 */ /* 0x000fe200078e0208 */
[----:B-1----:R-:W-:-:S04]  /*23f70*/  IADD3 R33, PT, PT, R2, R33, RZ ;  /* 0x0000002102217210 */ /* 0x002fc80007ffe0ff */
[----:B------:R1:W2:Y:S01]  /*23f80*/  LDG.E.CONSTANT R47, desc[UR8][R20.64] ;  /* 0x00000008142f7981 */ /* 0x0002a2000c1e9900 */
[----:B----45:R-:W-:-:S04]  /*23f90*/  IMAD R25, R54, R0, R33 ;  /* 0x0000000036197224 */ /* 0x030fc800078e0221 */
[----:B0-----:R-:W-:-:S04]  /*23fa0*/  IMAD.WIDE R18, R25, 0x4, R4 ;  /* 0x0000000419127825 */ /* 0x001fc800078e0204 */
[----:B------:R-:W-:-:S04]  /*23fb0*/  IMAD.WIDE R22, R3, 0x4, R10 ;  /* 0x0000000403167825 */ /* 0x000fc800078e020a */
[C---:B-1----:R-:W-:Y:S01]  /*23fc0*/  IMAD.WIDE R20, R0.reuse, 0x4, R18 ;  /* 0x0000000400147825 */ /* 0x042fe200078e0212 */
[----:B------:R0:W4:Y:S03]  /*23fd0*/  LDG.E.CONSTANT R46, desc[UR8][R22.64] ;  /* 0x00000008162e7981 */ /* 0x000126000c1e9900 */
[----:B------:R-:W-:-:S04]  /*23fe0*/  IMAD.WIDE R12, R0, 0x4, R10 ;  /* 0x00000004000c7825 */ /* 0x000fc800078e020a */
[C---:B0-----:R-:W-:Y:S01]  /*23ff0*/  IMAD.WIDE R22, R0.reuse, 0x4, R20 ;  /* 0x0000000400167825 */ /* 0x041fe200078e0214 */
[----:B------:R-:W0:Y:S03]  /*24000*/  SHFL.IDX PT, R43, R48, 0x2, 0x181f ;  /* 0x00581f00302b7f89 */ /* 0x000e2600000e0000 */
[----:B------:R-:W-:-:S04]  /*24010*/  IMAD.WIDE R14, R0, 0x4, R12 ;  /* 0x00000004000e7825 */ /* 0x000fc800078e020c */
[----:B------:R-:W-:-:S04]  /*24020*/  IMAD.WIDE R26, R3, 0x4, R12 ;  /* 0x00000004031a7825 */ /* 0x000fc800078e020c */
[C---:B------:R-:W-:Y:S01]  /*24030*/  IMAD.WIDE R24, R0.reuse, 0x4, R22 ;  /* 0x0000000400187825 */ /* 0x040fe200078e0216 */
[----:B------:R1:W4:Y:S03]  /*24040*/  LDG.E.CONSTANT R45, desc[UR8][R26.64] ;  /* 0x000000081a2d7981 */ /* 0x000326000c1e9900 */
[--C-:B------:R-:W-:Y:S01]  /*24050*/  IMAD.WIDE R16, R0, 0x4, R14.reuse ;  /* 0x0000000400107825 */ /* 0x100fe200078e020e */
[----:B------:R-:W0:Y:S03]  /*24060*/  SHFL.IDX PT, R42, R51, 0x2, 0x181f ;  /* 0x00581f00332a7f89 */ /* 0x000e2600000e0000 */
[----:B------:R-:W-:-:S04]  /*24070*/  IMAD.WIDE R28, R3, 0x4, R14 ;  /* 0x00000004031c7825 */ /* 0x000fc800078e020e */
[----:B-1----:R-:W-:Y:S01]  /*24080*/  IMAD.WIDE R26, R0, 0x4, R24 ;  /* 0x00000004001a7825 */ /* 0x002fe200078e0218 */
[----:B------:R1:W4:Y:S03]  /*24090*/  LDG.E.CONSTANT R44, desc[UR8][R28.64] ;  /* 0x000000081c2c7981 */ /* 0x000326000c1e9900 */
[C---:B------:R-:W-:Y:S01]  /*240a0*/  IMAD.WIDE R32, R3.reuse, 0x4, R16 ;  /* 0x0000000403207825 */ /* 0x040fe200078e0210 */
[----:B------:R-:W-:Y:S03]  /*240b0*/  STL [R1+0x288], R6 ;  /* 0x0002880601007387 */ /* 0x000fe60000100800 */
[----:B------:R-:W-:-:S04]  /*240c0*/  IMAD.WIDE R30, R3, 0x4, R58 ;  /* 0x00000004031e7825 */ /* 0x000fc800078e023a */
[C---:B-1----:R-:W-:Y:S01]  /*240d0*/  IMAD.WIDE R28, R0.reuse, 0x4, R26 ;  /* 0x00000004001c7825 */ /* 0x042fe200078e021a */
[----:B------:R1:W-:Y:S04]  /*240e0*/  STL [R1+0x284], R7 ;  /* 0x0002840701007387 */ /* 0x0003e80000100800 */
[----:B------:R0:W4:Y:S04]  /*240f0*/  LDG.E.CONSTANT R41, desc[UR8][R32.64] ;  /* 0x0000000820297981 */ /* 0x000128000c1e9900 */
[----:B------:R0:W4:Y:S01]  /*24100*/  LDG.E.CONSTANT R40, desc[UR8][R30.64] ;  /* 0x000000081e287981 */ /* 0x000122000c1e9900 */
[----:B-1----:R-:W-:-:S04]  /*24110*/  IMAD.WIDE R6, R0, 0x4, R16 ;  /* 0x0000000400067825 */ /* 0x002fc800078e0210 */
[----:B0-----:R-:W-:-:S04]  /*24120*/  IMAD.WIDE R32, R3, 0x4, R20 ;  /* 0x0000000403207825 */ /* 0x001fc800078e0214 */
[----:B------:R-:W-:Y:S01]  /*24130*/  IMAD.WIDE R30, R0, 0x4, R28 ;  /* 0x00000004001e7825 */ /* 0x000fe200078e021c */
[----:B------:R0:W-:Y:S03]  /*24140*/  STL.64 [R1+0x290], R8 ;  /* 0x0002900801007387 */ /* 0x0001e60000100a00 */
[C---:B------:R-:W-:Y:S01]  /*24150*/  IMAD.WIDE R36, R3.reuse, 0x4, R6 ;  /* 0x0000000403247825 */ /* 0x040fe200078e0206 */
[----:B------:R1:W-:Y:S03]  /*24160*/  STL.64 [R1+0x28], R6 ;  /* 0x0000280601007387 */ /* 0x0003e60000100a00 */
[----:B------:R-:W-:Y:S01]  /*24170*/  IMAD.WIDE R34, R3, 0x4, R22 ;  /* 0x0000000403227825 */ /* 0x000fe200078e0216 */
[----:B------:R-:W-:Y:S01]  /*24180*/  IADD3 R43, PT, PT, R2, R43, RZ ;  /* 0x0000002b022b7210 */ /* 0x000fe20007ffe0ff */
[----:B0-----:R0:W4:Y:S02]  /*24190*/  LDG.E.CONSTANT R9, desc[UR8][R32.64] ;  /* 0x0000000820097981 */ /* 0x001124000c1e9900 */
[----:B-1----:R-:W-:-:S02]  /*241a0*/  IMAD.WIDE R6, R0, 0x4, R30 ;  /* 0x0000000400067825 */ /* 0x002fc400078e021e */
[----:B------:R1:W4:Y:S04]  /*241b0*/  LDG.E.CONSTANT R60, desc[UR8][R34.64] ;  /* 0x00000008223c7981 */ /* 0x000328000c1e9900 */
[----:B------:R-:W4:Y:S01]  /*241c0*/  LDG.E.CONSTANT R8, desc[UR8][R36.64] ;  /* 0x0000000824087981 */ /* 0x000f22000c1e9900 */
[----:B0-----:R-:W-:-:S05]  /*241d0*/  IMAD.WIDE R32, R3, 0x4, R26 ;  /* 0x0000000403207825 */ /* 0x001fca00078e021a */
[----:B------:R0:W4:Y:S01]  /*241e0*/  LDG.E.CONSTANT R52, desc[UR8][R32.64] ;  /* 0x0000000820347981 */ /* 0x000122000c1e9900 */
[----:B-1----:R-:W-:-:S04]  /*241f0*/  IMAD.WIDE R34, R3, 0x4, R28 ;  /* 0x0000000403227825 */ /* 0x002fc800078e021c */
[----:B------:R-:W-:Y:S01]  /*24200*/  IMAD R43, R42, R0, R43 ;  /* 0x000000002a2b7224 */ /* 0x000fe200078e022b */
[----:B------:R1:W4:Y:S01]  /*24210*/  LDG.E.CONSTANT R57, desc[UR8][R34.64] ;  /* 0x0000000822397981 */ /* 0x000322000c1e9900 */
[----:B0-----:R-:W-:-:S05]  /*24220*/  IMAD.WIDE R32, R3, 0x4, R6 ;  /* 0x0000000403207825 */ /* 0x001fca00078e0206 */
[----:B------:R0:W4:Y:S01]  /*24230*/  LDG.E.CONSTANT R54, desc[UR8][R32.64] ;  /* 0x0000000820367981 */ /* 0x000122000c1e9900 */
[----:B-1----:R-:W-:-:S05]  /*24240*/  IMAD.WIDE R34, R3, 0x4, R18 ;  /* 0x0000000403227825 */ /* 0x002fca00078e0212 */
[----:B------:R1:W4:Y:S01]  /*24250*/  LDG.E.CONSTANT R53, desc[UR8][R34.64] ;  /* 0x0000000822357981 */ /* 0x000322000c1e9900 */
[----:B0-----:R-:W-:-:S04]  /*24260*/  IMAD.WIDE R32, R43, 0x4, R4 ;  /* 0x000000042b207825 */ /* 0x001fc800078e0204 */
[----:B------:R-:W-:-:S04]  /*24270*/  IMAD.WIDE R36, R3, 0x4, R24 ;  /* 0x0000000403247825 */ /* 0x000fc800078e0218 */
[----:B-1----:R-:W-:Y:S01]  /*24280*/  IMAD.WIDE R34, R0, 0x4, R32 ;  /* 0x0000000400227825 */ /* 0x002fe200078e0220 */
[----:B------:R0:W4:Y:S03]  /*24290*/  LDG.E.CONSTANT R56, desc[UR8][R36.64] ;  /* 0x0000000824387981 */ /* 0x000126000c1e9900 */
[----:B------:R-:W-:-:S05]  /*242a0*/  IMAD.WIDE R42, R3, 0x4, R34 ;  /* 0x00000004032a7825 */ /* 0x000fca00078e0222 */
[----:B------:R-:W4:Y:S04]  /*242b0*/  LDG.E.CONSTANT R55, desc[UR8][R42.64] ;  /* 0x000000082a377981 */ /* 0x000f28000c1e9900 */
[----:B---3--:R1:W-:Y:S02]  /*242c0*/  STL [R1+0x78], R38 ;  /* 0x0000782601007387 */ /* 0x0083e40000100800 */
[----:B-1----:R-:W-:-:S05]  /*242d0*/  IMAD.WIDE R38, R3, 0x4, R30 ;  /* 0x0000000403267825 */ /* 0x002fca00078e021e */
[----:B------:R1:W3:Y:S01]  /*242e0*/  LDG.E.CONSTANT R50, desc[UR8][R38.64] ;  /* 0x0000000826327981 */ /* 0x0002e2000c1e9900 */
[----:B0-----:R-:W-:-:S03]  /*242f0*/  IMAD.WIDE R36, R0, 0x4, R34 ;  /* 0x0000000400247825 */ /* 0x001fc600078e0222 */
[----:B------:R-:W0:Y:S04]  /*24300*/  SHFL.IDX PT, R49, R48, 0x3, 0x181f ;  /* 0x00781f0030317f89 */ /* 0x000e2800000e0000 */
[----:B------:R-:W-:Y:S01]  /*24310*/  SHFL.IDX PT, R61, R51, 0x4, 0x181f ;  /* 0x00981f00333d7f89 */ /* 0x000fe200000e0000 */
[----:B-1----:R-:W-:-:S03]  /*24320*/  IMAD.WIDE R38, R0, 0x4, R36 ;  /* 0x0000000400267825 */ /* 0x002fc600078e0224 */
[----:B------:R-:W3:Y:S04]  /*24330*/  LDG.E.CONSTANT R35, desc[UR8][R34.64] ;  /* 0x0000000822237981 */ /* 0x000ee8000c1e9900 */
[----:B--2---:R-:W-:Y:S04]  /*24340*/  STL [R1+0x74], R47 ;  /* 0x0000742f01007387 */ /* 0x004fe80000100800 */
[----:B----4-:R1:W-:Y:S04]  /*24350*/  STL [R1+0x70], R46 ;  /* 0x0000702e01007387 */ /* 0x0103e80000100800 */
[----:B------:R-:W-:Y:S01]  /*24360*/  STL.64 [R1+0x20], R6 ;  /* 0x0000200601007387 */ /* 0x000fe20000100a00 */
[----:B-1----:R-:W-:-:S03]  /*24370*/  IMAD.WIDE R46, R3, 0x4, R36 ;  /* 0x00000004032e7825 */ /* 0x002fc600078e0224 */
[----:B------:R-:W-:Y:S04]  /*24380*/  STL [R1+0x68], R45 ;  /* 0x0000682d01007387 */ /* 0x000fe80000100800 */
[----:B------:R1:W-:Y:S04]  /*24390*/  STL [R1+0x50], R44 ;  /* 0x0000502c01007387 */ /* 0x0003e80000100800 */
[----:B------:R-:W-:Y:S04]  /*243a0*/  STL [R1+0x4c], R41 ;  /* 0x00004c2901007387 */ /* 0x000fe80000100800 */
[----:B------:R2:W-:Y:S01]  /*243b0*/  STL [R1+0x7c], R40 ;  /* 0x00007c2801007387 */ /* 0x0005e20000100800 */
[----:B-1----:R-:W-:-:S04]  /*243c0*/  IMAD.WIDE R44, R3, 0x4, R38 ;  /* 0x00000004032c7825 */ /* 0x002fc800078e0226 */
[----:B--2---:R-:W-:-:S04]  /*243d0*/  IMAD.WIDE R40, R0, 0x4, R38 ;  /* 0x0000000400287825 */ /* 0x004fc800078e0226 */
[C---:B------:R-:W-:Y:S01]  /*243e0*/  IMAD.WIDE R42, R0.reuse, 0x4, R40 ;  /* 0x00000004002a7825 */ /* 0x040fe200078e0228 */
[----:B------:R-:W-:Y:S04]  /*243f0*/  STL [R1+0x40], R8 ;  /* 0x0000400801007387 */ /* 0x000fe80000100800 */
[----:B------:R1:W-:Y:S04]  /*24400*/  STL [R1+0x8c], R9 ;  /* 0x00008c0901007387 */ /* 0x0003e80000100800 */
[----:B------:R-:W-:Y:S04]  /*24410*/  STL [R1+0x88], R60 ;  /* 0x0000883c01007387 */ /* 0x000fe80000100800 */
[----:B------:R-:W-:Y:S04]  /*24420*/  STL [R1+0x84], R57 ;  /* 0x0000843901007387 */ /* 0x000fe80000100800 */
[----:B-1----:R1:W2:Y:S04]  /*24430*/  LDG.E.CONSTANT R9, desc[UR8][R44.64] ;  /* 0x000000082c097981 */ /* 0x0022a8000c1e9900 */
[----:B------:R4:W2:Y:S01]  /*24440*/  LDG.E.CONSTANT R8, desc[UR8][R46.64] ;  /* 0x000000082e087981 */ /* 0x0008a2000c1e9900 */
[----:B-1----:R-:W-:-:S04]  /*24450*/  IMAD.WIDE R44, R0, 0x4, R42 ;  /* 0x00000004002c7825 */ /* 0x002fc800078e022a */
[----:B----4-:R-:W-:-:S06]  /*24460*/  IMAD.WIDE R46, R3, 0x4, R42 ;  /* 0x00000004032e7825 */ /* 0x010fcc00078e022a */
[----:B------:R-:W4:Y:S04]  /*24470*/  LDG.E.CONSTANT R46, desc[UR8][R46.64] ;  /* 0x000000082e2e7981 */ /* 0x000f28000c1e9900 */
[----:B------:R-:W-:Y:S04]  /*24480*/  STL [R1+0x80], R56 ;  /* 0x0000803801007387 */ /* 0x000fe80000100800 */
[----:B---3--:R-:W-:Y:S04]  /*24490*/  STL [R1+0x5c], R50 ;  /* 0x00005c3201007387 */ /* 0x008fe80000100800 */
[----:B------:R-:W-:Y:S04]  /*244a0*/  STL [R1+0x64], R53 ;  /* 0x0000643501007387 */ /* 0x000fe80000100800 */
[----:B------:R1:W-:Y:S04]  /*244b0*/  STL [R1+0x60], R52 ;  /* 0x0000603401007387 */ /* 0x0003e80000100800 */
[----:B------:R-:W-:Y:S04]  /*244c0*/  STL [R1+0x6c], R55 ;  /* 0x00006c3701007387 */ /* 0x000fe80000100800 */
[----:B------:R3:W-:Y:S01]  /*244d0*/  STL [R1+0x58], R54 ;  /* 0x0000583601007387 */ /* 0x0007e20000100800 */
[----:B-1----:R-:W-:-:S05]  /*244e0*/  IMAD.WIDE R52, R3, 0x4, R40 ;  /* 0x0000000403347825 */ /* 0x002fca00078e0228 */
[----:B------:R1:W4:Y:S01]  /*244f0*/  LDG.E.CONSTANT R47, desc[UR8][R52.64] ;  /* 0x00000008342f7981 */ /* 0x000322000c1e9900 */
[----:B---3--:R-:W-:-:S06]  /*24500*/  IMAD.WIDE R54, R3, 0x4, R44 ;  /* 0x0000000403367825 */ /* 0x008fcc00078e022c */
[----:B------:R-:W3:Y:S04]  /*24510*/  LDG.E.CONSTANT R55, desc[UR8][R54.64] ;  /* 0x0000000836377981 */ /* 0x000ee8000c1e9900 */
[----:B------:R-:W0:Y:S04]  /*24520*/  SHFL.IDX PT, R6, R51, 0x3, 0x181f ;  /* 0x00781f0033067f89 */ /* 0x000e2800000e0000 */
[----:B------:R-:W-:Y:S04]  /*24530*/  SHFL.IDX PT, R7, R48, 0x4, 0x181f ;  /* 0x00981f0030077f89 */ /* 0x000fe800000e0000 */
[----:B------:R-:W-:Y:S04]  /*24540*/  SHFL.IDX PT, R60, R48, 0x5, 0x181f ;  /* 0x00b81f00303c7f89 */ /* 0x000fe800000e0000 */
[----:B------:R-:W0:Y:S04]  /*24550*/  SHFL.IDX PT, R56, R48, 0x6, 0x181f ;  /* 0x00d81f0030387f89 */ /* 0x000e2800000e0000 */
[----:B------:R-:W3:Y:S01]  /*24560*/  SHFL.IDX PT, R48, R48, 0x7, 0x181f ;  /* 0x00f81f0030307f89 */ /* 0x000ee200000e0000 */
[----:B-1----:R-:W-:Y:S01]  /*24570*/  IMAD.WIDE R52, R0, 0x4, R44 ;  /* 0x0000000400347825 */ /* 0x002fe200078e022c */
[----:B0-----:R-:W-:-:S03]  /*24580*/  IADD3 R49, PT, PT, R2, R49, RZ ;  /* 0x0000003102317210 */ /* 0x001fc60007ffe0ff */
[----:B------:R-:W-:-:S04]  /*24590*/  IMAD.WIDE R52, R3, 0x4, R52 ;  /* 0x0000000403347825 */ /* 0x000fc800078e0234 */
[----:B------:R-:W-:Y:S01]  /*245a0*/  IMAD R49, R6, R0, R49 ;  /* 0x0000000006317224 */ /* 0x000fe200078e0231 */
[----:B------:R-:W-:Y:S01]  /*245b0*/  IADD3 R56, PT, PT, R2, R56, RZ ;  /* 0x0000003802387210 */ /* 0x000fe20007ffe0ff */
[----:B--2---:R-:W-:Y:S04]  /*245c0*/  STL [R1+0x48], R9 ;  /* 0x0000480901007387 */ /* 0x004fe80000100800 */
[----:B------:R0:W-:Y:S02]  /*245d0*/  STL [R1+0x54], R8 ;  /* 0x0000540801007387 */ /* 0x0001e40000100800 */
[----:B0-----:R-:W-:-:S05]  /*245e0*/  IMAD.WIDE R8, R0, 0x4, R44 ;  /* 0x0000000400087825 */ /* 0x001fca00078e022c */
[----:B------:R0:W-:Y:S04]  /*245f0*/  STL.64 [R1+0x18], R8 ;  /* 0x0000180801007387 */ /* 0x0001e80000100a00 */
[----:B0-----:R-:W2:Y:S04]  /*24600*/  LDL.LU.64 R8, [R1+0x290] ;  /* 0x0002900001087983 */ /* 0x001ea80000300a00 */
[----:B----4-:R-:W-:Y:S04]  /*24610*/  STL [R1+0x3c], R47 ;  /* 0x00003c2f01007387 */ /* 0x010fe80000100800 */
[----:B------:R0:W-:Y:S04]  /*24620*/  STL [R1+0x44], R46 ;  /* 0x0000442e01007387 */ /* 0x0001e80000100800 */
[----:B------:R-:W4:Y:S04]  /*24630*/  LDL.LU R6, [R1+0x288] ;  /* 0x0002880001067983 */ /* 0x000f280000300800 */
[----:B---3--:R1:W-:Y:S01]  /*24640*/  STL [R1+0x38], R55 ;  /* 0x0000383701007387 */ /* 0x0083e20000100800 */
[----:B0-----:R-:W-:-:S05]  /*24650*/  IMAD.WIDE R46, R3, 0x4, R32 ;  /* 0x00000004032e7825 */ /* 0x001fca00078e0220 */
[----:B------:R-:W3:Y:S04]  /*24660*/  LDG.E.CONSTANT R54, desc[UR8][R46.64] ;  /* 0x000000082e367981 */ /* 0x000ee8000c1e9900 */
[----:B-1----:R0:W2:Y:S02]  /*24670*/  LDG.E.CONSTANT R55, desc[UR8][R52.64] ;  /* 0x0000000834377981 */ /* 0x0020a4000c1e9900 */
[C---:B0-----:R-:W-:Y:S02]  /*24680*/  IADD3 R53, PT, PT, R2.reuse, R7, RZ ;  /* 0x0000000702357210 */ /* 0x041fe40007ffe0ff */
[----:B------:R-:W4:Y:S01]  /*24690*/  LDL.LU R7, [R1+0x284] ;  /* 0x0002840001077983 */ /* 0x000f220000300800 */
[----:B------:R-:W-:Y:S02]  /*246a0*/  IADD3 R52, PT, PT, R2, R60, RZ ;  /* 0x0000003c02347210 */ /* 0x000fe40007ffe0ff */
[----:B------:R-:W-:-:S02]  /*246b0*/  IMAD R53, R61, R0, R53 ;  /* 0x000000003d357224 */ /* 0x000fc400078e0235 */
[----:B------:R-:W4:Y:S01]  /*246c0*/  LDG.E.CONSTANT R61, desc[UR8][R58.64] ;  /* 0x000000083a3d7981 */ /* 0x000f22000c1e9900 */
[----:B------:R-:W-:-:S03]  /*246d0*/  IADD3 R60, PT, PT, R2, R48, RZ ;  /* 0x00000030023c7210 */ /* 0x000fc60007ffe0ff */
[----:B------:R0:W-:Y:S04]  /*246e0*/  STL [R1+0x248], R2 ;  /* 0x0002480201007387 */ /* 0x0001e80000100800 */
[----:B------:R-:W1:Y:S04]  /*246f0*/  SHFL.IDX PT, R57, R51, 0x5, 0x181f ;  /* 0x00b81f0033397f89 */ /* 0x000e6800000e0000 */
[----:B------:R-:W1:Y:S04]  /*24700*/  SHFL.IDX PT, R50, R51, 0x6, 0x181f ;  /* 0x00d81f0033327f89 */ /* 0x000e6800000e0000 */
[----:B0-----:R-:W4:Y:S04]  /*24710*/  LDG.E.CONSTANT R2, desc[UR8][R18.64] ;  /* 0x0000000812027981 */ /* 0x001f28000c1e9900 */
[----:B------:R-:W0:Y:S01]  /*24720*/  SHFL.IDX PT, R51, R51, 0x7, 0x181f ;  /* 0x00f81f0033337f89 */ /* 0x000e2200000e0000 */
[----:B------:R-:W-:-:S03]  /*24730*/  IMAD.WIDE R46, R49, 0x4, R4 ;  /* 0x00000004312e7825 */ /* 0x000fc600078e0204 */
[----:B------:R-:W4:Y:S01]  /*24740*/  LDG.E.CONSTANT R59, desc[UR8][R32.64] ;  /* 0x00000008203b7981 */ /* 0x000f22000c1e9900 */
[-C--:B-1----:R-:W-:Y:S02]  /*24750*/  IMAD R52, R57, R0.reuse, R52 ;  /* 0x0000000039347224 */ /* 0x082fe400078e0234 */
[----:B------:R-:W-:-:S04]  /*24760*/  IMAD R56, R50, R0, R56 ;  /* 0x0000000032387224 */ /* 0x000fc800078e0238 */
[----:B------:R-:W-:-:S04]  /*24770*/  IMAD.WIDE R56, R56, 0x4, R4 ;  /* 0x0000000438387825 */ /* 0x000fc800078e0204 */
[----:B0-----:R-:W-:Y:S02]  /*24780*/  IMAD R60, R51, R0, R60 ;  /* 0x00000000333c7224 */ /* 0x001fe400078e023c */
[----:B------:R-:W-:-:S04]  /*24790*/  IMAD.WIDE R50, R53, 0x4, R4 ;  /* 0x0000000435327825 */ /* 0x000fc800078e0204 */
[----:B------:R-:W-:-:S04]  /*247a0*/  IMAD.WIDE R52, R52, 0x4, R4 ;  /* 0x0000000434347825 */ /* 0x000fc800078e0204 */
[----:B------:R-:W-:Y:S02]  /*247b0*/  IMAD.WIDE R4, R60, 0x4, R4 ;  /* 0x000000043c047825 */ /* 0x000fe400078e0204 */
[----:B------:R0:W4:Y:S02]  /*247c0*/  LDG.E.CONSTANT R60, desc[UR8][R46.64] ;  /* 0x000000082e3c7981 */ /* 0x000124000c1e9900 */
[----:B------:R-:W-:-:S04]  /*247d0*/  IMAD.WIDE R48, R0, 0x4, R46 ;  /* 0x0000000400307825 */ /* 0x000fc800078e022e */
[C---:B0-----:R-:W-:Y:S01]  /*247e0*/  IMAD.WIDE R46, R3.reuse, 0x4, R46 ;  /* 0x00000004032e7825 */ /* 0x041fe200078e022e */
[----:B--2---:R-:W-:Y:S04]  /*247f0*/  STL [R1+0x30], R55 ;  /* 0x0000303701007387 */ /* 0x004fe80000100800 */
[----:B---3--:R-:W-:Y:S04]  /*24800*/  STL [R1+0x34], R54 ;  /* 0x0000343601007387 */ /* 0x008fe80000100800 */
[----:B------:R-:W-:Y:S04]  /*24810*/  STL.64 [R1+0x98], R4 ;  /* 0x0000980401007387 */ /* 0x000fe80000100a00 */
[----:B----4-:R-:W2:Y:S04]  /*24820*/  LDG.E.CONSTANT R58, desc[UR8][R6.64] ;  /* 0x00000008063a7981 */ /* 0x010ea8000c1e9900 */
[----:B------:R0:W-:Y:S04]  /*24830*/  STL [R1+0x13c], R61 ;  /* 0x00013c3d01007387 */ /* 0x0001e80000100800 */
[----:B0-----:R0:W3:Y:S04]  /*24840*/  LDG.E.CONSTANT R61, desc[UR8][R20.64] ;  /* 0x00000008143d7981 */ /* 0x0010e8000c1e9900 */
[----:B------:R1:W-:Y:S04]  /*24850*/  STL [R1+0x1ac], R2 ;  /* 0x0001ac0201007387 */ /* 0x0003e80000100800 */
[----:B-1----:R-:W4:Y:S01]  /*24860*/  LDG.E.CONSTANT R2, desc[UR8][R46.64] ;  /* 0x000000082e027981 */ /* 0x002f22000c1e9900 */
[----:B------:R-:W-:-:S03]  /*24870*/  IMAD.WIDE R18, R3, 0x4, R50 ;  /* 0x0000000403127825 */ /* 0x000fc600078e0232 */
[----:B------:R1:W-:Y:S01]  /*24880*/  STL [R1+0x1e0], R59 ;  /* 0x0001e03b01007387 */ /* 0x0003e20000100800 */
[----:B------:R-:W-:-:S03]  /*24890*/  IMAD.WIDE R54, R0, 0x4, R48 ;  /* 0x0000000400367825 */ /* 0x000fc600078e0230 */
[----:B------:R1:W4:Y:S01]  /*248a0*/  LDG.E.CONSTANT R46, desc[UR8][R18.64] ;  /* 0x00000008122e7981 */ /* 0x000322000c1e9900 */
[----:B0-----:R-:W-:-:S03]  /*248b0*/  IMAD.WIDE R20, R3, 0x4, R56 ;  /* 0x0000000403147825 */ /* 0x001fc600078e0238 */
[----:B------:R0:W4:Y:S01]  /*248c0*/  LDG.E.CONSTANT R47, desc[UR8][R48.64] ;  /* 0x00000008302f7981 */ /* 0x000122000c1e9900 */
[----:B-1----:R-:W-:-:S04]  /*248d0*/  IMAD.WIDE R18, R3, 0x4, R52 ;  /* 0x0000000403127825 */ /* 0x002fc800078e0234 */
[----:B0-----:R-:W-:Y:S01]  /*248e0*/  IMAD.WIDE R48, R3, 0x4, R48 ;  /* 0x0000000403307825 */ /* 0x001fe200078e0230 */
[----:B------:R-:W4:Y:S04]  /*248f0*/  LDG.E.CONSTANT R59, desc[UR8][R18.64] ;  /* 0x00000008123b7981 */ /* 0x000f28000c1e9900 */
[----:B--2---:R0:W-:Y:S04]  /*24900*/  STL [R1+0x14c], R58 ;  /* 0x00014c3a01007387 */ /* 0x0041e80000100800 */
[----:B0-----:R-:W2:Y:S04]  /*24910*/  LDG.E.CONSTANT R58, desc[UR8][R20.64] ;  /* 0x00000008143a7981 */ /* 0x001ea8000c1e9900 */
[----:B---3--:R-:W-:Y:S04]  /*24920*/  STL [R1+0x1a8], R61 ;  /* 0x0001a83d01007387 */ /* 0x008fe80000100800 */
[----:B------:R-:W-:Y:S04]  /*24930*/  STL [R1+0x208], R60 ;  /* 0x0002083c01007387 */ /* 0x000fe80000100800 */
[----:B------:R-:W-:Y:S04]  /*24940*/  STL [R1+0x1d8], R35 ;  /* 0x0001d82301007387 */ /* 0x000fe80000100800 */
[----:B----4-:R0:W-:Y:S04]  /*24950*/  STL [R1+0x8], R2 ;  /* 0x0000080201007387 */ /* 0x0101e80000100800 */
[----:B0-----:R0:W3:Y:S01]  /*24960*/  LDG.E.CONSTANT R2, desc[UR8][R48.64] ;  /* 0x0000000830027981 */ /* 0x0010e2000c1e9900 */
[----:B------:R-:W-:-:S04]  /*24970*/  IMAD.WIDE R4, R0, 0x4, R54 ;  /* 0x0000000400047825 */ /* 0x000fc800078e0236 */
[----:B------:R-:W-:-:S04]  /*24980*/  IMAD.WIDE R6, R0, 0x4, R4 ;  /* 0x0000000400067825 */ /* 0x000fc800078e0204 */
[----:B------:R-:W-:-:S04]  /*24990*/  IMAD.WIDE R32, R0, 0x4, R6 ;  /* 0x0000000400207825 */ /* 0x000fc800078e0206 */
[----:B------:R-:W-:Y:S01]  /*249a0*/  IMAD.WIDE R34, R0, 0x4, R32 ;  /* 0x0000000400227825 */ /* 0x000fe200078e0220 */
[----:B------:R-:W-:Y:S03]  /*249b0*/  STL [R1+0x1fc], R47 ;  /* 0x0001fc2f01007387 */ /* 0x000fe60000100800 */
[C---:B0-----:R-:W-:Y:S01]  /*249c0*/  IMAD.WIDE R48, R3.reuse, 0x4, R4 ;  /* 0x0000000403307825 */ /* 0x041fe200078e0204 */
[----:B------:R-:W-:Y:S03]  /*249d0*/  STL [R1], R46 ;  /* 0x0000002e01007387 */ /* 0x000fe60000100800 */
[C---:B------:R-:W-:Y:S01]  /*249e0*/  IMAD.WIDE R18, R3.reuse, 0x4, R34 ;  /* 0x0000000403127825 */ /* 0x040fe200078e0222 */
[----:B------:R0:W-:Y:S05]  /*249f0*/  STL [R1+0xc], R59 ;  /* 0x00000c3b01007387 */ /* 0x0001ea0000100800 */
[----:B------:R-:W4:Y:S04]  /*24a00*/  LDG.E.CONSTANT R18, desc[UR8][R18.64] ;  /* 0x0000000812127981 */ /* 0x000f28000c1e9900 */
[----:B0-----:R-:W4:Y:S04]  /*24a10*/  LDG.E.CONSTANT R59, desc[UR8][R48.64] ;  /* 0x00000008303b7981 */ /* 0x001f28000c1e9900 */
[----:B------:R-:W4:Y:S04]  /*24a20*/  LDG.E.CONSTANT R19, desc[UR8][R52.64] ;  /* 0x0000000834137981 */ /* 0x000f28000c1e9900 */
[----:B------:R0:W4:Y:S04]  /*24a30*/  LDG.E.CONSTANT R48, desc[UR8][R56.64] ;  /* 0x0000000838307981 */ /* 0x000128000c1e9900 */
[----:B--2---:R-:W-:Y:S04]  /*24a40*/  STL [R1+0x14], R58 ;  /* 0x0000143a01007387 */ /* 0x004fe80000100800 */
[----:B---3--:R1:W-:Y:S04]  /*24a50*/  STL [R1+0x4], R2 ;  /* 0x0000040201007387 */ /* 0x0083e80000100800 */
[----:B-1----:R-:W2:Y:S01]  /*24a60*/  LDG.E.CONSTANT R2, desc[UR8][R50.64] ;  /* 0x0000000832027981 */ /* 0x002ea2000c1e9900 */
[----:B------:R-:W-:-:S06]  /*24a70*/  IMAD.WIDE R60, R3, 0x4, R54 ;  /* 0x00000004033c7825 */ /* 0x000fcc00078e0236 */
[----:B------:R-:W3:Y:S04]  /*24a80*/  LDG.E.CONSTANT R60, desc[UR8][R60.64] ;  /* 0x000000083c3c7981 */ /* 0x000ee8000c1e9900 */
[----:B------:R-:W3:Y:S01]  /*24a90*/  LDG.E.CONSTANT R61, desc[UR8][R8.64] ;  /* 0x00000008083d7981 */ /* 0x000ee2000c1e9900 */
[----:B------:R-:W-:-:S04]  /*24aa0*/  IMAD.WIDE R46, R3, 0x4, R6 ;  /* 0x00000004032e7825 */ /* 0x000fc800078e0206 */
[----:B------:R-:W-:Y:S01]  /*24ab0*/  IMAD.WIDE R20, R3, 0x4, R32 ;  /* 0x0000000403147825 */ /* 0x000fe200078e0220 */
[----:B------:R1:W3:Y:S03]  /*24ac0*/  LDG.E.CONSTANT R58, desc[UR8][R46.64] ;  /* 0x000000082e3a7981 */ /* 0x0002e6000c1e9900 */
[C---:B0-----:R-:W-:Y:S01]  /*24ad0*/  IMAD.WIDE R56, R0.reuse, 0x4, R56 ;  /* 0x0000000400387825 */ /* 0x041fe200078e0238 */
[----:B------:R0:W3:Y:S04]  /*24ae0*/  LDG.E.CONSTANT R49, desc[UR8][R20.64] ;  /* 0x0000000814317981 */ /* 0x0000e8000c1e9900 */
[----:B--2---:R2:W-:Y:S04]  /*24af0*/  STL [R1+0x210], R2 ;  /* 0x0002100201007387 */ /* 0x0045e80000100800 */
[----:B----4-:R-:W-:Y:S04]  /*24b00*/  STL [R1+0x224], R19 ;  /* 0x0002241301007387 */ /* 0x010fe80000100800 */
[----:B------:R4:W-:Y:S04]  /*24b10*/  STL [R1+0x1a0], R48 ;  /* 0x0001a03001007387 */ /* 0x0009e80000100800 */
[----:B--2---:R2:W2:Y:S04]  /*24b20*/  LDG.E.CONSTANT R2, desc[UR8][R22.64] ;  /* 0x0000000816027981 */ /* 0x0044a8000c1e9900 */
[----:B----4-:R-:W4:Y:S04]  /*24b30*/  LDG.E.CONSTANT R48, desc[UR8][R36.64] ;  /* 0x0000000824307981 */ /* 0x010f28000c1e9900 */
[----:B------:R-:W4:Y:S04]  /*24b40*/  LDG.E.CONSTANT R36, desc[UR8][R54.64] ;  /* 0x0000000836247981 */ /* 0x000f28000c1e9900 */
[----:B------:R-:W4:Y:S01]  /*24b50*/  LDG.E.CONSTANT R37, desc[UR8][R10.64] ;  /* 0x000000080a257981 */ /* 0x000f22000c1e9900 */
[----:B-1----:R-:W-:-:S04]  /*24b60*/  IMAD.WIDE R46, R0, 0x4, R34 ;  /* 0x00000004002e7825 */ /* 0x002fc800078e0222 */
[----:B------:R-:W-:-:S04]  /*24b70*/  IMAD.WIDE R50, R0, 0x4, R50 ;  /* 0x0000000400327825 */ /* 0x000fc800078e0232 */
[----:B------:R-:W-:Y:S01]  /*24b80*/  IMAD.WIDE R52, R0, 0x4, R52 ;  /* 0x0000000400347825 */ /* 0x000fe200078e0234 */
[----:B------:R-:W4:Y:S03]  /*24b90*/  LDG.E.CONSTANT R54, desc[UR8][R50.64] ;  /* 0x0000000832367981 */ /* 0x000f26000c1e9900 */
[C---:B0-----:R-:W-:Y:S01]  /*24ba0*/  IMAD.WIDE R20, R3.reuse, 0x4, R46 ;  /* 0x0000000403147825 */ /* 0x041fe200078e022e */
[----:B------:R-:W4:Y:S03]  /*24bb0*/  LDG.E.CONSTANT R11, desc[UR8][R56.64] ;  /* 0x00000008380b7981 */ /* 0x000f26000c1e9900 */
[C---:B------:R-:W-:Y:S01]  /*24bc0*/  IMAD.WIDE R8, R3.reuse, 0x4, R56 ;  /* 0x0000000403087825 */ /* 0x040fe200078e0238 */
[----:B------:R-:W4:Y:S04]  /*24bd0*/  LDG.E.CONSTANT R10, desc[UR8][R52.64] ;  /* 0x00000008340a7981 */ /* 0x000f28000c1e9900 */
[----:B---3--:R0:W-:Y:S01]  /*24be0*/  STL [R1+0x118], R61 ;  /* 0x0001183d01007387 */ /* 0x0081e20000100800 */
[----:B--2---:R-:W-:-:S03]  /*24bf0*/  IMAD.WIDE R22, R3, 0x4, R52 ;  /* 0x0000000403167825 */ /* 0x004fc600078e0234 */
[----:B------:R-:W2:Y:S04]  /*24c00*/  LDG.E.CONSTANT R55, desc[UR8][R24.64] ;  /* 0x0000000818377981 */ /* 0x000ea8000c1e9900 */
[----:B------:R1:W3:Y:S04]  /*24c10*/  LDG.E.CONSTANT R19, desc[UR8][R20.64] ;  /* 0x0000000814137981 */ /* 0x0002e8000c1e9900 */
[----:B0-----:R0:W3:Y:S01]  /*24c20*/  LDG.E.CONSTANT R61, desc[UR8][R8.64] ;  /* 0x00000008083d7981 */ /* 0x0010e2000c1e9900 */
[----:B-1----:R-:W-:-:S04]  /*24c30*/  IMAD.WIDE R20, R3, 0x4, R50 ;  /* 0x0000000403147825 */ /* 0x002fc800078e0232 */
[C---:B0-----:R-:W-:Y:S02]  /*24c40*/  IMAD.WIDE R8, R0.reuse, 0x4, R52 ;  /* 0x0000000400087825 */ /* 0x041fe400078e0234 */
[----:B------:R-:W3:Y:S02]  /*24c50*/  LDG.E.CONSTANT R53, desc[UR8][R38.64] ;  /* 0x0000000826357981 */ /* 0x000ee4000c1e9900 */
[C---:B------:R-:W-:Y:S02]  /*24c60*/  IMAD.WIDE R50, R0.reuse, 0x4, R50 ;  /* 0x0000000400327825 */ /* 0x040fe400078e0232 */
[----:B------:R-:W3:Y:S04]  /*24c70*/  LDG.E.CONSTANT R20, desc[UR8][R20.64] ;  /* 0x0000000814147981 */ /* 0x000ee8000c1e9900 */
[----:B------:R-:W3:Y:S04]  /*24c80*/  LDG.E.CONSTANT R39, desc[UR8][R12.64] ;  /* 0x000000080c277981 */ /* 0x000ee8000c1e9900 */
[----:B------:R-:W3:Y:S04]  /*24c90*/  LDG.E.CONSTANT R38, desc[UR8][R50.64] ;  /* 0x0000000832267981 */ /* 0x000ee8000c1e9900 */
[----:B------:R0:W-:Y:S01]  /*24ca0*/  STL [R1+0x164], R2 ;  /* 0x0001640201007387 */ /* 0x0001e20000100800 */
[----:B------:R-:W-:-:S03]  /*24cb0*/  IMAD.WIDE R56, R0, 0x4, R56 ;  /* 0x0000000400387825 */ /* 0x000fc600078e0238 */
[----:B------:R-:W3:Y:S04]  /*24cc0*/  LDG.E.CONSTANT R21, desc[UR8][R22.64] ;  /* 0x0000000816157981 */ /* 0x000ee8000c1e9900 */
[----:B----4-:R-:W-:Y:S04]  /*24cd0*/  STL [R1+0x1b0], R48 ;  /* 0x0001b03001007387 */ /* 0x010fe80000100800 */
[----:B0-----:R0:W4:Y:S04]  /*24ce0*/  LDG.E.CONSTANT R2, desc[UR8][R4.64] ;  /* 0x0000000804027981 */ /* 0x001128000c1e9900 */
[----:B------:R1:W-:Y:S04]  /*24cf0*/  STL [R1+0x1dc], R36 ;  /* 0x0001dc2401007387 */ /* 0x0003e80000100800 */
[----:B------:R0:W-:Y:S01]  /*24d00*/  STL [R1+0x100], R37 ;  /* 0x0001002501007387 */ /* 0x0001e20000100800 */
[----:B------:R-:W-:-:S03]  /*24d10*/  IMAD.WIDE R24, R3, 0x4, R50 ;  /* 0x0000000403187825 */ /* 0x000fc600078e0232 */
[----:B------:R-:W4:Y:S04]  /*24d20*/  LDG.E.CONSTANT R52, desc[UR8][R56.64] ;  /* 0x0000000838347981 */ /* 0x000f28000c1e9900 */
[----:B-1----:R-:W4:Y:S04]  /*24d30*/  LDG.E.CONSTANT R36, desc[UR8][R8.64] ;  /* 0x0000000808247981 */ /* 0x002f28000c1e9900 */
[----:B0-----:R-:W4:Y:S01]  /*24d40*/  LDG.E.CONSTANT R37, desc[UR8][R26.64] ;  /* 0x000000081a257981 */ /* 0x001f22000c1e9900 */
[----:B------:R-:W-:-:S03]  /*24d50*/  IMAD.WIDE R4, R3, 0x4, R56 ;  /* 0x0000000403047825 */ /* 0x000fc600078e0238 */
[----:B------:R0:W-:Y:S01]  /*24d60*/  STL [R1+0x1f4], R54 ;  /* 0x0001f43601007387 */ /* 0x0001e20000100800 */
[----:B------:R-:W-:-:S03]  /*24d70*/  IMAD.WIDE R50, R0, 0x4, R50 ;  /* 0x0000000400327825 */ /* 0x000fc600078e0232 */
[----:B------:R1:W4:Y:S04]  /*24d80*/  LDG.E.CONSTANT R48, desc[UR8][R4.64] ;  /* 0x0000000804307981 */ /* 0x000328000c1e9900 */
[----:B------:R-:W-:Y:S04]  /*24d90*/  STL [R1+0x184], R11 ;  /* 0x0001840b01007387 */ /* 0x000fe80000100800 */
[----:B------:R0:W-:Y:S01]  /*24da0*/  STL [R1+0x214], R10 ;  /* 0x0002140a01007387 */ /* 0x0001e20000100800 */
[----:B-1----:R-:W-:-:S03]  /*24db0*/  IMAD.WIDE R4, R0, 0x4, R50 ;  /* 0x0000000400047825 */ /* 0x002fc600078e0232 */
[----:B--2---:R1:W-:Y:S04]  /*24dc0*/  STL [R1+0x138], R55 ;  /* 0x0001383701007387 */ /* 0x0043e80000100800 */
[----:B0-----:R0:W2:Y:S01]  /*24dd0*/  LDG.E.CONSTANT R54, desc[UR8][R50.64] ;  /* 0x0000000832367981 */ /* 0x0010a2000c1e9900 */
[----:B------:R-:W-:-:S03]  /*24de0*/  IMAD.WIDE R10, R0, 0x4, R4 ;  /* 0x00000004000a7825 */ /* 0x000fc600078e0204 */
[----:B------:R-:W2:Y:S04]  /*24df0*/  LDG.E.CONSTANT R24, desc[UR8][R24.64] ;  /* 0x0000000818187981 */ /* 0x000ea8000c1e9900 */
[----:B-1----:R-:W2:Y:S04]  /*24e00*/  LDG.E.CONSTANT R55, desc[UR8][R40.64] ;  /* 0x0000000828377981 */ /* 0x002ea8000c1e9900 */
[----:B---3--:R1:W-:Y:S01]  /*24e10*/  STL [R1+0x17c], R53 ;  /* 0x00017c3501007387 */ /* 0x0083e20000100800 */
[----:B------:R-:W-:-:S03]  /*24e20*/  IMAD.WIDE R22, R3, 0x4, R8 ;  /* 0x0000000403167825 */ /* 0x000fc600078e0208 */
[----:B-1----:R1:W3:Y:S01]  /*24e30*/  LDG.E.CONSTANT R53, desc[UR8][R6.64] ;  /* 0x0000000806357981 */ /* 0x0022e2000c1e9900 */
[----:B------:R-:W-:-:S03]  /*24e40*/  IMAD.WIDE R8, R0, 0x4, R8 ;  /* 0x0000000400087825 */ /* 0x000fc600078e0208 */
[----:B------:R-:W3:Y:S01]  /*24e50*/  LDG.E.CONSTANT R22, desc[UR8][R22.64] ;  /* 0x0000000816167981 */ /* 0x000ee2000c1e9900 */
[----:B0-----:R-:W-:-:S04]  /*24e60*/  IMAD.WIDE R50, R3, 0x4, R50 ;  /* 0x0000000403327825 */ /* 0x001fc800078e0232 */
[----:B------:R-:W-:Y:S01]  /*24e70*/  IMAD.WIDE R12, R0, 0x4, R56 ;  /* 0x00000004000c7825 */ /* 0x000fe200078e0238 */
[----:B------:R-:W3:Y:S04]  /*24e80*/  LDG.E.CONSTANT R25, desc[UR8][R50.64] ;  /* 0x0000000832197981 */ /* 0x000ee8000c1e9900 */
[----:B------:R-:W3:Y:S04]  /*24e90*/  LDG.E.CONSTANT R51, desc[UR8][R12.64] ;  /* 0x000000080c337981 */ /* 0x000ee8000c1e9900 */
[----:B----4-:R0:W-:Y:S04]  /*24ea0*/  STL [R1+0x1c0], R2 ;  /* 0x0001c00201007387 */ /* 0x0101e80000100800 */
[----:B------:R-:W-:Y:S04]  /*24eb0*/  STL [R1+0xf8], R39 ;  /* 0x0000f82701007387 */ /* 0x000fe80000100800 */
[----:B------:R-:W-:Y:S04]  /*24ec0*/  STL [R1+0x1e8], R38 ;  /* 0x0001e82601007387 */ /* 0x000fe80000100800 */
[----:B0-----:R-:W4:Y:S04]  /*24ed0*/  LDG.E.CONSTANT R2, desc[UR8][R4.64] ;  /* 0x0000000804027981 */ /* 0x001f28000c1e9900 */
[----:B------:R-:W-:Y:S04]  /*24ee0*/  STL [R1+0x11c], R37 ;  /* 0x00011c2501007387 */ /* 0x000fe80000100800 */
[----:B------:R0:W-:Y:S02]  /*24ef0*/  STL [R1+0x1f8], R36 ;  /* 0x0001f82401007387 */ /* 0x0001e40000100800 */
[----:B0-----:R-:W-:-:S06]  /*24f00*/  IMAD.WIDE R36, R3, 0x4, R10 ;  /* 0x0000000403247825 */ /* 0x001fcc00078e020a */
[----:B------:R-:W4:Y:S04]  /*24f10*/  LDG.E.CONSTANT R36, desc[UR8][R36.64] ;  /* 0x0000000824247981 */ /* 0x000f28000c1e9900 */
[----:B------:R-:W4:Y:S01]  /*24f20*/  LDG.E.CONSTANT R37, desc[UR8][R8.64] ;  /* 0x0000000808257981 */ /* 0x000f22000c1e9900 */
[----:B------:R-:W-:-:S03]  /*24f30*/  IMAD.WIDE R26, R3, 0x4, R8 ;  /* 0x00000004031a7825 */ /* 0x000fc600078e0208 */
[----:B------:R-:W-:Y:S01]  /*24f40*/  STL [R1+0x150], R52 ;  /* 0x0001503401007387 */ /* 0x000fe20000100800 */
[----:B-1----:R-:W-:-:S03]  /*24f50*/  IMAD.WIDE R6, R0, 0x4, R10 ;  /* 0x0000000400067825 */ /* 0x002fc600078e020a */
[----:B------:R-:W4:Y:S01]  /*24f60*/  LDL.LU.64 R56, [R1+0x20] ;  /* 0x0000200001387983 */ /* 0x000f220000300a00 */
[----:B------:R-:W-:-:S03]  /*24f70*/  IMAD.WIDE R38, R3, 0x4, R4 ;  /* 0x0000000403267825 */ /* 0x000fc600078e0204 */
[----:B--2---:R-:W-:Y:S04]  /*24f80*/  STL [R1+0x140], R55 ;  /* 0x0001403701007387 */ /* 0x004fe80000100800 */
[----:B------:R0:W-:Y:S01]  /*24f90*/  STL [R1+0x1d0], R54 ;  /* 0x0001d03601007387 */ /* 0x0001e20000100800 */
[----:B------:R-:W-:-:S03]  /*24fa0*/  IMAD.WIDE R40, R3, 0x4, R6 ;  /* 0x0000000403287825 */ /* 0x000fc600078e0206 */
[----:B------:R1:W2:Y:S04]  /*24fb0*/  LDG.E.CONSTANT R23, desc[UR8][R26.64] ;  /* 0x000000081a177981 */ /* 0x0002a8000c1e9900 */
[----:B------:R-:W2:Y:S04]  /*24fc0*/  LDG.E.CONSTANT R5, desc[UR8][R14.64] ;  /* 0x000000080e057981 */ /* 0x000ea8000c1e9900 */
[----:B0-----:R-:W2:Y:S01]  /*24fd0*/  LDL.LU.64 R54, [R1+0x18] ;  /* 0x0000180001367983 */ /* 0x001ea20000300a00 */
[----:B-1----:R-:W-:-:S03]  /*24fe0*/  IMAD.WIDE R26, R3, 0x4, R12 ;  /* 0x00000004031a7825 */ /* 0x002fc600078e020c */
[----:B---3--:R0:W-:Y:S04]  /*24ff0*/  STL [R1+0x180], R53 ;  /* 0x0001803501007387 */ /* 0x0081e80000100800 */
[----:B------:R-:W3:Y:S04]  /*25000*/  LDG.E.CONSTANT R52, desc[UR8][R28.64] ;  /* 0x000000081c347981 */ /* 0x000ee8000c1e9900 */
[----:B------:R-:W3:Y:S04]  /*25010*/  LDG.E.CONSTANT R4, desc[UR8][R26.64] ;  /* 0x000000081a047981 */ /* 0x000ee8000c1e9900 */
[----:B0-----:R-:W3:Y:S01]  /*25020*/  LDG.E.CONSTANT R53, desc[UR8][R42.64] ;  /* 0x000000082a357981 */ /* 0x001ee2000c1e9900 */
[----:B------:R-:W-:-:S03]  /*25030*/  IMAD.WIDE R12, R0, 0x4, R12 ;  /* 0x00000004000c7825 */ /* 0x000fc600078e020c */
[----:B------:R-:W3:Y:S04]  /*25040*/  LDG.E.CONSTANT R10, desc[UR8][R10.64] ;  /* 0x000000080a0a7981 */ /* 0x000ee8000c1e9900 */
[----:B------:R0:W3:Y:S04]  /*25050*/  LDG.E.CONSTANT R27, desc[UR8][R40.64] ;  /* 0x00000008281b7981 */ /* 0x0000e8000c1e9900 */
[----:B------:R-:W3:Y:S01]  /*25060*/  LDL.LU.64 R42, [R1+0x28] ;  /* 0x00002800012a7983 */ /* 0x000ee20000300a00 */
[----:B------:R-:W1:Y:S01]  /*25070*/  S2R R50, SR_CgaCtaId ;  /* 0x0000000000327919 */ /* 0x000e620000008800 */
[----:B0-----:R-:W-:-:S02]  /*25080*/  IMAD.WIDE R40, R0, 0x4, R8 ;  /* 0x0000000400287825 */ /* 0x001fc400078e0208 */
[----:B------:R0:W3:Y:S04]  /*25090*/  LDG.E.CONSTANT R26, desc[UR8][R38.64] ;  /* 0x00000008261a7981 */ /* 0x0000e8000c1e9900 */
[----:B------:R3:W3:Y:S04]  /*250a0*/  LDG.E.CONSTANT R15, desc[UR8][R40.64] ;  /* 0x00000008280f7981 */ /* 0x0006e8000c1e9900 */
[----:B------:R-:W3:Y:S04]  /*250b0*/  LDG.E.CONSTANT R11, desc[UR8][R46.64] ;  /* 0x000000082e0b7981 */ /* 0x000ee8000c1e9900 */
[----:B----4-:R4:W-:Y:S04]  /*250c0*/  STL [R1+0x1bc], R2 ;  /* 0x0001bc0201007387 */ /* 0x0109e80000100800 */
[----:B----4-:R-:W4:Y:S04]  /*250d0*/  LDG.E.CONSTANT R2, desc[UR8][R32.64] ;  /* 0x0000000820027981 */ /* 0x010f28000c1e9900 */
[----:B------:R0:W-:Y:S04]  /*250e0*/  STL [R1+0x1e4], R37 ;  /* 0x0001e42501007387 */ /* 0x0001e80000100800 */
[----:B------:R1:W-:Y:S04]  /*250f0*/  STL [R1+0x128], R51 ;  /* 0x0001283301007387 */ /* 0x0003e80000100800 */
[----:B0-----:R-:W4:Y:S04]  /*25100*/  LDG.E.CONSTANT R37, desc[UR8][R12.64] ;  /* 0x000000080c257981 */ /* 0x001f28000c1e9900 */
[----:B-1----:R-:W4:Y:S04]  /*25110*/  LDG.E.CONSTANT R51, desc[UR8][R16.64] ;  /* 0x0000000810337981 */ /* 0x002f28000c1e9900 */
[----:B------:R-:W4:Y:S04]  /*25120*/  LDG.E.CONSTANT R16, desc[UR8][R30.64] ;  /* 0x000000081e107981 */ /* 0x000f28000c1e9900 */
[----:B------:R-:W4:Y:S01]  /*25130*/  LDG.E.CONSTANT R17, desc[UR8][R44.64] ;  /* 0x000000082c117981 */ /* 0x000f22000c1e9900 */
[----:B------:R-:W-:-:S03]  /*25140*/  IMAD.WIDE R38, R0, 0x4, R6 ;  /* 0x0000000400267825 */ /* 0x000fc600078e0206 */
[----:B--2---:R0:W-:Y:S01]  /*25150*/  STL [R1+0xf0], R5 ;  /* 0x0000f00501007387 */ /* 0x0041e20000100800 */
[----:B------:R-:W-:-:S03]  /*25160*/  IMAD.WIDE R28, R3, 0x4, R40 ;  /* 0x00000004031c7825 */ /* 0x000fc600078e0228 */
[----:B------:R-:W2:Y:S04]  /*25170*/  LDG.E.CONSTANT R30, desc[UR8][R54.64] ;  /* 0x00000008361e7981 */ /* 0x000ea8000c1e9900 */
[----:B------:R-:W2:Y:S01]  /*25180*/  LDG.E.CONSTANT R44, desc[UR8][R34.64] ;  /* 0x00000008222c7981 */ /* 0x000ea2000c1e9900 */
[----:B0-----:R-:W-:-:S03]  /*25190*/  MOV R5, 0x400 ;  /* 0x0000040000057802 */ /* 0x001fc60000000f00 */
[----:B---3--:R-:W-:Y:S01]  /*251a0*/  STL [R1+0x120], R53 ;  /* 0x0001203501007387 */ /* 0x008fe20000100800 */
[----:B------:R-:W-:-:S03]  /*251b0*/  IMAD.WIDE R8, R3, 0x4, R38 ;  /* 0x0000000403087825 */ /* 0x000fc600078e0226 */
[----:B------:R0:W-:Y:S01]  /*251c0*/  STL [R1+0xfc], R52 ;  /* 0x0000fc3401007387 */ /* 0x0001e20000100800 */
[----:B------:R-:W-:-:S03]  /*251d0*/  IMAD.WIDE R40, R0, 0x4, R40 ;  /* 0x0000000400287825 */ /* 0x000fc600078e0228 */
[----:B------:R1:W3:Y:S04]  /*251e0*/  LDG.E.CONSTANT R14, desc[UR8][R8.64] ;  /* 0x00000008080e7981 */ /* 0x0002e8000c1e9900 */
[----:B------:R-:W3:Y:S04]  /*251f0*/  LDG.E.CONSTANT R31, desc[UR8][R42.64] ;  /* 0x000000082a1f7981 */ /* 0x000ee8000c1e9900 */
[----:B0-----:R-:W3:Y:S01]  /*25200*/  LDL.LU.64 R52, [R1+0x98] ;  /* 0x0000980001347983 */ /* 0x001ee20000300a00 */
[----:B-1----:R-:W-:-:S03]  /*25210*/  IMAD.WIDE R8, R3, 0x4, R12 ;  /* 0x0000000403087825 */ /* 0x002fc600078e020c */
[----:B------:R-:W3:Y:S01]  /*25220*/  LDG.E.CONSTANT R28, desc[UR8][R28.64] ;  /* 0x000000081c1c7981 */ /* 0x000ee2000c1e9900 */
[----:B------:R-:W-:-:S03]  /*25230*/  IMAD.WIDE R12, R0, 0x4, R12 ;  /* 0x00000004000c7825 */ /* 0x000fc600078e020c */
[----:B------:R-:W3:Y:S01]  /*25240*/  LDG.E.CONSTANT R45, desc[UR8][R56.64] ;  /* 0x00000008382d7981 */ /* 0x000ee2000c1e9900 */
[----:B------:R-:W-:-:S03]  /*25250*/  IMAD.WIDE R32, R3, 0x4, R40 ;  /* 0x0000000403207825 */ /* 0x000fc600078e0228 */
[----:B------:R-:W3:Y:S04]  /*25260*/  LDG.E.CONSTANT R42, desc[UR8][R38.64] ;  /* 0x00000008262a7981 */ /* 0x000ee8000c1e9900 */
[----:B------:R0:W3:Y:S04]  /*25270*/  LDG.E.CONSTANT R29, desc[UR8][R8.64] ;  /* 0x00000008081d7981 */ /* 0x0000e8000c1e9900 */
[----:B------:R-:W3:Y:S01]  /*25280*/  LDG.E.CONSTANT R32, desc[UR8][R32.64] ;  /* 0x0000000820207981 */ /* 0x000ee2000c1e9900 */
[----:B0-----:R-:W-:-:S03]  /*25290*/  IMAD.WIDE R8, R3, 0x4, R12 ;  /* 0x0000000403087825 */ /* 0x001fc600078e020c */
[----:B----4-:R0:W-:Y:S02]  /*252a0*/  STL [R1+0x148], R2 ;  /* 0x0001480201007387 */ /* 0x0101e40000100800 */
[----:B0-----:R-:W-:Y:S02]  /*252b0*/  LEA R2, R50, R5, 0x18 ;  /* 0x0000000532027211 */ /* 0x001fe400078ec0ff */
[----:B------:R-:W4:Y:S04]  /*252c0*/  LDG.E.CONSTANT R50, desc[UR8][R6.64] ;  /* 0x0000000806327981 */ /* 0x000f28000c1e9900 */
[----:B------:R-:W-:Y:S04]  /*252d0*/  STL [R1+0x23c], R2 ;  /* 0x00023c0201007387 */ /* 0x000fe80000100800 */
[----:B------:R-:W-:Y:S04]  /*252e0*/  STL [R1+0x194], R10 ;  /* 0x0001940a01007387 */ /* 0x000fe80000100800 */
[----:B------:R-:W4:Y:S04]  /*252f0*/  LDL.LU R43, [R1+0x50] ;  /* 0x00005000012b7983 */ /* 0x000f280000300800 */
[----:B------:R0:W-:Y:S04]  /*25300*/  STL [R1+0x1c8], R15 ;  /* 0x0001c80f01007387 */ /* 0x0001e80000100800 */
[----:B------:R1:W4:Y:S04]  /*25310*/  LDG.E.CONSTANT R5, desc[UR8][R40.64] ;  /* 0x0000000828057981 */ /* 0x000328000c1e9900 */
[----:B------:R1:W4:Y:S04]  /*25320*/  LDG.E.CONSTANT R6, desc[UR8][R8.64] ;  /* 0x0000000808067981 */ /* 0x000328000c1e9900 */
[----:B0-----:R-:W4:Y:S01]  /*25330*/  LDL.LU R15, [R1+0x74] ;  /* 0x00007400010f7983 */ /* 0x001f220000300800 */
[----:B-1----:R-:W-:-:S03]  /*25340*/  IMAD.WIDE R40, R0, 0x4, R40 ;  /* 0x0000000400287825 */ /* 0x002fc600078e0228 */
[----:B------:R0:W-:Y:S04]  /*25350*/  STL [R1+0x10c], R37 ;  /* 0x00010c2501007387 */ /* 0x0001e80000100800 */
[----:B------:R1:W4:Y:S04]  /*25360*/  LDG.E.CONSTANT R10, desc[UR8][R12.64] ;  /* 0x000000080c0a7981 */ /* 0x000328000c1e9900 */
[----:B0-----:R-:W4:Y:S04]  /*25370*/  LDL.LU R37, [R1+0x4c] ;  /* 0x00004c0001257983 */ /* 0x001f280000300800 */
[----:B------:R0:W-:Y:S01]  /*25380*/  STL [R1+0xdc], R51 ;  /* 0x0000dc3301007387 */ /* 0x0001e20000100800 */
[----:B------:R-:W-:-:S04]  /*25390*/  IMAD.WIDE R8, R3, 0x4, R40 ;  /* 0x0000000403087825 */ /* 0x000fc800078e0228 */
[C---:B-1----:R-:W-:Y:S01]  /*253a0*/  IMAD.WIDE R12, R0.reuse, 0x4, R12 ;  /* 0x00000004000c7825 */ /* 0x042fe200078e020c */
[----:B------:R-:W4:Y:S04]  /*253b0*/  LDG.E.CONSTANT R33, desc[UR8][R8.64] ;  /* 0x0000000808217981 */ /* 0x000f28000c1e9900 */
[----:B0-----:R-:W4:Y:S04]  /*253c0*/  LDL.LU R51, [R1+0x78] ;  /* 0x0000780001337983 */ /* 0x001f280000300800 */
[----:B------:R-:W4:Y:S04]  /*253d0*/  LDL.LU R56, [R1+0x68] ;  /* 0x0000680001387983 */ /* 0x000f280000300800 */
[----:B------:R-:W4:Y:S04]  /*253e0*/  LDL.LU R57, [R1+0x70] ;  /* 0x0000700001397983 */ /* 0x000f280000300800 */
[----:B------:R0:W-:Y:S04]  /*253f0*/  STL [R1+0xc4], R16 ;  /* 0x0000c41001007387 */ /* 0x0001e80000100800 */
[----:B------:R-:W4:Y:S04]  /*25400*/  LDL.LU R54, [R1+0x40] ;  /* 0x0000400001367983 */ /* 0x000f280000300800 */
[----:B------:R-:W4:Y:S04]  /*25410*/  LDL.LU R55, [R1+0x7c] ;  /* 0x00007c0001377983 */ /* 0x000f280000300800 */
[----:B0-----:R0:W4:Y:S04]  /*25420*/  LDG.E.CONSTANT R16, desc[UR8][R40.64] ;  /* 0x0000000828107981 */ /* 0x001128000c1e9900 */
[----:B------:R-:W-:Y:S01]  /*25430*/  STL [R1+0x114], R17 ;  /* 0x0001141101007387 */ /* 0x000fe20000100800 */
[----:B0-----:R-:W-:-:S03]  /*25440*/  IMAD.WIDE R40, R0, 0x4, R40 ;  /* 0x0000000400287825 */ /* 0x001fc600078e0228 */
[----:B--2---:R0:W-:Y:S04]  /*25450*/  STL [R1+0x12c], R44 ;  /* 0x00012c2c01007387 */ /* 0x0041e80000100800 */
[----:B0-----:R-:W2:Y:S01]  /*25460*/  LDG.E.CONSTANT R44, desc[UR8][R40.64] ;  /* 0x00000008282c7981 */ /* 0x001ea2000c1e9900 */
[----:B------:R-:W0:Y:S01]  /*25470*/  S2R R17, SR_LANEID ;  /* 0x0000000000117919 */ /* 0x000e220000000000 */
[C---:B------:R-:W-:Y:S02]  /*25480*/  IMAD.WIDE R38, R3.reuse, 0x4, R40 ;  /* 0x0000000403267825 */ /* 0x040fe400078e0228 */
[----:B------:R1:W2:Y:S02]  /*25490*/  LDG.E.CONSTANT R40, desc[UR8][R12.64] ;  /* 0x000000080c287981 */ /* 0x0002a4000c1e9900 */
[----:B------:R-:W-:-:S02]  /*254a0*/  IMAD.WIDE R34, R3, 0x4, R12 ;  /* 0x0000000403227825 */ /* 0x000fc400078e020c */
[----:B------:R-:W2:Y:S02]  /*254b0*/  LDG.E.CONSTANT R38, desc[UR8][R38.64] ;  /* 0x0000000826267981 */ /* 0x000ea4000c1e9900 */
[----:B---3--:R-:W-:Y:S02]  /*254c0*/  IMAD.WIDE R8, R3, 0x4, R52 ;  /* 0x0000000403087825 */ /* 0x008fe400078e0234 */
[----:B------:R-:W3:Y:S02]  /*254d0*/  LDG.E.CONSTANT R34, desc[UR8][R34.64] ;  /* 0x0000000822227981 */ /* 0x000ee4000c1e9900 */
[----:B-1----:R-:W-:Y:S01]  /*254e0*/  IMAD.WIDE R12, R0, 0x4, R12 ;  /* 0x00000004000c7825 */ /* 0x002fe200078e020c */
[----:B0-----:R-:W-:-:S04]  /*254f0*/  LEA.HI R7, RZ, R17, RZ, 0x3 ;  /* 0x00000011ff077211 */ /* 0x001fc800078f18ff */
[----:B------:R-:W-:-:S04]  /*25500*/  LOP3.LUT R7, R7, 0x3ffffff8, RZ, 0xc0, !PT ;  /* 0x3ffffff807077812 */ /* 0x000fc800078ec0ff */
[----:B------:R-:W-:Y:S01]  /*25510*/  IADD3 R7, PT, PT, -R7, R17, RZ ;  /* 0x0000001107077210 */ /* 0x000fe20007ffe1ff */
[----:B----4-:R-:W-:Y:S04]  /*25520*/  STL [R1+0x168], R50 ;  /* 0x0001683201007387 */ /* 0x010fe80000100800 */
[----:B------:R0:W-:Y:S04]  /*25530*/  STL [R1+0x1b8], R5 ;  /* 0x0001b80501007387 */ /* 0x0001e80000100800 */
[----:B------:R1:W-:Y:S04]  /*25540*/  STL [R1+0xb8], R31 ;  /* 0x0000b81f01007387 */ /* 0x0003e80000100800 */
[----:B------:R-:W-:Y:S01]  /*25550*/  STL [R1+0xa8], R45 ;  /* 0x0000a82d01007387 */ /* 0x000fe20000100800 */
[----:B0-----:R-:W-:-:S03]  /*25560*/  LOP3.LUT R5, R17, 0x3ffffff8, RZ, 0xc0, !PT ;  /* 0x3ffffff811057812 */ /* 0x001fc600078ec0ff */
[----:B------:R0:W-:Y:S04]  /*25570*/  STL [R1+0xa0], R30 ;  /* 0x0000a01e01007387 */ /* 0x0001e80000100800 */
[----:B-1----:R1:W4:Y:S01]  /*25580*/  LDG.E.CONSTANT R31, desc[UR8][R12.64] ;  /* 0x000000080c1f7981 */ /* 0x002322000c1e9900 */
[----:B------:R-:W-:-:S03]  /*25590*/  IMAD R7, R7, 0x21, R5 ;  /* 0x0000002107077824 */ /* 0x000fc600078e0205 */
[----:B------:R1:W-:Y:S04]  /*255a0*/  STL [R1+0x108], R11 ;  /* 0x0001080b01007387 */ /* 0x0003e80000100800 */
[----:B0-----:R0:W3:Y:S01]  /*255b0*/  LDG.E.CONSTANT R30, desc[UR8][R8.64] ;  /* 0x00000008081e7981 */ /* 0x0010e2000c1e9900 */
[----:B-1----:R-:W-:-:S03]  /*255c0*/  IMAD.WIDE R12, R3, 0x4, R12 ;  /* 0x00000004030c7825 */ /* 0x002fc600078e020c */
[----:B------:R1:W-:Y:S01]  /*255d0*/  STL [R1+0xf4], R10 ;  /* 0x0000f40a01007387 */ /* 0x0003e20000100800 */
[----:B------:R-:W-:-:S03]  /*255e0*/  FADD R5, R15, -R43 ;  /* 0x8000002b0f057221 */ /* 0x000fc60000000000 */
[----:B------:R1:W3:Y:S01]  /*255f0*/  LDG.E.CONSTANT R35, desc[UR8][R12.64] ;  /* 0x000000080c237981 */ /* 0x0002e2000c1e9900 */
[----:B0-----:R-:W-:Y:S01]  /*25600*/  FADD R8, R15, R43 ;  /* 0x0000002b0f087221 */ /* 0x001fe20000000000 */
[C-C-:B------:R-:W-:Y:S01]  /*25610*/  FADD R9, R51.reuse, -R37.reuse ;  /* 0x8000002533097221 */ /* 0x140fe20000000000 */
[----:B------:R-:W-:Y:S01]  /*25620*/  FADD R11, R51, R37 ;  /* 0x00000025330b7221 */ /* 0x000fe20000000000 */
[C-C-:B-1----:R-:W-:Y:S01]  /*25630*/  FADD R10, -R57.reuse, R56.reuse ;  /* 0x00000038390a7221 */ /* 0x142fe20000000100 */
[----:B------:R-:W-:Y:S01]  /*25640*/  FADD R13, R57, R56 ;  /* 0x00000038390d7221 */ /* 0x000fe20000000000 */
[----:B------:R-:W-:Y:S04]  /*25650*/  STL [R1+0x19c], R16 ;  /* 0x00019c1001007387 */ /* 0x000fe80000100800 */
[----:B------:R0:W-:Y:S04]  /*25660*/  STL [R1+0x130], R42 ;  /* 0x0001302a01007387 */ /* 0x0001e80000100800 */
[----:B0-----:R-:W3:Y:S04]  /*25670*/  LDL.LU R42, [R1+0x84] ;  /* 0x00008400012a7983 */ /* 0x001ee80000300800 */
[----:B------:R-:W3:Y:S04]  /*25680*/  LDL.LU R43, [R1+0x88] ;  /* 0x00008800012b7983 */ /* 0x000ee80000300800 */
[----:B------:R-:W3:Y:S04]  /*25690*/  LDL.LU R37, [R1+0x5c] ;  /* 0x00005c0001257983 */ /* 0x000ee80000300800 */
[----:B------:R-:W3:Y:S04]  /*256a0*/  LDL.LU R51, [R1+0x8c] ;  /* 0x00008c0001337983 */ /* 0x000ee80000300800 */
[----:B--2---:R-:W-:Y:S04]  /*256b0*/  STL [R1+0x16c], R44 ;  /* 0x00016c2c01007387 */ /* 0x004fe80000100800 */
[----:B------:R-:W2:Y:S04]  /*256c0*/  LDL.LU R56, [R1+0x60] ;  /* 0x0000600001387983 */ /* 0x000ea80000300800 */
[----:B------:R-:W2:Y:S01]  /*256d0*/  LDL.LU R57, [R1+0x80] ;  /* 0x0000800001397983 */ /* 0x000ea20000300800 */
[C-C-:B------:R-:W-:Y:S01]  /*256e0*/  FADD R12, R5.reuse, R9.reuse ;  /* 0x00000009050c7221 */ /* 0x140fe20000000000 */
[----:B------:R-:W-:Y:S01]  /*256f0*/  FADD R9, R5, -R9 ;  /* 0x8000000905097221 */ /* 0x000fe20000000000 */
[C-C-:B------:R-:W-:Y:S01]  /*25700*/  FADD R5, R11.reuse, R8.reuse ;  /* 0x000000080b057221 */ /* 0x140fe20000000000 */
[----:B------:R-:W-:Y:S01]  /*25710*/  FADD R8, -R11, R8 ;  /* 0x000000080b087221 */ /* 0x000fe20000000100 */
[C-C-:B------:R-:W-:Y:S01]  /*25720*/  FADD R11, R55.reuse, -R54.reuse ;  /* 0x80000036370b7221 */ /* 0x140fe20000000000 */
[----:B------:R-:W-:-:S02]  /*25730*/  FADD R16, R55, R54 ;  /* 0x0000003637107221 */ /* 0x000fc40000000000 */
[----:B------:R-:W2:Y:S04]  /*25740*/  LDL.LU R54, [R1+0x58] ;  /* 0x0000580001367983 */ /* 0x000ea80000300800 */
[----:B------:R-:W-:Y:S04]  /*25750*/  STL [R1+0xec], R40 ;  /* 0x0000ec2801007387 */ /* 0x000fe80000100800 */
[----:B------:R-:W2:Y:S01]  /*25760*/  LDL.LU R55, [R1+0x64] ;  /* 0x0000640001377983 */ /* 0x000ea20000300800 */
[C-C-:B------:R-:W-:Y:S01]  /*25770*/  FFMA R15, R9.reuse, -0.70710676908493041992, R10.reuse ;  /* 0xbf3504f3090f7823 */ /* 0x140fe2000000000a */
[----:B------:R-:W-:Y:S01]  /*25780*/  FFMA R9, R9, 0.70710676908493041992, R10 ;  /* 0x3f3504f309097823 */ /* 0x000fe2000000000a */
        /* <DEDUP_REMOVED lines=12> */
[----:B------:R-:W-:Y:S01]  /*25850*/  LEA R8, R17, R2, 0x2 ;  /* 0x0000000211087211 */ /* 0x000fe200078e10ff */
[----:B------:R-:W-:Y:S01]  /*25860*/  FMUL R13, R13, 1.6629391908645629883 ;  /* 0x3fd4db310d0d7820 */ /* 0x000fe20000400000 */
[----:B------:R-:W-:Y:S01]  /*25870*/  FMUL R9, R9, 1.9615705013275146484 ;  /* 0x3ffb14be09097820 */ /* 0x000fe20000400000 */
[----:B------:R-:W-:-:S03]  /*25880*/  FMUL R11, R11, 1.8477590084075927734 ;  /* 0x3fec835e0b0b7820 */ /* 0x000fc60000400000 */
[----:B------:R0:W-:Y:S04]  /*25890*/  STS [R8+0x18c], R13 ;  /* 0x00018c0d08007388 */ /* 0x0001e80000000800 */
[----:B------:R1:W-:Y:S01]  /*258a0*/  STS [R8+0x39c], R9 ;  /* 0x00039c0908007388 */ /* 0x0003e20000000800 */
[----:B0-----:R-:W-:-:S03]  /*258b0*/  FMUL R13, R5, 1.9615705013275146484 ;  /* 0x3ffb14be050d7820 */ /* 0x001fc60000400000 */
[----:B------:R2:W-:Y:S01]  /*258c0*/  STS [R8+0x108], R11 ;  /* 0x0001080b08007388 */ /* 0x0005e20000000800 */
[----:B------:R-:W-:-:S03]  /*258d0*/  LEA R7, R7, R2, 0x2 ;  /* 0x0000000207077211 */ /* 0x000fc600078e10ff */
[----:B------:R0:W-:Y:S04]  /*258e0*/  STS [R8+0x84], R13 ;  /* 0x0000840d08007388 */ /* 0x0001e80000000800 */
[----:B----4-:R-:W-:Y:S04]  /*258f0*/  STL [R1+0xd0], R31 ;  /* 0x0000d01f01007387 */ /* 0x010fe80000100800 */
[----:B---3--:R-:W-:Y:S04]  /*25900*/  STL [R1+0x90], R30 ;  /* 0x0000901e01007387 */ /* 0x008fe80000100800 */
[----:B------:R-:W3:Y:S04]  /*25910*/  LDL.LU R39, [R1+0x44] ;  /* 0x0000440001277983 */ /* 0x000ee80000300800 */
[----:B------:R-:W3:Y:S04]  /*25920*/  LDL.LU R40, [R1+0x54] ;  /* 0x0000540001287983 */ /* 0x000ee80000300800 */
[----:B------:R-:W4:Y:S04]  /*25930*/  LDL.LU R41, [R1+0x38] ;  /* 0x0000380001297983 */ /* 0x000f280000300800 */
[----:B------:R-:W4:Y:S01]  /*25940*/  LDL.LU R45, [R1+0x6c] ;  /* 0x00006c00012d7983 */ /* 0x000f220000300800 */
[C-C-:B------:R-:W-:Y:S01]  /*25950*/  FADD R5, R43.reuse, -R42.reuse ;  /* 0x8000002a2b057221 */ /* 0x140fe20000000000 */
[----:B-1----:R-:W-:-:S02]  /*25960*/  FADD R9, R43, R42 ;  /* 0x0000002a2b097221 */ /* 0x002fc40000000000 */
[----:B------:R-:W4:Y:S04]  /*25970*/  LDL.LU R42, [R1+0x3c] ;  /* 0x00003c00012a7983 */ /* 0x000f280000300800 */
[----:B------:R-:W4:Y:S01]  /*25980*/  LDL.LU R43, [R1+0x48] ;  /* 0x00004800012b7983 */ /* 0x000f220000300800 */
[C-C-:B--2---:R-:W-:Y:S01]  /*25990*/  FADD R11, -R57.reuse, R56.reuse ;  /* 0x00000038390b7221 */ /* 0x144fe20000000100 */
[----:B0-----:R-:W-:Y:S02]  /*259a0*/  FADD R13, R57, R56 ;  /* 0x00000038390d7221 */ /* 0x001fe40000000000 */
[----:B------:R-:W2:Y:S04]  /*259b0*/  LDL.LU R57, [R1+0x30] ;  /* 0x0000300001397983 */ /* 0x000ea80000300800 */
[----:B------:R-:W2:Y:S01]  /*259c0*/  LDL.LU R2, [R1+0x34] ;  /* 0x0000340001027983 */ /* 0x000ea20000300800 */
[----:B------:R-:W-:Y:S01]  /*259d0*/  FMUL R10, R10, 1.4142135381698608398 ;  /* 0x3fb504f30a0a7820 */ /* 0x000fe20000400000 */
[----:B------:R-:W-:Y:S01]  /*259e0*/  FMUL R12, R12, 1.4142135381698608398 ;  /* 0x3fb504f30c0c7820 */ /* 0x000fe20000400000 */
[----:B------:R-:W-:Y:S01]  /*259f0*/  FMUL R15, R15, -1.6629391908645629883 ;  /* 0xbfd4db310f0f7820 */ /* 0x000fe20000400000 */
[----:B------:R-:W-:-:S02]  /*25a00*/  FMUL R16, R16, 1.8477590084075927734 ;  /* 0x3fec835e10107820 */ /* 0x000fc40000400000 */
[----:B------:R0:W-:Y:S04]  /*25a10*/  STS [R8+0x210], R10 ;  /* 0x0002100a08007388 */ /* 0x0001e80000000800 */
[----:B------:R1:W-:Y:S01]  /*25a20*/  STS [R8], R12 ;  /* 0x0000000c08007388 */ /* 0x0003e20000000800 */
[----:B0-----:R-:W-:-:S03]  /*25a30*/  FADD R10, R51, -R37 ;  /* 0x80000025330a7221 */ /* 0x001fc60000000000 */
[----:B------:R0:W-:Y:S01]  /*25a40*/  STS [R8+0x294], R15 ;  /* 0x0002940f08007388 */ /* 0x0001e20000000800 */
[----:B-1----:R-:W-:-:S03]  /*25a50*/  FADD R12, R51, R37 ;  /* 0x00000025330c7221 */ /* 0x002fc60000000000 */
[----:B------:R1:W-:Y:S01]  /*25a60*/  STS [R8+0x318], R16 ;  /* 0x0003181008007388 */ /* 0x0003e20000000800 */
[----:B------:R-:W-:Y:S01]  /*25a70*/  NOP ;  /* 0x0000000000007918 */ /* 0x000fe20000000000 */
[C-C-:B0-----:R-:W-:Y:S01]  /*25a80*/  FADD R15, R5.reuse, R10.reuse ;  /* 0x0000000a050f7221 */ /* 0x141fe20000000000 */
[----:B------:R-:W-:Y:S01]  /*25a90*/  FADD R10, R5, -R10 ;  /* 0x8000000a050a7221 */ /* 0x000fe20000000000 */
[C-C-:B------:R-:W-:Y:S01]  /*25aa0*/  FADD R5, R12.reuse, R9.reuse ;  /* 0x000000090c057221 */ /* 0x140fe20000000000 */
[C-C-:B-1----:R-:W-:Y:S01]  /*25ab0*/  FADD R16, R55.reuse, R54.reuse ;  /* 0x0000003637107221 */ /* 0x142fe20000000000 */
[----:B------:R-:W-:Y:S01]  /*25ac0*/  FADD R9, -R12, R9 ;  /* 0x000000090c097221 */ /* 0x000fe20000000100 */
[----:B------:R-:W-:Y:S01]  /*25ad0*/  FADD R12, R55, -R54 ;  /* 0x80000036370c7221 */ /* 0x000fe20000000000 */
[----:B------:R-:W-:Y:S01]  /*25ae0*/  FFMA R17, R10, -0.70710676908493041992, R11 ;  /* 0xbf3504f30a117823 */ /* 0x000fe2000000000b */
[----:B------:R-:W-:Y:S01]  /*25af0*/  FADD R31, R16, R13 ;  /* 0x0000000d101f7221 */ /* 0x000fe20000000000 */
[----:B------:R-:W-:Y:S01]  /*25b00*/  FFMA R10, R10, 0.70710676908493041992, R11 ;  /* 0x3f3504f30a0a7823 */ /* 0x000fe2000000000b */
[C-C-:B------:R-:W-:Y:S01]  /*25b10*/  FFMA R30, R15.reuse, -0.70710676908493041992, R12.reuse ;  /* 0xbf3504f30f1e7823 */ /* 0x140fe2000000000c */
[----:B------:R-:W-:Y:S01]  /*25b20*/  FFMA R11, R15, 0.70710676908493041992, R12 ;  /* 0x3f3504f30f0b7823 */ /* 0x000fe2000000000c */
[C---:B------:R-:W-:Y:S01]  /*25b30*/  FADD R15, R31.reuse, -R5 ;  /* 0x800000051f0f7221 */ /* 0x040fe20000000000 */
[----:B------:R-:W-:Y:S01]  /*25b40*/  FADD R37, R16, -R13 ;  /* 0x8000000d10257221 */ /* 0x000fe20000000000 */
[----:B------:R-:W-:Y:S01]  /*25b50*/  FADD R31, R31, R5 ;  /* 0x000000051f1f7221 */ /* 0x000fe20000000000 */
[----:B------:R-:W-:Y:S01]  /*25b60*/  FFMA R16, R17, 0.66817861795425415039, R30 ;  /* 0x3f2b0dc111107823 */ /* 0x000fe2000000001e */
[----:B------:R-:W-:Y:S01]  /*25b70*/  FFMA R12, R30, -0.66817861795425415039, R17 ;  /* 0xbf2b0dc11e0c7823 */ /* 0x000fe20000000011 */
[----:B------:R-:W-:Y:S01]  /*25b80*/  FFMA R17, R10, -0.19891236722469329834, R11 ;  /* 0xbe4bafaf0a117823 */ /* 0x000fe2000000000b */
[----:B------:R-:W-:Y:S01]  /*25b90*/  FFMA R13, R11, 0.19891236722469329834, R10 ;  /* 0x3e4bafaf0b0d7823 */ /* 0x000fe2000000000a */
[----:B------:R-:W-:Y:S01]  /*25ba0*/  FMUL R10, R31, 1.4142135381698608398 ;  /* 0x3fb504f31f0a7820 */ /* 0x000fe20000400000 */
[----:B------:R-:W-:Y:S01]  /*25bb0*/  FFMA R11, R9, -0.41421356797218322754, R37 ;  /* 0xbed413cd090b7823 */ /* 0x000fe20000000025 */
[----:B------:R-:W-:Y:S01]  /*25bc0*/  FFMA R5, R37, 0.41421356797218322754, R9 ;  /* 0x3ed413cd25057823 */ /* 0x000fe20000000009 */
[----:B------:R-:W-:Y:S01]  /*25bd0*/  FMUL R9, R17, 1.9615705013275146484 ;  /* 0x3ffb14be11097820 */ /* 0x000fe20000400000 */
        /* <DEDUP_REMOVED lines=12> */
[----:B------:R1:W-:Y:S01]  /*25ca0*/  STS [R8+0x84], R9 ;  /* 0x0000840908007388 */ /* 0x0003e20000000800 */
[----:B0-----:R-:W-:-:S03]  /*25cb0*/  FMUL R10, R15, 1.4142135381698608398 ;  /* 0x3fb504f30f0a7820 */ /* 0x001fc60000400000 */
[----:B------:R0:W-:Y:S01]  /*25cc0*/  STS [R8+0x108], R11 ;  /* 0x0001080b08007388 */ /* 0x0001e20000000800 */
[----:B-1----:R-:W-:-:S03]  /*25cd0*/  FMUL R9, R16, 1.6629391908645629883 ;  /* 0x3fd4db3110097820 */ /* 0x002fc60000400000 */
[----:B------:R-:W-:Y:S01]  /*25ce0*/  STS [R8+0x210], R10 ;  /* 0x0002100a08007388 */ /* 0x000fe20000000800 */
[----:B------:R-:W-:-:S03]  /*25cf0*/  FMUL R13, R13, 1.9615705013275146484 ;  /* 0x3ffb14be0d0d7820 */ /* 0x000fc60000400000 */
[----:B------:R1:W-:Y:S01]  /*25d00*/  STS [R8+0x18c], R9 ;  /* 0x00018c0908007388 */ /* 0x0003e20000000800 */
[----:B0-----:R-:W-:-:S03]  /*25d10*/  FMUL R11, R5, 1.8477590084075927734 ;  /* 0x3fec835e050b7820 */ /* 0x001fc60000400000 */
[----:B------:R0:W-:Y:S04]  /*25d20*/  STS [R8+0x294], R12 ;  /* 0x0002940c08007388 */ /* 0x0001e80000000800 */
[----:B------:R0:W-:Y:S04]  /*25d30*/  STS [R8+0x318], R11 ;  /* 0x0003180b08007388 */ /* 0x0001e80000000800 */
[----:B------:R0:W-:Y:S01]  /*25d40*/  STS [R8+0x39c], R13 ;  /* 0x00039c0d08007388 */ /* 0x0001e20000000800 */
[----:B------:R-:W-:-:S03]  /*25d50*/  NOP ;  /* 0x0000000000007918 */ /* 0x000fc60000000000 */
[----:B------:R-:W-:Y:S01]  /*25d60*/  LDS R37, [R7+0xc] ;  /* 0x00000c0007257984 */ /* 0x000fe20000000800 */
[C-C-:B---3--:R-:W-:Y:S01]  /*25d70*/  FADD R5, R40.reuse, -R39.reuse ;  /* 0x8000002728057221 */ /* 0x148fe20000000000 */
[----:B-1----:R-:W-:Y:S02]  /*25d80*/  FADD R9, R40, R39 ;  /* 0x0000002728097221 */ /* 0x002fe40000000000 */
[----:B------:R-:W-:Y:S01]  /*25d90*/  LDS R40, [R7+0x8] ;  /* 0x0000080007287984 */ /* 0x000fe20000000800 */
[C-C-:B----4-:R-:W-:Y:S01]  /*25da0*/  FADD R10, R45.reuse, -R41.reuse ;  /* 0x800000292d0a7221 */ /* 0x150fe20000000000 */
[----:B0-----:R-:W-:-:S03]  /*25db0*/  FADD R12, R45, R41 ;  /* 0x000000292d0c7221 */ /* 0x001fc60000000000 */
[C-C-:B------:R-:W-:Y:S01]  /*25dc0*/  FADD R15, R5.reuse, R10.reuse ;  /* 0x0000000a050f7221 */ /* 0x140fe20000000000 */
[----:B------:R-:W-:Y:S01]  /*25dd0*/  FADD R10, R5, -R10 ;  /* 0x8000000a050a7221 */ /* 0x000fe20000000000 */
[C-C-:B------:R-:W-:Y:S01]  /*25de0*/  FADD R5, R12.reuse, R9.reuse ;  /* 0x000000090c057221 */ /* 0x140fe20000000000 */
[----:B------:R-:W-:Y:S01]  /*25df0*/  FADD R9, -R12, R9 ;  /* 0x000000090c097221 */ /* 0x000fe20000000100 */
[C-C-:B------:R-:W-:Y:S01]  /*25e00*/  FADD R11, -R43.reuse, R42.reuse ;  /* 0x0000002a2b0b7221 */ /* 0x140fe20000000100 */
[----:B------:R-:W-:Y:S02]  /*25e10*/  FADD R13, R43, R42 ;  /* 0x0000002a2b0d7221 */ /* 0x000fe40000000000 */
[----:B------:R-:W3:Y:S01]  /*25e20*/  LDL.LU R42, [R1+0x4] ;  /* 0x00000400012a7983 */ /* 0x000ee20000300800 */
[C-C-:B--2---:R-:W-:Y:S01]  /*25e30*/  FADD R12, R2.reuse, -R57.reuse ;  /* 0x80000039020c7221 */ /* 0x144fe20000000000 */
[----:B------:R-:W-:Y:S01]  /*25e40*/  FADD R16, R2, R57 ;  /* 0x0000003902107221 */ /* 0x000fe20000000000 */
[C-C-:B------:R-:W-:Y:S01]  /*25e50*/  FFMA R39, R10.reuse, -0.70710676908493041992, R11.reuse ;  /* 0xbf3504f30a277823 */ /* 0x140fe2000000000b */
[----:B------:R-:W2:Y:S01]  /*25e60*/  LDL.LU R57, [R1+0x8] ;  /* 0x0000080001397983 */ /* 0x000ea20000300800 */
[C-C-:B------:R-:W-:Y:S01]  /*25e70*/  FFMA R17, R15.reuse, -0.70710676908493041992, R12.reuse ;  /* 0xbf3504f30f117823 */ /* 0x140fe2000000000c */
[----:B------:R-:W-:Y:S01]  /*25e80*/  FFMA R10, R10, 0.70710676908493041992, R11 ;  /* 0x3f3504f30a0a7823 */ /* 0x000fe2000000000b */
[C---:B------:R-:W-:Y:S01]  /*25e90*/  FADD R11, R16.reuse, R13 ;  /* 0x0000000d100b7221 */ /* 0x040fe20000000000 */
[----:B------:R-:W-:Y:S01]  /*25ea0*/  FFMA R12, R15, 0.70710676908493041992, R12 ;  /* 0x3f3504f30f0c7823 */ /* 0x000fe2000000000c */
[----:B------:R-:W-:Y:S01]  /*25eb0*/  FFMA R31, R39, 0.66817861795425415039, R17 ;  /* 0x3f2b0dc1271f7823 */ /* 0x000fe20000000011 */
[----:B------:R-:W-:Y:S01]  /*25ec0*/  FADD R13, R16, -R13 ;  /* 0x8000000d100d7221 */ /* 0x000fe20000000000 */
[----:B------:R-:W-:Y:S01]  /*25ed0*/  FFMA R39, R17, -0.66817861795425415039, R39 ;  /* 0xbf2b0dc111277823 */ /* 0x000fe20000000027 */
[C-C-:B------:R-:W-:Y:S01]  /*25ee0*/  FADD R17, R11.reuse, -R5.reuse ;  /* 0x800000050b117221 */ /* 0x140fe20000000000 */
[----:B------:R-:W-:Y:S01]  /*25ef0*/  FADD R11, R11, R5 ;  /* 0x000000050b0b7221 */ /* 0x000fe20000000000 */
[----:B------:R-:W-:Y:S01]  /*25f00*/  FFMA R15, R10, -0.19891236722469329834, R12 ;  /* 0xbe4bafaf0a0f7823 */ /* 0x000fe2000000000c */
[----:B------:R-:W-:Y:S01]  /*25f10*/  FFMA R5, R12, 0.19891236722469329834, R10 ;  /* 0x3e4bafaf0c057823 */ /* 0x000fe2000000000a */
[----:B------:R-:W-:Y:S01]  /*25f20*/  FFMA R10, R9, -0.41421356797218322754, R13 ;  /* 0xbed413cd090a7823 */ /* 0x000fe2000000000d */
[----:B------:R-:W-:Y:S01]  /*25f30*/  FFMA R30, R13, 0.41421356797218322754, R9 ;  /* 0x3ed413cd0d1e7823 */ /* 0x000fe20000000009 */
[----:B------:R-:W-:Y:S01]  /*25f40*/  FMUL R15, R15, 1.9615705013275146484 ;  /* 0x3ffb14be0f0f7820 */ /* 0x000fe20000400000 */
[----:B------:R-:W-:Y:S01]  /*25f50*/  FMUL R17, R17, 1.4142135381698608398 ;  /* 0x3fb504f311117820 */ /* 0x000fe20000400000 */
[----:B------:R-:W-:Y:S01]  /*25f60*/  FMUL R16, R11, 1.4142135381698608398 ;  /* 0x3fb504f30b107820 */ /* 0x000fe20000400000 */
[----:B------:R-:W-:Y:S01]  /*25f70*/  FMUL R13, R10, 1.8477590084075927734 ;  /* 0x3fec835e0a0d7820 */ /* 0x000fe20000400000 */
[----:B------:R-:W-:Y:S04]  /*25f80*/  LDS R2, [R7] ;  /* 0x0000000007027984 */ /* 0x000fe80000000800 */
[----:B------:R-:W-:Y:S04]  /*25f90*/  LDS R43, [R7+0x4] ;  /* 0x00000400072b7984 */ /* 0x000fe80000000800 */
[----:B------:R-:W-:Y:S04]  /*25fa0*/  LDS R9, [R7+0x10] ;  /* 0x0000100007097984 */ /* 0x000fe80000000800 */
[----:B------:R-:W-:Y:S04]  /*25fb0*/  LDS R10, [R7+0x14] ;  /* 0x00001400070a7984 */ /* 0x000fe80000000800 */
[----:B------:R-:W-:Y:S04]  /*25fc0*/  LDS R11, [R7+0x18] ;  /* 0x00001800070b7984 */ /* 0x000fe80000000800 */
[----:B------:R-:W-:Y:S01]  /*25fd0*/  LDS R12, [R7+0x1c] ;  /* 0x00001c00070c7984 */ /* 0x000fe20000000800 */
[----:B------:R-:W-:-:S03]  /*25fe0*/  NOP ;  /* 0x0000000000007918 */ /* 0x000fc60000000000 */
[----:B------:R0:W-:Y:S04]  /*25ff0*/  STS [R8+0x84], R15 ;  /* 0x0000840f08007388 */ /* 0x0001e80000000800 */
[----:B------:R-:W-:Y:S01]  /*26000*/  STS [R8+0x210], R17 ;  /* 0x0002101108007388 */ /* 0x000fe20000000800 */
[----:B0-----:R-:W-:-:S03]  /*26010*/  FMUL R15, R30, 1.8477590084075927734 ;  /* 0x3fec835e1e0f7820 */ /* 0x001fc60000400000 */
[----:B------:R0:W-:Y:S04]  /*26020*/  STS [R8+0x108], R13 ;  /* 0x0001080d08007388 */ /* 0x0001e80000000800 */
[----:B------:R1:W-:Y:S01]  /*26030*/  STS [R8], R16 ;  /* 0x0000001008007388 */ /* 0x0003e20000000800 */
[----:B0-----:R-:W-:Y:S01]  /*26040*/  FMUL R13, R5, 1.9615705013275146484 ;  /* 0x3ffb14be050d7820 */ /* 0x001fe20000400000 */
[----:B------:R-:W-:Y:S01]  /*26050*/  FADD R5, R60, -R49 ;  /* 0x800000313c057221 */ /* 0x000fe20000000000 */
[----:B-1----:R-:W-:-:S03]  /*26060*/  FMUL R16, R39, -1.6629391908645629883 ;  /* 0xbfd4db3127107820 */ /* 0x002fc60000400000 */
[----:B------:R-:W-:Y:S04]  /*26070*/  STS [R8+0x39c], R13 ;  /* 0x00039c0d08007388 */ /* 0x000fe80000000800 */
[----:B------:R-:W-:Y:S01]  /*26080*/  STS [R8+0x294], R16 ;  /* 0x0002941008007388 */ /* 0x000fe20000000800 */
[----:B------:R-:W-:-:S03]  /*26090*/  FMUL R31, R31, 1.6629391908645629883 ;  /* 0x3fd4db311f1f7820 */ /* 0x000fc60000400000 */
[----:B------:R0:W-:Y:S01]  /*260a0*/  STS [R8+0x318], R15 ;  /* 0x0003180f08007388 */ /* 0x0001e20000000800 */
[----:B------:R-:W-:Y:S01]  /*260b0*/  FADD R49, R60, R49 ;  /* 0x000000313c317221 */ /* 0x000fe20000000000 */
[C-C-:B0-----:R-:W-:Y:S01]  /*260c0*/  FADD R15, -R59.reuse, R58.reuse ;  /* 0x0000003a3b0f7221 */ /* 0x141fe20000000100 */
[----:B------:R-:W-:Y:S01]  /*260d0*/  FADD R58, R59, R58 ;  /* 0x0000003a3b3a7221 */ /* 0x000fe20000000000 */
[----:B------:R0:W-:Y:S01]  /*260e0*/  STS [R8+0x18c], R31 ;  /* 0x00018c1f08007388 */ /* 0x0001e20000000800 */
[----:B------:R-:W-:-:S03]  /*260f0*/  NOP ;  /* 0x0000000000007918 */ /* 0x000fc60000000000 */
[----:B------:R-:W1:Y:S04]  /*26100*/  LDS R39, [R7] ;  /* 0x0000000007277984 */ /* 0x000e680000000800 */
[----:B------:R-:W-:Y:S01]  /*26110*/  LDS R41, [R7+0x8] ;  /* 0x0000080007297984 */ /* 0x000fe20000000800 */
[C-C-:B--2---:R-:W-:Y:S01]  /*26120*/  FADD R17, R57.reuse, -R19.reuse ;  /* 0x8000001339117221 */ /* 0x144fe20000000000 */
[----:B------:R-:W-:Y:S02]  /*26130*/  FADD R30, R57, R19 ;  /* 0x00000013391e7221 */ /* 0x000fe40000000000 */
[----:B------:R-:W2:Y:S01]  /*26140*/  LDL.LU R57, [R1] ;  /* 0x0000000001397983 */ /* 0x000ea20000300800 */
[----:B---3--:R-:W-:-:S04]  /*26150*/  FADD R13, R42, -R18 ;  /* 0x800000122a0d7221 */ /* 0x008fc80000000000 */
[C-C-:B------:R-:W-:Y:S01]  /*26160*/  FADD R16, R5.reuse, R13.reuse ;  /* 0x0000000d05107221 */ /* 0x140fe20000000000 */
[----:B------:R-:W-:Y:S01]  /*26170*/  FADD R5, R5, -R13 ;  /* 0x8000000d05057221 */ /* 0x000fe20000000000 */
[----:B------:R-:W-:-:S03]  /*26180*/  FADD R18, R42, R18 ;  /* 0x000000122a127221 */ /* 0x000fc60000000000 */
[C-C-:B------:R-:W-:Y:S01]  /*26190*/  FFMA R19, R5.reuse, -0.70710676908493041992, R15.reuse ;  /* 0xbf3504f305137823 */ /* 0x140fe2000000000f */
[----:B------:R-:W-:Y:S01]  /*261a0*/  FFMA R15, R5, 0.70710676908493041992, R15 ;  /* 0x3f3504f3050f7823 */ /* 0x000fe2000000000f */
[C-C-:B------:R-:W-:Y:S01]  /*261b0*/  FFMA R5, R16.reuse, -0.70710676908493041992, R17.reuse ;  /* 0xbf3504f310057823 */ /* 0x140fe20000000011 */
[----:B------:R-:W-:Y:S01]  /*261c0*/  FFMA R17, R16, 0.70710676908493041992, R17 ;  /* 0x3f3504f310117823 */ /* 0x000fe20000000011 */
[----:B------:R-:W-:Y:S01]  /*261d0*/  FADD R13, R18, R49 ;  /* 0x00000031120d7221 */ /* 0x000fe20000000000 */
[C-C-:B------:R-:W-:Y:S01]  /*261e0*/  FADD R16, R30.reuse, R58.reuse ;  /* 0x0000003a1e107221 */ /* 0x140fe20000000000 */
[----:B------:R-:W-:-:S03]  /*261f0*/  FADD R58, R30, -R58 ;  /* 0x8000003a1e3a7221 */ /* 0x000fc60000000000 */
[C-C-:B------:R-:W-:Y:S01]  /*26200*/  FADD R30, R16.reuse, -R13.reuse ;  /* 0x8000000d101e7221 */ /* 0x140fe20000000000 */
[----:B------:R-:W-:Y:S01]  /*26210*/  FADD R16, R16, R13 ;  /* 0x0000000d10107221 */ /* 0x000fe20000000000 */
[----:B------:R-:W-:Y:S01]  /*26220*/  FFMA R13, R15, -0.19891236722469329834, R17 ;  /* 0xbe4bafaf0f0d7823 */ /* 0x000fe20000000011 */
[----:B0-----:R-:W-:Y:S01]  /*26230*/  FFMA R31, R19, 0.66817861795425415039, R5 ;  /* 0x3f2b0dc1131f7823 */ /* 0x001fe20000000005 */
[----:B------:R-:W-:Y:S01]  /*26240*/  FFMA R5, R5, -0.66817861795425415039, R19 ;  /* 0xbf2b0dc105057823 */ /* 0x000fe20000000013 */
[----:B------:R-:W-:Y:S01]  /*26250*/  FFMA R19, R17, 0.19891236722469329834, R15 ;  /* 0x3e4bafaf11137823 */ /* 0x000fe2000000000f */
[----:B------:R-:W-:Y:S02]  /*26260*/  FMUL R15, R13, 1.9615705013275146484 ;  /* 0x3ffb14be0d0f7820 */ /* 0x000fe40000400000 */
[----:B------:R-:W0:Y:S04]  /*26270*/  LDS R13, [R7+0x4] ;  /* 0x00000400070d7984 */ /* 0x000e280000000800 */
[----:B-1----:R-:W-:Y:S04]  /*26280*/  STL [R1+0x28], R39 ;  /* 0x0000282701007387 */ /* 0x002fe80000100800 */
[----:B------:R-:W1:Y:S04]  /*26290*/  LDS R39, [R7+0xc] ;  /* 0x00000c0007277984 */ /* 0x000e680000000800 */
[----:B0-----:R-:W-:Y:S04]  /*262a0*/  STL [R1+0x24], R13 ;  /* 0x0000240d01007387 */ /* 0x001fe80000100800 */
[----:B------:R-:W0:Y:S04]  /*262b0*/  LDS R13, [R7+0x10] ;  /* 0x00001000070d7984 */ /* 0x000e280000000800 */
[----:B------:R-:W-:Y:S04]  /*262c0*/  STL [R1+0x20], R41 ;  /* 0x0000202901007387 */ /* 0x000fe80000100800 */
[----:B------:R-:W3:Y:S04]  /*262d0*/  LDS R41, [R7+0x14] ;  /* 0x0000140007297984 */ /* 0x000ee80000000800 */
[----:B-1----:R-:W-:Y:S04]  /*262e0*/  STL [R1+0x1c], R39 ;  /* 0x00001c2701007387 */ /* 0x002fe80000100800 */
[----:B------:R-:W1:Y:S01]  /*262f0*/  LDS R39, [R7+0x18] ;  /* 0x0000180007277984 */ /* 0x000e620000000800 */
[----:B------:R-:W-:Y:S01]  /*26300*/  FADD R18, -R18, R49 ;  /* 0x0000003112127221 */ /* 0x000fe20000000100 */
[----:B------:R-:W-:-:S02]  /*26310*/  FMUL R16, R16, 1.4142135381698608398 ;  /* 0x3fb504f310107820 */ /* 0x000fc40000400000 */
[----:B------:R-:W4:Y:S01]  /*26320*/  LDG.E.CONSTANT R49, desc[UR8][R52.64] ;  /* 0x0000000834317981 */ /* 0x000f22000c1e9900 */
[----:B------:R-:W-:-:S04]  /*26330*/  FFMA R17, R18, -0.41421356797218322754, R58 ;  /* 0xbed413cd12117823 */ /* 0x000fc8000000003a */
[----:B------:R-:W-:Y:S01]  /*26340*/  FMUL R17, R17, 1.8477590084075927734 ;  /* 0x3fec835e11117820 */ /* 0x000fe20000400000 */
[----:B------:R-:W-:Y:S01]  /*26350*/  FFMA R18, R58, 0.41421356797218322754, R18 ;  /* 0x3ed413cd3a127823 */ /* 0x000fe20000000012 */
[----:B0-----:R-:W-:Y:S04]  /*26360*/  STL [R1+0x18], R13 ;  /* 0x0000180d01007387 */ /* 0x001fe80000100800 */
[----:B------:R-:W-:Y:S01]  /*26370*/  LDS R13, [R7+0x1c] ;  /* 0x00001c00070d7984 */ /* 0x000fe20000000800 */
[----:B------:R-:W-:-:S03]  /*26380*/  NOP ;  /* 0x0000000000007918 */ /* 0x000fc60000000000 */
[----:B------:R0:W-:Y:S04]  /*26390*/  STS [R8+0x84], R15 ;  /* 0x0000840f08007388 */ /* 0x0001e80000000800 */
[----:B------:R3:W-:Y:S01]  /*263a0*/  STS [R8+0x108], R17 ;  /* 0x0001081108007388 */ /* 0x0007e20000000800 */
[----:B0-----:R-:W-:-:S03]  /*263b0*/  FMUL R15, R31, 1.6629391908645629883 ;  /* 0x3fd4db311f0f7820 */ /* 0x001fc60000400000 */
[----:B------:R0:W-:Y:S01]  /*263c0*/  STS [R8], R16 ;  /* 0x0000001008007388 */ /* 0x0001e20000000800 */
[----:B---3--:R-:W-:-:S03]  /*263d0*/  FMUL R17, R5, -1.6629391908645629883 ;  /* 0xbfd4db3105117820 */ /* 0x008fc60000400000 */
[----:B------:R3:W-:Y:S01]  /*263e0*/  STS [R8+0x18c], R15 ;  /* 0x00018c0f08007388 */ /* 0x0007e20000000800 */
[----:B------:R-:W-:Y:S01]  /*263f0*/  FADD R5, R24, -R36 ;  /* 0x8000002418057221 */ /* 0x000fe20000000000 */
[----:B------:R-:W-:Y:S01]  /*26400*/  FMUL R18, R18, 1.8477590084075927734 ;  /* 0x3fec835e12127820 */ /* 0x000fe20000400000 */
[----:B0-----:R-:W-:Y:S01]  /*26410*/  FMUL R16, R30, 1.4142135381698608398 ;  /* 0x3fb504f31e107820 */ /* 0x001fe20000400000 */
[----:B------:R0:W-:Y:S01]  /*26420*/  STS [R8+0x294], R17 ;  /* 0x0002941108007388 */ /* 0x0001e20000000800 */
[----:B---3--:R-:W-:-:S03]  /*26430*/  FADD R15, R20, -R27 ;  /* 0x8000001b140f7221 */ /* 0x008fc60000000000 */
[----:B------:R3:W-:Y:S04]  /*26440*/  STS [R8+0x210], R16 ;  /* 0x0002101008007388 */ /* 0x0007e80000000800 */
[----:B------:R2:W-:Y:S01]  /*26450*/  STS [R8+0x318], R18 ;  /* 0x0003181208007388 */ /* 0x0005e20000000800 */
[C-C-:B0-----:R-:W-:Y:S01]  /*26460*/  FADD R17, R5.reuse, R15.reuse ;  /* 0x0000000f05117221 */ /* 0x141fe20000000000 */
[----:B------:R-:W-:Y:S01]  /*26470*/  FADD R15, R5, -R15 ;  /* 0x8000000f050f7221 */ /* 0x000fe20000000000 */
[C-C-:B---3--:R-:W-:Y:S01]  /*26480*/  FADD R16, -R25.reuse, R26.reuse ;  /* 0x0000001a19107221 */ /* 0x148fe20000000100 */
[----:B------:R-:W-:Y:S01]  /*26490*/  FADD R25, R25, R26 ;  /* 0x0000001a19197221 */ /* 0x000fe20000000000 */
[----:B------:R-:W-:Y:S01]  /*264a0*/  FADD R24, R24, R36 ;  /* 0x0000002418187221 */ /* 0x000fe20000000000 */
[----:B------:R-:W-:Y:S01]  /*264b0*/  FADD R20, R20, R27 ;  /* 0x0000001b14147221 */ /* 0x000fe20000000000 */
[C-C-:B------:R-:W-:Y:S01]  /*264c0*/  FFMA R42, R15.reuse, -0.70710676908493041992, R16.reuse ;  /* 0xbf3504f30f2a7823 */ /* 0x140fe20000000010 */
[----:B------:R-:W-:-:S02]  /*264d0*/  FFMA R16, R15, 0.70710676908493041992, R16 ;  /* 0x3f3504f30f107823 */ /* 0x000fc40000000010 */
[C-C-:B------:R-:W-:Y:S01]  /*264e0*/  FADD R5, -R20.reuse, R24.reuse ;  /* 0x0000001814057221 */ /* 0x140fe20000000100 */
[----:B------:R-:W-:Y:S01]  /*264f0*/  STL [R1+0x8], R41 ;  /* 0x0000082901007387 */ /* 0x000fe20000100800 */
[----:B------:R-:W-:-:S03]  /*26500*/  FADD R26, R20, R24 ;  /* 0x00000018141a7221 */ /* 0x000fc60000000000 */
[----:B-1----:R0:W-:Y:S01]  /*26510*/  STL [R1+0x4], R39 ;  /* 0x0000042701007387 */ /* 0x0021e20000100800 */
[C-C-:B--2---:R-:W-:Y:S01]  /*26520*/  FADD R18, R57.reuse, -R14.reuse ;  /* 0x8000000e39127221 */ /* 0x144fe20000000000 */
[----:B------:R-:W-:-:S03]  /*26530*/  FADD R14, R57, R14 ;  /* 0x0000000e390e7221 */ /* 0x000fc60000000000 */
[C-C-:B------:R-:W-:Y:S01]  /*26540*/  FFMA R15, R17.reuse, -0.70710676908493041992, R18.reuse ;  /* 0xbf3504f3110f7823 */ /* 0x140fe20000000012 */
[----:B------:R-:W-:Y:S01]  /*26550*/  FFMA R17, R17, 0.70710676908493041992, R18 ;  /* 0x3f3504f311117823 */ /* 0x000fe20000000012 */
[C-C-:B------:R-:W-:Y:S01]  /*26560*/  FADD R18, R14.reuse, R25.reuse ;  /* 0x000000190e127221 */ /* 0x140fe20000000000 */
[----:B------:R-:W-:-:S04]  /*26570*/  FADD R25, R14, -R25 ;  /* 0x800000190e197221 */ /* 0x000fc80000000000 */
[----:B------:R-:W-:Y:S01]  /*26580*/  FFMA R30, R5, -0.41421356797218322754, R25 ;  /* 0xbed413cd051e7823 */ /* 0x000fe20000000019 */
[----:B------:R-:W-:Y:S01]  /*26590*/  FFMA R5, R25, 0.41421356797218322754, R5 ;  /* 0x3ed413cd19057823 */ /* 0x000fe20000000005 */
[----:B------:R-:W-:Y:S02]  /*265a0*/  IMAD.WIDE R24, R0, 0x4, R52 ;  /* 0x0000000400187825 */ /* 0x000fe400078e0234 */
[----:B------:R-:W2:Y:S02]  /*265b0*/  LDL.LU R53, [R1+0xc] ;  /* 0x00000c0001357983 */ /* 0x000ea40000300800 */
[----:B------:R-:W-:Y:S01]  /*265c0*/  FMUL R19, R19, 1.9615705013275146484 ;  /* 0x3ffb14be13137820 */ /* 0x000fe20000400000 */
[----:B0-----:R-:W-:Y:S01]  /*265d0*/  FADD R39, R18, -R26 ;  /* 0x8000001a12277221 */ /* 0x001fe20000000000 */
[----:B------:R-:W-:Y:S01]  /*265e0*/  FFMA R31, R42, 0.66817861795425415039, R15 ;  /* 0x3f2b0dc12a1f7823 */ /* 0x000fe2000000000f */
[----:B------:R-:W-:Y:S01]  /*265f0*/  FFMA R36, R16, -0.19891236722469329834, R17 ;  /* 0xbe4bafaf10247823 */ /* 0x000fe20000000011 */
[----:B------:R-:W-:Y:S01]  /*26600*/  FFMA R41, R17, 0.19891236722469329834, R16 ;  /* 0x3e4bafaf11297823 */ /* 0x000fe20000000010 */
[----:B------:R-:W-:Y:S01]  /*26610*/  STS [R8+0x39c], R19 ;  /* 0x00039c1308007388 */ /* 0x000fe20000000800 */
[----:B------:R-:W-:-:S03]  /*26620*/  NOP ;  /* 0x0000000000007918 */ /* 0x000fc60000000000 */
[----:B------:R-:W0:Y:S01]  /*26630*/  LDS R14, [R7] ;  /* 0x00000000070e7984 */ /* 0x000e220000000800 */
[----:B------:R-:W-:Y:S01]  /*26640*/  FADD R26, R18, R26 ;  /* 0x0000001a121a7221 */ /* 0x000fe20000000000 */
[----:B------:R-:W-:Y:S02]  /*26650*/  FFMA R42, R15, -0.66817861795425415039, R42 ;  /* 0xbf2b0dc10f2a7823 */ /* 0x000fe4000000002a */
[----:B------:R-:W-:Y:S01]  /*26660*/  LDS R20, [R7+0x4] ;  /* 0x0000040007147984 */ /* 0x000fe20000000800 */
[----:B------:R-:W-:-:S03]  /*26670*/  FMUL R26, R26, 1.4142135381698608398 ;  /* 0x3fb504f31a1a7820 */ /* 0x000fc60000400000 */
[----:B------:R-:W-:Y:S04]  /*26680*/  LDS R19, [R7+0x8] ;  /* 0x0000080007137984 */ /* 0x000fe80000000800 */
[----:B------:R-:W-:Y:S04]  /*26690*/  LDS R18, [R7+0xc] ;  /* 0x00000c0007127984 */ /* 0x000fe80000000800 */
[----:B------:R-:W-:Y:S04]  /*266a0*/  LDS R17, [R7+0x10] ;  /* 0x0000100007117984 */ /* 0x000fe80000000800 */
[----:B------:R-:W-:Y:S04]  /*266b0*/  LDS R16, [R7+0x14] ;  /* 0x0000140007107984 */ /* 0x000fe80000000800 */
[----:B------:R-:W-:Y:S04]  /*266c0*/  LDS R15, [R7+0x18] ;  /* 0x00001800070f7984 */ /* 0x000fe80000000800 */
[----:B------:R-:W3:Y:S04]  /*266d0*/  LDG.E.CONSTANT R57, desc[UR8][R24.64] ;  /* 0x0000000818397981 */ /* 0x000ee8000c1e9900 */
[----:B0-----:R-:W-:Y:S04]  /*266e0*/  STL [R1], R14 ;  /* 0x0000000e01007387 */ /* 0x001fe80000100800 */
[----:B------:R-:W-:Y:S01]  /*266f0*/  LDS R14, [R7+0x1c] ;  /* 0x00001c00070e7984 */ /* 0x000fe20000000800 */
[----:B------:R-:W-:-:S03]  /*26700*/  NOP ;  /* 0x0000000000007918 */ /* 0x000fc60000000000 */
[----:B------:R0:W-:Y:S02]  /*26710*/  STS [R8], R26 ;  /* 0x0000001a08007388 */ /* 0x0001e40000000800 */
[----:B0-----:R-:W-:-:S05]  /*26720*/  IMAD.WIDE R26, R3, 0x4, R24 ;  /* 0x00000004031a7825 */ /* 0x001fca00078e0218 */
[----:B------:R0:W3:Y:S01]  /*26730*/  LDG.E.CONSTANT R45, desc[UR8][R26.64] ;  /* 0x000000081a2d7981 */ /* 0x0000e2000c1e9900 */
[----:B------:R-:W-:Y:S01]  /*26740*/  FMUL R39, R39, 1.4142135381698608398 ;  /* 0x3fb504f327277820 */ /* 0x000fe20000400000 */
[----:B------:R-:W-:Y:S01]  /*26750*/  FMUL R36, R36, 1.9615705013275146484 ;  /* 0x3ffb14be24247820 */ /* 0x000fe20000400000 */
[----:B0-----:R-:W-:Y:S01]  /*26760*/  FMUL R26, R30, 1.8477590084075927734 ;  /* 0x3fec835e1e1a7820 */ /* 0x001fe20000400000 */
[----:B------:R-:W-:Y:S01]  /*26770*/  FMUL R27, R5, 1.8477590084075927734 ;  /* 0x3fec835e051b7820 */ /* 0x000fe20000400000 */
[----:B------:R-:W-:-:S03]  /*26780*/  FADD R5, R22, -R32 ;  /* 0x8000002016057221 */ /* 0x000fc60000000000 */
[----:B------:R0:W-:Y:S01]  /*26790*/  STS [R8+0x108], R26 ;  /* 0x0001081a08007388 */ /* 0x0001e20000000800 */
[----:B------:R-:W-:-:S03]  /*267a0*/  FADD R22, R22, R32 ;  /* 0x0000002016167221 */ /* 0x000fc60000000000 */
[----:B------:R1:W-:Y:S01]  /*267b0*/  STS [R8+0x318], R27 ;  /* 0x0003181b08007388 */ /* 0x0003e20000000800 */
[C-C-:B0-----:R-:W-:Y:S01]  /*267c0*/  FADD R26, R21.reuse, -R33.reuse ;  /* 0x80000021151a7221 */ /* 0x141fe20000000000 */
[----:B------:R-:W-:Y:S02]  /*267d0*/  FADD R33, R21, R33 ;  /* 0x0000002115217221 */ /* 0x000fe40000000000 */
[----:B------:R0:W-:Y:S01]  /*267e0*/  STS [R8+0x210], R39 ;  /* 0x0002102708007388 */ /* 0x0001e20000000800 */
[----:B------:R-:W-:Y:S01]  /*267f0*/  FADD R21, -R23, R28 ;  /* 0x0000001c17157221 */ /* 0x000fe20000000100 */
[C-C-:B-1----:R-:W-:Y:S01]  /*26800*/  FADD R27, R5.reuse, R26.reuse ;  /* 0x0000001a051b7221 */ /* 0x142fe20000000000 */
[----:B------:R-:W-:Y:S01]  /*26810*/  FADD R26, R5, -R26 ;  /* 0x8000001a051a7221 */ /* 0x000fe20000000000 */
[----:B------:R-:W-:Y:S01]  /*26820*/  FADD R5, R33, R22 ;  /* 0x0000001621057221 */ /* 0x000fe20000000000 */
[----:B------:R1:W-:Y:S01]  /*26830*/  STS [R8+0x84], R36 ;  /* 0x0000842408007388 */ /* 0x0003e20000000800 */
[----:B------:R-:W-:Y:S01]  /*26840*/  FADD R23, R23, R28 ;  /* 0x0000001c17177221 */ /* 0x000fe20000000000 */
[----:B0-----:R-:W-:-:S02]  /*26850*/  FADD R39, -R33, R22 ;  /* 0x0000001621277221 */ /* 0x001fc40000000100 */
[----:B----4-:R0:W-:Y:S01]  /*26860*/  STL [R1+0x58], R49 ;  /* 0x0000583101007387 */ /* 0x0101e20000100800 */
[----:B-1----:R-:W-:Y:S01]  /*26870*/  FMUL R36, R42, -1.6629391908645629883 ;  /* 0xbfd4db312a247820 */ /* 0x002fe20000400000 */
[C-C-:B------:R-:W-:Y:S01]  /*26880*/  FFMA R42, R26.reuse, -0.70710676908493041992, R21.reuse ;  /* 0xbf3504f31a2a7823 */ /* 0x140fe20000000015 */
[----:B------:R-:W-:Y:S01]  /*26890*/  FFMA R21, R26, 0.70710676908493041992, R21 ;  /* 0x3f3504f31a157823 */ /* 0x000fe20000000015 */
[C-C-:B--2---:R-:W-:Y:S01]  /*268a0*/  FADD R22, R53.reuse, -R38.reuse ;  /* 0x8000002635167221 */ /* 0x144fe20000000000 */
[----:B------:R-:W-:Y:S02]  /*268b0*/  FADD R38, R53, R38 ;  /* 0x0000002635267221 */ /* 0x000fe40000000000 */
[----:B------:R-:W2:Y:S01]  /*268c0*/  LDL.LU R53, [R1+0x14] ;  /* 0x0000140001357983 */ /* 0x000ea20000300800 */
[C-C-:B------:R-:W-:Y:S01]  /*268d0*/  FFMA R26, R27.reuse, -0.70710676908493041992, R22.reuse ;  /* 0xbf3504f31b1a7823 */ /* 0x140fe20000000016 */
[----:B------:R-:W-:Y:S01]  /*268e0*/  FFMA R27, R27, 0.70710676908493041992, R22 ;  /* 0x3f3504f31b1b7823 */ /* 0x000fe20000000016 */
[C-C-:B------:R-:W-:Y:S01]  /*268f0*/  FADD R22, R38.reuse, R23.reuse ;  /* 0x0000001726167221 */ /* 0x140fe20000000000 */
[----:B------:R-:W-:-:S03]  /*26900*/  FADD R23, R38, -R23 ;  /* 0x8000001726177221 */ /* 0x000fc60000000000 */
[C---:B0-----:R-:W-:Y:S01]  /*26910*/  FADD R49, R22.reuse, -R5 ;  /* 0x8000000516317221 */ /* 0x041fe20000000000 */
[----:B------:R-:W-:Y:S01]  /*26920*/  FFMA R38, R39, -0.41421356797218322754, R23 ;  /* 0xbed413cd27267823 */ /* 0x000fe20000000017 */
[----:B------:R-:W-:Y:S01]  /*26930*/  FADD R5, R22, R5 ;  /* 0x0000000516057221 */ /* 0x000fe20000000000 */
[----:B------:R-:W-:Y:S01]  /*26940*/  FFMA R39, R23, 0.41421356797218322754, R39 ;  /* 0x3ed413cd17277823 */ /* 0x000fe20000000027 */
[----:B------:R-:W-:-:S05]  /*26950*/  IMAD.WIDE R22, R0, 0x4, R24 ;  /* 0x0000000400167825 */ /* 0x000fca00078e0218 */
[----:B------:R0:W4:Y:S01]  /*26960*/  LDG.E.CONSTANT R58, desc[UR8][R22.64] ;  /* 0x00000008163a7981 */ /* 0x000122000c1e9900 */
[----:B------:R-:W-:Y:S01]  /*26970*/  FMUL R31, R31, 1.6629391908645629883 ;  /* 0x3fd4db311f1f7820 */ /* 0x000fe20000400000 */
[----:B------:R-:W-:-:S04]  /*26980*/  FFMA R28, R21, -0.19891236722469329834, R27 ;  /* 0xbe4bafaf151c7823 */ /* 0x000fc8000000001b */
[----:B------:R1:W-:Y:S01]  /*26990*/  STS [R8+0x18c], R31 ;  /* 0x00018c1f08007388 */ /* 0x0003e20000000800 */
[----:B------:R-:W-:Y:S01]  /*269a0*/  FMUL R25, R5, 1.4142135381698608398 ;  /* 0x3fb504f305197820 */ /* 0x000fe20000400000 */
[----:B------:R-:W-:Y:S01]  /*269b0*/  FMUL R28, R28, 1.9615705013275146484 ;  /* 0x3ffb14be1c1c7820 */ /* 0x000fe20000400000 */
[----:B------:R-:W-:Y:S01]  /*269c0*/  FFMA R52, R27, 0.19891236722469329834, R21 ;  /* 0x3e4bafaf1b347823 */ /* 0x000fe20000000015 */
[----:B------:R-:W-:Y:S01]  /*269d0*/  STS [R8+0x294], R36 ;  /* 0x0002942408007388 */ /* 0x000fe20000000800 */
[----:B-1----:R-:W-:Y:S01]  /*269e0*/  FMUL R31, R41, 1.9615705013275146484 ;  /* 0x3ffb14be291f7820 */ /* 0x002fe20000400000 */
[----:B------:R-:W-:Y:S01]  /*269f0*/  FFMA R41, R42, 0.66817861795425415039, R26 ;  /* 0x3f2b0dc12a297823 */ /* 0x000fe2000000001a */
[----:B------:R-:W-:-:S03]  /*26a00*/  FFMA R42, R26, -0.66817861795425415039, R42 ;  /* 0xbf2b0dc11a2a7823 */ /* 0x000fc6000000002a */
[----:B------:R1:W-:Y:S01]  /*26a10*/  STS [R8+0x39c], R31 ;  /* 0x00039c1f08007388 */ /* 0x0003e20000000800 */
[----:B------:R-:W-:Y:S01]  /*26a20*/  NOP ;  /* 0x0000000000007918 */ /* 0x000fe20000000000 */
[----:B------:R-:W-:Y:S02]  /*26a30*/  FMUL R41, R41, 1.6629391908645629883 ;  /* 0x3fd4db3129297820 */ /* 0x000fe40000400000 */
[----:B------:R-:W-:Y:S01]  /*26a40*/  LDS R26, [R7] ;  /* 0x00000000071a7984 */ /* 0x000fe20000000800 */
[----:B-1----:R-:W-:-:S03]  /*26a50*/  IMAD.WIDE R30, R3, 0x4, R22 ;  /* 0x00000004031e7825 */ /* 0x002fc600078e0216 */
[----:B------:R-:W-:Y:S01]  /*26a60*/  LDS R36, [R7+0x4] ;  /* 0x0000040007247984 */ /* 0x000fe20000000800 */
[----:B0-----:R-:W-:-:S03]  /*26a70*/  IMAD.WIDE R22, R0, 0x4, R22 ;  /* 0x0000000400167825 */ /* 0x001fc600078e0216 */
        /* <DEDUP_REMOVED lines=8> */
[----:B------:R-:W-:-:S03]  /*26b00*/  FADD R60, -R4, R29 ;  /* 0x0000001d043c7221 */ /* 0x000fc60000000100 */
[----:B------:R1:W-:Y:S01]  /*26b10*/  STS [R8+0x84], R28 ;  /* 0x0000841c08007388 */ /* 0x0003e20000000800 */
[----:B------:R-:W-:Y:S01]  /*26b20*/  FMUL R49, R49, 1.4142135381698608398 ;  /* 0x3fb504f331317820 */ /* 0x000fe20000400000 */
[----:B------:R-:W-:Y:S01]  /*26b30*/  FMUL R42, R42, -1.6629391908645629883 ;  /* 0xbfd4db312a2a7820 */ /* 0x000fe20000400000 */
[----:B------:R-:W-:Y:S01]  /*26b40*/  FADD R4, R4, R29 ;  /* 0x0000001d04047221 */ /* 0x000fe20000000000 */
[----:B------:R3:W-:Y:S01]  /*26b50*/  STS [R8+0x18c], R41 ;  /* 0x00018c2908007388 */ /* 0x0007e20000000800 */
[C-C-:B0-----:R-:W-:Y:S01]  /*26b60*/  FADD R25, R48.reuse, -R6.reuse ;  /* 0x8000000630197221 */ /* 0x141fe20000000000 */
[----:B------:R-:W-:Y:S01]  /*26b70*/  FADD R6, R48, R6 ;  /* 0x0000000630067221 */ /* 0x000fe20000000000 */
[C-C-:B-1----:R-:W-:Y:S01]  /*26b80*/  FADD R28, R61.reuse, -R34.reuse ;  /* 0x800000223d1c7221 */ /* 0x142fe20000000000 */
[----:B------:R-:W-:Y:S01]  /*26b90*/  FADD R34, R61, R34 ;  /* 0x000000223d227221 */ /* 0x000fe20000000000 */
[----:B---3--:R0:W-:Y:S02]  /*26ba0*/  STL [R1+0x48], R57 ;  /* 0x0000483901007387 */ /* 0x0081e40000100800 */
[----:B------:R-:W-:-:S02]  /*26bb0*/  FADD R29, R25, R28 ;  /* 0x0000001c191d7221 */ /* 0x000fc40000000000 */
[----:B------:R1:W3:Y:S01]  /*26bc0*/  LDG.E.CONSTANT R41, desc[UR8][R30.64] ;  /* 0x000000081e297981 */ /* 0x0002e2000c1e9900 */
[----:B------:R-:W-:Y:S01]  /*26bd0*/  FADD R25, R25, -R28 ;  /* 0x8000001c19197221 */ /* 0x000fe20000000000 */
[C-C-:B------:R-:W-:Y:S01]  /*26be0*/  FADD R59, R34.reuse, R6.reuse ;  /* 0x00000006223b7221 */ /* 0x140fe20000000000 */
[----:B0-----:R-:W-:Y:S01]  /*26bf0*/  FADD R57, -R34, R6 ;  /* 0x0000000622397221 */ /* 0x001fe20000000100 */
[----:B-1----:R-:W-:Y:S01]  /*26c00*/  IMAD.WIDE R30, R3, 0x4, R22 ;  /* 0x00000004031e7825 */ /* 0x002fe200078e0216 */
[----:B------:R0:W-:Y:S03]  /*26c10*/  STS [R8+0x210], R49 ;  /* 0x0002103108007388 */ /* 0x0001e60000000800 */
[----:B------:R-:W-:Y:S01]  /*26c20*/  FMUL R38, R38, 1.8477590084075927734 ;  /* 0x3fec835e26267820 */ /* 0x000fe20000400000 */
[----:B------:R-:W-:Y:S01]  /*26c30*/  FMUL R39, R39, 1.8477590084075927734 ;  /* 0x3fec835e27277820 */ /* 0x000fe20000400000 */
[----:B------:R1:W-:Y:S01]  /*26c40*/  STS [R8+0x294], R42 ;  /* 0x0002942a08007388 */ /* 0x0003e20000000800 */
[C-C-:B0-----:R-:W-:Y:S01]  /*26c50*/  FFMA R49, R25.reuse, -0.70710676908493041992, R60.reuse ;  /* 0xbf3504f319317823 */ /* 0x141fe2000000003c */
[----:B------:R-:W-:-:S02]  /*26c60*/  FFMA R60, R25, 0.70710676908493041992, R60 ;  /* 0x3f3504f3193c7823 */ /* 0x000fc4000000003c */
[----:B-1----:R-:W3:Y:S01]  /*26c70*/  LDG.E.CONSTANT R42, desc[UR8][R30.64] ;  /* 0x000000081e2a7981 */ /* 0x002ee2000c1e9900 */
[----:B------:R-:W-:-:S03]  /*26c80*/  FMUL R52, R52, 1.9615705013275146484 ;  /* 0x3ffb14be34347820 */ /* 0x000fc60000400000 */
[----:B------:R0:W-:Y:S04]  /*26c90*/  STS [R8+0x108], R38 ;  /* 0x0001082608007388 */ /* 0x0001e80000000800 */
[----:B------:R1:W3:Y:S04]  /*26ca0*/  LDG.E.CONSTANT R31, desc[UR8][R22.64] ;  /* 0x00000008161f7981 */ /* 0x0002e8000c1e9900 */
[----:B------:R0:W-:Y:S01]  /*26cb0*/  STS [R8+0x318], R39 ;  /* 0x0003182708007388 */ /* 0x0001e20000000800 */
[----:B-1----:R-:W-:-:S03]  /*26cc0*/  IMAD.WIDE R22, R0, 0x4, R22 ;  /* 0x0000000400167825 */ /* 0x002fc600078e0216 */
[----:B------:R1:W-:Y:S01]  /*26cd0*/  STS [R8+0x39c], R52 ;  /* 0x00039c3408007388 */ /* 0x0003e20000000800 */
[----:B------:R-:W-:-:S03]  /*26ce0*/  NOP ;  /* 0x0000000000007918 */ /* 0x000fc60000000000 */
[----:B------:R1:W3:Y:S04]  /*26cf0*/  LDG.E.CONSTANT R61, desc[UR8][R22.64] ;  /* 0x00000008163d7981 */ /* 0x0002e8000c1e9900 */
[----:B------:R-:W-:Y:S01]  /*26d00*/  LDS R34, [R7+0x8] ;  /* 0x0000080007227984 */ /* 0x000fe20000000800 */
[C-C-:B--2---:R-:W-:Y:S01]  /*26d10*/  FADD R6, R53.reuse, -R35.reuse ;  /* 0x8000002335067221 */ /* 0x144fe20000000000 */
[----:B------:R-:W-:-:S03]  /*26d20*/  FADD R35, R53, R35 ;  /* 0x0000002335237221 */ /* 0x000fc60000000000 */
[----:B------:R-:W-:Y:S01]  /*26d30*/  FFMA R28, R29, -0.70710676908493041992, R6 ;  /* 0xbf3504f31d1c7823 */ /* 0x000fe20000000006 */
[----:B------:R-:W-:Y:S01]  /*26d40*/  FADD R25, R35, R4 ;  /* 0x0000000423197221 */ /* 0x000fe20000000000 */
[----:B------:R-:W-:Y:S02]  /*26d50*/  FFMA R6, R29, 0.70710676908493041992, R6 ;  /* 0x3f3504f31d067823 */ /* 0x000fe40000000006 */
[----:B0-----:R-:W-:Y:S01]  /*26d60*/  FFMA R38, R49, 0.66817861795425415039, R28 ;  /* 0x3f2b0dc131267823 */ /* 0x001fe2000000001c */
[C---:B------:R-:W-:Y:S01]  /*26d70*/  FADD R39, R25.reuse, -R59 ;  /* 0x8000003b19277221 */ /* 0x040fe20000000000 */
[----:B------:R-:W-:Y:S01]  /*26d80*/  FFMA R49, R28, -0.66817861795425415039, R49 ;  /* 0xbf2b0dc11c317823 */ /* 0x000fe20000000031 */
[----:B------:R-:W-:Y:S01]  /*26d90*/  FADD R59, R25, R59 ;  /* 0x0000003b193b7221 */ /* 0x000fe20000000000 */
[----:B------:R-:W-:Y:S01]  /*26da0*/  FADD R4, R35, -R4 ;  /* 0x8000000423047221 */ /* 0x000fe20000000000 */
[----:B------:R-:W-:-:S04]  /*26db0*/  IMAD.WIDE R28, R3, 0x4, R22 ;  /* 0x00000004031c7825 */ /* 0x000fc800078e0216 */
[----:B------:R-:W-:Y:S01]  /*26dc0*/  FFMA R48, R60, -0.19891236722469329834, R6 ;  /* 0xbe4bafaf3c307823 */ /* 0x000fe20000000006 */
[----:B------:R-:W-:Y:S01]  /*26dd0*/  FMUL R59, R59, 1.4142135381698608398 ;  /* 0x3fb504f33b3b7820 */ /* 0x000fe20000400000 */
[----:B----4-:R0:W-:Y:S01]  /*26de0*/  STL [R1+0x40], R58 ;  /* 0x0000403a01007387 */ /* 0x0101e20000100800 */
[----:B------:R-:W-:Y:S01]  /*26df0*/  FFMA R60, R6, 0.19891236722469329834, R60 ;  /* 0x3e4bafaf063c7823 */ /* 0x000fe2000000003c */
[----:B-1----:R-:W-:Y:S02]  /*26e00*/  IMAD.WIDE R52, R0, 0x4, R22 ;  /* 0x0000000400347825 */ /* 0x002fe400078e0216 */
[----:B------:R1:W2:Y:S04]  /*26e10*/  LDG.E.CONSTANT R6, desc[UR8][R28.64] ;  /* 0x000000081c067981 */ /* 0x0002a8000c1e9900 */
[----:B------:R-:W-:Y:S01]  /*26e20*/  LDS R25, [R7] ;  /* 0x0000000007197984 */ /* 0x000fe20000000800 */
[----:B0-----:R-:W-:Y:S01]  /*26e30*/  FFMA R58, R57, -0.41421356797218322754, R4 ;  /* 0xbed413cd393a7823 */ /* 0x001fe20000000004 */
[----:B------:R-:W-:-:S02]  /*26e40*/  FFMA R57, R4, 0.41421356797218322754, R57 ;  /* 0x3ed413cd04397823 */ /* 0x000fc40000000039 */
[----:B------:R-:W-:Y:S04]  /*26e50*/  LDS R35, [R7+0x4] ;  /* 0x0000040007237984 */ /* 0x000fe80000000800 */
[----:B------:R-:W-:Y:S04]  /*26e60*/  LDS R22, [R7+0xc] ;  /* 0x00000c0007167984 */ /* 0x000fe80000000800 */
[----:B------:R-:W-:Y:S04]  /*26e70*/  LDS R4, [R7+0x10] ;  /* 0x0000100007047984 */ /* 0x000fe80000000800 */
[----:B------:R-:W-:Y:S04]  /*26e80*/  LDS R23, [R7+0x14] ;  /* 0x0000140007177984 */ /* 0x000fe80000000800 */
[----:B-1----:R-:W-:Y:S04]  /*26e90*/  LDS R29, [R7+0x18] ;  /* 0x00001800071d7984 */ /* 0x002fe80000000800 */
[----:B------:R-:W-:Y:S01]  /*26ea0*/  LDS R28, [R7+0x1c] ;  /* 0x00001c00071c7984 */ /* 0x000fe20000000800 */
[----:B------:R-:W-:-:S03]  /*26eb0*/  NOP ;  /* 0x0000000000007918 */ /* 0x000fc60000000000 */
[----:B------:R0:W-:Y:S04]  /*26ec0*/  STS [R8], R59 ;  /* 0x0000003b08007388 */ /* 0x0001e80000000800 */
[----:B0-----:R0:W4:Y:S01]  /*26ed0*/  LDG.E.CONSTANT R59, desc[UR8][R52.64] ;  /* 0x00000008343b7981 */ /* 0x001122000c1e9900 */
[----:B------:R-:W-:-:S05]  /*26ee0*/  FMUL R48, R48, 1.9615705013275146484 ;  /* 0x3ffb14be30307820 */ /* 0x000fca0000400000 */
[----:B------:R-:W-:Y:S01]  /*26ef0*/  STS [R8+0x84], R48 ;  /* 0x0000843008007388 */ /* 0x000fe20000000800 */
[----:B------:R-:W-:Y:S01]  /*26f00*/  FMUL R38, R38, 1.6629391908645629883 ;  /* 0x3fd4db3126267820 */ /* 0x000fe20000400000 */
[----:B------:R-:W-:-:S04]  /*26f10*/  FMUL R39, R39, 1.4142135381698608398 ;  /* 0x3fb504f327277820 */ /* 0x000fc80000400000 */
[----:B------:R-:W-:Y:S04]  /*26f20*/  STS [R8+0x18c], R38 ;  /* 0x00018c2608007388 */ /* 0x000fe80000000800 */
[----:B------:R-:W-:Y:S04]  /*26f30*/  STS [R8+0x210], R39 ;  /* 0x0002102708007388 */ /* 0x000fe80000000800 */
[----:B---3--:R1:W-:Y:S02]  /*26f40*/  STL [R1+0x30], R31 ;  /* 0x0000301f01007387 */ /* 0x0083e40000100800 */
[----:B-1----:R-:W-:-:S04]  /*26f50*/  IMAD.WIDE R30, R3, 0x4, R52 ;  /* 0x00000004031e7825 */ /* 0x002fc800078e0234 */
[----:B0-----:R-:W-:Y:S01]  /*26f60*/  IMAD.WIDE R52, R0, 0x4, R52 ;  /* 0x0000000400347825 */ /* 0x001fe200078e0234 */
[----:B------:R0:W3:Y:S04]  /*26f70*/  LDG.E.CONSTANT R48, desc[UR8][R30.64] ;  /* 0x000000081e307981 */ /* 0x0000e8000c1e9900 */
[----:B------:R1:W-:Y:S01]  /*26f80*/  STL [R1+0x2c], R61 ;  /* 0x00002c3d01007387 */ /* 0x0003e20000100800 */
[----:B0-----:R-:W-:-:S03]  /*26f90*/  IMAD.WIDE R30, R3, 0x4, R52 ;  /* 0x00000004031e7825 */ /* 0x001fc600078e0234 */
[----:B-1----:R-:W3:Y:S04]  /*26fa0*/  LDL.LU R61, [R1+0x90] ;  /* 0x00009000013d7983 */ /* 0x002ee80000300800 */
[----:B----4-:R0:W-:Y:S04]  /*26fb0*/  STL [R1+0x14], R59 ;  /* 0x0000143b01007387 */ /* 0x0101e80000100800 */
[----:B0-----:R0:W4:Y:S02]  /*26fc0*/  LDG.E.CONSTANT R59, desc[UR8][R30.64] ;  /* 0x000000081e3b7981 */ /* 0x001124000c1e9900 */
[----:B0-----:R-:W-:-:S02]  /*26fd0*/  IMAD.WIDE R30, R0, 0x4, R52 ;  /* 0x00000004001e7825 */ /* 0x001fc400078e0234 */
[----:B------:R-:W4:Y:S02]  /*26fe0*/  LDG.E.CONSTANT R52, desc[UR8][R52.64] ;  /* 0x0000000834347981 */ /* 0x000f24000c1e9900 */
[----:B------:R-:W-:-:S06]  /*26ff0*/  IMAD.WIDE R38, R3, 0x4, R30 ;  /* 0x0000000403267825 */ /* 0x000fcc00078e021e */
[----:B------:R-:W4:Y:S01]  /*27000*/  LDG.E.CONSTANT R38, desc[UR8][R38.64] ;  /* 0x0000000826267981 */ /* 0x000f22000c1e9900 */
[----:B------:R-:W-:-:S03]  /*27010*/  FMUL R58, R58, 1.8477590084075927734 ;  /* 0x3fec835e3a3a7820 */ /* 0x000fc60000400000 */
[----:B------:R4:W4:Y:S01]  /*27020*/  LDG.E.CONSTANT R53, desc[UR8][R30.64] ;  /* 0x000000081e357981 */ /* 0x000922000c1e9900 */
[----:B--2---:R-:W-:-:S03]  /*27030*/  FADD R3, -R42, R6 ;  /* 0x000000062a037221 */ /* 0x004fc60000000100 */
[----:B------:R0:W-:Y:S01]  /*27040*/  STS [R8+0x108], R58 ;  /* 0x0001083a08007388 */ /* 0x0001e20000000800 */
[----:B------:R-:W-:Y:S01]  /*27050*/  FADD R6, R42, R6 ;  /* 0x000000062a067221 */ /* 0x000fe20000000000 */
[----:B------:R-:W-:Y:S01]  /*27060*/  FMUL R60, R60, 1.9615705013275146484 ;  /* 0x3ffb14be3c3c7820 */ /* 0x000fe20000400000 */
[----:B------:R-:W-:Y:S01]  /*27070*/  FMUL R57, R57, 1.8477590084075927734 ;  /* 0x3fec835e39397820 */ /* 0x000fe20000400000 */
[----:B------:R-:W-:-:S03]  /*27080*/  FMUL R49, R49, -1.6629391908645629883 ;  /* 0xbfd4db3131317820 */ /* 0x000fc60000400000 */
[----:B------:R1:W-:Y:S04]  /*27090*/  STS [R8+0x39c], R60 ;  /* 0x00039c3c08007388 */ /* 0x0003e80000000800 */
[----:B------:R2:W-:Y:S04]  /*270a0*/  STS [R8+0x318], R57 ;  /* 0x0003183908007388 */ /* 0x0005e80000000800 */
[----:B------:R2:W-:Y:S01]  /*270b0*/  STS [R8+0x294], R49 ;  /* 0x0002943108007388 */ /* 0x0005e20000000800 */
[----:B------:R-:W-:-:S03]  /*270c0*/  NOP ;  /* 0x0000000000007918 */ /* 0x000fc60000000000 */
[----:B------:R-:W-:Y:S01]  /*270d0*/  LDS R42, [R7+0x1c] ;  /* 0x00001c00072a7984 */ /* 0x000fe20000000800 */
[C-C-:B---3--:R-:W-:Y:S01]  /*270e0*/  FADD R0, R41.reuse, -R48.reuse ;  /* 0x8000003029007221 */ /* 0x148fe20000000000 */
[----:B------:R-:W-:Y:S01]  /*270f0*/  FADD R41, R41, R48 ;  /* 0x0000003029297221 */ /* 0x000fe20000000000 */
[C-C-:B----4-:R-:W-:Y:S01]  /*27100*/  FADD R31, R45.reuse, -R59.reuse ;  /* 0x8000003b2d1f7221 */ /* 0x150fe20000000000 */
[----:B------:R-:W-:-:S03]  /*27110*/  FADD R45, R45, R59 ;  /* 0x0000003b2d2d7221 */ /* 0x000fc60000000000 */
[C-C-:B------:R-:W-:Y:S01]  /*27120*/  FADD R30, R0.reuse, R31.reuse ;  /* 0x0000001f001e7221 */ /* 0x140fe20000000000 */
[----:B------:R-:W-:Y:S01]  /*27130*/  FADD R31, R0, -R31 ;  /* 0x8000001f001f7221 */ /* 0x000fe20000000000 */
[C-C-:B------:R-:W-:Y:S01]  /*27140*/  FADD R0, R45.reuse, R41.reuse ;  /* 0x000000292d007221 */ /* 0x140fe20000000000 */
[----:B0-----:R-:W-:Y:S02]  /*27150*/  FADD R58, -R45, R41 ;  /* 0x000000292d3a7221 */ /* 0x001fe40000000100 */
[C-C-:B------:R-:W-:Y:S01]  /*27160*/  FFMA R59, R31.reuse, -0.70710676908493041992, R3.reuse ;  /* 0xbf3504f31f3b7823 */ /* 0x140fe20000000003 */
[----:B------:R-:W-:Y:S01]  /*27170*/  FFMA R3, R31, 0.70710676908493041992, R3 ;  /* 0x3f3504f31f037823 */ /* 0x000fe20000000003 */
[C-C-:B------:R-:W-:Y:S01]  /*27180*/  FADD R41, R61.reuse, -R38.reuse ;  /* 0x800000263d297221 */ /* 0x140fe20000000000 */
[----:B------:R-:W-:-:S03]  /*27190*/  FADD R38, R61, R38 ;  /* 0x000000263d267221 */ /* 0x000fc60000000000 */
[--C-:B------:R-:W-:Y:S01]  /*271a0*/  FFMA R39, R30, -0.70710676908493041992, R41.reuse ;  /* 0xbf3504f31e277823 */ /* 0x100fe20000000029 */
[C-C-:B------:R-:W-:Y:S01]  /*271b0*/  FADD R31, R38.reuse, R6.reuse ;  /* 0x00000006261f7221 */ /* 0x140fe20000000000 */
[----:B-1----:R-:W-:Y:S01]  /*271c0*/  FADD R60, R38, -R6 ;  /* 0x80000006263c7221 */ /* 0x002fe20000000000 */
[----:B------:R-:W-:Y:S01]  /*271d0*/  FFMA R30, R30, 0.70710676908493041992, R41 ;  /* 0x3f3504f31e1e7823 */ /* 0x000fe20000000029 */
[----:B--2---:R-:W-:Y:S01]  /*271e0*/  FFMA R57, R59, 0.66817861795425415039, R39 ;  /* 0x3f2b0dc13b397823 */ /* 0x004fe20000000027 */
        /* <DEDUP_REMOVED lines=29> */
[C-C-:B------:R-:W-:Y:S01]  /*273c0*/  FFMA R57, R54.reuse, -0.70710676908493041992, R44.reuse ;  /* 0xbf3504f336397823 */ /* 0x140fe2000000002c */
[----:B------:R0:W-:Y:S01]  /*273d0*/  STS [R8], R48 ;  /* 0x0000003008007388 */ /* 0x0001e20000000800 */
[----:B------:R-:W-:-:S03]  /*273e0*/  FFMA R44, R54, 0.70710676908493041992, R44 ;  /* 0x3f3504f3362c7823 */ /* 0x000fc6000000002c */
[----:B------:R1:W-:Y:S01]  /*273f0*/  STS [R8+0x84], R45 ;  /* 0x0000842d08007388 */ /* 0x0003e20000000800 */
[----:B------:R-:W-:Y:S01]  /*27400*/  FFMA R61, R51, -0.66817861795425415039, R57 ;  /* 0xbf2b0dc1333d7823 */ /* 0x000fe20000000039 */
        /* <DEDUP_REMOVED lines=15> */
[C-C-:B------:R-:W-:Y:S01]  /*27500*/  FADD R58, R51.reuse, -R56.reuse ;  /* 0x80000038333a7221 */ /* 0x140fe20000000000 */
[----:B------:R-:W-:Y:S01]  /*27510*/  FADD R56, R51, R56 ;  /* 0x0000003833387221 */ /* 0x000fe20000000000 */
[----:B------:R0:W-:Y:S01]  /*27520*/  STS [R8+0x210], R6 ;  /* 0x0002100608007388 */ /* 0x0001e20000000800 */
[----:B------:R-:W-:Y:S01]  /*27530*/  FMUL R55, R55, 1.9615705013275146484 ;  /* 0x3ffb14be37377820 */ /* 0x000fe20000400000 */
[----:B------:R-:W-:-:S02]  /*27540*/  FFMA R57, R57, 0.41421356797218322754, R47 ;  /* 0x3ed413cd39397823 */ /* 0x000fc4000000002f */
[----:B------:R-:W-:Y:S01]  /*27550*/  STS [R8+0x294], R59 ;  /* 0x0002943b08007388 */ /* 0x000fe20000000800 */
[----:B------:R-:W-:-:S03]  /*27560*/  FMUL R56, R56, 1.4142135381698608398 ;  /* 0x3fb504f338387820 */ /* 0x000fc60000400000 */
        /* <DEDUP_REMOVED lines=16> */
[----:B------:R2:W-:Y:S01]  /*27670*/  STS [R8], R56 ;  /* 0x0000003808007388 */ /* 0x0005e20000000800 */
[----:B0-----:R-:W-:Y:S01]  /*27680*/  FADD R55, R2, -R12 ;  /* 0x8000000c02377221 */ /* 0x001fe20000000000 */
[----:B------:R-:W-:-:S02]  /*27690*/  FMUL R57, R57, 1.8477590084075927734 ;  /* 0x3fec835e39397820 */ /* 0x000fc40000400000 */
[----:B------:R-:W3:Y:S01]  /*276a0*/  LDL.LU R59, [R1+0x24] ;  /* 0x00002400013b7983 */ /* 0x000ee20000300800 */
[----:B-1----:R-:W-:Y:S01]  /*276b0*/  FADD R6, R2, R12 ;  /* 0x0000000c02067221 */ /* 0x002fe20000000000 */
[C-C-:B------:R-:W-:Y:S01]  /*276c0*/  FADD R12, -R37.reuse, R9.reuse ;  /* 0x00000009250c7221 */ /* 0x140fe20000000100 */
[----:B------:R-:W-:Y:S01]  /*276d0*/  FADD R9, R37, R9 ;  /* 0x0000000925097221 */ /* 0x000fe20000000000 */
[C-C-:B------:R-:W-:Y:S01]  /*276e0*/  FADD R37, R40.reuse, -R10.reuse ;  /* 0x8000000a28257221 */ /* 0x140fe20000000000 */
[C-C-:B--2---:R-:W-:Y:S01]  /*276f0*/  FADD R56, R43.reuse, -R11.reuse ;  /* 0x8000000b2b387221 */ /* 0x144fe20000000000 */
[----:B------:R-:W-:Y:S01]  /*27700*/  FADD R10, R40, R10 ;  /* 0x0000000a280a7221 */ /* 0x000fe20000000000 */
[----:B------:R-:W-:Y:S02]  /*27710*/  FADD R40, R43, R11 ;  /* 0x0000000b2b287221 */ /* 0x000fe40000000000 */
        /* <DEDUP_REMOVED lines=8> */
[C-C-:B------:R-:W-:Y:S01]  /*277a0*/  FADD R56, R6.reuse, R9.reuse ;  /* 0x0000000906387221 */ /* 0x140fe20000000000 */
        /* <DEDUP_REMOVED lines=9> */
[----:B------:R-:W3:Y:S01]  /*27840*/  LDL.LU R60, [R1+0x4] ;  /* 0x00000400013c7983 */ /* 0x000ee20000300800 */
[----:B------:R-:W-:Y:S01]  /*27850*/  FFMA R58, R6, -0.41421356797218322754, R43 ;  /* 0xbed413cd063a7823 */ /* 0x000fe2000000002b */
[----:B------:R-:W-:Y:S02]  /*27860*/  FFMA R43, R43, 0.41421356797218322754, R6 ;  /* 0x3ed413cd2b2b7823 */ /* 0x000fe40000000006 */
[----:B------:R0:W-:Y:S01]  /*27870*/  STS [R8+0x18c], R56 ;  /* 0x00018c3808007388 */ /* 0x0001e20000000800 */
[----:B------:R-:W-:-:S03]  /*27880*/  FMUL R6, R61, -1.6629391908645629883 ;  /* 0xbfd4db313d067820 */ /* 0x000fc60000400000 */
[----:B------:R1:W-:Y:S04]  /*27890*/  STS [R8+0x210], R55 ;  /* 0x0002103708007388 */ /* 0x0003e80000000800 */
[----:B------:R2:W-:Y:S04]  /*278a0*/  STS [R8+0x318], R57 ;  /* 0x0003183908007388 */ /* 0x0005e80000000800 */
[----:B0-----:R-:W4:Y:S04]  /*278b0*/  LDL.LU R56, [R1+0x20] ;  /* 0x0000200001387983 */ /* 0x001f280000300800 */
[----:B-1----:R-:W4:Y:S04]  /*278c0*/  LDL.LU R55, [R1+0x8] ;  /* 0x0000080001377983 */ /* 0x002f280000300800 */
[----:B------:R-:W3:Y:S04]  /*278d0*/  LDL.LU R61, [R1+0x1c] ;  /* 0x00001c00013d7983 */ /* 0x000ee80000300800 */
[----:B--2---:R-:W3:Y:S01]  /*278e0*/  LDL.LU R57, [R1+0x18] ;  /* 0x0000180001397983 */ /* 0x004ee20000300800 */
[----:B------:R-:W-:-:S03]  /*278f0*/  FMUL R44, R44, 1.9615705013275146484 ;  /* 0x3ffb14be2c2c7820 */ /* 0x000fc60000400000 */
[----:B------:R0:W-:Y:S04]  /*27900*/  STS [R8+0x294], R6 ;  /* 0x0002940608007388 */ /* 0x0001e80000000800 */
[----:B------:R1:W-:Y:S01]  /*27910*/  STS [R8+0x39c], R44 ;  /* 0x00039c2c08007388 */ /* 0x0003e20000000800 */
[----:B------:R-:W-:Y:S01]  /*27920*/  NOP ;  /* 0x0000000000007918 */ /* 0x000fe20000000000 */
[----:B0-----:R-:W-:Y:S02]  /*27930*/  FMUL R6, R58, 1.8477590084075927734 ;  /* 0x3fec835e3a067820 */ /* 0x001fe40000400000 */
[----:B------:R-:W0:Y:S04]  /*27940*/  LDS R2, [R7+0x4] ;  /* 0x0000040007027984 */ /* 0x000e280000000800 */
[----:B------:R-:W2:Y:S04]  /*27950*/  LDS R58, [R7] ;  /* 0x00000000073a7984 */ /* 0x000ea80000000800 */
[----:B-1----:R-:W4:Y:S04]  /*27960*/  LDL.LU R44, [R1+0x28] ;  /* 0x00002800012c7983 */ /* 0x002f280000300800 */
[----:B0-----:R-:W-:Y:S04]  /*27970*/  STL [R1+0x26c], R2 ;  /* 0x00026c0201007387 */ /* 0x001fe80000100800 */
[----:B--2---:R-:W-:Y:S04]  /*27980*/  STL [R1+0x1c4], R58 ;  /* 0x0001c43a01007387 */ /* 0x004fe80000100800 */
[----:B------:R-:W0:Y:S04]  /*27990*/  LDS R58, [R7+0x8] ;  /* 0x00000800073a7984 */ /* 0x000e280000000800 */
[----:B------:R-:W1:Y:S04]  /*279a0*/  LDS R2, [R7+0xc] ;  /* 0x00000c0007027984 */ /* 0x000e680000000800 */
[----:B0-----:R-:W-:Y:S04]  /*279b0*/  STL [R1+0x204], R58 ;  /* 0x0002043a01007387 */ /* 0x001fe80000100800 */
[----:B------:R-:W0:Y:S04]  /*279c0*/  LDS R58, [R7+0x10] ;  /* 0x00001000073a7984 */ /* 0x000e280000000800 */
[----:B-1----:R-:W-:Y:S04]  /*279d0*/  STL [R1+0x21c], R2 ;  /* 0x00021c0201007387 */ /* 0x002fe80000100800 */
[----:B------:R-:W1:Y:S04]  /*279e0*/  LDS R2, [R7+0x14] ;  /* 0x0000140007027984 */ /* 0x000e680000000800 */
[----:B0-----:R-:W-:Y:S04]  /*279f0*/  STL [R1+0x22c], R58 ;  /* 0x00022c3a01007387 */ /* 0x001fe80000100800 */
[----:B------:R-:W0:Y:S04]  /*27a00*/  LDS R58, [R7+0x18] ;  /* 0x00001800073a7984 */ /* 0x000e280000000800 */
[----:B-1----:R-:W-:Y:S04]  /*27a10*/  STL [R1+0x230], R2 ;  /* 0x0002300201007387 */ /* 0x002fe80000100800 */
[----:B------:R-:W1:Y:S01]  /*27a20*/  LDS R2, [R7+0x1c] ;  /* 0x00001c0007027984 */ /* 0x000e620000000800 */
[----:B------:R-:W-:Y:S01]  /*27a30*/  FMUL R9, R9, 1.4142135381698608398 ;  /* 0x3fb504f309097820 */ /* 0x000fe20000400000 */
[----:B------:R-:W-:-:S04]  /*27a40*/  NOP ;  /* 0x0000000000007918 */ /* 0x000fc80000000000 */
[----:B------:R3:W-:Y:S04]  /*27a50*/  STS [R8], R9 ;  /* 0x0000000908007388 */ /* 0x0007e80000000800 */
[----:B0-----:R-:W-:Y:S04]  /*27a60*/  STL [R1+0x234], R58 ;  /* 0x0002343a01007387 */ /* 0x001fe80000100800 */
[----:B-1----:R-:W-:Y:S01]  /*27a70*/  STL [R1+0x238], R2 ;  /* 0x0002380201007387 */ /* 0x002fe20000100800 */
[C-C-:B---3--:R-:W-:Y:S01]  /*27a80*/  FADD R9, -R61.reuse, R57.reuse ;  /* 0x000000393d097221 */ /* 0x148fe20000000100 */
[----:B------:R-:W-:-:S02]  /*27a90*/  FADD R57, R61, R57 ;  /* 0x000000393d397221 */ /* 0x000fc40000000000 */
[----:B------:R-:W2:Y:S01]  /*27aa0*/  LDL.LU R61, [R1] ;  /* 0x00000000013d7983 */ /* 0x000ea20000300800 */
[----:B------:R-:W-:Y:S01]  /*27ab0*/  FMUL R10, R10, 1.9615705013275146484 ;  /* 0x3ffb14be0a0a7820 */ /* 0x000fe20000400000 */
        /* <DEDUP_REMOVED lines=22> */
[C-C-:B----4-:R-:W-:Y:S01]  /*27c20*/  FADD R6, R44.reuse, -R13.reuse ;  /* 0x8000000d2c067221 */ /* 0x150fe20000000000 */
[----:B------:R-:W-:Y:S01]  /*27c30*/  FADD R13, R44, R13 ;  /* 0x0000000d2c0d7221 */ /* 0x000fe20000000000 */
[C-C-:B------:R-:W-:Y:S01]  /*27c40*/  FADD R44, R56.reuse, -R55.reuse ;  /* 0x80000037382c7221 */ /* 0x140fe20000000000 */
[----:B------:R-:W-:Y:S01]  /*27c50*/  FADD R58, R56, R55 ;  /* 0x00000037383a7221 */ /* 0x000fe20000000000 */
[C-C-:B------:R-:W-:Y:S01]  /*27c60*/  FADD R55, R59.reuse, -R60.reuse ;  /* 0x8000003c3b377221 */ /* 0x140fe20000000000 */
[----:B------:R-:W-:-:S03]  /*27c70*/  FADD R10, R59, R60 ;  /* 0x0000003c3b0a7221 */ /* 0x000fc60000000000 */
[C-C-:B------:R-:W-:Y:S01]  /*27c80*/  FADD R56, R44.reuse, R55.reuse ;  /* 0x000000372c387221 */ /* 0x140fe20000000000 */
[----:B------:R-:W-:Y:S01]  /*27c90*/  FADD R59, R44, -R55 ;  /* 0x800000372c3b7221 */ /* 0x000fe20000000000 */
[----:B0-----:R-:W-:Y:S04]  /*27ca0*/  STL [R1+0x1a4], R11 ;  /* 0x0001a40b01007387 */ /* 0x001fe80000100800 */
[----:B------:R-:W0:Y:S01]  /*27cb0*/  LDS R11, [R7+0x18] ;  /* 0x00001800070b7984 */ /* 0x000e220000000800 */
[C-C-:B------:R-:W-:Y:S01]  /*27cc0*/  FFMA R55, R56.reuse, -0.70710676908493041992, R6.reuse ;  /* 0xbf3504f338377823 */ /* 0x140fe20000000006 */
[C-C-:B------:R-:W-:Y:S01]  /*27cd0*/  FFMA R60, R59.reuse, -0.70710676908493041992, R9.reuse ;  /* 0xbf3504f33b3c7823 */ /* 0x140fe20000000009 */
[----:B------:R-:W-:Y:S01]  /*27ce0*/  FFMA R44, R56, 0.70710676908493041992, R6 ;  /* 0x3f3504f3382c7823 */ /* 0x000fe20000000006 */
[----:B------:R-:W-:-:S02]  /*27cf0*/  FFMA R56, R59, 0.70710676908493041992, R9 ;  /* 0x3f3504f33b387823 */ /* 0x000fc40000000009 */
[----:B------:R-:W-:Y:S01]  /*27d00*/  FFMA R6, R60, 0.66817861795425415039, R55 ;  /* 0x3f2b0dc13c067823 */ /* 0x000fe20000000037 */
[----:B------:R-:W-:Y:S01]  /*27d10*/  FFMA R9, R55, -0.66817861795425415039, R60 ;  /* 0xbf2b0dc137097823 */ /* 0x000fe2000000003c */
[C-C-:B------:R-:W-:Y:S01]  /*27d20*/  FADD R55, R13.reuse, R57.reuse ;  /* 0x000000390d377221 */ /* 0x140fe20000000000 */
[----:B------:R-:W-:Y:S01]  /*27d30*/  FADD R57, R13, -R57 ;  /* 0x800000390d397221 */ /* 0x000fe20000000000 */
[C-C-:B------:R-:W-:Y:S01]  /*27d40*/  FADD R13, R10.reuse, R58.reuse ;  /* 0x0000003a0a0d7221 */ /* 0x140fe20000000000 */
[----:B------:R-:W-:Y:S01]  /*27d50*/  FADD R58, -R10, R58 ;  /* 0x0000003a0a3a7221 */ /* 0x000fe20000000100 */
[----:B-1----:R-:W-:Y:S02]  /*27d60*/  STL [R1+0x1cc], R2 ;  /* 0x0001cc0201007387 */ /* 0x002fe40000100800 */
[C-C-:B------:R-:W-:Y:S01]  /*27d70*/  FADD R10, R55.reuse, -R13.reuse ;  /* 0x8000000d370a7221 */ /* 0x140fe20000000000 */
[----:B------:R-:W-:Y:S01]  /*27d80*/  FADD R55, R55, R13 ;  /* 0x0000000d37377221 */ /* 0x000fe20000000000 */
[----:B------:R-:W-:Y:S01]  /*27d90*/  FFMA R13, R56, -0.19891236722469329834, R44 ;  /* 0xbe4bafaf380d7823 */ /* 0x000fe2000000002c */
[----:B------:R-:W1:Y:S03]  /*27da0*/  LDS R2, [R7+0x1c] ;  /* 0x00001c0007027984 */ /* 0x000e660000000800 */
[----:B------:R-:W-:Y:S01]  /*27db0*/  FMUL R13, R13, 1.9615705013275146484 ;  /* 0x3ffb14be0d0d7820 */ /* 0x000fe20000400000 */
[----:B------:R-:W-:-:S04]  /*27dc0*/  NOP ;  /* 0x0000000000007918 */ /* 0x000fc80000000000 */
[----:B------:R4:W-:Y:S04]  /*27dd0*/  STS [R8+0x84], R13 ;  /* 0x0000840d08007388 */ /* 0x0009e80000000800 */
[----:B---3--:R3:W-:Y:S01]  /*27de0*/  STL [R1+0x1f0], R12 ;  /* 0x0001f00c01007387 */ /* 0x0087e20000100800 */
[C-C-:B----4-:R-:W-:Y:S01]  /*27df0*/  FADD R13, R19.reuse, -R16.reuse ;  /* 0x80000010130d7221 */ /* 0x150fe20000000000 */
[----:B------:R-:W-:Y:S01]  /*27e00*/  FADD R19, R19, R16 ;  /* 0x0000001013137221 */ /* 0x000fe20000000000 */
[----:B------:R-:W-:Y:S01]  /*27e10*/  FADD R16, R20, -R15 ;  /* 0x8000000f14107221 */ /* 0x000fe20000000000 */
[C-C-:B---3--:R-:W-:Y:S01]  /*27e20*/  FADD R12, -R18.reuse, R17.reuse ;  /* 0x00000011120c7221 */ /* 0x148fe20000000100 */
[----:B------:R-:W-:Y:S01]  /*27e30*/  FADD R17, R18, R17 ;  /* 0x0000001112117221 */ /* 0x000fe20000000000 */
[----:B0-----:R2:W-:Y:S01]  /*27e40*/  STL [R1+0x200], R11 ;  /* 0x0002000b01007387 */ /* 0x0015e20000100800 */
[----:B------:R-:W-:Y:S01]  /*27e50*/  FADD R18, R20, R15 ;  /* 0x0000000f14127221 */ /* 0x000fe20000000000 */
[C-C-:B------:R-:W-:Y:S01]  /*27e60*/  FADD R15, R13.reuse, R16.reuse ;  /* 0x000000100d0f7221 */ /* 0x140fe20000000000 */
[----:B------:R-:W-:Y:S01]  /*27e70*/  FADD R16, R13, -R16 ;  /* 0x800000100d107221 */ /* 0x000fe20000000000 */
[----:B------:R-:W-:-:S03]  /*27e80*/  FFMA R44, R44, 0.19891236722469329834, R56 ;  /* 0x3e4bafaf2c2c7823 */ /* 0x000fc60000000038 */
[----:B------:R-:W-:Y:S01]  /*27e90*/  FFMA R20, R16, 0.70710676908493041992, R12 ;  /* 0x3f3504f310147823 */ /* 0x000fe2000000000c */
[----:B------:R-:W-:Y:S01]  /*27ea0*/  FFMA R56, R58, -0.41421356797218322754, R57 ;  /* 0xbed413cd3a387823 */ /* 0x000fe20000000039 */
[----:B------:R-:W-:Y:S01]  /*27eb0*/  FFMA R57, R57, 0.41421356797218322754, R58 ;  /* 0x3ed413cd39397823 */ /* 0x000fe2000000003a */
[----:B------:R-:W-:Y:S01]  /*27ec0*/  FMUL R55, R55, 1.4142135381698608398 ;  /* 0x3fb504f337377820 */ /* 0x000fe20000400000 */
[----:B------:R-:W-:Y:S01]  /*27ed0*/  FMUL R6, R6, 1.6629391908645629883 ;  /* 0x3fd4db3106067820 */ /* 0x000fe20000400000 */
[----:B------:R-:W-:Y:S01]  /*27ee0*/  FMUL R56, R56, 1.8477590084075927734 ;  /* 0x3fec835e38387820 */ /* 0x000fe20000400000 */
[----:B------:R-:W-:Y:S01]  /*27ef0*/  FMUL R10, R10, 1.4142135381698608398 ;  /* 0x3fb504f30a0a7820 */ /* 0x000fe20000400000 */
[----:B------:R-:W-:Y:S01]  /*27f00*/  FMUL R9, R9, -1.6629391908645629883 ;  /* 0xbfd4db3109097820 */ /* 0x000fe20000400000 */
[----:B------:R-:W-:Y:S01]  /*27f10*/  FMUL R57, R57, 1.8477590084075927734 ;  /* 0x3fec835e39397820 */ /* 0x000fe20000400000 */
[----:B------:R-:W-:Y:S04]  /*27f20*/  STS [R8], R55 ;  /* 0x0000003708007388 */ /* 0x000fe80000000800 */
[----:B------:R-:W-:Y:S04]  /*27f30*/  STS [R8+0x108], R56 ;  /* 0x0001083808007388 */ /* 0x000fe80000000800 */
[----:B------:R-:W-:Y:S04]  /*27f40*/  STS [R8+0x18c], R6 ;  /* 0x00018c0608007388 */ /* 0x000fe80000000800 */
[----:B------:R-:W-:Y:S04]  /*27f50*/  STS [R8+0x210], R10 ;  /* 0x0002100a08007388 */ /* 0x000fe80000000800 */
[----:B------:R0:W-:Y:S04]  /*27f60*/  STS [R8+0x294], R9 ;  /* 0x0002940908007388 */ /* 0x0001e80000000800 */
[----:B------:R-:W-:Y:S04]  /*27f70*/  STS [R8+0x318], R57 ;  /* 0x0003183908007388 */ /* 0x000fe80000000800 */
[----:B-1----:R-:W-:Y:S01]  /*27f80*/  STL [R1+0x218], R2 ;  /* 0x0002180201007387 */ /* 0x002fe20000100800 */
[----:B--2---:R-:W-:-:S04]  /*27f90*/  FADD R11, R61, -R14 ;  /* 0x8000000e3d0b7221 */ /* 0x004fc80000000000 */
[C-C-:B------:R-:W-:Y:S01]  /*27fa0*/  FFMA R13, R15.reuse, -0.70710676908493041992, R11.reuse ;  /* 0xbf3504f30f0d7823 */ /* 0x140fe2000000000b */
[----:B------:R-:W-:Y:S01]  /*27fb0*/  FFMA R15, R15, 0.70710676908493041992, R11 ;  /* 0x3f3504f30f0f7823 */ /* 0x000fe2000000000b */
[----:B------:R-:W-:Y:S01]  /*27fc0*/  FFMA R11, R16, -0.70710676908493041992, R12 ;  /* 0xbf3504f3100b7823 */ /* 0x000fe2000000000c */
[----:B------:R-:W-:-:S03]  /*27fd0*/  FADD R14, R61, R14 ;  /* 0x0000000e3d0e7221 */ /* 0x000fc60000000000 */
[----:B------:R-:W-:Y:S01]  /*27fe0*/  FFMA R12, R11, 0.66817861795425415039, R13 ;  /* 0x3f2b0dc10b0c7823 */ /* 0x000fe2000000000d */
[----:B------:R-:W-:Y:S01]  /*27ff0*/  FFMA R13, R13, -0.66817861795425415039, R11 ;  /* 0xbf2b0dc10d0d7823 */ /* 0x000fe2000000000b */
[----:B------:R-:W-:Y:S01]  /*28000*/  FADD R16, R14, -R17 ;  /* 0x800000110e107221 */ /* 0x000fe20000000000 */
[----:B------:R-:W-:Y:S01]  /*28010*/  FADD R11, -R18, R19 ;  /* 0x00000013120b7221 */ /* 0x000fe20000000100 */
[----:B------:R-:W-:Y:S01]  /*28020*/  FADD R37, R14, R17 ;  /* 0x000000110e257221 */ /* 0x000fe20000000000 */
[----:B------:R-:W-:Y:S02]  /*28030*/  FADD R17, R18, R19 ;  /* 0x0000001312117221 */ /* 0x000fe40000000000 */
[----:B------:R-:W-:Y:S01]  /*28040*/  FFMA R19, R11, -0.41421356797218322754, R16 ;  /* 0xbed413cd0b137823 */ /* 0x000fe20000000010 */
[----:B------:R-:W-:Y:S01]  /*28050*/  FFMA R16, R16, 0.41421356797218322754, R11 ;  /* 0x3ed413cd10107823 */ /* 0x000fe2000000000b */
[----:B------:R-:W-:-:S05]  /*28060*/  FMUL R11, R44, 1.9615705013275146484 ;  /* 0x3ffb14be2c0b7820 */ /* 0x000fca0000400000 */
[----:B------:R-:W-:Y:S01]  /*28070*/  STS [R8+0x39c], R11 ;  /* 0x00039c0b08007388 */ /* 0x000fe20000000800 */
[----:B------:R-:W-:-:S03]  /*28080*/  NOP ;  /* 0x0000000000007918 */ /* 0x000fc60000000000 */
[----:B------:R-:W1:Y:S04]  /*28090*/  LDS R11, [R7] ;  /* 0x00000000070b7984 */ /* 0x000e680000000800 */
[----:B------:R-:W2:Y:S01]  /*280a0*/  LDS R2, [R7+0x4] ;  /* 0x0000040007027984 */ /* 0x000ea20000000800 */
[C-C-:B------:R-:W-:Y:S01]  /*280b0*/  FADD R14, R37.reuse, -R17.reuse ;  /* 0x80000011250e7221 */ /* 0x140fe20000000000 */
[----:B------:R-:W-:Y:S01]  /*280c0*/  FADD R18, R37, R17 ;  /* 0x0000001125127221 */ /* 0x000fe20000000000 */
[----:B------:R-:W-:-:S04]  /*280d0*/  FFMA R17, R20, -0.19891236722469329834, R15 ;  /* 0xbe4bafaf14117823 */ /* 0x000fc8000000000f */
[----:B0-----:R-:W-:Y:S02]  /*280e0*/  FMUL R9, R17, 1.9615705013275146484 ;  /* 0x3ffb14be11097820 */ /* 0x001fe40000400000 */
        /* <DEDUP_REMOVED lines=11> */
[----:B------:R-:W-:Y:S01]  /*281a0*/  FFMA R15, R15, 0.19891236722469329834, R20 ;  /* 0x3e4bafaf0f0f7823 */ /* 0x000fe20000000014 */
        /* <DEDUP_REMOVED lines=29> */
[C-C-:B------:R-:W-:Y:S01]  /*28380*/  FADD R9, -R21.reuse, R5.reuse ;  /* 0x0000000515097221 */ /* 0x140fe20000000100 */
[----:B------:R-:W-:Y:S01]  /*28390*/  FADD R21, R21, R5 ;  /* 0x0000000515157221 */ /* 0x000fe20000000000 */
[----:B------:R-:W-:Y:S01]  /*283a0*/  FADD R5, R33, -R24 ;  /* 0x8000001821057221 */ /* 0x000fe20000000000 */
[----:B------:R-:W-:Y:S01]  /*283b0*/  FADD R10, R36, -R32 ;  /* 0x80000020240a7221 */ /* 0x000fe20000000000 */
[----:B------:R-:W-:-:S03]  /*283c0*/  FADD R6, R26, -R27 ;  /* 0x8000001b1a067221 */ /* 0x000fc60000000000 */
        /* <DEDUP_REMOVED lines=15> */
[C-C-:B------:R-:W-:Y:S01]  /*284c0*/  FADD R18, R17.reuse, R21.reuse ;  /* 0x0000001511127221 */ /* 0x140fe20000000000 */
[C-C-:B------:R-:W-:Y:S01]  /*284d0*/  FADD R11, R32.reuse, R20.reuse ;  /* 0x00000014200b7221 */ /* 0x140fe20000000000 */
        /* <DEDUP_REMOVED lines=18> */
[----:B------:R2:W-:Y:S04]  /*28600*/  STS [R8], R12 ;  /* 0x0000000c08007388 */ /* 0x0005e80000000800 */
        /* <DEDUP_REMOVED lines=8> */
[----:B0-----:R0:W-:Y:S04]  /*28690*/  STL [R1+0x158], R14 ;  /* 0x0001580e01007387 */ /* 0x0011e80000100800 */
[----:B-1----:R-:W-:Y:S04]  /*286a0*/  STL [R1+0x170], R2 ;  /* 0x0001700201007387 */ /* 0x002fe80000100800 */
[----:B------:R-:W1:Y:S04]  /*286b0*/  LDS R10, [R7] ;  /* 0x00000000070a7984 */ /* 0x000e680000000800 */
[----:B------:R-:W4:Y:S01]  /*286c0*/  LDS R2, [R7+0x4] ;  /* 0x0000040007027984 */ /* 0x000f220000000800 */
[C-C-:B--2---:R-:W-:Y:S01]  /*286d0*/  FADD R12, -R22.reuse, R4.reuse ;  /* 0x00000004160c7221 */ /* 0x144fe20000000100 */
[----:B------:R-:W-:Y:S01]  /*286e0*/  FADD R22, R22, R4 ;  /* 0x0000000416167221 */ /* 0x000fe20000000000 */
[----:B------:R-:W-:Y:S01]  /*286f0*/  FADD R4, R34, -R23 ;  /* 0x8000001722047221 */ /* 0x000fe20000000000 */
[----:B---3--:R-:W-:Y:S01]  /*28700*/  FADD R13, R35, -R29 ;  /* 0x8000001d230d7221 */ /* 0x008fe20000000000 */
[----:B------:R-:W-:-:S03]  /*28710*/  FADD R11, R25, -R28 ;  /* 0x8000001c190b7221 */ /* 0x000fc60000000000 */
[C-C-:B------:R-:W-:Y:S01]  /*28720*/  FADD R16, R4.reuse, R13.reuse ;  /* 0x0000000d04107221 */ /* 0x140fe20000000000 */
[----:B------:R-:W-:-:S03]  /*28730*/  FADD R4, R4, -R13 ;  /* 0x8000000d04047221 */ /* 0x000fc60000000000 */
[C-C-:B------:R-:W-:Y:S01]  /*28740*/  FFMA R15, R16.reuse, -0.70710676908493041992, R11.reuse ;  /* 0xbf3504f3100f7823 */ /* 0x140fe2000000000b */
[----:B------:R-:W-:Y:S01]  /*28750*/  FFMA R13, R16, 0.70710676908493041992, R11 ;  /* 0x3f3504f3100d7823 */ /* 0x000fe2000000000b */
[----:B------:R-:W-:Y:S01]  /*28760*/  FFMA R11, R4, -0.70710676908493041992, R12 ;  /* 0xbf3504f3040b7823 */ /* 0x000fe2000000000c */
[----:B0-----:R-:W-:Y:S01]  /*28770*/  FADD R14, R25, R28 ;  /* 0x0000001c190e7221 */ /* 0x001fe20000000000 */
        /* <DEDUP_REMOVED lines=9> */
[----:B------:R-:W-:-:S04]  /*28810*/  FFMA R15, R18, -0.19891236722469329834, R13 ;  /* 0xbe4bafaf120f7823 */ /* 0x000fc8000000000d */
[----:B------:R-:W-:Y:S02]  /*28820*/  FMUL R5, R15, 1.9615705013275146484 ;  /* 0x3ffb14be0f057820 */ /* 0x000fe40000400000 */
[----:B------:R-:W0:Y:S04]  /*28830*/  LDS R15, [R7+0x8] ;  /* 0x00000800070f7984 */ /* 0x000e280000000800 */
[----:B-1----:R-:W-:Y:S04]  /*28840*/  STL [R1+0x3c], R10 ;  /* 0x00003c0a01007387 */ /* 0x002fe80000100800 */
[----:B------:R-:W1:Y:S04]  /*28850*/  LDS R10, [R7+0xc] ;  /* 0x00000c00070a7984 */ /* 0x000e680000000800 */
[----:B----4-:R-:W-:Y:S04]  /*28860*/  STL [R1+0x4c], R2 ;  /* 0x00004c0201007387 */ /* 0x010fe80000100800 */
        /* <DEDUP_REMOVED lines=9> */
[----:B------:R-:W-:Y:S01]  /*28900*/  FFMA R13, R13, 0.19891236722469329834, R18 ;  /* 0x3e4bafaf0d0d7823 */ /* 0x000fe20000000012 */
[----:B------:R-:W-:Y:S01]  /*28910*/  FMUL R9, R16, 1.4142135381698608398 ;  /* 0x3fb504f310097820 */ /* 0x000fe20000400000 */
[----:B------:R-:W-:Y:S01]  /*28920*/  FMUL R4, R4, 1.6629391908645629883 ;  /* 0x3fd4db3104047820 */ /* 0x000fe20000400000 */
[----:B------:R-:W-:Y:S01]  /*28930*/  FFMA R18, R19, -0.41421356797218322754, R14 ;  /* 0xbed413cd13127823 */ /* 0x000fe2000000000e */
[----:B------:R-:W-:Y:S01]  /*28940*/  FFMA R14, R14, 0.41421356797218322754, R19 ;  /* 0x3ed413cd0e0e7823 */ /* 0x000fe20000000013 */
[----:B------:R-:W-:Y:S01]  /*28950*/  FMUL R12, R12, 1.4142135381698608398 ;  /* 0x3fb504f30c0c7820 */ /* 0x000fe20000400000 */
[----:B------:R-:W-:Y:S01]  /*28960*/  FMUL R11, R11, -1.6629391908645629883 ;  /* 0xbfd4db310b0b7820 */ /* 0x000fe20000400000 */
[----:B------:R-:W-:Y:S01]  /*28970*/  FMUL R6, R18, 1.8477590084075927734 ;  /* 0x3fec835e12067820 */ /* 0x000fe20000400000 */
[----:B------:R-:W-:Y:S01]  /*28980*/  FMUL R14, R14, 1.8477590084075927734 ;  /* 0x3fec835e0e0e7820 */ /* 0x000fe20000400000 */
[----:B------:R-:W-:Y:S01]  /*28990*/  FMUL R13, R13, 1.9615705013275146484 ;  /* 0x3ffb14be0d0d7820 */ /* 0x000fe20000400000 */
[----:B------:R-:W-:Y:S01]  /*289a0*/  NOP ;  /* 0x0000000000007918 */ /* 0x000fe20000000000 */
        /* <DEDUP_REMOVED lines=12> */
[----:B--2---:R-:W-:Y:S04]  /*28a70*/  STL [R1+0x144], R2 ;  /* 0x0001440201007387 */ /* 0x004fe80000100800 */
        /* <DEDUP_REMOVED lines=13> */
[----:B------:R-:W2:Y:S04]  /*28b50*/  LDL.LU R55, [R1+0xb8] ;  /* 0x0000b80001377983 */ /* 0x000ea80000300800 */
[----:B0-----:R-:W-:Y:S04]  /*28b60*/  STL [R1+0xe4], R11 ;  /* 0x0000e40b01007387 */ /* 0x001fe80000100800 */
[----:B------:R-:W2:Y:S04]  /*28b70*/  LDL.LU R43, [R1+0x13c] ;  /* 0x00013c00012b7983 */ /* 0x000ea80000300800 */
[----:B-1----:R0:W-:Y:S04]  /*28b80*/  STL [R1+0x110], R2 ;  /* 0x0001100201007387 */ /* 0x0021e80000100800 */
[----:B------:R-:W3:Y:S04]  /*28b90*/  LDL.LU R40, [R1+0xf8] ;  /* 0x0000f80001287983 */ /* 0x000ee80000300800 */
[----:B------:R-:W3:Y:S04]  /*28ba0*/  LDL.LU R58, [R1+0x100] ;  /* 0x00010000013a7983 */ /* 0x000ee80000300800 */
[----:B------:R-:W4:Y:S04]  /*28bb0*/  LDL.LU R60, [R1+0xf0] ;  /* 0x0000f000013c7983 */ /* 0x000f280000300800 */
[----:B------:R-:W4:Y:S04]  /*28bc0*/  LDL.LU R59, [R1+0x118] ;  /* 0x00011800013b7983 */ /* 0x000f280000300800 */
[----:B0-----:R-:W4:Y:S04]  /*28bd0*/  LDL.LU R2, [R1+0xdc] ;  /* 0x0000dc0001027983 */ /* 0x001f280000300800 */
[----:B------:R-:W4:Y:S01]  /*28be0*/  LDL.LU R61, [R1+0x14c] ;  /* 0x00014c00013d7983 */ /* 0x000f220000300800 */
[C-C-:B------:R-:W-:Y:S01]  /*28bf0*/  FADD R6, R39.reuse, -R3.reuse ;  /* 0x8000000327067221 */ /* 0x140fe20000000000 */
[----:B------:R-:W-:Y:S01]  /*28c00*/  FADD R17, R39, R3 ;  /* 0x0000000327117221 */ /* 0x000fe20000000000 */
[C-C-:B------:R-:W-:Y:S01]  /*28c10*/  FADD R3, R38.reuse, -R0.reuse ;  /* 0x8000000026037221 */ /* 0x140fe20000000000 */
[----:B------:R-:W-:Y:S01]  /*28c20*/  FADD R38, R38, R0 ;  /* 0x0000000026267221 */ /* 0x000fe20000000000 */
[C-C-:B------:R-:W-:Y:S01]  /*28c30*/  FADD R5, R41.reuse, -R42.reuse ;  /* 0x8000002a29057221 */ /* 0x140fe20000000000 */
[----:B------:R-:W-:Y:S01]  /*28c40*/  FADD R9, -R30, R31 ;  /* 0x0000001f1e097221 */ /* 0x000fe20000000100 */
        /* <DEDUP_REMOVED lines=9> */
[----:B------:R-:W-:Y:S01]  /*28ce0*/  FADD R16, R38, R17 ;  /* 0x0000001126107221 */ /* 0x000fe20000000000 */
[----:B------:R-:W-:Y:S01]  /*28cf0*/  FFMA R0, R5, 0.66817861795425415039, R3 ;  /* 0x3f2b0dc105007823 */ /* 0x000fe20000000003 */
[----:B------:R-:W-:Y:S01]  /*28d00*/  FFMA R3, R3, -0.66817861795425415039, R5 ;  /* 0xbf2b0dc103037823 */ /* 0x000fe20000000005 */
[----:B------:R-:W-:Y:S01]  /*28d10*/  NOP ;  /* 0x0000000000007918 */ /* 0x000fe20000000000 */
[C-C-:B------:R-:W-:Y:S01]  /*28d20*/  FADD R5, R9.reuse, -R16.reuse ;  /* 0x8000001009057221 */ /* 0x140fe20000000000 */
[----:B------:R-:W-:Y:S01]  /*28d30*/  FADD R9, R9, R16 ;  /* 0x0000001009097221 */ /* 0x000fe20000000000 */
[----:B------:R-:W-:-:S03]  /*28d40*/  FFMA R16, R10, -0.19891236722469329834, R6 ;  /* 0xbe4bafaf0a107823 */ /* 0x000fc60000000006 */
[----:B------:R-:W-:Y:S01]  /*28d50*/  FMUL R9, R9, 1.4142135381698608398 ;  /* 0x3fb504f309097820 */ /* 0x000fe20000400000 */
[----:B------:R-:W-:Y:S01]  /*28d60*/  FMUL R4, R16, 1.9615705013275146484 ;  /* 0x3ffb14be10047820 */ /* 0x000fe20000400000 */
[----:B------:R-:W-:Y:S01]  /*28d70*/  FADD R15, R15, -R30 ;  /* 0x8000001e0f0f7221 */ /* 0x000fe20000000000 */
[----:B------:R-:W-:Y:S02]  /*28d80*/  FADD R17, -R38, R17 ;  /* 0x0000001126117221 */ /* 0x000fe40000000100 */
[----:B------:R0:W-:Y:S01]  /*28d90*/  STS [R8], R9 ;  /* 0x0000000908007388 */ /* 0x0001e20000000800 */
[----:B------:R-:W-:-:S03]  /*28da0*/  FFMA R6, R6, 0.19891236722469329834, R10 ;  /* 0x3e4bafaf06067823 */ /* 0x000fc6000000000a */
[----:B------:R1:W-:Y:S01]  /*28db0*/  STS [R8+0x84], R4 ;  /* 0x0000840408007388 */ /* 0x0003e20000000800 */
[----:B------:R-:W-:Y:S01]  /*28dc0*/  FFMA R10, R17, -0.41421356797218322754, R15 ;  /* 0xbed413cd110a7823 */ /* 0x000fe2000000000f */
[----:B------:R-:W-:Y:S01]  /*28dd0*/  FFMA R15, R15, 0.41421356797218322754, R17 ;  /* 0x3ed413cd0f0f7823 */ /* 0x000fe20000000011 */
[----:B0-----:R-:W-:Y:S01]  /*28de0*/  FADD R9, R46, -R51 ;  /* 0x800000332e097221 */ /* 0x001fe20000000000 */
[----:B-1----:R-:W-:Y:S01]  /*28df0*/  FADD R4, R47, -R50 ;  /* 0x800000322f047221 */ /* 0x002fe20000000000 */
[----:B------:R-:W-:Y:S01]  /*28e00*/  FADD R17, R45, -R54 ;  /* 0x800000362d117221 */ /* 0x000fe20000000000 */
[----:B------:R-:W-:Y:S02]  /*28e10*/  FMUL R10, R10, 1.8477590084075927734 ;  /* 0x3fec835e0a0a7820 */ /* 0x000fe40000400000 */
[----:B------:R-:W-:Y:S01]  /*28e20*/  FADD R11, R4, R9 ;  /* 0x00000009040b7221 */ /* 0x000fe20000000000 */
[----:B------:R-:W-:Y:S01]  /*28e30*/  FADD R18, -R48, R49 ;  /* 0x0000003130127221 */ /* 0x000fe20000000100 */
[----:B------:R-:W-:-:S02]  /*28e40*/  FADD R9, R4, -R9 ;  /* 0x8000000904097221 */ /* 0x000fc40000000000 */
        /* <DEDUP_REMOVED lines=39> */
[----:B------:R-:W-:Y:S01]  /*290c0*/  FFMA R16, R18, -0.19891236722469329834, R17 ;  /* 0xbe4bafaf12107823 */ /* 0x000fe20000000011 */
[----:B------:R-:W-:Y:S01]  /*290d0*/  FMUL R13, R13, 1.6629391908645629883 ;  /* 0x3fd4db310d0d7820 */ /* 0x000fe20000400000 */
[----:B------:R-:W-:Y:S01]  /*290e0*/  NOP ;  /* 0x0000000000007918 */ /* 0x000fe20000000000 */
[----:B------:R0:W-:Y:S01]  /*290f0*/  STL [R1+0xe0], R6 ;  /* 0x0000e00601007387 */ /* 0x0001e20000100800 */
[----:B------:R-:W-:Y:S01]  /*29100*/  FMUL R16, R16, 1.9615705013275146484 ;  /* 0x3ffb14be10107820 */ /* 0x000fe20000400000 */
[----:B------:R-:W-:-:S02]  /*29110*/  FFMA R0, R17, 0.19891236722469329834, R18 ;  /* 0x3e4bafaf11007823 */ /* 0x000fc40000000012 */
[----:B------:R-:W-:Y:S01]  /*29120*/  STS [R8+0x18c], R13 ;  /* 0x00018c0d08007388 */ /* 0x000fe20000000800 */
[----:B------:R-:W-:Y:S01]  /*29130*/  FADD R10, R10, -R48 ;  /* 0x800000300a0a7221 */ /* 0x000fe20000000000 */
[----:B------:R-:W-:Y:S02]  /*29140*/  FADD R12, -R46, R12 ;  /* 0x0000000c2e0c7221 */ /* 0x000fe40000000100 */
[----:B------:R-:W-:Y:S02]  /*29150*/  STS [R8+0x84], R16 ;  /* 0x0000841008007388 */ /* 0x000fe40000000800 */
[----:B0-----:R-:W-:Y:S02]  /*29160*/  FFMA R6, R10, 0.41421356797218322754, R12 ;  /* 0x3ed413cd0a067823 */ /* 0x001fe4000000000c */
[----:B------:R-:W-:Y:S04]  /*29170*/  STL [R1+0x104], R5 ;  /* 0x0001040501007387 */ /* 0x000fe80000100800 */
[----:B-1----:R0:W-:Y:S04]  /*29180*/  STL [R1+0x124], R3 ;  /* 0x0001240301007387 */ /* 0x0021e80000100800 */
[----:B------:R-:W4:Y:S01]  /*29190*/  LDL.LU R56, [R1+0xa8] ;  /* 0x0000a80001387983 */ /* 0x000f220000300800 */
[----:B0-----:R-:W-:Y:S01]  /*291a0*/  FFMA R3, R12, -0.41421356797218322754, R10 ;  /* 0xbed413cd0c037823 */ /* 0x001fe2000000000a */
[C-C-:B--2---:R-:W-:Y:S01]  /*291b0*/  FADD R17, R43.reuse, -R55.reuse ;  /* 0x800000372b117221 */ /* 0x144fe20000000000 */
[----:B------:R-:W-:-:S02]  /*291c0*/  FADD R13, R43, R55 ;  /* 0x000000372b0d7221 */ /* 0x000fc40000000000 */
[----:B------:R-:W2:Y:S04]  /*291d0*/  LDL.LU R55, [R1+0x1ac] ;  /* 0x0001ac0001377983 */ /* 0x000ea80000300800 */
[----:B------:R-:W2:Y:S01]  /*291e0*/  LDL.LU R43, [R1+0x11c] ;  /* 0x00011c00012b7983 */ /* 0x000ea20000300800 */
        /* <DEDUP_REMOVED lines=8> */
[C-C-:B------:R-:W-:Y:S01]  /*29270*/  FADD R10, R61.reuse, -R2.reuse ;  /* 0x800000023d0a7221 */ /* 0x140fe20000000000 */
[----:B------:R-:W-:Y:S02]  /*29280*/  FADD R12, R61, R2 ;  /* 0x000000023d0c7221 */ /* 0x000fe40000000000 */
[----:B------:R-:W4:Y:S01]  /*29290*/  LDL.LU R61, [R1+0x1a8] ;  /* 0x0001a800013d7983 */ /* 0x000f220000300800 */
[----:B------:R-:W-:Y:S01]  /*292a0*/  FMUL R14, R14, 1.4142135381698608398 ;  /* 0x3fb504f30e0e7820 */ /* 0x000fe20000400000 */
[----:B------:R-:W-:Y:S01]  /*292b0*/  FMUL R9, R9, 1.4142135381698608398 ;  /* 0x3fb504f309097820 */ /* 0x000fe20000400000 */
[----:B------:R-:W-:Y:S01]  /*292c0*/  FMUL R4, R4, -1.6629391908645629883 ;  /* 0xbfd4db3104047820 */ /* 0x000fe20000400000 */
[----:B------:R-:W-:Y:S01]  /*292d0*/  FMUL R0, R0, 1.9615705013275146484 ;  /* 0x3ffb14be00007820 */ /* 0x000fe20000400000 */
[----:B------:R-:W-:Y:S01]  /*292e0*/  FMUL R3, R3, 1.8477590084075927734 ;  /* 0x3fec835e03037820 */ /* 0x000fe20000400000 */
[----:B------:R-:W-:Y:S01]  /*292f0*/  FMUL R6, R6, 1.8477590084075927734 ;  /* 0x3fec835e06067820 */ /* 0x000fe20000400000 */
[----:B------:R-:W-:Y:S04]  /*29300*/  STS [R8], R14 ;  /* 0x0000000e08007388 */ /* 0x000fe80000000800 */
        /* <DEDUP_REMOVED lines=15> */
[C-C-:B------:R-:W-:Y:S01]  /*29400*/  FADD R14, R5.reuse, R10.reuse ;  /* 0x0000000a050e7221 */ /* 0x140fe20000000000 */
[----:B------:R-:W-:-:S03]  /*29410*/  FADD R5, R5, -R10 ;  /* 0x8000000a05057221 */ /* 0x000fc60000000000 */
[C-C-:B------:R-:W-:Y:S01]  /*29420*/  FFMA R10, R14.reuse, -0.70710676908493041992, R17.reuse ;  /* 0xbf3504f30e0a7823 */ /* 0x140fe20000000011 */
[----:B------:R-:W-:Y:S01]  /*29430*/  FFMA R17, R14, 0.70710676908493041992, R17 ;  /* 0x3f3504f30e117823 */ /* 0x000fe20000000011 */
[----:B0-----:R-:W-:Y:S04]  /*29440*/  STL [R1+0x18c], R2 ;  /* 0x00018c0201007387 */ /* 0x001fe80000100800 */
[----:B------:R-:W0:Y:S04]  /*29450*/  LDS R2, [R7+0x18] ;  /* 0x0000180007027984 */ /* 0x000e280000000800 */
[----:B-1----:R-:W-:Y:S04]  /*29460*/  STL [R1+0x1d4], R0 ;  /* 0x0001d40001007387 */ /* 0x002fe80000100800 */
[----:B------:R-:W1:Y:S01]  /*29470*/  LDS R0, [R7+0x1c] ;  /* 0x00001c0007007984 */ /* 0x000e620000000800 */
        /* <DEDUP_REMOVED lines=14> */
[----:B------:R-:W-:Y:S01]  /*29560*/  STL [R1+0x20c], R3 ;  /* 0x00020c0301007387 */ /* 0x000fe20000100800 */
[----:B------:R-:W-:Y:S01]  /*29570*/  NOP ;  /* 0x0000000000007918 */ /* 0x000fe20000000000 */
[----:B------:R-:W-:Y:S02]  /*29580*/  FMUL R17, R17, 1.8477590084075927734 ;  /* 0x3fec835e11117820 */ /* 0x000fe40000400000 */
[----:B------:R-:W-:Y:S04]  /*29590*/  STS [R8], R14 ;  /* 0x0000000e08007388 */ /* 0x000fe80000000800 */
[----:B0-----:R-:W-:Y:S04]  /*295a0*/  STL [R1+0x220], R2 ;  /* 0x0002200201007387 */ /* 0x001fe80000100800 */
[----:B------:R-:W-:Y:S04]  /*295b0*/  STS [R8+0x108], R17 ;  /* 0x0001081108007388 */ /* 0x000fe80000000800 */
[----:B-1----:R2:W-:Y:S02]  /*295c0*/  STL [R1+0x228], R0 ;  /* 0x0002280001007387 */ /* 0x0025e40000100800 */
        /* <DEDUP_REMOVED lines=14> */
[----:B------:R-:W3:Y:S04]  /*296b0*/  LDL.LU R59, [R1+0x114] ;  /* 0x00011400013b7983 */ /* 0x000ee80000300800 */
[----:B------:R-:W3:Y:S01]  /*296c0*/  LDL.LU R61, [R1+0x1d8] ;  /* 0x0001d800013d7983 */ /* 0x000ee20000300800 */
[----:B------:R-:W-:Y:S01]  /*296d0*/  FMUL R15, R15, 1.9615705013275146484 ;  /* 0x3ffb14be0f0f7820 */ /* 0x000fe20000400000 */
[----:B------:R-:W-:Y:S01]  /*296e0*/  FFMA R13, R13, 0.41421356797218322754, R16 ;  /* 0x3ed413cd0d0d7823 */ /* 0x000fe20000000010 */
[----:B------:R-:W-:Y:S01]  /*296f0*/  FMUL R12, R12, 1.4142135381698608398 ;  /* 0x3fb504f30c0c7820 */ /* 0x000fe20000400000 */
[----:B------:R-:W-:Y:S01]  /*29700*/  FMUL R10, R10, -1.6629391908645629883 ;  /* 0xbfd4db310a0a7820 */ /* 0x000fe20000400000 */
[----:B------:R-:W-:Y:S01]  /*29710*/  FMUL R11, R11, 1.9615705013275146484 ;  /* 0x3ffb14be0b0b7820 */ /* 0x000fe20000400000 */
[----:B------:R0:W-:Y:S04]  /*29720*/  STS [R8+0x84], R15 ;  /* 0x0000840f08007388 */ /* 0x0001e80000000800 */
[----:B------:R-:W3:Y:S01]  /*29730*/  LDL.LU R27, [R1+0x108] ;  /* 0x00010800011b7983 */ /* 0x000ee20000300800 */
[----:B------:R-:W-:-:S03]  /*29740*/  FMUL R13, R13, 1.8477590084075927734 ;  /* 0x3fec835e0d0d7820 */ /* 0x000fc60000400000 */
[----:B------:R-:W-:Y:S01]  /*29750*/  STS [R8+0x210], R12 ;  /* 0x0002100c08007388 */ /* 0x000fe20000000800 */
[C-C-:B0-----:R-:W-:Y:S01]  /*29760*/  FADD R15, R4.reuse, R9.reuse ;  /* 0x00000009040f7221 */ /* 0x141fe20000000000 */
[----:B------:R-:W-:Y:S02]  /*29770*/  FADD R4, R4, -R9 ;  /* 0x8000000904047221 */ /* 0x000fe40000000000 */
[----:B------:R-:W-:Y:S01]  /*29780*/  STS [R8+0x294], R10 ;  /* 0x0002940a08007388 */ /* 0x000fe20000000800 */
[C-C-:B------:R-:W-:Y:S01]  /*29790*/  FFMA R9, R15.reuse, -0.70710676908493041992, R0.reuse ;  /* 0xbf3504f30f097823 */ /* 0x140fe20000000000 */
[----:B------:R-:W-:Y:S01]  /*297a0*/  FFMA R0, R15, 0.70710676908493041992, R0 ;  /* 0x3f3504f30f007823 */ /* 0x000fe20000000000 */
[C-C-:B------:R-:W-:Y:S01]  /*297b0*/  FFMA R15, R4.reuse, -0.70710676908493041992, R6.reuse ;  /* 0xbf3504f3040f7823 */ /* 0x140fe20000000006 */
[----:B------:R-:W-:Y:S01]  /*297c0*/  FFMA R6, R4, 0.70710676908493041992, R6 ;  /* 0x3f3504f304067823 */ /* 0x000fe20000000006 */
[----:B------:R-:W-:Y:S02]  /*297d0*/  STS [R8+0x39c], R11 ;  /* 0x00039c0b08007388 */ /* 0x000fe40000000800 */
[----:B------:R-:W-:Y:S01]  /*297e0*/  FFMA R4, R15, 0.66817861795425415039, R9 ;  /* 0x3f2b0dc10f047823 */ /* 0x000fe20000000009 */
[----:B------:R-:W-:Y:S01]  /*297f0*/  FFMA R9, R9, -0.66817861795425415039, R15 ;  /* 0xbf2b0dc109097823 */ /* 0x000fe2000000000f */
        /* <DEDUP_REMOVED lines=8> */
[----:B------:R-:W-:Y:S01]  /*29880*/  FFMA R6, R0, 0.19891236722469329834, R6 ;  /* 0x3e4bafaf00067823 */ /* 0x000fe20000000006 */
[----:B------:R-:W-:Y:S01]  /*29890*/  FMUL R0, R5, 1.6629391908645629883 ;  /* 0x3fd4db3105007820 */ /* 0x000fe20000400000 */
[----:B------:R-:W-:Y:S01]  /*298a0*/  FFMA R16, R18, -0.41421356797218322754, R17 ;  /* 0xbed413cd12107823 */ /* 0x000fe20000000011 */
[----:B------:R-:W-:Y:S04]  /*298b0*/  STS [R8+0x318], R13 ;  /* 0x0003180d08007388 */ /* 0x000fe80000000800 */
[----:B------:R0:W-:Y:S01]  /*298c0*/  STS [R8+0x18c], R0 ;  /* 0x00018c0008007388 */ /* 0x0001e20000000800 */
[----:B------:R-:W-:-:S03]  /*298d0*/  NOP ;  /* 0x0000000000007918 */ /* 0x000fc60000000000 */
[----:B------:R-:W-:Y:S01]  /*298e0*/  LDS R51, [R7] ;  /* 0x0000000007337984 */ /* 0x000fe20000000800 */
[----:B0-----:R-:W-:-:S03]  /*298f0*/  FMUL R0, R16, 1.8477590084075927734 ;  /* 0x3fec835e10007820 */ /* 0x001fc60000400000 */
[----:B------:R-:W-:Y:S01]  /*29900*/  LDS R50, [R7+0x4] ;  /* 0x0000040007327984 */ /* 0x000fe20000000800 */
[----:B------:R-:W-:-:S03]  /*29910*/  FMUL R11, R15, 1.4142135381698608398 ;  /* 0x3fb504f30f0b7820 */ /* 0x000fc60000400000 */
        /* <DEDUP_REMOVED lines=9> */
[----:B------:R0:W-:Y:S01]  /*299b0*/  STS [R8], R11 ;  /* 0x0000000b08007388 */ /* 0x0001e20000000800 */
        /* <DEDUP_REMOVED lines=8> */
[C-C-:B---3--:R-:W-:Y:S01]  /*29a40*/  FADD R15, R61.reuse, -R59.reuse ;  /* 0x8000003b3d0f7221 */ /* 0x148fe20000000000 */
[----:B0-----:R-:W-:Y:S02]  /*29a50*/  FADD R11, R61, R59 ;  /* 0x0000003b3d0b7221 */ /* 0x001fe40000000000 */
[----:B------:R-:W3:Y:S04]  /*29a60*/  LDL.LU R59, [R1+0x12c] ;  /* 0x00012c00013b7983 */ /* 0x000ee80000300800 */
[----:B------:R-:W3:Y:S01]  /*29a70*/  LDL.LU R61, [R1+0x1fc] ;  /* 0x0001fc00013d7983 */ /* 0x000ee20000300800 */
[----:B------:R-:W-:Y:S01]  /*29a80*/  FMUL R10, R14, 1.9615705013275146484 ;  /* 0x3ffb14be0e0a7820 */ /* 0x000fe20000400000 */
[----:B------:R-:W-:Y:S01]  /*29a90*/  FMUL R4, R4, 1.6629391908645629883 ;  /* 0x3fd4db3104047820 */ /* 0x000fe20000400000 */
[----:B------:R-:W-:Y:S01]  /*29aa0*/  FMUL R3, R3, 1.4142135381698608398 ;  /* 0x3fb504f303037820 */ /* 0x000fe20000400000 */
[----:B------:R-:W-:Y:S01]  /*29ab0*/  FMUL R9, R9, -1.6629391908645629883 ;  /* 0xbfd4db3109097820 */ /* 0x000fe20000400000 */
[----:B------:R-:W-:Y:S01]  /*29ac0*/  FMUL R5, R5, 1.8477590084075927734 ;  /* 0x3fec835e05057820 */ /* 0x000fe20000400000 */
[----:B------:R-:W-:Y:S01]  /*29ad0*/  FMUL R6, R6, 1.9615705013275146484 ;  /* 0x3ffb14be06067820 */ /* 0x000fe20000400000 */
[----:B------:R0:W-:Y:S01]  /*29ae0*/  STS [R8+0x84], R10 ;  /* 0x0000840a08007388 */ /* 0x0001e20000000800 */
[----:B------:R-:W-:-:S03]  /*29af0*/  FADD R14, -R40, R43 ;  /* 0x0000002b280e7221 */ /* 0x000fc60000000100 */
[----:B------:R-:W-:Y:S04]  /*29b00*/  STS [R8+0x18c], R4 ;  /* 0x00018c0408007388 */ /* 0x000fe80000000800 */
        /* <DEDUP_REMOVED lines=42> */
[----:B------:R-:W3:Y:S04]  /*29db0*/  LDL.LU R27, [R1+0x130] ;  /* 0x00013000011b7983 */ /* 0x000ee80000300800 */
[----:B------:R-:W3:Y:S04]  /*29dc0*/  LDL.LU R57, [R1+0x210] ;  /* 0x0002100001397983 */ /* 0x000ee80000300800 */
[----:B------:R0:W-:Y:S01]  /*29dd0*/  STS [R8], R4 ;  /* 0x0000000408007388 */ /* 0x0001e20000000800 */
[C-C-:B--2---:R-:W-:Y:S01]  /*29de0*/  FADD R9, -R55.reuse, R56.reuse ;  /* 0x0000003837097221 */ /* 0x144fe20000000100 */
[----:B------:R-:W-:-:S02]  /*29df0*/  FADD R6, R55, R56 ;  /* 0x0000003837067221 */ /* 0x000fc40000000000 */
[----:B------:R-:W2:Y:S04]  /*29e00*/  LDL.LU R56, [R1+0x1bc] ;  /* 0x0001bc0001387983 */ /* 0x000ea80000300800 */
[----:B------:R-:W2:Y:S01]  /*29e10*/  LDL.LU R55, [R1+0x1d0] ;  /* 0x0001d00001377983 */ /* 0x000ea20000300800 */
[C-C-:B----4-:R-:W-:Y:S01]  /*29e20*/  FADD R5, R60.reuse, -R58.reuse ;  /* 0x8000003a3c057221 */ /* 0x150fe20000000000 */
[----:B------:R-:W-:Y:S02]  /*29e30*/  FADD R17, R60, R58 ;  /* 0x0000003a3c117221 */ /* 0x000fe40000000000 */
[----:B------:R-:W4:Y:S04]  /*29e40*/  LDL.LU R58, [R1+0x194] ;  /* 0x00019400013a7983 */ /* 0x000f280000300800 */
[----:B------:R-:W4:Y:S01]  /*29e50*/  LDL.LU R60, [R1+0x1e8] ;  /* 0x0001e800013c7983 */ /* 0x000f220000300800 */
[C-C-:B---3--:R-:W-:Y:S01]  /*29e60*/  FADD R10, R61.reuse, -R59.reuse ;  /* 0x8000003b3d0a7221 */ /* 0x148fe20000000000 */
[----:B0-----:R-:W-:-:S02]  /*29e70*/  FADD R4, R61, R59 ;  /* 0x0000003b3d047221 */ /* 0x001fc40000000000 */
[----:B------:R-:W3:Y:S04]  /*29e80*/  LDL.LU R59, [R1+0x168] ;  /* 0x00016800013b7983 */ /* 0x000ee80000300800 */
        /* <DEDUP_REMOVED lines=47> */
[----:B------:R-:W3:Y:S01]  /*2a180*/  LDL.LU R20, [R1+0x16c] ;  /* 0x00016c0001147983 */ /* 0x000ee20000300800 */
[C-C-:B0-----:R-:W-:Y:S01]  /*2a190*/  FADD R3, R57.reuse, R27.reuse ;  /* 0x0000001b39037221 */ /* 0x141fe20000000000 */
[----:B-1----:R-:W-:-:S02]  /*2a1a0*/  FADD R0, R57, -R27 ;  /* 0x8000001b39007221 */ /* 0x002fc40000000000 */
[----:B------:R-:W3:Y:S04]  /*2a1b0*/  LDL.LU R57, [R1+0x224] ;  /* 0x0002240001397983 */ /* 0x000ee80000300800 */
[----:B------:R0:W-:Y:S01]  /*2a1c0*/  STS [R8], R11 ;  /* 0x0000000b08007388 */ /* 0x0001e20000000800 */
[C-C-:B--2---:R-:W-:Y:S01]  /*2a1d0*/  FADD R14, -R55.reuse, R56.reuse ;  /* 0x00000038370e7221 */ /* 0x144fe20000000100 */
        /* <DEDUP_REMOVED lines=28> */
[----:B------:R-:W3:Y:S01]  /*2a3a0*/  LDL.LU R54, [R1+0xd0] ;  /* 0x0000d00001367983 */ /* 0x000ee20000300800 */
        /* <DEDUP_REMOVED lines=29> */
[----:B------:R-:W3:Y:S01]  /*2a580*/  LDL.LU R57, [R1+0x1a0] ;  /* 0x0001a00001397983 */ /* 0x000ee20000300800 */
[C-C-:B--2---:R-:W-:Y:S01]  /*2a590*/  FADD R5, -R55.reuse, R56.reuse ;  /* 0x0000003837057221 */ /* 0x144fe20000000100 */
[----:B-1----:R-:W-:Y:S02]  /*2a5a0*/  FADD R4, R55, R56 ;  /* 0x0000003837047221 */ /* 0x002fe40000000000 */
[----:B------:R-:W2:Y:S01]  /*2a5b0*/  LDL.LU R56, [R1+0x10c] ;  /* 0x00010c0001387983 */ /* 0x000ea20000300800 */
[C-C-:B----4-:R-:W-:Y:S01]  /*2a5c0*/  FADD R3, R60.reuse, -R58.reuse ;  /* 0x8000003a3c037221 */ /* 0x150fe20000000000 */
[----:B------:R-:W-:Y:S02]  /*2a5d0*/  FADD R17, R60, R58 ;  /* 0x0000003a3c117221 */ /* 0x000fe40000000000 */
[----:B------:R-:W2:Y:S04]  /*2a5e0*/  LDL.LU R58, [R1+0x128] ;  /* 0x00012800013a7983 */ /* 0x000ea80000300800 */
[----:B------:R-:W4:Y:S01]  /*2a5f0*/  LDL.LU R55, [R1+0xf4] ;  /* 0x0000f40001377983 */ /* 0x000f220000300800 */
[C-C-:B---3--:R-:W-:Y:S01]  /*2a600*/  FADD R9, R61.reuse, -R59.reuse ;  /* 0x8000003b3d097221 */ /* 0x148fe20000000000 */
[----:B------:R-:W-:-:S02]  /*2a610*/  FADD R0, R61, R59 ;  /* 0x0000003b3d007221 */ /* 0x000fc40000000000 */
[----:B------:R-:W4:Y:S04]  /*2a620*/  LDL.LU R60, [R1+0x150] ;  /* 0x00015000013c7983 */ /* 0x000f280000300800 */
[----:B------:R-:W3:Y:S04]  /*2a630*/  LDL.LU R59, [R1+0xec] ;  /* 0x0000ec00013b7983 */ /* 0x000ee80000300800 */
[----:B------:R-:W3:Y:S01]  /*2a640*/  LDL.LU R61, [R1+0x184] ;  /* 0x00018400013d7983 */ /* 0x000ee20000300800 */
        /* <DEDUP_REMOVED lines=62> */
[C-C-:B--2---:R-:W-:Y:S01]  /*2aa30*/  FADD R6, -R58.reuse, R56.reuse ;  /* 0x000000383a067221 */ /* 0x144fe20000000100 */
[----:B------:R-:W-:Y:S01]  /*2aa40*/  FADD R10, R58, R56 ;  /* 0x000000383a0a7221 */ /* 0x000fe20000000000 */
[C-C-:B----4-:R-:W-:Y:S01]  /*2aa50*/  FADD R58, R60.reuse, -R55.reuse ;  /* 0x800000373c3a7221 */ /* 0x150fe20000000000 */
[----:B0-----:R-:W-:Y:S01]  /*2aa60*/  FADD R11, R60, R55 ;  /* 0x000000373c0b7221 */ /* 0x001fe20000000000 */
[C-C-:B---3--:R-:W-:Y:S01]  /*2aa70*/  FADD R56, R61.reuse, -R59.reuse ;  /* 0x8000003b3d387221 */ /* 0x148fe20000000000 */
[----:B------:R-:W-:Y:S01]  /*2aa80*/  FADD R55, R61, R59 ;  /* 0x0000003b3d377221 */ /* 0x000fe20000000000 */
[C-C-:B------:R-:W-:Y:S01]  /*2aa90*/  FADD R59, R54.reuse, R10.reuse ;  /* 0x0000000a363b7221 */ /* 0x140fe20000000000 */
[----:B------:R-:W-:Y:S01]  /*2aaa0*/  FADD R10, R54, -R10 ;  /* 0x8000000a360a7221 */ /* 0x000fe20000000000 */
[C-C-:B------:R-:W-:Y:S01]  /*2aab0*/  FADD R57, R58.reuse, R56.reuse ;  /* 0x000000383a397221 */ /* 0x140fe20000000000 */
[----:B------:R-:W-:Y:S01]  /*2aac0*/  FADD R58, R58, -R56 ;  /* 0x800000383a3a7221 */ /* 0x000fe20000000000 */
[--C-:B------:R-:W-:Y:S01]  /*2aad0*/  FADD R54, R55, R11.reuse ;  /* 0x0000000b37367221 */ /* 0x100fe20000000000 */
[----:B------:R-:W2:Y:S01]  /*2aae0*/  LDL.LU R61, [R1+0x30] ;  /* 0x00003000013d7983 */ /* 0x000ea20000300800 */
[C-C-:B------:R-:W-:Y:S01]  /*2aaf0*/  FFMA R56, R57.reuse, -0.70710676908493041992, R12.reuse ;  /* 0xbf3504f339387823 */ /* 0x140fe2000000000c */
[----:B------:R-:W-:Y:S01]  /*2ab00*/  FFMA R12, R57, 0.70710676908493041992, R12 ;  /* 0x3f3504f3390c7823 */ /* 0x000fe2000000000c */
[C---:B------:R-:W-:Y:S01]  /*2ab10*/  FFMA R57, R58.reuse, -0.70710676908493041992, R6 ;  /* 0xbf3504f33a397823 */ /* 0x040fe20000000006 */
[C-C-:B------:R-:W-:Y:S01]  /*2ab20*/  FADD R43, R59.reuse, -R54.reuse ;  /* 0x800000363b2b7221 */ /* 0x140fe20000000000 */
[----:B------:R-:W-:Y:S01]  /*2ab30*/  FADD R59, R59, R54 ;  /* 0x000000363b3b7221 */ /* 0x000fe20000000000 */
[----:B------:R-:W-:Y:S01]  /*2ab40*/  FFMA R6, R58, 0.70710676908493041992, R6 ;  /* 0x3f3504f33a067823 */ /* 0x000fe20000000006 */
[----:B------:R-:W-:Y:S01]  /*2ab50*/  FADD R11, -R55, R11 ;  /* 0x0000000b370b7221 */ /* 0x000fe20000000100 */
[----:B------:R-:W3:Y:S01]  /*2ab60*/  LDL.LU R42, [R1+0x48] ;  /* 0x00004800012a7983 */ /* 0x000ee20000300800 */
        /* <DEDUP_REMOVED lines=989> */
.L_x_7923:
        /* <DEDUP_REMOVED lines=67> */
[--C-:B------:R-:W-:Y:S01]  /*2ed70*/  FADD R59, R26, R46.reuse ;  /* 0x0000002e1a3b7221 */ /* 0x100fe20000000000 */
[C-C-:B------:R-:W-:Y:S01]  /*2ed80*/  FADD R50, R4.reuse, R9.reuse ;  /* 0x0000000904327221 */ /* 0x140fe20000000000 */
[----:B------:R-:W-:Y:S01]  /*2ed90*/  FADD R9, -R4, R9 ;  /* 0x0000000904097221 */ /* 0x000fe20000000100 */
[----:B------:R-:W-:Y:S01]  /*2eda0*/  FADD R46, -R26, R46 ;  /* 0x0000002e1a2e7221 */ /* 0x000fe20000000100 */
[C-C-:B------:R-:W-:Y:S01]  /*2edb0*/  FFMA R57, R22.reuse, -0.70710676908493041992, R35.reuse ;  /* 0xbf3504f316397823 */ /* 0x140fe20000000023 */
[----:B------:R-:W-:-:S02]  /*2edc0*/  FFMA R35, R22, 0.70710676908493041992, R35 ;  /* 0x3f3504f316237823 */ /* 0x000fc40000000023 */
[----:B------:R-:W0:Y:S01]  /*2edd0*/  LDS R22, [R7+0x4] ;  /* 0x0000040007167984 */ /* 0x000e220000000800 */
[C-C-:B------:R-:W-:Y:S01]  /*2ede0*/  FADD R23, R13.reuse, R17.reuse ;  /* 0x000000110d177221 */ /* 0x140fe20000000000 */
[----:B------:R-:W-:-:S04]  /*2edf0*/  FADD R13, R13, -R17 ;  /* 0x800000110d0d7221 */ /* 0x000fc80000000000 */
[C-C-:B------:R-:W-:Y:S01]  /*2ee00*/  FFMA R51, R13.reuse, -0.70710676908493041992, R53.reuse ;  /* 0xbf3504f30d337823 */ /* 0x140fe20000000035 */
[----:B------:R-:W-:Y:S01]  /*2ee10*/  FFMA R53, R13, 0.70710676908493041992, R53 ;  /* 0x3f3504f30d357823 */ /* 0x000fe20000000035 */
[C-C-:B------:R-:W-:Y:S01]  /*2ee20*/  FADD R13, R12.reuse, -R3.reuse ;  /* 0x800000030c0d7221 */ /* 0x140fe20000000000 */
[----:B------:R-:W-:Y:S01]  /*2ee30*/  FADD R12, R12, R3 ;  /* 0x000000030c0c7221 */ /* 0x000fe20000000000 */
[----:B------:R-:W-:Y:S02]  /*2ee40*/  FADD R15, R16, -R15 ;  /* 0x8000000f100f7221 */ /* 0x000fe40000000000 */
[----:B------:R-:W-:Y:S01]  /*2ee50*/  FFMA R48, R13, -0.70710676908493041992, R18 ;  /* 0xbf3504f30d307823 */ /* 0x000fe20000000012 */
[C-C-:B---3--:R-:W-:Y:S01]  /*2ee60*/  FADD R4, R27.reuse, -R32.reuse ;  /* 0x800000201b047221 */ /* 0x148fe20000000000 */
[----:B------:R-:W-:Y:S01]  /*2ee70*/  FADD R25, R27, R32 ;  /* 0x000000201b197221 */ /* 0x000fe20000000000 */
[C-C-:B----4-:R-:W-:Y:S01]  /*2ee80*/  FADD R27, R30.reuse, -R5.reuse ;  /* 0x800000051e1b7221 */ /* 0x150fe20000000000 */
[----:B------:R-:W-:Y:S01]  /*2ee90*/  FADD R26, R30, R5 ;  /* 0x000000051e1a7221 */ /* 0x000fe20000000000 */
[----:B------:R-:W-:-:S02]  /*2eea0*/  FADD R5, R28, -R10 ;  /* 0x8000000a1c057221 */ /* 0x000fc40000000000 */
[----:B------:R-:W3:Y:S04]  /*2eeb0*/  LDL.LU R28, [R1+0x184] ;  /* 0x00018400011c7983 */ /* 0x000ee80000300800 */
[----:B------:R-:W4:Y:S04]  /*2eec0*/  LDL.LU R37, [R1+0x194] ;  /* 0x0001940001257983 */ /* 0x000f280000300800 */
[----:B------:R-:W4:Y:S01]  /*2eed0*/  LDL.LU R38, [R1+0x1a0] ;  /* 0x0001a00001267983 */ /* 0x000f220000300800 */
[C-C-:B--2---:R-:W-:Y:S01]  /*2eee0*/  FADD R17, -R33.reuse, R34.reuse ;  /* 0x0000002221117221 */ /* 0x144fe20000000100 */
[----:B------:R-:W-:-:S02]  /*2eef0*/  FADD R3, R33, R34 ;  /* 0x0000002221037221 */ /* 0x000fc40000000000 */
[----:B------:R-:W2:Y:S01]  /*2ef00*/  LDL.LU R42, [R1+0xa8] ;  /* 0x0000a800012a7983 */ /* 0x000ea20000300800 */
[----:B------:R-:W-:-:S03]  /*2ef10*/  FFMA R16, R23, -0.70710676908493041992, R5 ;  /* 0xbf3504f317107823 */ /* 0x000fc60000000005 */
[----:B------:R-:W2:Y:S01]  /*2ef20*/  LDL.LU R41, [R1+0x108] ;  /* 0x0001080001297983 */ /* 0x000ea20000300800 */
[----:B------:R-:W-:-:S03]  /*2ef30*/  FFMA R18, R13, 0.70710676908493041992, R18 ;  /* 0x3f3504f30d127823 */ /* 0x000fc60000000012 */
[----:B------:R-:W2:Y:S04]  /*2ef40*/  LDL.LU R40, [R1+0xa0] ;  /* 0x0000a00001287983 */ /* 0x000ea80000300800 */
[----:B------:R-:W2:Y:S01]  /*2ef50*/  LDL.LU R33, [R1+0x138] ;  /* 0x0001380001217983 */ /* 0x000ea20000300800 */
[----:B------:R-:W-:-:S03]  /*2ef60*/  FFMA R36, R51, 0.66817861795425415039, R16 ;  /* 0x3f2b0dc133247823 */ /* 0x000fc60000000010 */
[----:B------:R-:W2:Y:S01]  /*2ef70*/  LDL.LU R32, [R1+0x78] ;  /* 0x0000780001207983 */ /* 0x000ea20000300800 */
[----:B------:R-:W-:-:S03]  /*2ef80*/  FFMA R51, R16, -0.66817861795425415039, R51 ;  /* 0xbf2b0dc110337823 */ /* 0x000fc60000000033 */
[----:B------:R-:W2:Y:S01]  /*2ef90*/  LDL.LU R30, [R1+0x168] ;  /* 0x00016800011e7983 */ /* 0x000ea20000300800 */
[----:B0-----:R-:W-:-:S03]  /*2efa0*/  FADD R16, R29, -R22 ;  /* 0x800000161d107221 */ /* 0x001fc60000000000 */
[----:B------:R-:W3:Y:S01]  /*2efb0*/  LDS R13, [R7+0x8] ;  /* 0x00000800070d7984 */ /* 0x000ee20000000800 */
[----:B------:R-:W-:Y:S01]  /*2efc0*/  FADD R22, R29, R22 ;  /* 0x000000161d167221 */ /* 0x000fe20000000000 */
[----:B------:R-:W-:Y:S01]  /*2efd0*/  FADD R60, R19, -R60 ;  /* 0x8000003c133c7221 */ /* 0x000fe20000000000 */
[----:B------:R-:W-:Y:S01]  /*2efe0*/  FFMA R54, R55, -0.41421356797218322754, R15 ;  /* 0xbed413cd37367823 */ /* 0x000fe2000000000f */
[C-C-:B------:R-:W-:Y:S01]  /*2eff0*/  FFMA R19, R20.reuse, -0.70710676908493041992, R16.reuse ;  /* 0xbf3504f314137823 */ /* 0x140fe20000000010 */
[----:B------:R-:W-:Y:S01]  /*2f000*/  FFMA R55, R15, 0.41421356797218322754, R55 ;  /* 0x3ed413cd0f377823 */ /* 0x000fe20000000037 */
[----:B------:R-:W-:Y:S01]  /*2f010*/  FFMA R20, R20, 0.70710676908493041992, R16 ;  /* 0x3f3504f314147823 */ /* 0x000fe20000000010 */
[C-C-:B------:R-:W-:Y:S01]  /*2f020*/  FADD R16, R22.reuse, R8.reuse ;  /* 0x0000000816107221 */ /* 0x140fe20000000000 */
[----:B------:R-:W-:Y:S01]  /*2f030*/  FADD R15, R22, -R8 ;  /* 0x80000008160f7221 */ /* 0x000fe20000000000 */
[----:B------:R-:W2:Y:S04]  /*2f040*/  LDL.LU R31, [R1+0x1ac] ;  /* 0x0001ac00011f7983 */ /* 0x000ea80000300800 */
[----:B------:R-:W4:Y:S01]  /*2f050*/  LDS R8, [R7+0x10] ;  /* 0x0000100007087984 */ /* 0x000f220000000800 */
[----:B------:R-:W-:Y:S01]  /*2f060*/  FFMA R56, R57, 0.66817861795425415039, R19 ;  /* 0x3f2b0dc139387823 */ /* 0x000fe20000000013 */
[----:B------:R-:W-:Y:S01]  /*2f070*/  FFMA R57, R19, -0.66817861795425415039, R57 ;  /* 0xbf2b0dc113397823 */ /* 0x000fe20000000039 */
[----:B------:R-:W-:Y:S01]  /*2f080*/  FFMA R45, R46, -0.41421356797218322754, R15 ;  /* 0xbed413cd2e2d7823 */ /* 0x000fe2000000000f */
[----:B------:R-:W-:Y:S01]  /*2f090*/  FFMA R46, R15, 0.41421356797218322754, R46 ;  /* 0x3ed413cd0f2e7823 */ /* 0x000fe2000000002e */
[----:B------:R-:W2:Y:S01]  /*2f0a0*/  LDL.LU R61, [R1+0xf0] ;  /* 0x0000f000013d7983 */ /* 0x000ea20000300800 */
[----:B------:R-:W-:-:S03]  /*2f0b0*/  FFMA R23, R23, 0.70710676908493041992, R5 ;  /* 0x3f3504f317177823 */ /* 0x000fc60000000005 */
[----:B------:R-:W0:Y:S01]  /*2f0c0*/  LDS R5, [R7+0xc] ;  /* 0x00000c0007057984 */ /* 0x000e220000000800 */
[C-C-:B------:R-:W-:Y:S01]  /*2f0d0*/  FADD R58, R16.reuse, -R59.reuse ;  /* 0x8000003b103a7221 */ /* 0x140fe20000000000 */
[----:B------:R-:W-:Y:S01]  /*2f0e0*/  FADD R59, R16, R59 ;  /* 0x0000003b103b7221 */ /* 0x000fe20000000000 */
[----:B---3--:R-:W-:-:S04]  /*2f0f0*/  FADD R19, R28, -R13 ;  /* 0x8000000d1c137221 */ /* 0x008fc80000000000 */
[----:B------:R-:W-:-:S04]  /*2f100*/  FFMA R15, R12, -0.70710676908493041992, R19 ;  /* 0xbf3504f30c0f7823 */ /* 0x000fc80000000013 */
[----:B------:R-:W-:Y:S01]  /*2f110*/  FFMA R47, R48, 0.66817861795425415039, R15 ;  /* 0x3f2b0dc1302f7823 */ /* 0x000fe2000000000f */
[----:B------:R-:W-:Y:S01]  /*2f120*/  FFMA R48, R15, -0.66817861795425415039, R48 ;  /* 0xbf2b0dc10f307823 */ /* 0x000fe20000000030 */
[C-C-:B----4-:R-:W-:Y:S01]  /*2f130*/  FADD R15, R38.reuse, -R8.reuse ;  /* 0x80000008260f7221 */ /* 0x150fe20000000000 */
[----:B------:R-:W-:Y:S02]  /*2f140*/  FADD R8, R38, R8 ;  /* 0x0000000826087221 */ /* 0x000fe40000000000 */
[----:B------:R-:W3:Y:S01]  /*2f150*/  LDL.LU R38, [R1+0x11c] ;  /* 0x00011c0001267983 */ /* 0x000ee20000300800 */
[----:B------:R-:W-:Y:S01]  /*2f160*/  FADD R16, R28, R13 ;  /* 0x0000000d1c107221 */ /* 0x000fe20000000000 */
[----:B------:R-:W-:-:S03]  /*2f170*/  FFMA R12, R12, 0.70710676908493041992, R19 ;  /* 0x3f3504f30c0c7823 */ /* 0x000fc60000000013 */
[----:B------:R-:W-:Y:S01]  /*2f180*/  FADD R13, R16, R11 ;  /* 0x0000000b100d7221 */ /* 0x000fe20000000000 */
[----:B------:R-:W-:Y:S01]  /*2f190*/  FFMA R28, R18, -0.19891236722469329834, R12 ;  /* 0xbe4bafaf121c7823 */ /* 0x000fe2000000000c */
[----:B------:R-:W-:Y:S01]  /*2f1a0*/  FFMA R18, R12, 0.19891236722469329834, R18 ;  /* 0x3e4bafaf0c127823 */ /* 0x000fe20000000012 */
[----:B------:R-:W-:Y:S01]  /*2f1b0*/  FADD R10, R4, -R27 ;  /* 0x8000001b040a7221 */ /* 0x000fe20000000000 */
[----:B------:R-:W-:Y:S01]  /*2f1c0*/  FADD R11, R16, -R11 ;  /* 0x8000000b100b7221 */ /* 0x000fe20000000000 */
[--C-:B------:R-:W-:Y:S01]  /*2f1d0*/  FADD R49, R13, -R50.reuse ;  /* 0x800000320d317221 */ /* 0x100fe20000000000 */
[----:B0-----:R-:W-:Y:S01]  /*2f1e0*/  FADD R12, R37, R5 ;  /* 0x00000005250c7221 */ /* 0x001fe20000000000 */
[----:B------:R-:W-:Y:S01]  /*2f1f0*/  FADD R50, R13, R50 ;  /* 0x000000320d327221 */ /* 0x000fe20000000000 */
[----:B------:R-:W-:Y:S01]  /*2f200*/  FADD R4, R4, R27 ;  /* 0x0000001b04047221 */ /* 0x000fe20000000000 */
[----:B------:R-:W-:Y:S01]  /*2f210*/  FADD R13, R37, -R5 ;  /* 0x80000005250d7221 */ /* 0x000fe20000000000 */
[----:B------:R-:W-:Y:S01]  /*2f220*/  FFMA R34, R10, -0.70710676908493041992, R17 ;  /* 0xbf3504f30a227823 */ /* 0x000fe20000000011 */
        /* <DEDUP_REMOVED lines=8> */
[----:B------:R-:W-:Y:S01]  /*2f2b0*/  FFMA R52, R53, -0.19891236722469329834, R23 ;  /* 0xbe4bafaf35347823 */ /* 0x000fe20000000017 */
[----:B------:R-:W-:Y:S01]  /*2f2c0*/  FADD R37, R5, -R39 ;  /* 0x8000002705257221 */ /* 0x000fe20000000000 */
[----:B------:R-:W-:Y:S01]  /*2f2d0*/  FFMA R53, R23, 0.19891236722469329834, R53 ;  /* 0x3e4bafaf17357823 */ /* 0x000fe20000000035 */
[----:B------:R-:W-:Y:S01]  /*2f2e0*/  FADD R39, R5, R39 ;  /* 0x0000002705277221 */ /* 0x000fe20000000000 */
[----:B------:R-:W-:Y:S01]  /*2f2f0*/  FFMA R4, R4, 0.70710676908493041992, R13 ;  /* 0x3f3504f304047823 */ /* 0x000fe2000000000d */
[----:B------:R-:W-:Y:S01]  /*2f300*/  FFMA R43, R34, 0.66817861795425415039, R11 ;  /* 0x3f2b0dc1222b7823 */ /* 0x000fe2000000000b */
[----:B------:R-:W-:Y:S01]  /*2f310*/  FFMA R23, R10, -0.41421356797218322754, R3 ;  /* 0xbed413cd0a177823 */ /* 0x000fe20000000003 */
[----:B--2---:R-:W-:Y:S01]  /*2f320*/  FADD R5, R41, R42 ;  /* 0x0000002a29057221 */ /* 0x004fe20000000000 */
[----:B------:R-:W-:Y:S01]  /*2f330*/  FFMA R34, R11, -0.66817861795425415039, R34 ;  /* 0xbf2b0dc10b227823 */ /* 0x000fe20000000022 */
[----:B------:R-:W-:Y:S01]  /*2f340*/  FFMA R10, R3, 0.41421356797218322754, R10 ;  /* 0x3ed413cd030a7823 */ /* 0x000fe2000000000a */
[C---:B------:R-:W-:Y:S01]  /*2f350*/  FADD R3, R33.reuse, R40 ;  /* 0x0000002821037221 */ /* 0x040fe20000000000 */
[----:B------:R-:W-:Y:S01]  /*2f360*/  FADD R11, R30, R32 ;  /* 0x000000201e0b7221 */ /* 0x000fe20000000000 */
[----:B------:R-:W-:Y:S01]  /*2f370*/  FADD R13, R33, -R40 ;  /* 0x80000028210d7221 */ /* 0x000fe20000000000 */
[----:B------:R-:W-:Y:S01]  /*2f380*/  FFMA R27, R17, -0.19891236722469329834, R4 ;  /* 0xbe4bafaf111b7823 */ /* 0x000fe20000000004 */
[----:B------:R-:W-:Y:S01]  /*2f390*/  FADD R33, R8, R5 ;  /* 0x0000000508217221 */ /* 0x000fe20000000000 */
[----:B------:R-:W-:Y:S01]  /*2f3a0*/  FFMA R17, R4, 0.19891236722469329834, R17 ;  /* 0x3e4bafaf04117823 */ /* 0x000fe20000000011 */
[----:B------:R-:W-:Y:S01]  /*2f3b0*/  FADD R16, R30, -R32 ;  /* 0x800000201e107221 */ /* 0x000fe20000000000 */
[----:B------:R-:W-:Y:S01]  /*2f3c0*/  FADD R8, R8, -R5 ;  /* 0x8000000508087221 */ /* 0x000fe20000000000 */
[----:B------:R-:W-:Y:S01]  /*2f3d0*/  FADD R4, -R41, R42 ;  /* 0x0000002a29047221 */ /* 0x000fe20000000100 */
[C-C-:B------:R-:W-:Y:S01]  /*2f3e0*/  FADD R5, R11.reuse, R3.reuse ;  /* 0x000000030b057221 */ /* 0x140fe20000000000 */
[----:B------:R-:W2:Y:S01]  /*2f3f0*/  LDL.LU R41, [R1+0xb8] ;  /* 0x0000b80001297983 */ /* 0x000ea20000300800 */
[----:B------:R-:W-:Y:S01]  /*2f400*/  FADD R3, -R11, R3 ;  /* 0x000000030b037221 */ /* 0x000fe20000000100 */
[----:B------:R-:W-:-:S02]  /*2f410*/  FADD R12, R13, R16 ;  /* 0x000000100d0c7221 */ /* 0x000fc40000000000 */
[----:B------:R-:W2:Y:S01]  /*2f420*/  LDL.LU R30, [R1+0x148] ;  /* 0x00014800011e7983 */ /* 0x000ea20000300800 */
[----:B------:R-:W-:Y:S01]  /*2f430*/  FADD R13, R13, -R16 ;  /* 0x800000100d0d7221 */ /* 0x000fe20000000000 */
[----:B------:R-:W-:Y:S02]  /*2f440*/  FFMA R16, R3, -0.41421356797218322754, R8 ;  /* 0xbed413cd03107823 */ /* 0x000fe40000000008 */
[----:B------:R-:W4:Y:S01]  /*2f450*/  LDL.LU R40, [R1+0x98] ;  /* 0x0000980001287983 */ /* 0x000f220000300800 */
[----:B------:R-:W-:-:S03]  /*2f460*/  FFMA R8, R8, 0.41421356797218322754, R3 ;  /* 0x3ed413cd08087823 */ /* 0x000fc60000000003 */
[----:B------:R-:W4:Y:S04]  /*2f470*/  LDL.LU R32, [R1+0x180] ;  /* 0x0001800001207983 */ /* 0x000f280000300800 */
[----:B------:R-:W0:Y:S01]  /*2f480*/  LDS R3, [R7+0x14] ;  /* 0x0000140007037984 */ /* 0x000e220000000800 */
[----:B------:R-:W-:Y:S01]  /*2f490*/  FFMA R29, R35, -0.19891236722469329834, R20 ;  /* 0xbe4bafaf231d7823 */ /* 0x000fe20000000014 */
[----:B------:R-:W-:Y:S01]  /*2f4a0*/  FFMA R35, R20, 0.19891236722469329834, R35 ;  /* 0x3e4bafaf14237823 */ /* 0x000fe20000000023 */
[C-C-:B------:R-:W-:Y:S01]  /*2f4b0*/  FFMA R20, R12.reuse, -0.70710676908493041992, R15.reuse ;  /* 0xbf3504f30c147823 */ /* 0x140fe2000000000f */
[----:B------:R-:W-:Y:S01]  /*2f4c0*/  FFMA R15, R12, 0.70710676908493041992, R15 ;  /* 0x3f3504f30c0f7823 */ /* 0x000fe2000000000f */
[----:B------:R-:W-:Y:S01]  /*2f4d0*/  FFMA R12, R13, -0.70710676908493041992, R4 ;  /* 0xbf3504f30d0c7823 */ /* 0x000fe20000000004 */
[C-C-:B------:R-:W-:Y:S01]  /*2f4e0*/  FADD R42, R33.reuse, -R5.reuse ;  /* 0x80000005212a7221 */ /* 0x140fe20000000000 */
[----:B------:R-:W4:Y:S01]  /*2f4f0*/  LDL.LU R0, [R1+0x1b0] ;  /* 0x0001b00001007983 */ /* 0x000f220000300800 */
[----:B------:R-:W-:Y:S01]  /*2f500*/  FADD R33, R33, R5 ;  /* 0x0000000521217221 */ /* 0x000fe20000000000 */
[----:B------:R-:W-:-:S02]  /*2f510*/  FFMA R22, R12, 0.66817861795425415039, R20 ;  /* 0x3f2b0dc10c167823 */ /* 0x000fc40000000014 */
[----:B------:R-:W4:Y:S01]  /*2f520*/  LDL.LU R2, [R1+0x100] ;  /* 0x0001000001027983 */ /* 0x000f220000300800 */
[----:B------:R-:W-:Y:S01]  /*2f530*/  FFMA R4, R13, 0.70710676908493041992, R4 ;  /* 0x3f3504f30d047823 */ /* 0x000fe20000000004 */
[----:B------:R-:W-:Y:S02]  /*2f540*/  FFMA R20, R20, -0.66817861795425415039, R12 ;  /* 0xbf2b0dc114147823 */ /* 0x000fe4000000000c */
[----:B------:R-:W4:Y:S04]  /*2f550*/  LDL.LU R14, [R1+0x130] ;  /* 0x00013000010e7983 */ /* 0x000f280000300800 */
[----:B------:R-:W4:Y:S01]  /*2f560*/  LDL.LU R24, [R1+0xdc] ;  /* 0x0000dc0001187983 */ /* 0x000f220000300800 */
[C-C-:B0-----:R-:W-:Y:S01]  /*2f570*/  FADD R5, R31.reuse, -R3.reuse ;  /* 0x800000031f057221 */ /* 0x141fe20000000000 */
[----:B------:R-:W-:-:S02]  /*2f580*/  FADD R3, R31, R3 ;  /* 0x000000031f037221 */ /* 0x000fc40000000000 */
[----:B------:R-:W4:Y:S01]  /*2f590*/  LDL.LU R31, [R1+0x150] ;  /* 0x00015000011f7983 */ /* 0x000f220000300800 */
[C-C-:B---3--:R-:W-:Y:S01]  /*2f5a0*/  FADD R12, -R38.reuse, R61.reuse ;  /* 0x0000003d260c7221 */ /* 0x148fe20000000100 */
[----:B------:R-:W-:Y:S02]  /*2f5b0*/  FADD R13, R38, R61 ;  /* 0x0000003d260d7221 */ /* 0x000fe40000000000 */
[----:B------:R-:W3:Y:S04]  /*2f5c0*/  LDL.LU R61, [R1+0xc4] ;  /* 0x0000c400013d7983 */ /* 0x000ee80000300800 */
[----:B------:R-:W3:Y:S01]  /*2f5d0*/  LDL.LU R38, [R1+0x19c] ;  /* 0x00019c0001267983 */ /* 0x000ee20000300800 */
[----:B------:R-:W-:Y:S01]  /*2f5e0*/  FFMA R26, R4, -0.19891236722469329834, R15 ;  /* 0xbe4bafaf041a7823 */ /* 0x000fe2000000000f */
[----:B------:R-:W-:Y:S01]  /*2f5f0*/  FFMA R15, R15, 0.19891236722469329834, R4 ;  /* 0x3e4bafaf0f0f7823 */ /* 0x000fe20000000004 */
[C-C-:B--2---:R-:W-:Y:S01]  /*2f600*/  FADD R11, R30.reuse, -R41.reuse ;  /* 0x800000291e0b7221 */ /* 0x144fe20000000000 */
[----:B------:R-:W-:Y:S01]  /*2f610*/  FADD R4, R30, R41 ;  /* 0x000000291e047221 */ /* 0x000fe20000000000 */
[C-C-:B----4-:R-:W-:Y:S01]  /*2f620*/  FADD R19, R32.reuse, R40.reuse ;  /* 0x0000002820137221 */ /* 0x150fe20000000000 */
        /* <DEDUP_REMOVED lines=10> */
[C---:B------:R-:W-:Y:S01]  /*2f6d0*/  FADD R41, R32.reuse, -R13 ;  /* 0x8000000d20297221 */ /* 0x040fe20000000000 */
        /* <DEDUP_REMOVED lines=13> */
[C---:B------:R-:W-:Y:S01]  /*2f7b0*/  FADD R13, R31.reuse, -R24 ;  /* 0x800000181f0d7221 */ /* 0x040fe20000000000 */
[C-C-:B0-----:R-:W-:Y:S01]  /*2f7c0*/  FADD R7, R0.reuse, -R4.reuse ;  /* 0x8000000400077221 */ /* 0x141fe20000000000 */
[----:B------:R-:W-:Y:S01]  /*2f7d0*/  FADD R4, R0, R4 ;  /* 0x0000000400047221 */ /* 0x000fe20000000000 */
[----:B--2---:R-:W-:Y:S01]  /*2f7e0*/  FADD R5, R31, R24 ;  /* 0x000000181f057221 */ /* 0x004fe20000000000 */
[C-C-:B---3--:R-:W-:Y:S01]  /*2f7f0*/  FADD R19, R38.reuse, -R61.reuse ;  /* 0x8000003d26137221 */ /* 0x148fe20000000000 */
        /* <DEDUP_REMOVED lines=12> */
[----:B------:R-:W2:Y:S01]  /*2f8c0*/  LDL.LU R61, [R1+0x16c] ;  /* 0x00016c00013d7983 */ /* 0x000ea20000300800 */
[----:B------:R-:W-:Y:S02]  /*2f8d0*/  FADD R5, -R38, R5 ;  /* 0x0000000526057221 */ /* 0x000fe40000000100 */
        /* <DEDUP_REMOVED lines=46> */
[----:B------:R-:W-:-:S03]  /*2fbc0*/  FMUL R53, R48, -1.6629391908645629883 ;  /* 0xbfd4db3130357820 */ /* 0x000fc60000400000 */
[----:B------:R-:W-:Y:S01]  /*2fbd0*/  STL [R1+0x60], R51 ;  /* 0x0000603301007387 */ /* 0x000fe20000100800 */
[----:B0-----:R-:W-:-:S05]  /*2fbe0*/  FMUL R36, R55, 1.8477590084075927734 ;  /* 0x3fec835e37247820 */ /* 0x001fca0000400000 */
[----:B------:R0:W-:Y:S04]  /*2fbf0*/  STL [R1+0x30], R36 ;  /* 0x0000302401007387 */ /* 0x0001e80000100800 */
[----:B------:R-:W-:Y:S04]  /*2fc00*/  STL [R1+0x68], R35 ;  /* 0x0000682301007387 */ /* 0x000fe80000100800 */
[----:B------:R-:W2:Y:S01]  /*2fc10*/  LDL.LU R48, [R1+0x24] ;  /* 0x0000240001307983 */ /* 0x000ea20000300800 */
[----:B0-----:R-:W-:Y:S01]  /*2fc20*/  FMUL R36, R59, 1.4142135381698608398 ;  /* 0x3fb504f33b247820 */ /* 0x001fe20000400000 */
[----:B------:R-:W-:Y:S01]  /*2fc30*/  FMUL R59, R46, 1.8477590084075927734 ;  /* 0x3fec835e2e3b7820 */ /* 0x000fe20000400000 */
[----:B------:R-:W-:Y:S01]  /*2fc40*/  FMUL R46, R18, 1.9615705013275146484 ;  /* 0x3ffb14be122e7820 */ /* 0x000fe20000400000 */
[----:B------:R-:W-:Y:S01]  /*2fc50*/  FMUL R18, R44, 1.8477590084075927734 ;  /* 0x3fec835e2c127820 */ /* 0x000fe20000400000 */
[----:B------:R-:W-:Y:S01]  /*2fc60*/  FMUL R44, R37, 1.4142135381698608398 ;  /* 0x3fb504f3252c7820 */ /* 0x000fe20000400000 */
[----:B------:R-:W-:Y:S01]  /*2fc70*/  FMUL R9, R9, 1.8477590084075927734 ;  /* 0x3fec835e09097820 */ /* 0x000fe20000400000 */
[----:B------:R-:W-:Y:S01]  /*2fc80*/  FMUL R37, R17, 1.9615705013275146484 ;  /* 0x3ffb14be11257820 */ /* 0x000fe20000400000 */
[----:B------:R-:W-:Y:S01]  /*2fc90*/  FMUL R17, R23, 1.8477590084075927734 ;  /* 0x3fec835e17117820 */ /* 0x000fe20000400000 */
[----:B------:R0:W-:Y:S01]  /*2fca0*/  STL [R1+0x70], R46 ;  /* 0x0000702e01007387 */ /* 0x0001e20000100800 */
[----:B------:R-:W-:Y:S01]  /*2fcb0*/  FMUL R23, R10, 1.8477590084075927734 ;  /* 0x3fec835e0a177820 */ /* 0x000fe20000400000 */
[----:B------:R-:W-:Y:S01]  /*2fcc0*/  FMUL R15, R15, 1.9615705013275146484 ;  /* 0x3ffb14be0f0f7820 */ /* 0x000fe20000400000 */
[----:B------:R-:W-:Y:S01]  /*2fcd0*/  FMUL R8, R8, 1.8477590084075927734 ;  /* 0x3fec835e08087820 */ /* 0x000fe20000400000 */
[----:B0-----:R-:W3:Y:S04]  /*2fce0*/  LDL.LU R46, [R1] ;  /* 0x00000000012e7983 */ /* 0x001ee80000300800 */
[----:B------:R-:W4:Y:S04]  /*2fcf0*/  LDL.LU R55, [R1+0x4] ;  /* 0x0000040001377983 */ /* 0x000f280000300800 */
[----:B------:R-:W-:Y:S04]  /*2fd00*/  STL [R1+0x40], R9 ;  /* 0x0000400901007387 */ /* 0x000fe80000100800 */
[----:B------:R-:W-:Y:S04]  /*2fd10*/  STL [R1+0x74], R37 ;  /* 0x0000742501007387 */ /* 0x000fe80000100800 */
[----:B------:R-:W-:Y:S04]  /*2fd20*/  STL [R1+0x48], R23 ;  /* 0x0000481701007387 */ /* 0x000fe80000100800 */
[----:B------:R0:W-:Y:S04]  /*2fd30*/  STL [R1+0x80], R15 ;  /* 0x0000800f01007387 */ /* 0x0001e80000100800 */
[----:B------:R2:W-:Y:S01]  /*2fd40*/  STL [R1+0x58], R8 ;  /* 0x0000580801007387 */ /* 0x0005e20000100800 */
[----:B0-----:R-:W-:-:S03]  /*2fd50*/  FMUL R15, R21, 1.8477590084075927734 ;  /* 0x3fec835e150f7820 */ /* 0x001fc60000400000 */
[----:B------:R-:W4:Y:S01]  /*2fd60*/  LDL.LU R21, [R1+0x260] ;  /* 0x0002600001157983 */ /* 0x000f220000300800 */
[----:B--2---:R-:W-:-:S05]  /*2fd70*/  FMUL R8, R48, 1.9615705013275146484 ;  /* 0x3ffb14be30087820 */ /* 0x004fca0000400000 */
[----:B------:R0:W-:Y:S02]  /*2fd80*/  STL [R1+0x84], R8 ;  /* 0x0000840801007387 */ /* 0x0001e40000100800 */
[----:B0-----:R-:W-:Y:S02]  /*2fd90*/  FMUL R8, R6, 1.8477590084075927734 ;  /* 0x3fec835e06087820 */ /* 0x001fe40000400000 */
[----:B------:R-:W2:Y:S01]  /*2fda0*/  LDL.LU R6, [R1+0x25c] ;  /* 0x00025c0001067983 */ /* 0x000ea20000300800 */
[----:B------:R-:W-:Y:S01]  /*2fdb0*/  FMUL R5, R5, 1.9615705013275146484 ;  /* 0x3ffb14be05057820 */ /* 0x000fe20000400000 */
[----:B------:R-:W-:Y:S02]  /*2fdc0*/  FMUL R3, R3, 1.8477590084075927734 ;  /* 0x3fec835e03037820 */ /* 0x000fe40000400000 */
[----:B------:R0:W-:Y:S01]  /*2fdd0*/  STL [R1+0x24], R8 ;  /* 0x0000240801007387 */ /* 0x0001e20000100800 */
[----:B------:R-:W-:Y:S01]  /*2fde0*/  FMUL R51, R49, 1.4142135381698608398 ;  /* 0x3fb504f331337820 */ /* 0x000fe20000400000 */
[----:B------:R-:W-:-:S02]  /*2fdf0*/  FMUL R9, R43, 1.6629391908645629883 ;  /* 0x3fd4db312b097820 */ /* 0x000fc40000400000 */
[----:B------:R-:W-:Y:S01]  /*2fe00*/  STL [R1+0x88], R5 ;  /* 0x0000880501007387 */ /* 0x000fe20000100800 */
[----:B------:R-:W-:Y:S01]  /*2fe10*/  FMUL R49, R20, -1.6629391908645629883 ;  /* 0xbfd4db3114317820 */ /* 0x000fe20000400000 */
[----:B------:R-:W-:Y:S02]  /*2fe20*/  FMUL R43, R0, 1.4142135381698608398 ;  /* 0x3fb504f3002b7820 */ /* 0x000fe40000400000 */
[----:B------:R1:W-:Y:S01]  /*2fe30*/  STL [R1+0x28], R3 ;  /* 0x0000280301007387 */ /* 0x0003e20000100800 */
[----:B------:R-:W-:Y:S01]  /*2fe40*/  FMUL R20, R31, 1.9615705013275146484 ;  /* 0x3ffb14be1f147820 */ /* 0x000fe20000400000 */
[----:B0-----:R-:W-:Y:S02]  /*2fe50*/  FMUL R8, R14, 1.8477590084075927734 ;  /* 0x3fec835e0e087820 */ /* 0x001fe40000400000 */
[----:B------:R0:W5:Y:S04]  /*2fe60*/  LDL.LU R0, [R1+0x258] ;  /* 0x0002580001007983 */ /* 0x0001680000300800 */
        /* <DEDUP_REMOVED lines=8> */
[----:B------:R-:W-:Y:S01]  /*2fef0*/  FMUL R35, R50, 1.4142135381698608398 ;  /* 0x3fb504f332237820 */ /* 0x000fe20000400000 */
[----:B------:R-:W-:Y:S01]  /*2ff00*/  BSSY.RECONVERGENT B3, `(.L_x_5816) ;  /* 0x0000026000037945 */ /* 0x000fe20003800200 */
[----:B------:R-:W-:Y:S01]  /*2ff10*/  FMUL R50, R34, -1.6629391908645629883 ;  /* 0xbfd4db3122327820 */ /* 0x000fe20000400000 */
[----:B------:R-:W-:Y:S01]  /*2ff20*/  FMUL R34, R39, 1.4142135381698608398 ;  /* 0x3fb504f327227820 */ /* 0x000fe20000400000 */
[----:B------:R-:W-:Y:S01]  /*2ff30*/  FMUL R52, R52, 1.9615705013275146484 ;  /* 0x3ffb14be34347820 */ /* 0x000fe20000400000 */
[----:B------:R-:W-:Y:S01]  /*2ff40*/  FMUL R54, R54, 1.8477590084075927734 ;  /* 0x3fec835e36367820 */ /* 0x000fe20000400000 */
[----:B------:R-:W-:Y:S01]  /*2ff50*/  FMUL R56, R56, 1.6629391908645629883 ;  /* 0x3fd4db3138387820 */ /* 0x000fe20000400000 */
[----:B------:R-:W-:Y:S01]  /*2ff60*/  FMUL R57, R57, -1.6629391908645629883 ;  /* 0xbfd4db3139397820 */ /* 0x000fe20000400000 */
        /* <DEDUP_REMOVED lines=10> */
[----:B------:R-:W-:Y:S01]  /*30010*/  FMUL R16, R16, 1.8477590084075927734 ;  /* 0x3fec835e10107820 */ /* 0x000fe20000400000 */
[----:B------:R-:W-:Y:S01]  /*30020*/  FMUL R11, R11, 1.6629391908645629883 ;  /* 0x3fd4db310b0b7820 */ /* 0x000fe20000400000 */
        /* <DEDUP_REMOVED lines=9> */
[----:B------:R-:W-:Y:S01]  /*300c0*/  FMUL R7, R7, 1.8477590084075927734 ;  /* 0x3fec835e07077820 */ /* 0x000fe20000400000 */
        /* <DEDUP_REMOVED lines=9> */
.L_x_5817:
[----:B------:R-:W-:Y:S05]  /*30160*/  BSYNC.RECONVERGENT B3 ;  /* 0x0000000000037941 */ /* 0x000fea0003800200 */
.L_x_5816:
        /* <DEDUP_REMOVED lines=21> */
.L_x_5819:
[----:B------:R-:W-:Y:S05]  /*302c0*/  BSYNC.RECONVERGENT B3 ;  /* 0x0000000000037941 */ /* 0x000fea0003800200 */
.L_x_5818:
        /* <DEDUP_REMOVED lines=18> */
.L_x_5821:
[----:B------:R-:W-:Y:S05]  /*303f0*/  BSYNC.RECONVERGENT B3 ;  /* 0x0000000000037941 */ /* 0x000fea0003800200 */
.L_x_5820:
        /* <DEDUP_REMOVED lines=19> */
.L_x_5823:
[----:B------:R-:W-:Y:S05]  /*30530*/  BSYNC.RECONVERGENT B3 ;  /* 0x0000000000037941 */ /* 0x000fea0003800200 */
.L_x_5822:
        /* <DEDUP_REMOVED lines=19> */
.L_x_5825:
[----:B------:R-:W-:Y:S05]  /*30670*/  BSYNC.RECONVERGENT B3 ;  /* 0x0000000000037941 */ /* 0x000fea0003800200 */
.L_x_5824:
        /* <DEDUP_REMOVED lines=20> */
.L_x_5827:
[----:B------:R-:W-:Y:S05]  /*307c0*/  BSYNC.RECONVERGENT B3 ;  /* 0x0000000000037941 */ /* 0x000fea0003800200 */
.L_x_5826:
        /* <DEDUP_REMOVED lines=18> */
.L_x_5829:
[----:B------:R-:W-:Y:S05]  /*308f0*/  BSYNC.RECONVERGENT B3 ;  /* 0x0000000000037941 */ /* 0x000fea0003800200 */
.L_x_5828:
        /* <DEDUP_REMOVED lines=19> */
.L_x_5831:
[----:B------:R-:W-:Y:S05]  /*30a30*/  BSYNC.RECONVERGENT B3 ;  /* 0x0000000000037941 */ /* 0x000fea0003800200 */
.L_x_5830:
        /* <DEDUP_REMOVED lines=17> */
.L_x_5833:
[----:B------:R-:W-:Y:S05]  /*30b50*/  BSYNC.RECONVERGENT B3 ;  /* 0x0000000000037941 */ /* 0x000fea0003800200 */
.L_x_5832:
        /* <DEDUP_REMOVED lines=19> */
.L_x_5835:
[----:B------:R-:W-:Y:S05]  /*30c90*/  BSYNC.RECONVERGENT B3 ;  /* 0x0000000000037941 */ /* 0x000fea0003800200 */
.L_x_5834:
        /* <DEDUP_REMOVED lines=18> */
.L_x_5837:
[----:B------:R-:W-:Y:S05]  /*30dc0*/  BSYNC.RECONVERGENT B3 ;  /* 0x0000000000037941 */ /* 0x000fea0003800200 */
.L_x_5836:
        /* <DEDUP_REMOVED lines=19> */
.L_x_5839:
[----:B------:R-:W-:Y:S05]  /*30f00*/  BSYNC.RECONVERGENT B3 ;  /* 0x0000000000037941 */ /* 0x000fea0003800200 */
.L_x_5838:
        /* <DEDUP_REMOVED lines=19> */
.L_x_5841:
[----:B------:R-:W-:Y:S05]  /*31040*/  BSYNC.RECONVERGENT B3 ;  /* 0x0000000000037941 */ /* 0x000fea0003800200 */
.L_x_5840:
        /* <DEDUP_REMOVED lines=20> */
.L_x_5843:
[----:B------:R-:W-:Y:S05]  /*31190*/  BSYNC.RECONVERGENT B3 ;  /* 0x0000000000037941 */ /* 0x000fea0003800200 */
.L_x_5842:
        /* <DEDUP_REMOVED lines=18> */
.L_x_5845:
[----:B------:R-:W-:Y:S05]  /*312c0*/  BSYNC.RECONVERGENT B3 ;  /* 0x0000000000037941 */ /* 0x000fea0003800200 */
.L_x_5844:
        /* <DEDUP_REMOVED lines=19> */
.L_x_5847:
[----:B------:R-:W-:Y:S05]  /*31400*/  BSYNC.RECONVERGENT B3 ;  /* 0x0000000000037941 */ /* 0x000fea0003800200 */
.L_x_5846:
        /* <DEDUP_REMOVED lines=17> */
.L_x_5849:
[----:B------:R-:W-:Y:S05]  /*31520*/  BSYNC.RECONVERGENT B3 ;  /* 0x0000000000037941 */ /* 0x000fea0003800200 */
.L_x_5848:
        /* <DEDUP_REMOVED lines=19> */
.L_x_5851:
[----:B------:R-:W-:Y:S05]  /*31660*/  BSYNC.RECONVERGENT B3 ;  /* 0x0000000000037941 */ /* 0x000fea0003800200 */
.L_x_5850:
        /* <DEDUP_REMOVED lines=18> */
.L_x_5853:
[----:B------:R-:W-:Y:S05]  /*31790*/  BSYNC.RECONVERGENT B3 ;  /* 0x0000000000037941 */ /* 0x000fea0003800200 */
.L_x_5852:
        /* <DEDUP_REMOVED lines=19> */
.L_x_5855:
[----:B------:R-:W-:Y:S05]  /*318d0*/  BSYNC.RECONVERGENT B3 ;  /* 0x0000000000037941 */ /* 0x000fea0003800200 */
.L_x_5854:
        /* <DEDUP_REMOVED lines=19> */
.L_x_5857:
[----:B------:R-:W-:Y:S05]  /*31a10*/  BSYNC.RECONVERGENT B3 ;  /* 0x0000000000037941 */ /* 0x000fea0003800200 */
.L_x_5856:
        /* <DEDUP_REMOVED lines=21> */
.L_x_5859:
[----:B------:R-:W-:Y:S05]  /*31b70*/  BSYNC.RECONVERGENT B3 ;  /* 0x0000000000037941 */ /* 0x000fea0003800200 */
.L_x_5858:
        /* <DEDUP_REMOVED lines=18> */
.L_x_5861:
[----:B------:R-:W-:Y:S05]  /*31ca0*/  BSYNC.RECONVERGENT B3 ;  /* 0x0000000000037941 */ /* 0x000fea0003800200 */
.L_x_5860:
        /* <DEDUP_REMOVED lines=19> */
.L_x_5863:
[----:B------:R-:W-:Y:S05]  /*31de0*/  BSYNC.RECONVERGENT B3 ;  /* 0x0000000000037941 */ /* 0x000fea0003800200 */
.L_x_5862:
        /* <DEDUP_REMOVED lines=17> */
.L_x_5865:
[----:B------:R-:W-:Y:S05]  /*31f00*/  BSYNC.RECONVERGENT B3 ;  /* 0x0000000000037941 */ /* 0x000fea0003800200 */
.L_x_5864:
        /* <DEDUP_REMOVED lines=19> */
.L_x_5867:
[----:B------:R-:W-:Y:S05]  /*32040*/  BSYNC.RECONVERGENT B3 ;  /* 0x0000000000037941 */ /* 0x000fea0003800200 */
.L_x_5866:
        /* <DEDUP_REMOVED lines=18> */
.L_x_5869:
[----:B------:R-:W-:Y:S05]  /*32170*/  BSYNC.RECONVERGENT B3 ;  /* 0x0000000000037941 */ /* 0x000fea0003800200 */
.L_x_5868:
        /* <DEDUP_REMOVED lines=19> */
.L_x_5871:
[----:B------:R-:W-:Y:S05]  /*322b0*/  BSYNC.RECONVERGENT B3 ;  /* 0x0000000000037941 */ /* 0x000fea0003800200 */
.L_x_5870:
        /* <DEDUP_REMOVED lines=20> */
.L_x_5873:
[----:B------:R-:W-:Y:S05]  /*32400*/  BSYNC.RECONVERGENT B3 ;  /* 0x0000000000037941 */ /* 0x000fea0003800200 */
.L_x_5872:
        /* <DEDUP_REMOVED lines=19> */
.L_x_5875:
[----:B------:R-:W-:Y:S05]  /*32540*/  BSYNC.RECONVERGENT B3 ;  /* 0x0000000000037941 */ /* 0x000fea0003800200 */
.L_x_5874:
        /* <DEDUP_REMOVED lines=18> */
.L_x_5877:
[----:B------:R-:W-:Y:S05]  /*32670*/  BSYNC.RECONVERGENT B3 ;  /* 0x0000000000037941 */ /* 0x000fea0003800200 */
.L_x_5876:
[----:B------:R-:W2:Y:S01]  /*32680*/  LDL.LU R0, [R1+0xa4] ;  /* 0x0000a40001007983 */ /* 0x000ea20000300800 */
[----:B------:R-:W-:Y:S01]  /*32690*/  FFMA R43, R6, R6, R43 ;  /* 0x00000006062b7223 */ /* 0x000fe2000000002b */
        /* <DEDUP_REMOVED lines=18> */
.L_x_5879:
[----:B------:R-:W-:Y:S05]  /*327c0*/  BSYNC.RECONVERGENT B3 ;  /* 0x0000000000037941 */ /* 0x000fea0003800200 */
.L_x_5878:
        /* <DEDUP_REMOVED lines=18> */
.L_x_5881:
[----:B------:R-:W-:Y:S05]  /*328f0*/  BSYNC.RECONVERGENT B3 ;  /* 0x0000000000037941 */ /* 0x000fea0003800200 */
.L_x_5880:
        /* <DEDUP_REMOVED lines=19> */
.L_x_5883:
[----:B------:R-:W-:Y:S05]  /*32a30*/  BSYNC.RECONVERGENT B3 ;  /* 0x0000000000037941 */ /* 0x000fea0003800200 */
.L_x_5882:
        /* <DEDUP_REMOVED lines=18> */
.L_x_5885:
[----:B------:R-:W-:Y:S05]  /*32b60*/  BSYNC.RECONVERGENT B3 ;  /* 0x0000000000037941 */ /* 0x000fea0003800200 */
.L_x_5884:
        /* <DEDUP_REMOVED lines=19> */
.L_x_5887:
[----:B------:R-:W-:Y:S05]  /*32ca0*/  BSYNC.RECONVERGENT B3 ;  /* 0x0000000000037941 */ /* 0x000fea0003800200 */
.L_x_5886:
        /* <DEDUP_REMOVED lines=19> */
.L_x_5889:
[----:B------:R-:W-:Y:S05]  /*32de0*/  BSYNC.RECONVERGENT B3 ;  /* 0x0000000000037941 */ /* 0x000fea0003800200 */
.L_x_5888:
        /* <DEDUP_REMOVED lines=19> */
.L_x_5891:
[----:B------:R-:W-:Y:S05]  /*32f20*/  BSYNC.RECONVERGENT B3 ;  /* 0x0000000000037941 */ /* 0x000fea0003800200 */
.L_x_5890:
[----:B------:R-:W2:Y:S01]  /*32f30*/  LDL.LU R0, [R1+0x104] ;  /* 0x0001040001007983 */ /* 0x000ea20000300800 */
[----:B------:R-:W-:Y:S01]  /*32f40*/  FMUL R3, R5, R5 ;  /* 0x0000000505037220 */ /* 0x000fe20000400000 */
[----:B------:R-:W-:Y:S01]  /*32f50*/  BSSY.RECONVERGENT B3, `(.L_x_5892) ;  /* 0x0000010000037945 */ /* 0x000fe20003800200 */
[-C--:B--2---:R-:W-:Y:S01]  /*32f60*/  FMUL R44, R0, R41.reuse ;  /* 0x00000029002c7220 */ /* 0x084fe20000400000 */
[----:B------:R-:W-:Y:S01]  /*32f70*/  FFMA R41, R41, R41, R43 ;  /* 0x0000002929297223 */ /* 0x000fe2000000002b */
        /* <DEDUP_REMOVED lines=13> */
.L_x_5893:
[----:B------:R-:W-:Y:S05]  /*33050*/  BSYNC.RECONVERGENT B3 ;  /* 0x0000000000037941 */ /* 0x000fea0003800200 */
.L_x_5892:
        /* <DEDUP_REMOVED lines=20> */
.L_x_5895:
[----:B------:R-:W-:Y:S05]  /*331a0*/  BSYNC.RECONVERGENT B3 ;  /* 0x0000000000037941 */ /* 0x000fea0003800200 */
.L_x_5894:
        /* <DEDUP_REMOVED lines=19> */
.L_x_5897:
[----:B------:R-:W-:Y:S05]  /*332e0*/  BSYNC.RECONVERGENT B3 ;  /* 0x0000000000037941 */ /* 0x000fea0003800200 */
.L_x_5896:
        /* <DEDUP_REMOVED lines=19> */
.L_x_5899:
[----:B------:R-:W-:Y:S05]  /*33420*/  BSYNC.RECONVERGENT B3 ;  /* 0x0000000000037941 */ /* 0x000fea0003800200 */
.L_x_5898:
        /* <DEDUP_REMOVED lines=18> */
.L_x_5901:
[----:B------:R-:W-:Y:S05]  /*33550*/  BSYNC.RECONVERGENT B3 ;  /* 0x0000000000037941 */ /* 0x000fea0003800200 */
.L_x_5900:
        /* <DEDUP_REMOVED lines=19> */
.L_x_5903:
[----:B------:R-:W-:Y:S05]  /*33690*/  BSYNC.RECONVERGENT B3 ;  /* 0x0000000000037941 */ /* 0x000fea0003800200 */
.L_x_5902:
        /* <DEDUP_REMOVED lines=19> */
.L_x_5905:
[----:B------:R-:W-:Y:S05]  /*337d0*/  BSYNC.RECONVERGENT B3 ;  /* 0x0000000000037941 */ /* 0x000fea0003800200 */
.L_x_5904:
        /* <DEDUP_REMOVED lines=21> */
.L_x_5907:
[----:B------:R-:W-:Y:S05]  /*33930*/  BSYNC.RECONVERGENT B3 ;  /* 0x0000000000037941 */ /* 0x000fea0003800200 */
.L_x_5906:
        /* <DEDUP_REMOVED lines=18> */
.L_x_5909:
[----:B------:R-:W-:Y:S05]  /*33a60*/  BSYNC.RECONVERGENT B3 ;  /* 0x0000000000037941 */ /* 0x000fea0003800200 */
.L_x_5908:
        /* <DEDUP_REMOVED lines=19> */
.L_x_5911:
[----:B------:R-:W-:Y:S05]  /*33ba0*/  BSYNC.RECONVERGENT B3 ;  /* 0x0000000000037941 */ /* 0x000fea0003800200 */
.L_x_5910:
        /* <DEDUP_REMOVED lines=19> */
.L_x_5913:
[----:B------:R-:W-:Y:S05]  /*33ce0*/  BSYNC.RECONVERGENT B3 ;  /* 0x0000000000037941 */ /* 0x000fea0003800200 */
.L_x_5912:
        /* <DEDUP_REMOVED lines=20> */
.L_x_5915:
[----:B------:R-:W-:Y:S05]  /*33e30*/  BSYNC.RECONVERGENT B3 ;  /* 0x0000000000037941 */ /* 0x000fea0003800200 */
.L_x_5914:
        /* <DEDUP_REMOVED lines=20> */
.L_x_5917:
[----:B------:R-:W-:Y:S05]  /*33f80*/  BSYNC.RECONVERGENT B3 ;  /* 0x0000000000037941 */ /* 0x000fea0003800200 */
.L_x_5916:
        /* <DEDUP_REMOVED lines=21> */
.L_x_5919:
[----:B------:R-:W-:Y:S05]  /*340e0*/  BSYNC.RECONVERGENT B3 ;  /* 0x0000000000037941 */ /* 0x000fea0003800200 */
.L_x_5918:
        /* <DEDUP_REMOVED lines=20> */
.L_x_5921:
[----:B------:R-:W-:Y:S05]  /*34230*/  BSYNC.RECONVERGENT B3 ;  /* 0x0000000000037941 */ /* 0x000fea0003800200 */
.L_x_5920:
        /* <DEDUP_REMOVED lines=21> */
.L_x_5923:
[----:B------:R-:W-:Y:S05]  /*34390*/  BSYNC.RECONVERGENT B3 ;  /* 0x0000000000037941 */ /* 0x000fea0003800200 */
.L_x_5922:
        /* <DEDUP_REMOVED lines=19> */
.L_x_5925:
[----:B------:R-:W-:Y:S05]  /*344d0*/  BSYNC.RECONVERGENT B3 ;  /* 0x0000000000037941 */ /* 0x000fea0003800200 */
.L_x_5924:
        /* <DEDUP_REMOVED lines=20> */
.L_x_5927:
[----:B------:R-:W-:Y:S05]  /*34620*/  BSYNC.RECONVERGENT B3 ;  /* 0x0000000000037941 */ /* 0x000fea0003800200 */
.L_x_5926:
        /* <DEDUP_REMOVED lines=19> */
.L_x_5929:
[----:B------:R-:W-:Y:S05]  /*34760*/  BSYNC.RECONVERGENT B3 ;  /* 0x0000000000037941 */ /* 0x000fea0003800200 */
.L_x_5928:
        /* <DEDUP_REMOVED lines=21> */
.L_x_5931:
[----:B------:R-:W-:Y:S05]  /*348c0*/  BSYNC.RECONVERGENT B3 ;  /* 0x0000000000037941 */ /* 0x000fea0003800200 */
.L_x_5930:
        /* <DEDUP_REMOVED lines=20> */
.L_x_5933:
[----:B------:R-:W-:Y:S05]  /*34a10*/  BSYNC.RECONVERGENT B3 ;  /* 0x0000000000037941 */ /* 0x000fea0003800200 */
.L_x_5932:
        /* <DEDUP_REMOVED lines=21> */
.L_x_5935:
[----:B------:R-:W-:Y:S05]  /*34b70*/  BSYNC.RECONVERGENT B3 ;  /* 0x0000000000037941 */ /* 0x000fea0003800200 */
.L_x_5934:
        /* <DEDUP_REMOVED lines=21> */
.L_x_5937:
[----:B------:R-:W-:Y:S05]  /*34cd0*/  BSYNC.RECONVERGENT B3 ;  /* 0x0000000000037941 */ /* 0x000fea0003800200 */
.L_x_5936:
        /* <DEDUP_REMOVED lines=21> */
.L_x_5939:
[----:B------:R-:W-:Y:S05]  /*34e30*/  BSYNC.RECONVERGENT B3 ;  /* 0x0000000000037941 */ /* 0x000fea0003800200 */
.L_x_5938:
        /* <DEDUP_REMOVED lines=20> */
.L_x_5941:
[----:B------:R-:W-:Y:S05]  /*34f80*/  BSYNC.RECONVERGENT B3 ;  /* 0x0000000000037941 */ /* 0x000fea0003800200 */
.L_x_5940:
        /* <DEDUP_REMOVED lines=21> */
.L_x_5943:
[----:B------:R-:W-:Y:S05]  /*350e0*/  BSYNC.RECONVERGENT B3 ;  /* 0x0000000000037941 */ /* 0x000fea0003800200 */
.L_x_5942:
        /* <DEDUP_REMOVED lines=11> */
.L_x_7928:
        /* <DEDUP_REMOVED lines=10> */
.L_x_5946:
[----:B------:R-:W1:Y:S02]  /*35240*/  MUFU.RCP R3, R0 ;  /* 0x0000000000037308 */ /* 0x000e640000001000 */
[----:B-1----:R-:W-:-:S04]  /*35250*/  FFMA R0, R0, R3, -1 ;  /* 0xbf80000000007423 */ /* 0x002fc80000000003 */
[----:B------:R-:W-:-:S04]  /*35260*/  FADD.FTZ R0, -R0, -RZ ;  /* 0x800000ff00007221 */ /* 0x000fc80000010100 */
[----:B------:R-:W-:-:S07]  /*35270*/  FFMA R3, R3, R0, R3 ;  /* 0x0000000003037223 */ /* 0x000fce0000000003 */
.L_x_5947:
[----:B------:R-:W-:Y:S05]  /*35280*/  BSYNC.RECONVERGENT B1 ;  /* 0x0000000000017941 */ /* 0x000fea0003800200 */
.L_x_5945:
        /* <DEDUP_REMOVED lines=13> */
[----:B--2---:R-:W-:-:S04]  /*35360*/  FMUL R0, R0, 1.4142135381698608398 ;  /* 0x3fb504f300007820 */ /* 0x004fc80000400000 */
[C-C-:B------:R-:W-:Y:S01]  /*35370*/  FFMA R6, R37.reuse, 1.4142135381698608398, R0.reuse ;  /* 0x3fb504f325067823 */ /* 0x140fe20000000000 */
[----:B------:R-:W-:-:S03]  /*35380*/  FFMA R0, R37, 1.4142135381698608398, -R0 ;  /* 0x3fb504f325007823 */ /* 0x000fc60000000800 */
[C-C-:B------:R-:W-:Y:S01]  /*35390*/  FFMA R37, R23.reuse, 1.8477590084075927734, R6.reuse ;  /* 0x3fec835e17257823 */ /* 0x140fe20000000006 */
[----:B------:R-:W-:Y:S01]  /*353a0*/  FFMA R6, R23, -1.8477590084075927734, R6 ;  /* 0xbfec835e17067823 */ /* 0x000fe20000000006 */
[----:B------:R-:W-:Y:S01]  /*353b0*/  FFMA R23, R31, 0.19891236722469329834, R41 ;  /* 0x3e4bafaf1f177823 */ /* 0x000fe20000000029 */
[----:B------:R-:W-:Y:S01]  /*353c0*/  FFMA R41, R41, -0.19891236722469329834, R31 ;  /* 0xbe4bafaf29297823 */ /* 0x000fe2000000001f */
[----:B------:R-:W-:Y:S02]  /*353d0*/  FFMA R39, R32, -1.8477590084075927734, R0 ;  /* 0xbfec835e20277823 */ /* 0x000fe40000000000 */
[C-C-:B------:R-:W-:Y:S01]  /*353e0*/  FFMA R36, R23.reuse, -1.9615705013275146484, R37.reuse ;  /* 0xbffb14be17247823 */ /* 0x140fe20000000025 */
[----:B------:R-:W-:Y:S01]  /*353f0*/  FFMA R37, R23, 1.9615705013275146484, R37 ;  /* 0x3ffb14be17257823 */ /* 0x000fe20000000025 */
[----:B------:R-:W-:Y:S01]  /*35400*/  FFMA R23, R22, 0.66817861795425415039, R21 ;  /* 0x3f2b0dc116177823 */ /* 0x000fe20000000015 */
[----:B------:R-:W-:Y:S01]  /*35410*/  FFMA R40, R41, -1.9615705013275146484, R6 ;  /* 0xbffb14be29287823 */ /* 0x000fe20000000006 */
[----:B------:R-:W-:Y:S01]  /*35420*/  FFMA R0, R32, 1.8477590084075927734, R0 ;  /* 0x3fec835e20007823 */ /* 0x000fe20000000000 */
[----:B------:R-:W-:Y:S01]  /*35430*/  FFMA R21, R21, -0.66817861795425415039, R22 ;  /* 0xbf2b0dc115157823 */ /* 0x000fe20000000016 */
[----:B------:R-:W-:Y:S01]  /*35440*/  FFMA R41, R41, 1.9615705013275146484, R6 ;  /* 0x3ffb14be29297823 */ /* 0x000fe20000000006 */
[----:B---3--:R-:W-:-:S02]  /*35450*/  FMUL R6, R42, 1.4142135381698608398 ;  /* 0x3fb504f32a067820 */ /* 0x008fc40000400000 */
[C-C-:B------:R-:W-:Y:S01]  /*35460*/  FFMA R42, R21.reuse, -1.6629391908645629883, R0.reuse ;  /* 0xbfd4db31152a7823 */ /* 0x140fe20000000000 */
[----:B------:R-:W-:Y:S01]  /*35470*/  FFMA R43, R21, 1.6629391908645629883, R0 ;  /* 0x3fd4db31152b7823 */ /* 0x000fe20000000000 */
[C-C-:B------:R-:W-:Y:S01]  /*35480*/  FFMA R0, R30.reuse, 1.4142135381698608398, R6.reuse ;  /* 0x3fb504f31e007823 */ /* 0x140fe20000000006 */
[C-C-:B0-----:R-:W-:Y:S01]  /*35490*/  FFMA R38, R23.reuse, -1.6629391908645629883, R39.reuse ;  /* 0xbfd4db3117267823 */ /* 0x141fe20000000027 */
[----:B------:R-:W-:Y:S01]  /*354a0*/  FFMA R30, R30, 1.4142135381698608398, -R6 ;  /* 0x3fb504f31e1e7823 */ /* 0x000fe20000000806 */
[----:B------:R-:W-:Y:S01]  /*354b0*/  FFMA R39, R23, 1.6629391908645629883, R39 ;  /* 0x3fd4db3117277823 */ /* 0x000fe20000000027 */
[C-C-:B------:R-:W-:Y:S01]  /*354c0*/  FFMA R6, R26.reuse, 0.000244140625, R27.reuse ;  /* 0x398000001a067823 */ /* 0x140fe2000000001b */
[----:B------:R-:W-:-:S03]  /*354d0*/  FFMA R23, R26, -0.000244140625, R27 ;  /* 0xb98000001a177823 */ /* 0x000fc6000000001b */
[----:B------:R-:W-:Y:S01]  /*354e0*/  FMUL R6, R6, 0.70710676908493041992 ;  /* 0x3f3504f306067820 */ /* 0x000fe20000400000 */
[----:B------:R-:W-:Y:S01]  /*354f0*/  FMUL R23, R23, 0.70710676908493041992 ;  /* 0x3f3504f317177820 */ /* 0x000fe20000400000 */
[----:B------:R-:W-:Y:S02]  /*35500*/  FFMA R22, R25, 0.41421356797218322754, R28 ;  /* 0x3ed413cd19167823 */ /* 0x000fe4000000001c */
[C-C-:B------:R-:W-:Y:S01]  /*35510*/  FFMA R33, R29.reuse, 0.000244140625, R6.reuse ;  /* 0x398000001d217823 */ /* 0x140fe20000000006 */
[----:B------:R-:W-:Y:S01]  /*35520*/  FFMA R21, R29, 0.000244140625, -R6 ;  /* 0x398000001d157823 */ /* 0x000fe20000000806 */
[C-C-:B------:R-:W-:Y:S01]  /*35530*/  FFMA R6, R24.reuse, 0.000244140625, -R23.reuse ;  /* 0x3980000018067823 */ /* 0x140fe20000000817 */
[----:B------:R-:W-:Y:S01]  /*35540*/  FFMA R24, R24, 0.000244140625, R23 ;  /* 0x3980000018187823 */ /* 0x000fe20000000017 */
[C-C-:B------:R-:W-:Y:S01]  /*35550*/  FFMA R29, R22.reuse, 1.8477590084075927734, R0.reuse ;  /* 0x3fec835e161d7823 */ /* 0x140fe20000000000 */
[----:B------:R-:W-:Y:S02]  /*35560*/  FFMA R0, R22, -1.8477590084075927734, R0 ;  /* 0xbfec835e16007823 */ /* 0x000fe40000000000 */
[----:B------:R-:W-:Y:S01]  /*35570*/  FFMA R22, R24, 0.19891236722469329834, R33 ;  /* 0x3e4bafaf18167823 */ /* 0x000fe20000000021 */
[----:B------:R-:W-:Y:S01]  /*35580*/  FFMA R25, R28, 0.41421356797218322754, -R25 ;  /* 0x3ed413cd1c197823 */ /* 0x000fe20000000819 */
[----:B------:R-:W-:-:S02]  /*35590*/  FFMA R33, R33, -0.19891236722469329834, R24 ;  /* 0xbe4bafaf21217823 */ /* 0x000fc40000000018 */
[C-C-:B------:R-:W-:Y:S01]  /*355a0*/  FFMA R28, R22.reuse, -1.9615705013275146484, R29.reuse ;  /* 0xbffb14be161c7823 */ /* 0x140fe2000000001d */
[----:B------:R-:W-:Y:S01]  /*355b0*/  FFMA R29, R22, 1.9615705013275146484, R29 ;  /* 0x3ffb14be161d7823 */ /* 0x000fe2000000001d */
[----:B------:R-:W-:Y:S01]  /*355c0*/  FFMA R31, R25, -1.8477590084075927734, R30 ;  /* 0xbfec835e191f7823 */ /* 0x000fe2000000001e */
[----:B------:R-:W-:Y:S01]  /*355d0*/  FFMA R22, R21, 0.66817861795425415039, R6 ;  /* 0x3f2b0dc115167823 */ /* 0x000fe20000000006 */
[----:B------:R-:W-:Y:S01]  /*355e0*/  FFMA R32, R33, -1.9615705013275146484, R0 ;  /* 0xbffb14be21207823 */ /* 0x000fe20000000000 */
[----:B------:R-:W-:Y:S01]  /*355f0*/  FFMA R25, R25, 1.8477590084075927734, R30 ;  /* 0x3fec835e19197823 */ /* 0x000fe2000000001e */
[----:B------:R-:W-:Y:S01]  /*35600*/  FFMA R6, R6, -0.66817861795425415039, R21 ;  /* 0xbf2b0dc106067823 */ /* 0x000fe20000000015 */
[----:B------:R-:W-:Y:S01]  /*35610*/  FFMA R33, R33, 1.9615705013275146484, R0 ;  /* 0x3ffb14be21217823 */ /* 0x000fe20000000000 */
[----:B----4-:R-:W-:Y:S02]  /*35620*/  FMUL R0, R35, 1.4142135381698608398 ;  /* 0x3fb504f323007820 */ /* 0x010fe40000400000 */
[C-C-:B------:R-:W-:Y:S01]  /*35630*/  FFMA R34, R6.reuse, -1.6629391908645629883, R25.reuse ;  /* 0xbfd4db3106227823 */ /* 0x140fe20000000019 */
[----:B------:R-:W-:Y:S01]  /*35640*/  FFMA R35, R6, 1.6629391908645629883, R25 ;  /* 0x3fd4db3106237823 */ /* 0x000fe20000000019 */
[C-C-:B------:R-:W-:Y:S01]  /*35650*/  FFMA R6, R20.reuse, 1.4142135381698608398, R0.reuse ;  /* 0x3fb504f314067823 */ /* 0x140fe20000000000 */
[----:B------:R-:W-:Y:S01]  /*35660*/  FFMA R0, R20, 1.4142135381698608398, -R0 ;  /* 0x3fb504f314007823 */ /* 0x000fe20000000800 */
[----:B------:R-:W-:Y:S01]  /*35670*/  FFMA R20, R15, 0.41421356797218322754, R18 ;  /* 0x3ed413cd0f147823 */ /* 0x000fe20000000012 */
[----:B------:R-:W-:Y:S01]  /*35680*/  FFMA R15, R18, 0.41421356797218322754, -R15 ;  /* 0x3ed413cd120f7823 */ /* 0x000fe2000000080f */
[C-C-:B------:R-:W-:Y:S01]  /*35690*/  FFMA R18, R16.reuse, 0.000244140625, R17.reuse ;  /* 0x3980000010127823 */ /* 0x140fe20000000011 */
[----:B------:R-:W-:-:S03]  /*356a0*/  FFMA R17, R16, -0.000244140625, R17 ;  /* 0xb980000010117823 */ /* 0x000fc60000000011 */
[----:B------:R-:W-:Y:S01]  /*356b0*/  FMUL R18, R18, 0.70710676908493041992 ;  /* 0x3f3504f312127820 */ /* 0x000fe20000400000 */
[----:B------:R-:W-:-:S03]  /*356c0*/  FMUL R17, R17, 0.70710676908493041992 ;  /* 0x3f3504f311117820 */ /* 0x000fc60000400000 */
[----:B------:R-:W-:Y:S01]  /*356d0*/  FFMA R25, R19, 0.000244140625, R18 ;  /* 0x3980000013197823 */ /* 0x000fe20000000012 */
[C-C-:B------:R-:W-:Y:S01]  /*356e0*/  FFMA R16, R14.reuse, 0.000244140625, -R17.reuse ;  /* 0x398000000e107823 */ /* 0x140fe20000000811 */
[----:B------:R-:W-:Y:S01]  /*356f0*/  FFMA R14, R14, 0.000244140625, R17 ;  /* 0x398000000e0e7823 */ /* 0x000fe20000000011 */
[C-C-:B------:R-:W-:Y:S01]  /*35700*/  FFMA R21, R20.reuse, 1.8477590084075927734, R6.reuse ;  /* 0x3fec835e14157823 */ /* 0x140fe20000000006 */
[----:B------:R-:W-:Y:S02]  /*35710*/  FFMA R6, R20, -1.8477590084075927734, R6 ;  /* 0xbfec835e14067823 */ /* 0x000fe40000000006 */
[----:B------:R-:W-:Y:S01]  /*35720*/  FFMA R17, R14, 0.19891236722469329834, R25 ;  /* 0x3e4bafaf0e117823 */ /* 0x000fe20000000019 */
[----:B------:R-:W-:-:S04]  /*35730*/  FFMA R25, R25, -0.19891236722469329834, R14 ;  /* 0xbe4bafaf19197823 */ /* 0x000fc8000000000e */
[C-C-:B------:R-:W-:Y:S01]  /*35740*/  FFMA R24, R25.reuse, -1.9615705013275146484, R6.reuse ;  /* 0xbffb14be19187823 */ /* 0x140fe20000000006 */
[----:B------:R-:W-:Y:S01]  /*35750*/  FFMA R25, R25, 1.9615705013275146484, R6 ;  /* 0x3ffb14be19197823 */ /* 0x000fe20000000006 */
[----:B------:R-:W-:Y:S02]  /*35760*/  FMUL R6, R60, 1.4142135381698608398 ;  /* 0x3fb504f33c067820 */ /* 0x000fe40000400000 */
[----:B------:R-:W2:Y:S01]  /*35770*/  LDL.LU R60, [R1+0x8] ;  /* 0x00000800013c7983 */ /* 0x000ea20000300800 */
[----:B------:R-:W-:Y:S01]  /*35780*/  FFMA R19, R19, 0.000244140625, -R18 ;  /* 0x3980000013137823 */ /* 0x000fe20000000812 */
[C-C-:B------:R-:W-:Y:S01]  /*35790*/  FFMA R23, R15.reuse, -1.8477590084075927734, R0.reuse ;  /* 0xbfec835e0f177823 */ /* 0x140fe20000000000 */
[----:B------:R-:W-:Y:S02]  /*357a0*/  FFMA R0, R15, 1.8477590084075927734, R0 ;  /* 0x3fec835e0f007823 */ /* 0x000fe40000000000 */
[----:B------:R-:W-:Y:S01]  /*357b0*/  FFMA R14, R19, 0.66817861795425415039, R16 ;  /* 0x3f2b0dc1130e7823 */ /* 0x000fe20000000010 */
[----:B------:R-:W-:-:S04]  /*357c0*/  FFMA R16, R16, -0.66817861795425415039, R19 ;  /* 0xbf2b0dc110107823 */ /* 0x000fc80000000013 */
[C-C-:B------:R-:W-:Y:S01]  /*357d0*/  FFMA R26, R16.reuse, -1.6629391908645629883, R0.reuse ;  /* 0xbfd4db31101a7823 */ /* 0x140fe20000000000 */
[----:B------:R-:W-:Y:S01]  /*357e0*/  FFMA R27, R16, 1.6629391908645629883, R0 ;  /* 0x3fd4db31101b7823 */ /* 0x000fe20000000000 */
[C-C-:B------:R-:W-:Y:S01]  /*357f0*/  FFMA R0, R7.reuse, 1.4142135381698608398, R6.reuse ;  /* 0x3fb504f307007823 */ /* 0x140fe20000000006 */
[----:B------:R-:W-:Y:S01]  /*35800*/  FFMA R7, R7, 1.4142135381698608398, -R6 ;  /* 0x3fb504f307077823 */ /* 0x000fe20000000806 */
[C-C-:B------:R-:W-:Y:S01]  /*35810*/  FFMA R6, R11.reuse, 0.000244140625, R10.reuse ;  /* 0x398000000b067823 */ /* 0x140fe2000000000a */
[----:B------:R-:W-:Y:S01]  /*35820*/  FFMA R10, R11, -0.000244140625, R10 ;  /* 0xb98000000b0a7823 */ /* 0x000fe2000000000a */
[C-C-:B------:R-:W-:Y:S01]  /*35830*/  FFMA R30, R22.reuse, -1.6629391908645629883, R31.reuse ;  /* 0xbfd4db31161e7823 */ /* 0x140fe2000000001f */
[----:B------:R-:W-:Y:S01]  /*35840*/  FFMA R31, R22, 1.6629391908645629883, R31 ;  /* 0x3fd4db31161f7823 */ /* 0x000fe2000000001f */
[----:B------:R-:W-:Y:S01]  /*35850*/  FMUL R6, R6, 0.70710676908493041992 ;  /* 0x3f3504f306067820 */ /* 0x000fe20000400000 */
[C---:B------:R-:W-:Y:S01]  /*35860*/  FFMA R22, R14.reuse, -1.6629391908645629883, R23 ;  /* 0xbfd4db310e167823 */ /* 0x040fe20000000017 */
[C---:B------:R-:W-:Y:S01]  /*35870*/  FFMA R20, R17.reuse, -1.9615705013275146484, R21 ;  /* 0xbffb14be11147823 */ /* 0x040fe20000000015 */
[----:B------:R-:W-:Y:S01]  /*35880*/  FFMA R23, R14, 1.6629391908645629883, R23 ;  /* 0x3fd4db310e177823 */ /* 0x000fe20000000017 */
[----:B------:R-:W-:Y:S01]  /*35890*/  FMUL R10, R10, 0.70710676908493041992 ;  /* 0x3f3504f30a0a7820 */ /* 0x000fe20000400000 */
[----:B------:R-:W-:Y:S01]  /*358a0*/  FFMA R21, R17, 1.9615705013275146484, R21 ;  /* 0x3ffb14be11157823 */ /* 0x000fe20000000015 */
[----:B------:R-:W-:Y:S01]  /*358b0*/  FFMA R14, R12, 0.41421356797218322754, R9 ;  /* 0x3ed413cd0c0e7823 */ /* 0x000fe20000000009 */
[----:B------:R-:W-:Y:S01]  /*358c0*/  FFMA R9, R9, 0.41421356797218322754, -R12 ;  /* 0x3ed413cd09097823 */ /* 0x000fe2000000080c */
[C-C-:B------:R-:W-:Y:S01]  /*358d0*/  FFMA R17, R8.reuse, 0.000244140625, R6.reuse ;  /* 0x3980000008117823 */ /* 0x140fe20000000006 */
[----:B------:R-:W-:Y:S01]  /*358e0*/  FFMA R8, R8, 0.000244140625, -R6 ;  /* 0x3980000008087823 */ /* 0x000fe20000000806 */
[----:B------:R-:W-:Y:S01]  /*358f0*/  FFMA R6, R13, 0.000244140625, -R10 ;  /* 0x398000000d067823 */ /* 0x000fe2000000080a */
[C-C-:B------:R-:W-:Y:S01]  /*35900*/  FFMA R15, R9.reuse, -1.8477590084075927734, R7.reuse ;  /* 0xbfec835e090f7823 */ /* 0x140fe20000000007 */
[----:B------:R-:W-:-:S02]  /*35910*/  FFMA R7, R9, 1.8477590084075927734, R7 ;  /* 0x3fec835e09077823 */ /* 0x000fc40000000007 */
[----:B------:R-:W-:Y:S01]  /*35920*/  FFMA R9, R8, 0.66817861795425415039, R6 ;  /* 0x3f2b0dc108097823 */ /* 0x000fe20000000006 */
[----:B------:R-:W-:Y:S01]  /*35930*/  FFMA R6, R6, -0.66817861795425415039, R8 ;  /* 0xbf2b0dc106067823 */ /* 0x000fe20000000008 */
[----:B------:R-:W-:-:S03]  /*35940*/  FFMA R10, R13, 0.000244140625, R10 ;  /* 0x398000000d0a7823 */ /* 0x000fc6000000000a */
[C-C-:B------:R-:W-:Y:S01]  /*35950*/  FFMA R18, R6.reuse, -1.6629391908645629883, R7.reuse ;  /* 0xbfd4db3106127823 */ /* 0x140fe20000000007 */
[----:B------:R-:W-:Y:S01]  /*35960*/  FFMA R19, R6, 1.6629391908645629883, R7 ;  /* 0x3fd4db3106137823 */ /* 0x000fe20000000007 */
[----:B------:R-:W-:Y:S01]  /*35970*/  FFMA R6, R4, 0.41421356797218322754, R46 ;  /* 0x3ed413cd04067823 */ /* 0x000fe2000000002e */
[----:B------:R-:W-:Y:S01]  /*35980*/  FFMA R46, R46, 0.41421356797218322754, -R4 ;  /* 0x3ed413cd2e2e7823 */ /* 0x000fe20000000804 */
[C-C-:B------:R-:W-:Y:S01]  /*35990*/  FFMA R4, R44.reuse, 0.000244140625, R45.reuse ;  /* 0x398000002c047823 */ /* 0x140fe2000000002d */
[----:B------:R-:W-:Y:S01]  /*359a0*/  FFMA R44, R44, -0.000244140625, R45 ;  /* 0xb98000002c2c7823 */ /* 0x000fe2000000002d */
[--C-:B------:R-:W-:Y:S01]  /*359b0*/  FFMA R13, R14, 1.8477590084075927734, R0.reuse ;  /* 0x3fec835e0e0d7823 */ /* 0x100fe20000000000 */
[----:B------:R-:W-:Y:S01]  /*359c0*/  FFMA R11, R10, 0.19891236722469329834, R17 ;  /* 0x3e4bafaf0a0b7823 */ /* 0x000fe20000000011 */
[----:B------:R-:W-:Y:S01]  /*359d0*/  FMUL R7, R4, 0.70710676908493041992 ;  /* 0x3f3504f304077820 */ /* 0x000fe20000400000 */
[----:B------:R-:W-:Y:S01]  /*359e0*/  FFMA R0, R14, -1.8477590084075927734, R0 ;  /* 0xbfec835e0e007823 */ /* 0x000fe20000000000 */
[----:B------:R-:W-:Y:S01]  /*359f0*/  FFMA R17, R17, -0.19891236722469329834, R10 ;  /* 0xbe4bafaf11117823 */ /* 0x000fe2000000000a */
[C-C-:B------:R-:W-:Y:S01]  /*35a00*/  FFMA R14, R9.reuse, -1.6629391908645629883, R15.reuse ;  /* 0xbfd4db31090e7823 */ /* 0x140fe2000000000f */
[----:B------:R-:W-:Y:S01]  /*35a10*/  FMUL R4, R44, 0.70710676908493041992 ;  /* 0x3f3504f32c047820 */ /* 0x000fe20000400000 */
[----:B------:R-:W-:Y:S01]  /*35a20*/  FFMA R15, R9, 1.6629391908645629883, R15 ;  /* 0x3fd4db31090f7823 */ /* 0x000fe2000000000f */
[----:B------:R-:W-:Y:S01]  /*35a30*/  FMUL R8, R61, 1.4142135381698608398 ;  /* 0x3fb504f33d087820 */ /* 0x000fe20000400000 */
[--C-:B------:R-:W-:Y:S01]  /*35a40*/  FFMA R9, R47, 0.000244140625, R7.reuse ;  /* 0x398000002f097823 */ /* 0x100fe20000000007 */
[--C-:B------:R-:W-:Y:S01]  /*35a50*/  FFMA R16, R17, -1.9615705013275146484, R0.reuse ;  /* 0xbffb14be11107823 */ /* 0x100fe20000000000 */
[----:B------:R-:W-:Y:S01]  /*35a60*/  FFMA R47, R47, 0.000244140625, -R7 ;  /* 0x398000002f2f7823 */ /* 0x000fe20000000807 */
[----:B------:R-:W-:Y:S01]  /*35a70*/  FFMA R17, R17, 1.9615705013275146484, R0 ;  /* 0x3ffb14be11117823 */ /* 0x000fe20000000000 */
[C---:B------:R-:W-:Y:S01]  /*35a80*/  FFMA R7, R5.reuse, 0.000244140625, -R4 ;  /* 0x3980000005077823 */ /* 0x040fe20000000804 */
[C---:B------:R-:W-:Y:S01]  /*35a90*/  FFMA R0, R48.reuse, 1.4142135381698608398, R8 ;  /* 0x3fb504f330007823 */ /* 0x040fe20000000008 */
[----:B------:R-:W-:Y:S01]  /*35aa0*/  FFMA R5, R5, 0.000244140625, R4 ;  /* 0x3980000005057823 */ /* 0x000fe20000000004 */
[----:B------:R-:W-:-:S02]  /*35ab0*/  FFMA R48, R48, 1.4142135381698608398, -R8 ;  /* 0x3fb504f330307823 */ /* 0x000fc40000000808 */
[C-C-:B------:R-:W-:Y:S01]  /*35ac0*/  FFMA R4, R6.reuse, 1.8477590084075927734, R0.reuse ;  /* 0x3fec835e06047823 */ /* 0x140fe20000000000 */
[----:B------:R-:W-:Y:S01]  /*35ad0*/  FFMA R8, R5, 0.19891236722469329834, R9 ;  /* 0x3e4bafaf05087823 */ /* 0x000fe20000000009 */
[----:B------:R-:W-:Y:S01]  /*35ae0*/  FFMA R6, R6, -1.8477590084075927734, R0 ;  /* 0xbfec835e06067823 */ /* 0x000fe20000000000 */
[----:B------:R-:W-:Y:S02]  /*35af0*/  FFMA R10, R47, 0.66817861795425415039, R7 ;  /* 0x3f2b0dc12f0a7823 */ /* 0x000fe40000000007 */
[C-C-:B------:R-:W-:Y:S01]  /*35b00*/  FFMA R0, R8.reuse, -1.9615705013275146484, R4.reuse ;  /* 0xbffb14be08007823 */ /* 0x140fe20000000004 */
[----:B------:R-:W-:Y:S01]  /*35b10*/  FFMA R4, R8, 1.9615705013275146484, R4 ;  /* 0x3ffb14be08047823 */ /* 0x000fe20000000004 */
[----:B------:R-:W-:Y:S01]  /*35b20*/  FFMA R8, R46, -1.8477590084075927734, R48 ;  /* 0xbfec835e2e087823 */ /* 0x000fe20000000030 */
[----:B------:R-:W-:Y:S01]  /*35b30*/  FFMA R9, R9, -0.19891236722469329834, R5 ;  /* 0xbe4bafaf09097823 */ /* 0x000fe20000000005 */
[----:B------:R-:W-:Y:S02]  /*35b40*/  FFMA R47, R7, -0.66817861795425415039, R47 ;  /* 0xbf2b0dc1072f7823 */ /* 0x000fe4000000002f */
[C-C-:B------:R-:W-:Y:S01]  /*35b50*/  FFMA R5, R10.reuse, -1.6629391908645629883, R8.reuse ;  /* 0xbfd4db310a057823 */ /* 0x140fe20000000008 */
[----:B------:R-:W-:Y:S01]  /*35b60*/  FFMA R7, R10, 1.6629391908645629883, R8 ;  /* 0x3fd4db310a077823 */ /* 0x000fe20000000008 */
[C-C-:B------:R-:W-:Y:S01]  /*35b70*/  FFMA R8, R9.reuse, -1.9615705013275146484, R6.reuse ;  /* 0xbffb14be09087823 */ /* 0x140fe20000000006 */
[----:B------:R-:W-:Y:S01]  /*35b80*/  FFMA R9, R9, 1.9615705013275146484, R6 ;  /* 0x3ffb14be09097823 */ /* 0x000fe20000000006 */
[C-C-:B------:R-:W-:Y:S01]  /*35b90*/  FFMA R12, R11.reuse, -1.9615705013275146484, R13.reuse ;  /* 0xbffb14be0b0c7823 */ /* 0x140fe2000000000d */
[----:B------:R-:W-:Y:S01]  /*35ba0*/  FFMA R13, R11, 1.9615705013275146484, R13 ;  /* 0x3ffb14be0b0d7823 */ /* 0x000fe2000000000d */
[----:B------:R-:W-:Y:S01]  /*35bb0*/  FFMA R11, R46, 1.8477590084075927734, R48 ;  /* 0x3fec835e2e0b7823 */ /* 0x000fe20000000030 */
[----:B------:R-:W-:Y:S01]  /*35bc0*/  FFMA R46, R51, -0.000244140625, R52 ;  /* 0xb9800000332e7823 */ /* 0x000fe20000000034 */
[----:B------:R-:W-:-:S03]  /*35bd0*/  FFMA R45, R50, 0.41421356797218322754, R53 ;  /* 0x3ed413cd322d7823 */ /* 0x000fc60000000035 */
[----:B------:R-:W-:Y:S01]  /*35be0*/  FMUL R46, R46, 0.70710676908493041992 ;  /* 0x3f3504f32e2e7820 */ /* 0x000fe20000400000 */
[C-C-:B------:R-:W-:Y:S01]  /*35bf0*/  FFMA R10, R47.reuse, -1.6629391908645629883, R11.reuse ;  /* 0xbfd4db312f0a7823 */ /* 0x140fe2000000000b */
[----:B------:R-:W-:Y:S01]  /*35c00*/  FFMA R11, R47, 1.6629391908645629883, R11 ;  /* 0x3fd4db312f0b7823 */ /* 0x000fe2000000000b */
[----:B------:R-:W-:Y:S01]  /*35c10*/  FFMA R50, R53, 0.41421356797218322754, -R50 ;  /* 0x3ed413cd35327823 */ /* 0x000fe20000000832 */
[----:B--2---:R-:W-:Y:S02]  /*35c20*/  FMUL R44, R60, 1.4142135381698608398 ;  /* 0x3fb504f33c2c7820 */ /* 0x004fe40000400000 */
[----:B------:R-:W2:Y:S02]  /*35c30*/  LDL.LU R60, [R1+0x24] ;  /* 0x00002400013c7983 */ /* 0x000ea40000300800 */
[C-C-:B------:R-:W-:Y:S01]  /*35c40*/  FFMA R6, R55.reuse, 1.4142135381698608398, R44.reuse ;  /* 0x3fb504f337067823 */ /* 0x140fe2000000002c */
[----:B------:R-:W-:Y:S01]  /*35c50*/  FFMA R55, R55, 1.4142135381698608398, -R44 ;  /* 0x3fb504f337377823 */ /* 0x000fe2000000082c */
[----:B------:R-:W-:Y:S01]  /*35c60*/  FFMA R44, R51, 0.000244140625, R52 ;  /* 0x39800000332c7823 */ /* 0x000fe20000000034 */
[----:B------:R-:W3:Y:S03]  /*35c70*/  LDL.LU R53, [R1+0x18] ;  /* 0x0000180001357983 */ /* 0x000ee60000300800 */
[----:B------:R-:W-:Y:S01]  /*35c80*/  FMUL R44, R44, 0.70710676908493041992 ;  /* 0x3f3504f32c2c7820 */ /* 0x000fe20000400000 */
[----:B------:R-:W4:Y:S03]  /*35c90*/  LDL.LU R48, [R1+0x10] ;  /* 0x0000100001307983 */ /* 0x000f260000300800 */
[C-C-:B------:R-:W-:Y:S01]  /*35ca0*/  FFMA R61, R54.reuse, 0.000244140625, R44.reuse ;  /* 0x39800000363d7823 */ /* 0x140fe2000000002c */
[----:B------:R-:W-:Y:S01]  /*35cb0*/  FFMA R54, R54, 0.000244140625, -R44 ;  /* 0x3980000036367823 */ /* 0x000fe2000000082c */
[C-C-:B------:R-:W-:Y:S01]  /*35cc0*/  FFMA R44, R49.reuse, 0.000244140625, -R46.reuse ;  /* 0x39800000312c7823 */ /* 0x140fe2000000082e */
[----:B------:R-:W-:Y:S01]  /*35cd0*/  FFMA R49, R49, 0.000244140625, R46 ;  /* 0x3980000031317823 */ /* 0x000fe2000000002e */
[C-C-:B------:R-:W-:Y:S01]  /*35ce0*/  FFMA R46, R45.reuse, 1.8477590084075927734, R6.reuse ;  /* 0x3fec835e2d2e7823 */ /* 0x140fe20000000006 */
[----:B------:R-:W-:-:S02]  /*35cf0*/  FFMA R6, R45, -1.8477590084075927734, R6 ;  /* 0xbfec835e2d067823 */ /* 0x000fc40000000006 */
[----:B------:R-:W-:-:S04]  /*35d00*/  FFMA R45, R49, 0.19891236722469329834, R61 ;  /* 0x3e4bafaf312d7823 */ /* 0x000fc8000000003d */
[----:B------:R-:W-:-:S05]  /*35d10*/  FFMA R47, R45, -1.9615705013275146484, R46 ;  /* 0xbffb14be2d2f7823 */ /* 0x000fca000000002e */
[----:B------:R0:W-:Y:S04]  /*35d20*/  STL [R1+0x48], R47 ;  /* 0x0000482f01007387 */ /* 0x0001e80000100800 */
[----:B0-----:R-:W5:Y:S01]  /*35d30*/  LDL.LU R47, [R1+0x14] ;  /* 0x00001400012f7983 */ /* 0x001f620000300800 */
[----:B------:R-:W-:Y:S01]  /*35d40*/  FFMA R46, R45, 1.9615705013275146484, R46 ;  /* 0x3ffb14be2d2e7823 */ /* 0x000fe2000000002e */
[----:B------:R-:W-:Y:S01]  /*35d50*/  FFMA R45, R50, -1.8477590084075927734, R55 ;  /* 0xbfec835e322d7823 */ /* 0x000fe20000000037 */
[----:B------:R-:W-:-:S03]  /*35d60*/  FFMA R61, R61, -0.19891236722469329834, R49 ;  /* 0xbe4bafaf3d3d7823 */ /* 0x000fc60000000031 */
[----:B------:R0:W-:Y:S01]  /*35d70*/  STL [R1+0xc], R46 ;  /* 0x00000c2e01007387 */ /* 0x0001e20000100800 */
[----:B------:R-:W-:Y:S01]  /*35d80*/  FFMA R49, R50, 1.8477590084075927734, R55 ;  /* 0x3fec835e32317823 */ /* 0x000fe20000000037 */
[----:B0-----:R-:W-:-:S04]  /*35d90*/  FFMA R46, R54, 0.66817861795425415039, R44 ;  /* 0x3f2b0dc1362e7823 */ /* 0x001fc8000000002c */
[C-C-:B------:R-:W-:Y:S01]  /*35da0*/  FFMA R50, R46.reuse, -1.6629391908645629883, R45.reuse ;  /* 0xbfd4db312e327823 */ /* 0x140fe2000000002d */
[----:B------:R-:W-:Y:S01]  /*35db0*/  FFMA R46, R46, 1.6629391908645629883, R45 ;  /* 0x3fd4db312e2e7823 */ /* 0x000fe2000000002d */
[----:B------:R-:W-:-:S03]  /*35dc0*/  FFMA R45, R61, -1.9615705013275146484, R6 ;  /* 0xbffb14be3d2d7823 */ /* 0x000fc60000000006 */
[----:B------:R0:W-:Y:S04]  /*35dd0*/  STL [R1+0x8], R50 ;  /* 0x0000083201007387 */ /* 0x0001e80000100800 */
[----:B------:R1:W-:Y:S01]  /*35de0*/  STL [R1+0x4], R46 ;  /* 0x0000042e01007387 */ /* 0x0003e20000100800 */
[----:B------:R-:W-:Y:S01]  /*35df0*/  FFMA R44, R44, -0.66817861795425415039, R54 ;  /* 0xbf2b0dc12c2c7823 */ /* 0x000fe20000000036 */
[----:B------:R-:W-:Y:S01]  /*35e00*/  FFMA R61, R61, 1.9615705013275146484, R6 ;  /* 0x3ffb14be3d3d7823 */ /* 0x000fe20000000006 */
[C-C-:B0-----:R-:W-:Y:S01]  /*35e10*/  FFMA R50, R58.reuse, -0.000244140625, R59.reuse ;  /* 0xb98000003a327823 */ /* 0x141fe2000000003b */
[----:B-1----:R-:W-:Y:S01]  /*35e20*/  FFMA R46, R58, 0.000244140625, R59 ;  /* 0x398000003a2e7823 */ /* 0x002fe2000000003b */
[----:B------:R4:W-:Y:S02]  /*35e30*/  STL [R1], R45 ;  /* 0x0000002d01007387 */ /* 0x0009e40000100800 */
[----:B------:R-:W-:Y:S01]  /*35e40*/  FMUL R50, R50, 0.70710676908493041992 ;  /* 0x3f3504f332327820 */ /* 0x000fe20000400000 */
[----:B------:R-:W-:Y:S01]  /*35e50*/  FMUL R46, R46, 0.70710676908493041992 ;  /* 0x3f3504f32e2e7820 */ /* 0x000fe20000400000 */
[----:B------:R-:W5:Y:S01]  /*35e60*/  LDL.LU R59, [R1+0x50] ;  /* 0x00005000013b7983 */ /* 0x000f620000300800 */
[----:B--2---:R-:W-:Y:S01]  /*35e70*/  FMUL R6, R60, 1.4142135381698608398 ;  /* 0x3fb504f33c067820 */ /* 0x004fe20000400000 */
[C-C-:B------:R-:W-:Y:S01]  /*35e80*/  FFMA R60, R44.reuse, -1.6629391908645629883, R49.reuse ;  /* 0xbfd4db312c3c7823 */ /* 0x140fe20000000031 */
[----:B------:R-:W-:Y:S01]  /*35e90*/  FFMA R49, R44, 1.6629391908645629883, R49 ;  /* 0x3fd4db312c317823 */ /* 0x000fe20000000031 */
[----:B----4-:R-:W-:Y:S01]  /*35ea0*/  FFMA R45, R57, 0.41421356797218322754, R48 ;  /* 0x3ed413cd392d7823 */ /* 0x010fe20000000030 */
[----:B------:R-:W-:Y:S01]  /*35eb0*/  FFMA R57, R48, 0.41421356797218322754, -R57 ;  /* 0x3ed413cd30397823 */ /* 0x000fe20000000839 */
[----:B---3--:R-:W-:Y:S01]  /*35ec0*/  FFMA R44, R53, 1.4142135381698608398, R6 ;  /* 0x3fb504f3352c7823 */ /* 0x008fe20000000006 */
[C-C-:B-----5:R-:W-:Y:S01]  /*35ed0*/  FFMA R48, R47.reuse, 0.000244140625, R46.reuse ;  /* 0x398000002f307823 */ /* 0x160fe2000000002e */
        /* <DEDUP_REMOVED lines=10> */
[----:B0-----:R-:W2:Y:S04]  /*35f80*/  LDL.LU R52, [R1+0x40] ;  /* 0x0000400001347983 */ /* 0x001ea80000300800 */
[----:B------:R-:W3:Y:S04]  /*35f90*/  LDL.LU R58, [R1+0x20] ;  /* 0x00002000013a7983 */ /* 0x000ee80000300800 */
[----:B------:R0:W-:Y:S04]  /*35fa0*/  STL [R1+0x34], R48 ;  /* 0x0000343001007387 */ /* 0x0001e80000100800 */
[----:B------:R-:W3:Y:S04]  /*35fb0*/  LDL.LU R56, [R1+0x3c] ;  /* 0x00003c0001387983 */ /* 0x000ee80000300800 */
[----:B------:R-:W4:Y:S04]  /*35fc0*/  LDL.LU R55, [R1+0x44] ;  /* 0x0000440001377983 */ /* 0x000f280000300800 */
[----:B------:R-:W4:Y:S01]  /*35fd0*/  LDL.LU R54, [R1+0x30] ;  /* 0x0000300001367983 */ /* 0x000f220000300800 */
[----:B------:R-:W-:-:S03]  /*35fe0*/  FFMA R6, R53, 1.4142135381698608398, -R6 ;  /* 0x3fb504f335067823 */ /* 0x000fc60000000806 */
[----:B------:R-:W5:Y:S01]  /*35ff0*/  LDL.LU R53, [R1+0x4c] ;  /* 0x00004c0001357983 */ /* 0x000f620000300800 */
[----:B0-----:R-:W-:Y:S01]  /*36000*/  FFMA R48, R57, -1.8477590084075927734, R6 ;  /* 0xbfec835e39307823 */ /* 0x001fe20000000006 */
[----:B------:R-:W-:Y:S01]  /*36010*/  FFMA R50, R47, 0.66817861795425415039, R46 ;  /* 0x3f2b0dc12f327823 */ /* 0x000fe2000000002e */
[----:B------:R-:W-:-:S03]  /*36020*/  FFMA R46, R46, -0.66817861795425415039, R47 ;  /* 0xbf2b0dc12e2e7823 */ /* 0x000fc6000000002f */
[----:B------:R-:W-:-:S05]  /*36030*/  FFMA R47, R50, -1.6629391908645629883, R48 ;  /* 0xbfd4db31322f7823 */ /* 0x000fca0000000030 */
[----:B------:R0:W-:Y:S04]  /*36040*/  STL [R1+0x2c], R47 ;  /* 0x00002c2f01007387 */ /* 0x0001e80000100800 */
[----:B------:R-:W3:Y:S01]  /*36050*/  LDL.LU R51, [R1+0x1c] ;  /* 0x00001c0001337983 */ /* 0x000ee20000300800 */
        /* <DEDUP_REMOVED lines=11> */
[----:B------:R-:W-:Y:S01]  /*36110*/  FMUL R44, R59, 1.4142135381698608398 ;  /* 0x3fb504f33b2c7820 */ /* 0x000fe20000400000 */
[C-C-:B----4-:R-:W-:Y:S01]  /*36120*/  FFMA R46, R54.reuse, 0.000244140625, R55.reuse ;  /* 0x39800000362e7823 */ /* 0x150fe20000000037 */
[----:B0-----:R-:W-:-:S03]  /*36130*/  FFMA R47, R54, -0.000244140625, R55 ;  /* 0xb9800000362f7823 */ /* 0x001fc60000000037 */
[----:B------:R-:W-:Y:S01]  /*36140*/  FMUL R48, R46, 0.70710676908493041992 ;  /* 0x3f3504f32e307820 */ /* 0x000fe20000400000 */
[----:B------:R-:W-:-:S03]  /*36150*/  FMUL R50, R47, 0.70710676908493041992 ;  /* 0x3f3504f32f327820 */ /* 0x000fc60000400000 */
[C-C-:B-----5:R-:W-:Y:S01]  /*36160*/  FFMA R46, R53.reuse, 0.000244140625, R48.reuse ;  /* 0x39800000352e7823 */ /* 0x160fe20000000030 */
[----:B------:R-:W-:Y:S02]  /*36170*/  FFMA R47, R53, 0.000244140625, -R48 ;  /* 0x39800000352f7823 */ /* 0x000fe40000000830 */
[----:B------:R-:W4:Y:S01]  /*36180*/  LDL R53, [R1+0x23c] ;  /* 0x00023c0001357983 */ /* 0x000f220000100800 */
[C-C-:B--2---:R-:W-:Y:S01]  /*36190*/  FFMA R6, R52.reuse, 1.4142135381698608398, R44.reuse ;  /* 0x3fb504f334067823 */ /* 0x144fe2000000002c */
[----:B------:R-:W-:Y:S01]  /*361a0*/  FFMA R44, R52, 1.4142135381698608398, -R44 ;  /* 0x3fb504f3342c7823 */ /* 0x000fe2000000082c */
[----:B---3--:R-:W-:Y:S01]  /*361b0*/  FFMA R52, R58, 0.41421356797218322754, R56 ;  /* 0x3ed413cd3a347823 */ /* 0x008fe20000000038 */
        /* <DEDUP_REMOVED lines=34> */
[----:B----4-:R-:W-:Y:S01]  /*363e0*/  LEA R48, R6, R53, 0x2 ;  /* 0x0000003506307211 */ /* 0x010fe200078e10ff */
        /* <DEDUP_REMOVED lines=810> */
.L_x_7964:
[----:B0-----:R-:W3:Y:S01]  /*39690*/  LDL.LU R31, [R1+0x240] ;  /* 0x00024000011f7983 */ /* 0x001ee20000300800 */
[----:B------:R-:W0:Y:S01]  /*396a0*/  LDCU UR4, c[0x0][0x398] ;  /* 0x00007300ff0477ac */ /* 0x000e220008000800 */
[----:B------:R-:W4:Y:S01]  /*396b0*/  LDC.64 R8, c[0x0][0x380] ;  /* 0x0000e000ff087b82 */ /* 0x000f220000000a00 */
[----:B-----5:R-:W-:-:S07]  /*396c0*/  SHF.R.S32.HI R60, RZ, 0x1f, R2 ;  /* 0x0000001fff3c7819 */ /* 0x020fce0000011402 */
[----:B------:R-:W4:Y:S01]  /*396d0*/  LDC R24, c[0x0][0x3bc] ;  /* 0x0000ef00ff187b82 */ /* 0x000f220000000800 */
[----:B0-----:R-:W-:Y:S01]  /*396e0*/  MOV R0, UR4 ;  /* 0x0000000400007c02 */ /* 0x001fe20008000f00 */
[----:B------:R-:W0:Y:S04]  /*396f0*/  LDCU UR4, c[0x0][0x3bc] ;  /* 0x00007780ff0477ac */ /* 0x000e280008000800 */
[----:B-12---:R-:W-:-:S05]  /*39700*/  IMAD R32, R6, R0, R32 ;  /* 0x0000000006207224 */ /* 0x006fca00078e0220 */
[----:B------:R-:W-:Y:S02]  /*39710*/  SHF.R.S32.HI R33, RZ, 0x1f, R32 ;  /* 0x0000001fff217819 */ /* 0x000fe40000011420 */
[----:B------:R-:W-:Y:S01]  /*39720*/  IADD3 R7, P0, PT, R2, R32, RZ ;  /* 0x0000002002077210 */ /* 0x000fe20007f1e0ff */
[----:B0-----:R-:W-:-:S04]  /*39730*/  FFMA R11, R11, R3, UR4 ;  /* 0x000000040b0b7e23 */ /* 0x001fc80008000003 */
[----:B----4-:R-:W-:Y:S01]  /*39740*/  FADD R34, R11, -R24 ;  /* 0x800000180b227221 */ /* 0x010fe20000000000 */
[----:B---3--:R-:W-:-:S05]  /*39750*/  SHF.L.U32 R26, R31, 0x1, RZ ;  /* 0x000000011f1a7819 */ /* 0x008fca00000006ff */
[----:B------:R-:W-:Y:S01]  /*39760*/  IMAD.WIDE R26, R26, 0x4, R8 ;  /* 0x000000041a1a7825 */ /* 0x000fe200078e0208 */
[----:B------:R-:W-:Y:S02]  /*39770*/  IADD3.X R8, PT, PT, R60, R33, RZ, P0, !PT ;  /* 0x000000213c087210 */ /* 0x000fe400007fe4ff */
[----:B------:R-:W-:-:S04]  /*39780*/  LEA R6, P0, R7, R26, 0x2 ;  /* 0x0000001a07067211 */ /* 0x000fc800078010ff */
[----:B------:R-:W-:-:S08]  /*39790*/  LEA.HI.X R7, R7, R27, R8, 0x2, P0 ;  /* 0x0000001b07077211 */ /* 0x000fd000000f1408 */
[----:B------:R0:W-:Y:S01]  /*397a0*/  ATOM.E.ADD.F32.FTZ.RN.STRONG.GPU P0, RZ, desc[UR8][R6.64], R34 ;  /* 0x8000002206ff79a2 */ /* 0x0001e2000c10f308 */
[----:B------:R-:W-:Y:S01]  /*397b0*/  IADD3 R31, PT, PT, R2, R31, RZ ;  /* 0x0000001f021f7210 */ /* 0x000fe20007ffe0ff */
[----:B------:R-:W-:Y:S03]  /*397c0*/  BSSY.RECONVERGENT B1, `(.L_x_5949) ;  /* 0x0000019000017945 */ /* 0x000fe60003800200 */
        /* <DEDUP_REMOVED lines=8> */
.L_x_5952:
[----:B------:R-:W0:Y:S02]  /*39850*/  LDS R8, [R35] ;  /* 0x0000000023087984 */ /* 0x000e240000000800 */
[----:B0-----:R-:W-:-:S05]  /*39860*/  FADD R9, R34, R8 ;  /* 0x0000000822097221 */ /* 0x001fca0000000000 */
[----:B------:R-:W0:Y:S02]  /*39870*/  ATOMS.CAST.SPIN P0, [R35], R8, R9 ;  /* 0x000000082300758d */ /* 0x000e240001800009 */
[----:B0-----:R-:W-:Y:S05]  /*39880*/  @!P0 BRA `(.L_x_5952) ;  /* 0xfffffffc00f08947 */ /* 0x001fea000383ffff */
[----:B------:R-:W-:Y:S05]  /*39890*/  BRA `(.L_x_5950) ;  /* 0x00000000002c7947 */ /* 0x000fea0003800000 */
.L_x_5951:
[----:B------:R-:W0:Y:S02]  /*398a0*/  QSPC.E.D P0, RZ, [R6] ;  /* 0x0000000006ff73aa */ /* 0x000e240000000700 */
[----:B0-----:R-:W-:Y:S05]  /*398b0*/  @!P0 BRA `(.L_x_5953) ;  /* 0x0000000000188947 */ /* 0x001fea0003800000 */
.L_x_5954:
[----:B------:R-:W2:Y:S02]  /*398c0*/  LD.E R8, [R6] ;  /* 0x0000000006087980 */ /* 0x000ea40000100900 */
[----:B--2---:R-:W-:-:S06]  /*398d0*/  FADD R9, R34, R8 ;  /* 0x0000000822097221 */ /* 0x004fcc0000000000 */
[----:B------:R-:W2:Y:S02]  /*398e0*/  ATOM.E.CAST.SPIN PT, R9, [R6], R8, R9 ;  /* 0x000000080609738b */ /* 0x000ea400019e0109 */
[----:B--2---:R-:W-:-:S13]  /*398f0*/  ISETP.EQ.U32.AND P0, PT, R9, 0x1, PT ;  /* 0x000000010900780c */ /* 0x004fda0003f02070 */
[----:B------:R-:W-:Y:S05]  /*39900*/  @!P0 BRA `(.L_x_5954) ;  /* 0xfffffffc00ec8947 */ /* 0x000fea000383ffff */
[----:B------:R-:W-:Y:S05]  /*39910*/  BRA `(.L_x_5950) ;  /* 0x00000000000c7947 */ /* 0x000fea0003800000 */
.L_x_5953:
[----:B------:R-:W2:Y:S02]  /*39920*/  LD.E R8, desc[UR8][R6.64] ;  /* 0x0000000806087980 */ /* 0x000ea4000c101900 */
[----:B--2---:R-:W-:-:S05]  /*39930*/  FADD R8, R34, R8 ;  /* 0x0000000822087221 */ /* 0x004fca0000000000 */
[----:B------:R0:W-:Y:S02]  /*39940*/  ST.E desc[UR8][R6.64], R8 ;  /* 0x0000000806007985 */ /* 0x0001e4000c101908 */
.L_x_5950:
[----:B------:R-:W-:Y:S05]  /*39950*/  BSYNC.RECONVERGENT B1 ;  /* 0x0000000000017941 */ /* 0x000fea0003800200 */
.L_x_5949:
        /* <DEDUP_REMOVED lines=9> */
.L_x_5958:
[----:B------:R-:W0:Y:S02]  /*399f0*/  LDS R32, [R34] ;  /* 0x0000000022207984 */ /* 0x000e240000000800 */
[----:B0-----:R-:W-:-:S05]  /*39a00*/  FADD R33, R25, R32 ;  /* 0x0000002019217221 */ /* 0x001fca0000000000 */
[----:B------:R-:W0:Y:S02]  /*39a10*/  ATOMS.CAST.SPIN P0, [R34], R32, R33 ;  /* 0x000000202200758d */ /* 0x000e240001800021 */
[----:B0-----:R-:W-:Y:S05]  /*39a20*/  @!P0 BRA `(.L_x_5958) ;  /* 0xfffffffc00f08947 */ /* 0x001fea000383ffff */
[----:B------:R-:W-:Y:S05]  /*39a30*/  BRA `(.L_x_5956) ;  /* 0x00000000002c7947 */ /* 0x000fea0003800000 */
.L_x_5957:
[----:B------:R-:W0:Y:S02]  /*39a40*/  QSPC.E.D P0, RZ, [R8] ;  /* 0x0000000008ff73aa */ /* 0x000e240000000700 */
[----:B0-----:R-:W-:Y:S05]  /*39a50*/  @!P0 BRA `(.L_x_5959) ;  /* 0x0000000000188947 */ /* 0x001fea0003800000 */
.L_x_5960:
[----:B------:R-:W2:Y:S02]  /*39a60*/  LD.E R32, [R8] ;  /* 0x0000000008207980 */ /* 0x000ea40000100900 */
[----:B--2---:R-:W-:-:S06]  /*39a70*/  FADD R33, R25, R32 ;  /* 0x0000002019217221 */ /* 0x004fcc0000000000 */
[----:B------:R-:W2:Y:S02]  /*39a80*/  ATOM.E.CAST.SPIN PT, R33, [R8], R32, R33 ;  /* 0x000000200821738b */ /* 0x000ea400019e0121 */
[----:B--2---:R-:W-:-:S13]  /*39a90*/  ISETP.EQ.U32.AND P0, PT, R33, 0x1, PT ;  /* 0x000000012100780c */ /* 0x004fda0003f02070 */
[----:B------:R-:W-:Y:S05]  /*39aa0*/  @!P0 BRA `(.L_x_5960) ;  /* 0xfffffffc00ec8947 */ /* 0x000fea000383ffff */
[----:B------:R-:W-:Y:S05]  /*39ab0*/  BRA `(.L_x_5956) ;  /* 0x00000000000c7947 */ /* 0x000fea0003800000 */
.L_x_5959:
[----:B------:R-:W2:Y:S02]  /*39ac0*/  LD.E R32, desc[UR8][R8.64] ;  /* 0x0000000808207980 */ /* 0x000ea4000c101900 */
[----:B--2---:R-:W-:-:S05]  /*39ad0*/  FADD R32, R25, R32 ;  /* 0x0000002019207221 */ /* 0x004fca0000000000 */
[----:B------:R0:W-:Y:S02]  /*39ae0*/  ST.E desc[UR8][R8.64], R32 ;  /* 0x0000002008007985 */ /* 0x0001e4000c101908 */
.L_x_5956:
[----:B------:R-:W-:Y:S05]  /*39af0*/  BSYNC.RECONVERGENT B1 ;  /* 0x0000000000017941 */ /* 0x000fea0003800200 */
.L_x_5955:
        /* <DEDUP_REMOVED lines=9> */
.L_x_5964:
[----:B------:R-:W0:Y:S02]  /*39b90*/  LDS R32, [R34] ;  /* 0x0000000022207984 */ /* 0x000e240000000800 */
[----:B0-----:R-:W-:-:S05]  /*39ba0*/  FADD R33, R10, R32 ;  /* 0x000000200a217221 */ /* 0x001fca0000000000 */
[----:B------:R-:W0:Y:S02]  /*39bb0*/  ATOMS.CAST.SPIN P0, [R34], R32, R33 ;  /* 0x000000202200758d */ /* 0x000e240001800021 */
[----:B0-----:R-:W-:Y:S05]  /*39bc0*/  @!P0 BRA `(.L_x_5964) ;  /* 0xfffffffc00f08947 */ /* 0x001fea000383ffff */
[----:B------:R-:W-:Y:S05]  /*39bd0*/  BRA `(.L_x_5962) ;  /* 0x00000000002c7947 */ /* 0x000fea0003800000 */
.L_x_5963:
[----:B------:R-:W0:Y:S02]  /*39be0*/  QSPC.E.D P0, RZ, [R32] ;  /* 0x0000000020ff73aa */ /* 0x000e240000000700 */
[----:B0-----:R-:W-:Y:S05]  /*39bf0*/  @!P0 BRA `(.L_x_5965) ;  /* 0x0000000000188947 */ /* 0x001fea0003800000 */
.L_x_5966:
[----:B------:R-:W2:Y:S02]  /*39c00*/  LD.E R34, [R32] ;  /* 0x0000000020227980 */ /* 0x000ea40000100900 */
[----:B--2---:R-:W-:-:S06]  /*39c10*/  FADD R35, R10, R34 ;  /* 0x000000220a237221 */ /* 0x004fcc0000000000 */
[----:B------:R-:W2:Y:S02]  /*39c20*/  ATOM.E.CAST.SPIN PT, R35, [R32], R34, R35 ;  /* 0x000000222023738b */ /* 0x000ea400019e0123 */
[----:B--2---:R-:W-:-:S13]  /*39c30*/  ISETP.EQ.U32.AND P0, PT, R35, 0x1, PT ;  /* 0x000000012300780c */ /* 0x004fda0003f02070 */
[----:B------:R-:W-:Y:S05]  /*39c40*/  @!P0 BRA `(.L_x_5966) ;  /* 0xfffffffc00ec8947 */ /* 0x000fea000383ffff */
[----:B------:R-:W-:Y:S05]  /*39c50*/  BRA `(.L_x_5962) ;  /* 0x00000000000c7947 */ /* 0x000fea0003800000 */
.L_x_5965:
[----:B------:R-:W2:Y:S02]  /*39c60*/  LD.E R34, desc[UR8][R32.64] ;  /* 0x0000000820227980 */ /* 0x000ea4000c101900 */
[----:B--2---:R-:W-:-:S05]  /*39c70*/  FADD R34, R10, R34 ;  /* 0x000000220a227221 */ /* 0x004fca0000000000 */
[----:B------:R0:W-:Y:S02]  /*39c80*/  ST.E desc[UR8][R32.64], R34 ;  /* 0x0000002220007985 */ /* 0x0001e4000c101908 */
.L_x_5962:
[----:B------:R-:W-:Y:S05]  /*39c90*/  BSYNC.RECONVERGENT B1 ;  /* 0x0000000000017941 */ /* 0x000fea0003800200 */
.L_x_5961:
[----:B0-----:R-:W-:-:S05]  /*39ca0*/  IMAD.WIDE R32, R0, 0x4, R8 ;  /* 0x0000000400207825 */ /* 0x001fca00078e0208 */
[----:B------:R0:W-:Y:S01]  /*39cb0*/  ATOM.E.ADD.F32.FTZ.RN.STRONG.GPU P0, RZ, desc[UR8][R32.64], R25 ;  /* 0x8000001920ff79a2 */ /* 0x0001e2000c10f308 */
[----:B------:R-:W-:Y:S04]  /*39cc0*/  BSSY.RECONVERGENT B1, `(.L_x_5967) ;  /* 0x0000015000017945 */ /* 0x000fe80003800200 */
[----:B0-----:R-:W-:Y:S05]  /*39cd0*/  @P0 BRA `(.L_x_5968) ;  /* 0x00000000004c0947 */ /* 0x001fea0003800000 */
[----:B------:R-:W0:Y:S02]  /*39ce0*/  QSPC.E.S P0, RZ, [R32] ;  /* 0x0000000020ff73aa */ /* 0x000e240000000500 */
[----:B0-----:R-:W-:Y:S05]  /*39cf0*/  @!P0 BRA `(.L_x_5969) ;  /* 0x0000000000188947 */ /* 0x001fea0003800000 */
[----:B------:R-:W-:-:S07]  /*39d00*/  MOV R10, R32 ;  /* 0x00000020000a7202 */ /* 0x000fce0000000f00 */
.L_x_5970:
[----:B------:R-:W0:Y:S02]  /*39d10*/  LDS R32, [R10] ;  /* 0x000000000a207984 */ /* 0x000e240000000800 */
[----:B0-----:R-:W-:-:S05]  /*39d20*/  FADD R33, R25, R32 ;  /* 0x0000002019217221 */ /* 0x001fca0000000000 */
[----:B------:R-:W0:Y:S02]  /*39d30*/  ATOMS.CAST.SPIN P0, [R10], R32, R33 ;  /* 0x000000200a00758d */ /* 0x000e240001800021 */
[----:B0-----:R-:W-:Y:S05]  /*39d40*/  @!P0 BRA `(.L_x_5970) ;  /* 0xfffffffc00f08947 */ /* 0x001fea000383ffff */
[----:B------:R-:W-:Y:S05]  /*39d50*/  BRA `(.L_x_5968) ;  /* 0x00000000002c7947 */ /* 0x000fea0003800000 */
.L_x_5969:
[----:B------:R-:W0:Y:S02]  /*39d60*/  QSPC.E.D P0, RZ, [R32] ;  /* 0x0000000020ff73aa */ /* 0x000e240000000700 */
[----:B0-----:R-:W-:Y:S05]  /*39d70*/  @!P0 BRA `(.L_x_5971) ;  /* 0x0000000000188947 */ /* 0x001fea0003800000 */
.L_x_5972:
[----:B------:R-:W2:Y:S02]  /*39d80*/  LD.E R34, [R32] ;  /* 0x0000000020227980 */ /* 0x000ea40000100900 */
[----:B--2---:R-:W-:-:S06]  /*39d90*/  FADD R35, R25, R34 ;  /* 0x0000002219237221 */ /* 0x004fcc0000000000 */
[----:B------:R-:W2:Y:S02]  /*39da0*/  ATOM.E.CAST.SPIN PT, R35, [R32], R34, R35 ;  /* 0x000000222023738b */ /* 0x000ea400019e0123 */
[----:B--2---:R-:W-:-:S13]  /*39db0*/  ISETP.EQ.U32.AND P0, PT, R35, 0x1, PT ;  /* 0x000000012300780c */ /* 0x004fda0003f02070 */
[----:B------:R-:W-:Y:S05]  /*39dc0*/  @!P0 BRA `(.L_x_5972) ;  /* 0xfffffffc00ec8947 */ /* 0x000fea000383ffff */
[----:B------:R-:W-:Y:S05]  /*39dd0*/  BRA `(.L_x_5968) ;  /* 0x00000000000c7947 */ /* 0x000fea0003800000 */
.L_x_5971:
[----:B------:R-:W2:Y:S02]  /*39de0*/  LD.E R10, desc[UR8][R32.64] ;  /* 0x00000008200a7980 */ /* 0x000ea4000c101900 */
[----:B--2---:R-:W-:-:S05]  /*39df0*/  FADD R10, R25, R10 ;  /* 0x0000000a190a7221 */ /* 0x004fca0000000000 */
[----:B------:R0:W-:Y:S02]  /*39e00*/  ST.E desc[UR8][R32.64], R10 ;  /* 0x0000000a20007985 */ /* 0x0001e4000c101908 */
.L_x_5968:
[----:B------:R-:W-:Y:S05]  /*39e10*/  BSYNC.RECONVERGENT B1 ;  /* 0x0000000000017941 */ /* 0x000fea0003800200 */
.L_x_5967:
        /* <DEDUP_REMOVED lines=10> */
.L_x_5976:
[----:B------:R-:W0:Y:S02]  /*39ec0*/  LDS R32, [R34] ;  /* 0x0000000022207984 */ /* 0x000e240000000800 */
[----:B0-----:R-:W-:-:S05]  /*39ed0*/  FADD R33, R30, R32 ;  /* 0x000000201e217221 */ /* 0x001fca0000000000 */
[----:B------:R-:W0:Y:S02]  /*39ee0*/  ATOMS.CAST.SPIN P0, [R34], R32, R33 ;  /* 0x000000202200758d */ /* 0x000e240001800021 */
[----:B0-----:R-:W-:Y:S05]  /*39ef0*/  @!P0 BRA `(.L_x_5976) ;  /* 0xfffffffc00f08947 */ /* 0x001fea000383ffff */
[----:B------:R-:W-:Y:S05]  /*39f00*/  BRA `(.L_x_5974) ;  /* 0x00000000002c7947 */ /* 0x000fea0003800000 */
.L_x_5975:
[----:B------:R-:W0:Y:S02]  /*39f10*/  QSPC.E.D P0, RZ, [R32] ;  /* 0x0000000020ff73aa */ /* 0x000e240000000700 */
[----:B0-----:R-:W-:Y:S05]  /*39f20*/  @!P0 BRA `(.L_x_5977) ;  /* 0x0000000000188947 */ /* 0x001fea0003800000 */
.L_x_5978:
[----:B------:R-:W2:Y:S02]  /*39f30*/  LD.E R34, [R32] ;  /* 0x0000000020227980 */ /* 0x000ea40000100900 */
[----:B--2---:R-:W-:-:S06]  /*39f40*/  FADD R35, R30, R34 ;  /* 0x000000221e237221 */ /* 0x004fcc0000000000 */
[----:B------:R-:W2:Y:S02]  /*39f50*/  ATOM.E.CAST.SPIN PT, R35, [R32], R34, R35 ;  /* 0x000000222023738b */ /* 0x000ea400019e0123 */
[----:B--2---:R-:W-:-:S13]  /*39f60*/  ISETP.EQ.U32.AND P0, PT, R35, 0x1, PT ;  /* 0x000000012300780c */ /* 0x004fda0003f02070 */
[----:B------:R-:W-:Y:S05]  /*39f70*/  @!P0 BRA `(.L_x_5978) ;  /* 0xfffffffc00ec8947 */ /* 0x000fea000383ffff */
[----:B------:R-:W-:Y:S05]  /*39f80*/  BRA `(.L_x_5974) ;  /* 0x00000000000c7947 */ /* 0x000fea0003800000 */
.L_x_5977:
[----:B------:R-:W2:Y:S02]  /*39f90*/  LD.E R34, desc[UR8][R32.64] ;  /* 0x0000000820227980 */ /* 0x000ea4000c101900 */
[----:B--2---:R-:W-:-:S05]  /*39fa0*/  FADD R34, R30, R34 ;  /* 0x000000221e227221 */ /* 0x004fca0000000000 */
[----:B------:R0:W-:Y:S02]  /*39fb0*/  ST.E desc[UR8][R32.64], R34 ;  /* 0x0000002220007985 */ /* 0x0001e4000c101908 */
.L_x_5974:
[----:B------:R-:W-:Y:S05]  /*39fc0*/  BSYNC.RECONVERGENT B1 ;  /* 0x0000000000017941 */ /* 0x000fea0003800200 */
.L_x_5973:
[----:B0-----:R-:W-:-:S05]  /*39fd0*/  IMAD.WIDE R32, R10, 0x4, R8 ;  /* 0x000000040a207825 */ /* 0x001fca00078e0208 */
[----:B------:R0:W-:Y:S01]  /*39fe0*/  ATOM.E.ADD.F32.FTZ.RN.STRONG.GPU P0, RZ, desc[UR8][R32.64], R25 ;  /* 0x8000001920ff79a2 */ /* 0x0001e2000c10f308 */
[----:B------:R-:W-:Y:S04]  /*39ff0*/  BSSY.RECONVERGENT B1, `(.L_x_5979) ;  /* 0x0000015000017945 */ /* 0x000fe80003800200 */
[----:B0-----:R-:W-:Y:S05]  /*3a000*/  @P0 BRA `(.L_x_5980) ;  /* 0x00000000004c0947 */ /* 0x001fea0003800000 */
[----:B------:R-:W0:Y:S02]  /*3a010*/  QSPC.E.S P0, RZ, [R32] ;  /* 0x0000000020ff73aa */ /* 0x000e240000000500 */
[----:B0-----:R-:W-:Y:S05]  /*3a020*/  @!P0 BRA `(.L_x_5981) ;  /* 0x0000000000188947 */ /* 0x001fea0003800000 */
[----:B------:R-:W-:-:S07]  /*3a030*/  MOV R30, R32 ;  /* 0x00000020001e7202 */ /* 0x000fce0000000f00 */
.L_x_5982:
[----:B------:R-:W0:Y:S02]  /*3a040*/  LDS R32, [R30] ;  /* 0x000000001e207984 */ /* 0x000e240000000800 */
[----:B0-----:R-:W-:-:S05]  /*3a050*/  FADD R33, R25, R32 ;  /* 0x0000002019217221 */ /* 0x001fca0000000000 */
[----:B------:R-:W0:Y:S02]  /*3a060*/  ATOMS.CAST.SPIN P0, [R30], R32, R33 ;  /* 0x000000201e00758d */ /* 0x000e240001800021 */
[----:B0-----:R-:W-:Y:S05]  /*3a070*/  @!P0 BRA `(.L_x_5982) ;  /* 0xfffffffc00f08947 */ /* 0x001fea000383ffff */
[----:B------:R-:W-:Y:S05]  /*3a080*/  BRA `(.L_x_5980) ;  /* 0x00000000002c7947 */ /* 0x000fea0003800000 */
.L_x_5981:
[----:B------:R-:W0:Y:S02]  /*3a090*/  QSPC.E.D P0, RZ, [R32] ;  /* 0x0000000020ff73aa */ /* 0x000e240000000700 */
[----:B0-----:R-:W-:Y:S05]  /*3a0a0*/  @!P0 BRA `(.L_x_5983) ;  /* 0x0000000000188947 */ /* 0x001fea0003800000 */
.L_x_5984:
[----:B------:R-:W2:Y:S02]  /*3a0b0*/  LD.E R34, [R32] ;  /* 0x0000000020227980 */ /* 0x000ea40000100900 */
[----:B--2---:R-:W-:-:S06]  /*3a0c0*/  FADD R35, R25, R34 ;  /* 0x0000002219237221 */ /* 0x004fcc0000000000 */
[----:B------:R-:W2:Y:S02]  /*3a0d0*/  ATOM.E.CAST.SPIN PT, R35, [R32], R34, R35 ;  /* 0x000000222023738b */ /* 0x000ea400019e0123 */
[----:B--2---:R-:W-:-:S13]  /*3a0e0*/  ISETP.EQ.U32.AND P0, PT, R35, 0x1, PT ;  /* 0x000000012300780c */ /* 0x004fda0003f02070 */
[----:B------:R-:W-:Y:S05]  /*3a0f0*/  @!P0 BRA `(.L_x_5984) ;  /* 0xfffffffc00ec8947 */ /* 0x000fea000383ffff */
[----:B------:R-:W-:Y:S05]  /*3a100*/  BRA `(.L_x_5980) ;  /* 0x00000000000c7947 */ /* 0x000fea0003800000 */
.L_x_5983:
[----:B------:R-:W2:Y:S02]  /*3a110*/  LD.E R30, desc[UR8][R32.64] ;  /* 0x00000008201e7980 */ /* 0x000ea4000c101900 */
[----:B--2---:R-:W-:-:S05]  /*3a120*/  FADD R30, R25, R30 ;  /* 0x0000001e191e7221 */ /* 0x004fca0000000000 */
[----:B------:R0:W-:Y:S02]  /*3a130*/  ST.E desc[UR8][R32.64], R30 ;  /* 0x0000001e20007985 */ /* 0x0001e4000c101908 */
.L_x_5980:
[----:B------:R-:W-:Y:S05]  /*3a140*/  BSYNC.RECONVERGENT B1 ;  /* 0x0000000000017941 */ /* 0x000fea0003800200 */
.L_x_5979:
        /* <DEDUP_REMOVED lines=10> */
.L_x_5988:
[----:B------:R-:W0:Y:S02]  /*3a1f0*/  LDS R32, [R34] ;  /* 0x0000000022207984 */ /* 0x000e240000000800 */
[----:B0-----:R-:W-:-:S05]  /*3a200*/  FADD R33, R30, R32 ;  /* 0x000000201e217221 */ /* 0x001fca0000000000 */
[----:B------:R-:W0:Y:S02]  /*3a210*/  ATOMS.CAST.SPIN P0, [R34], R32, R33 ;  /* 0x000000202200758d */ /* 0x000e240001800021 */
[----:B0-----:R-:W-:Y:S05]  /*3a220*/  @!P0 BRA `(.L_x_5988) ;  /* 0xfffffffc00f08947 */ /* 0x001fea000383ffff */
[----:B------:R-:W-:Y:S05]  /*3a230*/  BRA `(.L_x_5986) ;  /* 0x00000000002c7947 */ /* 0x000fea0003800000 */
.L_x_5987:
[----:B------:R-:W0:Y:S02]  /*3a240*/  QSPC.E.D P0, RZ, [R32] ;  /* 0x0000000020ff73aa */ /* 0x000e240000000700 */
[----:B0-----:R-:W-:Y:S05]  /*3a250*/  @!P0 BRA `(.L_x_5989) ;  /* 0x0000000000188947 */ /* 0x001fea0003800000 */
.L_x_5990:
[----:B------:R-:W2:Y:S02]  /*3a260*/  LD.E R34, [R32] ;  /* 0x0000000020227980 */ /* 0x000ea40000100900 */
[----:B--2---:R-:W-:-:S06]  /*3a270*/  FADD R35, R30, R34 ;  /* 0x000000221e237221 */ /* 0x004fcc0000000000 */
[----:B------:R-:W2:Y:S02]  /*3a280*/  ATOM.E.CAST.SPIN PT, R35, [R32], R34, R35 ;  /* 0x000000222023738b */ /* 0x000ea400019e0123 */
[----:B--2---:R-:W-:-:S13]  /*3a290*/  ISETP.EQ.U32.AND P0, PT, R35, 0x1, PT ;  /* 0x000000012300780c */ /* 0x004fda0003f02070 */
[----:B------:R-:W-:Y:S05]  /*3a2a0*/  @!P0 BRA `(.L_x_5990) ;  /* 0xfffffffc00ec8947 */ /* 0x000fea000383ffff */
[----:B------:R-:W-:Y:S05]  /*3a2b0*/  BRA `(.L_x_5986) ;  /* 0x00000000000c7947 */ /* 0x000fea0003800000 */
.L_x_5989:
[----:B------:R-:W2:Y:S02]  /*3a2c0*/  LD.E R34, desc[UR8][R32.64] ;  /* 0x0000000820227980 */ /* 0x000ea4000c101900 */
[----:B--2---:R-:W-:-:S05]  /*3a2d0*/  FADD R34, R30, R34 ;  /* 0x000000221e227221 */ /* 0x004fca0000000000 */
[----:B------:R0:W-:Y:S02]  /*3a2e0*/  ST.E desc[UR8][R32.64], R34 ;  /* 0x0000002220007985 */ /* 0x0001e4000c101908 */
.L_x_5986:
[----:B------:R-:W-:Y:S05]  /*3a2f0*/  BSYNC.RECONVERGENT B1 ;  /* 0x0000000000017941 */ /* 0x000fea0003800200 */
.L_x_5985:
[----:B0-----:R-:W-:-:S05]  /*3a300*/  IMAD.WIDE R32, R29, 0x4, R8 ;  /* 0x000000041d207825 */ /* 0x001fca00078e0208 */
[----:B------:R0:W-:Y:S01]  /*3a310*/  ATOM.E.ADD.F32.FTZ.RN.STRONG.GPU P0, RZ, desc[UR8][R32.64], R25 ;  /* 0x8000001920ff79a2 */ /* 0x0001e2000c10f308 */
[----:B------:R-:W-:Y:S04]  /*3a320*/  BSSY.RECONVERGENT B1, `(.L_x_5991) ;  /* 0x0000015000017945 */ /* 0x000fe80003800200 */
[----:B0-----:R-:W-:Y:S05]  /*3a330*/  @P0 BRA `(.L_x_5992) ;  /* 0x00000000004c0947 */ /* 0x001fea0003800000 */
[----:B------:R-:W0:Y:S02]  /*3a340*/  QSPC.E.S P0, RZ, [R32] ;  /* 0x0000000020ff73aa */ /* 0x000e240000000500 */
[----:B0-----:R-:W-:Y:S05]  /*3a350*/  @!P0 BRA `(.L_x_5993) ;  /* 0x0000000000188947 */ /* 0x001fea0003800000 */
[----:B------:R-:W-:-:S07]  /*3a360*/  MOV R30, R32 ;  /* 0x00000020001e7202 */ /* 0x000fce0000000f00 */
.L_x_5994:
[----:B------:R-:W0:Y:S02]  /*3a370*/  LDS R32, [R30] ;  /* 0x000000001e207984 */ /* 0x000e240000000800 */
[----:B0-----:R-:W-:-:S05]  /*3a380*/  FADD R33, R25, R32 ;  /* 0x0000002019217221 */ /* 0x001fca0000000000 */
[----:B------:R-:W0:Y:S02]  /*3a390*/  ATOMS.CAST.SPIN P0, [R30], R32, R33 ;  /* 0x000000201e00758d */ /* 0x000e240001800021 */
[----:B0-----:R-:W-:Y:S05]  /*3a3a0*/  @!P0 BRA `(.L_x_5994) ;  /* 0xfffffffc00f08947 */ /* 0x001fea000383ffff */
[----:B------:R-:W-:Y:S05]  /*3a3b0*/  BRA `(.L_x_5992) ;  /* 0x00000000002c7947 */ /* 0x000fea0003800000 */
.L_x_5993:
[----:B------:R-:W0:Y:S02]  /*3a3c0*/  QSPC.E.D P0, RZ, [R32] ;  /* 0x0000000020ff73aa */ /* 0x000e240000000700 */
[----:B0-----:R-:W-:Y:S05]  /*3a3d0*/  @!P0 BRA `(.L_x_5995) ;  /* 0x0000000000188947 */ /* 0x001fea0003800000 */
.L_x_5996:
[----:B------:R-:W2:Y:S02]  /*3a3e0*/  LD.E R34, [R32] ;  /* 0x0000000020227980 */ /* 0x000ea40000100900 */
[----:B--2---:R-:W-:-:S06]  /*3a3f0*/  FADD R35, R25, R34 ;  /* 0x0000002219237221 */ /* 0x004fcc0000000000 */
[----:B------:R-:W2:Y:S02]  /*3a400*/  ATOM.E.CAST.SPIN PT, R35, [R32], R34, R35 ;  /* 0x000000222023738b */ /* 0x000ea400019e0123 */
[----:B--2---:R-:W-:-:S13]  /*3a410*/  ISETP.EQ.U32.AND P0, PT, R35, 0x1, PT ;  /* 0x000000012300780c */ /* 0x004fda0003f02070 */
[----:B------:R-:W-:Y:S05]  /*3a420*/  @!P0 BRA `(.L_x_5996) ;  /* 0xfffffffc00ec8947 */ /* 0x000fea000383ffff */
[----:B------:R-:W-:Y:S05]  /*3a430*/  BRA `(.L_x_5992) ;  /* 0x00000000000c7947 */ /* 0x000fea0003800000 */
.L_x_5995:
[----:B------:R-:W2:Y:S02]  /*3a440*/  LD.E R30, desc[UR8][R32.64] ;  /* 0x00000008201e7980 */ /* 0x000ea4000c101900 */
[----:B--2---:R-:W-:-:S05]  /*3a450*/  FADD R30, R25, R30 ;  /* 0x0000001e191e7221 */ /* 0x004fca0000000000 */
[----:B------:R0:W-:Y:S02]  /*3a460*/  ST.E desc[UR8][R32.64], R30 ;  /* 0x0000001e20007985 */ /* 0x0001e4000c101908 */
.L_x_5992:
[----:B------:R-:W-:Y:S05]  /*3a470*/  BSYNC.RECONVERGENT B1 ;  /* 0x0000000000017941 */ /* 0x000fea0003800200 */
.L_x_5991:
        /* <DEDUP_REMOVED lines=10> */
.L_x_6000:
[----:B------:R-:W0:Y:S02]  /*3a520*/  LDS R32, [R34] ;  /* 0x0000000022207984 */ /* 0x000e240000000800 */
[----:B0-----:R-:W-:-:S05]  /*3a530*/  FADD R33, R48, R32 ;  /* 0x0000002030217221 */ /* 0x001fca0000000000 */
[----:B------:R-:W0:Y:S02]  /*3a540*/  ATOMS.CAST.SPIN P0, [R34], R32, R33 ;  /* 0x000000202200758d */ /* 0x000e240001800021 */
[----:B0-----:R-:W-:Y:S05]  /*3a550*/  @!P0 BRA `(.L_x_6000) ;  /* 0xfffffffc00f08947 */ /* 0x001fea000383ffff */
[----:B------:R-:W-:Y:S05]  /*3a560*/  BRA `(.L_x_5998) ;  /* 0x00000000002c7947 */ /* 0x000fea0003800000 */
.L_x_5999:
[----:B------:R-:W0:Y:S02]  /*3a570*/  QSPC.E.D P0, RZ, [R32] ;  /* 0x0000000020ff73aa */ /* 0x000e240000000700 */
[----:B0-----:R-:W-:Y:S05]  /*3a580*/  @!P0 BRA `(.L_x_6001) ;  /* 0x0000000000188947 */ /* 0x001fea0003800000 */
.L_x_6002:
[----:B------:R-:W2:Y:S02]  /*3a590*/  LD.E R34, [R32] ;  /* 0x0000000020227980 */ /* 0x000ea40000100900 */
[----:B--2---:R-:W-:-:S06]  /*3a5a0*/  FADD R35, R48, R34 ;  /* 0x0000002230237221 */ /* 0x004fcc0000000000 */
[----:B------:R-:W2:Y:S02]  /*3a5b0*/  ATOM.E.CAST.SPIN PT, R35, [R32], R34, R35 ;  /* 0x000000222023738b */ /* 0x000ea400019e0123 */
[----:B--2---:R-:W-:-:S13]  /*3a5c0*/  ISETP.EQ.U32.AND P0, PT, R35, 0x1, PT ;  /* 0x000000012300780c */ /* 0x004fda0003f02070 */
[----:B------:R-:W-:Y:S05]  /*3a5d0*/  @!P0 BRA `(.L_x_6002) ;  /* 0xfffffffc00ec8947 */ /* 0x000fea000383ffff */
[----:B------:R-:W-:Y:S05]  /*3a5e0*/  BRA `(.L_x_5998) ;  /* 0x00000000000c7947 */ /* 0x000fea0003800000 */
.L_x_6001:
[----:B------:R-:W2:Y:S02]  /*3a5f0*/  LD.E R34, desc[UR8][R32.64] ;  /* 0x0000000820227980 */ /* 0x000ea4000c101900 */
[----:B--2---:R-:W-:-:S05]  /*3a600*/  FADD R34, R48, R34 ;  /* 0x0000002230227221 */ /* 0x004fca0000000000 */
[----:B------:R0:W-:Y:S02]  /*3a610*/  ST.E desc[UR8][R32.64], R34 ;  /* 0x0000002220007985 */ /* 0x0001e4000c101908 */
.L_x_5998:
[----:B------:R-:W-:Y:S05]  /*3a620*/  BSYNC.RECONVERGENT B1 ;  /* 0x0000000000017941 */ /* 0x000fea0003800200 */
.L_x_5997:
[----:B0-----:R-:W-:-:S05]  /*3a630*/  IMAD.WIDE R32, R30, 0x4, R8 ;  /* 0x000000041e207825 */ /* 0x001fca00078e0208 */
[----:B------:R0:W-:Y:S01]  /*3a640*/  ATOM.E.ADD.F32.FTZ.RN.STRONG.GPU P0, RZ, desc[UR8][R32.64], R25 ;  /* 0x8000001920ff79a2 */ /* 0x0001e2000c10f308 */
[----:B------:R-:W-:Y:S04]  /*3a650*/  BSSY.RECONVERGENT B1, `(.L_x_6003) ;  /* 0x0000015000017945 */ /* 0x000fe80003800200 */
[----:B0-----:R-:W-:Y:S05]  /*3a660*/  @P0 BRA `(.L_x_6004) ;  /* 0x00000000004c0947 */ /* 0x001fea0003800000 */
[----:B------:R-:W0:Y:S02]  /*3a670*/  QSPC.E.S P0, RZ, [R32] ;  /* 0x0000000020ff73aa */ /* 0x000e240000000500 */
[----:B0-----:R-:W-:Y:S05]  /*3a680*/  @!P0 BRA `(.L_x_6005) ;  /* 0x0000000000188947 */ /* 0x001fea0003800000 */
[----:B------:R-:W-:-:S07]  /*3a690*/  MOV R34, R32 ;  /* 0x0000002000227202 */ /* 0x000fce0000000f00 */
.L_x_6006:
[----:B------:R-:W0:Y:S02]  /*3a6a0*/  LDS R32, [R34] ;  /* 0x0000000022207984 */ /* 0x000e240000000800 */
[----:B0-----:R-:W-:-:S05]  /*3a6b0*/  FADD R33, R25, R32 ;  /* 0x0000002019217221 */ /* 0x001fca0000000000 */
[----:B------:R-:W0:Y:S02]  /*3a6c0*/  ATOMS.CAST.SPIN P0, [R34], R32, R33 ;  /* 0x000000202200758d */ /* 0x000e240001800021 */
[----:B0-----:R-:W-:Y:S05]  /*3a6d0*/  @!P0 BRA `(.L_x_6006) ;  /* 0xfffffffc00f08947 */ /* 0x001fea000383ffff */
[----:B------:R-:W-:Y:S05]  /*3a6e0*/  BRA `(.L_x_6004) ;  /* 0x00000000002c7947 */ /* 0x000fea0003800000 */
.L_x_6005:
[----:B------:R-:W0:Y:S02]  /*3a6f0*/  QSPC.E.D P0, RZ, [R32] ;  /* 0x0000000020ff73aa */ /* 0x000e240000000700 */
[----:B0-----:R-:W-:Y:S05]  /*3a700*/  @!P0 BRA `(.L_x_6007) ;  /* 0x0000000000188947 */ /* 0x001fea0003800000 */
.L_x_6008:
[----:B------:R-:W2:Y:S02]  /*3a710*/  LD.E R34, [R32] ;  /* 0x0000000020227980 */ /* 0x000ea40000100900 */
[----:B--2---:R-:W-:-:S06]  /*3a720*/  FADD R35, R25, R34 ;  /* 0x0000002219237221 */ /* 0x004fcc0000000000 */
[----:B------:R-:W2:Y:S02]  /*3a730*/  ATOM.E.CAST.SPIN PT, R35, [R32], R34, R35 ;  /* 0x000000222023738b */ /* 0x000ea400019e0123 */
[----:B--2---:R-:W-:-:S13]  /*3a740*/  ISETP.EQ.U32.AND P0, PT, R35, 0x1, PT ;  /* 0x000000012300780c */ /* 0x004fda0003f02070 */
[----:B------:R-:W-:Y:S05]  /*3a750*/  @!P0 BRA `(.L_x_6008) ;  /* 0xfffffffc00ec8947 */ /* 0x000fea000383ffff */
[----:B------:R-:W-:Y:S05]  /*3a760*/  BRA `(.L_x_6004) ;  /* 0x00000000000c7947 */ /* 0x000fea0003800000 */
.L_x_6007:
[----:B------:R-:W2:Y:S02]  /*3a770*/  LD.E R34, desc[UR8][R32.64] ;  /* 0x0000000820227980 */ /* 0x000ea4000c101900 */
[----:B--2---:R-:W-:-:S05]  /*3a780*/  FADD R34, R25, R34 ;  /* 0x0000002219227221 */ /* 0x004fca0000000000 */
[----:B------:R0:W-:Y:S02]  /*3a790*/  ST.E desc[UR8][R32.64], R34 ;  /* 0x0000002220007985 */ /* 0x0001e4000c101908 */
.L_x_6004:
[----:B------:R-:W-:Y:S05]  /*3a7a0*/  BSYNC.RECONVERGENT B1 ;  /* 0x0000000000017941 */ /* 0x000fea0003800200 */
.L_x_6003:
        /* <DEDUP_REMOVED lines=10> */
.L_x_6012:
[----:B------:R-:W0:Y:S02]  /*3a850*/  LDS R32, [R34] ;  /* 0x0000000022207984 */ /* 0x000e240000000800 */
[----:B0-----:R-:W-:-:S05]  /*3a860*/  FADD R33, R48, R32 ;  /* 0x0000002030217221 */ /* 0x001fca0000000000 */
[----:B------:R-:W0:Y:S02]  /*3a870*/  ATOMS.CAST.SPIN P0, [R34], R32, R33 ;  /* 0x000000202200758d */ /* 0x000e240001800021 */
[----:B0-----:R-:W-:Y:S05]  /*3a880*/  @!P0 BRA `(.L_x_6012) ;  /* 0xfffffffc00f08947 */ /* 0x001fea000383ffff */
[----:B------:R-:W-:Y:S05]  /*3a890*/  BRA `(.L_x_6010) ;  /* 0x00000000002c7947 */ /* 0x000fea0003800000 */
.L_x_6011:
[----:B------:R-:W0:Y:S02]  /*3a8a0*/  QSPC.E.D P0, RZ, [R32] ;  /* 0x0000000020ff73aa */ /* 0x000e240000000700 */
[----:B0-----:R-:W-:Y:S05]  /*3a8b0*/  @!P0 BRA `(.L_x_6013) ;  /* 0x0000000000188947 */ /* 0x001fea0003800000 */
.L_x_6014:
[----:B------:R-:W2:Y:S02]  /*3a8c0*/  LD.E R34, [R32] ;  /* 0x0000000020227980 */ /* 0x000ea40000100900 */
[----:B--2---:R-:W-:-:S06]  /*3a8d0*/  FADD R35, R48, R34 ;  /* 0x0000002230237221 */ /* 0x004fcc0000000000 */
[----:B------:R-:W2:Y:S02]  /*3a8e0*/  ATOM.E.CAST.SPIN PT, R35, [R32], R34, R35 ;  /* 0x000000222023738b */ /* 0x000ea400019e0123 */
[----:B--2---:R-:W-:-:S13]  /*3a8f0*/  ISETP.EQ.U32.AND P0, PT, R35, 0x1, PT ;  /* 0x000000012300780c */ /* 0x004fda0003f02070 */
[----:B------:R-:W-:Y:S05]  /*3a900*/  @!P0 BRA `(.L_x_6014) ;  /* 0xfffffffc00ec8947 */ /* 0x000fea000383ffff */
[----:B------:R-:W-:Y:S05]  /*3a910*/  BRA `(.L_x_6010) ;  /* 0x00000000000c7947 */ /* 0x000fea0003800000 */
.L_x_6013:
[----:B------:R-:W2:Y:S02]  /*3a920*/  LD.E R34, desc[UR8][R32.64] ;  /* 0x0000000820227980 */ /* 0x000ea4000c101900 */
[----:B--2---:R-:W-:-:S05]  /*3a930*/  FADD R34, R48, R34 ;  /* 0x0000002230227221 */ /* 0x004fca0000000000 */
[----:B------:R0:W-:Y:S02]  /*3a940*/  ST.E desc[UR8][R32.64], R34 ;  /* 0x0000002220007985 */ /* 0x0001e4000c101908 */
.L_x_6010:
[----:B------:R-:W-:Y:S05]  /*3a950*/  BSYNC.RECONVERGENT B1 ;  /* 0x0000000000017941 */ /* 0x000fea0003800200 */
.L_x_6009:
[----:B0-----:R-:W-:-:S05]  /*3a960*/  IMAD.WIDE R32, R5, 0x4, R8 ;  /* 0x0000000405207825 */ /* 0x001fca00078e0208 */
[----:B------:R0:W-:Y:S01]  /*3a970*/  ATOM.E.ADD.F32.FTZ.RN.STRONG.GPU P0, RZ, desc[UR8][R32.64], R25 ;  /* 0x8000001920ff79a2 */ /* 0x0001e2000c10f308 */
[----:B------:R-:W-:Y:S04]  /*3a980*/  BSSY.RECONVERGENT B1, `(.L_x_6015) ;  /* 0x0000015000017945 */ /* 0x000fe80003800200 */
[----:B0-----:R-:W-:Y:S05]  /*3a990*/  @P0 BRA `(.L_x_6016) ;  /* 0x00000000004c0947 */ /* 0x001fea0003800000 */
[----:B------:R-:W0:Y:S02]  /*3a9a0*/  QSPC.E.S P0, RZ, [R32] ;  /* 0x0000000020ff73aa */ /* 0x000e240000000500 */
[----:B0-----:R-:W-:Y:S05]  /*3a9b0*/  @!P0 BRA `(.L_x_6017) ;  /* 0x0000000000188947 */ /* 0x001fea0003800000 */
[----:B------:R-:W-:-:S07]  /*3a9c0*/  MOV R34, R32 ;  /* 0x0000002000227202 */ /* 0x000fce0000000f00 */
.L_x_6018:
[----:B------:R-:W0:Y:S02]  /*3a9d0*/  LDS R32, [R34] ;  /* 0x0000000022207984 */ /* 0x000e240000000800 */
[----:B0-----:R-:W-:-:S05]  /*3a9e0*/  FADD R33, R25, R32 ;  /* 0x0000002019217221 */ /* 0x001fca0000000000 */
[----:B------:R-:W0:Y:S02]  /*3a9f0*/  ATOMS.CAST.SPIN P0, [R34], R32, R33 ;  /* 0x000000202200758d */ /* 0x000e240001800021 */
[----:B0-----:R-:W-:Y:S05]  /*3aa00*/  @!P0 BRA `(.L_x_6018) ;  /* 0xfffffffc00f08947 */ /* 0x001fea000383ffff */
[----:B------:R-:W-:Y:S05]  /*3aa10*/  BRA `(.L_x_6016) ;  /* 0x00000000002c7947 */ /* 0x000fea0003800000 */
.L_x_6017:
[----:B------:R-:W0:Y:S02]  /*3aa20*/  QSPC.E.D P0, RZ, [R32] ;  /* 0x0000000020ff73aa */ /* 0x000e240000000700 */
[----:B0-----:R-:W-:Y:S05]  /*3aa30*/  @!P0 BRA `(.L_x_6019) ;  /* 0x0000000000188947 */ /* 0x001fea0003800000 */
.L_x_6020:
[----:B------:R-:W2:Y:S02]  /*3aa40*/  LD.E R34, [R32] ;  /* 0x0000000020227980 */ /* 0x000ea40000100900 */
[----:B--2---:R-:W-:-:S06]  /*3aa50*/  FADD R35, R25, R34 ;  /* 0x0000002219237221 */ /* 0x004fcc0000000000 */
[----:B------:R-:W2:Y:S02]  /*3aa60*/  ATOM.E.CAST.SPIN PT, R35, [R32], R34, R35 ;  /* 0x000000222023738b */ /* 0x000ea400019e0123 */
[----:B--2---:R-:W-:-:S13]  /*3aa70*/  ISETP.EQ.U32.AND P0, PT, R35, 0x1, PT ;  /* 0x000000012300780c */ /* 0x004fda0003f02070 */
[----:B------:R-:W-:Y:S05]  /*3aa80*/  @!P0 BRA `(.L_x_6020) ;  /* 0xfffffffc00ec8947 */ /* 0x000fea000383ffff */
[----:B------:R-:W-:Y:S05]  /*3aa90*/  BRA `(.L_x_6016) ;  /* 0x00000000000c7947 */ /* 0x000fea0003800000 */
.L_x_6019:
[----:B------:R-:W2:Y:S02]  /*3aaa0*/  LD.E R34, desc[UR8][R32.64] ;  /* 0x0000000820227980 */ /* 0x000ea4000c101900 */
[----:B--2---:R-:W-:-:S05]  /*3aab0*/  FADD R34, R25, R34 ;  /* 0x0000002219227221 */ /* 0x004fca0000000000 */
[----:B------:R0:W-:Y:S02]  /*3aac0*/  ST.E desc[UR8][R32.64], R34 ;  /* 0x0000002220007985 */ /* 0x0001e4000c101908 */
.L_x_6016:
[----:B------:R-:W-:Y:S05]  /*3aad0*/  BSYNC.RECONVERGENT B1 ;  /* 0x0000000000017941 */ /* 0x000fea0003800200 */
.L_x_6015:
        /* <DEDUP_REMOVED lines=10> */
.L_x_6024:
[----:B------:R-:W0:Y:S02]  /*3ab80*/  LDS R32, [R34] ;  /* 0x0000000022207984 */ /* 0x000e240000000800 */
[----:B0-----:R-:W-:-:S05]  /*3ab90*/  FADD R33, R48, R32 ;  /* 0x0000002030217221 */ /* 0x001fca0000000000 */
[----:B------:R-:W0:Y:S02]  /*3aba0*/  ATOMS.CAST.SPIN P0, [R34], R32, R33 ;  /* 0x000000202200758d */ /* 0x000e240001800021 */
[----:B0-----:R-:W-:Y:S05]  /*3abb0*/  @!P0 BRA `(.L_x_6024) ;  /* 0xfffffffc00f08947 */ /* 0x001fea000383ffff */
[----:B------:R-:W-:Y:S05]  /*3abc0*/  BRA `(.L_x_6022) ;  /* 0x00000000002c7947 */ /* 0x000fea0003800000 */
.L_x_6023:
[----:B------:R-:W0:Y:S02]  /*3abd0*/  QSPC.E.D P0, RZ, [R32] ;  /* 0x0000000020ff73aa */ /* 0x000e240000000700 */
[----:B0-----:R-:W-:Y:S05]  /*3abe0*/  @!P0 BRA `(.L_x_6025) ;  /* 0x0000000000188947 */ /* 0x001fea0003800000 */
.L_x_6026:
[----:B------:R-:W2:Y:S02]  /*3abf0*/  LD.E R34, [R32] ;  /* 0x0000000020227980 */ /* 0x000ea40000100900 */
[----:B--2---:R-:W-:-:S06]  /*3ac00*/  FADD R35, R48, R34 ;  /* 0x0000002230237221 */ /* 0x004fcc0000000000 */
[----:B------:R-:W2:Y:S02]  /*3ac10*/  ATOM.E.CAST.SPIN PT, R35, [R32], R34, R35 ;  /* 0x000000222023738b */ /* 0x000ea400019e0123 */
[----:B--2---:R-:W-:-:S13]  /*3ac20*/  ISETP.EQ.U32.AND P0, PT, R35, 0x1, PT ;  /* 0x000000012300780c */ /* 0x004fda0003f02070 */
[----:B------:R-:W-:Y:S05]  /*3ac30*/  @!P0 BRA `(.L_x_6026) ;  /* 0xfffffffc00ec8947 */ /* 0x000fea000383ffff */
[----:B------:R-:W-:Y:S05]  /*3ac40*/  BRA `(.L_x_6022) ;  /* 0x00000000000c7947 */ /* 0x000fea0003800000 */
.L_x_6025:
[----:B------:R-:W2:Y:S02]  /*3ac50*/  LD.E R34, desc[UR8][R32.64] ;  /* 0x0000000820227980 */ /* 0x000ea4000c101900 */
[----:B--2---:R-:W-:-:S05]  /*3ac60*/  FADD R34, R48, R34 ;  /* 0x0000002230227221 */ /* 0x004fca0000000000 */
[----:B------:R0:W-:Y:S02]  /*3ac70*/  ST.E desc[UR8][R32.64], R34 ;  /* 0x0000002220007985 */ /* 0x0001e4000c101908 */
.L_x_6022:
[----:B------:R-:W-:Y:S05]  /*3ac80*/  BSYNC.RECONVERGENT B1 ;  /* 0x0000000000017941 */ /* 0x000fea0003800200 */
.L_x_6021:
[----:B0-----:R-:W-:-:S05]  /*3ac90*/  IMAD.WIDE R32, R16, 0x4, R8 ;  /* 0x0000000410207825 */ /* 0x001fca00078e0208 */
[----:B------:R0:W-:Y:S01]  /*3aca0*/  ATOM.E.ADD.F32.FTZ.RN.STRONG.GPU P0, RZ, desc[UR8][R32.64], R25 ;  /* 0x8000001920ff79a2 */ /* 0x0001e2000c10f308 */
[----:B------:R-:W-:Y:S04]  /*3acb0*/  BSSY.RECONVERGENT B1, `(.L_x_6027) ;  /* 0x0000015000017945 */ /* 0x000fe80003800200 */
[----:B0-----:R-:W-:Y:S05]  /*3acc0*/  @P0 BRA `(.L_x_6028) ;  /* 0x00000000004c0947 */ /* 0x001fea0003800000 */
[----:B------:R-:W0:Y:S02]  /*3acd0*/  QSPC.E.S P0, RZ, [R32] ;  /* 0x0000000020ff73aa */ /* 0x000e240000000500 */
[----:B0-----:R-:W-:Y:S05]  /*3ace0*/  @!P0 BRA `(.L_x_6029) ;  /* 0x0000000000188947 */ /* 0x001fea0003800000 */
[----:B------:R-:W-:-:S07]  /*3acf0*/  MOV R34, R32 ;  /* 0x0000002000227202 */ /* 0x000fce0000000f00 */
.L_x_6030:
[----:B------:R-:W0:Y:S02]  /*3ad00*/  LDS R32, [R34] ;  /* 0x0000000022207984 */ /* 0x000e240000000800 */
[----:B0-----:R-:W-:-:S05]  /*3ad10*/  FADD R33, R25, R32 ;  /* 0x0000002019217221 */ /* 0x001fca0000000000 */
[----:B------:R-:W0:Y:S02]  /*3ad20*/  ATOMS.CAST.SPIN P0, [R34], R32, R33 ;  /* 0x000000202200758d */ /* 0x000e240001800021 */
[----:B0-----:R-:W-:Y:S05]  /*3ad30*/  @!P0 BRA `(.L_x_6030) ;  /* 0xfffffffc00f08947 */ /* 0x001fea000383ffff */
[----:B------:R-:W-:Y:S05]  /*3ad40*/  BRA `(.L_x_6028) ;  /* 0x00000000002c7947 */ /* 0x000fea0003800000 */
.L_x_6029:
[----:B------:R-:W0:Y:S02]  /*3ad50*/  QSPC.E.D P0, RZ, [R32] ;  /* 0x0000000020ff73aa */ /* 0x000e240000000700 */
[----:B0-----:R-:W-:Y:S05]  /*3ad60*/  @!P0 BRA `(.L_x_6031) ;  /* 0x0000000000188947 */ /* 0x001fea0003800000 */
.L_x_6032:
[----:B------:R-:W2:Y:S02]  /*3ad70*/  LD.E R34, [R32] ;  /* 0x0000000020227980 */ /* 0x000ea40000100900 */
[----:B--2---:R-:W-:-:S06]  /*3ad80*/  FADD R35, R25, R34 ;  /* 0x0000002219237221 */ /* 0x004fcc0000000000 */
[----:B------:R-:W2:Y:S02]  /*3ad90*/  ATOM.E.CAST.SPIN PT, R35, [R32], R34, R35 ;  /* 0x000000222023738b */ /* 0x000ea400019e0123 */
[----:B--2---:R-:W-:-:S13]  /*3ada0*/  ISETP.EQ.U32.AND P0, PT, R35, 0x1, PT ;  /* 0x000000012300780c */ /* 0x004fda0003f02070 */
[----:B------:R-:W-:Y:S05]  /*3adb0*/  @!P0 BRA `(.L_x_6032) ;  /* 0xfffffffc00ec8947 */ /* 0x000fea000383ffff */
[----:B------:R-:W-:Y:S05]  /*3adc0*/  BRA `(.L_x_6028) ;  /* 0x00000000000c7947 */ /* 0x000fea0003800000 */
.L_x_6031:
[----:B------:R-:W2:Y:S02]  /*3add0*/  LD.E R34, desc[UR8][R32.64] ;  /* 0x0000000820227980 */ /* 0x000ea4000c101900 */
[----:B--2---:R-:W-:-:S05]  /*3ade0*/  FADD R34, R25, R34 ;  /* 0x0000002219227221 */ /* 0x004fca0000000000 */
[----:B------:R0:W-:Y:S02]  /*3adf0*/  ST.E desc[UR8][R32.64], R34 ;  /* 0x0000002220007985 */ /* 0x0001e4000c101908 */
.L_x_6028:
[----:B------:R-:W-:Y:S05]  /*3ae00*/  BSYNC.RECONVERGENT B1 ;  /* 0x0000000000017941 */ /* 0x000fea0003800200 */
.L_x_6027:
        /* <DEDUP_REMOVED lines=10> */
.L_x_6036:
[----:B------:R-:W0:Y:S02]  /*3aeb0*/  LDS R6, [R32] ;  /* 0x0000000020067984 */ /* 0x000e240000000800 */
[----:B0-----:R-:W-:-:S05]  /*3aec0*/  FADD R7, R34, R6 ;  /* 0x0000000622077221 */ /* 0x001fca0000000000 */
[----:B------:R-:W0:Y:S02]  /*3aed0*/  ATOMS.CAST.SPIN P0, [R32], R6, R7 ;  /* 0x000000062000758d */ /* 0x000e240001800007 */
[----:B0-----:R-:W-:Y:S05]  /*3aee0*/  @!P0 BRA `(.L_x_6036) ;  /* 0xfffffffc00f08947 */ /* 0x001fea000383ffff */
[----:B------:R-:W-:Y:S05]  /*3aef0*/  BRA `(.L_x_6034) ;  /* 0x00000000002c7947 */ /* 0x000fea0003800000 */
.L_x_6035:
[----:B------:R-:W0:Y:S02]  /*3af00*/  QSPC.E.D P0, RZ, [R6] ;  /* 0x0000000006ff73aa */ /* 0x000e240000000700 */
[----:B0-----:R-:W-:Y:S05]  /*3af10*/  @!P0 BRA `(.L_x_6037) ;  /* 0x0000000000188947 */ /* 0x001fea0003800000 */
.L_x_6038:
[----:B------:R-:W2:Y:S02]  /*3af20*/  LD.E R32, [R6] ;  /* 0x0000000006207980 */ /* 0x000ea40000100900 */
[----:B--2---:R-:W-:-:S06]  /*3af30*/  FADD R33, R34, R32 ;  /* 0x0000002022217221 */ /* 0x004fcc0000000000 */
[----:B------:R-:W2:Y:S02]  /*3af40*/  ATOM.E.CAST.SPIN PT, R33, [R6], R32, R33 ;  /* 0x000000200621738b */ /* 0x000ea400019e0121 */
[----:B--2---:R-:W-:-:S13]  /*3af50*/  ISETP.EQ.U32.AND P0, PT, R33, 0x1, PT ;  /* 0x000000012100780c */ /* 0x004fda0003f02070 */
[----:B------:R-:W-:Y:S05]  /*3af60*/  @!P0 BRA `(.L_x_6038) ;  /* 0xfffffffc00ec8947 */ /* 0x000fea000383ffff */
[----:B------:R-:W-:Y:S05]  /*3af70*/  BRA `(.L_x_6034) ;  /* 0x00000000000c7947 */ /* 0x000fea0003800000 */
.L_x_6037:
[----:B------:R-:W2:Y:S02]  /*3af80*/  LD.E R32, desc[UR8][R6.64] ;  /* 0x0000000806207980 */ /* 0x000ea4000c101900 */
[----:B--2---:R-:W-:-:S05]  /*3af90*/  FADD R32, R34, R32 ;  /* 0x0000002022207221 */ /* 0x004fca0000000000 */
[----:B------:R0:W-:Y:S02]  /*3afa0*/  ST.E desc[UR8][R6.64], R32 ;  /* 0x0000002006007985 */ /* 0x0001e4000c101908 */
.L_x_6034:
[----:B------:R-:W-:Y:S05]  /*3afb0*/  BSYNC.RECONVERGENT B1 ;  /* 0x0000000000017941 */ /* 0x000fea0003800200 */
.L_x_6033:
[----:B------:R-:W-:-:S05]  /*3afc0*/  IMAD.WIDE R8, R28, 0x4, R8 ;  /* 0x000000041c087825 */ /* 0x000fca00078e0208 */
[----:B------:R1:W-:Y:S01]  /*3afd0*/  ATOM.E.ADD.F32.FTZ.RN.STRONG.GPU P0, RZ, desc[UR8][R8.64], R25 ;  /* 0x8000001908ff79a2 */ /* 0x0003e2000c10f308 */
[----:B------:R-:W-:Y:S04]  /*3afe0*/  BSSY.RECONVERGENT B1, `(.L_x_6039) ;  /* 0x0000015000017945 */ /* 0x000fe80003800200 */
[----:B-1----:R-:W-:Y:S05]  /*3aff0*/  @P0 BRA `(.L_x_6040) ;  /* 0x00000000004c0947 */ /* 0x002fea0003800000 */
[----:B------:R-:W1:Y:S02]  /*3b000*/  QSPC.E.S P0, RZ, [R8] ;  /* 0x0000000008ff73aa */ /* 0x000e640000000500 */
[----:B-1----:R-:W-:Y:S05]  /*3b010*/  @!P0 BRA `(.L_x_6041) ;  /* 0x0000000000188947 */ /* 0x002fea0003800000 */
[----:B------:R-:W-:-:S07]  /*3b020*/  MOV R8, R8 ;  /* 0x0000000800087202 */ /* 0x000fce0000000f00 */
.L_x_6042:
[----:B0-----:R-:W0:Y:S02]  /*3b030*/  LDS R6, [R8] ;  /* 0x0000000008067984 */ /* 0x001e240000000800 */
[----:B0-----:R-:W-:-:S05]  /*3b040*/  FADD R7, R25, R6 ;  /* 0x0000000619077221 */ /* 0x001fca0000000000 */
[----:B------:R-:W0:Y:S02]  /*3b050*/  ATOMS.CAST.SPIN P0, [R8], R6, R7 ;  /* 0x000000060800758d */ /* 0x000e240001800007 */
[----:B0-----:R-:W-:Y:S05]  /*3b060*/  @!P0 BRA `(.L_x_6042) ;  /* 0xfffffffc00f08947 */ /* 0x001fea000383ffff */
[----:B------:R-:W-:Y:S05]  /*3b070*/  BRA `(.L_x_6040) ;  /* 0x00000000002c7947 */ /* 0x000fea0003800000 */
.L_x_6041:
[----:B------:R-:W1:Y:S02]  /*3b080*/  QSPC.E.D P0, RZ, [R8] ;  /* 0x0000000008ff73aa */ /* 0x000e640000000700 */
[----:B-1----:R-:W-:Y:S05]  /*3b090*/  @!P0 BRA `(.L_x_6043) ;  /* 0x0000000000188947 */ /* 0x002fea0003800000 */
.L_x_6044:
[----:B0-----:R-:W2:Y:S02]  /*3b0a0*/  LD.E R6, [R8] ;  /* 0x0000000008067980 */ /* 0x001ea40000100900 */
[----:B--2---:R-:W-:-:S06]  /*3b0b0*/  FADD R7, R25, R6 ;  /* 0x0000000619077221 */ /* 0x004fcc0000000000 */
[----:B------:R-:W2:Y:S02]  /*3b0c0*/  ATOM.E.CAST.SPIN PT, R7, [R8], R6, R7 ;  /* 0x000000060807738b */ /* 0x000ea400019e0107 */
[----:B--2---:R-:W-:-:S13]  /*3b0d0*/  ISETP.EQ.U32.AND P0, PT, R7, 0x1, PT ;  /* 0x000000010700780c */ /* 0x004fda0003f02070 */
[----:B------:R-:W-:Y:S05]  /*3b0e0*/  @!P0 BRA `(.L_x_6044) ;  /* 0xfffffffc00ec8947 */ /* 0x000fea000383ffff */
[----:B------:R-:W-:Y:S05]  /*3b0f0*/  BRA `(.L_x_6040) ;  /* 0x00000000000c7947 */ /* 0x000fea0003800000 */
.L_x_6043:
[----:B0-----:R-:W2:Y:S02]  /*3b100*/  LD.E R6, desc[UR8][R8.64] ;  /* 0x0000000808067980 */ /* 0x001ea4000c101900 */
[----:B--2---:R-:W-:-:S05]  /*3b110*/  FADD R6, R25, R6 ;  /* 0x0000000619067221 */ /* 0x004fca0000000000 */
[----:B------:R1:W-:Y:S02]  /*3b120*/  ST.E desc[UR8][R8.64], R6 ;  /* 0x0000000608007985 */ /* 0x0003e4000c101908 */
.L_x_6040:
[----:B------:R-:W-:Y:S05]  /*3b130*/  BSYNC.RECONVERGENT B1 ;  /* 0x0000000000017941 */ /* 0x000fea0003800200 */
.L_x_6039:
[----:B------:R-:W-:-:S03]  /*3b140*/  UMOV UR4, 0xffffffff ;  /* 0xffffffff00047882 */ /* 0x000fc60000000000 */
[----:B------:R-:W-:Y:S05]  /*3b150*/  BRA.DIV UR4, `(.L_x_6045) ;  /* 0x000004ea04f87947 */ /* 0x000fea000b800000 */
[----:B0-----:R-:W2:Y:S04]  /*3b160*/  LDL R7, [R1+0x94] ;  /* 0x0000940001077983 */ /* 0x001ea80000100800 */
[----:B-1----:R-:W3:Y:S04]  /*3b170*/  LDL R8, [R1+0xd8] ;  /* 0x0000d80001087983 */ /* 0x002ee80000100800 */
[----:B--2---:R0:W1:Y:S04]  /*3b180*/  SHFL.IDX PT, R6, R7, 0x1, 0x181f ;  /* 0x00381f0007067f89 */ /* 0x00406800000e0000 */
[----:B---3--:R0:W2:Y:S02]  /*3b190*/  SHFL.IDX PT, R32, R8, 0x1, 0x181f ;  /* 0x00381f0008207f89 */ /* 0x0080a400000e0000 */
.L_x_7968:
        /* <DEDUP_REMOVED lines=17> */
.L_x_6049:
[----:B------:R-:W0:Y:S02]  /*3b2b0*/  LDS R6, [R35] ;  /* 0x0000000023067984 */ /* 0x000e240000000800 */
[----:B0-----:R-:W-:-:S05]  /*3b2c0*/  FADD R7, R34, R6 ;  /* 0x0000000622077221 */ /* 0x001fca0000000000 */
[----:B------:R-:W0:Y:S02]  /*3b2d0*/  ATOMS.CAST.SPIN P0, [R35], R6, R7 ;  /* 0x000000062300758d */ /* 0x000e240001800007 */
[----:B0-----:R-:W-:Y:S05]  /*3b2e0*/  @!P0 BRA `(.L_x_6049) ;  /* 0xfffffffc00f08947 */ /* 0x001fea000383ffff */
[----:B------:R-:W-:Y:S05]  /*3b2f0*/  BRA `(.L_x_6047) ;  /* 0x00000000002c7947 */ /* 0x000fea0003800000 */
.L_x_6048:
[----:B------:R-:W0:Y:S02]  /*3b300*/  QSPC.E.D P0, RZ, [R8] ;  /* 0x0000000008ff73aa */ /* 0x000e240000000700 */
[----:B0-----:R-:W-:Y:S05]  /*3b310*/  @!P0 BRA `(.L_x_6050) ;  /* 0x0000000000188947 */ /* 0x001fea0003800000 */
.L_x_6051:
[----:B------:R-:W2:Y:S02]  /*3b320*/  LD.E R6, [R8] ;  /* 0x0000000008067980 */ /* 0x000ea40000100900 */
[----:B--2---:R-:W-:-:S06]  /*3b330*/  FADD R7, R34, R6 ;  /* 0x0000000622077221 */ /* 0x004fcc0000000000 */
[----:B------:R-:W2:Y:S02]  /*3b340*/  ATOM.E.CAST.SPIN PT, R7, [R8], R6, R7 ;  /* 0x000000060807738b */ /* 0x000ea400019e0107 */
[----:B--2---:R-:W-:-:S13]  /*3b350*/  ISETP.EQ.U32.AND P0, PT, R7, 0x1, PT ;  /* 0x000000010700780c */ /* 0x004fda0003f02070 */
[----:B------:R-:W-:Y:S05]  /*3b360*/  @!P0 BRA `(.L_x_6051) ;  /* 0xfffffffc00ec8947 */ /* 0x000fea000383ffff */
[----:B------:R-:W-:Y:S05]  /*3b370*/  BRA `(.L_x_6047) ;  /* 0x00000000000c7947 */ /* 0x000fea0003800000 */
.L_x_6050:
[----:B------:R-:W2:Y:S02]  /*3b380*/  LD.E R6, desc[UR8][R8.64] ;  /* 0x0000000808067980 */ /* 0x000ea4000c101900 */
[----:B--2---:R-:W-:-:S05]  /*3b390*/  FADD R6, R34, R6 ;  /* 0x0000000622067221 */ /* 0x004fca0000000000 */
[----:B------:R0:W-:Y:S02]  /*3b3a0*/  ST.E desc[UR8][R8.64], R6 ;  /* 0x0000000608007985 */ /* 0x0001e4000c101908 */
.L_x_6047:
[----:B------:R-:W-:Y:S05]  /*3b3b0*/  BSYNC.RECONVERGENT B1 ;  /* 0x0000000000017941 */ /* 0x000fea0003800200 */
.L_x_6046:
        /* <DEDUP_REMOVED lines=9> */
.L_x_6055:
[----:B------:R-:W0:Y:S02]  /*3b450*/  LDS R32, [R34] ;  /* 0x0000000022207984 */ /* 0x000e240000000800 */
[----:B0-----:R-:W-:-:S05]  /*3b460*/  FADD R33, R25, R32 ;  /* 0x0000002019217221 */ /* 0x001fca0000000000 */
[----:B------:R-:W0:Y:S02]  /*3b470*/  ATOMS.CAST.SPIN P0, [R34], R32, R33 ;  /* 0x000000202200758d */ /* 0x000e240001800021 */
[----:B0-----:R-:W-:Y:S05]  /*3b480*/  @!P0 BRA `(.L_x_6055) ;  /* 0xfffffffc00f08947 */ /* 0x001fea000383ffff */
[----:B------:R-:W-:Y:S05]  /*3b490*/  BRA `(.L_x_6053) ;  /* 0x00000000002c7947 */ /* 0x000fea0003800000 */
.L_x_6054:
[----:B------:R-:W0:Y:S02]  /*3b4a0*/  QSPC.E.D P0, RZ, [R6] ;  /* 0x0000000006ff73aa */ /* 0x000e240000000700 */
[----:B0-----:R-:W-:Y:S05]  /*3b4b0*/  @!P0 BRA `(.L_x_6056) ;  /* 0x0000000000188947 */ /* 0x001fea0003800000 */
.L_x_6057:
[----:B------:R-:W2:Y:S02]  /*3b4c0*/  LD.E R32, [R6] ;  /* 0x0000000006207980 */ /* 0x000ea40000100900 */
[----:B--2---:R-:W-:-:S06]  /*3b4d0*/  FADD R33, R25, R32 ;  /* 0x0000002019217221 */ /* 0x004fcc0000000000 */
[----:B------:R-:W2:Y:S02]  /*3b4e0*/  ATOM.E.CAST.SPIN PT, R33, [R6], R32, R33 ;  /* 0x000000200621738b */ /* 0x000ea400019e0121 */
[----:B--2---:R-:W-:-:S13]  /*3b4f0*/  ISETP.EQ.U32.AND P0, PT, R33, 0x1, PT ;  /* 0x000000012100780c */ /* 0x004fda0003f02070 */
[----:B------:R-:W-:Y:S05]  /*3b500*/  @!P0 BRA `(.L_x_6057) ;  /* 0xfffffffc00ec8947 */ /* 0x000fea000383ffff */
[----:B------:R-:W-:Y:S05]  /*3b510*/  BRA `(.L_x_6053) ;  /* 0x00000000000c7947 */ /* 0x000fea0003800000 */
.L_x_6056:
[----:B------:R-:W2:Y:S02]  /*3b520*/  LD.E R32, desc[UR8][R6.64] ;  /* 0x0000000806207980 */ /* 0x000ea4000c101900 */
[----:B--2---:R-:W-:-:S05]  /*3b530*/  FADD R32, R25, R32 ;  /* 0x0000002019207221 */ /* 0x004fca0000000000 */
[----:B------:R0:W-:Y:S02]  /*3b540*/  ST.E desc[UR8][R6.64], R32 ;  /* 0x0000002006007985 */ /* 0x0001e4000c101908 */
.L_x_6053:
[----:B------:R-:W-:Y:S05]  /*3b550*/  BSYNC.RECONVERGENT B1 ;  /* 0x0000000000017941 */ /* 0x000fea0003800200 */
.L_x_6052:
        /* <DEDUP_REMOVED lines=9> */
.L_x_6061:
[----:B------:R-:W0:Y:S02]  /*3b5f0*/  LDS R32, [R34] ;  /* 0x0000000022207984 */ /* 0x000e240000000800 */
[----:B0-----:R-:W-:-:S05]  /*3b600*/  FADD R33, R40, R32 ;  /* 0x0000002028217221 */ /* 0x001fca0000000000 */
[----:B------:R-:W0:Y:S02]  /*3b610*/  ATOMS.CAST.SPIN P0, [R34], R32, R33 ;  /* 0x000000202200758d */ /* 0x000e240001800021 */
[----:B0-----:R-:W-:Y:S05]  /*3b620*/  @!P0 BRA `(.L_x_6061) ;  /* 0xfffffffc00f08947 */ /* 0x001fea000383ffff */
[----:B------:R-:W-:Y:S05]  /*3b630*/  BRA `(.L_x_6059) ;  /* 0x00000000002c7947 */ /* 0x000fea0003800000 */
.L_x_6060:
[----:B------:R-:W0:Y:S02]  /*3b640*/  QSPC.E.D P0, RZ, [R32] ;  /* 0x0000000020ff73aa */ /* 0x000e240000000700 */
[----:B0-----:R-:W-:Y:S05]  /*3b650*/  @!P0 BRA `(.L_x_6062) ;  /* 0x0000000000188947 */ /* 0x001fea0003800000 */
.L_x_6063:
[----:B------:R-:W2:Y:S02]  /*3b660*/  LD.E R34, [R32] ;  /* 0x0000000020227980 */ /* 0x000ea40000100900 */
[----:B--2---:R-:W-:-:S06]  /*3b670*/  FADD R35, R40, R34 ;  /* 0x0000002228237221 */ /* 0x004fcc0000000000 */
[----:B------:R-:W2:Y:S02]  /*3b680*/  ATOM.E.CAST.SPIN PT, R35, [R32], R34, R35 ;  /* 0x000000222023738b */ /* 0x000ea400019e0123 */
[----:B--2---:R-:W-:-:S13]  /*3b690*/  ISETP.EQ.U32.AND P0, PT, R35, 0x1, PT ;  /* 0x000000012300780c */ /* 0x004fda0003f02070 */
[----:B------:R-:W-:Y:S05]  /*3b6a0*/  @!P0 BRA `(.L_x_6063) ;  /* 0xfffffffc00ec8947 */ /* 0x000fea000383ffff */
[----:B------:R-:W-:Y:S05]  /*3b6b0*/  BRA `(.L_x_6059) ;  /* 0x00000000000c7947 */ /* 0x000fea0003800000 */
.L_x_6062:
[----:B------:R-:W2:Y:S02]  /*3b6c0*/  LD.E R34, desc[UR8][R32.64] ;  /* 0x0000000820227980 */ /* 0x000ea4000c101900 */
[----:B--2---:R-:W-:-:S05]  /*3b6d0*/  FADD R34, R40, R34 ;  /* 0x0000002228227221 */ /* 0x004fca0000000000 */
[----:B------:R0:W-:Y:S02]  /*3b6e0*/  ST.E desc[UR8][R32.64], R34 ;  /* 0x0000002220007985 */ /* 0x0001e4000c101908 */
.L_x_6059:
[----:B------:R-:W-:Y:S05]  /*3b6f0*/  BSYNC.RECONVERGENT B1 ;  /* 0x0000000000017941 */ /* 0x000fea0003800200 */
.L_x_6058:
[----:B0-----:R-:W-:-:S05]  /*3b700*/  IMAD.WIDE R32, R0, 0x4, R6 ;  /* 0x0000000400207825 */ /* 0x001fca00078e0206 */
[----:B------:R0:W-:Y:S01]  /*3b710*/  ATOM.E.ADD.F32.FTZ.RN.STRONG.GPU P0, RZ, desc[UR8][R32.64], R25 ;  /* 0x8000001920ff79a2 */ /* 0x0001e2000c10f308 */
[----:B------:R-:W-:Y:S04]  /*3b720*/  BSSY.RECONVERGENT B1, `(.L_x_6064) ;  /* 0x0000015000017945 */ /* 0x000fe80003800200 */
[----:B0-----:R-:W-:Y:S05]  /*3b730*/  @P0 BRA `(.L_x_6065) ;  /* 0x00000000004c0947 */ /* 0x001fea0003800000 */
[----:B------:R-:W0:Y:S02]  /*3b740*/  QSPC.E.S P0, RZ, [R32] ;  /* 0x0000000020ff73aa */ /* 0x000e240000000500 */
[----:B0-----:R-:W-:Y:S05]  /*3b750*/  @!P0 BRA `(.L_x_6066) ;  /* 0x0000000000188947 */ /* 0x001fea0003800000 */
[----:B------:R-:W-:-:S07]  /*3b760*/  MOV R34, R32 ;  /* 0x0000002000227202 */ /* 0x000fce0000000f00 */
.L_x_6067:
[----:B------:R-:W0:Y:S02]  /*3b770*/  LDS R32, [R34] ;  /* 0x0000000022207984 */ /* 0x000e240000000800 */
[----:B0-----:R-:W-:-:S05]  /*3b780*/  FADD R33, R25, R32 ;  /* 0x0000002019217221 */ /* 0x001fca0000000000 */
[----:B------:R-:W0:Y:S02]  /*3b790*/  ATOMS.CAST.SPIN P0, [R34], R32, R33 ;  /* 0x000000202200758d */ /* 0x000e240001800021 */
[----:B0-----:R-:W-:Y:S05]  /*3b7a0*/  @!P0 BRA `(.L_x_6067) ;  /* 0xfffffffc00f08947 */ /* 0x001fea000383ffff */
[----:B------:R-:W-:Y:S05]  /*3b7b0*/  BRA `(.L_x_6065) ;  /* 0x00000000002c7947 */ /* 0x000fea0003800000 */
.L_x_6066:
[----:B------:R-:W0:Y:S02]  /*3b7c0*/  QSPC.E.D P0, RZ, [R32] ;  /* 0x0000000020ff73aa */ /* 0x000e240000000700 */
[----:B0-----:R-:W-:Y:S05]  /*3b7d0*/  @!P0 BRA `(.L_x_6068) ;  /* 0x0000000000188947 */ /* 0x001fea0003800000 */
.L_x_6069:
[----:B------:R-:W2:Y:S02]  /*3b7e0*/  LD.E R34, [R32] ;  /* 0x0000000020227980 */ /* 0x000ea40000100900 */
[----:B--2---:R-:W-:-:S06]  /*3b7f0*/  FADD R35, R25, R34 ;  /* 0x0000002219237221 */ /* 0x004fcc0000000000 */
[----:B------:R-:W2:Y:S02]  /*3b800*/  ATOM.E.CAST.SPIN PT, R35, [R32], R34, R35 ;  /* 0x000000222023738b */ /* 0x000ea400019e0123 */
[----:B--2---:R-:W-:-:S13]  /*3b810*/  ISETP.EQ.U32.AND P0, PT, R35, 0x1, PT ;  /* 0x000000012300780c */ /* 0x004fda0003f02070 */
[----:B------:R-:W-:Y:S05]  /*3b820*/  @!P0 BRA `(.L_x_6069) ;  /* 0xfffffffc00ec8947 */ /* 0x000fea000383ffff */
[----:B------:R-:W-:Y:S05]  /*3b830*/  BRA `(.L_x_6065) ;  /* 0x00000000000c7947 */ /* 0x000fea0003800000 */
.L_x_6068:
[----:B------:R-:W2:Y:S02]  /*3b840*/  LD.E R34, desc[UR8][R32.64] ;  /* 0x0000000820227980 */ /* 0x000ea4000c101900 */
[----:B--2---:R-:W-:-:S05]  /*3b850*/  FADD R34, R25, R34 ;  /* 0x0000002219227221 */ /* 0x004fca0000000000 */
[----:B------:R0:W-:Y:S02]  /*3b860*/  ST.E desc[UR8][R32.64], R34 ;  /* 0x0000002220007985 */ /* 0x0001e4000c101908 */
.L_x_6065:
[----:B------:R-:W-:Y:S05]  /*3b870*/  BSYNC.RECONVERGENT B1 ;  /* 0x0000000000017941 */ /* 0x000fea0003800200 */
.L_x_6064:
        /* <DEDUP_REMOVED lines=9> */
.L_x_6073:
[----:B------:R-:W0:Y:S02]  /*3b910*/  LDS R32, [R34] ;  /* 0x0000000022207984 */ /* 0x000e240000000800 */
[----:B0-----:R-:W-:-:S05]  /*3b920*/  FADD R33, R38, R32 ;  /* 0x0000002026217221 */ /* 0x001fca0000000000 */
[----:B------:R-:W0:Y:S02]  /*3b930*/  ATOMS.CAST.SPIN P0, [R34], R32, R33 ;  /* 0x000000202200758d */ /* 0x000e240001800021 */
[----:B0-----:R-:W-:Y:S05]  /*3b940*/  @!P0 BRA `(.L_x_6073) ;  /* 0xfffffffc00f08947 */ /* 0x001fea000383ffff */
[----:B------:R-:W-:Y:S05]  /*3b950*/  BRA `(.L_x_6071) ;  /* 0x00000000002c7947 */ /* 0x000fea0003800000 */
.L_x_6072:
[----:B------:R-:W0:Y:S02]  /*3b960*/  QSPC.E.D P0, RZ, [R32] ;  /* 0x0000000020ff73aa */ /* 0x000e240000000700 */
[----:B0-----:R-:W-:Y:S05]  /*3b970*/  @!P0 BRA `(.L_x_6074) ;  /* 0x0000000000188947 */ /* 0x001fea0003800000 */
.L_x_6075:
[----:B------:R-:W2:Y:S02]  /*3b980*/  LD.E R34, [R32] ;  /* 0x0000000020227980 */ /* 0x000ea40000100900 */
[----:B--2---:R-:W-:-:S06]  /*3b990*/  FADD R35, R38, R34 ;  /* 0x0000002226237221 */ /* 0x004fcc0000000000 */
[----:B------:R-:W2:Y:S02]  /*3b9a0*/  ATOM.E.CAST.SPIN PT, R35, [R32], R34, R35 ;  /* 0x000000222023738b */ /* 0x000ea400019e0123 */
[----:B--2---:R-:W-:-:S13]  /*3b9b0*/  ISETP.EQ.U32.AND P0, PT, R35, 0x1, PT ;  /* 0x000000012300780c */ /* 0x004fda0003f02070 */
[----:B------:R-:W-:Y:S05]  /*3b9c0*/  @!P0 BRA `(.L_x_6075) ;  /* 0xfffffffc00ec8947 */ /* 0x000fea000383ffff */
[----:B------:R-:W-:Y:S05]  /*3b9d0*/  BRA `(.L_x_6071) ;  /* 0x00000000000c7947 */ /* 0x000fea0003800000 */
.L_x_6074:
[----:B------:R-:W2:Y:S02]  /*3b9e0*/  LD.E R34, desc[UR8][R32.64] ;  /* 0x0000000820227980 */ /* 0x000ea4000c101900 */
[----:B--2---:R-:W-:-:S05]  /*3b9f0*/  FADD R34, R38, R34 ;  /* 0x0000002226227221 */ /* 0x004fca0000000000 */
[----:B------:R0:W-:Y:S02]  /*3ba00*/  ST.E desc[UR8][R32.64], R34 ;  /* 0x0000002220007985 */ /* 0x0001e4000c101908 */
.L_x_6071:
[----:B------:R-:W-:Y:S05]  /*3ba10*/  BSYNC.RECONVERGENT B1 ;  /* 0x0000000000017941 */ /* 0x000fea0003800200 */
.L_x_6070:
[----:B0-----:R-:W-:-:S05]  /*3ba20*/  IMAD.WIDE R32, R10, 0x4, R6 ;  /* 0x000000040a207825 */ /* 0x001fca00078e0206 */
[----:B------:R0:W-:Y:S01]  /*3ba30*/  ATOM.E.ADD.F32.FTZ.RN.STRONG.GPU P0, RZ, desc[UR8][R32.64], R25 ;  /* 0x8000001920ff79a2 */ /* 0x0001e2000c10f308 */
[----:B------:R-:W-:Y:S04]  /*3ba40*/  BSSY.RECONVERGENT B1, `(.L_x_6076) ;  /* 0x0000015000017945 */ /* 0x000fe80003800200 */
[----:B0-----:R-:W-:Y:S05]  /*3ba50*/  @P0 BRA `(.L_x_6077) ;  /* 0x00000000004c0947 */ /* 0x001fea0003800000 */
[----:B------:R-:W0:Y:S02]  /*3ba60*/  QSPC.E.S P0, RZ, [R32] ;  /* 0x0000000020ff73aa */ /* 0x000e240000000500 */
[----:B0-----:R-:W-:Y:S05]  /*3ba70*/  @!P0 BRA `(.L_x_6078) ;  /* 0x0000000000188947 */ /* 0x001fea0003800000 */
[----:B------:R-:W-:-:S07]  /*3ba80*/  MOV R34, R32 ;  /* 0x0000002000227202 */ /* 0x000fce0000000f00 */
.L_x_6079:
[----:B------:R-:W0:Y:S02]  /*3ba90*/  LDS R32, [R34] ;  /* 0x0000000022207984 */ /* 0x000e240000000800 */
[----:B0-----:R-:W-:-:S05]  /*3baa0*/  FADD R33, R25, R32 ;  /* 0x0000002019217221 */ /* 0x001fca0000000000 */
[----:B------:R-:W0:Y:S02]  /*3bab0*/  ATOMS.CAST.SPIN P0, [R34], R32, R33 ;  /* 0x000000202200758d */ /* 0x000e240001800021 */
[----:B0-----:R-:W-:Y:S05]  /*3bac0*/  @!P0 BRA `(.L_x_6079) ;  /* 0xfffffffc00f08947 */ /* 0x001fea000383ffff */
[----:B------:R-:W-:Y:S05]  /*3bad0*/  BRA `(.L_x_6077) ;  /* 0x00000000002c7947 */ /* 0x000fea0003800000 */
.L_x_6078:
[----:B------:R-:W0:Y:S02]  /*3bae0*/  QSPC.E.D P0, RZ, [R32] ;  /* 0x0000000020ff73aa */ /* 0x000e240000000700 */
[----:B0-----:R-:W-:Y:S05]  /*3baf0*/  @!P0 BRA `(.L_x_6080) ;  /* 0x0000000000188947 */ /* 0x001fea0003800000 */
.L_x_6081:
[----:B------:R-:W2:Y:S02]  /*3bb00*/  LD.E R34, [R32] ;  /* 0x0000000020227980 */ /* 0x000ea40000100900 */
[----:B--2---:R-:W-:-:S06]  /*3bb10*/  FADD R35, R25, R34 ;  /* 0x0000002219237221 */ /* 0x004fcc0000000000 */
[----:B------:R-:W2:Y:S02]  /*3bb20*/  ATOM.E.CAST.SPIN PT, R35, [R32], R34, R35 ;  /* 0x000000222023738b */ /* 0x000ea400019e0123 */
[----:B--2---:R-:W-:-:S13]  /*3bb30*/  ISETP.EQ.U32.AND P0, PT, R35, 0x1, PT ;  /* 0x000000012300780c */ /* 0x004fda0003f02070 */
[----:B------:R-:W-:Y:S05]  /*3bb40*/  @!P0 BRA `(.L_x_6081) ;  /* 0xfffffffc00ec8947 */ /* 0x000fea000383ffff */
[----:B------:R-:W-:Y:S05]  /*3bb50*/  BRA `(.L_x_6077) ;  /* 0x00000000000c7947 */ /* 0x000fea0003800000 */
.L_x_6080:
[----:B------:R-:W2:Y:S02]  /*3bb60*/  LD.E R34, desc[UR8][R32.64] ;  /* 0x0000000820227980 */ /* 0x000ea4000c101900 */
[----:B--2---:R-:W-:-:S05]  /*3bb70*/  FADD R34, R25, R34 ;  /* 0x0000002219227221 */ /* 0x004fca0000000000 */
[----:B------:R0:W-:Y:S02]  /*3bb80*/  ST.E desc[UR8][R32.64], R34 ;  /* 0x0000002220007985 */ /* 0x0001e4000c101908 */
.L_x_6077:
[----:B------:R-:W-:Y:S05]  /*3bb90*/  BSYNC.RECONVERGENT B1 ;  /* 0x0000000000017941 */ /* 0x000fea0003800200 */
.L_x_6076:
        /* <DEDUP_REMOVED lines=9> */
.L_x_6085:
[----:B------:R-:W0:Y:S02]  /*3bc30*/  LDS R32, [R34] ;  /* 0x0000000022207984 */ /* 0x000e240000000800 */
[----:B0-----:R-:W-:-:S05]  /*3bc40*/  FADD R33, R37, R32 ;  /* 0x0000002025217221 */ /* 0x001fca0000000000 */
[----:B------:R-:W0:Y:S02]  /*3bc50*/  ATOMS.CAST.SPIN P0, [R34], R32, R33 ;  /* 0x000000202200758d */ /* 0x000e240001800021 */
[----:B0-----:R-:W-:Y:S05]  /*3bc60*/  @!P0 BRA `(.L_x_6085) ;  /* 0xfffffffc00f08947 */ /* 0x001fea000383ffff */
[----:B------:R-:W-:Y:S05]  /*3bc70*/  BRA `(.L_x_6083) ;  /* 0x00000000002c7947 */ /* 0x000fea0003800000 */
.L_x_6084:
[----:B------:R-:W0:Y:S02]  /*3bc80*/  QSPC.E.D P0, RZ, [R32] ;  /* 0x0000000020ff73aa */ /* 0x000e240000000700 */
[----:B0-----:R-:W-:Y:S05]  /*3bc90*/  @!P0 BRA `(.L_x_6086) ;  /* 0x0000000000188947 */ /* 0x001fea0003800000 */
.L_x_6087:
[----:B------:R-:W2:Y:S02]  /*3bca0*/  LD.E R34, [R32] ;  /* 0x0000000020227980 */ /* 0x000ea40000100900 */
[----:B--2---:R-:W-:-:S06]  /*3bcb0*/  FADD R35, R37, R34 ;  /* 0x0000002225237221 */ /* 0x004fcc0000000000 */
[----:B------:R-:W2:Y:S02]  /*3bcc0*/  ATOM.E.CAST.SPIN PT, R35, [R32], R34, R35 ;  /* 0x000000222023738b */ /* 0x000ea400019e0123 */
[----:B--2---:R-:W-:-:S13]  /*3bcd0*/  ISETP.EQ.U32.AND P0, PT, R35, 0x1, PT ;  /* 0x000000012300780c */ /* 0x004fda0003f02070 */
[----:B------:R-:W-:Y:S05]  /*3bce0*/  @!P0 BRA `(.L_x_6087) ;  /* 0xfffffffc00ec8947 */ /* 0x000fea000383ffff */
[----:B------:R-:W-:Y:S05]  /*3bcf0*/  BRA `(.L_x_6083) ;  /* 0x00000000000c7947 */ /* 0x000fea0003800000 */
.L_x_6086:
[----:B------:R-:W2:Y:S02]  /*3bd00*/  LD.E R34, desc[UR8][R32.64] ;  /* 0x0000000820227980 */ /* 0x000ea4000c101900 */
[----:B--2---:R-:W-:-:S05]  /*3bd10*/  FADD R34, R37, R34 ;  /* 0x0000002225227221 */ /* 0x004fca0000000000 */
[----:B------:R0:W-:Y:S02]  /*3bd20*/  ST.E desc[UR8][R32.64], R34 ;  /* 0x0000002220007985 */ /* 0x0001e4000c101908 */
.L_x_6083:
[----:B------:R-:W-:Y:S05]  /*3bd30*/  BSYNC.RECONVERGENT B1 ;  /* 0x0000000000017941 */ /* 0x000fea0003800200 */
.L_x_6082:
[----:B0-----:R-:W-:-:S05]  /*3bd40*/  IMAD.WIDE R32, R29, 0x4, R6 ;  /* 0x000000041d207825 */ /* 0x001fca00078e0206 */
[----:B------:R0:W-:Y:S01]  /*3bd50*/  ATOM.E.ADD.F32.FTZ.RN.STRONG.GPU P0, RZ, desc[UR8][R32.64], R25 ;  /* 0x8000001920ff79a2 */ /* 0x0001e2000c10f308 */
[----:B------:R-:W-:Y:S04]  /*3bd60*/  BSSY.RECONVERGENT B1, `(.L_x_6088) ;  /* 0x0000015000017945 */ /* 0x000fe80003800200 */
[----:B0-----:R-:W-:Y:S05]  /*3bd70*/  @P0 BRA `(.L_x_6089) ;  /* 0x00000000004c0947 */ /* 0x001fea0003800000 */
[----:B------:R-:W0:Y:S02]  /*3bd80*/  QSPC.E.S P0, RZ, [R32] ;  /* 0x0000000020ff73aa */ /* 0x000e240000000500 */
[----:B0-----:R-:W-:Y:S05]  /*3bd90*/  @!P0 BRA `(.L_x_6090) ;  /* 0x0000000000188947 */ /* 0x001fea0003800000 */
[----:B------:R-:W-:-:S07]  /*3bda0*/  MOV R34, R32 ;  /* 0x0000002000227202 */ /* 0x000fce0000000f00 */
.L_x_6091:
[----:B------:R-:W0:Y:S02]  /*3bdb0*/  LDS R32, [R34] ;  /* 0x0000000022207984 */ /* 0x000e240000000800 */
[----:B0-----:R-:W-:-:S05]  /*3bdc0*/  FADD R33, R25, R32 ;  /* 0x0000002019217221 */ /* 0x001fca0000000000 */
[----:B------:R-:W0:Y:S02]  /*3bdd0*/  ATOMS.CAST.SPIN P0, [R34], R32, R33 ;  /* 0x000000202200758d */ /* 0x000e240001800021 */
[----:B0-----:R-:W-:Y:S05]  /*3bde0*/  @!P0 BRA `(.L_x_6091) ;  /* 0xfffffffc00f08947 */ /* 0x001fea000383ffff */
[----:B------:R-:W-:Y:S05]  /*3bdf0*/  BRA `(.L_x_6089) ;  /* 0x00000000002c7947 */ /* 0x000fea0003800000 */
.L_x_6090:
[----:B------:R-:W0:Y:S02]  /*3be00*/  QSPC.E.D P0, RZ, [R32] ;  /* 0x0000000020ff73aa */ /* 0x000e240000000700 */
[----:B0-----:R-:W-:Y:S05]  /*3be10*/  @!P0 BRA `(.L_x_6092) ;  /* 0x0000000000188947 */ /* 0x001fea0003800000 */
.L_x_6093:
[----:B------:R-:W2:Y:S02]  /*3be20*/  LD.E R34, [R32] ;  /* 0x0000000020227980 */ /* 0x000ea40000100900 */
[----:B--2---:R-:W-:-:S06]  /*3be30*/  FADD R35, R25, R34 ;  /* 0x0000002219237221 */ /* 0x004fcc0000000000 */
[----:B------:R-:W2:Y:S02]  /*3be40*/  ATOM.E.CAST.SPIN PT, R35, [R32], R34, R35 ;  /* 0x000000222023738b */ /* 0x000ea400019e0123 */
[----:B--2---:R-:W-:-:S13]  /*3be50*/  ISETP.EQ.U32.AND P0, PT, R35, 0x1, PT ;  /* 0x000000012300780c */ /* 0x004fda0003f02070 */
[----:B------:R-:W-:Y:S05]  /*3be60*/  @!P0 BRA `(.L_x_6093) ;  /* 0xfffffffc00ec8947 */ /* 0x000fea000383ffff */
[----:B------:R-:W-:Y:S05]  /*3be70*/  BRA `(.L_x_6089) ;  /* 0x00000000000c7947 */ /* 0x000fea0003800000 */
.L_x_6092:
[----:B------:R-:W2:Y:S02]  /*3be80*/  LD.E R34, desc[UR8][R32.64] ;  /* 0x0000000820227980 */ /* 0x000ea4000c101900 */
[----:B--2---:R-:W-:-:S05]  /*3be90*/  FADD R34, R25, R34 ;  /* 0x0000002219227221 */ /* 0x004fca0000000000 */
[----:B------:R0:W-:Y:S02]  /*3bea0*/  ST.E desc[UR8][R32.64], R34 ;  /* 0x0000002220007985 */ /* 0x0001e4000c101908 */
.L_x_6089:
[----:B------:R-:W-:Y:S05]  /*3beb0*/  BSYNC.RECONVERGENT B1 ;  /* 0x0000000000017941 */ /* 0x000fea0003800200 */
.L_x_6088:
        /* <DEDUP_REMOVED lines=9> */
.L_x_6097:
[----:B------:R-:W0:Y:S02]  /*3bf50*/  LDS R32, [R34] ;  /* 0x0000000022207984 */ /* 0x000e240000000800 */
[----:B0-----:R-:W-:-:S05]  /*3bf60*/  FADD R33, R37, R32 ;  /* 0x0000002025217221 */ /* 0x001fca0000000000 */
[----:B------:R-:W0:Y:S02]  /*3bf70*/  ATOMS.CAST.SPIN P0, [R34], R32, R33 ;  /* 0x000000202200758d */ /* 0x000e240001800021 */
[----:B0-----:R-:W-:Y:S05]  /*3bf80*/  @!P0 BRA `(.L_x_6097) ;  /* 0xfffffffc00f08947 */ /* 0x001fea000383ffff */
[----:B------:R-:W-:Y:S05]  /*3bf90*/  BRA `(.L_x_6095) ;  /* 0x00000000002c7947 */ /* 0x000fea0003800000 */
.L_x_6096:
[----:B------:R-:W0:Y:S02]  /*3bfa0*/  QSPC.E.D P0, RZ, [R32] ;  /* 0x0000000020ff73aa */ /* 0x000e240000000700 */
[----:B0-----:R-:W-:Y:S05]  /*3bfb0*/  @!P0 BRA `(.L_x_6098) ;  /* 0x0000000000188947 */ /* 0x001fea0003800000 */
.L_x_6099:
[----:B------:R-:W2:Y:S02]  /*3bfc0*/  LD.E R34, [R32] ;  /* 0x0000000020227980 */ /* 0x000ea40000100900 */
[----:B--2---:R-:W-:-:S06]  /*3bfd0*/  FADD R35, R37, R34 ;  /* 0x0000002225237221 */ /* 0x004fcc0000000000 */
[----:B------:R-:W2:Y:S02]  /*3bfe0*/  ATOM.E.CAST.SPIN PT, R35, [R32], R34, R35 ;  /* 0x000000222023738b */ /* 0x000ea400019e0123 */
[----:B--2---:R-:W-:-:S13]  /*3bff0*/  ISETP.EQ.U32.AND P0, PT, R35, 0x1, PT ;  /* 0x000000012300780c */ /* 0x004fda0003f02070 */
[----:B------:R-:W-:Y:S05]  /*3c000*/  @!P0 BRA `(.L_x_6099) ;  /* 0xfffffffc00ec8947 */ /* 0x000fea000383ffff */
[----:B------:R-:W-:Y:S05]  /*3c010*/  BRA `(.L_x_6095) ;  /* 0x00000000000c7947 */ /* 0x000fea0003800000 */
.L_x_6098:
[----:B------:R-:W2:Y:S02]  /*3c020*/  LD.E R34, desc[UR8][R32.64] ;  /* 0x0000000820227980 */ /* 0x000ea4000c101900 */
[----:B--2---:R-:W-:-:S05]  /*3c030*/  FADD R34, R37, R34 ;  /* 0x0000002225227221 */ /* 0x004fca0000000000 */
[----:B------:R0:W-:Y:S02]  /*3c040*/  ST.E desc[UR8][R32.64], R34 ;  /* 0x0000002220007985 */ /* 0x0001e4000c101908 */
.L_x_6095:
[----:B------:R-:W-:Y:S05]  /*3c050*/  BSYNC.RECONVERGENT B1 ;  /* 0x0000000000017941 */ /* 0x000fea0003800200 */
.L_x_6094:
[----:B0-----:R-:W-:-:S05]  /*3c060*/  IMAD.WIDE R32, R30, 0x4, R6 ;  /* 0x000000041e207825 */ /* 0x001fca00078e0206 */
[----:B------:R0:W-:Y:S01]  /*3c070*/  ATOM.E.ADD.F32.FTZ.RN.STRONG.GPU P0, RZ, desc[UR8][R32.64], R25 ;  /* 0x8000001920ff79a2 */ /* 0x0001e2000c10f308 */
[----:B------:R-:W-:Y:S04]  /*3c080*/  BSSY.RECONVERGENT B1, `(.L_x_6100) ;  /* 0x0000015000017945 */ /* 0x000fe80003800200 */
[----:B0-----:R-:W-:Y:S05]  /*3c090*/  @P0 BRA `(.L_x_6101) ;  /* 0x00000000004c0947 */ /* 0x001fea0003800000 */
[----:B------:R-:W0:Y:S02]  /*3c0a0*/  QSPC.E.S P0, RZ, [R32] ;  /* 0x0000000020ff73aa */ /* 0x000e240000000500 */
[----:B0-----:R-:W-:Y:S05]  /*3c0b0*/  @!P0 BRA `(.L_x_6102) ;  /* 0x0000000000188947 */ /* 0x001fea0003800000 */
[----:B------:R-:W-:-:S07]  /*3c0c0*/  MOV R34, R32 ;  /* 0x0000002000227202 */ /* 0x000fce0000000f00 */
.L_x_6103:
[----:B------:R-:W0:Y:S02]  /*3c0d0*/  LDS R32, [R34] ;  /* 0x0000000022207984 */ /* 0x000e240000000800 */
[----:B0-----:R-:W-:-:S05]  /*3c0e0*/  FADD R33, R25, R32 ;  /* 0x0000002019217221 */ /* 0x001fca0000000000 */
[----:B------:R-:W0:Y:S02]  /*3c0f0*/  ATOMS.CAST.SPIN P0, [R34], R32, R33 ;  /* 0x000000202200758d */ /* 0x000e240001800021 */
[----:B0-----:R-:W-:Y:S05]  /*3c100*/  @!P0 BRA `(.L_x_6103) ;  /* 0xfffffffc00f08947 */ /* 0x001fea000383ffff */
[----:B------:R-:W-:Y:S05]  /*3c110*/  BRA `(.L_x_6101) ;  /* 0x00000000002c7947 */ /* 0x000fea0003800000 */
.L_x_6102:
[----:B------:R-:W0:Y:S02]  /*3c120*/  QSPC.E.D P0, RZ, [R32] ;  /* 0x0000000020ff73aa */ /* 0x000e240000000700 */
[----:B0-----:R-:W-:Y:S05]  /*3c130*/  @!P0 BRA `(.L_x_6104) ;  /* 0x0000000000188947 */ /* 0x001fea0003800000 */
.L_x_6105:
[----:B------:R-:W2:Y:S02]  /*3c140*/  LD.E R34, [R32] ;  /* 0x0000000020227980 */ /* 0x000ea40000100900 */
[----:B--2---:R-:W-:-:S06]  /*3c150*/  FADD R35, R25, R34 ;  /* 0x0000002219237221 */ /* 0x004fcc0000000000 */
[----:B------:R-:W2:Y:S02]  /*3c160*/  ATOM.E.CAST.SPIN PT, R35, [R32], R34, R35 ;  /* 0x000000222023738b */ /* 0x000ea400019e0123 */
[----:B--2---:R-:W-:-:S13]  /*3c170*/  ISETP.EQ.U32.AND P0, PT, R35, 0x1, PT ;  /* 0x000000012300780c */ /* 0x004fda0003f02070 */
[----:B------:R-:W-:Y:S05]  /*3c180*/  @!P0 BRA `(.L_x_6105) ;  /* 0xfffffffc00ec8947 */ /* 0x000fea000383ffff */
[----:B------:R-:W-:Y:S05]  /*3c190*/  BRA `(.L_x_6101) ;  /* 0x00000000000c7947 */ /* 0x000fea0003800000 */
.L_x_6104:
[----:B------:R-:W2:Y:S02]  /*3c1a0*/  LD.E R34, desc[UR8][R32.64] ;  /* 0x0000000820227980 */ /* 0x000ea4000c101900 */
[----:B--2---:R-:W-:-:S05]  /*3c1b0*/  FADD R34, R25, R34 ;  /* 0x0000002219227221 */ /* 0x004fca0000000000 */
[----:B------:R0:W-:Y:S02]  /*3c1c0*/  ST.E desc[UR8][R32.64], R34 ;  /* 0x0000002220007985 */ /* 0x0001e4000c101908 */
.L_x_6101:
[----:B------:R-:W-:Y:S05]  /*3c1d0*/  BSYNC.RECONVERGENT B1 ;  /* 0x0000000000017941 */ /* 0x000fea0003800200 */
.L_x_6100:
        /* <DEDUP_REMOVED lines=9> */
.L_x_6109:
[----:B------:R-:W0:Y:S02]  /*3c270*/  LDS R32, [R34] ;  /* 0x0000000022207984 */ /* 0x000e240000000800 */
[----:B0-----:R-:W-:-:S05]  /*3c280*/  FADD R33, R36, R32 ;  /* 0x0000002024217221 */ /* 0x001fca0000000000 */
[----:B------:R-:W0:Y:S02]  /*3c290*/  ATOMS.CAST.SPIN P0, [R34], R32, R33 ;  /* 0x000000202200758d */ /* 0x000e240001800021 */
[----:B0-----:R-:W-:Y:S05]  /*3c2a0*/  @!P0 BRA `(.L_x_6109) ;  /* 0xfffffffc00f08947 */ /* 0x001fea000383ffff */
[----:B------:R-:W-:Y:S05]  /*3c2b0*/  BRA `(.L_x_6107) ;  /* 0x00000000002c7947 */ /* 0x000fea0003800000 */
.L_x_6108:
[----:B------:R-:W0:Y:S02]  /*3c2c0*/  QSPC.E.D P0, RZ, [R32] ;  /* 0x0000000020ff73aa */ /* 0x000e240000000700 */
[----:B0-----:R-:W-:Y:S05]  /*3c2d0*/  @!P0 BRA `(.L_x_6110) ;  /* 0x0000000000188947 */ /* 0x001fea0003800000 */
.L_x_6111:
[----:B------:R-:W2:Y:S02]  /*3c2e0*/  LD.E R34, [R32] ;  /* 0x0000000020227980 */ /* 0x000ea40000100900 */
[----:B--2---:R-:W-:-:S06]  /*3c2f0*/  FADD R35, R36, R34 ;  /* 0x0000002224237221 */ /* 0x004fcc0000000000 */
[----:B------:R-:W2:Y:S02]  /*3c300*/  ATOM.E.CAST.SPIN PT, R35, [R32], R34, R35 ;  /* 0x000000222023738b */ /* 0x000ea400019e0123 */
[----:B--2---:R-:W-:-:S13]  /*3c310*/  ISETP.EQ.U32.AND P0, PT, R35, 0x1, PT ;  /* 0x000000012300780c */ /* 0x004fda0003f02070 */
[----:B------:R-:W-:Y:S05]  /*3c320*/  @!P0 BRA `(.L_x_6111) ;  /* 0xfffffffc00ec8947 */ /* 0x000fea000383ffff */
[----:B------:R-:W-:Y:S05]  /*3c330*/  BRA `(.L_x_6107) ;  /* 0x00000000000c7947 */ /* 0x000fea0003800000 */
.L_x_6110:
[----:B------:R-:W2:Y:S02]  /*3c340*/  LD.E R34, desc[UR8][R32.64] ;  /* 0x0000000820227980 */ /* 0x000ea4000c101900 */
[----:B--2---:R-:W-:-:S05]  /*3c350*/  FADD R34, R36, R34 ;  /* 0x0000002224227221 */ /* 0x004fca0000000000 */
[----:B------:R0:W-:Y:S02]  /*3c360*/  ST.E desc[UR8][R32.64], R34 ;  /* 0x0000002220007985 */ /* 0x0001e4000c101908 */
.L_x_6107:
[----:B------:R-:W-:Y:S05]  /*3c370*/  BSYNC.RECONVERGENT B1 ;  /* 0x0000000000017941 */ /* 0x000fea0003800200 */
.L_x_6106:
[----:B0-----:R-:W-:-:S05]  /*3c380*/  IMAD.WIDE R32, R5, 0x4, R6 ;  /* 0x0000000405207825 */ /* 0x001fca00078e0206 */
[----:B------:R0:W-:Y:S01]  /*3c390*/  ATOM.E.ADD.F32.FTZ.RN.STRONG.GPU P0, RZ, desc[UR8][R32.64], R25 ;  /* 0x8000001920ff79a2 */ /* 0x0001e2000c10f308 */
[----:B------:R-:W-:Y:S04]  /*3c3a0*/  BSSY.RECONVERGENT B1, `(.L_x_6112) ;  /* 0x0000015000017945 */ /* 0x000fe80003800200 */
[----:B0-----:R-:W-:Y:S05]  /*3c3b0*/  @P0 BRA `(.L_x_6113) ;  /* 0x00000000004c0947 */ /* 0x001fea0003800000 */
[----:B------:R-:W0:Y:S02]  /*3c3c0*/  QSPC.E.S P0, RZ, [R32] ;  /* 0x0000000020ff73aa */ /* 0x000e240000000500 */
[----:B0-----:R-:W-:Y:S05]  /*3c3d0*/  @!P0 BRA `(.L_x_6114) ;  /* 0x0000000000188947 */ /* 0x001fea0003800000 */
[----:B------:R-:W-:-:S07]  /*3c3e0*/  MOV R34, R32 ;  /* 0x0000002000227202 */ /* 0x000fce0000000f00 */
.L_x_6115:
[----:B------:R-:W0:Y:S02]  /*3c3f0*/  LDS R32, [R34] ;  /* 0x0000000022207984 */ /* 0x000e240000000800 */
[----:B0-----:R-:W-:-:S05]  /*3c400*/  FADD R33, R25, R32 ;  /* 0x0000002019217221 */ /* 0x001fca0000000000 */
[----:B------:R-:W0:Y:S02]  /*3c410*/  ATOMS.CAST.SPIN P0, [R34], R32, R33 ;  /* 0x000000202200758d */ /* 0x000e240001800021 */
[----:B0-----:R-:W-:Y:S05]  /*3c420*/  @!P0 BRA `(.L_x_6115) ;  /* 0xfffffffc00f08947 */ /* 0x001fea000383ffff */
[----:B------:R-:W-:Y:S05]  /*3c430*/  BRA `(.L_x_6113) ;  /* 0x00000000002c7947 */ /* 0x000fea0003800000 */
.L_x_6114:
[----:B------:R-:W0:Y:S02]  /*3c440*/  QSPC.E.D P0, RZ, [R32] ;  /* 0x0000000020ff73aa */ /* 0x000e240000000700 */
[----:B0-----:R-:W-:Y:S05]  /*3c450*/  @!P0 BRA `(.L_x_6116) ;  /* 0x0000000000188947 */ /* 0x001fea0003800000 */
.L_x_6117:
[----:B------:R-:W2:Y:S02]  /*3c460*/  LD.E R34, [R32] ;  /* 0x0000000020227980 */ /* 0x000ea40000100900 */
[----:B--2---:R-:W-:-:S06]  /*3c470*/  FADD R35, R25, R34 ;  /* 0x0000002219237221 */ /* 0x004fcc0000000000 */
[----:B------:R-:W2:Y:S02]  /*3c480*/  ATOM.E.CAST.SPIN PT, R35, [R32], R34, R35 ;  /* 0x000000222023738b */ /* 0x000ea400019e0123 */
[----:B--2---:R-:W-:-:S13]  /*3c490*/  ISETP.EQ.U32.AND P0, PT, R35, 0x1, PT ;  /* 0x000000012300780c */ /* 0x004fda0003f02070 */
[----:B------:R-:W-:Y:S05]  /*3c4a0*/  @!P0 BRA `(.L_x_6117) ;  /* 0xfffffffc00ec8947 */ /* 0x000fea000383ffff */
[----:B------:R-:W-:Y:S05]  /*3c4b0*/  BRA `(.L_x_6113) ;  /* 0x00000000000c7947 */ /* 0x000fea0003800000 */
.L_x_6116:
[----:B------:R-:W2:Y:S02]  /*3c4c0*/  LD.E R34, desc[UR8][R32.64] ;  /* 0x0000000820227980 */ /* 0x000ea4000c101900 */
[----:B--2---:R-:W-:-:S05]  /*3c4d0*/  FADD R34, R25, R34 ;  /* 0x0000002219227221 */ /* 0x004fca0000000000 */
[----:B------:R0:W-:Y:S02]  /*3c4e0*/  ST.E desc[UR8][R32.64], R34 ;  /* 0x0000002220007985 */ /* 0x0001e4000c101908 */
.L_x_6113:
[----:B------:R-:W-:Y:S05]  /*3c4f0*/  BSYNC.RECONVERGENT B1 ;  /* 0x0000000000017941 */ /* 0x000fea0003800200 */
.L_x_6112:
        /* <DEDUP_REMOVED lines=9> */
.L_x_6121:
[----:B------:R-:W0:Y:S02]  /*3c590*/  LDS R32, [R34] ;  /* 0x0000000022207984 */ /* 0x000e240000000800 */
[----:B0-----:R-:W-:-:S05]  /*3c5a0*/  FADD R33, R4, R32 ;  /* 0x0000002004217221 */ /* 0x001fca0000000000 */
[----:B------:R-:W0:Y:S02]  /*3c5b0*/  ATOMS.CAST.SPIN P0, [R34], R32, R33 ;  /* 0x000000202200758d */ /* 0x000e240001800021 */
[----:B0-----:R-:W-:Y:S05]  /*3c5c0*/  @!P0 BRA `(.L_x_6121) ;  /* 0xfffffffc00f08947 */ /* 0x001fea000383ffff */
[----:B------:R-:W-:Y:S05]  /*3c5d0*/  BRA `(.L_x_6119) ;  /* 0x00000000002c7947 */ /* 0x000fea0003800000 */
.L_x_6120:
[----:B------:R-:W0:Y:S02]  /*3c5e0*/  QSPC.E.D P0, RZ, [R32] ;  /* 0x0000000020ff73aa */ /* 0x000e240000000700 */
[----:B0-----:R-:W-:Y:S05]  /*3c5f0*/  @!P0 BRA `(.L_x_6122) ;  /* 0x0000000000188947 */ /* 0x001fea0003800000 */
.L_x_6123:
[----:B------:R-:W2:Y:S02]  /*3c600*/  LD.E R34, [R32] ;  /* 0x0000000020227980 */ /* 0x000ea40000100900 */
[----:B--2---:R-:W-:-:S06]  /*3c610*/  FADD R35, R4, R34 ;  /* 0x0000002204237221 */ /* 0x004fcc0000000000 */
[----:B------:R-:W2:Y:S02]  /*3c620*/  ATOM.E.CAST.SPIN PT, R35, [R32], R34, R35 ;  /* 0x000000222023738b */ /* 0x000ea400019e0123 */
[----:B--2---:R-:W-:-:S13]  /*3c630*/  ISETP.EQ.U32.AND P0, PT, R35, 0x1, PT ;  /* 0x000000012300780c */ /* 0x004fda0003f02070 */
[----:B------:R-:W-:Y:S05]  /*3c640*/  @!P0 BRA `(.L_x_6123) ;  /* 0xfffffffc00ec8947 */ /* 0x000fea000383ffff */
[----:B------:R-:W-:Y:S05]  /*3c650*/  BRA `(.L_x_6119) ;  /* 0x00000000000c7947 */ /* 0x000fea0003800000 */
.L_x_6122:
[----:B------:R-:W2:Y:S02]  /*3c660*/  LD.E R34, desc[UR8][R32.64] ;  /* 0x0000000820227980 */ /* 0x000ea4000c101900 */
[----:B--2---:R-:W-:-:S05]  /*3c670*/  FADD R34, R4, R34 ;  /* 0x0000002204227221 */ /* 0x004fca0000000000 */
[----:B------:R0:W-:Y:S02]  /*3c680*/  ST.E desc[UR8][R32.64], R34 ;  /* 0x0000002220007985 */ /* 0x0001e4000c101908 */
.L_x_6119:
[----:B------:R-:W-:Y:S05]  /*3c690*/  BSYNC.RECONVERGENT B1 ;  /* 0x0000000000017941 */ /* 0x000fea0003800200 */
.L_x_6118:
[----:B0-----:R-:W-:-:S05]  /*3c6a0*/  IMAD.WIDE R32, R16, 0x4, R6 ;  /* 0x0000000410207825 */ /* 0x001fca00078e0206 */
[----:B------:R0:W-:Y:S01]  /*3c6b0*/  ATOM.E.ADD.F32.FTZ.RN.STRONG.GPU P0, RZ, desc[UR8][R32.64], R25 ;  /* 0x8000001920ff79a2 */ /* 0x0001e2000c10f308 */
[----:B------:R-:W-:Y:S04]  /*3c6c0*/  BSSY.RECONVERGENT B1, `(.L_x_6124) ;  /* 0x0000015000017945 */ /* 0x000fe80003800200 */
[----:B0-----:R-:W-:Y:S05]  /*3c6d0*/  @P0 BRA `(.L_x_6125) ;  /* 0x00000000004c0947 */ /* 0x001fea0003800000 */
[----:B------:R-:W0:Y:S02]  /*3c6e0*/  QSPC.E.S P0, RZ, [R32] ;  /* 0x0000000020ff73aa */ /* 0x000e240000000500 */
[----:B0-----:R-:W-:Y:S05]  /*3c6f0*/  @!P0 BRA `(.L_x_6126) ;  /* 0x0000000000188947 */ /* 0x001fea0003800000 */
[----:B------:R-:W-:-:S07]  /*3c700*/  MOV R4, R32 ;  /* 0x0000002000047202 */ /* 0x000fce0000000f00 */
.L_x_6127:
[----:B------:R-:W0:Y:S02]  /*3c710*/  LDS R32, [R4] ;  /* 0x0000000004207984 */ /* 0x000e240000000800 */
[----:B0-----:R-:W-:-:S05]  /*3c720*/  FADD R33, R25, R32 ;  /* 0x0000002019217221 */ /* 0x001fca0000000000 */
[----:B------:R-:W0:Y:S02]  /*3c730*/  ATOMS.CAST.SPIN P0, [R4], R32, R33 ;  /* 0x000000200400758d */ /* 0x000e240001800021 */
[----:B0-----:R-:W-:Y:S05]  /*3c740*/  @!P0 BRA `(.L_x_6127) ;  /* 0xfffffffc00f08947 */ /* 0x001fea000383ffff */
[----:B------:R-:W-:Y:S05]  /*3c750*/  BRA `(.L_x_6125) ;  /* 0x00000000002c7947 */ /* 0x000fea0003800000 */
.L_x_6126:
[----:B------:R-:W0:Y:S02]  /*3c760*/  QSPC.E.D P0, RZ, [R32] ;  /* 0x0000000020ff73aa */ /* 0x000e240000000700 */
[----:B0-----:R-:W-:Y:S05]  /*3c770*/  @!P0 BRA `(.L_x_6128) ;  /* 0x0000000000188947 */ /* 0x001fea0003800000 */
.L_x_6129:
[----:B------:R-:W2:Y:S02]  /*3c780*/  LD.E R34, [R32] ;  /* 0x0000000020227980 */ /* 0x000ea40000100900 */
[----:B--2---:R-:W-:-:S06]  /*3c790*/  FADD R35, R25, R34 ;  /* 0x0000002219237221 */ /* 0x004fcc0000000000 */
[----:B------:R-:W2:Y:S02]  /*3c7a0*/  ATOM.E.CAST.SPIN PT, R35, [R32], R34, R35 ;  /* 0x000000222023738b */ /* 0x000ea400019e0123 */
[----:B--2---:R-:W-:-:S13]  /*3c7b0*/  ISETP.EQ.U32.AND P0, PT, R35, 0x1, PT ;  /* 0x000000012300780c */ /* 0x004fda0003f02070 */
[----:B------:R-:W-:Y:S05]  /*3c7c0*/  @!P0 BRA `(.L_x_6129) ;  /* 0xfffffffc00ec8947 */ /* 0x000fea000383ffff */
[----:B------:R-:W-:Y:S05]  /*3c7d0*/  BRA `(.L_x_6125) ;  /* 0x00000000000c7947 */ /* 0x000fea0003800000 */
.L_x_6128:
[----:B------:R-:W2:Y:S02]  /*3c7e0*/  LD.E R4, desc[UR8][R32.64] ;  /* 0x0000000820047980 */ /* 0x000ea4000c101900 */
[----:B--2---:R-:W-:-:S05]  /*3c7f0*/  FADD R4, R25, R4 ;  /* 0x0000000419047221 */ /* 0x004fca0000000000 */
[----:B------:R0:W-:Y:S02]  /*3c800*/  ST.E desc[UR8][R32.64], R4 ;  /* 0x0000000420007985 */ /* 0x0001e4000c101908 */
.L_x_6125:
[----:B------:R-:W-:Y:S05]  /*3c810*/  BSYNC.RECONVERGENT B1 ;  /* 0x0000000000017941 */ /* 0x000fea0003800200 */
.L_x_6124:
        /* <DEDUP_REMOVED lines=9> */
.L_x_6133:
[----:B------:R-:W0:Y:S02]  /*3c8b0*/  LDS R8, [R23] ;  /* 0x0000000017087984 */ /* 0x000e240000000800 */
[----:B0-----:R-:W-:-:S05]  /*3c8c0*/  FADD R9, R4, R8 ;  /* 0x0000000804097221 */ /* 0x001fca0000000000 */
[----:B------:R-:W0:Y:S02]  /*3c8d0*/  ATOMS.CAST.SPIN P0, [R23], R8, R9 ;  /* 0x000000081700758d */ /* 0x000e240001800009 */
[----:B0-----:R-:W-:Y:S05]  /*3c8e0*/  @!P0 BRA `(.L_x_6133) ;  /* 0xfffffffc00f08947 */ /* 0x001fea000383ffff */
[----:B------:R-:W-:Y:S05]  /*3c8f0*/  BRA `(.L_x_6131) ;  /* 0x00000000002c7947 */ /* 0x000fea0003800000 */
.L_x_6132:
[----:B------:R-:W0:Y:S02]  /*3c900*/  QSPC.E.D P0, RZ, [R8] ;  /* 0x0000000008ff73aa */ /* 0x000e240000000700 */
[----:B0-----:R-:W-:Y:S05]  /*3c910*/  @!P0 BRA `(.L_x_6134) ;  /* 0x0000000000188947 */ /* 0x001fea0003800000 */
.L_x_6135:
[----:B------:R-:W2:Y:S02]  /*3c920*/  LD.E R32, [R8] ;  /* 0x0000000008207980 */ /* 0x000ea40000100900 */
[----:B--2---:R-:W-:-:S06]  /*3c930*/  FADD R33, R4, R32 ;  /* 0x0000002004217221 */ /* 0x004fcc0000000000 */
[----:B------:R-:W2:Y:S02]  /*3c940*/  ATOM.E.CAST.SPIN PT, R33, [R8], R32, R33 ;  /* 0x000000200821738b */ /* 0x000ea400019e0121 */
[----:B--2---:R-:W-:-:S13]  /*3c950*/  ISETP.EQ.U32.AND P0, PT, R33, 0x1, PT ;  /* 0x000000012100780c */ /* 0x004fda0003f02070 */
[----:B------:R-:W-:Y:S05]  /*3c960*/  @!P0 BRA `(.L_x_6135) ;  /* 0xfffffffc00ec8947 */ /* 0x000fea000383ffff */
[----:B------:R-:W-:Y:S05]  /*3c970*/  BRA `(.L_x_6131) ;  /* 0x00000000000c7947 */ /* 0x000fea0003800000 */
.L_x_6134:
[----:B------:R-:W2:Y:S02]  /*3c980*/  LD.E R23, desc[UR8][R8.64] ;  /* 0x0000000808177980 */ /* 0x000ea4000c101900 */
[----:B--2---:R-:W-:-:S05]  /*3c990*/  FADD R23, R4, R23 ;  /* 0x0000001704177221 */ /* 0x004fca0000000000 */
[----:B------:R0:W-:Y:S02]  /*3c9a0*/  ST.E desc[UR8][R8.64], R23 ;  /* 0x0000001708007985 */ /* 0x0001e4000c101908 */
.L_x_6131:
[----:B------:R-:W-:Y:S05]  /*3c9b0*/  BSYNC.RECONVERGENT B1 ;  /* 0x0000000000017941 */ /* 0x000fea0003800200 */
.L_x_6130:
[----:B------:R-:W-:-:S05]  /*3c9c0*/  IMAD.WIDE R6, R28, 0x4, R6 ;  /* 0x000000041c067825 */ /* 0x000fca00078e0206 */
[----:B------:R1:W-:Y:S01]  /*3c9d0*/  ATOM.E.ADD.F32.FTZ.RN.STRONG.GPU P0, RZ, desc[UR8][R6.64], R25 ;  /* 0x8000001906ff79a2 */ /* 0x0003e2000c10f308 */
[----:B------:R-:W-:Y:S04]  /*3c9e0*/  BSSY.RECONVERGENT B1, `(.L_x_6136) ;  /* 0x0000015000017945 */ /* 0x000fe80003800200 */
[----:B-1----:R-:W-:Y:S05]  /*3c9f0*/  @P0 BRA `(.L_x_6137) ;  /* 0x00000000004c0947 */ /* 0x002fea0003800000 */
[----:B------:R-:W1:Y:S02]  /*3ca00*/  QSPC.E.S P0, RZ, [R6] ;  /* 0x0000000006ff73aa */ /* 0x000e640000000500 */
[----:B-1----:R-:W-:Y:S05]  /*3ca10*/  @!P0 BRA `(.L_x_6138) ;  /* 0x0000000000188947 */ /* 0x002fea0003800000 */
[----:B------:R-:W-:-:S07]  /*3ca20*/  MOV R4, R6 ;  /* 0x0000000600047202 */ /* 0x000fce0000000f00 */
.L_x_6139:
[----:B------:R-:W1:Y:S02]  /*3ca30*/  LDS R6, [R4] ;  /* 0x0000000004067984 */ /* 0x000e640000000800 */
[----:B-1----:R-:W-:-:S05]  /*3ca40*/  FADD R7, R25, R6 ;  /* 0x0000000619077221 */ /* 0x002fca0000000000 */
[----:B------:R-:W1:Y:S02]  /*3ca50*/  ATOMS.CAST.SPIN P0, [R4], R6, R7 ;  /* 0x000000060400758d */ /* 0x000e640001800007 */
[----:B-1----:R-:W-:Y:S05]  /*3ca60*/  @!P0 BRA `(.L_x_6139) ;  /* 0xfffffffc00f08947 */ /* 0x002fea000383ffff */
[----:B------:R-:W-:Y:S05]  /*3ca70*/  BRA `(.L_x_6137) ;  /* 0x00000000002c7947 */ /* 0x000fea0003800000 */
.L_x_6138:
[----:B------:R-:W1:Y:S02]  /*3ca80*/  QSPC.E.D P0, RZ, [R6] ;  /* 0x0000000006ff73aa */ /* 0x000e640000000700 */
[----:B-1----:R-:W-:Y:S05]  /*3ca90*/  @!P0 BRA `(.L_x_6140) ;  /* 0x0000000000188947 */ /* 0x002fea0003800000 */
.L_x_6141:
[----:B0-----:R-:W2:Y:S02]  /*3caa0*/  LD.E R8, [R6] ;  /* 0x0000000006087980 */ /* 0x001ea40000100900 */
[----:B--2---:R-:W-:-:S06]  /*3cab0*/  FADD R9, R25, R8 ;  /* 0x0000000819097221 */ /* 0x004fcc0000000000 */
[----:B------:R-:W2:Y:S02]  /*3cac0*/  ATOM.E.CAST.SPIN PT, R9, [R6], R8, R9 ;  /* 0x000000080609738b */ /* 0x000ea400019e0109 */
[----:B--2---:R-:W-:-:S13]  /*3cad0*/  ISETP.EQ.U32.AND P0, PT, R9, 0x1, PT ;  /* 0x000000010900780c */ /* 0x004fda0003f02070 */
[----:B------:R-:W-:Y:S05]  /*3cae0*/  @!P0 BRA `(.L_x_6141) ;  /* 0xfffffffc00ec8947 */ /* 0x000fea000383ffff */
[----:B------:R-:W-:Y:S05]  /*3caf0*/  BRA `(.L_x_6137) ;  /* 0x00000000000c7947 */ /* 0x000fea0003800000 */
.L_x_6140:
[----:B------:R-:W2:Y:S02]  /*3cb00*/  LD.E R4, desc[UR8][R6.64] ;  /* 0x0000000806047980 */ /* 0x000ea4000c101900 */
[----:B--2---:R-:W-:-:S05]  /*3cb10*/  FADD R4, R25, R4 ;  /* 0x0000000419047221 */ /* 0x004fca0000000000 */
[----:B------:R1:W-:Y:S02]  /*3cb20*/  ST.E desc[UR8][R6.64], R4 ;  /* 0x0000000406007985 */ /* 0x0003e4000c101908 */
.L_x_6137:
[----:B------:R-:W-:Y:S05]  /*3cb30*/  BSYNC.RECONVERGENT B1 ;  /* 0x0000000000017941 */ /* 0x000fea0003800200 */
.L_x_6136:
[----:B------:R-:W-:-:S03]  /*3cb40*/  UMOV UR4, 0xffffffff ;  /* 0xffffffff00047882 */ /* 0x000fc60000000000 */
[----:B------:R-:W-:Y:S05]  /*3cb50*/  BRA.DIV UR4, `(.L_x_6142) ;  /* 0x000004d204c47947 */ /* 0x000fea000b800000 */
[----:B-1----:R-:W2:Y:S04]  /*3cb60*/  LDL R7, [R1+0x94] ;  /* 0x0000940001077983 */ /* 0x002ea80000100800 */
[----:B0-----:R-:W3:Y:S04]  /*3cb70*/  LDL R8, [R1+0xd8] ;  /* 0x0000d80001087983 */ /* 0x001ee80000100800 */
[----:B--2---:R0:W1:Y:S04]  /*3cb80*/  SHFL.IDX PT, R6, R7, 0x2, 0x181f ;  /* 0x00581f0007067f89 */ /* 0x00406800000e0000 */
[----:B---3--:R0:W2:Y:S02]  /*3cb90*/  SHFL.IDX PT, R4, R8, 0x2, 0x181f ;  /* 0x00581f0008047f89 */ /* 0x0080a400000e0000 */
.L_x_7972:
        /* <DEDUP_REMOVED lines=18> */
.L_x_6146:
[----:B------:R-:W0:Y:S02]  /*3ccc0*/  LDS R6, [R33] ;  /* 0x0000000021067984 */ /* 0x000e240000000800 */
[----:B0-----:R-:W-:-:S05]  /*3ccd0*/  FADD R7, R32, R6 ;  /* 0x0000000620077221 */ /* 0x001fca0000000000 */
[----:B------:R-:W0:Y:S02]  /*3cce0*/  ATOMS.CAST.SPIN P0, [R33], R6, R7 ;  /* 0x000000062100758d */ /* 0x000e240001800007 */
[----:B0-----:R-:W-:Y:S05]  /*3ccf0*/  @!P0 BRA `(.L_x_6146) ;  /* 0xfffffffc00f08947 */ /* 0x001fea000383ffff */
[----:B------:R-:W-:Y:S05]  /*3cd00*/  BRA `(.L_x_6144) ;  /* 0x00000000002c7947 */ /* 0x000fea0003800000 */
.L_x_6145:
[----:B------:R-:W0:Y:S02]  /*3cd10*/  QSPC.E.D P0, RZ, [R8] ;  /* 0x0000000008ff73aa */ /* 0x000e240000000700 */
[----:B0-----:R-:W-:Y:S05]  /*3cd20*/  @!P0 BRA `(.L_x_6147) ;  /* 0x0000000000188947 */ /* 0x001fea0003800000 */
.L_x_6148:
[----:B------:R-:W2:Y:S02]  /*3cd30*/  LD.E R6, [R8] ;  /* 0x0000000008067980 */ /* 0x000ea40000100900 */
[----:B--2---:R-:W-:-:S06]  /*3cd40*/  FADD R7, R32, R6 ;  /* 0x0000000620077221 */ /* 0x004fcc0000000000 */
[----:B------:R-:W2:Y:S02]  /*3cd50*/  ATOM.E.CAST.SPIN PT, R7, [R8], R6, R7 ;  /* 0x000000060807738b */ /* 0x000ea400019e0107 */
[----:B--2---:R-:W-:-:S13]  /*3cd60*/  ISETP.EQ.U32.AND P0, PT, R7, 0x1, PT ;  /* 0x000000010700780c */ /* 0x004fda0003f02070 */
[----:B------:R-:W-:Y:S05]  /*3cd70*/  @!P0 BRA `(.L_x_6148) ;  /* 0xfffffffc00ec8947 */ /* 0x000fea000383ffff */
[----:B------:R-:W-:Y:S05]  /*3cd80*/  BRA `(.L_x_6144) ;  /* 0x00000000000c7947 */ /* 0x000fea0003800000 */
.L_x_6147:
[----:B------:R-:W2:Y:S02]  /*3cd90*/  LD.E R6, desc[UR8][R8.64] ;  /* 0x0000000808067980 */ /* 0x000ea4000c101900 */
[----:B--2---:R-:W-:-:S05]  /*3cda0*/  FADD R6, R32, R6 ;  /* 0x0000000620067221 */ /* 0x004fca0000000000 */
[----:B------:R0:W-:Y:S02]  /*3cdb0*/  ST.E desc[UR8][R8.64], R6 ;  /* 0x0000000608007985 */ /* 0x0001e4000c101908 */
.L_x_6144:
[----:B------:R-:W-:Y:S05]  /*3cdc0*/  BSYNC.RECONVERGENT B1 ;  /* 0x0000000000017941 */ /* 0x000fea0003800200 */
.L_x_6143:
        /* <DEDUP_REMOVED lines=9> */
.L_x_6152:
[----:B------:R-:W0:Y:S02]  /*3ce60*/  LDS R32, [R4] ;  /* 0x0000000004207984 */ /* 0x000e240000000800 */
[----:B0-----:R-:W-:-:S05]  /*3ce70*/  FADD R33, R25, R32 ;  /* 0x0000002019217221 */ /* 0x001fca0000000000 */
[----:B------:R-:W0:Y:S02]  /*3ce80*/  ATOMS.CAST.SPIN P0, [R4], R32, R33 ;  /* 0x000000200400758d */ /* 0x000e240001800021 */
[----:B0-----:R-:W-:Y:S05]  /*3ce90*/  @!P0 BRA `(.L_x_6152) ;  /* 0xfffffffc00f08947 */ /* 0x001fea000383ffff */
[----:B------:R-:W-:Y:S05]  /*3cea0*/  BRA `(.L_x_6150) ;  /* 0x00000000002c7947 */ /* 0x000fea0003800000 */
.L_x_6151:
[----:B------:R-:W0:Y:S02]  /*3ceb0*/  QSPC.E.D P0, RZ, [R6] ;  /* 0x0000000006ff73aa */ /* 0x000e240000000700 */
[----:B0-----:R-:W-:Y:S05]  /*3cec0*/  @!P0 BRA `(.L_x_6153) ;  /* 0x0000000000188947 */ /* 0x001fea0003800000 */
.L_x_6154:
[----:B------:R-:W2:Y:S02]  /*3ced0*/  LD.E R32, [R6] ;  /* 0x0000000006207980 */ /* 0x000ea40000100900 */
[----:B--2---:R-:W-:-:S06]  /*3cee0*/  FADD R33, R25, R32 ;  /* 0x0000002019217221 */ /* 0x004fcc0000000000 */
[----:B------:R-:W2:Y:S02]  /*3cef0*/  ATOM.E.CAST.SPIN PT, R33, [R6], R32, R33 ;  /* 0x000000200621738b */ /* 0x000ea400019e0121 */
[----:B--2---:R-:W-:-:S13]  /*3cf00*/  ISETP.EQ.U32.AND P0, PT, R33, 0x1, PT ;  /* 0x000000012100780c */ /* 0x004fda0003f02070 */
[----:B------:R-:W-:Y:S05]  /*3cf10*/  @!P0 BRA `(.L_x_6154) ;  /* 0xfffffffc00ec8947 */ /* 0x000fea000383ffff */
[----:B------:R-:W-:Y:S05]  /*3cf20*/  BRA `(.L_x_6150) ;  /* 0x00000000000c7947 */ /* 0x000fea0003800000 */
.L_x_6153:
[----:B------:R-:W2:Y:S02]  /*3cf30*/  LD.E R4, desc[UR8][R6.64] ;  /* 0x0000000806047980 */ /* 0x000ea4000c101900 */
[----:B--2---:R-:W-:-:S05]  /*3cf40*/  FADD R4, R25, R4 ;  /* 0x0000000419047221 */ /* 0x004fca0000000000 */
[----:B------:R0:W-:Y:S02]  /*3cf50*/  ST.E desc[UR8][R6.64], R4 ;  /* 0x0000000406007985 */ /* 0x0001e4000c101908 */
.L_x_6150:
[----:B------:R-:W-:Y:S05]  /*3cf60*/  BSYNC.RECONVERGENT B1 ;  /* 0x0000000000017941 */ /* 0x000fea0003800200 */
.L_x_6149:
        /* <DEDUP_REMOVED lines=9> */
.L_x_6158:
[----:B------:R-:W0:Y:S02]  /*3d000*/  LDS R32, [R23] ;  /* 0x0000000017207984 */ /* 0x000e240000000800 */
[----:B0-----:R-:W-:-:S05]  /*3d010*/  FADD R33, R4, R32 ;  /* 0x0000002004217221 */ /* 0x001fca0000000000 */
[----:B------:R-:W0:Y:S02]  /*3d020*/  ATOMS.CAST.SPIN P0, [R23], R32, R33 ;  /* 0x000000201700758d */ /* 0x000e240001800021 */
[----:B0-----:R-:W-:Y:S05]  /*3d030*/  @!P0 BRA `(.L_x_6158) ;  /* 0xfffffffc00f08947 */ /* 0x001fea000383ffff */
[----:B------:R-:W-:Y:S05]  /*3d040*/  BRA `(.L_x_6156) ;  /* 0x00000000002c7947 */ /* 0x000fea0003800000 */
.L_x_6157:
[----:B------:R-:W0:Y:S02]  /*3d050*/  QSPC.E.D P0, RZ, [R32] ;  /* 0x0000000020ff73aa */ /* 0x000e240000000700 */
[----:B0-----:R-:W-:Y:S05]  /*3d060*/  @!P0 BRA `(.L_x_6159) ;  /* 0x0000000000188947 */ /* 0x001fea0003800000 */
.L_x_6160:
[----:B------:R-:W2:Y:S02]  /*3d070*/  LD.E R34, [R32] ;  /* 0x0000000020227980 */ /* 0x000ea40000100900 */
[----:B--2---:R-:W-:-:S06]  /*3d080*/  FADD R35, R4, R34 ;  /* 0x0000002204237221 */ /* 0x004fcc0000000000 */
[----:B------:R-:W2:Y:S02]  /*3d090*/  ATOM.E.CAST.SPIN PT, R35, [R32], R34, R35 ;  /* 0x000000222023738b */ /* 0x000ea400019e0123 */
[----:B--2---:R-:W-:-:S13]  /*3d0a0*/  ISETP.EQ.U32.AND P0, PT, R35, 0x1, PT ;  /* 0x000000012300780c */ /* 0x004fda0003f02070 */
[----:B------:R-:W-:Y:S05]  /*3d0b0*/  @!P0 BRA `(.L_x_6160) ;  /* 0xfffffffc00ec8947 */ /* 0x000fea000383ffff */
[----:B------:R-:W-:Y:S05]  /*3d0c0*/  BRA `(.L_x_6156) ;  /* 0x00000000000c7947 */ /* 0x000fea0003800000 */
.L_x_6159:
[----:B------:R-:W2:Y:S02]  /*3d0d0*/  LD.E R23, desc[UR8][R32.64] ;  /* 0x0000000820177980 */ /* 0x000ea4000c101900 */
[----:B--2---:R-:W-:-:S05]  /*3d0e0*/  FADD R23, R4, R23 ;  /* 0x0000001704177221 */ /* 0x004fca0000000000 */
[----:B------:R0:W-:Y:S02]  /*3d0f0*/  ST.E desc[UR8][R32.64], R23 ;  /* 0x0000001720007985 */ /* 0x0001e4000c101908 */
.L_x_6156:
[----:B------:R-:W-:Y:S05]  /*3d100*/  BSYNC.RECONVERGENT B1 ;  /* 0x0000000000017941 */ /* 0x000fea0003800200 */
.L_x_6155:
[----:B0-----:R-:W-:-:S05]  /*3d110*/  IMAD.WIDE R32, R0, 0x4, R6 ;  /* 0x0000000400207825 */ /* 0x001fca00078e0206 */
[----:B------:R0:W-:Y:S01]  /*3d120*/  ATOM.E.ADD.F32.FTZ.RN.STRONG.GPU P0, RZ, desc[UR8][R32.64], R25 ;  /* 0x8000001920ff79a2 */ /* 0x0001e2000c10f308 */
[----:B------:R-:W-:Y:S04]  /*3d130*/  BSSY.RECONVERGENT B1, `(.L_x_6161) ;  /* 0x0000015000017945 */ /* 0x000fe80003800200 */
[----:B0-----:R-:W-:Y:S05]  /*3d140*/  @P0 BRA `(.L_x_6162) ;  /* 0x00000000004c0947 */ /* 0x001fea0003800000 */
[----:B------:R-:W0:Y:S02]  /*3d150*/  QSPC.E.S P0, RZ, [R32] ;  /* 0x0000000020ff73aa */ /* 0x000e240000000500 */
[----:B0-----:R-:W-:Y:S05]  /*3d160*/  @!P0 BRA `(.L_x_6163) ;  /* 0x0000000000188947 */ /* 0x001fea0003800000 */
[----:B------:R-:W-:-:S07]  /*3d170*/  MOV R4, R32 ;  /* 0x0000002000047202 */ /* 0x000fce0000000f00 */
.L_x_6164:
[----:B------:R-:W0:Y:S02]  /*3d180*/  LDS R32, [R4] ;  /* 0x0000000004207984 */ /* 0x000e240000000800 */
[----:B0-----:R-:W-:-:S05]  /*3d190*/  FADD R33, R25, R32 ;  /* 0x0000002019217221 */ /* 0x001fca0000000000 */
[----:B------:R-:W0:Y:S02]  /*3d1a0*/  ATOMS.CAST.SPIN P0, [R4], R32, R33 ;  /* 0x000000200400758d */ /* 0x000e240001800021 */
[----:B0-----:R-:W-:Y:S05]  /*3d1b0*/  @!P0 BRA `(.L_x_6164) ;  /* 0xfffffffc00f08947 */ /* 0x001fea000383ffff */
[----:B------:R-:W-:Y:S05]  /*3d1c0*/  BRA `(.L_x_6162) ;  /* 0x00000000002c7947 */ /* 0x000fea0003800000 */
.L_x_6163:
[----:B------:R-:W0:Y:S02]  /*3d1d0*/  QSPC.E.D P0, RZ, [R32] ;  /* 0x0000000020ff73aa */ /* 0x000e240000000700 */
[----:B0-----:R-:W-:Y:S05]  /*3d1e0*/  @!P0 BRA `(.L_x_6165) ;  /* 0x0000000000188947 */ /* 0x001fea0003800000 */
.L_x_6166:
[----:B------:R-:W2:Y:S02]  /*3d1f0*/  LD.E R34, [R32] ;  /* 0x0000000020227980 */ /* 0x000ea40000100900 */
[----:B--2---:R-:W-:-:S06]  /*3d200*/  FADD R35, R25, R34 ;  /* 0x0000002219237221 */ /* 0x004fcc0000000000 */
[----:B------:R-:W2:Y:S02]  /*3d210*/  ATOM.E.CAST.SPIN PT, R35, [R32], R34, R35 ;  /* 0x000000222023738b */ /* 0x000ea400019e0123 */
[----:B--2---:R-:W-:-:S13]  /*3d220*/  ISETP.EQ.U32.AND P0, PT, R35, 0x1, PT ;  /* 0x000000012300780c */ /* 0x004fda0003f02070 */
[----:B------:R-:W-:Y:S05]  /*3d230*/  @!P0 BRA `(.L_x_6166) ;  /* 0xfffffffc00ec8947 */ /* 0x000fea000383ffff */
[----:B------:R-:W-:Y:S05]  /*3d240*/  BRA `(.L_x_6162) ;  /* 0x00000000000c7947 */ /* 0x000fea0003800000 */
.L_x_6165:
[----:B------:R-:W2:Y:S02]  /*3d250*/  LD.E R4, desc[UR8][R32.64] ;  /* 0x0000000820047980 */ /* 0x000ea4000c101900 */
[----:B--2---:R-:W-:-:S05]  /*3d260*/  FADD R4, R25, R4 ;  /* 0x0000000419047221 */ /* 0x004fca0000000000 */
[----:B------:R0:W-:Y:S02]  /*3d270*/  ST.E desc[UR8][R32.64], R4 ;  /* 0x0000000420007985 */ /* 0x0001e4000c101908 */
.L_x_6162:
[----:B------:R-:W-:Y:S05]  /*3d280*/  BSYNC.RECONVERGENT B1 ;  /* 0x0000000000017941 */ /* 0x000fea0003800200 */
.L_x_6161:
        /* <DEDUP_REMOVED lines=9> */
.L_x_6170:
[----:B------:R-:W0:Y:S02]  /*3d320*/  LDS R32, [R23] ;  /* 0x0000000017207984 */ /* 0x000e240000000800 */
[----:B0-----:R-:W-:-:S05]  /*3d330*/  FADD R33, R4, R32 ;  /* 0x0000002004217221 */ /* 0x001fca0000000000 */
[----:B------:R-:W0:Y:S02]  /*3d340*/  ATOMS.CAST.SPIN P0, [R23], R32, R33 ;  /* 0x000000201700758d */ /* 0x000e240001800021 */
[----:B0-----:R-:W-:Y:S05]  /*3d350*/  @!P0 BRA `(.L_x_6170) ;  /* 0xfffffffc00f08947 */ /* 0x001fea000383ffff */
[----:B------:R-:W-:Y:S05]  /*3d360*/  BRA `(.L_x_6168) ;  /* 0x00000000002c7947 */ /* 0x000fea0003800000 */
.L_x_6169:
[----:B------:R-:W0:Y:S02]  /*3d370*/  QSPC.E.D P0, RZ, [R32] ;  /* 0x0000000020ff73aa */ /* 0x000e240000000700 */
[----:B0-----:R-:W-:Y:S05]  /*3d380*/  @!P0 BRA `(.L_x_6171) ;  /* 0x0000000000188947 */ /* 0x001fea0003800000 */
.L_x_6172:
[----:B------:R-:W2:Y:S02]  /*3d390*/  LD.E R34, [R32] ;  /* 0x0000000020227980 */ /* 0x000ea40000100900 */
[----:B--2---:R-:W-:-:S06]  /*3d3a0*/  FADD R35, R4, R34 ;  /* 0x0000002204237221 */ /* 0x004fcc0000000000 */
[----:B------:R-:W2:Y:S02]  /*3d3b0*/  ATOM.E.CAST.SPIN PT, R35, [R32], R34, R35 ;  /* 0x000000222023738b */ /* 0x000ea400019e0123 */
[----:B--2---:R-:W-:-:S13]  /*3d3c0*/  ISETP.EQ.U32.AND P0, PT, R35, 0x1, PT ;  /* 0x000000012300780c */ /* 0x004fda0003f02070 */
[----:B------:R-:W-:Y:S05]  /*3d3d0*/  @!P0 BRA `(.L_x_6172) ;  /* 0xfffffffc00ec8947 */ /* 0x000fea000383ffff */
[----:B------:R-:W-:Y:S05]  /*3d3e0*/  BRA `(.L_x_6168) ;  /* 0x00000000000c7947 */ /* 0x000fea0003800000 */
.L_x_6171:
[----:B------:R-:W2:Y:S02]  /*3d3f0*/  LD.E R23, desc[UR8][R32.64] ;  /* 0x0000000820177980 */ /* 0x000ea4000c101900 */
[----:B--2---:R-:W-:-:S05]  /*3d400*/  FADD R23, R4, R23 ;  /* 0x0000001704177221 */ /* 0x004fca0000000000 */
[----:B------:R0:W-:Y:S02]  /*3d410*/  ST.E desc[UR8][R32.64], R23 ;  /* 0x0000001720007985 */ /* 0x0001e4000c101908 */
.L_x_6168:
[----:B------:R-:W-:Y:S05]  /*3d420*/  BSYNC.RECONVERGENT B1 ;  /* 0x0000000000017941 */ /* 0x000fea0003800200 */
.L_x_6167:
[----:B0-----:R-:W-:-:S05]  /*3d430*/  IMAD.WIDE R32, R10, 0x4, R6 ;  /* 0x000000040a207825 */ /* 0x001fca00078e0206 */
[----:B------:R0:W-:Y:S01]  /*3d440*/  ATOM.E.ADD.F32.FTZ.RN.STRONG.GPU P0, RZ, desc[UR8][R32.64], R25 ;  /* 0x8000001920ff79a2 */ /* 0x0001e2000c10f308 */
[----:B------:R-:W-:Y:S04]  /*3d450*/  BSSY.RECONVERGENT B1, `(.L_x_6173) ;  /* 0x0000015000017945 */ /* 0x000fe80003800200 */
[----:B0-----:R-:W-:Y:S05]  /*3d460*/  @P0 BRA `(.L_x_6174) ;  /* 0x00000000004c0947 */ /* 0x001fea0003800000 */
[----:B------:R-:W0:Y:S02]  /*3d470*/  QSPC.E.S P0, RZ, [R32] ;  /* 0x0000000020ff73aa */ /* 0x000e240000000500 */
[----:B0-----:R-:W-:Y:S05]  /*3d480*/  @!P0 BRA `(.L_x_6175) ;  /* 0x0000000000188947 */ /* 0x001fea0003800000 */
[----:B------:R-:W-:-:S07]  /*3d490*/  MOV R4, R32 ;  /* 0x0000002000047202 */ /* 0x000fce0000000f00 */
.L_x_6176:
[----:B------:R-:W0:Y:S02]  /*3d4a0*/  LDS R32, [R4] ;  /* 0x0000000004207984 */ /* 0x000e240000000800 */
[----:B0-----:R-:W-:-:S05]  /*3d4b0*/  FADD R33, R25, R32 ;  /* 0x0000002019217221 */ /* 0x001fca0000000000 */
[----:B------:R-:W0:Y:S02]  /*3d4c0*/  ATOMS.CAST.SPIN P0, [R4], R32, R33 ;  /* 0x000000200400758d */ /* 0x000e240001800021 */
[----:B0-----:R-:W-:Y:S05]  /*3d4d0*/  @!P0 BRA `(.L_x_6176) ;  /* 0xfffffffc00f08947 */ /* 0x001fea000383ffff */
[----:B------:R-:W-:Y:S05]  /*3d4e0*/  BRA `(.L_x_6174) ;  /* 0x00000000002c7947 */ /* 0x000fea0003800000 */
.L_x_6175:
[----:B------:R-:W0:Y:S02]  /*3d4f0*/  QSPC.E.D P0, RZ, [R32] ;  /* 0x0000000020ff73aa */ /* 0x000e240000000700 */
[----:B0-----:R-:W-:Y:S05]  /*3d500*/  @!P0 BRA `(.L_x_6177) ;  /* 0x0000000000188947 */ /* 0x001fea0003800000 */
.L_x_6178:
[----:B------:R-:W2:Y:S02]  /*3d510*/  LD.E R34, [R32] ;  /* 0x0000000020227980 */ /* 0x000ea40000100900 */
[----:B--2---:R-:W-:-:S06]  /*3d520*/  FADD R35, R25, R34 ;  /* 0x0000002219237221 */ /* 0x004fcc0000000000 */
[----:B------:R-:W2:Y:S02]  /*3d530*/  ATOM.E.CAST.SPIN PT, R35, [R32], R34, R35 ;  /* 0x000000222023738b */ /* 0x000ea400019e0123 */
[----:B--2---:R-:W-:-:S13]  /*3d540*/  ISETP.EQ.U32.AND P0, PT, R35, 0x1, PT ;  /* 0x000000012300780c */ /* 0x004fda0003f02070 */
[----:B------:R-:W-:Y:S05]  /*3d550*/  @!P0 BRA `(.L_x_6178) ;  /* 0xfffffffc00ec8947 */ /* 0x000fea000383ffff */
[----:B------:R-:W-:Y:S05]  /*3d560*/  BRA `(.L_x_6174) ;  /* 0x00000000000c7947 */ /* 0x000fea0003800000 */
.L_x_6177:
[----:B------:R-:W2:Y:S02]  /*3d570*/  LD.E R4, desc[UR8][R32.64] ;  /* 0x0000000820047980 */ /* 0x000ea4000c101900 */
[----:B--2---:R-:W-:-:S05]  /*3d580*/  FADD R4, R25, R4 ;  /* 0x0000000419047221 */ /* 0x004fca0000000000 */
[----:B------:R0:W-:Y:S02]  /*3d590*/  ST.E desc[UR8][R32.64], R4 ;  /* 0x0000000420007985 */ /* 0x0001e4000c101908 */
.L_x_6174:
[----:B------:R-:W-:Y:S05]  /*3d5a0*/  BSYNC.RECONVERGENT B1 ;  /* 0x0000000000017941 */ /* 0x000fea0003800200 */
.L_x_6173:
        /* <DEDUP_REMOVED lines=9> */
.L_x_6182:
[----:B------:R-:W0:Y:S02]  /*3d640*/  LDS R32, [R23] ;  /* 0x0000000017207984 */ /* 0x000e240000000800 */
[----:B0-----:R-:W-:-:S05]  /*3d650*/  FADD R33, R4, R32 ;  /* 0x0000002004217221 */ /* 0x001fca0000000000 */
[----:B------:R-:W0:Y:S02]  /*3d660*/  ATOMS.CAST.SPIN P0, [R23], R32, R33 ;  /* 0x000000201700758d */ /* 0x000e240001800021 */
[----:B0-----:R-:W-:Y:S05]  /*3d670*/  @!P0 BRA `(.L_x_6182) ;  /* 0xfffffffc00f08947 */ /* 0x001fea000383ffff */
[----:B------:R-:W-:Y:S05]  /*3d680*/  BRA `(.L_x_6180) ;  /* 0x00000000002c7947 */ /* 0x000fea0003800000 */
.L_x_6181:
[----:B------:R-:W0:Y:S02]  /*3d690*/  QSPC.E.D P0, RZ, [R32] ;  /* 0x0000000020ff73aa */ /* 0x000e240000000700 */
[----:B0-----:R-:W-:Y:S05]  /*3d6a0*/  @!P0 BRA `(.L_x_6183) ;  /* 0x0000000000188947 */ /* 0x001fea0003800000 */
.L_x_6184:
[----:B------:R-:W2:Y:S02]  /*3d6b0*/  LD.E R34, [R32] ;  /* 0x0000000020227980 */ /* 0x000ea40000100900 */
[----:B--2---:R-:W-:-:S06]  /*3d6c0*/  FADD R35, R4, R34 ;  /* 0x0000002204237221 */ /* 0x004fcc0000000000 */
[----:B------:R-:W2:Y:S02]  /*3d6d0*/  ATOM.E.CAST.SPIN PT, R35, [R32], R34, R35 ;  /* 0x000000222023738b */ /* 0x000ea400019e0123 */
[----:B--2---:R-:W-:-:S13]  /*3d6e0*/  ISETP.EQ.U32.AND P0, PT, R35, 0x1, PT ;  /* 0x000000012300780c */ /* 0x004fda0003f02070 */
[----:B------:R-:W-:Y:S05]  /*3d6f0*/  @!P0 BRA `(.L_x_6184) ;  /* 0xfffffffc00ec8947 */ /* 0x000fea000383ffff */
[----:B------:R-:W-:Y:S05]  /*3d700*/  BRA `(.L_x_6180) ;  /* 0x00000000000c7947 */ /* 0x000fea0003800000 */
.L_x_6183:
[----:B------:R-:W2:Y:S02]  /*3d710*/  LD.E R23, desc[UR8][R32.64] ;  /* 0x0000000820177980 */ /* 0x000ea4000c101900 */
[----:B--2---:R-:W-:-:S05]  /*3d720*/  FADD R23, R4, R23 ;  /* 0x0000001704177221 */ /* 0x004fca0000000000 */
[----:B------:R0:W-:Y:S02]  /*3d730*/  ST.E desc[UR8][R32.64], R23 ;  /* 0x0000001720007985 */ /* 0x0001e4000c101908 */
.L_x_6180:
[----:B------:R-:W-:Y:S05]  /*3d740*/  BSYNC.RECONVERGENT B1 ;  /* 0x0000000000017941 */ /* 0x000fea0003800200 */
.L_x_6179:
[----:B0-----:R-:W-:-:S05]  /*3d750*/  IMAD.WIDE R32, R29, 0x4, R6 ;  /* 0x000000041d207825 */ /* 0x001fca00078e0206 */
[----:B------:R0:W-:Y:S01]  /*3d760*/  ATOM.E.ADD.F32.FTZ.RN.STRONG.GPU P0, RZ, desc[UR8][R32.64], R25 ;  /* 0x8000001920ff79a2 */ /* 0x0001e2000c10f308 */
[----:B------:R-:W-:Y:S04]  /*3d770*/  BSSY.RECONVERGENT B1, `(.L_x_6185) ;  /* 0x0000015000017945 */ /* 0x000fe80003800200 */
[----:B0-----:R-:W-:Y:S05]  /*3d780*/  @P0 BRA `(.L_x_6186) ;  /* 0x00000000004c0947 */ /* 0x001fea0003800000 */
[----:B------:R-:W0:Y:S02]  /*3d790*/  QSPC.E.S P0, RZ, [R32] ;  /* 0x0000000020ff73aa */ /* 0x000e240000000500 */
[----:B0-----:R-:W-:Y:S05]  /*3d7a0*/  @!P0 BRA `(.L_x_6187) ;  /* 0x0000000000188947 */ /* 0x001fea0003800000 */
[----:B------:R-:W-:-:S07]  /*3d7b0*/  MOV R4, R32 ;  /* 0x0000002000047202 */ /* 0x000fce0000000f00 */
.L_x_6188:
[----:B------:R-:W0:Y:S02]  /*3d7c0*/  LDS R32, [R4] ;  /* 0x0000000004207984 */ /* 0x000e240000000800 */
[----:B0-----:R-:W-:-:S05]  /*3d7d0*/  FADD R33, R25, R32 ;  /* 0x0000002019217221 */ /* 0x001fca0000000000 */
[----:B------:R-:W0:Y:S02]  /*3d7e0*/  ATOMS.CAST.SPIN P0, [R4], R32, R33 ;  /* 0x000000200400758d */ /* 0x000e240001800021 */
[----:B0-----:R-:W-:Y:S05]  /*3d7f0*/  @!P0 BRA `(.L_x_6188) ;  /* 0xfffffffc00f08947 */ /* 0x001fea000383ffff */
[----:B------:R-:W-:Y:S05]  /*3d800*/  BRA `(.L_x_6186) ;  /* 0x00000000002c7947 */ /* 0x000fea0003800000 */
.L_x_6187:
[----:B------:R-:W0:Y:S02]  /*3d810*/  QSPC.E.D P0, RZ, [R32] ;  /* 0x0000000020ff73aa */ /* 0x000e240000000700 */
[----:B0-----:R-:W-:Y:S05]  /*3d820*/  @!P0 BRA `(.L_x_6189) ;  /* 0x0000000000188947 */ /* 0x001fea0003800000 */
.L_x_6190:
[----:B------:R-:W2:Y:S02]  /*3d830*/  LD.E R34, [R32] ;  /* 0x0000000020227980 */ /* 0x000ea40000100900 */
[----:B--2---:R-:W-:-:S06]  /*3d840*/  FADD R35, R25, R34 ;  /* 0x0000002219237221 */ /* 0x004fcc0000000000 */
[----:B------:R-:W2:Y:S02]  /*3d850*/  ATOM.E.CAST.SPIN PT, R35, [R32], R34, R35 ;  /* 0x000000222023738b */ /* 0x000ea400019e0123 */
[----:B--2---:R-:W-:-:S13]  /*3d860*/  ISETP.EQ.U32.AND P0, PT, R35, 0x1, PT ;  /* 0x000000012300780c */ /* 0x004fda0003f02070 */
[----:B------:R-:W-:Y:S05]  /*3d870*/  @!P0 BRA `(.L_x_6190) ;  /* 0xfffffffc00ec8947 */ /* 0x000fea000383ffff */
[----:B------:R-:W-:Y:S05]  /*3d880*/  BRA `(.L_x_6186) ;  /* 0x00000000000c7947 */ /* 0x000fea0003800000 */
.L_x_6189:
[----:B------:R-:W2:Y:S02]  /*3d890*/  LD.E R4, desc[UR8][R32.64] ;  /* 0x0000000820047980 */ /* 0x000ea4000c101900 */
[----:B--2---:R-:W-:-:S05]  /*3d8a0*/  FADD R4, R25, R4 ;  /* 0x0000000419047221 */ /* 0x004fca0000000000 */
[----:B------:R0:W-:Y:S02]  /*3d8b0*/  ST.E desc[UR8][R32.64], R4 ;  /* 0x0000000420007985 */ /* 0x0001e4000c101908 */
.L_x_6186:
[----:B------:R-:W-:Y:S05]  /*3d8c0*/  BSYNC.RECONVERGENT B1 ;  /* 0x0000000000017941 */ /* 0x000fea0003800200 */
.L_x_6185:
        /* <DEDUP_REMOVED lines=9> */
.L_x_6194:
[----:B------:R-:W0:Y:S02]  /*3d960*/  LDS R32, [R23] ;  /* 0x0000000017207984 */ /* 0x000e240000000800 */
[----:B0-----:R-:W-:-:S05]  /*3d970*/  FADD R33, R4, R32 ;  /* 0x0000002004217221 */ /* 0x001fca0000000000 */
[----:B------:R-:W0:Y:S02]  /*3d980*/  ATOMS.CAST.SPIN P0, [R23], R32, R33 ;  /* 0x000000201700758d */ /* 0x000e240001800021 */
[----:B0-----:R-:W-:Y:S05]  /*3d990*/  @!P0 BRA `(.L_x_6194) ;  /* 0xfffffffc00f08947 */ /* 0x001fea000383ffff */
[----:B------:R-:W-:Y:S05]  /*3d9a0*/  BRA `(.L_x_6192) ;  /* 0x00000000002c7947 */ /* 0x000fea0003800000 */
.L_x_6193:
[----:B------:R-:W0:Y:S02]  /*3d9b0*/  QSPC.E.D P0, RZ, [R32] ;  /* 0x0000000020ff73aa */ /* 0x000e240000000700 */
[----:B0-----:R-:W-:Y:S05]  /*3d9c0*/  @!P0 BRA `(.L_x_6195) ;  /* 0x0000000000188947 */ /* 0x001fea0003800000 */
.L_x_6196:
[----:B------:R-:W2:Y:S02]  /*3d9d0*/  LD.E R34, [R32] ;  /* 0x0000000020227980 */ /* 0x000ea40000100900 */
[----:B--2---:R-:W-:-:S06]  /*3d9e0*/  FADD R35, R4, R34 ;  /* 0x0000002204237221 */ /* 0x004fcc0000000000 */
[----:B------:R-:W2:Y:S02]  /*3d9f0*/  ATOM.E.CAST.SPIN PT, R35, [R32], R34, R35 ;  /* 0x000000222023738b */ /* 0x000ea400019e0123 */
[----:B--2---:R-:W-:-:S13]  /*3da00*/  ISETP.EQ.U32.AND P0, PT, R35, 0x1, PT ;  /* 0x000000012300780c */ /* 0x004fda0003f02070 */
[----:B------:R-:W-:Y:S05]  /*3da10*/  @!P0 BRA `(.L_x_6196) ;  /* 0xfffffffc00ec8947 */ /* 0x000fea000383ffff */
[----:B------:R-:W-:Y:S05]  /*3da20*/  BRA `(.L_x_6192) ;  /* 0x00000000000c7947 */ /* 0x000fea0003800000 */
.L_x_6195:
[----:B------:R-:W2:Y:S02]  /*3da30*/  LD.E R23, desc[UR8][R32.64] ;  /* 0x0000000820177980 */ /* 0x000ea4000c101900 */
[----:B--2---:R-:W-:-:S05]  /*3da40*/  FADD R23, R4, R23 ;  /* 0x0000001704177221 */ /* 0x004fca0000000000 */
[----:B------:R0:W-:Y:S02]  /*3da50*/  ST.E desc[UR8][R32.64], R23 ;  /* 0x0000001720007985 */ /* 0x0001e4000c101908 */
.L_x_6192:
[----:B------:R-:W-:Y:S05]  /*3da60*/  BSYNC.RECONVERGENT B1 ;  /* 0x0000000000017941 */ /* 0x000fea0003800200 */
.L_x_6191:
[----:B0-----:R-:W-:-:S05]  /*3da70*/  IMAD.WIDE R32, R30, 0x4, R6 ;  /* 0x000000041e207825 */ /* 0x001fca00078e0206 */
[----:B------:R0:W-:Y:S01]  /*3da80*/  ATOM.E.ADD.F32.FTZ.RN.STRONG.GPU P0, RZ, desc[UR8][R32.64], R25 ;  /* 0x8000001920ff79a2 */ /* 0x0001e2000c10f308 */
[----:B------:R-:W-:Y:S04]  /*3da90*/  BSSY.RECONVERGENT B1, `(.L_x_6197) ;  /* 0x0000015000017945 */ /* 0x000fe80003800200 */
[----:B0-----:R-:W-:Y:S05]  /*3daa0*/  @P0 BRA `(.L_x_6198) ;  /* 0x00000000004c0947 */ /* 0x001fea0003800000 */
[----:B------:R-:W0:Y:S02]  /*3dab0*/  QSPC.E.S P0, RZ, [R32] ;  /* 0x0000000020ff73aa */ /* 0x000e240000000500 */
[----:B0-----:R-:W-:Y:S05]  /*3dac0*/  @!P0 BRA `(.L_x_6199) ;  /* 0x0000000000188947 */ /* 0x001fea0003800000 */
[----:B------:R-:W-:-:S07]  /*3dad0*/  MOV R4, R32 ;  /* 0x0000002000047202 */ /* 0x000fce0000000f00 */
.L_x_6200:
[----:B------:R-:W0:Y:S02]  /*3dae0*/  LDS R32, [R4] ;  /* 0x0000000004207984 */ /* 0x000e240000000800 */
[----:B0-----:R-:W-:-:S05]  /*3daf0*/  FADD R33, R25, R32 ;  /* 0x0000002019217221 */ /* 0x001fca0000000000 */
[----:B------:R-:W0:Y:S02]  /*3db00*/  ATOMS.CAST.SPIN P0, [R4], R32, R33 ;  /* 0x000000200400758d */ /* 0x000e240001800021 */
[----:B0-----:R-:W-:Y:S05]  /*3db10*/  @!P0 BRA `(.L_x_6200) ;  /* 0xfffffffc00f08947 */ /* 0x001fea000383ffff */
[----:B------:R-:W-:Y:S05]  /*3db20*/  BRA `(.L_x_6198) ;  /* 0x00000000002c7947 */ /* 0x000fea0003800000 */
.L_x_6199:
[----:B------:R-:W0:Y:S02]  /*3db30*/  QSPC.E.D P0, RZ, [R32] ;  /* 0x0000000020ff73aa */ /* 0x000e240000000700 */
[----:B0-----:R-:W-:Y:S05]  /*3db40*/  @!P0 BRA `(.L_x_6201) ;  /* 0x0000000000188947 */ /* 0x001fea0003800000 */
.L_x_6202:
[----:B------:R-:W2:Y:S02]  /*3db50*/  LD.E R34, [R32] ;  /* 0x0000000020227980 */ /* 0x000ea40000100900 */
[----:B--2---:R-:W-:-:S06]  /*3db60*/  FADD R35, R25, R34 ;  /* 0x0000002219237221 */ /* 0x004fcc0000000000 */
[----:B------:R-:W2:Y:S02]  /*3db70*/  ATOM.E.CAST.SPIN PT, R35, [R32], R34, R35 ;  /* 0x000000222023738b */ /* 0x000ea400019e0123 */
[----:B--2---:R-:W-:-:S13]  /*3db80*/  ISETP.EQ.U32.AND P0, PT, R35, 0x1, PT ;  /* 0x000000012300780c */ /* 0x004fda0003f02070 */
[----:B------:R-:W-:Y:S05]  /*3db90*/  @!P0 BRA `(.L_x_6202) ;  /* 0xfffffffc00ec8947 */ /* 0x000fea000383ffff */
[----:B------:R-:W-:Y:S05]  /*3dba0*/  BRA `(.L_x_6198) ;  /* 0x00000000000c7947 */ /* 0x000fea0003800000 */
.L_x_6201:
[----:B------:R-:W2:Y:S02]  /*3dbb0*/  LD.E R4, desc[UR8][R32.64] ;  /* 0x0000000820047980 */ /* 0x000ea4000c101900 */
[----:B--2---:R-:W-:-:S05]  /*3dbc0*/  FADD R4, R25, R4 ;  /* 0x0000000419047221 */ /* 0x004fca0000000000 */
[----:B------:R0:W-:Y:S02]  /*3dbd0*/  ST.E desc[UR8][R32.64], R4 ;  /* 0x0000000420007985 */ /* 0x0001e4000c101908 */
.L_x_6198:
[----:B------:R-:W-:Y:S05]  /*3dbe0*/  BSYNC.RECONVERGENT B1 ;  /* 0x0000000000017941 */ /* 0x000fea0003800200 */
.L_x_6197:
        /* <DEDUP_REMOVED lines=9> */
.L_x_6206:
[----:B------:R-:W0:Y:S02]  /*3dc80*/  LDS R32, [R23] ;  /* 0x0000000017207984 */ /* 0x000e240000000800 */
[----:B0-----:R-:W-:-:S05]  /*3dc90*/  FADD R33, R4, R32 ;  /* 0x0000002004217221 */ /* 0x001fca0000000000 */
[----:B------:R-:W0:Y:S02]  /*3dca0*/  ATOMS.CAST.SPIN P0, [R23], R32, R33 ;  /* 0x000000201700758d */ /* 0x000e240001800021 */
[----:B0-----:R-:W-:Y:S05]  /*3dcb0*/  @!P0 BRA `(.L_x_6206) ;  /* 0xfffffffc00f08947 */ /* 0x001fea000383ffff */
[----:B------:R-:W-:Y:S05]  /*3dcc0*/  BRA `(.L_x_6204) ;  /* 0x00000000002c7947 */ /* 0x000fea0003800000 */
.L_x_6205:
[----:B------:R-:W0:Y:S02]  /*3dcd0*/  QSPC.E.D P0, RZ, [R32] ;  /* 0x0000000020ff73aa */ /* 0x000e240000000700 */
[----:B0-----:R-:W-:Y:S05]  /*3dce0*/  @!P0 BRA `(.L_x_6207) ;  /* 0x0000000000188947 */ /* 0x001fea0003800000 */
.L_x_6208:
[----:B------:R-:W2:Y:S02]  /*3dcf0*/  LD.E R34, [R32] ;  /* 0x0000000020227980 */ /* 0x000ea40000100900 */
[----:B--2---:R-:W-:-:S06]  /*3dd00*/  FADD R35, R4, R34 ;  /* 0x0000002204237221 */ /* 0x004fcc0000000000 */
[----:B------:R-:W2:Y:S02]  /*3dd10*/  ATOM.E.CAST.SPIN PT, R35, [R32], R34, R35 ;  /* 0x000000222023738b */ /* 0x000ea400019e0123 */
[----:B--2---:R-:W-:-:S13]  /*3dd20*/  ISETP.EQ.U32.AND P0, PT, R35, 0x1, PT ;  /* 0x000000012300780c */ /* 0x004fda0003f02070 */
[----:B------:R-:W-:Y:S05]  /*3dd30*/  @!P0 BRA `(.L_x_6208) ;  /* 0xfffffffc00ec8947 */ /* 0x000fea000383ffff */
[----:B------:R-:W-:Y:S05]  /*3dd40*/  BRA `(.L_x_6204) ;  /* 0x00000000000c7947 */ /* 0x000fea0003800000 */
.L_x_6207:
[----:B------:R-:W2:Y:S02]  /*3dd50*/  LD.E R23, desc[UR8][R32.64] ;  /* 0x0000000820177980 */ /* 0x000ea4000c101900 */
[----:B--2---:R-:W-:-:S05]  /*3dd60*/  FADD R23, R4, R23 ;  /* 0x0000001704177221 */ /* 0x004fca0000000000 */
[----:B------:R0:W-:Y:S02]  /*3dd70*/  ST.E desc[UR8][R32.64], R23 ;  /* 0x0000001720007985 */ /* 0x0001e4000c101908 */
.L_x_6204:
[----:B------:R-:W-:Y:S05]  /*3dd80*/  BSYNC.RECONVERGENT B1 ;  /* 0x0000000000017941 */ /* 0x000fea0003800200 */
.L_x_6203:
[----:B0-----:R-:W-:-:S05]  /*3dd90*/  IMAD.WIDE R32, R5, 0x4, R6 ;  /* 0x0000000405207825 */ /* 0x001fca00078e0206 */
[----:B------:R0:W-:Y:S01]  /*3dda0*/  ATOM.E.ADD.F32.FTZ.RN.STRONG.GPU P0, RZ, desc[UR8][R32.64], R25 ;  /* 0x8000001920ff79a2 */ /* 0x0001e2000c10f308 */
[----:B------:R-:W-:Y:S04]  /*3ddb0*/  BSSY.RECONVERGENT B1, `(.L_x_6209) ;  /* 0x0000015000017945 */ /* 0x000fe80003800200 */
[----:B0-----:R-:W-:Y:S05]  /*3ddc0*/  @P0 BRA `(.L_x_6210) ;  /* 0x00000000004c0947 */ /* 0x001fea0003800000 */
[----:B------:R-:W0:Y:S02]  /*3ddd0*/  QSPC.E.S P0, RZ, [R32] ;  /* 0x0000000020ff73aa */ /* 0x000e240000000500 */
[----:B0-----:R-:W-:Y:S05]  /*3dde0*/  @!P0 BRA `(.L_x_6211) ;  /* 0x0000000000188947 */ /* 0x001fea0003800000 */
[----:B------:R-:W-:-:S07]  /*3ddf0*/  MOV R4, R32 ;  /* 0x0000002000047202 */ /* 0x000fce0000000f00 */
.L_x_6212:
[----:B------:R-:W0:Y:S02]  /*3de00*/  LDS R32, [R4] ;  /* 0x0000000004207984 */ /* 0x000e240000000800 */
[----:B0-----:R-:W-:-:S05]  /*3de10*/  FADD R33, R25, R32 ;  /* 0x0000002019217221 */ /* 0x001fca0000000000 */
[----:B------:R-:W0:Y:S02]  /*3de20*/  ATOMS.CAST.SPIN P0, [R4], R32, R33 ;  /* 0x000000200400758d */ /* 0x000e240001800021 */
[----:B0-----:R-:W-:Y:S05]  /*3de30*/  @!P0 BRA `(.L_x_6212) ;  /* 0xfffffffc00f08947 */ /* 0x001fea000383ffff */
[----:B------:R-:W-:Y:S05]  /*3de40*/  BRA `(.L_x_6210) ;  /* 0x00000000002c7947 */ /* 0x000fea0003800000 */
.L_x_6211:
[----:B------:R-:W0:Y:S02]  /*3de50*/  QSPC.E.D P0, RZ, [R32] ;  /* 0x0000000020ff73aa */ /* 0x000e240000000700 */
[----:B0-----:R-:W-:Y:S05]  /*3de60*/  @!P0 BRA `(.L_x_6213) ;  /* 0x0000000000188947 */ /* 0x001fea0003800000 */
.L_x_6214:
[----:B------:R-:W2:Y:S02]  /*3de70*/  LD.E R34, [R32] ;  /* 0x0000000020227980 */ /* 0x000ea40000100900 */
[----:B--2---:R-:W-:-:S06]  /*3de80*/  FADD R35, R25, R34 ;  /* 0x0000002219237221 */ /* 0x004fcc0000000000 */
[----:B------:R-:W2:Y:S02]  /*3de90*/  ATOM.E.CAST.SPIN PT, R35, [R32], R34, R35 ;  /* 0x000000222023738b */ /* 0x000ea400019e0123 */
[----:B--2---:R-:W-:-:S13]  /*3dea0*/  ISETP.EQ.U32.AND P0, PT, R35, 0x1, PT ;  /* 0x000000012300780c */ /* 0x004fda0003f02070 */
[----:B------:R-:W-:Y:S05]  /*3deb0*/  @!P0 BRA `(.L_x_6214) ;  /* 0xfffffffc00ec8947 */ /* 0x000fea000383ffff */
[----:B------:R-:W-:Y:S05]  /*3dec0*/  BRA `(.L_x_6210) ;  /* 0x00000000000c7947 */ /* 0x000fea0003800000 */
.L_x_6213:
[----:B------:R-:W2:Y:S02]  /*3ded0*/  LD.E R4, desc[UR8][R32.64] ;  /* 0x0000000820047980 */ /* 0x000ea4000c101900 */
[----:B--2---:R-:W-:-:S05]  /*3dee0*/  FADD R4, R25, R4 ;  /* 0x0000000419047221 */ /* 0x004fca0000000000 */
[----:B------:R0:W-:Y:S02]  /*3def0*/  ST.E desc[UR8][R32.64], R4 ;  /* 0x0000000420007985 */ /* 0x0001e4000c101908 */
.L_x_6210:
[----:B------:R-:W-:Y:S05]  /*3df00*/  BSYNC.RECONVERGENT B1 ;  /* 0x0000000000017941 */ /* 0x000fea0003800200 */
.L_x_6209:
        /* <DEDUP_REMOVED lines=9> */
.L_x_6218:
[----:B------:R-:W0:Y:S02]  /*3dfa0*/  LDS R32, [R15] ;  /* 0x000000000f207984 */ /* 0x000e240000000800 */
[----:B0-----:R-:W-:-:S05]  /*3dfb0*/  FADD R33, R4, R32 ;  /* 0x0000002004217221 */ /* 0x001fca0000000000 */
[----:B------:R-:W0:Y:S02]  /*3dfc0*/  ATOMS.CAST.SPIN P0, [R15], R32, R33 ;  /* 0x000000200f00758d */ /* 0x000e240001800021 */
[----:B0-----:R-:W-:Y:S05]  /*3dfd0*/  @!P0 BRA `(.L_x_6218) ;  /* 0xfffffffc00f08947 */ /* 0x001fea000383ffff */
[----:B------:R-:W-:Y:S05]  /*3dfe0*/  BRA `(.L_x_6216) ;  /* 0x00000000002c7947 */ /* 0x000fea0003800000 */
.L_x_6217:
[----:B------:R-:W0:Y:S02]  /*3dff0*/  QSPC.E.D P0, RZ, [R32] ;  /* 0x0000000020ff73aa */ /* 0x000e240000000700 */
[----:B0-----:R-:W-:Y:S05]  /*3e000*/  @!P0 BRA `(.L_x_6219) ;  /* 0x0000000000188947 */ /* 0x001fea0003800000 */
.L_x_6220:
[----:B------:R-:W2:Y:S02]  /*3e010*/  LD.E R34, [R32] ;  /* 0x0000000020227980 */ /* 0x000ea40000100900 */
[----:B--2---:R-:W-:-:S06]  /*3e020*/  FADD R35, R4, R34 ;  /* 0x0000002204237221 */ /* 0x004fcc0000000000 */
[----:B------:R-:W2:Y:S02]  /*3e030*/  ATOM.E.CAST.SPIN PT, R35, [R32], R34, R35 ;  /* 0x000000222023738b */ /* 0x000ea400019e0123 */
[----:B--2---:R-:W-:-:S13]  /*3e040*/  ISETP.EQ.U32.AND P0, PT, R35, 0x1, PT ;  /* 0x000000012300780c */ /* 0x004fda0003f02070 */
[----:B------:R-:W-:Y:S05]  /*3e050*/  @!P0 BRA `(.L_x_6220) ;  /* 0xfffffffc00ec8947 */ /* 0x000fea000383ffff */
[----:B------:R-:W-:Y:S05]  /*3e060*/  BRA `(.L_x_6216) ;  /* 0x00000000000c7947 */ /* 0x000fea0003800000 */
.L_x_6219:
[----:B------:R-:W2:Y:S02]  /*3e070*/  LD.E R15, desc[UR8][R32.64] ;  /* 0x00000008200f7980 */ /* 0x000ea4000c101900 */
[----:B--2---:R-:W-:-:S05]  /*3e080*/  FADD R15, R4, R15 ;  /* 0x0000000f040f7221 */ /* 0x004fca0000000000 */
[----:B------:R0:W-:Y:S02]  /*3e090*/  ST.E desc[UR8][R32.64], R15 ;  /* 0x0000000f20007985 */ /* 0x0001e4000c101908 */
.L_x_6216:
[----:B------:R-:W-:Y:S05]  /*3e0a0*/  BSYNC.RECONVERGENT B1 ;  /* 0x0000000000017941 */ /* 0x000fea0003800200 */
.L_x_6215:
[----:B0-----:R-:W-:-:S05]  /*3e0b0*/  IMAD.WIDE R32, R16, 0x4, R6 ;  /* 0x0000000410207825 */ /* 0x001fca00078e0206 */
[----:B------:R0:W-:Y:S01]  /*3e0c0*/  ATOM.E.ADD.F32.FTZ.RN.STRONG.GPU P0, RZ, desc[UR8][R32.64], R25 ;  /* 0x8000001920ff79a2 */ /* 0x0001e2000c10f308 */
[----:B------:R-:W-:Y:S04]  /*3e0d0*/  BSSY.RECONVERGENT B1, `(.L_x_6221) ;  /* 0x0000015000017945 */ /* 0x000fe80003800200 */
[----:B0-----:R-:W-:Y:S05]  /*3e0e0*/  @P0 BRA `(.L_x_6222) ;  /* 0x00000000004c0947 */ /* 0x001fea0003800000 */
[----:B------:R-:W0:Y:S02]  /*3e0f0*/  QSPC.E.S P0, RZ, [R32] ;  /* 0x0000000020ff73aa */ /* 0x000e240000000500 */
[----:B0-----:R-:W-:Y:S05]  /*3e100*/  @!P0 BRA `(.L_x_6223) ;  /* 0x0000000000188947 */ /* 0x001fea0003800000 */
[----:B------:R-:W-:-:S07]  /*3e110*/  MOV R4, R32 ;  /* 0x0000002000047202 */ /* 0x000fce0000000f00 */
.L_x_6224:
[----:B------:R-:W0:Y:S02]  /*3e120*/  LDS R32, [R4] ;  /* 0x0000000004207984 */ /* 0x000e240000000800 */
[----:B0-----:R-:W-:-:S05]  /*3e130*/  FADD R33, R25, R32 ;  /* 0x0000002019217221 */ /* 0x001fca0000000000 */
[----:B------:R-:W0:Y:S02]  /*3e140*/  ATOMS.CAST.SPIN P0, [R4], R32, R33 ;  /* 0x000000200400758d */ /* 0x000e240001800021 */
[----:B0-----:R-:W-:Y:S05]  /*3e150*/  @!P0 BRA `(.L_x_6224) ;  /* 0xfffffffc00f08947 */ /* 0x001fea000383ffff */
[----:B------:R-:W-:Y:S05]  /*3e160*/  BRA `(.L_x_6222) ;  /* 0x00000000002c7947 */ /* 0x000fea0003800000 */
.L_x_6223:
[----:B------:R-:W0:Y:S02]  /*3e170*/  QSPC.E.D P0, RZ, [R32] ;  /* 0x0000000020ff73aa */ /* 0x000e240000000700 */
[----:B0-----:R-:W-:Y:S05]  /*3e180*/  @!P0 BRA `(.L_x_6225) ;  /* 0x0000000000188947 */ /* 0x001fea0003800000 */
.L_x_6226:
[----:B------:R-:W2:Y:S02]  /*3e190*/  LD.E R34, [R32] ;  /* 0x0000000020227980 */ /* 0x000ea40000100900 */
[----:B--2---:R-:W-:-:S06]  /*3e1a0*/  FADD R35, R25, R34 ;  /* 0x0000002219237221 */ /* 0x004fcc0000000000 */
[----:B------:R-:W2:Y:S02]  /*3e1b0*/  ATOM.E.CAST.SPIN PT, R35, [R32], R34, R35 ;  /* 0x000000222023738b */ /* 0x000ea400019e0123 */
[----:B--2---:R-:W-:-:S13]  /*3e1c0*/  ISETP.EQ.U32.AND P0, PT, R35, 0x1, PT ;  /* 0x000000012300780c */ /* 0x004fda0003f02070 */
[----:B------:R-:W-:Y:S05]  /*3e1d0*/  @!P0 BRA `(.L_x_6226) ;  /* 0xfffffffc00ec8947 */ /* 0x000fea000383ffff */
[----:B------:R-:W-:Y:S05]  /*3e1e0*/  BRA `(.L_x_6222) ;  /* 0x00000000000c7947 */ /* 0x000fea0003800000 */
.L_x_6225:
[----:B------:R-:W2:Y:S02]  /*3e1f0*/  LD.E R4, desc[UR8][R32.64] ;  /* 0x0000000820047980 */ /* 0x000ea4000c101900 */
[----:B--2---:R-:W-:-:S05]  /*3e200*/  FADD R4, R25, R4 ;  /* 0x0000000419047221 */ /* 0x004fca0000000000 */
[----:B------:R0:W-:Y:S02]  /*3e210*/  ST.E desc[UR8][R32.64], R4 ;  /* 0x0000000420007985 */ /* 0x0001e4000c101908 */
.L_x_6222:
[----:B------:R-:W-:Y:S05]  /*3e220*/  BSYNC.RECONVERGENT B1 ;  /* 0x0000000000017941 */ /* 0x000fea0003800200 */
.L_x_6221:
        /* <DEDUP_REMOVED lines=9> */
.L_x_6230:
[----:B------:R-:W0:Y:S02]  /*3e2c0*/  LDS R8, [R15] ;  /* 0x000000000f087984 */ /* 0x000e240000000800 */
[----:B0-----:R-:W-:-:S05]  /*3e2d0*/  FADD R9, R4, R8 ;  /* 0x0000000804097221 */ /* 0x001fca0000000000 */
[----:B------:R-:W0:Y:S02]  /*3e2e0*/  ATOMS.CAST.SPIN P0, [R15], R8, R9 ;  /* 0x000000080f00758d */ /* 0x000e240001800009 */
[----:B0-----:R-:W-:Y:S05]  /*3e2f0*/  @!P0 BRA `(.L_x_6230) ;  /* 0xfffffffc00f08947 */ /* 0x001fea000383ffff */
[----:B------:R-:W-:Y:S05]  /*3e300*/  BRA `(.L_x_6228) ;  /* 0x00000000002c7947 */ /* 0x000fea0003800000 */
.L_x_6229:
[----:B------:R-:W0:Y:S02]  /*3e310*/  QSPC.E.D P0, RZ, [R8] ;  /* 0x0000000008ff73aa */ /* 0x000e240000000700 */
[----:B0-----:R-:W-:Y:S05]  /*3e320*/  @!P0 BRA `(.L_x_6231) ;  /* 0x0000000000188947 */ /* 0x001fea0003800000 */
.L_x_6232:
[----:B------:R-:W2:Y:S02]  /*3e330*/  LD.E R32, [R8] ;  /* 0x0000000008207980 */ /* 0x000ea40000100900 */
[----:B--2---:R-:W-:-:S06]  /*3e340*/  FADD R33, R4, R32 ;  /* 0x0000002004217221 */ /* 0x004fcc0000000000 */
[----:B------:R-:W2:Y:S02]  /*3e350*/  ATOM.E.CAST.SPIN PT, R33, [R8], R32, R33 ;  /* 0x000000200821738b */ /* 0x000ea400019e0121 */
[----:B--2---:R-:W-:-:S13]  /*3e360*/  ISETP.EQ.U32.AND P0, PT, R33, 0x1, PT ;  /* 0x000000012100780c */ /* 0x004fda0003f02070 */
[----:B------:R-:W-:Y:S05]  /*3e370*/  @!P0 BRA `(.L_x_6232) ;  /* 0xfffffffc00ec8947 */ /* 0x000fea000383ffff */
[----:B------:R-:W-:Y:S05]  /*3e380*/  BRA `(.L_x_6228) ;  /* 0x00000000000c7947 */ /* 0x000fea0003800000 */
.L_x_6231:
[----:B------:R-:W2:Y:S02]  /*3e390*/  LD.E R15, desc[UR8][R8.64] ;  /* 0x00000008080f7980 */ /* 0x000ea4000c101900 */
[----:B--2---:R-:W-:-:S05]  /*3e3a0*/  FADD R15, R4, R15 ;  /* 0x0000000f040f7221 */ /* 0x004fca0000000000 */
[----:B------:R0:W-:Y:S02]  /*3e3b0*/  ST.E desc[UR8][R8.64], R15 ;  /* 0x0000000f08007985 */ /* 0x0001e4000c101908 */
.L_x_6228:
[----:B------:R-:W-:Y:S05]  /*3e3c0*/  BSYNC.RECONVERGENT B1 ;  /* 0x0000000000017941 */ /* 0x000fea0003800200 */
.L_x_6227:
[----:B------:R-:W-:-:S05]  /*3e3d0*/  IMAD.WIDE R6, R28, 0x4, R6 ;  /* 0x000000041c067825 */ /* 0x000fca00078e0206 */
[----:B------:R1:W-:Y:S01]  /*3e3e0*/  ATOM.E.ADD.F32.FTZ.RN.STRONG.GPU P0, RZ, desc[UR8][R6.64], R25 ;  /* 0x8000001906ff79a2 */ /* 0x0003e2000c10f308 */
[----:B------:R-:W-:Y:S04]  /*3e3f0*/  BSSY.RECONVERGENT B1, `(.L_x_6233) ;  /* 0x0000015000017945 */ /* 0x000fe80003800200 */
[----:B-1----:R-:W-:Y:S05]  /*3e400*/  @P0 BRA `(.L_x_6234) ;  /* 0x00000000004c0947 */ /* 0x002fea0003800000 */
[----:B------:R-:W1:Y:S02]  /*3e410*/  QSPC.E.S P0, RZ, [R6] ;  /* 0x0000000006ff73aa */ /* 0x000e640000000500 */
[----:B-1----:R-:W-:Y:S05]  /*3e420*/  @!P0 BRA `(.L_x_6235) ;  /* 0x0000000000188947 */ /* 0x002fea0003800000 */
[----:B------:R-:W-:-:S07]  /*3e430*/  MOV R4, R6 ;  /* 0x0000000600047202 */ /* 0x000fce0000000f00 */
.L_x_6236:
[----:B------:R-:W1:Y:S02]  /*3e440*/  LDS R6, [R4] ;  /* 0x0000000004067984 */ /* 0x000e640000000800 */
[----:B-1----:R-:W-:-:S05]  /*3e450*/  FADD R7, R25, R6 ;  /* 0x0000000619077221 */ /* 0x002fca0000000000 */
[----:B------:R-:W1:Y:S02]  /*3e460*/  ATOMS.CAST.SPIN P0, [R4], R6, R7 ;  /* 0x000000060400758d */ /* 0x000e640001800007 */
[----:B-1----:R-:W-:Y:S05]  /*3e470*/  @!P0 BRA `(.L_x_6236) ;  /* 0xfffffffc00f08947 */ /* 0x002fea000383ffff */
[----:B------:R-:W-:Y:S05]  /*3e480*/  BRA `(.L_x_6234) ;  /* 0x00000000002c7947 */ /* 0x000fea0003800000 */
.L_x_6235:
[----:B------:R-:W1:Y:S02]  /*3e490*/  QSPC.E.D P0, RZ, [R6] ;  /* 0x0000000006ff73aa */ /* 0x000e640000000700 */
[----:B-1----:R-:W-:Y:S05]  /*3e4a0*/  @!P0 BRA `(.L_x_6237) ;  /* 0x0000000000188947 */ /* 0x002fea0003800000 */
.L_x_6238:
[----:B0-----:R-:W2:Y:S02]  /*3e4b0*/  LD.E R8, [R6] ;  /* 0x0000000006087980 */ /* 0x001ea40000100900 */
[----:B--2---:R-:W-:-:S06]  /*3e4c0*/  FADD R9, R25, R8 ;  /* 0x0000000819097221 */ /* 0x004fcc0000000000 */
[----:B------:R-:W2:Y:S02]  /*3e4d0*/  ATOM.E.CAST.SPIN PT, R9, [R6], R8, R9 ;  /* 0x000000080609738b */ /* 0x000ea400019e0109 */
[----:B--2---:R-:W-:-:S13]  /*3e4e0*/  ISETP.EQ.U32.AND P0, PT, R9, 0x1, PT ;  /* 0x000000010900780c */ /* 0x004fda0003f02070 */
[----:B------:R-:W-:Y:S05]  /*3e4f0*/  @!P0 BRA `(.L_x_6238) ;  /* 0xfffffffc00ec8947 */ /* 0x000fea000383ffff */
[----:B------:R-:W-:Y:S05]  /*3e500*/  BRA `(.L_x_6234) ;  /* 0x00000000000c7947 */ /* 0x000fea0003800000 */
.L_x_6237:
[----:B------:R-:W0:Y:S02]  /*3e510*/  LD.E R4, desc[UR8][R6.64] ;  /* 0x0000000806047980 */ /* 0x000e24000c101900 */
[----:B0-----:R-:W-:-:S05]  /*3e520*/  FADD R9, R25, R4 ;  /* 0x0000000419097221 */ /* 0x001fca0000000000 */
[----:B------:R1:W-:Y:S02]  /*3e530*/  ST.E desc[UR8][R6.64], R9 ;  /* 0x0000000906007985 */ /* 0x0003e4000c101908 */
.L_x_6234:
[----:B------:R-:W-:Y:S05]  /*3e540*/  BSYNC.RECONVERGENT B1 ;  /* 0x0000000000017941 */ /* 0x000fea0003800200 */
.L_x_6233:
[----:B------:R-:W-:-:S03]  /*3e550*/  UMOV UR4, 0xffffffff ;  /* 0xffffffff00047882 */ /* 0x000fc60000000000 */
[----:B------:R-:W-:Y:S05]  /*3e560*/  BRA.DIV UR4, `(.L_x_6239) ;  /* 0x000004ba048c7947 */ /* 0x000fea000b800000 */
[----:B-1----:R-:W2:Y:S04]  /*3e570*/  LDL R6, [R1+0x94] ;  /* 0x0000940001067983 */ /* 0x002ea80000100800 */
[----:B------:R-:W3:Y:S04]  /*3e580*/  LDL R7, [R1+0xd8] ;  /* 0x0000d80001077983 */ /* 0x000ee80000100800 */
[----:B--2---:R1:W2:Y:S04]  /*3e590*/  SHFL.IDX PT, R54, R6, 0x3, 0x181f ;  /* 0x00781f0006367f89 */ /* 0x0042a800000e0000 */
[----:B---3--:R1:W3:Y:S02]  /*3e5a0*/  SHFL.IDX PT, R4, R7, 0x3, 0x181f ;  /* 0x00781f0007047f89 */ /* 0x0082e400000e0000 */
.L_x_7976:
        /* <DEDUP_REMOVED lines=18> */
.L_x_6243:
[----:B------:R-:W0:Y:S02]  /*3e6d0*/  LDS R6, [R23] ;  /* 0x0000000017067984 */ /* 0x000e240000000800 */
[----:B0-----:R-:W-:-:S05]  /*3e6e0*/  FADD R7, R19, R6 ;  /* 0x0000000613077221 */ /* 0x001fca0000000000 */
[----:B------:R-:W0:Y:S02]  /*3e6f0*/  ATOMS.CAST.SPIN P0, [R23], R6, R7 ;  /* 0x000000061700758d */ /* 0x000e240001800007 */
[----:B0-----:R-:W-:Y:S05]  /*3e700*/  @!P0 BRA `(.L_x_6243) ;  /* 0xfffffffc00f08947 */ /* 0x001fea000383ffff */
[----:B------:R-:W-:Y:S05]  /*3e710*/  BRA `(.L_x_6241) ;  /* 0x00000000002c7947 */ /* 0x000fea0003800000 */
.L_x_6242:
[----:B------:R-:W0:Y:S02]  /*3e720*/  QSPC.E.D P0, RZ, [R8] ;  /* 0x0000000008ff73aa */ /* 0x000e240000000700 */
[----:B0-----:R-:W-:Y:S05]  /*3e730*/  @!P0 BRA `(.L_x_6244) ;  /* 0x0000000000188947 */ /* 0x001fea0003800000 */
.L_x_6245:
[----:B------:R-:W2:Y:S02]  /*3e740*/  LD.E R6, [R8] ;  /* 0x0000000008067980 */ /* 0x000ea40000100900 */
[----:B--2---:R-:W-:-:S06]  /*3e750*/  FADD R7, R19, R6 ;  /* 0x0000000613077221 */ /* 0x004fcc0000000000 */
[----:B------:R-:W2:Y:S02]  /*3e760*/  ATOM.E.CAST.SPIN PT, R7, [R8], R6, R7 ;  /* 0x000000060807738b */ /* 0x000ea400019e0107 */
[----:B--2---:R-:W-:-:S13]  /*3e770*/  ISETP.EQ.U32.AND P0, PT, R7, 0x1, PT ;  /* 0x000000010700780c */ /* 0x004fda0003f02070 */
[----:B------:R-:W-:Y:S05]  /*3e780*/  @!P0 BRA `(.L_x_6245) ;  /* 0xfffffffc00ec8947 */ /* 0x000fea000383ffff */
[----:B------:R-:W-:Y:S05]  /*3e790*/  BRA `(.L_x_6241) ;  /* 0x00000000000c7947 */ /* 0x000fea0003800000 */
.L_x_6244:
[----:B------:R-:W2:Y:S02]  /*3e7a0*/  LD.E R6, desc[UR8][R8.64] ;  /* 0x0000000808067980 */ /* 0x000ea4000c101900 */
[----:B--2---:R-:W-:-:S05]  /*3e7b0*/  FADD R6, R19, R6 ;  /* 0x0000000613067221 */ /* 0x004fca0000000000 */
[----:B------:R0:W-:Y:S02]  /*3e7c0*/  ST.E desc[UR8][R8.64], R6 ;  /* 0x0000000608007985 */ /* 0x0001e4000c101908 */
.L_x_6241:
[----:B------:R-:W-:Y:S05]  /*3e7d0*/  BSYNC.RECONVERGENT B1 ;  /* 0x0000000000017941 */ /* 0x000fea0003800200 */
.L_x_6240:
        /* <DEDUP_REMOVED lines=9> */
.L_x_6249:
[----:B------:R-:W0:Y:S02]  /*3e870*/  LDS R32, [R4] ;  /* 0x0000000004207984 */ /* 0x000e240000000800 */
[----:B0-----:R-:W-:-:S05]  /*3e880*/  FADD R33, R25, R32 ;  /* 0x0000002019217221 */ /* 0x001fca0000000000 */
[----:B------:R-:W0:Y:S02]  /*3e890*/  ATOMS.CAST.SPIN P0, [R4], R32, R33 ;  /* 0x000000200400758d */ /* 0x000e240001800021 */
[----:B0-----:R-:W-:Y:S05]  /*3e8a0*/  @!P0 BRA `(.L_x_6249) ;  /* 0xfffffffc00f08947 */ /* 0x001fea000383ffff */
[----:B------:R-:W-:Y:S05]  /*3e8b0*/  BRA `(.L_x_6247) ;  /* 0x00000000002c7947 */ /* 0x000fea0003800000 */
.L_x_6248:
[----:B------:R-:W0:Y:S02]  /*3e8c0*/  QSPC.E.D P0, RZ, [R6] ;  /* 0x0000000006ff73aa */ /* 0x000e240000000700 */
[----:B0-----:R-:W-:Y:S05]  /*3e8d0*/  @!P0 BRA `(.L_x_6250) ;  /* 0x0000000000188947 */ /* 0x001fea0003800000 */
.L_x_6251:
[----:B------:R-:W2:Y:S02]  /*3e8e0*/  LD.E R32, [R6] ;  /* 0x0000000006207980 */ /* 0x000ea40000100900 */
[----:B--2---:R-:W-:-:S06]  /*3e8f0*/  FADD R33, R25, R32 ;  /* 0x0000002019217221 */ /* 0x004fcc0000000000 */
[----:B------:R-:W2:Y:S02]  /*3e900*/  ATOM.E.CAST.SPIN PT, R33, [R6], R32, R33 ;  /* 0x000000200621738b */ /* 0x000ea400019e0121 */
[----:B--2---:R-:W-:-:S13]  /*3e910*/  ISETP.EQ.U32.AND P0, PT, R33, 0x1, PT ;  /* 0x000000012100780c */ /* 0x004fda0003f02070 */
[----:B------:R-:W-:Y:S05]  /*3e920*/  @!P0 BRA `(.L_x_6251) ;  /* 0xfffffffc00ec8947 */ /* 0x000fea000383ffff */
[----:B------:R-:W-:Y:S05]  /*3e930*/  BRA `(.L_x_6247) ;  /* 0x00000000000c7947 */ /* 0x000fea0003800000 */
.L_x_6250:
[----:B------:R-:W2:Y:S02]  /*3e940*/  LD.E R4, desc[UR8][R6.64] ;  /* 0x0000000806047980 */ /* 0x000ea4000c101900 */
[----:B--2---:R-:W-:-:S05]  /*3e950*/  FADD R4, R25, R4 ;  /* 0x0000000419047221 */ /* 0x004fca0000000000 */
[----:B------:R0:W-:Y:S02]  /*3e960*/  ST.E desc[UR8][R6.64], R4 ;  /* 0x0000000406007985 */ /* 0x0001e4000c101908 */
.L_x_6247:
[----:B------:R-:W-:Y:S05]  /*3e970*/  BSYNC.RECONVERGENT B1 ;  /* 0x0000000000017941 */ /* 0x000fea0003800200 */
.L_x_6246:
        /* <DEDUP_REMOVED lines=10> */
.L_x_6255:
[----:B------:R-:W0:Y:S02]  /*3ea20*/  LDS R32, [R15] ;  /* 0x000000000f207984 */ /* 0x000e240000000800 */
[----:B0-----:R-:W-:-:S05]  /*3ea30*/  FADD R33, R4, R32 ;  /* 0x0000002004217221 */ /* 0x001fca0000000000 */
[----:B------:R-:W0:Y:S02]  /*3ea40*/  ATOMS.CAST.SPIN P0, [R15], R32, R33 ;  /* 0x000000200f00758d */ /* 0x000e240001800021 */
[----:B0-----:R-:W-:Y:S05]  /*3ea50*/  @!P0 BRA `(.L_x_6255) ;  /* 0xfffffffc00f08947 */ /* 0x001fea000383ffff */
[----:B------:R-:W-:Y:S05]  /*3ea60*/  BRA `(.L_x_6253) ;  /* 0x00000000002c7947 */ /* 0x000fea0003800000 */
.L_x_6254:
[----:B------:R-:W0:Y:S02]  /*3ea70*/  QSPC.E.D P0, RZ, [R32] ;  /* 0x0000000020ff73aa */ /* 0x000e240000000700 */
[----:B0-----:R-:W-:Y:S05]  /*3ea80*/  @!P0 BRA `(.L_x_6256) ;  /* 0x0000000000188947 */ /* 0x001fea0003800000 */
.L_x_6257:
[----:B------:R-:W2:Y:S02]  /*3ea90*/  LD.E R34, [R32] ;  /* 0x0000000020227980 */ /* 0x000ea40000100900 */
[----:B--2---:R-:W-:-:S06]  /*3eaa0*/  FADD R35, R4, R34 ;  /* 0x0000002204237221 */ /* 0x004fcc0000000000 */
[----:B------:R-:W2:Y:S02]  /*3eab0*/  ATOM.E.CAST.SPIN PT, R35, [R32], R34, R35 ;  /* 0x000000222023738b */ /* 0x000ea400019e0123 */
[----:B--2---:R-:W-:-:S13]  /*3eac0*/  ISETP.EQ.U32.AND P0, PT, R35, 0x1, PT ;  /* 0x000000012300780c */ /* 0x004fda0003f02070 */
[----:B------:R-:W-:Y:S05]  /*3ead0*/  @!P0 BRA `(.L_x_6257) ;  /* 0xfffffffc00ec8947 */ /* 0x000fea000383ffff */
[----:B------:R-:W-:Y:S05]  /*3eae0*/  BRA `(.L_x_6253) ;  /* 0x00000000000c7947 */ /* 0x000fea0003800000 */
.L_x_6256:
[----:B------:R-:W2:Y:S02]  /*3eaf0*/  LD.E R15, desc[UR8][R32.64] ;  /* 0x00000008200f7980 */ /* 0x000ea4000c101900 */
[----:B--2---:R-:W-:-:S05]  /*3eb00*/  FADD R15, R4, R15 ;  /* 0x0000000f040f7221 */ /* 0x004fca0000000000 */
[----:B------:R0:W-:Y:S02]  /*3eb10*/  ST.E desc[UR8][R32.64], R15 ;  /* 0x0000000f20007985 */ /* 0x0001e4000c101908 */
.L_x_6253:
[----:B------:R-:W-:Y:S05]  /*3eb20*/  BSYNC.RECONVERGENT B1 ;  /* 0x0000000000017941 */ /* 0x000fea0003800200 */
.L_x_6252:
[----:B0-----:R-:W-:-:S05]  /*3eb30*/  IMAD.WIDE R32, R0, 0x4, R6 ;  /* 0x0000000400207825 */ /* 0x001fca00078e0206 */
[----:B------:R0:W-:Y:S01]  /*3eb40*/  ATOM.E.ADD.F32.FTZ.RN.STRONG.GPU P0, RZ, desc[UR8][R32.64], R25 ;  /* 0x8000001920ff79a2 */ /* 0x0001e2000c10f308 */
[----:B------:R-:W-:Y:S04]  /*3eb50*/  BSSY.RECONVERGENT B1, `(.L_x_6258) ;  /* 0x0000015000017945 */ /* 0x000fe80003800200 */
[----:B0-----:R-:W-:Y:S05]  /*3eb60*/  @P0 BRA `(.L_x_6259) ;  /* 0x00000000004c0947 */ /* 0x001fea0003800000 */
[----:B------:R-:W0:Y:S02]  /*3eb70*/  QSPC.E.S P0, RZ, [R32] ;  /* 0x0000000020ff73aa */ /* 0x000e240000000500 */
[----:B0-----:R-:W-:Y:S05]  /*3eb80*/  @!P0 BRA `(.L_x_6260) ;  /* 0x0000000000188947 */ /* 0x001fea0003800000 */
[----:B------:R-:W-:-:S07]  /*3eb90*/  MOV R4, R32 ;  /* 0x0000002000047202 */ /* 0x000fce0000000f00 */
.L_x_6261:
[----:B------:R-:W0:Y:S02]  /*3eba0*/  LDS R32, [R4] ;  /* 0x0000000004207984 */ /* 0x000e240000000800 */
[----:B0-----:R-:W-:-:S05]  /*3ebb0*/  FADD R33, R25, R32 ;  /* 0x0000002019217221 */ /* 0x001fca0000000000 */
[----:B------:R-:W0:Y:S02]  /*3ebc0*/  ATOMS.CAST.SPIN P0, [R4], R32, R33 ;  /* 0x000000200400758d */ /* 0x000e240001800021 */
[----:B0-----:R-:W-:Y:S05]  /*3ebd0*/  @!P0 BRA `(.L_x_6261) ;  /* 0xfffffffc00f08947 */ /* 0x001fea000383ffff */
[----:B------:R-:W-:Y:S05]  /*3ebe0*/  BRA `(.L_x_6259) ;  /* 0x00000000002c7947 */ /* 0x000fea0003800000 */
.L_x_6260:
[----:B------:R-:W0:Y:S02]  /*3ebf0*/  QSPC.E.D P0, RZ, [R32] ;  /* 0x0000000020ff73aa */ /* 0x000e240000000700 */
[----:B0-----:R-:W-:Y:S05]  /*3ec00*/  @!P0 BRA `(.L_x_6262) ;  /* 0x0000000000188947 */ /* 0x001fea0003800000 */
.L_x_6263:
[----:B------:R-:W2:Y:S02]  /*3ec10*/  LD.E R34, [R32] ;  /* 0x0000000020227980 */ /* 0x000ea40000100900 */
[----:B--2---:R-:W-:-:S06]  /*3ec20*/  FADD R35, R25, R34 ;  /* 0x0000002219237221 */ /* 0x004fcc0000000000 */
[----:B------:R-:W2:Y:S02]  /*3ec30*/  ATOM.E.CAST.SPIN PT, R35, [R32], R34, R35 ;  /* 0x000000222023738b */ /* 0x000ea400019e0123 */
[----:B--2---:R-:W-:-:S13]  /*3ec40*/  ISETP.EQ.U32.AND P0, PT, R35, 0x1, PT ;  /* 0x000000012300780c */ /* 0x004fda0003f02070 */
[----:B------:R-:W-:Y:S05]  /*3ec50*/  @!P0 BRA `(.L_x_6263) ;  /* 0xfffffffc00ec8947 */ /* 0x000fea000383ffff */
[----:B------:R-:W-:Y:S05]  /*3ec60*/  BRA `(.L_x_6259) ;  /* 0x00000000000c7947 */ /* 0x000fea0003800000 */
.L_x_6262:
[----:B------:R-:W2:Y:S02]  /*3ec70*/  LD.E R4, desc[UR8][R32.64] ;  /* 0x0000000820047980 */ /* 0x000ea4000c101900 */
[----:B--2---:R-:W-:-:S05]  /*3ec80*/  FADD R4, R25, R4 ;  /* 0x0000000419047221 */ /* 0x004fca0000000000 */
[----:B------:R0:W-:Y:S02]  /*3ec90*/  ST.E desc[UR8][R32.64], R4 ;  /* 0x0000000420007985 */ /* 0x0001e4000c101908 */
.L_x_6259:
[----:B------:R-:W-:Y:S05]  /*3eca0*/  BSYNC.RECONVERGENT B1 ;  /* 0x0000000000017941 */ /* 0x000fea0003800200 */
.L_x_6258:
        /* <DEDUP_REMOVED lines=9> */
.L_x_6267:
[----:B------:R-:W0:Y:S02]  /*3ed40*/  LDS R32, [R15] ;  /* 0x000000000f207984 */ /* 0x000e240000000800 */
[----:B0-----:R-:W-:-:S05]  /*3ed50*/  FADD R33, R4, R32 ;  /* 0x0000002004217221 */ /* 0x001fca0000000000 */
[----:B------:R-:W0:Y:S02]  /*3ed60*/  ATOMS.CAST.SPIN P0, [R15], R32, R33 ;  /* 0x000000200f00758d */ /* 0x000e240001800021 */
[----:B0-----:R-:W-:Y:S05]  /*3ed70*/  @!P0 BRA `(.L_x_6267) ;  /* 0xfffffffc00f08947 */ /* 0x001fea000383ffff */
[----:B------:R-:W-:Y:S05]  /*3ed80*/  BRA `(.L_x_6265) ;  /* 0x00000000002c7947 */ /* 0x000fea0003800000 */
.L_x_6266:
[----:B------:R-:W0:Y:S02]  /*3ed90*/  QSPC.E.D P0, RZ, [R32] ;  /* 0x0000000020ff73aa */ /* 0x000e240000000700 */
[----:B0-----:R-:W-:Y:S05]  /*3eda0*/  @!P0 BRA `(.L_x_6268) ;  /* 0x0000000000188947 */ /* 0x001fea0003800000 */
.L_x_6269:
[----:B------:R-:W2:Y:S02]  /*3edb0*/  LD.E R34, [R32] ;  /* 0x0000000020227980 */ /* 0x000ea40000100900 */
[----:B--2---:R-:W-:-:S06]  /*3edc0*/  FADD R35, R4, R34 ;  /* 0x0000002204237221 */ /* 0x004fcc0000000000 */
[----:B------:R-:W2:Y:S02]  /*3edd0*/  ATOM.E.CAST.SPIN PT, R35, [R32], R34, R35 ;  /* 0x000000222023738b */ /* 0x000ea400019e0123 */
[----:B--2---:R-:W-:-:S13]  /*3ede0*/  ISETP.EQ.U32.AND P0, PT, R35, 0x1, PT ;  /* 0x000000012300780c */ /* 0x004fda0003f02070 */
[----:B------:R-:W-:Y:S05]  /*3edf0*/  @!P0 BRA `(.L_x_6269) ;  /* 0xfffffffc00ec8947 */ /* 0x000fea000383ffff */
[----:B------:R-:W-:Y:S05]  /*3ee00*/  BRA `(.L_x_6265) ;  /* 0x00000000000c7947 */ /* 0x000fea0003800000 */
.L_x_6268:
[----:B------:R-:W2:Y:S02]  /*3ee10*/  LD.E R15, desc[UR8][R32.64] ;  /* 0x00000008200f7980 */ /* 0x000ea4000c101900 */
[----:B--2---:R-:W-:-:S05]  /*3ee20*/  FADD R15, R4, R15 ;  /* 0x0000000f040f7221 */ /* 0x004fca0000000000 */
[----:B------:R0:W-:Y:S02]  /*3ee30*/  ST.E desc[UR8][R32.64], R15 ;  /* 0x0000000f20007985 */ /* 0x0001e4000c101908 */
.L_x_6265:
[----:B------:R-:W-:Y:S05]  /*3ee40*/  BSYNC.RECONVERGENT B1 ;  /* 0x0000000000017941 */ /* 0x000fea0003800200 */
.L_x_6264:
[----:B0-----:R-:W-:-:S05]  /*3ee50*/  IMAD.WIDE R32, R10, 0x4, R6 ;  /* 0x000000040a207825 */ /* 0x001fca00078e0206 */
[----:B------:R0:W-:Y:S01]  /*3ee60*/  ATOM.E.ADD.F32.FTZ.RN.STRONG.GPU P0, RZ, desc[UR8][R32.64], R25 ;  /* 0x8000001920ff79a2 */ /* 0x0001e2000c10f308 */
[----:B------:R-:W-:Y:S04]  /*3ee70*/  BSSY.RECONVERGENT B1, `(.L_x_6270) ;  /* 0x0000015000017945 */ /* 0x000fe80003800200 */
[----:B0-----:R-:W-:Y:S05]  /*3ee80*/  @P0 BRA `(.L_x_6271) ;  /* 0x00000000004c0947 */ /* 0x001fea0003800000 */
[----:B------:R-:W0:Y:S02]  /*3ee90*/  QSPC.E.S P0, RZ, [R32] ;  /* 0x0000000020ff73aa */ /* 0x000e240000000500 */
[----:B0-----:R-:W-:Y:S05]  /*3eea0*/  @!P0 BRA `(.L_x_6272) ;  /* 0x0000000000188947 */ /* 0x001fea0003800000 */
[----:B------:R-:W-:-:S07]  /*3eeb0*/  MOV R4, R32 ;  /* 0x0000002000047202 */ /* 0x000fce0000000f00 */
.L_x_6273:
[----:B------:R-:W0:Y:S02]  /*3eec0*/  LDS R32, [R4] ;  /* 0x0000000004207984 */ /* 0x000e240000000800 */
[----:B0-----:R-:W-:-:S05]  /*3eed0*/  FADD R33, R25, R32 ;  /* 0x0000002019217221 */ /* 0x001fca0000000000 */
[----:B------:R-:W0:Y:S02]  /*3eee0*/  ATOMS.CAST.SPIN P0, [R4], R32, R33 ;  /* 0x000000200400758d */ /* 0x000e240001800021 */
[----:B0-----:R-:W-:Y:S05]  /*3eef0*/  @!P0 BRA `(.L_x_6273) ;  /* 0xfffffffc00f08947 */ /* 0x001fea000383ffff */
[----:B------:R-:W-:Y:S05]  /*3ef00*/  BRA `(.L_x_6271) ;  /* 0x00000000002c7947 */ /* 0x000fea0003800000 */
.L_x_6272:
[----:B------:R-:W0:Y:S02]  /*3ef10*/  QSPC.E.D P0, RZ, [R32] ;  /* 0x0000000020ff73aa */ /* 0x000e240000000700 */
[----:B0-----:R-:W-:Y:S05]  /*3ef20*/  @!P0 BRA `(.L_x_6274) ;  /* 0x0000000000188947 */ /* 0x001fea0003800000 */
.L_x_6275:
[----:B------:R-:W2:Y:S02]  /*3ef30*/  LD.E R34, [R32] ;  /* 0x0000000020227980 */ /* 0x000ea40000100900 */
[----:B--2---:R-:W-:-:S06]  /*3ef40*/  FADD R35, R25, R34 ;  /* 0x0000002219237221 */ /* 0x004fcc0000000000 */
[----:B------:R-:W2:Y:S02]  /*3ef50*/  ATOM.E.CAST.SPIN PT, R35, [R32], R34, R35 ;  /* 0x000000222023738b */ /* 0x000ea400019e0123 */
[----:B--2---:R-:W-:-:S13]  /*3ef60*/  ISETP.EQ.U32.AND P0, PT, R35, 0x1, PT ;  /* 0x000000012300780c */ /* 0x004fda0003f02070 */
[----:B------:R-:W-:Y:S05]  /*3ef70*/  @!P0 BRA `(.L_x_6275) ;  /* 0xfffffffc00ec8947 */ /* 0x000fea000383ffff */
[----:B------:R-:W-:Y:S05]  /*3ef80*/  BRA `(.L_x_6271) ;  /* 0x00000000000c7947 */ /* 0x000fea0003800000 */
.L_x_6274:
[----:B------:R-:W2:Y:S02]  /*3ef90*/  LD.E R4, desc[UR8][R32.64] ;  /* 0x0000000820047980 */ /* 0x000ea4000c101900 */
[----:B--2---:R-:W-:-:S05]  /*3efa0*/  FADD R4, R25, R4 ;  /* 0x0000000419047221 */ /* 0x004fca0000000000 */
[----:B------:R0:W-:Y:S02]  /*3efb0*/  ST.E desc[UR8][R32.64], R4 ;  /* 0x0000000420007985 */ /* 0x0001e4000c101908 */
.L_x_6271:
[----:B------:R-:W-:Y:S05]  /*3efc0*/  BSYNC.RECONVERGENT B1 ;  /* 0x0000000000017941 */ /* 0x000fea0003800200 */
.L_x_6270:
        /* <DEDUP_REMOVED lines=9> */
.L_x_6279:
[----:B------:R-:W0:Y:S02]  /*3f060*/  LDS R32, [R15] ;  /* 0x000000000f207984 */ /* 0x000e240000000800 */
[----:B0-----:R-:W-:-:S05]  /*3f070*/  FADD R33, R4, R32 ;  /* 0x0000002004217221 */ /* 0x001fca0000000000 */
[----:B------:R-:W0:Y:S02]  /*3f080*/  ATOMS.CAST.SPIN P0, [R15], R32, R33 ;  /* 0x000000200f00758d */ /* 0x000e240001800021 */
[----:B0-----:R-:W-:Y:S05]  /*3f090*/  @!P0 BRA `(.L_x_6279) ;  /* 0xfffffffc00f08947 */ /* 0x001fea000383ffff */
[----:B------:R-:W-:Y:S05]  /*3f0a0*/  BRA `(.L_x_6277) ;  /* 0x00000000002c7947 */ /* 0x000fea0003800000 */
.L_x_6278:
[----:B------:R-:W0:Y:S02]  /*3f0b0*/  QSPC.E.D P0, RZ, [R32] ;  /* 0x0000000020ff73aa */ /* 0x000e240000000700 */
[----:B0-----:R-:W-:Y:S05]  /*3f0c0*/  @!P0 BRA `(.L_x_6280) ;  /* 0x0000000000188947 */ /* 0x001fea0003800000 */
.L_x_6281:
[----:B------:R-:W2:Y:S02]  /*3f0d0*/  LD.E R34, [R32] ;  /* 0x0000000020227980 */ /* 0x000ea40000100900 */
[----:B--2---:R-:W-:-:S06]  /*3f0e0*/  FADD R35, R4, R34 ;  /* 0x0000002204237221 */ /* 0x004fcc0000000000 */
[----:B------:R-:W2:Y:S02]  /*3f0f0*/  ATOM.E.CAST.SPIN PT, R35, [R32], R34, R35 ;  /* 0x000000222023738b */ /* 0x000ea400019e0123 */
[----:B--2---:R-:W-:-:S13]  /*3f100*/  ISETP.EQ.U32.AND P0, PT, R35, 0x1, PT ;  /* 0x000000012300780c */ /* 0x004fda0003f02070 */
[----:B------:R-:W-:Y:S05]  /*3f110*/  @!P0 BRA `(.L_x_6281) ;  /* 0xfffffffc00ec8947 */ /* 0x000fea000383ffff */
[----:B------:R-:W-:Y:S05]  /*3f120*/  BRA `(.L_x_6277) ;  /* 0x00000000000c7947 */ /* 0x000fea0003800000 */
.L_x_6280:
[----:B------:R-:W2:Y:S02]  /*3f130*/  LD.E R15, desc[UR8][R32.64] ;  /* 0x00000008200f7980 */ /* 0x000ea4000c101900 */
[----:B--2---:R-:W-:-:S05]  /*3f140*/  FADD R15, R4, R15 ;  /* 0x0000000f040f7221 */ /* 0x004fca0000000000 */
[----:B------:R0:W-:Y:S02]  /*3f150*/  ST.E desc[UR8][R32.64], R15 ;  /* 0x0000000f20007985 */ /* 0x0001e4000c101908 */
.L_x_6277:
[----:B------:R-:W-:Y:S05]  /*3f160*/  BSYNC.RECONVERGENT B1 ;  /* 0x0000000000017941 */ /* 0x000fea0003800200 */
.L_x_6276:
[----:B0-----:R-:W-:-:S05]  /*3f170*/  IMAD.WIDE R32, R29, 0x4, R6 ;  /* 0x000000041d207825 */ /* 0x001fca00078e0206 */
[----:B------:R0:W-:Y:S01]  /*3f180*/  ATOM.E.ADD.F32.FTZ.RN.STRONG.GPU P0, RZ, desc[UR8][R32.64], R25 ;  /* 0x8000001920ff79a2 */ /* 0x0001e2000c10f308 */
[----:B------:R-:W-:Y:S04]  /*3f190*/  BSSY.RECONVERGENT B1, `(.L_x_6282) ;  /* 0x0000015000017945 */ /* 0x000fe80003800200 */
[----:B0-----:R-:W-:Y:S05]  /*3f1a0*/  @P0 BRA `(.L_x_6283) ;  /* 0x00000000004c0947 */ /* 0x001fea0003800000 */
[----:B------:R-:W0:Y:S02]  /*3f1b0*/  QSPC.E.S P0, RZ, [R32] ;  /* 0x0000000020ff73aa */ /* 0x000e240000000500 */
[----:B0-----:R-:W-:Y:S05]  /*3f1c0*/  @!P0 BRA `(.L_x_6284) ;  /* 0x0000000000188947 */ /* 0x001fea0003800000 */
[----:B------:R-:W-:-:S07]  /*3f1d0*/  MOV R4, R32 ;  /* 0x0000002000047202 */ /* 0x000fce0000000f00 */
.L_x_6285:
[----:B------:R-:W0:Y:S02]  /*3f1e0*/  LDS R32, [R4] ;  /* 0x0000000004207984 */ /* 0x000e240000000800 */
[----:B0-----:R-:W-:-:S05]  /*3f1f0*/  FADD R33, R25, R32 ;  /* 0x0000002019217221 */ /* 0x001fca0000000000 */
[----:B------:R-:W0:Y:S02]  /*3f200*/  ATOMS.CAST.SPIN P0, [R4], R32, R33 ;  /* 0x000000200400758d */ /* 0x000e240001800021 */
[----:B0-----:R-:W-:Y:S05]  /*3f210*/  @!P0 BRA `(.L_x_6285) ;  /* 0xfffffffc00f08947 */ /* 0x001fea000383ffff */
[----:B------:R-:W-:Y:S05]  /*3f220*/  BRA `(.L_x_6283) ;  /* 0x00000000002c7947 */ /* 0x000fea0003800000 */
.L_x_6284:
[----:B------:R-:W0:Y:S02]  /*3f230*/  QSPC.E.D P0, RZ, [R32] ;  /* 0x0000000020ff73aa */ /* 0x000e240000000700 */
[----:B0-----:R-:W-:Y:S05]  /*3f240*/  @!P0 BRA `(.L_x_6286) ;  /* 0x0000000000188947 */ /* 0x001fea0003800000 */
.L_x_6287:
[----:B------:R-:W2:Y:S02]  /*3f250*/  LD.E R34, [R32] ;  /* 0x0000000020227980 */ /* 0x000ea40000100900 */
[----:B--2---:R-:W-:-:S06]  /*3f260*/  FADD R35, R25, R34 ;  /* 0x0000002219237221 */ /* 0x004fcc0000000000 */
[----:B------:R-:W2:Y:S02]  /*3f270*/  ATOM.E.CAST.SPIN PT, R35, [R32], R34, R35 ;  /* 0x000000222023738b */ /* 0x000ea400019e0123 */
[----:B--2---:R-:W-:-:S13]  /*3f280*/  ISETP.EQ.U32.AND P0, PT, R35, 0x1, PT ;  /* 0x000000012300780c */ /* 0x004fda0003f02070 */
[----:B------:R-:W-:Y:S05]  /*3f290*/  @!P0 BRA `(.L_x_6287) ;  /* 0xfffffffc00ec8947 */ /* 0x000fea000383ffff */
[----:B------:R-:W-:Y:S05]  /*3f2a0*/  BRA `(.L_x_6283) ;  /* 0x00000000000c7947 */ /* 0x000fea0003800000 */
.L_x_6286:
[----:B------:R-:W2:Y:S02]  /*3f2b0*/  LD.E R4, desc[UR8][R32.64] ;  /* 0x0000000820047980 */ /* 0x000ea4000c101900 */
[----:B--2---:R-:W-:-:S05]  /*3f2c0*/  FADD R15, R25, R4 ;  /* 0x00000004190f7221 */ /* 0x004fca0000000000 */
[----:B------:R0:W-:Y:S02]  /*3f2d0*/  ST.E desc[UR8][R32.64], R15 ;  /* 0x0000000f20007985 */ /* 0x0001e4000c101908 */
.L_x_6283:
[----:B------:R-:W-:Y:S05]  /*3f2e0*/  BSYNC.RECONVERGENT B1 ;  /* 0x0000000000017941 */ /* 0x000fea0003800200 */
.L_x_6282:
        /* <DEDUP_REMOVED lines=9> */
.L_x_6291:
[----:B------:R-:W0:Y:S02]  /*3f380*/  LDS R32, [R15] ;  /* 0x000000000f207984 */ /* 0x000e240000000800 */
[----:B0-----:R-:W-:-:S05]  /*3f390*/  FADD R33, R4, R32 ;  /* 0x0000002004217221 */ /* 0x001fca0000000000 */
[----:B------:R-:W0:Y:S02]  /*3f3a0*/  ATOMS.CAST.SPIN P0, [R15], R32, R33 ;  /* 0x000000200f00758d */ /* 0x000e240001800021 */
[----:B0-----:R-:W-:Y:S05]  /*3f3b0*/  @!P0 BRA `(.L_x_6291) ;  /* 0xfffffffc00f08947 */ /* 0x001fea000383ffff */
[----:B------:R-:W-:Y:S05]  /*3f3c0*/  BRA `(.L_x_6289) ;  /* 0x00000000002c7947 */ /* 0x000fea0003800000 */
.L_x_6290:
[----:B------:R-:W0:Y:S02]  /*3f3d0*/  QSPC.E.D P0, RZ, [R32] ;  /* 0x0000000020ff73aa */ /* 0x000e240000000700 */
[----:B0-----:R-:W-:Y:S05]  /*3f3e0*/  @!P0 BRA `(.L_x_6292) ;  /* 0x0000000000188947 */ /* 0x001fea0003800000 */
.L_x_6293:
[----:B------:R-:W2:Y:S02]  /*3f3f0*/  LD.E R34, [R32] ;  /* 0x0000000020227980 */ /* 0x000ea40000100900 */
[----:B--2---:R-:W-:-:S06]  /*3f400*/  FADD R35, R4, R34 ;  /* 0x0000002204237221 */ /* 0x004fcc0000000000 */
[----:B------:R-:W2:Y:S02]  /*3f410*/  ATOM.E.CAST.SPIN PT, R35, [R32], R34, R35 ;  /* 0x000000222023738b */ /* 0x000ea400019e0123 */
[----:B--2---:R-:W-:-:S13]  /*3f420*/  ISETP.EQ.U32.AND P0, PT, R35, 0x1, PT ;  /* 0x000000012300780c */ /* 0x004fda0003f02070 */
[----:B------:R-:W-:Y:S05]  /*3f430*/  @!P0 BRA `(.L_x_6293) ;  /* 0xfffffffc00ec8947 */ /* 0x000fea000383ffff */
[----:B------:R-:W-:Y:S05]  /*3f440*/  BRA `(.L_x_6289) ;  /* 0x00000000000c7947 */ /* 0x000fea0003800000 */
.L_x_6292:
[----:B------:R-:W2:Y:S02]  /*3f450*/  LD.E R15, desc[UR8][R32.64] ;  /* 0x00000008200f7980 */ /* 0x000ea4000c101900 */
[----:B--2---:R-:W-:-:S05]  /*3f460*/  FADD R15, R4, R15 ;  /* 0x0000000f040f7221 */ /* 0x004fca0000000000 */
[----:B------:R0:W-:Y:S02]  /*3f470*/  ST.E desc[UR8][R32.64], R15 ;  /* 0x0000000f20007985 */ /* 0x0001e4000c101908 */
.L_x_6289:
[----:B------:R-:W-:Y:S05]  /*3f480*/  BSYNC.RECONVERGENT B1 ;  /* 0x0000000000017941 */ /* 0x000fea0003800200 */
.L_x_6288:
[----:B0-----:R-:W-:-:S05]  /*3f490*/  IMAD.WIDE R32, R30, 0x4, R6 ;  /* 0x000000041e207825 */ /* 0x001fca00078e0206 */
[----:B------:R0:W-:Y:S01]  /*3f4a0*/  ATOM.E.ADD.F32.FTZ.RN.STRONG.GPU P0, RZ, desc[UR8][R32.64], R25 ;  /* 0x8000001920ff79a2 */ /* 0x0001e2000c10f308 */
[----:B------:R-:W-:Y:S04]  /*3f4b0*/  BSSY.RECONVERGENT B1, `(.L_x_6294) ;  /* 0x0000015000017945 */ /* 0x000fe80003800200 */
[----:B0-----:R-:W-:Y:S05]  /*3f4c0*/  @P0 BRA `(.L_x_6295) ;  /* 0x00000000004c0947 */ /* 0x001fea0003800000 */
[----:B------:R-:W0:Y:S02]  /*3f4d0*/  QSPC.E.S P0, RZ, [R32] ;  /* 0x0000000020ff73aa */ /* 0x000e240000000500 */
[----:B0-----:R-:W-:Y:S05]  /*3f4e0*/  @!P0 BRA `(.L_x_6296) ;  /* 0x0000000000188947 */ /* 0x001fea0003800000 */
[----:B------:R-:W-:-:S07]  /*3f4f0*/  MOV R4, R32 ;  /* 0x0000002000047202 */ /* 0x000fce0000000f00 */
.L_x_6297:
[----:B------:R-:W0:Y:S02]  /*3f500*/  LDS R32, [R4] ;  /* 0x0000000004207984 */ /* 0x000e240000000800 */
[----:B0-----:R-:W-:-:S05]  /*3f510*/  FADD R33, R25, R32 ;  /* 0x0000002019217221 */ /* 0x001fca0000000000 */
[----:B------:R-:W0:Y:S02]  /*3f520*/  ATOMS.CAST.SPIN P0, [R4], R32, R33 ;  /* 0x000000200400758d */ /* 0x000e240001800021 */
[----:B0-----:R-:W-:Y:S05]  /*3f530*/  @!P0 BRA `(.L_x_6297) ;  /* 0xfffffffc00f08947 */ /* 0x001fea000383ffff */
[----:B------:R-:W-:Y:S05]  /*3f540*/  BRA `(.L_x_6295) ;  /* 0x00000000002c7947 */ /* 0x000fea0003800000 */
.L_x_6296:
[----:B------:R-:W0:Y:S02]  /*3f550*/  QSPC.E.D P0, RZ, [R32] ;  /* 0x0000000020ff73aa */ /* 0x000e240000000700 */
[----:B0-----:R-:W-:Y:S05]  /*3f560*/  @!P0 BRA `(.L_x_6298) ;  /* 0x0000000000188947 */ /* 0x001fea0003800000 */
.L_x_6299:
[----:B------:R-:W2:Y:S02]  /*3f570*/  LD.E R34, [R32] ;  /* 0x0000000020227980 */ /* 0x000ea40000100900 */
[----:B--2---:R-:W-:-:S06]  /*3f580*/  FADD R35, R25, R34 ;  /* 0x0000002219237221 */ /* 0x004fcc0000000000 */
[----:B------:R-:W2:Y:S02]  /*3f590*/  ATOM.E.CAST.SPIN PT, R35, [R32], R34, R35 ;  /* 0x000000222023738b */ /* 0x000ea400019e0123 */
[----:B--2---:R-:W-:-:S13]  /*3f5a0*/  ISETP.EQ.U32.AND P0, PT, R35, 0x1, PT ;  /* 0x000000012300780c */ /* 0x004fda0003f02070 */
[----:B------:R-:W-:Y:S05]  /*3f5b0*/  @!P0 BRA `(.L_x_6299) ;  /* 0xfffffffc00ec8947 */ /* 0x000fea000383ffff */
[----:B------:R-:W-:Y:S05]  /*3f5c0*/  BRA `(.L_x_6295) ;  /* 0x00000000000c7947 */ /* 0x000fea0003800000 */
.L_x_6298:
[----:B------:R-:W2:Y:S02]  /*3f5d0*/  LD.E R4, desc[UR8][R32.64] ;  /* 0x0000000820047980 */ /* 0x000ea4000c101900 */
[----:B--2---:R-:W-:-:S05]  /*3f5e0*/  FADD R15, R25, R4 ;  /* 0x00000004190f7221 */ /* 0x004fca0000000000 */
[----:B------:R0:W-:Y:S02]  /*3f5f0*/  ST.E desc[UR8][R32.64], R15 ;  /* 0x0000000f20007985 */ /* 0x0001e4000c101908 */
.L_x_6295:
[----:B------:R-:W-:Y:S05]  /*3f600*/  BSYNC.RECONVERGENT B1 ;  /* 0x0000000000017941 */ /* 0x000fea0003800200 */
.L_x_6294:
        /* <DEDUP_REMOVED lines=9> */
.L_x_6303:
[----:B------:R-:W0:Y:S02]  /*3f6a0*/  LDS R32, [R15] ;  /* 0x000000000f207984 */ /* 0x000e240000000800 */
[----:B0-----:R-:W-:-:S05]  /*3f6b0*/  FADD R33, R4, R32 ;  /* 0x0000002004217221 */ /* 0x001fca0000000000 */
[----:B------:R-:W0:Y:S02]  /*3f6c0*/  ATOMS.CAST.SPIN P0, [R15], R32, R33 ;  /* 0x000000200f00758d */ /* 0x000e240001800021 */
[----:B0-----:R-:W-:Y:S05]  /*3f6d0*/  @!P0 BRA `(.L_x_6303) ;  /* 0xfffffffc00f08947 */ /* 0x001fea000383ffff */
[----:B------:R-:W-:Y:S05]  /*3f6e0*/  BRA `(.L_x_6301) ;  /* 0x00000000002c7947 */ /* 0x000fea0003800000 */
.L_x_6302:
[----:B------:R-:W0:Y:S02]  /*3f6f0*/  QSPC.E.D P0, RZ, [R32] ;  /* 0x0000000020ff73aa */ /* 0x000e240000000700 */
[----:B0-----:R-:W-:Y:S05]  /*3f700*/  @!P0 BRA `(.L_x_6304) ;  /* 0x0000000000188947 */ /* 0x001fea0003800000 */
.L_x_6305:
[----:B------:R-:W2:Y:S02]  /*3f710*/  LD.E R34, [R32] ;  /* 0x0000000020227980 */ /* 0x000ea40000100900 */
[----:B--2---:R-:W-:-:S06]  /*3f720*/  FADD R35, R4, R34 ;  /* 0x0000002204237221 */ /* 0x004fcc0000000000 */
[----:B------:R-:W2:Y:S02]  /*3f730*/  ATOM.E.CAST.SPIN PT, R35, [R32], R34, R35 ;  /* 0x000000222023738b */ /* 0x000ea400019e0123 */
[----:B--2---:R-:W-:-:S13]  /*3f740*/  ISETP.EQ.U32.AND P0, PT, R35, 0x1, PT ;  /* 0x000000012300780c */ /* 0x004fda0003f02070 */
[----:B------:R-:W-:Y:S05]  /*3f750*/  @!P0 BRA `(.L_x_6305) ;  /* 0xfffffffc00ec8947 */ /* 0x000fea000383ffff */
[----:B------:R-:W-:Y:S05]  /*3f760*/  BRA `(.L_x_6301) ;  /* 0x00000000000c7947 */ /* 0x000fea0003800000 */
.L_x_6304:
[----:B------:R-:W2:Y:S02]  /*3f770*/  LD.E R15, desc[UR8][R32.64] ;  /* 0x00000008200f7980 */ /* 0x000ea4000c101900 */
[----:B--2---:R-:W-:-:S05]  /*3f780*/  FADD R15, R4, R15 ;  /* 0x0000000f040f7221 */ /* 0x004fca0000000000 */
[----:B------:R0:W-:Y:S02]  /*3f790*/  ST.E desc[UR8][R32.64], R15 ;  /* 0x0000000f20007985 */ /* 0x0001e4000c101908 */
.L_x_6301:
[----:B------:R-:W-:Y:S05]  /*3f7a0*/  BSYNC.RECONVERGENT B1 ;  /* 0x0000000000017941 */ /* 0x000fea0003800200 */
.L_x_6300:
[----:B0-----:R-:W-:-:S05]  /*3f7b0*/  IMAD.WIDE R32, R5, 0x4, R6 ;  /* 0x0000000405207825 */ /* 0x001fca00078e0206 */
[----:B------:R0:W-:Y:S01]  /*3f7c0*/  ATOM.E.ADD.F32.FTZ.RN.STRONG.GPU P0, RZ, desc[UR8][R32.64], R25 ;  /* 0x8000001920ff79a2 */ /* 0x0001e2000c10f308 */
[----:B------:R-:W-:Y:S04]  /*3f7d0*/  BSSY.RECONVERGENT B1, `(.L_x_6306) ;  /* 0x0000015000017945 */ /* 0x000fe80003800200 */
[----:B0-----:R-:W-:Y:S05]  /*3f7e0*/  @P0 BRA `(.L_x_6307) ;  /* 0x00000000004c0947 */ /* 0x001fea0003800000 */
[----:B------:R-:W0:Y:S02]  /*3f7f0*/  QSPC.E.S P0, RZ, [R32] ;  /* 0x0000000020ff73aa */ /* 0x000e240000000500 */
[----:B0-----:R-:W-:Y:S05]  /*3f800*/  @!P0 BRA `(.L_x_6308) ;  /* 0x0000000000188947 */ /* 0x001fea0003800000 */
[----:B------:R-:W-:-:S07]  /*3f810*/  MOV R4, R32 ;  /* 0x0000002000047202 */ /* 0x000fce0000000f00 */
.L_x_6309:
[----:B------:R-:W0:Y:S02]  /*3f820*/  LDS R32, [R4] ;  /* 0x0000000004207984 */ /* 0x000e240000000800 */
[----:B0-----:R-:W-:-:S05]  /*3f830*/  FADD R33, R25, R32 ;  /* 0x0000002019217221 */ /* 0x001fca0000000000 */
[----:B------:R-:W0:Y:S02]  /*3f840*/  ATOMS.CAST.SPIN P0, [R4], R32, R33 ;  /* 0x000000200400758d */ /* 0x000e240001800021 */
[----:B0-----:R-:W-:Y:S05]  /*3f850*/  @!P0 BRA `(.L_x_6309) ;  /* 0xfffffffc00f08947 */ /* 0x001fea000383ffff */
[----:B------:R-:W-:Y:S05]  /*3f860*/  BRA `(.L_x_6307) ;  /* 0x00000000002c7947 */ /* 0x000fea0003800000 */
.L_x_6308:
[----:B------:R-:W0:Y:S02]  /*3f870*/  QSPC.E.D P0, RZ, [R32] ;  /* 0x0000000020ff73aa */ /* 0x000e240000000700 */
[----:B0-----:R-:W-:Y:S05]  /*3f880*/  @!P0 BRA `(.L_x_6310) ;  /* 0x0000000000188947 */ /* 0x001fea0003800000 */
.L_x_6311:
[----:B------:R-:W2:Y:S02]  /*3f890*/  LD.E R34, [R32] ;  /* 0x0000000020227980 */ /* 0x000ea40000100900 */
[----:B--2---:R-:W-:-:S06]  /*3f8a0*/  FADD R35, R25, R34 ;  /* 0x0000002219237221 */ /* 0x004fcc0000000000 */
[----:B------:R-:W2:Y:S02]  /*3f8b0*/  ATOM.E.CAST.SPIN PT, R35, [R32], R34, R35 ;  /* 0x000000222023738b */ /* 0x000ea400019e0123 */
[----:B--2---:R-:W-:-:S13]  /*3f8c0*/  ISETP.EQ.U32.AND P0, PT, R35, 0x1, PT ;  /* 0x000000012300780c */ /* 0x004fda0003f02070 */
[----:B------:R-:W-:Y:S05]  /*3f8d0*/  @!P0 BRA `(.L_x_6311) ;  /* 0xfffffffc00ec8947 */ /* 0x000fea000383ffff */
[----:B------:R-:W-:Y:S05]  /*3f8e0*/  BRA `(.L_x_6307) ;  /* 0x00000000000c7947 */ /* 0x000fea0003800000 */
.L_x_6310:
[----:B------:R-:W2:Y:S02]  /*3f8f0*/  LD.E R4, desc[UR8][R32.64] ;  /* 0x0000000820047980 */ /* 0x000ea4000c101900 */
[----:B--2---:R-:W-:-:S05]  /*3f900*/  FADD R15, R25, R4 ;  /* 0x00000004190f7221 */ /* 0x004fca0000000000 */
[----:B------:R0:W-:Y:S02]  /*3f910*/  ST.E desc[UR8][R32.64], R15 ;  /* 0x0000000f20007985 */ /* 0x0001e4000c101908 */
.L_x_6307:
[----:B------:R-:W-:Y:S05]  /*3f920*/  BSYNC.RECONVERGENT B1 ;  /* 0x0000000000017941 */ /* 0x000fea0003800200 */
.L_x_6306:
        /* <DEDUP_REMOVED lines=9> */
.L_x_6315:
[----:B------:R-:W0:Y:S02]  /*3f9c0*/  LDS R14, [R19] ;  /* 0x00000000130e7984 */ /* 0x000e240000000800 */
[----:B0-----:R-:W-:-:S05]  /*3f9d0*/  FADD R15, R4, R14 ;  /* 0x0000000e040f7221 */ /* 0x001fca0000000000 */
[----:B------:R-:W0:Y:S02]  /*3f9e0*/  ATOMS.CAST.SPIN P0, [R19], R14, R15 ;  /* 0x0000000e1300758d */ /* 0x000e24000180000f */
[----:B0-----:R-:W-:Y:S05]  /*3f9f0*/  @!P0 BRA `(.L_x_6315) ;  /* 0xfffffffc00f08947 */ /* 0x001fea000383ffff */
[----:B------:R-:W-:Y:S05]  /*3fa00*/  BRA `(.L_x_6313) ;  /* 0x00000000002c7947 */ /* 0x000fea0003800000 */
.L_x_6314:
[----:B------:R-:W0:Y:S02]  /*3fa10*/  QSPC.E.D P0, RZ, [R14] ;  /* 0x000000000eff73aa */ /* 0x000e240000000700 */
[----:B0-----:R-:W-:Y:S05]  /*3fa20*/  @!P0 BRA `(.L_x_6316) ;  /* 0x0000000000188947 */ /* 0x001fea0003800000 */
.L_x_6317:
[----:B------:R-:W2:Y:S02]  /*3fa30*/  LD.E R32, [R14] ;  /* 0x000000000e207980 */ /* 0x000ea40000100900 */
[----:B--2---:R-:W-:-:S06]  /*3fa40*/  FADD R33, R4, R32 ;  /* 0x0000002004217221 */ /* 0x004fcc0000000000 */
[----:B------:R-:W2:Y:S02]  /*3fa50*/  ATOM.E.CAST.SPIN PT, R33, [R14], R32, R33 ;  /* 0x000000200e21738b */ /* 0x000ea400019e0121 */
[----:B--2---:R-:W-:-:S13]  /*3fa60*/  ISETP.EQ.U32.AND P0, PT, R33, 0x1, PT ;  /* 0x000000012100780c */ /* 0x004fda0003f02070 */
[----:B------:R-:W-:Y:S05]  /*3fa70*/  @!P0 BRA `(.L_x_6317) ;  /* 0xfffffffc00ec8947 */ /* 0x000fea000383ffff */
[----:B------:R-:W-:Y:S05]  /*3fa80*/  BRA `(.L_x_6313) ;  /* 0x00000000000c7947 */ /* 0x000fea0003800000 */
.L_x_6316:
[----:B------:R-:W2:Y:S02]  /*3fa90*/  LD.E R19, desc[UR8][R14.64] ;  /* 0x000000080e137980 */ /* 0x000ea4000c101900 */
[----:B--2---:R-:W-:-:S05]  /*3faa0*/  FADD R19, R4, R19 ;  /* 0x0000001304137221 */ /* 0x004fca0000000000 */
[----:B------:R0:W-:Y:S02]  /*3fab0*/  ST.E desc[UR8][R14.64], R19 ;  /* 0x000000130e007985 */ /* 0x0001e4000c101908 */
.L_x_6313:
[----:B------:R-:W-:Y:S05]  /*3fac0*/  BSYNC.RECONVERGENT B1 ;  /* 0x0000000000017941 */ /* 0x000fea0003800200 */
.L_x_6312:
[----:B0-----:R-:W-:-:S05]  /*3fad0*/  IMAD.WIDE R14, R16, 0x4, R6 ;  /* 0x00000004100e7825 */ /* 0x001fca00078e0206 */
[----:B------:R0:W-:Y:S01]  /*3fae0*/  ATOM.E.ADD.F32.FTZ.RN.STRONG.GPU P0, RZ, desc[UR8][R14.64], R25 ;  /* 0x800000190eff79a2 */ /* 0x0001e2000c10f308 */
[----:B------:R-:W-:Y:S04]  /*3faf0*/  BSSY.RECONVERGENT B1, `(.L_x_6318) ;  /* 0x0000015000017945 */ /* 0x000fe80003800200 */
[----:B0-----:R-:W-:Y:S05]  /*3fb00*/  @P0 BRA `(.L_x_6319) ;  /* 0x00000000004c0947 */ /* 0x001fea0003800000 */
[----:B------:R-:W0:Y:S02]  /*3fb10*/  QSPC.E.S P0, RZ, [R14] ;  /* 0x000000000eff73aa */ /* 0x000e240000000500 */
[----:B0-----:R-:W-:Y:S05]  /*3fb20*/  @!P0 BRA `(.L_x_6320) ;  /* 0x0000000000188947 */ /* 0x001fea0003800000 */
[----:B------:R-:W-:-:S07]  /*3fb30*/  MOV R4, R14 ;  /* 0x0000000e00047202 */ /* 0x000fce0000000f00 */
.L_x_6321:
[----:B------:R-:W0:Y:S02]  /*3fb40*/  LDS R14, [R4] ;  /* 0x00000000040e7984 */ /* 0x000e240000000800 */
[----:B0-----:R-:W-:-:S05]  /*3fb50*/  FADD R15, R25, R14 ;  /* 0x0000000e190f7221 */ /* 0x001fca0000000000 */
[----:B------:R-:W0:Y:S02]  /*3fb60*/  ATOMS.CAST.SPIN P0, [R4], R14, R15 ;  /* 0x0000000e0400758d */ /* 0x000e24000180000f */
[----:B0-----:R-:W-:Y:S05]  /*3fb70*/  @!P0 BRA `(.L_x_6321) ;  /* 0xfffffffc00f08947 */ /* 0x001fea000383ffff */
[----:B------:R-:W-:Y:S05]  /*3fb80*/  BRA `(.L_x_6319) ;  /* 0x00000000002c7947 */ /* 0x000fea0003800000 */
.L_x_6320:
[----:B------:R-:W0:Y:S02]  /*3fb90*/  QSPC.E.D P0, RZ, [R14] ;  /* 0x000000000eff73aa */ /* 0x000e240000000700 */
[----:B0-----:R-:W-:Y:S05]  /*3fba0*/  @!P0 BRA `(.L_x_6322) ;  /* 0x0000000000188947 */ /* 0x001fea0003800000 */
.L_x_6323:
[----:B------:R-:W2:Y:S02]  /*3fbb0*/  LD.E R32, [R14] ;  /* 0x000000000e207980 */ /* 0x000ea40000100900 */
[----:B--2---:R-:W-:-:S06]  /*3fbc0*/  FADD R33, R25, R32 ;  /* 0x0000002019217221 */ /* 0x004fcc0000000000 */
[----:B------:R-:W2:Y:S02]  /*3fbd0*/  ATOM.E.CAST.SPIN PT, R33, [R14], R32, R33 ;  /* 0x000000200e21738b */ /* 0x000ea400019e0121 */
[----:B--2---:R-:W-:-:S13]  /*3fbe0*/  ISETP.EQ.U32.AND P0, PT, R33, 0x1, PT ;  /* 0x000000012100780c */ /* 0x004fda0003f02070 */
[----:B------:R-:W-:Y:S05]  /*3fbf0*/  @!P0 BRA `(.L_x_6323) ;  /* 0xfffffffc00ec8947 */ /* 0x000fea000383ffff */
[----:B------:R-:W-:Y:S05]  /*3fc00*/  BRA `(.L_x_6319) ;  /* 0x00000000000c7947 */ /* 0x000fea0003800000 */
.L_x_6322:
[----:B------:R-:W2:Y:S02]  /*3fc10*/  LD.E R4, desc[UR8][R14.64] ;  /* 0x000000080e047980 */ /* 0x000ea4000c101900 */
[----:B--2---:R-:W-:-:S05]  /*3fc20*/  FADD R19, R25, R4 ;  /* 0x0000000419137221 */ /* 0x004fca0000000000 */
[----:B------:R0:W-:Y:S02]  /*3fc30*/  ST.E desc[UR8][R14.64], R19 ;  /* 0x000000130e007985 */ /* 0x0001e4000c101908 */
.L_x_6319:
[----:B------:R-:W-:Y:S05]  /*3fc40*/  BSYNC.RECONVERGENT B1 ;  /* 0x0000000000017941 */ /* 0x000fea0003800200 */
.L_x_6318:
        /* <DEDUP_REMOVED lines=9> */
.L_x_6327:
[----:B------:R-:W0:Y:S02]  /*3fce0*/  LDS R8, [R4] ;  /* 0x0000000004087984 */ /* 0x000e240000000800 */
[----:B0-----:R-:W-:-:S05]  /*3fcf0*/  FADD R9, R19, R8 ;  /* 0x0000000813097221 */ /* 0x001fca0000000000 */
[----:B------:R-:W0:Y:S02]  /*3fd00*/  ATOMS.CAST.SPIN P0, [R4], R8, R9 ;  /* 0x000000080400758d */ /* 0x000e240001800009 */
[----:B0-----:R-:W-:Y:S05]  /*3fd10*/  @!P0 BRA `(.L_x_6327) ;  /* 0xfffffffc00f08947 */ /* 0x001fea000383ffff */
[----:B------:R-:W-:Y:S05]  /*3fd20*/  BRA `(.L_x_6325) ;  /* 0x00000000002c7947 */ /* 0x000fea0003800000 */
.L_x_6326:
[----:B------:R-:W0:Y:S02]  /*3fd30*/  QSPC.E.D P0, RZ, [R8] ;  /* 0x0000000008ff73aa */ /* 0x000e240000000700 */
[----:B0-----:R-:W-:Y:S05]  /*3fd40*/  @!P0 BRA `(.L_x_6328) ;  /* 0x0000000000188947 */ /* 0x001fea0003800000 */
.L_x_6329:
[----:B------:R-:W2:Y:S02]  /*3fd50*/  LD.E R14, [R8] ;  /* 0x00000000080e7980 */ /* 0x000ea40000100900 */
[----:B--2---:R-:W-:-:S06]  /*3fd60*/  FADD R15, R19, R14 ;  /* 0x0000000e130f7221 */ /* 0x004fcc0000000000 */
[----:B------:R-:W2:Y:S02]  /*3fd70*/  ATOM.E.CAST.SPIN PT, R15, [R8], R14, R15 ;  /* 0x0000000e080f738b */ /* 0x000ea400019e010f */
[----:B--2---:R-:W-:-:S13]  /*3fd80*/  ISETP.EQ.U32.AND P0, PT, R15, 0x1, PT ;  /* 0x000000010f00780c */ /* 0x004fda0003f02070 */
[----:B------:R-:W-:Y:S05]  /*3fd90*/  @!P0 BRA `(.L_x_6329) ;  /* 0xfffffffc00ec8947 */ /* 0x000fea000383ffff */
[----:B------:R-:W-:Y:S05]  /*3fda0*/  BRA `(.L_x_6325) ;  /* 0x00000000000c7947 */ /* 0x000fea0003800000 */
.L_x_6328:
[----:B------:R-:W2:Y:S02]  /*3fdb0*/  LD.E R4, desc[UR8][R8.64] ;  /* 0x0000000808047980 */ /* 0x000ea4000c101900 */
[----:B--2---:R-:W-:-:S05]  /*3fdc0*/  FADD R19, R19, R4 ;  /* 0x0000000413137221 */ /* 0x004fca0000000000 */
[----:B------:R0:W-:Y:S02]  /*3fdd0*/  ST.E desc[UR8][R8.64], R19 ;  /* 0x0000001308007985 */ /* 0x0001e4000c101908 */
.L_x_6325:
[----:B------:R-:W-:Y:S05]  /*3fde0*/  BSYNC.RECONVERGENT B1 ;  /* 0x0000000000017941 */ /* 0x000fea0003800200 */
.L_x_6324:
[----:B------:R-:W-:-:S05]  /*3fdf0*/  IMAD.WIDE R6, R28, 0x4, R6 ;  /* 0x000000041c067825 */ /* 0x000fca00078e0206 */
[----:B------:R1:W-:Y:S01]  /*3fe00*/  ATOM.E.ADD.F32.FTZ.RN.STRONG.GPU P0, RZ, desc[UR8][R6.64], R25 ;  /* 0x8000001906ff79a2 */ /* 0x0003e2000c10f308 */
[----:B------:R-:W-:Y:S04]  /*3fe10*/  BSSY.RECONVERGENT B1, `(.L_x_6330) ;  /* 0x0000015000017945 */ /* 0x000fe80003800200 */
[----:B-1----:R-:W-:Y:S05]  /*3fe20*/  @P0 BRA `(.L_x_6331) ;  /* 0x00000000004c0947 */ /* 0x002fea0003800000 */
[----:B------:R-:W1:Y:S02]  /*3fe30*/  QSPC.E.S P0, RZ, [R6] ;  /* 0x0000000006ff73aa */ /* 0x000e640000000500 */
[----:B-1----:R-:W-:Y:S05]  /*3fe40*/  @!P0 BRA `(.L_x_6332) ;  /* 0x0000000000188947 */ /* 0x002fea0003800000 */
[----:B------:R-:W-:-:S07]  /*3fe50*/  MOV R4, R6 ;  /* 0x0000000600047202 */ /* 0x000fce0000000f00 */
.L_x_6333:
[----:B------:R-:W1:Y:S02]  /*3fe60*/  LDS R6, [R4] ;  /* 0x0000000004067984 */ /* 0x000e640000000800 */
[----:B-1----:R-:W-:-:S05]  /*3fe70*/  FADD R7, R25, R6 ;  /* 0x0000000619077221 */ /* 0x002fca0000000000 */
[----:B------:R-:W1:Y:S02]  /*3fe80*/  ATOMS.CAST.SPIN P0, [R4], R6, R7 ;  /* 0x000000060400758d */ /* 0x000e640001800007 */
[----:B-1----:R-:W-:Y:S05]  /*3fe90*/  @!P0 BRA `(.L_x_6333) ;  /* 0xfffffffc00f08947 */ /* 0x002fea000383ffff */
[----:B------:R-:W-:Y:S05]  /*3fea0*/  BRA `(.L_x_6331) ;  /* 0x00000000002c7947 */ /* 0x000fea0003800000 */
.L_x_6332:
[----:B------:R-:W1:Y:S02]  /*3feb0*/  QSPC.E.D P0, RZ, [R6] ;  /* 0x0000000006ff73aa */ /* 0x000e640000000700 */
[----:B-1----:R-:W-:Y:S05]  /*3fec0*/  @!P0 BRA `(.L_x_6334) ;  /* 0x0000000000188947 */ /* 0x002fea0003800000 */
.L_x_6335:
[----:B0-----:R-:W2:Y:S02]  /*3fed0*/  LD.E R8, [R6] ;  /* 0x0000000006087980 */ /* 0x001ea40000100900 */
[----:B--2---:R-:W-:-:S06]  /*3fee0*/  FADD R9, R25, R8 ;  /* 0x0000000819097221 */ /* 0x004fcc0000000000 */
[----:B------:R-:W2:Y:S02]  /*3fef0*/  ATOM.E.CAST.SPIN PT, R9, [R6], R8, R9 ;  /* 0x000000080609738b */ /* 0x000ea400019e0109 */
[----:B--2---:R-:W-:-:S13]  /*3ff00*/  ISETP.EQ.U32.AND P0, PT, R9, 0x1, PT ;  /* 0x000000010900780c */ /* 0x004fda0003f02070 */
[----:B------:R-:W-:Y:S05]  /*3ff10*/  @!P0 BRA `(.L_x_6335) ;  /* 0xfffffffc00ec8947 */ /* 0x000fea000383ffff */
[----:B------:R-:W-:Y:S05]  /*3ff20*/  BRA `(.L_x_6331) ;  /* 0x00000000000c7947 */ /* 0x000fea0003800000 */
.L_x_6334:
[----:B------:R-:W0:Y:S02]  /*3ff30*/  LD.E R4, desc[UR8][R6.64] ;  /* 0x0000000806047980 */ /* 0x000e24000c101900 */
[----:B0-----:R-:W-:-:S05]  /*3ff40*/  FADD R9, R25, R4 ;  /* 0x0000000419097221 */ /* 0x001fca0000000000 */
[----:B------:R1:W-:Y:S02]  /*3ff50*/  ST.E desc[UR8][R6.64], R9 ;  /* 0x0000000906007985 */ /* 0x0003e4000c101908 */
.L_x_6331:
[----:B------:R-:W-:Y:S05]  /*3ff60*/  BSYNC.RECONVERGENT B1 ;  /* 0x0000000000017941 */ /* 0x000fea0003800200 */
.L_x_6330:
[----:B------:R-:W-:-:S03]  /*3ff70*/  UMOV UR4, 0xffffffff ;  /* 0xffffffff00047882 */ /* 0x000fc60000000000 */
[----:B------:R-:W-:Y:S05]  /*3ff80*/  BRA.DIV UR4, `(.L_x_6336) ;  /* 0x000004a2044c7947 */ /* 0x000fea000b800000 */
[----:B------:R-:W2:Y:S04]  /*3ff90*/  LDL R4, [R1+0x94] ;  /* 0x0000940001047983 */ /* 0x000ea80000100800 */
[----:B-1----:R-:W3:Y:S04]  /*3ffa0*/  LDL R6, [R1+0xd8] ;  /* 0x0000d80001067983 */ /* 0x002ee80000100800 */
[----:B--2---:R1:W2:Y:S04]  /*3ffb0*/  SHFL.IDX PT, R54, R4, 0x4, 0x181f ;  /* 0x00981f0004367f89 */ /* 0x0042a800000e0000 */
[----:B---3--:R1:W3:Y:S02]  /*3ffc0*/  SHFL.IDX PT, R15, R6, 0x4, 0x181f ;  /* 0x00981f00060f7f89 */ /* 0x0082e400000e0000 */
.L_x_7980:
[----:B------:R-:W4:Y:S01]  /*3ffd0*/  LDL.LU R14, [R1+0x30] ;  /* 0x00003000010e7983 */ /* 0x000f220000300800 */
[----:B--23--:R-:W-:-:S05]  /*3ffe0*/  IMAD R15, R54, R0, R15 ;  /* 0x00000000360f7224 */ /* 0x00cfca00078e020f */
[----:B-1----:R-:W-:Y:S02]  /*3fff0*/  SHF.R.S32.HI R4, RZ, 0x1f, R15 ;  /* 0x0000001fff047819 */ /* 0x002fe4000001140f */
[----:B------:R-:W-:-:S04]  /*40000*/  IADD3 R7, P0, PT, R2, R15, RZ ;  /* 0x0000000f02077210 */ /* 0x000fc80007f1e0ff */
[----:B------:R-:W-:Y:S02]  /*40010*/  IADD3.X R6, PT, PT, R60, R4, RZ, P0, !PT ;  /* 0x000000043c067210 */ /* 0x000fe400007fe4ff */
[----:B0-----:R-:W-:-:S04]  /*40020*/  LEA R8, P0, R7, R26, 0x2 ;  /* 0x0000001a07087211 */ /* 0x001fc800078010ff */
        /* <DEDUP_REMOVED lines=12> */
.L_x_6340:
[----:B------:R-:W0:Y:S02]  /*400f0*/  LDS R6, [R14] ;  /* 0x000000000e067984 */ /* 0x000e240000000800 */
[----:B0-----:R-:W-:-:S05]  /*40100*/  FADD R7, R19, R6 ;  /* 0x0000000613077221 */ /* 0x001fca0000000000 */
[----:B------:R-:W0:Y:S02]  /*40110*/  ATOMS.CAST.SPIN P0, [R14], R6, R7 ;  /* 0x000000060e00758d */ /* 0x000e240001800007 */
[----:B0-----:R-:W-:Y:S05]  /*40120*/  @!P0 BRA `(.L_x_6340) ;  /* 0xfffffffc00f08947 */ /* 0x001fea000383ffff */
[----:B------:R-:W-:Y:S05]  /*40130*/  BRA `(.L_x_6338) ;  /* 0x00000000002c7947 */ /* 0x000fea0003800000 */
.L_x_6339:
[----:B------:R-:W0:Y:S02]  /*40140*/  QSPC.E.D P0, RZ, [R8] ;  /* 0x0000000008ff73aa */ /* 0x000e240000000700 */
[----:B0-----:R-:W-:Y:S05]  /*40150*/  @!P0 BRA `(.L_x_6341) ;  /* 0x0000000000188947 */ /* 0x001fea0003800000 */
.L_x_6342:
[----:B------:R-:W2:Y:S02]  /*40160*/  LD.E R6, [R8] ;  /* 0x0000000008067980 */ /* 0x000ea40000100900 */
[----:B--2---:R-:W-:-:S06]  /*40170*/  FADD R7, R19, R6 ;  /* 0x0000000613077221 */ /* 0x004fcc0000000000 */
[----:B------:R-:W2:Y:S02]  /*40180*/  ATOM.E.CAST.SPIN PT, R7, [R8], R6, R7 ;  /* 0x000000060807738b */ /* 0x000ea400019e0107 */
[----:B--2---:R-:W-:-:S13]  /*40190*/  ISETP.EQ.U32.AND P0, PT, R7, 0x1, PT ;  /* 0x000000010700780c */ /* 0x004fda0003f02070 */
[----:B------:R-:W-:Y:S05]  /*401a0*/  @!P0 BRA `(.L_x_6342) ;  /* 0xfffffffc00ec8947 */ /* 0x000fea000383ffff */
[----:B------:R-:W-:Y:S05]  /*401b0*/  BRA `(.L_x_6338) ;  /* 0x00000000000c7947 */ /* 0x000fea0003800000 */
.L_x_6341:
[----:B------:R-:W2:Y:S02]  /*401c0*/  LD.E R6, desc[UR8][R8.64] ;  /* 0x0000000808067980 */ /* 0x000ea4000c101900 */
[----:B--2---:R-:W-:-:S05]  /*401d0*/  FADD R19, R19, R6 ;  /* 0x0000000613137221 */ /* 0x004fca0000000000 */
[----:B------:R0:W-:Y:S02]  /*401e0*/  ST.E desc[UR8][R8.64], R19 ;  /* 0x0000001308007985 */ /* 0x0001e4000c101908 */
.L_x_6338:
[----:B------:R-:W-:Y:S05]  /*401f0*/  BSYNC.RECONVERGENT B1 ;  /* 0x0000000000017941 */ /* 0x000fea0003800200 */
.L_x_6337:
        /* <DEDUP_REMOVED lines=9> */
.L_x_6346:
[----:B------:R-:W1:Y:S02]  /*40290*/  LDS R14, [R4] ;  /* 0x00000000040e7984 */ /* 0x000e640000000800 */
[----:B-1----:R-:W-:-:S05]  /*402a0*/  FADD R15, R25, R14 ;  /* 0x0000000e190f7221 */ /* 0x002fca0000000000 */
[----:B------:R-:W1:Y:S02]  /*402b0*/  ATOMS.CAST.SPIN P0, [R4], R14, R15 ;  /* 0x0000000e0400758d */ /* 0x000e64000180000f */
[----:B-1----:R-:W-:Y:S05]  /*402c0*/  @!P0 BRA `(.L_x_6346) ;  /* 0xfffffffc00f08947 */ /* 0x002fea000383ffff */
[----:B------:R-:W-:Y:S05]  /*402d0*/  BRA `(.L_x_6344) ;  /* 0x00000000002c7947 */ /* 0x000fea0003800000 */
.L_x_6345:
[----:B------:R-:W1:Y:S02]  /*402e0*/  QSPC.E.D P0, RZ, [R6] ;  /* 0x0000000006ff73aa */ /* 0x000e640000000700 */
[----:B-1----:R-:W-:Y:S05]  /*402f0*/  @!P0 BRA `(.L_x_6347) ;  /* 0x0000000000188947 */ /* 0x002fea0003800000 */
.L_x_6348:
[----:B------:R-:W2:Y:S02]  /*40300*/  LD.E R14, [R6] ;  /* 0x00000000060e7980 */ /* 0x000ea40000100900 */
[----:B--2---:R-:W-:-:S06]  /*40310*/  FADD R15, R25, R14 ;  /* 0x0000000e190f7221 */ /* 0x004fcc0000000000 */
[----:B------:R-:W2:Y:S02]  /*40320*/  ATOM.E.CAST.SPIN PT, R15, [R6], R14, R15 ;  /* 0x0000000e060f738b */ /* 0x000ea400019e010f */
[----:B--2---:R-:W-:-:S13]  /*40330*/  ISETP.EQ.U32.AND P0, PT, R15, 0x1, PT ;  /* 0x000000010f00780c */ /* 0x004fda0003f02070 */
[----:B------:R-:W-:Y:S05]  /*40340*/  @!P0 BRA `(.L_x_6348) ;  /* 0xfffffffc00ec8947 */ /* 0x000fea000383ffff */
[----:B------:R-:W-:Y:S05]  /*40350*/  BRA `(.L_x_6344) ;  /* 0x00000000000c7947 */ /* 0x000fea0003800000 */
.L_x_6347:
[----:B------:R-:W2:Y:S02]  /*40360*/  LD.E R4, desc[UR8][R6.64] ;  /* 0x0000000806047980 */ /* 0x000ea4000c101900 */
[----:B--2---:R-:W-:-:S05]  /*40370*/  FADD R15, R25, R4 ;  /* 0x00000004190f7221 */ /* 0x004fca0000000000 */
[----:B------:R1:W-:Y:S02]  /*40380*/  ST.E desc[UR8][R6.64], R15 ;  /* 0x0000000f06007985 */ /* 0x0003e4000c101908 */
.L_x_6344:
[----:B------:R-:W-:Y:S05]  /*40390*/  BSYNC.RECONVERGENT B1 ;  /* 0x0000000000017941 */ /* 0x000fea0003800200 */
.L_x_6343:
[----:B------:R-:W0:Y:S01]  /*403a0*/  LDL.LU R4, [R1+0x2c] ;  /* 0x00002c0001047983 */ /* 0x000e220000300800 */
[----:B-1----:R-:W-:-:S04]  /*403b0*/  IMAD.WIDE R14, R0, 0x4, R8 ;  /* 0x00000004000e7825 */ /* 0x002fc800078e0208 */
        /* <DEDUP_REMOVED lines=8> */
.L_x_6352:
[----:B------:R-:W0:Y:S02]  /*40440*/  LDS R14, [R4] ;  /* 0x00000000040e7984 */ /* 0x000e240000000800 */
[----:B0-----:R-:W-:-:S05]  /*40450*/  FADD R15, R19, R14 ;  /* 0x0000000e130f7221 */ /* 0x001fca0000000000 */
[----:B------:R-:W0:Y:S02]  /*40460*/  ATOMS.CAST.SPIN P0, [R4], R14, R15 ;  /* 0x0000000e0400758d */ /* 0x000e24000180000f */
[----:B0-----:R-:W-:Y:S05]  /*40470*/  @!P0 BRA `(.L_x_6352) ;  /* 0xfffffffc00f08947 */ /* 0x001fea000383ffff */
[----:B------:R-:W-:Y:S05]  /*40480*/  BRA `(.L_x_6350) ;  /* 0x00000000002c7947 */ /* 0x000fea0003800000 */
.L_x_6351:
[----:B------:R-:W0:Y:S02]  /*40490*/  QSPC.E.D P0, RZ, [R14] ;  /* 0x000000000eff73aa */ /* 0x000e240000000700 */
[----:B0-----:R-:W-:Y:S05]  /*404a0*/  @!P0 BRA `(.L_x_6353) ;  /* 0x0000000000188947 */ /* 0x001fea0003800000 */
.L_x_6354:
[----:B------:R-:W2:Y:S02]  /*404b0*/  LD.E R32, [R14] ;  /* 0x000000000e207980 */ /* 0x000ea40000100900 */
[----:B--2---:R-:W-:-:S06]  /*404c0*/  FADD R33, R19, R32 ;  /* 0x0000002013217221 */ /* 0x004fcc0000000000 */
[----:B------:R-:W2:Y:S02]  /*404d0*/  ATOM.E.CAST.SPIN PT, R33, [R14], R32, R33 ;  /* 0x000000200e21738b */ /* 0x000ea400019e0121 */
[----:B--2---:R-:W-:-:S13]  /*404e0*/  ISETP.EQ.U32.AND P0, PT, R33, 0x1, PT ;  /* 0x000000012100780c */ /* 0x004fda0003f02070 */
[----:B------:R-:W-:Y:S05]  /*404f0*/  @!P0 BRA `(.L_x_6354) ;  /* 0xfffffffc00ec8947 */ /* 0x000fea000383ffff */
[----:B------:R-:W-:Y:S05]  /*40500*/  BRA `(.L_x_6350) ;  /* 0x00000000000c7947 */ /* 0x000fea0003800000 */
.L_x_6353:
[----:B------:R-:W2:Y:S02]  /*40510*/  LD.E R4, desc[UR8][R14.64] ;  /* 0x000000080e047980 */ /* 0x000ea4000c101900 */
[----:B--2---:R-:W-:-:S05]  /*40520*/  FADD R19, R19, R4 ;  /* 0x0000000413137221 */ /* 0x004fca0000000000 */
[----:B------:R0:W-:Y:S02]  /*40530*/  ST.E desc[UR8][R14.64], R19 ;  /* 0x000000130e007985 */ /* 0x0001e4000c101908 */
.L_x_6350:
[----:B------:R-:W-:Y:S05]  /*40540*/  BSYNC.RECONVERGENT B1 ;  /* 0x0000000000017941 */ /* 0x000fea0003800200 */
.L_x_6349:
[----:B0-----:R-:W-:-:S05]  /*40550*/  IMAD.WIDE R14, R0, 0x4, R6 ;  /* 0x00000004000e7825 */ /* 0x001fca00078e0206 */
[----:B------:R0:W-:Y:S01]  /*40560*/  ATOM.E.ADD.F32.FTZ.RN.STRONG.GPU P0, RZ, desc[UR8][R14.64], R25 ;  /* 0x800000190eff79a2 */ /* 0x0001e2000c10f308 */
[----:B------:R-:W-:Y:S04]  /*40570*/  BSSY.RECONVERGENT B1, `(.L_x_6355) ;  /* 0x0000015000017945 */ /* 0x000fe80003800200 */
[----:B0-----:R-:W-:Y:S05]  /*40580*/  @P0 BRA `(.L_x_6356) ;  /* 0x00000000004c0947 */ /* 0x001fea0003800000 */
[----:B------:R-:W0:Y:S02]  /*40590*/  QSPC.E.S P0, RZ, [R14] ;  /* 0x000000000eff73aa */ /* 0x000e240000000500 */
[----:B0-----:R-:W-:Y:S05]  /*405a0*/  @!P0 BRA `(.L_x_6357) ;  /* 0x0000000000188947 */ /* 0x001fea0003800000 */
[----:B------:R-:W-:-:S07]  /*405b0*/  MOV R4, R14 ;  /* 0x0000000e00047202 */ /* 0x000fce0000000f00 */
.L_x_6358:
[----:B------:R-:W0:Y:S02]  /*405c0*/  LDS R14, [R4] ;  /* 0x00000000040e7984 */ /* 0x000e240000000800 */
[----:B0-----:R-:W-:-:S05]  /*405d0*/  FADD R15, R25, R14 ;  /* 0x0000000e190f7221 */ /* 0x001fca0000000000 */
[----:B------:R-:W0:Y:S02]  /*405e0*/  ATOMS.CAST.SPIN P0, [R4], R14, R15 ;  /* 0x0000000e0400758d */ /* 0x000e24000180000f */
[----:B0-----:R-:W-:Y:S05]  /*405f0*/  @!P0 BRA `(.L_x_6358) ;  /* 0xfffffffc00f08947 */ /* 0x001fea000383ffff */
[----:B------:R-:W-:Y:S05]  /*40600*/  BRA `(.L_x_6356) ;  /* 0x00000000002c7947 */ /* 0x000fea0003800000 */
.L_x_6357:
[----:B------:R-:W0:Y:S02]  /*40610*/  QSPC.E.D P0, RZ, [R14] ;  /* 0x000000000eff73aa */ /* 0x000e240000000700 */
[----:B0-----:R-:W-:Y:S05]  /*40620*/  @!P0 BRA `(.L_x_6359) ;  /* 0x0000000000188947 */ /* 0x001fea0003800000 */
.L_x_6360:
[----:B------:R-:W2:Y:S02]  /*40630*/  LD.E R32, [R14] ;  /* 0x000000000e207980 */ /* 0x000ea40000100900 */
[----:B--2---:R-:W-:-:S06]  /*40640*/  FADD R33, R25, R32 ;  /* 0x0000002019217221 */ /* 0x004fcc0000000000 */
[----:B------:R-:W2:Y:S02]  /*40650*/  ATOM.E.CAST.SPIN PT, R33, [R14], R32, R33 ;  /* 0x000000200e21738b */ /* 0x000ea400019e0121 */
[----:B--2---:R-:W-:-:S13]  /*40660*/  ISETP.EQ.U32.AND P0, PT, R33, 0x1, PT ;  /* 0x000000012100780c */ /* 0x004fda0003f02070 */
[----:B------:R-:W-:Y:S05]  /*40670*/  @!P0 BRA `(.L_x_6360) ;  /* 0xfffffffc00ec8947 */ /* 0x000fea000383ffff */
[----:B------:R-:W-:Y:S05]  /*40680*/  BRA `(.L_x_6356) ;  /* 0x00000000000c7947 */ /* 0x000fea0003800000 */
.L_x_6359:
[----:B------:R-:W2:Y:S02]  /*40690*/  LD.E R4, desc[UR8][R14.64] ;  /* 0x000000080e047980 */ /* 0x000ea4000c101900 */
[----:B--2---:R-:W-:-:S05]  /*406a0*/  FADD R19, R25, R4 ;  /* 0x0000000419137221 */ /* 0x004fca0000000000 */
[----:B------:R0:W-:Y:S02]  /*406b0*/  ST.E desc[UR8][R14.64], R19 ;  /* 0x000000130e007985 */ /* 0x0001e4000c101908 */
.L_x_6356:
[----:B------:R-:W-:Y:S05]  /*406c0*/  BSYNC.RECONVERGENT B1 ;  /* 0x0000000000017941 */ /* 0x000fea0003800200 */
.L_x_6355:
        /* <DEDUP_REMOVED lines=10> */
.L_x_6364:
[----:B------:R-:W0:Y:S02]  /*40770*/  LDS R14, [R4] ;  /* 0x00000000040e7984 */ /* 0x000e240000000800 */
[----:B0-----:R-:W-:-:S05]  /*40780*/  FADD R15, R19, R14 ;  /* 0x0000000e130f7221 */ /* 0x001fca0000000000 */
[----:B------:R-:W0:Y:S02]  /*40790*/  ATOMS.CAST.SPIN P0, [R4], R14, R15 ;  /* 0x0000000e0400758d */ /* 0x000e24000180000f */
[----:B0-----:R-:W-:Y:S05]  /*407a0*/  @!P0 BRA `(.L_x_6364) ;  /* 0xfffffffc00f08947 */ /* 0x001fea000383ffff */
[----:B------:R-:W-:Y:S05]  /*407b0*/  BRA `(.L_x_6362) ;  /* 0x00000000002c7947 */ /* 0x000fea0003800000 */
.L_x_6363:
[----:B------:R-:W0:Y:S02]  /*407c0*/  QSPC.E.D P0, RZ, [R14] ;  /* 0x000000000eff73aa */ /* 0x000e240000000700 */
[----:B0-----:R-:W-:Y:S05]  /*407d0*/  @!P0 BRA `(.L_x_6365) ;  /* 0x0000000000188947 */ /* 0x001fea0003800000 */
.L_x_6366:
[----:B------:R-:W2:Y:S02]  /*407e0*/  LD.E R32, [R14] ;  /* 0x000000000e207980 */ /* 0x000ea40000100900 */
[----:B--2---:R-:W-:-:S06]  /*407f0*/  FADD R33, R19, R32 ;  /* 0x0000002013217221 */ /* 0x004fcc0000000000 */
[----:B------:R-:W2:Y:S02]  /*40800*/  ATOM.E.CAST.SPIN PT, R33, [R14], R32, R33 ;  /* 0x000000200e21738b */ /* 0x000ea400019e0121 */
[----:B--2---:R-:W-:-:S13]  /*40810*/  ISETP.EQ.U32.AND P0, PT, R33, 0x1, PT ;  /* 0x000000012100780c */ /* 0x004fda0003f02070 */
[----:B------:R-:W-:Y:S05]  /*40820*/  @!P0 BRA `(.L_x_6366) ;  /* 0xfffffffc00ec8947 */ /* 0x000fea000383ffff */
[----:B------:R-:W-:Y:S05]  /*40830*/  BRA `(.L_x_6362) ;  /* 0x00000000000c7947 */ /* 0x000fea0003800000 */
.L_x_6365:
[----:B------:R-:W2:Y:S02]  /*40840*/  LD.E R4, desc[UR8][R14.64] ;  /* 0x000000080e047980 */ /* 0x000ea4000c101900 */
[----:B--2---:R-:W-:-:S05]  /*40850*/  FADD R19, R19, R4 ;  /* 0x0000000413137221 */ /* 0x004fca0000000000 */
[----:B------:R0:W-:Y:S02]  /*40860*/  ST.E desc[UR8][R14.64], R19 ;  /* 0x000000130e007985 */ /* 0x0001e4000c101908 */
.L_x_6362:
[----:B------:R-:W-:Y:S05]  /*40870*/  BSYNC.RECONVERGENT B1 ;  /* 0x0000000000017941 */ /* 0x000fea0003800200 */
.L_x_6361:
[----:B0-----:R-:W-:-:S05]  /*40880*/  IMAD.WIDE R14, R10, 0x4, R6 ;  /* 0x000000040a0e7825 */ /* 0x001fca00078e0206 */
[----:B------:R0:W-:Y:S01]  /*40890*/  ATOM.E.ADD.F32.FTZ.RN.STRONG.GPU P0, RZ, desc[UR8][R14.64], R25 ;  /* 0x800000190eff79a2 */ /* 0x0001e2000c10f308 */
[----:B------:R-:W-:Y:S04]  /*408a0*/  BSSY.RECONVERGENT B1, `(.L_x_6367) ;  /* 0x0000015000017945 */ /* 0x000fe80003800200 */
[----:B0-----:R-:W-:Y:S05]  /*408b0*/  @P0 BRA `(.L_x_6368) ;  /* 0x00000000004c0947 */ /* 0x001fea0003800000 */
[----:B------:R-:W0:Y:S02]  /*408c0*/  QSPC.E.S P0, RZ, [R14] ;  /* 0x000000000eff73aa */ /* 0x000e240000000500 */
[----:B0-----:R-:W-:Y:S05]  /*408d0*/  @!P0 BRA `(.L_x_6369) ;  /* 0x0000000000188947 */ /* 0x001fea0003800000 */
[----:B------:R-:W-:-:S07]  /*408e0*/  MOV R4, R14 ;  /* 0x0000000e00047202 */ /* 0x000fce0000000f00 */
.L_x_6370:
[----:B------:R-:W0:Y:S02]  /*408f0*/  LDS R14, [R4] ;  /* 0x00000000040e7984 */ /* 0x000e240000000800 */
[----:B0-----:R-:W-:-:S05]  /*40900*/  FADD R15, R25, R14 ;  /* 0x0000000e190f7221 */ /* 0x001fca0000000000 */
[----:B------:R-:W0:Y:S02]  /*40910*/  ATOMS.CAST.SPIN P0, [R4], R14, R15 ;  /* 0x0000000e0400758d */ /* 0x000e24000180000f */
[----:B0-----:R-:W-:Y:S05]  /*40920*/  @!P0 BRA `(.L_x_6370) ;  /* 0xfffffffc00f08947 */ /* 0x001fea000383ffff */
[----:B------:R-:W-:Y:S05]  /*40930*/  BRA `(.L_x_6368) ;  /* 0x00000000002c7947 */ /* 0x000fea0003800000 */
.L_x_6369:
[----:B------:R-:W0:Y:S02]  /*40940*/  QSPC.E.D P0, RZ, [R14] ;  /* 0x000000000eff73aa */ /* 0x000e240000000700 */
[----:B0-----:R-:W-:Y:S05]  /*40950*/  @!P0 BRA `(.L_x_6371) ;  /* 0x0000000000188947 */ /* 0x001fea0003800000 */
.L_x_6372:
[----:B------:R-:W2:Y:S02]  /*40960*/  LD.E R32, [R14] ;  /* 0x000000000e207980 */ /* 0x000ea40000100900 */
[----:B--2---:R-:W-:-:S06]  /*40970*/  FADD R33, R25, R32 ;  /* 0x0000002019217221 */ /* 0x004fcc0000000000 */
[----:B------:R-:W2:Y:S02]  /*40980*/  ATOM.E.CAST.SPIN PT, R33, [R14], R32, R33 ;  /* 0x000000200e21738b */ /* 0x000ea400019e0121 */
[----:B--2---:R-:W-:-:S13]  /*40990*/  ISETP.EQ.U32.AND P0, PT, R33, 0x1, PT ;  /* 0x000000012100780c */ /* 0x004fda0003f02070 */
[----:B------:R-:W-:Y:S05]  /*409a0*/  @!P0 BRA `(.L_x_6372) ;  /* 0xfffffffc00ec8947 */ /* 0x000fea000383ffff */
[----:B------:R-:W-:Y:S05]  /*409b0*/  BRA `(.L_x_6368) ;  /* 0x00000000000c7947 */ /* 0x000fea0003800000 */
.L_x_6371:
[----:B------:R-:W2:Y:S02]  /*409c0*/  LD.E R4, desc[UR8][R14.64] ;  /* 0x000000080e047980 */ /* 0x000ea4000c101900 */
[----:B--2---:R-:W-:-:S05]  /*409d0*/  FADD R19, R25, R4 ;  /* 0x0000000419137221 */ /* 0x004fca0000000000 */
[----:B------:R0:W-:Y:S02]  /*409e0*/  ST.E desc[UR8][R14.64], R19 ;  /* 0x000000130e007985 */ /* 0x0001e4000c101908 */
.L_x_6368:
[----:B------:R-:W-:Y:S05]  /*409f0*/  BSYNC.RECONVERGENT B1 ;  /* 0x0000000000017941 */ /* 0x000fea0003800200 */
.L_x_6367:
        /* <DEDUP_REMOVED lines=10> */
.L_x_6376:
[----:B------:R-:W0:Y:S02]  /*40aa0*/  LDS R14, [R4] ;  /* 0x00000000040e7984 */ /* 0x000e240000000800 */
[----:B0-----:R-:W-:-:S05]  /*40ab0*/  FADD R15, R19, R14 ;  /* 0x0000000e130f7221 */ /* 0x001fca0000000000 */
[----:B------:R-:W0:Y:S02]  /*40ac0*/  ATOMS.CAST.SPIN P0, [R4], R14, R15 ;  /* 0x0000000e0400758d */ /* 0x000e24000180000f */
[----:B0-----:R-:W-:Y:S05]  /*40ad0*/  @!P0 BRA `(.L_x_6376) ;  /* 0xfffffffc00f08947 */ /* 0x001fea000383ffff */
[----:B------:R-:W-:Y:S05]  /*40ae0*/  BRA `(.L_x_6374) ;  /* 0x00000000002c7947 */ /* 0x000fea0003800000 */
.L_x_6375:
[----:B------:R-:W0:Y:S02]  /*40af0*/  QSPC.E.D P0, RZ, [R14] ;  /* 0x000000000eff73aa */ /* 0x000e240000000700 */
[----:B0-----:R-:W-:Y:S05]  /*40b00*/  @!P0 BRA `(.L_x_6377) ;  /* 0x0000000000188947 */ /* 0x001fea0003800000 */
.L_x_6378:
[----:B------:R-:W2:Y:S02]  /*40b10*/  LD.E R32, [R14] ;  /* 0x000000000e207980 */ /* 0x000ea40000100900 */
[----:B--2---:R-:W-:-:S06]  /*40b20*/  FADD R33, R19, R32 ;  /* 0x0000002013217221 */ /* 0x004fcc0000000000 */
[----:B------:R-:W2:Y:S02]  /*40b30*/  ATOM.E.CAST.SPIN PT, R33, [R14], R32, R33 ;  /* 0x000000200e21738b */ /* 0x000ea400019e0121 */
[----:B--2---:R-:W-:-:S13]  /*40b40*/  ISETP.EQ.U32.AND P0, PT, R33, 0x1, PT ;  /* 0x000000012100780c */ /* 0x004fda0003f02070 */
[----:B------:R-:W-:Y:S05]  /*40b50*/  @!P0 BRA `(.L_x_6378) ;  /* 0xfffffffc00ec8947 */ /* 0x000fea000383ffff */
[----:B------:R-:W-:Y:S05]  /*40b60*/  BRA `(.L_x_6374) ;  /* 0x00000000000c7947 */ /* 0x000fea0003800000 */
.L_x_6377:
[----:B------:R-:W2:Y:S02]  /*40b70*/  LD.E R4, desc[UR8][R14.64] ;  /* 0x000000080e047980 */ /* 0x000ea4000c101900 */
[----:B--2---:R-:W-:-:S05]  /*40b80*/  FADD R19, R19, R4 ;  /* 0x0000000413137221 */ /* 0x004fca0000000000 */
[----:B------:R0:W-:Y:S02]  /*40b90*/  ST.E desc[UR8][R14.64], R19 ;  /* 0x000000130e007985 */ /* 0x0001e4000c101908 */
.L_x_6374:
[----:B------:R-:W-:Y:S05]  /*40ba0*/  BSYNC.RECONVERGENT B1 ;  /* 0x0000000000017941 */ /* 0x000fea0003800200 */
.L_x_6373:
[----:B0-----:R-:W-:-:S05]  /*40bb0*/  IMAD.WIDE R14, R29, 0x4, R6 ;  /* 0x000000041d0e7825 */ /* 0x001fca00078e0206 */
[----:B------:R0:W-:Y:S01]  /*40bc0*/  ATOM.E.ADD.F32.FTZ.RN.STRONG.GPU P0, RZ, desc[UR8][R14.64], R25 ;  /* 0x800000190eff79a2 */ /* 0x0001e2000c10f308 */
[----:B------:R-:W-:Y:S04]  /*40bd0*/  BSSY.RECONVERGENT B1, `(.L_x_6379) ;  /* 0x0000015000017945 */ /* 0x000fe80003800200 */
[----:B0-----:R-:W-:Y:S05]  /*40be0*/  @P0 BRA `(.L_x_6380) ;  /* 0x00000000004c0947 */ /* 0x001fea0003800000 */
[----:B------:R-:W0:Y:S02]  /*40bf0*/  QSPC.E.S P0, RZ, [R14] ;  /* 0x000000000eff73aa */ /* 0x000e240000000500 */
[----:B0-----:R-:W-:Y:S05]  /*40c00*/  @!P0 BRA `(.L_x_6381) ;  /* 0x0000000000188947 */ /* 0x001fea0003800000 */
[----:B------:R-:W-:-:S07]  /*40c10*/  MOV R4, R14 ;  /* 0x0000000e00047202 */ /* 0x000fce0000000f00 */
.L_x_6382:
[----:B------:R-:W0:Y:S02]  /*40c20*/  LDS R14, [R4] ;  /* 0x00000000040e7984 */ /* 0x000e240000000800 */
[----:B0-----:R-:W-:-:S05]  /*40c30*/  FADD R15, R25, R14 ;  /* 0x0000000e190f7221 */ /* 0x001fca0000000000 */
[----:B------:R-:W0:Y:S02]  /*40c40*/  ATOMS.CAST.SPIN P0, [R4], R14, R15 ;  /* 0x0000000e0400758d */ /* 0x000e24000180000f */
[----:B0-----:R-:W-:Y:S05]  /*40c50*/  @!P0 BRA `(.L_x_6382) ;  /* 0xfffffffc00f08947 */ /* 0x001fea000383ffff */
[----:B------:R-:W-:Y:S05]  /*40c60*/  BRA `(.L_x_6380) ;  /* 0x00000000002c7947 */ /* 0x000fea0003800000 */
.L_x_6381:
[----:B------:R-:W0:Y:S02]  /*40c70*/  QSPC.E.D P0, RZ, [R14] ;  /* 0x000000000eff73aa */ /* 0x000e240000000700 */
[----:B0-----:R-:W-:Y:S05]  /*40c80*/  @!P0 BRA `(.L_x_6383) ;  /* 0x0000000000188947 */ /* 0x001fea0003800000 */
.L_x_6384:
[----:B------:R-:W2:Y:S02]  /*40c90*/  LD.E R32, [R14] ;  /* 0x000000000e207980 */ /* 0x000ea40000100900 */
[----:B--2---:R-:W-:-:S06]  /*40ca0*/  FADD R33, R25, R32 ;  /* 0x0000002019217221 */ /* 0x004fcc0000000000 */
[----:B------:R-:W2:Y:S02]  /*40cb0*/  ATOM.E.CAST.SPIN PT, R33, [R14], R32, R33 ;  /* 0x000000200e21738b */ /* 0x000ea400019e0121 */
[----:B--2---:R-:W-:-:S13]  /*40cc0*/  ISETP.EQ.U32.AND P0, PT, R33, 0x1, PT ;  /* 0x000000012100780c */ /* 0x004fda0003f02070 */
[----:B------:R-:W-:Y:S05]  /*40cd0*/  @!P0 BRA `(.L_x_6384) ;  /* 0xfffffffc00ec8947 */ /* 0x000fea000383ffff */
[----:B------:R-:W-:Y:S05]  /*40ce0*/  BRA `(.L_x_6380) ;  /* 0x00000000000c7947 */ /* 0x000fea0003800000 */
.L_x_6383:
[----:B------:R-:W2:Y:S02]  /*40cf0*/  LD.E R4, desc[UR8][R14.64] ;  /* 0x000000080e047980 */ /* 0x000ea4000c101900 */
[----:B--2---:R-:W-:-:S05]  /*40d00*/  FADD R19, R25, R4 ;  /* 0x0000000419137221 */ /* 0x004fca0000000000 */
[----:B------:R0:W-:Y:S02]  /*40d10*/  ST.E desc[UR8][R14.64], R19 ;  /* 0x000000130e007985 */ /* 0x0001e4000c101908 */
.L_x_6380:
[----:B------:R-:W-:Y:S05]  /*40d20*/  BSYNC.RECONVERGENT B1 ;  /* 0x0000000000017941 */ /* 0x000fea0003800200 */
.L_x_6379:
        /* <DEDUP_REMOVED lines=10> */
.L_x_6388:
[----:B------:R-:W0:Y:S02]  /*40dd0*/  LDS R14, [R4] ;  /* 0x00000000040e7984 */ /* 0x000e240000000800 */
[----:B0-----:R-:W-:-:S05]  /*40de0*/  FADD R15, R19, R14 ;  /* 0x0000000e130f7221 */ /* 0x001fca0000000000 */
[----:B------:R-:W0:Y:S02]  /*40df0*/  ATOMS.CAST.SPIN P0, [R4], R14, R15 ;  /* 0x0000000e0400758d */ /* 0x000e24000180000f */
[----:B0-----:R-:W-:Y:S05]  /*40e00*/  @!P0 BRA `(.L_x_6388) ;  /* 0xfffffffc00f08947 */ /* 0x001fea000383ffff */
[----:B------:R-:W-:Y:S05]  /*40e10*/  BRA `(.L_x_6386) ;  /* 0x00000000002c7947 */ /* 0x000fea0003800000 */
.L_x_6387:
[----:B------:R-:W0:Y:S02]  /*40e20*/  QSPC.E.D P0, RZ, [R14] ;  /* 0x000000000eff73aa */ /* 0x000e240000000700 */
[----:B0-----:R-:W-:Y:S05]  /*40e30*/  @!P0 BRA `(.L_x_6389) ;  /* 0x0000000000188947 */ /* 0x001fea0003800000 */
.L_x_6390:
[----:B------:R-:W2:Y:S02]  /*40e40*/  LD.E R32, [R14] ;  /* 0x000000000e207980 */ /* 0x000ea40000100900 */
[----:B--2---:R-:W-:-:S06]  /*40e50*/  FADD R33, R19, R32 ;  /* 0x0000002013217221 */ /* 0x004fcc0000000000 */
[----:B------:R-:W2:Y:S02]  /*40e60*/  ATOM.E.CAST.SPIN PT, R33, [R14], R32, R33 ;  /* 0x000000200e21738b */ /* 0x000ea400019e0121 */
[----:B--2---:R-:W-:-:S13]  /*40e70*/  ISETP.EQ.U32.AND P0, PT, R33, 0x1, PT ;  /* 0x000000012100780c */ /* 0x004fda0003f02070 */
[----:B------:R-:W-:Y:S05]  /*40e80*/  @!P0 BRA `(.L_x_6390) ;  /* 0xfffffffc00ec8947 */ /* 0x000fea000383ffff */
[----:B------:R-:W-:Y:S05]  /*40e90*/  BRA `(.L_x_6386) ;  /* 0x00000000000c7947 */ /* 0x000fea0003800000 */
.L_x_6389:
[----:B------:R-:W2:Y:S02]  /*40ea0*/  LD.E R4, desc[UR8][R14.64] ;  /* 0x000000080e047980 */ /* 0x000ea4000c101900 */
[----:B--2---:R-:W-:-:S05]  /*40eb0*/  FADD R19, R19, R4 ;  /* 0x0000000413137221 */ /* 0x004fca0000000000 */
[----:B------:R0:W-:Y:S02]  /*40ec0*/  ST.E desc[UR8][R14.64], R19 ;  /* 0x000000130e007985 */ /* 0x0001e4000c101908 */
.L_x_6386:
[----:B------:R-:W-:Y:S05]  /*40ed0*/  BSYNC.RECONVERGENT B1 ;  /* 0x0000000000017941 */ /* 0x000fea0003800200 */
.L_x_6385:
[----:B0-----:R-:W-:-:S05]  /*40ee0*/  IMAD.WIDE R14, R30, 0x4, R6 ;  /* 0x000000041e0e7825 */ /* 0x001fca00078e0206 */
[----:B------:R0:W-:Y:S01]  /*40ef0*/  ATOM.E.ADD.F32.FTZ.RN.STRONG.GPU P0, RZ, desc[UR8][R14.64], R25 ;  /* 0x800000190eff79a2 */ /* 0x0001e2000c10f308 */
[----:B------:R-:W-:Y:S04]  /*40f00*/  BSSY.RECONVERGENT B1, `(.L_x_6391) ;  /* 0x0000015000017945 */ /* 0x000fe80003800200 */
[----:B0-----:R-:W-:Y:S05]  /*40f10*/  @P0 BRA `(.L_x_6392) ;  /* 0x00000000004c0947 */ /* 0x001fea0003800000 */
[----:B------:R-:W0:Y:S02]  /*40f20*/  QSPC.E.S P0, RZ, [R14] ;  /* 0x000000000eff73aa */ /* 0x000e240000000500 */
[----:B0-----:R-:W-:Y:S05]  /*40f30*/  @!P0 BRA `(.L_x_6393) ;  /* 0x0000000000188947 */ /* 0x001fea0003800000 */
[----:B------:R-:W-:-:S07]  /*40f40*/  MOV R4, R14 ;  /* 0x0000000e00047202 */ /* 0x000fce0000000f00 */
.L_x_6394:
[----:B------:R-:W0:Y:S02]  /*40f50*/  LDS R14, [R4] ;  /* 0x00000000040e7984 */ /* 0x000e240000000800 */
[----:B0-----:R-:W-:-:S05]  /*40f60*/  FADD R15, R25, R14 ;  /* 0x0000000e190f7221 */ /* 0x001fca0000000000 */
[----:B------:R-:W0:Y:S02]  /*40f70*/  ATOMS.CAST.SPIN P0, [R4], R14, R15 ;  /* 0x0000000e0400758d */ /* 0x000e24000180000f */
[----:B0-----:R-:W-:Y:S05]  /*40f80*/  @!P0 BRA `(.L_x_6394) ;  /* 0xfffffffc00f08947 */ /* 0x001fea000383ffff */
[----:B------:R-:W-:Y:S05]  /*40f90*/  BRA `(.L_x_6392) ;  /* 0x00000000002c7947 */ /* 0x000fea0003800000 */
.L_x_6393:
[----:B------:R-:W0:Y:S02]  /*40fa0*/  QSPC.E.D P0, RZ, [R14] ;  /* 0x000000000eff73aa */ /* 0x000e240000000700 */
[----:B0-----:R-:W-:Y:S05]  /*40fb0*/  @!P0 BRA `(.L_x_6395) ;  /* 0x0000000000188947 */ /* 0x001fea0003800000 */
.L_x_6396:
[----:B------:R-:W2:Y:S02]  /*40fc0*/  LD.E R32, [R14] ;  /* 0x000000000e207980 */ /* 0x000ea40000100900 */
[----:B--2---:R-:W-:-:S06]  /*40fd0*/  FADD R33, R25, R32 ;  /* 0x0000002019217221 */ /* 0x004fcc0000000000 */
[----:B------:R-:W2:Y:S02]  /*40fe0*/  ATOM.E.CAST.SPIN PT, R33, [R14], R32, R33 ;  /* 0x000000200e21738b */ /* 0x000ea400019e0121 */
[----:B--2---:R-:W-:-:S13]  /*40ff0*/  ISETP.EQ.U32.AND P0, PT, R33, 0x1, PT ;  /* 0x000000012100780c */ /* 0x004fda0003f02070 */
[----:B------:R-:W-:Y:S05]  /*41000*/  @!P0 BRA `(.L_x_6396) ;  /* 0xfffffffc00ec8947 */ /* 0x000fea000383ffff */
[----:B------:R-:W-:Y:S05]  /*41010*/  BRA `(.L_x_6392) ;  /* 0x00000000000c7947 */ /* 0x000fea0003800000 */
.L_x_6395:
[----:B------:R-:W2:Y:S02]  /*41020*/  LD.E R4, desc[UR8][R14.64] ;  /* 0x000000080e047980 */ /* 0x000ea4000c101900 */
[----:B--2---:R-:W-:-:S05]  /*41030*/  FADD R19, R25, R4 ;  /* 0x0000000419137221 */ /* 0x004fca0000000000 */
[----:B------:R0:W-:Y:S02]  /*41040*/  ST.E desc[UR8][R14.64], R19 ;  /* 0x000000130e007985 */ /* 0x0001e4000c101908 */
.L_x_6392:
[----:B------:R-:W-:Y:S05]  /*41050*/  BSYNC.RECONVERGENT B1 ;  /* 0x0000000000017941 */ /* 0x000fea0003800200 */
.L_x_6391:
        /* <DEDUP_REMOVED lines=9> */
.L_x_6400:
[----:B------:R-:W0:Y:S02]  /*410f0*/  LDS R14, [R4] ;  /* 0x00000000040e7984 */ /* 0x000e240000000800 */
[----:B0-----:R-:W-:-:S05]  /*41100*/  FADD R15, R57, R14 ;  /* 0x0000000e390f7221 */ /* 0x001fca0000000000 */
[----:B------:R-:W0:Y:S02]  /*41110*/  ATOMS.CAST.SPIN P0, [R4], R14, R15 ;  /* 0x0000000e0400758d */ /* 0x000e24000180000f */
[----:B0-----:R-:W-:Y:S05]  /*41120*/  @!P0 BRA `(.L_x_6400) ;  /* 0xfffffffc00f08947 */ /* 0x001fea000383ffff */
[----:B------:R-:W-:Y:S05]  /*41130*/  BRA `(.L_x_6398) ;  /* 0x00000000002c7947 */ /* 0x000fea0003800000 */
.L_x_6399:
[----:B------:R-:W0:Y:S02]  /*41140*/  QSPC.E.D P0, RZ, [R14] ;  /* 0x000000000eff73aa */ /* 0x000e240000000700 */
[----:B0-----:R-:W-:Y:S05]  /*41150*/  @!P0 BRA `(.L_x_6401) ;  /* 0x0000000000188947 */ /* 0x001fea0003800000 */
.L_x_6402:
[----:B------:R-:W2:Y:S02]  /*41160*/  LD.E R32, [R14] ;  /* 0x000000000e207980 */ /* 0x000ea40000100900 */
[----:B--2---:R-:W-:-:S06]  /*41170*/  FADD R33, R57, R32 ;  /* 0x0000002039217221 */ /* 0x004fcc0000000000 */
[----:B------:R-:W2:Y:S02]  /*41180*/  ATOM.E.CAST.SPIN PT, R33, [R14], R32, R33 ;  /* 0x000000200e21738b */ /* 0x000ea400019e0121 */
[----:B--2---:R-:W-:-:S13]  /*41190*/  ISETP.EQ.U32.AND P0, PT, R33, 0x1, PT ;  /* 0x000000012100780c */ /* 0x004fda0003f02070 */
[----:B------:R-:W-:Y:S05]  /*411a0*/  @!P0 BRA `(.L_x_6402) ;  /* 0xfffffffc00ec8947 */ /* 0x000fea000383ffff */
[----:B------:R-:W-:Y:S05]  /*411b0*/  BRA `(.L_x_6398) ;  /* 0x00000000000c7947 */ /* 0x000fea0003800000 */
.L_x_6401:
[----:B------:R-:W2:Y:S02]  /*411c0*/  LD.E R4, desc[UR8][R14.64] ;  /* 0x000000080e047980 */ /* 0x000ea4000c101900 */
[----:B--2---:R-:W-:-:S05]  /*411d0*/  FADD R19, R57, R4 ;  /* 0x0000000439137221 */ /* 0x004fca0000000000 */
[----:B------:R0:W-:Y:S02]  /*411e0*/  ST.E desc[UR8][R14.64], R19 ;  /* 0x000000130e007985 */ /* 0x0001e4000c101908 */
.L_x_6398:
[----:B------:R-:W-:Y:S05]  /*411f0*/  BSYNC.RECONVERGENT B1 ;  /* 0x0000000000017941 */ /* 0x000fea0003800200 */
.L_x_6397:
[----:B0-----:R-:W-:-:S05]  /*41200*/  IMAD.WIDE R14, R5, 0x4, R6 ;  /* 0x00000004050e7825 */ /* 0x001fca00078e0206 */
[----:B------:R0:W-:Y:S01]  /*41210*/  ATOM.E.ADD.F32.FTZ.RN.STRONG.GPU P0, RZ, desc[UR8][R14.64], R25 ;  /* 0x800000190eff79a2 */ /* 0x0001e2000c10f308 */
[----:B------:R-:W-:Y:S04]  /*41220*/  BSSY.RECONVERGENT B1, `(.L_x_6403) ;  /* 0x0000015000017945 */ /* 0x000fe80003800200 */
[----:B0-----:R-:W-:Y:S05]  /*41230*/  @P0 BRA `(.L_x_6404) ;  /* 0x00000000004c0947 */ /* 0x001fea0003800000 */
[----:B------:R-:W0:Y:S02]  /*41240*/  QSPC.E.S P0, RZ, [R14] ;  /* 0x000000000eff73aa */ /* 0x000e240000000500 */
[----:B0-----:R-:W-:Y:S05]  /*41250*/  @!P0 BRA `(.L_x_6405) ;  /* 0x0000000000188947 */ /* 0x001fea0003800000 */
[----:B------:R-:W-:-:S07]  /*41260*/  MOV R4, R14 ;  /* 0x0000000e00047202 */ /* 0x000fce0000000f00 */
.L_x_6406:
[----:B------:R-:W0:Y:S02]  /*41270*/  LDS R14, [R4] ;  /* 0x00000000040e7984 */ /* 0x000e240000000800 */
[----:B0-----:R-:W-:-:S05]  /*41280*/  FADD R15, R25, R14 ;  /* 0x0000000e190f7221 */ /* 0x001fca0000000000 */
[----:B------:R-:W0:Y:S02]  /*41290*/  ATOMS.CAST.SPIN P0, [R4], R14, R15 ;  /* 0x0000000e0400758d */ /* 0x000e24000180000f */
[----:B0-----:R-:W-:Y:S05]  /*412a0*/  @!P0 BRA `(.L_x_6406) ;  /* 0xfffffffc00f08947 */ /* 0x001fea000383ffff */
[----:B------:R-:W-:Y:S05]  /*412b0*/  BRA `(.L_x_6404) ;  /* 0x00000000002c7947 */ /* 0x000fea0003800000 */
.L_x_6405:
[----:B------:R-:W0:Y:S02]  /*412c0*/  QSPC.E.D P0, RZ, [R14] ;  /* 0x000000000eff73aa */ /* 0x000e240000000700 */
[----:B0-----:R-:W-:Y:S05]  /*412d0*/  @!P0 BRA `(.L_x_6407) ;  /* 0x0000000000188947 */ /* 0x001fea0003800000 */
.L_x_6408:
[----:B------:R-:W2:Y:S02]  /*412e0*/  LD.E R32, [R14] ;  /* 0x000000000e207980 */ /* 0x000ea40000100900 */
[----:B--2---:R-:W-:-:S06]  /*412f0*/  FADD R33, R25, R32 ;  /* 0x0000002019217221 */ /* 0x004fcc0000000000 */
[----:B------:R-:W2:Y:S02]  /*41300*/  ATOM.E.CAST.SPIN PT, R33, [R14], R32, R33 ;  /* 0x000000200e21738b */ /* 0x000ea400019e0121 */
[----:B--2---:R-:W-:-:S13]  /*41310*/  ISETP.EQ.U32.AND P0, PT, R33, 0x1, PT ;  /* 0x000000012100780c */ /* 0x004fda0003f02070 */
[----:B------:R-:W-:Y:S05]  /*41320*/  @!P0 BRA `(.L_x_6408) ;  /* 0xfffffffc00ec8947 */ /* 0x000fea000383ffff */
[----:B------:R-:W-:Y:S05]  /*41330*/  BRA `(.L_x_6404) ;  /* 0x00000000000c7947 */ /* 0x000fea0003800000 */
.L_x_6407:
[----:B------:R-:W2:Y:S02]  /*41340*/  LD.E R4, desc[UR8][R14.64] ;  /* 0x000000080e047980 */ /* 0x000ea4000c101900 */
[----:B--2---:R-:W-:-:S05]  /*41350*/  FADD R19, R25, R4 ;  /* 0x0000000419137221 */ /* 0x004fca0000000000 */
[----:B------:R0:W-:Y:S02]  /*41360*/  ST.E desc[UR8][R14.64], R19 ;  /* 0x000000130e007985 */ /* 0x0001e4000c101908 */
.L_x_6404:
[----:B------:R-:W-:Y:S05]  /*41370*/  BSYNC.RECONVERGENT B1 ;  /* 0x0000000000017941 */ /* 0x000fea0003800200 */
.L_x_6403:
        /* <DEDUP_REMOVED lines=9> */
.L_x_6412:
[----:B------:R-:W0:Y:S02]  /*41410*/  LDS R14, [R4] ;  /* 0x00000000040e7984 */ /* 0x000e240000000800 */
[----:B0-----:R-:W-:-:S05]  /*41420*/  FADD R15, R13, R14 ;  /* 0x0000000e0d0f7221 */ /* 0x001fca0000000000 */
[----:B------:R-:W0:Y:S02]  /*41430*/  ATOMS.CAST.SPIN P0, [R4], R14, R15 ;  /* 0x0000000e0400758d */ /* 0x000e24000180000f */
[----:B0-----:R-:W-:Y:S05]  /*41440*/  @!P0 BRA `(.L_x_6412) ;  /* 0xfffffffc00f08947 */ /* 0x001fea000383ffff */
[----:B------:R-:W-:Y:S05]  /*41450*/  BRA `(.L_x_6410) ;  /* 0x00000000002c7947 */ /* 0x000fea0003800000 */
.L_x_6411:
[----:B------:R-:W0:Y:S02]  /*41460*/  QSPC.E.D P0, RZ, [R14] ;  /* 0x000000000eff73aa */ /* 0x000e240000000700 */
[----:B0-----:R-:W-:Y:S05]  /*41470*/  @!P0 BRA `(.L_x_6413) ;  /* 0x0000000000188947 */ /* 0x001fea0003800000 */
.L_x_6414:
[----:B------:R-:W2:Y:S02]  /*41480*/  LD.E R32, [R14] ;  /* 0x000000000e207980 */ /* 0x000ea40000100900 */
[----:B--2---:R-:W-:-:S06]  /*41490*/  FADD R33, R13, R32 ;  /* 0x000000200d217221 */ /* 0x004fcc0000000000 */
[----:B------:R-:W2:Y:S02]  /*414a0*/  ATOM.E.CAST.SPIN PT, R33, [R14], R32, R33 ;  /* 0x000000200e21738b */ /* 0x000ea400019e0121 */
[----:B--2---:R-:W-:-:S13]  /*414b0*/  ISETP.EQ.U32.AND P0, PT, R33, 0x1, PT ;  /* 0x000000012100780c */ /* 0x004fda0003f02070 */
[----:B------:R-:W-:Y:S05]  /*414c0*/  @!P0 BRA `(.L_x_6414) ;  /* 0xfffffffc00ec8947 */ /* 0x000fea000383ffff */
[----:B------:R-:W-:Y:S05]  /*414d0*/  BRA `(.L_x_6410) ;  /* 0x00000000000c7947 */ /* 0x000fea0003800000 */
.L_x_6413:
[----:B------:R-:W2:Y:S02]  /*414e0*/  LD.E R4, desc[UR8][R14.64] ;  /* 0x000000080e047980 */ /* 0x000ea4000c101900 */
[----:B--2---:R-:W-:-:S05]  /*414f0*/  FADD R13, R13, R4 ;  /* 0x000000040d0d7221 */ /* 0x004fca0000000000 */
[----:B------:R0:W-:Y:S02]  /*41500*/  ST.E desc[UR8][R14.64], R13 ;  /* 0x0000000d0e007985 */ /* 0x0001e4000c101908 */
.L_x_6410:
[----:B------:R-:W-:Y:S05]  /*41510*/  BSYNC.RECONVERGENT B1 ;  /* 0x0000000000017941 */ /* 0x000fea0003800200 */
.L_x_6409:
[----:B0-----:R-:W-:-:S05]  /*41520*/  IMAD.WIDE R14, R16, 0x4, R6 ;  /* 0x00000004100e7825 */ /* 0x001fca00078e0206 */
[----:B------:R0:W-:Y:S01]  /*41530*/  ATOM.E.ADD.F32.FTZ.RN.STRONG.GPU P0, RZ, desc[UR8][R14.64], R25 ;  /* 0x800000190eff79a2 */ /* 0x0001e2000c10f308 */
[----:B------:R-:W-:Y:S04]  /*41540*/  BSSY.RECONVERGENT B1, `(.L_x_6415) ;  /* 0x0000015000017945 */ /* 0x000fe80003800200 */
[----:B0-----:R-:W-:Y:S05]  /*41550*/  @P0 BRA `(.L_x_6416) ;  /* 0x00000000004c0947 */ /* 0x001fea0003800000 */
[----:B------:R-:W0:Y:S02]  /*41560*/  QSPC.E.S P0, RZ, [R14] ;  /* 0x000000000eff73aa */ /* 0x000e240000000500 */
[----:B0-----:R-:W-:Y:S05]  /*41570*/  @!P0 BRA `(.L_x_6417) ;  /* 0x0000000000188947 */ /* 0x001fea0003800000 */
[----:B------:R-:W-:-:S07]  /*41580*/  MOV R4, R14 ;  /* 0x0000000e00047202 */ /* 0x000fce0000000f00 */
.L_x_6418:
[----:B------:R-:W0:Y:S02]  /*41590*/  LDS R14, [R4] ;  /* 0x00000000040e7984 */ /* 0x000e240000000800 */
[----:B0-----:R-:W-:-:S05]  /*415a0*/  FADD R15, R25, R14 ;  /* 0x0000000e190f7221 */ /* 0x001fca0000000000 */
[----:B------:R-:W0:Y:S02]  /*415b0*/  ATOMS.CAST.SPIN P0, [R4], R14, R15 ;  /* 0x0000000e0400758d */ /* 0x000e24000180000f */
[----:B0-----:R-:W-:Y:S05]  /*415c0*/  @!P0 BRA `(.L_x_6418) ;  /* 0xfffffffc00f08947 */ /* 0x001fea000383ffff */
[----:B------:R-:W-:Y:S05]  /*415d0*/  BRA `(.L_x_6416) ;  /* 0x00000000002c7947 */ /* 0x000fea0003800000 */
.L_x_6417:
[----:B------:R-:W0:Y:S02]  /*415e0*/  QSPC.E.D P0, RZ, [R14] ;  /* 0x000000000eff73aa */ /* 0x000e240000000700 */
[----:B0-----:R-:W-:Y:S05]  /*415f0*/  @!P0 BRA `(.L_x_6419) ;  /* 0x0000000000188947 */ /* 0x001fea0003800000 */
.L_x_6420:
[----:B------:R-:W2:Y:S02]  /*41600*/  LD.E R32, [R14] ;  /* 0x000000000e207980 */ /* 0x000ea40000100900 */
[----:B--2---:R-:W-:-:S06]  /*41610*/  FADD R33, R25, R32 ;  /* 0x0000002019217221 */ /* 0x004fcc0000000000 */
[----:B------:R-:W2:Y:S02]  /*41620*/  ATOM.E.CAST.SPIN PT, R33, [R14], R32, R33 ;  /* 0x000000200e21738b */ /* 0x000ea400019e0121 */
[----:B--2---:R-:W-:-:S13]  /*41630*/  ISETP.EQ.U32.AND P0, PT, R33, 0x1, PT ;  /* 0x000000012100780c */ /* 0x004fda0003f02070 */
[----:B------:R-:W-:Y:S05]  /*41640*/  @!P0 BRA `(.L_x_6420) ;  /* 0xfffffffc00ec8947 */ /* 0x000fea000383ffff */
[----:B------:R-:W-:Y:S05]  /*41650*/  BRA `(.L_x_6416) ;  /* 0x00000000000c7947 */ /* 0x000fea0003800000 */
.L_x_6419:
[----:B------:R-:W2:Y:S02]  /*41660*/  LD.E R4, desc[UR8][R14.64] ;  /* 0x000000080e047980 */ /* 0x000ea4000c101900 */
[----:B--2---:R-:W-:-:S05]  /*41670*/  FADD R13, R25, R4 ;  /* 0x00000004190d7221 */ /* 0x004fca0000000000 */
[----:B------:R0:W-:Y:S02]  /*41680*/  ST.E desc[UR8][R14.64], R13 ;  /* 0x0000000d0e007985 */ /* 0x0001e4000c101908 */
.L_x_6416:
[----:B------:R-:W-:Y:S05]  /*41690*/  BSYNC.RECONVERGENT B1 ;  /* 0x0000000000017941 */ /* 0x000fea0003800200 */
.L_x_6415:
        /* <DEDUP_REMOVED lines=9> */
.L_x_6424:
[----:B------:R-:W1:Y:S02]  /*41730*/  LDS R8, [R4] ;  /* 0x0000000004087984 */ /* 0x000e640000000800 */
[----:B-1----:R-:W-:-:S05]  /*41740*/  FADD R9, R21, R8 ;  /* 0x0000000815097221 */ /* 0x002fca0000000000 */
[----:B------:R-:W1:Y:S02]  /*41750*/  ATOMS.CAST.SPIN P0, [R4], R8, R9 ;  /* 0x000000080400758d */ /* 0x000e640001800009 */
[----:B-1----:R-:W-:Y:S05]  /*41760*/  @!P0 BRA `(.L_x_6424) ;  /* 0xfffffffc00f08947 */ /* 0x002fea000383ffff */
[----:B------:R-:W-:Y:S05]  /*41770*/  BRA `(.L_x_6422) ;  /* 0x00000000002c7947 */ /* 0x000fea0003800000 */
.L_x_6423:
[----:B------:R-:W1:Y:S02]  /*41780*/  QSPC.E.D P0, RZ, [R8] ;  /* 0x0000000008ff73aa */ /* 0x000e640000000700 */
[----:B-1----:R-:W-:Y:S05]  /*41790*/  @!P0 BRA `(.L_x_6425) ;  /* 0x0000000000188947 */ /* 0x002fea0003800000 */
.L_x_6426:
[----:B0-----:R-:W2:Y:S02]  /*417a0*/  LD.E R14, [R8] ;  /* 0x00000000080e7980 */ /* 0x001ea40000100900 */
[----:B--2---:R-:W-:-:S06]  /*417b0*/  FADD R15, R21, R14 ;  /* 0x0000000e150f7221 */ /* 0x004fcc0000000000 */
[----:B------:R-:W2:Y:S02]  /*417c0*/  ATOM.E.CAST.SPIN PT, R15, [R8], R14, R15 ;  /* 0x0000000e080f738b */ /* 0x000ea400019e010f */
[----:B--2---:R-:W-:-:S13]  /*417d0*/  ISETP.EQ.U32.AND P0, PT, R15, 0x1, PT ;  /* 0x000000010f00780c */ /* 0x004fda0003f02070 */
[----:B------:R-:W-:Y:S05]  /*417e0*/  @!P0 BRA `(.L_x_6426) ;  /* 0xfffffffc00ec8947 */ /* 0x000fea000383ffff */
[----:B------:R-:W-:Y:S05]  /*417f0*/  BRA `(.L_x_6422) ;  /* 0x00000000000c7947 */ /* 0x000fea0003800000 */
.L_x_6425:
[----:B------:R-:W0:Y:S02]  /*41800*/  LD.E R4, desc[UR8][R8.64] ;  /* 0x0000000808047980 */ /* 0x000e24000c101900 */
[----:B0-----:R-:W-:-:S05]  /*41810*/  FADD R13, R21, R4 ;  /* 0x00000004150d7221 */ /* 0x001fca0000000000 */
[----:B------:R1:W-:Y:S02]  /*41820*/  ST.E desc[UR8][R8.64], R13 ;  /* 0x0000000d08007985 */ /* 0x0003e4000c101908 */
.L_x_6422:
[----:B------:R-:W-:Y:S05]  /*41830*/  BSYNC.RECONVERGENT B1 ;  /* 0x0000000000017941 */ /* 0x000fea0003800200 */
.L_x_6421:
[----:B------:R-:W-:-:S05]  /*41840*/  IMAD.WIDE R6, R28, 0x4, R6 ;  /* 0x000000041c067825 */ /* 0x000fca00078e0206 */
[----:B------:R2:W-:Y:S01]  /*41850*/  ATOM.E.ADD.F32.FTZ.RN.STRONG.GPU P0, RZ, desc[UR8][R6.64], R25 ;  /* 0x8000001906ff79a2 */ /* 0x0005e2000c10f308 */
[----:B------:R-:W-:Y:S04]  /*41860*/  BSSY.RECONVERGENT B1, `(.L_x_6427) ;  /* 0x0000015000017945 */ /* 0x000fe80003800200 */
[----:B--2---:R-:W-:Y:S05]  /*41870*/  @P0 BRA `(.L_x_6428) ;  /* 0x00000000004c0947 */ /* 0x004fea0003800000 */
[----:B------:R-:W2:Y:S02]  /*41880*/  QSPC.E.S P0, RZ, [R6] ;  /* 0x0000000006ff73aa */ /* 0x000ea40000000500 */
[----:B--2---:R-:W-:Y:S05]  /*41890*/  @!P0 BRA `(.L_x_6429) ;  /* 0x0000000000188947 */ /* 0x004fea0003800000 */
[----:B------:R-:W-:-:S07]  /*418a0*/  MOV R4, R6 ;  /* 0x0000000600047202 */ /* 0x000fce0000000f00 */
.L_x_6430:
[----:B------:R-:W2:Y:S02]  /*418b0*/  LDS R6, [R4] ;  /* 0x0000000004067984 */ /* 0x000ea40000000800 */
[----:B--2---:R-:W-:-:S05]  /*418c0*/  FADD R7, R25, R6 ;  /* 0x0000000619077221 */ /* 0x004fca0000000000 */
[----:B------:R-:W2:Y:S02]  /*418d0*/  ATOMS.CAST.SPIN P0, [R4], R6, R7 ;  /* 0x000000060400758d */ /* 0x000ea40001800007 */
[----:B--2---:R-:W-:Y:S05]  /*418e0*/  @!P0 BRA `(.L_x_6430) ;  /* 0xfffffffc00f08947 */ /* 0x004fea000383ffff */
[----:B------:R-:W-:Y:S05]  /*418f0*/  BRA `(.L_x_6428) ;  /* 0x00000000002c7947 */ /* 0x000fea0003800000 */
.L_x_6429:
[----:B------:R-:W2:Y:S02]  /*41900*/  QSPC.E.D P0, RZ, [R6] ;  /* 0x0000000006ff73aa */ /* 0x000ea40000000700 */
[----:B--2---:R-:W-:Y:S05]  /*41910*/  @!P0 BRA `(.L_x_6431) ;  /* 0x0000000000188947 */ /* 0x004fea0003800000 */
.L_x_6432:
[----:B-1----:R-:W2:Y:S02]  /*41920*/  LD.E R8, [R6] ;  /* 0x0000000006087980 */ /* 0x002ea40000100900 */
[----:B--2---:R-:W-:-:S06]  /*41930*/  FADD R9, R25, R8 ;  /* 0x0000000819097221 */ /* 0x004fcc0000000000 */
[----:B------:R-:W2:Y:S02]  /*41940*/  ATOM.E.CAST.SPIN PT, R9, [R6], R8, R9 ;  /* 0x000000080609738b */ /* 0x000ea400019e0109 */
[----:B--2---:R-:W-:-:S13]  /*41950*/  ISETP.EQ.U32.AND P0, PT, R9, 0x1, PT ;  /* 0x000000010900780c */ /* 0x004fda0003f02070 */
[----:B------:R-:W-:Y:S05]  /*41960*/  @!P0 BRA `(.L_x_6432) ;  /* 0xfffffffc00ec8947 */ /* 0x000fea000383ffff */
[----:B------:R-:W-:Y:S05]  /*41970*/  BRA `(.L_x_6428) ;  /* 0x00000000000c7947 */ /* 0x000fea0003800000 */
.L_x_6431:
[----:B------:R-:W1:Y:S02]  /*41980*/  LD.E R4, desc[UR8][R6.64] ;  /* 0x0000000806047980 */ /* 0x000e64000c101900 */
[----:B-1----:R-:W-:-:S05]  /*41990*/  FADD R9, R25, R4 ;  /* 0x0000000419097221 */ /* 0x002fca0000000000 */
[----:B------:R2:W-:Y:S02]  /*419a0*/  ST.E desc[UR8][R6.64], R9 ;  /* 0x0000000906007985 */ /* 0x0005e4000c101908 */
.L_x_6428:
[----:B------:R-:W-:Y:S05]  /*419b0*/  BSYNC.RECONVERGENT B1 ;  /* 0x0000000000017941 */ /* 0x000fea0003800200 */
.L_x_6427:
[----:B------:R-:W-:-:S03]  /*419c0*/  UMOV UR4, 0xffffffff ;  /* 0xffffffff00047882 */ /* 0x000fc60000000000 */
[----:B------:R-:W-:Y:S05]  /*419d0*/  BRA.DIV UR4, `(.L_x_6433) ;  /* 0x0000048a04007947 */ /* 0x000fea000b800000 */
[----:B------:R-:W3:Y:S04]  /*419e0*/  LDL R4, [R1+0x94] ;  /* 0x0000940001047983 */ /* 0x000ee80000100800 */
[----:B--2---:R-:W0:Y:S04]  /*419f0*/  LDL R6, [R1+0xd8] ;  /* 0x0000d80001067983 */ /* 0x004e280000100800 */
[----:B---3--:R2:W3:Y:S04]  /*41a00*/  SHFL.IDX PT, R54, R4, 0x5, 0x181f ;  /* 0x00b81f0004367f89 */ /* 0x0084e800000e0000 */
[----:B01----:R2:W0:Y:S02]  /*41a10*/  SHFL.IDX PT, R13, R6, 0x5, 0x181f ;  /* 0x00b81f00060d7f89 */ /* 0x00342400000e0000 */
.L_x_7984:
        /* <DEDUP_REMOVED lines=18> */
.L_x_6437:
[----:B------:R-:W0:Y:S02]  /*41b40*/  LDS R6, [R4] ;  /* 0x0000000004067984 */ /* 0x000e240000000800 */
[----:B0-----:R-:W-:-:S05]  /*41b50*/  FADD R7, R15, R6 ;  /* 0x000000060f077221 */ /* 0x001fca0000000000 */
[----:B------:R-:W0:Y:S02]  /*41b60*/  ATOMS.CAST.SPIN P0, [R4], R6, R7 ;  /* 0x000000060400758d */ /* 0x000e240001800007 */
[----:B0-----:R-:W-:Y:S05]  /*41b70*/  @!P0 BRA `(.L_x_6437) ;  /* 0xfffffffc00f08947 */ /* 0x001fea000383ffff */
[----:B------:R-:W-:Y:S05]  /*41b80*/  BRA `(.L_x_6435) ;  /* 0x00000000002c7947 */ /* 0x000fea0003800000 */
.L_x_6436:
[----:B------:R-:W0:Y:S02]  /*41b90*/  QSPC.E.D P0, RZ, [R8] ;  /* 0x0000000008ff73aa */ /* 0x000e240000000700 */
[----:B0-----:R-:W-:Y:S05]  /*41ba0*/  @!P0 BRA `(.L_x_6438) ;  /* 0x0000000000188947 */ /* 0x001fea0003800000 */
.L_x_6439:
[----:B------:R-:W2:Y:S02]  /*41bb0*/  LD.E R6, [R8] ;  /* 0x0000000008067980 */ /* 0x000ea40000100900 */
[----:B--2---:R-:W-:-:S06]  /*41bc0*/  FADD R7, R15, R6 ;  /* 0x000000060f077221 */ /* 0x004fcc0000000000 */
[----:B------:R-:W2:Y:S02]  /*41bd0*/  ATOM.E.CAST.SPIN PT, R7, [R8], R6, R7 ;  /* 0x000000060807738b */ /* 0x000ea400019e0107 */
[----:B--2---:R-:W-:-:S13]  /*41be0*/  ISETP.EQ.U32.AND P0, PT, R7, 0x1, PT ;  /* 0x000000010700780c */ /* 0x004fda0003f02070 */
[----:B------:R-:W-:Y:S05]  /*41bf0*/  @!P0 BRA `(.L_x_6439) ;  /* 0xfffffffc00ec8947 */ /* 0x000fea000383ffff */
[----:B------:R-:W-:Y:S05]  /*41c00*/  BRA `(.L_x_6435) ;  /* 0x00000000000c7947 */ /* 0x000fea0003800000 */
.L_x_6438:
[----:B------:R-:W2:Y:S02]  /*41c10*/  LD.E R4, desc[UR8][R8.64] ;  /* 0x0000000808047980 */ /* 0x000ea4000c101900 */
[----:B--2---:R-:W-:-:S05]  /*41c20*/  FADD R7, R15, R4 ;  /* 0x000000040f077221 */ /* 0x004fca0000000000 */
[----:B------:R0:W-:Y:S02]  /*41c30*/  ST.E desc[UR8][R8.64], R7 ;  /* 0x0000000708007985 */ /* 0x0001e4000c101908 */
.L_x_6435:
[----:B------:R-:W-:Y:S05]  /*41c40*/  BSYNC.RECONVERGENT B1 ;  /* 0x0000000000017941 */ /* 0x000fea0003800200 */
.L_x_6434:
        /* <DEDUP_REMOVED lines=9> */
.L_x_6443:
[----:B------:R-:W0:Y:S02]  /*41ce0*/  LDS R14, [R4] ;  /* 0x00000000040e7984 */ /* 0x000e240000000800 */
[----:B0-----:R-:W-:-:S05]  /*41cf0*/  FADD R15, R25, R14 ;  /* 0x0000000e190f7221 */ /* 0x001fca0000000000 */
[----:B------:R-:W0:Y:S02]  /*41d00*/  ATOMS.CAST.SPIN P0, [R4], R14, R15 ;  /* 0x0000000e0400758d */ /* 0x000e24000180000f */
[----:B0-----:R-:W-:Y:S05]  /*41d10*/  @!P0 BRA `(.L_x_6443) ;  /* 0xfffffffc00f08947 */ /* 0x001fea000383ffff */
[----:B------:R-:W-:Y:S05]  /*41d20*/  BRA `(.L_x_6441) ;  /* 0x00000000002c7947 */ /* 0x000fea0003800000 */
.L_x_6442:
[----:B------:R-:W0:Y:S02]  /*41d30*/  QSPC.E.D P0, RZ, [R6] ;  /* 0x0000000006ff73aa */ /* 0x000e240000000700 */
[----:B0-----:R-:W-:Y:S05]  /*41d40*/  @!P0 BRA `(.L_x_6444) ;  /* 0x0000000000188947 */ /* 0x001fea0003800000 */
.L_x_6445:
[----:B------:R-:W2:Y:S02]  /*41d50*/  LD.E R14, [R6] ;  /* 0x00000000060e7980 */ /* 0x000ea40000100900 */
[----:B--2---:R-:W-:-:S06]  /*41d60*/  FADD R15, R25, R14 ;  /* 0x0000000e190f7221 */ /* 0x004fcc0000000000 */
[----:B------:R-:W2:Y:S02]  /*41d70*/  ATOM.E.CAST.SPIN PT, R15, [R6], R14, R15 ;  /* 0x0000000e060f738b */ /* 0x000ea400019e010f */
[----:B--2---:R-:W-:-:S13]  /*41d80*/  ISETP.EQ.U32.AND P0, PT, R15, 0x1, PT ;  /* 0x000000010f00780c */ /* 0x004fda0003f02070 */
[----:B------:R-:W-:Y:S05]  /*41d90*/  @!P0 BRA `(.L_x_6445) ;  /* 0xfffffffc00ec8947 */ /* 0x000fea000383ffff */
[----:B------:R-:W-:Y:S05]  /*41da0*/  BRA `(.L_x_6441) ;  /* 0x00000000000c7947 */ /* 0x000fea0003800000 */
.L_x_6444:
[----:B------:R-:W2:Y:S02]  /*41db0*/  LD.E R4, desc[UR8][R6.64] ;  /* 0x0000000806047980 */ /* 0x000ea4000c101900 */
[----:B--2---:R-:W-:-:S05]  /*41dc0*/  FADD R13, R25, R4 ;  /* 0x00000004190d7221 */ /* 0x004fca0000000000 */
[----:B------:R0:W-:Y:S02]  /*41dd0*/  ST.E desc[UR8][R6.64], R13 ;  /* 0x0000000d06007985 */ /* 0x0001e4000c101908 */
.L_x_6441:
[----:B------:R-:W-:Y:S05]  /*41de0*/  BSYNC.RECONVERGENT B1 ;  /* 0x0000000000017941 */ /* 0x000fea0003800200 */
.L_x_6440:
        /* <DEDUP_REMOVED lines=10> */
.L_x_6449:
[----:B------:R-:W0:Y:S02]  /*41e90*/  LDS R14, [R4] ;  /* 0x00000000040e7984 */ /* 0x000e240000000800 */
[----:B0-----:R-:W-:-:S05]  /*41ea0*/  FADD R15, R13, R14 ;  /* 0x0000000e0d0f7221 */ /* 0x001fca0000000000 */
[----:B------:R-:W0:Y:S02]  /*41eb0*/  ATOMS.CAST.SPIN P0, [R4], R14, R15 ;  /* 0x0000000e0400758d */ /* 0x000e24000180000f */
[----:B0-----:R-:W-:Y:S05]  /*41ec0*/  @!P0 BRA `(.L_x_6449) ;  /* 0xfffffffc00f08947 */ /* 0x001fea000383ffff */
[----:B------:R-:W-:Y:S05]  /*41ed0*/  BRA `(.L_x_6447) ;  /* 0x00000000002c7947 */ /* 0x000fea0003800000 */
.L_x_6448:
[----:B------:R-:W0:Y:S02]  /*41ee0*/  QSPC.E.D P0, RZ, [R14] ;  /* 0x000000000eff73aa */ /* 0x000e240000000700 */
[----:B0-----:R-:W-:Y:S05]  /*41ef0*/  @!P0 BRA `(.L_x_6450) ;  /* 0x0000000000188947 */ /* 0x001fea0003800000 */
.L_x_6451:
[----:B------:R-:W2:Y:S02]  /*41f00*/  LD.E R20, [R14] ;  /* 0x000000000e147980 */ /* 0x000ea40000100900 */
[----:B--2---:R-:W-:-:S06]  /*41f10*/  FADD R21, R13, R20 ;  /* 0x000000140d157221 */ /* 0x004fcc0000000000 */
[----:B------:R-:W2:Y:S02]  /*41f20*/  ATOM.E.CAST.SPIN PT, R21, [R14], R20, R21 ;  /* 0x000000140e15738b */ /* 0x000ea400019e0115 */
[----:B--2---:R-:W-:-:S13]  /*41f30*/  ISETP.EQ.U32.AND P0, PT, R21, 0x1, PT ;  /* 0x000000011500780c */ /* 0x004fda0003f02070 */
[----:B------:R-:W-:Y:S05]  /*41f40*/  @!P0 BRA `(.L_x_6451) ;  /* 0xfffffffc00ec8947 */ /* 0x000fea000383ffff */
[----:B------:R-:W-:Y:S05]  /*41f50*/  BRA `(.L_x_6447) ;  /* 0x00000000000c7947 */ /* 0x000fea0003800000 */
.L_x_6450:
[----:B------:R-:W2:Y:S02]  /*41f60*/  LD.E R4, desc[UR8][R14.64] ;  /* 0x000000080e047980 */ /* 0x000ea4000c101900 */
[----:B--2---:R-:W-:-:S05]  /*41f70*/  FADD R13, R13, R4 ;  /* 0x000000040d0d7221 */ /* 0x004fca0000000000 */
[----:B------:R0:W-:Y:S02]  /*41f80*/  ST.E desc[UR8][R14.64], R13 ;  /* 0x0000000d0e007985 */ /* 0x0001e4000c101908 */
.L_x_6447:
[----:B------:R-:W-:Y:S05]  /*41f90*/  BSYNC.RECONVERGENT B1 ;  /* 0x0000000000017941 */ /* 0x000fea0003800200 */
.L_x_6446:
[----:B0-----:R-:W-:-:S05]  /*41fa0*/  IMAD.WIDE R14, R0, 0x4, R6 ;  /* 0x00000004000e7825 */ /* 0x001fca00078e0206 */
[----:B------:R0:W-:Y:S01]  /*41fb0*/  ATOM.E.ADD.F32.FTZ.RN.STRONG.GPU P0, RZ, desc[UR8][R14.64], R25 ;  /* 0x800000190eff79a2 */ /* 0x0001e2000c10f308 */
[----:B------:R-:W-:Y:S04]  /*41fc0*/  BSSY.RECONVERGENT B1, `(.L_x_6452) ;  /* 0x0000015000017945 */ /* 0x000fe80003800200 */
[----:B0-----:R-:W-:Y:S05]  /*41fd0*/  @P0 BRA `(.L_x_6453) ;  /* 0x00000000004c0947 */ /* 0x001fea0003800000 */
[----:B------:R-:W0:Y:S02]  /*41fe0*/  QSPC.E.S P0, RZ, [R14] ;  /* 0x000000000eff73aa */ /* 0x000e240000000500 */
[----:B0-----:R-:W-:Y:S05]  /*41ff0*/  @!P0 BRA `(.L_x_6454) ;  /* 0x0000000000188947 */ /* 0x001fea0003800000 */
[----:B------:R-:W-:-:S07]  /*42000*/  MOV R4, R14 ;  /* 0x0000000e00047202 */ /* 0x000fce0000000f00 */
.L_x_6455:
[----:B------:R-:W0:Y:S02]  /*42010*/  LDS R14, [R4] ;  /* 0x00000000040e7984 */ /* 0x000e240000000800 */
[----:B0-----:R-:W-:-:S05]  /*42020*/  FADD R15, R25, R14 ;  /* 0x0000000e190f7221 */ /* 0x001fca0000000000 */
[----:B------:R-:W0:Y:S02]  /*42030*/  ATOMS.CAST.SPIN P0, [R4], R14, R15 ;  /* 0x0000000e0400758d */ /* 0x000e24000180000f */
[----:B0-----:R-:W-:Y:S05]  /*42040*/  @!P0 BRA `(.L_x_6455) ;  /* 0xfffffffc00f08947 */ /* 0x001fea000383ffff */
[----:B------:R-:W-:Y:S05]  /*42050*/  BRA `(.L_x_6453) ;  /* 0x00000000002c7947 */ /* 0x000fea0003800000 */
.L_x_6454:
[----:B------:R-:W0:Y:S02]  /*42060*/  QSPC.E.D P0, RZ, [R14] ;  /* 0x000000000eff73aa */ /* 0x000e240000000700 */
[----:B0-----:R-:W-:Y:S05]  /*42070*/  @!P0 BRA `(.L_x_6456) ;  /* 0x0000000000188947 */ /* 0x001fea0003800000 */
.L_x_6457:
[----:B------:R-:W2:Y:S02]  /*42080*/  LD.E R20, [R14] ;  /* 0x000000000e147980 */ /* 0x000ea40000100900 */
[----:B--2---:R-:W-:-:S06]  /*42090*/  FADD R21, R25, R20 ;  /* 0x0000001419157221 */ /* 0x004fcc0000000000 */
[----:B------:R-:W2:Y:S02]  /*420a0*/  ATOM.E.CAST.SPIN PT, R21, [R14], R20, R21 ;  /* 0x000000140e15738b */ /* 0x000ea400019e0115 */
[----:B--2---:R-:W-:-:S13]  /*420b0*/  ISETP.EQ.U32.AND P0, PT, R21, 0x1, PT ;  /* 0x000000011500780c */ /* 0x004fda0003f02070 */
[----:B------:R-:W-:Y:S05]  /*420c0*/  @!P0 BRA `(.L_x_6457) ;  /* 0xfffffffc00ec8947 */ /* 0x000fea000383ffff */
[----:B------:R-:W-:Y:S05]  /*420d0*/  BRA `(.L_x_6453) ;  /* 0x00000000000c7947 */ /* 0x000fea0003800000 */
.L_x_6456:
[----:B------:R-:W2:Y:S02]  /*420e0*/  LD.E R4, desc[UR8][R14.64] ;  /* 0x000000080e047980 */ /* 0x000ea4000c101900 */
[----:B--2---:R-:W-:-:S05]  /*420f0*/  FADD R13, R25, R4 ;  /* 0x00000004190d7221 */ /* 0x004fca0000000000 */
[----:B------:R0:W-:Y:S02]  /*42100*/  ST.E desc[UR8][R14.64], R13 ;  /* 0x0000000d0e007985 */ /* 0x0001e4000c101908 */
.L_x_6453:
[----:B------:R-:W-:Y:S05]  /*42110*/  BSYNC.RECONVERGENT B1 ;  /* 0x0000000000017941 */ /* 0x000fea0003800200 */
.L_x_6452:
        /* <DEDUP_REMOVED lines=10> */
.L_x_6461:
[----:B------:R-:W0:Y:S02]  /*421c0*/  LDS R14, [R4] ;  /* 0x00000000040e7984 */ /* 0x000e240000000800 */
[----:B0-----:R-:W-:-:S05]  /*421d0*/  FADD R15, R13, R14 ;  /* 0x0000000e0d0f7221 */ /* 0x001fca0000000000 */
[----:B------:R-:W0:Y:S02]  /*421e0*/  ATOMS.CAST.SPIN P0, [R4], R14, R15 ;  /* 0x0000000e0400758d */ /* 0x000e24000180000f */
[----:B0-----:R-:W-:Y:S05]  /*421f0*/  @!P0 BRA `(.L_x_6461) ;  /* 0xfffffffc00f08947 */ /* 0x001fea000383ffff */
[----:B------:R-:W-:Y:S05]  /*42200*/  BRA `(.L_x_6459) ;  /* 0x00000000002c7947 */ /* 0x000fea0003800000 */
.L_x_6460:
[----:B------:R-:W0:Y:S02]  /*42210*/  QSPC.E.D P0, RZ, [R14] ;  /* 0x000000000eff73aa */ /* 0x000e240000000700 */
[----:B0-----:R-:W-:Y:S05]  /*42220*/  @!P0 BRA `(.L_x_6462) ;  /* 0x0000000000188947 */ /* 0x001fea0003800000 */
.L_x_6463:
[----:B------:R-:W2:Y:S02]  /*42230*/  LD.E R20, [R14] ;  /* 0x000000000e147980 */ /* 0x000ea40000100900 */
[----:B--2---:R-:W-:-:S06]  /*42240*/  FADD R21, R13, R20 ;  /* 0x000000140d157221 */ /* 0x004fcc0000000000 */
[----:B------:R-:W2:Y:S02]  /*42250*/  ATOM.E.CAST.SPIN PT, R21, [R14], R20, R21 ;  /* 0x000000140e15738b */ /* 0x000ea400019e0115 */
[----:B--2---:R-:W-:-:S13]  /*42260*/  ISETP.EQ.U32.AND P0, PT, R21, 0x1, PT ;  /* 0x000000011500780c */ /* 0x004fda0003f02070 */
[----:B------:R-:W-:Y:S05]  /*42270*/  @!P0 BRA `(.L_x_6463) ;  /* 0xfffffffc00ec8947 */ /* 0x000fea000383ffff */
[----:B------:R-:W-:Y:S05]  /*42280*/  BRA `(.L_x_6459) ;  /* 0x00000000000c7947 */ /* 0x000fea0003800000 */
.L_x_6462:
[----:B------:R-:W2:Y:S02]  /*42290*/  LD.E R4, desc[UR8][R14.64] ;  /* 0x000000080e047980 */ /* 0x000ea4000c101900 */
[----:B--2---:R-:W-:-:S05]  /*422a0*/  FADD R13, R13, R4 ;  /* 0x000000040d0d7221 */ /* 0x004fca0000000000 */
[----:B------:R0:W-:Y:S02]  /*422b0*/  ST.E desc[UR8][R14.64], R13 ;  /* 0x0000000d0e007985 */ /* 0x0001e4000c101908 */
.L_x_6459:
[----:B------:R-:W-:Y:S05]  /*422c0*/  BSYNC.RECONVERGENT B1 ;  /* 0x0000000000017941 */ /* 0x000fea0003800200 */
.L_x_6458:
[----:B0-----:R-:W-:-:S05]  /*422d0*/  IMAD.WIDE R14, R10, 0x4, R6 ;  /* 0x000000040a0e7825 */ /* 0x001fca00078e0206 */
[----:B------:R0:W-:Y:S01]  /*422e0*/  ATOM.E.ADD.F32.FTZ.RN.STRONG.GPU P0, RZ, desc[UR8][R14.64], R25 ;  /* 0x800000190eff79a2 */ /* 0x0001e2000c10f308 */
[----:B------:R-:W-:Y:S04]  /*422f0*/  BSSY.RECONVERGENT B1, `(.L_x_6464) ;  /* 0x0000015000017945 */ /* 0x000fe80003800200 */
[----:B0-----:R-:W-:Y:S05]  /*42300*/  @P0 BRA `(.L_x_6465) ;  /* 0x00000000004c0947 */ /* 0x001fea0003800000 */
[----:B------:R-:W0:Y:S02]  /*42310*/  QSPC.E.S P0, RZ, [R14] ;  /* 0x000000000eff73aa */ /* 0x000e240000000500 */
[----:B0-----:R-:W-:Y:S05]  /*42320*/  @!P0 BRA `(.L_x_6466) ;  /* 0x0000000000188947 */ /* 0x001fea0003800000 */
[----:B------:R-:W-:-:S07]  /*42330*/  MOV R4, R14 ;  /* 0x0000000e00047202 */ /* 0x000fce0000000f00 */
.L_x_6467:
[----:B------:R-:W0:Y:S02]  /*42340*/  LDS R14, [R4] ;  /* 0x00000000040e7984 */ /* 0x000e240000000800 */
[----:B0-----:R-:W-:-:S05]  /*42350*/  FADD R15, R25, R14 ;  /* 0x0000000e190f7221 */ /* 0x001fca0000000000 */
[----:B------:R-:W0:Y:S02]  /*42360*/  ATOMS.CAST.SPIN P0, [R4], R14, R15 ;  /* 0x0000000e0400758d */ /* 0x000e24000180000f */
[----:B0-----:R-:W-:Y:S05]  /*42370*/  @!P0 BRA `(.L_x_6467) ;  /* 0xfffffffc00f08947 */ /* 0x001fea000383ffff */
[----:B------:R-:W-:Y:S05]  /*42380*/  BRA `(.L_x_6465) ;  /* 0x00000000002c7947 */ /* 0x000fea0003800000 */
.L_x_6466:
[----:B------:R-:W0:Y:S02]  /*42390*/  QSPC.E.D P0, RZ, [R14] ;  /* 0x000000000eff73aa */ /* 0x000e240000000700 */
[----:B0-----:R-:W-:Y:S05]  /*423a0*/  @!P0 BRA `(.L_x_6468) ;  /* 0x0000000000188947 */ /* 0x001fea0003800000 */
.L_x_6469:
[----:B------:R-:W2:Y:S02]  /*423b0*/  LD.E R20, [R14] ;  /* 0x000000000e147980 */ /* 0x000ea40000100900 */
[----:B--2---:R-:W-:-:S06]  /*423c0*/  FADD R21, R25, R20 ;  /* 0x0000001419157221 */ /* 0x004fcc0000000000 */
[----:B------:R-:W2:Y:S02]  /*423d0*/  ATOM.E.CAST.SPIN PT, R21, [R14], R20, R21 ;  /* 0x000000140e15738b */ /* 0x000ea400019e0115 */
[----:B--2---:R-:W-:-:S13]  /*423e0*/  ISETP.EQ.U32.AND P0, PT, R21, 0x1, PT ;  /* 0x000000011500780c */ /* 0x004fda0003f02070 */
[----:B------:R-:W-:Y:S05]  /*423f0*/  @!P0 BRA `(.L_x_6469) ;  /* 0xfffffffc00ec8947 */ /* 0x000fea000383ffff */
[----:B------:R-:W-:Y:S05]  /*42400*/  BRA `(.L_x_6465) ;  /* 0x00000000000c7947 */ /* 0x000fea0003800000 */
.L_x_6468:
[----:B------:R-:W2:Y:S02]  /*42410*/  LD.E R4, desc[UR8][R14.64] ;  /* 0x000000080e047980 */ /* 0x000ea4000c101900 */
[----:B--2---:R-:W-:-:S05]  /*42420*/  FADD R13, R25, R4 ;  /* 0x00000004190d7221 */ /* 0x004fca0000000000 */
[----:B------:R0:W-:Y:S02]  /*42430*/  ST.E desc[UR8][R14.64], R13 ;  /* 0x0000000d0e007985 */ /* 0x0001e4000c101908 */
.L_x_6465:
[----:B------:R-:W-:Y:S05]  /*42440*/  BSYNC.RECONVERGENT B1 ;  /* 0x0000000000017941 */ /* 0x000fea0003800200 */
.L_x_6464:
        /* <DEDUP_REMOVED lines=10> */
.L_x_6473:
[----:B------:R-:W0:Y:S02]  /*424f0*/  LDS R14, [R4] ;  /* 0x00000000040e7984 */ /* 0x000e240000000800 */
[----:B0-----:R-:W-:-:S05]  /*42500*/  FADD R15, R13, R14 ;  /* 0x0000000e0d0f7221 */ /* 0x001fca0000000000 */
[----:B------:R-:W0:Y:S02]  /*42510*/  ATOMS.CAST.SPIN P0, [R4], R14, R15 ;  /* 0x0000000e0400758d */ /* 0x000e24000180000f */
[----:B0-----:R-:W-:Y:S05]  /*42520*/  @!P0 BRA `(.L_x_6473) ;  /* 0xfffffffc00f08947 */ /* 0x001fea000383ffff */
[----:B------:R-:W-:Y:S05]  /*42530*/  BRA `(.L_x_6471) ;  /* 0x00000000002c7947 */ /* 0x000fea0003800000 */
.L_x_6472:
[----:B------:R-:W0:Y:S02]  /*42540*/  QSPC.E.D P0, RZ, [R14] ;  /* 0x000000000eff73aa */ /* 0x000e240000000700 */
[----:B0-----:R-:W-:Y:S05]  /*42550*/  @!P0 BRA `(.L_x_6474) ;  /* 0x0000000000188947 */ /* 0x001fea0003800000 */
.L_x_6475:
[----:B------:R-:W2:Y:S02]  /*42560*/  LD.E R20, [R14] ;  /* 0x000000000e147980 */ /* 0x000ea40000100900 */
[----:B--2---:R-:W-:-:S06]  /*42570*/  FADD R21, R13, R20 ;  /* 0x000000140d157221 */ /* 0x004fcc0000000000 */
[----:B------:R-:W2:Y:S02]  /*42580*/  ATOM.E.CAST.SPIN PT, R21, [R14], R20, R21 ;  /* 0x000000140e15738b */ /* 0x000ea400019e0115 */
[----:B--2---:R-:W-:-:S13]  /*42590*/  ISETP.EQ.U32.AND P0, PT, R21, 0x1, PT ;  /* 0x000000011500780c */ /* 0x004fda0003f02070 */
[----:B------:R-:W-:Y:S05]  /*425a0*/  @!P0 BRA `(.L_x_6475) ;  /* 0xfffffffc00ec8947 */ /* 0x000fea000383ffff */
[----:B------:R-:W-:Y:S05]  /*425b0*/  BRA `(.L_x_6471) ;  /* 0x00000000000c7947 */ /* 0x000fea0003800000 */
.L_x_6474:
[----:B------:R-:W2:Y:S02]  /*425c0*/  LD.E R4, desc[UR8][R14.64] ;  /* 0x000000080e047980 */ /* 0x000ea4000c101900 */
[----:B--2---:R-:W-:-:S05]  /*425d0*/  FADD R13, R13, R4 ;  /* 0x000000040d0d7221 */ /* 0x004fca0000000000 */
[----:B------:R0:W-:Y:S02]  /*425e0*/  ST.E desc[UR8][R14.64], R13 ;  /* 0x0000000d0e007985 */ /* 0x0001e4000c101908 */
.L_x_6471:
[----:B------:R-:W-:Y:S05]  /*425f0*/  BSYNC.RECONVERGENT B1 ;  /* 0x0000000000017941 */ /* 0x000fea0003800200 */
.L_x_6470:
[----:B0-----:R-:W-:-:S05]  /*42600*/  IMAD.WIDE R14, R29, 0x4, R6 ;  /* 0x000000041d0e7825 */ /* 0x001fca00078e0206 */
[----:B------:R0:W-:Y:S01]  /*42610*/  ATOM.E.ADD.F32.FTZ.RN.STRONG.GPU P0, RZ, desc[UR8][R14.64], R25 ;  /* 0x800000190eff79a2 */ /* 0x0001e2000c10f308 */
[----:B------:R-:W-:Y:S04]  /*42620*/  BSSY.RECONVERGENT B1, `(.L_x_6476) ;  /* 0x0000015000017945 */ /* 0x000fe80003800200 */
[----:B0-----:R-:W-:Y:S05]  /*42630*/  @P0 BRA `(.L_x_6477) ;  /* 0x00000000004c0947 */ /* 0x001fea0003800000 */
[----:B------:R-:W0:Y:S02]  /*42640*/  QSPC.E.S P0, RZ, [R14] ;  /* 0x000000000eff73aa */ /* 0x000e240000000500 */
[----:B0-----:R-:W-:Y:S05]  /*42650*/  @!P0 BRA `(.L_x_6478) ;  /* 0x0000000000188947 */ /* 0x001fea0003800000 */
[----:B------:R-:W-:-:S07]  /*42660*/  MOV R4, R14 ;  /* 0x0000000e00047202 */ /* 0x000fce0000000f00 */
.L_x_6479:
[----:B------:R-:W0:Y:S02]  /*42670*/  LDS R14, [R4] ;  /* 0x00000000040e7984 */ /* 0x000e240000000800 */
[----:B0-----:R-:W-:-:S05]  /*42680*/  FADD R15, R25, R14 ;  /* 0x0000000e190f7221 */ /* 0x001fca0000000000 */
[----:B------:R-:W0:Y:S02]  /*42690*/  ATOMS.CAST.SPIN P0, [R4], R14, R15 ;  /* 0x0000000e0400758d */ /* 0x000e24000180000f */
[----:B0-----:R-:W-:Y:S05]  /*426a0*/  @!P0 BRA `(.L_x_6479) ;  /* 0xfffffffc00f08947 */ /* 0x001fea000383ffff */
[----:B------:R-:W-:Y:S05]  /*426b0*/  BRA `(.L_x_6477) ;  /* 0x00000000002c7947 */ /* 0x000fea0003800000 */
.L_x_6478:
[----:B------:R-:W0:Y:S02]  /*426c0*/  QSPC.E.D P0, RZ, [R14] ;  /* 0x000000000eff73aa */ /* 0x000e240000000700 */
[----:B0-----:R-:W-:Y:S05]  /*426d0*/  @!P0 BRA `(.L_x_6480) ;  /* 0x0000000000188947 */ /* 0x001fea0003800000 */
.L_x_6481:
[----:B------:R-:W2:Y:S02]  /*426e0*/  LD.E R20, [R14] ;  /* 0x000000000e147980 */ /* 0x000ea40000100900 */
[----:B--2---:R-:W-:-:S06]  /*426f0*/  FADD R21, R25, R20 ;  /* 0x0000001419157221 */ /* 0x004fcc0000000000 */
[----:B------:R-:W2:Y:S02]  /*42700*/  ATOM.E.CAST.SPIN PT, R21, [R14], R20, R21 ;  /* 0x000000140e15738b */ /* 0x000ea400019e0115 */
[----:B--2---:R-:W-:-:S13]  /*42710*/  ISETP.EQ.U32.AND P0, PT, R21, 0x1, PT ;  /* 0x000000011500780c */ /* 0x004fda0003f02070 */
[----:B------:R-:W-:Y:S05]  /*42720*/  @!P0 BRA `(.L_x_6481) ;  /* 0xfffffffc00ec8947 */ /* 0x000fea000383ffff */
[----:B------:R-:W-:Y:S05]  /*42730*/  BRA `(.L_x_6477) ;  /* 0x00000000000c7947 */ /* 0x000fea0003800000 */
.L_x_6480:
[----:B------:R-:W2:Y:S02]  /*42740*/  LD.E R4, desc[UR8][R14.64] ;  /* 0x000000080e047980 */ /* 0x000ea4000c101900 */
[----:B--2---:R-:W-:-:S05]  /*42750*/  FADD R13, R25, R4 ;  /* 0x00000004190d7221 */ /* 0x004fca0000000000 */
[----:B------:R0:W-:Y:S02]  /*42760*/  ST.E desc[UR8][R14.64], R13 ;  /* 0x0000000d0e007985 */ /* 0x0001e4000c101908 */
.L_x_6477:
[----:B------:R-:W-:Y:S05]  /*42770*/  BSYNC.RECONVERGENT B1 ;  /* 0x0000000000017941 */ /* 0x000fea0003800200 */
.L_x_6476:
        /* <DEDUP_REMOVED lines=10> */
.L_x_6485:
[----:B------:R-:W0:Y:S02]  /*42820*/  LDS R14, [R4] ;  /* 0x00000000040e7984 */ /* 0x000e240000000800 */
[----:B0-----:R-:W-:-:S05]  /*42830*/  FADD R15, R13, R14 ;  /* 0x0000000e0d0f7221 */ /* 0x001fca0000000000 */
[----:B------:R-:W0:Y:S02]  /*42840*/  ATOMS.CAST.SPIN P0, [R4], R14, R15 ;  /* 0x0000000e0400758d */ /* 0x000e24000180000f */
[----:B0-----:R-:W-:Y:S05]  /*42850*/  @!P0 BRA `(.L_x_6485) ;  /* 0xfffffffc00f08947 */ /* 0x001fea000383ffff */
[----:B------:R-:W-:Y:S05]  /*42860*/  BRA `(.L_x_6483) ;  /* 0x00000000002c7947 */ /* 0x000fea0003800000 */
.L_x_6484:
[----:B------:R-:W0:Y:S02]  /*42870*/  QSPC.E.D P0, RZ, [R14] ;  /* 0x000000000eff73aa */ /* 0x000e240000000700 */
[----:B0-----:R-:W-:Y:S05]  /*42880*/  @!P0 BRA `(.L_x_6486) ;  /* 0x0000000000188947 */ /* 0x001fea0003800000 */
.L_x_6487:
[----:B------:R-:W2:Y:S02]  /*42890*/  LD.E R20, [R14] ;  /* 0x000000000e147980 */ /* 0x000ea40000100900 */
[----:B--2---:R-:W-:-:S06]  /*428a0*/  FADD R21, R13, R20 ;  /* 0x000000140d157221 */ /* 0x004fcc0000000000 */
[----:B------:R-:W2:Y:S02]  /*428b0*/  ATOM.E.CAST.SPIN PT, R21, [R14], R20, R21 ;  /* 0x000000140e15738b */ /* 0x000ea400019e0115 */
[----:B--2---:R-:W-:-:S13]  /*428c0*/  ISETP.EQ.U32.AND P0, PT, R21, 0x1, PT ;  /* 0x000000011500780c */ /* 0x004fda0003f02070 */
[----:B------:R-:W-:Y:S05]  /*428d0*/  @!P0 BRA `(.L_x_6487) ;  /* 0xfffffffc00ec8947 */ /* 0x000fea000383ffff */
[----:B------:R-:W-:Y:S05]  /*428e0*/  BRA `(.L_x_6483) ;  /* 0x00000000000c7947 */ /* 0x000fea0003800000 */
.L_x_6486:
[----:B------:R-:W2:Y:S02]  /*428f0*/  LD.E R4, desc[UR8][R14.64] ;  /* 0x000000080e047980 */ /* 0x000ea4000c101900 */
[----:B--2---:R-:W-:-:S05]  /*42900*/  FADD R13, R13, R4 ;  /* 0x000000040d0d7221 */ /* 0x004fca0000000000 */
[----:B------:R0:W-:Y:S02]  /*42910*/  ST.E desc[UR8][R14.64], R13 ;  /* 0x0000000d0e007985 */ /* 0x0001e4000c101908 */
.L_x_6483:
[----:B------:R-:W-:Y:S05]  /*42920*/  BSYNC.RECONVERGENT B1 ;  /* 0x0000000000017941 */ /* 0x000fea0003800200 */
.L_x_6482:
[----:B0-----:R-:W-:-:S05]  /*42930*/  IMAD.WIDE R14, R30, 0x4, R6 ;  /* 0x000000041e0e7825 */ /* 0x001fca00078e0206 */
[----:B------:R0:W-:Y:S01]  /*42940*/  ATOM.E.ADD.F32.FTZ.RN.STRONG.GPU P0, RZ, desc[UR8][R14.64], R25 ;  /* 0x800000190eff79a2 */ /* 0x0001e2000c10f308 */
[----:B------:R-:W-:Y:S04]  /*42950*/  BSSY.RECONVERGENT B1, `(.L_x_6488) ;  /* 0x0000015000017945 */ /* 0x000fe80003800200 */
[----:B0-----:R-:W-:Y:S05]  /*42960*/  @P0 BRA `(.L_x_6489) ;  /* 0x00000000004c0947 */ /* 0x001fea0003800000 */
[----:B------:R-:W0:Y:S02]  /*42970*/  QSPC.E.S P0, RZ, [R14] ;  /* 0x000000000eff73aa */ /* 0x000e240000000500 */
[----:B0-----:R-:W-:Y:S05]  /*42980*/  @!P0 BRA `(.L_x_6490) ;  /* 0x0000000000188947 */ /* 0x001fea0003800000 */
[----:B------:R-:W-:-:S07]  /*42990*/  MOV R4, R14 ;  /* 0x0000000e00047202 */ /* 0x000fce0000000f00 */
.L_x_6491:
[----:B------:R-:W0:Y:S02]  /*429a0*/  LDS R14, [R4] ;  /* 0x00000000040e7984 */ /* 0x000e240000000800 */
[----:B0-----:R-:W-:-:S05]  /*429b0*/  FADD R15, R25, R14 ;  /* 0x0000000e190f7221 */ /* 0x001fca0000000000 */
[----:B------:R-:W0:Y:S02]  /*429c0*/  ATOMS.CAST.SPIN P0, [R4], R14, R15 ;  /* 0x0000000e0400758d */ /* 0x000e24000180000f */
[----:B0-----:R-:W-:Y:S05]  /*429d0*/  @!P0 BRA `(.L_x_6491) ;  /* 0xfffffffc00f08947 */ /* 0x001fea000383ffff */
[----:B------:R-:W-:Y:S05]  /*429e0*/  BRA `(.L_x_6489) ;  /* 0x00000000002c7947 */ /* 0x000fea0003800000 */
.L_x_6490:
[----:B------:R-:W0:Y:S02]  /*429f0*/  QSPC.E.D P0, RZ, [R14] ;  /* 0x000000000eff73aa */ /* 0x000e240000000700 */
[----:B0-----:R-:W-:Y:S05]  /*42a00*/  @!P0 BRA `(.L_x_6492) ;  /* 0x0000000000188947 */ /* 0x001fea0003800000 */
.L_x_6493:
[----:B------:R-:W2:Y:S02]  /*42a10*/  LD.E R20, [R14] ;  /* 0x000000000e147980 */ /* 0x000ea40000100900 */
[----:B--2---:R-:W-:-:S06]  /*42a20*/  FADD R21, R25, R20 ;  /* 0x0000001419157221 */ /* 0x004fcc0000000000 */
[----:B------:R-:W2:Y:S02]  /*42a30*/  ATOM.E.CAST.SPIN PT, R21, [R14], R20, R21 ;  /* 0x000000140e15738b */ /* 0x000ea400019e0115 */
[----:B--2---:R-:W-:-:S13]  /*42a40*/  ISETP.EQ.U32.AND P0, PT, R21, 0x1, PT ;  /* 0x000000011500780c */ /* 0x004fda0003f02070 */
[----:B------:R-:W-:Y:S05]  /*42a50*/  @!P0 BRA `(.L_x_6493) ;  /* 0xfffffffc00ec8947 */ /* 0x000fea000383ffff */
[----:B------:R-:W-:Y:S05]  /*42a60*/  BRA `(.L_x_6489) ;  /* 0x00000000000c7947 */ /* 0x000fea0003800000 */
.L_x_6492:
[----:B------:R-:W2:Y:S02]  /*42a70*/  LD.E R4, desc[UR8][R14.64] ;  /* 0x000000080e047980 */ /* 0x000ea4000c101900 */
[----:B--2---:R-:W-:-:S05]  /*42a80*/  FADD R13, R25, R4 ;  /* 0x00000004190d7221 */ /* 0x004fca0000000000 */
[----:B------:R0:W-:Y:S02]  /*42a90*/  ST.E desc[UR8][R14.64], R13 ;  /* 0x0000000d0e007985 */ /* 0x0001e4000c101908 */
.L_x_6489:
[----:B------:R-:W-:Y:S05]  /*42aa0*/  BSYNC.RECONVERGENT B1 ;  /* 0x0000000000017941 */ /* 0x000fea0003800200 */
.L_x_6488:
        /* <DEDUP_REMOVED lines=9> */
.L_x_6497:
[----:B------:R-:W0:Y:S02]  /*42b40*/  LDS R14, [R4] ;  /* 0x00000000040e7984 */ /* 0x000e240000000800 */
[----:B0-----:R-:W-:-:S05]  /*42b50*/  FADD R15, R13, R14 ;  /* 0x0000000e0d0f7221 */ /* 0x001fca0000000000 */
[----:B------:R-:W0:Y:S02]  /*42b60*/  ATOMS.CAST.SPIN P0, [R4], R14, R15 ;  /* 0x0000000e0400758d */ /* 0x000e24000180000f */
[----:B0-----:R-:W-:Y:S05]  /*42b70*/  @!P0 BRA `(.L_x_6497) ;  /* 0xfffffffc00f08947 */ /* 0x001fea000383ffff */
[----:B------:R-:W-:Y:S05]  /*42b80*/  BRA `(.L_x_6495) ;  /* 0x00000000002c7947 */ /* 0x000fea0003800000 */
.L_x_6496:
[----:B------:R-:W0:Y:S02]  /*42b90*/  QSPC.E.D P0, RZ, [R14] ;  /* 0x000000000eff73aa */ /* 0x000e240000000700 */
[----:B0-----:R-:W-:Y:S05]  /*42ba0*/  @!P0 BRA `(.L_x_6498) ;  /* 0x0000000000188947 */ /* 0x001fea0003800000 */
.L_x_6499:
[----:B------:R-:W2:Y:S02]  /*42bb0*/  LD.E R20, [R14] ;  /* 0x000000000e147980 */ /* 0x000ea40000100900 */
[----:B--2---:R-:W-:-:S06]  /*42bc0*/  FADD R21, R13, R20 ;  /* 0x000000140d157221 */ /* 0x004fcc0000000000 */
[----:B------:R-:W2:Y:S02]  /*42bd0*/  ATOM.E.CAST.SPIN PT, R21, [R14], R20, R21 ;  /* 0x000000140e15738b */ /* 0x000ea400019e0115 */
[----:B--2---:R-:W-:-:S13]  /*42be0*/  ISETP.EQ.U32.AND P0, PT, R21, 0x1, PT ;  /* 0x000000011500780c */ /* 0x004fda0003f02070 */
[----:B------:R-:W-:Y:S05]  /*42bf0*/  @!P0 BRA `(.L_x_6499) ;  /* 0xfffffffc00ec8947 */ /* 0x000fea000383ffff */
[----:B------:R-:W-:Y:S05]  /*42c00*/  BRA `(.L_x_6495) ;  /* 0x00000000000c7947 */ /* 0x000fea0003800000 */
.L_x_6498:
[----:B------:R-:W2:Y:S02]  /*42c10*/  LD.E R4, desc[UR8][R14.64] ;  /* 0x000000080e047980 */ /* 0x000ea4000c101900 */
[----:B--2---:R-:W-:-:S05]  /*42c20*/  FADD R13, R13, R4 ;  /* 0x000000040d0d7221 */ /* 0x004fca0000000000 */
[----:B------:R0:W-:Y:S02]  /*42c30*/  ST.E desc[UR8][R14.64], R13 ;  /* 0x0000000d0e007985 */ /* 0x0001e4000c101908 */
.L_x_6495:
[----:B------:R-:W-:Y:S05]  /*42c40*/  BSYNC.RECONVERGENT B1 ;  /* 0x0000000000017941 */ /* 0x000fea0003800200 */
.L_x_6494:
[----:B0-----:R-:W-:-:S05]  /*42c50*/  IMAD.WIDE R14, R5, 0x4, R6 ;  /* 0x00000004050e7825 */ /* 0x001fca00078e0206 */
[----:B------:R0:W-:Y:S01]  /*42c60*/  ATOM.E.ADD.F32.FTZ.RN.STRONG.GPU P0, RZ, desc[UR8][R14.64], R25 ;  /* 0x800000190eff79a2 */ /* 0x0001e2000c10f308 */
[----:B------:R-:W-:Y:S04]  /*42c70*/  BSSY.RECONVERGENT B1, `(.L_x_6500) ;  /* 0x0000015000017945 */ /* 0x000fe80003800200 */
[----:B0-----:R-:W-:Y:S05]  /*42c80*/  @P0 BRA `(.L_x_6501) ;  /* 0x00000000004c0947 */ /* 0x001fea0003800000 */
[----:B------:R-:W0:Y:S02]  /*42c90*/  QSPC.E.S P0, RZ, [R14] ;  /* 0x000000000eff73aa */ /* 0x000e240000000500 */
[----:B0-----:R-:W-:Y:S05]  /*42ca0*/  @!P0 BRA `(.L_x_6502) ;  /* 0x0000000000188947 */ /* 0x001fea0003800000 */
[----:B------:R-:W-:-:S07]  /*42cb0*/  MOV R4, R14 ;  /* 0x0000000e00047202 */ /* 0x000fce0000000f00 */
.L_x_6503:
[----:B------:R-:W0:Y:S02]  /*42cc0*/  LDS R14, [R4] ;  /* 0x00000000040e7984 */ /* 0x000e240000000800 */
[----:B0-----:R-:W-:-:S05]  /*42cd0*/  FADD R15, R25, R14 ;  /* 0x0000000e190f7221 */ /* 0x001fca0000000000 */
[----:B------:R-:W0:Y:S02]  /*42ce0*/  ATOMS.CAST.SPIN P0, [R4], R14, R15 ;  /* 0x0000000e0400758d */ /* 0x000e24000180000f */
[----:B0-----:R-:W-:Y:S05]  /*42cf0*/  @!P0 BRA `(.L_x_6503) ;  /* 0xfffffffc00f08947 */ /* 0x001fea000383ffff */
[----:B------:R-:W-:Y:S05]  /*42d00*/  BRA `(.L_x_6501) ;  /* 0x00000000002c7947 */ /* 0x000fea0003800000 */
.L_x_6502:
[----:B------:R-:W0:Y:S02]  /*42d10*/  QSPC.E.D P0, RZ, [R14] ;  /* 0x000000000eff73aa */ /* 0x000e240000000700 */
[----:B0-----:R-:W-:Y:S05]  /*42d20*/  @!P0 BRA `(.L_x_6504) ;  /* 0x0000000000188947 */ /* 0x001fea0003800000 */
.L_x_6505:
[----:B------:R-:W2:Y:S02]  /*42d30*/  LD.E R20, [R14] ;  /* 0x000000000e147980 */ /* 0x000ea40000100900 */
[----:B--2---:R-:W-:-:S06]  /*42d40*/  FADD R21, R25, R20 ;  /* 0x0000001419157221 */ /* 0x004fcc0000000000 */
[----:B------:R-:W2:Y:S02]  /*42d50*/  ATOM.E.CAST.SPIN PT, R21, [R14], R20, R21 ;  /* 0x000000140e15738b */ /* 0x000ea400019e0115 */
[----:B--2---:R-:W-:-:S13]  /*42d60*/  ISETP.EQ.U32.AND P0, PT, R21, 0x1, PT ;  /* 0x000000011500780c */ /* 0x004fda0003f02070 */
[----:B------:R-:W-:Y:S05]  /*42d70*/  @!P0 BRA `(.L_x_6505) ;  /* 0xfffffffc00ec8947 */ /* 0x000fea000383ffff */
[----:B------:R-:W-:Y:S05]  /*42d80*/  BRA `(.L_x_6501) ;  /* 0x00000000000c7947 */ /* 0x000fea0003800000 */
.L_x_6504:
[----:B------:R-:W2:Y:S02]  /*42d90*/  LD.E R4, desc[UR8][R14.64] ;  /* 0x000000080e047980 */ /* 0x000ea4000c101900 */
[----:B--2---:R-:W-:-:S05]  /*42da0*/  FADD R13, R25, R4 ;  /* 0x00000004190d7221 */ /* 0x004fca0000000000 */
[----:B------:R0:W-:Y:S02]  /*42db0*/  ST.E desc[UR8][R14.64], R13 ;  /* 0x0000000d0e007985 */ /* 0x0001e4000c101908 */
.L_x_6501:
[----:B------:R-:W-:Y:S05]  /*42dc0*/  BSYNC.RECONVERGENT B1 ;  /* 0x0000000000017941 */ /* 0x000fea0003800200 */
.L_x_6500:
        /* <DEDUP_REMOVED lines=9> */
.L_x_6509:
[----:B------:R-:W0:Y:S02]  /*42e60*/  LDS R14, [R4] ;  /* 0x00000000040e7984 */ /* 0x000e240000000800 */
[----:B0-----:R-:W-:-:S05]  /*42e70*/  FADD R15, R41, R14 ;  /* 0x0000000e290f7221 */ /* 0x001fca0000000000 */
[----:B------:R-:W0:Y:S02]  /*42e80*/  ATOMS.CAST.SPIN P0, [R4], R14, R15 ;  /* 0x0000000e0400758d */ /* 0x000e24000180000f */
[----:B0-----:R-:W-:Y:S05]  /*42e90*/  @!P0 BRA `(.L_x_6509) ;  /* 0xfffffffc00f08947 */ /* 0x001fea000383ffff */
[----:B------:R-:W-:Y:S05]  /*42ea0*/  BRA `(.L_x_6507) ;  /* 0x00000000002c7947 */ /* 0x000fea0003800000 */
.L_x_6508:
[----:B------:R-:W0:Y:S02]  /*42eb0*/  QSPC.E.D P0, RZ, [R14] ;  /* 0x000000000eff73aa */ /* 0x000e240000000700 */
[----:B0-----:R-:W-:Y:S05]  /*42ec0*/  @!P0 BRA `(.L_x_6510) ;  /* 0x0000000000188947 */ /* 0x001fea0003800000 */
.L_x_6511:
[----:B------:R-:W2:Y:S02]  /*42ed0*/  LD.E R20, [R14] ;  /* 0x000000000e147980 */ /* 0x000ea40000100900 */
[----:B--2---:R-:W-:-:S06]  /*42ee0*/  FADD R21, R41, R20 ;  /* 0x0000001429157221 */ /* 0x004fcc0000000000 */
[----:B------:R-:W2:Y:S02]  /*42ef0*/  ATOM.E.CAST.SPIN PT, R21, [R14], R20, R21 ;  /* 0x000000140e15738b */ /* 0x000ea400019e0115 */
[----:B--2---:R-:W-:-:S13]  /*42f00*/  ISETP.EQ.U32.AND P0, PT, R21, 0x1, PT ;  /* 0x000000011500780c */ /* 0x004fda0003f02070 */
[----:B------:R-:W-:Y:S05]  /*42f10*/  @!P0 BRA `(.L_x_6511) ;  /* 0xfffffffc00ec8947 */ /* 0x000fea000383ffff */
[----:B------:R-:W-:Y:S05]  /*42f20*/  BRA `(.L_x_6507) ;  /* 0x00000000000c7947 */ /* 0x000fea0003800000 */
.L_x_6510:
[----:B------:R-:W2:Y:S02]  /*42f30*/  LD.E R4, desc[UR8][R14.64] ;  /* 0x000000080e047980 */ /* 0x000ea4000c101900 */
[----:B--2---:R-:W-:-:S05]  /*42f40*/  FADD R13, R41, R4 ;  /* 0x00000004290d7221 */ /* 0x004fca0000000000 */
[----:B------:R0:W-:Y:S02]  /*42f50*/  ST.E desc[UR8][R14.64], R13 ;  /* 0x0000000d0e007985 */ /* 0x0001e4000c101908 */
.L_x_6507:
[----:B------:R-:W-:Y:S05]  /*42f60*/  BSYNC.RECONVERGENT B1 ;  /* 0x0000000000017941 */ /* 0x000fea0003800200 */
.L_x_6506:
[----:B0-----:R-:W-:-:S05]  /*42f70*/  IMAD.WIDE R14, R16, 0x4, R6 ;  /* 0x00000004100e7825 */ /* 0x001fca00078e0206 */
[----:B------:R0:W-:Y:S01]  /*42f80*/  ATOM.E.ADD.F32.FTZ.RN.STRONG.GPU P0, RZ, desc[UR8][R14.64], R25 ;  /* 0x800000190eff79a2 */ /* 0x0001e2000c10f308 */
[----:B------:R-:W-:Y:S04]  /*42f90*/  BSSY.RECONVERGENT B1, `(.L_x_6512) ;  /* 0x0000015000017945 */ /* 0x000fe80003800200 */
[----:B0-----:R-:W-:Y:S05]  /*42fa0*/  @P0 BRA `(.L_x_6513) ;  /* 0x00000000004c0947 */ /* 0x001fea0003800000 */
[----:B------:R-:W0:Y:S02]  /*42fb0*/  QSPC.E.S P0, RZ, [R14] ;  /* 0x000000000eff73aa */ /* 0x000e240000000500 */
[----:B0-----:R-:W-:Y:S05]  /*42fc0*/  @!P0 BRA `(.L_x_6514) ;  /* 0x0000000000188947 */ /* 0x001fea0003800000 */
[----:B------:R-:W-:-:S07]  /*42fd0*/  MOV R4, R14 ;  /* 0x0000000e00047202 */ /* 0x000fce0000000f00 */
.L_x_6515:
[----:B------:R-:W0:Y:S02]  /*42fe0*/  LDS R14, [R4] ;  /* 0x00000000040e7984 */ /* 0x000e240000000800 */
[----:B0-----:R-:W-:-:S05]  /*42ff0*/  FADD R15, R25, R14 ;  /* 0x0000000e190f7221 */ /* 0x001fca0000000000 */
[----:B------:R-:W0:Y:S02]  /*43000*/  ATOMS.CAST.SPIN P0, [R4], R14, R15 ;  /* 0x0000000e0400758d */ /* 0x000e24000180000f */
[----:B0-----:R-:W-:Y:S05]  /*43010*/  @!P0 BRA `(.L_x_6515) ;  /* 0xfffffffc00f08947 */ /* 0x001fea000383ffff */
[----:B------:R-:W-:Y:S05]  /*43020*/  BRA `(.L_x_6513) ;  /* 0x00000000002c7947 */ /* 0x000fea0003800000 */
.L_x_6514:
[----:B------:R-:W0:Y:S02]  /*43030*/  QSPC.E.D P0, RZ, [R14] ;  /* 0x000000000eff73aa */ /* 0x000e240000000700 */
[----:B0-----:R-:W-:Y:S05]  /*43040*/  @!P0 BRA `(.L_x_6516) ;  /* 0x0000000000188947 */ /* 0x001fea0003800000 */
.L_x_6517:
[----:B------:R-:W2:Y:S02]  /*43050*/  LD.E R20, [R14] ;  /* 0x000000000e147980 */ /* 0x000ea40000100900 */
[----:B--2---:R-:W-:-:S06]  /*43060*/  FADD R21, R25, R20 ;  /* 0x0000001419157221 */ /* 0x004fcc0000000000 */
[----:B------:R-:W2:Y:S02]  /*43070*/  ATOM.E.CAST.SPIN PT, R21, [R14], R20, R21 ;  /* 0x000000140e15738b */ /* 0x000ea400019e0115 */
[----:B--2---:R-:W-:-:S13]  /*43080*/  ISETP.EQ.U32.AND P0, PT, R21, 0x1, PT ;  /* 0x000000011500780c */ /* 0x004fda0003f02070 */
[----:B------:R-:W-:Y:S05]  /*43090*/  @!P0 BRA `(.L_x_6517) ;  /* 0xfffffffc00ec8947 */ /* 0x000fea000383ffff */
[----:B------:R-:W-:Y:S05]  /*430a0*/  BRA `(.L_x_6513) ;  /* 0x00000000000c7947 */ /* 0x000fea0003800000 */
.L_x_6516:
[----:B------:R-:W2:Y:S02]  /*430b0*/  LD.E R4, desc[UR8][R14.64] ;  /* 0x000000080e047980 */ /* 0x000ea4000c101900 */
[----:B--2---:R-:W-:-:S05]  /*430c0*/  FADD R13, R25, R4 ;  /* 0x00000004190d7221 */ /* 0x004fca0000000000 */
[----:B------:R0:W-:Y:S02]  /*430d0*/  ST.E desc[UR8][R14.64], R13 ;  /* 0x0000000d0e007985 */ /* 0x0001e4000c101908 */
.L_x_6513:
[----:B------:R-:W-:Y:S05]  /*430e0*/  BSYNC.RECONVERGENT B1 ;  /* 0x0000000000017941 */ /* 0x000fea0003800200 */
.L_x_6512:
        /* <DEDUP_REMOVED lines=9> */
.L_x_6521:
[----:B------:R-:W0:Y:S02]  /*43180*/  LDS R8, [R4] ;  /* 0x0000000004087984 */ /* 0x000e240000000800 */
[----:B0-----:R-:W-:-:S05]  /*43190*/  FADD R9, R13, R8 ;  /* 0x000000080d097221 */ /* 0x001fca0000000000 */
[----:B------:R-:W0:Y:S02]  /*431a0*/  ATOMS.CAST.SPIN P0, [R4], R8, R9 ;  /* 0x000000080400758d */ /* 0x000e240001800009 */
[----:B0-----:R-:W-:Y:S05]  /*431b0*/  @!P0 BRA `(.L_x_6521) ;  /* 0xfffffffc00f08947 */ /* 0x001fea000383ffff */
[----:B------:R-:W-:Y:S05]  /*431c0*/  BRA `(.L_x_6519) ;  /* 0x00000000002c7947 */ /* 0x000fea0003800000 */
.L_x_6520:
[----:B------:R-:W0:Y:S02]  /*431d0*/  QSPC.E.D P0, RZ, [R8] ;  /* 0x0000000008ff73aa */ /* 0x000e240000000700 */
[----:B0-----:R-:W-:Y:S05]  /*431e0*/  @!P0 BRA `(.L_x_6522) ;  /* 0x0000000000188947 */ /* 0x001fea0003800000 */
.L_x_6523:
[----:B------:R-:W2:Y:S02]  /*431f0*/  LD.E R14, [R8] ;  /* 0x00000000080e7980 */ /* 0x000ea40000100900 */
[----:B--2---:R-:W-:-:S06]  /*43200*/  FADD R15, R13, R14 ;  /* 0x0000000e0d0f7221 */ /* 0x004fcc0000000000 */
[----:B------:R-:W2:Y:S02]  /*43210*/  ATOM.E.CAST.SPIN PT, R15, [R8], R14, R15 ;  /* 0x0000000e080f738b */ /* 0x000ea400019e010f */
[----:B--2---:R-:W-:-:S13]  /*43220*/  ISETP.EQ.U32.AND P0, PT, R15, 0x1, PT ;  /* 0x000000010f00780c */ /* 0x004fda0003f02070 */
[----:B------:R-:W-:Y:S05]  /*43230*/  @!P0 BRA `(.L_x_6523) ;  /* 0xfffffffc00ec8947 */ /* 0x000fea000383ffff */
[----:B------:R-:W-:Y:S05]  /*43240*/  BRA `(.L_x_6519) ;  /* 0x00000000000c7947 */ /* 0x000fea0003800000 */
.L_x_6522:
[----:B------:R-:W2:Y:S02]  /*43250*/  LD.E R4, desc[UR8][R8.64] ;  /* 0x0000000808047980 */ /* 0x000ea4000c101900 */
[----:B--2---:R-:W-:-:S05]  /*43260*/  FADD R13, R13, R4 ;  /* 0x000000040d0d7221 */ /* 0x004fca0000000000 */
[----:B------:R0:W-:Y:S02]  /*43270*/  ST.E desc[UR8][R8.64], R13 ;  /* 0x0000000d08007985 */ /* 0x0001e4000c101908 */
.L_x_6519:
[----:B------:R-:W-:Y:S05]  /*43280*/  BSYNC.RECONVERGENT B1 ;  /* 0x0000000000017941 */ /* 0x000fea0003800200 */
.L_x_6518:
[----:B------:R-:W-:-:S05]  /*43290*/  IMAD.WIDE R6, R28, 0x4, R6 ;  /* 0x000000041c067825 */ /* 0x000fca00078e0206 */
[----:B------:R1:W-:Y:S01]  /*432a0*/  ATOM.E.ADD.F32.FTZ.RN.STRONG.GPU P0, RZ, desc[UR8][R6.64], R25 ;  /* 0x8000001906ff79a2 */ /* 0x0003e2000c10f308 */
[----:B------:R-:W-:Y:S04]  /*432b0*/  BSSY.RECONVERGENT B1, `(.L_x_6524) ;  /* 0x0000015000017945 */ /* 0x000fe80003800200 */
[----:B-1----:R-:W-:Y:S05]  /*432c0*/  @P0 BRA `(.L_x_6525) ;  /* 0x00000000004c0947 */ /* 0x002fea0003800000 */
[----:B------:R-:W1:Y:S02]  /*432d0*/  QSPC.E.S P0, RZ, [R6] ;  /* 0x0000000006ff73aa */ /* 0x000e640000000500 */
[----:B-1----:R-:W-:Y:S05]  /*432e0*/  @!P0 BRA `(.L_x_6526) ;  /* 0x0000000000188947 */ /* 0x002fea0003800000 */
[----:B------:R-:W-:-:S07]  /*432f0*/  MOV R4, R6 ;  /* 0x0000000600047202 */ /* 0x000fce0000000f00 */
.L_x_6527:
[----:B------:R-:W1:Y:S02]  /*43300*/  LDS R6, [R4] ;  /* 0x0000000004067984 */ /* 0x000e640000000800 */
[----:B-1----:R-:W-:-:S05]  /*43310*/  FADD R7, R25, R6 ;  /* 0x0000000619077221 */ /* 0x002fca0000000000 */
[----:B------:R-:W1:Y:S02]  /*43320*/  ATOMS.CAST.SPIN P0, [R4], R6, R7 ;  /* 0x000000060400758d */ /* 0x000e640001800007 */
[----:B-1----:R-:W-:Y:S05]  /*43330*/  @!P0 BRA `(.L_x_6527) ;  /* 0xfffffffc00f08947 */ /* 0x002fea000383ffff */
[----:B------:R-:W-:Y:S05]  /*43340*/  BRA `(.L_x_6525) ;  /* 0x00000000002c7947 */ /* 0x000fea0003800000 */
.L_x_6526:
[----:B------:R-:W1:Y:S02]  /*43350*/  QSPC.E.D P0, RZ, [R6] ;  /* 0x0000000006ff73aa */ /* 0x000e640000000700 */
[----:B-1----:R-:W-:Y:S05]  /*43360*/  @!P0 BRA `(.L_x_6528) ;  /* 0x0000000000188947 */ /* 0x002fea0003800000 */
.L_x_6529:
[----:B0-----:R-:W2:Y:S02]  /*43370*/  LD.E R8, [R6] ;  /* 0x0000000006087980 */ /* 0x001ea40000100900 */
[----:B--2---:R-:W-:-:S06]  /*43380*/  FADD R9, R25, R8 ;  /* 0x0000000819097221 */ /* 0x004fcc0000000000 */
[----:B------:R-:W2:Y:S02]  /*43390*/  ATOM.E.CAST.SPIN PT, R9, [R6], R8, R9 ;  /* 0x000000080609738b */ /* 0x000ea400019e0109 */
[----:B--2---:R-:W-:-:S13]  /*433a0*/  ISETP.EQ.U32.AND P0, PT, R9, 0x1, PT ;  /* 0x000000010900780c */ /* 0x004fda0003f02070 */
[----:B------:R-:W-:Y:S05]  /*433b0*/  @!P0 BRA `(.L_x_6529) ;  /* 0xfffffffc00ec8947 */ /* 0x000fea000383ffff */
[----:B------:R-:W-:Y:S05]  /*433c0*/  BRA `(.L_x_6525) ;  /* 0x00000000000c7947 */ /* 0x000fea0003800000 */
.L_x_6528:
[----:B------:R-:W0:Y:S02]  /*433d0*/  LD.E R4, desc[UR8][R6.64] ;  /* 0x0000000806047980 */ /* 0x000e24000c101900 */
[----:B0-----:R-:W-:-:S05]  /*433e0*/  FADD R9, R25, R4 ;  /* 0x0000000419097221 */ /* 0x001fca0000000000 */
[----:B------:R1:W-:Y:S02]  /*433f0*/  ST.E desc[UR8][R6.64], R9 ;  /* 0x0000000906007985 */ /* 0x0003e4000c101908 */
.L_x_6525:
[----:B------:R-:W-:Y:S05]  /*43400*/  BSYNC.RECONVERGENT B1 ;  /* 0x0000000000017941 */ /* 0x000fea0003800200 */
.L_x_6524:
[----:B------:R-:W-:-:S03]  /*43410*/  UMOV UR4, 0xffffffff ;  /* 0xffffffff00047882 */ /* 0x000fc60000000000 */
[----:B------:R-:W-:Y:S05]  /*43420*/  BRA.DIV UR4, `(.L_x_6530) ;  /* 0x0000046e04b47947 */ /* 0x000fea000b800000 */
[----:B------:R-:W2:Y:S04]  /*43430*/  LDL R4, [R1+0x94] ;  /* 0x0000940001047983 */ /* 0x000ea80000100800 */
[----:B-1----:R-:W0:Y:S04]  /*43440*/  LDL R6, [R1+0xd8] ;  /* 0x0000d80001067983 */ /* 0x002e280000100800 */
[----:B--2---:R1:W2:Y:S04]  /*43450*/  SHFL.IDX PT, R54, R4, 0x6, 0x181f ;  /* 0x00d81f0004367f89 */ /* 0x0042a800000e0000 */
[----:B0-----:R1:W0:Y:S02]  /*43460*/  SHFL.IDX PT, R13, R6, 0x6, 0x181f ;  /* 0x00d81f00060d7f89 */ /* 0x00122400000e0000 */
.L_x_7988:
        /* <DEDUP_REMOVED lines=18> */
.L_x_6534:
[----:B------:R-:W0:Y:S02]  /*43590*/  LDS R6, [R4] ;  /* 0x0000000004067984 */ /* 0x000e240000000800 */
[----:B0-----:R-:W-:-:S05]  /*435a0*/  FADD R7, R15, R6 ;  /* 0x000000060f077221 */ /* 0x001fca0000000000 */
[----:B------:R-:W0:Y:S02]  /*435b0*/  ATOMS.CAST.SPIN P0, [R4], R6, R7 ;  /* 0x000000060400758d */ /* 0x000e240001800007 */
[----:B0-----:R-:W-:Y:S05]  /*435c0*/  @!P0 BRA `(.L_x_6534) ;  /* 0xfffffffc00f08947 */ /* 0x001fea000383ffff */
[----:B------:R-:W-:Y:S05]  /*435d0*/  BRA `(.L_x_6532) ;  /* 0x00000000002c7947 */ /* 0x000fea0003800000 */
.L_x_6533:
[----:B------:R-:W0:Y:S02]  /*435e0*/  QSPC.E.D P0, RZ, [R8] ;  /* 0x0000000008ff73aa */ /* 0x000e240000000700 */
[----:B0-----:R-:W-:Y:S05]  /*435f0*/  @!P0 BRA `(.L_x_6535) ;  /* 0x0000000000188947 */ /* 0x001fea0003800000 */
.L_x_6536:
[----:B------:R-:W2:Y:S02]  /*43600*/  LD.E R6, [R8] ;  /* 0x0000000008067980 */ /* 0x000ea40000100900 */
[----:B--2---:R-:W-:-:S06]  /*43610*/  FADD R7, R15, R6 ;  /* 0x000000060f077221 */ /* 0x004fcc0000000000 */
[----:B------:R-:W2:Y:S02]  /*43620*/  ATOM.E.CAST.SPIN PT, R7, [R8], R6, R7 ;  /* 0x000000060807738b */ /* 0x000ea400019e0107 */
[----:B--2---:R-:W-:-:S13]  /*43630*/  ISETP.EQ.U32.AND P0, PT, R7, 0x1, PT ;  /* 0x000000010700780c */ /* 0x004fda0003f02070 */
[----:B------:R-:W-:Y:S05]  /*43640*/  @!P0 BRA `(.L_x_6536) ;  /* 0xfffffffc00ec8947 */ /* 0x000fea000383ffff */
[----:B------:R-:W-:Y:S05]  /*43650*/  BRA `(.L_x_6532) ;  /* 0x00000000000c7947 */ /* 0x000fea0003800000 */
.L_x_6535:
[----:B------:R-:W2:Y:S02]  /*43660*/  LD.E R4, desc[UR8][R8.64] ;  /* 0x0000000808047980 */ /* 0x000ea4000c101900 */
[----:B--2---:R-:W-:-:S05]  /*43670*/  FADD R7, R15, R4 ;  /* 0x000000040f077221 */ /* 0x004fca0000000000 */
[----:B------:R0:W-:Y:S02]  /*43680*/  ST.E desc[UR8][R8.64], R7 ;  /* 0x0000000708007985 */ /* 0x0001e4000c101908 */
.L_x_6532:
[----:B------:R-:W-:Y:S05]  /*43690*/  BSYNC.RECONVERGENT B1 ;  /* 0x0000000000017941 */ /* 0x000fea0003800200 */
.L_x_6531:
        /* <DEDUP_REMOVED lines=9> */
.L_x_6540:
[----:B------:R-:W0:Y:S02]  /*43730*/  LDS R14, [R4] ;  /* 0x00000000040e7984 */ /* 0x000e240000000800 */
[----:B0-----:R-:W-:-:S05]  /*43740*/  FADD R15, R25, R14 ;  /* 0x0000000e190f7221 */ /* 0x001fca0000000000 */
[----:B------:R-:W0:Y:S02]  /*43750*/  ATOMS.CAST.SPIN P0, [R4], R14, R15 ;  /* 0x0000000e0400758d */ /* 0x000e24000180000f */
[----:B0-----:R-:W-:Y:S05]  /*43760*/  @!P0 BRA `(.L_x_6540) ;  /* 0xfffffffc00f08947 */ /* 0x001fea000383ffff */
[----:B------:R-:W-:Y:S05]  /*43770*/  BRA `(.L_x_6538) ;  /* 0x00000000002c7947 */ /* 0x000fea0003800000 */
.L_x_6539:
[----:B------:R-:W0:Y:S02]  /*43780*/  QSPC.E.D P0, RZ, [R6] ;  /* 0x0000000006ff73aa */ /* 0x000e240000000700 */
[----:B0-----:R-:W-:Y:S05]  /*43790*/  @!P0 BRA `(.L_x_6541) ;  /* 0x0000000000188947 */ /* 0x001fea0003800000 */
.L_x_6542:
[----:B------:R-:W2:Y:S02]  /*437a0*/  LD.E R14, [R6] ;  /* 0x00000000060e7980 */ /* 0x000ea40000100900 */
[----:B--2---:R-:W-:-:S06]  /*437b0*/  FADD R15, R25, R14 ;  /* 0x0000000e190f7221 */ /* 0x004fcc0000000000 */
[----:B------:R-:W2:Y:S02]  /*437c0*/  ATOM.E.CAST.SPIN PT, R15, [R6], R14, R15 ;  /* 0x0000000e060f738b */ /* 0x000ea400019e010f */
[----:B--2---:R-:W-:-:S13]  /*437d0*/  ISETP.EQ.U32.AND P0, PT, R15, 0x1, PT ;  /* 0x000000010f00780c */ /* 0x004fda0003f02070 */
[----:B------:R-:W-:Y:S05]  /*437e0*/  @!P0 BRA `(.L_x_6542) ;  /* 0xfffffffc00ec8947 */ /* 0x000fea000383ffff */
[----:B------:R-:W-:Y:S05]  /*437f0*/  BRA `(.L_x_6538) ;  /* 0x00000000000c7947 */ /* 0x000fea0003800000 */
.L_x_6541:
[----:B------:R-:W2:Y:S02]  /*43800*/  LD.E R4, desc[UR8][R6.64] ;  /* 0x0000000806047980 */ /* 0x000ea4000c101900 */
[----:B--2---:R-:W-:-:S05]  /*43810*/  FADD R13, R25, R4 ;  /* 0x00000004190d7221 */ /* 0x004fca0000000000 */
[----:B------:R0:W-:Y:S02]  /*43820*/  ST.E desc[UR8][R6.64], R13 ;  /* 0x0000000d06007985 */ /* 0x0001e4000c101908 */
.L_x_6538:
[----:B------:R-:W-:Y:S05]  /*43830*/  BSYNC.RECONVERGENT B1 ;  /* 0x0000000000017941 */ /* 0x000fea0003800200 */
.L_x_6537:
        /* <DEDUP_REMOVED lines=10> */
.L_x_6546:
[----:B------:R-:W0:Y:S02]  /*438e0*/  LDS R14, [R4] ;  /* 0x00000000040e7984 */ /* 0x000e240000000800 */
[----:B0-----:R-:W-:-:S05]  /*438f0*/  FADD R15, R13, R14 ;  /* 0x0000000e0d0f7221 */ /* 0x001fca0000000000 */
[----:B------:R-:W0:Y:S02]  /*43900*/  ATOMS.CAST.SPIN P0, [R4], R14, R15 ;  /* 0x0000000e0400758d */ /* 0x000e24000180000f */
[----:B0-----:R-:W-:Y:S05]  /*43910*/  @!P0 BRA `(.L_x_6546) ;  /* 0xfffffffc00f08947 */ /* 0x001fea000383ffff */
[----:B------:R-:W-:Y:S05]  /*43920*/  BRA `(.L_x_6544) ;  /* 0x00000000002c7947 */ /* 0x000fea0003800000 */
.L_x_6545:
[----:B------:R-:W0:Y:S02]  /*43930*/  QSPC.E.D P0, RZ, [R14] ;  /* 0x000000000eff73aa */ /* 0x000e240000000700 */
[----:B0-----:R-:W-:Y:S05]  /*43940*/  @!P0 BRA `(.L_x_6547) ;  /* 0x0000000000188947 */ /* 0x001fea0003800000 */
.L_x_6548:
[----:B------:R-:W2:Y:S02]  /*43950*/  LD.E R18, [R14] ;  /* 0x000000000e127980 */ /* 0x000ea40000100900 */
[----:B--2---:R-:W-:-:S06]  /*43960*/  FADD R19, R13, R18 ;  /* 0x000000120d137221 */ /* 0x004fcc0000000000 */
[----:B------:R-:W2:Y:S02]  /*43970*/  ATOM.E.CAST.SPIN PT, R19, [R14], R18, R19 ;  /* 0x000000120e13738b */ /* 0x000ea400019e0113 */
[----:B--2---:R-:W-:-:S13]  /*43980*/  ISETP.EQ.U32.AND P0, PT, R19, 0x1, PT ;  /* 0x000000011300780c */ /* 0x004fda0003f02070 */
[----:B------:R-:W-:Y:S05]  /*43990*/  @!P0 BRA `(.L_x_6548) ;  /* 0xfffffffc00ec8947 */ /* 0x000fea000383ffff */
[----:B------:R-:W-:Y:S05]  /*439a0*/  BRA `(.L_x_6544) ;  /* 0x00000000000c7947 */ /* 0x000fea0003800000 */
.L_x_6547:
[----:B------:R-:W2:Y:S02]  /*439b0*/  LD.E R4, desc[UR8][R14.64] ;  /* 0x000000080e047980 */ /* 0x000ea4000c101900 */
[----:B--2---:R-:W-:-:S05]  /*439c0*/  FADD R13, R13, R4 ;  /* 0x000000040d0d7221 */ /* 0x004fca0000000000 */
[----:B------:R0:W-:Y:S02]  /*439d0*/  ST.E desc[UR8][R14.64], R13 ;  /* 0x0000000d0e007985 */ /* 0x0001e4000c101908 */
.L_x_6544:
[----:B------:R-:W-:Y:S05]  /*439e0*/  BSYNC.RECONVERGENT B1 ;  /* 0x0000000000017941 */ /* 0x000fea0003800200 */
.L_x_6543:
[----:B0-----:R-:W-:-:S05]  /*439f0*/  IMAD.WIDE R14, R0, 0x4, R6 ;  /* 0x00000004000e7825 */ /* 0x001fca00078e0206 */
[----:B------:R0:W-:Y:S01]  /*43a00*/  ATOM.E.ADD.F32.FTZ.RN.STRONG.GPU P0, RZ, desc[UR8][R14.64], R25 ;  /* 0x800000190eff79a2 */ /* 0x0001e2000c10f308 */
[----:B------:R-:W-:Y:S04]  /*43a10*/  BSSY.RECONVERGENT B1, `(.L_x_6549) ;  /* 0x0000015000017945 */ /* 0x000fe80003800200 */
[----:B0-----:R-:W-:Y:S05]  /*43a20*/  @P0 BRA `(.L_x_6550) ;  /* 0x00000000004c0947 */ /* 0x001fea0003800000 */
[----:B------:R-:W0:Y:S02]  /*43a30*/  QSPC.E.S P0, RZ, [R14] ;  /* 0x000000000eff73aa */ /* 0x000e240000000500 */
[----:B0-----:R-:W-:Y:S05]  /*43a40*/  @!P0 BRA `(.L_x_6551) ;  /* 0x0000000000188947 */ /* 0x001fea0003800000 */
[----:B------:R-:W-:-:S07]  /*43a50*/  MOV R4, R14 ;  /* 0x0000000e00047202 */ /* 0x000fce0000000f00 */
.L_x_6552:
[----:B------:R-:W0:Y:S02]  /*43a60*/  LDS R14, [R4] ;  /* 0x00000000040e7984 */ /* 0x000e240000000800 */
[----:B0-----:R-:W-:-:S05]  /*43a70*/  FADD R15, R25, R14 ;  /* 0x0000000e190f7221 */ /* 0x001fca0000000000 */
[----:B------:R-:W0:Y:S02]  /*43a80*/  ATOMS.CAST.SPIN P0, [R4], R14, R15 ;  /* 0x0000000e0400758d */ /* 0x000e24000180000f */
[----:B0-----:R-:W-:Y:S05]  /*43a90*/  @!P0 BRA `(.L_x_6552) ;  /* 0xfffffffc00f08947 */ /* 0x001fea000383ffff */
[----:B------:R-:W-:Y:S05]  /*43aa0*/  BRA `(.L_x_6550) ;  /* 0x00000000002c7947 */ /* 0x000fea0003800000 */
.L_x_6551:
[----:B------:R-:W0:Y:S02]  /*43ab0*/  QSPC.E.D P0, RZ, [R14] ;  /* 0x000000000eff73aa */ /* 0x000e240000000700 */
[----:B0-----:R-:W-:Y:S05]  /*43ac0*/  @!P0 BRA `(.L_x_6553) ;  /* 0x0000000000188947 */ /* 0x001fea0003800000 */
.L_x_6554:
[----:B------:R-:W2:Y:S02]  /*43ad0*/  LD.E R18, [R14] ;  /* 0x000000000e127980 */ /* 0x000ea40000100900 */
[----:B--2---:R-:W-:-:S06]  /*43ae0*/  FADD R19, R25, R18 ;  /* 0x0000001219137221 */ /* 0x004fcc0000000000 */
[----:B------:R-:W2:Y:S02]  /*43af0*/  ATOM.E.CAST.SPIN PT, R19, [R14], R18, R19 ;  /* 0x000000120e13738b */ /* 0x000ea400019e0113 */
[----:B--2---:R-:W-:-:S13]  /*43b00*/  ISETP.EQ.U32.AND P0, PT, R19, 0x1, PT ;  /* 0x000000011300780c */ /* 0x004fda0003f02070 */
[----:B------:R-:W-:Y:S05]  /*43b10*/  @!P0 BRA `(.L_x_6554) ;  /* 0xfffffffc00ec8947 */ /* 0x000fea000383ffff */
[----:B------:R-:W-:Y:S05]  /*43b20*/  BRA `(.L_x_6550) ;  /* 0x00000000000c7947 */ /* 0x000fea0003800000 */
.L_x_6553:
[----:B------:R-:W2:Y:S02]  /*43b30*/  LD.E R4, desc[UR8][R14.64] ;  /* 0x000000080e047980 */ /* 0x000ea4000c101900 */
[----:B--2---:R-:W-:-:S05]  /*43b40*/  FADD R13, R25, R4 ;  /* 0x00000004190d7221 */ /* 0x004fca0000000000 */
[----:B------:R0:W-:Y:S02]  /*43b50*/  ST.E desc[UR8][R14.64], R13 ;  /* 0x0000000d0e007985 */ /* 0x0001e4000c101908 */
.L_x_6550:
[----:B------:R-:W-:Y:S05]  /*43b60*/  BSYNC.RECONVERGENT B1 ;  /* 0x0000000000017941 */ /* 0x000fea0003800200 */
.L_x_6549:
        /* <DEDUP_REMOVED lines=10> */
.L_x_6558:
[----:B------:R-:W0:Y:S02]  /*43c10*/  LDS R14, [R4] ;  /* 0x00000000040e7984 */ /* 0x000e240000000800 */
[----:B0-----:R-:W-:-:S05]  /*43c20*/  FADD R15, R13, R14 ;  /* 0x0000000e0d0f7221 */ /* 0x001fca0000000000 */
[----:B------:R-:W0:Y:S02]  /*43c30*/  ATOMS.CAST.SPIN P0, [R4], R14, R15 ;  /* 0x0000000e0400758d */ /* 0x000e24000180000f */
[----:B0-----:R-:W-:Y:S05]  /*43c40*/  @!P0 BRA `(.L_x_6558) ;  /* 0xfffffffc00f08947 */ /* 0x001fea000383ffff */
[----:B------:R-:W-:Y:S05]  /*43c50*/  BRA `(.L_x_6556) ;  /* 0x00000000002c7947 */ /* 0x000fea0003800000 */
.L_x_6557:
[----:B------:R-:W0:Y:S02]  /*43c60*/  QSPC.E.D P0, RZ, [R14] ;  /* 0x000000000eff73aa */ /* 0x000e240000000700 */
[----:B0-----:R-:W-:Y:S05]  /*43c70*/  @!P0 BRA `(.L_x_6559) ;  /* 0x0000000000188947 */ /* 0x001fea0003800000 */
.L_x_6560:
[----:B------:R-:W2:Y:S02]  /*43c80*/  LD.E R18, [R14] ;  /* 0x000000000e127980 */ /* 0x000ea40000100900 */
[----:B--2---:R-:W-:-:S06]  /*43c90*/  FADD R19, R13, R18 ;  /* 0x000000120d137221 */ /* 0x004fcc0000000000 */
[----:B------:R-:W2:Y:S02]  /*43ca0*/  ATOM.E.CAST.SPIN PT, R19, [R14], R18, R19 ;  /* 0x000000120e13738b */ /* 0x000ea400019e0113 */
[----:B--2---:R-:W-:-:S13]  /*43cb0*/  ISETP.EQ.U32.AND P0, PT, R19, 0x1, PT ;  /* 0x000000011300780c */ /* 0x004fda0003f02070 */
[----:B------:R-:W-:Y:S05]  /*43cc0*/  @!P0 BRA `(.L_x_6560) ;  /* 0xfffffffc00ec8947 */ /* 0x000fea000383ffff */
[----:B------:R-:W-:Y:S05]  /*43cd0*/  BRA `(.L_x_6556) ;  /* 0x00000000000c7947 */ /* 0x000fea0003800000 */
.L_x_6559:
[----:B------:R-:W2:Y:S02]  /*43ce0*/  LD.E R4, desc[UR8][R14.64] ;  /* 0x000000080e047980 */ /* 0x000ea4000c101900 */
[----:B--2---:R-:W-:-:S05]  /*43cf0*/  FADD R13, R13, R4 ;  /* 0x000000040d0d7221 */ /* 0x004fca0000000000 */
[----:B------:R0:W-:Y:S02]  /*43d00*/  ST.E desc[UR8][R14.64], R13 ;  /* 0x0000000d0e007985 */ /* 0x0001e4000c101908 */
.L_x_6556:
[----:B------:R-:W-:Y:S05]  /*43d10*/  BSYNC.RECONVERGENT B1 ;  /* 0x0000000000017941 */ /* 0x000fea0003800200 */
.L_x_6555:
[----:B0-----:R-:W-:-:S05]  /*43d20*/  IMAD.WIDE R14, R10, 0x4, R6 ;  /* 0x000000040a0e7825 */ /* 0x001fca00078e0206 */
[----:B------:R0:W-:Y:S01]  /*43d30*/  ATOM.E.ADD.F32.FTZ.RN.STRONG.GPU P0, RZ, desc[UR8][R14.64], R25 ;  /* 0x800000190eff79a2 */ /* 0x0001e2000c10f308 */
[----:B------:R-:W-:Y:S04]  /*43d40*/  BSSY.RECONVERGENT B1, `(.L_x_6561) ;  /* 0x0000015000017945 */ /* 0x000fe80003800200 */
[----:B0-----:R-:W-:Y:S05]  /*43d50*/  @P0 BRA `(.L_x_6562) ;  /* 0x00000000004c0947 */ /* 0x001fea0003800000 */
[----:B------:R-:W0:Y:S02]  /*43d60*/  QSPC.E.S P0, RZ, [R14] ;  /* 0x000000000eff73aa */ /* 0x000e240000000500 */
[----:B0-----:R-:W-:Y:S05]  /*43d70*/  @!P0 BRA `(.L_x_6563) ;  /* 0x0000000000188947 */ /* 0x001fea0003800000 */
[----:B------:R-:W-:-:S07]  /*43d80*/  MOV R4, R14 ;  /* 0x0000000e00047202 */ /* 0x000fce0000000f00 */
.L_x_6564:
[----:B------:R-:W0:Y:S02]  /*43d90*/  LDS R14, [R4] ;  /* 0x00000000040e7984 */ /* 0x000e240000000800 */
[----:B0-----:R-:W-:-:S05]  /*43da0*/  FADD R15, R25, R14 ;  /* 0x0000000e190f7221 */ /* 0x001fca0000000000 */
[----:B------:R-:W0:Y:S02]  /*43db0*/  ATOMS.CAST.SPIN P0, [R4], R14, R15 ;  /* 0x0000000e0400758d */ /* 0x000e24000180000f */
[----:B0-----:R-:W-:Y:S05]  /*43dc0*/  @!P0 BRA `(.L_x_6564) ;  /* 0xfffffffc00f08947 */ /* 0x001fea000383ffff */
[----:B------:R-:W-:Y:S05]  /*43dd0*/  BRA `(.L_x_6562) ;  /* 0x00000000002c7947 */ /* 0x000fea0003800000 */
.L_x_6563:
[----:B------:R-:W0:Y:S02]  /*43de0*/  QSPC.E.D P0, RZ, [R14] ;  /* 0x000000000eff73aa */ /* 0x000e240000000700 */
[----:B0-----:R-:W-:Y:S05]  /*43df0*/  @!P0 BRA `(.L_x_6565) ;  /* 0x0000000000188947 */ /* 0x001fea0003800000 */
.L_x_6566:
[----:B------:R-:W2:Y:S02]  /*43e00*/  LD.E R18, [R14] ;  /* 0x000000000e127980 */ /* 0x000ea40000100900 */
[----:B--2---:R-:W-:-:S06]  /*43e10*/  FADD R19, R25, R18 ;  /* 0x0000001219137221 */ /* 0x004fcc0000000000 */
[----:B------:R-:W2:Y:S02]  /*43e20*/  ATOM.E.CAST.SPIN PT, R19, [R14], R18, R19 ;  /* 0x000000120e13738b */ /* 0x000ea400019e0113 */
[----:B--2---:R-:W-:-:S13]  /*43e30*/  ISETP.EQ.U32.AND P0, PT, R19, 0x1, PT ;  /* 0x000000011300780c */ /* 0x004fda0003f02070 */
[----:B------:R-:W-:Y:S05]  /*43e40*/  @!P0 BRA `(.L_x_6566) ;  /* 0xfffffffc00ec8947 */ /* 0x000fea000383ffff */
[----:B------:R-:W-:Y:S05]  /*43e50*/  BRA `(.L_x_6562) ;  /* 0x00000000000c7947 */ /* 0x000fea0003800000 */
.L_x_6565:
[----:B------:R-:W2:Y:S02]  /*43e60*/  LD.E R4, desc[UR8][R14.64] ;  /* 0x000000080e047980 */ /* 0x000ea4000c101900 */
[----:B--2---:R-:W-:-:S05]  /*43e70*/  FADD R13, R25, R4 ;  /* 0x00000004190d7221 */ /* 0x004fca0000000000 */
[----:B------:R0:W-:Y:S02]  /*43e80*/  ST.E desc[UR8][R14.64], R13 ;  /* 0x0000000d0e007985 */ /* 0x0001e4000c101908 */
.L_x_6562:
[----:B------:R-:W-:Y:S05]  /*43e90*/  BSYNC.RECONVERGENT B1 ;  /* 0x0000000000017941 */ /* 0x000fea0003800200 */
.L_x_6561:
        /* <DEDUP_REMOVED lines=10> */
.L_x_6570:
[----:B------:R-:W0:Y:S02]  /*43f40*/  LDS R14, [R4] ;  /* 0x00000000040e7984 */ /* 0x000e240000000800 */
[----:B0-----:R-:W-:-:S05]  /*43f50*/  FADD R15, R13, R14 ;  /* 0x0000000e0d0f7221 */ /* 0x001fca0000000000 */
[----:B------:R-:W0:Y:S02]  /*43f60*/  ATOMS.CAST.SPIN P0, [R4], R14, R15 ;  /* 0x0000000e0400758d */ /* 0x000e24000180000f */
[----:B0-----:R-:W-:Y:S05]  /*43f70*/  @!P0 BRA `(.L_x_6570) ;  /* 0xfffffffc00f08947 */ /* 0x001fea000383ffff */
[----:B------:R-:W-:Y:S05]  /*43f80*/  BRA `(.L_x_6568) ;  /* 0x00000000002c7947 */ /* 0x000fea0003800000 */
.L_x_6569:
[----:B------:R-:W0:Y:S02]  /*43f90*/  QSPC.E.D P0, RZ, [R14] ;  /* 0x000000000eff73aa */ /* 0x000e240000000700 */
[----:B0-----:R-:W-:Y:S05]  /*43fa0*/  @!P0 BRA `(.L_x_6571) ;  /* 0x0000000000188947 */ /* 0x001fea0003800000 */
.L_x_6572:
[----:B------:R-:W2:Y:S02]  /*43fb0*/  LD.E R18, [R14] ;  /* 0x000000000e127980 */ /* 0x000ea40000100900 */
[----:B--2---:R-:W-:-:S06]  /*43fc0*/  FADD R19, R13, R18 ;  /* 0x000000120d137221 */ /* 0x004fcc0000000000 */
[----:B------:R-:W2:Y:S02]  /*43fd0*/  ATOM.E.CAST.SPIN PT, R19, [R14], R18, R19 ;  /* 0x000000120e13738b */ /* 0x000ea400019e0113 */
[----:B--2---:R-:W-:-:S13]  /*43fe0*/  ISETP.EQ.U32.AND P0, PT, R19, 0x1, PT ;  /* 0x000000011300780c */ /* 0x004fda0003f02070 */
[----:B------:R-:W-:Y:S05]  /*43ff0*/  @!P0 BRA `(.L_x_6572) ;  /* 0xfffffffc00ec8947 */ /* 0x000fea000383ffff */
[----:B------:R-:W-:Y:S05]  /*44000*/  BRA `(.L_x_6568) ;  /* 0x00000000000c7947 */ /* 0x000fea0003800000 */
.L_x_6571:
[----:B------:R-:W2:Y:S02]  /*44010*/  LD.E R4, desc[UR8][R14.64] ;  /* 0x000000080e047980 */ /* 0x000ea4000c101900 */
[----:B--2---:R-:W-:-:S05]  /*44020*/  FADD R13, R13, R4 ;  /* 0x000000040d0d7221 */ /* 0x004fca0000000000 */
[----:B------:R0:W-:Y:S02]  /*44030*/  ST.E desc[UR8][R14.64], R13 ;  /* 0x0000000d0e007985 */ /* 0x0001e4000c101908 */
.L_x_6568:
[----:B------:R-:W-:Y:S05]  /*44040*/  BSYNC.RECONVERGENT B1 ;  /* 0x0000000000017941 */ /* 0x000fea0003800200 */
.L_x_6567:
[----:B0-----:R-:W-:-:S05]  /*44050*/  IMAD.WIDE R14, R29, 0x4, R6 ;  /* 0x000000041d0e7825 */ /* 0x001fca00078e0206 */
[----:B------:R0:W-:Y:S01]  /*44060*/  ATOM.E.ADD.F32.FTZ.RN.STRONG.GPU P0, RZ, desc[UR8][R14.64], R25 ;  /* 0x800000190eff79a2 */ /* 0x0001e2000c10f308 */
[----:B------:R-:W-:Y:S04]  /*44070*/  BSSY.RECONVERGENT B1, `(.L_x_6573) ;  /* 0x0000015000017945 */ /* 0x000fe80003800200 */
[----:B0-----:R-:W-:Y:S05]  /*44080*/  @P0 BRA `(.L_x_6574) ;  /* 0x00000000004c0947 */ /* 0x001fea0003800000 */
[----:B------:R-:W0:Y:S02]  /*44090*/  QSPC.E.S P0, RZ, [R14] ;  /* 0x000000000eff73aa */ /* 0x000e240000000500 */
[----:B0-----:R-:W-:Y:S05]  /*440a0*/  @!P0 BRA `(.L_x_6575) ;  /* 0x0000000000188947 */ /* 0x001fea0003800000 */
[----:B------:R-:W-:-:S07]  /*440b0*/  MOV R4, R14 ;  /* 0x0000000e00047202 */ /* 0x000fce0000000f00 */
.L_x_6576:
[----:B------:R-:W0:Y:S02]  /*440c0*/  LDS R14, [R4] ;  /* 0x00000000040e7984 */ /* 0x000e240000000800 */
[----:B0-----:R-:W-:-:S05]  /*440d0*/  FADD R15, R25, R14 ;  /* 0x0000000e190f7221 */ /* 0x001fca0000000000 */
[----:B------:R-:W0:Y:S02]  /*440e0*/  ATOMS.CAST.SPIN P0, [R4], R14, R15 ;  /* 0x0000000e0400758d */ /* 0x000e24000180000f */
[----:B0-----:R-:W-:Y:S05]  /*440f0*/  @!P0 BRA `(.L_x_6576) ;  /* 0xfffffffc00f08947 */ /* 0x001fea000383ffff */
[----:B------:R-:W-:Y:S05]  /*44100*/  BRA `(.L_x_6574) ;  /* 0x00000000002c7947 */ /* 0x000fea0003800000 */
.L_x_6575:
[----:B------:R-:W0:Y:S02]  /*44110*/  QSPC.E.D P0, RZ, [R14] ;  /* 0x000000000eff73aa */ /* 0x000e240000000700 */
[----:B0-----:R-:W-:Y:S05]  /*44120*/  @!P0 BRA `(.L_x_6577) ;  /* 0x0000000000188947 */ /* 0x001fea0003800000 */
.L_x_6578:
[----:B------:R-:W2:Y:S02]  /*44130*/  LD.E R18, [R14] ;  /* 0x000000000e127980 */ /* 0x000ea40000100900 */
[----:B--2---:R-:W-:-:S06]  /*44140*/  FADD R19, R25, R18 ;  /* 0x0000001219137221 */ /* 0x004fcc0000000000 */
[----:B------:R-:W2:Y:S02]  /*44150*/  ATOM.E.CAST.SPIN PT, R19, [R14], R18, R19 ;  /* 0x000000120e13738b */ /* 0x000ea400019e0113 */
[----:B--2---:R-:W-:-:S13]  /*44160*/  ISETP.EQ.U32.AND P0, PT, R19, 0x1, PT ;  /* 0x000000011300780c */ /* 0x004fda0003f02070 */
[----:B------:R-:W-:Y:S05]  /*44170*/  @!P0 BRA `(.L_x_6578) ;  /* 0xfffffffc00ec8947 */ /* 0x000fea000383ffff */
[----:B------:R-:W-:Y:S05]  /*44180*/  BRA `(.L_x_6574) ;  /* 0x00000000000c7947 */ /* 0x000fea0003800000 */
.L_x_6577:
[----:B------:R-:W2:Y:S02]  /*44190*/  LD.E R4, desc[UR8][R14.64] ;  /* 0x000000080e047980 */ /* 0x000ea4000c101900 */
[----:B--2---:R-:W-:-:S05]  /*441a0*/  FADD R13, R25, R4 ;  /* 0x00000004190d7221 */ /* 0x004fca0000000000 */
[----:B------:R0:W-:Y:S02]  /*441b0*/  ST.E desc[UR8][R14.64], R13 ;  /* 0x0000000d0e007985 */ /* 0x0001e4000c101908 */
.L_x_6574:
[----:B------:R-:W-:Y:S05]  /*441c0*/  BSYNC.RECONVERGENT B1 ;  /* 0x0000000000017941 */ /* 0x000fea0003800200 */
.L_x_6573:
        /* <DEDUP_REMOVED lines=10> */
.L_x_6582:
[----:B------:R-:W0:Y:S02]  /*44270*/  LDS R14, [R4] ;  /* 0x00000000040e7984 */ /* 0x000e240000000800 */
[----:B0-----:R-:W-:-:S05]  /*44280*/  FADD R15, R13, R14 ;  /* 0x0000000e0d0f7221 */ /* 0x001fca0000000000 */
[----:B------:R-:W0:Y:S02]  /*44290*/  ATOMS.CAST.SPIN P0, [R4], R14, R15 ;  /* 0x0000000e0400758d */ /* 0x000e24000180000f */
[----:B0-----:R-:W-:Y:S05]  /*442a0*/  @!P0 BRA `(.L_x_6582) ;  /* 0xfffffffc00f08947 */ /* 0x001fea000383ffff */
[----:B------:R-:W-:Y:S05]  /*442b0*/  BRA `(.L_x_6580) ;  /* 0x00000000002c7947 */ /* 0x000fea0003800000 */
.L_x_6581:
[----:B------:R-:W0:Y:S02]  /*442c0*/  QSPC.E.D P0, RZ, [R14] ;  /* 0x000000000eff73aa */ /* 0x000e240000000700 */
[----:B0-----:R-:W-:Y:S05]  /*442d0*/  @!P0 BRA `(.L_x_6583) ;  /* 0x0000000000188947 */ /* 0x001fea0003800000 */
.L_x_6584:
[----:B------:R-:W2:Y:S02]  /*442e0*/  LD.E R18, [R14] ;  /* 0x000000000e127980 */ /* 0x000ea40000100900 */
[----:B--2---:R-:W-:-:S06]  /*442f0*/  FADD R19, R13, R18 ;  /* 0x000000120d137221 */ /* 0x004fcc0000000000 */
[----:B------:R-:W2:Y:S02]  /*44300*/  ATOM.E.CAST.SPIN PT, R19, [R14], R18, R19 ;  /* 0x000000120e13738b */ /* 0x000ea400019e0113 */
[----:B--2---:R-:W-:-:S13]  /*44310*/  ISETP.EQ.U32.AND P0, PT, R19, 0x1, PT ;  /* 0x000000011300780c */ /* 0x004fda0003f02070 */
[----:B------:R-:W-:Y:S05]  /*44320*/  @!P0 BRA `(.L_x_6584) ;  /* 0xfffffffc00ec8947 */ /* 0x000fea000383ffff */
[----:B------:R-:W-:Y:S05]  /*44330*/  BRA `(.L_x_6580) ;  /* 0x00000000000c7947 */ /* 0x000fea0003800000 */
.L_x_6583:
[----:B------:R-:W2:Y:S02]  /*44340*/  LD.E R4, desc[UR8][R14.64] ;  /* 0x000000080e047980 */ /* 0x000ea4000c101900 */
[----:B--2---:R-:W-:-:S05]  /*44350*/  FADD R13, R13, R4 ;  /* 0x000000040d0d7221 */ /* 0x004fca0000000000 */
[----:B------:R0:W-:Y:S02]  /*44360*/  ST.E desc[UR8][R14.64], R13 ;  /* 0x0000000d0e007985 */ /* 0x0001e4000c101908 */
.L_x_6580:
[----:B------:R-:W-:Y:S05]  /*44370*/  BSYNC.RECONVERGENT B1 ;  /* 0x0000000000017941 */ /* 0x000fea0003800200 */
.L_x_6579:
[----:B0-----:R-:W-:-:S05]  /*44380*/  IMAD.WIDE R14, R30, 0x4, R6 ;  /* 0x000000041e0e7825 */ /* 0x001fca00078e0206 */
[----:B------:R0:W-:Y:S01]  /*44390*/  ATOM.E.ADD.F32.FTZ.RN.STRONG.GPU P0, RZ, desc[UR8][R14.64], R25 ;  /* 0x800000190eff79a2 */ /* 0x0001e2000c10f308 */
[----:B------:R-:W-:Y:S04]  /*443a0*/  BSSY.RECONVERGENT B1, `(.L_x_6585) ;  /* 0x0000015000017945 */ /* 0x000fe80003800200 */
[----:B0-----:R-:W-:Y:S05]  /*443b0*/  @P0 BRA `(.L_x_6586) ;  /* 0x00000000004c0947 */ /* 0x001fea0003800000 */
[----:B------:R-:W0:Y:S02]  /*443c0*/  QSPC.E.S P0, RZ, [R14] ;  /* 0x000000000eff73aa */ /* 0x000e240000000500 */
[----:B0-----:R-:W-:Y:S05]  /*443d0*/  @!P0 BRA `(.L_x_6587) ;  /* 0x0000000000188947 */ /* 0x001fea0003800000 */
[----:B------:R-:W-:-:S07]  /*443e0*/  MOV R4, R14 ;  /* 0x0000000e00047202 */ /* 0x000fce0000000f00 */
.L_x_6588:
[----:B------:R-:W0:Y:S02]  /*443f0*/  LDS R14, [R4] ;  /* 0x00000000040e7984 */ /* 0x000e240000000800 */
[----:B0-----:R-:W-:-:S05]  /*44400*/  FADD R15, R25, R14 ;  /* 0x0000000e190f7221 */ /* 0x001fca0000000000 */
[----:B------:R-:W0:Y:S02]  /*44410*/  ATOMS.CAST.SPIN P0, [R4], R14, R15 ;  /* 0x0000000e0400758d */ /* 0x000e24000180000f */
[----:B0-----:R-:W-:Y:S05]  /*44420*/  @!P0 BRA `(.L_x_6588) ;  /* 0xfffffffc00f08947 */ /* 0x001fea000383ffff */
[----:B------:R-:W-:Y:S05]  /*44430*/  BRA `(.L_x_6586) ;  /* 0x00000000002c7947 */ /* 0x000fea0003800000 */
.L_x_6587:
[----:B------:R-:W0:Y:S02]  /*44440*/  QSPC.E.D P0, RZ, [R14] ;  /* 0x000000000eff73aa */ /* 0x000e240000000700 */
[----:B0-----:R-:W-:Y:S05]  /*44450*/  @!P0 BRA `(.L_x_6589) ;  /* 0x0000000000188947 */ /* 0x001fea0003800000 */
.L_x_6590:
[----:B------:R-:W2:Y:S02]  /*44460*/  LD.E R18, [R14] ;  /* 0x000000000e127980 */ /* 0x000ea40000100900 */
[----:B--2---:R-:W-:-:S06]  /*44470*/  FADD R19, R25, R18 ;  /* 0x0000001219137221 */ /* 0x004fcc0000000000 */
[----:B------:R-:W2:Y:S02]  /*44480*/  ATOM.E.CAST.SPIN PT, R19, [R14], R18, R19 ;  /* 0x000000120e13738b */ /* 0x000ea400019e0113 */
[----:B--2---:R-:W-:-:S13]  /*44490*/  ISETP.EQ.U32.AND P0, PT, R19, 0x1, PT ;  /* 0x000000011300780c */ /* 0x004fda0003f02070 */
[----:B------:R-:W-:Y:S05]  /*444a0*/  @!P0 BRA `(.L_x_6590) ;  /* 0xfffffffc00ec8947 */ /* 0x000fea000383ffff */
[----:B------:R-:W-:Y:S05]  /*444b0*/  BRA `(.L_x_6586) ;  /* 0x00000000000c7947 */ /* 0x000fea0003800000 */
.L_x_6589:
[----:B------:R-:W2:Y:S02]  /*444c0*/  LD.E R4, desc[UR8][R14.64] ;  /* 0x000000080e047980 */ /* 0x000ea4000c101900 */
[----:B--2---:R-:W-:-:S05]  /*444d0*/  FADD R13, R25, R4 ;  /* 0x00000004190d7221 */ /* 0x004fca0000000000 */
[----:B------:R0:W-:Y:S02]  /*444e0*/  ST.E desc[UR8][R14.64], R13 ;  /* 0x0000000d0e007985 */ /* 0x0001e4000c101908 */
.L_x_6586:
[----:B------:R-:W-:Y:S05]  /*444f0*/  BSYNC.RECONVERGENT B1 ;  /* 0x0000000000017941 */ /* 0x000fea0003800200 */
.L_x_6585:
        /* <DEDUP_REMOVED lines=9> */
.L_x_6594:
[----:B------:R-:W0:Y:S02]  /*44590*/  LDS R14, [R4] ;  /* 0x00000000040e7984 */ /* 0x000e240000000800 */
[----:B0-----:R-:W-:-:S05]  /*445a0*/  FADD R15, R53, R14 ;  /* 0x0000000e350f7221 */ /* 0x001fca0000000000 */
[----:B------:R-:W0:Y:S02]  /*445b0*/  ATOMS.CAST.SPIN P0, [R4], R14, R15 ;  /* 0x0000000e0400758d */ /* 0x000e24000180000f */
[----:B0-----:R-:W-:Y:S05]  /*445c0*/  @!P0 BRA `(.L_x_6594) ;  /* 0xfffffffc00f08947 */ /* 0x001fea000383ffff */
[----:B------:R-:W-:Y:S05]  /*445d0*/  BRA `(.L_x_6592) ;  /* 0x00000000002c7947 */ /* 0x000fea0003800000 */
.L_x_6593:
[----:B------:R-:W0:Y:S02]  /*445e0*/  QSPC.E.D P0, RZ, [R14] ;  /* 0x000000000eff73aa */ /* 0x000e240000000700 */
[----:B0-----:R-:W-:Y:S05]  /*445f0*/  @!P0 BRA `(.L_x_6595) ;  /* 0x0000000000188947 */ /* 0x001fea0003800000 */
.L_x_6596:
[----:B------:R-:W2:Y:S02]  /*44600*/  LD.E R18, [R14] ;  /* 0x000000000e127980 */ /* 0x000ea40000100900 */
[----:B--2---:R-:W-:-:S06]  /*44610*/  FADD R19, R53, R18 ;  /* 0x0000001235137221 */ /* 0x004fcc0000000000 */
[----:B------:R-:W2:Y:S02]  /*44620*/  ATOM.E.CAST.SPIN PT, R19, [R14], R18, R19 ;  /* 0x000000120e13738b */ /* 0x000ea400019e0113 */
[----:B--2---:R-:W-:-:S13]  /*44630*/  ISETP.EQ.U32.AND P0, PT, R19, 0x1, PT ;  /* 0x000000011300780c */ /* 0x004fda0003f02070 */
[----:B------:R-:W-:Y:S05]  /*44640*/  @!P0 BRA `(.L_x_6596) ;  /* 0xfffffffc00ec8947 */ /* 0x000fea000383ffff */
[----:B------:R-:W-:Y:S05]  /*44650*/  BRA `(.L_x_6592) ;  /* 0x00000000000c7947 */ /* 0x000fea0003800000 */
.L_x_6595:
[----:B------:R-:W2:Y:S02]  /*44660*/  LD.E R4, desc[UR8][R14.64] ;  /* 0x000000080e047980 */ /* 0x000ea4000c101900 */
[----:B--2---:R-:W-:-:S05]  /*44670*/  FADD R13, R53, R4 ;  /* 0x00000004350d7221 */ /* 0x004fca0000000000 */
[----:B------:R0:W-:Y:S02]  /*44680*/  ST.E desc[UR8][R14.64], R13 ;  /* 0x0000000d0e007985 */ /* 0x0001e4000c101908 */
.L_x_6592:
[----:B------:R-:W-:Y:S05]  /*44690*/  BSYNC.RECONVERGENT B1 ;  /* 0x0000000000017941 */ /* 0x000fea0003800200 */
.L_x_6591:
[----:B0-----:R-:W-:-:S05]  /*446a0*/  IMAD.WIDE R14, R5, 0x4, R6 ;  /* 0x00000004050e7825 */ /* 0x001fca00078e0206 */
[----:B------:R0:W-:Y:S01]  /*446b0*/  ATOM.E.ADD.F32.FTZ.RN.STRONG.GPU P0, RZ, desc[UR8][R14.64], R25 ;  /* 0x800000190eff79a2 */ /* 0x0001e2000c10f308 */
[----:B------:R-:W-:Y:S04]  /*446c0*/  BSSY.RECONVERGENT B1, `(.L_x_6597) ;  /* 0x0000015000017945 */ /* 0x000fe80003800200 */
[----:B0-----:R-:W-:Y:S05]  /*446d0*/  @P0 BRA `(.L_x_6598) ;  /* 0x00000000004c0947 */ /* 0x001fea0003800000 */
[----:B------:R-:W0:Y:S02]  /*446e0*/  QSPC.E.S P0, RZ, [R14] ;  /* 0x000000000eff73aa */ /* 0x000e240000000500 */
[----:B0-----:R-:W-:Y:S05]  /*446f0*/  @!P0 BRA `(.L_x_6599) ;  /* 0x0000000000188947 */ /* 0x001fea0003800000 */
[----:B------:R-:W-:-:S07]  /*44700*/  MOV R4, R14 ;  /* 0x0000000e00047202 */ /* 0x000fce0000000f00 */
.L_x_6600:
[----:B------:R-:W0:Y:S02]  /*44710*/  LDS R14, [R4] ;  /* 0x00000000040e7984 */ /* 0x000e240000000800 */
[----:B0-----:R-:W-:-:S05]  /*44720*/  FADD R15, R25, R14 ;  /* 0x0000000e190f7221 */ /* 0x001fca0000000000 */
[----:B------:R-:W0:Y:S02]  /*44730*/  ATOMS.CAST.SPIN P0, [R4], R14, R15 ;  /* 0x0000000e0400758d */ /* 0x000e24000180000f */
[----:B0-----:R-:W-:Y:S05]  /*44740*/  @!P0 BRA `(.L_x_6600) ;  /* 0xfffffffc00f08947 */ /* 0x001fea000383ffff */
[----:B------:R-:W-:Y:S05]  /*44750*/  BRA `(.L_x_6598) ;  /* 0x00000000002c7947 */ /* 0x000fea0003800000 */
.L_x_6599:
[----:B------:R-:W0:Y:S02]  /*44760*/  QSPC.E.D P0, RZ, [R14] ;  /* 0x000000000eff73aa */ /* 0x000e240000000700 */
[----:B0-----:R-:W-:Y:S05]  /*44770*/  @!P0 BRA `(.L_x_6601) ;  /* 0x0000000000188947 */ /* 0x001fea0003800000 */
.L_x_6602:
[----:B------:R-:W2:Y:S02]  /*44780*/  LD.E R18, [R14] ;  /* 0x000000000e127980 */ /* 0x000ea40000100900 */
[----:B--2---:R-:W-:-:S06]  /*44790*/  FADD R19, R25, R18 ;  /* 0x0000001219137221 */ /* 0x004fcc0000000000 */
[----:B------:R-:W2:Y:S02]  /*447a0*/  ATOM.E.CAST.SPIN PT, R19, [R14], R18, R19 ;  /* 0x000000120e13738b */ /* 0x000ea400019e0113 */
[----:B--2---:R-:W-:-:S13]  /*447b0*/  ISETP.EQ.U32.AND P0, PT, R19, 0x1, PT ;  /* 0x000000011300780c */ /* 0x004fda0003f02070 */
[----:B------:R-:W-:Y:S05]  /*447c0*/  @!P0 BRA `(.L_x_6602) ;  /* 0xfffffffc00ec8947 */ /* 0x000fea000383ffff */
[----:B------:R-:W-:Y:S05]  /*447d0*/  BRA `(.L_x_6598) ;  /* 0x00000000000c7947 */ /* 0x000fea0003800000 */
.L_x_6601:
[----:B------:R-:W2:Y:S02]  /*447e0*/  LD.E R4, desc[UR8][R14.64] ;  /* 0x000000080e047980 */ /* 0x000ea4000c101900 */
[----:B--2---:R-:W-:-:S05]  /*447f0*/  FADD R13, R25, R4 ;  /* 0x00000004190d7221 */ /* 0x004fca0000000000 */
[----:B------:R0:W-:Y:S02]  /*44800*/  ST.E desc[UR8][R14.64], R13 ;  /* 0x0000000d0e007985 */ /* 0x0001e4000c101908 */
.L_x_6598:
[----:B------:R-:W-:Y:S05]  /*44810*/  BSYNC.RECONVERGENT B1 ;  /* 0x0000000000017941 */ /* 0x000fea0003800200 */
.L_x_6597:
        /* <DEDUP_REMOVED lines=9> */
.L_x_6606:
[----:B------:R-:W0:Y:S02]  /*448b0*/  LDS R12, [R4] ;  /* 0x00000000040c7984 */ /* 0x000e240000000800 */
[----:B0-----:R-:W-:-:S05]  /*448c0*/  FADD R13, R19, R12 ;  /* 0x0000000c130d7221 */ /* 0x001fca0000000000 */
[----:B------:R-:W0:Y:S02]  /*448d0*/  ATOMS.CAST.SPIN P0, [R4], R12, R13 ;  /* 0x0000000c0400758d */ /* 0x000e24000180000d */
[----:B0-----:R-:W-:Y:S05]  /*448e0*/  @!P0 BRA `(.L_x_6606) ;  /* 0xfffffffc00f08947 */ /* 0x001fea000383ffff */
[----:B------:R-:W-:Y:S05]  /*448f0*/  BRA `(.L_x_6604) ;  /* 0x00000000002c7947 */ /* 0x000fea0003800000 */
.L_x_6605:
[----:B------:R-:W0:Y:S02]  /*44900*/  QSPC.E.D P0, RZ, [R12] ;  /* 0x000000000cff73aa */ /* 0x000e240000000700 */
[----:B0-----:R-:W-:Y:S05]  /*44910*/  @!P0 BRA `(.L_x_6607) ;  /* 0x0000000000188947 */ /* 0x001fea0003800000 */
.L_x_6608:
[----:B------:R-:W2:Y:S02]  /*44920*/  LD.E R14, [R12] ;  /* 0x000000000c0e7980 */ /* 0x000ea40000100900 */
[----:B--2---:R-:W-:-:S06]  /*44930*/  FADD R15, R19, R14 ;  /* 0x0000000e130f7221 */ /* 0x004fcc0000000000 */
[----:B------:R-:W2:Y:S02]  /*44940*/  ATOM.E.CAST.SPIN PT, R15, [R12], R14, R15 ;  /* 0x0000000e0c0f738b */ /* 0x000ea400019e010f */
[----:B--2---:R-:W-:-:S13]  /*44950*/  ISETP.EQ.U32.AND P0, PT, R15, 0x1, PT ;  /* 0x000000010f00780c */ /* 0x004fda0003f02070 */
[----:B------:R-:W-:Y:S05]  /*44960*/  @!P0 BRA `(.L_x_6608) ;  /* 0xfffffffc00ec8947 */ /* 0x000fea000383ffff */
[----:B------:R-:W-:Y:S05]  /*44970*/  BRA `(.L_x_6604) ;  /* 0x00000000000c7947 */ /* 0x000fea0003800000 */
.L_x_6607:
[----:B------:R-:W2:Y:S02]  /*44980*/  LD.E R4, desc[UR8][R12.64] ;  /* 0x000000080c047980 */ /* 0x000ea4000c101900 */
[----:B--2---:R-:W-:-:S05]  /*44990*/  FADD R15, R19, R4 ;  /* 0x00000004130f7221 */ /* 0x004fca0000000000 */
[----:B------:R0:W-:Y:S02]  /*449a0*/  ST.E desc[UR8][R12.64], R15 ;  /* 0x0000000f0c007985 */ /* 0x0001e4000c101908 */
.L_x_6604:
[----:B------:R-:W-:Y:S05]  /*449b0*/  BSYNC.RECONVERGENT B1 ;  /* 0x0000000000017941 */ /* 0x000fea0003800200 */
.L_x_6603:
[----:B0-----:R-:W-:-:S05]  /*449c0*/  IMAD.WIDE R12, R16, 0x4, R6 ;  /* 0x00000004100c7825 */ /* 0x001fca00078e0206 */
[----:B------:R0:W-:Y:S01]  /*449d0*/  ATOM.E.ADD.F32.FTZ.RN.STRONG.GPU P0, RZ, desc[UR8][R12.64], R25 ;  /* 0x800000190cff79a2 */ /* 0x0001e2000c10f308 */
[----:B------:R-:W-:Y:S04]  /*449e0*/  BSSY.RECONVERGENT B1, `(.L_x_6609) ;  /* 0x0000015000017945 */ /* 0x000fe80003800200 */
[----:B0-----:R-:W-:Y:S05]  /*449f0*/  @P0 BRA `(.L_x_6610) ;  /* 0x00000000004c0947 */ /* 0x001fea0003800000 */
[----:B------:R-:W0:Y:S02]  /*44a00*/  QSPC.E.S P0, RZ, [R12] ;  /* 0x000000000cff73aa */ /* 0x000e240000000500 */
[----:B0-----:R-:W-:Y:S05]  /*44a10*/  @!P0 BRA `(.L_x_6611) ;  /* 0x0000000000188947 */ /* 0x001fea0003800000 */
[----:B------:R-:W-:-:S07]  /*44a20*/  MOV R4, R12 ;  /* 0x0000000c00047202 */ /* 0x000fce0000000f00 */
.L_x_6612:
[----:B------:R-:W0:Y:S02]  /*44a30*/  LDS R12, [R4] ;  /* 0x00000000040c7984 */ /* 0x000e240000000800 */
[----:B0-----:R-:W-:-:S05]  /*44a40*/  FADD R13, R25, R12 ;  /* 0x0000000c190d7221 */ /* 0x001fca0000000000 */
[----:B------:R-:W0:Y:S02]  /*44a50*/  ATOMS.CAST.SPIN P0, [R4], R12, R13 ;  /* 0x0000000c0400758d */ /* 0x000e24000180000d */
[----:B0-----:R-:W-:Y:S05]  /*44a60*/  @!P0 BRA `(.L_x_6612) ;  /* 0xfffffffc00f08947 */ /* 0x001fea000383ffff */
[----:B------:R-:W-:Y:S05]  /*44a70*/  BRA `(.L_x_6610) ;  /* 0x00000000002c7947 */ /* 0x000fea0003800000 */
.L_x_6611:
[----:B------:R-:W0:Y:S02]  /*44a80*/  QSPC.E.D P0, RZ, [R12] ;  /* 0x000000000cff73aa */ /* 0x000e240000000700 */
[----:B0-----:R-:W-:Y:S05]  /*44a90*/  @!P0 BRA `(.L_x_6613) ;  /* 0x0000000000188947 */ /* 0x001fea0003800000 */
.L_x_6614:
[----:B------:R-:W2:Y:S02]  /*44aa0*/  LD.E R14, [R12] ;  /* 0x000000000c0e7980 */ /* 0x000ea40000100900 */
[----:B--2---:R-:W-:-:S06]  /*44ab0*/  FADD R15, R25, R14 ;  /* 0x0000000e190f7221 */ /* 0x004fcc0000000000 */
[----:B------:R-:W2:Y:S02]  /*44ac0*/  ATOM.E.CAST.SPIN PT, R15, [R12], R14, R15 ;  /* 0x0000000e0c0f738b */ /* 0x000ea400019e010f */
[----:B--2---:R-:W-:-:S13]  /*44ad0*/  ISETP.EQ.U32.AND P0, PT, R15, 0x1, PT ;  /* 0x000000010f00780c */ /* 0x004fda0003f02070 */
[----:B------:R-:W-:Y:S05]  /*44ae0*/  @!P0 BRA `(.L_x_6614) ;  /* 0xfffffffc00ec8947 */ /* 0x000fea000383ffff */
[----:B------:R-:W-:Y:S05]  /*44af0*/  BRA `(.L_x_6610) ;  /* 0x00000000000c7947 */ /* 0x000fea0003800000 */
.L_x_6613:
[----:B------:R-:W2:Y:S02]  /*44b00*/  LD.E R4, desc[UR8][R12.64] ;  /* 0x000000080c047980 */ /* 0x000ea4000c101900 */
[----:B--2---:R-:W-:-:S05]  /*44b10*/  FADD R15, R25, R4 ;  /* 0x00000004190f7221 */ /* 0x004fca0000000000 */
[----:B------:R0:W-:Y:S02]  /*44b20*/  ST.E desc[UR8][R12.64], R15 ;  /* 0x0000000f0c007985 */ /* 0x0001e4000c101908 */
.L_x_6610:
[----:B------:R-:W-:Y:S05]  /*44b30*/  BSYNC.RECONVERGENT B1 ;  /* 0x0000000000017941 */ /* 0x000fea0003800200 */
.L_x_6609:
        /* <DEDUP_REMOVED lines=9> */
.L_x_6618:
[----:B------:R-:W0:Y:S02]  /*44bd0*/  LDS R8, [R4] ;  /* 0x0000000004087984 */ /* 0x000e240000000800 */
[----:B0-----:R-:W-:-:S05]  /*44be0*/  FADD R9, R15, R8 ;  /* 0x000000080f097221 */ /* 0x001fca0000000000 */
[----:B------:R-:W0:Y:S02]  /*44bf0*/  ATOMS.CAST.SPIN P0, [R4], R8, R9 ;  /* 0x000000080400758d */ /* 0x000e240001800009 */
[----:B0-----:R-:W-:Y:S05]  /*44c00*/  @!P0 BRA `(.L_x_6618) ;  /* 0xfffffffc00f08947 */ /* 0x001fea000383ffff */
[----:B------:R-:W-:Y:S05]  /*44c10*/  BRA `(.L_x_6616) ;  /* 0x00000000002c7947 */ /* 0x000fea0003800000 */
.L_x_6617:
[----:B------:R-:W0:Y:S02]  /*44c20*/  QSPC.E.D P0, RZ, [R8] ;  /* 0x0000000008ff73aa */ /* 0x000e240000000700 */
[----:B0-----:R-:W-:Y:S05]  /*44c30*/  @!P0 BRA `(.L_x_6619) ;  /* 0x0000000000188947 */ /* 0x001fea0003800000 */
.L_x_6620:
[----:B------:R-:W2:Y:S02]  /*44c40*/  LD.E R12, [R8] ;  /* 0x00000000080c7980 */ /* 0x000ea40000100900 */
[----:B--2---:R-:W-:-:S06]  /*44c50*/  FADD R13, R15, R12 ;  /* 0x0000000c0f0d7221 */ /* 0x004fcc0000000000 */
[----:B------:R-:W2:Y:S02]  /*44c60*/  ATOM.E.CAST.SPIN PT, R13, [R8], R12, R13 ;  /* 0x0000000c080d738b */ /* 0x000ea400019e010d */
[----:B--2---:R-:W-:-:S13]  /*44c70*/  ISETP.EQ.U32.AND P0, PT, R13, 0x1, PT ;  /* 0x000000010d00780c */ /* 0x004fda0003f02070 */
[----:B------:R-:W-:Y:S05]  /*44c80*/  @!P0 BRA `(.L_x_6620) ;  /* 0xfffffffc00ec8947 */ /* 0x000fea000383ffff */
[----:B------:R-:W-:Y:S05]  /*44c90*/  BRA `(.L_x_6616) ;  /* 0x00000000000c7947 */ /* 0x000fea0003800000 */
.L_x_6619:
[----:B------:R-:W2:Y:S02]  /*44ca0*/  LD.E R4, desc[UR8][R8.64] ;  /* 0x0000000808047980 */ /* 0x000ea4000c101900 */
[----:B--2---:R-:W-:-:S05]  /*44cb0*/  FADD R13, R15, R4 ;  /* 0x000000040f0d7221 */ /* 0x004fca0000000000 */
[----:B------:R0:W-:Y:S02]  /*44cc0*/  ST.E desc[UR8][R8.64], R13 ;  /* 0x0000000d08007985 */ /* 0x0001e4000c101908 */
.L_x_6616:
[----:B------:R-:W-:Y:S05]  /*44cd0*/  BSYNC.RECONVERGENT B1 ;  /* 0x0000000000017941 */ /* 0x000fea0003800200 */
.L_x_6615:
[----:B------:R-:W-:-:S05]  /*44ce0*/  IMAD.WIDE R6, R28, 0x4, R6 ;  /* 0x000000041c067825 */ /* 0x000fca00078e0206 */
[----:B------:R1:W-:Y:S01]  /*44cf0*/  ATOM.E.ADD.F32.FTZ.RN.STRONG.GPU P0, RZ, desc[UR8][R6.64], R25 ;  /* 0x8000001906ff79a2 */ /* 0x0003e2000c10f308 */
[----:B------:R-:W-:Y:S04]  /*44d00*/  BSSY.RECONVERGENT B1, `(.L_x_6621) ;  /* 0x0000015000017945 */ /* 0x000fe80003800200 */
[----:B-1----:R-:W-:Y:S05]  /*44d10*/  @P0 BRA `(.L_x_6622) ;  /* 0x00000000004c0947 */ /* 0x002fea0003800000 */
[----:B------:R-:W1:Y:S02]  /*44d20*/  QSPC.E.S P0, RZ, [R6] ;  /* 0x0000000006ff73aa */ /* 0x000e640000000500 */
[----:B-1----:R-:W-:Y:S05]  /*44d30*/  @!P0 BRA `(.L_x_6623) ;  /* 0x0000000000188947 */ /* 0x002fea0003800000 */
[----:B------:R-:W-:-:S07]  /*44d40*/  MOV R4, R6 ;  /* 0x0000000600047202 */ /* 0x000fce0000000f00 */
.L_x_6624:
[----:B------:R-:W1:Y:S02]  /*44d50*/  LDS R6, [R4] ;  /* 0x0000000004067984 */ /* 0x000e640000000800 */
[----:B-1----:R-:W-:-:S05]  /*44d60*/  FADD R7, R25, R6 ;  /* 0x0000000619077221 */ /* 0x002fca0000000000 */
[----:B------:R-:W1:Y:S02]  /*44d70*/  ATOMS.CAST.SPIN P0, [R4], R6, R7 ;  /* 0x000000060400758d */ /* 0x000e640001800007 */
[----:B-1----:R-:W-:Y:S05]  /*44d80*/  @!P0 BRA `(.L_x_6624) ;  /* 0xfffffffc00f08947 */ /* 0x002fea000383ffff */
[----:B------:R-:W-:Y:S05]  /*44d90*/  BRA `(.L_x_6622) ;  /* 0x00000000002c7947 */ /* 0x000fea0003800000 */
.L_x_6623:
[----:B------:R-:W1:Y:S02]  /*44da0*/  QSPC.E.D P0, RZ, [R6] ;  /* 0x0000000006ff73aa */ /* 0x000e640000000700 */
[----:B-1----:R-:W-:Y:S05]  /*44db0*/  @!P0 BRA `(.L_x_6625) ;  /* 0x0000000000188947 */ /* 0x002fea0003800000 */
.L_x_6626:
[----:B0-----:R-:W2:Y:S02]  /*44dc0*/  LD.E R8, [R6] ;  /* 0x0000000006087980 */ /* 0x001ea40000100900 */
[----:B--2---:R-:W-:-:S06]  /*44dd0*/  FADD R9, R25, R8 ;  /* 0x0000000819097221 */ /* 0x004fcc0000000000 */
[----:B------:R-:W2:Y:S02]  /*44de0*/  ATOM.E.CAST.SPIN PT, R9, [R6], R8, R9 ;  /* 0x000000080609738b */ /* 0x000ea400019e0109 */
[----:B--2---:R-:W-:-:S13]  /*44df0*/  ISETP.EQ.U32.AND P0, PT, R9, 0x1, PT ;  /* 0x000000010900780c */ /* 0x004fda0003f02070 */
[----:B------:R-:W-:Y:S05]  /*44e00*/  @!P0 BRA `(.L_x_6626) ;  /* 0xfffffffc00ec8947 */ /* 0x000fea000383ffff */
[----:B------:R-:W-:Y:S05]  /*44e10*/  BRA `(.L_x_6622) ;  /* 0x00000000000c7947 */ /* 0x000fea0003800000 */
.L_x_6625:
[----:B------:R-:W0:Y:S02]  /*44e20*/  LD.E R4, desc[UR8][R6.64] ;  /* 0x0000000806047980 */ /* 0x000e24000c101900 */
[----:B0-----:R-:W-:-:S05]  /*44e30*/  FADD R9, R25, R4 ;  /* 0x0000000419097221 */ /* 0x001fca0000000000 */
[----:B------:R1:W-:Y:S02]  /*44e40*/  ST.E desc[UR8][R6.64], R9 ;  /* 0x0000000906007985 */ /* 0x0003e4000c101908 */
.L_x_6622:
[----:B------:R-:W-:Y:S05]  /*44e50*/  BSYNC.RECONVERGENT B1 ;  /* 0x0000000000017941 */ /* 0x000fea0003800200 */
.L_x_6621:
[----:B------:R-:W-:-:S03]  /*44e60*/  UMOV UR4, 0xffffffff ;  /* 0xffffffff00047882 */ /* 0x000fc60000000000 */
[----:B------:R-:W-:Y:S05]  /*44e70*/  BRA.DIV UR4, `(.L_x_6627) ;  /* 0x0000045604687947 */ /* 0x000fea000b800000 */
[----:B------:R-:W2:Y:S04]  /*44e80*/  LDL R4, [R1+0x94] ;  /* 0x0000940001047983 */ /* 0x000ea80000100800 */
[----:B-1----:R-:W0:Y:S04]  /*44e90*/  LDL R6, [R1+0xd8] ;  /* 0x0000d80001067983 */ /* 0x002e280000100800 */
[----:B--2---:R1:W2:Y:S04]  /*44ea0*/  SHFL.IDX PT, R54, R4, 0x7, 0x181f ;  /* 0x00f81f0004367f89 */ /* 0x0042a800000e0000 */
[----:B0-----:R1:W0:Y:S02]  /*44eb0*/  SHFL.IDX PT, R13, R6, 0x7, 0x181f ;  /* 0x00f81f00060d7f89 */ /* 0x00122400000e0000 */
.L_x_7992:
        /* <DEDUP_REMOVED lines=18> */
.L_x_6631:
[----:B------:R-:W0:Y:S02]  /*44fe0*/  LDS R8, [R4] ;  /* 0x0000000004087984 */ /* 0x000e240000000800 */
[----:B0-----:R-:W-:-:S05]  /*44ff0*/  FADD R9, R15, R8 ;  /* 0x000000080f097221 */ /* 0x001fca0000000000 */
[----:B------:R-:W0:Y:S02]  /*45000*/  ATOMS.CAST.SPIN P0, [R4], R8, R9 ;  /* 0x000000080400758d */ /* 0x000e240001800009 */
[----:B0-----:R-:W-:Y:S05]  /*45010*/  @!P0 BRA `(.L_x_6631) ;  /* 0xfffffffc00f08947 */ /* 0x001fea000383ffff */
[----:B------:R-:W-:Y:S05]  /*45020*/  BRA `(.L_x_6629) ;  /* 0x00000000002c7947 */ /* 0x000fea0003800000 */
.L_x_6630:
[----:B------:R-:W0:Y:S02]  /*45030*/  QSPC.E.D P0, RZ, [R6] ;  /* 0x0000000006ff73aa */ /* 0x000e240000000700 */
[----:B0-----:R-:W-:Y:S05]  /*45040*/  @!P0 BRA `(.L_x_6632) ;  /* 0x0000000000188947 */ /* 0x001fea0003800000 */
.L_x_6633:
[----:B------:R-:W2:Y:S02]  /*45050*/  LD.E R8, [R6] ;  /* 0x0000000006087980 */ /* 0x000ea40000100900 */
[----:B--2---:R-:W-:-:S06]  /*45060*/  FADD R9, R15, R8 ;  /* 0x000000080f097221 */ /* 0x004fcc0000000000 */
[----:B------:R-:W2:Y:S02]  /*45070*/  ATOM.E.CAST.SPIN PT, R9, [R6], R8, R9 ;  /* 0x000000080609738b */ /* 0x000ea400019e0109 */
[----:B--2---:R-:W-:-:S13]  /*45080*/  ISETP.EQ.U32.AND P0, PT, R9, 0x1, PT ;  /* 0x000000010900780c */ /* 0x004fda0003f02070 */
[----:B------:R-:W-:Y:S05]  /*45090*/  @!P0 BRA `(.L_x_6633) ;  /* 0xfffffffc00ec8947 */ /* 0x000fea000383ffff */
[----:B------:R-:W-:Y:S05]  /*450a0*/  BRA `(.L_x_6629) ;  /* 0x00000000000c7947 */ /* 0x000fea0003800000 */
.L_x_6632:
[----:B------:R-:W2:Y:S02]  /*450b0*/  LD.E R4, desc[UR8][R6.64] ;  /* 0x0000000806047980 */ /* 0x000ea4000c101900 */
[----:B--2---:R-:W-:-:S05]  /*450c0*/  FADD R9, R15, R4 ;  /* 0x000000040f097221 */ /* 0x004fca0000000000 */
[----:B------:R0:W-:Y:S02]  /*450d0*/  ST.E desc[UR8][R6.64], R9 ;  /* 0x0000000906007985 */ /* 0x0001e4000c101908 */
.L_x_6629:
[----:B------:R-:W-:Y:S05]  /*450e0*/  BSYNC.RECONVERGENT B1 ;  /* 0x0000000000017941 */ /* 0x000fea0003800200 */
.L_x_6628:
        /* <DEDUP_REMOVED lines=9> */
.L_x_6637:
[----:B------:R-:W0:Y:S02]  /*45180*/  LDS R12, [R4] ;  /* 0x00000000040c7984 */ /* 0x000e240000000800 */
[----:B0-----:R-:W-:-:S05]  /*45190*/  FADD R13, R25, R12 ;  /* 0x0000000c190d7221 */ /* 0x001fca0000000000 */
[----:B------:R-:W0:Y:S02]  /*451a0*/  ATOMS.CAST.SPIN P0, [R4], R12, R13 ;  /* 0x0000000c0400758d */ /* 0x000e24000180000d */
[----:B0-----:R-:W-:Y:S05]  /*451b0*/  @!P0 BRA `(.L_x_6637) ;  /* 0xfffffffc00f08947 */ /* 0x001fea000383ffff */
[----:B------:R-:W-:Y:S05]  /*451c0*/  BRA `(.L_x_6635) ;  /* 0x00000000002c7947 */ /* 0x000fea0003800000 */
.L_x_6636:
[----:B------:R-:W0:Y:S02]  /*451d0*/  QSPC.E.D P0, RZ, [R8] ;  /* 0x0000000008ff73aa */ /* 0x000e240000000700 */
[----:B0-----:R-:W-:Y:S05]  /*451e0*/  @!P0 BRA `(.L_x_6638) ;  /* 0x0000000000188947 */ /* 0x001fea0003800000 */
.L_x_6639:
[----:B------:R-:W2:Y:S02]  /*451f0*/  LD.E R12, [R8] ;  /* 0x00000000080c7980 */ /* 0x000ea40000100900 */
[----:B--2---:R-:W-:-:S06]  /*45200*/  FADD R13, R25, R12 ;  /* 0x0000000c190d7221 */ /* 0x004fcc0000000000 */
[----:B------:R-:W2:Y:S02]  /*45210*/  ATOM.E.CAST.SPIN PT, R13, [R8], R12, R13 ;  /* 0x0000000c080d738b */ /* 0x000ea400019e010d */
[----:B--2---:R-:W-:-:S13]  /*45220*/  ISETP.EQ.U32.AND P0, PT, R13, 0x1, PT ;  /* 0x000000010d00780c */ /* 0x004fda0003f02070 */
[----:B------:R-:W-:Y:S05]  /*45230*/  @!P0 BRA `(.L_x_6639) ;  /* 0xfffffffc00ec8947 */ /* 0x000fea000383ffff */
[----:B------:R-:W-:Y:S05]  /*45240*/  BRA `(.L_x_6635) ;  /* 0x00000000000c7947 */ /* 0x000fea0003800000 */
.L_x_6638:
[----:B------:R-:W2:Y:S02]  /*45250*/  LD.E R4, desc[UR8][R8.64] ;  /* 0x0000000808047980 */ /* 0x000ea4000c101900 */
[----:B--2---:R-:W-:-:S05]  /*45260*/  FADD R11, R25, R4 ;  /* 0x00000004190b7221 */ /* 0x004fca0000000000 */
[----:B------:R0:W-:Y:S02]  /*45270*/  ST.E desc[UR8][R8.64], R11 ;  /* 0x0000000b08007985 */ /* 0x0001e4000c101908 */
.L_x_6635:
[----:B------:R-:W-:Y:S05]  /*45280*/  BSYNC.RECONVERGENT B1 ;  /* 0x0000000000017941 */ /* 0x000fea0003800200 */
.L_x_6634:
        /* <DEDUP_REMOVED lines=10> */
.L_x_6643:
[----:B------:R-:W0:Y:S02]  /*45330*/  LDS R12, [R4] ;  /* 0x00000000040c7984 */ /* 0x000e240000000800 */
[----:B0-----:R-:W-:-:S05]  /*45340*/  FADD R13, R11, R12 ;  /* 0x0000000c0b0d7221 */ /* 0x001fca0000000000 */
[----:B------:R-:W0:Y:S02]  /*45350*/  ATOMS.CAST.SPIN P0, [R4], R12, R13 ;  /* 0x0000000c0400758d */ /* 0x000e24000180000d */
[----:B0-----:R-:W-:Y:S05]  /*45360*/  @!P0 BRA `(.L_x_6643) ;  /* 0xfffffffc00f08947 */ /* 0x001fea000383ffff */
[----:B------:R-:W-:Y:S05]  /*45370*/  BRA `(.L_x_6641) ;  /* 0x00000000002c7947 */ /* 0x000fea0003800000 */
.L_x_6642:
[----:B------:R-:W0:Y:S02]  /*45380*/  QSPC.E.D P0, RZ, [R12] ;  /* 0x000000000cff73aa */ /* 0x000e240000000700 */
[----:B0-----:R-:W-:Y:S05]  /*45390*/  @!P0 BRA `(.L_x_6644) ;  /* 0x0000000000188947 */ /* 0x001fea0003800000 */
.L_x_6645:
[----:B------:R-:W2:Y:S02]  /*453a0*/  LD.E R14, [R12] ;  /* 0x000000000c0e7980 */ /* 0x000ea40000100900 */
[----:B--2---:R-:W-:-:S06]  /*453b0*/  FADD R15, R11, R14 ;  /* 0x0000000e0b0f7221 */ /* 0x004fcc0000000000 */
[----:B------:R-:W2:Y:S02]  /*453c0*/  ATOM.E.CAST.SPIN PT, R15, [R12], R14, R15 ;  /* 0x0000000e0c0f738b */ /* 0x000ea400019e010f */
[----:B--2---:R-:W-:-:S13]  /*453d0*/  ISETP.EQ.U32.AND P0, PT, R15, 0x1, PT ;  /* 0x000000010f00780c */ /* 0x004fda0003f02070 */
[----:B------:R-:W-:Y:S05]  /*453e0*/  @!P0 BRA `(.L_x_6645) ;  /* 0xfffffffc00ec8947 */ /* 0x000fea000383ffff */
[----:B------:R-:W-:Y:S05]  /*453f0*/  BRA `(.L_x_6641) ;  /* 0x00000000000c7947 */ /* 0x000fea0003800000 */
.L_x_6644:
[----:B------:R-:W2:Y:S02]  /*45400*/  LD.E R4, desc[UR8][R12.64] ;  /* 0x000000080c047980 */ /* 0x000ea4000c101900 */
[----:B--2---:R-:W-:-:S05]  /*45410*/  FADD R11, R11, R4 ;  /* 0x000000040b0b7221 */ /* 0x004fca0000000000 */
[----:B------:R0:W-:Y:S02]  /*45420*/  ST.E desc[UR8][R12.64], R11 ;  /* 0x0000000b0c007985 */ /* 0x0001e4000c101908 */
.L_x_6641:
[----:B------:R-:W-:Y:S05]  /*45430*/  BSYNC.RECONVERGENT B1 ;  /* 0x0000000000017941 */ /* 0x000fea0003800200 */
.L_x_6640:
[----:B0-----:R-:W-:-:S05]  /*45440*/  IMAD.WIDE R12, R0, 0x4, R8 ;  /* 0x00000004000c7825 */ /* 0x001fca00078e0208 */
[----:B------:R0:W-:Y:S01]  /*45450*/  ATOM.E.ADD.F32.FTZ.RN.STRONG.GPU P0, RZ, desc[UR8][R12.64], R25 ;  /* 0x800000190cff79a2 */ /* 0x0001e2000c10f308 */
[----:B------:R-:W-:Y:S04]  /*45460*/  BSSY.RECONVERGENT B1, `(.L_x_6646) ;  /* 0x0000015000017945 */ /* 0x000fe80003800200 */
[----:B0-----:R-:W-:Y:S05]  /*45470*/  @P0 BRA `(.L_x_6647) ;  /* 0x00000000004c0947 */ /* 0x001fea0003800000 */
[----:B------:R-:W0:Y:S02]  /*45480*/  QSPC.E.S P0, RZ, [R12] ;  /* 0x000000000cff73aa */ /* 0x000e240000000500 */
[----:B0-----:R-:W-:Y:S05]  /*45490*/  @!P0 BRA `(.L_x_6648) ;  /* 0x0000000000188947 */ /* 0x001fea0003800000 */
[----:B------:R-:W-:-:S07]  /*454a0*/  MOV R4, R12 ;  /* 0x0000000c00047202 */ /* 0x000fce0000000f00 */
.L_x_6649:
[----:B------:R-:W0:Y:S02]  /*454b0*/  LDS R12, [R4] ;  /* 0x00000000040c7984 */ /* 0x000e240000000800 */
[----:B0-----:R-:W-:-:S05]  /*454c0*/  FADD R13, R25, R12 ;  /* 0x0000000c190d7221 */ /* 0x001fca0000000000 */
[----:B------:R-:W0:Y:S02]  /*454d0*/  ATOMS.CAST.SPIN P0, [R4], R12, R13 ;  /* 0x0000000c0400758d */ /* 0x000e24000180000d */
[----:B0-----:R-:W-:Y:S05]  /*454e0*/  @!P0 BRA `(.L_x_6649) ;  /* 0xfffffffc00f08947 */ /* 0x001fea000383ffff */
[----:B------:R-:W-:Y:S05]  /*454f0*/  BRA `(.L_x_6647) ;  /* 0x00000000002c7947 */ /* 0x000fea0003800000 */
.L_x_6648:
[----:B------:R-:W0:Y:S02]  /*45500*/  QSPC.E.D P0, RZ, [R12] ;  /* 0x000000000cff73aa */ /* 0x000e240000000700 */
[----:B0-----:R-:W-:Y:S05]  /*45510*/  @!P0 BRA `(.L_x_6650) ;  /* 0x0000000000188947 */ /* 0x001fea0003800000 */
.L_x_6651:
[----:B------:R-:W2:Y:S02]  /*45520*/  LD.E R14, [R12] ;  /* 0x000000000c0e7980 */ /* 0x000ea40000100900 */
[----:B--2---:R-:W-:-:S06]  /*45530*/  FADD R15, R25, R14 ;  /* 0x0000000e190f7221 */ /* 0x004fcc0000000000 */
[----:B------:R-:W2:Y:S02]  /*45540*/  ATOM.E.CAST.SPIN PT, R15, [R12], R14, R15 ;  /* 0x0000000e0c0f738b */ /* 0x000ea400019e010f */
[----:B--2---:R-:W-:-:S13]  /*45550*/  ISETP.EQ.U32.AND P0, PT, R15, 0x1, PT ;  /* 0x000000010f00780c */ /* 0x004fda0003f02070 */
[----:B------:R-:W-:Y:S05]  /*45560*/  @!P0 BRA `(.L_x_6651) ;  /* 0xfffffffc00ec8947 */ /* 0x000fea000383ffff */
[----:B------:R-:W-:Y:S05]  /*45570*/  BRA `(.L_x_6647) ;  /* 0x00000000000c7947 */ /* 0x000fea0003800000 */
.L_x_6650:
[----:B------:R-:W2:Y:S02]  /*45580*/  LD.E R4, desc[UR8][R12.64] ;  /* 0x000000080c047980 */ /* 0x000ea4000c101900 */
[----:B--2---:R-:W-:-:S05]  /*45590*/  FADD R11, R25, R4 ;  /* 0x00000004190b7221 */ /* 0x004fca0000000000 */
[----:B------:R0:W-:Y:S02]  /*455a0*/  ST.E desc[UR8][R12.64], R11 ;  /* 0x0000000b0c007985 */ /* 0x0001e4000c101908 */
.L_x_6647:
[----:B------:R-:W-:Y:S05]  /*455b0*/  BSYNC.RECONVERGENT B1 ;  /* 0x0000000000017941 */ /* 0x000fea0003800200 */
.L_x_6646:
        /* <DEDUP_REMOVED lines=10> */
.L_x_6655:
[----:B------:R-:W0:Y:S02]  /*45660*/  LDS R12, [R4] ;  /* 0x00000000040c7984 */ /* 0x000e240000000800 */
[----:B0-----:R-:W-:-:S05]  /*45670*/  FADD R13, R11, R12 ;  /* 0x0000000c0b0d7221 */ /* 0x001fca0000000000 */
[----:B------:R-:W0:Y:S02]  /*45680*/  ATOMS.CAST.SPIN P0, [R4], R12, R13 ;  /* 0x0000000c0400758d */ /* 0x000e24000180000d */
[----:B0-----:R-:W-:Y:S05]  /*45690*/  @!P0 BRA `(.L_x_6655) ;  /* 0xfffffffc00f08947 */ /* 0x001fea000383ffff */
[----:B------:R-:W-:Y:S05]  /*456a0*/  BRA `(.L_x_6653) ;  /* 0x00000000002c7947 */ /* 0x000fea0003800000 */
.L_x_6654:
[----:B------:R-:W0:Y:S02]  /*456b0*/  QSPC.E.D P0, RZ, [R12] ;  /* 0x000000000cff73aa */ /* 0x000e240000000700 */
[----:B0-----:R-:W-:Y:S05]  /*456c0*/  @!P0 BRA `(.L_x_6656) ;  /* 0x0000000000188947 */ /* 0x001fea0003800000 */
.L_x_6657:
[----:B------:R-:W2:Y:S02]  /*456d0*/  LD.E R14, [R12] ;  /* 0x000000000c0e7980 */ /* 0x000ea40000100900 */
[----:B--2---:R-:W-:-:S06]  /*456e0*/  FADD R15, R11, R14 ;  /* 0x0000000e0b0f7221 */ /* 0x004fcc0000000000 */
[----:B------:R-:W2:Y:S02]  /*456f0*/  ATOM.E.CAST.SPIN PT, R15, [R12], R14, R15 ;  /* 0x0000000e0c0f738b */ /* 0x000ea400019e010f */
[----:B--2---:R-:W-:-:S13]  /*45700*/  ISETP.EQ.U32.AND P0, PT, R15, 0x1, PT ;  /* 0x000000010f00780c */ /* 0x004fda0003f02070 */
[----:B------:R-:W-:Y:S05]  /*45710*/  @!P0 BRA `(.L_x_6657) ;  /* 0xfffffffc00ec8947 */ /* 0x000fea000383ffff */
[----:B------:R-:W-:Y:S05]  /*45720*/  BRA `(.L_x_6653) ;  /* 0x00000000000c7947 */ /* 0x000fea0003800000 */
.L_x_6656:
[----:B------:R-:W2:Y:S02]  /*45730*/  LD.E R4, desc[UR8][R12.64] ;  /* 0x000000080c047980 */ /* 0x000ea4000c101900 */
[----:B--2---:R-:W-:-:S05]  /*45740*/  FADD R11, R11, R4 ;  /* 0x000000040b0b7221 */ /* 0x004fca0000000000 */
[----:B------:R0:W-:Y:S02]  /*45750*/  ST.E desc[UR8][R12.64], R11 ;  /* 0x0000000b0c007985 */ /* 0x0001e4000c101908 */
.L_x_6653:
[----:B------:R-:W-:Y:S05]  /*45760*/  BSYNC.RECONVERGENT B1 ;  /* 0x0000000000017941 */ /* 0x000fea0003800200 */
.L_x_6652:
[----:B0-----:R-:W-:-:S05]  /*45770*/  IMAD.WIDE R10, R10, 0x4, R8 ;  /* 0x000000040a0a7825 */ /* 0x001fca00078e0208 */
[----:B------:R0:W-:Y:S01]  /*45780*/  ATOM.E.ADD.F32.FTZ.RN.STRONG.GPU P0, RZ, desc[UR8][R10.64], R25 ;  /* 0x800000190aff79a2 */ /* 0x0001e2000c10f308 */
[----:B------:R-:W-:Y:S04]  /*45790*/  BSSY.RECONVERGENT B1, `(.L_x_6658) ;  /* 0x0000015000017945 */ /* 0x000fe80003800200 */
[----:B0-----:R-:W-:Y:S05]  /*457a0*/  @P0 BRA `(.L_x_6659) ;  /* 0x00000000004c0947 */ /* 0x001fea0003800000 */
[----:B------:R-:W0:Y:S02]  /*457b0*/  QSPC.E.S P0, RZ, [R10] ;  /* 0x000000000aff73aa */ /* 0x000e240000000500 */
[----:B0-----:R-:W-:Y:S05]  /*457c0*/  @!P0 BRA `(.L_x_6660) ;  /* 0x0000000000188947 */ /* 0x001fea0003800000 */
[----:B------:R-:W-:-:S07]  /*457d0*/  MOV R4, R10 ;  /* 0x0000000a00047202 */ /* 0x000fce0000000f00 */
.L_x_6661:
[----:B------:R-:W0:Y:S02]  /*457e0*/  LDS R10, [R4] ;  /* 0x00000000040a7984 */ /* 0x000e240000000800 */
[----:B0-----:R-:W-:-:S05]  /*457f0*/  FADD R11, R25, R10 ;  /* 0x0000000a190b7221 */ /* 0x001fca0000000000 */
[----:B------:R-:W0:Y:S02]  /*45800*/  ATOMS.CAST.SPIN P0, [R4], R10, R11 ;  /* 0x0000000a0400758d */ /* 0x000e24000180000b */
[----:B0-----:R-:W-:Y:S05]  /*45810*/  @!P0 BRA `(.L_x_6661) ;  /* 0xfffffffc00f08947 */ /* 0x001fea000383ffff */
[----:B------:R-:W-:Y:S05]  /*45820*/  BRA `(.L_x_6659) ;  /* 0x00000000002c7947 */ /* 0x000fea0003800000 */
.L_x_6660:
[----:B------:R-:W0:Y:S02]  /*45830*/  QSPC.E.D P0, RZ, [R10] ;  /* 0x000000000aff73aa */ /* 0x000e240000000700 */
[----:B0-----:R-:W-:Y:S05]  /*45840*/  @!P0 BRA `(.L_x_6662) ;  /* 0x0000000000188947 */ /* 0x001fea0003800000 */
.L_x_6663:
[----:B------:R-:W2:Y:S02]  /*45850*/  LD.E R12, [R10] ;  /* 0x000000000a0c7980 */ /* 0x000ea40000100900 */
[----:B--2---:R-:W-:-:S06]  /*45860*/  FADD R13, R25, R12 ;  /* 0x0000000c190d7221 */ /* 0x004fcc0000000000 */
[----:B------:R-:W2:Y:S02]  /*45870*/  ATOM.E.CAST.SPIN PT, R13, [R10], R12, R13 ;  /* 0x0000000c0a0d738b */ /* 0x000ea400019e010d */
[----:B--2---:R-:W-:-:S13]  /*45880*/  ISETP.EQ.U32.AND P0, PT, R13, 0x1, PT ;  /* 0x000000010d00780c */ /* 0x004fda0003f02070 */
[----:B------:R-:W-:Y:S05]  /*45890*/  @!P0 BRA `(.L_x_6663) ;  /* 0xfffffffc00ec8947 */ /* 0x000fea000383ffff */
[----:B------:R-:W-:Y:S05]  /*458a0*/  BRA `(.L_x_6659) ;  /* 0x00000000000c7947 */ /* 0x000fea0003800000 */
.L_x_6662:
[----:B------:R-:W2:Y:S02]  /*458b0*/  LD.E R4, desc[UR8][R10.64] ;  /* 0x000000080a047980 */ /* 0x000ea4000c101900 */
[----:B--2---:R-:W-:-:S05]  /*458c0*/  FADD R13, R25, R4 ;  /* 0x00000004190d7221 */ /* 0x004fca0000000000 */
[----:B------:R0:W-:Y:S02]  /*458d0*/  ST.E desc[UR8][R10.64], R13 ;  /* 0x0000000d0a007985 */ /* 0x0001e4000c101908 */
.L_x_6659:
[----:B------:R-:W-:Y:S05]  /*458e0*/  BSYNC.RECONVERGENT B1 ;  /* 0x0000000000017941 */ /* 0x000fea0003800200 */
.L_x_6658:
        /* <DEDUP_REMOVED lines=10> */
.L_x_6667:
[----:B------:R-:W0:Y:S02]  /*45990*/  LDS R10, [R4] ;  /* 0x00000000040a7984 */ /* 0x000e240000000800 */
[----:B0-----:R-:W-:-:S05]  /*459a0*/  FADD R11, R15, R10 ;  /* 0x0000000a0f0b7221 */ /* 0x001fca0000000000 */
[----:B------:R-:W0:Y:S02]  /*459b0*/  ATOMS.CAST.SPIN P0, [R4], R10, R11 ;  /* 0x0000000a0400758d */ /* 0x000e24000180000b */
[----:B0-----:R-:W-:Y:S05]  /*459c0*/  @!P0 BRA `(.L_x_6667) ;  /* 0xfffffffc00f08947 */ /* 0x001fea000383ffff */
[----:B------:R-:W-:Y:S05]  /*459d0*/  BRA `(.L_x_6665) ;  /* 0x00000000002c7947 */ /* 0x000fea0003800000 */
.L_x_6666:
[----:B------:R-:W0:Y:S02]  /*459e0*/  QSPC.E.D P0, RZ, [R10] ;  /* 0x000000000aff73aa */ /* 0x000e240000000700 */
[----:B0-----:R-:W-:Y:S05]  /*459f0*/  @!P0 BRA `(.L_x_6668) ;  /* 0x0000000000188947 */ /* 0x001fea0003800000 */
.L_x_6669:
[----:B------:R-:W2:Y:S02]  /*45a00*/  LD.E R12, [R10] ;  /* 0x000000000a0c7980 */ /* 0x000ea40000100900 */
[----:B--2---:R-:W-:-:S06]  /*45a10*/  FADD R13, R15, R12 ;  /* 0x0000000c0f0d7221 */ /* 0x004fcc0000000000 */
[----:B------:R-:W2:Y:S02]  /*45a20*/  ATOM.E.CAST.SPIN PT, R13, [R10], R12, R13 ;  /* 0x0000000c0a0d738b */ /* 0x000ea400019e010d */
[----:B--2---:R-:W-:-:S13]  /*45a30*/  ISETP.EQ.U32.AND P0, PT, R13, 0x1, PT ;  /* 0x000000010d00780c */ /* 0x004fda0003f02070 */
[----:B------:R-:W-:Y:S05]  /*45a40*/  @!P0 BRA `(.L_x_6669) ;  /* 0xfffffffc00ec8947 */ /* 0x000fea000383ffff */
[----:B------:R-:W-:Y:S05]  /*45a50*/  BRA `(.L_x_6665) ;  /* 0x00000000000c7947 */ /* 0x000fea0003800000 */
.L_x_6668:
[----:B------:R-:W2:Y:S02]  /*45a60*/  LD.E R4, desc[UR8][R10.64] ;  /* 0x000000080a047980 */ /* 0x000ea4000c101900 */
[----:B--2---:R-:W-:-:S05]  /*45a70*/  FADD R13, R15, R4 ;  /* 0x000000040f0d7221 */ /* 0x004fca0000000000 */
[----:B------:R0:W-:Y:S02]  /*45a80*/  ST.E desc[UR8][R10.64], R13 ;  /* 0x0000000d0a007985 */ /* 0x0001e4000c101908 */
.L_x_6665:
[----:B------:R-:W-:Y:S05]  /*45a90*/  BSYNC.RECONVERGENT B1 ;  /* 0x0000000000017941 */ /* 0x000fea0003800200 */
.L_x_6664:
[----:B0-----:R-:W-:-:S05]  /*45aa0*/  IMAD.WIDE R10, R29, 0x4, R8 ;  /* 0x000000041d0a7825 */ /* 0x001fca00078e0208 */
[----:B------:R0:W-:Y:S01]  /*45ab0*/  ATOM.E.ADD.F32.FTZ.RN.STRONG.GPU P0, RZ, desc[UR8][R10.64], R25 ;  /* 0x800000190aff79a2 */ /* 0x0001e2000c10f308 */
[----:B------:R-:W-:Y:S04]  /*45ac0*/  BSSY.RECONVERGENT B1, `(.L_x_6670) ;  /* 0x0000015000017945 */ /* 0x000fe80003800200 */
[----:B0-----:R-:W-:Y:S05]  /*45ad0*/  @P0 BRA `(.L_x_6671) ;  /* 0x00000000004c0947 */ /* 0x001fea0003800000 */
[----:B------:R-:W0:Y:S02]  /*45ae0*/  QSPC.E.S P0, RZ, [R10] ;  /* 0x000000000aff73aa */ /* 0x000e240000000500 */
[----:B0-----:R-:W-:Y:S05]  /*45af0*/  @!P0 BRA `(.L_x_6672) ;  /* 0x0000000000188947 */ /* 0x001fea0003800000 */
[----:B------:R-:W-:-:S07]  /*45b00*/  MOV R4, R10 ;  /* 0x0000000a00047202 */ /* 0x000fce0000000f00 */
.L_x_6673:
[----:B------:R-:W0:Y:S02]  /*45b10*/  LDS R10, [R4] ;  /* 0x00000000040a7984 */ /* 0x000e240000000800 */
[----:B0-----:R-:W-:-:S05]  /*45b20*/  FADD R11, R25, R10 ;  /* 0x0000000a190b7221 */ /* 0x001fca0000000000 */
[----:B------:R-:W0:Y:S02]  /*45b30*/  ATOMS.CAST.SPIN P0, [R4], R10, R11 ;  /* 0x0000000a0400758d */ /* 0x000e24000180000b */
[----:B0-----:R-:W-:Y:S05]  /*45b40*/  @!P0 BRA `(.L_x_6673) ;  /* 0xfffffffc00f08947 */ /* 0x001fea000383ffff */
[----:B------:R-:W-:Y:S05]  /*45b50*/  BRA `(.L_x_6671) ;  /* 0x00000000002c7947 */ /* 0x000fea0003800000 */
.L_x_6672:
[----:B------:R-:W0:Y:S02]  /*45b60*/  QSPC.E.D P0, RZ, [R10] ;  /* 0x000000000aff73aa */ /* 0x000e240000000700 */
[----:B0-----:R-:W-:Y:S05]  /*45b70*/  @!P0 BRA `(.L_x_6674) ;  /* 0x0000000000188947 */ /* 0x001fea0003800000 */
.L_x_6675:
[----:B------:R-:W2:Y:S02]  /*45b80*/  LD.E R12, [R10] ;  /* 0x000000000a0c7980 */ /* 0x000ea40000100900 */
[----:B--2---:R-:W-:-:S06]  /*45b90*/  FADD R13, R25, R12 ;  /* 0x0000000c190d7221 */ /* 0x004fcc0000000000 */
[----:B------:R-:W2:Y:S02]  /*45ba0*/  ATOM.E.CAST.SPIN PT, R13, [R10], R12, R13 ;  /* 0x0000000c0a0d738b */ /* 0x000ea400019e010d */
[----:B--2---:R-:W-:-:S13]  /*45bb0*/  ISETP.EQ.U32.AND P0, PT, R13, 0x1, PT ;  /* 0x000000010d00780c */ /* 0x004fda0003f02070 */
[----:B------:R-:W-:Y:S05]  /*45bc0*/  @!P0 BRA `(.L_x_6675) ;  /* 0xfffffffc00ec8947 */ /* 0x000fea000383ffff */
[----:B------:R-:W-:Y:S05]  /*45bd0*/  BRA `(.L_x_6671) ;  /* 0x00000000000c7947 */ /* 0x000fea0003800000 */
.L_x_6674:
[----:B------:R-:W2:Y:S02]  /*45be0*/  LD.E R4, desc[UR8][R10.64] ;  /* 0x000000080a047980 */ /* 0x000ea4000c101900 */
[----:B--2---:R-:W-:-:S05]  /*45bf0*/  FADD R13, R25, R4 ;  /* 0x00000004190d7221 */ /* 0x004fca0000000000 */
[----:B------:R0:W-:Y:S02]  /*45c00*/  ST.E desc[UR8][R10.64], R13 ;  /* 0x0000000d0a007985 */ /* 0x0001e4000c101908 */
.L_x_6671:
[----:B------:R-:W-:Y:S05]  /*45c10*/  BSYNC.RECONVERGENT B1 ;  /* 0x0000000000017941 */ /* 0x000fea0003800200 */
.L_x_6670:
        /* <DEDUP_REMOVED lines=10> */
.L_x_6679:
[----:B------:R-:W0:Y:S02]  /*45cc0*/  LDS R10, [R4] ;  /* 0x00000000040a7984 */ /* 0x000e240000000800 */
[----:B0-----:R-:W-:-:S05]  /*45cd0*/  FADD R11, R15, R10 ;  /* 0x0000000a0f0b7221 */ /* 0x001fca0000000000 */
[----:B------:R-:W0:Y:S02]  /*45ce0*/  ATOMS.CAST.SPIN P0, [R4], R10, R11 ;  /* 0x0000000a0400758d */ /* 0x000e24000180000b */
[----:B0-----:R-:W-:Y:S05]  /*45cf0*/  @!P0 BRA `(.L_x_6679) ;  /* 0xfffffffc00f08947 */ /* 0x001fea000383ffff */
[----:B------:R-:W-:Y:S05]  /*45d00*/  BRA `(.L_x_6677) ;  /* 0x00000000002c7947 */ /* 0x000fea0003800000 */
.L_x_6678:
[----:B------:R-:W0:Y:S02]  /*45d10*/  QSPC.E.D P0, RZ, [R10] ;  /* 0x000000000aff73aa */ /* 0x000e240000000700 */
[----:B0-----:R-:W-:Y:S05]  /*45d20*/  @!P0 BRA `(.L_x_6680) ;  /* 0x0000000000188947 */ /* 0x001fea0003800000 */
.L_x_6681:
[----:B------:R-:W2:Y:S02]  /*45d30*/  LD.E R12, [R10] ;  /* 0x000000000a0c7980 */ /* 0x000ea40000100900 */
[----:B--2---:R-:W-:-:S06]  /*45d40*/  FADD R13, R15, R12 ;  /* 0x0000000c0f0d7221 */ /* 0x004fcc0000000000 */
[----:B------:R-:W2:Y:S02]  /*45d50*/  ATOM.E.CAST.SPIN PT, R13, [R10], R12, R13 ;  /* 0x0000000c0a0d738b */ /* 0x000ea400019e010d */
[----:B--2---:R-:W-:-:S13]  /*45d60*/  ISETP.EQ.U32.AND P0, PT, R13, 0x1, PT ;  /* 0x000000010d00780c */ /* 0x004fda0003f02070 */
[----:B------:R-:W-:Y:S05]  /*45d70*/  @!P0 BRA `(.L_x_6681) ;  /* 0xfffffffc00ec8947 */ /* 0x000fea000383ffff */
[----:B------:R-:W-:Y:S05]  /*45d80*/  BRA `(.L_x_6677) ;  /* 0x00000000000c7947 */ /* 0x000fea0003800000 */
.L_x_6680:
[----:B------:R-:W2:Y:S02]  /*45d90*/  LD.E R4, desc[UR8][R10.64] ;  /* 0x000000080a047980 */ /* 0x000ea4000c101900 */
[----:B--2---:R-:W-:-:S05]  /*45da0*/  FADD R13, R15, R4 ;  /* 0x000000040f0d7221 */ /* 0x004fca0000000000 */
[----:B------:R0:W-:Y:S02]  /*45db0*/  ST.E desc[UR8][R10.64], R13 ;  /* 0x0000000d0a007985 */ /* 0x0001e4000c101908 */
.L_x_6677:
[----:B------:R-:W-:Y:S05]  /*45dc0*/  BSYNC.RECONVERGENT B1 ;  /* 0x0000000000017941 */ /* 0x000fea0003800200 */
.L_x_6676:
[----:B0-----:R-:W-:-:S05]  /*45dd0*/  IMAD.WIDE R10, R30, 0x4, R8 ;  /* 0x000000041e0a7825 */ /* 0x001fca00078e0208 */
[----:B------:R0:W-:Y:S01]  /*45de0*/  ATOM.E.ADD.F32.FTZ.RN.STRONG.GPU P0, RZ, desc[UR8][R10.64], R25 ;  /* 0x800000190aff79a2 */ /* 0x0001e2000c10f308 */
[----:B------:R-:W-:Y:S04]  /*45df0*/  BSSY.RECONVERGENT B1, `(.L_x_6682) ;  /* 0x0000015000017945 */ /* 0x000fe80003800200 */
[----:B0-----:R-:W-:Y:S05]  /*45e00*/  @P0 BRA `(.L_x_6683) ;  /* 0x00000000004c0947 */ /* 0x001fea0003800000 */
[----:B------:R-:W0:Y:S02]  /*45e10*/  QSPC.E.S P0, RZ, [R10] ;  /* 0x000000000aff73aa */ /* 0x000e240000000500 */
[----:B0-----:R-:W-:Y:S05]  /*45e20*/  @!P0 BRA `(.L_x_6684) ;  /* 0x0000000000188947 */ /* 0x001fea0003800000 */
[----:B------:R-:W-:-:S07]  /*45e30*/  MOV R4, R10 ;  /* 0x0000000a00047202 */ /* 0x000fce0000000f00 */
.L_x_6685:
[----:B------:R-:W0:Y:S02]  /*45e40*/  LDS R10, [R4] ;  /* 0x00000000040a7984 */ /* 0x000e240000000800 */
[----:B0-----:R-:W-:-:S05]  /*45e50*/  FADD R11, R25, R10 ;  /* 0x0000000a190b7221 */ /* 0x001fca0000000000 */
[----:B------:R-:W0:Y:S02]  /*45e60*/  ATOMS.CAST.SPIN P0, [R4], R10, R11 ;  /* 0x0000000a0400758d */ /* 0x000e24000180000b */
[----:B0-----:R-:W-:Y:S05]  /*45e70*/  @!P0 BRA `(.L_x_6685) ;  /* 0xfffffffc00f08947 */ /* 0x001fea000383ffff */
[----:B------:R-:W-:Y:S05]  /*45e80*/  BRA `(.L_x_6683) ;  /* 0x00000000002c7947 */ /* 0x000fea0003800000 */
.L_x_6684:
[----:B------:R-:W0:Y:S02]  /*45e90*/  QSPC.E.D P0, RZ, [R10] ;  /* 0x000000000aff73aa */ /* 0x000e240000000700 */
[----:B0-----:R-:W-:Y:S05]  /*45ea0*/  @!P0 BRA `(.L_x_6686) ;  /* 0x0000000000188947 */ /* 0x001fea0003800000 */
.L_x_6687:
[----:B------:R-:W2:Y:S02]  /*45eb0*/  LD.E R12, [R10] ;  /* 0x000000000a0c7980 */ /* 0x000ea40000100900 */
[----:B--2---:R-:W-:-:S06]  /*45ec0*/  FADD R13, R25, R12 ;  /* 0x0000000c190d7221 */ /* 0x004fcc0000000000 */
[----:B------:R-:W2:Y:S02]  /*45ed0*/  ATOM.E.CAST.SPIN PT, R13, [R10], R12, R13 ;  /* 0x0000000c0a0d738b */ /* 0x000ea400019e010d */
[----:B--2---:R-:W-:-:S13]  /*45ee0*/  ISETP.EQ.U32.AND P0, PT, R13, 0x1, PT ;  /* 0x000000010d00780c */ /* 0x004fda0003f02070 */
[----:B------:R-:W-:Y:S05]  /*45ef0*/  @!P0 BRA `(.L_x_6687) ;  /* 0xfffffffc00ec8947 */ /* 0x000fea000383ffff */
[----:B------:R-:W-:Y:S05]  /*45f00*/  BRA `(.L_x_6683) ;  /* 0x00000000000c7947 */ /* 0x000fea0003800000 */
.L_x_6686:
[----:B------:R-:W2:Y:S02]  /*45f10*/  LD.E R4, desc[UR8][R10.64] ;  /* 0x000000080a047980 */ /* 0x000ea4000c101900 */
[----:B--2---:R-:W-:-:S05]  /*45f20*/  FADD R13, R25, R4 ;  /* 0x00000004190d7221 */ /* 0x004fca0000000000 */
[----:B------:R0:W-:Y:S02]  /*45f30*/  ST.E desc[UR8][R10.64], R13 ;  /* 0x0000000d0a007985 */ /* 0x0001e4000c101908 */
.L_x_6683:
[----:B------:R-:W-:Y:S05]  /*45f40*/  BSYNC.RECONVERGENT B1 ;  /* 0x0000000000017941 */ /* 0x000fea0003800200 */
.L_x_6682:
        /* <DEDUP_REMOVED lines=9> */
.L_x_6691:
[----:B------:R-:W0:Y:S02]  /*45fe0*/  LDS R10, [R4] ;  /* 0x00000000040a7984 */ /* 0x000e240000000800 */
[----:B0-----:R-:W-:-:S05]  /*45ff0*/  FADD R11, R59, R10 ;  /* 0x0000000a3b0b7221 */ /* 0x001fca0000000000 */
[----:B------:R-:W0:Y:S02]  /*46000*/  ATOMS.CAST.SPIN P0, [R4], R10, R11 ;  /* 0x0000000a0400758d */ /* 0x000e24000180000b */
[----:B0-----:R-:W-:Y:S05]  /*46010*/  @!P0 BRA `(.L_x_6691) ;  /* 0xfffffffc00f08947 */ /* 0x001fea000383ffff */
[----:B------:R-:W-:Y:S05]  /*46020*/  BRA `(.L_x_6689) ;  /* 0x00000000002c7947 */ /* 0x000fea0003800000 */
.L_x_6690:
[----:B------:R-:W0:Y:S02]  /*46030*/  QSPC.E.D P0, RZ, [R10] ;  /* 0x000000000aff73aa */ /* 0x000e240000000700 */
[----:B0-----:R-:W-:Y:S05]  /*46040*/  @!P0 BRA `(.L_x_6692) ;  /* 0x0000000000188947 */ /* 0x001fea0003800000 */
.L_x_6693:
[----:B------:R-:W2:Y:S02]  /*46050*/  LD.E R12, [R10] ;  /* 0x000000000a0c7980 */ /* 0x000ea40000100900 */
[----:B--2---:R-:W-:-:S06]  /*46060*/  FADD R13, R59, R12 ;  /* 0x0000000c3b0d7221 */ /* 0x004fcc0000000000 */
[----:B------:R-:W2:Y:S02]  /*46070*/  ATOM.E.CAST.SPIN PT, R13, [R10], R12, R13 ;  /* 0x0000000c0a0d738b */ /* 0x000ea400019e010d */
[----:B--2---:R-:W-:-:S13]  /*46080*/  ISETP.EQ.U32.AND P0, PT, R13, 0x1, PT ;  /* 0x000000010d00780c */ /* 0x004fda0003f02070 */
[----:B------:R-:W-:Y:S05]  /*46090*/  @!P0 BRA `(.L_x_6693) ;  /* 0xfffffffc00ec8947 */ /* 0x000fea000383ffff */
[----:B------:R-:W-:Y:S05]  /*460a0*/  BRA `(.L_x_6689) ;  /* 0x00000000000c7947 */ /* 0x000fea0003800000 */
.L_x_6692:
[----:B------:R-:W2:Y:S02]  /*460b0*/  LD.E R4, desc[UR8][R10.64] ;  /* 0x000000080a047980 */ /* 0x000ea4000c101900 */
[----:B--2---:R-:W-:-:S05]  /*460c0*/  FADD R13, R59, R4 ;  /* 0x000000043b0d7221 */ /* 0x004fca0000000000 */
[----:B------:R0:W-:Y:S02]  /*460d0*/  ST.E desc[UR8][R10.64], R13 ;  /* 0x0000000d0a007985 */ /* 0x0001e4000c101908 */
.L_x_6689:
[----:B------:R-:W-:Y:S05]  /*460e0*/  BSYNC.RECONVERGENT B1 ;  /* 0x0000000000017941 */ /* 0x000fea0003800200 */
.L_x_6688:
[----:B------:R-:W-:-:S05]  /*460f0*/  IMAD.WIDE R4, R5, 0x4, R8 ;  /* 0x0000000405047825 */ /* 0x000fca00078e0208 */
[----:B------:R1:W-:Y:S01]  /*46100*/  ATOM.E.ADD.F32.FTZ.RN.STRONG.GPU P0, RZ, desc[UR8][R4.64], R25 ;  /* 0x8000001904ff79a2 */ /* 0x0003e2000c10f308 */
[----:B------:R-:W-:Y:S04]  /*46110*/  BSSY.RECONVERGENT B1, `(.L_x_6694) ;  /* 0x0000015000017945 */ /* 0x000fe80003800200 */
[----:B-1----:R-:W-:Y:S05]  /*46120*/  @P0 BRA `(.L_x_6695) ;  /* 0x00000000004c0947 */ /* 0x002fea0003800000 */
[----:B------:R-:W1:Y:S02]  /*46130*/  QSPC.E.S P0, RZ, [R4] ;  /* 0x0000000004ff73aa */ /* 0x000e640000000500 */
[----:B-1----:R-:W-:Y:S05]  /*46140*/  @!P0 BRA `(.L_x_6696) ;  /* 0x0000000000188947 */ /* 0x002fea0003800000 */
[----:B0-----:R-:W-:-:S07]  /*46150*/  MOV R10, R4 ;  /* 0x00000004000a7202 */ /* 0x001fce0000000f00 */
.L_x_6697:
[----:B------:R-:W0:Y:S02]  /*46160*/  LDS R4, [R10] ;  /* 0x000000000a047984 */ /* 0x000e240000000800 */
[----:B0-----:R-:W-:-:S05]  /*46170*/  FADD R5, R25, R4 ;  /* 0x0000000419057221 */ /* 0x001fca0000000000 */
[----:B------:R-:W0:Y:S02]  /*46180*/  ATOMS.CAST.SPIN P0, [R10], R4, R5 ;  /* 0x000000040a00758d */ /* 0x000e240001800005 */
[----:B0-----:R-:W-:Y:S05]  /*46190*/  @!P0 BRA `(.L_x_6697) ;  /* 0xfffffffc00f08947 */ /* 0x001fea000383ffff */
[----:B------:R-:W-:Y:S05]  /*461a0*/  BRA `(.L_x_6695) ;  /* 0x00000000002c7947 */ /* 0x000fea0003800000 */
.L_x_6696:
[----:B------:R-:W1:Y:S02]  /*461b0*/  QSPC.E.D P0, RZ, [R4] ;  /* 0x0000000004ff73aa */ /* 0x000e640000000700 */
[----:B-1----:R-:W-:Y:S05]  /*461c0*/  @!P0 BRA `(.L_x_6698) ;  /* 0x0000000000188947 */ /* 0x002fea0003800000 */
.L_x_6699:
[----:B0-----:R-:W2:Y:S02]  /*461d0*/  LD.E R10, [R4] ;  /* 0x00000000040a7980 */ /* 0x001ea40000100900 */
[----:B--2---:R-:W-:-:S06]  /*461e0*/  FADD R11, R25, R10 ;  /* 0x0000000a190b7221 */ /* 0x004fcc0000000000 */
[----:B------:R-:W2:Y:S02]  /*461f0*/  ATOM.E.CAST.SPIN PT, R11, [R4], R10, R11 ;  /* 0x0000000a040b738b */ /* 0x000ea400019e010b */
[----:B--2---:R-:W-:-:S13]  /*46200*/  ISETP.EQ.U32.AND P0, PT, R11, 0x1, PT ;  /* 0x000000010b00780c */ /* 0x004fda0003f02070 */
[----:B------:R-:W-:Y:S05]  /*46210*/  @!P0 BRA `(.L_x_6699) ;  /* 0xfffffffc00ec8947 */ /* 0x000fea000383ffff */
[----:B------:R-:W-:Y:S05]  /*46220*/  BRA `(.L_x_6695) ;  /* 0x00000000000c7947 */ /* 0x000fea0003800000 */
.L_x_6698:
[----:B0-----:R-:W2:Y:S02]  /*46230*/  LD.E R10, desc[UR8][R4.64] ;  /* 0x00000008040a7980 */ /* 0x001ea4000c101900 */
[----:B--2---:R-:W-:-:S05]  /*46240*/  FADD R11, R25, R10 ;  /* 0x0000000a190b7221 */ /* 0x004fca0000000000 */
[----:B------:R1:W-:Y:S02]  /*46250*/  ST.E desc[UR8][R4.64], R11 ;  /* 0x0000000b04007985 */ /* 0x0003e4000c101908 */
.L_x_6695:
[----:B------:R-:W-:Y:S05]  /*46260*/  BSYNC.RECONVERGENT B1 ;  /* 0x0000000000017941 */ /* 0x000fea0003800200 */
.L_x_6694:
        /* <DEDUP_REMOVED lines=9> */
.L_x_6703:
[----:B------:R-:W0:Y:S02]  /*46300*/  LDS R4, [R10] ;  /* 0x000000000a047984 */ /* 0x000e240000000800 */
[----:B0-----:R-:W-:-:S05]  /*46310*/  FADD R5, R13, R4 ;  /* 0x000000040d057221 */ /* 0x001fca0000000000 */
[----:B------:R-:W0:Y:S02]  /*46320*/  ATOMS.CAST.SPIN P0, [R10], R4, R5 ;  /* 0x000000040a00758d */ /* 0x000e240001800005 */
[----:B0-----:R-:W-:Y:S05]  /*46330*/  @!P0 BRA `(.L_x_6703) ;  /* 0xfffffffc00f08947 */ /* 0x001fea000383ffff */
[----:B------:R-:W-:Y:S05]  /*46340*/  BRA `(.L_x_6701) ;  /* 0x00000000002c7947 */ /* 0x000fea0003800000 */
.L_x_6702:
[----:B------:R-:W0:Y:S02]  /*46350*/  QSPC.E.D P0, RZ, [R4] ;  /* 0x0000000004ff73aa */ /* 0x000e240000000700 */
[----:B0-----:R-:W-:Y:S05]  /*46360*/  @!P0 BRA `(.L_x_6704) ;  /* 0x0000000000188947 */ /* 0x001fea0003800000 */
.L_x_6705:
[----:B------:R-:W2:Y:S02]  /*46370*/  LD.E R10, [R4] ;  /* 0x00000000040a7980 */ /* 0x000ea40000100900 */
[----:B--2---:R-:W-:-:S06]  /*46380*/  FADD R11, R13, R10 ;  /* 0x0000000a0d0b7221 */ /* 0x004fcc0000000000 */
[----:B------:R-:W2:Y:S02]  /*46390*/  ATOM.E.CAST.SPIN PT, R11, [R4], R10, R11 ;  /* 0x0000000a040b738b */ /* 0x000ea400019e010b */
[----:B--2---:R-:W-:-:S13]  /*463a0*/  ISETP.EQ.U32.AND P0, PT, R11, 0x1, PT ;  /* 0x000000010b00780c */ /* 0x004fda0003f02070 */
[----:B------:R-:W-:Y:S05]  /*463b0*/  @!P0 BRA `(.L_x_6705) ;  /* 0xfffffffc00ec8947 */ /* 0x000fea000383ffff */
[----:B------:R-:W-:Y:S05]  /*463c0*/  BRA `(.L_x_6701) ;  /* 0x00000000000c7947 */ /* 0x000fea0003800000 */
.L_x_6704:
[----:B------:R-:W2:Y:S02]  /*463d0*/  LD.E R10, desc[UR8][R4.64] ;  /* 0x00000008040a7980 */ /* 0x000ea4000c101900 */
[----:B--2---:R-:W-:-:S05]  /*463e0*/  FADD R11, R13, R10 ;  /* 0x0000000a0d0b7221 */ /* 0x004fca0000000000 */
[----:B------:R0:W-:Y:S02]  /*463f0*/  ST.E desc[UR8][R4.64], R11 ;  /* 0x0000000b04007985 */ /* 0x0001e4000c101908 */
.L_x_6701:
[----:B------:R-:W-:Y:S05]  /*46400*/  BSYNC.RECONVERGENT B1 ;  /* 0x0000000000017941 */ /* 0x000fea0003800200 */
.L_x_6700:
[----:B0-----:R-:W-:-:S05]  /*46410*/  IMAD.WIDE R4, R16, 0x4, R8 ;  /* 0x0000000410047825 */ /* 0x001fca00078e0208 */
[----:B------:R0:W-:Y:S01]  /*46420*/  ATOM.E.ADD.F32.FTZ.RN.STRONG.GPU P0, RZ, desc[UR8][R4.64], R25 ;  /* 0x8000001904ff79a2 */ /* 0x0001e2000c10f308 */
[----:B------:R-:W-:Y:S04]  /*46430*/  BSSY.RECONVERGENT B1, `(.L_x_6706) ;  /* 0x0000015000017945 */ /* 0x000fe80003800200 */
[----:B0-----:R-:W-:Y:S05]  /*46440*/  @P0 BRA `(.L_x_6707) ;  /* 0x00000000004c0947 */ /* 0x001fea0003800000 */
[----:B------:R-:W0:Y:S02]  /*46450*/  QSPC.E.S P0, RZ, [R4] ;  /* 0x0000000004ff73aa */ /* 0x000e240000000500 */
[----:B0-----:R-:W-:Y:S05]  /*46460*/  @!P0 BRA `(.L_x_6708) ;  /* 0x0000000000188947 */ /* 0x001fea0003800000 */
[----:B------:R-:W-:-:S07]  /*46470*/  MOV R10, R4 ;  /* 0x00000004000a7202 */ /* 0x000fce0000000f00 */
.L_x_6709:
[----:B------:R-:W0:Y:S02]  /*46480*/  LDS R4, [R10] ;  /* 0x000000000a047984 */ /* 0x000e240000000800 */
[----:B0-----:R-:W-:-:S05]  /*46490*/  FADD R5, R25, R4 ;  /* 0x0000000419057221 */ /* 0x001fca0000000000 */
[----:B------:R-:W0:Y:S02]  /*464a0*/  ATOMS.CAST.SPIN P0, [R10], R4, R5 ;  /* 0x000000040a00758d */ /* 0x000e240001800005 */
[----:B0-----:R-:W-:Y:S05]  /*464b0*/  @!P0 BRA `(.L_x_6709) ;  /* 0xfffffffc00f08947 */ /* 0x001fea000383ffff */
[----:B------:R-:W-:Y:S05]  /*464c0*/  BRA `(.L_x_6707) ;  /* 0x00000000002c7947 */ /* 0x000fea0003800000 */
.L_x_6708:
[----:B------:R-:W0:Y:S02]  /*464d0*/  QSPC.E.D P0, RZ, [R4] ;  /* 0x0000000004ff73aa */ /* 0x000e240000000700 */
[----:B0-----:R-:W-:Y:S05]  /*464e0*/  @!P0 BRA `(.L_x_6710) ;  /* 0x0000000000188947 */ /* 0x001fea0003800000 */
.L_x_6711:
[----:B------:R-:W2:Y:S02]  /*464f0*/  LD.E R10, [R4] ;  /* 0x00000000040a7980 */ /* 0x000ea40000100900 */
[----:B--2---:R-:W-:-:S06]  /*46500*/  FADD R11, R25, R10 ;  /* 0x0000000a190b7221 */ /* 0x004fcc0000000000 */
[----:B------:R-:W2:Y:S02]  /*46510*/  ATOM.E.CAST.SPIN PT, R11, [R4], R10, R11 ;  /* 0x0000000a040b738b */ /* 0x000ea400019e010b */
[----:B--2---:R-:W-:-:S13]  /*46520*/  ISETP.EQ.U32.AND P0, PT, R11, 0x1, PT ;  /* 0x000000010b00780c */ /* 0x004fda0003f02070 */
[----:B------:R-:W-:Y:S05]  /*46530*/  @!P0 BRA `(.L_x_6711) ;  /* 0xfffffffc00ec8947 */ /* 0x000fea000383ffff */
[----:B------:R-:W-:Y:S05]  /*46540*/  BRA `(.L_x_6707) ;  /* 0x00000000000c7947 */ /* 0x000fea0003800000 */
.L_x_6710:
[----:B------:R-:W2:Y:S02]  /*46550*/  LD.E R10, desc[UR8][R4.64] ;  /* 0x00000008040a7980 */ /* 0x000ea4000c101900 */
[----:B--2---:R-:W-:-:S05]  /*46560*/  FADD R11, R25, R10 ;  /* 0x0000000a190b7221 */ /* 0x004fca0000000000 */
[----:B------:R0:W-:Y:S02]  /*46570*/  ST.E desc[UR8][R4.64], R11 ;  /* 0x0000000b04007985 */ /* 0x0001e4000c101908 */
.L_x_6707:
[----:B------:R-:W-:Y:S05]  /*46580*/  BSYNC.RECONVERGENT B1 ;  /* 0x0000000000017941 */ /* 0x000fea0003800200 */
.L_x_6706:
        /* <DEDUP_REMOVED lines=9> */
.L_x_6715:
[----:B------:R-:W0:Y:S02]  /*46620*/  LDS R4, [R3] ;  /* 0x0000000003047984 */ /* 0x000e240000000800 */
[----:B0-----:R-:W-:-:S05]  /*46630*/  FADD R5, R17, R4 ;  /* 0x0000000411057221 */ /* 0x001fca0000000000 */
[----:B------:R-:W0:Y:S02]  /*46640*/  ATOMS.CAST.SPIN P0, [R3], R4, R5 ;  /* 0x000000040300758d */ /* 0x000e240001800005 */
[----:B0-----:R-:W-:Y:S05]  /*46650*/  @!P0 BRA `(.L_x_6715) ;  /* 0xfffffffc00f08947 */ /* 0x001fea000383ffff */
[----:B------:R-:W-:Y:S05]  /*46660*/  BRA `(.L_x_6713) ;  /* 0x00000000002c7947 */ /* 0x000fea0003800000 */
.L_x_6714:
[----:B------:R-:W0:Y:S02]  /*46670*/  QSPC.E.D P0, RZ, [R4] ;  /* 0x0000000004ff73aa */ /* 0x000e240000000700 */
[----:B0-----:R-:W-:Y:S05]  /*46680*/  @!P0 BRA `(.L_x_6716) ;  /* 0x0000000000188947 */ /* 0x001fea0003800000 */
.L_x_6717:
[----:B------:R-:W2:Y:S02]  /*46690*/  LD.E R6, [R4] ;  /* 0x0000000004067980 */ /* 0x000ea40000100900 */
[----:B--2---:R-:W-:-:S06]  /*466a0*/  FADD R7, R17, R6 ;  /* 0x0000000611077221 */ /* 0x004fcc0000000000 */
[----:B------:R-:W2:Y:S02]  /*466b0*/  ATOM.E.CAST.SPIN PT, R7, [R4], R6, R7 ;  /* 0x000000060407738b */ /* 0x000ea400019e0107 */
[----:B--2---:R-:W-:-:S13]  /*466c0*/  ISETP.EQ.U32.AND P0, PT, R7, 0x1, PT ;  /* 0x000000010700780c */ /* 0x004fda0003f02070 */
[----:B------:R-:W-:Y:S05]  /*466d0*/  @!P0 BRA `(.L_x_6717) ;  /* 0xfffffffc00ec8947 */ /* 0x000fea000383ffff */
[----:B------:R-:W-:Y:S05]  /*466e0*/  BRA `(.L_x_6713) ;  /* 0x00000000000c7947 */ /* 0x000fea0003800000 */
.L_x_6716:
[----:B------:R-:W2:Y:S02]  /*466f0*/  LD.E R3, desc[UR8][R4.64] ;  /* 0x0000000804037980 */ /* 0x000ea4000c101900 */
[----:B--2---:R-:W-:-:S05]  /*46700*/  FADD R3, R17, R3 ;  /* 0x0000000311037221 */ /* 0x004fca0000000000 */
[----:B------:R0:W-:Y:S02]  /*46710*/  ST.E desc[UR8][R4.64], R3 ;  /* 0x0000000304007985 */ /* 0x0001e4000c101908 */
.L_x_6713:
[----:B------:R-:W-:Y:S05]  /*46720*/  BSYNC.RECONVERGENT B1 ;  /* 0x0000000000017941 */ /* 0x000fea0003800200 */
.L_x_6712:
[----:B0-----:R-:W-:-:S05]  /*46730*/  IMAD.WIDE R4, R28, 0x4, R8 ;  /* 0x000000041c047825 */ /* 0x001fca00078e0208 */
[----:B------:R0:W-:Y:S02]  /*46740*/  ATOM.E.ADD.F32.FTZ.RN.STRONG.GPU P0, RZ, desc[UR8][R4.64], R25 ;  /* 0x8000001904ff79a2 */ /* 0x0001e4000c10f308 */
[----:B0-----:R-:W-:Y:S05]  /*46750*/  @P0 BRA `(.L_x_5814) ;  /* 0x00000000004c0947 */ /* 0x001fea0003800000 */
[----:B------:R-:W0:Y:S02]  /*46760*/  QSPC.E.S P0, RZ, [R4] ;  /* 0x0000000004ff73aa */ /* 0x000e240000000500 */
[----:B0-----:R-:W-:Y:S05]  /*46770*/  @!P0 BRA `(.L_x_6718) ;  /* 0x0000000000188947 */ /* 0x001fea0003800000 */
[----:B------:R-:W-:-:S07]  /*46780*/  MOV R3, R4 ;  /* 0x0000000400037202 */ /* 0x000fce0000000f00 */
.L_x_6719:
[----:B------:R-:W0:Y:S02]  /*46790*/  LDS R4, [R3] ;  /* 0x0000000003047984 */ /* 0x000e240000000800 */
[----:B0-----:R-:W-:-:S05]  /*467a0*/  FADD R5, R25, R4 ;  /* 0x0000000419057221 */ /* 0x001fca0000000000 */
[----:B------:R-:W0:Y:S02]  /*467b0*/  ATOMS.CAST.SPIN P0, [R3], R4, R5 ;  /* 0x000000040300758d */ /* 0x000e240001800005 */
[----:B0-----:R-:W-:Y:S05]  /*467c0*/  @!P0 BRA `(.L_x_6719) ;  /* 0xfffffffc00f08947 */ /* 0x001fea000383ffff */
[----:B------:R-:W-:Y:S05]  /*467d0*/  BRA `(.L_x_5814) ;  /* 0x00000000002c7947 */ /* 0x000fea0003800000 */
.L_x_6718:
[----:B------:R-:W0:Y:S02]  /*467e0*/  QSPC.E.D P0, RZ, [R4] ;  /* 0x0000000004ff73aa */ /* 0x000e240000000700 */
[----:B0-----:R-:W-:Y:S05]  /*467f0*/  @!P0 BRA `(.L_x_6720) ;  /* 0x0000000000188947 */ /* 0x001fea0003800000 */
.L_x_6721:
[----:B------:R-:W2:Y:S02]  /*46800*/  LD.E R6, [R4] ;  /* 0x0000000004067980 */ /* 0x000ea40000100900 */
[----:B--2---:R-:W-:-:S06]  /*46810*/  FADD R7, R25, R6 ;  /* 0x0000000619077221 */ /* 0x004fcc0000000000 */
[----:B------:R-:W2:Y:S02]  /*46820*/  ATOM.E.CAST.SPIN PT, R7, [R4], R6, R7 ;  /* 0x000000060407738b */ /* 0x000ea400019e0107 */
[----:B--2---:R-:W-:-:S13]  /*46830*/  ISETP.EQ.U32.AND P0, PT, R7, 0x1, PT ;  /* 0x000000010700780c */ /* 0x004fda0003f02070 */
[----:B------:R-:W-:Y:S05]  /*46840*/  @!P0 BRA `(.L_x_6721) ;  /* 0xfffffffc00ec8947 */ /* 0x000fea000383ffff */
[----:B------:R-:W-:Y:S05]  /*46850*/  BRA `(.L_x_5814) ;  /* 0x00000000000c7947 */ /* 0x000fea0003800000 */
.L_x_6720:
[----:B------:R-:W2:Y:S02]  /*46860*/  LD.E R6, desc[UR8][R4.64] ;  /* 0x0000000804067980 */ /* 0x000ea4000c101900 */
[----:B--2---:R-:W-:-:S05]  /*46870*/  FADD R25, R25, R6 ;  /* 0x0000000619197221 */ /* 0x004fca0000000000 */
[----:B------:R2:W-:Y:S02]  /*46880*/  ST.E desc[UR8][R4.64], R25 ;  /* 0x0000001904007985 */ /* 0x0005e4000c101908 */
.L_x_5814:
[----:B------:R-:W-:Y:S05]  /*46890*/  BSYNC B0 ;  /* 0x0000000000007941 */ /* 0x000fea0003800000 */
.L_x_5813:
[----:B------:R-:W3:Y:S02]  /*468a0*/  LDC R3, c[0x0][0x3b8] ;  /* 0x0000ee00ff037b82 */ /* 0x000ee40000000800 */
[----:B---3--:R-:W-:-:S13]  /*468b0*/  FSETP.GEU.AND P0, PT, R3, 1.1920928955078125e-07, PT ;  /* 0x340000000300780b */ /* 0x008fda0003f0e000 */
[----:B------:R-:W-:Y:S05]  /*468c0*/  @!P0 EXIT ;  /* 0x000000000000894d */ /* 0x000fea0003800000 */
[----:B------:R-:W3:Y:S02]  /*468d0*/  LDCU UR4, c[0x0][0x394] ;  /* 0x00007280ff0477ac */ /* 0x000ee40008000800 */
[----:B---3--:R-:W-:Y:S01]  /*468e0*/  IMAD R10, R0, UR4, RZ ;  /* 0x00000004000a7c24 */ /* 0x008fe2000f8e02ff */
[----:B------:R-:W-:-:S04]  /*468f0*/  UMOV UR4, 0xffffffff ;  /* 0xffffffff00047882 */ /* 0x000fc80000000000 */
[----:B------:R3:W-:Y:S01]  /*46900*/  STL [R1+0x244], R10 ;  /* 0x0002440a01007387 */ /* 0x0007e20000100800 */
[----:B------:R-:W-:Y:S01]  /*46910*/  LEA R3, R10, R10, 0x1 ;  /* 0x0000000a0a037211 */ /* 0x000fe200078e08ff */
[----:B------:R-:W-:Y:S06]  /*46920*/  BRA.DIV UR4, `(.L_x_6722) ;  /* 0x0000043e04047947 */ /* 0x000fec000b800000 */
[----:B------:R-:W4:Y:S01]  /*46930*/  LDL R50, [R1+0xd8] ;  /* 0x0000d80001327983 */ /* 0x000f220000100800 */
[----:B-12---:R-:W1:Y:S03]  /*46940*/  LDC.64 R4, c[0x0][0x388] ;  /* 0x0000e200ff047b82 */ /* 0x006e660000000a00 */
[----:B------:R-:W2:Y:S04]  /*46950*/  LDL R53, [R1+0x94] ;  /* 0x0000940001357983 */ /* 0x000ea80000100800 */
[----:B------:R-:W1:Y:S01]  /*46960*/  LDL R6, [R1+0x244] ;  /* 0x0002440001067983 */ /* 0x000e620000100800 */
[----:B------:R-:W-:-:S03]  /*46970*/  NOP ;  /* 0x0000000000007918 */ /* 0x000fc60000000000 */
[----:B----4-:R-:W4:Y:S04]  /*46980*/  SHFL.IDX PT, R11, R50, RZ, 0x181f ;  /* 0x00181fff320b7589 */ /* 0x010f2800000e0000 */
[----:B--2---:R-:W0:Y:S01]  /*46990*/  SHFL.IDX PT, R54, R53, RZ, 0x181f ;  /* 0x00181fff35367589 */ /* 0x004e2200000e0000 */
[----:B-1----:R-:W-:-:S04]  /*469a0*/  IMAD.WIDE R4, R6, 0x4, R4 ;  /* 0x0000000406047825 */ /* 0x002fc800078e0204 */
[----:B------:R-:W-:Y:S01]  /*469b0*/  IMAD.WIDE R4, R6, 0x4, R4 ;  /* 0x0000000406047825 */ /* 0x000fe200078e0204 */
[----:B----4-:R-:W-:-:S05]  /*469c0*/  IADD3 R11, PT, PT, R2, R11, RZ ;  /* 0x0000000b020b7210 */ /* 0x010fca0007ffe0ff */
[----:B0-----:R-:W-:-:S04]  /*469d0*/  IMAD R7, R54, R0, R11 ;  /* 0x0000000036077224 */ /* 0x001fc800078e020b */
[----:B------:R-:W-:Y:S01]  /*469e0*/  IMAD.WIDE R6, R7, 0x4, R4 ;  /* 0x0000000407067825 */ /* 0x000fe200078e0204 */
[----:B------:R-:W0:Y:S03]  /*469f0*/  SHFL.IDX PT, R33, R50, 0x1, 0x181f ;  /* 0x00381f0032217f89 */ /* 0x000e2600000e0000 */
[C---:B------:R-:W-:Y:S01]  /*46a00*/  IMAD.WIDE R8, R0.reuse, 0x4, R6 ;  /* 0x0000000400087825 */ /* 0x040fe200078e0206 */
[----:B------:R-:W1:Y:S03]  /*46a10*/  SHFL.IDX PT, R54, R53, 0x1, 0x181f ;  /* 0x00381f0035367f89 */ /* 0x000e6600000e0000 */
[----:B---3--:R-:W-:-:S04]  /*46a20*/  IMAD.WIDE R10, R0, 0x4, R8 ;  /* 0x00000004000a7825 */ /* 0x008fc800078e0208 */
[----:B------:R-:W-:-:S04]  /*46a30*/  IMAD.WIDE R12, R0, 0x4, R10 ;  /* 0x00000004000c7825 */ /* 0x000fc800078e020a */
[----:B------:R-:W-:Y:S01]  /*46a40*/  IMAD.WIDE R14, R0, 0x4, R12 ;  /* 0x00000004000e7825 */ /* 0x000fe200078e020c */
[----:B0-----:R-:W-:-:S03]  /*46a50*/  IADD3 R33, PT, PT, R2, R33, RZ ;  /* 0x0000002102217210 */ /* 0x001fc60007ffe0ff */
[----:B------:R-:W-:-:S04]  /*46a60*/  IMAD.WIDE R16, R0, 0x4, R14 ;  /* 0x0000000400107825 */ /* 0x000fc800078e020e */
[----:B------:R-:W-:-:S04]  /*46a70*/  IMAD.WIDE R20, R3, 0x4, R8 ;  /* 0x0000000403147825 */ /* 0x000fc800078e0208 */
[----:B------:R-:W-:Y:S01]  /*46a80*/  IMAD.WIDE R18, R0, 0x4, R16 ;  /* 0x0000000400127825 */ /* 0x000fe200078e0210 */
[----:B------:R0:W2:Y:S03]  /*46a90*/  LDG.E.CONSTANT R40, desc[UR8][R20.64] ;  /* 0x0000000814287981 */ /* 0x0000a6000c1e9900 */
[----:B------:R-:W-:-:S04]  /*46aa0*/  IMAD.WIDE R22, R3, 0x4, R10 ;  /* 0x0000000403167825 */ /* 0x000fc800078e020a */
[----:B-1----:R-:W-:Y:S01]  /*46ab0*/  IMAD R33, R54, R0, R33 ;  /* 0x0000000036217224 */ /* 0x002fe200078e0221 */
[----:B------:R1:W3:Y:S01]  /*46ac0*/  LDG.E.CONSTANT R49, desc[UR8][R22.64] ;  /* 0x0000000816317981 */ /* 0x0002e2000c1e9900 */
[----:B-----5:R-:W-:-:S04]  /*46ad0*/  IMAD.WIDE R24, R3, 0x4, R12 ;  /* 0x0000000403187825 */ /* 0x020fc800078e020c */
[C---:B------:R-:W-:Y:S01]  /*46ae0*/  IMAD.WIDE R28, R3.reuse, 0x4, R14 ;  /* 0x00000004031c7825 */ /* 0x040fe200078e020e */
[----:B------:R4:W3:Y:S03]  /*46af0*/  LDG.E.CONSTANT R48, desc[UR8][R24.64] ;  /* 0x0000000818307981 */ /* 0x0008e6000c1e9900 */
[C---:B------:R-:W-:Y:S01]  /*46b00*/  IMAD.WIDE R30, R3.reuse, 0x4, R16 ;  /* 0x00000004031e7825 */ /* 0x040fe200078e0210 */
[----:B------:R4:W3:Y:S03]  /*46b10*/  LDG.E.CONSTANT R47, desc[UR8][R28.64] ;  /* 0x000000081c2f7981 */ /* 0x0008e6000c1e9900 */
[----:B------:R-:W-:Y:S01]  /*46b20*/  IMAD.WIDE R34, R3, 0x4, R18 ;  /* 0x0000000403227825 */ /* 0x000fe200078e0212 */
[----:B------:R4:W3:Y:S03]  /*46b30*/  LDG.E.CONSTANT R46, desc[UR8][R30.64] ;  /* 0x000000081e2e7981 */ /* 0x0008e6000c1e9900 */
[----:B0-----:R-:W-:Y:S01]  /*46b40*/  IMAD.WIDE R20, R33, 0x4, R4 ;  /* 0x0000000421147825 */ /* 0x001fe200078e0204 */
[----:B------:R0:W3:Y:S03]  /*46b50*/  LDG.E.CONSTANT R45, desc[UR8][R34.64] ;  /* 0x00000008222d7981 */ /* 0x0000e6000c1e9900 */
[----:B------:R-:W-:Y:S01]  /*46b60*/  IMAD.WIDE R32, R3, 0x4, R6 ;  /* 0x0000000403207825 */ /* 0x000fe200078e0206 */
[----:B------:R-:W0:Y:S04]  /*46b70*/  SHFL.IDX PT, R43, R50, 0x2, 0x181f ;  /* 0x00581f00322b7f89 */ /* 0x000e2800000e0000 */
[----:B------:R0:W3:Y:S01]  /*46b80*/  LDG.E.CONSTANT R44, desc[UR8][R32.64] ;  /* 0x00000008202c7981 */ /* 0x0000e2000c1e9900 */
[----:B-1----:R-:W-:-:S03]  /*46b90*/  IMAD.WIDE R22, R0, 0x4, R20 ;  /* 0x0000000400167825 */ /* 0x002fc600078e0214 */
[----:B------:R-:W1:Y:S01]  /*46ba0*/  SHFL.IDX PT, R42, R53, 0x2, 0x181f ;  /* 0x00581f00352a7f89 */ /* 0x000e6200000e0000 */
[----:B----4-:R-:W-:-:S03]  /*46bb0*/  IMAD.WIDE R24, R0, 0x4, R22 ;  /* 0x0000000400187825 */ /* 0x010fc600078e0216 */
[----:B------:R-:W-:Y:S04]  /*46bc0*/  STL [R1+0x288], R8 ;  /* 0x0002880801007387 */ /* 0x000fe80000100800 */
[----:B------:R-:W4:Y:S01]  /*46bd0*/  SHFL.IDX PT, R51, R50, 0x3, 0x181f ;  /* 0x00781f0032337f89 */ /* 0x000f2200000e0000 */
[----:B------:R-:W-:-:S03]  /*46be0*/  IMAD.WIDE R26, R0, 0x4, R24 ;  /* 0x00000004001a7825 */ /* 0x000fc600078e0218 */
[----:B------:R-:W-:Y:S01]  /*46bf0*/  SHFL.IDX PT, R61, R53, 0x4, 0x181f ;  /* 0x00981f00353d7f89 */ /* 0x000fe200000e0000 */
[----:B------:R-:W-:-:S03]  /*46c00*/  IMAD.WIDE R28, R0, 0x4, R26 ;  /* 0x00000004001c7825 */ /* 0x000fc600078e021a */
[----:B------:R1:W-:Y:S04]  /*46c10*/  STL [R1+0x284], R9 ;  /* 0x0002840901007387 */ /* 0x0003e80000100800 */
[----:B------:R-:W3:Y:S01]  /*46c20*/  LDG.E.CONSTANT R7, desc[UR8][R6.64] ;  /* 0x0000000806077981 */ /* 0x000ee2000c1e9900 */
[----:B------:R-:W-:-:S04]  /*46c30*/  IMAD.WIDE R30, R0, 0x4, R28 ;  /* 0x00000004001e7825 */ /* 0x000fc800078e021c */
[----:B0-----:R-:W-:-:S04]  /*46c40*/  IMAD.WIDE R34, R3, 0x4, R22 ;  /* 0x0000000403227825 */ /* 0x001fc800078e0216 */
[----:B-1----:R-:W-:-:S04]  /*46c50*/  IMAD.WIDE R8, R0, 0x4, R18 ;  /* 0x0000000400087825 */ /* 0x002fc800078e0212 */
[----:B------:R-:W-:Y:S01]  /*46c60*/  IMAD.WIDE R32, R0, 0x4, R30 ;  /* 0x0000000400207825 */ /* 0x000fe200078e021e */
[----:B------:R0:W-:Y:S03]  /*46c70*/  STL.64 [R1+0x290], R10 ;  /* 0x0002900a01007387 */ /* 0x0001e60000100a00 */
[C---:B------:R-:W-:Y:S01]  /*46c80*/  IMAD.WIDE R38, R3.reuse, 0x4, R8 ;  /* 0x0000000403267825 */ /* 0x040fe200078e0208 */
[----:B------:R1:W-:Y:S03]  /*46c90*/  STL.64 [R1+0x28], R8 ;  /* 0x0000280801007387 */ /* 0x0003e60000100a00 */
[----:B------:R-:W-:Y:S01]  /*46ca0*/  IMAD.WIDE R36, R3, 0x4, R24 ;  /* 0x0000000403247825 */ /* 0x000fe200078e0218 */
[----:B------:R-:W-:Y:S01]  /*46cb0*/  IADD3 R43, PT, PT, R2, R43, RZ ;  /* 0x0000002b022b7210 */ /* 0x000fe20007ffe0ff */
[----:B0-----:R0:W3:Y:S02]  /*46cc0*/  LDG.E.CONSTANT R11, desc[UR8][R34.64] ;  /* 0x00000008220b7981 */ /* 0x0010e4000c1e9900 */
[----:B-1----:R-:W-:-:S02]  /*46cd0*/  IMAD.WIDE R8, R0, 0x4, R32 ;  /* 0x0000000400087825 */ /* 0x002fc400078e0220 */
[----:B------:R1:W3:Y:S04]  /*46ce0*/  LDG.E.CONSTANT R60, desc[UR8][R36.64] ;  /* 0x00000008243c7981 */ /* 0x0002e8000c1e9900 */
[----:B------:R-:W3:Y:S01]  /*46cf0*/  LDG.E.CONSTANT R10, desc[UR8][R38.64] ;  /* 0x00000008260a7981 */ /* 0x000ee2000c1e9900 */
[----:B0-----:R-:W-:-:S05]  /*46d00*/  IMAD.WIDE R34, R3, 0x4, R28 ;  /* 0x0000000403227825 */ /* 0x001fca00078e021c */
[----:B------:R0:W3:Y:S01]  /*46d10*/  LDG.E.CONSTANT R54, desc[UR8][R34.64] ;  /* 0x0000000822367981 */ /* 0x0000e2000c1e9900 */
[----:B-1----:R-:W-:-:S04]  /*46d20*/  IMAD.WIDE R36, R3, 0x4, R30 ;  /* 0x0000000403247825 */ /* 0x002fc800078e021e */
[----:B------:R-:W-:Y:S01]  /*46d30*/  IMAD R43, R42, R0, R43 ;  /* 0x000000002a2b7224 */ /* 0x000fe200078e022b */
[----:B------:R1:W3:Y:S01]  /*46d40*/  LDG.E.CONSTANT R59, desc[UR8][R36.64] ;  /* 0x00000008243b7981 */ /* 0x0002e2000c1e9900 */
[----:B0-----:R-:W-:-:S05]  /*46d50*/  IMAD.WIDE R34, R3, 0x4, R8 ;  /* 0x0000000403227825 */ /* 0x001fca00078e0208 */
[----:B------:R0:W3:Y:S01]  /*46d60*/  LDG.E.CONSTANT R56, desc[UR8][R34.64] ;  /* 0x0000000822387981 */ /* 0x0000e2000c1e9900 */
[C---:B-1----:R-:W-:Y:S01]  /*46d70*/  IMAD.WIDE R36, R3.reuse, 0x4, R20 ;  /* 0x0000000403247825 */ /* 0x042fe200078e0214 */
[----:B----4-:R-:W-:Y:S02]  /*46d80*/  IADD3 R51, PT, PT, R2, R51, RZ ;  /* 0x0000003302337210 */ /* 0x010fe40007ffe0ff */
[----:B------:R-:W4:Y:S01]  /*46d90*/  LDG.E.CONSTANT R21, desc[UR8][R20.64] ;  /* 0x0000000814157981 */ /* 0x000f22000c1e9900 */
[----:B------:R-:W-:-:S03]  /*46da0*/  IMAD.WIDE R38, R3, 0x4, R26 ;  /* 0x0000000403267825 */ /* 0x000fc600078e021a */
[----:B------:R1:W4:Y:S01]  /*46db0*/  LDG.E.CONSTANT R55, desc[UR8][R36.64] ;  /* 0x0000000824377981 */ /* 0x000322000c1e9900 */
[----:B0-----:R-:W-:-:S03]  /*46dc0*/  IMAD.WIDE R34, R43, 0x4, R4 ;  /* 0x000000042b227825 */ /* 0x001fc600078e0204 */
[----:B------:R0:W4:Y:S01]  /*46dd0*/  LDG.E.CONSTANT R58, desc[UR8][R38.64] ;  /* 0x00000008263a7981 */ /* 0x000122000c1e9900 */
[----:B-1----:R-:W-:-:S03]  /*46de0*/  IMAD.WIDE R36, R0, 0x4, R34 ;  /* 0x0000000400247825 */ /* 0x002fc600078e0222 */
[----:B--2---:R1:W-:Y:S04]  /*46df0*/  STL [R1+0x7c], R40 ;  /* 0x00007c2801007387 */ /* 0x0043e80000100800 */
[----:B---3--:R-:W-:Y:S01]  /*46e00*/  STL [R1+0x78], R49 ;  /* 0x0000783101007387 */ /* 0x008fe20000100800 */
[----:B-1----:R-:W-:-:S03]  /*46e10*/  IMAD.WIDE R40, R3, 0x4, R32 ;  /* 0x0000000403287825 */ /* 0x002fc600078e0220 */
[----:B------:R-:W-:Y:S04]  /*46e20*/  STL [R1+0x74], R48 ;  /* 0x0000743001007387 */ /* 0x000fe80000100800 */
[----:B------:R-:W-:Y:S04]  /*46e30*/  STL.64 [R1+0x20], R8 ;  /* 0x0000200801007387 */ /* 0x000fe80000100a00 */
[----:B------:R-:W-:Y:S04]  /*46e40*/  STL [R1+0x6c], R47 ;  /* 0x00006c2f01007387 */ /* 0x000fe80000100800 */
[----:B------:R-:W-:Y:S04]  /*46e50*/  STL [R1+0x54], R46 ;  /* 0x0000542e01007387 */ /* 0x000fe80000100800 */
[----:B------:R-:W-:Y:S04]  /*46e60*/  STL [R1+0x50], R45 ;  /* 0x0000502d01007387 */ /* 0x000fe80000100800 */
[----:B------:R1:W-:Y:S04]  /*46e70*/  STL [R1+0x80], R44 ;  /* 0x0000802c01007387 */ /* 0x0003e80000100800 */
[----:B------:R2:W3:Y:S01]  /*46e80*/  LDG.E.CONSTANT R52, desc[UR8][R40.64] ;  /* 0x0000000828347981 */ /* 0x0004e2000c1e9900 */
[----:B-1----:R-:W-:-:S05]  /*46e90*/  IMAD.WIDE R44, R3, 0x4, R36 ;  /* 0x00000004032c7825 */ /* 0x002fca00078e0224 */
[----:B------:R1:W3:Y:S01]  /*46ea0*/  LDG.E.CONSTANT R57, desc[UR8][R44.64] ;  /* 0x000000082c397981 */ /* 0x0002e2000c1e9900 */
[----:B0-----:R-:W-:-:S03]  /*46eb0*/  IMAD.WIDE R38, R0, 0x4, R36 ;  /* 0x0000000400267825 */ /* 0x001fc600078e0224 */
[----:B------:R-:W0:Y:S01]  /*46ec0*/  SHFL.IDX PT, R8, R53, 0x3, 0x181f ;  /* 0x00781f0035087f89 */ /* 0x000e2200000e0000 */
[----:B--2---:R-:W-:-:S03]  /*46ed0*/  IMAD.WIDE R40, R0, 0x4, R38 ;  /* 0x0000000400287825 */ /* 0x004fc600078e0226 */
[----:B------:R-:W2:Y:S04]  /*46ee0*/  SHFL.IDX PT, R9, R50, 0x4, 0x181f ;  /* 0x00981f0032097f89 */ /* 0x000ea800000e0000 */
[----:B------:R-:W2:Y:S01]  /*46ef0*/  LDG.E.CONSTANT R36, desc[UR8][R36.64] ;  /* 0x0000000824247981 */ /* 0x000ea2000c1e9900 */
[----:B------:R-:W-:-:S04]  /*46f00*/  IMAD.WIDE R42, R0, 0x4, R40 ;  /* 0x00000004002a7825 */ /* 0x000fc800078e0228 */
[----:B------:R-:W-:-:S04]  /*46f10*/  IMAD.WIDE R46, R3, 0x4, R40 ;  /* 0x00000004032e7825 */ /* 0x000fc800078e0228 */
[----:B-1----:R-:W-:-:S04]  /*46f20*/  IMAD.WIDE R44, R0, 0x4, R42 ;  /* 0x00000004002c7825 */ /* 0x002fc800078e022a */
[----:B------:R-:W-:Y:S02]  /*46f30*/  IMAD.WIDE R48, R3, 0x4, R38 ;  /* 0x0000000403307825 */ /* 0x000fe400078e0226 */
[----:B------:R-:W2:Y:S04]  /*46f40*/  LDG.E.CONSTANT R39, desc[UR8][R38.64] ;  /* 0x0000000826277981 */ /* 0x000ea8000c1e9900 */
[----:B------:R-:W-:Y:S04]  /*46f50*/  STL [R1+0x44], R10 ;  /* 0x0000440a01007387 */ /* 0x000fe80000100800 */
[----:B------:R1:W-:Y:S04]  /*46f60*/  STL [R1+0x90], R11 ;  /* 0x0000900b01007387 */ /* 0x0003e80000100800 */
[----:B------:R-:W-:Y:S04]  /*46f70*/  STL [R1+0x8c], R60 ;  /* 0x00008c3c01007387 */ /* 0x000fe80000100800 */
[----:B------:R-:W-:Y:S04]  /*46f80*/  STL [R1+0x88], R59 ;  /* 0x0000883b01007387 */ /* 0x000fe80000100800 */
[----:B-1----:R1:W2:Y:S04]  /*46f90*/  LDG.E.CONSTANT R11, desc[UR8][R46.64] ;  /* 0x000000082e0b7981 */ /* 0x0022a8000c1e9900 */
[----:B------:R0:W2:Y:S01]  /*46fa0*/  LDG.E.CONSTANT R10, desc[UR8][R48.64] ;  /* 0x00000008300a7981 */ /* 0x0000a2000c1e9900 */
[----:B-1----:R-:W-:-:S04]  /*46fb0*/  IMAD.WIDE R46, R0, 0x4, R44 ;  /* 0x00000004002e7825 */ /* 0x002fc800078e022c */
[C---:B0-----:R-:W-:Y:S01]  /*46fc0*/  IMAD.WIDE R48, R3.reuse, 0x4, R44 ;  /* 0x0000000403307825 */ /* 0x041fe200078e022c */
[----:B----4-:R-:W-:Y:S05]  /*46fd0*/  STL [R1+0x84], R58 ;  /* 0x0000843a01007387 */ /* 0x010fea0000100800 */
[----:B------:R-:W4:Y:S04]  /*46fe0*/  LDG.E.CONSTANT R48, desc[UR8][R48.64] ;  /* 0x0000000830307981 */ /* 0x000f28000c1e9900 */
[----:B---3--:R-:W-:Y:S04]  /*46ff0*/  STL [R1+0x60], R52 ;  /* 0x0000603401007387 */ /* 0x008fe80000100800 */
[----:B------:R-:W-:Y:S04]  /*47000*/  STL [R1+0x68], R55 ;  /* 0x0000683701007387 */ /* 0x000fe80000100800 */
[----:B------:R0:W-:Y:S04]  /*47010*/  STL [R1+0x64], R54 ;  /* 0x0000643601007387 */ /* 0x0001e80000100800 */
[----:B------:R-:W-:Y:S04]  /*47020*/  STL [R1+0x70], R57 ;  /* 0x0000703901007387 */ /* 0x000fe80000100800 */
[----:B------:R1:W-:Y:S01]  /*47030*/  STL [R1+0x5c], R56 ;  /* 0x00005c3801007387 */ /* 0x0003e20000100800 */
[----:B0-----:R-:W-:-:S05]  /*47040*/  IMAD.WIDE R54, R3, 0x4, R42 ;  /* 0x0000000403367825 */ /* 0x001fca00078e022a */
[----:B------:R0:W3:Y:S01]  /*47050*/  LDG.E.CONSTANT R49, desc[UR8][R54.64] ;  /* 0x0000000836317981 */ /* 0x0000e2000c1e9900 */
[----:B-1----:R-:W-:-:S06]  /*47060*/  IMAD.WIDE R56, R3, 0x4, R46 ;  /* 0x0000000403387825 */ /* 0x002fcc00078e022e */
[----:B------:R-:W4:Y:S01]  /*47070*/  LDG.E.CONSTANT R57, desc[UR8][R56.64] ;  /* 0x0000000838397981 */ /* 0x000f22000c1e9900 */
[----:B0-----:R-:W-:-:S04]  /*47080*/  IMAD.WIDE R54, R0, 0x4, R46 ;  /* 0x0000000400367825 */ /* 0x001fc800078e022e */
[----:B------:R-:W-:Y:S02]  /*47090*/  IMAD R51, R8, R0, R51 ;  /* 0x0000000008337224 */ /* 0x000fe400078e0233 */
[----:B------:R-:W-:Y:S01]  /*470a0*/  IMAD.WIDE R54, R3, 0x4, R54 ;  /* 0x0000000403367825 */ /* 0x000fe200078e0236 */
[----:B--2---:R-:W-:Y:S04]  /*470b0*/  STL [R1+0x4c], R11 ;  /* 0x00004c0b01007387 */ /* 0x004fe80000100800 */
[----:B------:R0:W-:Y:S02]  /*470c0*/  STL [R1+0x58], R10 ;  /* 0x0000580a01007387 */ /* 0x0001e40000100800 */
[----:B0-----:R-:W-:-:S05]  /*470d0*/  IMAD.WIDE R10, R0, 0x4, R46 ;  /* 0x00000004000a7825 */ /* 0x001fca00078e022e */
[----:B------:R0:W-:Y:S04]  /*470e0*/  STL.64 [R1+0x18], R10 ;  /* 0x0000180a01007387 */ /* 0x0001e80000100a00 */
[----:B0-----:R-:W2:Y:S04]  /*470f0*/  LDL.LU.64 R10, [R1+0x290] ;  /* 0x00029000010a7983 */ /* 0x001ea80000300a00 */
[----:B---3--:R-:W-:Y:S04]  /*47100*/  STL [R1+0x40], R49 ;  /* 0x0000403101007387 */ /* 0x008fe80000100800 */
[----:B----4-:R-:W-:Y:S04]  /*47110*/  STL [R1+0x48], R48 ;  /* 0x0000483001007387 */ /* 0x010fe80000100800 */
[----:B------:R-:W3:Y:S04]  /*47120*/  LDL.LU R8, [R1+0x288] ;  /* 0x0002880001087983 */ /* 0x000ee80000300800 */
[----:B------:R0:W-:Y:S04]  /*47130*/  STL [R1+0x3c], R57 ;  /* 0x00003c3901007387 */ /* 0x0001e80000100800 */
[----:B0-----:R0:W4:Y:S02]  /*47140*/  LDG.E.CONSTANT R57, desc[UR8][R54.64] ;  /* 0x0000000836397981 */ /* 0x001124000c1e9900 */
[----:B0-----:R-:W-:-:S02]  /*47150*/  IADD3 R55, PT, PT, R2, R9, RZ ;  /* 0x0000000902377210 */ /* 0x001fc40007ffe0ff */
[----:B------:R-:W3:Y:S04]  /*47160*/  LDL.LU R9, [R1+0x284] ;  /* 0x0002840001097983 */ /* 0x000ee80000300800 */
[----:B------:R-:W0:Y:S04]  /*47170*/  SHFL.IDX PT, R60, R50, 0x5, 0x181f ;  /* 0x00b81f00323c7f89 */ /* 0x000e2800000e0000 */
[----:B------:R-:W1:Y:S04]  /*47180*/  SHFL.IDX PT, R58, R50, 0x6, 0x181f ;  /* 0x00d81f00323a7f89 */ /* 0x000e6800000e0000 */
[----:B------:R-:W1:Y:S04]  /*47190*/  SHFL.IDX PT, R50, R50, 0x7, 0x181f ;  /* 0x00f81f0032327f89 */ /* 0x000e6800000e0000 */
[----:B------:R-:W2:Y:S04]  /*471a0*/  SHFL.IDX PT, R59, R53, 0x5, 0x181f ;  /* 0x00b81f00353b7f89 */ /* 0x000ea800000e0000 */
[----:B------:R-:W2:Y:S04]  /*471b0*/  SHFL.IDX PT, R52, R53, 0x6, 0x181f ;  /* 0x00d81f0035347f89 */ /* 0x000ea800000e0000 */
[----:B------:R-:W2:Y:S01]  /*471c0*/  SHFL.IDX PT, R53, R53, 0x7, 0x181f ;  /* 0x00f81f0035357f89 */ /* 0x000ea200000e0000 */
[----:B------:R-:W-:Y:S01]  /*471d0*/  IMAD.WIDE R48, R3, 0x4, R34 ;  /* 0x0000000403307825 */ /* 0x000fe200078e0222 */
[----:B0-----:R-:W-:-:S03]  /*471e0*/  IADD3 R54, PT, PT, R2, R60, RZ ;  /* 0x0000003c02367210 */ /* 0x001fc60007ffe0ff */
[----:B------:R-:W-:Y:S01]  /*471f0*/  IMAD R55, R61, R0, R55 ;  /* 0x000000003d377224 */ /* 0x000fe200078e0237 */
[----:B------:R0:W4:Y:S01]  /*47200*/  LDG.E.CONSTANT R56, desc[UR8][R48.64] ;  /* 0x0000000830387981 */ /* 0x000122000c1e9900 */
[----:B-1----:R-:W-:-:S03]  /*47210*/  IADD3 R58, PT, PT, R2, R58, RZ ;  /* 0x0000003a023a7210 */ /* 0x002fc60007ffe0ff */
[----:B------:R-:W4:Y:S01]  /*47220*/  LDG.E.CONSTANT R35, desc[UR8][R34.64] ;  /* 0x0000000822237981 */ /* 0x000f22000c1e9900 */
[----:B------:R-:W-:Y:S01]  /*47230*/  IADD3 R60, PT, PT, R2, R50, RZ ;  /* 0x00000032023c7210 */ /* 0x000fe20007ffe0ff */
[----:B--2---:R-:W-:Y:S02]  /*47240*/  IMAD R54, R59, R0, R54 ;  /* 0x000000003b367224 */ /* 0x004fe400078e0236 */
[----:B0-----:R-:W-:-:S04]  /*47250*/  IMAD.WIDE R48, R51, 0x4, R4 ;  /* 0x0000000433307825 */ /* 0x001fc800078e0204 */
[-C--:B------:R-:W-:Y:S02]  /*47260*/  IMAD R58, R52, R0.reuse, R58 ;  /* 0x00000000343a7224 */ /* 0x080fe400078e023a */
[----:B------:R-:W-:Y:S02]  /*47270*/  IMAD R60, R53, R0, R60 ;  /* 0x00000000353c7224 */ /* 0x000fe400078e023c */
[--C-:B------:R-:W-:Y:S01]  /*47280*/  IMAD.WIDE R52, R55, 0x4, R4.reuse ;  /* 0x0000000437347825 */ /* 0x100fe200078e0204 */
[----:B------:R0:W-:Y:S03]  /*47290*/  STL [R1+0x248], R2 ;  /* 0x0002480201007387 */ /* 0x0001e60000100800 */
[----:B------:R-:W-:-:S04]  /*472a0*/  IMAD.WIDE R54, R54, 0x4, R4 ;  /* 0x0000000436367825 */ /* 0x000fc800078e0204 */
[--C-:B------:R-:W-:Y:S01]  /*472b0*/  IMAD.WIDE R58, R58, 0x4, R4.reuse ;  /* 0x000000043a3a7825 */ /* 0x100fe200078e0204 */
[----:B0-----:R-:W2:Y:S03]  /*472c0*/  LDG.E.CONSTANT R2, desc[UR8][R22.64] ;  /* 0x0000000816027981 */ /* 0x001ea6000c1e9900 */
[----:B------:R-:W-:Y:S02]  /*472d0*/  IMAD.WIDE R4, R60, 0x4, R4 ;  /* 0x000000043c047825 */ /* 0x000fe400078e0204 */
[----:B------:R0:W2:Y:S04]  /*472e0*/  LDG.E.CONSTANT R60, desc[UR8][R48.64] ;  /* 0x00000008303c7981 */ /* 0x0000a8000c1e9900 */
[----:B---3--:R1:W3:Y:S01]  /*472f0*/  LDG.E.CONSTANT R61, desc[UR8][R8.64] ;  /* 0x00000008083d7981 */ /* 0x0082e2000c1e9900 */
[----:B------:R-:W-:-:S03]  /*47300*/  IMAD.WIDE R50, R0, 0x4, R48 ;  /* 0x0000000400327825 */ /* 0x000fc600078e0230 */
[----:B----4-:R-:W-:Y:S01]  /*47310*/  STL [R1+0x34], R57 ;  /* 0x0000343901007387 */ /* 0x010fe20000100800 */
[----:B0-----:R-:W-:-:S04]  /*47320*/  IMAD.WIDE R48, R3, 0x4, R48 ;  /* 0x0000000403307825 */ /* 0x001fc800078e0230 */
[C---:B-1----:R-:W-:Y:S01]  /*47330*/  IMAD.WIDE R8, R3.reuse, 0x4, R52 ;  /* 0x0000000403087825 */ /* 0x042fe200078e0234 */
[----:B------:R-:W4:Y:S03]  /*47340*/  LDG.E.CONSTANT R37, desc[UR8][R48.64] ;  /* 0x0000000830257981 */ /* 0x000f26000c1e9900 */
[----:B------:R-:W-:Y:S01]  /*47350*/  IMAD.WIDE R22, R3, 0x4, R58 ;  /* 0x0000000403167825 */ /* 0x000fe200078e023a */
[----:B------:R-:W4:Y:S04]  /*47360*/  LDG.E.CONSTANT R34, desc[UR8][R8.64] ;  /* 0x0000000808227981 */ /* 0x000f28000c1e9900 */
[----:B------:R0:W-:Y:S04]  /*47370*/  STL [R1+0x38], R56 ;  /* 0x0000383801007387 */ /* 0x0001e80000100800 */
[----:B------:R-:W-:Y:S04]  /*47380*/  STL.64 [R1+0x98], R4 ;  /* 0x0000980401007387 */ /* 0x000fe80000100a00 */
[----:B------:R-:W-:Y:S04]  /*47390*/  STL [R1+0x140], R7 ;  /* 0x0001400701007387 */ /* 0x000fe80000100800 */
[----:B------:R1:W-:Y:S01]  /*473a0*/  STL [R1+0x1b0], R21 ;  /* 0x0001b01501007387 */ /* 0x0003e20000100800 */
[----:B0-----:R-:W-:-:S03]  /*473b0*/  IMAD.WIDE R56, R0, 0x4, R50 ;  /* 0x0000000400387825 */ /* 0x001fc600078e0232 */
[----:B------:R0:W-:Y:S01]  /*473c0*/  STL [R1+0x1e4], R35 ;  /* 0x0001e42301007387 */ /* 0x0001e20000100800 */
[----:B-1----:R-:W-:-:S03]  /*473d0*/  IMAD.WIDE R20, R3, 0x4, R54 ;  /* 0x0000000403147825 */ /* 0x002fc600078e0236 */
[----:B0-----:R0:W4:Y:S02]  /*473e0*/  LDG.E.CONSTANT R35, desc[UR8][R50.64] ;  /* 0x0000000832237981 */ /* 0x001124000c1e9900 */
[----:B0-----:R-:W-:Y:S02]  /*473f0*/  IMAD.WIDE R50, R3, 0x4, R50 ;  /* 0x0000000403327825 */ /* 0x001fe400078e0232 */
[----:B---3--:R0:W-:Y:S04]  /*47400*/  STL [R1+0x14c], R61 ;  /* 0x00014c3d01007387 */ /* 0x0081e80000100800 */
[----:B--2---:R1:W-:Y:S04]  /*47410*/  STL [R1+0x20c], R60 ;  /* 0x00020c3c01007387 */ /* 0x0043e80000100800 */
[----:B------:R2:W-:Y:S04]  /*47420*/  STL [R1+0x1ac], R2 ;  /* 0x0001ac0201007387 */ /* 0x0005e80000100800 */
[----:B0-----:R0:W3:Y:S04]  /*47430*/  LDG.E.CONSTANT R61, desc[UR8][R20.64] ;  /* 0x00000008143d7981 */ /* 0x0010e8000c1e9900 */
[----:B-1----:R-:W3:Y:S04]  /*47440*/  LDG.E.CONSTANT R60, desc[UR8][R22.64] ;  /* 0x00000008163c7981 */ /* 0x002ee8000c1e9900 */
[----:B--2---:R-:W2:Y:S01]  /*47450*/  LDG.E.CONSTANT R2, desc[UR8][R50.64] ;  /* 0x0000000832027981 */ /* 0x004ea2000c1e9900 */
[----:B------:R-:W-:-:S04]  /*47460*/  IMAD.WIDE R4, R0, 0x4, R56 ;  /* 0x0000000400047825 */ /* 0x000fc800078e0238 */
[C---:B0-----:R-:W-:Y:S01]  /*47470*/  IMAD.WIDE R20, R3.reuse, 0x4, R56 ;  /* 0x0000000403147825 */ /* 0x041fe200078e0238 */
[----:B----4-:R-:W-:Y:S04]  /*47480*/  STL [R1+0x10], R37 ;  /* 0x0000102501007387 */ /* 0x010fe80000100800 */
[----:B------:R0:W4:Y:S01]  /*47490*/  LDG.E.CONSTANT R50, desc[UR8][R20.64] ;  /* 0x0000000814327981 */ /* 0x000122000c1e9900 */
[----:B------:R-:W-:-:S03]  /*474a0*/  IMAD.WIDE R48, R3, 0x4, R4 ;  /* 0x0000000403307825 */ /* 0x000fc600078e0204 */
[----:B------:R-:W-:Y:S04]  /*474b0*/  STL [R1+0x1dc], R36 ;  /* 0x0001dc2401007387 */ /* 0x000fe80000100800 */
[----:B------:R-:W-:Y:S04]  /*474c0*/  STL [R1+0x200], R35 ;  /* 0x0002002301007387 */ /* 0x000fe80000100800 */
[----:B------:R-:W-:Y:S04]  /*474d0*/  STL [R1+0x4], R34 ;  /* 0x0000042201007387 */ /* 0x000fe80000100800 */
[----:B---3--:R1:W-:Y:S04]  /*474e0*/  STL [R1+0x14], R61 ;  /* 0x0000143d01007387 */ /* 0x0083e80000100800 */
[----:B------:R-:W-:Y:S04]  /*474f0*/  STL [R1+0x30], R60 ;  /* 0x0000303c01007387 */ /* 0x000fe80000100800 */
[----:B--2---:R2:W-:Y:S04]  /*47500*/  STL [R1+0x8], R2 ;  /* 0x0000080201007387 */ /* 0x0045e80000100800 */
[----:B-1----:R-:W3:Y:S04]  /*47510*/  LDG.E.CONSTANT R61, desc[UR8][R48.64] ;  /* 0x00000008303d7981 */ /* 0x002ee8000c1e9900 */
[----:B--2---:R-:W2:Y:S04]  /*47520*/  LDG.E.CONSTANT R2, desc[UR8][R58.64] ;  /* 0x000000083a027981 */ /* 0x004ea8000c1e9900 */
[----:B------:R-:W3:Y:S04]  /*47530*/  LDG.E.CONSTANT R49, desc[UR8][R54.64] ;  /* 0x0000000836317981 */ /* 0x000ee8000c1e9900 */
[----:B------:R-:W2:Y:S01]  /*47540*/  LDG.E.CONSTANT R48, desc[UR8][R52.64] ;  /* 0x0000000834307981 */ /* 0x000ea2000c1e9900 */
[----:B------:R-:W-:-:S04]  /*47550*/  IMAD.WIDE R6, R0, 0x4, R4 ;  /* 0x0000000400067825 */ /* 0x000fc800078e0204 */
[----:B------:R-:W-:-:S04]  /*47560*/  IMAD.WIDE R8, R0, 0x4, R6 ;  /* 0x0000000400087825 */ /* 0x000fc800078e0206 */
[----:B------:R-:W-:-:S04]  /*47570*/  IMAD.WIDE R22, R0, 0x4, R8 ;  /* 0x0000000400167825 */ /* 0x000fc800078e0208 */
[C---:B0-----:R-:W-:Y:S01]  /*47580*/  IMAD.WIDE R20, R3.reuse, 0x4, R22 ;  /* 0x0000000403147825 */ /* 0x041fe200078e0216 */
[----:B----4-:R0:W-:Y:S05]  /*47590*/  STL [R1], R50 ;  /* 0x0000003201007387 */ /* 0x0101ea0000100800 */
[----:B------:R-:W4:Y:S04]  /*475a0*/  LDG.E.CONSTANT R20, desc[UR8][R20.64] ;  /* 0x0000000814147981 */ /* 0x000f28000c1e9900 */
[----:B0-----:R-:W4:Y:S04]  /*475b0*/  LDG.E.CONSTANT R50, desc[UR8][R24.64] ;  /* 0x0000000818327981 */ /* 0x001f28000c1e9900 */
[----:B------:R-:W4:Y:S04]  /*475c0*/  LDG.E.CONSTANT R21, desc[UR8][R10.64] ;  /* 0x000000080a157981 */ /* 0x000f28000c1e9900 */
[----:B---3--:R-:W-:Y:S04]  /*475d0*/  STL [R1+0x228], R49 ;  /* 0x0002283101007387 */ /* 0x008fe80000100800 */
[----:B--2---:R-:W-:Y:S04]  /*475e0*/  STL [R1+0x214], R48 ;  /* 0x0002143001007387 */ /* 0x004fe80000100800 */
[----:B------:R0:W-:Y:S04]  /*475f0*/  STL [R1+0x1a8], R2 ;  /* 0x0001a80201007387 */ /* 0x0001e80000100800 */
[----:B0-----:R-:W2:Y:S01]  /*47600*/  LDG.E.CONSTANT R2, desc[UR8][R56.64] ;  /* 0x0000000838027981 */ /* 0x001ea2000c1e9900 */
[----:B------:R-:W-:-:S04]  /*47610*/  IMAD.WIDE R34, R3, 0x4, R8 ;  /* 0x0000000403227825 */ /* 0x000fc800078e0208 */
[C---:B------:R-:W-:Y:S01]  /*47620*/  IMAD.WIDE R36, R3.reuse, 0x4, R6 ;  /* 0x0000000403247825 */ /* 0x040fe200078e0206 */
[----:B------:R0:W3:Y:S03]  /*47630*/  LDG.E.CONSTANT R51, desc[UR8][R34.64] ;  /* 0x0000000822337981 */ /* 0x0000e6000c1e9900 */
[C---:B------:R-:W-:Y:S01]  /*47640*/  IMAD.WIDE R58, R0.reuse, 0x4, R58 ;  /* 0x00000004003a7825 */ /* 0x040fe200078e023a */
[----:B------:R1:W3:Y:S03]  /*47650*/  LDG.E.CONSTANT R60, desc[UR8][R36.64] ;  /* 0x00000008243c7981 */ /* 0x0002e6000c1e9900 */
[C---:B------:R-:W-:Y:S01]  /*47660*/  IMAD.WIDE R54, R0.reuse, 0x4, R54 ;  /* 0x0000000400367825 */ /* 0x040fe200078e0236 */
[----:B------:R-:W3:Y:S03]  /*47670*/  LDG.E.CONSTANT R56, desc[UR8][R12.64] ;  /* 0x000000080c387981 */ /* 0x000ee6000c1e9900 */
[C---:B0-----:R-:W-:Y:S01]  /*47680*/  IMAD.WIDE R34, R0.reuse, 0x4, R22 ;  /* 0x0000000400227825 */ /* 0x041fe200078e0216 */
[----:B------:R-:W3:Y:S03]  /*47690*/  LDG.E.CONSTANT R57, desc[UR8][R58.64] ;  /* 0x000000083a397981 */ /* 0x000ee6000c1e9900 */
[C---:B-1----:R-:W-:Y:S01]  /*476a0*/  IMAD.WIDE R36, R3.reuse, 0x4, R34 ;  /* 0x0000000403247825 */ /* 0x042fe200078e0222 */
[----:B----4-:R-:W-:Y:S03]  /*476b0*/  STL [R1+0x118], R21 ;  /* 0x0001181501007387 */ /* 0x010fe60000100800 */
[C---:B------:R-:W-:Y:S01]  /*476c0*/  IMAD.WIDE R24, R3.reuse, 0x4, R58 ;  /* 0x0000000403187825 */ /* 0x040fe200078e023a */
[----:B------:R0:W4:Y:S03]  /*476d0*/  LDG.E.CONSTANT R10, desc[UR8][R36.64] ;  /* 0x00000008240a7981 */ /* 0x000126000c1e9900 */
[C---:B------:R-:W-:Y:S01]  /*476e0*/  IMAD.WIDE R52, R0.reuse, 0x4, R52 ;  /* 0x0000000400347825 */ /* 0x040fe200078e0234 */
[----:B------:R1:W-:Y:S03]  /*476f0*/  STL [R1+0x168], R50 ;  /* 0x0001683201007387 */ /* 0x0003e60000100800 */
[C---:B0-----:R-:W-:Y:S01]  /*47700*/  IMAD.WIDE R36, R3.reuse, 0x4, R54 ;  /* 0x0000000403247825 */ /* 0x041fe200078e0236 */
[----:B-1----:R-:W3:Y:S03]  /*47710*/  LDG.E.CONSTANT R50, desc[UR8][R24.64] ;  /* 0x0000000818327981 */ /* 0x002ee6000c1e9900 */
[----:B------:R-:W-:Y:S01]  /*47720*/  IMAD.WIDE R48, R3, 0x4, R52 ;  /* 0x0000000403307825 */ /* 0x000fe200078e0234 */
[----:B------:R-:W4:Y:S04]  /*47730*/  LDG.E.CONSTANT R21, desc[UR8][R36.64] ;  /* 0x0000000824157981 */ /* 0x000f28000c1e9900 */
[----:B------:R0:W-:Y:S04]  /*47740*/  STL [R1+0x1b4], R39 ;  /* 0x0001b42701007387 */ /* 0x0001e80000100800 */
[----:B------:R-:W4:Y:S04]  /*47750*/  LDG.E.CONSTANT R11, desc[UR8][R48.64] ;  /* 0x00000008300b7981 */ /* 0x000f28000c1e9900 */
[----:B------:R-:W4:Y:S04]  /*47760*/  LDG.E.CONSTANT R37, desc[UR8][R54.64] ;  /* 0x0000000836257981 */ /* 0x000f28000c1e9900 */
[----:B------:R1:W4:Y:S01]  /*47770*/  LDG.E.CONSTANT R36, desc[UR8][R52.64] ;  /* 0x0000000834247981 */ /* 0x000322000c1e9900 */
[----:B0-----:R-:W-:-:S03]  /*47780*/  IMAD.WIDE R38, R0, 0x4, R58 ;  /* 0x0000000400267825 */ /* 0x001fc600078e023a */
[----:B------:R0:W4:Y:S04]  /*47790*/  LDG.E.CONSTANT R59, desc[UR8][R26.64] ;  /* 0x000000081a3b7981 */ /* 0x000128000c1e9900 */
[----:B------:R2:W4:Y:S01]  /*477a0*/  LDG.E.CONSTANT R48, desc[UR8][R4.64] ;  /* 0x0000000804307981 */ /* 0x000522000c1e9900 */
[----:B-1----:R-:W-:-:S05]  /*477b0*/  IMAD.WIDE R52, R0, 0x4, R52 ;  /* 0x0000000400347825 */ /* 0x002fca00078e0234 */
[----:B------:R1:W4:Y:S01]  /*477c0*/  LDG.E.CONSTANT R49, desc[UR8][R52.64] ;  /* 0x0000000834317981 */ /* 0x000322000c1e9900 */
[----:B0-----:R-:W-:-:S06]  /*477d0*/  IMAD.WIDE R26, R3, 0x4, R52 ;  /* 0x00000004031a7825 */ /* 0x001fcc00078e0234 */
[----:B------:R-:W4:Y:S04]  /*477e0*/  LDG.E.CONSTANT R26, desc[UR8][R26.64] ;  /* 0x000000081a1a7981 */ /* 0x000f28000c1e9900 */
[----:B------:R-:W4:Y:S04]  /*477f0*/  LDG.E.CONSTANT R27, desc[UR8][R14.64] ;  /* 0x000000080e1b7981 */ /* 0x000f28000c1e9900 */
[----:B--2---:R0:W-:Y:S04]  /*47800*/  STL [R1+0x1e0], R2 ;  /* 0x0001e00201007387 */ /* 0x0041e80000100800 */
[----:B0-----:R-:W2:Y:S01]  /*47810*/  LDG.E.CONSTANT R2, desc[UR8][R40.64] ;  /* 0x0000000828027981 */ /* 0x001ea2000c1e9900 */
[----:B------:R-:W-:-:S03]  /*47820*/  IMAD.WIDE R12, R0, 0x4, R54 ;  /* 0x00000004000c7825 */ /* 0x000fc600078e0236 */
[----:B------:R-:W2:Y:S01]  /*47830*/  LDG.E.CONSTANT R54, desc[UR8][R28.64] ;  /* 0x000000081c367981 */ /* 0x000ea2000c1e9900 */
[----:B------:R-:W-:-:S03]  /*47840*/  IMAD.WIDE R4, R3, 0x4, R38 ;  /* 0x0000000403047825 */ /* 0x000fc600078e0226 */
[----:B------:R0:W2:Y:S01]  /*47850*/  LDG.E.CONSTANT R58, desc[UR8][R12.64] ;  /* 0x000000080c3a7981 */ /* 0x0000a2000c1e9900 */
[----:B-1----:R-:W-:-:S03]  /*47860*/  IMAD.WIDE R52, R0, 0x4, R52 ;  /* 0x0000000400347825 */ /* 0x002fc600078e0234 */
[----:B------:R-:W2:Y:S01]  /*47870*/  LDG.E.CONSTANT R55, desc[UR8][R38.64] ;  /* 0x0000000826377981 */ /* 0x000ea2000c1e9900 */
[----:B------:R-:W-:-:S04]  /*47880*/  IMAD.WIDE R24, R3, 0x4, R12 ;  /* 0x0000000403187825 */ /* 0x000fc800078e020c */
[C---:B0-----:R-:W-:Y:S02]  /*47890*/  IMAD.WIDE R12, R0.reuse, 0x4, R12 ;  /* 0x00000004000c7825 */ /* 0x041fe400078e020c */
[----:B------:R-:W2:Y:S04]  /*478a0*/  LDG.E.CONSTANT R24, desc[UR8][R24.64] ;  /* 0x0000000818187981 */ /* 0x000ea8000c1e9900 */
[----:B---3--:R0:W-:Y:S04]  /*478b0*/  STL [R1+0xc], R50 ;  /* 0x00000c3201007387 */ /* 0x0081e80000100800 */
[----:B------:R1:W-:Y:S04]  /*478c0*/  STL [R1+0x108], R56 ;  /* 0x0001083801007387 */ /* 0x0003e80000100800 */
[----:B0-----:R0:W3:Y:S04]  /*478d0*/  LDG.E.CONSTANT R50, desc[UR8][R4.64] ;  /* 0x0000000804327981 */ /* 0x0010e8000c1e9900 */
[----:B-1----:R1:W3:Y:S04]  /*478e0*/  LDG.E.CONSTANT R56, desc[UR8][R52.64] ;  /* 0x0000000834387981 */ /* 0x0022e8000c1e9900 */
[----:B----4-:R-:W-:Y:S04]  /*478f0*/  STL [R1+0x218], R37 ;  /* 0x0002182501007387 */ /* 0x010fe80000100800 */
[----:B------:R-:W-:Y:S01]  /*47900*/  STL [R1+0x1f8], R36 ;  /* 0x0001f82401007387 */ /* 0x000fe20000100800 */
[----:B0-----:R-:W-:-:S03]  /*47910*/  IMAD.WIDE R4, R0, 0x4, R52 ;  /* 0x0000000400047825 */ /* 0x001fc600078e0234 */
[----:B------:R0:W-:Y:S04]  /*47920*/  STL [R1+0x194], R57 ;  /* 0x0001943901007387 */ /* 0x0001e80000100800 */
[----:B------:R4:W-:Y:S04]  /*47930*/  STL [R1+0x13c], R59 ;  /* 0x00013c3b01007387 */ /* 0x0009e80000100800 */
[----:B0-----:R-:W3:Y:S04]  /*47940*/  LDG.E.CONSTANT R57, desc[UR8][R42.64] ;  /* 0x000000082a397981 */ /* 0x001ee8000c1e9900 */
[----:B----4-:R0:W4:Y:S01]  /*47950*/  LDG.E.CONSTANT R59, desc[UR8][R6.64] ;  /* 0x00000008063b7981 */ /* 0x010122000c1e9900 */
[----:B------:R-:W-:-:S03]  /*47960*/  IMAD.WIDE R38, R0, 0x4, R38 ;  /* 0x0000000400267825 */ /* 0x000fc600078e0226 */
[----:B--2---:R2:W-:Y:S04]  /*47970*/  STL [R1+0x180], R2 ;  /* 0x0001800201007387 */ /* 0x0045e80000100800 */
[----:B------:R-:W-:Y:S04]  /*47980*/  STL [R1+0x1ec], R49 ;  /* 0x0001ec3101007387 */ /* 0x000fe80000100800 */
[----:B------:R1:W-:Y:S04]  /*47990*/  STL [R1+0x1c4], R48 ;  /* 0x0001c43001007387 */ /* 0x0003e80000100800 */
[----:B--2---:R-:W2:Y:S01]  /*479a0*/  LDG.E.CONSTANT R2, desc[UR8][R4.64] ;  /* 0x0000000804027981 */ /* 0x004ea2000c1e9900 */
[----:B-1----:R-:W-:-:S03]  /*479b0*/  IMAD.WIDE R48, R3, 0x4, R4 ;  /* 0x0000000403307825 */ /* 0x002fc600078e0204 */
[----:B------:R1:W-:Y:S04]  /*479c0*/  STL [R1+0xfc], R27 ;  /* 0x0000fc1b01007387 */ /* 0x0003e80000100800 */
[----:B-1----:R-:W2:Y:S04]  /*479d0*/  LDG.E.CONSTANT R27, desc[UR8][R48.64] ;  /* 0x00000008301b7981 */ /* 0x002ea8000c1e9900 */
[----:B------:R-:W2:Y:S04]  /*479e0*/  LDG.E.CONSTANT R48, desc[UR8][R12.64] ;  /* 0x000000080c307981 */ /* 0x000ea8000c1e9900 */
[----:B------:R-:W2:Y:S01]  /*479f0*/  LDG.E.CONSTANT R49, desc[UR8][R38.64] ;  /* 0x0000000826317981 */ /* 0x000ea2000c1e9900 */
[----:B------:R-:W-:-:S04]  /*47a00*/  IMAD.WIDE R52, R3, 0x4, R52 ;  /* 0x0000000403347825 */ /* 0x000fc800078e0234 */
[C---:B------:R-:W-:Y:S01]  /*47a10*/  IMAD.WIDE R36, R0.reuse, 0x4, R4 ;  /* 0x0000000400247825 */ /* 0x040fe200078e0204 */
[----:B------:R-:W2:Y:S03]  /*47a20*/  LDG.E.CONSTANT R15, desc[UR8][R52.64] ;  /* 0x00000008340f7981 */ /* 0x000ea6000c1e9900 */
[C---:B------:R-:W-:Y:S01]  /*47a30*/  IMAD.WIDE R28, R3.reuse, 0x4, R12 ;  /* 0x00000004031c7825 */ /* 0x040fe200078e020c */
[----:B------:R1:W-:Y:S03]  /*47a40*/  STL [R1+0x1fc], R58 ;  /* 0x0001fc3a01007387 */ /* 0x0003e60000100800 */
[--C-:B0-----:R-:W-:Y:S01]  /*47a50*/  IMAD.WIDE R6, R0, 0x4, R36.reuse ;  /* 0x0000000400067825 */ /* 0x101fe200078e0224 */
[----:B------:R0:W2:Y:S04]  /*47a60*/  LDG.E.CONSTANT R25, desc[UR8][R28.64] ;  /* 0x000000081c197981 */ /* 0x0000a8000c1e9900 */
[----:B------:R-:W2:Y:S04]  /*47a70*/  LDL.LU.64 R52, [R1+0x28] ;  /* 0x0000280001347983 */ /* 0x000ea80000300a00 */
[----:B------:R-:W-:Y:S04]  /*47a80*/  STL [R1+0x120], R54 ;  /* 0x0001203601007387 */ /* 0x000fe80000100800 */
[----:B------:R3:W-:Y:S01]  /*47a90*/  STL [R1+0x164], R55 ;  /* 0x0001643701007387 */ /* 0x0007e20000100800 */
[----:B0-----:R-:W-:-:S03]  /*47aa0*/  IMAD.WIDE R28, R3, 0x4, R36 ;  /* 0x00000004031c7825 */ /* 0x001fc600078e0224 */
[----:B------:R-:W2:Y:S01]  /*47ab0*/  LDG.E.CONSTANT R5, desc[UR8][R16.64] ;  /* 0x0000000810057981 */ /* 0x000ea2000c1e9900 */
[----:B------:R-:W-:-:S03]  /*47ac0*/  IMAD.WIDE R42, R3, 0x4, R6 ;  /* 0x00000004032a7825 */ /* 0x000fc600078e0206 */
[----:B-1----:R-:W2:Y:S04]  /*47ad0*/  LDG.E.CONSTANT R58, desc[UR8][R30.64] ;  /* 0x000000081e3a7981 */ /* 0x002ea8000c1e9900 */
[----:B---3--:R-:W3:Y:S04]  /*47ae0*/  LDL.LU.64 R54, [R1+0x20] ;  /* 0x0000200001367983 */ /* 0x008ee80000300a00 */
[----:B------:R-:W-:Y:S04]  /*47af0*/  STL [R1+0x148], R57 ;  /* 0x0001483901007387 */ /* 0x000fe80000100800 */
[----:B------:R0:W-:Y:S01]  /*47b00*/  STL [R1+0x1d4], R56 ;  /* 0x0001d43801007387 */ /* 0x0001e20000100800 */
[----:B------:R-:W-:-:S03]  /*47b10*/  IMAD.WIDE R40, R3, 0x4, R38 ;  /* 0x0000000403287825 */ /* 0x000fc600078e0226 */
[----:B------:R-:W3:Y:S04]  /*47b20*/  LDG.E.CONSTANT R29, desc[UR8][R28.64] ;  /* 0x000000081c1d7981 */ /* 0x000ee8000c1e9900 */
[----:B------:R-:W3:Y:S04]  /*47b30*/  LDG.E.CONSTANT R17, desc[UR8][R36.64] ;  /* 0x0000000824117981 */ /* 0x000ee8000c1e9900 */
[----:B0-----:R-:W3:Y:S04]  /*47b40*/  LDL.LU.64 R56, [R1+0x18] ;  /* 0x0000180001387983 */ /* 0x001ee80000300a00 */
[----:B----4-:R0:W-:Y:S01]  /*47b50*/  STL [R1+0x184], R59 ;  /* 0x0001843b01007387 */ /* 0x0101e20000100800 */
[----:B------:R-:W-:-:S03]  /*47b60*/  IMAD.WIDE R38, R0, 0x4, R38 ;  /* 0x0000000400267825 */ /* 0x000fc600078e0226 */
[----:B------:R1:W4:Y:S01]  /*47b70*/  LDG.E.CONSTANT R28, desc[UR8][R42.64] ;  /* 0x000000082a1c7981 */ /* 0x000322000c1e9900 */
[----:B------:R-:W3:Y:S03]  /*47b80*/  S2R R14, SR_CgaCtaId ;  /* 0x00000000000e7919 */ /* 0x000ee60000008800 */
[----:B0-----:R-:W4:Y:S01]  /*47b90*/  LDG.E.CONSTANT R59, desc[UR8][R44.64] ;  /* 0x000000082c3b7981 */ /* 0x001f22000c1e9900 */
[----:B-1----:R-:W-:-:S03]  /*47ba0*/  IMAD.WIDE R42, R0, 0x4, R12 ;  /* 0x00000004002a7825 */ /* 0x002fc600078e020c */
[----:B------:R0:W4:Y:S01]  /*47bb0*/  LDG.E.CONSTANT R4, desc[UR8][R40.64] ;  /* 0x0000000828047981 */ /* 0x000122000c1e9900 */
[----:B------:R-:W-:-:S03]  /*47bc0*/  IMAD.WIDE R30, R3, 0x4, R42 ;  /* 0x00000004031e7825 */ /* 0x000fc600078e022a */
[----:B------:R-:W4:Y:S04]  /*47bd0*/  LDG.E.CONSTANT R45, desc[UR8][R18.64] ;  /* 0x00000008122d7981 */ /* 0x000f28000c1e9900 */
[----:B------:R-:W4:Y:S04]  /*47be0*/  LDG.E.CONSTANT R36, desc[UR8][R30.64] ;  /* 0x000000081e247981 */ /* 0x000f28000c1e9900 */
[----:B--2---:R1:W-:Y:S04]  /*47bf0*/  STL [R1+0x1c0], R2 ;  /* 0x0001c00201007387 */ /* 0x0043e80000100800 */
[----:B------:R-:W2:Y:S01]  /*47c00*/  LDG.E.CONSTANT R31, desc[UR8][R32.64] ;  /* 0x00000008201f7981 */ /* 0x000ea2000c1e9900 */
[----:B0-----:R-:W-:-:S03]  /*47c10*/  IMAD.WIDE R40, R0, 0x4, R6 ;  /* 0x0000000400287825 */ /* 0x001fc600078e0206 */
[----:B------:R-:W2:Y:S04]  /*47c20*/  LDG.E.CONSTANT R30, desc[UR8][R46.64] ;  /* 0x000000082e1e7981 */ /* 0x000ea8000c1e9900 */
[----:B-1----:R-:W2:Y:S04]  /*47c30*/  LDG.E.CONSTANT R2, desc[UR8][R8.64] ;  /* 0x0000000808027981 */ /* 0x002ea8000c1e9900 */
[----:B------:R-:W2:Y:S04]  /*47c40*/  LDG.E.CONSTANT R18, desc[UR8][R22.64] ;  /* 0x0000000816127981 */ /* 0x000ea8000c1e9900 */
[----:B------:R0:W-:Y:S04]  /*47c50*/  STL [R1+0x1e8], R48 ;  /* 0x0001e83001007387 */ /* 0x0001e80000100800 */
[----:B------:R1:W-:Y:S04]  /*47c60*/  STL [R1+0x12c], R49 ;  /* 0x00012c3101007387 */ /* 0x0003e80000100800 */
[----:B0-----:R0:W2:Y:S04]  /*47c70*/  LDG.E.CONSTANT R48, desc[UR8][R42.64] ;  /* 0x000000082a307981 */ /* 0x0010a8000c1e9900 */
[----:B-1----:R-:W2:Y:S01]  /*47c80*/  LDG.E.CONSTANT R49, desc[UR8][R38.64] ;  /* 0x0000000826317981 */ /* 0x002ea2000c1e9900 */
[----:B------:R-:W-:-:S05]  /*47c90*/  IMAD.WIDE R12, R3, 0x4, R40 ;  /* 0x00000004030c7825 */ /* 0x000fca00078e0228 */
[----:B------:R1:W2:Y:S01]  /*47ca0*/  LDG.E.CONSTANT R16, desc[UR8][R12.64] ;  /* 0x000000080c107981 */ /* 0x0002a2000c1e9900 */
[----:B0-----:R-:W-:-:S05]  /*47cb0*/  IMAD.WIDE R42, R0, 0x4, R42 ;  /* 0x00000004002a7825 */ /* 0x001fca00078e022a */
[----:B------:R0:W2:Y:S04]  /*47cc0*/  LDG.E.CONSTANT R23, desc[UR8][R42.64] ;  /* 0x000000082a177981 */ /* 0x0000a8000c1e9900 */
[----:B------:R0:W-:Y:S01]  /*47cd0*/  STL [R1+0xf4], R5 ;  /* 0x0000f40501007387 */ /* 0x0001e20000100800 */
[----:B-1----:R-:W-:-:S05]  /*47ce0*/  IMAD.WIDE R12, R3, 0x4, R38 ;  /* 0x00000004030c7825 */ /* 0x002fca00078e0226 */
[----:B------:R-:W2:Y:S01]  /*47cf0*/  LDG.E.CONSTANT R37, desc[UR8][R12.64] ;  /* 0x000000080c257981 */ /* 0x000ea2000c1e9900 */
[----:B0-----:R-:W-:Y:S01]  /*47d00*/  MOV R5, 0x400 ;  /* 0x0000040000057802 */ /* 0x001fe20000000f00 */
[C---:B------:R-:W-:Y:S02]  /*47d10*/  IMAD.WIDE R38, R0.reuse, 0x4, R38 ;  /* 0x0000000400267825 */ /* 0x040fe400078e0226 */
[----:B------:R-:W2:Y:S02]  /*47d20*/  LDG.E.CONSTANT R13, desc[UR8][R52.64] ;  /* 0x00000008340d7981 */ /* 0x000ea4000c1e9900 */
[C-C-:B------:R-:W-:Y:S02]  /*47d30*/  IMAD.WIDE R32, R3.reuse, 0x4, R42.reuse ;  /* 0x0000000403207825 */ /* 0x140fe400078e022a */
[----:B---3--:R-:W3:Y:S02]  /*47d40*/  LDG.E.CONSTANT R12, desc[UR8][R54.64] ;  /* 0x00000008360c7981 */ /* 0x008ee4000c1e9900 */
[----:B------:R-:W-:Y:S01]  /*47d50*/  IMAD.WIDE R42, R0, 0x4, R42 ;  /* 0x00000004002a7825 */ /* 0x000fe200078e022a */
[----:B------:R-:W0:Y:S01]  /*47d60*/  S2R R44, SR_LANEID ;  /* 0x00000000002c7919 */ /* 0x000e220000000000 */
[----:B------:R-:W3:Y:S04]  /*47d70*/  LDG.E.CONSTANT R22, desc[UR8][R56.64] ;  /* 0x0000000838167981 */ /* 0x000ee8000c1e9900 */
[----:B------:R-:W3:Y:S04]  /*47d80*/  LDG.E.CONSTANT R19, desc[UR8][R42.64] ;  /* 0x000000082a137981 */ /* 0x000ee8000c1e9900 */
[----:B----4-:R-:W-:Y:S04]  /*47d90*/  STL [R1+0x128], R59 ;  /* 0x0001283b01007387 */ /* 0x010fe80000100800 */
[----:B------:R1:W-:Y:S01]  /*47da0*/  STL [R1+0x100], R58 ;  /* 0x0001003a01007387 */ /* 0x0003e20000100800 */
[----:B------:R-:W-:-:S03]  /*47db0*/  IMAD.WIDE R8, R3, 0x4, R38 ;  /* 0x0000000403087825 */ /* 0x000fc600078e0226 */
[----:B------:R-:W4:Y:S04]  /*47dc0*/  LDG.E.CONSTANT R32, desc[UR8][R32.64] ;  /* 0x0000000820207981 */ /* 0x000f28000c1e9900 */
[----:B-1----:R-:W4:Y:S04]  /*47dd0*/  LDL.LU.64 R58, [R1+0x98] ;  /* 0x00009800013a7983 */ /* 0x002f280000300a00 */
[----:B--2---:R1:W-:Y:S02]  /*47de0*/  STL [R1+0x150], R2 ;  /* 0x0001500201007387 */ /* 0x0043e40000100800 */
[----:B-1----:R-:W-:-:S02]  /*47df0*/  LEA R2, R14, R5, 0x18 ;  /* 0x000000050e027211 */ /* 0x002fc400078ec0ff */
[----:B------:R-:W2:Y:S04]  /*47e00*/  LDG.E.CONSTANT R5, desc[UR8][R6.64] ;  /* 0x0000000806057981 */ /* 0x000ea8000c1e9900 */
[----:B------:R-:W-:Y:S04]  /*47e10*/  STL [R1+0x240], R2 ;  /* 0x0002400201007387 */ /* 0x000fe80000100800 */
[----:B------:R1:W-:Y:S04]  /*47e20*/  STL [R1+0x19c], R17 ;  /* 0x00019c1101007387 */ /* 0x0003e80000100800 */
[----:B------:R-:W4:Y:S04]  /*47e30*/  LDG.E.CONSTANT R14, desc[UR8][R38.64] ;  /* 0x00000008260e7981 */ /* 0x000f28000c1e9900 */
[----:B------:R0:W-:Y:S04]  /*47e40*/  STL [R1+0x1cc], R48 ;  /* 0x0001cc3001007387 */ /* 0x0001e80000100800 */
[----:B-1----:R-:W4:Y:S04]  /*47e50*/  LDG.E.CONSTANT R17, desc[UR8][R34.64] ;  /* 0x0000000822117981 */ /* 0x002f28000c1e9900 */
[----:B------:R1:W4:Y:S04]  /*47e60*/  LDG.E.CONSTANT R6, desc[UR8][R8.64] ;  /* 0x0000000808067981 */ /* 0x000328000c1e9900 */
[----:B0-----:R-:W4:Y:S04]  /*47e70*/  LDL.LU R48, [R1+0x54] ;  /* 0x0000540001307983 */ /* 0x001f280000300800 */
[----:B------:R0:W-:Y:S04]  /*47e80*/  STL [R1+0x114], R49 ;  /* 0x0001143101007387 */ /* 0x0001e80000100800 */
[----:B0-----:R-:W4:Y:S04]  /*47e90*/  LDL.LU R49, [R1+0x78] ;  /* 0x0000780001317983 */ /* 0x001f280000300800 */
[----:B------:R-:W4:Y:S04]  /*47ea0*/  LDL.LU R52, [R1+0x50] ;  /* 0x0000500001347983 */ /* 0x000f280000300800 */
[----:B------:R-:W4:Y:S04]  /*47eb0*/  LDL.LU R53, [R1+0x7c] ;  /* 0x00007c0001357983 */ /* 0x000f280000300800 */
[----:B------:R-:W4:Y:S04]  /*47ec0*/  LDL.LU R54, [R1+0x6c] ;  /* 0x00006c0001367983 */ /* 0x000f280000300800 */
[----:B------:R-:W4:Y:S04]  /*47ed0*/  LDL.LU R55, [R1+0x74] ;  /* 0x0000740001377983 */ /* 0x000f280000300800 */
[----:B------:R-:W4:Y:S04]  /*47ee0*/  LDL.LU R56, [R1+0x44] ;  /* 0x0000440001387983 */ /* 0x000f280000300800 */
[----:B------:R-:W4:Y:S04]  /*47ef0*/  LDL.LU R57, [R1+0x80] ;  /* 0x0000800001397983 */ /* 0x000f280000300800 */
[----:B------:R-:W-:Y:S04]  /*47f00*/  STL [R1+0xec], R45 ;  /* 0x0000ec2d01007387 */ /* 0x000fe80000100800 */
[----:B------:R0:W-:Y:S04]  /*47f10*/  STL [R1+0xd0], R31 ;  /* 0x0000d01f01007387 */ /* 0x0001e80000100800 */
[----:B0-----:R-:W4:Y:S01]  /*47f20*/  LDG.E.CONSTANT R31, desc[UR8][R40.64] ;  /* 0x00000008281f7981 */ /* 0x001f22000c1e9900 */
[----:B-1----:R-:W-:-:S04]  /*47f30*/  IMAD.WIDE R8, R3, 0x4, R42 ;  /* 0x0000000403087825 */ /* 0x002fc800078e022a */
[C---:B------:R-:W-:Y:S01]  /*47f40*/  IMAD.WIDE R42, R0.reuse, 0x4, R42 ;  /* 0x00000004002a7825 */ /* 0x040fe200078e022a */
[----:B------:R0:W-:Y:S03]  /*47f50*/  STL [R1+0x11c], R30 ;  /* 0x00011c1e01007387 */ /* 0x0001e60000100800 */
[----:B------:R-:W-:Y:S01]  /*47f60*/  IMAD.WIDE R38, R0, 0x4, R38 ;  /* 0x0000000400267825 */ /* 0x000fe200078e0226 */
[----:B------:R1:W-:Y:S01]  /*47f70*/  STL [R1+0x130], R18 ;  /* 0x0001301201007387 */ /* 0x0003e20000100800 */
[----:B------:R-:W-:-:S03]  /*47f80*/  LEA.HI R7, RZ, R44, RZ, 0x3 ;  /* 0x0000002cff077211 */ /* 0x000fc600078f18ff */
[----:B------:R3:W4:Y:S04]  /*47f90*/  LDG.E.CONSTANT R33, desc[UR8][R8.64] ;  /* 0x0000000808217981 */ /* 0x000728000c1e9900 */
[----:B0-----:R-:W4:Y:S04]  /*47fa0*/  LDG.E.CONSTANT R30, desc[UR8][R42.64] ;  /* 0x000000082a1e7981 */ /* 0x001f28000c1e9900 */
[----:B-1----:R-:W4:Y:S01]  /*47fb0*/  LDG.E.CONSTANT R18, desc[UR8][R38.64] ;  /* 0x0000000826127981 */ /* 0x002f22000c1e9900 */
[----:B---3--:R-:W-:Y:S01]  /*47fc0*/  IMAD.WIDE R8, R0, 0x4, R38 ;  /* 0x0000000400087825 */ /* 0x008fe200078e0226 */
[----:B------:R-:W-:-:S03]  /*47fd0*/  LOP3.LUT R7, R7, 0x3ffffff8, RZ, 0xc0, !PT ;  /* 0x3ffffff807077812 */ /* 0x000fc600078ec0ff */
[----:B------:R-:W-:Y:S01]  /*47fe0*/  IMAD.WIDE R34, R3, 0x4, R38 ;  /* 0x0000000403227825 */ /* 0x000fe200078e0226 */
[----:B------:R-:W-:-:S05]  /*47ff0*/  IADD3 R7, PT, PT, -R7, R44, RZ ;  /* 0x0000002c07077210 */ /* 0x000fca0007ffe1ff */
[----:B------:R-:W3:Y:S04]  /*48000*/  LDG.E.CONSTANT R34, desc[UR8][R34.64] ;  /* 0x0000000822227981 */ /* 0x000ee8000c1e9900 */
[----:B--2---:R0:W-:Y:S04]  /*48010*/  STL [R1+0x16c], R5 ;  /* 0x00016c0501007387 */ /* 0x0041e80000100800 */
[----:B------:R1:W-:Y:S04]  /*48020*/  STL [R1+0x1bc], R23 ;  /* 0x0001bc1701007387 */ /* 0x0003e80000100800 */
[----:B------:R-:W-:Y:S01]  /*48030*/  STL [R1+0xc4], R13 ;  /* 0x0000c40d01007387 */ /* 0x000fe20000100800 */
[----:B0-----:R-:W-:-:S03]  /*48040*/  LOP3.LUT R5, R44, 0x3ffffff8, RZ, 0xc0, !PT ;  /* 0x3ffffff82c057812 */ /* 0x001fc600078ec0ff */
[----:B------:R4:W-:Y:S04]  /*48050*/  STL [R1+0xb8], R12 ;  /* 0x0000b80c01007387 */ /* 0x0009e80000100800 */
[----:B-1----:R0:W2:Y:S01]  /*48060*/  LDG.E.CONSTANT R23, desc[UR8][R8.64] ;  /* 0x0000000808177981 */ /* 0x0020a2000c1e9900 */
[----:B------:R-:W-:-:S03]  /*48070*/  IMAD R7, R7, 0x21, R5 ;  /* 0x0000002107077824 */ /* 0x000fc600078e0205 */
[----:B------:R1:W-:Y:S01]  /*48080*/  STL [R1+0xa8], R22 ;  /* 0x0000a81601007387 */ /* 0x0003e20000100800 */
[----:B----4-:R-:W-:-:S04]  /*48090*/  IMAD.WIDE R12, R3, 0x4, R58 ;  /* 0x00000004030c7825 */ /* 0x010fc800078e023a */
[----:B0-----:R-:W-:Y:S01]  /*480a0*/  IMAD.WIDE R8, R3, 0x4, R8 ;  /* 0x0000000403087825 */ /* 0x001fe200078e0208 */
[----:B------:R-:W-:Y:S04]  /*480b0*/  STL [R1+0x10c], R17 ;  /* 0x00010c1101007387 */ /* 0x000fe80000100800 */
[----:B------:R0:W-:Y:S04]  /*480c0*/  STL [R1+0xf8], R14 ;  /* 0x0000f80e01007387 */ /* 0x0001e80000100800 */
[----:B-1----:R-:W4:Y:S04]  /*480d0*/  LDG.E.CONSTANT R22, desc[UR8][R12.64] ;  /* 0x000000080c167981 */ /* 0x002f28000c1e9900 */
[----:B------:R1:W3:Y:S01]  /*480e0*/  LDG.E.CONSTANT R35, desc[UR8][R8.64] ;  /* 0x0000000808237981 */ /* 0x0002e2000c1e9900 */
[----:B------:R-:W-:-:S03]  /*480f0*/  FADD R5, R49, -R48 ;  /* 0x8000003031057221 */ /* 0x000fc60000000000 */
[----:B------:R0:W-:Y:S01]  /*48100*/  STL [R1+0x1a0], R19 ;  /* 0x0001a01301007387 */ /* 0x0001e20000100800 */
[----:B-1----:R-:W-:Y:S01]  /*48110*/  FADD R8, R49, R48 ;  /* 0x0000003031087221 */ /* 0x002fe20000000000 */
[C-C-:B------:R-:W-:Y:S01]  /*48120*/  FADD R9, R53.reuse, -R52.reuse ;  /* 0x8000003435097221 */ /* 0x140fe20000000000 */
[----:B------:R-:W-:Y:S01]  /*48130*/  FADD R13, R53, R52 ;  /* 0x00000034350d7221 */ /* 0x000fe20000000000 */
[----:B------:R-:W-:Y:S04]  /*48140*/  STL [R1+0x138], R31 ;  /* 0x0001381f01007387 */ /* 0x000fe80000100800 */
[----:B------:R-:W3:Y:S04]  /*48150*/  LDL.LU R48, [R1+0x88] ;  /* 0x0000880001307983 */ /* 0x000ee80000300800 */
[----:B------:R-:W3:Y:S04]  /*48160*/  LDL.LU R49, [R1+0x8c] ;  /* 0x00008c0001317983 */ /* 0x000ee80000300800 */
[----:B------:R-:W3:Y:S04]  /*48170*/  LDL.LU R52, [R1+0x60] ;  /* 0x0000600001347983 */ /* 0x000ee80000300800 */
[----:B------:R-:W3:Y:S01]  /*48180*/  LDL.LU R53, [R1+0x90] ;  /* 0x0000900001357983 */ /* 0x000ee20000300800 */
[C-C-:B0-----:R-:W-:Y:S01]  /*48190*/  FADD R14, R5.reuse, R9.reuse ;  /* 0x00000009050e7221 */ /* 0x141fe20000000000 */
[----:B------:R-:W-:Y:S01]  /*481a0*/  FADD R9, R5, -R9 ;  /* 0x8000000905097221 */ /* 0x000fe20000000000 */
[C-C-:B------:R-:W-:Y:S01]  /*481b0*/  FADD R12, -R55.reuse, R54.reuse ;  /* 0x00000036370c7221 */ /* 0x140fe20000000100 */
[----:B------:R-:W-:Y:S01]  /*481c0*/  FADD R17, R55, R54 ;  /* 0x0000003637117221 */ /* 0x000fe20000000000 */
[C-C-:B------:R-:W-:Y:S01]  /*481d0*/  FADD R5, R13.reuse, R8.reuse ;  /* 0x000000080d057221 */ /* 0x140fe20000000000 */
[----:B------:R-:W-:Y:S01]  /*481e0*/  STL [R1+0x17c], R30 ;  /* 0x00017c1e01007387 */ /* 0x000fe20000100800 */
[----:B------:R-:W-:Y:S01]  /*481f0*/  FADD R8, -R13, R8 ;  /* 0x000000080d087221 */ /* 0x000fe20000000100 */
[C-C-:B------:R-:W-:Y:S01]  /*48200*/  FADD R13, R57.reuse, -R56.reuse ;  /* 0x80000038390d7221 */ /* 0x140fe20000000000 */
[----:B------:R-:W-:Y:S01]  /*48210*/  FADD R19, R57, R56 ;  /* 0x0000003839137221 */ /* 0x000fe20000000000 */
[----:B------:R-:W3:Y:S04]  /*48220*/  LDL.LU R54, [R1+0x64] ;  /* 0x0000640001367983 */ /* 0x000ee80000300800 */
[----:B------:R-:W3:Y:S04]  /*48230*/  LDL.LU R55, [R1+0x84] ;  /* 0x0000840001377983 */ /* 0x000ee80000300800 */
[----:B------:R-:W3:Y:S04]  /*48240*/  LDL.LU R56, [R1+0x5c] ;  /* 0x00005c0001387983 */ /* 0x000ee80000300800 */
[----:B------:R0:W-:Y:S04]  /*48250*/  STL [R1+0xf0], R18 ;  /* 0x0000f01201007387 */ /* 0x0001e80000100800 */
        /* <DEDUP_REMOVED lines=18> */
[----:B------:R-:W-:Y:S01]  /*48380*/  FMUL R14, R14, 1.4142135381698608398 ;  /* 0x3fb504f30e0e7820 */ /* 0x000fe20000400000 */
[----:B------:R-:W-:-:S02]  /*48390*/  FMUL R12, R12, 1.4142135381698608398 ;  /* 0x3fb504f30c0c7820 */ /* 0x000fc40000400000 */
[----:B------:R0:W-:Y:S04]  /*483a0*/  STS [R8+0x18c], R17 ;  /* 0x00018c1108007388 */ /* 0x0001e80000000800 */
[----:B------:R1:W-:Y:S04]  /*483b0*/  STS [R8+0x39c], R9 ;  /* 0x00039c0908007388 */ /* 0x0003e80000000800 */
[----:B------:R-:W-:Y:S01]  /*483c0*/  STS [R8], R14 ;  /* 0x0000000e08007388 */ /* 0x000fe20000000800 */
[----:B0-----:R-:W-:-:S03]  /*483d0*/  FMUL R17, R5, 1.9615705013275146484 ;  /* 0x3ffb14be05117820 */ /* 0x001fc60000400000 */
[----:B------:R0:W-:Y:S01]  /*483e0*/  STS [R8+0x210], R12 ;  /* 0x0002100c08007388 */ /* 0x0001e20000000800 */
[----:B------:R-:W-:-:S03]  /*483f0*/  LEA R7, R7, R2, 0x2 ;  /* 0x0000000207077211 */ /* 0x000fc600078e10ff */
[----:B--2---:R-:W-:Y:S04]  /*48400*/  STL [R1+0xdc], R23 ;  /* 0x0000dc1701007387 */ /* 0x004fe80000100800 */
[----:B----4-:R-:W-:Y:S04]  /*48410*/  STL [R1+0xa0], R22 ;  /* 0x0000a01601007387 */ /* 0x010fe80000100800 */
[----:B------:R-:W2:Y:S04]  /*48420*/  LDL.LU R39, [R1+0x48] ;  /* 0x0000480001277983 */ /* 0x000ea80000300800 */
[----:B------:R-:W2:Y:S04]  /*48430*/  LDL.LU R40, [R1+0x58] ;  /* 0x0000580001287983 */ /* 0x000ea80000300800 */
[----:B------:R-:W4:Y:S04]  /*48440*/  LDL.LU R41, [R1+0x3c] ;  /* 0x00003c0001297983 */ /* 0x000f280000300800 */
[----:B------:R-:W4:Y:S01]  /*48450*/  LDL.LU R44, [R1+0x70] ;  /* 0x00007000012c7983 */ /* 0x000f220000300800 */
[C-C-:B---3--:R-:W-:Y:S01]  /*48460*/  FADD R5, R49.reuse, -R48.reuse ;  /* 0x8000003031057221 */ /* 0x148fe20000000000 */
[----:B-1----:R-:W-:-:S02]  /*48470*/  FADD R9, R49, R48 ;  /* 0x0000003031097221 */ /* 0x002fc40000000000 */
[----:B------:R-:W3:Y:S01]  /*48480*/  LDL.LU R49, [R1+0x40] ;  /* 0x0000400001317983 */ /* 0x000ee20000300800 */
[C-C-:B0-----:R-:W-:Y:S01]  /*48490*/  FADD R12, R53.reuse, -R52.reuse ;  /* 0x80000034350c7221 */ /* 0x141fe20000000000 */
[----:B------:R-:W-:Y:S02]  /*484a0*/  FADD R14, R53, R52 ;  /* 0x00000034350e7221 */ /* 0x000fe40000000000 */
[----:B------:R-:W3:Y:S04]  /*484b0*/  LDL.LU R52, [R1+0x4c] ;  /* 0x00004c0001347983 */ /* 0x000ee80000300800 */
[----:B------:R-:W3:Y:S04]  /*484c0*/  LDL.LU R53, [R1+0x34] ;  /* 0x0000340001357983 */ /* 0x000ee80000300800 */
[----:B------:R-:W3:Y:S01]  /*484d0*/  LDL.LU R2, [R1+0x38] ;  /* 0x0000380001027983 */ /* 0x000ee20000300800 */
[----:B------:R-:W-:Y:S01]  /*484e0*/  FMUL R18, R18, -1.6629391908645629883 ;  /* 0xbfd4db3112127820 */ /* 0x000fe20000400000 */
[----:B------:R-:W-:Y:S01]  /*484f0*/  FMUL R13, R13, 1.8477590084075927734 ;  /* 0x3fec835e0d0d7820 */ /* 0x000fe20000400000 */
[----:B------:R-:W-:-:S03]  /*48500*/  FMUL R19, R19, 1.8477590084075927734 ;  /* 0x3fec835e13137820 */ /* 0x000fc60000400000 */
[----:B------:R0:W-:Y:S04]  /*48510*/  STS [R8+0x294], R18 ;  /* 0x0002941208007388 */ /* 0x0001e80000000800 */
[----:B------:R1:W-:Y:S01]  /*48520*/  STS [R8+0x108], R13 ;  /* 0x0001080d08007388 */ /* 0x0003e20000000800 */
[C-C-:B0-----:R-:W-:Y:S01]  /*48530*/  FADD R18, R5.reuse, R12.reuse ;  /* 0x0000000c05127221 */ /* 0x141fe20000000000 */
[----:B------:R-:W-:Y:S01]  /*48540*/  FADD R12, R5, -R12 ;  /* 0x8000000c050c7221 */ /* 0x000fe20000000000 */
[C-C-:B------:R-:W-:Y:S01]  /*48550*/  FADD R5, R14.reuse, R9.reuse ;  /* 0x000000090e057221 */ /* 0x140fe20000000000 */
[----:B------:R-:W-:Y:S01]  /*48560*/  FADD R9, -R14, R9 ;  /* 0x000000090e097221 */ /* 0x000fe20000000100 */
[----:B-1----:R-:W-:Y:S01]  /*48570*/  FADD R13, -R55, R54 ;  /* 0x00000036370d7221 */ /* 0x002fe20000000100 */
[----:B------:R0:W-:Y:S01]  /*48580*/  STS [R8+0x84], R17 ;  /* 0x0000841108007388 */ /* 0x0001e20000000800 */
[----:B------:R-:W-:-:S03]  /*48590*/  FADD R14, R57, -R56 ;  /* 0x80000038390e7221 */ /* 0x000fc60000000000 */
[----:B------:R1:W-:Y:S01]  /*485a0*/  STS [R8+0x318], R19 ;  /* 0x0003181308007388 */ /* 0x0003e20000000800 */
[C-C-:B------:R-:W-:Y:S01]  /*485b0*/  FFMA R22, R12.reuse, -0.70710676908493041992, R13.reuse ;  /* 0xbf3504f30c167823 */ /* 0x140fe2000000000d */
[----:B------:R-:W-:Y:S01]  /*485c0*/  FFMA R12, R12, 0.70710676908493041992, R13 ;  /* 0x3f3504f30c0c7823 */ /* 0x000fe2000000000d */
[C---:B------:R-:W-:Y:S01]  /*485d0*/  FFMA R23, R18.reuse, -0.70710676908493041992, R14 ;  /* 0xbf3504f312177823 */ /* 0x040fe2000000000e */
[----:B0-----:R-:W-:Y:S01]  /*485e0*/  FADD R17, R55, R54 ;  /* 0x0000003637117221 */ /* 0x001fe20000000000 */
[----:B-1----:R-:W-:Y:S01]  /*485f0*/  FADD R19, R57, R56 ;  /* 0x0000003839137221 */ /* 0x002fe20000000000 */
[----:B------:R-:W-:Y:S01]  /*48600*/  FFMA R13, R18, 0.70710676908493041992, R14 ;  /* 0x3f3504f3120d7823 */ /* 0x000fe2000000000e */
[----:B------:R-:W-:Y:S02]  /*48610*/  NOP ;  /* 0x0000000000007918 */ /* 0x000fe40000000000 */
[C-C-:B------:R-:W-:Y:S01]  /*48620*/  FADD R30, R19.reuse, R17.reuse ;  /* 0x00000011131e7221 */ /* 0x140fe20000000000 */
[----:B------:R-:W-:Y:S01]  /*48630*/  FADD R31, R19, -R17 ;  /* 0x80000011131f7221 */ /* 0x000fe20000000000 */
[----:B------:R-:W-:Y:S01]  /*48640*/  FFMA R19, R22, 0.66817861795425415039, R23 ;  /* 0x3f2b0dc116137823 */ /* 0x000fe20000000017 */
[----:B------:R-:W-:Y:S01]  /*48650*/  FFMA R14, R23, -0.66817861795425415039, R22 ;  /* 0xbf2b0dc1170e7823 */ /* 0x000fe20000000016 */
[----:B------:R-:W-:Y:S01]  /*48660*/  FADD R18, R30, -R5 ;  /* 0x800000051e127221 */ /* 0x000fe20000000000 */
[----:B------:R-:W-:Y:S01]  /*48670*/  FFMA R22, R12, -0.19891236722469329834, R13 ;  /* 0xbe4bafaf0c167823 */ /* 0x000fe2000000000d */
[----:B------:R-:W-:Y:S01]  /*48680*/  FFMA R17, R13, 0.19891236722469329834, R12 ;  /* 0x3e4bafaf0d117823 */ /* 0x000fe2000000000c */
[----:B------:R-:W-:Y:S01]  /*48690*/  FADD R30, R30, R5 ;  /* 0x000000051e1e7221 */ /* 0x000fe20000000000 */
[----:B------:R-:W-:Y:S01]  /*486a0*/  FFMA R13, R9, -0.41421356797218322754, R31 ;  /* 0xbed413cd090d7823 */ /* 0x000fe2000000001f */
[----:B------:R-:W-:Y:S01]  /*486b0*/  FFMA R5, R31, 0.41421356797218322754, R9 ;  /* 0x3ed413cd1f057823 */ /* 0x000fe20000000009 */
[----:B------:R-:W-:Y:S01]  /*486c0*/  LDS R57, [R7] ;  /* 0x0000000007397984 */ /* 0x000fe20000000800 */
[----:B------:R-:W-:Y:S01]  /*486d0*/  FMUL R12, R30, 1.4142135381698608398 ;  /* 0x3fb504f31e0c7820 */ /* 0x000fe20000400000 */
[----:B------:R-:W-:Y:S01]  /*486e0*/  FMUL R13, R13, 1.8477590084075927734 ;  /* 0x3fec835e0d0d7820 */ /* 0x000fe20000400000 */
[----:B------:R-:W-:Y:S01]  /*486f0*/  FMUL R9, R22, 1.9615705013275146484 ;  /* 0x3ffb14be16097820 */ /* 0x000fe20000400000 */
        /* <DEDUP_REMOVED lines=14> */
[----:B-1----:R-:W-:-:S04]  /*487e0*/  FMUL R13, R5, 1.8477590084075927734 ;  /* 0x3fec835e050d7820 */ /* 0x002fc80000400000 */
[----:B------:R-:W-:Y:S01]  /*487f0*/  STS [R8+0x210], R12 ;  /* 0x0002100c08007388 */ /* 0x000fe20000000800 */
[----:B------:R-:W-:-:S03]  /*48800*/  FMUL R9, R19, 1.6629391908645629883 ;  /* 0x3fd4db3113097820 */ /* 0x000fc60000400000 */
[----:B------:R-:W-:Y:S04]  /*48810*/  STS [R8+0x318], R13 ;  /* 0x0003180d08007388 */ /* 0x000fe80000000800 */
[----:B------:R-:W-:Y:S04]  /*48820*/  STS [R8+0x39c], R17 ;  /* 0x00039c1108007388 */ /* 0x000fe80000000800 */
[----:B------:R0:W-:Y:S04]  /*48830*/  STS [R8+0x18c], R9 ;  /* 0x00018c0908007388 */ /* 0x0001e80000000800 */
[----:B------:R1:W-:Y:S01]  /*48840*/  STS [R8+0x294], R14 ;  /* 0x0002940e08007388 */ /* 0x0003e20000000800 */
[C-C-:B--2---:R-:W-:Y:S01]  /*48850*/  FADD R5, R40.reuse, -R39.reuse ;  /* 0x8000002728057221 */ /* 0x144fe20000000000 */
[----:B0-----:R-:W-:Y:S01]  /*48860*/  FADD R9, R40, R39 ;  /* 0x0000002728097221 */ /* 0x001fe20000000000 */
[----:B------:R-:W-:Y:S01]  /*48870*/  NOP ;  /* 0x0000000000007918 */ /* 0x000fe20000000000 */
[C-C-:B----4-:R-:W-:Y:S01]  /*48880*/  FADD R12, R44.reuse, -R41.reuse ;  /* 0x800000292c0c7221 */ /* 0x150fe20000000000 */
[----:B-1----:R-:W-:Y:S01]  /*48890*/  FADD R14, R44, R41 ;  /* 0x000000292c0e7221 */ /* 0x002fe20000000000 */
[----:B------:R-:W-:Y:S02]  /*488a0*/  LDS R40, [R7+0xc] ;  /* 0x00000c0007287984 */ /* 0x000fe40000000800 */
[C-C-:B------:R-:W-:Y:S01]  /*488b0*/  FADD R18, R5.reuse, R12.reuse ;  /* 0x0000000c05127221 */ /* 0x140fe20000000000 */
[----:B------:R-:W-:Y:S01]  /*488c0*/  FADD R12, R5, -R12 ;  /* 0x8000000c050c7221 */ /* 0x000fe20000000000 */
[C-C-:B------:R-:W-:Y:S01]  /*488d0*/  FADD R5, R14.reuse, R9.reuse ;  /* 0x000000090e057221 */ /* 0x140fe20000000000 */
[----:B------:R-:W-:Y:S01]  /*488e0*/  FADD R9, -R14, R9 ;  /* 0x000000090e097221 */ /* 0x000fe20000000100 */
[----:B------:R-:W-:Y:S04]  /*488f0*/  LDS R44, [R7+0x4] ;  /* 0x00000400072c7984 */ /* 0x000fe80000000800 */
[----:B------:R-:W-:Y:S01]  /*48900*/  LDS R41, [R7+0x8] ;  /* 0x0000080007297984 */ /* 0x000fe20000000800 */
[C-C-:B---3--:R-:W-:Y:S01]  /*48910*/  FADD R13, -R52.reuse, R49.reuse ;  /* 0x00000031340d7221 */ /* 0x148fe20000000100 */
[----:B------:R-:W-:-:S02]  /*48920*/  FADD R17, R52, R49 ;  /* 0x0000003134117221 */ /* 0x000fc40000000000 */
[----:B------:R-:W2:Y:S04]  /*48930*/  LDL.LU R49, [R1] ;  /* 0x0000000001317983 */ /* 0x000ea80000300800 */
[----:B------:R-:W3:Y:S01]  /*48940*/  LDL.LU R52, [R1+0x8] ;  /* 0x0000080001347983 */ /* 0x000ee20000300800 */
[C-C-:B------:R-:W-:Y:S01]  /*48950*/  FADD R14, R2.reuse, -R53.reuse ;  /* 0x80000035020e7221 */ /* 0x140fe20000000000 */
[----:B------:R-:W-:Y:S02]  /*48960*/  FADD R19, R2, R53 ;  /* 0x0000003502137221 */ /* 0x000fe40000000000 */
[----:B------:R-:W4:Y:S01]  /*48970*/  LDL.LU R53, [R1+0x10] ;  /* 0x0000100001357983 */ /* 0x000f220000300800 */
[C-C-:B------:R-:W-:Y:S01]  /*48980*/  FFMA R30, R12.reuse, -0.70710676908493041992, R13.reuse ;  /* 0xbf3504f30c1e7823 */ /* 0x140fe2000000000d */
[----:B------:R-:W-:Y:S01]  /*48990*/  FFMA R12, R12, 0.70710676908493041992, R13 ;  /* 0x3f3504f30c0c7823 */ /* 0x000fe2000000000d */
[C-C-:B------:R-:W-:Y:S01]  /*489a0*/  FADD R13, R19.reuse, R17.reuse ;  /* 0x00000011130d7221 */ /* 0x140fe20000000000 */
[C-C-:B------:R-:W-:Y:S01]  /*489b0*/  FFMA R22, R18.reuse, -0.70710676908493041992, R14.reuse ;  /* 0xbf3504f312167823 */ /* 0x140fe2000000000e */
[----:B------:R-:W-:Y:S01]  /*489c0*/  FFMA R14, R18, 0.70710676908493041992, R14 ;  /* 0x3f3504f3120e7823 */ /* 0x000fe2000000000e */
[----:B------:R-:W-:Y:S01]  /*489d0*/  FADD R17, R19, -R17 ;  /* 0x8000001113117221 */ /* 0x000fe20000000000 */
[C-C-:B------:R-:W-:Y:S01]  /*489e0*/  FADD R23, R13.reuse, -R5.reuse ;  /* 0x800000050d177221 */ /* 0x140fe20000000000 */
[----:B------:R-:W-:Y:S01]  /*489f0*/  FADD R13, R13, R5 ;  /* 0x000000050d0d7221 */ /* 0x000fe20000000000 */
[----:B------:R-:W-:Y:S01]  /*48a00*/  FFMA R18, R12, -0.19891236722469329834, R14 ;  /* 0xbe4bafaf0c127823 */ /* 0x000fe2000000000e */
[----:B------:R-:W-:Y:S01]  /*48a10*/  FFMA R5, R14, 0.19891236722469329834, R12 ;  /* 0x3e4bafaf0e057823 */ /* 0x000fe2000000000c */
[----:B------:R-:W-:Y:S01]  /*48a20*/  FFMA R12, R9, -0.41421356797218322754, R17 ;  /* 0xbed413cd090c7823 */ /* 0x000fe20000000011 */
[----:B------:R-:W-:Y:S01]  /*48a30*/  FFMA R31, R30, 0.66817861795425415039, R22 ;  /* 0x3f2b0dc11e1f7823 */ /* 0x000fe20000000016 */
[----:B------:R-:W-:Y:S01]  /*48a40*/  FFMA R30, R22, -0.66817861795425415039, R30 ;  /* 0xbf2b0dc1161e7823 */ /* 0x000fe2000000001e */
[----:B------:R-:W-:Y:S01]  /*48a50*/  FFMA R22, R17, 0.41421356797218322754, R9 ;  /* 0x3ed413cd11167823 */ /* 0x000fe20000000009 */
[----:B------:R-:W-:Y:S01]  /*48a60*/  FMUL R17, R12, 1.8477590084075927734 ;  /* 0x3fec835e0c117820 */ /* 0x000fe20000400000 */
[----:B------:R-:W-:Y:S01]  /*48a70*/  FMUL R19, R13, 1.4142135381698608398 ;  /* 0x3fb504f30d137820 */ /* 0x000fe20000400000 */
[----:B------:R-:W-:Y:S01]  /*48a80*/  LDS R2, [R7] ;  /* 0x0000000007027984 */ /* 0x000fe20000000800 */
[----:B------:R-:W-:-:S03]  /*48a90*/  FMUL R18, R18, 1.9615705013275146484 ;  /* 0x3ffb14be12127820 */ /* 0x000fc60000400000 */
[----:B------:R-:W-:Y:S04]  /*48aa0*/  LDS R9, [R7+0x10] ;  /* 0x0000100007097984 */ /* 0x000fe80000000800 */
[----:B------:R-:W-:Y:S04]  /*48ab0*/  LDS R12, [R7+0x14] ;  /* 0x00001400070c7984 */ /* 0x000fe80000000800 */
[----:B------:R-:W-:Y:S04]  /*48ac0*/  LDS R13, [R7+0x18] ;  /* 0x00001800070d7984 */ /* 0x000fe80000000800 */
[----:B------:R-:W-:Y:S01]  /*48ad0*/  LDS R14, [R7+0x1c] ;  /* 0x00001c00070e7984 */ /* 0x000fe20000000800 */
[----:B------:R-:W-:-:S03]  /*48ae0*/  NOP ;  /* 0x0000000000007918 */ /* 0x000fc60000000000 */
[----:B------:R0:W-:Y:S04]  /*48af0*/  STS [R8+0x108], R17 ;  /* 0x0001081108007388 */ /* 0x0001e80000000800 */
[----:B------:R1:W-:Y:S01]  /*48b00*/  STS [R8], R19 ;  /* 0x0000001308007388 */ /* 0x0003e20000000800 */
[----:B0-----:R-:W-:-:S03]  /*48b10*/  FMUL R17, R5, 1.9615705013275146484 ;  /* 0x3ffb14be05117820 */ /* 0x001fc60000400000 */
[----:B------:R0:W-:Y:S01]  /*48b20*/  STS [R8+0x84], R18 ;  /* 0x0000841208007388 */ /* 0x0001e20000000800 */
[----:B-1----:R-:W-:-:S03]  /*48b30*/  FMUL R19, R30, -1.6629391908645629883 ;  /* 0xbfd4db311e137820 */ /* 0x002fc60000400000 */
[----:B------:R-:W-:Y:S01]  /*48b40*/  STS [R8+0x39c], R17 ;  /* 0x00039c1108007388 */ /* 0x000fe20000000800 */
[----:B------:R-:W-:Y:S01]  /*48b50*/  FMUL R23, R23, 1.4142135381698608398 ;  /* 0x3fb504f317177820 */ /* 0x000fe20000400000 */
[----:B0-----:R-:W-:Y:S02]  /*48b60*/  FMUL R18, R22, 1.8477590084075927734 ;  /* 0x3fec835e16127820 */ /* 0x001fe40000400000 */
[----:B------:R-:W-:Y:S01]  /*48b70*/  STS [R8+0x294], R19 ;  /* 0x0002941308007388 */ /* 0x000fe20000000800 */
[----:B------:R-:W-:-:S03]  /*48b80*/  FMUL R31, R31, 1.6629391908645629883 ;  /* 0x3fd4db311f1f7820 */ /* 0x000fc60000400000 */
[----:B------:R0:W-:Y:S04]  /*48b90*/  STS [R8+0x318], R18 ;  /* 0x0003181208007388 */ /* 0x0001e80000000800 */
[----:B------:R1:W-:Y:S01]  /*48ba0*/  STS [R8+0x210], R23 ;  /* 0x0002101708007388 */ /* 0x0003e20000000800 */
[C-C-:B0-----:R-:W-:Y:S01]  /*48bb0*/  FADD R18, -R61.reuse, R60.reuse ;  /* 0x0000003c3d127221 */ /* 0x141fe20000000100 */
[----:B------:R-:W-:Y:S02]  /*48bc0*/  FADD R60, R61, R60 ;  /* 0x0000003c3d3c7221 */ /* 0x000fe40000000000 */
[----:B------:R0:W-:Y:S01]  /*48bd0*/  STS [R8+0x18c], R31 ;  /* 0x00018c1f08007388 */ /* 0x0001e20000000800 */
[----:B------:R-:W-:-:S03]  /*48be0*/  NOP ;  /* 0x0000000000007918 */ /* 0x000fc60000000000 */
[----:B------:R-:W-:Y:S01]  /*48bf0*/  LDS R39, [R7+0x8] ;  /* 0x0000080007277984 */ /* 0x000fe20000000800 */
[----:B------:R-:W-:-:S05]  /*48c00*/  IMAD.WIDE R42, R3, 0x4, R42 ;  /* 0x00000004032a7825 */ /* 0x000fca00078e022a */
[----:B------:R0:W4:Y:S04]  /*48c10*/  LDG.E.CONSTANT R38, desc[UR8][R42.64] ;  /* 0x000000082a267981 */ /* 0x000128000c1e9900 */
[----:B------:R-:W4:Y:S01]  /*48c20*/  LDG.E.CONSTANT R43, desc[UR8][R58.64] ;  /* 0x000000083a2b7981 */ /* 0x000f22000c1e9900 */
[----:B--2---:R-:W-:Y:S01]  /*48c30*/  FADD R5, R49, -R51 ;  /* 0x8000003331057221 */ /* 0x004fe20000000000 */
[----:B---3--:R-:W-:-:S04]  /*48c40*/  FADD R17, R52, -R20 ;  /* 0x8000001434117221 */ /* 0x008fc80000000000 */
[C-C-:B------:R-:W-:Y:S01]  /*48c50*/  FADD R19, R5.reuse, R17.reuse ;  /* 0x0000001105137221 */ /* 0x140fe20000000000 */
[----:B------:R-:W-:Y:S01]  /*48c60*/  FADD R5, R5, -R17 ;  /* 0x8000001105057221 */ /* 0x000fe20000000000 */
[----:B----4-:R-:W-:Y:S01]  /*48c70*/  FADD R22, R53, -R10 ;  /* 0x8000000a35167221 */ /* 0x010fe20000000000 */
[----:B------:R-:W-:Y:S01]  /*48c80*/  FADD R51, R49, R51 ;  /* 0x0000003331337221 */ /* 0x000fe20000000000 */
[----:B------:R-:W-:Y:S01]  /*48c90*/  FADD R20, R52, R20 ;  /* 0x0000001434147221 */ /* 0x000fe20000000000 */
[----:B-1----:R-:W-:Y:S01]  /*48ca0*/  FADD R23, R53, R10 ;  /* 0x0000000a35177221 */ /* 0x002fe20000000000 */
[C-C-:B------:R-:W-:Y:S01]  /*48cb0*/  FFMA R10, R5.reuse, -0.70710676908493041992, R18.reuse ;  /* 0xbf3504f3050a7823 */ /* 0x140fe20000000012 */
[----:B------:R-:W-:Y:S01]  /*48cc0*/  FFMA R18, R5, 0.70710676908493041992, R18 ;  /* 0x3f3504f305127823 */ /* 0x000fe20000000012 */
[C-C-:B------:R-:W-:Y:S01]  /*48cd0*/  FFMA R5, R19.reuse, -0.70710676908493041992, R22.reuse ;  /* 0xbf3504f313057823 */ /* 0x140fe20000000016 */
[----:B0-----:R-:W-:Y:S01]  /*48ce0*/  FFMA R31, R19, 0.70710676908493041992, R22 ;  /* 0x3f3504f3131f7823 */ /* 0x001fe20000000016 */
[----:B------:R-:W-:Y:S01]  /*48cf0*/  FADD R17, R20, R51 ;  /* 0x0000003314117221 */ /* 0x000fe20000000000 */
[C-C-:B------:R-:W-:Y:S01]  /*48d00*/  FADD R19, R23.reuse, R60.reuse ;  /* 0x0000003c17137221 */ /* 0x140fe20000000000 */
[----:B------:R-:W-:Y:S01]  /*48d10*/  FADD R60, R23, -R60 ;  /* 0x8000003c173c7221 */ /* 0x000fe20000000000 */
[----:B------:R-:W-:Y:S01]  /*48d20*/  FFMA R23, R31, 0.19891236722469329834, R18 ;  /* 0x3e4bafaf1f177823 */ /* 0x000fe20000000012 */
[----:B------:R-:W2:Y:S01]  /*48d30*/  LDL.LU R53, [R1+0x4] ;  /* 0x0000040001357983 */ /* 0x000ea20000300800 */
[C-C-:B------:R-:W-:Y:S01]  /*48d40*/  FADD R22, R19.reuse, -R17.reuse ;  /* 0x8000001113167221 */ /* 0x140fe20000000000 */
[----:B------:R-:W-:Y:S01]  /*48d50*/  FADD R19, R19, R17 ;  /* 0x0000001113137221 */ /* 0x000fe20000000000 */
[----:B------:R-:W-:-:S02]  /*48d60*/  FFMA R17, R18, -0.19891236722469329834, R31 ;  /* 0xbe4bafaf12117823 */ /* 0x000fc4000000001f */
[----:B------:R-:W0:Y:S01]  /*48d70*/  LDS R31, [R7] ;  /* 0x00000000071f7984 */ /* 0x000e220000000800 */
[----:B------:R-:W-:Y:S01]  /*48d80*/  FADD R20, -R20, R51 ;  /* 0x0000003314147221 */ /* 0x000fe20000000100 */
[----:B------:R-:W-:Y:S01]  /*48d90*/  FFMA R30, R10, 0.66817861795425415039, R5 ;  /* 0x3f2b0dc10a1e7823 */ /* 0x000fe20000000005 */
[----:B------:R-:W-:Y:S02]  /*48da0*/  FFMA R5, R5, -0.66817861795425415039, R10 ;  /* 0xbf2b0dc105057823 */ /* 0x000fe4000000000a */
[----:B------:R-:W-:Y:S01]  /*48db0*/  FFMA R10, R20, -0.41421356797218322754, R60 ;  /* 0xbed413cd140a7823 */ /* 0x000fe2000000003c */
[----:B------:R-:W-:-:S03]  /*48dc0*/  FMUL R18, R19, 1.4142135381698608398 ;  /* 0x3fb504f313127820 */ /* 0x000fc60000400000 */
[----:B------:R-:W-:Y:S02]  /*48dd0*/  FMUL R19, R10, 1.8477590084075927734 ;  /* 0x3fec835e0a137820 */ /* 0x000fe40000400000 */
[----:B------:R-:W1:Y:S04]  /*48de0*/  LDS R10, [R7+0x4] ;  /* 0x00000400070a7984 */ /* 0x000e680000000800 */
[----:B0-----:R-:W-:Y:S04]  /*48df0*/  STL [R1+0x28], R31 ;  /* 0x0000281f01007387 */ /* 0x001fe80000100800 */
[----:B------:R-:W0:Y:S04]  /*48e00*/  LDS R31, [R7+0xc] ;  /* 0x00000c00071f7984 */ /* 0x000e280000000800 */
[----:B-1----:R-:W-:Y:S04]  /*48e10*/  STL [R1+0x24], R10 ;  /* 0x0000240a01007387 */ /* 0x002fe80000100800 */
[----:B------:R-:W1:Y:S04]  /*48e20*/  LDS R10, [R7+0x10] ;  /* 0x00001000070a7984 */ /* 0x000e680000000800 */
[----:B------:R-:W-:Y:S04]  /*48e30*/  STL [R1+0x20], R39 ;  /* 0x0000202701007387 */ /* 0x000fe80000100800 */
[----:B------:R-:W3:Y:S04]  /*48e40*/  LDS R39, [R7+0x14] ;  /* 0x0000140007277984 */ /* 0x000ee80000000800 */
[----:B0-----:R-:W-:Y:S04]  /*48e50*/  STL [R1+0x1c], R31 ;  /* 0x00001c1f01007387 */ /* 0x001fe80000100800 */
[----:B------:R-:W0:Y:S01]  /*48e60*/  LDS R31, [R7+0x18] ;  /* 0x00001800071f7984 */ /* 0x000e220000000800 */
[----:B------:R-:W-:-:S03]  /*48e70*/  FMUL R23, R23, 1.9615705013275146484 ;  /* 0x3ffb14be17177820 */ /* 0x000fc60000400000 */
[----:B-1----:R-:W-:Y:S04]  /*48e80*/  STL [R1+0x10], R10 ;  /* 0x0000100a01007387 */ /* 0x002fe80000100800 */
[----:B------:R-:W-:Y:S01]  /*48e90*/  LDS R10, [R7+0x1c] ;  /* 0x00001c00070a7984 */ /* 0x000fe20000000800 */
[----:B------:R-:W-:-:S03]  /*48ea0*/  NOP ;  /* 0x0000000000007918 */ /* 0x000fc60000000000 */
[----:B------:R1:W-:Y:S04]  /*48eb0*/  STS [R8], R18 ;  /* 0x0000001208007388 */ /* 0x0003e80000000800 */
[----:B---3--:R-:W-:Y:S04]  /*48ec0*/  STL [R1+0x8], R39 ;  /* 0x0000082701007387 */ /* 0x008fe80000100800 */
[----:B------:R3:W-:Y:S01]  /*48ed0*/  STS [R8+0x39c], R23 ;  /* 0x00039c1708007388 */ /* 0x0007e20000000800 */
[----:B-1----:R-:W-:Y:S01]  /*48ee0*/  FMUL R18, R22, 1.4142135381698608398 ;  /* 0x3fb504f316127820 */ /* 0x002fe20000400000 */
[----:B---3--:R-:W-:-:S02]  /*48ef0*/  IMAD.WIDE R22, R0, 0x4, R58 ;  /* 0x0000000400167825 */ /* 0x008fc400078e023a */
[----:B0-----:R-:W-:Y:S04]  /*48f00*/  STL [R1], R31 ;  /* 0x0000001f01007387 */ /* 0x001fe80000100800 */
[----:B------:R-:W3:Y:S01]  /*48f10*/  LDL.LU R59, [R1+0x14] ;  /* 0x00001400013b7983 */ /* 0x000ee20000300800 */
[----:B------:R-:W-:-:S03]  /*48f20*/  FMUL R17, R17, 1.9615705013275146484 ;  /* 0x3ffb14be11117820 */ /* 0x000fc60000400000 */
[----:B------:R-:W-:Y:S04]  /*48f30*/  STS [R8+0x108], R19 ;  /* 0x0001081308007388 */ /* 0x000fe80000000800 */
[----:B------:R0:W-:Y:S01]  /*48f40*/  STS [R8+0x84], R17 ;  /* 0x0000841108007388 */ /* 0x0001e20000000800 */
[----:B------:R-:W-:-:S03]  /*48f50*/  FFMA R20, R60, 0.41421356797218322754, R20 ;  /* 0x3ed413cd3c147823 */ /* 0x000fc60000000014 */
[----:B------:R-:W-:Y:S04]  /*48f60*/  STS [R8+0x210], R18 ;  /* 0x0002101208007388 */ /* 0x000fe80000000800 */
[----:B------:R-:W4:Y:S01]  /*48f70*/  LDG.E.CONSTANT R51, desc[UR8][R22.64] ;  /* 0x0000000816337981 */ /* 0x000f22000c1e9900 */
[----:B0-----:R-:W-:Y:S01]  /*48f80*/  FMUL R17, R30, 1.6629391908645629883 ;  /* 0x3fd4db311e117820 */ /* 0x001fe20000400000 */
[----:B------:R-:W-:Y:S01]  /*48f90*/  FMUL R19, R5, -1.6629391908645629883 ;  /* 0xbfd4db3105137820 */ /* 0x000fe20000400000 */
[----:B------:R-:W-:-:S03]  /*48fa0*/  FADD R5, R26, -R29 ;  /* 0x8000001d1a057221 */ /* 0x000fc60000000000 */
[----:B------:R0:W-:Y:S04]  /*48fb0*/  STS [R8+0x18c], R17 ;  /* 0x00018c1108007388 */ /* 0x0001e80000000800 */
[----:B------:R2:W-:Y:S01]  /*48fc0*/  STS [R8+0x294], R19 ;  /* 0x0002941308007388 */ /* 0x0005e20000000800 */
[C-C-:B0-----:R-:W-:Y:S01]  /*48fd0*/  FADD R17, R11.reuse, -R28.reuse ;  /* 0x8000001c0b117221 */ /* 0x141fe20000000000 */
[----:B------:R-:W-:Y:S01]  /*48fe0*/  FADD R28, R11, R28 ;  /* 0x0000001c0b1c7221 */ /* 0x000fe20000000000 */
[----:B------:R-:W-:Y:S02]  /*48ff0*/  FADD R11, -R15, R27 ;  /* 0x0000001b0f0b7221 */ /* 0x000fe40000000100 */
[C-C-:B------:R-:W-:Y:S01]  /*49000*/  FADD R18, R5.reuse, R17.reuse ;  /* 0x0000001105127221 */ /* 0x140fe20000000000 */
[----:B------:R-:W-:Y:S01]  /*49010*/  FADD R17, R5, -R17 ;  /* 0x8000001105117221 */ /* 0x000fe20000000000 */
[----:B------:R-:W-:-:S03]  /*49020*/  FMUL R20, R20, 1.8477590084075927734 ;  /* 0x3fec835e14147820 */ /* 0x000fc60000400000 */
[C-C-:B------:R-:W-:Y:S01]  /*49030*/  FFMA R42, R17.reuse, -0.70710676908493041992, R11.reuse ;  /* 0xbf3504f3112a7823 */ /* 0x140fe2000000000b */
[----:B------:R-:W-:Y:S01]  /*49040*/  FFMA R11, R17, 0.70710676908493041992, R11 ;  /* 0x3f3504f3110b7823 */ /* 0x000fe2000000000b */
[----:B------:R-:W-:Y:S01]  /*49050*/  STS [R8+0x318], R20 ;  /* 0x0003181408007388 */ /* 0x000fe20000000800 */
[----:B------:R-:W-:Y:S01]  /*49060*/  FADD R26, R26, R29 ;  /* 0x0000001d1a1a7221 */ /* 0x000fe20000000000 */
[----:B------:R-:W-:Y:S01]  /*49070*/  NOP ;  /* 0x0000000000007918 */ /* 0x000fe20000000000 */
[----:B------:R-:W-:Y:S02]  /*49080*/  FADD R27, R15, R27 ;  /* 0x0000001b0f1b7221 */ /* 0x000fe40000000000 */
[C-C-:B------:R-:W-:Y:S01]  /*49090*/  FADD R15, R28.reuse, R26.reuse ;  /* 0x0000001a1c0f7221 */ /* 0x140fe20000000000 */
[----:B------:R-:W-:Y:S01]  /*490a0*/  FADD R5, -R28, R26 ;  /* 0x0000001a1c057221 */ /* 0x000fe20000000100 */
[----:B------:R-:W-:Y:S01]  /*490b0*/  LDS R20, [R7+0x4] ;  /* 0x0000040007147984 */ /* 0x000fe20000000800 */
[----:B--2---:R-:W-:-:S04]  /*490c0*/  FADD R19, R53, -R16 ;  /* 0x8000001035137221 */ /* 0x004fc80000000000 */
[C-C-:B------:R-:W-:Y:S01]  /*490d0*/  FFMA R17, R18.reuse, -0.70710676908493041992, R19.reuse ;  /* 0xbf3504f312117823 */ /* 0x140fe20000000013 */
[----:B------:R-:W-:Y:S01]  /*490e0*/  FFMA R18, R18, 0.70710676908493041992, R19 ;  /* 0x3f3504f312127823 */ /* 0x000fe20000000013 */
[----:B------:R-:W-:Y:S01]  /*490f0*/  FADD R16, R53, R16 ;  /* 0x0000001035107221 */ /* 0x000fe20000000000 */
[----:B------:R-:W-:Y:S02]  /*49100*/  LDS R19, [R7+0x8] ;  /* 0x0000080007137984 */ /* 0x000fe40000000800 */
[----:B------:R-:W-:Y:S01]  /*49110*/  FFMA R29, R11, -0.19891236722469329834, R18 ;  /* 0xbe4bafaf0b1d7823 */ /* 0x000fe20000000012 */
[----:B------:R-:W-:Y:S02]  /*49120*/  FFMA R39, R18, 0.19891236722469329834, R11 ;  /* 0x3e4bafaf12277823 */ /* 0x000fe4000000000b */
[----:B------:R-:W0:Y:S01]  /*49130*/  LDS R11, [R7] ;  /* 0x00000000070b7984 */ /* 0x000e220000000800 */
[----:B------:R-:W-:Y:S01]  /*49140*/  FADD R26, R16, R27 ;  /* 0x0000001b101a7221 */ /* 0x000fe20000000000 */
[----:B------:R-:W-:-:S02]  /*49150*/  FFMA R28, R42, 0.66817861795425415039, R17 ;  /* 0x3f2b0dc12a1c7823 */ /* 0x000fc40000000011 */
[----:B------:R-:W-:Y:S01]  /*49160*/  LDS R18, [R7+0xc] ;  /* 0x00000c0007127984 */ /* 0x000fe20000000800 */
[C-C-:B------:R-:W-:Y:S01]  /*49170*/  FADD R31, R26.reuse, -R15.reuse ;  /* 0x8000000f1a1f7221 */ /* 0x140fe20000000000 */
[----:B------:R-:W-:Y:S01]  /*49180*/  FADD R26, R26, R15 ;  /* 0x0000000f1a1a7221 */ /* 0x000fe20000000000 */
[----:B------:R-:W-:Y:S01]  /*49190*/  FADD R27, R16, -R27 ;  /* 0x8000001b101b7221 */ /* 0x000fe20000000000 */
[----:B------:R-:W-:Y:S01]  /*491a0*/  FFMA R42, R17, -0.66817861795425415039, R42 ;  /* 0xbf2b0dc1112a7823 */ /* 0x000fe2000000002a */
[----:B------:R-:W-:Y:S01]  /*491b0*/  LDS R16, [R7+0x14] ;  /* 0x0000140007107984 */ /* 0x000fe20000000800 */
[----:B------:R-:W-:Y:S01]  /*491c0*/  FMUL R26, R26, 1.4142135381698608398 ;  /* 0x3fb504f31a1a7820 */ /* 0x000fe20000400000 */
[----:B------:R-:W-:Y:S02]  /*491d0*/  FFMA R30, R5, -0.41421356797218322754, R27 ;  /* 0xbed413cd051e7823 */ /* 0x000fe4000000001b */
[----:B------:R-:W-:Y:S01]  /*491e0*/  LDS R17, [R7+0x10] ;  /* 0x0000100007117984 */ /* 0x000fe20000000800 */
[----:B------:R-:W-:-:S03]  /*491f0*/  FFMA R5, R27, 0.41421356797218322754, R5 ;  /* 0x3ed413cd1b057823 */ /* 0x000fc60000000005 */
[----:B------:R-:W-:Y:S01]  /*49200*/  LDS R15, [R7+0x18] ;  /* 0x00001800070f7984 */ /* 0x000fe20000000800 */
[----:B------:R-:W-:-:S03]  /*49210*/  FMUL R28, R28, 1.6629391908645629883 ;  /* 0x3fd4db311c1c7820 */ /* 0x000fc60000400000 */
[----:B0-----:R-:W-:Y:S04]  /*49220*/  STL [R1+0x4], R11 ;  /* 0x0000040b01007387 */ /* 0x001fe80000100800 */
[----:B------:R-:W-:Y:S01]  /*49230*/  LDS R11, [R7+0x1c] ;  /* 0x00001c00070b7984 */ /* 0x000fe20000000800 */
[----:B------:R-:W-:-:S03]  /*49240*/  NOP ;  /* 0x0000000000007918 */ /* 0x000fc60000000000 */
[----:B------:R0:W-:Y:S04]  /*49250*/  STS [R8], R26 ;  /* 0x0000001a08007388 */ /* 0x0001e80000000800 */
[----:B------:R1:W-:Y:S01]  /*49260*/  STS [R8+0x18c], R28 ;  /* 0x00018c1c08007388 */ /* 0x0003e20000000800 */
[----:B0-----:R-:W-:-:S04]  /*49270*/  IMAD.WIDE R26, R3, 0x4, R22 ;  /* 0x00000004031a7825 */ /* 0x001fc800078e0216 */
[----:B-1----:R-:W-:Y:S01]  /*49280*/  FMUL R28, R39, 1.9615705013275146484 ;  /* 0x3ffb14be271c7820 */ /* 0x002fe20000400000 */
[----:B------:R0:W2:Y:S04]  /*49290*/  LDG.E.CONSTANT R49, desc[UR8][R26.64] ;  /* 0x000000081a317981 */ /* 0x0000a8000c1e9900 */
[----:B------:R1:W-:Y:S01]  /*492a0*/  STS [R8+0x39c], R28 ;  /* 0x00039c1c08007388 */ /* 0x0003e20000000800 */
[----:B0-----:R-:W-:Y:S01]  /*492b0*/  FMUL R27, R5, 1.8477590084075927734 ;  /* 0x3fec835e051b7820 */ /* 0x001fe20000400000 */
[----:B------:R-:W-:Y:S01]  /*492c0*/  FMUL R26, R30, 1.8477590084075927734 ;  /* 0x3fec835e1e1a7820 */ /* 0x000fe20000400000 */
[C-C-:B------:R-:W-:Y:S01]  /*492d0*/  FADD R5, R24.reuse, -R32.reuse ;  /* 0x8000002018057221 */ /* 0x140fe20000000000 */
[----:B------:R-:W-:Y:S01]  /*492e0*/  FADD R24, R24, R32 ;  /* 0x0000002018187221 */ /* 0x000fe20000000000 */
[----:B------:R-:W-:Y:S01]  /*492f0*/  FADD R30, R21, R33 ;  /* 0x00000021151e7221 */ /* 0x000fe20000000000 */
[----:B------:R-:W-:Y:S03]  /*49300*/  STL [R1+0x58], R43 ;  /* 0x0000582b01007387 */ /* 0x000fe60000100800 */
[C-C-:B-1----:R-:W-:Y:S01]  /*49310*/  FADD R28, R30.reuse, R24.reuse ;  /* 0x000000181e1c7221 */ /* 0x142fe20000000000 */
[----:B------:R-:W-:Y:S01]  /*49320*/  FADD R30, -R30, R24 ;  /* 0x000000181e1e7221 */ /* 0x000fe20000000100 */
[----:B------:R-:W-:-:S05]  /*49330*/  IMAD.WIDE R22, R0, 0x4, R22 ;  /* 0x0000000400167825 */ /* 0x000fca00078e0216 */
[----:B------:R0:W2:Y:S01]  /*49340*/  LDG.E.CONSTANT R52, desc[UR8][R22.64] ;  /* 0x0000000816347981 */ /* 0x0000a2000c1e9900 */
[C-C-:B---3--:R-:W-:Y:S01]  /*49350*/  FADD R24, R59.reuse, -R38.reuse ;  /* 0x800000263b187221 */ /* 0x148fe20000000000 */
[----:B------:R-:W-:Y:S02]  /*49360*/  FADD R38, R59, R38 ;  /* 0x000000263b267221 */ /* 0x000fe40000000000 */
[----:B------:R-:W3:Y:S04]  /*49370*/  LDL.LU R59, [R1+0xc] ;  /* 0x00000c00013b7983 */ /* 0x000ee80000300800 */
[----:B------:R-:W3:Y:S04]  /*49380*/  LDL.LU R58, [R1+0x30] ;  /* 0x00003000013a7983 */ /* 0x000ee80000300800 */
[----:B------:R1:W-:Y:S01]  /*49390*/  STS [R8+0x108], R26 ;  /* 0x0001081a08007388 */ /* 0x0003e20000000800 */
[----:B------:R-:W-:Y:S01]  /*493a0*/  FMUL R29, R29, 1.9615705013275146484 ;  /* 0x3ffb14be1d1d7820 */ /* 0x000fe20000400000 */
[----:B------:R-:W-:-:S02]  /*493b0*/  FMUL R31, R31, 1.4142135381698608398 ;  /* 0x3fb504f31f1f7820 */ /* 0x000fc40000400000 */
[----:B------:R0:W-:Y:S01]  /*493c0*/  STS [R8+0x318], R27 ;  /* 0x0003181b08007388 */ /* 0x0001e20000000800 */
[----:B-1----:R-:W-:Y:S01]  /*493d0*/  FADD R26, R21, -R33 ;  /* 0x80000021151a7221 */ /* 0x002fe20000000000 */
[C-C-:B------:R-:W-:Y:S01]  /*493e0*/  FADD R21, -R25.reuse, R36.reuse ;  /* 0x0000002419157221 */ /* 0x140fe20000000100 */
[----:B------:R-:W-:Y:S02]  /*493f0*/  FADD R25, R25, R36 ;  /* 0x0000002419197221 */ /* 0x000fe40000000000 */
[C-C-:B0-----:R-:W-:Y:S01]  /*49400*/  FADD R27, R5.reuse, R26.reuse ;  /* 0x0000001a051b7221 */ /* 0x141fe20000000000 */
[----:B------:R-:W-:Y:S01]  /*49410*/  FADD R5, R5, -R26 ;  /* 0x8000001a05057221 */ /* 0x000fe20000000000 */
[----:B------:R0:W-:Y:S02]  /*49420*/  STS [R8+0x84], R29 ;  /* 0x0000841d08007388 */ /* 0x0001e40000000800 */
[C-C-:B------:R-:W-:Y:S01]  /*49430*/  FFMA R26, R27.reuse, -0.70710676908493041992, R24.reuse ;  /* 0xbf3504f31b1a7823 */ /* 0x140fe20000000018 */
[----:B------:R-:W-:Y:S01]  /*49440*/  FFMA R27, R27, 0.70710676908493041992, R24 ;  /* 0x3f3504f31b1b7823 */ /* 0x000fe20000000018 */
[----:B------:R1:W-:Y:S01]  /*49450*/  STS [R8+0x210], R31 ;  /* 0x0002101f08007388 */ /* 0x0003e20000000800 */
[----:B------:R-:W-:Y:S01]  /*49460*/  FADD R24, R38, R25 ;  /* 0x0000001926187221 */ /* 0x000fe20000000000 */
[----:B0-----:R-:W-:Y:S01]  /*49470*/  FMUL R29, R42, -1.6629391908645629883 ;  /* 0xbfd4db312a1d7820 */ /* 0x001fe20000400000 */
[C-C-:B-1----:R-:W-:Y:S01]  /*49480*/  FFMA R31, R5.reuse, -0.70710676908493041992, R21.reuse ;  /* 0xbf3504f3051f7823 */ /* 0x142fe20000000015 */
[----:B------:R-:W-:-:S03]  /*49490*/  FFMA R21, R5, 0.70710676908493041992, R21 ;  /* 0x3f3504f305157823 */ /* 0x000fc60000000015 */
[----:B------:R0:W-:Y:S01]  /*494a0*/  STS [R8+0x294], R29 ;  /* 0x0002941d08007388 */ /* 0x0001e20000000800 */
[C-C-:B------:R-:W-:Y:S01]  /*494b0*/  FADD R39, R24.reuse, -R28.reuse ;  /* 0x8000001c18277221 */ /* 0x140fe20000000000 */
[----:B------:R-:W-:Y:S01]  /*494c0*/  FADD R28, R24, R28 ;  /* 0x0000001c181c7221 */ /* 0x000fe20000000000 */
[----:B------:R-:W-:Y:S01]  /*494d0*/  FADD R5, R38, -R25 ;  /* 0x8000001926057221 */ /* 0x000fe20000000000 */
[----:B------:R-:W-:Y:S01]  /*494e0*/  FFMA R38, R31, 0.66817861795425415039, R26 ;  /* 0x3f2b0dc11f267823 */ /* 0x000fe2000000001a */
[----:B------:R-:W-:Y:S01]  /*494f0*/  FFMA R43, R27, 0.19891236722469329834, R21 ;  /* 0x3e4bafaf1b2b7823 */ /* 0x000fe20000000015 */
[----:B------:R-:W-:Y:S01]  /*49500*/  FMUL R28, R28, 1.4142135381698608398 ;  /* 0x3fb504f31c1c7820 */ /* 0x000fe20000400000 */
[----:B0-----:R-:W-:Y:S01]  /*49510*/  FFMA R29, R21, -0.19891236722469329834, R27 ;  /* 0xbe4bafaf151d7823 */ /* 0x001fe2000000001b */
[----:B------:R-:W-:Y:S01]  /*49520*/  FFMA R25, R30, -0.41421356797218322754, R5 ;  /* 0xbed413cd1e197823 */ /* 0x000fe20000000005 */
[----:B------:R-:W-:Y:S01]  /*49530*/  FFMA R31, R26, -0.66817861795425415039, R31 ;  /* 0xbf2b0dc11a1f7823 */ /* 0x000fe2000000001f */
[----:B------:R-:W-:Y:S01]  /*49540*/  NOP ;  /* 0x0000000000007918 */ /* 0x000fe20000000000 */
[----:B------:R-:W-:Y:S01]  /*49550*/  FMUL R29, R29, 1.9615705013275146484 ;  /* 0x3ffb14be1d1d7820 */ /* 0x000fe20000400000 */
[----:B------:R-:W-:Y:S01]  /*49560*/  FFMA R30, R5, 0.41421356797218322754, R30 ;  /* 0x3ed413cd051e7823 */ /* 0x000fe2000000001e */
        /* <DEDUP_REMOVED lines=10> */
[----:B------:R0:W-:Y:S01]  /*49610*/  STS [R8+0x84], R29 ;  /* 0x0000841d08007388 */ /* 0x0001e20000000800 */
[----:B------:R-:W-:Y:S01]  /*49620*/  FMUL R38, R38, 1.6629391908645629883 ;  /* 0x3fd4db3126267820 */ /* 0x000fe20000400000 */
[----:B0-----:R-:W-:-:S04]  /*49630*/  IMAD.WIDE R28, R3, 0x4, R22 ;  /* 0x00000004031c7825 */ /* 0x001fc800078e0216 */
[----:B------:R-:W-:Y:S01]  /*49640*/  IMAD.WIDE R22, R0, 0x4, R22 ;  /* 0x0000000400167825 */ /* 0x000fe200078e0216 */
[----:B------:R0:W3:Y:S03]  /*49650*/  LDG.E.CONSTANT R42, desc[UR8][R28.64] ;  /* 0x000000081c2a7981 */ /* 0x0000e6000c1e9900 */
[----:B------:R-:W-:Y:S01]  /*49660*/  FMUL R43, R43, 1.9615705013275146484 ;  /* 0x3ffb14be2b2b7820 */ /* 0x000fe20000400000 */
[----:B------:R1:W-:Y:S01]  /*49670*/  STS [R8+0x18c], R38 ;  /* 0x00018c2608007388 */ /* 0x0003e20000000800 */
[----:B0-----:R-:W-:-:S03]  /*49680*/  FMUL R28, R31, -1.6629391908645629883 ;  /* 0xbfd4db311f1c7820 */ /* 0x001fc60000400000 */
[----:B------:R-:W-:Y:S01]  /*49690*/  STS [R8+0x39c], R43 ;  /* 0x00039c2b08007388 */ /* 0x000fe20000000800 */
[----:B-1----:R-:W-:-:S03]  /*496a0*/  FMUL R38, R25, 1.8477590084075927734 ;  /* 0x3fec835e19267820 */ /* 0x002fc60000400000 */
[----:B------:R0:W-:Y:S01]  /*496b0*/  STS [R8+0x294], R28 ;  /* 0x0002941c08007388 */ /* 0x0001e20000000800 */
[----:B------:R-:W-:Y:S01]  /*496c0*/  FMUL R25, R30, 1.8477590084075927734 ;  /* 0x3fec835e1e197820 */ /* 0x000fe20000400000 */
[----:B------:R-:W-:Y:S02]  /*496d0*/  FADD R60, -R4, R37 ;  /* 0x00000025043c7221 */ /* 0x000fe40000000100 */
[----:B----4-:R-:W-:Y:S01]  /*496e0*/  STL [R1+0x48], R51 ;  /* 0x0000483301007387 */ /* 0x010fe20000100800 */
[----:B------:R-:W-:-:S03]  /*496f0*/  FMUL R39, R39, 1.4142135381698608398 ;  /* 0x3fb504f327277820 */ /* 0x000fc60000400000 */
[----:B------:R1:W4:Y:S01]  /*49700*/  LDG.E.CONSTANT R31, desc[UR8][R22.64] ;  /* 0x00000008161f7981 */ /* 0x000322000c1e9900 */
[----:B0-----:R-:W-:-:S03]  /*49710*/  IMAD.WIDE R28, R3, 0x4, R22 ;  /* 0x00000004031c7825 */ /* 0x001fc600078e0216 */
[----:B------:R0:W-:Y:S04]  /*49720*/  STS [R8+0x318], R25 ;  /* 0x0003181908007388 */ /* 0x0001e80000000800 */
[----:B------:R3:W4:Y:S01]  /*49730*/  LDG.E.CONSTANT R43, desc[UR8][R28.64] ;  /* 0x000000081c2b7981 */ /* 0x000722000c1e9900 */
[C-C-:B0-----:R-:W-:Y:S01]  /*49740*/  FADD R25, R50.reuse, -R6.reuse ;  /* 0x8000000632197221 */ /* 0x141fe20000000000 */
[----:B------:R-:W-:Y:S01]  /*49750*/  FADD R6, R50, R6 ;  /* 0x0000000632067221 */ /* 0x000fe20000000000 */
[----:B------:R-:W-:Y:S01]  /*49760*/  FADD R4, R4, R37 ;  /* 0x0000002504047221 */ /* 0x000fe20000000000 */
[C---:B-1----:R-:W-:Y:S01]  /*49770*/  IMAD.WIDE R22, R0.reuse, 0x4, R22 ;  /* 0x0000000400167825 */ /* 0x042fe200078e0216 */
[----:B------:R-:W-:Y:S04]  /*49780*/  STS [R8+0x210], R39 ;  /* 0x0002102708007388 */ /* 0x000fe80000000800 */
[----:B------:R-:W-:Y:S04]  /*49790*/  STS [R8+0x108], R38 ;  /* 0x0001082608007388 */ /* 0x000fe80000000800 */
[----:B------:R0:W4:Y:S04]  /*497a0*/  LDG.E.CONSTANT R61, desc[UR8][R22.64] ;  /* 0x00000008163d7981 */ /* 0x000128000c1e9900 */
[----:B--2---:R1:W-:Y:S02]  /*497b0*/  STL [R1+0x40], R52 ;  /* 0x0000403401007387 */ /* 0x0043e40000100800 */
[----:B-1----:R-:W-:-:S04]  /*497c0*/  IMAD.WIDE R52, R0, 0x4, R22 ;  /* 0x0000000400347825 */ /* 0x002fc800078e0216 */
[C-C-:B---3--:R-:W-:Y:S01]  /*497d0*/  FADD R28, R59.reuse, -R34.reuse ;  /* 0x800000223b1c7221 */ /* 0x148fe20000000000 */
[----:B------:R-:W-:-:S03]  /*497e0*/  FADD R34, R59, R34 ;  /* 0x000000223b227221 */ /* 0x000fc60000000000 */
        /* <DEDUP_REMOVED lines=8> */
[----:B------:R-:W-:Y:S01]  /*49870*/  FFMA R28, R29, -0.70710676908493041992, R6 ;  /* 0xbf3504f31d1c7823 */ /* 0x000fe20000000006 */
[----:B------:R-:W-:Y:S01]  /*49880*/  FADD R25, R35, R4 ;  /* 0x0000000423197221 */ /* 0x000fe20000000000 */
[----:B------:R-:W-:Y:S01]  /*49890*/  FFMA R6, R29, 0.70710676908493041992, R6 ;  /* 0x3f3504f31d067823 */ /* 0x000fe20000000006 */
[----:B------:R-:W-:Y:S01]  /*498a0*/  NOP ;  /* 0x0000000000007918 */ /* 0x000fe20000000000 */
[----:B------:R-:W-:Y:S01]  /*498b0*/  FFMA R38, R50, 0.66817861795425415039, R28 ;  /* 0x3f2b0dc132267823 */ /* 0x000fe2000000001c */
[C-C-:B------:R-:W-:Y:S01]  /*498c0*/  FADD R39, R25.reuse, -R59.reuse ;  /* 0x8000003b19277221 */ /* 0x140fe20000000000 */
[----:B------:R-:W-:Y:S01]  /*498d0*/  FFMA R50, R28, -0.66817861795425415039, R50 ;  /* 0xbf2b0dc11c327823 */ /* 0x000fe20000000032 */
[----:B------:R-:W-:Y:S01]  /*498e0*/  FADD R59, R25, R59 ;  /* 0x0000003b193b7221 */ /* 0x000fe20000000000 */
[----:B------:R-:W-:Y:S01]  /*498f0*/  FADD R4, R35, -R4 ;  /* 0x8000000423047221 */ /* 0x000fe20000000000 */
[----:B------:R-:W-:-:S04]  /*49900*/  IMAD.WIDE R28, R3, 0x4, R22 ;  /* 0x00000004031c7825 */ /* 0x000fc800078e0216 */
[----:B------:R-:W-:Y:S01]  /*49910*/  FFMA R37, R60, -0.19891236722469329834, R6 ;  /* 0xbe4bafaf3c257823 */ /* 0x000fe20000000006 */
[----:B------:R-:W-:Y:S01]  /*49920*/  FMUL R59, R59, 1.4142135381698608398 ;  /* 0x3fb504f33b3b7820 */ /* 0x000fe20000400000 */
[----:B------:R-:W-:Y:S01]  /*49930*/  FFMA R60, R6, 0.19891236722469329834, R60 ;  /* 0x3e4bafaf063c7823 */ /* 0x000fe2000000003c */
[----:B------:R-:W-:Y:S01]  /*49940*/  FFMA R58, R51, -0.41421356797218322754, R4 ;  /* 0xbed413cd333a7823 */ /* 0x000fe20000000004 */
[----:B------:R-:W-:Y:S01]  /*49950*/  FFMA R51, R4, 0.41421356797218322754, R51 ;  /* 0x3ed413cd04337823 */ /* 0x000fe20000000033 */
[----:B------:R1:W2:Y:S04]  /*49960*/  LDG.E.CONSTANT R6, desc[UR8][R28.64] ;  /* 0x000000081c067981 */ /* 0x0002a8000c1e9900 */
[----:B------:R-:W-:Y:S04]  /*49970*/  LDS R25, [R7] ;  /* 0x0000000007197984 */ /* 0x000fe80000000800 */
[----:B------:R-:W-:Y:S04]  /*49980*/  LDS R35, [R7+0x4] ;  /* 0x0000040007237984 */ /* 0x000fe80000000800 */
[----:B------:R-:W-:Y:S04]  /*49990*/  LDS R34, [R7+0x8] ;  /* 0x0000080007227984 */ /* 0x000fe80000000800 */
[----:B0-----:R-:W-:Y:S04]  /*499a0*/  LDS R22, [R7+0xc] ;  /* 0x00000c0007167984 */ /* 0x001fe80000000800 */
[----:B------:R-:W-:Y:S04]  /*499b0*/  LDS R4, [R7+0x10] ;  /* 0x0000100007047984 */ /* 0x000fe80000000800 */
[----:B------:R-:W-:Y:S04]  /*499c0*/  LDS R23, [R7+0x14] ;  /* 0x0000140007177984 */ /* 0x000fe80000000800 */
[----:B-1----:R-:W-:Y:S04]  /*499d0*/  LDS R29, [R7+0x18] ;  /* 0x00001800071d7984 */ /* 0x002fe80000000800 */
[----:B------:R-:W-:Y:S01]  /*499e0*/  LDS R28, [R7+0x1c] ;  /* 0x00001c00071c7984 */ /* 0x000fe20000000800 */
[----:B------:R-:W-:-:S03]  /*499f0*/  NOP ;  /* 0x0000000000007918 */ /* 0x000fc60000000000 */
[----:B------:R0:W-:Y:S04]  /*49a00*/  STS [R8], R59 ;  /* 0x0000003b08007388 */ /* 0x0001e80000000800 */
[----:B0-----:R0:W3:Y:S01]  /*49a10*/  LDG.E.CONSTANT R59, desc[UR8][R52.64] ;  /* 0x00000008343b7981 */ /* 0x0010e2000c1e9900 */
[----:B------:R-:W-:-:S05]  /*49a20*/  FMUL R37, R37, 1.9615705013275146484 ;  /* 0x3ffb14be25257820 */ /* 0x000fca0000400000 */
[----:B------:R-:W-:Y:S01]  /*49a30*/  STS [R8+0x84], R37 ;  /* 0x0000842508007388 */ /* 0x000fe20000000800 */
[----:B------:R-:W-:Y:S01]  /*49a40*/  FMUL R38, R38, 1.6629391908645629883 ;  /* 0x3fd4db3126267820 */ /* 0x000fe20000400000 */
[----:B------:R-:W-:-:S04]  /*49a50*/  FMUL R39, R39, 1.4142135381698608398 ;  /* 0x3fb504f327277820 */ /* 0x000fc80000400000 */
[----:B------:R-:W-:Y:S04]  /*49a60*/  STS [R8+0x18c], R38 ;  /* 0x00018c2608007388 */ /* 0x000fe80000000800 */
[----:B------:R-:W-:Y:S04]  /*49a70*/  STS [R8+0x210], R39 ;  /* 0x0002102708007388 */ /* 0x000fe80000000800 */
[----:B----4-:R1:W-:Y:S02]  /*49a80*/  STL [R1+0x30], R31 ;  /* 0x0000301f01007387 */ /* 0x0103e40000100800 */
[----:B-1----:R-:W-:-:S04]  /*49a90*/  IMAD.WIDE R30, R3, 0x4, R52 ;  /* 0x00000004031e7825 */ /* 0x002fc800078e0234 */
[C---:B0-----:R-:W-:Y:S01]  /*49aa0*/  IMAD.WIDE R52, R0.reuse, 0x4, R52 ;  /* 0x0000000400347825 */ /* 0x041fe200078e0234 */
[----:B------:R0:W4:Y:S03]  /*49ab0*/  LDG.E.CONSTANT R37, desc[UR8][R30.64] ;  /* 0x000000081e257981 */ /* 0x000126000c1e9900 */
[--C-:B0-----:R-:W-:Y:S01]  /*49ac0*/  IMAD.WIDE R30, R3, 0x4, R52.reuse ;  /* 0x00000004031e7825 */ /* 0x101fe200078e0234 */
[----:B------:R0:W-:Y:S04]  /*49ad0*/  STL [R1+0x2c], R61 ;  /* 0x00002c3d01007387 */ /* 0x0001e80000100800 */
[----:B0-----:R-:W4:Y:S04]  /*49ae0*/  LDL.LU R61, [R1+0xa0] ;  /* 0x0000a000013d7983 */ /* 0x001f280000300800 */
[----:B---3--:R0:W-:Y:S04]  /*49af0*/  STL [R1+0x14], R59 ;  /* 0x0000143b01007387 */ /* 0x0081e80000100800 */
[----:B0-----:R0:W3:Y:S02]  /*49b00*/  LDG.E.CONSTANT R59, desc[UR8][R30.64] ;  /* 0x000000081e3b7981 */ /* 0x0010e4000c1e9900 */
[----:B0-----:R-:W-:-:S02]  /*49b10*/  IMAD.WIDE R30, R0, 0x4, R52 ;  /* 0x00000004001e7825 */ /* 0x001fc400078e0234 */
[----:B------:R-:W3:Y:S02]  /*49b20*/  LDG.E.CONSTANT R52, desc[UR8][R52.64] ;  /* 0x0000000834347981 */ /* 0x000ee4000c1e9900 */
[----:B------:R-:W-:-:S06]  /*49b30*/  IMAD.WIDE R38, R3, 0x4, R30 ;  /* 0x0000000403267825 */ /* 0x000fcc00078e021e */
[----:B------:R-:W3:Y:S04]  /*49b40*/  LDG.E.CONSTANT R38, desc[UR8][R38.64] ;  /* 0x0000000826267981 */ /* 0x000ee8000c1e9900 */
[----:B------:R3:W3:Y:S01]  /*49b50*/  LDG.E.CONSTANT R53, desc[UR8][R30.64] ;  /* 0x000000081e357981 */ /* 0x0006e2000c1e9900 */
[----:B------:R-:W-:Y:S01]  /*49b60*/  FMUL R58, R58, 1.8477590084075927734 ;  /* 0x3fec835e3a3a7820 */ /* 0x000fe20000400000 */
[C-C-:B--2---:R-:W-:Y:S01]  /*49b70*/  FADD R3, -R43.reuse, R6.reuse ;  /* 0x000000062b037221 */ /* 0x144fe20000000100 */
[----:B------:R-:W-:Y:S01]  /*49b80*/  FADD R6, R43, R6 ;  /* 0x000000062b067221 */ /* 0x000fe20000000000 */
[----:B------:R-:W-:Y:S02]  /*49b90*/  FMUL R60, R60, 1.9615705013275146484 ;  /* 0x3ffb14be3c3c7820 */ /* 0x000fe40000400000 */
[----:B------:R0:W-:Y:S01]  /*49ba0*/  STS [R8+0x108], R58 ;  /* 0x0001083a08007388 */ /* 0x0001e20000000800 */
[----:B------:R-:W-:Y:S01]  /*49bb0*/  FMUL R50, R50, -1.6629391908645629883 ;  /* 0xbfd4db3132327820 */ /* 0x000fe20000400000 */
[----:B------:R-:W-:-:S02]  /*49bc0*/  FMUL R51, R51, 1.8477590084075927734 ;  /* 0x3fec835e33337820 */ /* 0x000fc40000400000 */
[----:B------:R1:W-:Y:S04]  /*49bd0*/  STS [R8+0x39c], R60 ;  /* 0x00039c3c08007388 */ /* 0x0003e80000000800 */
[----:B------:R2:W-:Y:S01]  /*49be0*/  STS [R8+0x294], R50 ;  /* 0x0002943208007388 */ /* 0x0005e20000000800 */
[C-C-:B----4-:R-:W-:Y:S01]  /*49bf0*/  FADD R0, R42.reuse, -R37.reuse ;  /* 0x800000252a007221 */ /* 0x150fe20000000000 */
[----:B------:R-:W-:Y:S02]  /*49c00*/  FADD R37, R42, R37 ;  /* 0x000000252a257221 */ /* 0x000fe40000000000 */
[----:B------:R4:W-:Y:S01]  /*49c10*/  STS [R8+0x318], R51 ;  /* 0x0003183308007388 */ /* 0x0009e20000000800 */
[----:B------:R-:W-:-:S03]  /*49c20*/  NOP ;  /* 0x0000000000007918 */ /* 0x000fc60000000000 */
[----:B------:R-:W-:Y:S01]  /*49c30*/  LDS R42, [R7+0x1c] ;  /* 0x00001c00072a7984 */ /* 0x000fe20000000800 */
[C-C-:B---3--:R-:W-:Y:S01]  /*49c40*/  FADD R31, R49.reuse, -R59.reuse ;  /* 0x8000003b311f7221 */ /* 0x148fe20000000000 */
        /* <DEDUP_REMOVED lines=9> */
[C-C-:B------:R-:W-:Y:S01]  /*49ce0*/  FFMA R37, R30.reuse, -0.70710676908493041992, R39.reuse ;  /* 0xbf3504f31e257823 */ /* 0x140fe20000000027 */
[----:B------:R-:W-:Y:S01]  /*49cf0*/  FFMA R30, R30, 0.70710676908493041992, R39 ;  /* 0x3f3504f31e1e7823 */ /* 0x000fe20000000027 */
[C-C-:B------:R-:W-:Y:S01]  /*49d00*/  FADD R31, R38.reuse, R6.reuse ;  /* 0x00000006261f7221 */ /* 0x140fe20000000000 */
[----:B-1----:R-:W-:Y:S01]  /*49d10*/  FADD R60, R38, -R6 ;  /* 0x80000006263c7221 */ /* 0x002fe20000000000 */
[----:B--2---:R-:W-:Y:S01]  /*49d20*/  FFMA R50, R59, 0.66817861795425415039, R37 ;  /* 0x3f2b0dc13b327823 */ /* 0x004fe20000000025 */
[----:B------:R-:W-:Y:S01]  /*49d30*/  FFMA R43, R3, -0.19891236722469329834, R30 ;  /* 0xbe4bafaf032b7823 */ /* 0x000fe2000000001e */
[C-C-:B------:R-:W-:Y:S01]  /*49d40*/  FADD R6, R31.reuse, -R0.reuse ;  /* 0x800000001f067221 */ /* 0x140fe20000000000 */
[----:B------:R-:W-:Y:S01]  /*49d50*/  FADD R0, R31, R0 ;  /* 0x000000001f007221 */ /* 0x000fe20000000000 */
[----:B----4-:R-:W-:Y:S01]  /*49d60*/  FFMA R51, R30, 0.19891236722469329834, R3 ;  /* 0x3e4bafaf1e337823 */ /* 0x010fe20000000003 */
[----:B------:R-:W-:Y:S01]  /*49d70*/  FMUL R43, R43, 1.9615705013275146484 ;  /* 0x3ffb14be2b2b7820 */ /* 0x000fe20000400000 */
[----:B------:R-:W-:Y:S01]  /*49d80*/  FFMA R59, R37, -0.66817861795425415039, R59 ;  /* 0xbf2b0dc1253b7823 */ /* 0x000fe2000000003b */
[----:B------:R-:W-:Y:S01]  /*49d90*/  FMUL R49, R0, 1.4142135381698608398 ;  /* 0x3fb504f300317820 */ /* 0x000fe20000400000 */
        /* <DEDUP_REMOVED lines=22> */
[C-C-:B------:R-:W-:Y:S01]  /*49f00*/  FFMA R56, R55.reuse, -0.70710676908493041992, R45.reuse ;  /* 0xbf3504f337387823 */ /* 0x140fe2000000002d */
[----:B------:R0:W-:Y:S04]  /*49f10*/  STS [R8], R49 ;  /* 0x0000003108007388 */ /* 0x0001e80000000800 */
[----:B------:R1:W-:Y:S01]  /*49f20*/  STS [R8+0x18c], R50 ;  /* 0x00018c3208007388 */ /* 0x0003e20000000800 */
[----:B------:R-:W-:Y:S01]  /*49f30*/  FFMA R61, R54, -0.66817861795425415039, R56 ;  /* 0xbf2b0dc1363d7823 */ /* 0x000fe20000000038 */
[----:B------:R-:W-:Y:S01]  /*49f40*/  FFMA R45, R55, 0.70710676908493041992, R45 ;  /* 0x3f3504f3372d7823 */ /* 0x000fe2000000002d */
[----:B0-----:R-:W-:Y:S01]  /*49f50*/  FFMA R49, R58, -0.41421356797218322754, R60 ;  /* 0xbed413cd3a317823 */ /* 0x001fe2000000003c */
[----:B-1----:R-:W-:Y:S01]  /*49f60*/  FFMA R50, R60, 0.41421356797218322754, R58 ;  /* 0x3ed413cd3c327823 */ /* 0x002fe2000000003a */
        /* <DEDUP_REMOVED lines=65> */
[----:B------:R-:W3:Y:S01]  /*4a380*/  LDL.LU R60, [R1] ;  /* 0x00000000013c7983 */ /* 0x000ee20000300800 */
        /* <DEDUP_REMOVED lines=37> */
[----:B------:R-:W2:Y:S01]  /*4a5e0*/  LDL.LU R61, [R1+0x4] ;  /* 0x00000400013d7983 */ /* 0x000ea20000300800 */
        /* <DEDUP_REMOVED lines=28> */
[----:B0-----:R-:W-:Y:S04]  /*4a7b0*/  STL [R1+0x1a4], R13 ;  /* 0x0001a40d01007387 */ /* 0x001fe80000100800 */
[----:B------:R-:W0:Y:S01]  /*4a7c0*/  LDS R13, [R7+0x18] ;  /* 0x00001800070d7984 */ /* 0x000e220000000800 */
[----:B------:R-:W-:Y:S01]  /*4a7d0*/  FADD R12, R59, R60 ;  /* 0x0000003c3b0c7221 */ /* 0x000fe20000000000 */
[C-C-:B------:R-:W-:Y:S01]  /*4a7e0*/  FADD R56, R43.reuse, R55.reuse ;  /* 0x000000372b387221 */ /* 0x140fe20000000000 */
[----:B------:R-:W-:-:S03]  /*4a7f0*/  FADD R59, R43, -R55 ;  /* 0x800000372b3b7221 */ /* 0x000fc60000000000 */
[C-C-:B------:R-:W-:Y:S01]  /*4a800*/  FFMA R55, R56.reuse, -0.70710676908493041992, R6.reuse ;  /* 0xbf3504f338377823 */ /* 0x140fe20000000006 */
[----:B------:R-:W-:Y:S01]  /*4a810*/  FFMA R43, R56, 0.70710676908493041992, R6 ;  /* 0x3f3504f3382b7823 */ /* 0x000fe20000000006 */
[C-C-:B------:R-:W-:Y:S01]  /*4a820*/  FFMA R56, R59.reuse, 0.70710676908493041992, R9.reuse ;  /* 0x3f3504f33b387823 */ /* 0x140fe20000000009 */
        /* <DEDUP_REMOVED lines=8> */
[----:B---3--:R3:W-:Y:S04]  /*4a8b0*/  STL [R1+0x1f4], R14 ;  /* 0x0001f40e01007387 */ /* 0x0087e80000100800 */
[----:B------:R2:W-:Y:S04]  /*4a8c0*/  STS [R8+0x84], R12 ;  /* 0x0000840c08007388 */ /* 0x0005e80000000800 */
[----:B0-----:R0:W-:Y:S01]  /*4a8d0*/  STL [R1+0x204], R13 ;  /* 0x0002040d01007387 */ /* 0x0011e20000100800 */
[----:B---3--:R-:W-:Y:S01]  /*4a8e0*/  FADD R14, R20, R15 ;  /* 0x0000000f140e7221 */ /* 0x008fe20000000000 */
[----:B------:R-:W-:Y:S01]  /*4a8f0*/  FFMA R6, R60, 0.66817861795425415039, R55 ;  /* 0x3f2b0dc13c067823 */ /* 0x000fe20000000037 */
[----:B------:R-:W-:Y:S01]  /*4a900*/  FFMA R9, R55, -0.66817861795425415039, R60 ;  /* 0xbf2b0dc137097823 */ /* 0x000fe2000000003c */
[C-C-:B------:R-:W-:Y:S01]  /*4a910*/  FADD R55, R10.reuse, R57.reuse ;  /* 0x000000390a377221 */ /* 0x140fe20000000000 */
[----:B------:R-:W-:Y:S01]  /*4a920*/  FADD R57, R10, -R57 ;  /* 0x800000390a397221 */ /* 0x000fe20000000000 */
[----:B------:R-:W-:-:S02]  /*4a930*/  FFMA R43, R43, 0.19891236722469329834, R56 ;  /* 0x3e4bafaf2b2b7823 */ /* 0x000fc40000000038 */
        /* <DEDUP_REMOVED lines=12> */
[----:B------:R-:W-:Y:S04]  /*4aa00*/  STS [R8+0x18c], R6 ;  /* 0x00018c0608007388 */ /* 0x000fe80000000800 */
[----:B------:R-:W-:Y:S04]  /*4aa10*/  STS [R8+0x210], R10 ;  /* 0x0002100a08007388 */ /* 0x000fe80000000800 */
[----:B------:R3:W-:Y:S04]  /*4aa20*/  STS [R8+0x294], R9 ;  /* 0x0002940908007388 */ /* 0x0007e80000000800 */
[----:B------:R-:W-:Y:S04]  /*4aa30*/  STS [R8+0x318], R57 ;  /* 0x0003183908007388 */ /* 0x000fe80000000800 */
[----:B-1----:R-:W-:Y:S01]  /*4aa40*/  STL [R1+0x21c], R2 ;  /* 0x00021c0201007387 */ /* 0x002fe20000100800 */
[C-C-:B--2---:R-:W-:Y:S01]  /*4aa50*/  FADD R12, R61.reuse, -R11.reuse ;  /* 0x8000000b3d0c7221 */ /* 0x144fe20000000000 */
[----:B0-----:R-:W-:Y:S01]  /*4aa60*/  FADD R13, R61, R11 ;  /* 0x0000000b3d0d7221 */ /* 0x001fe20000000000 */
        /* <DEDUP_REMOVED lines=10> */
[----:B------:R-:W-:Y:S01]  /*4ab10*/  FFMA R20, R18, 0.70710676908493041992, R11 ;  /* 0x3f3504f312147823 */ /* 0x000fe2000000000b */
[C-C-:B------:R-:W-:Y:S02]  /*4ab20*/  FADD R18, R13.reuse, R17.reuse ;  /* 0x000000110d127221 */ /* 0x140fe40000000000 */
[----:B------:R-:W-:Y:S01]  /*4ab30*/  FFMA R11, R12, 0.66817861795425415039, R16 ;  /* 0x3f2b0dc10c0b7823 */ /* 0x000fe20000000010 */
[----:B------:R-:W-:Y:S01]  /*4ab40*/  FFMA R12, R16, -0.66817861795425415039, R12 ;  /* 0xbf2b0dc1100c7823 */ /* 0x000fe2000000000c */
[----:B------:R-:W-:Y:S01]  /*4ab50*/  FADD R16, R13, -R17 ;  /* 0x800000110d107221 */ /* 0x000fe20000000000 */
[C-C-:B------:R-:W-:Y:S01]  /*4ab60*/  FADD R13, -R14.reuse, R19.reuse ;  /* 0x000000130e0d7221 */ /* 0x140fe20000000100 */
[----:B------:R-:W-:-:S03]  /*4ab70*/  FADD R17, R14, R19 ;  /* 0x000000130e117221 */ /* 0x000fc60000000000 */
[----:B------:R-:W-:Y:S01]  /*4ab80*/  FFMA R19, R13, -0.41421356797218322754, R16 ;  /* 0xbed413cd0d137823 */ /* 0x000fe20000000010 */
[----:B------:R-:W-:Y:S01]  /*4ab90*/  FFMA R16, R16, 0.41421356797218322754, R13 ;  /* 0x3ed413cd10107823 */ /* 0x000fe2000000000d */
[----:B------:R-:W-:-:S05]  /*4aba0*/  FMUL R13, R43, 1.9615705013275146484 ;  /* 0x3ffb14be2b0d7820 */ /* 0x000fca0000400000 */
[----:B------:R-:W-:Y:S01]  /*4abb0*/  STS [R8+0x39c], R13 ;  /* 0x00039c0d08007388 */ /* 0x000fe20000000800 */
[----:B------:R-:W-:-:S03]  /*4abc0*/  NOP ;  /* 0x0000000000007918 */ /* 0x000fc60000000000 */
[----:B------:R-:W0:Y:S04]  /*4abd0*/  LDS R13, [R7] ;  /* 0x00000000070d7984 */ /* 0x000e280000000800 */
[----:B------:R-:W1:Y:S01]  /*4abe0*/  LDS R2, [R7+0x4] ;  /* 0x0000040007027984 */ /* 0x000e620000000800 */
[C-C-:B------:R-:W-:Y:S01]  /*4abf0*/  FADD R14, R18.reuse, -R17.reuse ;  /* 0x80000011120e7221 */ /* 0x140fe20000000000 */
[----:B------:R-:W-:Y:S01]  /*4ac00*/  FADD R18, R18, R17 ;  /* 0x0000001112127221 */ /* 0x000fe20000000000 */
[----:B------:R-:W-:-:S04]  /*4ac10*/  FFMA R17, R20, -0.19891236722469329834, R15 ;  /* 0xbe4bafaf14117823 */ /* 0x000fc8000000000f */
[----:B---3--:R-:W-:Y:S02]  /*4ac20*/  FMUL R9, R17, 1.9615705013275146484 ;  /* 0x3ffb14be11097820 */ /* 0x008fe40000400000 */
        /* <DEDUP_REMOVED lines=333> */
[----:B-1----:R2:W-:Y:S04]  /*4c100*/  STL [R1+0x22c], R0 ;  /* 0x00022c0001007387 */ /* 0x0025e80000100800 */
[----:B------:R-:W4:Y:S01]  /*4c110*/  LDL.LU R56, [R1+0xa8] ;  /* 0x0000a80001387983 */ /* 0x000f220000300800 */
[C-C-:B--2---:R-:W-:Y:S01]  /*4c120*/  FADD R0, R44.reuse, -R55.reuse ;  /* 0x800000372c007221 */ /* 0x144fe20000000000 */
[----:B------:R-:W-:-:S02]  /*4c130*/  FADD R14, R44, R55 ;  /* 0x000000372c0e7221 */ /* 0x000fc40000000000 */
        /* <DEDUP_REMOVED lines=78> */
[----:B------:R0:W-:Y:S04]  /*4c620*/  STS [R8+0x84], R10 ;  /* 0x0000840a08007388 */ /* 0x0001e80000000800 */
[----:B------:R-:W-:Y:S04]  /*4c630*/  STS [R8+0x18c], R4 ;  /* 0x00018c0408007388 */ /* 0x000fe80000000800 */
[----:B------:R1:W-:Y:S04]  /*4c640*/  STS [R8+0x210], R3 ;  /* 0x0002100308007388 */ /* 0x0003e80000000800 */
[----:B------:R-:W-:Y:S04]  /*4c650*/  STS [R8+0x294], R9 ;  /* 0x0002940908007388 */ /* 0x000fe80000000800 */
[----:B------:R-:W-:Y:S04]  /*4c660*/  STS [R8+0x318], R5 ;  /* 0x0003180508007388 */ /* 0x000fe80000000800 */
[----:B------:R-:W-:Y:S01]  /*4c670*/  STS [R8+0x39c], R6 ;  /* 0x00039c0608007388 */ /* 0x000fe20000000800 */
[----:B------:R-:W-:-:S03]  /*4c680*/  NOP ;  /* 0x0000000000007918 */ /* 0x000fc60000000000 */
[----:B------:R-:W1:Y:S04]  /*4c690*/  LDS R43, [R7] ;  /* 0x00000000072b7984 */ /* 0x000e680000000800 */
[----:B------:R-:W1:Y:S01]  /*4c6a0*/  LDS R42, [R7+0x4] ;  /* 0x00000400072a7984 */ /* 0x000e620000000800 */
[C-C-:B------:R-:W-:Y:S01]  /*4c6b0*/  FADD R16, R12.reuse, R15.reuse ;  /* 0x0000000f0c107221 */ /* 0x140fe20000000000 */
[C-C-:B------:R-:W-:Y:S01]  /*4c6c0*/  FADD R14, -R41.reuse, R40.reuse ;  /* 0x00000028290e7221 */ /* 0x140fe20000000100 */
[----:B------:R-:W-:Y:S01]  /*4c6d0*/  FADD R12, R12, -R15 ;  /* 0x8000000f0c0c7221 */ /* 0x000fe20000000000 */
[----:B0-----:R-:W-:Y:S01]  /*4c6e0*/  FADD R10, R41, R40 ;  /* 0x00000028290a7221 */ /* 0x001fe20000000000 */
        /* <DEDUP_REMOVED lines=21> */
[----:B------:R-:W-:Y:S04]  /*4c840*/  LDS R37, [R7+0x18] ;  /* 0x0000180007257984 */ /* 0x000fe80000000800 */
[----:B------:R-:W-:Y:S01]  /*4c850*/  LDS R36, [R7+0x1c] ;  /* 0x00001c0007247984 */ /* 0x000fe20000000800 */
[----:B------:R-:W-:-:S03]  /*4c860*/  NOP ;  /* 0x0000000000007918 */ /* 0x000fc60000000000 */
[----:B------:R-:W-:Y:S01]  /*4c870*/  STL [R1+0x27c], R43 ;  /* 0x00027c2b01007387 */ /* 0x000fe20000100800 */
        /* <DEDUP_REMOVED lines=66> */
[----:B------:R-:W-:Y:S04]  /*4cca0*/  STS [R8+0x84], R3 ;  /* 0x0000840308007388 */ /* 0x000fe80000000800 */
[----:B------:R0:W-:Y:S04]  /*4ccb0*/  STS [R8+0x108], R0 ;  /* 0x0001080008007388 */ /* 0x0001e80000000800 */
[----:B------:R-:W3:Y:S01]  /*4ccc0*/  LDL.LU R20, [R1+0x17c] ;  /* 0x00017c0001147983 */ /* 0x000ee20000300800 */
[C-C-:B0-----:R-:W-:Y:S01]  /*4ccd0*/  FADD R0, R57.reuse, -R27.reuse ;  /* 0x8000001b39007221 */ /* 0x141fe20000000000 */
[----:B------:R-:W-:-:S02]  /*4cce0*/  FADD R3, R57, R27 ;  /* 0x0000001b39037221 */ /* 0x000fc40000000000 */
        /* <DEDUP_REMOVED lines=139> */
[----:B0-----:R-:W-:-:S02]  /*4d5a0*/  FADD R11, R59, R55 ;  /* 0x000000373b0b7221 */ /* 0x001fc40000000000 */
[C-C-:B------:R-:W-:Y:S01]  /*4d5b0*/  FADD R59, R54.reuse, R10.reuse ;  /* 0x0000000a363b7221 */ /* 0x140fe20000000000 */
[----:B------:R-:W-:Y:S01]  /*4d5c0*/  FADD R10, R54, -R10 ;  /* 0x8000000a360a7221 */ /* 0x000fe20000000000 */
[C-C-:B---3--:R-:W-:Y:S01]  /*4d5d0*/  FADD R56, R61.reuse, -R60.reuse ;  /* 0x8000003c3d387221 */ /* 0x148fe20000000000 */
        /* <DEDUP_REMOVED lines=1002> */
.L_x_8074:
        /* <DEDUP_REMOVED lines=18> */
[----:B------:R-:W4:Y:S04]  /*515a0*/  LDL.LU R29, [R1+0x68] ;  /* 0x00006800011d7983 */ /* 0x000f280000300800 */
[----:B------:R-:W4:Y:S04]  /*515b0*/  LDL.LU R12, [R1+0x84] ;  /* 0x00008400010c7983 */ /* 0x000f280000300800 */
[----:B------:R-:W4:Y:S01]  /*515c0*/  LDL.LU R23, [R1+0x40] ;  /* 0x0000400001177983 */ /* 0x000f220000300800 */
[----:B-1----:R-:W-:-:S03]  /*515d0*/  LOP3.LUT P2, RZ, R11, 0x7, RZ, 0xc0, !PT ;  /* 0x000000070bff7812 */ /* 0x002fc6000784c0ff */
        /* <DEDUP_REMOVED lines=37> */
[----:B------:R-:W-:-:S02]  /*51830*/  FADD R8, R12, R29 ;  /* 0x0000001d0c087221 */ /* 0x000fc40000000000 */
[----:B------:R-:W2:Y:S01]  /*51840*/  LDL.LU R29, [R1+0x17c] ;  /* 0x00017c00011d7983 */ /* 0x000ea20000300800 */
[C-C-:B------:R-:W-:Y:S01]  /*51850*/  FADD R12, R11.reuse, -R23.reuse ;  /* 0x800000170b0c7221 */ /* 0x140fe20000000000 */
[C-C-:B------:R-:W-:Y:S01]  /*51860*/  FADD R3, R20.reuse, -R4.reuse ;  /* 0x8000000414037221 */ /* 0x140fe20000000000 */
[----:B------:R-:W-:Y:S01]  /*51870*/  FADD R11, R11, R23 ;  /* 0x000000170b0b7221 */ /* 0x000fe20000000000 */
        /* <DEDUP_REMOVED lines=101> */
[C---:B------:R-:W-:Y:S01]  /*51ed0*/  FADD R33, R9.reuse, R5 ;  /* 0x0000000509217221 */ /* 0x040fe20000000000 */
        /* <DEDUP_REMOVED lines=25> */
[----:B------:R-:W-:-:S03]  /*52070*/  FFMA R20, R20, -0.66817861795425415039, R12 ;  /* 0xbf2b0dc114147823 */ /* 0x000fc6000000000c */
[----:B------:R-:W4:Y:S04]  /*52080*/  LDL.LU R14, [R1+0x130] ;  /* 0x00013000010e7983 */ /* 0x000f280000300800 */
[----:B------:R-:W4:Y:S01]  /*52090*/  LDL.LU R24, [R1+0xdc] ;  /* 0x0000dc0001187983 */ /* 0x000f220000300800 */
[C-C-:B0-----:R-:W-:Y:S01]  /*520a0*/  FADD R5, R31.reuse, -R3.reuse ;  /* 0x800000031f057221 */ /* 0x141fe20000000000 */
[----:B------:R-:W-:Y:S02]  /*520b0*/  FADD R3, R31, R3 ;  /* 0x000000031f037221 */ /* 0x000fe40000000000 */
[----:B------:R-:W4:Y:S01]  /*520c0*/  LDL.LU R31, [R1+0x150] ;  /* 0x00015000011f7983 */ /* 0x000f220000300800 */
[C-C-:B---3--:R-:W-:Y:S01]  /*520d0*/  FADD R8, -R38.reuse, R61.reuse ;  /* 0x0000003d26087221 */ /* 0x148fe20000000100 */
[----:B------:R-:W-:-:S02]  /*520e0*/  FADD R12, R38, R61 ;  /* 0x0000003d260c7221 */ /* 0x000fc40000000000 */
[----:B------:R-:W3:Y:S04]  /*520f0*/  LDL.LU R61, [R1+0xc4] ;  /* 0x0000c400013d7983 */ /* 0x000ee80000300800 */
[----:B------:R-:W3:Y:S01]  /*52100*/  LDL.LU R38, [R1+0x19c] ;  /* 0x00019c0001267983 */ /* 0x000ee20000300800 */
[----:B------:R-:W-:-:S04]  /*52110*/  FFMA R4, R13, 0.70710676908493041992, R4 ;  /* 0x3f3504f30d047823 */ /* 0x000fc80000000004 */
        /* <DEDUP_REMOVED lines=15> */
[----:B------:R-:W-:Y:S01]  /*52210*/  FADD R41, R32, -R12 ;  /* 0x8000000c20297221 */ /* 0x000fe20000000000 */
[----:B------:R0:W1:Y:S01]  /*52220*/  LDS R3, [R7+0x1c] ;  /* 0x00001c0007037984 */ /* 0x0000620000000800 */
[C-C-:B------:R-:W-:Y:S01]  /*52230*/  FFMA R40, R25.reuse, -0.70710676908493041992, R5.reuse ;  /* 0xbf3504f319287823 */ /* 0x140fe20000000005 */
[----:B------:R-:W-:Y:S01]  /*52240*/  FFMA R5, R25, 0.70710676908493041992, R5 ;  /* 0x3f3504f319057823 */ /* 0x000fe20000000005 */
[C-C-:B------:R-:W-:Y:S01]  /*52250*/  FFMA R25, R13.reuse, -0.70710676908493041992, R8.reuse ;  /* 0xbf3504f30d197823 */ /* 0x140fe20000000008 */
[----:B------:R-:W-:-:S03]  /*52260*/  FFMA R8, R13, 0.70710676908493041992, R8 ;  /* 0x3f3504f30d087823 */ /* 0x000fc60000000008 */
[----:B------:R-:W-:Y:S01]  /*52270*/  FFMA R13, R25, 0.66817861795425415039, R40 ;  /* 0x3f2b0dc1190d7823 */ /* 0x000fe20000000028 */
[----:B------:R-:W-:Y:S01]  /*52280*/  FFMA R40, R40, -0.66817861795425415039, R25 ;  /* 0xbf2b0dc128287823 */ /* 0x000fe20000000019 */
[----:B------:R-:W-:Y:S01]  /*52290*/  FFMA R25, R8, -0.19891236722469329834, R5 ;  /* 0xbe4bafaf08197823 */ /* 0x000fe20000000005 */
[----:B------:R-:W-:Y:S01]  /*522a0*/  FFMA R5, R5, 0.19891236722469329834, R8 ;  /* 0x3e4bafaf05057823 */ /* 0x000fe20000000008 */
[----:B------:R-:W-:Y:S01]  /*522b0*/  FADD R32, R32, R12 ;  /* 0x0000000c20207221 */ /* 0x000fe20000000000 */
[C-C-:B------:R-:W-:Y:S01]  /*522c0*/  FADD R12, -R14.reuse, R2.reuse ;  /* 0x000000020e0c7221 */ /* 0x140fe20000000100 */
[----:B------:R-:W-:Y:S02]  /*522d0*/  FADD R30, R14, R2 ;  /* 0x000000020e1e7221 */ /* 0x000fe40000000000 */
        /* <DEDUP_REMOVED lines=79> */
[----:B------:R-:W-:Y:S01]  /*527d0*/  FMUL R51, R49, 1.4142135381698608398 ;  /* 0x3fb504f331337820 */ /* 0x000fe20000400000 */
[----:B------:R-:W-:Y:S01]  /*527e0*/  FMUL R17, R23, 1.8477590084075927734 ;  /* 0x3fec835e17117820 */ /* 0x000fe20000400000 */
[----:B------:R0:W-:Y:S01]  /*527f0*/  STL [R1+0x70], R46 ;  /* 0x0000702e01007387 */ /* 0x0001e20000100800 */
[----:B------:R-:W-:Y:S01]  /*52800*/  FMUL R23, R10, 1.8477590084075927734 ;  /* 0x3fec835e0a177820 */ /* 0x000fe20000400000 */
[----:B------:R-:W-:Y:S01]  /*52810*/  FMUL R49, R20, -1.6629391908645629883 ;  /* 0xbfd4db3114317820 */ /* 0x000fe20000400000 */
[----:B------:R-:W-:Y:S01]  /*52820*/  FMUL R20, R15, 1.9615705013275146484 ;  /* 0x3ffb14be0f147820 */ /* 0x000fe20000400000 */
[----:B------:R-:W-:Y:S01]  /*52830*/  FMUL R15, R9, 1.8477590084075927734 ;  /* 0x3fec835e090f7820 */ /* 0x000fe20000400000 */
[----:B------:R-:W-:Y:S01]  /*52840*/  FMUL R9, R13, 1.6629391908645629883 ;  /* 0x3fd4db310d097820 */ /* 0x000fe20000400000 */
[----:B0-----:R-:W3:Y:S04]  /*52850*/  LDL.LU R46, [R1] ;  /* 0x00000000012e7983 */ /* 0x001ee80000300800 */
[----:B------:R-:W4:Y:S04]  /*52860*/  LDL.LU R55, [R1+0x4] ;  /* 0x0000040001377983 */ /* 0x000f280000300800 */
[----:B------:R-:W-:Y:S04]  /*52870*/  STL [R1+0x40], R11 ;  /* 0x0000400b01007387 */ /* 0x000fe80000100800 */
[----:B------:R-:W-:Y:S04]  /*52880*/  STL [R1+0x74], R37 ;  /* 0x0000742501007387 */ /* 0x000fe80000100800 */
[----:B------:R-:W-:Y:S04]  /*52890*/  STL [R1+0x48], R23 ;  /* 0x0000481701007387 */ /* 0x000fe80000100800 */
[----:B------:R-:W-:Y:S04]  /*528a0*/  STL [R1+0x80], R20 ;  /* 0x0000801401007387 */ /* 0x000fe80000100800 */
[----:B------:R0:W-:Y:S02]  /*528b0*/  STL [R1+0x58], R15 ;  /* 0x0000580f01007387 */ /* 0x0001e40000100800 */
[----:B0-----:R-:W-:-:S02]  /*528c0*/  FMUL R15, R21, 1.8477590084075927734 ;  /* 0x3fec835e150f7820 */ /* 0x001fc40000400000 */
        /* <DEDUP_REMOVED lines=8> */
[----:B------:R-:W-:Y:S01]  /*52950*/  FMUL R11, R43, 1.6629391908645629883 ;  /* 0x3fd4db312b0b7820 */ /* 0x000fe20000400000 */
[----:B------:R-:W-:-:S02]  /*52960*/  FMUL R43, R0, 1.4142135381698608398 ;  /* 0x3fb504f3002b7820 */ /* 0x000fc40000400000 */
[----:B------:R-:W-:Y:S01]  /*52970*/  STL [R1+0x88], R5 ;  /* 0x0000880501007387 */ /* 0x000fe20000100800 */
[----:B------:R-:W-:-:S03]  /*52980*/  FMUL R20, R31, 1.9615705013275146484 ;  /* 0x3ffb14be1f147820 */ /* 0x000fc60000400000 */
[----:B------:R1:W-:Y:S01]  /*52990*/  STL [R1+0x28], R3 ;  /* 0x0000280301007387 */ /* 0x0003e20000100800 */
[----:B0-----:R-:W-:-:S03]  /*529a0*/  FMUL R13, R14, 1.8477590084075927734 ;  /* 0x3fec835e0e0d7820 */ /* 0x001fc60000400000 */
        /* <DEDUP_REMOVED lines=47> */
.L_x_6724:
[----:B------:R-:W-:Y:S05]  /*52ca0*/  BSYNC.RECONVERGENT B0 ;  /* 0x0000000000007941 */ /* 0x000fea0003800200 */
.L_x_6723:
        /* <DEDUP_REMOVED lines=21> */
.L_x_6726:
[----:B------:R-:W-:Y:S05]  /*52e00*/  BSYNC.RECONVERGENT B0 ;  /* 0x0000000000007941 */ /* 0x000fea0003800200 */
.L_x_6725:
        /* <DEDUP_REMOVED lines=18> */
.L_x_6728:
[----:B------:R-:W-:Y:S05]  /*52f30*/  BSYNC.RECONVERGENT B0 ;  /* 0x0000000000007941 */ /* 0x000fea0003800200 */
.L_x_6727:
        /* <DEDUP_REMOVED lines=19> */
.L_x_6730:
[----:B------:R-:W-:Y:S05]  /*53070*/  BSYNC.RECONVERGENT B0 ;  /* 0x0000000000007941 */ /* 0x000fea0003800200 */
.L_x_6729:
        /* <DEDUP_REMOVED lines=19> */
.L_x_6732:
[----:B------:R-:W-:Y:S05]  /*531b0*/  BSYNC.RECONVERGENT B0 ;  /* 0x0000000000007941 */ /* 0x000fea0003800200 */
.L_x_6731:
        /* <DEDUP_REMOVED lines=20> */
.L_x_6734:
[----:B------:R-:W-:Y:S05]  /*53300*/  BSYNC.RECONVERGENT B0 ;  /* 0x0000000000007941 */ /* 0x000fea0003800200 */
.L_x_6733:
        /* <DEDUP_REMOVED lines=18> */
.L_x_6736:
[----:B------:R-:W-:Y:S05]  /*53430*/  BSYNC.RECONVERGENT B0 ;  /* 0x0000000000007941 */ /* 0x000fea0003800200 */
.L_x_6735:
        /* <DEDUP_REMOVED lines=19> */
.L_x_6738:
[----:B------:R-:W-:Y:S05]  /*53570*/  BSYNC.RECONVERGENT B0 ;  /* 0x0000000000007941 */ /* 0x000fea0003800200 */
.L_x_6737:
        /* <DEDUP_REMOVED lines=17> */
.L_x_6740:
[----:B------:R-:W-:Y:S05]  /*53690*/  BSYNC.RECONVERGENT B0 ;  /* 0x0000000000007941 */ /* 0x000fea0003800200 */
.L_x_6739:
        /* <DEDUP_REMOVED lines=19> */
.L_x_6742:
[----:B------:R-:W-:Y:S05]  /*537d0*/  BSYNC.RECONVERGENT B0 ;  /* 0x0000000000007941 */ /* 0x000fea0003800200 */
.L_x_6741:
        /* <DEDUP_REMOVED lines=18> */
.L_x_6744:
[----:B------:R-:W-:Y:S05]  /*53900*/  BSYNC.RECONVERGENT B0 ;  /* 0x0000000000007941 */ /* 0x000fea0003800200 */
.L_x_6743:
        /* <DEDUP_REMOVED lines=19> */
.L_x_6746:
[----:B------:R-:W-:Y:S05]  /*53a40*/  BSYNC.RECONVERGENT B0 ;  /* 0x0000000000007941 */ /* 0x000fea0003800200 */
.L_x_6745:
        /* <DEDUP_REMOVED lines=19> */
.L_x_6748:
[----:B------:R-:W-:Y:S05]  /*53b80*/  BSYNC.RECONVERGENT B0 ;  /* 0x0000000000007941 */ /* 0x000fea0003800200 */
.L_x_6747:
        /* <DEDUP_REMOVED lines=20> */
.L_x_6750:
[----:B------:R-:W-:Y:S05]  /*53cd0*/  BSYNC.RECONVERGENT B0 ;  /* 0x0000000000007941 */ /* 0x000fea0003800200 */
.L_x_6749:
        /* <DEDUP_REMOVED lines=18> */
.L_x_6752:
[----:B------:R-:W-:Y:S05]  /*53e00*/  BSYNC.RECONVERGENT B0 ;  /* 0x0000000000007941 */ /* 0x000fea0003800200 */
.L_x_6751:
        /* <DEDUP_REMOVED lines=19> */
.L_x_6754:
[----:B------:R-:W-:Y:S05]  /*53f40*/  BSYNC.RECONVERGENT B0 ;  /* 0x0000000000007941 */ /* 0x000fea0003800200 */
.L_x_6753:
        /* <DEDUP_REMOVED lines=17> */
.L_x_6756:
[----:B------:R-:W-:Y:S05]  /*54060*/  BSYNC.RECONVERGENT B0 ;  /* 0x0000000000007941 */ /* 0x000fea0003800200 */
.L_x_6755:
        /* <DEDUP_REMOVED lines=19> */
.L_x_6758:
[----:B------:R-:W-:Y:S05]  /*541a0*/  BSYNC.RECONVERGENT B0 ;  /* 0x0000000000007941 */ /* 0x000fea0003800200 */
.L_x_6757:
        /* <DEDUP_REMOVED lines=18> */
.L_x_6760:
[----:B------:R-:W-:Y:S05]  /*542d0*/  BSYNC.RECONVERGENT B0 ;  /* 0x0000000000007941 */ /* 0x000fea0003800200 */
.L_x_6759:
        /* <DEDUP_REMOVED lines=19> */
.L_x_6762:
[----:B------:R-:W-:Y:S05]  /*54410*/  BSYNC.RECONVERGENT B0 ;  /* 0x0000000000007941 */ /* 0x000fea0003800200 */
.L_x_6761:
        /* <DEDUP_REMOVED lines=19> */
.L_x_6764:
[----:B------:R-:W-:Y:S05]  /*54550*/  BSYNC.RECONVERGENT B0 ;  /* 0x0000000000007941 */ /* 0x000fea0003800200 */
.L_x_6763:
        /* <DEDUP_REMOVED lines=21> */
.L_x_6766:
[----:B------:R-:W-:Y:S05]  /*546b0*/  BSYNC.RECONVERGENT B0 ;  /* 0x0000000000007941 */ /* 0x000fea0003800200 */
.L_x_6765:
        /* <DEDUP_REMOVED lines=18> */
.L_x_6768:
[----:B------:R-:W-:Y:S05]  /*547e0*/  BSYNC.RECONVERGENT B0 ;  /* 0x0000000000007941 */ /* 0x000fea0003800200 */
.L_x_6767:
        /* <DEDUP_REMOVED lines=19> */
.L_x_6770:
[----:B------:R-:W-:Y:S05]  /*54920*/  BSYNC.RECONVERGENT B0 ;  /* 0x0000000000007941 */ /* 0x000fea0003800200 */
.L_x_6769:
        /* <DEDUP_REMOVED lines=17> */
.L_x_6772:
[----:B------:R-:W-:Y:S05]  /*54a40*/  BSYNC.RECONVERGENT B0 ;  /* 0x0000000000007941 */ /* 0x000fea0003800200 */
.L_x_6771:
        /* <DEDUP_REMOVED lines=19> */
.L_x_6774:
[----:B------:R-:W-:Y:S05]  /*54b80*/  BSYNC.RECONVERGENT B0 ;  /* 0x0000000000007941 */ /* 0x000fea0003800200 */
.L_x_6773:
        /* <DEDUP_REMOVED lines=18> */
.L_x_6776:
[----:B------:R-:W-:Y:S05]  /*54cb0*/  BSYNC.RECONVERGENT B0 ;  /* 0x0000000000007941 */ /* 0x000fea0003800200 */
.L_x_6775:
        /* <DEDUP_REMOVED lines=19> */
.L_x_6778:
[----:B------:R-:W-:Y:S05]  /*54df0*/  BSYNC.RECONVERGENT B0 ;  /* 0x0000000000007941 */ /* 0x000fea0003800200 */
.L_x_6777:
        /* <DEDUP_REMOVED lines=20> */
.L_x_6780:
[----:B------:R-:W-:Y:S05]  /*54f40*/  BSYNC.RECONVERGENT B0 ;  /* 0x0000000000007941 */ /* 0x000fea0003800200 */
.L_x_6779:
        /* <DEDUP_REMOVED lines=19> */
.L_x_6782:
[----:B------:R-:W-:Y:S05]  /*55080*/  BSYNC.RECONVERGENT B0 ;  /* 0x0000000000007941 */ /* 0x000fea0003800200 */
.L_x_6781:
        /* <DEDUP_REMOVED lines=18> */
.L_x_6784:
[----:B------:R-:W-:Y:S05]  /*551b0*/  BSYNC.RECONVERGENT B0 ;  /* 0x0000000000007941 */ /* 0x000fea0003800200 */
.L_x_6783:
        /* <DEDUP_REMOVED lines=19> */
.L_x_6786:
[----:B------:R-:W-:Y:S05]  /*552f0*/  BSYNC.RECONVERGENT B0 ;  /* 0x0000000000007941 */ /* 0x000fea0003800200 */
.L_x_6785:
        /* <DEDUP_REMOVED lines=18> */
.L_x_6788:
[----:B------:R-:W-:Y:S05]  /*55420*/  BSYNC.RECONVERGENT B0 ;  /* 0x0000000000007941 */ /* 0x000fea0003800200 */
.L_x_6787:
        /* <DEDUP_REMOVED lines=19> */
.L_x_6790:
[----:B------:R-:W-:Y:S05]  /*55560*/  BSYNC.RECONVERGENT B0 ;  /* 0x0000000000007941 */ /* 0x000fea0003800200 */
.L_x_6789:
        /* <DEDUP_REMOVED lines=18> */
.L_x_6792:
[----:B------:R-:W-:Y:S05]  /*55690*/  BSYNC.RECONVERGENT B0 ;  /* 0x0000000000007941 */ /* 0x000fea0003800200 */
.L_x_6791:
        /* <DEDUP_REMOVED lines=19> */
.L_x_6794:
[----:B------:R-:W-:Y:S05]  /*557d0*/  BSYNC.RECONVERGENT B0 ;  /* 0x0000000000007941 */ /* 0x000fea0003800200 */
.L_x_6793:
        /* <DEDUP_REMOVED lines=19> */
.L_x_6796:
[----:B------:R-:W-:Y:S05]  /*55910*/  BSYNC.RECONVERGENT B0 ;  /* 0x0000000000007941 */ /* 0x000fea0003800200 */
.L_x_6795:
        /* <DEDUP_REMOVED lines=19> */
.L_x_6798:
[----:B------:R-:W-:Y:S05]  /*55a50*/  BSYNC.RECONVERGENT B0 ;  /* 0x0000000000007941 */ /* 0x000fea0003800200 */
.L_x_6797:
        /* <DEDUP_REMOVED lines=18> */
.L_x_6800:
[----:B------:R-:W-:Y:S05]  /*55b80*/  BSYNC.RECONVERGENT B0 ;  /* 0x0000000000007941 */ /* 0x000fea0003800200 */
.L_x_6799:
        /* <DEDUP_REMOVED lines=20> */
.L_x_6802:
[----:B------:R-:W-:Y:S05]  /*55cd0*/  BSYNC.RECONVERGENT B0 ;  /* 0x0000000000007941 */ /* 0x000fea0003800200 */
.L_x_6801:
        /* <DEDUP_REMOVED lines=19> */
.L_x_6804:
[----:B------:R-:W-:Y:S05]  /*55e10*/  BSYNC.RECONVERGENT B0 ;  /* 0x0000000000007941 */ /* 0x000fea0003800200 */
.L_x_6803:
        /* <DEDUP_REMOVED lines=19> */
.L_x_6806:
[----:B------:R-:W-:Y:S05]  /*55f50*/  BSYNC.RECONVERGENT B0 ;  /* 0x0000000000007941 */ /* 0x000fea0003800200 */
.L_x_6805:
        /* <DEDUP_REMOVED lines=18> */
.L_x_6808:
[----:B------:R-:W-:Y:S05]  /*56080*/  BSYNC.RECONVERGENT B0 ;  /* 0x0000000000007941 */ /* 0x000fea0003800200 */
.L_x_6807:
        /* <DEDUP_REMOVED lines=19> */
.L_x_6810:
[----:B------:R-:W-:Y:S05]  /*561c0*/  BSYNC.RECONVERGENT B0 ;  /* 0x0000000000007941 */ /* 0x000fea0003800200 */
.L_x_6809:
        /* <DEDUP_REMOVED lines=19> */
.L_x_6812:
[----:B------:R-:W-:Y:S05]  /*56300*/  BSYNC.RECONVERGENT B0 ;  /* 0x0000000000007941 */ /* 0x000fea0003800200 */
.L_x_6811:
        /* <DEDUP_REMOVED lines=21> */
.L_x_6814:
[----:B------:R-:W-:Y:S05]  /*56460*/  BSYNC.RECONVERGENT B0 ;  /* 0x0000000000007941 */ /* 0x000fea0003800200 */
.L_x_6813:
        /* <DEDUP_REMOVED lines=18> */
.L_x_6816:
[----:B------:R-:W-:Y:S05]  /*56590*/  BSYNC.RECONVERGENT B0 ;  /* 0x0000000000007941 */ /* 0x000fea0003800200 */
.L_x_6815:
        /* <DEDUP_REMOVED lines=19> */
.L_x_6818:
[----:B------:R-:W-:Y:S05]  /*566d0*/  BSYNC.RECONVERGENT B0 ;  /* 0x0000000000007941 */ /* 0x000fea0003800200 */
.L_x_6817:
        /* <DEDUP_REMOVED lines=19> */
.L_x_6820:
[----:B------:R-:W-:Y:S05]  /*56810*/  BSYNC.RECONVERGENT B0 ;  /* 0x0000000000007941 */ /* 0x000fea0003800200 */
.L_x_6819:
        /* <DEDUP_REMOVED lines=20> */
.L_x_6822:
[----:B------:R-:W-:Y:S05]  /*56960*/  BSYNC.RECONVERGENT B0 ;  /* 0x0000000000007941 */ /* 0x000fea0003800200 */
.L_x_6821:
        /* <DEDUP_REMOVED lines=20> */
.L_x_6824:
[----:B------:R-:W-:Y:S05]  /*56ab0*/  BSYNC.RECONVERGENT B0 ;  /* 0x0000000000007941 */ /* 0x000fea0003800200 */
.L_x_6823:
        /* <DEDUP_REMOVED lines=21> */
.L_x_6826:
[----:B------:R-:W-:Y:S05]  /*56c10*/  BSYNC.RECONVERGENT B0 ;  /* 0x0000000000007941 */ /* 0x000fea0003800200 */
.L_x_6825:
        /* <DEDUP_REMOVED lines=20> */
.L_x_6828:
[----:B------:R-:W-:Y:S05]  /*56d60*/  BSYNC.RECONVERGENT B0 ;  /* 0x0000000000007941 */ /* 0x000fea0003800200 */
.L_x_6827:
        /* <DEDUP_REMOVED lines=21> */
.L_x_6830:
[----:B------:R-:W-:Y:S05]  /*56ec0*/  BSYNC.RECONVERGENT B0 ;  /* 0x0000000000007941 */ /* 0x000fea0003800200 */
.L_x_6829:
        /* <DEDUP_REMOVED lines=19> */
.L_x_6832:
[----:B------:R-:W-:Y:S05]  /*57000*/  BSYNC.RECONVERGENT B0 ;  /* 0x0000000000007941 */ /* 0x000fea0003800200 */
.L_x_6831:
        /* <DEDUP_REMOVED lines=20> */
.L_x_6834:
[----:B------:R-:W-:Y:S05]  /*57150*/  BSYNC.RECONVERGENT B0 ;  /* 0x0000000000007941 */ /* 0x000fea0003800200 */
.L_x_6833:
        /* <DEDUP_REMOVED lines=19> */
.L_x_6836:
[----:B------:R-:W-:Y:S05]  /*57290*/  BSYNC.RECONVERGENT B0 ;  /* 0x0000000000007941 */ /* 0x000fea0003800200 */
.L_x_6835:
        /* <DEDUP_REMOVED lines=21> */
.L_x_6838:
[----:B------:R-:W-:Y:S05]  /*573f0*/  BSYNC.RECONVERGENT B0 ;  /* 0x0000000000007941 */ /* 0x000fea0003800200 */
.L_x_6837:
        /* <DEDUP_REMOVED lines=20> */
.L_x_6840:
[----:B------:R-:W-:Y:S05]  /*57540*/  BSYNC.RECONVERGENT B0 ;  /* 0x0000000000007941 */ /* 0x000fea0003800200 */
.L_x_6839:
        /* <DEDUP_REMOVED lines=21> */
.L_x_6842:
[----:B------:R-:W-:Y:S05]  /*576a0*/  BSYNC.RECONVERGENT B0 ;  /* 0x0000000000007941 */ /* 0x000fea0003800200 */
.L_x_6841:
        /* <DEDUP_REMOVED lines=21> */
.L_x_6844:
[----:B------:R-:W-:Y:S05]  /*57800*/  BSYNC.RECONVERGENT B0 ;  /* 0x0000000000007941 */ /* 0x000fea0003800200 */
.L_x_6843:
        /* <DEDUP_REMOVED lines=21> */
.L_x_6846:
[----:B------:R-:W-:Y:S05]  /*57960*/  BSYNC.RECONVERGENT B0 ;  /* 0x0000000000007941 */ /* 0x000fea0003800200 */
.L_x_6845:
        /* <DEDUP_REMOVED lines=20> */
.L_x_6848:
[----:B------:R-:W-:Y:S05]  /*57ab0*/  BSYNC.RECONVERGENT B0 ;  /* 0x0000000000007941 */ /* 0x000fea0003800200 */
.L_x_6847:
        /* <DEDUP_REMOVED lines=21> */
.L_x_6850:
[----:B------:R-:W-:Y:S05]  /*57c10*/  BSYNC.RECONVERGENT B0 ;  /* 0x0000000000007941 */ /* 0x000fea0003800200 */
.L_x_6849:
        /* <DEDUP_REMOVED lines=11> */
.L_x_8079:
        /* <DEDUP_REMOVED lines=8> */
[----:B------:R-:W-:Y:S05]  /*57d50*/  BRA `(.L_x_6854) ;  /* 0x0000000000107947 */ /* 0x000fea0003800000 */
.L_x_6853:
[----:B------:R-:W1:Y:S02]  /*57d60*/  MUFU.RCP R3, R0 ;  /* 0x0000000000037308 */ /* 0x000e640000001000 */
[----:B-1----:R-:W-:-:S04]  /*57d70*/  FFMA R0, R0, R3, -1 ;  /* 0xbf80000000007423 */ /* 0x002fc80000000003 */
[----:B------:R-:W-:-:S04]  /*57d80*/  FADD.FTZ R0, -R0, -RZ ;  /* 0x800000ff00007221 */ /* 0x000fc80000010100 */
[----:B------:R-:W-:-:S07]  /*57d90*/  FFMA R0, R3, R0, R3 ;  /* 0x0000000003007223 */ /* 0x000fce0000000003 */
.L_x_6854:
[----:B------:R-:W-:Y:S05]  /*57da0*/  BSYNC.RECONVERGENT B0 ;  /* 0x0000000000007941 */ /* 0x000fea0003800200 */
.L_x_6852:
        /* <DEDUP_REMOVED lines=68> */
[C-C-:B------:R-:W-:Y:S01]  /*581f0*/  FFMA R25, R19.reuse, 0.000244140625, R18.reuse ;  /* 0x3980000013197823 */ /* 0x140fe20000000012 */
[C-C-:B------:R-:W-:Y:S01]  /*58200*/  FFMA R16, R14.reuse, 0.000244140625, -R17.reuse ;  /* 0x398000000e107823 */ /* 0x140fe20000000811 */
[----:B------:R-:W-:Y:S01]  /*58210*/  FFMA R14, R14, 0.000244140625, R17 ;  /* 0x398000000e0e7823 */ /* 0x000fe20000000011 */
[----:B------:R-:W-:Y:S01]  /*58220*/  FFMA R19, R19, 0.000244140625, -R18 ;  /* 0x3980000013137823 */ /* 0x000fe20000000812 */
[----:B------:R-:W-:Y:S02]  /*58230*/  FFMA R23, R15, -1.8477590084075927734, R3 ;  /* 0xbfec835e0f177823 */ /* 0x000fe40000000003 */
[----:B------:R-:W-:Y:S01]  /*58240*/  FFMA R17, R14, 0.19891236722469329834, R25 ;  /* 0x3e4bafaf0e117823 */ /* 0x000fe20000000019 */
[----:B------:R-:W-:Y:S01]  /*58250*/  FFMA R25, R25, -0.19891236722469329834, R14 ;  /* 0xbe4bafaf19197823 */ /* 0x000fe2000000000e */
[----:B------:R-:W-:Y:S01]  /*58260*/  FFMA R14, R19, 0.66817861795425415039, R16 ;  /* 0x3f2b0dc1130e7823 */ /* 0x000fe20000000010 */
[C-C-:B------:R-:W-:Y:S01]  /*58270*/  FFMA R30, R22.reuse, -1.6629391908645629883, R31.reuse ;  /* 0xbfd4db31161e7823 */ /* 0x140fe2000000001f */
[----:B------:R-:W-:-:S02]  /*58280*/  FFMA R31, R22, 1.6629391908645629883, R31 ;  /* 0x3fd4db31161f7823 */ /* 0x000fc4000000001f */
[C-C-:B------:R-:W-:Y:S01]  /*58290*/  FFMA R22, R14.reuse, -1.6629391908645629883, R23.reuse ;  /* 0xbfd4db310e167823 */ /* 0x140fe20000000017 */
[----:B------:R-:W-:Y:S01]  /*582a0*/  FFMA R23, R14, 1.6629391908645629883, R23 ;  /* 0x3fd4db310e177823 */ /* 0x000fe20000000017 */
[----:B------:R-:W-:Y:S02]  /*582b0*/  FMUL R14, R60, 1.4142135381698608398 ;  /* 0x3fb504f33c0e7820 */ /* 0x000fe40000400000 */
[----:B------:R-:W2:Y:S01]  /*582c0*/  LDL.LU R60, [R1+0x8] ;  /* 0x00000800013c7983 */ /* 0x000ea20000300800 */
[C-C-:B------:R-:W-:Y:S01]  /*582d0*/  FFMA R21, R20.reuse, 1.8477590084075927734, R6.reuse ;  /* 0x3fec835e14157823 */ /* 0x140fe20000000006 */
[----:B------:R-:W-:Y:S01]  /*582e0*/  FFMA R6, R20, -1.8477590084075927734, R6 ;  /* 0xbfec835e14067823 */ /* 0x000fe20000000006 */
[----:B------:R-:W-:Y:S01]  /*582f0*/  FFMA R3, R15, 1.8477590084075927734, R3 ;  /* 0x3fec835e0f037823 */ /* 0x000fe20000000003 */
[----:B------:R-:W-:Y:S02]  /*58300*/  FFMA R16, R16, -0.66817861795425415039, R19 ;  /* 0xbf2b0dc110107823 */ /* 0x000fe40000000013 */
[C-C-:B------:R-:W-:Y:S01]  /*58310*/  FFMA R24, R25.reuse, -1.9615705013275146484, R6.reuse ;  /* 0xbffb14be19187823 */ /* 0x140fe20000000006 */
[----:B------:R-:W-:Y:S01]  /*58320*/  FFMA R25, R25, 1.9615705013275146484, R6 ;  /* 0x3ffb14be19197823 */ /* 0x000fe20000000006 */
        /* <DEDUP_REMOVED lines=9> */
[----:B------:R-:W-:Y:S01]  /*583c0*/  FMUL R11, R9, 0.70710676908493041992 ;  /* 0x3f3504f3090b7820 */ /* 0x000fe20000400000 */
[C-C-:B------:R-:W-:Y:S01]  /*583d0*/  FFMA R20, R17.reuse, -1.9615705013275146484, R21.reuse ;  /* 0xbffb14be11147823 */ /* 0x140fe20000000015 */
[----:B------:R-:W-:Y:S01]  /*583e0*/  FFMA R21, R17, 1.9615705013275146484, R21 ;  /* 0x3ffb14be11157823 */ /* 0x000fe20000000015 */
[C---:B------:R-:W-:Y:S01]  /*583f0*/  FFMA R17, R12.reuse, 0.000244140625, R10 ;  /* 0x398000000c117823 */ /* 0x040fe2000000000a */
[C-C-:B------:R-:W-:Y:S01]  /*58400*/  FFMA R9, R7.reuse, 0.000244140625, -R11.reuse ;  /* 0x3980000007097823 */ /* 0x140fe2000000080b */
[----:B------:R-:W-:Y:S01]  /*58410*/  FFMA R11, R7, 0.000244140625, R11 ;  /* 0x39800000070b7823 */ /* 0x000fe2000000000b */
[C-C-:B------:R-:W-:Y:S01]  /*58420*/  FFMA R7, R13.reuse, 1.8477590084075927734, R6.reuse ;  /* 0x3fec835e0d077823 */ /* 0x140fe20000000006 */
[----:B------:R-:W-:Y:S02]  /*58430*/  FFMA R6, R13, -1.8477590084075927734, R6 ;  /* 0xbfec835e0d067823 */ /* 0x000fe40000000006 */
[----:B------:R-:W-:Y:S01]  /*58440*/  FFMA R13, R11, 0.19891236722469329834, R17 ;  /* 0x3e4bafaf0b0d7823 */ /* 0x000fe20000000011 */
[----:B------:R-:W-:Y:S01]  /*58450*/  FFMA R10, R12, 0.000244140625, -R10 ;  /* 0x398000000c0a7823 */ /* 0x000fe2000000080a */
        /* <DEDUP_REMOVED lines=9> */
[----:B------:R-:W-:Y:S02]  /*584f0*/  FMUL R6, R61, 1.4142135381698608398 ;  /* 0x3fb504f33d067820 */ /* 0x000fe40000400000 */
[C-C-:B------:R-:W-:Y:S01]  /*58500*/  FFMA R18, R9.reuse, -1.6629391908645629883, R3.reuse ;  /* 0xbfd4db3109127823 */ /* 0x140fe20000000003 */
[----:B------:R-:W-:Y:S01]  /*58510*/  FFMA R19, R9, 1.6629391908645629883, R3 ;  /* 0x3fd4db3109137823 */ /* 0x000fe20000000003 */
[C-C-:B------:R-:W-:Y:S01]  /*58520*/  FFMA R3, R48.reuse, 1.4142135381698608398, R6.reuse ;  /* 0x3fb504f330037823 */ /* 0x140fe20000000006 */
[----:B------:R-:W-:Y:S01]  /*58530*/  FFMA R48, R48, 1.4142135381698608398, -R6 ;  /* 0x3fb504f330307823 */ /* 0x000fe20000000806 */
[----:B------:R-:W-:Y:S01]  /*58540*/  FFMA R6, R4, 0.41421356797218322754, R46 ;  /* 0x3ed413cd04067823 */ /* 0x000fe2000000002e */
[----:B------:R-:W-:Y:S01]  /*58550*/  FFMA R46, R46, 0.41421356797218322754, -R4 ;  /* 0x3ed413cd2e2e7823 */ /* 0x000fe20000000804 */
[C---:B------:R-:W-:Y:S01]  /*58560*/  FFMA R4, R44.reuse, 0.000244140625, R45 ;  /* 0x398000002c047823 */ /* 0x040fe2000000002d */
[C---:B------:R-:W-:Y:S01]  /*58570*/  FFMA R14, R7.reuse, -1.6629391908645629883, R15 ;  /* 0xbfd4db31070e7823 */ /* 0x040fe2000000000f */
[----:B------:R-:W-:Y:S01]  /*58580*/  FFMA R44, R44, -0.000244140625, R45 ;  /* 0xb98000002c2c7823 */ /* 0x000fe2000000002d */
[----:B------:R-:W-:Y:S01]  /*58590*/  FFMA R15, R7, 1.6629391908645629883, R15 ;  /* 0x3fd4db31070f7823 */ /* 0x000fe2000000000f */
[----:B------:R-:W-:-:S02]  /*585a0*/  FMUL R7, R4, 0.70710676908493041992 ;  /* 0x3f3504f304077820 */ /* 0x000fc40000400000 */
[----:B------:R-:W-:Y:S02]  /*585b0*/  FMUL R4, R44, 0.70710676908493041992 ;  /* 0x3f3504f32c047820 */ /* 0x000fe40000400000 */
[C-C-:B------:R-:W-:Y:S01]  /*585c0*/  FFMA R9, R47.reuse, 0.000244140625, R7.reuse ;  /* 0x398000002f097823 */ /* 0x140fe20000000007 */
[----:B------:R-:W-:Y:S01]  /*585d0*/  FFMA R47, R47, 0.000244140625, -R7 ;  /* 0x398000002f2f7823 */ /* 0x000fe20000000807 */
[C-C-:B------:R-:W-:Y:S01]  /*585e0*/  FFMA R7, R5.reuse, 0.000244140625, -R4.reuse ;  /* 0x3980000005077823 */ /* 0x140fe20000000804 */
[----:B------:R-:W-:Y:S01]  /*585f0*/  FFMA R5, R5, 0.000244140625, R4 ;  /* 0x3980000005057823 */ /* 0x000fe20000000004 */
[----:B------:R-:W-:-:S03]  /*58600*/  FFMA R4, R6, 1.8477590084075927734, R3 ;  /* 0x3fec835e06047823 */ /* 0x000fc60000000003 */
        /* <DEDUP_REMOVED lines=149> */
[----:B------:R3:W-:Y:S01]  /*58f60*/  STL [R1+0x248], R2 ;  /* 0x0002480201007387 */ /* 0x0007e20000100800 */
[----:B------:R-:W-:Y:S01]  /*58f70*/  NOP ;  /* 0x0000000000007918 */ /* 0x000fe20000000000 */
[----:B--2---:R-:W-:-:S02]  /*58f80*/  LEA R47, R47, R6, 0x2 ;  /* 0x000000062f2f7211 */ /* 0x004fc400078e10ff */
[----:B------:R-:W2:Y:S04]  /*58f90*/  LDL.LU R6, [R1+0x48] ;  /* 0x0000480001067983 */ /* 0x000ea80000300800 */
        /* <DEDUP_REMOVED lines=10> */
[----:B---3--:R-:W3:Y:S04]  /*59040*/  LDL.LU R2, [R1+0x14] ;  /* 0x0000140001027983 */ /* 0x008ee80000300800 */
[----:B------:R-:W3:Y:S04]  /*59050*/  LDL.LU R0, [R1+0x38] ;  /* 0x0000380001007983 */ /* 0x000ee80000300800 */
        /* <DEDUP_REMOVED lines=8> */
[----:B----4-:R4:W-:Y:S04]  /*590e0*/  STL [R1+0x25c], R41 ;  /* 0x00025c2901007387 */ /* 0x0109e80000100800 */
[----:B----4-:R-:W4:Y:S04]  /*590f0*/  LDL.LU R41, [R1+0x8] ;  /* 0x0000080001297983 */ /* 0x010f280000300800 */
        /* <DEDUP_REMOVED lines=41> */
[----:B------:R-:W-:Y:S04]  /*59390*/  STS [R47+0x294], R14 ;  /* 0x0002940e2f007388 */ /* 0x000fe80000000800 */
[----:B------:R-:W-:Y:S04]  /*593a0*/  STS [R47+0x318], R18 ;  /* 0x000318122f007388 */ /* 0x000fe80000000800 */
[----:B------:R-:W-:Y:S01]  /*593b0*/  STS [R47+0x39c], R12 ;  /* 0x00039c0c2f007388 */ /* 0x000fe20000000800 */
[----:B------:R-:W-:-:S03]  /*593c0*/  NOP ;  /* 0x0000000000007918 */ /* 0x000fc60000000000 */
[----:B0-----:R-:W3:Y:S04]  /*593d0*/  LDL.LU R13, [R1] ;  /* 0x00000000010d7983 */ /* 0x001ee80000300800 */
        /* <DEDUP_REMOVED lines=10> */
[----:B------:R-:W3:Y:S04]  /*59480*/  LDL.LU R16, [R1+0xc] ;  /* 0x00000c0001107983 */ /* 0x000ee80000300800 */
[----:B------:R0:W-:Y:S04]  /*59490*/  STS [R47], R4 ;  /* 0x000000042f007388 */ /* 0x0001e80000000800 */
[----:B------:R1:W-:Y:S04]  /*594a0*/  STS [R47+0x108], R7 ;  /* 0x000108072f007388 */ /* 0x0003e80000000800 */
[----:B------:R2:W-:Y:S04]  /*594b0*/  STS [R47+0x18c], R8 ;  /* 0x00018c082f007388 */ /* 0x0005e80000000800 */
[----:B0-----:R-:W3:Y:S04]  /*594c0*/  LDL.LU R4, [R1+0x2c] ;  /* 0x00002c0001047983 */ /* 0x001ee80000300800 */
[----:B-1----:R-:W3:Y:S04]  /*594d0*/  LDL.LU R7, [R1+0x18] ;  /* 0x0000180001077983 */ /* 0x002ee80000300800 */
[----:B--2---:R-:W2:Y:S04]  /*594e0*/  LDL.LU R8, [R1+0x24] ;  /* 0x0000240001087983 */ /* 0x004ea80000300800 */
[----:B------:R0:W-:Y:S04]  /*594f0*/  STS [R47+0x210], R9 ;  /* 0x000210092f007388 */ /* 0x0001e80000000800 */
[----:B------:R1:W-:Y:S04]  /*59500*/  STS [R47+0x294], R5 ;  /* 0x000294052f007388 */ /* 0x0003e80000000800 */
[----:B------:R1:W-:Y:S04]  /*59510*/  STS [R47+0x318], R10 ;  /* 0x0003180a2f007388 */ /* 0x0003e80000000800 */
[----:B0-----:R-:W2:Y:S04]  /*59520*/  LDL.LU R9, [R1+0x28] ;  /* 0x0000280001097983 */ /* 0x001ea80000300800 */
[----:B-1----:R-:W2:Y:S04]  /*59530*/  LDL.LU R5, [R1+0x10] ;  /* 0x0000100001057983 */ /* 0x002ea80000300800 */
[----:B------:R-:W2:Y:S04]  /*59540*/  LDL.LU R10, [R1+0x34] ;  /* 0x00003400010a7983 */ /* 0x000ea80000300800 */
        /* <DEDUP_REMOVED lines=12> */
[----:B----4-:R0:W-:Y:S04]  /*59610*/  STS [R47+0x294], R41 ;  /* 0x000294292f007388 */ /* 0x0101e80000000800 */
[----:B0-----:R-:W4:Y:S04]  /*59620*/  LDL.LU R41, [R1+0x30] ;  /* 0x0000300001297983 */ /* 0x001f280000300800 */
[----:B------:R-:W-:Y:S04]  /*59630*/  STS [R47+0x84], R49 ;  /* 0x000084312f007388 */ /* 0x000fe80000000800 */
[----:B------:R-:W-:Y:S04]  /*59640*/  STS [R47+0x210], R61 ;  /* 0x0002103d2f007388 */ /* 0x000fe80000000800 */
[----:B------:R-:W-:Y:S04]  /*59650*/  STS [R47+0x318], R60 ;  /* 0x0003183c2f007388 */ /* 0x000fe80000000800 */
[----:B------:R0:W-:Y:S04]  /*59660*/  STS [R47+0x39c], R6 ;  /* 0x00039c062f007388 */ /* 0x0001e80000000800 */
[----:B0-----:R-:W4:Y:S04]  /*59670*/  LDL.LU R6, [R1+0x1c] ;  /* 0x00001c0001067983 */ /* 0x001f280000300800 */
[----:B------:R-:W4:Y:S04]  /*59680*/  LDL.LU R60, [R1+0x20] ;  /* 0x00002000013c7983 */ /* 0x000f280000300800 */
[----:B---3--:R-:W-:Y:S04]  /*59690*/  STS [R47+0x18c], R13 ;  /* 0x00018c0d2f007388 */ /* 0x008fe80000000800 */
[----:B------:R-:W-:Y:S04]  /*596a0*/  STS [R47+0x108], R15 ;  /* 0x0001080f2f007388 */ /* 0x000fe80000000800 */
[----:B------:R-:W-:Y:S01]  /*596b0*/  STS [R47], R16 ;  /* 0x000000102f007388 */ /* 0x000fe20000000800 */
        /* <DEDUP_REMOVED lines=10> */
[----:B--2---:R-:W-:Y:S04]  /*59760*/  STS [R47+0x108], R9 ;  /* 0x000108092f007388 */ /* 0x004fe80000000800 */
        /* <DEDUP_REMOVED lines=10> */
[----:B------:R-:W4:Y:S04]  /*59810*/  LDL.LU R61, [R1+0x4c] ;  /* 0x00004c00013d7983 */ /* 0x000f280000300800 */
[----:B-1----:R-:W4:Y:S04]  /*59820*/  LDL.LU R2, [R1+0x3c] ;  /* 0x00003c0001027983 */ /* 0x002f280000300800 */
[----:B--2---:R-:W2:Y:S04]  /*59830*/  LDL.LU R0, [R1+0x50] ;  /* 0x0000500001007983 */ /* 0x004ea80000300800 */
[----:B------:R-:W-:Y:S04]  /*59840*/  LDS R3, [R48] ;  /* 0x0000000030037984 */ /* 0x000fe80000000800 */
[----:B------:R-:W-:Y:S04]  /*59850*/  LDS R4, [R48+0x4] ;  /* 0x0000040030047984 */ /* 0x000fe80000000800 */
[----:B------:R-:W-:Y:S04]  /*59860*/  LDS R5, [R48+0x8] ;  /* 0x0000080030057984 */ /* 0x000fe80000000800 */
[----:B------:R-:W-:Y:S04]  /*59870*/  LDS R7, [R48+0xc] ;  /* 0x00000c0030077984 */ /* 0x000fe80000000800 */
[----:B------:R-:W-:Y:S04]  /*59880*/  LDS R8, [R48+0x14] ;  /* 0x0000140030087984 */ /* 0x000fe80000000800 */
[----:B---3--:R-:W-:Y:S04]  /*59890*/  STL [R1+0x34], R10 ;  /* 0x0000340a01007387 */ /* 0x008fe80000100800 */
[----:B------:R-:W-:Y:S04]  /*598a0*/  LDS R9, [R48+0x18] ;  /* 0x0000180030097984 */ /* 0x000fe80000000800 */
[----:B------:R-:W-:Y:S01]  /*598b0*/  LDS R10, [R48+0x1c] ;  /* 0x00001c00300a7984 */ /* 0x000fe20000000800 */
[----:B------:R-:W-:-:S03]  /*598c0*/  NOP ;  /* 0x0000000000007918 */ /* 0x000fc60000000000 */
[----:B----4-:R0:W-:Y:S04]  /*598d0*/  STS [R47], R41 ;  /* 0x000000292f007388 */ /* 0x0101e80000000800 */
[----:B0-----:R-:W3:Y:S04]  /*598e0*/  LDL.LU R41, [R1+0x25c] ;  /* 0x00025c0001297983 */ /* 0x001ee80000300800 */
[----:B------:R0:W-:Y:S04]  /*598f0*/  STS [R47+0x84], R6 ;  /* 0x000084062f007388 */ /* 0x0001e80000000800 */
[----:B------:R1:W-:Y:S01]  /*59900*/  STS [R47+0x108], R60 ;  /* 0x0001083c2f007388 */ /* 0x0003e20000000800 */
[----:B0-----:R-:W-:Y:S01]  /*59910*/  FMUL R6, R45, 1.4142135381698608398 ;  /* 0x3fb504f32d067820 */ /* 0x001fe20000400000 */
[C-C-:B-1----:R-:W-:Y:S01]  /*59920*/  FADD R60, R44.reuse, R46.reuse ;  /* 0x0000002e2c3c7221 */ /* 0x142fe20000000000 */
[----:B------:R-:W-:-:S03]  /*59930*/  FADD R44, R44, -R46 ;  /* 0x8000002e2c2c7221 */ /* 0x000fc60000000000 */
[----:B------:R-:W-:Y:S01]  /*59940*/  FFMA R46, R60, -0.70710676908493041992, R42 ;  /* 0xbf3504f33c2e7823 */ /* 0x000fe2000000002a */
[C-C-:B---3--:R-:W-:Y:S01]  /*59950*/  FFMA R45, R41.reuse, 1.4142135381698608398, R6.reuse ;  /* 0x3fb504f3292d7823 */ /* 0x148fe20000000006 */
[----:B------:R-:W-:Y:S01]  /*59960*/  FFMA R6, R41, 1.4142135381698608398, -R6 ;  /* 0x3fb504f329067823 */ /* 0x000fe20000000806 */
[----:B------:R-:W-:Y:S01]  /*59970*/  FFMA R41, R50, 0.41421356797218322754, R43 ;  /* 0x3ed413cd32297823 */ /* 0x000fe2000000002b */
[----:B------:R-:W-:Y:S01]  /*59980*/  FFMA R50, R43, 0.41421356797218322754, -R50 ;  /* 0x3ed413cd2b327823 */ /* 0x000fe20000000832 */
[----:B------:R-:W-:Y:S01]  /*59990*/  FFMA R43, R60, 0.70710676908493041992, R42 ;  /* 0x3f3504f33c2b7823 */ /* 0x000fe2000000002a */
[C-C-:B------:R-:W-:Y:S01]  /*599a0*/  FFMA R42, R44.reuse, -0.70710676908493041992, R51.reuse ;  /* 0xbf3504f32c2a7823 */ /* 0x140fe20000000033 */
[----:B------:R-:W-:Y:S01]  /*599b0*/  FFMA R51, R44, 0.70710676908493041992, R51 ;  /* 0x3f3504f32c337823 */ /* 0x000fe20000000033 */
[C-C-:B------:R-:W-:Y:S01]  /*599c0*/  FFMA R44, R50.reuse, -1.8477590084075927734, R6.reuse ;  /* 0xbfec835e322c7823 */ /* 0x140fe20000000006 */
[----:B------:R-:W-:Y:S01]  /*599d0*/  FFMA R50, R50, 1.8477590084075927734, R6 ;  /* 0x3fec835e32327823 */ /* 0x000fe20000000006 */
[----:B------:R-:W-:Y:S01]  /*599e0*/  FFMA R6, R42, -0.66817861795425415039, R46 ;  /* 0xbf2b0dc12a067823 */ /* 0x000fe2000000002e */
[----:B------:R-:W-:Y:S01]  /*599f0*/  FFMA R46, R46, 0.66817861795425415039, R42 ;  /* 0x3f2b0dc12e2e7823 */ /* 0x000fe2000000002a */
[----:B------:R-:W3:Y:S02]  /*59a00*/  LDL.LU R60, [R1+0x40] ;  /* 0x00004000013c7983 */ /* 0x000ee40000300800 */
[C-C-:B------:R-:W-:Y:S01]  /*59a10*/  FFMA R42, R6.reuse, -1.6629391908645629883, R50.reuse ;  /* 0xbfd4db31062a7823 */ /* 0x140fe20000000032 */
[----:B------:R-:W-:-:S02]  /*59a20*/  FFMA R50, R6, 1.6629391908645629883, R50 ;  /* 0x3fd4db3106327823 */ /* 0x000fc40000000032 */
[----:B------:R-:W4:Y:S04]  /*59a30*/  LDL.LU R6, [R1+0x44] ;  /* 0x0000440001067983 */ /* 0x000f280000300800 */
[----:B------:R-:W-:Y:S04]  /*59a40*/  STS [R47+0x294], R61 ;  /* 0x0002943d2f007388 */ /* 0x000fe80000000800 */
[----:B------:R-:W-:Y:S04]  /*59a50*/  STS [R47+0x318], R2 ;  /* 0x000318022f007388 */ /* 0x000fe80000000800 */
[----:B--2---:R-:W-:Y:S04]  /*59a60*/  STS [R47+0x39c], R0 ;  /* 0x00039c002f007388 */ /* 0x004fe80000000800 */
[----:B---3--:R-:W-:Y:S04]  /*59a70*/  STS [R47+0x210], R60 ;  /* 0x0002103c2f007388 */ /* 0x008fe80000000800 */
[----:B----4-:R-:W-:Y:S01]  /*59a80*/  STS [R47+0x18c], R6 ;  /* 0x00018c062f007388 */ /* 0x010fe20000000800 */
        /* <DEDUP_REMOVED lines=14> */
[----:B-1----:R-:W-:Y:S04]  /*59b70*/  STL [R1+0x20], R60 ;  /* 0x0000203c01007387 */ /* 0x002fe80000100800 */
[----:B--2---:R1:W-:Y:S02]  /*59b80*/  STL [R1+0x8], R6 ;  /* 0x0000080601007387 */ /* 0x0043e40000100800 */
[C-C-:B-1----:R-:W-:Y:S01]  /*59b90*/  FFMA R6, R46.reuse, -1.6629391908645629883, R44.reuse ;  /* 0xbfd4db312e067823 */ /* 0x142fe2000000002c */
[----:B------:R-:W-:-:S05]  /*59ba0*/  FFMA R44, R46, 1.6629391908645629883, R44 ;  /* 0x3fd4db312e2c7823 */ /* 0x000fca000000002c */
[----:B------:R1:W-:Y:S02]  /*59bb0*/  STS [R47+0x108], R44 ;  /* 0x0001082c2f007388 */ /* 0x0003e40000000800 */
[C-C-:B-1----:R-:W-:Y:S01]  /*59bc0*/  FFMA R44, R41.reuse, 1.8477590084075927734, R45.reuse ;  /* 0x3fec835e292c7823 */ /* 0x142fe2000000002d */
[----:B------:R-:W-:Y:S01]  /*59bd0*/  FFMA R41, R41, -1.8477590084075927734, R45 ;  /* 0xbfec835e29297823 */ /* 0x000fe2000000002d */
[----:B------:R-:W-:Y:S01]  /*59be0*/  FFMA R45, R51, 0.19891236722469329834, R43 ;  /* 0x3e4bafaf332d7823 */ /* 0x000fe2000000002b */
[----:B------:R-:W-:-:S04]  /*59bf0*/  FFMA R51, R43, -0.19891236722469329834, R51 ;  /* 0xbe4bafaf2b337823 */ /* 0x000fc80000000033 */
[C-C-:B------:R-:W-:Y:S01]  /*59c00*/  FFMA R43, R51.reuse, -1.9615705013275146484, R41.reuse ;  /* 0xbffb14be332b7823 */ /* 0x140fe20000000029 */
[----:B------:R-:W-:-:S04]  /*59c10*/  FFMA R41, R51, 1.9615705013275146484, R41 ;  /* 0x3ffb14be33297823 */ /* 0x000fc80000000029 */
[----:B------:R1:W-:Y:S04]  /*59c20*/  STS [R47+0x18c], R43 ;  /* 0x00018c2b2f007388 */ /* 0x0003e80000000800 */
[----:B------:R-:W-:Y:S01]  /*59c30*/  STS [R47+0x84], R50 ;  /* 0x000084322f007388 */ /* 0x000fe20000000800 */
[C-C-:B-1----:R-:W-:Y:S01]  /*59c40*/  FFMA R43, R45.reuse, -1.9615705013275146484, R44.reuse ;  /* 0xbffb14be2d2b7823 */ /* 0x142fe2000000002c */
[----:B------:R-:W-:Y:S02]  /*59c50*/  FFMA R44, R45, 1.9615705013275146484, R44 ;  /* 0x3ffb14be2d2c7823 */ /* 0x000fe4000000002c */
[----:B------:R-:W-:Y:S04]  /*59c60*/  STS [R47+0x210], R41 ;  /* 0x000210292f007388 */ /* 0x000fe80000000800 */
[----:B------:R-:W-:Y:S04]  /*59c70*/  STS [R47+0x294], R6 ;  /* 0x000294062f007388 */ /* 0x000fe80000000800 */
[----:B------:R-:W-:Y:S04]  /*59c80*/  STS [R47+0x318], R42 ;  /* 0x0003182a2f007388 */ /* 0x000fe80000000800 */
[----:B------:R-:W-:Y:S04]  /*59c90*/  STS [R47], R44 ;  /* 0x0000002c2f007388 */ /* 0x000fe80000000800 */
[----:B------:R-:W-:Y:S01]  /*59ca0*/  STS [R47+0x39c], R43 ;  /* 0x00039c2b2f007388 */ /* 0x000fe20000000800 */
[----:B------:R-:W-:-:S03]  /*59cb0*/  NOP ;  /* 0x0000000000007918 */ /* 0x000fc60000000000 */
[----:B------:R-:W1:Y:S04]  /*59cc0*/  LDS R44, [R48+0x8] ;  /* 0x00000800302c7984 */ /* 0x000e680000000800 */
[----:B0-----:R-:W-:Y:S01]  /*59cd0*/  STL [R1+0x30], R2 ;  /* 0x0000300201007387 */ /* 0x001fe20000100800 */
[----:B------:R-:W-:Y:S01]  /*59ce0*/  FADD R51, R55, R57 ;  /* 0x0000003937337221 */ /* 0x000fe20000000000 */
[----:B------:R-:W-:Y:S02]  /*59cf0*/  FMUL R56, R56, 1.4142135381698608398 ;  /* 0x3fb504f338387820 */ /* 0x000fe40000400000 */
[----:B------:R-:W0:Y:S01]  /*59d00*/  LDS R6, [R48+0x18] ;  /* 0x0000180030067984 */ /* 0x000e220000000800 */
[----:B------:R-:W-:-:S03]  /*59d10*/  FFMA R46, R58, 0.41421356797218322754, R54 ;  /* 0x3ed413cd3a2e7823 */ /* 0x000fc60000000036 */
[----:B------:R-:W-:Y:S04]  /*59d20*/  LDS R43, [R48+0xc] ;  /* 0x00000c00302b7984 */ /* 0x000fe80000000800 */
[----:B------:R-:W-:Y:S04]  /*59d30*/  LDS R42, [R48+0x10] ;  /* 0x00001000302a7984 */ /* 0x000fe80000000800 */
[----:B------:R-:W-:Y:S04]  /*59d40*/  LDS R41, [R48+0x14] ;  /* 0x0000140030297984 */ /* 0x000fe80000000800 */
[----:B------:R-:W2:Y:S04]  /*59d50*/  LDS R2, [R48+0x1c] ;  /* 0x00001c0030027984 */ /* 0x000ea80000000800 */
[----:B-1----:R1:W-:Y:S04]  /*59d60*/  STL [R1+0x258], R44 ;  /* 0x0002582c01007387 */ /* 0x0023e80000100800 */
[----:B-1----:R-:W3:Y:S01]  /*59d70*/  LDL.LU R44, [R1] ;  /* 0x00000000012c7983 */ /* 0x002ee20000300800 */
[----:B------:R-:W-:Y:S01]  /*59d80*/  FADD R55, R55, -R57 ;  /* 0x8000003937377221 */ /* 0x000fe20000000000 */
[C-C-:B------:R-:W-:Y:S01]  /*59d90*/  FFMA R50, R51.reuse, 0.70710676908493041992, R53.reuse ;  /* 0x3f3504f333327823 */ /* 0x140fe20000000035 */
[----:B------:R-:W-:Y:S01]  /*59da0*/  FFMA R53, R51, -0.70710676908493041992, R53 ;  /* 0xbf3504f333357823 */ /* 0x000fe20000000035 */
[C-C-:B------:R-:W-:Y:S01]  /*59db0*/  FFMA R45, R52.reuse, 1.4142135381698608398, R56.reuse ;  /* 0x3fb504f3342d7823 */ /* 0x140fe20000000038 */
        /* <DEDUP_REMOVED lines=19> */
[----:B------:R-:W-:Y:S01]  /*59ef0*/  LDS R46, [R48] ;  /* 0x00000000302e7984 */ /* 0x000fe20000000800 */
        /* <DEDUP_REMOVED lines=14> */
[C-C-:B------:R-:W-:Y:S01]  /*59fe0*/  FFMA R53, R35.reuse, -1.8477590084075927734, R33.reuse ;  /* 0xbfec835e23357823 */ /* 0x140fe20000000021 */
[----:B0-----:R0:W-:Y:S01]  /*59ff0*/  STL [R1+0x10], R6 ;  /* 0x0000100601007387 */ /* 0x0011e20000100800 */
[----:B------:R-:W-:Y:S01]  /*5a000*/  FFMA R33, R35, 1.8477590084075927734, R33 ;  /* 0x3fec835e23217823 */ /* 0x000fe20000000021 */
[C---:B------:R-:W-:Y:S01]  /*5a010*/  FFMA R61, R57.reuse, 1.9615705013275146484, R56 ;  /* 0x3ffb14be393d7823 */ /* 0x040fe20000000038 */
[----:B------:R-:W-:Y:S01]  /*5a020*/  FFMA R35, R34, 0.66817861795425415039, R40 ;  /* 0x3f2b0dc122237823 */ /* 0x000fe20000000028 */
[----:B------:R-:W-:Y:S01]  /*5a030*/  FFMA R34, R40, -0.66817861795425415039, R34 ;  /* 0xbf2b0dc128227823 */ /* 0x000fe20000000022 */
        /* <DEDUP_REMOVED lines=8> */
[----:B------:R1:W-:Y:S01]  /*5a0c0*/  STS [R47+0x39c], R6 ;  /* 0x00039c062f007388 */ /* 0x0003e20000000800 */
[----:B------:R-:W-:-:S03]  /*5a0d0*/  NOP ;  /* 0x0000000000007918 */ /* 0x000fc60000000000 */
[----:B------:R-:W4:Y:S01]  /*5a0e0*/  LDS R34, [R48+0x18] ;  /* 0x0000180030227984 */ /* 0x000f220000000800 */
[----:B0-----:R-:W-:Y:S01]  /*5a0f0*/  FMUL R51, R29, 1.4142135381698608398 ;  /* 0x3fb504f31d337820 */ /* 0x001fe20000400000 */
[----:B------:R-:W-:Y:S01]  /*5a100*/  FADD R52, R28, -R30 ;  /* 0x8000001e1c347221 */ /* 0x000fe20000000000 */
[----:B------:R-:W-:Y:S01]  /*5a110*/  FFMA R59, R50, 1.8477590084075927734, R37 ;  /* 0x3fec835e323b7823 */ /* 0x000fe20000000025 */
[----:B------:R-:W-:Y:S01]  /*5a120*/  FFMA R60, R38, 0.19891236722469329834, R36 ;  /* 0x3e4bafaf263c7823 */ /* 0x000fe20000000024 */
[C-C-:B------:R-:W-:Y:S01]  /*5a130*/  FFMA R29, R25.reuse, 1.4142135381698608398, R51.reuse ;  /* 0x3fb504f3191d7823 */ /* 0x140fe20000000033 */
[----:B------:R-:W-:Y:S01]  /*5a140*/  FFMA R25, R25, 1.4142135381698608398, -R51 ;  /* 0x3fb504f319197823 */ /* 0x000fe20000000833 */
[----:B------:R-:W-:Y:S01]  /*5a150*/  FFMA R51, R31, 0.41421356797218322754, R27 ;  /* 0x3ed413cd1f337823 */ /* 0x000fe2000000001b */
[----:B------:R-:W-:Y:S01]  /*5a160*/  FFMA R27, R27, 0.41421356797218322754, -R31 ;  /* 0x3ed413cd1b1b7823 */ /* 0x000fe2000000081f */
[----:B------:R-:W-:Y:S01]  /*5a170*/  FADD R31, R28, R30 ;  /* 0x0000001e1c1f7221 */ /* 0x000fe20000000000 */
[----:B------:R-:W-:Y:S01]  /*5a180*/  FFMA R30, R52, 0.70710676908493041992, R32 ;  /* 0x3f3504f3341e7823 */ /* 0x000fe20000000020 */
[----:B------:R-:W-:Y:S01]  /*5a190*/  FFMA R37, R50, -1.8477590084075927734, R37 ;  /* 0xbfec835e32257823 */ /* 0x000fe20000000025 */
[----:B------:R-:W-:Y:S01]  /*5a1a0*/  FFMA R36, R36, -0.19891236722469329834, R38 ;  /* 0xbe4bafaf24247823 */ /* 0x000fe20000000026 */
[C-C-:B------:R-:W-:Y:S01]  /*5a1b0*/  FFMA R28, R31.reuse, 0.70710676908493041992, R26.reuse ;  /* 0x3f3504f31f1c7823 */ /* 0x140fe2000000001a */
[----:B------:R-:W-:Y:S01]  /*5a1c0*/  FFMA R26, R31, -0.70710676908493041992, R26 ;  /* 0xbf3504f31f1a7823 */ /* 0x000fe2000000001a */
[----:B------:R-:W-:Y:S01]  /*5a1d0*/  FFMA R32, R52, -0.70710676908493041992, R32 ;  /* 0xbf3504f334207823 */ /* 0x000fe20000000020 */
[----:B------:R-:W-:Y:S01]  /*5a1e0*/  FFMA R52, R27, -1.8477590084075927734, R25 ;  /* 0xbfec835e1b347823 */ /* 0x000fe20000000019 */
[----:B------:R-:W-:Y:S01]  /*5a1f0*/  FFMA R50, R35, -1.6629391908645629883, R53 ;  /* 0xbfd4db3123327823 */ /* 0x000fe20000000035 */
[C-C-:B-1----:R-:W-:Y:S01]  /*5a200*/  FFMA R6, R60.reuse, -1.9615705013275146484, R59.reuse ;  /* 0xbffb14be3c067823 */ /* 0x142fe2000000003b */
[----:B------:R-:W-:Y:S01]  /*5a210*/  FFMA R61, R60, 1.9615705013275146484, R59 ;  /* 0x3ffb14be3c3d7823 */ /* 0x000fe2000000003b */
[----:B------:R-:W-:Y:S01]  /*5a220*/  FFMA R25, R27, 1.8477590084075927734, R25 ;  /* 0x3fec835e1b197823 */ /* 0x000fe20000000019 */
[----:B------:R-:W-:Y:S01]  /*5a230*/  FFMA R53, R35, 1.6629391908645629883, R53 ;  /* 0x3fd4db3123357823 */ /* 0x000fe20000000035 */
[C-C-:B------:R-:W-:Y:S01]  /*5a240*/  FFMA R54, R36.reuse, -1.9615705013275146484, R37.reuse ;  /* 0xbffb14be24367823 */ /* 0x140fe20000000025 */
[----:B------:R-:W-:Y:S01]  /*5a250*/  FFMA R56, R36, 1.9615705013275146484, R37 ;  /* 0x3ffb14be24387823 */ /* 0x000fe20000000025 */
[C-C-:B------:R-:W-:Y:S01]  /*5a260*/  FFMA R59, R51.reuse, 1.8477590084075927734, R29.reuse ;  /* 0x3fec835e333b7823 */ /* 0x140fe2000000001d */
[----:B------:R-:W-:Y:S01]  /*5a270*/  FFMA R60, R30, 0.19891236722469329834, R28 ;  /* 0x3e4bafaf1e3c7823 */ /* 0x000fe2000000001c */
[----:B------:R-:W-:Y:S01]  /*5a280*/  FFMA R27, R26, 0.66817861795425415039, R32 ;  /* 0x3f2b0dc11a1b7823 */ /* 0x000fe20000000020 */
[----:B------:R-:W-:Y:S01]  /*5a290*/  FFMA R29, R51, -1.8477590084075927734, R29 ;  /* 0xbfec835e331d7823 */ /* 0x000fe2000000001d */
[----:B------:R-:W-:Y:S01]  /*5a2a0*/  FFMA R28, R28, -0.19891236722469329834, R30 ;  /* 0xbe4bafaf1c1c7823 */ /* 0x000fe2000000001e */
[----:B------:R-:W-:Y:S01]  /*5a2b0*/  FFMA R26, R32, -0.66817861795425415039, R26 ;  /* 0xbf2b0dc1201a7823 */ /* 0x000fe2000000001a */
[----:B------:R-:W-:Y:S01]  /*5a2c0*/  LDS R40, [R48] ;  /* 0x0000000030287984 */ /* 0x000fe20000000800 */
[----:B------:R-:W-:-:S03]  /*5a2d0*/  FFMA R51, R27, -1.6629391908645629883, R52 ;  /* 0xbfd4db311b337823 */ /* 0x000fc60000000034 */
[----:B------:R-:W-:Y:S01]  /*5a2e0*/  LDS R39, [R48+0x4] ;  /* 0x0000040030277984 */ /* 0x000fe20000000800 */
[----:B------:R-:W-:-:S03]  /*5a2f0*/  FFMA R52, R27, 1.6629391908645629883, R52 ;  /* 0x3fd4db311b347823 */ /* 0x000fc60000000034 */
[----:B------:R-:W-:Y:S01]  /*5a300*/  LDS R38, [R48+0x8] ;  /* 0x0000080030267984 */ /* 0x000fe20000000800 */
[----:B------:R-:W-:-:S03]  /*5a310*/  FFMA R55, R26, -1.6629391908645629883, R25 ;  /* 0xbfd4db311a377823 */ /* 0x000fc60000000019 */
[----:B------:R-:W-:Y:S04]  /*5a320*/  LDS R37, [R48+0xc] ;  /* 0x00000c0030257984 */ /* 0x000fe80000000800 */
[----:B------:R-:W-:Y:S04]  /*5a330*/  LDS R36, [R48+0x10] ;  /* 0x0000100030247984 */ /* 0x000fe80000000800 */
[----:B------:R-:W-:Y:S04]  /*5a340*/  LDS R35, [R48+0x14] ;  /* 0x0000140030237984 */ /* 0x000fe80000000800 */
[----:B------:R-:W-:Y:S01]  /*5a350*/  LDS R33, [R48+0x1c] ;  /* 0x00001c0030217984 */ /* 0x000fe20000000800 */
[----:B------:R-:W-:-:S03]  /*5a360*/  NOP ;  /* 0x0000000000007918 */ /* 0x000fc60000000000 */
[----:B------:R0:W-:Y:S04]  /*5a370*/  STS [R47+0x84], R58 ;  /* 0x0000843a2f007388 */ /* 0x0001e80000000800 */
[----:B------:R1:W-:Y:S04]  /*5a380*/  STS [R47+0x108], R53 ;  /* 0x000108352f007388 */ /* 0x0003e80000000800 */
[----:B------:R2:W-:Y:S01]  /*5a390*/  STS [R47+0x18c], R54 ;  /* 0x00018c362f007388 */ /* 0x0005e20000000800 */
[----:B0-----:R-:W-:-:S03]  /*5a3a0*/  FFMA R58, R26, 1.6629391908645629883, R25 ;  /* 0x3fd4db311a3a7823 */ /* 0x001fc60000000019 */
[----:B------:R-:W-:Y:S01]  /*5a3b0*/  STS [R47+0x210], R56 ;  /* 0x000210382f007388 */ /* 0x000fe20000000800 */
[----:B-1----:R-:W-:-:S03]  /*5a3c0*/  FFMA R53, R28, -1.9615705013275146484, R29 ;  /* 0xbffb14be1c357823 */ /* 0x002fc6000000001d */
[----:B------:R-:W-:Y:S01]  /*5a3d0*/  STS [R47+0x294], R50 ;  /* 0x000294322f007388 */ /* 0x000fe20000000800 */
[----:B--2---:R-:W-:-:S03]  /*5a3e0*/  FFMA R54, R28, 1.9615705013275146484, R29 ;  /* 0x3ffb14be1c367823 */ /* 0x004fc6000000001d */
        /* <DEDUP_REMOVED lines=13> */
[----:B------:R-:W-:Y:S04]  /*5a4c0*/  STL [R1+0x250], R2 ;  /* 0x0002500201007387 */ /* 0x000fe80000100800 */
[----:B------:R3:W-:Y:S04]  /*5a4d0*/  STS [R47+0x294], R51 ;  /* 0x000294332f007388 */ /* 0x0007e80000000800 */
[----:B----4-:R-:W-:Y:S01]  /*5a4e0*/  STL [R1+0x254], R34 ;  /* 0x0002542201007387 */ /* 0x010fe20000100800 */
[----:B---3--:R-:W-:-:S03]  /*5a4f0*/  FMUL R51, R44, 1.4142135381698608398 ;  /* 0x3fb504f32c337820 */ /* 0x008fc60000400000 */
[----:B------:R-:W2:Y:S01]  /*5a500*/  LDL.LU R44, [R1+0x34] ;  /* 0x00003400012c7983 */ /* 0x000ea20000300800 */
[----:B------:R-:W-:-:S04]  /*5a510*/  FMUL R50, R21, 1.4142135381698608398 ;  /* 0x3fb504f315327820 */ /* 0x000fc80000400000 */
[C-C-:B------:R-:W-:Y:S01]  /*5a520*/  FFMA R21, R17.reuse, 1.4142135381698608398, R50.reuse ;  /* 0x3fb504f311157823 */ /* 0x140fe20000000032 */
[----:B------:R-:W-:Y:S01]  /*5a530*/  FFMA R17, R17, 1.4142135381698608398, -R50 ;  /* 0x3fb504f311117823 */ /* 0x000fe20000000832 */
[----:B------:R-:W-:Y:S01]  /*5a540*/  FFMA R50, R23, 0.41421356797218322754, R19 ;  /* 0x3ed413cd17327823 */ /* 0x000fe20000000013 */
[----:B------:R0:W-:Y:S01]  /*5a550*/  STS [R47+0x108], R52 ;  /* 0x000108342f007388 */ /* 0x0001e20000000800 */
[----:B------:R-:W-:Y:S01]  /*5a560*/  FFMA R19, R19, 0.41421356797218322754, -R23 ;  /* 0x3ed413cd13137823 */ /* 0x000fe20000000817 */
[--C-:B------:R-:W-:Y:S01]  /*5a570*/  FADD R23, R20, R22.reuse ;  /* 0x0000001614177221 */ /* 0x100fe20000000000 */
[----:B------:R-:W-:Y:S01]  /*5a580*/  FFMA R6, R60, -1.9615705013275146484, R59 ;  /* 0xbffb14be3c067823 */ /* 0x000fe2000000003b */
[----:B0-----:R-:W-:Y:S02]  /*5a590*/  FADD R52, R20, -R22 ;  /* 0x8000001614347221 */ /* 0x001fe40000000000 */
[C-C-:B------:R-:W-:Y:S01]  /*5a5a0*/  FFMA R20, R23.reuse, 0.70710676908493041992, R18.reuse ;  /* 0x3f3504f317147823 */ /* 0x140fe20000000012 */
[----:B------:R-:W-:Y:S01]  /*5a5b0*/  FFMA R18, R23, -0.70710676908493041992, R18 ;  /* 0xbf3504f317127823 */ /* 0x000fe20000000012 */
[C-C-:B------:R-:W-:Y:S01]  /*5a5c0*/  FFMA R22, R52.reuse, 0.70710676908493041992, R24.reuse ;  /* 0x3f3504f334167823 */ /* 0x140fe20000000018 */
[----:B------:R-:W-:Y:S01]  /*5a5d0*/  FFMA R24, R52, -0.70710676908493041992, R24 ;  /* 0xbf3504f334187823 */ /* 0x000fe20000000018 */
[C---:B------:R-:W-:Y:S01]  /*5a5e0*/  FFMA R57, R19.reuse, -1.8477590084075927734, R17 ;  /* 0xbfec835e13397823 */ /* 0x040fe20000000011 */
[----:B------:R-:W-:Y:S01]  /*5a5f0*/  FFMA R59, R60, 1.9615705013275146484, R59 ;  /* 0x3ffb14be3c3b7823 */ /* 0x000fe2000000003b */
[----:B------:R-:W-:Y:S01]  /*5a600*/  FFMA R17, R19, 1.8477590084075927734, R17 ;  /* 0x3fec835e13117823 */ /* 0x000fe20000000011 */
[--C-:B------:R-:W-:Y:S01]  /*5a610*/  FFMA R60, R50, 1.8477590084075927734, R21.reuse ;  /* 0x3fec835e323c7823 */ /* 0x100fe20000000015 */
[----:B------:R-:W-:Y:S01]  /*5a620*/  FFMA R61, R22, 0.19891236722469329834, R20 ;  /* 0x3e4bafaf163d7823 */ /* 0x000fe20000000014 */
[----:B------:R-:W-:Y:S01]  /*5a630*/  FFMA R19, R18, 0.66817861795425415039, R24 ;  /* 0x3f2b0dc112137823 */ /* 0x000fe20000000018 */
[----:B------:R-:W-:Y:S01]  /*5a640*/  FFMA R21, R50, -1.8477590084075927734, R21 ;  /* 0xbfec835e32157823 */ /* 0x000fe20000000015 */
[----:B------:R-:W-:Y:S01]  /*5a650*/  FFMA R20, R20, -0.19891236722469329834, R22 ;  /* 0xbe4bafaf14147823 */ /* 0x000fe20000000016 */
[----:B------:R-:W-:Y:S01]  /*5a660*/  FFMA R18, R24, -0.66817861795425415039, R18 ;  /* 0xbf2b0dc118127823 */ /* 0x000fe20000000012 */
[----:B------:R0:W-:Y:S02]  /*5a670*/  STS [R47+0x84], R58 ;  /* 0x0000843a2f007388 */ /* 0x0001e40000000800 */
[----:B------:R-:W-:-:S02]  /*5a680*/  FFMA R56, R20, -1.9615705013275146484, R21 ;  /* 0xbffb14be14387823 */ /* 0x000fc40000000015 */
[----:B------:R1:W-:Y:S01]  /*5a690*/  STS [R47+0x39c], R6 ;  /* 0x00039c062f007388 */ /* 0x0003e20000000800 */
[C-C-:B------:R-:W-:Y:S01]  /*5a6a0*/  FFMA R52, R18.reuse, -1.6629391908645629883, R17.reuse ;  /* 0xbfd4db3112347823 */ /* 0x140fe20000000011 */
[----:B------:R-:W-:Y:S02]  /*5a6b0*/  FFMA R50, R18, 1.6629391908645629883, R17 ;  /* 0x3fd4db3112327823 */ /* 0x000fe40000000011 */
[----:B------:R3:W-:Y:S01]  /*5a6c0*/  STS [R47+0x18c], R53 ;  /* 0x00018c352f007388 */ /* 0x0007e20000000800 */
[C-C-:B0-----:R-:W-:Y:S01]  /*5a6d0*/  FFMA R58, R19.reuse, -1.6629391908645629883, R57.reuse ;  /* 0xbfd4db31133a7823 */ /* 0x141fe20000000039 */
[----:B------:R-:W-:Y:S02]  /*5a6e0*/  FFMA R57, R19, 1.6629391908645629883, R57 ;  /* 0x3fd4db3113397823 */ /* 0x000fe40000000039 */
[----:B------:R-:W-:Y:S01]  /*5a6f0*/  STS [R47+0x210], R54 ;  /* 0x000210362f007388 */ /* 0x000fe20000000800 */
[C-C-:B-1----:R-:W-:Y:S01]  /*5a700*/  FFMA R6, R61.reuse, -1.9615705013275146484, R60.reuse ;  /* 0xbffb14be3d067823 */ /* 0x142fe2000000003c */
[----:B------:R-:W-:-:S02]  /*5a710*/  FFMA R60, R61, 1.9615705013275146484, R60 ;  /* 0x3ffb14be3d3c7823 */ /* 0x000fc4000000003c */
[----:B------:R-:W-:Y:S01]  /*5a720*/  STS [R47+0x318], R55 ;  /* 0x000318372f007388 */ /* 0x000fe20000000800 */
[----:B---3--:R-:W-:-:S03]  /*5a730*/  FFMA R53, R20, 1.9615705013275146484, R21 ;  /* 0x3ffb14be14357823 */ /* 0x008fc60000000015 */
        /* <DEDUP_REMOVED lines=13> */
[----:B------:R1:W-:Y:S04]  /*5a810*/  STS [R47+0x18c], R56 ;  /* 0x00018c382f007388 */ /* 0x0003e80000000800 */
[----:B------:R-:W-:Y:S04]  /*5a820*/  STS [R47+0x210], R53 ;  /* 0x000210352f007388 */ /* 0x000fe80000000800 */
[----:B------:R-:W-:Y:S04]  /*5a830*/  STS [R47+0x294], R58 ;  /* 0x0002943a2f007388 */ /* 0x000fe80000000800 */
[----:B------:R-:W-:Y:S04]  /*5a840*/  STS [R47+0x318], R52 ;  /* 0x000318342f007388 */ /* 0x000fe80000000800 */
[----:B------:R-:W-:Y:S04]  /*5a850*/  STS [R47], R60 ;  /* 0x0000003c2f007388 */ /* 0x000fe80000000800 */
[----:B------:R-:W-:Y:S01]  /*5a860*/  STS [R47+0x39c], R6 ;  /* 0x00039c062f007388 */ /* 0x000fe20000000800 */
[----:B------:R-:W-:-:S03]  /*5a870*/  NOP ;  /* 0x0000000000007918 */ /* 0x000fc60000000000 */
[----:B------:R-:W3:Y:S01]  /*5a880*/  LDS R6, [R48+0x14] ;  /* 0x0000140030067984 */ /* 0x000ee20000000800 */
[C-C-:B0-----:R-:W-:Y:S01]  /*5a890*/  FFMA R50, R11.reuse, 1.4142135381698608398, R51.reuse ;  /* 0x3fb504f30b327823 */ /* 0x141fe20000000033 */
[----:B------:R-:W-:Y:S01]  /*5a8a0*/  FFMA R11, R11, 1.4142135381698608398, -R51 ;  /* 0x3fb504f30b0b7823 */ /* 0x000fe20000000833 */
[----:B------:R-:W-:Y:S01]  /*5a8b0*/  FFMA R51, R16, 0.41421356797218322754, R13 ;  /* 0x3ed413cd10337823 */ /* 0x000fe2000000000d */
[----:B------:R-:W-:Y:S01]  /*5a8c0*/  FFMA R13, R13, 0.41421356797218322754, -R16 ;  /* 0x3ed413cd0d0d7823 */ /* 0x000fe20000000810 */
[C-C-:B------:R-:W-:Y:S01]  /*5a8d0*/  FADD R16, R14.reuse, R15.reuse ;  /* 0x0000000f0e107221 */ /* 0x140fe20000000000 */
[----:B------:R-:W-:Y:S01]  /*5a8e0*/  FADD R15, R14, -R15 ;  /* 0x8000000f0e0f7221 */ /* 0x000fe20000000000 */
[----:B------:R-:W-:Y:S01]  /*5a8f0*/  MOV R59, R0 ;  /* 0x00000000003b7202 */ /* 0x000fe20000000f00 */
[----:B------:R-:W-:Y:S01]  /*5a900*/  LDS R2, [R48+0x18] ;  /* 0x0000180030027984 */ /* 0x000fe20000000800 */
[C-C-:B------:R-:W-:Y:S01]  /*5a910*/  FFMA R14, R16.reuse, 0.70710676908493041992, R12.reuse ;  /* 0x3f3504f3100e7823 */ /* 0x140fe2000000000c */
[----:B------:R-:W-:Y:S01]  /*5a920*/  FFMA R12, R16, -0.70710676908493041992, R12 ;  /* 0xbf3504f3100c7823 */ /* 0x000fe2000000000c */
[C-C-:B------:R-:W-:Y:S01]  /*5a930*/  FFMA R16, R15.reuse, 0.70710676908493041992, R49.reuse ;  /* 0x3f3504f30f107823 */ /* 0x140fe20000000031 */
[----:B------:R-:W-:Y:S01]  /*5a940*/  FFMA R15, R15, -0.70710676908493041992, R49 ;  /* 0xbf3504f30f0f7823 */ /* 0x000fe20000000031 */
[C-C-:B-1----:R-:W-:Y:S01]  /*5a950*/  FFMA R56, R51.reuse, 1.8477590084075927734, R50.reuse ;  /* 0x3fec835e33387823 */ /* 0x142fe20000000032 */
[----:B------:R-:W-:Y:S01]  /*5a960*/  FFMA R49, R51, -1.8477590084075927734, R50 ;  /* 0xbfec835e33317823 */ /* 0x000fe20000000032 */
[----:B------:R-:W-:Y:S01]  /*5a970*/  FFMA R57, R16, 0.19891236722469329834, R14 ;  /* 0x3e4bafaf10397823 */ /* 0x000fe2000000000e */
[C-C-:B------:R-:W-:Y:S01]  /*5a980*/  FFMA R51, R13.reuse, -1.8477590084075927734, R11.reuse ;  /* 0xbfec835e0d337823 */ /* 0x140fe2000000000b */
[----:B------:R-:W-:Y:S01]  /*5a990*/  FFMA R14, R14, -0.19891236722469329834, R16 ;  /* 0xbe4bafaf0e0e7823 */ /* 0x000fe20000000010 */
[----:B------:R-:W-:Y:S01]  /*5a9a0*/  FFMA R13, R13, 1.8477590084075927734, R11 ;  /* 0x3fec835e0d0d7823 */ /* 0x000fe2000000000b */
[----:B------:R-:W-:Y:S01]  /*5a9b0*/  FFMA R11, R12, 0.66817861795425415039, R15 ;  /* 0x3f2b0dc10c0b7823 */ /* 0x000fe2000000000f */
[----:B------:R-:W-:Y:S01]  /*5a9c0*/  FFMA R12, R15, -0.66817861795425415039, R12 ;  /* 0xbf2b0dc10f0c7823 */ /* 0x000fe2000000000c */
[C-C-:B------:R-:W-:Y:S01]  /*5a9d0*/  FFMA R54, R14.reuse, -1.9615705013275146484, R49.reuse ;  /* 0xbffb14be0e367823 */ /* 0x140fe20000000031 */
[----:B------:R-:W-:Y:S01]  /*5a9e0*/  FFMA R49, R14, 1.9615705013275146484, R49 ;  /* 0x3ffb14be0e317823 */ /* 0x000fe20000000031 */
[C-C-:B------:R-:W-:Y:S01]  /*5a9f0*/  FFMA R50, R11.reuse, -1.6629391908645629883, R51.reuse ;  /* 0xbfd4db310b327823 */ /* 0x140fe20000000033 */
[----:B------:R-:W-:Y:S01]  /*5aa00*/  FFMA R51, R11, 1.6629391908645629883, R51 ;  /* 0x3fd4db310b337823 */ /* 0x000fe20000000033 */
[C-C-:B------:R-:W-:Y:S01]  /*5aa10*/  FFMA R11, R12.reuse, -1.6629391908645629883, R13.reuse ;  /* 0xbfd4db310c0b7823 */ /* 0x140fe2000000000d */
[----:B------:R-:W-:Y:S01]  /*5aa20*/  FFMA R55, R12, 1.6629391908645629883, R13 ;  /* 0x3fd4db310c377823 */ /* 0x000fe2000000000d */
[----:B------:R-:W0:Y:S04]  /*5aa30*/  LDS R16, [R48] ;  /* 0x0000000030107984 */ /* 0x000e280000000800 */
[----:B------:R-:W-:Y:S04]  /*5aa40*/  LDS R15, [R48+0x4] ;  /* 0x00000400300f7984 */ /* 0x000fe80000000800 */
[----:B------:R-:W-:Y:S04]  /*5aa50*/  LDS R14, [R48+0x8] ;  /* 0x00000800300e7984 */ /* 0x000fe80000000800 */
[----:B------:R-:W-:Y:S04]  /*5aa60*/  LDS R13, [R48+0xc] ;  /* 0x00000c00300d7984 */ /* 0x000fe80000000800 */
[----:B---3--:R1:W-:Y:S04]  /*5aa70*/  STL [R1+0xc], R6 ;  /* 0x00000c0601007387 */ /* 0x0083e80000100800 */
[----:B------:R-:W3:Y:S04]  /*5aa80*/  LDL.LU R60, [R1+0x20] ;  /* 0x00002000013c7983 */ /* 0x000ee80000300800 */
[----:B------:R-:W-:Y:S01]  /*5aa90*/  LDS R12, [R48+0x10] ;  /* 0x00001000300c7984 */ /* 0x000fe20000000800 */
[----:B-1----:R-:W-:-:S03]  /*5aaa0*/  FFMA R6, R57, -1.9615705013275146484, R56 ;  /* 0xbffb14be39067823 */ /* 0x002fc60000000038 */
[----:B------:R-:W-:Y:S01]  /*5aab0*/  LDS R0, [R48+0x1c] ;  /* 0x00001c0030007984 */ /* 0x000fe20000000800 */
[----:B------:R-:W-:-:S03]  /*5aac0*/  NOP ;  /* 0x0000000000007918 */ /* 0x000fc60000000000 */
[----:B------:R-:W3:Y:S04]  /*5aad0*/  LDL.LU R61, [R1+0x24] ;  /* 0x00002400013d7983 */ /* 0x000ee80000300800 */
[----:B------:R-:W4:Y:S04]  /*5aae0*/  LDL.LU R34, [R1+0x2c] ;  /* 0x00002c0001227983 */ /* 0x000f280000300800 */
[----:B------:R1:W-:Y:S04]  /*5aaf0*/  STS [R47+0x210], R49 ;  /* 0x000210312f007388 */ /* 0x0003e80000000800 */
[----:B------:R0:W-:Y:S04]  /*5ab00*/  STS [R47+0x294], R50 ;  /* 0x000294322f007388 */ /* 0x0001e80000000800 */
[----:B------:R0:W-:Y:S01]  /*5ab10*/  STS [R47+0x39c], R6 ;  /* 0x00039c062f007388 */ /* 0x0001e20000000800 */
[----:B--2---:R-:W-:-:S03]  /*5ab20*/  FMUL R52, R44, 1.4142135381698608398 ;  /* 0x3fb504f32c347820 */ /* 0x004fc60000400000 */
[----:B------:R-:W2:Y:S04]  /*5ab30*/  LDL.LU R44, [R1+0x30] ;  /* 0x00003000012c7983 */ /* 0x000ea80000300800 */
[----:B-1----:R-:W2:Y:S04]  /*5ab40*/  LDL.LU R49, [R1+0x1c] ;  /* 0x00001c0001317983 */ /* 0x002ea80000300800 */
[----:B0-----:R-:W2:Y:S04]  /*5ab50*/  LDL.LU R50, [R1+0x8] ;  /* 0x0000080001327983 */ /* 0x001ea80000300800 */
[----:B------:R-:W2:Y:S04]  /*5ab60*/  LDL.LU R6, [R1+0x4] ;  /* 0x0000040001067983 */ /* 0x000ea80000300800 */
[----:B------:R0:W-:Y:S01]  /*5ab70*/  STS [R47+0x108], R51 ;  /* 0x000108332f007388 */ /* 0x0001e20000000800 */
[----:B------:R-:W-:Y:S01]  /*5ab80*/  FADD R53, R7, -R8 ;  /* 0x8000000807357221 */ /* 0x000fe20000000000 */
[C-C-:B0-----:R-:W-:Y:S01]  /*5ab90*/  FFMA R51, R3.reuse, 1.4142135381698608398, R52.reuse ;  /* 0x3fb504f303337823 */ /* 0x141fe20000000034 */
[----:B------:R-:W-:Y:S01]  /*5aba0*/  FFMA R3, R3, 1.4142135381698608398, -R52 ;  /* 0x3fb504f303037823 */ /* 0x000fe20000000834 */
[----:B------:R-:W-:Y:S01]  /*5abb0*/  FFMA R52, R9, 0.41421356797218322754, R5 ;  /* 0x3ed413cd09347823 */ /* 0x000fe20000000005 */
[----:B------:R-:W-:Y:S01]  /*5abc0*/  FFMA R5, R5, 0.41421356797218322754, -R9 ;  /* 0x3ed413cd05057823 */ /* 0x000fe20000000809 */
[----:B------:R-:W-:Y:S01]  /*5abd0*/  FADD R9, R7, R8 ;  /* 0x0000000807097221 */ /* 0x000fe20000000000 */
[C-C-:B------:R-:W-:Y:S01]  /*5abe0*/  FFMA R8, R53.reuse, 0.70710676908493041992, R10.reuse ;  /* 0x3f3504f335087823 */ /* 0x140fe2000000000a */
[----:B------:R0:W-:Y:S01]  /*5abf0*/  STS [R47+0x18c], R54 ;  /* 0x00018c362f007388 */ /* 0x0001e20000000800 */
[----:B------:R-:W-:Y:S01]  /*5ac00*/  FFMA R10, R53, -0.70710676908493041992, R10 ;  /* 0xbf3504f3350a7823 */ /* 0x000fe2000000000a */
[C-C-:B------:R-:W-:Y:S01]  /*5ac10*/  FFMA R7, R9.reuse, 0.70710676908493041992, R4.reuse ;  /* 0x3f3504f309077823 */ /* 0x140fe20000000004 */
[----:B------:R-:W-:Y:S01]  /*5ac20*/  FFMA R4, R9, -0.70710676908493041992, R4 ;  /* 0xbf3504f309047823 */ /* 0x000fe20000000004 */
[C-C-:B------:R-:W-:Y:S01]  /*5ac30*/  FFMA R58, R52.reuse, 1.8477590084075927734, R51.reuse ;  /* 0x3fec835e343a7823 */ /* 0x140fe20000000033 */
[----:B------:R-:W-:Y:S01]  /*5ac40*/  FFMA R57, R57, 1.9615705013275146484, R56 ;  /* 0x3ffb14be39397823 */ /* 0x000fe20000000038 */
[----:B------:R-:W-:Y:S01]  /*5ac50*/  MOV R9, R59 ;  /* 0x0000003b00097202 */ /* 0x000fe20000000f00 */
[----:B0-----:R-:W-:Y:S01]  /*5ac60*/  FFMA R54, R52, -1.8477590084075927734, R51 ;  /* 0xbfec835e34367823 */ /* 0x001fe20000000033 */
[C-C-:B------:R-:W-:Y:S01]  /*5ac70*/  FFMA R51, R5.reuse, -1.8477590084075927734, R3.reuse ;  /* 0xbfec835e05337823 */ /* 0x140fe20000000003 */
[----:B------:R-:W-:Y:S01]  /*5ac80*/  FFMA R3, R5, 1.8477590084075927734, R3 ;  /* 0x3fec835e05037823 */ /* 0x000fe20000000003 */
[----:B------:R-:W-:Y:S01]  /*5ac90*/  FFMA R5, R4, 0.66817861795425415039, R10 ;  /* 0x3f2b0dc104057823 */ /* 0x000fe2000000000a */
[----:B------:R-:W-:Y:S01]  /*5aca0*/  FFMA R59, R8, 0.19891236722469329834, R7 ;  /* 0x3e4bafaf083b7823 */ /* 0x000fe20000000007 */
[----:B------:R-:W-:Y:S01]  /*5acb0*/  FFMA R4, R10, -0.66817861795425415039, R4 ;  /* 0xbf2b0dc10a047823 */ /* 0x000fe20000000004 */
[----:B------:R-:W-:Y:S01]  /*5acc0*/  FFMA R7, R7, -0.19891236722469329834, R8 ;  /* 0xbe4bafaf07077823 */ /* 0x000fe20000000008 */
[----:B------:R0:W-:Y:S01]  /*5acd0*/  STS [R47], R57 ;  /* 0x000000392f007388 */ /* 0x0001e20000000800 */
[----:B------:R-:W-:Y:S01]  /*5ace0*/  FFMA R56, R5, -1.6629391908645629883, R51 ;  /* 0xbfd4db3105387823 */ /* 0x000fe20000000033 */
[----:B------:R-:W-:Y:S01]  /*5acf0*/  FFMA R53, R4, 1.6629391908645629883, R3 ;  /* 0x3fd4db3104357823 */ /* 0x000fe20000000003 */
[--C-:B------:R-:W-:Y:S01]  /*5ad00*/  FFMA R52, R7, -1.9615705013275146484, R54.reuse ;  /* 0xbffb14be07347823 */ /* 0x100fe20000000036 */
[----:B------:R1:W-:Y:S01]  /*5ad10*/  STS [R47+0x84], R55 ;  /* 0x000084372f007388 */ /* 0x0003e20000000800 */
[----:B------:R-:W-:Y:S01]  /*5ad20*/  FFMA R51, R5, 1.6629391908645629883, R51 ;  /* 0x3fd4db3105337823 */ /* 0x000fe20000000033 */
[----:B------:R-:W-:-:S02]  /*5ad30*/  FFMA R54, R7, 1.9615705013275146484, R54 ;  /* 0x3ffb14be07367823 */ /* 0x000fc40000000036 */
[----:B------:R-:W-:Y:S01]  /*5ad40*/  STS [R47+0x318], R11 ;  /* 0x0003180b2f007388 */ /* 0x000fe20000000800 */
[----:B------:R-:W-:Y:S01]  /*5ad50*/  NOP ;  /* 0x0000000000007918 */ /* 0x000fe20000000000 */
[----:B0-----:R-:W-:Y:S01]  /*5ad60*/  MOV R57, R9 ;  /* 0x0000000900397202 */ /* 0x001fe20000000f00 */
[----:B-1----:R-:W-:Y:S01]  /*5ad70*/  FFMA R55, R4, -1.6629391908645629883, R3 ;  /* 0xbfd4db3104377823 */ /* 0x002fe20000000003 */
[----:B------:R-:W0:Y:S04]  /*5ad80*/  LDS R11, [R48] ;  /* 0x00000000300b7984 */ /* 0x000e280000000800 */
[----:B------:R-:W1:Y:S04]  /*5ad90*/  LDS R10, [R48+0x4] ;  /* 0x00000400300a7984 */ /* 0x000e680000000800 */
[----:B------:R-:W1:Y:S04]  /*5ada0*/  LDS R9, [R48+0x8] ;  /* 0x0000080030097984 */ /* 0x000e680000000800 */
[----:B------:R-:W1:Y:S04]  /*5adb0*/  LDS R8, [R48+0xc] ;  /* 0x00000c0030087984 */ /* 0x000e680000000800 */
[----:B------:R-:W1:Y:S04]  /*5adc0*/  LDS R7, [R48+0x10] ;  /* 0x0000100030077984 */ /* 0x000e680000000800 */
[----:B------:R-:W-:Y:S04]  /*5add0*/  LDS R5, [R48+0x14] ;  /* 0x0000140030057984 */ /* 0x000fe80000000800 */
[----:B------:R-:W-:Y:S04]  /*5ade0*/  LDS R4, [R48+0x18] ;  /* 0x0000180030047984 */ /* 0x000fe80000000800 */
[----:B------:R-:W-:Y:S01]  /*5adf0*/  LDS R3, [R48+0x1c] ;  /* 0x00001c0030037984 */ /* 0x000fe20000000800 */
[----:B------:R-:W-:-:S03]  /*5ae00*/  NOP ;  /* 0x0000000000007918 */ /* 0x000fc60000000000 */
[----:B------:R0:W-:Y:S04]  /*5ae10*/  STS [R47+0x84], R53 ;  /* 0x000084352f007388 */ /* 0x0001e80000000800 */
[----:B------:R-:W-:Y:S01]  /*5ae20*/  STS [R47+0x108], R51 ;  /* 0x000108332f007388 */ /* 0x000fe20000000800 */
[----:B0-----:R-:W-:Y:S01]  /*5ae30*/  FMUL R53, R57, 1.4142135381698608398 ;  /* 0x3fb504f339357820 */ /* 0x001fe20000400000 */
[C-C-:B------:R-:W-:Y:S01]  /*5ae40*/  FFMA R57, R59.reuse, -1.9615705013275146484, R58.reuse ;  /* 0xbffb14be3b397823 */ /* 0x140fe2000000003a */
[----:B------:R-:W-:Y:S01]  /*5ae50*/  FFMA R58, R59, 1.9615705013275146484, R58 ;  /* 0x3ffb14be3b3a7823 */ /* 0x000fe2000000003a */
[----:B------:R4:W-:Y:S04]  /*5ae60*/  STS [R47+0x18c], R52 ;  /* 0x00018c342f007388 */ /* 0x0009e80000000800 */
[----:B------:R-:W-:Y:S04]  /*5ae70*/  STS [R47+0x210], R54 ;  /* 0x000210362f007388 */ /* 0x000fe80000000800 */
[----:B------:R-:W-:Y:S04]  /*5ae80*/  STS [R47+0x294], R56 ;  /* 0x000294382f007388 */ /* 0x000fe80000000800 */
[----:B------:R-:W-:Y:S04]  /*5ae90*/  STS [R47+0x318], R55 ;  /* 0x000318372f007388 */ /* 0x000fe80000000800 */
[----:B------:R-:W-:Y:S04]  /*5aea0*/  STS [R47], R58 ;  /* 0x0000003a2f007388 */ /* 0x000fe80000000800 */
[----:B------:R-:W-:Y:S01]  /*5aeb0*/  STS [R47+0x39c], R57 ;  /* 0x00039c392f007388 */ /* 0x000fe20000000800 */
[----:B------:R-:W-:-:S03]  /*5aec0*/  NOP ;  /* 0x0000000000007918 */ /* 0x000fc60000000000 */
[----:B------:R-:W0:Y:S04]  /*5aed0*/  LDS R54, [R48] ;  /* 0x0000000030367984 */ /* 0x000e280000000800 */
[----:B------:R-:W0:Y:S04]  /*5aee0*/  LDS R55, [R48+0x4] ;  /* 0x0000040030377984 */ /* 0x000e280000000800 */
[----:B------:R-:W0:Y:S04]  /*5aef0*/  LDS R56, [R48+0x8] ;  /* 0x0000080030387984 */ /* 0x000e280000000800 */
[----:B------:R-:W0:Y:S04]  /*5af00*/  LDS R57, [R48+0xc] ;  /* 0x00000c0030397984 */ /* 0x000e280000000800 */
[----:B------:R-:W0:Y:S01]  /*5af10*/  LDS R58, [R48+0x10] ;  /* 0x00001000303a7984 */ /* 0x000e220000000800 */
[C-C-:B---3--:R-:W-:Y:S01]  /*5af20*/  FADD R59, R61.reuse, R60.reuse ;  /* 0x0000003c3d3b7221 */ /* 0x148fe20000000000 */
[----:B------:R-:W-:-:S02]  /*5af30*/  FADD R60, R61, -R60 ;  /* 0x8000003c3d3c7221 */ /* 0x000fc40000000000 */
[----:B------:R-:W-:Y:S01]  /*5af40*/  LDS R61, [R48+0x1c] ;  /* 0x00001c00303d7984 */ /* 0x000fe20000000800 */
[C-C-:B----4-:R-:W-:Y:S01]  /*5af50*/  FFMA R52, R59.reuse, 0.70710676908493041992, R34.reuse ;  /* 0x3f3504f33b347823 */ /* 0x150fe20000000022 */
[----:B------:R-:W-:Y:S01]  /*5af60*/  FFMA R59, R59, -0.70710676908493041992, R34 ;  /* 0xbf3504f33b3b7823 */ /* 0x000fe20000000022 */
[C-C-:B--2---:R-:W-:Y:S01]  /*5af70*/  FFMA R51, R6.reuse, 1.4142135381698608398, R53.reuse ;  /* 0x3fb504f306337823 */ /* 0x144fe20000000035 */
        /* <DEDUP_REMOVED lines=22> */
[----:B------:R2:W-:Y:S02]  /*5b0e0*/  STS [R47+0x108], R49 ;  /* 0x000108312f007388 */ /* 0x0005e40000000800 */
[C-C-:B--2---:R-:W-:Y:S01]  /*5b0f0*/  FFMA R49, R6.reuse, -1.9615705013275146484, R44.reuse ;  /* 0xbffb14be06317823 */ /* 0x144fe2000000002c */
[----:B------:R-:W-:Y:S02]  /*5b100*/  FFMA R6, R6, 1.9615705013275146484, R44 ;  /* 0x3ffb14be06067823 */ /* 0x000fe4000000002c */
[----:B------:R-:W2:Y:S01]  /*5b110*/  LDL.LU R44, [R1+0x258] ;  /* 0x00025800012c7983 */ /* 0x000ea20000300800 */
[----:B------:R-:W-:-:S03]  /*5b120*/  FMUL R16, R16, 1.4142135381698608398 ;  /* 0x3fb504f310107820 */ /* 0x000fc60000400000 */
[----:B------:R3:W-:Y:S04]  /*5b130*/  STS [R47+0x84], R53 ;  /* 0x000084352f007388 */ /* 0x0007e80000000800 */
[----:B------:R4:W-:Y:S01]  /*5b140*/  STS [R47+0x18c], R50 ;  /* 0x00018c322f007388 */ /* 0x0009e20000000800 */
[C-C-:B---3--:R-:W-:Y:S01]  /*5b150*/  FFMA R53, R46.reuse, 1.4142135381698608398, R16.reuse ;  /* 0x3fb504f32e357823 */ /* 0x148fe20000000010 */
[----:B----4-:R-:W-:Y:S01]  /*5b160*/  FFMA R50, R46, 1.4142135381698608398, -R16 ;  /* 0x3fb504f32e327823 */ /* 0x010fe20000000810 */
[C-C-:B------:R-:W-:Y:S01]  /*5b170*/  FADD R16, R24.reuse, R11.reuse ;  /* 0x0000000b18107221 */ /* 0x140fe20000000000 */
[----:B------:R-:W-:Y:S01]  /*5b180*/  FADD R11, R24, -R11 ;  /* 0x8000000b180b7221 */ /* 0x000fe20000000000 */
[----:B------:R-:W-:Y:S02]  /*5b190*/  FMUL R24, R15, 1.4142135381698608398 ;  /* 0x3fb504f30f187820 */ /* 0x000fe40000400000 */
[C-C-:B------:R-:W-:Y:S01]  /*5b1a0*/  FFMA R15, R16.reuse, 0.70710676908493041992, R40.reuse ;  /* 0x3f3504f3100f7823 */ /* 0x140fe20000000028 */
[----:B------:R-:W-:Y:S01]  /*5b1b0*/  FFMA R40, R16, -0.70710676908493041992, R40 ;  /* 0xbf3504f310287823 */ /* 0x000fe20000000028 */
[C-C-:B------:R-:W-:Y:S01]  /*5b1c0*/  FFMA R16, R45.reuse, 1.4142135381698608398, R24.reuse ;  /* 0x3fb504f32d107823 */ /* 0x140fe20000000018 */
[----:B------:R-:W-:Y:S01]  /*5b1d0*/  FMUL R46, R14, 1.4142135381698608398 ;  /* 0x3fb504f30e2e7820 */ /* 0x000fe20000400000 */
[----:B------:R-:W-:Y:S01]  /*5b1e0*/  FFMA R45, R45, 1.4142135381698608398, -R24 ;  /* 0x3fb504f32d2d7823 */ /* 0x000fe20000000818 */
[C-C-:B-1----:R-:W-:Y:S01]  /*5b1f0*/  FADD R24, R23.reuse, R10.reuse ;  /* 0x0000000a17187221 */ /* 0x142fe20000000000 */
[----:B------:R-:W-:-:S03]  /*5b200*/  FADD R10, R23, -R10 ;  /* 0x8000000a170a7221 */ /* 0x000fc60000000000 */
[C-C-:B------:R-:W-:Y:S01]  /*5b210*/  FFMA R14, R24.reuse, 0.70710676908493041992, R39.reuse ;  /* 0x3f3504f3180e7823 */ /* 0x140fe20000000027 */
[----:B------:R-:W-:Y:S01]  /*5b220*/  FFMA R39, R24, -0.70710676908493041992, R39 ;  /* 0xbf3504f318277823 */ /* 0x000fe20000000027 */
[C-C-:B------:R-:W-:Y:S01]  /*5b230*/  FADD R24, R22.reuse, R9.reuse ;  /* 0x0000000916187221 */ /* 0x140fe20000000000 */
[----:B------:R-:W-:Y:S01]  /*5b240*/  FADD R9, R22, -R9 ;  /* 0x8000000916097221 */ /* 0x000fe20000000000 */
[C-C-:B--2---:R-:W-:Y:S01]  /*5b250*/  FFMA R23, R44.reuse, 1.4142135381698608398, R46.reuse ;  /* 0x3fb504f32c177823 */ /* 0x144fe2000000002e */
[----:B------:R-:W-:Y:S01]  /*5b260*/  FFMA R44, R44, 1.4142135381698608398, -R46 ;  /* 0x3fb504f32c2c7823 */ /* 0x000fe2000000082e */
[----:B------:R-:W-:Y:S01]  /*5b270*/  FMUL R46, R13, 1.4142135381698608398 ;  /* 0x3fb504f30d2e7820 */ /* 0x000fe20000400000 */
[----:B------:R-:W-:-:S03]  /*5b280*/  FFMA R13, R24, 0.70710676908493041992, R38 ;  /* 0x3f3504f3180d7823 */ /* 0x000fc60000000026 */
[C-C-:B------:R-:W-:Y:S01]  /*5b290*/  FFMA R22, R43.reuse, 1.4142135381698608398, R46.reuse ;  /* 0x3fb504f32b167823 */ /* 0x140fe2000000002e */
[----:B------:R-:W-:Y:S01]  /*5b2a0*/  FFMA R43, R43, 1.4142135381698608398, -R46 ;  /* 0x3fb504f32b2b7823 */ /* 0x000fe2000000082e */
[----:B------:R-:W-:Y:S01]  /*5b2b0*/  FMUL R46, R12, 1.4142135381698608398 ;  /* 0x3fb504f30c2e7820 */ /* 0x000fe20000400000 */
[----:B------:R-:W-:Y:S01]  /*5b2c0*/  FFMA R38, R24, -0.70710676908493041992, R38 ;  /* 0xbf3504f318267823 */ /* 0x000fe20000000026 */
[C-C-:B------:R-:W-:Y:S01]  /*5b2d0*/  FADD R24, R21.reuse, R8.reuse ;  /* 0x0000000815187221 */ /* 0x140fe20000000000 */
[----:B------:R-:W-:Y:S01]  /*5b2e0*/  FADD R8, R21, -R8 ;  /* 0x8000000815087221 */ /* 0x000fe20000000000 */
[C-C-:B------:R-:W-:Y:S01]  /*5b2f0*/  FFMA R21, R42.reuse, 1.4142135381698608398, R46.reuse ;  /* 0x3fb504f32a157823 */ /* 0x140fe2000000002e */
[----:B------:R-:W-:Y:S02]  /*5b300*/  FFMA R42, R42, 1.4142135381698608398, -R46 ;  /* 0x3fb504f32a2a7823 */ /* 0x000fe4000000082e */
[----:B------:R-:W2:Y:S01]  /*5b310*/  LDL.LU R46, [R1+0xc] ;  /* 0x00000c00012e7983 */ /* 0x000ea20000300800 */
[C-C-:B------:R-:W-:Y:S01]  /*5b320*/  FFMA R12, R24.reuse, 0.70710676908493041992, R37.reuse ;  /* 0x3f3504f3180c7823 */ /* 0x140fe20000000025 */
[----:B------:R-:W-:Y:S01]  /*5b330*/  FFMA R37, R24, -0.70710676908493041992, R37 ;  /* 0xbf3504f318257823 */ /* 0x000fe20000000025 */
[C-C-:B------:R-:W-:Y:S01]  /*5b340*/  FADD R24, R20.reuse, R7.reuse ;  /* 0x0000000714187221 */ /* 0x140fe20000000000 */
[----:B------:R-:W-:-:S03]  /*5b350*/  FADD R7, R20, -R7 ;  /* 0x8000000714077221 */ /* 0x000fc60000000000 */
        /* <DEDUP_REMOVED lines=9> */
[----:B0-----:R-:W-:Y:S01]  /*5b3f0*/  FFMA R47, R54, 0.41421356797218322754, R32 ;  /* 0x3ed413cd362f7823 */ /* 0x001fe20000000020 */
[----:B------:R-:W-:Y:S02]  /*5b400*/  FFMA R54, R32, 0.41421356797218322754, -R54 ;  /* 0x3ed413cd20367823 */ /* 0x000fe40000000836 */
[----:B------:R-:W3:Y:S01]  /*5b410*/  LDL.LU R34, [R1+0x254] ;  /* 0x0002540001227983 */ /* 0x000ee20000300800 */
[C-C-:B------:R-:W-:Y:S01]  /*5b420*/  FFMA R32, R47.reuse, 1.8477590084075927734, R53.reuse ;  /* 0x3fec835e2f207823 */ /* 0x140fe20000000035 */
[----:B------:R-:W-:Y:S01]  /*5b430*/  FFMA R53, R47, -1.8477590084075927734, R53 ;  /* 0xbfec835e2f357823 */ /* 0x000fe20000000035 */
[----:B------:R-:W-:Y:S01]  /*5b440*/  FFMA R47, R55, 0.41421356797218322754, R31 ;  /* 0x3ed413cd372f7823 */ /* 0x000fe2000000001f */
[----:B------:R-:W-:Y:S01]  /*5b450*/  FFMA R49, R56, 0.41421356797218322754, R30 ;  /* 0x3ed413cd38317823 */ /* 0x000fe2000000001e */
[----:B------:R-:W-:Y:S01]  /*5b460*/  FFMA R55, R31, 0.41421356797218322754, -R55 ;  /* 0x3ed413cd1f377823 */ /* 0x000fe20000000837 */
[----:B------:R-:W-:Y:S01]  /*5b470*/  FFMA R56, R30, 0.41421356797218322754, -R56 ;  /* 0x3ed413cd1e387823 */ /* 0x000fe20000000838 */
[C-C-:B------:R-:W-:Y:S01]  /*5b480*/  FFMA R31, R47.reuse, 1.8477590084075927734, R16.reuse ;  /* 0x3fec835e2f1f7823 */ /* 0x140fe20000000010 */
[----:B------:R-:W-:Y:S01]  /*5b490*/  FFMA R47, R47, -1.8477590084075927734, R16 ;  /* 0xbfec835e2f2f7823 */ /* 0x000fe20000000010 */
[----:B------:R-:W-:Y:S01]  /*5b4a0*/  FFMA R30, R49, 1.8477590084075927734, R23 ;  /* 0x3fec835e311e7823 */ /* 0x000fe20000000017 */
[----:B------:R-:W-:Y:S01]  /*5b4b0*/  FFMA R16, R55, -1.8477590084075927734, R45 ;  /* 0xbfec835e37107823 */ /* 0x000fe2000000002d */
[----:B------:R-:W-:Y:S01]  /*5b4c0*/  FFMA R49, R49, -1.8477590084075927734, R23 ;  /* 0xbfec835e31317823 */ /* 0x000fe20000000017 */
[----:B------:R-:W-:Y:S01]  /*5b4d0*/  FFMA R52, R57, 0.41421356797218322754, R29 ;  /* 0x3ed413cd39347823 */ /* 0x000fe2000000001d */
[----:B------:R-:W-:Y:S01]  /*5b4e0*/  FFMA R45, R55, 1.8477590084075927734, R45 ;  /* 0x3fec835e372d7823 */ /* 0x000fe2000000002d */
[C-C-:B------:R-:W-:Y:S01]  /*5b4f0*/  FFMA R23, R56.reuse, -1.8477590084075927734, R44.reuse ;  /* 0xbfec835e38177823 */ /* 0x140fe2000000002c */
[----:B------:R-:W-:Y:S01]  /*5b500*/  FFMA R57, R29, 0.41421356797218322754, -R57 ;  /* 0x3ed413cd1d397823 */ /* 0x000fe20000000839 */
[----:B------:R-:W-:Y:S01]  /*5b510*/  FFMA R44, R56, 1.8477590084075927734, R44 ;  /* 0x3fec835e382c7823 */ /* 0x000fe2000000002c */
[----:B------:R-:W-:Y:S01]  /*5b520*/  LDS R55, [R48+0x8] ;  /* 0x0000080030377984 */ /* 0x000fe20000000800 */
        /* <DEDUP_REMOVED lines=11> */
[----:B------:R-:W-:Y:S01]  /*5b5e0*/  FFMA R50, R54, 1.8477590084075927734, R50 ;  /* 0x3fec835e36327823 */ /* 0x000fe20000000032 */
[----:B------:R-:W-:Y:S01]  /*5b5f0*/  FFMA R54, R58, 0.41421356797218322754, R28 ;  /* 0x3ed413cd3a367823 */ /* 0x000fe2000000001c */
[----:B------:R-:W-:Y:S01]  /*5b600*/  FFMA R58, R28, 0.41421356797218322754, -R58 ;  /* 0x3ed413cd1c3a7823 */ /* 0x000fe2000000083a */
[C-C-:B------:R-:W-:Y:S01]  /*5b610*/  FFMA R28, R57.reuse, -1.8477590084075927734, R43.reuse ;  /* 0xbfec835e391c7823 */ /* 0x140fe2000000002b */
[----:B------:R-:W-:Y:S01]  /*5b620*/  FFMA R43, R57, 1.8477590084075927734, R43 ;  /* 0x3fec835e392b7823 */ /* 0x000fe2000000002b */
[C-C-:B0-----:R-:W-:Y:S01]  /*5b630*/  FFMA R56, R11.reuse, 0.70710676908493041992, R19.reuse ;  /* 0x3f3504f30b387823 */ /* 0x141fe20000000013 */
[----:B------:R-:W-:-:S03]  /*5b640*/  FFMA R19, R11, -0.70710676908493041992, R19 ;  /* 0xbf3504f30b137823 */ /* 0x000fc60000000013 */
[----:B------:R-:W-:Y:S01]  /*5b650*/  FFMA R57, R56, 0.19891236722469329834, R15 ;  /* 0x3e4bafaf38397823 */ /* 0x000fe2000000000f */
[----:B------:R-:W-:Y:S01]  /*5b660*/  FFMA R15, R15, -0.19891236722469329834, R56 ;  /* 0xbe4bafaf0f0f7823 */ /* 0x000fe20000000038 */
[----:B------:R-:W-:Y:S01]  /*5b670*/  FFMA R56, R40, 0.66817861795425415039, R19 ;  /* 0x3f2b0dc128387823 */ /* 0x000fe20000000013 */
[----:B------:R-:W-:Y:S01]  /*5b680*/  FFMA R19, R19, -0.66817861795425415039, R40 ;  /* 0xbf2b0dc113137823 */ /* 0x000fe20000000028 */
[C-C-:B------:R-:W-:Y:S01]  /*5b690*/  FFMA R40, R57.reuse, -1.9615705013275146484, R32.reuse ;  /* 0xbffb14be39287823 */ /* 0x140fe20000000020 */
[----:B------:R-:W-:Y:S01]  /*5b6a0*/  FFMA R32, R57, 1.9615705013275146484, R32 ;  /* 0x3ffb14be39207823 */ /* 0x000fe20000000020 */
[C-C-:B------:R-:W-:Y:S01]  /*5b6b0*/  FFMA R57, R56.reuse, -1.6629391908645629883, R46.reuse ;  /* 0xbfd4db3138397823 */ /* 0x140fe2000000002e */
[----:B------:R-:W-:Y:S01]  /*5b6c0*/  FFMA R56, R56, 1.6629391908645629883, R46 ;  /* 0x3fd4db3138387823 */ /* 0x000fe2000000002e */
[C-C-:B------:R-:W-:Y:S01]  /*5b6d0*/  FFMA R46, R15.reuse, 1.9615705013275146484, R53.reuse ;  /* 0x3ffb14be0f2e7823 */ /* 0x140fe20000000035 */
[----:B------:R0:W-:Y:S04]  /*5b6e0*/  STL [R1+0x70], R40 ;  /* 0x0000702801007387 */ /* 0x0001e80000100800 */
[----:B------:R-:W-:Y:S01]  /*5b6f0*/  STL [R1+0x64], R57 ;  /* 0x0000643901007387 */ /* 0x000fe20000100800 */
[----:B0-----:R-:W-:-:S03]  /*5b700*/  FFMA R40, R15, -1.9615705013275146484, R53 ;  /* 0xbffb14be0f287823 */ /* 0x001fc60000000035 */
[----:B------:R-:W0:Y:S04]  /*5b710*/  LDS R15, [R48+0xc] ;  /* 0x00000c00300f7984 */ /* 0x000e280000000800 */
[----:B------:R-:W-:Y:S04]  /*5b720*/  STL [R1], R56 ;  /* 0x0000003801007387 */ /* 0x000fe80000100800 */
[----:B------:R1:W-:Y:S04]  /*5b730*/  STL [R1+0x2c], R40 ;  /* 0x00002c2801007387 */ /* 0x0003e80000100800 */
[----:B------:R2:W-:Y:S01]  /*5b740*/  STL [R1+0x4c], R46 ;  /* 0x00004c2e01007387 */ /* 0x0005e20000100800 */
[C-C-:B-1----:R-:W-:Y:S01]  /*5b750*/  FFMA R40, R10.reuse, 0.70710676908493041992, R51.reuse ;  /* 0x3f3504f30a287823 */ /* 0x142fe20000000033 */
[----:B------:R-:W-:Y:S01]  /*5b760*/  FFMA R10, R10, -0.70710676908493041992, R51 ;  /* 0xbf3504f30a0a7823 */ /* 0x000fe20000000033 */
[C-C-:B--2---:R-:W-:Y:S01]  /*5b770*/  FFMA R46, R19.reuse, -1.6629391908645629883, R50.reuse ;  /* 0xbfd4db31132e7823 */ /* 0x144fe20000000032 */
[----:B------:R-:W-:Y:S01]  /*5b780*/  FFMA R50, R19, 1.6629391908645629883, R50 ;  /* 0x3fd4db3113327823 */ /* 0x000fe20000000032 */
[----:B------:R-:W-:Y:S01]  /*5b790*/  FFMA R19, R40, 0.19891236722469329834, R14 ;  /* 0x3e4bafaf28137823 */ /* 0x000fe2000000000e */
[----:B------:R-:W-:Y:S01]  /*5b7a0*/  FFMA R53, R39, 0.66817861795425415039, R10 ;  /* 0x3f2b0dc127357823 */ /* 0x000fe2000000000a */
[----:B------:R-:W-:Y:S01]  /*5b7b0*/  FFMA R39, R10, -0.66817861795425415039, R39 ;  /* 0xbf2b0dc10a277823 */ /* 0x000fe20000000027 */
[----:B------:R1:W-:Y:S01]  /*5b7c0*/  STL [R1+0x6c], R46 ;  /* 0x00006c2e01007387 */ /* 0x0003e20000100800 */
[----:B------:R-:W-:Y:S01]  /*5b7d0*/  FFMA R10, R19, 1.9615705013275146484, R31 ;  /* 0x3ffb14be130a7823 */ /* 0x000fe2000000001f */
[----:B------:R-:W-:-:S02]  /*5b7e0*/  FFMA R40, R14, -0.19891236722469329834, R40 ;  /* 0xbe4bafaf0e287823 */ /* 0x000fc40000000028 */
[----:B------:R-:W2:Y:S01]  /*5b7f0*/  LDS R14, [R48+0x10] ;  /* 0x00001000300e7984 */ /* 0x000ea20000000800 */
[----:B-1----:R-:W-:Y:S01]  /*5b800*/  FFMA R46, R19, -1.9615705013275146484, R31 ;  /* 0xbffb14be132e7823 */ /* 0x002fe2000000001f */
[----:B------:R-:W-:Y:S01]  /*5b810*/  FFMA R19, R53, -1.6629391908645629883, R16 ;  /* 0xbfd4db3135137823 */ /* 0x000fe20000000010 */
[----:B------:R-:W-:-:S03]  /*5b820*/  FFMA R31, R40, -1.9615705013275146484, R47 ;  /* 0xbffb14be281f7823 */ /* 0x000fc6000000002f */
[----:B------:R-:W-:Y:S04]  /*5b830*/  STL [R1+0x68], R46 ;  /* 0x0000682e01007387 */ /* 0x000fe80000100800 */
[----:B------:R1:W-:Y:S01]  /*5b840*/  STL [R1+0x5c], R19 ;  /* 0x00005c1301007387 */ /* 0x0003e20000100800 */
[----:B------:R-:W-:Y:S01]  /*5b850*/  FFMA R53, R53, 1.6629391908645629883, R16 ;  /* 0x3fd4db3135357823 */ /* 0x000fe20000000010 */
[C-C-:B------:R-:W-:Y:S01]  /*5b860*/  FFMA R16, R9.reuse, 0.70710676908493041992, R55.reuse ;  /* 0x3f3504f309107823 */ /* 0x140fe20000000037 */
[----:B------:R-:W-:Y:S01]  /*5b870*/  FFMA R9, R9, -0.70710676908493041992, R55 ;  /* 0xbf3504f309097823 */ /* 0x000fe20000000037 */
[----:B------:R-:W-:Y:S01]  /*5b880*/  STL [R1+0x20], R31 ;  /* 0x0000201f01007387 */ /* 0x000fe20000100800 */
[----:B-1----:R-:W-:Y:S02]  /*5b890*/  FFMA R19, R40, 1.9615705013275146484, R47 ;  /* 0x3ffb14be28137823 */ /* 0x002fe4000000002f */
[----:B------:R-:W-:-:S03]  /*5b8a0*/  FFMA R55, R38, 0.66817861795425415039, R9 ;  /* 0x3f2b0dc126377823 */ /* 0x000fc60000000009 */
[----:B------:R1:W-:Y:S02]  /*5b8b0*/  STL [R1+0x40], R19 ;  /* 0x0000401301007387 */ /* 0x0003e40000100800 */
[C-C-:B-1----:R-:W-:Y:S01]  /*5b8c0*/  FFMA R19, R39.reuse, -1.6629391908645629883, R45.reuse ;  /* 0xbfd4db3127137823 */ /* 0x142fe2000000002d */
[----:B------:R-:W-:Y:S01]  /*5b8d0*/  FFMA R45, R39, 1.6629391908645629883, R45 ;  /* 0x3fd4db31272d7823 */ /* 0x000fe2000000002d */
[----:B------:R-:W-:Y:S01]  /*5b8e0*/  FFMA R39, R16, 0.19891236722469329834, R13 ;  /* 0x3e4bafaf10277823 */ /* 0x000fe2000000000d */
[----:B------:R-:W-:Y:S02]  /*5b8f0*/  FFMA R13, R13, -0.19891236722469329834, R16 ;  /* 0xbe4bafaf0d0d7823 */ /* 0x000fe40000000010 */
[----:B------:R1:W-:Y:S01]  /*5b900*/  STL [R1+0x60], R19 ;  /* 0x0000601301007387 */ /* 0x0003e20000100800 */
[----:B------:R-:W-:Y:S01]  /*5b910*/  FFMA R16, R55, -1.6629391908645629883, R23 ;  /* 0xbfd4db3137107823 */ /* 0x000fe20000000017 */
[----:B-1----:R-:W-:-:S05]  /*5b920*/  FFMA R19, R39, -1.9615705013275146484, R30 ;  /* 0xbffb14be27137823 */ /* 0x002fca000000001e */
[----:B------:R1:W-:Y:S04]  /*5b930*/  STL [R1+0x58], R19 ;  /* 0x0000581301007387 */ /* 0x0003e80000100800 */
[----:B------:R4:W-:Y:S01]  /*5b940*/  STL [R1+0x54], R16 ;  /* 0x0000541001007387 */ /* 0x0009e20000100800 */
[----:B------:R-:W-:-:S03]  /*5b950*/  FFMA R38, R9, -0.66817861795425415039, R38 ;  /* 0xbf2b0dc109267823 */ /* 0x000fc60000000026 */
[----:B------:R-:W3:Y:S01]  /*5b960*/  LDS R9, [R48+0x14] ;  /* 0x0000140030097984 */ /* 0x000ee20000000800 */
[C-C-:B-1----:R-:W-:Y:S01]  /*5b970*/  FFMA R19, R13.reuse, -1.9615705013275146484, R49.reuse ;  /* 0xbffb14be0d137823 */ /* 0x142fe20000000031 */
[----:B----4-:R-:W-:Y:S01]  /*5b980*/  FFMA R16, R13, 1.9615705013275146484, R49 ;  /* 0x3ffb14be0d107823 */ /* 0x010fe20000000031 */
[C-C-:B0-----:R-:W-:Y:S01]  /*5b990*/  FFMA R13, R8.reuse, 0.70710676908493041992, R15.reuse ;  /* 0x3f3504f3080d7823 */ /* 0x141fe2000000000f */
[----:B------:R-:W-:-:S03]  /*5b9a0*/  FFMA R8, R8, -0.70710676908493041992, R15 ;  /* 0xbf3504f308087823 */ /* 0x000fc6000000000f */
[----:B------:R-:W-:Y:S01]  /*5b9b0*/  FFMA R40, R13, 0.19891236722469329834, R12 ;  /* 0x3e4bafaf0d287823 */ /* 0x000fe2000000000c */
[----:B------:R-:W-:Y:S01]  /*5b9c0*/  FFMA R15, R38, -1.6629391908645629883, R44 ;  /* 0xbfd4db31260f7823 */ /* 0x000fe2000000002c */
[----:B------:R-:W-:Y:S01]  /*5b9d0*/  FFMA R12, R12, -0.19891236722469329834, R13 ;  /* 0xbe4bafaf0c0c7823 */ /* 0x000fe2000000000d */
[----:B------:R-:W-:Y:S01]  /*5b9e0*/  FFMA R56, R37, 0.66817861795425415039, R8 ;  /* 0x3f2b0dc125387823 */ /* 0x000fe20000000008 */
[----:B------:R-:W-:Y:S01]  /*5b9f0*/  FFMA R13, R40, -1.9615705013275146484, R29 ;  /* 0xbffb14be280d7823 */ /* 0x000fe2000000001d */
[----:B------:R-:W-:Y:S01]  /*5ba00*/  STL [R1+0x8], R19 ;  /* 0x0000081301007387 */ /* 0x000fe20000100800 */
[----:B------:R-:W-:Y:S01]  /*5ba10*/  FFMA R37, R8, -0.66817861795425415039, R37 ;  /* 0xbf2b0dc108257823 */ /* 0x000fe20000000025 */
[----:B------:R-:W-:Y:S02]  /*5ba20*/  FFMA R8, R56, -1.6629391908645629883, R28 ;  /* 0xbfd4db3138087823 */ /* 0x000fe4000000001c */
[----:B------:R-:W-:Y:S04]  /*5ba30*/  STL [R1+0x3c], R16 ;  /* 0x00003c1001007387 */ /* 0x000fe80000100800 */
[----:B------:R-:W-:Y:S04]  /*5ba40*/  STL [R1+0x50], R15 ;  /* 0x0000500f01007387 */ /* 0x000fe80000100800 */
[----:B------:R0:W-:Y:S01]  /*5ba50*/  STL [R1+0x48], R13 ;  /* 0x0000480d01007387 */ /* 0x0001e20000100800 */
[----:B------:R-:W-:Y:S01]  /*5ba60*/  FFMA R11, R59, 0.41421356797218322754, R27 ;  /* 0x3ed413cd3b0b7823 */ /* 0x000fe2000000001b */
[----:B------:R-:W-:-:S02]  /*5ba70*/  FFMA R27, R27, 0.41421356797218322754, -R59 ;  /* 0x3ed413cd1b1b7823 */ /* 0x000fc4000000083b */
[----:B------:R2:W-:Y:S01]  /*5ba80*/  STL [R1+0x44], R8 ;  /* 0x0000440801007387 */ /* 0x0005e20000100800 */
[C-C-:B0-----:R-:W-:Y:S01]  /*5ba90*/  FFMA R13, R12.reuse, -1.9615705013275146484, R22.reuse ;  /* 0xbffb14be0c0d7823 */ /* 0x141fe20000000016 */
[----:B------:R-:W-:-:S04]  /*5baa0*/  FFMA R12, R12, 1.9615705013275146484, R22 ;  /* 0x3ffb14be0c0c7823 */ /* 0x000fc80000000016 */
[----:B------:R-:W-:Y:S04]  /*5bab0*/  STL [R1+0x1c], R13 ;  /* 0x00001c0d01007387 */ /* 0x000fe80000100800 */
[----:B------:R0:W-:Y:S04]  /*5bac0*/  STL [R1+0x38], R12 ;  /* 0x0000380c01007387 */ /* 0x0001e80000100800 */
[----:B------:R-:W4:Y:S01]  /*5bad0*/  LDL.LU R59, [R1+0x10] ;  /* 0x00001000013b7983 */ /* 0x000f220000300800 */
[C-C-:B--2---:R-:W-:Y:S01]  /*5bae0*/  FFMA R8, R7.reuse, 0.70710676908493041992, R14.reuse ;  /* 0x3f3504f307087823 */ /* 0x144fe2000000000e */
[----:B------:R-:W-:Y:S01]  /*5baf0*/  FFMA R7, R7, -0.70710676908493041992, R14 ;  /* 0xbf3504f307077823 */ /* 0x000fe2000000000e */
[----:B------:R-:W-:Y:S01]  /*5bb00*/  FFMA R52, R54, 1.8477590084075927734, R21 ;  /* 0x3fec835e36347823 */ /* 0x000fe20000000015 */
[C-C-:B------:R-:W-:Y:S01]  /*5bb10*/  FFMA R46, R37.reuse, 1.6629391908645629883, R43.reuse ;  /* 0x3fd4db31252e7823 */ /* 0x140fe2000000002b */
[----:B------:R-:W1:Y:S01]  /*5bb20*/  LDS R13, [R48+0x18] ;  /* 0x00001800300d7984 */ /* 0x000e620000000800 */
[----:B0-----:R-:W-:Y:S01]  /*5bb30*/  FFMA R12, R37, -1.6629391908645629883, R43 ;  /* 0xbfd4db31250c7823 */ /* 0x001fe2000000002b */
[----:B------:R-:W-:Y:S01]  /*5bb40*/  FFMA R51, R24, 0.66817861795425415039, R7 ;  /* 0x3f2b0dc118337823 */ /* 0x000fe20000000007 */
[----:B------:R-:W-:Y:S01]  /*5bb50*/  FFMA R54, R54, -1.8477590084075927734, R21 ;  /* 0xbfec835e36367823 */ /* 0x000fe20000000015 */
[----:B------:R-:W-:Y:S01]  /*5bb60*/  FFMA R44, R38, 1.6629391908645629883, R44 ;  /* 0x3fd4db31262c7823 */ /* 0x000fe2000000002c */
[----:B------:R-:W0:Y:S04]  /*5bb70*/  LDS R48, [R48+0x1c] ;  /* 0x00001c0030307984 */ /* 0x000e280000000800 */
[----:B------:R2:W-:Y:S01]  /*5bb80*/  STL [R1+0x34], R12 ;  /* 0x0000340c01007387 */ /* 0x0005e20000100800 */
[----:B------:R-:W-:Y:S01]  /*5bb90*/  FFMA R24, R7, -0.66817861795425415039, R24 ;  /* 0xbf2b0dc107187823 */ /* 0x000fe20000000018 */
[----:B------:R-:W-:Y:S01]  /*5bba0*/  FFMA R21, R58, -1.8477590084075927734, R42 ;  /* 0xbfec835e3a157823 */ /* 0x000fe2000000002a */
[----:B--2---:R-:W-:Y:S01]  /*5bbb0*/  FFMA R12, R8, 0.19891236722469329834, R20 ;  /* 0x3e4bafaf080c7823 */ /* 0x004fe20000000014 */
[----:B------:R-:W-:-:S03]  /*5bbc0*/  FFMA R20, R20, -0.19891236722469329834, R8 ;  /* 0xbe4bafaf14147823 */ /* 0x000fc60000000008 */
[----:B------:R-:W-:Y:S01]  /*5bbd0*/  FFMA R7, R12, -1.9615705013275146484, R52 ;  /* 0xbffb14be0c077823 */ /* 0x000fe20000000034 */
[----:B------:R-:W-:-:S04]  /*5bbe0*/  FFMA R8, R51, -1.6629391908645629883, R21 ;  /* 0xbfd4db3133087823 */ /* 0x000fc80000000015 */
[----:B------:R2:W-:Y:S04]  /*5bbf0*/  STL [R1+0x30], R7 ;  /* 0x0000300701007387 */ /* 0x0005e80000100800 */
[----:B------:R-:W-:Y:S01]  /*5bc00*/  STL [R1+0x24], R8 ;  /* 0x0000240801007387 */ /* 0x000fe20000100800 */
[----:B--2---:R-:W-:Y:S01]  /*5bc10*/  FFMA R7, R20, -1.9615705013275146484, R54 ;  /* 0xbffb14be14077823 */ /* 0x004fe20000000036 */
[----:B------:R-:W-:-:S04]  /*5bc20*/  FFMA R42, R58, 1.8477590084075927734, R42 ;  /* 0x3fec835e3a2a7823 */ /* 0x000fc8000000002a */
[----:B------:R3:W-:Y:S01]  /*5bc30*/  STL [R1+0x4], R7 ;  /* 0x0000040701007387 */ /* 0x0007e20000100800 */
[----:B------:R-:W-:Y:S01]  /*5bc40*/  FFMA R52, R12, 1.9615705013275146484, R52 ;  /* 0x3ffb14be0c347823 */ /* 0x000fe20000000034 */
[C-C-:B------:R-:W-:Y:S01]  /*5bc50*/  FFMA R57, R24.reuse, -1.6629391908645629883, R42.reuse ;  /* 0xbfd4db3118397823 */ /* 0x140fe2000000002a */
[----:B------:R-:W-:Y:S01]  /*5bc60*/  FFMA R43, R24, 1.6629391908645629883, R42 ;  /* 0x3fd4db31182b7823 */ /* 0x000fe2000000002a */
[C-C-:B---3--:R-:W-:Y:S01]  /*5bc70*/  FFMA R7, R5.reuse, 0.70710676908493041992, R9.reuse ;  /* 0x3f3504f305077823 */ /* 0x148fe20000000009 */
[----:B------:R-:W-:Y:S01]  /*5bc80*/  FFMA R9, R5, -0.70710676908493041992, R9 ;  /* 0xbf3504f305097823 */ /* 0x000fe20000000009 */
[----:B------:R-:W-:Y:S02]  /*5bc90*/  FFMA R5, R11, -1.8477590084075927734, R36 ;  /* 0xbfec835e0b057823 */ /* 0x000fe40000000024 */
[----:B------:R-:W-:Y:S01]  /*5bca0*/  FFMA R8, R7, 0.19891236722469329834, R6 ;  /* 0x3e4bafaf07087823 */ /* 0x000fe20000000006 */
[----:B------:R-:W-:Y:S01]  /*5bcb0*/  FFMA R6, R6, -0.19891236722469329834, R7 ;  /* 0xbe4bafaf06067823 */ /* 0x000fe20000000007 */
[C-C-:B------:R-:W-:Y:S01]  /*5bcc0*/  FFMA R42, R27.reuse, -1.8477590084075927734, R41.reuse ;  /* 0xbfec835e1b2a7823 */ /* 0x140fe20000000029 */
[----:B------:R-:W-:-:S02]  /*5bcd0*/  FFMA R12, R27, 1.8477590084075927734, R41 ;  /* 0x3fec835e1b0c7823 */ /* 0x000fc40000000029 */
[C-C-:B------:R-:W-:Y:S01]  /*5bce0*/  FFMA R41, R6.reuse, -1.9615705013275146484, R5.reuse ;  /* 0xbffb14be06297823 */ /* 0x140fe20000000005 */
[----:B------:R-:W-:Y:S01]  /*5bcf0*/  FFMA R5, R6, 1.9615705013275146484, R5 ;  /* 0x3ffb14be06057823 */ /* 0x000fe20000000005 */
[----:B------:R-:W-:Y:S02]  /*5bd00*/  FMUL R6, R2, 1.4142135381698608398 ;  /* 0x3fb504f302067820 */ /* 0x000fe40000400000 */
[----:B------:R-:W2:Y:S01]  /*5bd10*/  LDL.LU R2, [R1+0x250] ;  /* 0x0002500001027983 */ /* 0x000ea20000300800 */
[----:B------:R-:W-:Y:S01]  /*5bd20*/  FFMA R7, R35, 0.66817861795425415039, R9 ;  /* 0x3f2b0dc123077823 */ /* 0x000fe20000000009 */
[----:B------:R-:W-:Y:S01]  /*5bd30*/  FFMA R9, R9, -0.66817861795425415039, R35 ;  /* 0xbf2b0dc109097823 */ /* 0x000fe20000000023 */
[----:B------:R-:W-:-:S03]  /*5bd40*/  FFMA R38, R11, 1.8477590084075927734, R36 ;  /* 0x3fec835e0b267823 */ /* 0x000fc60000000024 */
        /* <DEDUP_REMOVED lines=8> */
[C---:B------:R-:W-:Y:S01]  /*5bdd0*/  FFMA R14, R9.reuse, 0.70710676908493041992, R34 ;  /* 0x3f3504f3090e7823 */ /* 0x040fe20000000022 */
[----:B------:R-:W-:Y:S01]  /*5bde0*/  FFMA R8, R60, 0.41421356797218322754, R26 ;  /* 0x3ed413cd3c087823 */ /* 0x000fe2000000001a */
[----:B------:R-:W-:Y:S01]  /*5bdf0*/  FFMA R34, R9, -0.70710676908493041992, R34 ;  /* 0xbf3504f309227823 */ /* 0x000fe20000000022 */
[C-C-:B-1----:R-:W-:Y:S01]  /*5be00*/  FFMA R9, R4.reuse, -0.70710676908493041992, R13.reuse ;  /* 0xbf3504f304097823 */ /* 0x142fe2000000000d */
[----:B------:R-:W-:Y:S01]  /*5be10*/  FFMA R4, R4, 0.70710676908493041992, R13 ;  /* 0x3f3504f304047823 */ /* 0x000fe2000000000d */
[----:B------:R-:W-:Y:S01]  /*5be20*/  FFMA R26, R26, 0.41421356797218322754, -R60 ;  /* 0x3ed413cd1a1a7823 */ /* 0x000fe2000000083c */
[C-C-:B----4-:R-:W-:Y:S01]  /*5be30*/  FFMA R7, R59.reuse, 1.4142135381698608398, R6.reuse ;  /* 0x3fb504f33b077823 */ /* 0x150fe20000000006 */
        /* <DEDUP_REMOVED lines=11> */
[----:B------:R-:W3:Y:S04]  /*5bef0*/  LDL.LU R0, [R1+0x24c] ;  /* 0x00024c0001007983 */ /* 0x000ee80000300800 */
[----:B------:R-:W4:Y:S04]  /*5bf00*/  LDL R31, [R1+0xd8] ;  /* 0x0000d800011f7983 */ /* 0x000f280000100800 */
[----:B------:R-:W3:Y:S01]  /*5bf10*/  LDL R59, [R1+0x94] ;  /* 0x00009400013b7983 */ /* 0x000ee20000100800 */
[C-C-:B------:R-:W-:Y:S01]  /*5bf20*/  FFMA R15, R14.reuse, -1.9615705013275146484, R7.reuse ;  /* 0xbffb14be0e0f7823 */ /* 0x140fe20000000007 */
[----:B------:R-:W-:Y:S01]  /*5bf30*/  FFMA R14, R14, 1.9615705013275146484, R7 ;  /* 0x3ffb14be0e0e7823 */ /* 0x000fe20000000007 */
[C-C-:B--2---:R-:W-:Y:S01]  /*5bf40*/  FFMA R7, R2.reuse, 1.4142135381698608398, R6.reuse ;  /* 0x3fb504f302077823 */ /* 0x144fe20000000006 */
[----:B------:R-:W-:-:S02]  /*5bf50*/  FFMA R6, R2, 1.4142135381698608398, -R6 ;  /* 0x3fb504f302067823 */ /* 0x000fc40000000806 */
[----:B------:R1:W5:Y:S01]  /*5bf60*/  LDL.LU R2, [R1+0x248] ;  /* 0x0002480001027983 */ /* 0x0003620000300800 */
[----:B------:R-:W-:Y:S01]  /*5bf70*/  FFMA R58, R20, 1.9615705013275146484, R54 ;  /* 0x3ffb14be143a7823 */ /* 0x000fe20000000036 */
[C-C-:B------:R-:W-:Y:S01]  /*5bf80*/  FFMA R20, R8.reuse, -1.9615705013275146484, R19.reuse ;  /* 0xbffb14be08147823 */ /* 0x140fe20000000013 */
[----:B------:R-:W-:Y:S01]  /*5bf90*/  FFMA R19, R8, 1.9615705013275146484, R19 ;  /* 0x3ffb14be08137823 */ /* 0x000fe20000000013 */
[----:B------:R-:W-:Y:S01]  /*5bfa0*/  FFMA R9, R9, -0.66817861795425415039, R34 ;  /* 0xbf2b0dc109097823 */ /* 0x000fe20000000022 */
[C-C-:B------:R-:W-:Y:S01]  /*5bfb0*/  FADD R8, R17.reuse, R3.reuse ;  /* 0x0000000311087221 */ /* 0x140fe20000000000 */
[----:B------:R-:W-:Y:S02]  /*5bfc0*/  FADD R3, R17, -R3 ;  /* 0x8000000311037221 */ /* 0x000fe40000000000 */
[C-C-:B------:R-:W-:Y:S01]  /*5bfd0*/  FFMA R13, R9.reuse, -1.6629391908645629883, R4.reuse ;  /* 0xbfd4db31090d7823 */ /* 0x140fe20000000004 */
[----:B------:R-:W-:Y:S01]  /*5bfe0*/  FFMA R4, R9, 1.6629391908645629883, R4 ;  /* 0x3fd4db3109047823 */ /* 0x000fe20000000004 */
[C---:B------:R-:W-:Y:S01]  /*5bff0*/  FFMA R24, R8.reuse, 0.70710676908493041992, R33 ;  /* 0x3f3504f308187823 */ /* 0x040fe20000000021 */
[----:B------:R-:W-:Y:S01]  /*5c000*/  FFMA R9, R61, 0.41421356797218322754, R25 ;  /* 0x3ed413cd3d097823 */ /* 0x000fe20000000019 */
[----:B------:R-:W-:Y:S01]  /*5c010*/  FFMA R33, R8, -0.70710676908493041992, R33 ;  /* 0xbf3504f308217823 */ /* 0x000fe20000000021 */
[C-C-:B0-----:R-:W-:Y:S01]  /*5c020*/  FFMA R8, R3.reuse, -0.70710676908493041992, R48.reuse ;  /* 0xbf3504f303087823 */ /* 0x141fe20000000030 */
[----:B------:R-:W-:Y:S01]  /*5c030*/  FFMA R3, R3, 0.70710676908493041992, R48 ;  /* 0x3f3504f303037823 */ /* 0x000fe20000000030 */
[C-C-:B------:R-:W-:Y:S01]  /*5c040*/  FFMA R17, R9.reuse, 1.8477590084075927734, R7.reuse ;  /* 0x3fec835e09117823 */ /* 0x140fe20000000007 */
[----:B------:R-:W-:-:S02]  /*5c050*/  FFMA R7, R9, -1.8477590084075927734, R7 ;  /* 0xbfec835e09077823 */ /* 0x000fc40000000007 */
[----:B------:R-:W-:Y:S01]  /*5c060*/  FFMA R9, R3, 0.19891236722469329834, R24 ;  /* 0x3e4bafaf03097823 */ /* 0x000fe20000000018 */
[----:B------:R-:W-:Y:S01]  /*5c070*/  FFMA R24, R24, -0.19891236722469329834, R3 ;  /* 0xbe4bafaf18187823 */ /* 0x000fe20000000003 */
[----:B------:R-:W-:Y:S02]  /*5c080*/  FFMA R55, R55, 1.6629391908645629883, R23 ;  /* 0x3fd4db3137377823 */ /* 0x000fe40000000017 */
[C-C-:B------:R-:W-:Y:S01]  /*5c090*/  FFMA R3, R9.reuse, -1.9615705013275146484, R17.reuse ;  /* 0xbffb14be09037823 */ /* 0x140fe20000000011 */
[----:B------:R-:W-:Y:S01]  /*5c0a0*/  FFMA R17, R9, 1.9615705013275146484, R17 ;  /* 0x3ffb14be09117823 */ /* 0x000fe20000000011 */
[----:B------:R-:W-:Y:S01]  /*5c0b0*/  FFMA R9, R33, 0.66817861795425415039, R8 ;  /* 0x3f2b0dc121097823 */ /* 0x000fe20000000008 */
[----:B------:R-:W-:Y:S01]  /*5c0c0*/  FFMA R23, R24, -1.9615705013275146484, R7 ;  /* 0xbffb14be18177823 */ /* 0x000fe20000000007 */
[----:B------:R-:W-:Y:S01]  /*5c0d0*/  FFMA R8, R8, -0.66817861795425415039, R33 ;  /* 0xbf2b0dc108087823 */ /* 0x000fe20000000021 */
[----:B------:R-:W-:Y:S01]  /*5c0e0*/  FFMA R24, R24, 1.9615705013275146484, R7 ;  /* 0x3ffb14be18187823 */ /* 0x000fe20000000007 */
[----:B------:R-:W-:Y:S01]  /*5c0f0*/  FFMA R25, R25, 0.41421356797218322754, -R61 ;  /* 0x3ed413cd19197823 */ /* 0x000fe2000000083d */
[----:B------:R-:W-:-:S03]  /*5c100*/  FFMA R51, R51, 1.6629391908645629883, R21 ;  /* 0x3fd4db3133337823 */ /* 0x000fc60000000015 */
[C-C-:B------:R-:W-:Y:S01]  /*5c110*/  FFMA R22, R25.reuse, -1.8477590084075927734, R6.reuse ;  /* 0xbfec835e19167823 */ /* 0x140fe20000000006 */
[----:B------:R-:W-:Y:S01]  /*5c120*/  FFMA R6, R25, 1.8477590084075927734, R6 ;  /* 0x3fec835e19067823 */ /* 0x000fe20000000006 */
[----:B------:R-:W-:Y:S01]  /*5c130*/  FFMA R39, R39, 1.9615705013275146484, R30 ;  /* 0x3ffb14be27277823 */ /* 0x000fe2000000001e */
[----:B------:R-:W-:Y:S01]  /*5c140*/  FFMA R40, R40, 1.9615705013275146484, R29 ;  /* 0x3ffb14be28287823 */ /* 0x000fe2000000001d */
[C---:B------:R-:W-:Y:S01]  /*5c150*/  FFMA R21, R9.reuse, -1.6629391908645629883, R22 ;  /* 0xbfd4db3109157823 */ /* 0x040fe20000000016 */
[----:B------:R-:W-:Y:S01]  /*5c160*/  FFMA R56, R56, 1.6629391908645629883, R28 ;  /* 0x3fd4db3138387823 */ /* 0x000fe2000000001c */
[----:B------:R-:W-:Y:S01]  /*5c170*/  FFMA R22, R9, 1.6629391908645629883, R22 ;  /* 0x3fd4db3109167823 */ /* 0x000fe20000000016 */
[C-C-:B------:R-:W-:Y:S01]  /*5c180*/  FFMA R25, R8.reuse, -1.6629391908645629883, R6.reuse ;  /* 0xbfd4db3108197823 */ /* 0x140fe20000000006 */
[----:B------:R-:W-:Y:S01]  /*5c190*/  FFMA R26, R8, 1.6629391908645629883, R6 ;  /* 0x3fd4db31081a7823 */ /* 0x000fe20000000006 */
[----:B----4-:R1:W0:Y:S04]  /*5c1a0*/  SHFL.IDX PT, R33, R31, RZ, 0x181f ;  /* 0x00181fff1f217589 */ /* 0x01022800000e0000 */
[----:B---3--:R1:W2:Y:S01]  /*5c1b0*/  SHFL.IDX PT, R7, R59, RZ, 0x181f ;  /* 0x00181fff3b077589 */ /* 0x0082a200000e0000 */
[----:B------:R-:W-:-:S04]  /*5c1c0*/  FADD R27, R0, UR4 ;  /* 0x00000004001b7e21 */ /* 0x000fc80008000000 */
[----:B------:R-:W-:-:S07]  /*5c1d0*/  FADD R27, R27, -UR5 ;  /* 0x800000051b1b7e21 */ /* 0x000fce0008000000 */
.L_x_8115:
[----:B------:R-:W3:Y:S01]  /*5c1e0*/  LDL.LU R28, [R1+0x244] ;  /* 0x00024400011c7983 */ /* 0x000ee20000300800 */
[----:B-1----:R-:W1:Y:S01]  /*5c1f0*/  LDC.64 R30, c[0x0][0x380] ;  /* 0x0000e000ff1e7b82 */ /* 0x002e620000000a00 */
[----:B------:R-:W4:Y:S01]  /*5c200*/  LDCU UR4, c[0x0][0x3bc] ;  /* 0x00007780ff0477ac */ /* 0x000f220008000800 */
[----:B-----5:R-:W-:-:S06]  /*5c210*/  SHF.R.S32.HI R48, RZ, 0x1f, R2 ;  /* 0x0000001fff307819 */ /* 0x020fcc0000011402 */
[----:B------:R-:W0:Y:S08]  /*5c220*/  LDC R61, c[0x0][0x398] ;  /* 0x0000e600ff3d7b82 */ /* 0x000e300000000800 */
[----:B------:R-:W1:Y:S01]  /*5c230*/  LDC R29, c[0x0][0x3bc] ;  /* 0x0000ef00ff1d7b82 */ /* 0x000e620000000800 */
[----:B----4-:R-:W-:Y:S01]  /*5c240*/  FFMA R32, R32, R0, UR4 ;  /* 0x0000000420207e23 */ /* 0x010fe20008000000 */
[----:B0-2---:R-:W-:-:S05]  /*5c250*/  IMAD R33, R7, R61, R33 ;  /* 0x0000003d07217224 */ /* 0x005fca00078e0221 */
[----:B------:R-:W-:Y:S02]  /*5c260*/  SHF.R.S32.HI R34, RZ, 0x1f, R33 ;  /* 0x0000001fff227819 */ /* 0x000fe40000011421 */
[----:B------:R-:W-:Y:S01]  /*5c270*/  IADD3 R7, P0, PT, R2, R33, RZ ;  /* 0x0000002102077210 */ /* 0x000fe20007f1e0ff */
[----:B-1----:R-:W-:-:S03]  /*5c280*/  FADD R35, R32, -R29 ;  /* 0x8000001d20237221 */ /* 0x002fc60000000000 */
[----:B------:R-:W-:Y:S02]  /*5c290*/  IADD3.X R8, PT, PT, R48, R34, RZ, P0, !PT ;  /* 0x0000002230087210 */ /* 0x000fe400007fe4ff */
[----:B---3--:R-:W-:-:S05]  /*5c2a0*/  SHF.L.U32 R6, R28, 0x1, RZ ;  /* 0x000000011c067819 */ /* 0x008fca00000006ff */
[----:B------:R-:W-:-:S04]  /*5c2b0*/  IMAD.WIDE R30, R6, 0x4, R30 ;  /* 0x00000004061e7825 */ /* 0x000fc800078e021e */
[----:B------:R-:W-:-:S03]  /*5c2c0*/  IMAD.WIDE R30, R6, 0x4, R30 ;  /* 0x00000004061e7825 */ /* 0x000fc600078e021e */
        /* <DEDUP_REMOVED lines=13> */
.L_x_6859:
[----:B------:R-:W0:Y:S02]  /*5c3a0*/  LDS R8, [R36] ;  /* 0x0000000024087984 */ /* 0x000e240000000800 */
[----:B0-----:R-:W-:-:S05]  /*5c3b0*/  FADD R9, R35, R8 ;  /* 0x0000000823097221 */ /* 0x001fca0000000000 */
[----:B------:R-:W0:Y:S02]  /*5c3c0*/  ATOMS.CAST.SPIN P0, [R36], R8, R9 ;  /* 0x000000082400758d */ /* 0x000e240001800009 */
[----:B0-----:R-:W-:Y:S05]  /*5c3d0*/  @!P0 BRA `(.L_x_6859) ;  /* 0xfffffffc00f08947 */ /* 0x001fea000383ffff */
[----:B------:R-:W-:Y:S05]  /*5c3e0*/  BRA `(.L_x_6857) ;  /* 0x00000000002c7947 */ /* 0x000fea0003800000 */
.L_x_6858:
[----:B------:R-:W0:Y:S02]  /*5c3f0*/  QSPC.E.D P0, RZ, [R6] ;  /* 0x0000000006ff73aa */ /* 0x000e240000000700 */
[----:B0-----:R-:W-:Y:S05]  /*5c400*/  @!P0 BRA `(.L_x_6860) ;  /* 0x0000000000188947 */ /* 0x001fea0003800000 */
.L_x_6861:
[----:B------:R-:W2:Y:S02]  /*5c410*/  LD.E R8, [R6] ;  /* 0x0000000006087980 */ /* 0x000ea40000100900 */
[----:B--2---:R-:W-:-:S06]  /*5c420*/  FADD R9, R35, R8 ;  /* 0x0000000823097221 */ /* 0x004fcc0000000000 */
[----:B------:R-:W2:Y:S02]  /*5c430*/  ATOM.E.CAST.SPIN PT, R9, [R6], R8, R9 ;  /* 0x000000080609738b */ /* 0x000ea400019e0109 */
[----:B--2---:R-:W-:-:S13]  /*5c440*/  ISETP.EQ.U32.AND P0, PT, R9, 0x1, PT ;  /* 0x000000010900780c */ /* 0x004fda0003f02070 */
[----:B------:R-:W-:Y:S05]  /*5c450*/  @!P0 BRA `(.L_x_6861) ;  /* 0xfffffffc00ec8947 */ /* 0x000fea000383ffff */
[----:B------:R-:W-:Y:S05]  /*5c460*/  BRA `(.L_x_6857) ;  /* 0x00000000000c7947 */ /* 0x000fea0003800000 */
.L_x_6860:
[----:B------:R-:W2:Y:S02]  /*5c470*/  LD.E R8, desc[UR8][R6.64] ;  /* 0x0000000806087980 */ /* 0x000ea4000c101900 */
[----:B--2---:R-:W-:-:S05]  /*5c480*/  FADD R8, R35, R8 ;  /* 0x0000000823087221 */ /* 0x004fca0000000000 */
[----:B------:R0:W-:Y:S02]  /*5c490*/  ST.E desc[UR8][R6.64], R8 ;  /* 0x0000000806007985 */ /* 0x0001e4000c101908 */
.L_x_6857:
[----:B------:R-:W-:Y:S05]  /*5c4a0*/  BSYNC.RECONVERGENT B0 ;  /* 0x0000000000007941 */ /* 0x000fea0003800200 */
.L_x_6856:
        /* <DEDUP_REMOVED lines=9> */
.L_x_6865:
[----:B------:R-:W0:Y:S02]  /*5c540*/  LDS R34, [R33] ;  /* 0x0000000021227984 */ /* 0x000e240000000800 */
[----:B0-----:R-:W-:-:S05]  /*5c550*/  FADD R35, R27, R34 ;  /* 0x000000221b237221 */ /* 0x001fca0000000000 */
[----:B------:R-:W0:Y:S02]  /*5c560*/  ATOMS.CAST.SPIN P0, [R33], R34, R35 ;  /* 0x000000222100758d */ /* 0x000e240001800023 */
[----:B0-----:R-:W-:Y:S05]  /*5c570*/  @!P0 BRA `(.L_x_6865) ;  /* 0xfffffffc00f08947 */ /* 0x001fea000383ffff */
[----:B------:R-:W-:Y:S05]  /*5c580*/  BRA `(.L_x_6863) ;  /* 0x00000000002c7947 */ /* 0x000fea0003800000 */
.L_x_6864:
[----:B------:R-:W0:Y:S02]  /*5c590*/  QSPC.E.D P0, RZ, [R8] ;  /* 0x0000000008ff73aa */ /* 0x000e240000000700 */
[----:B0-----:R-:W-:Y:S05]  /*5c5a0*/  @!P0 BRA `(.L_x_6866) ;  /* 0x0000000000188947 */ /* 0x001fea0003800000 */
.L_x_6867:
[----:B------:R-:W2:Y:S02]  /*5c5b0*/  LD.E R34, [R8] ;  /* 0x0000000008227980 */ /* 0x000ea40000100900 */
[----:B--2---:R-:W-:-:S06]  /*5c5c0*/  FADD R35, R27, R34 ;  /* 0x000000221b237221 */ /* 0x004fcc0000000000 */
[----:B------:R-:W2:Y:S02]  /*5c5d0*/  ATOM.E.CAST.SPIN PT, R35, [R8], R34, R35 ;  /* 0x000000220823738b */ /* 0x000ea400019e0123 */
[----:B--2---:R-:W-:-:S13]  /*5c5e0*/  ISETP.EQ.U32.AND P0, PT, R35, 0x1, PT ;  /* 0x000000012300780c */ /* 0x004fda0003f02070 */
[----:B------:R-:W-:Y:S05]  /*5c5f0*/  @!P0 BRA `(.L_x_6867) ;  /* 0xfffffffc00ec8947 */ /* 0x000fea000383ffff */
[----:B------:R-:W-:Y:S05]  /*5c600*/  BRA `(.L_x_6863) ;  /* 0x00000000000c7947 */ /* 0x000fea0003800000 */
.L_x_6866:
[----:B------:R-:W2:Y:S02]  /*5c610*/  LD.E R33, desc[UR8][R8.64] ;  /* 0x0000000808217980 */ /* 0x000ea4000c101900 */
[----:B--2---:R-:W-:-:S05]  /*5c620*/  FADD R33, R27, R33 ;  /* 0x000000211b217221 */ /* 0x004fca0000000000 */
[----:B------:R0:W-:Y:S02]  /*5c630*/  ST.E desc[UR8][R8.64], R33 ;  /* 0x0000002108007985 */ /* 0x0001e4000c101908 */
.L_x_6863:
[----:B------:R-:W-:Y:S05]  /*5c640*/  BSYNC.RECONVERGENT B0 ;  /* 0x0000000000007941 */ /* 0x000fea0003800200 */
.L_x_6862:
        /* <DEDUP_REMOVED lines=8> */
[----:B0-----:R-:W-:-:S07]  /*5c6d0*/  MOV R33, R34 ;  /* 0x0000002200217202 */ /* 0x001fce0000000f00 */
.L_x_6871:
[----:B------:R-:W0:Y:S02]  /*5c6e0*/  LDS R34, [R33] ;  /* 0x0000000021227984 */ /* 0x000e240000000800 */
[----:B0-----:R-:W-:-:S05]  /*5c6f0*/  FADD R35, R10, R34 ;  /* 0x000000220a237221 */ /* 0x001fca0000000000 */
[----:B------:R-:W0:Y:S02]  /*5c700*/  ATOMS.CAST.SPIN P0, [R33], R34, R35 ;  /* 0x000000222100758d */ /* 0x000e240001800023 */
[----:B0-----:R-:W-:Y:S05]  /*5c710*/  @!P0 BRA `(.L_x_6871) ;  /* 0xfffffffc00f08947 */ /* 0x001fea000383ffff */
[----:B------:R-:W-:Y:S05]  /*5c720*/  BRA `(.L_x_6869) ;  /* 0x00000000002c7947 */ /* 0x000fea0003800000 */
.L_x_6870:
[----:B------:R-:W1:Y:S02]  /*5c730*/  QSPC.E.D P0, RZ, [R34] ;  /* 0x0000000022ff73aa */ /* 0x000e640000000700 */
[----:B-1----:R-:W-:Y:S05]  /*5c740*/  @!P0 BRA `(.L_x_6872) ;  /* 0x0000000000188947 */ /* 0x002fea0003800000 */
.L_x_6873:
[----:B------:R-:W2:Y:S02]  /*5c750*/  LD.E R36, [R34] ;  /* 0x0000000022247980 */ /* 0x000ea40000100900 */
[----:B--2---:R-:W-:-:S06]  /*5c760*/  FADD R37, R10, R36 ;  /* 0x000000240a257221 */ /* 0x004fcc0000000000 */
[----:B------:R-:W2:Y:S02]  /*5c770*/  ATOM.E.CAST.SPIN PT, R37, [R34], R36, R37 ;  /* 0x000000242225738b */ /* 0x000ea400019e0125 */
[----:B--2---:R-:W-:-:S13]  /*5c780*/  ISETP.EQ.U32.AND P0, PT, R37, 0x1, PT ;  /* 0x000000012500780c */ /* 0x004fda0003f02070 */
[----:B------:R-:W-:Y:S05]  /*5c790*/  @!P0 BRA `(.L_x_6873) ;  /* 0xfffffffc00ec8947 */ /* 0x000fea000383ffff */
[----:B------:R-:W-:Y:S05]  /*5c7a0*/  BRA `(.L_x_6869) ;  /* 0x00000000000c7947 */ /* 0x000fea0003800000 */
.L_x_6872:
[----:B0-----:R-:W2:Y:S02]  /*5c7b0*/  LD.E R33, desc[UR8][R34.64] ;  /* 0x0000000822217980 */ /* 0x001ea4000c101900 */
[----:B--2---:R-:W-:-:S05]  /*5c7c0*/  FADD R33, R10, R33 ;  /* 0x000000210a217221 */ /* 0x004fca0000000000 */
[----:B------:R1:W-:Y:S02]  /*5c7d0*/  ST.E desc[UR8][R34.64], R33 ;  /* 0x0000002122007985 */ /* 0x0003e4000c101908 */
.L_x_6869:
[----:B------:R-:W-:Y:S05]  /*5c7e0*/  BSYNC.RECONVERGENT B0 ;  /* 0x0000000000007941 */ /* 0x000fea0003800200 */
.L_x_6868:
[----:B-1----:R-:W-:-:S05]  /*5c7f0*/  IMAD.WIDE R34, R61, 0x4, R8 ;  /* 0x000000043d227825 */ /* 0x002fca00078e0208 */
[----:B------:R1:W-:Y:S01]  /*5c800*/  ATOM.E.ADD.F32.FTZ.RN.STRONG.GPU P0, RZ, desc[UR8][R34.64], R27 ;  /* 0x8000001b22ff79a2 */ /* 0x0003e2000c10f308 */
[----:B------:R-:W-:Y:S04]  /*5c810*/  BSSY.RECONVERGENT B0, `(.L_x_6874) ;  /* 0x0000015000007945 */ /* 0x000fe80003800200 */
[----:B-1----:R-:W-:Y:S05]  /*5c820*/  @P0 BRA `(.L_x_6875) ;  /* 0x00000000004c0947 */ /* 0x002fea0003800000 */
[----:B------:R-:W1:Y:S02]  /*5c830*/  QSPC.E.S P0, RZ, [R34] ;  /* 0x0000000022ff73aa */ /* 0x000e640000000500 */
[----:B-1----:R-:W-:Y:S05]  /*5c840*/  @!P0 BRA `(.L_x_6876) ;  /* 0x0000000000188947 */ /* 0x002fea0003800000 */
[----:B------:R-:W-:-:S07]  /*5c850*/  MOV R10, R34 ;  /* 0x00000022000a7202 */ /* 0x000fce0000000f00 */
.L_x_6877:
[----:B------:R-:W1:Y:S02]  /*5c860*/  LDS R34, [R10] ;  /* 0x000000000a227984 */ /* 0x000e640000000800 */
[----:B-1----:R-:W-:-:S05]  /*5c870*/  FADD R35, R27, R34 ;  /* 0x000000221b237221 */ /* 0x002fca0000000000 */
[----:B------:R-:W1:Y:S02]  /*5c880*/  ATOMS.CAST.SPIN P0, [R10], R34, R35 ;  /* 0x000000220a00758d */ /* 0x000e640001800023 */
[----:B-1----:R-:W-:Y:S05]  /*5c890*/  @!P0 BRA `(.L_x_6877) ;  /* 0xfffffffc00f08947 */ /* 0x002fea000383ffff */
[----:B------:R-:W-:Y:S05]  /*5c8a0*/  BRA `(.L_x_6875) ;  /* 0x00000000002c7947 */ /* 0x000fea0003800000 */
.L_x_6876:
[----:B------:R-:W1:Y:S02]  /*5c8b0*/  QSPC.E.D P0, RZ, [R34] ;  /* 0x0000000022ff73aa */ /* 0x000e640000000700 */
[----:B-1----:R-:W-:Y:S05]  /*5c8c0*/  @!P0 BRA `(.L_x_6878) ;  /* 0x0000000000188947 */ /* 0x002fea0003800000 */
.L_x_6879:
[----:B------:R-:W2:Y:S02]  /*5c8d0*/  LD.E R36, [R34] ;  /* 0x0000000022247980 */ /* 0x000ea40000100900 */
[----:B--2---:R-:W-:-:S06]  /*5c8e0*/  FADD R37, R27, R36 ;  /* 0x000000241b257221 */ /* 0x004fcc0000000000 */
[----:B------:R-:W2:Y:S02]  /*5c8f0*/  ATOM.E.CAST.SPIN PT, R37, [R34], R36, R37 ;  /* 0x000000242225738b */ /* 0x000ea400019e0125 */
[----:B--2---:R-:W-:-:S13]  /*5c900*/  ISETP.EQ.U32.AND P0, PT, R37, 0x1, PT ;  /* 0x000000012500780c */ /* 0x004fda0003f02070 */
[----:B------:R-:W-:Y:S05]  /*5c910*/  @!P0 BRA `(.L_x_6879) ;  /* 0xfffffffc00ec8947 */ /* 0x000fea000383ffff */
[----:B------:R-:W-:Y:S05]  /*5c920*/  BRA `(.L_x_6875) ;  /* 0x00000000000c7947 */ /* 0x000fea0003800000 */
.L_x_6878:
[----:B------:R-:W2:Y:S02]  /*5c930*/  LD.E R10, desc[UR8][R34.64] ;  /* 0x00000008220a7980 */ /* 0x000ea4000c101900 */
[----:B--2---:R-:W-:-:S05]  /*5c940*/  FADD R10, R27, R10 ;  /* 0x0000000a1b0a7221 */ /* 0x004fca0000000000 */
[----:B------:R1:W-:Y:S02]  /*5c950*/  ST.E desc[UR8][R34.64], R10 ;  /* 0x0000000a22007985 */ /* 0x0003e4000c101908 */
.L_x_6875:
[----:B------:R-:W-:Y:S05]  /*5c960*/  BSYNC.RECONVERGENT B0 ;  /* 0x0000000000007941 */ /* 0x000fea0003800200 */
.L_x_6874:
[----:B------:R-:W-:Y:S01]  /*5c970*/  SHF.L.U32 R60, R61, 0x1, RZ ;  /* 0x000000013d3c7819 */ /* 0x000fe200000006ff */
[----:B-1----:R-:W-:-:S04]  /*5c980*/  FFMA R10, R39, R0, R29 ;  /* 0x00000000270a7223 */ /* 0x002fc8000000001d */
[----:B------:R-:W-:Y:S01]  /*5c990*/  FADD R10, R10, -R29 ;  /* 0x8000001d0a0a7221 */ /* 0x000fe20000000000 */
[----:B------:R-:W-:-:S05]  /*5c9a0*/  IMAD.WIDE R34, R60, 0x4, R6 ;  /* 0x000000043c227825 */ /* 0x000fca00078e0206 */
[----:B------:R1:W-:Y:S01]  /*5c9b0*/  ATOM.E.ADD.F32.FTZ.RN.STRONG.GPU P0, RZ, desc[UR8][R34.64], R10 ;  /* 0x8000000a22ff79a2 */ /* 0x0003e2000c10f308 */
[----:B------:R-:W-:Y:S04]  /*5c9c0*/  BSSY.RECONVERGENT B0, `(.L_x_6880) ;  /* 0x0000015000007945 */ /* 0x000fe80003800200 */
[----:B-1----:R-:W-:Y:S05]  /*5c9d0*/  @P0 BRA `(.L_x_6881) ;  /* 0x00000000004c0947 */ /* 0x002fea0003800000 */
[----:B------:R-:W1:Y:S02]  /*5c9e0*/  QSPC.E.S P0, RZ, [R34] ;  /* 0x0000000022ff73aa */ /* 0x000e640000000500 */
[----:B-1----:R-:W-:Y:S05]  /*5c9f0*/  @!P0 BRA `(.L_x_6882) ;  /* 0x0000000000188947 */ /* 0x002fea0003800000 */
[----:B0-----:R-:W-:-:S07]  /*5ca00*/  MOV R33, R34 ;  /* 0x0000002200217202 */ /* 0x001fce0000000f00 */
.L_x_6883:
[----:B------:R-:W0:Y:S02]  /*5ca10*/  LDS R34, [R33] ;  /* 0x0000000021227984 */ /* 0x000e240000000800 */
[----:B0-----:R-:W-:-:S05]  /*5ca20*/  FADD R35, R10, R34 ;  /* 0x000000220a237221 */ /* 0x001fca0000000000 */
[----:B------:R-:W0:Y:S02]  /*5ca30*/  ATOMS.CAST.SPIN P0, [R33], R34, R35 ;  /* 0x000000222100758d */ /* 0x000e240001800023 */
[----:B0-----:R-:W-:Y:S05]  /*5ca40*/  @!P0 BRA `(.L_x_6883) ;  /* 0xfffffffc00f08947 */ /* 0x001fea000383ffff */
[----:B------:R-:W-:Y:S05]  /*5ca50*/  BRA `(.L_x_6881) ;  /* 0x00000000002c7947 */ /* 0x000fea0003800000 */
.L_x_6882:
[----:B------:R-:W1:Y:S02]  /*5ca60*/  QSPC.E.D P0, RZ, [R34] ;  /* 0x0000000022ff73aa */ /* 0x000e640000000700 */
[----:B-1----:R-:W-:Y:S05]  /*5ca70*/  @!P0 BRA `(.L_x_6884) ;  /* 0x0000000000188947 */ /* 0x002fea0003800000 */
.L_x_6885:
[----:B------:R-:W2:Y:S02]  /*5ca80*/  LD.E R36, [R34] ;  /* 0x0000000022247980 */ /* 0x000ea40000100900 */
[----:B--2---:R-:W-:-:S06]  /*5ca90*/  FADD R37, R10, R36 ;  /* 0x000000240a257221 */ /* 0x004fcc0000000000 */
[----:B------:R-:W2:Y:S02]  /*5caa0*/  ATOM.E.CAST.SPIN PT, R37, [R34], R36, R37 ;  /* 0x000000242225738b */ /* 0x000ea400019e0125 */
[----:B--2---:R-:W-:-:S13]  /*5cab0*/  ISETP.EQ.U32.AND P0, PT, R37, 0x1, PT ;  /* 0x000000012500780c */ /* 0x004fda0003f02070 */
[----:B------:R-:W-:Y:S05]  /*5cac0*/  @!P0 BRA `(.L_x_6885) ;  /* 0xfffffffc00ec8947 */ /* 0x000fea000383ffff */
[----:B------:R-:W-:Y:S05]  /*5cad0*/  BRA `(.L_x_6881) ;  /* 0x00000000000c7947 */ /* 0x000fea0003800000 */
.L_x_6884:
[----:B0-----:R-:W2:Y:S02]  /*5cae0*/  LD.E R33, desc[UR8][R34.64] ;  /* 0x0000000822217980 */ /* 0x001ea4000c101900 */
[----:B--2---:R-:W-:-:S05]  /*5caf0*/  FADD R33, R10, R33 ;  /* 0x000000210a217221 */ /* 0x004fca0000000000 */
[----:B------:R1:W-:Y:S02]  /*5cb00*/  ST.E desc[UR8][R34.64], R33 ;  /* 0x0000002122007985 */ /* 0x0003e4000c101908 */
.L_x_6881:
[----:B------:R-:W-:Y:S05]  /*5cb10*/  BSYNC.RECONVERGENT B0 ;  /* 0x0000000000007941 */ /* 0x000fea0003800200 */
.L_x_6880:
[----:B-1----:R-:W-:-:S05]  /*5cb20*/  IMAD.WIDE R34, R60, 0x4, R8 ;  /* 0x000000043c227825 */ /* 0x002fca00078e0208 */
[----:B------:R1:W-:Y:S01]  /*5cb30*/  ATOM.E.ADD.F32.FTZ.RN.STRONG.GPU P0, RZ, desc[UR8][R34.64], R27 ;  /* 0x8000001b22ff79a2 */ /* 0x0003e2000c10f308 */
[----:B------:R-:W-:Y:S04]  /*5cb40*/  BSSY.RECONVERGENT B0, `(.L_x_6886) ;  /* 0x0000015000007945 */ /* 0x000fe80003800200 */
[----:B-1----:R-:W-:Y:S05]  /*5cb50*/  @P0 BRA `(.L_x_6887) ;  /* 0x00000000004c0947 */ /* 0x002fea0003800000 */
[----:B------:R-:W1:Y:S02]  /*5cb60*/  QSPC.E.S P0, RZ, [R34] ;  /* 0x0000000022ff73aa */ /* 0x000e640000000500 */
[----:B-1----:R-:W-:Y:S05]  /*5cb70*/  @!P0 BRA `(.L_x_6888) ;  /* 0x0000000000188947 */ /* 0x002fea0003800000 */
[----:B------:R-:W-:-:S07]  /*5cb80*/  MOV R10, R34 ;  /* 0x00000022000a7202 */ /* 0x000fce0000000f00 */
.L_x_6889:
[----:B------:R-:W1:Y:S02]  /*5cb90*/  LDS R34, [R10] ;  /* 0x000000000a227984 */ /* 0x000e640000000800 */
[----:B-1----:R-:W-:-:S05]  /*5cba0*/  FADD R35, R27, R34 ;  /* 0x000000221b237221 */ /* 0x002fca0000000000 */
[----:B------:R-:W1:Y:S02]  /*5cbb0*/  ATOMS.CAST.SPIN P0, [R10], R34, R35 ;  /* 0x000000220a00758d */ /* 0x000e640001800023 */
[----:B-1----:R-:W-:Y:S05]  /*5cbc0*/  @!P0 BRA `(.L_x_6889) ;  /* 0xfffffffc00f08947 */ /* 0x002fea000383ffff */
[----:B------:R-:W-:Y:S05]  /*5cbd0*/  BRA `(.L_x_6887) ;  /* 0x00000000002c7947 */ /* 0x000fea0003800000 */
.L_x_6888:
[----:B------:R-:W1:Y:S02]  /*5cbe0*/  QSPC.E.D P0, RZ, [R34] ;  /* 0x0000000022ff73aa */ /* 0x000e640000000700 */
[----:B-1----:R-:W-:Y:S05]  /*5cbf0*/  @!P0 BRA `(.L_x_6890) ;  /* 0x0000000000188947 */ /* 0x002fea0003800000 */
.L_x_6891:
[----:B------:R-:W2:Y:S02]  /*5cc00*/  LD.E R36, [R34] ;  /* 0x0000000022247980 */ /* 0x000ea40000100900 */
[----:B--2---:R-:W-:-:S06]  /*5cc10*/  FADD R37, R27, R36 ;  /* 0x000000241b257221 */ /* 0x004fcc0000000000 */
[----:B------:R-:W2:Y:S02]  /*5cc20*/  ATOM.E.CAST.SPIN PT, R37, [R34], R36, R37 ;  /* 0x000000242225738b */ /* 0x000ea400019e0125 */
[----:B--2---:R-:W-:-:S13]  /*5cc30*/  ISETP.EQ.U32.AND P0, PT, R37, 0x1, PT ;  /* 0x000000012500780c */ /* 0x004fda0003f02070 */
[----:B------:R-:W-:Y:S05]  /*5cc40*/  @!P0 BRA `(.L_x_6891) ;  /* 0xfffffffc00ec8947 */ /* 0x000fea000383ffff */
[----:B------:R-:W-:Y:S05]  /*5cc50*/  BRA `(.L_x_6887) ;  /* 0x00000000000c7947 */ /* 0x000fea0003800000 */
.L_x_6890:
[----:B------:R-:W2:Y:S02]  /*5cc60*/  LD.E R10, desc[UR8][R34.64] ;  /* 0x00000008220a7980 */ /* 0x000ea4000c101900 */
[----:B--2---:R-:W-:-:S05]  /*5cc70*/  FADD R10, R27, R10 ;  /* 0x0000000a1b0a7221 */ /* 0x004fca0000000000 */
[----:B------:R1:W-:Y:S02]  /*5cc80*/  ST.E desc[UR8][R34.64], R10 ;  /* 0x0000000a22007985 */ /* 0x0003e4000c101908 */
.L_x_6887:
[----:B------:R-:W-:Y:S05]  /*5cc90*/  BSYNC.RECONVERGENT B0 ;  /* 0x0000000000007941 */ /* 0x000fea0003800200 */
.L_x_6886:
[----:B------:R-:W-:Y:S01]  /*5cca0*/  LEA R59, R61, R61, 0x1 ;  /* 0x0000003d3d3b7211 */ /* 0x000fe200078e08ff */
        /* <DEDUP_REMOVED lines=9> */
.L_x_6895:
[----:B------:R-:W0:Y:S02]  /*5cd40*/  LDS R34, [R33] ;  /* 0x0000000021227984 */ /* 0x000e240000000800 */
[----:B0-----:R-:W-:-:S05]  /*5cd50*/  FADD R35, R10, R34 ;  /* 0x000000220a237221 */ /* 0x001fca0000000000 */
[----:B------:R-:W0:Y:S02]  /*5cd60*/  ATOMS.CAST.SPIN P0, [R33], R34, R35 ;  /* 0x000000222100758d */ /* 0x000e240001800023 */
[----:B0-----:R-:W-:Y:S05]  /*5cd70*/  @!P0 BRA `(.L_x_6895) ;  /* 0xfffffffc00f08947 */ /* 0x001fea000383ffff */
[----:B------:R-:W-:Y:S05]  /*5cd80*/  BRA `(.L_x_6893) ;  /* 0x00000000002c7947 */ /* 0x000fea0003800000 */
.L_x_6894:
[----:B------:R-:W1:Y:S02]  /*5cd90*/  QSPC.E.D P0, RZ, [R34] ;  /* 0x0000000022ff73aa */ /* 0x000e640000000700 */
[----:B-1----:R-:W-:Y:S05]  /*5cda0*/  @!P0 BRA `(.L_x_6896) ;  /* 0x0000000000188947 */ /* 0x002fea0003800000 */
.L_x_6897:
[----:B------:R-:W2:Y:S02]  /*5cdb0*/  LD.E R36, [R34] ;  /* 0x0000000022247980 */ /* 0x000ea40000100900 */
[----:B--2---:R-:W-:-:S06]  /*5cdc0*/  FADD R37, R10, R36 ;  /* 0x000000240a257221 */ /* 0x004fcc0000000000 */
[----:B------:R-:W2:Y:S02]  /*5cdd0*/  ATOM.E.CAST.SPIN PT, R37, [R34], R36, R37 ;  /* 0x000000242225738b */ /* 0x000ea400019e0125 */
[----:B--2---:R-:W-:-:S13]  /*5cde0*/  ISETP.EQ.U32.AND P0, PT, R37, 0x1, PT ;  /* 0x000000012500780c */ /* 0x004fda0003f02070 */
[----:B------:R-:W-:Y:S05]  /*5cdf0*/  @!P0 BRA `(.L_x_6897) ;  /* 0xfffffffc00ec8947 */ /* 0x000fea000383ffff */
[----:B------:R-:W-:Y:S05]  /*5ce00*/  BRA `(.L_x_6893) ;  /* 0x00000000000c7947 */ /* 0x000fea0003800000 */
.L_x_6896:
[----:B0-----:R-:W2:Y:S02]  /*5ce10*/  LD.E R33, desc[UR8][R34.64] ;  /* 0x0000000822217980 */ /* 0x001ea4000c101900 */
[----:B--2---:R-:W-:-:S05]  /*5ce20*/  FADD R33, R10, R33 ;  /* 0x000000210a217221 */ /* 0x004fca0000000000 */
[----:B------:R1:W-:Y:S02]  /*5ce30*/  ST.E desc[UR8][R34.64], R33 ;  /* 0x0000002122007985 */ /* 0x0003e4000c101908 */
.L_x_6893:
[----:B------:R-:W-:Y:S05]  /*5ce40*/  BSYNC.RECONVERGENT B0 ;  /* 0x0000000000007941 */ /* 0x000fea0003800200 */
.L_x_6892:
[----:B-1----:R-:W-:-:S05]  /*5ce50*/  IMAD.WIDE R34, R59, 0x4, R8 ;  /* 0x000000043b227825 */ /* 0x002fca00078e0208 */
[----:B------:R1:W-:Y:S01]  /*5ce60*/  ATOM.E.ADD.F32.FTZ.RN.STRONG.GPU P0, RZ, desc[UR8][R34.64], R27 ;  /* 0x8000001b22ff79a2 */ /* 0x0003e2000c10f308 */
[----:B------:R-:W-:Y:S04]  /*5ce70*/  BSSY.RECONVERGENT B0, `(.L_x_6898) ;  /* 0x0000015000007945 */ /* 0x000fe80003800200 */
[----:B-1----:R-:W-:Y:S05]  /*5ce80*/  @P0 BRA `(.L_x_6899) ;  /* 0x00000000004c0947 */ /* 0x002fea0003800000 */
[----:B------:R-:W1:Y:S02]  /*5ce90*/  QSPC.E.S P0, RZ, [R34] ;  /* 0x0000000022ff73aa */ /* 0x000e640000000500 */
[----:B-1----:R-:W-:Y:S05]  /*5cea0*/  @!P0 BRA `(.L_x_6900) ;  /* 0x0000000000188947 */ /* 0x002fea0003800000 */
[----:B------:R-:W-:-:S07]  /*5ceb0*/  MOV R10, R34 ;  /* 0x00000022000a7202 */ /* 0x000fce0000000f00 */
.L_x_6901:
[----:B------:R-:W1:Y:S02]  /*5cec0*/  LDS R34, [R10] ;  /* 0x000000000a227984 */ /* 0x000e640000000800 */
[----:B-1----:R-:W-:-:S05]  /*5ced0*/  FADD R35, R27, R34 ;  /* 0x000000221b237221 */ /* 0x002fca0000000000 */
[----:B------:R-:W1:Y:S02]  /*5cee0*/  ATOMS.CAST.SPIN P0, [R10], R34, R35 ;  /* 0x000000220a00758d */ /* 0x000e640001800023 */
[----:B-1----:R-:W-:Y:S05]  /*5cef0*/  @!P0 BRA `(.L_x_6901) ;  /* 0xfffffffc00f08947 */ /* 0x002fea000383ffff */
[----:B------:R-:W-:Y:S05]  /*5cf00*/  BRA `(.L_x_6899) ;  /* 0x00000000002c7947 */ /* 0x000fea0003800000 */
.L_x_6900:
[----:B------:R-:W1:Y:S02]  /*5cf10*/  QSPC.E.D P0, RZ, [R34] ;  /* 0x0000000022ff73aa */ /* 0x000e640000000700 */
[----:B-1----:R-:W-:Y:S05]  /*5cf20*/  @!P0 BRA `(.L_x_6902) ;  /* 0x0000000000188947 */ /* 0x002fea0003800000 */
.L_x_6903:
[----:B------:R-:W2:Y:S02]  /*5cf30*/  LD.E R36, [R34] ;  /* 0x0000000022247980 */ /* 0x000ea40000100900 */
[----:B--2---:R-:W-:-:S06]  /*5cf40*/  FADD R37, R27, R36 ;  /* 0x000000241b257221 */ /* 0x004fcc0000000000 */
[----:B------:R-:W2:Y:S02]  /*5cf50*/  ATOM.E.CAST.SPIN PT, R37, [R34], R36, R37 ;  /* 0x000000242225738b */ /* 0x000ea400019e0125 */
[----:B--2---:R-:W-:-:S13]  /*5cf60*/  ISETP.EQ.U32.AND P0, PT, R37, 0x1, PT ;  /* 0x000000012500780c */ /* 0x004fda0003f02070 */
[----:B------:R-:W-:Y:S05]  /*5cf70*/  @!P0 BRA `(.L_x_6903) ;  /* 0xfffffffc00ec8947 */ /* 0x000fea000383ffff */
[----:B------:R-:W-:Y:S05]  /*5cf80*/  BRA `(.L_x_6899) ;  /* 0x00000000000c7947 */ /* 0x000fea0003800000 */
.L_x_6902:
[----:B------:R-:W2:Y:S02]  /*5cf90*/  LD.E R10, desc[UR8][R34.64] ;  /* 0x00000008220a7980 */ /* 0x000ea4000c101900 */
[----:B--2---:R-:W-:-:S05]  /*5cfa0*/  FADD R10, R27, R10 ;  /* 0x0000000a1b0a7221 */ /* 0x004fca0000000000 */
[----:B------:R1:W-:Y:S02]  /*5cfb0*/  ST.E desc[UR8][R34.64], R10 ;  /* 0x0000000a22007985 */ /* 0x0003e4000c101908 */
.L_x_6899:
[----:B------:R-:W-:Y:S05]  /*5cfc0*/  BSYNC.RECONVERGENT B0 ;  /* 0x0000000000007941 */ /* 0x000fea0003800200 */
.L_x_6898:
[----:B-1----:R-:W-:Y:S01]  /*5cfd0*/  FFMA R10, R52, R0, R29 ;  /* 0x00000000340a7223 */ /* 0x002fe2000000001d */
[----:B------:R-:W-:-:S03]  /*5cfe0*/  SHF.L.U32 R52, R61, 0x2, RZ ;  /* 0x000000023d347819 */ /* 0x000fc600000006ff */
[----:B------:R-:W-:Y:S02]  /*5cff0*/  FADD R10, R10, -R29 ;  /* 0x8000001d0a0a7221 */ /* 0x000fe40000000000 */
[----:B------:R-:W-:-:S05]  /*5d000*/  IMAD.WIDE R34, R52, 0x4, R6 ;  /* 0x0000000434227825 */ /* 0x000fca00078e0206 */
[----:B------:R1:W-:Y:S01]  /*5d010*/  ATOM.E.ADD.F32.FTZ.RN.STRONG.GPU P0, RZ, desc[UR8][R34.64], R10 ;  /* 0x8000000a22ff79a2 */ /* 0x0003e2000c10f308 */
[----:B------:R-:W-:Y:S04]  /*5d020*/  BSSY.RECONVERGENT B0, `(.L_x_6904) ;  /* 0x0000015000007945 */ /* 0x000fe80003800200 */
[----:B-1----:R-:W-:Y:S05]  /*5d030*/  @P0 BRA `(.L_x_6905) ;  /* 0x00000000004c0947 */ /* 0x002fea0003800000 */
[----:B------:R-:W1:Y:S02]  /*5d040*/  QSPC.E.S P0, RZ, [R34] ;  /* 0x0000000022ff73aa */ /* 0x000e640000000500 */
[----:B-1----:R-:W-:Y:S05]  /*5d050*/  @!P0 BRA `(.L_x_6906) ;  /* 0x0000000000188947 */ /* 0x002fea0003800000 */
[----:B0-----:R-:W-:-:S07]  /*5d060*/  MOV R33, R34 ;  /* 0x0000002200217202 */ /* 0x001fce0000000f00 */
.L_x_6907:
[----:B------:R-:W0:Y:S02]  /*5d070*/  LDS R34, [R33] ;  /* 0x0000000021227984 */ /* 0x000e240000000800 */
[----:B0-----:R-:W-:-:S05]  /*5d080*/  FADD R35, R10, R34 ;  /* 0x000000220a237221 */ /* 0x001fca0000000000 */
[----:B------:R-:W0:Y:S02]  /*5d090*/  ATOMS.CAST.SPIN P0, [R33], R34, R35 ;  /* 0x000000222100758d */ /* 0x000e240001800023 */
[----:B0-----:R-:W-:Y:S05]  /*5d0a0*/  @!P0 BRA `(.L_x_6907) ;  /* 0xfffffffc00f08947 */ /* 0x001fea000383ffff */
[----:B------:R-:W-:Y:S05]  /*5d0b0*/  BRA `(.L_x_6905) ;  /* 0x00000000002c7947 */ /* 0x000fea0003800000 */
.L_x_6906:
[----:B------:R-:W1:Y:S02]  /*5d0c0*/  QSPC.E.D P0, RZ, [R34] ;  /* 0x0000000022ff73aa */ /* 0x000e640000000700 */
[----:B-1----:R-:W-:Y:S05]  /*5d0d0*/  @!P0 BRA `(.L_x_6908) ;  /* 0x0000000000188947 */ /* 0x002fea0003800000 */
.L_x_6909:
[----:B------:R-:W2:Y:S02]  /*5d0e0*/  LD.E R36, [R34] ;  /* 0x0000000022247980 */ /* 0x000ea40000100900 */
[----:B--2---:R-:W-:-:S06]  /*5d0f0*/  FADD R37, R10, R36 ;  /* 0x000000240a257221 */ /* 0x004fcc0000000000 */
[----:B------:R-:W2:Y:S02]  /*5d100*/  ATOM.E.CAST.SPIN PT, R37, [R34], R36, R37 ;  /* 0x000000242225738b */ /* 0x000ea400019e0125 */
[----:B--2---:R-:W-:-:S13]  /*5d110*/  ISETP.EQ.U32.AND P0, PT, R37, 0x1, PT ;  /* 0x000000012500780c */ /* 0x004fda0003f02070 */
[----:B------:R-:W-:Y:S05]  /*5d120*/  @!P0 BRA `(.L_x_6909) ;  /* 0xfffffffc00ec8947 */ /* 0x000fea000383ffff */
[----:B------:R-:W-:Y:S05]  /*5d130*/  BRA `(.L_x_6905) ;  /* 0x00000000000c7947 */ /* 0x000fea0003800000 */
.L_x_6908:
[----:B0-----:R-:W2:Y:S02]  /*5d140*/  LD.E R33, desc[UR8][R34.64] ;  /* 0x0000000822217980 */ /* 0x001ea4000c101900 */
[----:B--2---:R-:W-:-:S05]  /*5d150*/  FADD R33, R10, R33 ;  /* 0x000000210a217221 */ /* 0x004fca0000000000 */
[----:B------:R1:W-:Y:S02]  /*5d160*/  ST.E desc[UR8][R34.64], R33 ;  /* 0x0000002122007985 */ /* 0x0003e4000c101908 */
.L_x_6905:
[----:B------:R-:W-:Y:S05]  /*5d170*/  BSYNC.RECONVERGENT B0 ;  /* 0x0000000000007941 */ /* 0x000fea0003800200 */
.L_x_6904:
[----:B-1----:R-:W-:-:S05]  /*5d180*/  IMAD.WIDE R34, R52, 0x4, R8 ;  /* 0x0000000434227825 */ /* 0x002fca00078e0208 */
[----:B------:R1:W-:Y:S01]  /*5d190*/  ATOM.E.ADD.F32.FTZ.RN.STRONG.GPU P0, RZ, desc[UR8][R34.64], R27 ;  /* 0x8000001b22ff79a2 */ /* 0x0003e2000c10f308 */
[----:B------:R-:W-:Y:S04]  /*5d1a0*/  BSSY.RECONVERGENT B0, `(.L_x_6910) ;  /* 0x0000015000007945 */ /* 0x000fe80003800200 */
[----:B-1----:R-:W-:Y:S05]  /*5d1b0*/  @P0 BRA `(.L_x_6911) ;  /* 0x00000000004c0947 */ /* 0x002fea0003800000 */
[----:B------:R-:W1:Y:S02]  /*5d1c0*/  QSPC.E.S P0, RZ, [R34] ;  /* 0x0000000022ff73aa */ /* 0x000e640000000500 */
[----:B-1----:R-:W-:Y:S05]  /*5d1d0*/  @!P0 BRA `(.L_x_6912) ;  /* 0x0000000000188947 */ /* 0x002fea0003800000 */
[----:B------:R-:W-:-:S07]  /*5d1e0*/  MOV R10, R34 ;  /* 0x00000022000a7202 */ /* 0x000fce0000000f00 */
.L_x_6913:
[----:B------:R-:W1:Y:S02]  /*5d1f0*/  LDS R34, [R10] ;  /* 0x000000000a227984 */ /* 0x000e640000000800 */
[----:B-1----:R-:W-:-:S05]  /*5d200*/  FADD R35, R27, R34 ;  /* 0x000000221b237221 */ /* 0x002fca0000000000 */
[----:B------:R-:W1:Y:S02]  /*5d210*/  ATOMS.CAST.SPIN P0, [R10], R34, R35 ;  /* 0x000000220a00758d */ /* 0x000e640001800023 */
[----:B-1----:R-:W-:Y:S05]  /*5d220*/  @!P0 BRA `(.L_x_6913) ;  /* 0xfffffffc00f08947 */ /* 0x002fea000383ffff */
[----:B------:R-:W-:Y:S05]  /*5d230*/  BRA `(.L_x_6911) ;  /* 0x00000000002c7947 */ /* 0x000fea0003800000 */
.L_x_6912:
[----:B------:R-:W1:Y:S02]  /*5d240*/  QSPC.E.D P0, RZ, [R34] ;  /* 0x0000000022ff73aa */ /* 0x000e640000000700 */
[----:B-1----:R-:W-:Y:S05]  /*5d250*/  @!P0 BRA `(.L_x_6914) ;  /* 0x0000000000188947 */ /* 0x002fea0003800000 */
.L_x_6915:
[----:B------:R-:W2:Y:S02]  /*5d260*/  LD.E R36, [R34] ;  /* 0x0000000022247980 */ /* 0x000ea40000100900 */
[----:B--2---:R-:W-:-:S06]  /*5d270*/  FADD R37, R27, R36 ;  /* 0x000000241b257221 */ /* 0x004fcc0000000000 */
[----:B------:R-:W2:Y:S02]  /*5d280*/  ATOM.E.CAST.SPIN PT, R37, [R34], R36, R37 ;  /* 0x000000242225738b */ /* 0x000ea400019e0125 */
[----:B--2---:R-:W-:-:S13]  /*5d290*/  ISETP.EQ.U32.AND P0, PT, R37, 0x1, PT ;  /* 0x000000012500780c */ /* 0x004fda0003f02070 */
[----:B------:R-:W-:Y:S05]  /*5d2a0*/  @!P0 BRA `(.L_x_6915) ;  /* 0xfffffffc00ec8947 */ /* 0x000fea000383ffff */
[----:B------:R-:W-:Y:S05]  /*5d2b0*/  BRA `(.L_x_6911) ;  /* 0x00000000000c7947 */ /* 0x000fea0003800000 */
.L_x_6914:
[----:B------:R-:W2:Y:S02]  /*5d2c0*/  LD.E R10, desc[UR8][R34.64] ;  /* 0x00000008220a7980 */ /* 0x000ea4000c101900 */
[----:B--2---:R-:W-:-:S05]  /*5d2d0*/  FADD R10, R27, R10 ;  /* 0x0000000a1b0a7221 */ /* 0x004fca0000000000 */
[----:B------:R1:W-:Y:S02]  /*5d2e0*/  ST.E desc[UR8][R34.64], R10 ;  /* 0x0000000a22007985 */ /* 0x0003e4000c101908 */
.L_x_6911:
[----:B------:R-:W-:Y:S05]  /*5d2f0*/  BSYNC.RECONVERGENT B0 ;  /* 0x0000000000007941 */ /* 0x000fea0003800200 */
.L_x_6910:
        /* <DEDUP_REMOVED lines=10> */
.L_x_6919:
[----:B------:R-:W0:Y:S02]  /*5d3a0*/  LDS R34, [R33] ;  /* 0x0000000021227984 */ /* 0x000e240000000800 */
[----:B0-----:R-:W-:-:S05]  /*5d3b0*/  FADD R35, R10, R34 ;  /* 0x000000220a237221 */ /* 0x001fca0000000000 */
[----:B------:R-:W0:Y:S02]  /*5d3c0*/  ATOMS.CAST.SPIN P0, [R33], R34, R35 ;  /* 0x000000222100758d */ /* 0x000e240001800023 */
[----:B0-----:R-:W-:Y:S05]  /*5d3d0*/  @!P0 BRA `(.L_x_6919) ;  /* 0xfffffffc00f08947 */ /* 0x001fea000383ffff */
[----:B------:R-:W-:Y:S05]  /*5d3e0*/  BRA `(.L_x_6917) ;  /* 0x00000000002c7947 */ /* 0x000fea0003800000 */
.L_x_6918:
[----:B------:R-:W1:Y:S02]  /*5d3f0*/  QSPC.E.D P0, RZ, [R34] ;  /* 0x0000000022ff73aa */ /* 0x000e640000000700 */
[----:B-1----:R-:W-:Y:S05]  /*5d400*/  @!P0 BRA `(.L_x_6920) ;  /* 0x0000000000188947 */ /* 0x002fea0003800000 */
.L_x_6921:
[----:B------:R-:W2:Y:S02]  /*5d410*/  LD.E R36, [R34] ;  /* 0x0000000022247980 */ /* 0x000ea40000100900 */
[----:B--2---:R-:W-:-:S06]  /*5d420*/  FADD R37, R10, R36 ;  /* 0x000000240a257221 */ /* 0x004fcc0000000000 */
[----:B------:R-:W2:Y:S02]  /*5d430*/  ATOM.E.CAST.SPIN PT, R37, [R34], R36, R37 ;  /* 0x000000242225738b */ /* 0x000ea400019e0125 */
[----:B--2---:R-:W-:-:S13]  /*5d440*/  ISETP.EQ.U32.AND P0, PT, R37, 0x1, PT ;  /* 0x000000012500780c */ /* 0x004fda0003f02070 */
[----:B------:R-:W-:Y:S05]  /*5d450*/  @!P0 BRA `(.L_x_6921) ;  /* 0xfffffffc00ec8947 */ /* 0x000fea000383ffff */
[----:B------:R-:W-:Y:S05]  /*5d460*/  BRA `(.L_x_6917) ;  /* 0x00000000000c7947 */ /* 0x000fea0003800000 */
.L_x_6920:
[----:B0-----:R-:W2:Y:S02]  /*5d470*/  LD.E R33, desc[UR8][R34.64] ;  /* 0x0000000822217980 */ /* 0x001ea4000c101900 */
[----:B--2---:R-:W-:-:S05]  /*5d480*/  FADD R33, R10, R33 ;  /* 0x000000210a217221 */ /* 0x004fca0000000000 */
[----:B------:R1:W-:Y:S02]  /*5d490*/  ST.E desc[UR8][R34.64], R33 ;  /* 0x0000002122007985 */ /* 0x0003e4000c101908 */
.L_x_6917:
[----:B------:R-:W-:Y:S05]  /*5d4a0*/  BSYNC.RECONVERGENT B0 ;  /* 0x0000000000007941 */ /* 0x000fea0003800200 */
.L_x_6916:
[----:B-1----:R-:W-:-:S05]  /*5d4b0*/  IMAD.WIDE R34, R40, 0x4, R8 ;  /* 0x0000000428227825 */ /* 0x002fca00078e0208 */
[----:B------:R1:W-:Y:S01]  /*5d4c0*/  ATOM.E.ADD.F32.FTZ.RN.STRONG.GPU P0, RZ, desc[UR8][R34.64], R27 ;  /* 0x8000001b22ff79a2 */ /* 0x0003e2000c10f308 */
[----:B------:R-:W-:Y:S04]  /*5d4d0*/  BSSY.RECONVERGENT B0, `(.L_x_6922) ;  /* 0x0000015000007945 */ /* 0x000fe80003800200 */
[----:B-1----:R-:W-:Y:S05]  /*5d4e0*/  @P0 BRA `(.L_x_6923) ;  /* 0x00000000004c0947 */ /* 0x002fea0003800000 */
[----:B------:R-:W1:Y:S02]  /*5d4f0*/  QSPC.E.S P0, RZ, [R34] ;  /* 0x0000000022ff73aa */ /* 0x000e640000000500 */
[----:B-1----:R-:W-:Y:S05]  /*5d500*/  @!P0 BRA `(.L_x_6924) ;  /* 0x0000000000188947 */ /* 0x002fea0003800000 */
[----:B------:R-:W-:-:S07]  /*5d510*/  MOV R10, R34 ;  /* 0x00000022000a7202 */ /* 0x000fce0000000f00 */
.L_x_6925:
[----:B------:R-:W1:Y:S02]  /*5d520*/  LDS R34, [R10] ;  /* 0x000000000a227984 */ /* 0x000e640000000800 */
[----:B-1----:R-:W-:-:S05]  /*5d530*/  FADD R35, R27, R34 ;  /* 0x000000221b237221 */ /* 0x002fca0000000000 */
[----:B------:R-:W1:Y:S02]  /*5d540*/  ATOMS.CAST.SPIN P0, [R10], R34, R35 ;  /* 0x000000220a00758d */ /* 0x000e640001800023 */
[----:B-1----:R-:W-:Y:S05]  /*5d550*/  @!P0 BRA `(.L_x_6925) ;  /* 0xfffffffc00f08947 */ /* 0x002fea000383ffff */
[----:B------:R-:W-:Y:S05]  /*5d560*/  BRA `(.L_x_6923) ;  /* 0x00000000002c7947 */ /* 0x000fea0003800000 */
.L_x_6924:
[----:B------:R-:W1:Y:S02]  /*5d570*/  QSPC.E.D P0, RZ, [R34] ;  /* 0x0000000022ff73aa */ /* 0x000e640000000700 */
[----:B-1----:R-:W-:Y:S05]  /*5d580*/  @!P0 BRA `(.L_x_6926) ;  /* 0x0000000000188947 */ /* 0x002fea0003800000 */
.L_x_6927:
[----:B------:R-:W2:Y:S02]  /*5d590*/  LD.E R36, [R34] ;  /* 0x0000000022247980 */ /* 0x000ea40000100900 */
[----:B--2---:R-:W-:-:S06]  /*5d5a0*/  FADD R37, R27, R36 ;  /* 0x000000241b257221 */ /* 0x004fcc0000000000 */
[----:B------:R-:W2:Y:S02]  /*5d5b0*/  ATOM.E.CAST.SPIN PT, R37, [R34], R36, R37 ;  /* 0x000000242225738b */ /* 0x000ea400019e0125 */
[----:B--2---:R-:W-:-:S13]  /*5d5c0*/  ISETP.EQ.U32.AND P0, PT, R37, 0x1, PT ;  /* 0x000000012500780c */ /* 0x004fda0003f02070 */
[----:B------:R-:W-:Y:S05]  /*5d5d0*/  @!P0 BRA `(.L_x_6927) ;  /* 0xfffffffc00ec8947 */ /* 0x000fea000383ffff */
[----:B------:R-:W-:Y:S05]  /*5d5e0*/  BRA `(.L_x_6923) ;  /* 0x00000000000c7947 */ /* 0x000fea0003800000 */
.L_x_6926:
[----:B------:R-:W2:Y:S02]  /*5d5f0*/  LD.E R10, desc[UR8][R34.64] ;  /* 0x00000008220a7980 */ /* 0x000ea4000c101900 */
[----:B--2---:R-:W-:-:S05]  /*5d600*/  FADD R10, R27, R10 ;  /* 0x0000000a1b0a7221 */ /* 0x004fca0000000000 */
[----:B------:R1:W-:Y:S02]  /*5d610*/  ST.E desc[UR8][R34.64], R10 ;  /* 0x0000000a22007985 */ /* 0x0003e4000c101908 */
.L_x_6923:
[----:B------:R-:W-:Y:S05]  /*5d620*/  BSYNC.RECONVERGENT B0 ;  /* 0x0000000000007941 */ /* 0x000fea0003800200 */
.L_x_6922:
[----:B-1----:R-:W-:Y:S01]  /*5d630*/  FFMA R10, R19, R0, R29 ;  /* 0x00000000130a7223 */ /* 0x002fe2000000001d */
[----:B------:R-:W-:-:S03]  /*5d640*/  IMAD R39, R61, 0x6, RZ ;  /* 0x000000063d277824 */ /* 0x000fc600078e02ff */
[----:B------:R-:W-:Y:S01]  /*5d650*/  FADD R10, R10, -R29 ;  /* 0x8000001d0a0a7221 */ /* 0x000fe20000000000 */
[----:B------:R-:W-:-:S05]  /*5d660*/  IMAD.WIDE R34, R39, 0x4, R6 ;  /* 0x0000000427227825 */ /* 0x000fca00078e0206 */
[----:B------:R1:W-:Y:S01]  /*5d670*/  ATOM.E.ADD.F32.FTZ.RN.STRONG.GPU P0, RZ, desc[UR8][R34.64], R10 ;  /* 0x8000000a22ff79a2 */ /* 0x0003e2000c10f308 */
[----:B------:R-:W-:Y:S04]  /*5d680*/  BSSY.RECONVERGENT B0, `(.L_x_6928) ;  /* 0x0000015000007945 */ /* 0x000fe80003800200 */
[----:B-1----:R-:W-:Y:S05]  /*5d690*/  @P0 BRA `(.L_x_6929) ;  /* 0x00000000004c0947 */ /* 0x002fea0003800000 */
[----:B------:R-:W1:Y:S02]  /*5d6a0*/  QSPC.E.S P0, RZ, [R34] ;  /* 0x0000000022ff73aa */ /* 0x000e640000000500 */
[----:B-1----:R-:W-:Y:S05]  /*5d6b0*/  @!P0 BRA `(.L_x_6930) ;  /* 0x0000000000188947 */ /* 0x002fea0003800000 */
[----:B------:R-:W-:-:S07]  /*5d6c0*/  MOV R19, R34 ;  /* 0x0000002200137202 */ /* 0x000fce0000000f00 */
.L_x_6931:
[----:B------:R-:W1:Y:S02]  /*5d6d0*/  LDS R34, [R19] ;  /* 0x0000000013227984 */ /* 0x000e640000000800 */
[----:B-1----:R-:W-:-:S05]  /*5d6e0*/  FADD R35, R10, R34 ;  /* 0x000000220a237221 */ /* 0x002fca0000000000 */
[----:B------:R-:W1:Y:S02]  /*5d6f0*/  ATOMS.CAST.SPIN P0, [R19], R34, R35 ;  /* 0x000000221300758d */ /* 0x000e640001800023 */
[----:B-1----:R-:W-:Y:S05]  /*5d700*/  @!P0 BRA `(.L_x_6931) ;  /* 0xfffffffc00f08947 */ /* 0x002fea000383ffff */
[----:B------:R-:W-:Y:S05]  /*5d710*/  BRA `(.L_x_6929) ;  /* 0x00000000002c7947 */ /* 0x000fea0003800000 */
.L_x_6930:
[----:B------:R-:W1:Y:S02]  /*5d720*/  QSPC.E.D P0, RZ, [R34] ;  /* 0x0000000022ff73aa */ /* 0x000e640000000700 */
[----:B-1----:R-:W-:Y:S05]  /*5d730*/  @!P0 BRA `(.L_x_6932) ;  /* 0x0000000000188947 */ /* 0x002fea0003800000 */
.L_x_6933:
[----:B------:R-:W2:Y:S02]  /*5d740*/  LD.E R36, [R34] ;  /* 0x0000000022247980 */ /* 0x000ea40000100900 */
[----:B--2---:R-:W-:-:S06]  /*5d750*/  FADD R37, R10, R36 ;  /* 0x000000240a257221 */ /* 0x004fcc0000000000 */
[----:B------:R-:W2:Y:S02]  /*5d760*/  ATOM.E.CAST.SPIN PT, R37, [R34], R36, R37 ;  /* 0x000000242225738b */ /* 0x000ea400019e0125 */
[----:B--2---:R-:W-:-:S13]  /*5d770*/  ISETP.EQ.U32.AND P0, PT, R37, 0x1, PT ;  /* 0x000000012500780c */ /* 0x004fda0003f02070 */
[----:B------:R-:W-:Y:S05]  /*5d780*/  @!P0 BRA `(.L_x_6933) ;  /* 0xfffffffc00ec8947 */ /* 0x000fea000383ffff */
[----:B------:R-:W-:Y:S05]  /*5d790*/  BRA `(.L_x_6929) ;  /* 0x00000000000c7947 */ /* 0x000fea0003800000 */
.L_x_6932:
[----:B------:R-:W2:Y:S02]  /*5d7a0*/  LD.E R19, desc[UR8][R34.64] ;  /* 0x0000000822137980 */ /* 0x000ea4000c101900 */
[----:B--2---:R-:W-:-:S05]  /*5d7b0*/  FADD R19, R10, R19 ;  /* 0x000000130a137221 */ /* 0x004fca0000000000 */
[----:B------:R1:W-:Y:S02]  /*5d7c0*/  ST.E desc[UR8][R34.64], R19 ;  /* 0x0000001322007985 */ /* 0x0003e4000c101908 */
.L_x_6929:
[----:B------:R-:W-:Y:S05]  /*5d7d0*/  BSYNC.RECONVERGENT B0 ;  /* 0x0000000000007941 */ /* 0x000fea0003800200 */
.L_x_6928:
[----:B-1----:R-:W-:-:S05]  /*5d7e0*/  IMAD.WIDE R34, R39, 0x4, R8 ;  /* 0x0000000427227825 */ /* 0x002fca00078e0208 */
[----:B------:R1:W-:Y:S01]  /*5d7f0*/  ATOM.E.ADD.F32.FTZ.RN.STRONG.GPU P0, RZ, desc[UR8][R34.64], R27 ;  /* 0x8000001b22ff79a2 */ /* 0x0003e2000c10f308 */
[----:B------:R-:W-:Y:S04]  /*5d800*/  BSSY.RECONVERGENT B0, `(.L_x_6934) ;  /* 0x0000015000007945 */ /* 0x000fe80003800200 */
[----:B-1----:R-:W-:Y:S05]  /*5d810*/  @P0 BRA `(.L_x_6935) ;  /* 0x00000000004c0947 */ /* 0x002fea0003800000 */
[----:B------:R-:W1:Y:S02]  /*5d820*/  QSPC.E.S P0, RZ, [R34] ;  /* 0x0000000022ff73aa */ /* 0x000e640000000500 */
[----:B-1----:R-:W-:Y:S05]  /*5d830*/  @!P0 BRA `(.L_x_6936) ;  /* 0x0000000000188947 */ /* 0x002fea0003800000 */
[----:B------:R-:W-:-:S07]  /*5d840*/  MOV R10, R34 ;  /* 0x00000022000a7202 */ /* 0x000fce0000000f00 */
.L_x_6937:
[----:B------:R-:W1:Y:S02]  /*5d850*/  LDS R34, [R10] ;  /* 0x000000000a227984 */ /* 0x000e640000000800 */
[----:B-1----:R-:W-:-:S05]  /*5d860*/  FADD R35, R27, R34 ;  /* 0x000000221b237221 */ /* 0x002fca0000000000 */
[----:B------:R-:W1:Y:S02]  /*5d870*/  ATOMS.CAST.SPIN P0, [R10], R34, R35 ;  /* 0x000000220a00758d */ /* 0x000e640001800023 */
[----:B-1----:R-:W-:Y:S05]  /*5d880*/  @!P0 BRA `(.L_x_6937) ;  /* 0xfffffffc00f08947 */ /* 0x002fea000383ffff */
[----:B------:R-:W-:Y:S05]  /*5d890*/  BRA `(.L_x_6935) ;  /* 0x00000000002c7947 */ /* 0x000fea0003800000 */
.L_x_6936:
[----:B------:R-:W1:Y:S02]  /*5d8a0*/  QSPC.E.D P0, RZ, [R34] ;  /* 0x0000000022ff73aa */ /* 0x000e640000000700 */
[----:B-1----:R-:W-:Y:S05]  /*5d8b0*/  @!P0 BRA `(.L_x_6938) ;  /* 0x0000000000188947 */ /* 0x002fea0003800000 */
.L_x_6939:
[----:B------:R-:W2:Y:S02]  /*5d8c0*/  LD.E R36, [R34] ;  /* 0x0000000022247980 */ /* 0x000ea40000100900 */
[----:B--2---:R-:W-:-:S06]  /*5d8d0*/  FADD R37, R27, R36 ;  /* 0x000000241b257221 */ /* 0x004fcc0000000000 */
[----:B------:R-:W2:Y:S02]  /*5d8e0*/  ATOM.E.CAST.SPIN PT, R37, [R34], R36, R37 ;  /* 0x000000242225738b */ /* 0x000ea400019e0125 */
[----:B--2---:R-:W-:-:S13]  /*5d8f0*/  ISETP.EQ.U32.AND P0, PT, R37, 0x1, PT ;  /* 0x000000012500780c */ /* 0x004fda0003f02070 */
[----:B------:R-:W-:Y:S05]  /*5d900*/  @!P0 BRA `(.L_x_6939) ;  /* 0xfffffffc00ec8947 */ /* 0x000fea000383ffff */
[----:B------:R-:W-:Y:S05]  /*5d910*/  BRA `(.L_x_6935) ;  /* 0x00000000000c7947 */ /* 0x000fea0003800000 */
.L_x_6938:
[----:B------:R-:W2:Y:S02]  /*5d920*/  LD.E R10, desc[UR8][R34.64] ;  /* 0x00000008220a7980 */ /* 0x000ea4000c101900 */
[----:B--2---:R-:W-:-:S05]  /*5d930*/  FADD R10, R27, R10 ;  /* 0x0000000a1b0a7221 */ /* 0x004fca0000000000 */
[----:B------:R1:W-:Y:S02]  /*5d940*/  ST.E desc[UR8][R34.64], R10 ;  /* 0x0000000a22007985 */ /* 0x0003e4000c101908 */
.L_x_6935:
[----:B------:R-:W-:Y:S05]  /*5d950*/  BSYNC.RECONVERGENT B0 ;  /* 0x0000000000007941 */ /* 0x000fea0003800200 */
.L_x_6934:
[----:B------:R-:W-:Y:S01]  /*5d960*/  LEA R38, R61, -R61, 0x3 ;  /* 0x8000003d3d267211 */ /* 0x000fe200078e18ff */
        /* <DEDUP_REMOVED lines=9> */
.L_x_6943:
[----:B------:R-:W1:Y:S02]  /*5da00*/  LDS R6, [R17] ;  /* 0x0000000011067984 */ /* 0x000e640000000800 */
[----:B-1----:R-:W-:-:S05]  /*5da10*/  FADD R7, R10, R6 ;  /* 0x000000060a077221 */ /* 0x002fca0000000000 */
[----:B------:R-:W1:Y:S02]  /*5da20*/  ATOMS.CAST.SPIN P0, [R17], R6, R7 ;  /* 0x000000061100758d */ /* 0x000e640001800007 */
[----:B-1----:R-:W-:Y:S05]  /*5da30*/  @!P0 BRA `(.L_x_6943) ;  /* 0xfffffffc00f08947 */ /* 0x002fea000383ffff */
[----:B------:R-:W-:Y:S05]  /*5da40*/  BRA `(.L_x_6941) ;  /* 0x00000000002c7947 */ /* 0x000fea0003800000 */
.L_x_6942:
[----:B------:R-:W1:Y:S02]  /*5da50*/  QSPC.E.D P0, RZ, [R6] ;  /* 0x0000000006ff73aa */ /* 0x000e640000000700 */
[----:B-1----:R-:W-:Y:S05]  /*5da60*/  @!P0 BRA `(.L_x_6944) ;  /* 0x0000000000188947 */ /* 0x002fea0003800000 */
.L_x_6945:
[----:B------:R-:W2:Y:S02]  /*5da70*/  LD.E R34, [R6] ;  /* 0x0000000006227980 */ /* 0x000ea40000100900 */
[----:B--2---:R-:W-:-:S06]  /*5da80*/  FADD R35, R10, R34 ;  /* 0x000000220a237221 */ /* 0x004fcc0000000000 */
[----:B------:R-:W2:Y:S02]  /*5da90*/  ATOM.E.CAST.SPIN PT, R35, [R6], R34, R35 ;  /* 0x000000220623738b */ /* 0x000ea400019e0123 */
[----:B--2---:R-:W-:-:S13]  /*5daa0*/  ISETP.EQ.U32.AND P0, PT, R35, 0x1, PT ;  /* 0x000000012300780c */ /* 0x004fda0003f02070 */
[----:B------:R-:W-:Y:S05]  /*5dab0*/  @!P0 BRA `(.L_x_6945) ;  /* 0xfffffffc00ec8947 */ /* 0x000fea000383ffff */
[----:B------:R-:W-:Y:S05]  /*5dac0*/  BRA `(.L_x_6941) ;  /* 0x00000000000c7947 */ /* 0x000fea0003800000 */
.L_x_6944:
[----:B------:R-:W2:Y:S02]  /*5dad0*/  LD.E R17, desc[UR8][R6.64] ;  /* 0x0000000806117980 */ /* 0x000ea4000c101900 */
[----:B--2---:R-:W-:-:S05]  /*5dae0*/  FADD R17, R10, R17 ;  /* 0x000000110a117221 */ /* 0x004fca0000000000 */
[----:B------:R1:W-:Y:S02]  /*5daf0*/  ST.E desc[UR8][R6.64], R17 ;  /* 0x0000001106007985 */ /* 0x0003e4000c101908 */
.L_x_6941:
[----:B------:R-:W-:Y:S05]  /*5db00*/  BSYNC.RECONVERGENT B0 ;  /* 0x0000000000007941 */ /* 0x000fea0003800200 */
.L_x_6940:
[----:B0-----:R-:W-:-:S05]  /*5db10*/  IMAD.WIDE R8, R38, 0x4, R8 ;  /* 0x0000000426087825 */ /* 0x001fca00078e0208 */
[----:B------:R0:W-:Y:S01]  /*5db20*/  ATOM.E.ADD.F32.FTZ.RN.STRONG.GPU P0, RZ, desc[UR8][R8.64], R27 ;  /* 0x8000001b08ff79a2 */ /* 0x0001e2000c10f308 */
[----:B------:R-:W-:Y:S04]  /*5db30*/  BSSY.RECONVERGENT B0, `(.L_x_6946) ;  /* 0x0000015000007945 */ /* 0x000fe80003800200 */
[----:B0-----:R-:W-:Y:S05]  /*5db40*/  @P0 BRA `(.L_x_6947) ;  /* 0x00000000004c0947 */ /* 0x001fea0003800000 */
[----:B------:R-:W0:Y:S02]  /*5db50*/  QSPC.E.S P0, RZ, [R8] ;  /* 0x0000000008ff73aa */ /* 0x000e240000000500 */
[----:B0-----:R-:W-:Y:S05]  /*5db60*/  @!P0 BRA `(.L_x_6948) ;  /* 0x0000000000188947 */ /* 0x001fea0003800000 */
[----:B------:R-:W-:-:S07]  /*5db70*/  MOV R8, R8 ;  /* 0x0000000800087202 */ /* 0x000fce0000000f00 */
.L_x_6949:
[----:B-1----:R-:W0:Y:S02]  /*5db80*/  LDS R6, [R8] ;  /* 0x0000000008067984 */ /* 0x002e240000000800 */
[----:B0-----:R-:W-:-:S05]  /*5db90*/  FADD R7, R27, R6 ;  /* 0x000000061b077221 */ /* 0x001fca0000000000 */
[----:B------:R-:W0:Y:S02]  /*5dba0*/  ATOMS.CAST.SPIN P0, [R8], R6, R7 ;  /* 0x000000060800758d */ /* 0x000e240001800007 */
[----:B0-----:R-:W-:Y:S05]  /*5dbb0*/  @!P0 BRA `(.L_x_6949) ;  /* 0xfffffffc00f08947 */ /* 0x001fea000383ffff */
[----:B------:R-:W-:Y:S05]  /*5dbc0*/  BRA `(.L_x_6947) ;  /* 0x00000000002c7947 */ /* 0x000fea0003800000 */
.L_x_6948:
[----:B------:R-:W0:Y:S02]  /*5dbd0*/  QSPC.E.D P0, RZ, [R8] ;  /* 0x0000000008ff73aa */ /* 0x000e240000000700 */
[----:B0-----:R-:W-:Y:S05]  /*5dbe0*/  @!P0 BRA `(.L_x_6950) ;  /* 0x0000000000188947 */ /* 0x001fea0003800000 */
.L_x_6951:
[----:B-1----:R-:W2:Y:S02]  /*5dbf0*/  LD.E R6, [R8] ;  /* 0x0000000008067980 */ /* 0x002ea40000100900 */
[----:B--2---:R-:W-:-:S06]  /*5dc00*/  FADD R7, R27, R6 ;  /* 0x000000061b077221 */ /* 0x004fcc0000000000 */
[----:B------:R-:W2:Y:S02]  /*5dc10*/  ATOM.E.CAST.SPIN PT, R7, [R8], R6, R7 ;  /* 0x000000060807738b */ /* 0x000ea400019e0107 */
[----:B--2---:R-:W-:-:S13]  /*5dc20*/  ISETP.EQ.U32.AND P0, PT, R7, 0x1, PT ;  /* 0x000000010700780c */ /* 0x004fda0003f02070 */
[----:B------:R-:W-:Y:S05]  /*5dc30*/  @!P0 BRA `(.L_x_6951) ;  /* 0xfffffffc00ec8947 */ /* 0x000fea000383ffff */
[----:B------:R-:W-:Y:S05]  /*5dc40*/  BRA `(.L_x_6947) ;  /* 0x00000000000c7947 */ /* 0x000fea0003800000 */
.L_x_6950:
[----:B-1----:R-:W2:Y:S02]  /*5dc50*/  LD.E R6, desc[UR8][R8.64] ;  /* 0x0000000808067980 */ /* 0x002ea4000c101900 */
[----:B--2---:R-:W-:-:S05]  /*5dc60*/  FADD R6, R27, R6 ;  /* 0x000000061b067221 */ /* 0x004fca0000000000 */
[----:B------:R0:W-:Y:S02]  /*5dc70*/  ST.E desc[UR8][R8.64], R6 ;  /* 0x0000000608007985 */ /* 0x0001e4000c101908 */
.L_x_6947:
[----:B------:R-:W-:Y:S05]  /*5dc80*/  BSYNC.RECONVERGENT B0 ;  /* 0x0000000000007941 */ /* 0x000fea0003800200 */
.L_x_6946:
[----:B------:R-:W-:-:S03]  /*5dc90*/  UMOV UR4, 0xffffffff ;  /* 0xffffffff00047882 */ /* 0x000fc60000000000 */
[----:B------:R-:W-:Y:S05]  /*5dca0*/  BRA.DIV UR4, `(.L_x_6952) ;  /* 0x000003be045c7947 */ /* 0x000fea000b800000 */
[----:B-1----:R-:W2:Y:S04]  /*5dcb0*/  LDL R7, [R1+0x94] ;  /* 0x0000940001077983 */ /* 0x002ea80000100800 */
[----:B0-----:R-:W3:Y:S04]  /*5dcc0*/  LDL R8, [R1+0xd8] ;  /* 0x0000d80001087983 */ /* 0x001ee80000100800 */
[----:B--2---:R0:W1:Y:S04]  /*5dcd0*/  SHFL.IDX PT, R6, R7, 0x1, 0x181f ;  /* 0x00381f0007067f89 */ /* 0x00406800000e0000 */
[----:B---3--:R0:W2:Y:S02]  /*5dce0*/  SHFL.IDX PT, R10, R8, 0x1, 0x181f ;  /* 0x00381f00080a7f89 */ /* 0x0080a400000e0000 */
.L_x_8119:
        /* <DEDUP_REMOVED lines=17> */
.L_x_6956:
[----:B------:R-:W0:Y:S02]  /*5de00*/  LDS R6, [R33] ;  /* 0x0000000021067984 */ /* 0x000e240000000800 */
[----:B0-----:R-:W-:-:S05]  /*5de10*/  FADD R7, R19, R6 ;  /* 0x0000000613077221 */ /* 0x001fca0000000000 */
[----:B------:R-:W0:Y:S02]  /*5de20*/  ATOMS.CAST.SPIN P0, [R33], R6, R7 ;  /* 0x000000062100758d */ /* 0x000e240001800007 */
[----:B0-----:R-:W-:Y:S05]  /*5de30*/  @!P0 BRA `(.L_x_6956) ;  /* 0xfffffffc00f08947 */ /* 0x001fea000383ffff */
[----:B------:R-:W-:Y:S05]  /*5de40*/  BRA `(.L_x_6954) ;  /* 0x00000000002c7947 */ /* 0x000fea0003800000 */
.L_x_6955:
[----:B------:R-:W0:Y:S02]  /*5de50*/  QSPC.E.D P0, RZ, [R8] ;  /* 0x0000000008ff73aa */ /* 0x000e240000000700 */
[----:B0-----:R-:W-:Y:S05]  /*5de60*/  @!P0 BRA `(.L_x_6957) ;  /* 0x0000000000188947 */ /* 0x001fea0003800000 */
.L_x_6958:
[----:B------:R-:W2:Y:S02]  /*5de70*/  LD.E R6, [R8] ;  /* 0x0000000008067980 */ /* 0x000ea40000100900 */
[----:B--2---:R-:W-:-:S06]  /*5de80*/  FADD R7, R19, R6 ;  /* 0x0000000613077221 */ /* 0x004fcc0000000000 */
[----:B------:R-:W2:Y:S02]  /*5de90*/  ATOM.E.CAST.SPIN PT, R7, [R8], R6, R7 ;  /* 0x000000060807738b */ /* 0x000ea400019e0107 */
[----:B--2---:R-:W-:-:S13]  /*5dea0*/  ISETP.EQ.U32.AND P0, PT, R7, 0x1, PT ;  /* 0x000000010700780c */ /* 0x004fda0003f02070 */
[----:B------:R-:W-:Y:S05]  /*5deb0*/  @!P0 BRA `(.L_x_6958) ;  /* 0xfffffffc00ec8947 */ /* 0x000fea000383ffff */
[----:B------:R-:W-:Y:S05]  /*5dec0*/  BRA `(.L_x_6954) ;  /* 0x00000000000c7947 */ /* 0x000fea0003800000 */
.L_x_6957:
[----:B------:R-:W2:Y:S02]  /*5ded0*/  LD.E R6, desc[UR8][R8.64] ;  /* 0x0000000808067980 */ /* 0x000ea4000c101900 */
[----:B--2---:R-:W-:-:S05]  /*5dee0*/  FADD R6, R19, R6 ;  /* 0x0000000613067221 */ /* 0x004fca0000000000 */
[----:B------:R0:W-:Y:S02]  /*5def0*/  ST.E desc[UR8][R8.64], R6 ;  /* 0x0000000608007985 */ /* 0x0001e4000c101908 */
.L_x_6954:
[----:B------:R-:W-:Y:S05]  /*5df00*/  BSYNC.RECONVERGENT B0 ;  /* 0x0000000000007941 */ /* 0x000fea0003800200 */
.L_x_6953:
        /* <DEDUP_REMOVED lines=9> */
.L_x_6962:
[----:B------:R-:W0:Y:S02]  /*5dfa0*/  LDS R34, [R10] ;  /* 0x000000000a227984 */ /* 0x000e240000000800 */
[----:B0-----:R-:W-:-:S05]  /*5dfb0*/  FADD R35, R27, R34 ;  /* 0x000000221b237221 */ /* 0x001fca0000000000 */
[----:B------:R-:W0:Y:S02]  /*5dfc0*/  ATOMS.CAST.SPIN P0, [R10], R34, R35 ;  /* 0x000000220a00758d */ /* 0x000e240001800023 */
[----:B0-----:R-:W-:Y:S05]  /*5dfd0*/  @!P0 BRA `(.L_x_6962) ;  /* 0xfffffffc00f08947 */ /* 0x001fea000383ffff */
[----:B------:R-:W-:Y:S05]  /*5dfe0*/  BRA `(.L_x_6960) ;  /* 0x00000000002c7947 */ /* 0x000fea0003800000 */
.L_x_6961:
[----:B------:R-:W0:Y:S02]  /*5dff0*/  QSPC.E.D P0, RZ, [R6] ;  /* 0x0000000006ff73aa */ /* 0x000e240000000700 */
[----:B0-----:R-:W-:Y:S05]  /*5e000*/  @!P0 BRA `(.L_x_6963) ;  /* 0x0000000000188947 */ /* 0x001fea0003800000 */
.L_x_6964:
[----:B------:R-:W2:Y:S02]  /*5e010*/  LD.E R34, [R6] ;  /* 0x0000000006227980 */ /* 0x000ea40000100900 */
[----:B--2---:R-:W-:-:S06]  /*5e020*/  FADD R35, R27, R34 ;  /* 0x000000221b237221 */ /* 0x004fcc0000000000 */
[----:B------:R-:W2:Y:S02]  /*5e030*/  ATOM.E.CAST.SPIN PT, R35, [R6], R34, R35 ;  /* 0x000000220623738b */ /* 0x000ea400019e0123 */
[----:B--2---:R-:W-:-:S13]  /*5e040*/  ISETP.EQ.U32.AND P0, PT, R35, 0x1, PT ;  /* 0x000000012300780c */ /* 0x004fda0003f02070 */
[----:B------:R-:W-:Y:S05]  /*5e050*/  @!P0 BRA `(.L_x_6964) ;  /* 0xfffffffc00ec8947 */ /* 0x000fea000383ffff */
[----:B------:R-:W-:Y:S05]  /*5e060*/  BRA `(.L_x_6960) ;  /* 0x00000000000c7947 */ /* 0x000fea0003800000 */
.L_x_6963:
[----:B------:R-:W2:Y:S02]  /*5e070*/  LD.E R10, desc[UR8][R6.64] ;  /* 0x00000008060a7980 */ /* 0x000ea4000c101900 */
[----:B--2---:R-:W-:-:S05]  /*5e080*/  FADD R10, R27, R10 ;  /* 0x0000000a1b0a7221 */ /* 0x004fca0000000000 */
[----:B------:R0:W-:Y:S02]  /*5e090*/  ST.E desc[UR8][R6.64], R10 ;  /* 0x0000000a06007985 */ /* 0x0001e4000c101908 */
.L_x_6960:
[----:B------:R-:W-:Y:S05]  /*5e0a0*/  BSYNC.RECONVERGENT B0 ;  /* 0x0000000000007941 */ /* 0x000fea0003800200 */
.L_x_6959:
        /* <DEDUP_REMOVED lines=9> */
.L_x_6968:
[----:B------:R-:W0:Y:S02]  /*5e140*/  LDS R34, [R17] ;  /* 0x0000000011227984 */ /* 0x000e240000000800 */
[----:B0-----:R-:W-:-:S05]  /*5e150*/  FADD R35, R10, R34 ;  /* 0x000000220a237221 */ /* 0x001fca0000000000 */
[----:B------:R-:W0:Y:S02]  /*5e160*/  ATOMS.CAST.SPIN P0, [R17], R34, R35 ;  /* 0x000000221100758d */ /* 0x000e240001800023 */
[----:B0-----:R-:W-:Y:S05]  /*5e170*/  @!P0 BRA `(.L_x_6968) ;  /* 0xfffffffc00f08947 */ /* 0x001fea000383ffff */
[----:B------:R-:W-:Y:S05]  /*5e180*/  BRA `(.L_x_6966) ;  /* 0x00000000002c7947 */ /* 0x000fea0003800000 */
.L_x_6967:
[----:B------:R-:W0:Y:S02]  /*5e190*/  QSPC.E.D P0, RZ, [R34] ;  /* 0x0000000022ff73aa */ /* 0x000e240000000700 */
[----:B0-----:R-:W-:Y:S05]  /*5e1a0*/  @!P0 BRA `(.L_x_6969) ;  /* 0x0000000000188947 */ /* 0x001fea0003800000 */
.L_x_6970:
[----:B------:R-:W2:Y:S02]  /*5e1b0*/  LD.E R36, [R34] ;  /* 0x0000000022247980 */ /* 0x000ea40000100900 */
[----:B--2---:R-:W-:-:S06]  /*5e1c0*/  FADD R37, R10, R36 ;  /* 0x000000240a257221 */ /* 0x004fcc0000000000 */
[----:B------:R-:W2:Y:S02]  /*5e1d0*/  ATOM.E.CAST.SPIN PT, R37, [R34], R36, R37 ;  /* 0x000000242225738b */ /* 0x000ea400019e0125 */
[----:B--2---:R-:W-:-:S13]  /*5e1e0*/  ISETP.EQ.U32.AND P0, PT, R37, 0x1, PT ;  /* 0x000000012500780c */ /* 0x004fda0003f02070 */
[----:B------:R-:W-:Y:S05]  /*5e1f0*/  @!P0 BRA `(.L_x_6970) ;  /* 0xfffffffc00ec8947 */ /* 0x000fea000383ffff */
[----:B------:R-:W-:Y:S05]  /*5e200*/  BRA `(.L_x_6966) ;  /* 0x00000000000c7947 */ /* 0x000fea0003800000 */
.L_x_6969:
[----:B------:R-:W2:Y:S02]  /*5e210*/  LD.E R17, desc[UR8][R34.64] ;  /* 0x0000000822117980 */ /* 0x000ea4000c101900 */
[----:B--2---:R-:W-:-:S05]  /*5e220*/  FADD R17, R10, R17 ;  /* 0x000000110a117221 */ /* 0x004fca0000000000 */
[----:B------:R0:W-:Y:S02]  /*5e230*/  ST.E desc[UR8][R34.64], R17 ;  /* 0x0000001122007985 */ /* 0x0001e4000c101908 */
.L_x_6966:
[----:B------:R-:W-:Y:S05]  /*5e240*/  BSYNC.RECONVERGENT B0 ;  /* 0x0000000000007941 */ /* 0x000fea0003800200 */
.L_x_6965:
[----:B0-----:R-:W-:-:S05]  /*5e250*/  IMAD.WIDE R34, R61, 0x4, R6 ;  /* 0x000000043d227825 */ /* 0x001fca00078e0206 */
[----:B------:R0:W-:Y:S01]  /*5e260*/  ATOM.E.ADD.F32.FTZ.RN.STRONG.GPU P0, RZ, desc[UR8][R34.64], R27 ;  /* 0x8000001b22ff79a2 */ /* 0x0001e2000c10f308 */
[----:B------:R-:W-:Y:S04]  /*5e270*/  BSSY.RECONVERGENT B0, `(.L_x_6971) ;  /* 0x0000015000007945 */ /* 0x000fe80003800200 */
[----:B0-----:R-:W-:Y:S05]  /*5e280*/  @P0 BRA `(.L_x_6972) ;  /* 0x00000000004c0947 */ /* 0x001fea0003800000 */
[----:B------:R-:W0:Y:S02]  /*5e290*/  QSPC.E.S P0, RZ, [R34] ;  /* 0x0000000022ff73aa */ /* 0x000e240000000500 */
[----:B0-----:R-:W-:Y:S05]  /*5e2a0*/  @!P0 BRA `(.L_x_6973) ;  /* 0x0000000000188947 */ /* 0x001fea0003800000 */
[----:B------:R-:W-:-:S07]  /*5e2b0*/  MOV R10, R34 ;  /* 0x00000022000a7202 */ /* 0x000fce0000000f00 */
.L_x_6974:
[----:B------:R-:W0:Y:S02]  /*5e2c0*/  LDS R34, [R10] ;  /* 0x000000000a227984 */ /* 0x000e240000000800 */
[----:B0-----:R-:W-:-:S05]  /*5e2d0*/  FADD R35, R27, R34 ;  /* 0x000000221b237221 */ /* 0x001fca0000000000 */
[----:B------:R-:W0:Y:S02]  /*5e2e0*/  ATOMS.CAST.SPIN P0, [R10], R34, R35 ;  /* 0x000000220a00758d */ /* 0x000e240001800023 */
[----:B0-----:R-:W-:Y:S05]  /*5e2f0*/  @!P0 BRA `(.L_x_6974) ;  /* 0xfffffffc00f08947 */ /* 0x001fea000383ffff */
[----:B------:R-:W-:Y:S05]  /*5e300*/  BRA `(.L_x_6972) ;  /* 0x00000000002c7947 */ /* 0x000fea0003800000 */
.L_x_6973:
[----:B------:R-:W0:Y:S02]  /*5e310*/  QSPC.E.D P0, RZ, [R34] ;  /* 0x0000000022ff73aa */ /* 0x000e240000000700 */
[----:B0-----:R-:W-:Y:S05]  /*5e320*/  @!P0 BRA `(.L_x_6975) ;  /* 0x0000000000188947 */ /* 0x001fea0003800000 */
.L_x_6976:
[----:B------:R-:W2:Y:S02]  /*5e330*/  LD.E R36, [R34] ;  /* 0x0000000022247980 */ /* 0x000ea40000100900 */
[----:B--2---:R-:W-:-:S06]  /*5e340*/  FADD R37, R27, R36 ;  /* 0x000000241b257221 */ /* 0x004fcc0000000000 */
[----:B------:R-:W2:Y:S02]  /*5e350*/  ATOM.E.CAST.SPIN PT, R37, [R34], R36, R37 ;  /* 0x000000242225738b */ /* 0x000ea400019e0125 */
[----:B--2---:R-:W-:-:S13]  /*5e360*/  ISETP.EQ.U32.AND P0, PT, R37, 0x1, PT ;  /* 0x000000012500780c */ /* 0x004fda0003f02070 */
[----:B------:R-:W-:Y:S05]  /*5e370*/  @!P0 BRA `(.L_x_6976) ;  /* 0xfffffffc00ec8947 */ /* 0x000fea000383ffff */
[----:B------:R-:W-:Y:S05]  /*5e380*/  BRA `(.L_x_6972) ;  /* 0x00000000000c7947 */ /* 0x000fea0003800000 */
.L_x_6975:
[----:B------:R-:W2:Y:S02]  /*5e390*/  LD.E R10, desc[UR8][R34.64] ;  /* 0x00000008220a7980 */ /* 0x000ea4000c101900 */
[----:B--2---:R-:W-:-:S05]  /*5e3a0*/  FADD R10, R27, R10 ;  /* 0x0000000a1b0a7221 */ /* 0x004fca0000000000 */
[----:B------:R0:W-:Y:S02]  /*5e3b0*/  ST.E desc[UR8][R34.64], R10 ;  /* 0x0000000a22007985 */ /* 0x0001e4000c101908 */
.L_x_6972:
[----:B------:R-:W-:Y:S05]  /*5e3c0*/  BSYNC.RECONVERGENT B0 ;  /* 0x0000000000007941 */ /* 0x000fea0003800200 */
.L_x_6971:
        /* <DEDUP_REMOVED lines=9> */
.L_x_6980:
[----:B------:R-:W0:Y:S02]  /*5e460*/  LDS R34, [R17] ;  /* 0x0000000011227984 */ /* 0x000e240000000800 */
[----:B0-----:R-:W-:-:S05]  /*5e470*/  FADD R35, R10, R34 ;  /* 0x000000220a237221 */ /* 0x001fca0000000000 */
[----:B------:R-:W0:Y:S02]  /*5e480*/  ATOMS.CAST.SPIN P0, [R17], R34, R35 ;  /* 0x000000221100758d */ /* 0x000e240001800023 */
[----:B0-----:R-:W-:Y:S05]  /*5e490*/  @!P0 BRA `(.L_x_6980) ;  /* 0xfffffffc00f08947 */ /* 0x001fea000383ffff */
[----:B------:R-:W-:Y:S05]  /*5e4a0*/  BRA `(.L_x_6978) ;  /* 0x00000000002c7947 */ /* 0x000fea0003800000 */
.L_x_6979:
[----:B------:R-:W0:Y:S02]  /*5e4b0*/  QSPC.E.D P0, RZ, [R34] ;  /* 0x0000000022ff73aa */ /* 0x000e240000000700 */
[----:B0-----:R-:W-:Y:S05]  /*5e4c0*/  @!P0 BRA `(.L_x_6981) ;  /* 0x0000000000188947 */ /* 0x001fea0003800000 */
.L_x_6982:
[----:B------:R-:W2:Y:S02]  /*5e4d0*/  LD.E R36, [R34] ;  /* 0x0000000022247980 */ /* 0x000ea40000100900 */
[----:B--2---:R-:W-:-:S06]  /*5e4e0*/  FADD R37, R10, R36 ;  /* 0x000000240a257221 */ /* 0x004fcc0000000000 */
[----:B------:R-:W2:Y:S02]  /*5e4f0*/  ATOM.E.CAST.SPIN PT, R37, [R34], R36, R37 ;  /* 0x000000242225738b */ /* 0x000ea400019e0125 */
[----:B--2---:R-:W-:-:S13]  /*5e500*/  ISETP.EQ.U32.AND P0, PT, R37, 0x1, PT ;  /* 0x000000012500780c */ /* 0x004fda0003f02070 */
[----:B------:R-:W-:Y:S05]  /*5e510*/  @!P0 BRA `(.L_x_6982) ;  /* 0xfffffffc00ec8947 */ /* 0x000fea000383ffff */
[----:B------:R-:W-:Y:S05]  /*5e520*/  BRA `(.L_x_6978) ;  /* 0x00000000000c7947 */ /* 0x000fea0003800000 */
.L_x_6981:
[----:B------:R-:W2:Y:S02]  /*5e530*/  LD.E R17, desc[UR8][R34.64] ;  /* 0x0000000822117980 */ /* 0x000ea4000c101900 */
[----:B--2---:R-:W-:-:S05]  /*5e540*/  FADD R17, R10, R17 ;  /* 0x000000110a117221 */ /* 0x004fca0000000000 */
[----:B------:R0:W-:Y:S02]  /*5e550*/  ST.E desc[UR8][R34.64], R17 ;  /* 0x0000001122007985 */ /* 0x0001e4000c101908 */
.L_x_6978:
[----:B------:R-:W-:Y:S05]  /*5e560*/  BSYNC.RECONVERGENT B0 ;  /* 0x0000000000007941 */ /* 0x000fea0003800200 */
.L_x_6977:
[----:B0-----:R-:W-:-:S05]  /*5e570*/  IMAD.WIDE R34, R60, 0x4, R6 ;  /* 0x000000043c227825 */ /* 0x001fca00078e0206 */
[----:B------:R0:W-:Y:S01]  /*5e580*/  ATOM.E.ADD.F32.FTZ.RN.STRONG.GPU P0, RZ, desc[UR8][R34.64], R27 ;  /* 0x8000001b22ff79a2 */ /* 0x0001e2000c10f308 */
[----:B------:R-:W-:Y:S04]  /*5e590*/  BSSY.RECONVERGENT B0, `(.L_x_6983) ;  /* 0x0000015000007945 */ /* 0x000fe80003800200 */
[----:B0-----:R-:W-:Y:S05]  /*5e5a0*/  @P0 BRA `(.L_x_6984) ;  /* 0x00000000004c0947 */ /* 0x001fea0003800000 */
[----:B------:R-:W0:Y:S02]  /*5e5b0*/  QSPC.E.S P0, RZ, [R34] ;  /* 0x0000000022ff73aa */ /* 0x000e240000000500 */
[----:B0-----:R-:W-:Y:S05]  /*5e5c0*/  @!P0 BRA `(.L_x_6985) ;  /* 0x0000000000188947 */ /* 0x001fea0003800000 */
[----:B------:R-:W-:-:S07]  /*5e5d0*/  MOV R10, R34 ;  /* 0x00000022000a7202 */ /* 0x000fce0000000f00 */
.L_x_6986:
[----:B------:R-:W0:Y:S02]  /*5e5e0*/  LDS R34, [R10] ;  /* 0x000000000a227984 */ /* 0x000e240000000800 */
[----:B0-----:R-:W-:-:S05]  /*5e5f0*/  FADD R35, R27, R34 ;  /* 0x000000221b237221 */ /* 0x001fca0000000000 */
[----:B------:R-:W0:Y:S02]  /*5e600*/  ATOMS.CAST.SPIN P0, [R10], R34, R35 ;  /* 0x000000220a00758d */ /* 0x000e240001800023 */
[----:B0-----:R-:W-:Y:S05]  /*5e610*/  @!P0 BRA `(.L_x_6986) ;  /* 0xfffffffc00f08947 */ /* 0x001fea000383ffff */
[----:B------:R-:W-:Y:S05]  /*5e620*/  BRA `(.L_x_6984) ;  /* 0x00000000002c7947 */ /* 0x000fea0003800000 */
.L_x_6985:
[----:B------:R-:W0:Y:S02]  /*5e630*/  QSPC.E.D P0, RZ, [R34] ;  /* 0x0000000022ff73aa */ /* 0x000e240000000700 */
[----:B0-----:R-:W-:Y:S05]  /*5e640*/  @!P0 BRA `(.L_x_6987) ;  /* 0x0000000000188947 */ /* 0x001fea0003800000 */
.L_x_6988:
[----:B------:R-:W2:Y:S02]  /*5e650*/  LD.E R36, [R34] ;  /* 0x0000000022247980 */ /* 0x000ea40000100900 */
[----:B--2---:R-:W-:-:S06]  /*5e660*/  FADD R37, R27, R36 ;  /* 0x000000241b257221 */ /* 0x004fcc0000000000 */
[----:B------:R-:W2:Y:S02]  /*5e670*/  ATOM.E.CAST.SPIN PT, R37, [R34], R36, R37 ;  /* 0x000000242225738b */ /* 0x000ea400019e0125 */
[----:B--2---:R-:W-:-:S13]  /*5e680*/  ISETP.EQ.U32.AND P0, PT, R37, 0x1, PT ;  /* 0x000000012500780c */ /* 0x004fda0003f02070 */
[----:B------:R-:W-:Y:S05]  /*5e690*/  @!P0 BRA `(.L_x_6988) ;  /* 0xfffffffc00ec8947 */ /* 0x000fea000383ffff */
[----:B------:R-:W-:Y:S05]  /*5e6a0*/  BRA `(.L_x_6984) ;  /* 0x00000000000c7947 */ /* 0x000fea0003800000 */
.L_x_6987:
[----:B------:R-:W2:Y:S02]  /*5e6b0*/  LD.E R10, desc[UR8][R34.64] ;  /* 0x00000008220a7980 */ /* 0x000ea4000c101900 */
[----:B--2---:R-:W-:-:S05]  /*5e6c0*/  FADD R10, R27, R10 ;  /* 0x0000000a1b0a7221 */ /* 0x004fca0000000000 */
[----:B------:R0:W-:Y:S02]  /*5e6d0*/  ST.E desc[UR8][R34.64], R10 ;  /* 0x0000000a22007985 */ /* 0x0001e4000c101908 */
.L_x_6984:
[----:B------:R-:W-:Y:S05]  /*5e6e0*/  BSYNC.RECONVERGENT B0 ;  /* 0x0000000000007941 */ /* 0x000fea0003800200 */
.L_x_6983:
        /* <DEDUP_REMOVED lines=9> */
.L_x_6992:
[----:B------:R-:W0:Y:S02]  /*5e780*/  LDS R34, [R17] ;  /* 0x0000000011227984 */ /* 0x000e240000000800 */
[----:B0-----:R-:W-:-:S05]  /*5e790*/  FADD R35, R10, R34 ;  /* 0x000000220a237221 */ /* 0x001fca0000000000 */
[----:B------:R-:W0:Y:S02]  /*5e7a0*/  ATOMS.CAST.SPIN P0, [R17], R34, R35 ;  /* 0x000000221100758d */ /* 0x000e240001800023 */
[----:B0-----:R-:W-:Y:S05]  /*5e7b0*/  @!P0 BRA `(.L_x_6992) ;  /* 0xfffffffc00f08947 */ /* 0x001fea000383ffff */
[----:B------:R-:W-:Y:S05]  /*5e7c0*/  BRA `(.L_x_6990) ;  /* 0x00000000002c7947 */ /* 0x000fea0003800000 */
.L_x_6991:
[----:B------:R-:W0:Y:S02]  /*5e7d0*/  QSPC.E.D P0, RZ, [R34] ;  /* 0x0000000022ff73aa */ /* 0x000e240000000700 */
[----:B0-----:R-:W-:Y:S05]  /*5e7e0*/  @!P0 BRA `(.L_x_6993) ;  /* 0x0000000000188947 */ /* 0x001fea0003800000 */
.L_x_6994:
[----:B------:R-:W2:Y:S02]  /*5e7f0*/  LD.E R36, [R34] ;  /* 0x0000000022247980 */ /* 0x000ea40000100900 */
[----:B--2---:R-:W-:-:S06]  /*5e800*/  FADD R37, R10, R36 ;  /* 0x000000240a257221 */ /* 0x004fcc0000000000 */
[----:B------:R-:W2:Y:S02]  /*5e810*/  ATOM.E.CAST.SPIN PT, R37, [R34], R36, R37 ;  /* 0x000000242225738b */ /* 0x000ea400019e0125 */
[----:B--2---:R-:W-:-:S13]  /*5e820*/  ISETP.EQ.U32.AND P0, PT, R37, 0x1, PT ;  /* 0x000000012500780c */ /* 0x004fda0003f02070 */
[----:B------:R-:W-:Y:S05]  /*5e830*/  @!P0 BRA `(.L_x_6994) ;  /* 0xfffffffc00ec8947 */ /* 0x000fea000383ffff */
[----:B------:R-:W-:Y:S05]  /*5e840*/  BRA `(.L_x_6990) ;  /* 0x00000000000c7947 */ /* 0x000fea0003800000 */
.L_x_6993:
[----:B------:R-:W2:Y:S02]  /*5e850*/  LD.E R17, desc[UR8][R34.64] ;  /* 0x0000000822117980 */ /* 0x000ea4000c101900 */
[----:B--2---:R-:W-:-:S05]  /*5e860*/  FADD R17, R10, R17 ;  /* 0x000000110a117221 */ /* 0x004fca0000000000 */
[----:B------:R0:W-:Y:S02]  /*5e870*/  ST.E desc[UR8][R34.64], R17 ;  /* 0x0000001122007985 */ /* 0x0001e4000c101908 */
.L_x_6990:
[----:B------:R-:W-:Y:S05]  /*5e880*/  BSYNC.RECONVERGENT B0 ;  /* 0x0000000000007941 */ /* 0x000fea0003800200 */
.L_x_6989:
[----:B0-----:R-:W-:-:S05]  /*5e890*/  IMAD.WIDE R34, R59, 0x4, R6 ;  /* 0x000000043b227825 */ /* 0x001fca00078e0206 */
[----:B------:R0:W-:Y:S01]  /*5e8a0*/  ATOM.E.ADD.F32.FTZ.RN.STRONG.GPU P0, RZ, desc[UR8][R34.64], R27 ;  /* 0x8000001b22ff79a2 */ /* 0x0001e2000c10f308 */
[----:B------:R-:W-:Y:S04]  /*5e8b0*/  BSSY.RECONVERGENT B0, `(.L_x_6995) ;  /* 0x0000015000007945 */ /* 0x000fe80003800200 */
[----:B0-----:R-:W-:Y:S05]  /*5e8c0*/  @P0 BRA `(.L_x_6996) ;  /* 0x00000000004c0947 */ /* 0x001fea0003800000 */
[----:B------:R-:W0:Y:S02]  /*5e8d0*/  QSPC.E.S P0, RZ, [R34] ;  /* 0x0000000022ff73aa */ /* 0x000e240000000500 */
[----:B0-----:R-:W-:Y:S05]  /*5e8e0*/  @!P0 BRA `(.L_x_6997) ;  /* 0x0000000000188947 */ /* 0x001fea0003800000 */
[----:B------:R-:W-:-:S07]  /*5e8f0*/  MOV R10, R34 ;  /* 0x00000022000a7202 */ /* 0x000fce0000000f00 */
.L_x_6998:
[----:B------:R-:W0:Y:S02]  /*5e900*/  LDS R34, [R10] ;  /* 0x000000000a227984 */ /* 0x000e240000000800 */
[----:B0-----:R-:W-:-:S05]  /*5e910*/  FADD R35, R27, R34 ;  /* 0x000000221b237221 */ /* 0x001fca0000000000 */
[----:B------:R-:W0:Y:S02]  /*5e920*/  ATOMS.CAST.SPIN P0, [R10], R34, R35 ;  /* 0x000000220a00758d */ /* 0x000e240001800023 */
[----:B0-----:R-:W-:Y:S05]  /*5e930*/  @!P0 BRA `(.L_x_6998) ;  /* 0xfffffffc00f08947 */ /* 0x001fea000383ffff */
[----:B------:R-:W-:Y:S05]  /*5e940*/  BRA `(.L_x_6996) ;  /* 0x00000000002c7947 */ /* 0x000fea0003800000 */
.L_x_6997:
[----:B------:R-:W0:Y:S02]  /*5e950*/  QSPC.E.D P0, RZ, [R34] ;  /* 0x0000000022ff73aa */ /* 0x000e240000000700 */
[----:B0-----:R-:W-:Y:S05]  /*5e960*/  @!P0 BRA `(.L_x_6999) ;  /* 0x0000000000188947 */ /* 0x001fea0003800000 */
.L_x_7000:
[----:B------:R-:W2:Y:S02]  /*5e970*/  LD.E R36, [R34] ;  /* 0x0000000022247980 */ /* 0x000ea40000100900 */
[----:B--2---:R-:W-:-:S06]  /*5e980*/  FADD R37, R27, R36 ;  /* 0x000000241b257221 */ /* 0x004fcc0000000000 */
[----:B------:R-:W2:Y:S02]  /*5e990*/  ATOM.E.CAST.SPIN PT, R37, [R34], R36, R37 ;  /* 0x000000242225738b */ /* 0x000ea400019e0125 */
[----:B--2---:R-:W-:-:S13]  /*5e9a0*/  ISETP.EQ.U32.AND P0, PT, R37, 0x1, PT ;  /* 0x000000012500780c */ /* 0x004fda0003f02070 */
[----:B------:R-:W-:Y:S05]  /*5e9b0*/  @!P0 BRA `(.L_x_7000) ;  /* 0xfffffffc00ec8947 */ /* 0x000fea000383ffff */
[----:B------:R-:W-:Y:S05]  /*5e9c0*/  BRA `(.L_x_6996) ;  /* 0x00000000000c7947 */ /* 0x000fea0003800000 */
.L_x_6999:
[----:B------:R-:W2:Y:S02]  /*5e9d0*/  LD.E R10, desc[UR8][R34.64] ;  /* 0x00000008220a7980 */ /* 0x000ea4000c101900 */
[----:B--2---:R-:W-:-:S05]  /*5e9e0*/  FADD R10, R27, R10 ;  /* 0x0000000a1b0a7221 */ /* 0x004fca0000000000 */
[----:B------:R0:W-:Y:S02]  /*5e9f0*/  ST.E desc[UR8][R34.64], R10 ;  /* 0x0000000a22007985 */ /* 0x0001e4000c101908 */
.L_x_6996:
[----:B------:R-:W-:Y:S05]  /*5ea00*/  BSYNC.RECONVERGENT B0 ;  /* 0x0000000000007941 */ /* 0x000fea0003800200 */
.L_x_6995:
        /* <DEDUP_REMOVED lines=9> */
.L_x_7004:
[----:B------:R-:W0:Y:S02]  /*5eaa0*/  LDS R34, [R17] ;  /* 0x0000000011227984 */ /* 0x000e240000000800 */
[----:B0-----:R-:W-:-:S05]  /*5eab0*/  FADD R35, R10, R34 ;  /* 0x000000220a237221 */ /* 0x001fca0000000000 */
[----:B------:R-:W0:Y:S02]  /*5eac0*/  ATOMS.CAST.SPIN P0, [R17], R34, R35 ;  /* 0x000000221100758d */ /* 0x000e240001800023 */
[----:B0-----:R-:W-:Y:S05]  /*5ead0*/  @!P0 BRA `(.L_x_7004) ;  /* 0xfffffffc00f08947 */ /* 0x001fea000383ffff */
[----:B------:R-:W-:Y:S05]  /*5eae0*/  BRA `(.L_x_7002) ;  /* 0x00000000002c7947 */ /* 0x000fea0003800000 */
.L_x_7003:
[----:B------:R-:W0:Y:S02]  /*5eaf0*/  QSPC.E.D P0, RZ, [R34] ;  /* 0x0000000022ff73aa */ /* 0x000e240000000700 */
[----:B0-----:R-:W-:Y:S05]  /*5eb00*/  @!P0 BRA `(.L_x_7005) ;  /* 0x0000000000188947 */ /* 0x001fea0003800000 */
.L_x_7006:
[----:B------:R-:W2:Y:S02]  /*5eb10*/  LD.E R36, [R34] ;  /* 0x0000000022247980 */ /* 0x000ea40000100900 */
[----:B--2---:R-:W-:-:S06]  /*5eb20*/  FADD R37, R10, R36 ;  /* 0x000000240a257221 */ /* 0x004fcc0000000000 */
[----:B------:R-:W2:Y:S02]  /*5eb30*/  ATOM.E.CAST.SPIN PT, R37, [R34], R36, R37 ;  /* 0x000000242225738b */ /* 0x000ea400019e0125 */
[----:B--2---:R-:W-:-:S13]  /*5eb40*/  ISETP.EQ.U32.AND P0, PT, R37, 0x1, PT ;  /* 0x000000012500780c */ /* 0x004fda0003f02070 */
[----:B------:R-:W-:Y:S05]  /*5eb50*/  @!P0 BRA `(.L_x_7006) ;  /* 0xfffffffc00ec8947 */ /* 0x000fea000383ffff */
[----:B------:R-:W-:Y:S05]  /*5eb60*/  BRA `(.L_x_7002) ;  /* 0x00000000000c7947 */ /* 0x000fea0003800000 */
.L_x_7005:
[----:B------:R-:W2:Y:S02]  /*5eb70*/  LD.E R17, desc[UR8][R34.64] ;  /* 0x0000000822117980 */ /* 0x000ea4000c101900 */
[----:B--2---:R-:W-:-:S05]  /*5eb80*/  FADD R17, R10, R17 ;  /* 0x000000110a117221 */ /* 0x004fca0000000000 */
[----:B------:R0:W-:Y:S02]  /*5eb90*/  ST.E desc[UR8][R34.64], R17 ;  /* 0x0000001122007985 */ /* 0x0001e4000c101908 */
.L_x_7002:
[----:B------:R-:W-:Y:S05]  /*5eba0*/  BSYNC.RECONVERGENT B0 ;  /* 0x0000000000007941 */ /* 0x000fea0003800200 */
.L_x_7001:
[----:B0-----:R-:W-:-:S05]  /*5ebb0*/  IMAD.WIDE R34, R52, 0x4, R6 ;  /* 0x0000000434227825 */ /* 0x001fca00078e0206 */
[----:B------:R0:W-:Y:S01]  /*5ebc0*/  ATOM.E.ADD.F32.FTZ.RN.STRONG.GPU P0, RZ, desc[UR8][R34.64], R27 ;  /* 0x8000001b22ff79a2 */ /* 0x0001e2000c10f308 */
[----:B------:R-:W-:Y:S04]  /*5ebd0*/  BSSY.RECONVERGENT B0, `(.L_x_7007) ;  /* 0x0000015000007945 */ /* 0x000fe80003800200 */
[----:B0-----:R-:W-:Y:S05]  /*5ebe0*/  @P0 BRA `(.L_x_7008) ;  /* 0x00000000004c0947 */ /* 0x001fea0003800000 */
[----:B------:R-:W0:Y:S02]  /*5ebf0*/  QSPC.E.S P0, RZ, [R34] ;  /* 0x0000000022ff73aa */ /* 0x000e240000000500 */
[----:B0-----:R-:W-:Y:S05]  /*5ec00*/  @!P0 BRA `(.L_x_7009) ;  /* 0x0000000000188947 */ /* 0x001fea0003800000 */
[----:B------:R-:W-:-:S07]  /*5ec10*/  MOV R10, R34 ;  /* 0x00000022000a7202 */ /* 0x000fce0000000f00 */
.L_x_7010:
[----:B------:R-:W0:Y:S02]  /*5ec20*/  LDS R34, [R10] ;  /* 0x000000000a227984 */ /* 0x000e240000000800 */
[----:B0-----:R-:W-:-:S05]  /*5ec30*/  FADD R35, R27, R34 ;  /* 0x000000221b237221 */ /* 0x001fca0000000000 */
[----:B------:R-:W0:Y:S02]  /*5ec40*/  ATOMS.CAST.SPIN P0, [R10], R34, R35 ;  /* 0x000000220a00758d */ /* 0x000e240001800023 */
[----:B0-----:R-:W-:Y:S05]  /*5ec50*/  @!P0 BRA `(.L_x_7010) ;  /* 0xfffffffc00f08947 */ /* 0x001fea000383ffff */
[----:B------:R-:W-:Y:S05]  /*5ec60*/  BRA `(.L_x_7008) ;  /* 0x00000000002c7947 */ /* 0x000fea0003800000 */
.L_x_7009:
[----:B------:R-:W0:Y:S02]  /*5ec70*/  QSPC.E.D P0, RZ, [R34] ;  /* 0x0000000022ff73aa */ /* 0x000e240000000700 */
[----:B0-----:R-:W-:Y:S05]  /*5ec80*/  @!P0 BRA `(.L_x_7011) ;  /* 0x0000000000188947 */ /* 0x001fea0003800000 */
.L_x_7012:
[----:B------:R-:W2:Y:S02]  /*5ec90*/  LD.E R36, [R34] ;  /* 0x0000000022247980 */ /* 0x000ea40000100900 */
[----:B--2---:R-:W-:-:S06]  /*5eca0*/  FADD R37, R27, R36 ;  /* 0x000000241b257221 */ /* 0x004fcc0000000000 */
[----:B------:R-:W2:Y:S02]  /*5ecb0*/  ATOM.E.CAST.SPIN PT, R37, [R34], R36, R37 ;  /* 0x000000242225738b */ /* 0x000ea400019e0125 */
[----:B--2---:R-:W-:-:S13]  /*5ecc0*/  ISETP.EQ.U32.AND P0, PT, R37, 0x1, PT ;  /* 0x000000012500780c */ /* 0x004fda0003f02070 */
[----:B------:R-:W-:Y:S05]  /*5ecd0*/  @!P0 BRA `(.L_x_7012) ;  /* 0xfffffffc00ec8947 */ /* 0x000fea000383ffff */
[----:B------:R-:W-:Y:S05]  /*5ece0*/  BRA `(.L_x_7008) ;  /* 0x00000000000c7947 */ /* 0x000fea0003800000 */
.L_x_7011:
[----:B------:R-:W2:Y:S02]  /*5ecf0*/  LD.E R10, desc[UR8][R34.64] ;  /* 0x00000008220a7980 */ /* 0x000ea4000c101900 */
[----:B--2---:R-:W-:-:S05]  /*5ed00*/  FADD R10, R27, R10 ;  /* 0x0000000a1b0a7221 */ /* 0x004fca0000000000 */
[----:B------:R0:W-:Y:S02]  /*5ed10*/  ST.E desc[UR8][R34.64], R10 ;  /* 0x0000000a22007985 */ /* 0x0001e4000c101908 */
.L_x_7008:
[----:B------:R-:W-:Y:S05]  /*5ed20*/  BSYNC.RECONVERGENT B0 ;  /* 0x0000000000007941 */ /* 0x000fea0003800200 */
.L_x_7007:
        /* <DEDUP_REMOVED lines=9> */
.L_x_7016:
[----:B------:R-:W0:Y:S02]  /*5edc0*/  LDS R34, [R12] ;  /* 0x000000000c227984 */ /* 0x000e240000000800 */
[----:B0-----:R-:W-:-:S05]  /*5edd0*/  FADD R35, R10, R34 ;  /* 0x000000220a237221 */ /* 0x001fca0000000000 */
[----:B------:R-:W0:Y:S02]  /*5ede0*/  ATOMS.CAST.SPIN P0, [R12], R34, R35 ;  /* 0x000000220c00758d */ /* 0x000e240001800023 */
[----:B0-----:R-:W-:Y:S05]  /*5edf0*/  @!P0 BRA `(.L_x_7016) ;  /* 0xfffffffc00f08947 */ /* 0x001fea000383ffff */
[----:B------:R-:W-:Y:S05]  /*5ee00*/  BRA `(.L_x_7014) ;  /* 0x00000000002c7947 */ /* 0x000fea0003800000 */
.L_x_7015:
[----:B------:R-:W0:Y:S02]  /*5ee10*/  QSPC.E.D P0, RZ, [R34] ;  /* 0x0000000022ff73aa */ /* 0x000e240000000700 */
[----:B0-----:R-:W-:Y:S05]  /*5ee20*/  @!P0 BRA `(.L_x_7017) ;  /* 0x0000000000188947 */ /* 0x001fea0003800000 */
.L_x_7018:
[----:B------:R-:W2:Y:S02]  /*5ee30*/  LD.E R36, [R34] ;  /* 0x0000000022247980 */ /* 0x000ea40000100900 */
[----:B--2---:R-:W-:-:S06]  /*5ee40*/  FADD R37, R10, R36 ;  /* 0x000000240a257221 */ /* 0x004fcc0000000000 */
[----:B------:R-:W2:Y:S02]  /*5ee50*/  ATOM.E.CAST.SPIN PT, R37, [R34], R36, R37 ;  /* 0x000000242225738b */ /* 0x000ea400019e0125 */
[----:B--2---:R-:W-:-:S13]  /*5ee60*/  ISETP.EQ.U32.AND P0, PT, R37, 0x1, PT ;  /* 0x000000012500780c */ /* 0x004fda0003f02070 */
[----:B------:R-:W-:Y:S05]  /*5ee70*/  @!P0 BRA `(.L_x_7018) ;  /* 0xfffffffc00ec8947 */ /* 0x000fea000383ffff */
[----:B------:R-:W-:Y:S05]  /*5ee80*/  BRA `(.L_x_7014) ;  /* 0x00000000000c7947 */ /* 0x000fea0003800000 */
.L_x_7017:
[----:B------:R-:W2:Y:S02]  /*5ee90*/  LD.E R12, desc[UR8][R34.64] ;  /* 0x00000008220c7980 */ /* 0x000ea4000c101900 */
[----:B--2---:R-:W-:-:S05]  /*5eea0*/  FADD R12, R10, R12 ;  /* 0x0000000c0a0c7221 */ /* 0x004fca0000000000 */
[----:B------:R0:W-:Y:S02]  /*5eeb0*/  ST.E desc[UR8][R34.64], R12 ;  /* 0x0000000c22007985 */ /* 0x0001e4000c101908 */
.L_x_7014:
[----:B------:R-:W-:Y:S05]  /*5eec0*/  BSYNC.RECONVERGENT B0 ;  /* 0x0000000000007941 */ /* 0x000fea0003800200 */
.L_x_7013:
[----:B0-----:R-:W-:-:S05]  /*5eed0*/  IMAD.WIDE R34, R40, 0x4, R6 ;  /* 0x0000000428227825 */ /* 0x001fca00078e0206 */
[----:B------:R0:W-:Y:S01]  /*5eee0*/  ATOM.E.ADD.F32.FTZ.RN.STRONG.GPU P0, RZ, desc[UR8][R34.64], R27 ;  /* 0x8000001b22ff79a2 */ /* 0x0001e2000c10f308 */
[----:B------:R-:W-:Y:S04]  /*5eef0*/  BSSY.RECONVERGENT B0, `(.L_x_7019) ;  /* 0x0000015000007945 */ /* 0x000fe80003800200 */
[----:B0-----:R-:W-:Y:S05]  /*5ef00*/  @P0 BRA `(.L_x_7020) ;  /* 0x00000000004c0947 */ /* 0x001fea0003800000 */
[----:B------:R-:W0:Y:S02]  /*5ef10*/  QSPC.E.S P0, RZ, [R34] ;  /* 0x0000000022ff73aa */ /* 0x000e240000000500 */
[----:B0-----:R-:W-:Y:S05]  /*5ef20*/  @!P0 BRA `(.L_x_7021) ;  /* 0x0000000000188947 */ /* 0x001fea0003800000 */
[----:B------:R-:W-:-:S07]  /*5ef30*/  MOV R10, R34 ;  /* 0x00000022000a7202 */ /* 0x000fce0000000f00 */
.L_x_7022:
[----:B------:R-:W0:Y:S02]  /*5ef40*/  LDS R34, [R10] ;  /* 0x000000000a227984 */ /* 0x000e240000000800 */
[----:B0-----:R-:W-:-:S05]  /*5ef50*/  FADD R35, R27, R34 ;  /* 0x000000221b237221 */ /* 0x001fca0000000000 */
[----:B------:R-:W0:Y:S02]  /*5ef60*/  ATOMS.CAST.SPIN P0, [R10], R34, R35 ;  /* 0x000000220a00758d */ /* 0x000e240001800023 */
[----:B0-----:R-:W-:Y:S05]  /*5ef70*/  @!P0 BRA `(.L_x_7022) ;  /* 0xfffffffc00f08947 */ /* 0x001fea000383ffff */
[----:B------:R-:W-:Y:S05]  /*5ef80*/  BRA `(.L_x_7020) ;  /* 0x00000000002c7947 */ /* 0x000fea0003800000 */
.L_x_7021:
[----:B------:R-:W0:Y:S02]  /*5ef90*/  QSPC.E.D P0, RZ, [R34] ;  /* 0x0000000022ff73aa */ /* 0x000e240000000700 */
[----:B0-----:R-:W-:Y:S05]  /*5efa0*/  @!P0 BRA `(.L_x_7023) ;  /* 0x0000000000188947 */ /* 0x001fea0003800000 */
.L_x_7024:
[----:B------:R-:W2:Y:S02]  /*5efb0*/  LD.E R36, [R34] ;  /* 0x0000000022247980 */ /* 0x000ea40000100900 */
[----:B--2---:R-:W-:-:S06]  /*5efc0*/  FADD R37, R27, R36 ;  /* 0x000000241b257221 */ /* 0x004fcc0000000000 */
[----:B------:R-:W2:Y:S02]  /*5efd0*/  ATOM.E.CAST.SPIN PT, R37, [R34], R36, R37 ;  /* 0x000000242225738b */ /* 0x000ea400019e0125 */
[----:B--2---:R-:W-:-:S13]  /*5efe0*/  ISETP.EQ.U32.AND P0, PT, R37, 0x1, PT ;  /* 0x000000012500780c */ /* 0x004fda0003f02070 */
[----:B------:R-:W-:Y:S05]  /*5eff0*/  @!P0 BRA `(.L_x_7024) ;  /* 0xfffffffc00ec8947 */ /* 0x000fea000383ffff */
[----:B------:R-:W-:Y:S05]  /*5f000*/  BRA `(.L_x_7020) ;  /* 0x00000000000c7947 */ /* 0x000fea0003800000 */
.L_x_7023:
[----:B------:R-:W2:Y:S02]  /*5f010*/  LD.E R10, desc[UR8][R34.64] ;  /* 0x00000008220a7980 */ /* 0x000ea4000c101900 */
[----:B--2---:R-:W-:-:S05]  /*5f020*/  FADD R10, R27, R10 ;  /* 0x0000000a1b0a7221 */ /* 0x004fca0000000000 */
[----:B------:R0:W-:Y:S02]  /*5f030*/  ST.E desc[UR8][R34.64], R10 ;  /* 0x0000000a22007985 */ /* 0x0001e4000c101908 */
.L_x_7020:
[----:B------:R-:W-:Y:S05]  /*5f040*/  BSYNC.RECONVERGENT B0 ;  /* 0x0000000000007941 */ /* 0x000fea0003800200 */
.L_x_7019:
        /* <DEDUP_REMOVED lines=9> */
.L_x_7028:
[----:B------:R-:W0:Y:S02]  /*5f0e0*/  LDS R34, [R10] ;  /* 0x000000000a227984 */ /* 0x000e240000000800 */
[----:B0-----:R-:W-:-:S05]  /*5f0f0*/  FADD R35, R4, R34 ;  /* 0x0000002204237221 */ /* 0x001fca0000000000 */
[----:B------:R-:W0:Y:S02]  /*5f100*/  ATOMS.CAST.SPIN P0, [R10], R34, R35 ;  /* 0x000000220a00758d */ /* 0x000e240001800023 */
[----:B0-----:R-:W-:Y:S05]  /*5f110*/  @!P0 BRA `(.L_x_7028) ;  /* 0xfffffffc00f08947 */ /* 0x001fea000383ffff */
[----:B------:R-:W-:Y:S05]  /*5f120*/  BRA `(.L_x_7026) ;  /* 0x00000000002c7947 */ /* 0x000fea0003800000 */
.L_x_7027:
[----:B------:R-:W0:Y:S02]  /*5f130*/  QSPC.E.D P0, RZ, [R34] ;  /* 0x0000000022ff73aa */ /* 0x000e240000000700 */
[----:B0-----:R-:W-:Y:S05]  /*5f140*/  @!P0 BRA `(.L_x_7029) ;  /* 0x0000000000188947 */ /* 0x001fea0003800000 */
.L_x_7030:
[----:B------:R-:W2:Y:S02]  /*5f150*/  LD.E R36, [R34] ;  /* 0x0000000022247980 */ /* 0x000ea40000100900 */
[----:B--2---:R-:W-:-:S06]  /*5f160*/  FADD R37, R4, R36 ;  /* 0x0000002404257221 */ /* 0x004fcc0000000000 */
[----:B------:R-:W2:Y:S02]  /*5f170*/  ATOM.E.CAST.SPIN PT, R37, [R34], R36, R37 ;  /* 0x000000242225738b */ /* 0x000ea400019e0125 */
[----:B--2---:R-:W-:-:S13]  /*5f180*/  ISETP.EQ.U32.AND P0, PT, R37, 0x1, PT ;  /* 0x000000012500780c */ /* 0x004fda0003f02070 */
[----:B------:R-:W-:Y:S05]  /*5f190*/  @!P0 BRA `(.L_x_7030) ;  /* 0xfffffffc00ec8947 */ /* 0x000fea000383ffff */
[----:B------:R-:W-:Y:S05]  /*5f1a0*/  BRA `(.L_x_7026) ;  /* 0x00000000000c7947 */ /* 0x000fea0003800000 */
.L_x_7029:
[----:B------:R-:W2:Y:S02]  /*5f1b0*/  LD.E R10, desc[UR8][R34.64] ;  /* 0x00000008220a7980 */ /* 0x000ea4000c101900 */
[----:B--2---:R-:W-:-:S05]  /*5f1c0*/  FADD R10, R4, R10 ;  /* 0x0000000a040a7221 */ /* 0x004fca0000000000 */
[----:B------:R0:W-:Y:S02]  /*5f1d0*/  ST.E desc[UR8][R34.64], R10 ;  /* 0x0000000a22007985 */ /* 0x0001e4000c101908 */
.L_x_7026:
[----:B------:R-:W-:Y:S05]  /*5f1e0*/  BSYNC.RECONVERGENT B0 ;  /* 0x0000000000007941 */ /* 0x000fea0003800200 */
.L_x_7025:
[----:B0-----:R-:W-:-:S05]  /*5f1f0*/  IMAD.WIDE R34, R39, 0x4, R6 ;  /* 0x0000000427227825 */ /* 0x001fca00078e0206 */
[----:B------:R0:W-:Y:S01]  /*5f200*/  ATOM.E.ADD.F32.FTZ.RN.STRONG.GPU P0, RZ, desc[UR8][R34.64], R27 ;  /* 0x8000001b22ff79a2 */ /* 0x0001e2000c10f308 */
[----:B------:R-:W-:Y:S04]  /*5f210*/  BSSY.RECONVERGENT B0, `(.L_x_7031) ;  /* 0x0000015000007945 */ /* 0x000fe80003800200 */
[----:B0-----:R-:W-:Y:S05]  /*5f220*/  @P0 BRA `(.L_x_7032) ;  /* 0x00000000004c0947 */ /* 0x001fea0003800000 */
[----:B------:R-:W0:Y:S02]  /*5f230*/  QSPC.E.S P0, RZ, [R34] ;  /* 0x0000000022ff73aa */ /* 0x000e240000000500 */
[----:B0-----:R-:W-:Y:S05]  /*5f240*/  @!P0 BRA `(.L_x_7033) ;  /* 0x0000000000188947 */ /* 0x001fea0003800000 */
[----:B------:R-:W-:-:S07]  /*5f250*/  MOV R4, R34 ;  /* 0x0000002200047202 */ /* 0x000fce0000000f00 */
.L_x_7034:
[----:B------:R-:W0:Y:S02]  /*5f260*/  LDS R34, [R4] ;  /* 0x0000000004227984 */ /* 0x000e240000000800 */
[----:B0-----:R-:W-:-:S05]  /*5f270*/  FADD R35, R27, R34 ;  /* 0x000000221b237221 */ /* 0x001fca0000000000 */
[----:B------:R-:W0:Y:S02]  /*5f280*/  ATOMS.CAST.SPIN P0, [R4], R34, R35 ;  /* 0x000000220400758d */ /* 0x000e240001800023 */
[----:B0-----:R-:W-:Y:S05]  /*5f290*/  @!P0 BRA `(.L_x_7034) ;  /* 0xfffffffc00f08947 */ /* 0x001fea000383ffff */
[----:B------:R-:W-:Y:S05]  /*5f2a0*/  BRA `(.L_x_7032) ;  /* 0x00000000002c7947 */ /* 0x000fea0003800000 */
.L_x_7033:
[----:B------:R-:W0:Y:S02]  /*5f2b0*/  QSPC.E.D P0, RZ, [R34] ;  /* 0x0000000022ff73aa */ /* 0x000e240000000700 */
[----:B0-----:R-:W-:Y:S05]  /*5f2c0*/  @!P0 BRA `(.L_x_7035) ;  /* 0x0000000000188947 */ /* 0x001fea0003800000 */
.L_x_7036:
[----:B------:R-:W2:Y:S02]  /*5f2d0*/  LD.E R36, [R34] ;  /* 0x0000000022247980 */ /* 0x000ea40000100900 */
[----:B--2---:R-:W-:-:S06]  /*5f2e0*/  FADD R37, R27, R36 ;  /* 0x000000241b257221 */ /* 0x004fcc0000000000 */
[----:B------:R-:W2:Y:S02]  /*5f2f0*/  ATOM.E.CAST.SPIN PT, R37, [R34], R36, R37 ;  /* 0x000000242225738b */ /* 0x000ea400019e0125 */
[----:B--2---:R-:W-:-:S13]  /*5f300*/  ISETP.EQ.U32.AND P0, PT, R37, 0x1, PT ;  /* 0x000000012500780c */ /* 0x004fda0003f02070 */
[----:B------:R-:W-:Y:S05]  /*5f310*/  @!P0 BRA `(.L_x_7036) ;  /* 0xfffffffc00ec8947 */ /* 0x000fea000383ffff */
[----:B------:R-:W-:Y:S05]  /*5f320*/  BRA `(.L_x_7032) ;  /* 0x00000000000c7947 */ /* 0x000fea0003800000 */
.L_x_7035:
[----:B------:R-:W2:Y:S02]  /*5f330*/  LD.E R4, desc[UR8][R34.64] ;  /* 0x0000000822047980 */ /* 0x000ea4000c101900 */
[----:B--2---:R-:W-:-:S05]  /*5f340*/  FADD R4, R27, R4 ;  /* 0x000000041b047221 */ /* 0x004fca0000000000 */
[----:B------:R0:W-:Y:S02]  /*5f350*/  ST.E desc[UR8][R34.64], R4 ;  /* 0x0000000422007985 */ /* 0x0001e4000c101908 */
.L_x_7032:
[----:B------:R-:W-:Y:S05]  /*5f360*/  BSYNC.RECONVERGENT B0 ;  /* 0x0000000000007941 */ /* 0x000fea0003800200 */
.L_x_7031:
        /* <DEDUP_REMOVED lines=9> */
.L_x_7040:
[----:B------:R-:W0:Y:S02]  /*5f400*/  LDS R8, [R10] ;  /* 0x000000000a087984 */ /* 0x000e240000000800 */
[----:B0-----:R-:W-:-:S05]  /*5f410*/  FADD R9, R4, R8 ;  /* 0x0000000804097221 */ /* 0x001fca0000000000 */
[----:B------:R-:W0:Y:S02]  /*5f420*/  ATOMS.CAST.SPIN P0, [R10], R8, R9 ;  /* 0x000000080a00758d */ /* 0x000e240001800009 */
[----:B0-----:R-:W-:Y:S05]  /*5f430*/  @!P0 BRA `(.L_x_7040) ;  /* 0xfffffffc00f08947 */ /* 0x001fea000383ffff */
[----:B------:R-:W-:Y:S05]  /*5f440*/  BRA `(.L_x_7038) ;  /* 0x00000000002c7947 */ /* 0x000fea0003800000 */
.L_x_7039:
[----:B------:R-:W0:Y:S02]  /*5f450*/  QSPC.E.D P0, RZ, [R8] ;  /* 0x0000000008ff73aa */ /* 0x000e240000000700 */
[----:B0-----:R-:W-:Y:S05]  /*5f460*/  @!P0 BRA `(.L_x_7041) ;  /* 0x0000000000188947 */ /* 0x001fea0003800000 */
.L_x_7042:
[----:B------:R-:W2:Y:S02]  /*5f470*/  LD.E R34, [R8] ;  /* 0x0000000008227980 */ /* 0x000ea40000100900 */
[----:B--2---:R-:W-:-:S06]  /*5f480*/  FADD R35, R4, R34 ;  /* 0x0000002204237221 */ /* 0x004fcc0000000000 */
[----:B------:R-:W2:Y:S02]  /*5f490*/  ATOM.E.CAST.SPIN PT, R35, [R8], R34, R35 ;  /* 0x000000220823738b */ /* 0x000ea400019e0123 */
[----:B--2---:R-:W-:-:S13]  /*5f4a0*/  ISETP.EQ.U32.AND P0, PT, R35, 0x1, PT ;  /* 0x000000012300780c */ /* 0x004fda0003f02070 */
[----:B------:R-:W-:Y:S05]  /*5f4b0*/  @!P0 BRA `(.L_x_7042) ;  /* 0xfffffffc00ec8947 */ /* 0x000fea000383ffff */
[----:B------:R-:W-:Y:S05]  /*5f4c0*/  BRA `(.L_x_7038) ;  /* 0x00000000000c7947 */ /* 0x000fea0003800000 */
.L_x_7041:
[----:B------:R-:W2:Y:S02]  /*5f4d0*/  LD.E R10, desc[UR8][R8.64] ;  /* 0x00000008080a7980 */ /* 0x000ea4000c101900 */
[----:B--2---:R-:W-:-:S05]  /*5f4e0*/  FADD R10, R4, R10 ;  /* 0x0000000a040a7221 */ /* 0x004fca0000000000 */
[----:B------:R0:W-:Y:S02]  /*5f4f0*/  ST.E desc[UR8][R8.64], R10 ;  /* 0x0000000a08007985 */ /* 0x0001e4000c101908 */
.L_x_7038:
[----:B------:R-:W-:Y:S05]  /*5f500*/  BSYNC.RECONVERGENT B0 ;  /* 0x0000000000007941 */ /* 0x000fea0003800200 */
.L_x_7037:
[----:B------:R-:W-:-:S05]  /*5f510*/  IMAD.WIDE R6, R38, 0x4, R6 ;  /* 0x0000000426067825 */ /* 0x000fca00078e0206 */
[----:B------:R1:W-:Y:S01]  /*5f520*/  ATOM.E.ADD.F32.FTZ.RN.STRONG.GPU P0, RZ, desc[UR8][R6.64], R27 ;  /* 0x8000001b06ff79a2 */ /* 0x0003e2000c10f308 */
[----:B------:R-:W-:Y:S04]  /*5f530*/  BSSY.RECONVERGENT B0, `(.L_x_7043) ;  /* 0x0000015000007945 */ /* 0x000fe80003800200 */
[----:B-1----:R-:W-:Y:S05]  /*5f540*/  @P0 BRA `(.L_x_7044) ;  /* 0x00000000004c0947 */ /* 0x002fea0003800000 */
[----:B------:R-:W1:Y:S02]  /*5f550*/  QSPC.E.S P0, RZ, [R6] ;  /* 0x0000000006ff73aa */ /* 0x000e640000000500 */
[----:B-1----:R-:W-:Y:S05]  /*5f560*/  @!P0 BRA `(.L_x_7045) ;  /* 0x0000000000188947 */ /* 0x002fea0003800000 */
[----:B------:R-:W-:-:S07]  /*5f570*/  MOV R4, R6 ;  /* 0x0000000600047202 */ /* 0x000fce0000000f00 */
.L_x_7046:
[----:B------:R-:W1:Y:S02]  /*5f580*/  LDS R6, [R4] ;  /* 0x0000000004067984 */ /* 0x000e640000000800 */
[----:B-1----:R-:W-:-:S05]  /*5f590*/  FADD R7, R27, R6 ;  /* 0x000000061b077221 */ /* 0x002fca0000000000 */
[----:B------:R-:W1:Y:S02]  /*5f5a0*/  ATOMS.CAST.SPIN P0, [R4], R6, R7 ;  /* 0x000000060400758d */ /* 0x000e640001800007 */
[----:B-1----:R-:W-:Y:S05]  /*5f5b0*/  @!P0 BRA `(.L_x_7046) ;  /* 0xfffffffc00f08947 */ /* 0x002fea000383ffff */
[----:B------:R-:W-:Y:S05]  /*5f5c0*/  BRA `(.L_x_7044) ;  /* 0x00000000002c7947 */ /* 0x000fea0003800000 */
.L_x_7045:
[----:B------:R-:W1:Y:S02]  /*5f5d0*/  QSPC.E.D P0, RZ, [R6] ;  /* 0x0000000006ff73aa */ /* 0x000e640000000700 */
[----:B-1----:R-:W-:Y:S05]  /*5f5e0*/  @!P0 BRA `(.L_x_7047) ;  /* 0x0000000000188947 */ /* 0x002fea0003800000 */
.L_x_7048:
[----:B0-----:R-:W2:Y:S02]  /*5f5f0*/  LD.E R8, [R6] ;  /* 0x0000000006087980 */ /* 0x001ea40000100900 */
[----:B--2---:R-:W-:-:S06]  /*5f600*/  FADD R9, R27, R8 ;  /* 0x000000081b097221 */ /* 0x004fcc0000000000 */
[----:B------:R-:W2:Y:S02]  /*5f610*/  ATOM.E.CAST.SPIN PT, R9, [R6], R8, R9 ;  /* 0x000000080609738b */ /* 0x000ea400019e0109 */
[----:B--2---:R-:W-:-:S13]  /*5f620*/  ISETP.EQ.U32.AND P0, PT, R9, 0x1, PT ;  /* 0x000000010900780c */ /* 0x004fda0003f02070 */
[----:B------:R-:W-:Y:S05]  /*5f630*/  @!P0 BRA `(.L_x_7048) ;  /* 0xfffffffc00ec8947 */ /* 0x000fea000383ffff */
[----:B------:R-:W-:Y:S05]  /*5f640*/  BRA `(.L_x_7044) ;  /* 0x00000000000c7947 */ /* 0x000fea0003800000 */
.L_x_7047:
[----:B------:R-:W2:Y:S02]  /*5f650*/  LD.E R4, desc[UR8][R6.64] ;  /* 0x0000000806047980 */ /* 0x000ea4000c101900 */
[----:B--2---:R-:W-:-:S05]  /*5f660*/  FADD R4, R27, R4 ;  /* 0x000000041b047221 */ /* 0x004fca0000000000 */
[----:B------:R1:W-:Y:S02]  /*5f670*/  ST.E desc[UR8][R6.64], R4 ;  /* 0x0000000406007985 */ /* 0x0003e4000c101908 */
.L_x_7044:
[----:B------:R-:W-:Y:S05]  /*5f680*/  BSYNC.RECONVERGENT B0 ;  /* 0x0000000000007941 */ /* 0x000fea0003800200 */
.L_x_7043:
[----:B------:R-:W-:-:S03]  /*5f690*/  UMOV UR4, 0xffffffff ;  /* 0xffffffff00047882 */ /* 0x000fc60000000000 */
[----:B------:R-:W-:Y:S05]  /*5f6a0*/  BRA.DIV UR4, `(.L_x_7049) ;  /* 0x000003a604287947 */ /* 0x000fea000b800000 */
[----:B-1----:R-:W2:Y:S04]  /*5f6b0*/  LDL R7, [R1+0x94] ;  /* 0x0000940001077983 */ /* 0x002ea80000100800 */
[----:B0-----:R-:W3:Y:S04]  /*5f6c0*/  LDL R8, [R1+0xd8] ;  /* 0x0000d80001087983 */ /* 0x001ee80000100800 */
[----:B--2---:R0:W1:Y:S04]  /*5f6d0*/  SHFL.IDX PT, R6, R7, 0x2, 0x181f ;  /* 0x00581f0007067f89 */ /* 0x00406800000e0000 */
[----:B---3--:R0:W2:Y:S02]  /*5f6e0*/  SHFL.IDX PT, R4, R8, 0x2, 0x181f ;  /* 0x00581f0008047f89 */ /* 0x0080a400000e0000 */
.L_x_8123:
        /* <DEDUP_REMOVED lines=18> */
.L_x_7053:
[----:B------:R-:W0:Y:S02]  /*5f810*/  LDS R6, [R17] ;  /* 0x0000000011067984 */ /* 0x000e240000000800 */
[----:B0-----:R-:W-:-:S05]  /*5f820*/  FADD R7, R12, R6 ;  /* 0x000000060c077221 */ /* 0x001fca0000000000 */
[----:B------:R-:W0:Y:S02]  /*5f830*/  ATOMS.CAST.SPIN P0, [R17], R6, R7 ;  /* 0x000000061100758d */ /* 0x000e240001800007 */
[----:B0-----:R-:W-:Y:S05]  /*5f840*/  @!P0 BRA `(.L_x_7053) ;  /* 0xfffffffc00f08947 */ /* 0x001fea000383ffff */
[----:B------:R-:W-:Y:S05]  /*5f850*/  BRA `(.L_x_7051) ;  /* 0x00000000002c7947 */ /* 0x000fea0003800000 */
.L_x_7052:
[----:B------:R-:W0:Y:S02]  /*5f860*/  QSPC.E.D P0, RZ, [R8] ;  /* 0x0000000008ff73aa */ /* 0x000e240000000700 */
[----:B0-----:R-:W-:Y:S05]  /*5f870*/  @!P0 BRA `(.L_x_7054) ;  /* 0x0000000000188947 */ /* 0x001fea0003800000 */
.L_x_7055:
[----:B------:R-:W2:Y:S02]  /*5f880*/  LD.E R6, [R8] ;  /* 0x0000000008067980 */ /* 0x000ea40000100900 */
[----:B--2---:R-:W-:-:S06]  /*5f890*/  FADD R7, R12, R6 ;  /* 0x000000060c077221 */ /* 0x004fcc0000000000 */
[----:B------:R-:W2:Y:S02]  /*5f8a0*/  ATOM.E.CAST.SPIN PT, R7, [R8], R6, R7 ;  /* 0x000000060807738b */ /* 0x000ea400019e0107 */
[----:B--2---:R-:W-:-:S13]  /*5f8b0*/  ISETP.EQ.U32.AND P0, PT, R7, 0x1, PT ;  /* 0x000000010700780c */ /* 0x004fda0003f02070 */
[----:B------:R-:W-:Y:S05]  /*5f8c0*/  @!P0 BRA `(.L_x_7055) ;  /* 0xfffffffc00ec8947 */ /* 0x000fea000383ffff */
[----:B------:R-:W-:Y:S05]  /*5f8d0*/  BRA `(.L_x_7051) ;  /* 0x00000000000c7947 */ /* 0x000fea0003800000 */
.L_x_7054:
[----:B------:R-:W2:Y:S02]  /*5f8e0*/  LD.E R6, desc[UR8][R8.64] ;  /* 0x0000000808067980 */ /* 0x000ea4000c101900 */
[----:B--2---:R-:W-:-:S05]  /*5f8f0*/  FADD R6, R12, R6 ;  /* 0x000000060c067221 */ /* 0x004fca0000000000 */
[----:B------:R0:W-:Y:S02]  /*5f900*/  ST.E desc[UR8][R8.64], R6 ;  /* 0x0000000608007985 */ /* 0x0001e4000c101908 */
.L_x_7051:
[----:B------:R-:W-:Y:S05]  /*5f910*/  BSYNC.RECONVERGENT B0 ;  /* 0x0000000000007941 */ /* 0x000fea0003800200 */
.L_x_7050:
        /* <DEDUP_REMOVED lines=9> */
.L_x_7059:
[----:B------:R-:W0:Y:S02]  /*5f9b0*/  LDS R34, [R4] ;  /* 0x0000000004227984 */ /* 0x000e240000000800 */
[----:B0-----:R-:W-:-:S05]  /*5f9c0*/  FADD R35, R27, R34 ;  /* 0x000000221b237221 */ /* 0x001fca0000000000 */
[----:B------:R-:W0:Y:S02]  /*5f9d0*/  ATOMS.CAST.SPIN P0, [R4], R34, R35 ;  /* 0x000000220400758d */ /* 0x000e240001800023 */
[----:B0-----:R-:W-:Y:S05]  /*5f9e0*/  @!P0 BRA `(.L_x_7059) ;  /* 0xfffffffc00f08947 */ /* 0x001fea000383ffff */
[----:B------:R-:W-:Y:S05]  /*5f9f0*/  BRA `(.L_x_7057) ;  /* 0x00000000002c7947 */ /* 0x000fea0003800000 */
.L_x_7058:
[----:B------:R-:W0:Y:S02]  /*5fa00*/  QSPC.E.D P0, RZ, [R6] ;  /* 0x0000000006ff73aa */ /* 0x000e240000000700 */
[----:B0-----:R-:W-:Y:S05]  /*5fa10*/  @!P0 BRA `(.L_x_7060) ;  /* 0x0000000000188947 */ /* 0x001fea0003800000 */
.L_x_7061:
[----:B------:R-:W2:Y:S02]  /*5fa20*/  LD.E R34, [R6] ;  /* 0x0000000006227980 */ /* 0x000ea40000100900 */
[----:B--2---:R-:W-:-:S06]  /*5fa30*/  FADD R35, R27, R34 ;  /* 0x000000221b237221 */ /* 0x004fcc0000000000 */
[----:B------:R-:W2:Y:S02]  /*5fa40*/  ATOM.E.CAST.SPIN PT, R35, [R6], R34, R35 ;  /* 0x000000220623738b */ /* 0x000ea400019e0123 */
[----:B--2---:R-:W-:-:S13]  /*5fa50*/  ISETP.EQ.U32.AND P0, PT, R35, 0x1, PT ;  /* 0x000000012300780c */ /* 0x004fda0003f02070 */
[----:B------:R-:W-:Y:S05]  /*5fa60*/  @!P0 BRA `(.L_x_7061) ;  /* 0xfffffffc00ec8947 */ /* 0x000fea000383ffff */
[----:B------:R-:W-:Y:S05]  /*5fa70*/  BRA `(.L_x_7057) ;  /* 0x00000000000c7947 */ /* 0x000fea0003800000 */
.L_x_7060:
[----:B------:R-:W2:Y:S02]  /*5fa80*/  LD.E R4, desc[UR8][R6.64] ;  /* 0x0000000806047980 */ /* 0x000ea4000c101900 */
[----:B--2---:R-:W-:-:S05]  /*5fa90*/  FADD R4, R27, R4 ;  /* 0x000000041b047221 */ /* 0x004fca0000000000 */
[----:B------:R0:W-:Y:S02]  /*5faa0*/  ST.E desc[UR8][R6.64], R4 ;  /* 0x0000000406007985 */ /* 0x0001e4000c101908 */
.L_x_7057:
[----:B------:R-:W-:Y:S05]  /*5fab0*/  BSYNC.RECONVERGENT B0 ;  /* 0x0000000000007941 */ /* 0x000fea0003800200 */
.L_x_7056:
        /* <DEDUP_REMOVED lines=9> */
.L_x_7065:
[----:B------:R-:W0:Y:S02]  /*5fb50*/  LDS R34, [R10] ;  /* 0x000000000a227984 */ /* 0x000e240000000800 */
[----:B0-----:R-:W-:-:S05]  /*5fb60*/  FADD R35, R4, R34 ;  /* 0x0000002204237221 */ /* 0x001fca0000000000 */
[----:B------:R-:W0:Y:S02]  /*5fb70*/  ATOMS.CAST.SPIN P0, [R10], R34, R35 ;  /* 0x000000220a00758d */ /* 0x000e240001800023 */
[----:B0-----:R-:W-:Y:S05]  /*5fb80*/  @!P0 BRA `(.L_x_7065) ;  /* 0xfffffffc00f08947 */ /* 0x001fea000383ffff */
[----:B------:R-:W-:Y:S05]  /*5fb90*/  BRA `(.L_x_7063) ;  /* 0x00000000002c7947 */ /* 0x000fea0003800000 */
.L_x_7064:
[----:B------:R-:W0:Y:S02]  /*5fba0*/  QSPC.E.D P0, RZ, [R34] ;  /* 0x0000000022ff73aa */ /* 0x000e240000000700 */
[----:B0-----:R-:W-:Y:S05]  /*5fbb0*/  @!P0 BRA `(.L_x_7066) ;  /* 0x0000000000188947 */ /* 0x001fea0003800000 */
.L_x_7067:
[----:B------:R-:W2:Y:S02]  /*5fbc0*/  LD.E R36, [R34] ;  /* 0x0000000022247980 */ /* 0x000ea40000100900 */
[----:B--2---:R-:W-:-:S06]  /*5fbd0*/  FADD R37, R4, R36 ;  /* 0x0000002404257221 */ /* 0x004fcc0000000000 */
[----:B------:R-:W2:Y:S02]  /*5fbe0*/  ATOM.E.CAST.SPIN PT, R37, [R34], R36, R37 ;  /* 0x000000242225738b */ /* 0x000ea400019e0125 */
[----:B--2---:R-:W-:-:S13]  /*5fbf0*/  ISETP.EQ.U32.AND P0, PT, R37, 0x1, PT ;  /* 0x000000012500780c */ /* 0x004fda0003f02070 */
[----:B------:R-:W-:Y:S05]  /*5fc00*/  @!P0 BRA `(.L_x_7067) ;  /* 0xfffffffc00ec8947 */ /* 0x000fea000383ffff */
[----:B------:R-:W-:Y:S05]  /*5fc10*/  BRA `(.L_x_7063) ;  /* 0x00000000000c7947 */ /* 0x000fea0003800000 */
.L_x_7066:
[----:B------:R-:W2:Y:S02]  /*5fc20*/  LD.E R10, desc[UR8][R34.64] ;  /* 0x00000008220a7980 */ /* 0x000ea4000c101900 */
[----:B--2---:R-:W-:-:S05]  /*5fc30*/  FADD R10, R4, R10 ;  /* 0x0000000a040a7221 */ /* 0x004fca0000000000 */
[----:B------:R0:W-:Y:S02]  /*5fc40*/  ST.E desc[UR8][R34.64], R10 ;  /* 0x0000000a22007985 */ /* 0x0001e4000c101908 */
.L_x_7063:
[----:B------:R-:W-:Y:S05]  /*5fc50*/  BSYNC.RECONVERGENT B0 ;  /* 0x0000000000007941 */ /* 0x000fea0003800200 */
.L_x_7062:
[----:B0-----:R-:W-:-:S05]  /*5fc60*/  IMAD.WIDE R34, R61, 0x4, R6 ;  /* 0x000000043d227825 */ /* 0x001fca00078e0206 */
[----:B------:R0:W-:Y:S01]  /*5fc70*/  ATOM.E.ADD.F32.FTZ.RN.STRONG.GPU P0, RZ, desc[UR8][R34.64], R27 ;  /* 0x8000001b22ff79a2 */ /* 0x0001e2000c10f308 */
[----:B------:R-:W-:Y:S04]  /*5fc80*/  BSSY.RECONVERGENT B0, `(.L_x_7068) ;  /* 0x0000015000007945 */ /* 0x000fe80003800200 */
[----:B0-----:R-:W-:Y:S05]  /*5fc90*/  @P0 BRA `(.L_x_7069) ;  /* 0x00000000004c0947 */ /* 0x001fea0003800000 */
[----:B------:R-:W0:Y:S02]  /*5fca0*/  QSPC.E.S P0, RZ, [R34] ;  /* 0x0000000022ff73aa */ /* 0x000e240000000500 */
[----:B0-----:R-:W-:Y:S05]  /*5fcb0*/  @!P0 BRA `(.L_x_7070) ;  /* 0x0000000000188947 */ /* 0x001fea0003800000 */
[----:B------:R-:W-:-:S07]  /*5fcc0*/  MOV R4, R34 ;  /* 0x0000002200047202 */ /* 0x000fce0000000f00 */
.L_x_7071:
[----:B------:R-:W0:Y:S02]  /*5fcd0*/  LDS R34, [R4] ;  /* 0x0000000004227984 */ /* 0x000e240000000800 */
[----:B0-----:R-:W-:-:S05]  /*5fce0*/  FADD R35, R27, R34 ;  /* 0x000000221b237221 */ /* 0x001fca0000000000 */
[----:B------:R-:W0:Y:S02]  /*5fcf0*/  ATOMS.CAST.SPIN P0, [R4], R34, R35 ;  /* 0x000000220400758d */ /* 0x000e240001800023 */
[----:B0-----:R-:W-:Y:S05]  /*5fd00*/  @!P0 BRA `(.L_x_7071) ;  /* 0xfffffffc00f08947 */ /* 0x001fea000383ffff */
[----:B------:R-:W-:Y:S05]  /*5fd10*/  BRA `(.L_x_7069) ;  /* 0x00000000002c7947 */ /* 0x000fea0003800000 */
.L_x_7070:
[----:B------:R-:W0:Y:S02]  /*5fd20*/  QSPC.E.D P0, RZ, [R34] ;  /* 0x0000000022ff73aa */ /* 0x000e240000000700 */
[----:B0-----:R-:W-:Y:S05]  /*5fd30*/  @!P0 BRA `(.L_x_7072) ;  /* 0x0000000000188947 */ /* 0x001fea0003800000 */
.L_x_7073:
[----:B------:R-:W2:Y:S02]  /*5fd40*/  LD.E R36, [R34] ;  /* 0x0000000022247980 */ /* 0x000ea40000100900 */
[----:B--2---:R-:W-:-:S06]  /*5fd50*/  FADD R37, R27, R36 ;  /* 0x000000241b257221 */ /* 0x004fcc0000000000 */
[----:B------:R-:W2:Y:S02]  /*5fd60*/  ATOM.E.CAST.SPIN PT, R37, [R34], R36, R37 ;  /* 0x000000242225738b */ /* 0x000ea400019e0125 */
[----:B--2---:R-:W-:-:S13]  /*5fd70*/  ISETP.EQ.U32.AND P0, PT, R37, 0x1, PT ;  /* 0x000000012500780c */ /* 0x004fda0003f02070 */
[----:B------:R-:W-:Y:S05]  /*5fd80*/  @!P0 BRA `(.L_x_7073) ;  /* 0xfffffffc00ec8947 */ /* 0x000fea000383ffff */
[----:B------:R-:W-:Y:S05]  /*5fd90*/  BRA `(.L_x_7069) ;  /* 0x00000000000c7947 */ /* 0x000fea0003800000 */
.L_x_7072:
[----:B------:R-:W2:Y:S02]  /*5fda0*/  LD.E R4, desc[UR8][R34.64] ;  /* 0x0000000822047980 */ /* 0x000ea4000c101900 */
[----:B--2---:R-:W-:-:S05]  /*5fdb0*/  FADD R4, R27, R4 ;  /* 0x000000041b047221 */ /* 0x004fca0000000000 */
[----:B------:R0:W-:Y:S02]  /*5fdc0*/  ST.E desc[UR8][R34.64], R4 ;  /* 0x0000000422007985 */ /* 0x0001e4000c101908 */
.L_x_7069:
[----:B------:R-:W-:Y:S05]  /*5fdd0*/  BSYNC.RECONVERGENT B0 ;  /* 0x0000000000007941 */ /* 0x000fea0003800200 */
.L_x_7068:
        /* <DEDUP_REMOVED lines=9> */
.L_x_7077:
[----:B------:R-:W0:Y:S02]  /*5fe70*/  LDS R34, [R10] ;  /* 0x000000000a227984 */ /* 0x000e240000000800 */
[----:B0-----:R-:W-:-:S05]  /*5fe80*/  FADD R35, R4, R34 ;  /* 0x0000002204237221 */ /* 0x001fca0000000000 */
[----:B------:R-:W0:Y:S02]  /*5fe90*/  ATOMS.CAST.SPIN P0, [R10], R34, R35 ;  /* 0x000000220a00758d */ /* 0x000e240001800023 */
[----:B0-----:R-:W-:Y:S05]  /*5fea0*/  @!P0 BRA `(.L_x_7077) ;  /* 0xfffffffc00f08947 */ /* 0x001fea000383ffff */
[----:B------:R-:W-:Y:S05]  /*5feb0*/  BRA `(.L_x_7075) ;  /* 0x00000000002c7947 */ /* 0x000fea0003800000 */
.L_x_7076:
[----:B------:R-:W0:Y:S02]  /*5fec0*/  QSPC.E.D P0, RZ, [R34] ;  /* 0x0000000022ff73aa */ /* 0x000e240000000700 */
[----:B0-----:R-:W-:Y:S05]  /*5fed0*/  @!P0 BRA `(.L_x_7078) ;  /* 0x0000000000188947 */ /* 0x001fea0003800000 */
.L_x_7079:
[----:B------:R-:W2:Y:S02]  /*5fee0*/  LD.E R36, [R34] ;  /* 0x0000000022247980 */ /* 0x000ea40000100900 */
[----:B--2---:R-:W-:-:S06]  /*5fef0*/  FADD R37, R4, R36 ;  /* 0x0000002404257221 */ /* 0x004fcc0000000000 */
[----:B------:R-:W2:Y:S02]  /*5ff00*/  ATOM.E.CAST.SPIN PT, R37, [R34], R36, R37 ;  /* 0x000000242225738b */ /* 0x000ea400019e0125 */
[----:B--2---:R-:W-:-:S13]  /*5ff10*/  ISETP.EQ.U32.AND P0, PT, R37, 0x1, PT ;  /* 0x000000012500780c */ /* 0x004fda0003f02070 */
[----:B------:R-:W-:Y:S05]  /*5ff20*/  @!P0 BRA `(.L_x_7079) ;  /* 0xfffffffc00ec8947 */ /* 0x000fea000383ffff */
[----:B------:R-:W-:Y:S05]  /*5ff30*/  BRA `(.L_x_7075) ;  /* 0x00000000000c7947 */ /* 0x000fea0003800000 */
.L_x_7078:
[----:B------:R-:W2:Y:S02]  /*5ff40*/  LD.E R10, desc[UR8][R34.64] ;  /* 0x00000008220a7980 */ /* 0x000ea4000c101900 */
[----:B--2---:R-:W-:-:S05]  /*5ff50*/  FADD R10, R4, R10 ;  /* 0x0000000a040a7221 */ /* 0x004fca0000000000 */
[----:B------:R0:W-:Y:S02]  /*5ff60*/  ST.E desc[UR8][R34.64], R10 ;  /* 0x0000000a22007985 */ /* 0x0001e4000c101908 */
.L_x_7075:
[----:B------:R-:W-:Y:S05]  /*5ff70*/  BSYNC.RECONVERGENT B0 ;  /* 0x0000000000007941 */ /* 0x000fea0003800200 */
.L_x_7074:
[----:B0-----:R-:W-:-:S05]  /*5ff80*/  IMAD.WIDE R34, R60, 0x4, R6 ;  /* 0x000000043c227825 */ /* 0x001fca00078e0206 */
[----:B------:R0:W-:Y:S01]  /*5ff90*/  ATOM.E.ADD.F32.FTZ.RN.STRONG.GPU P0, RZ, desc[UR8][R34.64], R27 ;  /* 0x8000001b22ff79a2 */ /* 0x0001e2000c10f308 */
[----:B------:R-:W-:Y:S04]  /*5ffa0*/  BSSY.RECONVERGENT B0, `(.L_x_7080) ;  /* 0x0000015000007945 */ /* 0x000fe80003800200 */
[----:B0-----:R-:W-:Y:S05]  /*5ffb0*/  @P0 BRA `(.L_x_7081) ;  /* 0x00000000004c0947 */ /* 0x001fea0003800000 */
[----:B------:R-:W0:Y:S02]  /*5ffc0*/  QSPC.E.S P0, RZ, [R34] ;  /* 0x0000000022ff73aa */ /* 0x000e240000000500 */
[----:B0-----:R-:W-:Y:S05]  /*5ffd0*/  @!P0 BRA `(.L_x_7082) ;  /* 0x0000000000188947 */ /* 0x001fea0003800000 */
[----:B------:R-:W-:-:S07]  /*5ffe0*/  MOV R4, R34 ;  /* 0x0000002200047202 */ /* 0x000fce0000000f00 */
.L_x_7083:
[----:B------:R-:W0:Y:S02]  /*5fff0*/  LDS R34, [R4] ;  /* 0x0000000004227984 */ /* 0x000e240000000800 */
[----:B0-----:R-:W-:-:S05]  /*60000*/  FADD R35, R27, R34 ;  /* 0x000000221b237221 */ /* 0x001fca0000000000 */
[----:B------:R-:W0:Y:S02]  /*60010*/  ATOMS.CAST.SPIN P0, [R4], R34, R35 ;  /* 0x000000220400758d */ /* 0x000e240001800023 */
[----:B0-----:R-:W-:Y:S05]  /*60020*/  @!P0 BRA `(.L_x_7083) ;  /* 0xfffffffc00f08947 */ /* 0x001fea000383ffff */
[----:B------:R-:W-:Y:S05]  /*60030*/  BRA `(.L_x_7081) ;  /* 0x00000000002c7947 */ /* 0x000fea0003800000 */
.L_x_7082:
[----:B------:R-:W0:Y:S02]  /*60040*/  QSPC.E.D P0, RZ, [R34] ;  /* 0x0000000022ff73aa */ /* 0x000e240000000700 */
[----:B0-----:R-:W-:Y:S05]  /*60050*/  @!P0 BRA `(.L_x_7084) ;  /* 0x0000000000188947 */ /* 0x001fea0003800000 */
.L_x_7085:
[----:B------:R-:W2:Y:S02]  /*60060*/  LD.E R36, [R34] ;  /* 0x0000000022247980 */ /* 0x000ea40000100900 */
[----:B--2---:R-:W-:-:S06]  /*60070*/  FADD R37, R27, R36 ;  /* 0x000000241b257221 */ /* 0x004fcc0000000000 */
[----:B------:R-:W2:Y:S02]  /*60080*/  ATOM.E.CAST.SPIN PT, R37, [R34], R36, R37 ;  /* 0x000000242225738b */ /* 0x000ea400019e0125 */
[----:B--2---:R-:W-:-:S13]  /*60090*/  ISETP.EQ.U32.AND P0, PT, R37, 0x1, PT ;  /* 0x000000012500780c */ /* 0x004fda0003f02070 */
[----:B------:R-:W-:Y:S05]  /*600a0*/  @!P0 BRA `(.L_x_7085) ;  /* 0xfffffffc00ec8947 */ /* 0x000fea000383ffff */
[----:B------:R-:W-:Y:S05]  /*600b0*/  BRA `(.L_x_7081) ;  /* 0x00000000000c7947 */ /* 0x000fea0003800000 */
.L_x_7084:
[----:B------:R-:W2:Y:S02]  /*600c0*/  LD.E R4, desc[UR8][R34.64] ;  /* 0x0000000822047980 */ /* 0x000ea4000c101900 */
[----:B--2---:R-:W-:-:S05]  /*600d0*/  FADD R4, R27, R4 ;  /* 0x000000041b047221 */ /* 0x004fca0000000000 */
[----:B------:R0:W-:Y:S02]  /*600e0*/  ST.E desc[UR8][R34.64], R4 ;  /* 0x0000000422007985 */ /* 0x0001e4000c101908 */
.L_x_7081:
[----:B------:R-:W-:Y:S05]  /*600f0*/  BSYNC.RECONVERGENT B0 ;  /* 0x0000000000007941 */ /* 0x000fea0003800200 */
.L_x_7080:
        /* <DEDUP_REMOVED lines=9> */
.L_x_7089:
[----:B------:R-:W0:Y:S02]  /*60190*/  LDS R34, [R10] ;  /* 0x000000000a227984 */ /* 0x000e240000000800 */
[----:B0-----:R-:W-:-:S05]  /*601a0*/  FADD R35, R4, R34 ;  /* 0x0000002204237221 */ /* 0x001fca0000000000 */
[----:B------:R-:W0:Y:S02]  /*601b0*/  ATOMS.CAST.SPIN P0, [R10], R34, R35 ;  /* 0x000000220a00758d */ /* 0x000e240001800023 */
[----:B0-----:R-:W-:Y:S05]  /*601c0*/  @!P0 BRA `(.L_x_7089) ;  /* 0xfffffffc00f08947 */ /* 0x001fea000383ffff */
[----:B------:R-:W-:Y:S05]  /*601d0*/  BRA `(.L_x_7087) ;  /* 0x00000000002c7947 */ /* 0x000fea0003800000 */
.L_x_7088:
[----:B------:R-:W0:Y:S02]  /*601e0*/  QSPC.E.D P0, RZ, [R34] ;  /* 0x0000000022ff73aa */ /* 0x000e240000000700 */
[----:B0-----:R-:W-:Y:S05]  /*601f0*/  @!P0 BRA `(.L_x_7090) ;  /* 0x0000000000188947 */ /* 0x001fea0003800000 */
.L_x_7091:
[----:B------:R-:W2:Y:S02]  /*60200*/  LD.E R36, [R34] ;  /* 0x0000000022247980 */ /* 0x000ea40000100900 */
[----:B--2---:R-:W-:-:S06]  /*60210*/  FADD R37, R4, R36 ;  /* 0x0000002404257221 */ /* 0x004fcc0000000000 */
[----:B------:R-:W2:Y:S02]  /*60220*/  ATOM.E.CAST.SPIN PT, R37, [R34], R36, R37 ;  /* 0x000000242225738b */ /* 0x000ea400019e0125 */
[----:B--2---:R-:W-:-:S13]  /*60230*/  ISETP.EQ.U32.AND P0, PT, R37, 0x1, PT ;  /* 0x000000012500780c */ /* 0x004fda0003f02070 */
[----:B------:R-:W-:Y:S05]  /*60240*/  @!P0 BRA `(.L_x_7091) ;  /* 0xfffffffc00ec8947 */ /* 0x000fea000383ffff */
[----:B------:R-:W-:Y:S05]  /*60250*/  BRA `(.L_x_7087) ;  /* 0x00000000000c7947 */ /* 0x000fea0003800000 */
.L_x_7090:
[----:B------:R-:W2:Y:S02]  /*60260*/  LD.E R10, desc[UR8][R34.64] ;  /* 0x00000008220a7980 */ /* 0x000ea4000c101900 */
[----:B--2---:R-:W-:-:S05]  /*60270*/  FADD R10, R4, R10 ;  /* 0x0000000a040a7221 */ /* 0x004fca0000000000 */
[----:B------:R0:W-:Y:S02]  /*60280*/  ST.E desc[UR8][R34.64], R10 ;  /* 0x0000000a22007985 */ /* 0x0001e4000c101908 */
.L_x_7087:
[----:B------:R-:W-:Y:S05]  /*60290*/  BSYNC.RECONVERGENT B0 ;  /* 0x0000000000007941 */ /* 0x000fea0003800200 */
.L_x_7086:
[----:B0-----:R-:W-:-:S05]  /*602a0*/  IMAD.WIDE R34, R59, 0x4, R6 ;  /* 0x000000043b227825 */ /* 0x001fca00078e0206 */
[----:B------:R0:W-:Y:S01]  /*602b0*/  ATOM.E.ADD.F32.FTZ.RN.STRONG.GPU P0, RZ, desc[UR8][R34.64], R27 ;  /* 0x8000001b22ff79a2 */ /* 0x0001e2000c10f308 */
[----:B------:R-:W-:Y:S04]  /*602c0*/  BSSY.RECONVERGENT B0, `(.L_x_7092) ;  /* 0x0000015000007945 */ /* 0x000fe80003800200 */
[----:B0-----:R-:W-:Y:S05]  /*602d0*/  @P0 BRA `(.L_x_7093) ;  /* 0x00000000004c0947 */ /* 0x001fea0003800000 */
[----:B------:R-:W0:Y:S02]  /*602e0*/  QSPC.E.S P0, RZ, [R34] ;  /* 0x0000000022ff73aa */ /* 0x000e240000000500 */
[----:B0-----:R-:W-:Y:S05]  /*602f0*/  @!P0 BRA `(.L_x_7094) ;  /* 0x0000000000188947 */ /* 0x001fea0003800000 */
[----:B------:R-:W-:-:S07]  /*60300*/  MOV R4, R34 ;  /* 0x0000002200047202 */ /* 0x000fce0000000f00 */
.L_x_7095:
[----:B------:R-:W0:Y:S02]  /*60310*/  LDS R34, [R4] ;  /* 0x0000000004227984 */ /* 0x000e240000000800 */
[----:B0-----:R-:W-:-:S05]  /*60320*/  FADD R35, R27, R34 ;  /* 0x000000221b237221 */ /* 0x001fca0000000000 */
[----:B------:R-:W0:Y:S02]  /*60330*/  ATOMS.CAST.SPIN P0, [R4], R34, R35 ;  /* 0x000000220400758d */ /* 0x000e240001800023 */
[----:B0-----:R-:W-:Y:S05]  /*60340*/  @!P0 BRA `(.L_x_7095) ;  /* 0xfffffffc00f08947 */ /* 0x001fea000383ffff */
[----:B------:R-:W-:Y:S05]  /*60350*/  BRA `(.L_x_7093) ;  /* 0x00000000002c7947 */ /* 0x000fea0003800000 */
.L_x_7094:
[----:B------:R-:W0:Y:S02]  /*60360*/  QSPC.E.D P0, RZ, [R34] ;  /* 0x0000000022ff73aa */ /* 0x000e240000000700 */
[----:B0-----:R-:W-:Y:S05]  /*60370*/  @!P0 BRA `(.L_x_7096) ;  /* 0x0000000000188947 */ /* 0x001fea0003800000 */
.L_x_7097:
[----:B------:R-:W2:Y:S02]  /*60380*/  LD.E R36, [R34] ;  /* 0x0000000022247980 */ /* 0x000ea40000100900 */
[----:B--2---:R-:W-:-:S06]  /*60390*/  FADD R37, R27, R36 ;  /* 0x000000241b257221 */ /* 0x004fcc0000000000 */
[----:B------:R-:W2:Y:S02]  /*603a0*/  ATOM.E.CAST.SPIN PT, R37, [R34], R36, R37 ;  /* 0x000000242225738b */ /* 0x000ea400019e0125 */
[----:B--2---:R-:W-:-:S13]  /*603b0*/  ISETP.EQ.U32.AND P0, PT, R37, 0x1, PT ;  /* 0x000000012500780c */ /* 0x004fda0003f02070 */
[----:B------:R-:W-:Y:S05]  /*603c0*/  @!P0 BRA `(.L_x_7097) ;  /* 0xfffffffc00ec8947 */ /* 0x000fea000383ffff */
[----:B------:R-:W-:Y:S05]  /*603d0*/  BRA `(.L_x_7093) ;  /* 0x00000000000c7947 */ /* 0x000fea0003800000 */
.L_x_7096:
[----:B------:R-:W2:Y:S02]  /*603e0*/  LD.E R4, desc[UR8][R34.64] ;  /* 0x0000000822047980 */ /* 0x000ea4000c101900 */
[----:B--2---:R-:W-:-:S05]  /*603f0*/  FADD R4, R27, R4 ;  /* 0x000000041b047221 */ /* 0x004fca0000000000 */
[----:B------:R0:W-:Y:S02]  /*60400*/  ST.E desc[UR8][R34.64], R4 ;  /* 0x0000000422007985 */ /* 0x0001e4000c101908 */
.L_x_7093:
[----:B------:R-:W-:Y:S05]  /*60410*/  BSYNC.RECONVERGENT B0 ;  /* 0x0000000000007941 */ /* 0x000fea0003800200 */
.L_x_7092:
        /* <DEDUP_REMOVED lines=9> */
.L_x_7101:
[----:B------:R-:W0:Y:S02]  /*604b0*/  LDS R34, [R10] ;  /* 0x000000000a227984 */ /* 0x000e240000000800 */
[----:B0-----:R-:W-:-:S05]  /*604c0*/  FADD R35, R4, R34 ;  /* 0x0000002204237221 */ /* 0x001fca0000000000 */
[----:B------:R-:W0:Y:S02]  /*604d0*/  ATOMS.CAST.SPIN P0, [R10], R34, R35 ;  /* 0x000000220a00758d */ /* 0x000e240001800023 */
[----:B0-----:R-:W-:Y:S05]  /*604e0*/  @!P0 BRA `(.L_x_7101) ;  /* 0xfffffffc00f08947 */ /* 0x001fea000383ffff */
[----:B------:R-:W-:Y:S05]  /*604f0*/  BRA `(.L_x_7099) ;  /* 0x00000000002c7947 */ /* 0x000fea0003800000 */
.L_x_7100:
[----:B------:R-:W0:Y:S02]  /*60500*/  QSPC.E.D P0, RZ, [R34] ;  /* 0x0000000022ff73aa */ /* 0x000e240000000700 */
[----:B0-----:R-:W-:Y:S05]  /*60510*/  @!P0 BRA `(.L_x_7102) ;  /* 0x0000000000188947 */ /* 0x001fea0003800000 */
.L_x_7103:
[----:B------:R-:W2:Y:S02]  /*60520*/  LD.E R36, [R34] ;  /* 0x0000000022247980 */ /* 0x000ea40000100900 */
[----:B--2---:R-:W-:-:S06]  /*60530*/  FADD R37, R4, R36 ;  /* 0x0000002404257221 */ /* 0x004fcc0000000000 */
[----:B------:R-:W2:Y:S02]  /*60540*/  ATOM.E.CAST.SPIN PT, R37, [R34], R36, R37 ;  /* 0x000000242225738b */ /* 0x000ea400019e0125 */
[----:B--2---:R-:W-:-:S13]  /*60550*/  ISETP.EQ.U32.AND P0, PT, R37, 0x1, PT ;  /* 0x000000012500780c */ /* 0x004fda0003f02070 */
[----:B------:R-:W-:Y:S05]  /*60560*/  @!P0 BRA `(.L_x_7103) ;  /* 0xfffffffc00ec8947 */ /* 0x000fea000383ffff */
[----:B------:R-:W-:Y:S05]  /*60570*/  BRA `(.L_x_7099) ;  /* 0x00000000000c7947 */ /* 0x000fea0003800000 */
.L_x_7102:
[----:B------:R-:W2:Y:S02]  /*60580*/  LD.E R10, desc[UR8][R34.64] ;  /* 0x00000008220a7980 */ /* 0x000ea4000c101900 */
[----:B--2---:R-:W-:-:S05]  /*60590*/  FADD R10, R4, R10 ;  /* 0x0000000a040a7221 */ /* 0x004fca0000000000 */
[----:B------:R0:W-:Y:S02]  /*605a0*/  ST.E desc[UR8][R34.64], R10 ;  /* 0x0000000a22007985 */ /* 0x0001e4000c101908 */
.L_x_7099:
[----:B------:R-:W-:Y:S05]  /*605b0*/  BSYNC.RECONVERGENT B0 ;  /* 0x0000000000007941 */ /* 0x000fea0003800200 */
.L_x_7098:
[----:B0-----:R-:W-:-:S05]  /*605c0*/  IMAD.WIDE R34, R52, 0x4, R6 ;  /* 0x0000000434227825 */ /* 0x001fca00078e0206 */
[----:B------:R0:W-:Y:S01]  /*605d0*/  ATOM.E.ADD.F32.FTZ.RN.STRONG.GPU P0, RZ, desc[UR8][R34.64], R27 ;  /* 0x8000001b22ff79a2 */ /* 0x0001e2000c10f308 */
[----:B------:R-:W-:Y:S04]  /*605e0*/  BSSY.RECONVERGENT B0, `(.L_x_7104) ;  /* 0x0000015000007945 */ /* 0x000fe80003800200 */
[----:B0-----:R-:W-:Y:S05]  /*605f0*/  @P0 BRA `(.L_x_7105) ;  /* 0x00000000004c0947 */ /* 0x001fea0003800000 */
[----:B------:R-:W0:Y:S02]  /*60600*/  QSPC.E.S P0, RZ, [R34] ;  /* 0x0000000022ff73aa */ /* 0x000e240000000500 */
[----:B0-----:R-:W-:Y:S05]  /*60610*/  @!P0 BRA `(.L_x_7106) ;  /* 0x0000000000188947 */ /* 0x001fea0003800000 */
[----:B------:R-:W-:-:S07]  /*60620*/  MOV R4, R34 ;  /* 0x0000002200047202 */ /* 0x000fce0000000f00 */
.L_x_7107:
[----:B------:R-:W0:Y:S02]  /*60630*/  LDS R34, [R4] ;  /* 0x0000000004227984 */ /* 0x000e240000000800 */
[----:B0-----:R-:W-:-:S05]  /*60640*/  FADD R35, R27, R34 ;  /* 0x000000221b237221 */ /* 0x001fca0000000000 */
[----:B------:R-:W0:Y:S02]  /*60650*/  ATOMS.CAST.SPIN P0, [R4], R34, R35 ;  /* 0x000000220400758d */ /* 0x000e240001800023 */
[----:B0-----:R-:W-:Y:S05]  /*60660*/  @!P0 BRA `(.L_x_7107) ;  /* 0xfffffffc00f08947 */ /* 0x001fea000383ffff */
[----:B------:R-:W-:Y:S05]  /*60670*/  BRA `(.L_x_7105) ;  /* 0x00000000002c7947 */ /* 0x000fea0003800000 */
.L_x_7106:
[----:B------:R-:W0:Y:S02]  /*60680*/  QSPC.E.D P0, RZ, [R34] ;  /* 0x0000000022ff73aa */ /* 0x000e240000000700 */
[----:B0-----:R-:W-:Y:S05]  /*60690*/  @!P0 BRA `(.L_x_7108) ;  /* 0x0000000000188947 */ /* 0x001fea0003800000 */
.L_x_7109:
[----:B------:R-:W2:Y:S02]  /*606a0*/  LD.E R36, [R34] ;  /* 0x0000000022247980 */ /* 0x000ea40000100900 */
[----:B--2---:R-:W-:-:S06]  /*606b0*/  FADD R37, R27, R36 ;  /* 0x000000241b257221 */ /* 0x004fcc0000000000 */
[----:B------:R-:W2:Y:S02]  /*606c0*/  ATOM.E.CAST.SPIN PT, R37, [R34], R36, R37 ;  /* 0x000000242225738b */ /* 0x000ea400019e0125 */
[----:B--2---:R-:W-:-:S13]  /*606d0*/  ISETP.EQ.U32.AND P0, PT, R37, 0x1, PT ;  /* 0x000000012500780c */ /* 0x004fda0003f02070 */
[----:B------:R-:W-:Y:S05]  /*606e0*/  @!P0 BRA `(.L_x_7109) ;  /* 0xfffffffc00ec8947 */ /* 0x000fea000383ffff */
[----:B------:R-:W-:Y:S05]  /*606f0*/  BRA `(.L_x_7105) ;  /* 0x00000000000c7947 */ /* 0x000fea0003800000 */
.L_x_7108:
[----:B------:R-:W2:Y:S02]  /*60700*/  LD.E R4, desc[UR8][R34.64] ;  /* 0x0000000822047980 */ /* 0x000ea4000c101900 */
[----:B--2---:R-:W-:-:S05]  /*60710*/  FADD R4, R27, R4 ;  /* 0x000000041b047221 */ /* 0x004fca0000000000 */
[----:B------:R0:W-:Y:S02]  /*60720*/  ST.E desc[UR8][R34.64], R4 ;  /* 0x0000000422007985 */ /* 0x0001e4000c101908 */
.L_x_7105:
[----:B------:R-:W-:Y:S05]  /*60730*/  BSYNC.RECONVERGENT B0 ;  /* 0x0000000000007941 */ /* 0x000fea0003800200 */
.L_x_7104:
        /* <DEDUP_REMOVED lines=9> */
.L_x_7113:
[----:B------:R-:W0:Y:S02]  /*607d0*/  LDS R34, [R10] ;  /* 0x000000000a227984 */ /* 0x000e240000000800 */
[----:B0-----:R-:W-:-:S05]  /*607e0*/  FADD R35, R4, R34 ;  /* 0x0000002204237221 */ /* 0x001fca0000000000 */
[----:B------:R-:W0:Y:S02]  /*607f0*/  ATOMS.CAST.SPIN P0, [R10], R34, R35 ;  /* 0x000000220a00758d */ /* 0x000e240001800023 */
[----:B0-----:R-:W-:Y:S05]  /*60800*/  @!P0 BRA `(.L_x_7113) ;  /* 0xfffffffc00f08947 */ /* 0x001fea000383ffff */
[----:B------:R-:W-:Y:S05]  /*60810*/  BRA `(.L_x_7111) ;  /* 0x00000000002c7947 */ /* 0x000fea0003800000 */
.L_x_7112:
[----:B------:R-:W0:Y:S02]  /*60820*/  QSPC.E.D P0, RZ, [R34] ;  /* 0x0000000022ff73aa */ /* 0x000e240000000700 */
[----:B0-----:R-:W-:Y:S05]  /*60830*/  @!P0 BRA `(.L_x_7114) ;  /* 0x0000000000188947 */ /* 0x001fea0003800000 */
.L_x_7115:
[----:B------:R-:W2:Y:S02]  /*60840*/  LD.E R36, [R34] ;  /* 0x0000000022247980 */ /* 0x000ea40000100900 */
[----:B--2---:R-:W-:-:S06]  /*60850*/  FADD R37, R4, R36 ;  /* 0x0000002404257221 */ /* 0x004fcc0000000000 */
[----:B------:R-:W2:Y:S02]  /*60860*/  ATOM.E.CAST.SPIN PT, R37, [R34], R36, R37 ;  /* 0x000000242225738b */ /* 0x000ea400019e0125 */
[----:B--2---:R-:W-:-:S13]  /*60870*/  ISETP.EQ.U32.AND P0, PT, R37, 0x1, PT ;  /* 0x000000012500780c */ /* 0x004fda0003f02070 */
[----:B------:R-:W-:Y:S05]  /*60880*/  @!P0 BRA `(.L_x_7115) ;  /* 0xfffffffc00ec8947 */ /* 0x000fea000383ffff */
[----:B------:R-:W-:Y:S05]  /*60890*/  BRA `(.L_x_7111) ;  /* 0x00000000000c7947 */ /* 0x000fea0003800000 */
.L_x_7114:
[----:B------:R-:W2:Y:S02]  /*608a0*/  LD.E R10, desc[UR8][R34.64] ;  /* 0x00000008220a7980 */ /* 0x000ea4000c101900 */
[----:B--2---:R-:W-:-:S05]  /*608b0*/  FADD R10, R4, R10 ;  /* 0x0000000a040a7221 */ /* 0x004fca0000000000 */
[----:B------:R0:W-:Y:S02]  /*608c0*/  ST.E desc[UR8][R34.64], R10 ;  /* 0x0000000a22007985 */ /* 0x0001e4000c101908 */
.L_x_7111:
[----:B------:R-:W-:Y:S05]  /*608d0*/  BSYNC.RECONVERGENT B0 ;  /* 0x0000000000007941 */ /* 0x000fea0003800200 */
.L_x_7110:
[----:B0-----:R-:W-:-:S05]  /*608e0*/  IMAD.WIDE R34, R40, 0x4, R6 ;  /* 0x0000000428227825 */ /* 0x001fca00078e0206 */
[----:B------:R0:W-:Y:S01]  /*608f0*/  ATOM.E.ADD.F32.FTZ.RN.STRONG.GPU P0, RZ, desc[UR8][R34.64], R27 ;  /* 0x8000001b22ff79a2 */ /* 0x0001e2000c10f308 */
[----:B------:R-:W-:Y:S04]  /*60900*/  BSSY.RECONVERGENT B0, `(.L_x_7116) ;  /* 0x0000015000007945 */ /* 0x000fe80003800200 */
[----:B0-----:R-:W-:Y:S05]  /*60910*/  @P0 BRA `(.L_x_7117) ;  /* 0x00000000004c0947 */ /* 0x001fea0003800000 */
[----:B------:R-:W0:Y:S02]  /*60920*/  QSPC.E.S P0, RZ, [R34] ;  /* 0x0000000022ff73aa */ /* 0x000e240000000500 */
[----:B0-----:R-:W-:Y:S05]  /*60930*/  @!P0 BRA `(.L_x_7118) ;  /* 0x0000000000188947 */ /* 0x001fea0003800000 */
[----:B------:R-:W-:-:S07]  /*60940*/  MOV R4, R34 ;  /* 0x0000002200047202 */ /* 0x000fce0000000f00 */
.L_x_7119:
[----:B------:R-:W0:Y:S02]  /*60950*/  LDS R34, [R4] ;  /* 0x0000000004227984 */ /* 0x000e240000000800 */
[----:B0-----:R-:W-:-:S05]  /*60960*/  FADD R35, R27, R34 ;  /* 0x000000221b237221 */ /* 0x001fca0000000000 */
[----:B------:R-:W0:Y:S02]  /*60970*/  ATOMS.CAST.SPIN P0, [R4], R34, R35 ;  /* 0x000000220400758d */ /* 0x000e240001800023 */
[----:B0-----:R-:W-:Y:S05]  /*60980*/  @!P0 BRA `(.L_x_7119) ;  /* 0xfffffffc00f08947 */ /* 0x001fea000383ffff */
[----:B------:R-:W-:Y:S05]  /*60990*/  BRA `(.L_x_7117) ;  /* 0x00000000002c7947 */ /* 0x000fea0003800000 */
.L_x_7118:
[----:B------:R-:W0:Y:S02]  /*609a0*/  QSPC.E.D P0, RZ, [R34] ;  /* 0x0000000022ff73aa */ /* 0x000e240000000700 */
[----:B0-----:R-:W-:Y:S05]  /*609b0*/  @!P0 BRA `(.L_x_7120) ;  /* 0x0000000000188947 */ /* 0x001fea0003800000 */
.L_x_7121:
[----:B------:R-:W2:Y:S02]  /*609c0*/  LD.E R36, [R34] ;  /* 0x0000000022247980 */ /* 0x000ea40000100900 */
[----:B--2---:R-:W-:-:S06]  /*609d0*/  FADD R37, R27, R36 ;  /* 0x000000241b257221 */ /* 0x004fcc0000000000 */
[----:B------:R-:W2:Y:S02]  /*609e0*/  ATOM.E.CAST.SPIN PT, R37, [R34], R36, R37 ;  /* 0x000000242225738b */ /* 0x000ea400019e0125 */
[----:B--2---:R-:W-:-:S13]  /*609f0*/  ISETP.EQ.U32.AND P0, PT, R37, 0x1, PT ;  /* 0x000000012500780c */ /* 0x004fda0003f02070 */
[----:B------:R-:W-:Y:S05]  /*60a00*/  @!P0 BRA `(.L_x_7121) ;  /* 0xfffffffc00ec8947 */ /* 0x000fea000383ffff */
[----:B------:R-:W-:Y:S05]  /*60a10*/  BRA `(.L_x_7117) ;  /* 0x00000000000c7947 */ /* 0x000fea0003800000 */
.L_x_7120:
[----:B------:R-:W2:Y:S02]  /*60a20*/  LD.E R4, desc[UR8][R34.64] ;  /* 0x0000000822047980 */ /* 0x000ea4000c101900 */
[----:B--2---:R-:W-:-:S05]  /*60a30*/  FADD R4, R27, R4 ;  /* 0x000000041b047221 */ /* 0x004fca0000000000 */
[----:B------:R0:W-:Y:S02]  /*60a40*/  ST.E desc[UR8][R34.64], R4 ;  /* 0x0000000422007985 */ /* 0x0001e4000c101908 */
.L_x_7117:
[----:B------:R-:W-:Y:S05]  /*60a50*/  BSYNC.RECONVERGENT B0 ;  /* 0x0000000000007941 */ /* 0x000fea0003800200 */
.L_x_7116:
        /* <DEDUP_REMOVED lines=9> */
.L_x_7125:
[----:B------:R-:W0:Y:S02]  /*60af0*/  LDS R16, [R10] ;  /* 0x000000000a107984 */ /* 0x000e240000000800 */
[----:B0-----:R-:W-:-:S05]  /*60b00*/  FADD R17, R4, R16 ;  /* 0x0000001004117221 */ /* 0x001fca0000000000 */
[----:B------:R-:W0:Y:S02]  /*60b10*/  ATOMS.CAST.SPIN P0, [R10], R16, R17 ;  /* 0x000000100a00758d */ /* 0x000e240001800011 */
[----:B0-----:R-:W-:Y:S05]  /*60b20*/  @!P0 BRA `(.L_x_7125) ;  /* 0xfffffffc00f08947 */ /* 0x001fea000383ffff */
[----:B------:R-:W-:Y:S05]  /*60b30*/  BRA `(.L_x_7123) ;  /* 0x00000000002c7947 */ /* 0x000fea0003800000 */
.L_x_7124:
[----:B------:R-:W0:Y:S02]  /*60b40*/  QSPC.E.D P0, RZ, [R16] ;  /* 0x0000000010ff73aa */ /* 0x000e240000000700 */
[----:B0-----:R-:W-:Y:S05]  /*60b50*/  @!P0 BRA `(.L_x_7126) ;  /* 0x0000000000188947 */ /* 0x001fea0003800000 */
.L_x_7127:
[----:B------:R-:W2:Y:S02]  /*60b60*/  LD.E R34, [R16] ;  /* 0x0000000010227980 */ /* 0x000ea40000100900 */
[----:B--2---:R-:W-:-:S06]  /*60b70*/  FADD R35, R4, R34 ;  /* 0x0000002204237221 */ /* 0x004fcc0000000000 */
[----:B------:R-:W2:Y:S02]  /*60b80*/  ATOM.E.CAST.SPIN PT, R35, [R16], R34, R35 ;  /* 0x000000221023738b */ /* 0x000ea400019e0123 */
[----:B--2---:R-:W-:-:S13]  /*60b90*/  ISETP.EQ.U32.AND P0, PT, R35, 0x1, PT ;  /* 0x000000012300780c */ /* 0x004fda0003f02070 */
[----:B------:R-:W-:Y:S05]  /*60ba0*/  @!P0 BRA `(.L_x_7127) ;  /* 0xfffffffc00ec8947 */ /* 0x000fea000383ffff */
[----:B------:R-:W-:Y:S05]  /*60bb0*/  BRA `(.L_x_7123) ;  /* 0x00000000000c7947 */ /* 0x000fea0003800000 */
.L_x_7126:
[----:B------:R-:W2:Y:S02]  /*60bc0*/  LD.E R10, desc[UR8][R16.64] ;  /* 0x00000008100a7980 */ /* 0x000ea4000c101900 */
[----:B--2---:R-:W-:-:S05]  /*60bd0*/  FADD R10, R4, R10 ;  /* 0x0000000a040a7221 */ /* 0x004fca0000000000 */
[----:B------:R0:W-:Y:S02]  /*60be0*/  ST.E desc[UR8][R16.64], R10 ;  /* 0x0000000a10007985 */ /* 0x0001e4000c101908 */
.L_x_7123:
[----:B------:R-:W-:Y:S05]  /*60bf0*/  BSYNC.RECONVERGENT B0 ;  /* 0x0000000000007941 */ /* 0x000fea0003800200 */
.L_x_7122:
[----:B0-----:R-:W-:-:S05]  /*60c00*/  IMAD.WIDE R16, R39, 0x4, R6 ;  /* 0x0000000427107825 */ /* 0x001fca00078e0206 */
[----:B------:R0:W-:Y:S01]  /*60c10*/  ATOM.E.ADD.F32.FTZ.RN.STRONG.GPU P0, RZ, desc[UR8][R16.64], R27 ;  /* 0x8000001b10ff79a2 */ /* 0x0001e2000c10f308 */
[----:B------:R-:W-:Y:S04]  /*60c20*/  BSSY.RECONVERGENT B0, `(.L_x_7128) ;  /* 0x0000015000007945 */ /* 0x000fe80003800200 */
[----:B0-----:R-:W-:Y:S05]  /*60c30*/  @P0 BRA `(.L_x_7129) ;  /* 0x00000000004c0947 */ /* 0x001fea0003800000 */
[----:B------:R-:W0:Y:S02]  /*60c40*/  QSPC.E.S P0, RZ, [R16] ;  /* 0x0000000010ff73aa */ /* 0x000e240000000500 */
[----:B0-----:R-:W-:Y:S05]  /*60c50*/  @!P0 BRA `(.L_x_7130) ;  /* 0x0000000000188947 */ /* 0x001fea0003800000 */
[----:B------:R-:W-:-:S07]  /*60c60*/  MOV R4, R16 ;  /* 0x0000001000047202 */ /* 0x000fce0000000f00 */
.L_x_7131:
[----:B------:R-:W0:Y:S02]  /*60c70*/  LDS R16, [R4] ;  /* 0x0000000004107984 */ /* 0x000e240000000800 */
[----:B0-----:R-:W-:-:S05]  /*60c80*/  FADD R17, R27, R16 ;  /* 0x000000101b117221 */ /* 0x001fca0000000000 */
[----:B------:R-:W0:Y:S02]  /*60c90*/  ATOMS.CAST.SPIN P0, [R4], R16, R17 ;  /* 0x000000100400758d */ /* 0x000e240001800011 */
[----:B0-----:R-:W-:Y:S05]  /*60ca0*/  @!P0 BRA `(.L_x_7131) ;  /* 0xfffffffc00f08947 */ /* 0x001fea000383ffff */
[----:B------:R-:W-:Y:S05]  /*60cb0*/  BRA `(.L_x_7129) ;  /* 0x00000000002c7947 */ /* 0x000fea0003800000 */
.L_x_7130:
[----:B------:R-:W0:Y:S02]  /*60cc0*/  QSPC.E.D P0, RZ, [R16] ;  /* 0x0000000010ff73aa */ /* 0x000e240000000700 */
[----:B0-----:R-:W-:Y:S05]  /*60cd0*/  @!P0 BRA `(.L_x_7132) ;  /* 0x0000000000188947 */ /* 0x001fea0003800000 */
.L_x_7133:
[----:B------:R-:W2:Y:S02]  /*60ce0*/  LD.E R34, [R16] ;  /* 0x0000000010227980 */ /* 0x000ea40000100900 */
[----:B--2---:R-:W-:-:S06]  /*60cf0*/  FADD R35, R27, R34 ;  /* 0x000000221b237221 */ /* 0x004fcc0000000000 */
[----:B------:R-:W2:Y:S02]  /*60d00*/  ATOM.E.CAST.SPIN PT, R35, [R16], R34, R35 ;  /* 0x000000221023738b */ /* 0x000ea400019e0123 */
[----:B--2---:R-:W-:-:S13]  /*60d10*/  ISETP.EQ.U32.AND P0, PT, R35, 0x1, PT ;  /* 0x000000012300780c */ /* 0x004fda0003f02070 */
[----:B------:R-:W-:Y:S05]  /*60d20*/  @!P0 BRA `(.L_x_7133) ;  /* 0xfffffffc00ec8947 */ /* 0x000fea000383ffff */
[----:B------:R-:W-:Y:S05]  /*60d30*/  BRA `(.L_x_7129) ;  /* 0x00000000000c7947 */ /* 0x000fea0003800000 */
.L_x_7132:
[----:B------:R-:W2:Y:S02]  /*60d40*/  LD.E R4, desc[UR8][R16.64] ;  /* 0x0000000810047980 */ /* 0x000ea4000c101900 */
[----:B--2---:R-:W-:-:S05]  /*60d50*/  FADD R4, R27, R4 ;  /* 0x000000041b047221 */ /* 0x004fca0000000000 */
[----:B------:R0:W-:Y:S02]  /*60d60*/  ST.E desc[UR8][R16.64], R4 ;  /* 0x0000000410007985 */ /* 0x0001e4000c101908 */
.L_x_7129:
[----:B------:R-:W-:Y:S05]  /*60d70*/  BSYNC.RECONVERGENT B0 ;  /* 0x0000000000007941 */ /* 0x000fea0003800200 */
.L_x_7128:
        /* <DEDUP_REMOVED lines=9> */
.L_x_7137:
[----:B------:R-:W0:Y:S02]  /*60e10*/  LDS R8, [R10] ;  /* 0x000000000a087984 */ /* 0x000e240000000800 */
[----:B0-----:R-:W-:-:S05]  /*60e20*/  FADD R9, R4, R8 ;  /* 0x0000000804097221 */ /* 0x001fca0000000000 */
[----:B------:R-:W0:Y:S02]  /*60e30*/  ATOMS.CAST.SPIN P0, [R10], R8, R9 ;  /* 0x000000080a00758d */ /* 0x000e240001800009 */
[----:B0-----:R-:W-:Y:S05]  /*60e40*/  @!P0 BRA `(.L_x_7137) ;  /* 0xfffffffc00f08947 */ /* 0x001fea000383ffff */
[----:B------:R-:W-:Y:S05]  /*60e50*/  BRA `(.L_x_7135) ;  /* 0x00000000002c7947 */ /* 0x000fea0003800000 */
.L_x_7136:
[----:B------:R-:W0:Y:S02]  /*60e60*/  QSPC.E.D P0, RZ, [R8] ;  /* 0x0000000008ff73aa */ /* 0x000e240000000700 */
[----:B0-----:R-:W-:Y:S05]  /*60e70*/  @!P0 BRA `(.L_x_7138) ;  /* 0x0000000000188947 */ /* 0x001fea0003800000 */
.L_x_7139:
[----:B------:R-:W2:Y:S02]  /*60e80*/  LD.E R16, [R8] ;  /* 0x0000000008107980 */ /* 0x000ea40000100900 */
[----:B--2---:R-:W-:-:S06]  /*60e90*/  FADD R17, R4, R16 ;  /* 0x0000001004117221 */ /* 0x004fcc0000000000 */
[----:B------:R-:W2:Y:S02]  /*60ea0*/  ATOM.E.CAST.SPIN PT, R17, [R8], R16, R17 ;  /* 0x000000100811738b */ /* 0x000ea400019e0111 */
[----:B--2---:R-:W-:-:S13]  /*60eb0*/  ISETP.EQ.U32.AND P0, PT, R17, 0x1, PT ;  /* 0x000000011100780c */ /* 0x004fda0003f02070 */
[----:B------:R-:W-:Y:S05]  /*60ec0*/  @!P0 BRA `(.L_x_7139) ;  /* 0xfffffffc00ec8947 */ /* 0x000fea000383ffff */
[----:B------:R-:W-:Y:S05]  /*60ed0*/  BRA `(.L_x_7135) ;  /* 0x00000000000c7947 */ /* 0x000fea0003800000 */
.L_x_7138:
[----:B------:R-:W2:Y:S02]  /*60ee0*/  LD.E R10, desc[UR8][R8.64] ;  /* 0x00000008080a7980 */ /* 0x000ea4000c101900 */
[----:B--2---:R-:W-:-:S05]  /*60ef0*/  FADD R10, R4, R10 ;  /* 0x0000000a040a7221 */ /* 0x004fca0000000000 */
[----:B------:R0:W-:Y:S02]  /*60f00*/  ST.E desc[UR8][R8.64], R10 ;  /* 0x0000000a08007985 */ /* 0x0001e4000c101908 */
.L_x_7135:
[----:B------:R-:W-:Y:S05]  /*60f10*/  BSYNC.RECONVERGENT B0 ;  /* 0x0000000000007941 */ /* 0x000fea0003800200 */
.L_x_7134:
[----:B------:R-:W-:-:S05]  /*60f20*/  IMAD.WIDE R6, R38, 0x4, R6 ;  /* 0x0000000426067825 */ /* 0x000fca00078e0206 */
[----:B------:R1:W-:Y:S01]  /*60f30*/  ATOM.E.ADD.F32.FTZ.RN.STRONG.GPU P0, RZ, desc[UR8][R6.64], R27 ;  /* 0x8000001b06ff79a2 */ /* 0x0003e2000c10f308 */
[----:B------:R-:W-:Y:S04]  /*60f40*/  BSSY.RECONVERGENT B0, `(.L_x_7140) ;  /* 0x0000015000007945 */ /* 0x000fe80003800200 */
[----:B-1----:R-:W-:Y:S05]  /*60f50*/  @P0 BRA `(.L_x_7141) ;  /* 0x00000000004c0947 */ /* 0x002fea0003800000 */
[----:B------:R-:W1:Y:S02]  /*60f60*/  QSPC.E.S P0, RZ, [R6] ;  /* 0x0000000006ff73aa */ /* 0x000e640000000500 */
[----:B-1----:R-:W-:Y:S05]  /*60f70*/  @!P0 BRA `(.L_x_7142) ;  /* 0x0000000000188947 */ /* 0x002fea0003800000 */
[----:B------:R-:W-:-:S07]  /*60f80*/  MOV R4, R6 ;  /* 0x0000000600047202 */ /* 0x000fce0000000f00 */
.L_x_7143:
[----:B------:R-:W1:Y:S02]  /*60f90*/  LDS R6, [R4] ;  /* 0x0000000004067984 */ /* 0x000e640000000800 */
[----:B-1----:R-:W-:-:S05]  /*60fa0*/  FADD R7, R27, R6 ;  /* 0x000000061b077221 */ /* 0x002fca0000000000 */
[----:B------:R-:W1:Y:S02]  /*60fb0*/  ATOMS.CAST.SPIN P0, [R4], R6, R7 ;  /* 0x000000060400758d */ /* 0x000e640001800007 */
[----:B-1----:R-:W-:Y:S05]  /*60fc0*/  @!P0 BRA `(.L_x_7143) ;  /* 0xfffffffc00f08947 */ /* 0x002fea000383ffff */
[----:B------:R-:W-:Y:S05]  /*60fd0*/  BRA `(.L_x_7141) ;  /* 0x00000000002c7947 */ /* 0x000fea0003800000 */
.L_x_7142:
[----:B------:R-:W1:Y:S02]  /*60fe0*/  QSPC.E.D P0, RZ, [R6] ;  /* 0x0000000006ff73aa */ /* 0x000e640000000700 */
[----:B-1----:R-:W-:Y:S05]  /*60ff0*/  @!P0 BRA `(.L_x_7144) ;  /* 0x0000000000188947 */ /* 0x002fea0003800000 */
.L_x_7145:
[----:B0-----:R-:W2:Y:S02]  /*61000*/  LD.E R8, [R6] ;  /* 0x0000000006087980 */ /* 0x001ea40000100900 */
[----:B--2---:R-:W-:-:S06]  /*61010*/  FADD R9, R27, R8 ;  /* 0x000000081b097221 */ /* 0x004fcc0000000000 */
[----:B------:R-:W2:Y:S02]  /*61020*/  ATOM.E.CAST.SPIN PT, R9, [R6], R8, R9 ;  /* 0x000000080609738b */ /* 0x000ea400019e0109 */
[----:B--2---:R-:W-:-:S13]  /*61030*/  ISETP.EQ.U32.AND P0, PT, R9, 0x1, PT ;  /* 0x000000010900780c */ /* 0x004fda0003f02070 */
[----:B------:R-:W-:Y:S05]  /*61040*/  @!P0 BRA `(.L_x_7145) ;  /* 0xfffffffc00ec8947 */ /* 0x000fea000383ffff */
[----:B------:R-:W-:Y:S05]  /*61050*/  BRA `(.L_x_7141) ;  /* 0x00000000000c7947 */ /* 0x000fea0003800000 */
.L_x_7144:
[----:B------:R-:W0:Y:S02]  /*61060*/  LD.E R4, desc[UR8][R6.64] ;  /* 0x0000000806047980 */ /* 0x000e24000c101900 */
[----:B0-----:R-:W-:-:S05]  /*61070*/  FADD R9, R27, R4 ;  /* 0x000000041b097221 */ /* 0x001fca0000000000 */
[----:B------:R1:W-:Y:S02]  /*61080*/  ST.E desc[UR8][R6.64], R9 ;  /* 0x0000000906007985 */ /* 0x0003e4000c101908 */
.L_x_7141:
[----:B------:R-:W-:Y:S05]  /*61090*/  BSYNC.RECONVERGENT B0 ;  /* 0x0000000000007941 */ /* 0x000fea0003800200 */
.L_x_7140:
[----:B------:R-:W-:-:S03]  /*610a0*/  UMOV UR4, 0xffffffff ;  /* 0xffffffff00047882 */ /* 0x000fc60000000000 */
[----:B------:R-:W-:Y:S05]  /*610b0*/  BRA.DIV UR4, `(.L_x_7146) ;  /* 0x0000038a04f07947 */ /* 0x000fea000b800000 */
[----:B-1----:R-:W2:Y:S04]  /*610c0*/  LDL R6, [R1+0x94] ;  /* 0x0000940001067983 */ /* 0x002ea80000100800 */
[----:B------:R-:W3:Y:S04]  /*610d0*/  LDL R7, [R1+0xd8] ;  /* 0x0000d80001077983 */ /* 0x000ee80000100800 */
[----:B--2---:R1:W2:Y:S04]  /*610e0*/  SHFL.IDX PT, R54, R6, 0x3, 0x181f ;  /* 0x00781f0006367f89 */ /* 0x0042a800000e0000 */
[----:B---3--:R1:W3:Y:S02]  /*610f0*/  SHFL.IDX PT, R4, R7, 0x3, 0x181f ;  /* 0x00781f0007047f89 */ /* 0x0082e400000e0000 */
.L_x_8127:
        /* <DEDUP_REMOVED lines=18> */
.L_x_7150:
[----:B------:R-:W0:Y:S02]  /*61220*/  LDS R6, [R16] ;  /* 0x0000000010067984 */ /* 0x000e240000000800 */
[----:B0-----:R-:W-:-:S05]  /*61230*/  FADD R7, R12, R6 ;  /* 0x000000060c077221 */ /* 0x001fca0000000000 */
[----:B------:R-:W0:Y:S02]  /*61240*/  ATOMS.CAST.SPIN P0, [R16], R6, R7 ;  /* 0x000000061000758d */ /* 0x000e240001800007 */
[----:B0-----:R-:W-:Y:S05]  /*61250*/  @!P0 BRA `(.L_x_7150) ;  /* 0xfffffffc00f08947 */ /* 0x001fea000383ffff */
[----:B------:R-:W-:Y:S05]  /*61260*/  BRA `(.L_x_7148) ;  /* 0x00000000002c7947 */ /* 0x000fea0003800000 */
.L_x_7149:
[----:B------:R-:W0:Y:S02]  /*61270*/  QSPC.E.D P0, RZ, [R8] ;  /* 0x0000000008ff73aa */ /* 0x000e240000000700 */
[----:B0-----:R-:W-:Y:S05]  /*61280*/  @!P0 BRA `(.L_x_7151) ;  /* 0x0000000000188947 */ /* 0x001fea0003800000 */
.L_x_7152:
[----:B------:R-:W2:Y:S02]  /*61290*/  LD.E R6, [R8] ;  /* 0x0000000008067980 */ /* 0x000ea40000100900 */
[----:B--2---:R-:W-:-:S06]  /*612a0*/  FADD R7, R12, R6 ;  /* 0x000000060c077221 */ /* 0x004fcc0000000000 */
[----:B------:R-:W2:Y:S02]  /*612b0*/  ATOM.E.CAST.SPIN PT, R7, [R8], R6, R7 ;  /* 0x000000060807738b */ /* 0x000ea400019e0107 */
[----:B--2---:R-:W-:-:S13]  /*612c0*/  ISETP.EQ.U32.AND P0, PT, R7, 0x1, PT ;  /* 0x000000010700780c */ /* 0x004fda0003f02070 */
[----:B------:R-:W-:Y:S05]  /*612d0*/  @!P0 BRA `(.L_x_7152) ;  /* 0xfffffffc00ec8947 */ /* 0x000fea000383ffff */
[----:B------:R-:W-:Y:S05]  /*612e0*/  BRA `(.L_x_7148) ;  /* 0x00000000000c7947 */ /* 0x000fea0003800000 */
.L_x_7151:
[----:B------:R-:W2:Y:S02]  /*612f0*/  LD.E R6, desc[UR8][R8.64] ;  /* 0x0000000808067980 */ /* 0x000ea4000c101900 */
[----:B--2---:R-:W-:-:S05]  /*61300*/  FADD R6, R12, R6 ;  /* 0x000000060c067221 */ /* 0x004fca0000000000 */
[----:B------:R0:W-:Y:S02]  /*61310*/  ST.E desc[UR8][R8.64], R6 ;  /* 0x0000000608007985 */ /* 0x0001e4000c101908 */
.L_x_7148:
[----:B------:R-:W-:Y:S05]  /*61320*/  BSYNC.RECONVERGENT B0 ;  /* 0x0000000000007941 */ /* 0x000fea0003800200 */
.L_x_7147:
        /* <DEDUP_REMOVED lines=9> */
.L_x_7156:
[----:B------:R-:W0:Y:S02]  /*613c0*/  LDS R16, [R4] ;  /* 0x0000000004107984 */ /* 0x000e240000000800 */
[----:B0-----:R-:W-:-:S05]  /*613d0*/  FADD R17, R27, R16 ;  /* 0x000000101b117221 */ /* 0x001fca0000000000 */
[----:B------:R-:W0:Y:S02]  /*613e0*/  ATOMS.CAST.SPIN P0, [R4], R16, R17 ;  /* 0x000000100400758d */ /* 0x000e240001800011 */
[----:B0-----:R-:W-:Y:S05]  /*613f0*/  @!P0 BRA `(.L_x_7156) ;  /* 0xfffffffc00f08947 */ /* 0x001fea000383ffff */
[----:B------:R-:W-:Y:S05]  /*61400*/  BRA `(.L_x_7154) ;  /* 0x00000000002c7947 */ /* 0x000fea0003800000 */
.L_x_7155:
[----:B------:R-:W0:Y:S02]  /*61410*/  QSPC.E.D P0, RZ, [R6] ;  /* 0x0000000006ff73aa */ /* 0x000e240000000700 */
[----:B0-----:R-:W-:Y:S05]  /*61420*/  @!P0 BRA `(.L_x_7157) ;  /* 0x0000000000188947 */ /* 0x001fea0003800000 */
.L_x_7158:
[----:B------:R-:W2:Y:S02]  /*61430*/  LD.E R16, [R6] ;  /* 0x0000000006107980 */ /* 0x000ea40000100900 */
[----:B--2---:R-:W-:-:S06]  /*61440*/  FADD R17, R27, R16 ;  /* 0x000000101b117221 */ /* 0x004fcc0000000000 */
[----:B------:R-:W2:Y:S02]  /*61450*/  ATOM.E.CAST.SPIN PT, R17, [R6], R16, R17 ;  /* 0x000000100611738b */ /* 0x000ea400019e0111 */
[----:B--2---:R-:W-:-:S13]  /*61460*/  ISETP.EQ.U32.AND P0, PT, R17, 0x1, PT ;  /* 0x000000011100780c */ /* 0x004fda0003f02070 */
[----:B------:R-:W-:Y:S05]  /*61470*/  @!P0 BRA `(.L_x_7158) ;  /* 0xfffffffc00ec8947 */ /* 0x000fea000383ffff */
[----:B------:R-:W-:Y:S05]  /*61480*/  BRA `(.L_x_7154) ;  /* 0x00000000000c7947 */ /* 0x000fea0003800000 */
.L_x_7157:
[----:B------:R-:W2:Y:S02]  /*61490*/  LD.E R4, desc[UR8][R6.64] ;  /* 0x0000000806047980 */ /* 0x000ea4000c101900 */
[----:B--2---:R-:W-:-:S05]  /*614a0*/  FADD R4, R27, R4 ;  /* 0x000000041b047221 */ /* 0x004fca0000000000 */
[----:B------:R0:W-:Y:S02]  /*614b0*/  ST.E desc[UR8][R6.64], R4 ;  /* 0x0000000406007985 */ /* 0x0001e4000c101908 */
.L_x_7154:
[----:B------:R-:W-:Y:S05]  /*614c0*/  BSYNC.RECONVERGENT B0 ;  /* 0x0000000000007941 */ /* 0x000fea0003800200 */
.L_x_7153:
        /* <DEDUP_REMOVED lines=10> */
.L_x_7162:
[----:B------:R-:W0:Y:S02]  /*61570*/  LDS R16, [R10] ;  /* 0x000000000a107984 */ /* 0x000e240000000800 */
[----:B0-----:R-:W-:-:S05]  /*61580*/  FADD R17, R4, R16 ;  /* 0x0000001004117221 */ /* 0x001fca0000000000 */
[----:B------:R-:W0:Y:S02]  /*61590*/  ATOMS.CAST.SPIN P0, [R10], R16, R17 ;  /* 0x000000100a00758d */ /* 0x000e240001800011 */
[----:B0-----:R-:W-:Y:S05]  /*615a0*/  @!P0 BRA `(.L_x_7162) ;  /* 0xfffffffc00f08947 */ /* 0x001fea000383ffff */
[----:B------:R-:W-:Y:S05]  /*615b0*/  BRA `(.L_x_7160) ;  /* 0x00000000002c7947 */ /* 0x000fea0003800000 */
.L_x_7161:
[----:B------:R-:W0:Y:S02]  /*615c0*/  QSPC.E.D P0, RZ, [R16] ;  /* 0x0000000010ff73aa */ /* 0x000e240000000700 */
[----:B0-----:R-:W-:Y:S05]  /*615d0*/  @!P0 BRA `(.L_x_7163) ;  /* 0x0000000000188947 */ /* 0x001fea0003800000 */
.L_x_7164:
[----:B------:R-:W2:Y:S02]  /*615e0*/  LD.E R34, [R16] ;  /* 0x0000000010227980 */ /* 0x000ea40000100900 */
[----:B--2---:R-:W-:-:S06]  /*615f0*/  FADD R35, R4, R34 ;  /* 0x0000002204237221 */ /* 0x004fcc0000000000 */
[----:B------:R-:W2:Y:S02]  /*61600*/  ATOM.E.CAST.SPIN PT, R35, [R16], R34, R35 ;  /* 0x000000221023738b */ /* 0x000ea400019e0123 */
[----:B--2---:R-:W-:-:S13]  /*61610*/  ISETP.EQ.U32.AND P0, PT, R35, 0x1, PT ;  /* 0x000000012300780c */ /* 0x004fda0003f02070 */
[----:B------:R-:W-:Y:S05]  /*61620*/  @!P0 BRA `(.L_x_7164) ;  /* 0xfffffffc00ec8947 */ /* 0x000fea000383ffff */
[----:B------:R-:W-:Y:S05]  /*61630*/  BRA `(.L_x_7160) ;  /* 0x00000000000c7947 */ /* 0x000fea0003800000 */
.L_x_7163:
[----:B------:R-:W2:Y:S02]  /*61640*/  LD.E R10, desc[UR8][R16.64] ;  /* 0x00000008100a7980 */ /* 0x000ea4000c101900 */
[----:B--2---:R-:W-:-:S05]  /*61650*/  FADD R10, R4, R10 ;  /* 0x0000000a040a7221 */ /* 0x004fca0000000000 */
[----:B------:R0:W-:Y:S02]  /*61660*/  ST.E desc[UR8][R16.64], R10 ;  /* 0x0000000a10007985 */ /* 0x0001e4000c101908 */
.L_x_7160:
[----:B------:R-:W-:Y:S05]  /*61670*/  BSYNC.RECONVERGENT B0 ;  /* 0x0000000000007941 */ /* 0x000fea0003800200 */
.L_x_7159:
[----:B0-----:R-:W-:-:S05]  /*61680*/  IMAD.WIDE R16, R61, 0x4, R6 ;  /* 0x000000043d107825 */ /* 0x001fca00078e0206 */
[----:B------:R0:W-:Y:S01]  /*61690*/  ATOM.E.ADD.F32.FTZ.RN.STRONG.GPU P0, RZ, desc[UR8][R16.64], R27 ;  /* 0x8000001b10ff79a2 */ /* 0x0001e2000c10f308 */
[----:B------:R-:W-:Y:S04]  /*616a0*/  BSSY.RECONVERGENT B0, `(.L_x_7165) ;  /* 0x0000015000007945 */ /* 0x000fe80003800200 */
[----:B0-----:R-:W-:Y:S05]  /*616b0*/  @P0 BRA `(.L_x_7166) ;  /* 0x00000000004c0947 */ /* 0x001fea0003800000 */
[----:B------:R-:W0:Y:S02]  /*616c0*/  QSPC.E.S P0, RZ, [R16] ;  /* 0x0000000010ff73aa */ /* 0x000e240000000500 */
[----:B0-----:R-:W-:Y:S05]  /*616d0*/  @!P0 BRA `(.L_x_7167) ;  /* 0x0000000000188947 */ /* 0x001fea0003800000 */
[----:B------:R-:W-:-:S07]  /*616e0*/  MOV R4, R16 ;  /* 0x0000001000047202 */ /* 0x000fce0000000f00 */
.L_x_7168:
[----:B------:R-:W0:Y:S02]  /*616f0*/  LDS R16, [R4] ;  /* 0x0000000004107984 */ /* 0x000e240000000800 */
[----:B0-----:R-:W-:-:S05]  /*61700*/  FADD R17, R27, R16 ;  /* 0x000000101b117221 */ /* 0x001fca0000000000 */
[----:B------:R-:W0:Y:S02]  /*61710*/  ATOMS.CAST.SPIN P0, [R4], R16, R17 ;  /* 0x000000100400758d */ /* 0x000e240001800011 */
[----:B0-----:R-:W-:Y:S05]  /*61720*/  @!P0 BRA `(.L_x_7168) ;  /* 0xfffffffc00f08947 */ /* 0x001fea000383ffff */
[----:B------:R-:W-:Y:S05]  /*61730*/  BRA `(.L_x_7166) ;  /* 0x00000000002c7947 */ /* 0x000fea0003800000 */
.L_x_7167:
[----:B------:R-:W0:Y:S02]  /*61740*/  QSPC.E.D P0, RZ, [R16] ;  /* 0x0000000010ff73aa */ /* 0x000e240000000700 */
[----:B0-----:R-:W-:Y:S05]  /*61750*/  @!P0 BRA `(.L_x_7169) ;  /* 0x0000000000188947 */ /* 0x001fea0003800000 */
.L_x_7170:
[----:B------:R-:W2:Y:S02]  /*61760*/  LD.E R34, [R16] ;  /* 0x0000000010227980 */ /* 0x000ea40000100900 */
[----:B--2---:R-:W-:-:S06]  /*61770*/  FADD R35, R27, R34 ;  /* 0x000000221b237221 */ /* 0x004fcc0000000000 */
[----:B------:R-:W2:Y:S02]  /*61780*/  ATOM.E.CAST.SPIN PT, R35, [R16], R34, R35 ;  /* 0x000000221023738b */ /* 0x000ea400019e0123 */
[----:B--2---:R-:W-:-:S13]  /*61790*/  ISETP.EQ.U32.AND P0, PT, R35, 0x1, PT ;  /* 0x000000012300780c */ /* 0x004fda0003f02070 */
[----:B------:R-:W-:Y:S05]  /*617a0*/  @!P0 BRA `(.L_x_7170) ;  /* 0xfffffffc00ec8947 */ /* 0x000fea000383ffff */
[----:B------:R-:W-:Y:S05]  /*617b0*/  BRA `(.L_x_7166) ;  /* 0x00000000000c7947 */ /* 0x000fea0003800000 */
.L_x_7169:
[----:B------:R-:W2:Y:S02]  /*617c0*/  LD.E R4, desc[UR8][R16.64] ;  /* 0x0000000810047980 */ /* 0x000ea4000c101900 */
[----:B--2---:R-:W-:-:S05]  /*617d0*/  FADD R4, R27, R4 ;  /* 0x000000041b047221 */ /* 0x004fca0000000000 */
[----:B------:R0:W-:Y:S02]  /*617e0*/  ST.E desc[UR8][R16.64], R4 ;  /* 0x0000000410007985 */ /* 0x0001e4000c101908 */
.L_x_7166:
[----:B------:R-:W-:Y:S05]  /*617f0*/  BSYNC.RECONVERGENT B0 ;  /* 0x0000000000007941 */ /* 0x000fea0003800200 */
.L_x_7165:
        /* <DEDUP_REMOVED lines=10> */
.L_x_7174:
[----:B------:R-:W0:Y:S02]  /*618a0*/  LDS R16, [R10] ;  /* 0x000000000a107984 */ /* 0x000e240000000800 */
[----:B0-----:R-:W-:-:S05]  /*618b0*/  FADD R17, R4, R16 ;  /* 0x0000001004117221 */ /* 0x001fca0000000000 */
[----:B------:R-:W0:Y:S02]  /*618c0*/  ATOMS.CAST.SPIN P0, [R10], R16, R17 ;  /* 0x000000100a00758d */ /* 0x000e240001800011 */
[----:B0-----:R-:W-:Y:S05]  /*618d0*/  @!P0 BRA `(.L_x_7174) ;  /* 0xfffffffc00f08947 */ /* 0x001fea000383ffff */
[----:B------:R-:W-:Y:S05]  /*618e0*/  BRA `(.L_x_7172) ;  /* 0x00000000002c7947 */ /* 0x000fea0003800000 */
.L_x_7173:
[----:B------:R-:W0:Y:S02]  /*618f0*/  QSPC.E.D P0, RZ, [R16] ;  /* 0x0000000010ff73aa */ /* 0x000e240000000700 */
[----:B0-----:R-:W-:Y:S05]  /*61900*/  @!P0 BRA `(.L_x_7175) ;  /* 0x0000000000188947 */ /* 0x001fea0003800000 */
.L_x_7176:
[----:B------:R-:W2:Y:S02]  /*61910*/  LD.E R34, [R16] ;  /* 0x0000000010227980 */ /* 0x000ea40000100900 */
[----:B--2---:R-:W-:-:S06]  /*61920*/  FADD R35, R4, R34 ;  /* 0x0000002204237221 */ /* 0x004fcc0000000000 */
[----:B------:R-:W2:Y:S02]  /*61930*/  ATOM.E.CAST.SPIN PT, R35, [R16], R34, R35 ;  /* 0x000000221023738b */ /* 0x000ea400019e0123 */
[----:B--2---:R-:W-:-:S13]  /*61940*/  ISETP.EQ.U32.AND P0, PT, R35, 0x1, PT ;  /* 0x000000012300780c */ /* 0x004fda0003f02070 */
[----:B------:R-:W-:Y:S05]  /*61950*/  @!P0 BRA `(.L_x_7176) ;  /* 0xfffffffc00ec8947 */ /* 0x000fea000383ffff */
[----:B------:R-:W-:Y:S05]  /*61960*/  BRA `(.L_x_7172) ;  /* 0x00000000000c7947 */ /* 0x000fea0003800000 */
.L_x_7175:
[----:B------:R-:W2:Y:S02]  /*61970*/  LD.E R10, desc[UR8][R16.64] ;  /* 0x00000008100a7980 */ /* 0x000ea4000c101900 */
[----:B--2---:R-:W-:-:S05]  /*61980*/  FADD R10, R4, R10 ;  /* 0x0000000a040a7221 */ /* 0x004fca0000000000 */
[----:B------:R0:W-:Y:S02]  /*61990*/  ST.E desc[UR8][R16.64], R10 ;  /* 0x0000000a10007985 */ /* 0x0001e4000c101908 */
.L_x_7172:
[----:B------:R-:W-:Y:S05]  /*619a0*/  BSYNC.RECONVERGENT B0 ;  /* 0x0000000000007941 */ /* 0x000fea0003800200 */
.L_x_7171:
[----:B0-----:R-:W-:-:S05]  /*619b0*/  IMAD.WIDE R16, R60, 0x4, R6 ;  /* 0x000000043c107825 */ /* 0x001fca00078e0206 */
[----:B------:R0:W-:Y:S01]  /*619c0*/  ATOM.E.ADD.F32.FTZ.RN.STRONG.GPU P0, RZ, desc[UR8][R16.64], R27 ;  /* 0x8000001b10ff79a2 */ /* 0x0001e2000c10f308 */
[----:B------:R-:W-:Y:S04]  /*619d0*/  BSSY.RECONVERGENT B0, `(.L_x_7177) ;  /* 0x0000015000007945 */ /* 0x000fe80003800200 */
[----:B0-----:R-:W-:Y:S05]  /*619e0*/  @P0 BRA `(.L_x_7178) ;  /* 0x00000000004c0947 */ /* 0x001fea0003800000 */
[----:B------:R-:W0:Y:S02]  /*619f0*/  QSPC.E.S P0, RZ, [R16] ;  /* 0x0000000010ff73aa */ /* 0x000e240000000500 */
[----:B0-----:R-:W-:Y:S05]  /*61a00*/  @!P0 BRA `(.L_x_7179) ;  /* 0x0000000000188947 */ /* 0x001fea0003800000 */
[----:B------:R-:W-:-:S07]  /*61a10*/  MOV R4, R16 ;  /* 0x0000001000047202 */ /* 0x000fce0000000f00 */
.L_x_7180:
[----:B------:R-:W0:Y:S02]  /*61a20*/  LDS R16, [R4] ;  /* 0x0000000004107984 */ /* 0x000e240000000800 */
[----:B0-----:R-:W-:-:S05]  /*61a30*/  FADD R17, R27, R16 ;  /* 0x000000101b117221 */ /* 0x001fca0000000000 */
[----:B------:R-:W0:Y:S02]  /*61a40*/  ATOMS.CAST.SPIN P0, [R4], R16, R17 ;  /* 0x000000100400758d */ /* 0x000e240001800011 */
[----:B0-----:R-:W-:Y:S05]  /*61a50*/  @!P0 BRA `(.L_x_7180) ;  /* 0xfffffffc00f08947 */ /* 0x001fea000383ffff */
[----:B------:R-:W-:Y:S05]  /*61a60*/  BRA `(.L_x_7178) ;  /* 0x00000000002c7947 */ /* 0x000fea0003800000 */
.L_x_7179:
[----:B------:R-:W0:Y:S02]  /*61a70*/  QSPC.E.D P0, RZ, [R16] ;  /* 0x0000000010ff73aa */ /* 0x000e240000000700 */
[----:B0-----:R-:W-:Y:S05]  /*61a80*/  @!P0 BRA `(.L_x_7181) ;  /* 0x0000000000188947 */ /* 0x001fea0003800000 */
.L_x_7182:
[----:B------:R-:W2:Y:S02]  /*61a90*/  LD.E R34, [R16] ;  /* 0x0000000010227980 */ /* 0x000ea40000100900 */
[----:B--2---:R-:W-:-:S06]  /*61aa0*/  FADD R35, R27, R34 ;  /* 0x000000221b237221 */ /* 0x004fcc0000000000 */
[----:B------:R-:W2:Y:S02]  /*61ab0*/  ATOM.E.CAST.SPIN PT, R35, [R16], R34, R35 ;  /* 0x000000221023738b */ /* 0x000ea400019e0123 */
[----:B--2---:R-:W-:-:S13]  /*61ac0*/  ISETP.EQ.U32.AND P0, PT, R35, 0x1, PT ;  /* 0x000000012300780c */ /* 0x004fda0003f02070 */
[----:B------:R-:W-:Y:S05]  /*61ad0*/  @!P0 BRA `(.L_x_7182) ;  /* 0xfffffffc00ec8947 */ /* 0x000fea000383ffff */
[----:B------:R-:W-:Y:S05]  /*61ae0*/  BRA `(.L_x_7178) ;  /* 0x00000000000c7947 */ /* 0x000fea0003800000 */
.L_x_7181:
[----:B------:R-:W2:Y:S02]  /*61af0*/  LD.E R4, desc[UR8][R16.64] ;  /* 0x0000000810047980 */ /* 0x000ea4000c101900 */
[----:B--2---:R-:W-:-:S05]  /*61b00*/  FADD R4, R27, R4 ;  /* 0x000000041b047221 */ /* 0x004fca0000000000 */
[----:B------:R0:W-:Y:S02]  /*61b10*/  ST.E desc[UR8][R16.64], R4 ;  /* 0x0000000410007985 */ /* 0x0001e4000c101908 */
.L_x_7178:
[----:B------:R-:W-:Y:S05]  /*61b20*/  BSYNC.RECONVERGENT B0 ;  /* 0x0000000000007941 */ /* 0x000fea0003800200 */
.L_x_7177:
        /* <DEDUP_REMOVED lines=10> */
.L_x_7186:
[----:B------:R-:W0:Y:S02]  /*61bd0*/  LDS R16, [R10] ;  /* 0x000000000a107984 */ /* 0x000e240000000800 */
[----:B0-----:R-:W-:-:S05]  /*61be0*/  FADD R17, R4, R16 ;  /* 0x0000001004117221 */ /* 0x001fca0000000000 */
[----:B------:R-:W0:Y:S02]  /*61bf0*/  ATOMS.CAST.SPIN P0, [R10], R16, R17 ;  /* 0x000000100a00758d */ /* 0x000e240001800011 */
[----:B0-----:R-:W-:Y:S05]  /*61c00*/  @!P0 BRA `(.L_x_7186) ;  /* 0xfffffffc00f08947 */ /* 0x001fea000383ffff */
[----:B------:R-:W-:Y:S05]  /*61c10*/  BRA `(.L_x_7184) ;  /* 0x00000000002c7947 */ /* 0x000fea0003800000 */
.L_x_7185:
[----:B------:R-:W0:Y:S02]  /*61c20*/  QSPC.E.D P0, RZ, [R16] ;  /* 0x0000000010ff73aa */ /* 0x000e240000000700 */
[----:B0-----:R-:W-:Y:S05]  /*61c30*/  @!P0 BRA `(.L_x_7187) ;  /* 0x0000000000188947 */ /* 0x001fea0003800000 */
.L_x_7188:
[----:B------:R-:W2:Y:S02]  /*61c40*/  LD.E R34, [R16] ;  /* 0x0000000010227980 */ /* 0x000ea40000100900 */
[----:B--2---:R-:W-:-:S06]  /*61c50*/  FADD R35, R4, R34 ;  /* 0x0000002204237221 */ /* 0x004fcc0000000000 */
[----:B------:R-:W2:Y:S02]  /*61c60*/  ATOM.E.CAST.SPIN PT, R35, [R16], R34, R35 ;  /* 0x000000221023738b */ /* 0x000ea400019e0123 */
[----:B--2---:R-:W-:-:S13]  /*61c70*/  ISETP.EQ.U32.AND P0, PT, R35, 0x1, PT ;  /* 0x000000012300780c */ /* 0x004fda0003f02070 */
[----:B------:R-:W-:Y:S05]  /*61c80*/  @!P0 BRA `(.L_x_7188) ;  /* 0xfffffffc00ec8947 */ /* 0x000fea000383ffff */
[----:B------:R-:W-:Y:S05]  /*61c90*/  BRA `(.L_x_7184) ;  /* 0x00000000000c7947 */ /* 0x000fea0003800000 */
.L_x_7187:
[----:B------:R-:W2:Y:S02]  /*61ca0*/  LD.E R10, desc[UR8][R16.64] ;  /* 0x00000008100a7980 */ /* 0x000ea4000c101900 */
[----:B--2---:R-:W-:-:S05]  /*61cb0*/  FADD R19, R4, R10 ;  /* 0x0000000a04137221 */ /* 0x004fca0000000000 */
[----:B------:R0:W-:Y:S02]  /*61cc0*/  ST.E desc[UR8][R16.64], R19 ;  /* 0x0000001310007985 */ /* 0x0001e4000c101908 */
.L_x_7184:
[----:B------:R-:W-:Y:S05]  /*61cd0*/  BSYNC.RECONVERGENT B0 ;  /* 0x0000000000007941 */ /* 0x000fea0003800200 */
.L_x_7183:
[----:B0-----:R-:W-:-:S05]  /*61ce0*/  IMAD.WIDE R16, R59, 0x4, R6 ;  /* 0x000000043b107825 */ /* 0x001fca00078e0206 */
[----:B------:R0:W-:Y:S01]  /*61cf0*/  ATOM.E.ADD.F32.FTZ.RN.STRONG.GPU P0, RZ, desc[UR8][R16.64], R27 ;  /* 0x8000001b10ff79a2 */ /* 0x0001e2000c10f308 */
[----:B------:R-:W-:Y:S04]  /*61d00*/  BSSY.RECONVERGENT B0, `(.L_x_7189) ;  /* 0x0000015000007945 */ /* 0x000fe80003800200 */
[----:B0-----:R-:W-:Y:S05]  /*61d10*/  @P0 BRA `(.L_x_7190) ;  /* 0x00000000004c0947 */ /* 0x001fea0003800000 */
[----:B------:R-:W0:Y:S02]  /*61d20*/  QSPC.E.S P0, RZ, [R16] ;  /* 0x0000000010ff73aa */ /* 0x000e240000000500 */
[----:B0-----:R-:W-:Y:S05]  /*61d30*/  @!P0 BRA `(.L_x_7191) ;  /* 0x0000000000188947 */ /* 0x001fea0003800000 */
[----:B------:R-:W-:-:S07]  /*61d40*/  MOV R4, R16 ;  /* 0x0000001000047202 */ /* 0x000fce0000000f00 */
.L_x_7192:
[----:B------:R-:W0:Y:S02]  /*61d50*/  LDS R16, [R4] ;  /* 0x0000000004107984 */ /* 0x000e240000000800 */
[----:B0-----:R-:W-:-:S05]  /*61d60*/  FADD R17, R27, R16 ;  /* 0x000000101b117221 */ /* 0x001fca0000000000 */
[----:B------:R-:W0:Y:S02]  /*61d70*/  ATOMS.CAST.SPIN P0, [R4], R16, R17 ;  /* 0x000000100400758d */ /* 0x000e240001800011 */
[----:B0-----:R-:W-:Y:S05]  /*61d80*/  @!P0 BRA `(.L_x_7192) ;  /* 0xfffffffc00f08947 */ /* 0x001fea000383ffff */
[----:B------:R-:W-:Y:S05]  /*61d90*/  BRA `(.L_x_7190) ;  /* 0x00000000002c7947 */ /* 0x000fea0003800000 */
.L_x_7191:
[----:B------:R-:W0:Y:S02]  /*61da0*/  QSPC.E.D P0, RZ, [R16] ;  /* 0x0000000010ff73aa */ /* 0x000e240000000700 */
[----:B0-----:R-:W-:Y:S05]  /*61db0*/  @!P0 BRA `(.L_x_7193) ;  /* 0x0000000000188947 */ /* 0x001fea0003800000 */
.L_x_7194:
[----:B------:R-:W2:Y:S02]  /*61dc0*/  LD.E R34, [R16] ;  /* 0x0000000010227980 */ /* 0x000ea40000100900 */
[----:B--2---:R-:W-:-:S06]  /*61dd0*/  FADD R35, R27, R34 ;  /* 0x000000221b237221 */ /* 0x004fcc0000000000 */
[----:B------:R-:W2:Y:S02]  /*61de0*/  ATOM.E.CAST.SPIN PT, R35, [R16], R34, R35 ;  /* 0x000000221023738b */ /* 0x000ea400019e0123 */
[----:B--2---:R-:W-:-:S13]  /*61df0*/  ISETP.EQ.U32.AND P0, PT, R35, 0x1, PT ;  /* 0x000000012300780c */ /* 0x004fda0003f02070 */
[----:B------:R-:W-:Y:S05]  /*61e00*/  @!P0 BRA `(.L_x_7194) ;  /* 0xfffffffc00ec8947 */ /* 0x000fea000383ffff */
[----:B------:R-:W-:Y:S05]  /*61e10*/  BRA `(.L_x_7190) ;  /* 0x00000000000c7947 */ /* 0x000fea0003800000 */
.L_x_7193:
[----:B------:R-:W2:Y:S02]  /*61e20*/  LD.E R4, desc[UR8][R16.64] ;  /* 0x0000000810047980 */ /* 0x000ea4000c101900 */
[----:B--2---:R-:W-:-:S05]  /*61e30*/  FADD R19, R27, R4 ;  /* 0x000000041b137221 */ /* 0x004fca0000000000 */
[----:B------:R0:W-:Y:S02]  /*61e40*/  ST.E desc[UR8][R16.64], R19 ;  /* 0x0000001310007985 */ /* 0x0001e4000c101908 */
.L_x_7190:
[----:B------:R-:W-:Y:S05]  /*61e50*/  BSYNC.RECONVERGENT B0 ;  /* 0x0000000000007941 */ /* 0x000fea0003800200 */
.L_x_7189:
        /* <DEDUP_REMOVED lines=10> */
.L_x_7198:
[----:B------:R-:W0:Y:S02]  /*61f00*/  LDS R16, [R10] ;  /* 0x000000000a107984 */ /* 0x000e240000000800 */
[----:B0-----:R-:W-:-:S05]  /*61f10*/  FADD R17, R4, R16 ;  /* 0x0000001004117221 */ /* 0x001fca0000000000 */
[----:B------:R-:W0:Y:S02]  /*61f20*/  ATOMS.CAST.SPIN P0, [R10], R16, R17 ;  /* 0x000000100a00758d */ /* 0x000e240001800011 */
[----:B0-----:R-:W-:Y:S05]  /*61f30*/  @!P0 BRA `(.L_x_7198) ;  /* 0xfffffffc00f08947 */ /* 0x001fea000383ffff */
[----:B------:R-:W-:Y:S05]  /*61f40*/  BRA `(.L_x_7196) ;  /* 0x00000000002c7947 */ /* 0x000fea0003800000 */
.L_x_7197:
[----:B------:R-:W0:Y:S02]  /*61f50*/  QSPC.E.D P0, RZ, [R16] ;  /* 0x0000000010ff73aa */ /* 0x000e240000000700 */
[----:B0-----:R-:W-:Y:S05]  /*61f60*/  @!P0 BRA `(.L_x_7199) ;  /* 0x0000000000188947 */ /* 0x001fea0003800000 */
.L_x_7200:
[----:B------:R-:W2:Y:S02]  /*61f70*/  LD.E R34, [R16] ;  /* 0x0000000010227980 */ /* 0x000ea40000100900 */
[----:B--2---:R-:W-:-:S06]  /*61f80*/  FADD R35, R4, R34 ;  /* 0x0000002204237221 */ /* 0x004fcc0000000000 */
[----:B------:R-:W2:Y:S02]  /*61f90*/  ATOM.E.CAST.SPIN PT, R35, [R16], R34, R35 ;  /* 0x000000221023738b */ /* 0x000ea400019e0123 */
[----:B--2---:R-:W-:-:S13]  /*61fa0*/  ISETP.EQ.U32.AND P0, PT, R35, 0x1, PT ;  /* 0x000000012300780c */ /* 0x004fda0003f02070 */
[----:B------:R-:W-:Y:S05]  /*61fb0*/  @!P0 BRA `(.L_x_7200) ;  /* 0xfffffffc00ec8947 */ /* 0x000fea000383ffff */
[----:B------:R-:W-:Y:S05]  /*61fc0*/  BRA `(.L_x_7196) ;  /* 0x00000000000c7947 */ /* 0x000fea0003800000 */
.L_x_7199:
[----:B------:R-:W2:Y:S02]  /*61fd0*/  LD.E R19, desc[UR8][R16.64] ;  /* 0x0000000810137980 */ /* 0x000ea4000c101900 */
[----:B--2---:R-:W-:-:S05]  /*61fe0*/  FADD R19, R4, R19 ;  /* 0x0000001304137221 */ /* 0x004fca0000000000 */
[----:B------:R0:W-:Y:S02]  /*61ff0*/  ST.E desc[UR8][R16.64], R19 ;  /* 0x0000001310007985 */ /* 0x0001e4000c101908 */
.L_x_7196:
[----:B------:R-:W-:Y:S05]  /*62000*/  BSYNC.RECONVERGENT B0 ;  /* 0x0000000000007941 */ /* 0x000fea0003800200 */
.L_x_7195:
[----:B0-----:R-:W-:-:S05]  /*62010*/  IMAD.WIDE R16, R52, 0x4, R6 ;  /* 0x0000000434107825 */ /* 0x001fca00078e0206 */
[----:B------:R0:W-:Y:S01]  /*62020*/  ATOM.E.ADD.F32.FTZ.RN.STRONG.GPU P0, RZ, desc[UR8][R16.64], R27 ;  /* 0x8000001b10ff79a2 */ /* 0x0001e2000c10f308 */
[----:B------:R-:W-:Y:S04]  /*62030*/  BSSY.RECONVERGENT B0, `(.L_x_7201) ;  /* 0x0000015000007945 */ /* 0x000fe80003800200 */
[----:B0-----:R-:W-:Y:S05]  /*62040*/  @P0 BRA `(.L_x_7202) ;  /* 0x00000000004c0947 */ /* 0x001fea0003800000 */
[----:B------:R-:W0:Y:S02]  /*62050*/  QSPC.E.S P0, RZ, [R16] ;  /* 0x0000000010ff73aa */ /* 0x000e240000000500 */
[----:B0-----:R-:W-:Y:S05]  /*62060*/  @!P0 BRA `(.L_x_7203) ;  /* 0x0000000000188947 */ /* 0x001fea0003800000 */
[----:B------:R-:W-:-:S07]  /*62070*/  MOV R4, R16 ;  /* 0x0000001000047202 */ /* 0x000fce0000000f00 */
.L_x_7204:
[----:B------:R-:W0:Y:S02]  /*62080*/  LDS R16, [R4] ;  /* 0x0000000004107984 */ /* 0x000e240000000800 */
[----:B0-----:R-:W-:-:S05]  /*62090*/  FADD R17, R27, R16 ;  /* 0x000000101b117221 */ /* 0x001fca0000000000 */
[----:B------:R-:W0:Y:S02]  /*620a0*/  ATOMS.CAST.SPIN P0, [R4], R16, R17 ;  /* 0x000000100400758d */ /* 0x000e240001800011 */
[----:B0-----:R-:W-:Y:S05]  /*620b0*/  @!P0 BRA `(.L_x_7204) ;  /* 0xfffffffc00f08947 */ /* 0x001fea000383ffff */
[----:B------:R-:W-:Y:S05]  /*620c0*/  BRA `(.L_x_7202) ;  /* 0x00000000002c7947 */ /* 0x000fea0003800000 */
.L_x_7203:
[----:B------:R-:W0:Y:S02]  /*620d0*/  QSPC.E.D P0, RZ, [R16] ;  /* 0x0000000010ff73aa */ /* 0x000e240000000700 */
[----:B0-----:R-:W-:Y:S05]  /*620e0*/  @!P0 BRA `(.L_x_7205) ;  /* 0x0000000000188947 */ /* 0x001fea0003800000 */
.L_x_7206:
[----:B------:R-:W2:Y:S02]  /*620f0*/  LD.E R34, [R16] ;  /* 0x0000000010227980 */ /* 0x000ea40000100900 */
[----:B--2---:R-:W-:-:S06]  /*62100*/  FADD R35, R27, R34 ;  /* 0x000000221b237221 */ /* 0x004fcc0000000000 */
[----:B------:R-:W2:Y:S02]  /*62110*/  ATOM.E.CAST.SPIN PT, R35, [R16], R34, R35 ;  /* 0x000000221023738b */ /* 0x000ea400019e0123 */
[----:B--2---:R-:W-:-:S13]  /*62120*/  ISETP.EQ.U32.AND P0, PT, R35, 0x1, PT ;  /* 0x000000012300780c */ /* 0x004fda0003f02070 */
[----:B------:R-:W-:Y:S05]  /*62130*/  @!P0 BRA `(.L_x_7206) ;  /* 0xfffffffc00ec8947 */ /* 0x000fea000383ffff */
[----:B------:R-:W-:Y:S05]  /*62140*/  BRA `(.L_x_7202) ;  /* 0x00000000000c7947 */ /* 0x000fea0003800000 */
.L_x_7205:
[----:B------:R-:W2:Y:S02]  /*62150*/  LD.E R4, desc[UR8][R16.64] ;  /* 0x0000000810047980 */ /* 0x000ea4000c101900 */
[----:B--2---:R-:W-:-:S05]  /*62160*/  FADD R19, R27, R4 ;  /* 0x000000041b137221 */ /* 0x004fca0000000000 */
[----:B------:R0:W-:Y:S02]  /*62170*/  ST.E desc[UR8][R16.64], R19 ;  /* 0x0000001310007985 */ /* 0x0001e4000c101908 */
.L_x_7202:
[----:B------:R-:W-:Y:S05]  /*62180*/  BSYNC.RECONVERGENT B0 ;  /* 0x0000000000007941 */ /* 0x000fea0003800200 */
.L_x_7201:
        /* <DEDUP_REMOVED lines=9> */
.L_x_7210:
[----:B------:R-:W0:Y:S02]  /*62220*/  LDS R16, [R10] ;  /* 0x000000000a107984 */ /* 0x000e240000000800 */
[----:B0-----:R-:W-:-:S05]  /*62230*/  FADD R17, R4, R16 ;  /* 0x0000001004117221 */ /* 0x001fca0000000000 */
[----:B------:R-:W0:Y:S02]  /*62240*/  ATOMS.CAST.SPIN P0, [R10], R16, R17 ;  /* 0x000000100a00758d */ /* 0x000e240001800011 */
[----:B0-----:R-:W-:Y:S05]  /*62250*/  @!P0 BRA `(.L_x_7210) ;  /* 0xfffffffc00f08947 */ /* 0x001fea000383ffff */
[----:B------:R-:W-:Y:S05]  /*62260*/  BRA `(.L_x_7208) ;  /* 0x00000000002c7947 */ /* 0x000fea0003800000 */
.L_x_7209:
[----:B------:R-:W0:Y:S02]  /*62270*/  QSPC.E.D P0, RZ, [R16] ;  /* 0x0000000010ff73aa */ /* 0x000e240000000700 */
[----:B0-----:R-:W-:Y:S05]  /*62280*/  @!P0 BRA `(.L_x_7211) ;  /* 0x0000000000188947 */ /* 0x001fea0003800000 */
.L_x_7212:
[----:B------:R-:W2:Y:S02]  /*62290*/  LD.E R34, [R16] ;  /* 0x0000000010227980 */ /* 0x000ea40000100900 */
[----:B--2---:R-:W-:-:S06]  /*622a0*/  FADD R35, R4, R34 ;  /* 0x0000002204237221 */ /* 0x004fcc0000000000 */
[----:B------:R-:W2:Y:S02]  /*622b0*/  ATOM.E.CAST.SPIN PT, R35, [R16], R34, R35 ;  /* 0x000000221023738b */ /* 0x000ea400019e0123 */
[----:B--2---:R-:W-:-:S13]  /*622c0*/  ISETP.EQ.U32.AND P0, PT, R35, 0x1, PT ;  /* 0x000000012300780c */ /* 0x004fda0003f02070 */
[----:B------:R-:W-:Y:S05]  /*622d0*/  @!P0 BRA `(.L_x_7212) ;  /* 0xfffffffc00ec8947 */ /* 0x000fea000383ffff */
[----:B------:R-:W-:Y:S05]  /*622e0*/  BRA `(.L_x_7208) ;  /* 0x00000000000c7947 */ /* 0x000fea0003800000 */
.L_x_7211:
[----:B------:R-:W2:Y:S02]  /*622f0*/  LD.E R19, desc[UR8][R16.64] ;  /* 0x0000000810137980 */ /* 0x000ea4000c101900 */
[----:B--2---:R-:W-:-:S05]  /*62300*/  FADD R19, R4, R19 ;  /* 0x0000001304137221 */ /* 0x004fca0000000000 */
[----:B------:R0:W-:Y:S02]  /*62310*/  ST.E desc[UR8][R16.64], R19 ;  /* 0x0000001310007985 */ /* 0x0001e4000c101908 */
.L_x_7208:
[----:B------:R-:W-:Y:S05]  /*62320*/  BSYNC.RECONVERGENT B0 ;  /* 0x0000000000007941 */ /* 0x000fea0003800200 */
.L_x_7207:
[----:B0-----:R-:W-:-:S05]  /*62330*/  IMAD.WIDE R16, R40, 0x4, R6 ;  /* 0x0000000428107825 */ /* 0x001fca00078e0206 */
[----:B------:R0:W-:Y:S01]  /*62340*/  ATOM.E.ADD.F32.FTZ.RN.STRONG.GPU P0, RZ, desc[UR8][R16.64], R27 ;  /* 0x8000001b10ff79a2 */ /* 0x0001e2000c10f308 */
[----:B------:R-:W-:Y:S04]  /*62350*/  BSSY.RECONVERGENT B0, `(.L_x_7213) ;  /* 0x0000015000007945 */ /* 0x000fe80003800200 */
[----:B0-----:R-:W-:Y:S05]  /*62360*/  @P0 BRA `(.L_x_7214) ;  /* 0x00000000004c0947 */ /* 0x001fea0003800000 */
[----:B------:R-:W0:Y:S02]  /*62370*/  QSPC.E.S P0, RZ, [R16] ;  /* 0x0000000010ff73aa */ /* 0x000e240000000500 */
[----:B0-----:R-:W-:Y:S05]  /*62380*/  @!P0 BRA `(.L_x_7215) ;  /* 0x0000000000188947 */ /* 0x001fea0003800000 */
[----:B------:R-:W-:-:S07]  /*62390*/  MOV R4, R16 ;  /* 0x0000001000047202 */ /* 0x000fce0000000f00 */
.L_x_7216:
[----:B------:R-:W0:Y:S02]  /*623a0*/  LDS R16, [R4] ;  /* 0x0000000004107984 */ /* 0x000e240000000800 */
[----:B0-----:R-:W-:-:S05]  /*623b0*/  FADD R17, R27, R16 ;  /* 0x000000101b117221 */ /* 0x001fca0000000000 */
[----:B------:R-:W0:Y:S02]  /*623c0*/  ATOMS.CAST.SPIN P0, [R4], R16, R17 ;  /* 0x000000100400758d */ /* 0x000e240001800011 */
[----:B0-----:R-:W-:Y:S05]  /*623d0*/  @!P0 BRA `(.L_x_7216) ;  /* 0xfffffffc00f08947 */ /* 0x001fea000383ffff */
[----:B------:R-:W-:Y:S05]  /*623e0*/  BRA `(.L_x_7214) ;  /* 0x00000000002c7947 */ /* 0x000fea0003800000 */
.L_x_7215:
[----:B------:R-:W0:Y:S02]  /*623f0*/  QSPC.E.D P0, RZ, [R16] ;  /* 0x0000000010ff73aa */ /* 0x000e240000000700 */
[----:B0-----:R-:W-:Y:S05]  /*62400*/  @!P0 BRA `(.L_x_7217) ;  /* 0x0000000000188947 */ /* 0x001fea0003800000 */
.L_x_7218:
[----:B------:R-:W2:Y:S02]  /*62410*/  LD.E R34, [R16] ;  /* 0x0000000010227980 */ /* 0x000ea40000100900 */
[----:B--2---:R-:W-:-:S06]  /*62420*/  FADD R35, R27, R34 ;  /* 0x000000221b237221 */ /* 0x004fcc0000000000 */
[----:B------:R-:W2:Y:S02]  /*62430*/  ATOM.E.CAST.SPIN PT, R35, [R16], R34, R35 ;  /* 0x000000221023738b */ /* 0x000ea400019e0123 */
[----:B--2---:R-:W-:-:S13]  /*62440*/  ISETP.EQ.U32.AND P0, PT, R35, 0x1, PT ;  /* 0x000000012300780c */ /* 0x004fda0003f02070 */
[----:B------:R-:W-:Y:S05]  /*62450*/  @!P0 BRA `(.L_x_7218) ;  /* 0xfffffffc00ec8947 */ /* 0x000fea000383ffff */
[----:B------:R-:W-:Y:S05]  /*62460*/  BRA `(.L_x_7214) ;  /* 0x00000000000c7947 */ /* 0x000fea0003800000 */
.L_x_7217:
[----:B------:R-:W2:Y:S02]  /*62470*/  LD.E R4, desc[UR8][R16.64] ;  /* 0x0000000810047980 */ /* 0x000ea4000c101900 */
[----:B--2---:R-:W-:-:S05]  /*62480*/  FADD R19, R27, R4 ;  /* 0x000000041b137221 */ /* 0x004fca0000000000 */
[----:B------:R0:W-:Y:S02]  /*62490*/  ST.E desc[UR8][R16.64], R19 ;  /* 0x0000001310007985 */ /* 0x0001e4000c101908 */
.L_x_7214:
[----:B------:R-:W-:Y:S05]  /*624a0*/  BSYNC.RECONVERGENT B0 ;  /* 0x0000000000007941 */ /* 0x000fea0003800200 */
.L_x_7213:
        /* <DEDUP_REMOVED lines=9> */
.L_x_7222:
[----:B------:R-:W0:Y:S02]  /*62540*/  LDS R16, [R10] ;  /* 0x000000000a107984 */ /* 0x000e240000000800 */
[----:B0-----:R-:W-:-:S05]  /*62550*/  FADD R17, R4, R16 ;  /* 0x0000001004117221 */ /* 0x001fca0000000000 */
[----:B------:R-:W0:Y:S02]  /*62560*/  ATOMS.CAST.SPIN P0, [R10], R16, R17 ;  /* 0x000000100a00758d */ /* 0x000e240001800011 */
[----:B0-----:R-:W-:Y:S05]  /*62570*/  @!P0 BRA `(.L_x_7222) ;  /* 0xfffffffc00f08947 */ /* 0x001fea000383ffff */
[----:B------:R-:W-:Y:S05]  /*62580*/  BRA `(.L_x_7220) ;  /* 0x00000000002c7947 */ /* 0x000fea0003800000 */
.L_x_7221:
[----:B------:R-:W0:Y:S02]  /*62590*/  QSPC.E.D P0, RZ, [R16] ;  /* 0x0000000010ff73aa */ /* 0x000e240000000700 */
[----:B0-----:R-:W-:Y:S05]  /*625a0*/  @!P0 BRA `(.L_x_7223) ;  /* 0x0000000000188947 */ /* 0x001fea0003800000 */
.L_x_7224:
[----:B------:R-:W2:Y:S02]  /*625b0*/  LD.E R34, [R16] ;  /* 0x0000000010227980 */ /* 0x000ea40000100900 */
[----:B--2---:R-:W-:-:S06]  /*625c0*/  FADD R35, R4, R34 ;  /* 0x0000002204237221 */ /* 0x004fcc0000000000 */
[----:B------:R-:W2:Y:S02]  /*625d0*/  ATOM.E.CAST.SPIN PT, R35, [R16], R34, R35 ;  /* 0x000000221023738b */ /* 0x000ea400019e0123 */
[----:B--2---:R-:W-:-:S13]  /*625e0*/  ISETP.EQ.U32.AND P0, PT, R35, 0x1, PT ;  /* 0x000000012300780c */ /* 0x004fda0003f02070 */
[----:B------:R-:W-:Y:S05]  /*625f0*/  @!P0 BRA `(.L_x_7224) ;  /* 0xfffffffc00ec8947 */ /* 0x000fea000383ffff */
[----:B------:R-:W-:Y:S05]  /*62600*/  BRA `(.L_x_7220) ;  /* 0x00000000000c7947 */ /* 0x000fea0003800000 */
.L_x_7223:
[----:B------:R-:W2:Y:S02]  /*62610*/  LD.E R15, desc[UR8][R16.64] ;  /* 0x00000008100f7980 */ /* 0x000ea4000c101900 */
[----:B--2---:R-:W-:-:S05]  /*62620*/  FADD R15, R4, R15 ;  /* 0x0000000f040f7221 */ /* 0x004fca0000000000 */
[----:B------:R0:W-:Y:S02]  /*62630*/  ST.E desc[UR8][R16.64], R15 ;  /* 0x0000000f10007985 */ /* 0x0001e4000c101908 */
.L_x_7220:
[----:B------:R-:W-:Y:S05]  /*62640*/  BSYNC.RECONVERGENT B0 ;  /* 0x0000000000007941 */ /* 0x000fea0003800200 */
.L_x_7219:
[----:B0-----:R-:W-:-:S05]  /*62650*/  IMAD.WIDE R16, R39, 0x4, R6 ;  /* 0x0000000427107825 */ /* 0x001fca00078e0206 */
[----:B------:R0:W-:Y:S01]  /*62660*/  ATOM.E.ADD.F32.FTZ.RN.STRONG.GPU P0, RZ, desc[UR8][R16.64], R27 ;  /* 0x8000001b10ff79a2 */ /* 0x0001e2000c10f308 */
[----:B------:R-:W-:Y:S04]  /*62670*/  BSSY.RECONVERGENT B0, `(.L_x_7225) ;  /* 0x0000015000007945 */ /* 0x000fe80003800200 */
[----:B0-----:R-:W-:Y:S05]  /*62680*/  @P0 BRA `(.L_x_7226) ;  /* 0x00000000004c0947 */ /* 0x001fea0003800000 */
[----:B------:R-:W0:Y:S02]  /*62690*/  QSPC.E.S P0, RZ, [R16] ;  /* 0x0000000010ff73aa */ /* 0x000e240000000500 */
[----:B0-----:R-:W-:Y:S05]  /*626a0*/  @!P0 BRA `(.L_x_7227) ;  /* 0x0000000000188947 */ /* 0x001fea0003800000 */
[----:B------:R-:W-:-:S07]  /*626b0*/  MOV R4, R16 ;  /* 0x0000001000047202 */ /* 0x000fce0000000f00 */
.L_x_7228:
[----:B------:R-:W0:Y:S02]  /*626c0*/  LDS R16, [R4] ;  /* 0x0000000004107984 */ /* 0x000e240000000800 */
[----:B0-----:R-:W-:-:S05]  /*626d0*/  FADD R17, R27, R16 ;  /* 0x000000101b117221 */ /* 0x001fca0000000000 */
[----:B------:R-:W0:Y:S02]  /*626e0*/  ATOMS.CAST.SPIN P0, [R4], R16, R17 ;  /* 0x000000100400758d */ /* 0x000e240001800011 */
[----:B0-----:R-:W-:Y:S05]  /*626f0*/  @!P0 BRA `(.L_x_7228) ;  /* 0xfffffffc00f08947 */ /* 0x001fea000383ffff */
[----:B------:R-:W-:Y:S05]  /*62700*/  BRA `(.L_x_7226) ;  /* 0x00000000002c7947 */ /* 0x000fea0003800000 */
.L_x_7227:
[----:B------:R-:W0:Y:S02]  /*62710*/  QSPC.E.D P0, RZ, [R16] ;  /* 0x0000000010ff73aa */ /* 0x000e240000000700 */
[----:B0-----:R-:W-:Y:S05]  /*62720*/  @!P0 BRA `(.L_x_7229) ;  /* 0x0000000000188947 */ /* 0x001fea0003800000 */
.L_x_7230:
[----:B------:R-:W2:Y:S02]  /*62730*/  LD.E R34, [R16] ;  /* 0x0000000010227980 */ /* 0x000ea40000100900 */
[----:B--2---:R-:W-:-:S06]  /*62740*/  FADD R35, R27, R34 ;  /* 0x000000221b237221 */ /* 0x004fcc0000000000 */
[----:B------:R-:W2:Y:S02]  /*62750*/  ATOM.E.CAST.SPIN PT, R35, [R16], R34, R35 ;  /* 0x000000221023738b */ /* 0x000ea400019e0123 */
[----:B--2---:R-:W-:-:S13]  /*62760*/  ISETP.EQ.U32.AND P0, PT, R35, 0x1, PT ;  /* 0x000000012300780c */ /* 0x004fda0003f02070 */
[----:B------:R-:W-:Y:S05]  /*62770*/  @!P0 BRA `(.L_x_7230) ;  /* 0xfffffffc00ec8947 */ /* 0x000fea000383ffff */
[----:B------:R-:W-:Y:S05]  /*62780*/  BRA `(.L_x_7226) ;  /* 0x00000000000c7947 */ /* 0x000fea0003800000 */
.L_x_7229:
[----:B------:R-:W2:Y:S02]  /*62790*/  LD.E R4, desc[UR8][R16.64] ;  /* 0x0000000810047980 */ /* 0x000ea4000c101900 */
[----:B--2---:R-:W-:-:S05]  /*627a0*/  FADD R15, R27, R4 ;  /* 0x000000041b0f7221 */ /* 0x004fca0000000000 */
[----:B------:R0:W-:Y:S02]  /*627b0*/  ST.E desc[UR8][R16.64], R15 ;  /* 0x0000000f10007985 */ /* 0x0001e4000c101908 */
.L_x_7226:
[----:B------:R-:W-:Y:S05]  /*627c0*/  BSYNC.RECONVERGENT B0 ;  /* 0x0000000000007941 */ /* 0x000fea0003800200 */
.L_x_7225:
        /* <DEDUP_REMOVED lines=9> */
.L_x_7234:
[----:B------:R-:W0:Y:S02]  /*62860*/  LDS R8, [R4] ;  /* 0x0000000004087984 */ /* 0x000e240000000800 */
[----:B0-----:R-:W-:-:S05]  /*62870*/  FADD R9, R15, R8 ;  /* 0x000000080f097221 */ /* 0x001fca0000000000 */
[----:B------:R-:W0:Y:S02]  /*62880*/  ATOMS.CAST.SPIN P0, [R4], R8, R9 ;  /* 0x000000080400758d */ /* 0x000e240001800009 */
[----:B0-----:R-:W-:Y:S05]  /*62890*/  @!P0 BRA `(.L_x_7234) ;  /* 0xfffffffc00f08947 */ /* 0x001fea000383ffff */
[----:B------:R-:W-:Y:S05]  /*628a0*/  BRA `(.L_x_7232) ;  /* 0x00000000002c7947 */ /* 0x000fea0003800000 */
.L_x_7233:
[----:B------:R-:W0:Y:S02]  /*628b0*/  QSPC.E.D P0, RZ, [R8] ;  /* 0x0000000008ff73aa */ /* 0x000e240000000700 */
[----:B0-----:R-:W-:Y:S05]  /*628c0*/  @!P0 BRA `(.L_x_7235) ;  /* 0x0000000000188947 */ /* 0x001fea0003800000 */
.L_x_7236:
[----:B------:R-:W2:Y:S02]  /*628d0*/  LD.E R16, [R8] ;  /* 0x0000000008107980 */ /* 0x000ea40000100900 */
[----:B--2---:R-:W-:-:S06]  /*628e0*/  FADD R17, R15, R16 ;  /* 0x000000100f117221 */ /* 0x004fcc0000000000 */
[----:B------:R-:W2:Y:S02]  /*628f0*/  ATOM.E.CAST.SPIN PT, R17, [R8], R16, R17 ;  /* 0x000000100811738b */ /* 0x000ea400019e0111 */
[----:B--2---:R-:W-:-:S13]  /*62900*/  ISETP.EQ.U32.AND P0, PT, R17, 0x1, PT ;  /* 0x000000011100780c */ /* 0x004fda0003f02070 */
[----:B------:R-:W-:Y:S05]  /*62910*/  @!P0 BRA `(.L_x_7236) ;  /* 0xfffffffc00ec8947 */ /* 0x000fea000383ffff */
[----:B------:R-:W-:Y:S05]  /*62920*/  BRA `(.L_x_7232) ;  /* 0x00000000000c7947 */ /* 0x000fea0003800000 */
.L_x_7235:
[----:B------:R-:W2:Y:S02]  /*62930*/  LD.E R4, desc[UR8][R8.64] ;  /* 0x0000000808047980 */ /* 0x000ea4000c101900 */
[----:B--2---:R-:W-:-:S05]  /*62940*/  FADD R15, R15, R4 ;  /* 0x000000040f0f7221 */ /* 0x004fca0000000000 */
[----:B------:R0:W-:Y:S02]  /*62950*/  ST.E desc[UR8][R8.64], R15 ;  /* 0x0000000f08007985 */ /* 0x0001e4000c101908 */
.L_x_7232:
[----:B------:R-:W-:Y:S05]  /*62960*/  BSYNC.RECONVERGENT B0 ;  /* 0x0000000000007941 */ /* 0x000fea0003800200 */
.L_x_7231:
[----:B------:R-:W-:-:S05]  /*62970*/  IMAD.WIDE R6, R38, 0x4, R6 ;  /* 0x0000000426067825 */ /* 0x000fca00078e0206 */
[----:B------:R1:W-:Y:S01]  /*62980*/  ATOM.E.ADD.F32.FTZ.RN.STRONG.GPU P0, RZ, desc[UR8][R6.64], R27 ;  /* 0x8000001b06ff79a2 */ /* 0x0003e2000c10f308 */
[----:B------:R-:W-:Y:S04]  /*62990*/  BSSY.RECONVERGENT B0, `(.L_x_7237) ;  /* 0x0000015000007945 */ /* 0x000fe80003800200 */
[----:B-1----:R-:W-:Y:S05]  /*629a0*/  @P0 BRA `(.L_x_7238) ;  /* 0x00000000004c0947 */ /* 0x002fea0003800000 */
[----:B------:R-:W1:Y:S02]  /*629b0*/  QSPC.E.S P0, RZ, [R6] ;  /* 0x0000000006ff73aa */ /* 0x000e640000000500 */
[----:B-1----:R-:W-:Y:S05]  /*629c0*/  @!P0 BRA `(.L_x_7239) ;  /* 0x0000000000188947 */ /* 0x002fea0003800000 */
[----:B------:R-:W-:-:S07]  /*629d0*/  MOV R4, R6 ;  /* 0x0000000600047202 */ /* 0x000fce0000000f00 */
.L_x_7240:
[----:B------:R-:W1:Y:S02]  /*629e0*/  LDS R6, [R4] ;  /* 0x0000000004067984 */ /* 0x000e640000000800 */
[----:B-1----:R-:W-:-:S05]  /*629f0*/  FADD R7, R27, R6 ;  /* 0x000000061b077221 */ /* 0x002fca0000000000 */
[----:B------:R-:W1:Y:S02]  /*62a00*/  ATOMS.CAST.SPIN P0, [R4], R6, R7 ;  /* 0x000000060400758d */ /* 0x000e640001800007 */
[----:B-1----:R-:W-:Y:S05]  /*62a10*/  @!P0 BRA `(.L_x_7240) ;  /* 0xfffffffc00f08947 */ /* 0x002fea000383ffff */
[----:B------:R-:W-:Y:S05]  /*62a20*/  BRA `(.L_x_7238) ;  /* 0x00000000002c7947 */ /* 0x000fea0003800000 */
.L_x_7239:
[----:B------:R-:W1:Y:S02]  /*62a30*/  QSPC.E.D P0, RZ, [R6] ;  /* 0x0000000006ff73aa */ /* 0x000e640000000700 */
[----:B-1----:R-:W-:Y:S05]  /*62a40*/  @!P0 BRA `(.L_x_7241) ;  /* 0x0000000000188947 */ /* 0x002fea0003800000 */
.L_x_7242:
[----:B0-----:R-:W2:Y:S02]  /*62a50*/  LD.E R8, [R6] ;  /* 0x0000000006087980 */ /* 0x001ea40000100900 */
[----:B--2---:R-:W-:-:S06]  /*62a60*/  FADD R9, R27, R8 ;  /* 0x000000081b097221 */ /* 0x004fcc0000000000 */
[----:B------:R-:W2:Y:S02]  /*62a70*/  ATOM.E.CAST.SPIN PT, R9, [R6], R8, R9 ;  /* 0x000000080609738b */ /* 0x000ea400019e0109 */
[----:B--2---:R-:W-:-:S13]  /*62a80*/  ISETP.EQ.U32.AND P0, PT, R9, 0x1, PT ;  /* 0x000000010900780c */ /* 0x004fda0003f02070 */
[----:B------:R-:W-:Y:S05]  /*62a90*/  @!P0 BRA `(.L_x_7242) ;  /* 0xfffffffc00ec8947 */ /* 0x000fea000383ffff */
[----:B------:R-:W-:Y:S05]  /*62aa0*/  BRA `(.L_x_7238) ;  /* 0x00000000000c7947 */ /* 0x000fea0003800000 */
.L_x_7241:
[----:B------:R-:W0:Y:S02]  /*62ab0*/  LD.E R4, desc[UR8][R6.64] ;  /* 0x0000000806047980 */ /* 0x000e24000c101900 */
[----:B0-----:R-:W-:-:S05]  /*62ac0*/  FADD R9, R27, R4 ;  /* 0x000000041b097221 */ /* 0x001fca0000000000 */
[----:B------:R1:W-:Y:S02]  /*62ad0*/  ST.E desc[UR8][R6.64], R9 ;  /* 0x0000000906007985 */ /* 0x0003e4000c101908 */
.L_x_7238:
[----:B------:R-:W-:Y:S05]  /*62ae0*/  BSYNC.RECONVERGENT B0 ;  /* 0x0000000000007941 */ /* 0x000fea0003800200 */
.L_x_7237:
[----:B------:R-:W-:-:S03]  /*62af0*/  UMOV UR4, 0xffffffff ;  /* 0xffffffff00047882 */ /* 0x000fc60000000000 */
[----:B------:R-:W-:Y:S05]  /*62b00*/  BRA.DIV UR4, `(.L_x_7243) ;  /* 0x0000037204a47947 */ /* 0x000fea000b800000 */
[----:B-1----:R-:W2:Y:S04]  /*62b10*/  LDL R6, [R1+0x94] ;  /* 0x0000940001067983 */ /* 0x002ea80000100800 */
[----:B------:R-:W3:Y:S04]  /*62b20*/  LDL R7, [R1+0xd8] ;  /* 0x0000d80001077983 */ /* 0x000ee80000100800 */
[----:B--2---:R1:W2:Y:S04]  /*62b30*/  SHFL.IDX PT, R54, R6, 0x4, 0x181f ;  /* 0x00981f0006367f89 */ /* 0x0042a800000e0000 */
[----:B---3--:R1:W3:Y:S02]  /*62b40*/  SHFL.IDX PT, R4, R7, 0x4, 0x181f ;  /* 0x00981f0007047f89 */ /* 0x0082e400000e0000 */
.L_x_8131:
[----:B------:R-:W4:Y:S01]  /*62b50*/  LDL.LU R10, [R1+0x4c] ;  /* 0x00004c00010a7983 */ /* 0x000f220000300800 */
[----:B0-23--:R-:W-:-:S05]  /*62b60*/  IMAD R15, R54, R61, R4 ;  /* 0x0000003d360f7224 */ /* 0x00dfca00078e0204 */
[----:B-1----:R-:W-:Y:S02]  /*62b70*/  SHF.R.S32.HI R7, RZ, 0x1f, R15 ;  /* 0x0000001fff077819 */ /* 0x002fe4000001140f */
        /* <DEDUP_REMOVED lines=15> */
.L_x_7247:
[----:B------:R-:W0:Y:S02]  /*62c70*/  LDS R6, [R10] ;  /* 0x000000000a067984 */ /* 0x000e240000000800 */
[----:B0-----:R-:W-:-:S05]  /*62c80*/  FADD R7, R17, R6 ;  /* 0x0000000611077221 */ /* 0x001fca0000000000 */
[----:B------:R-:W0:Y:S02]  /*62c90*/  ATOMS.CAST.SPIN P0, [R10], R6, R7 ;  /* 0x000000060a00758d */ /* 0x000e240001800007 */
[----:B0-----:R-:W-:Y:S05]  /*62ca0*/  @!P0 BRA `(.L_x_7247) ;  /* 0xfffffffc00f08947 */ /* 0x001fea000383ffff */
[----:B------:R-:W-:Y:S05]  /*62cb0*/  BRA `(.L_x_7245) ;  /* 0x00000000002c7947 */ /* 0x000fea0003800000 */
.L_x_7246:
[----:B------:R-:W0:Y:S02]  /*62cc0*/  QSPC.E.D P0, RZ, [R8] ;  /* 0x0000000008ff73aa */ /* 0x000e240000000700 */
[----:B0-----:R-:W-:Y:S05]  /*62cd0*/  @!P0 BRA `(.L_x_7248) ;  /* 0x0000000000188947 */ /* 0x001fea0003800000 */
.L_x_7249:
[----:B------:R-:W2:Y:S02]  /*62ce0*/  LD.E R6, [R8] ;  /* 0x0000000008067980 */ /* 0x000ea40000100900 */
[----:B--2---:R-:W-:-:S06]  /*62cf0*/  FADD R7, R17, R6 ;  /* 0x0000000611077221 */ /* 0x004fcc0000000000 */
[----:B------:R-:W2:Y:S02]  /*62d00*/  ATOM.E.CAST.SPIN PT, R7, [R8], R6, R7 ;  /* 0x000000060807738b */ /* 0x000ea400019e0107 */
[----:B--2---:R-:W-:-:S13]  /*62d10*/  ISETP.EQ.U32.AND P0, PT, R7, 0x1, PT ;  /* 0x000000010700780c */ /* 0x004fda0003f02070 */
[----:B------:R-:W-:Y:S05]  /*62d20*/  @!P0 BRA `(.L_x_7249) ;  /* 0xfffffffc00ec8947 */ /* 0x000fea000383ffff */
[----:B------:R-:W-:Y:S05]  /*62d30*/  BRA `(.L_x_7245) ;  /* 0x00000000000c7947 */ /* 0x000fea0003800000 */
.L_x_7248:
[----:B------:R-:W2:Y:S02]  /*62d40*/  LD.E R6, desc[UR8][R8.64] ;  /* 0x0000000808067980 */ /* 0x000ea4000c101900 */
[----:B--2---:R-:W-:-:S05]  /*62d50*/  FADD R17, R17, R6 ;  /* 0x0000000611117221 */ /* 0x004fca0000000000 */
[----:B------:R0:W-:Y:S02]  /*62d60*/  ST.E desc[UR8][R8.64], R17 ;  /* 0x0000001108007985 */ /* 0x0001e4000c101908 */
.L_x_7245:
[----:B------:R-:W-:Y:S05]  /*62d70*/  BSYNC.RECONVERGENT B0 ;  /* 0x0000000000007941 */ /* 0x000fea0003800200 */
.L_x_7244:
        /* <DEDUP_REMOVED lines=9> */
.L_x_7253:
[----:B------:R-:W0:Y:S02]  /*62e10*/  LDS R16, [R4] ;  /* 0x0000000004107984 */ /* 0x000e240000000800 */
[----:B0-----:R-:W-:-:S05]  /*62e20*/  FADD R17, R27, R16 ;  /* 0x000000101b117221 */ /* 0x001fca0000000000 */
[----:B------:R-:W0:Y:S02]  /*62e30*/  ATOMS.CAST.SPIN P0, [R4], R16, R17 ;  /* 0x000000100400758d */ /* 0x000e240001800011 */
[----:B0-----:R-:W-:Y:S05]  /*62e40*/  @!P0 BRA `(.L_x_7253) ;  /* 0xfffffffc00f08947 */ /* 0x001fea000383ffff */
[----:B------:R-:W-:Y:S05]  /*62e50*/  BRA `(.L_x_7251) ;  /* 0x00000000002c7947 */ /* 0x000fea0003800000 */
.L_x_7252:
[----:B------:R-:W1:Y:S02]  /*62e60*/  QSPC.E.D P0, RZ, [R6] ;  /* 0x0000000006ff73aa */ /* 0x000e640000000700 */
[----:B-1----:R-:W-:Y:S05]  /*62e70*/  @!P0 BRA `(.L_x_7254) ;  /* 0x0000000000188947 */ /* 0x002fea0003800000 */
.L_x_7255:
[----:B------:R-:W0:Y:S02]  /*62e80*/  LD.E R16, [R6] ;  /* 0x0000000006107980 */ /* 0x000e240000100900 */
[----:B0-----:R-:W-:-:S06]  /*62e90*/  FADD R17, R27, R16 ;  /* 0x000000101b117221 */ /* 0x001fcc0000000000 */
[----:B------:R-:W2:Y:S02]  /*62ea0*/  ATOM.E.CAST.SPIN PT, R17, [R6], R16, R17 ;  /* 0x000000100611738b */ /* 0x000ea400019e0111 */
[----:B--2---:R-:W-:-:S13]  /*62eb0*/  ISETP.EQ.U32.AND P0, PT, R17, 0x1, PT ;  /* 0x000000011100780c */ /* 0x004fda0003f02070 */
[----:B------:R-:W-:Y:S05]  /*62ec0*/  @!P0 BRA `(.L_x_7255) ;  /* 0xfffffffc00ec8947 */ /* 0x000fea000383ffff */
[----:B------:R-:W-:Y:S05]  /*62ed0*/  BRA `(.L_x_7251) ;  /* 0x00000000000c7947 */ /* 0x000fea0003800000 */
.L_x_7254:
[----:B------:R-:W2:Y:S02]  /*62ee0*/  LD.E R4, desc[UR8][R6.64] ;  /* 0x0000000806047980 */ /* 0x000ea4000c101900 */
[----:B--2---:R-:W-:-:S05]  /*62ef0*/  FADD R15, R27, R4 ;  /* 0x000000041b0f7221 */ /* 0x004fca0000000000 */
[----:B------:R1:W-:Y:S02]  /*62f00*/  ST.E desc[UR8][R6.64], R15 ;  /* 0x0000000f06007985 */ /* 0x0003e4000c101908 */
.L_x_7251:
[----:B------:R-:W-:Y:S05]  /*62f10*/  BSYNC.RECONVERGENT B0 ;  /* 0x0000000000007941 */ /* 0x000fea0003800200 */
.L_x_7250:
[----:B------:R-:W2:Y:S01]  /*62f20*/  LDL.LU R4, [R1+0x40] ;  /* 0x0000400001047983 */ /* 0x000ea20000300800 */
[----:B0-----:R-:W-:-:S04]  /*62f30*/  IMAD.WIDE R16, R61, 0x4, R8 ;  /* 0x000000043d107825 */ /* 0x001fc800078e0208 */
[----:B--2---:R-:W-:-:S04]  /*62f40*/  FFMA R4, R4, R0, R29 ;  /* 0x0000000004047223 */ /* 0x004fc8000000001d */
[----:B-1----:R-:W-:-:S05]  /*62f50*/  FADD R15, R4, -R29 ;  /* 0x8000001d040f7221 */ /* 0x002fca0000000000 */
[----:B------:R0:W-:Y:S01]  /*62f60*/  ATOM.E.ADD.F32.FTZ.RN.STRONG.GPU P0, RZ, desc[UR8][R16.64], R15 ;  /* 0x8000000f10ff79a2 */ /* 0x0001e2000c10f308 */
[----:B------:R-:W-:Y:S04]  /*62f70*/  BSSY.RECONVERGENT B0, `(.L_x_7256) ;  /* 0x0000015000007945 */ /* 0x000fe80003800200 */
[----:B0-----:R-:W-:Y:S05]  /*62f80*/  @P0 BRA `(.L_x_7257) ;  /* 0x00000000004c0947 */ /* 0x001fea0003800000 */
[----:B------:R-:W0:Y:S02]  /*62f90*/  QSPC.E.S P0, RZ, [R16] ;  /* 0x0000000010ff73aa */ /* 0x000e240000000500 */
[----:B0-----:R-:W-:Y:S05]  /*62fa0*/  @!P0 BRA `(.L_x_7258) ;  /* 0x0000000000188947 */ /* 0x001fea0003800000 */
[----:B------:R-:W-:-:S07]  /*62fb0*/  MOV R4, R16 ;  /* 0x0000001000047202 */ /* 0x000fce0000000f00 */
.L_x_7259:
[----:B------:R-:W0:Y:S02]  /*62fc0*/  LDS R16, [R4] ;  /* 0x0000000004107984 */ /* 0x000e240000000800 */
[----:B0-----:R-:W-:-:S05]  /*62fd0*/  FADD R17, R15, R16 ;  /* 0x000000100f117221 */ /* 0x001fca0000000000 */
[----:B------:R-:W0:Y:S02]  /*62fe0*/  ATOMS.CAST.SPIN P0, [R4], R16, R17 ;  /* 0x000000100400758d */ /* 0x000e240001800011 */
[----:B0-----:R-:W-:Y:S05]  /*62ff0*/  @!P0 BRA `(.L_x_7259) ;  /* 0xfffffffc00f08947 */ /* 0x001fea000383ffff */
[----:B------:R-:W-:Y:S05]  /*63000*/  BRA `(.L_x_7257) ;  /* 0x00000000002c7947 */ /* 0x000fea0003800000 */
.L_x_7258:
[----:B------:R-:W0:Y:S02]  /*63010*/  QSPC.E.D P0, RZ, [R16] ;  /* 0x0000000010ff73aa */ /* 0x000e240000000700 */
[----:B0-----:R-:W-:Y:S05]  /*63020*/  @!P0 BRA `(.L_x_7260) ;  /* 0x0000000000188947 */ /* 0x001fea0003800000 */
.L_x_7261:
[----:B------:R-:W2:Y:S02]  /*63030*/  LD.E R22, [R16] ;  /* 0x0000000010167980 */ /* 0x000ea40000100900 */
[----:B--2---:R-:W-:-:S06]  /*63040*/  FADD R23, R15, R22 ;  /* 0x000000160f177221 */ /* 0x004fcc0000000000 */
[----:B------:R-:W2:Y:S02]  /*63050*/  ATOM.E.CAST.SPIN PT, R23, [R16], R22, R23 ;  /* 0x000000161017738b */ /* 0x000ea400019e0117 */
[----:B--2---:R-:W-:-:S13]  /*63060*/  ISETP.EQ.U32.AND P0, PT, R23, 0x1, PT ;  /* 0x000000011700780c */ /* 0x004fda0003f02070 */
[----:B------:R-:W-:Y:S05]  /*63070*/  @!P0 BRA `(.L_x_7261) ;  /* 0xfffffffc00ec8947 */ /* 0x000fea000383ffff */
[----:B------:R-:W-:Y:S05]  /*63080*/  BRA `(.L_x_7257) ;  /* 0x00000000000c7947 */ /* 0x000fea0003800000 */
.L_x_7260:
[----:B------:R-:W2:Y:S02]  /*63090*/  LD.E R4, desc[UR8][R16.64] ;  /* 0x0000000810047980 */ /* 0x000ea4000c101900 */
[----:B--2---:R-:W-:-:S05]  /*630a0*/  FADD R15, R15, R4 ;  /* 0x000000040f0f7221 */ /* 0x004fca0000000000 */
[----:B------:R0:W-:Y:S02]  /*630b0*/  ST.E desc[UR8][R16.64], R15 ;  /* 0x0000000f10007985 */ /* 0x0001e4000c101908 */
.L_x_7257:
[----:B------:R-:W-:Y:S05]  /*630c0*/  BSYNC.RECONVERGENT B0 ;  /* 0x0000000000007941 */ /* 0x000fea0003800200 */
.L_x_7256:
[----:B0-----:R-:W-:-:S05]  /*630d0*/  IMAD.WIDE R16, R61, 0x4, R6 ;  /* 0x000000043d107825 */ /* 0x001fca00078e0206 */
[----:B------:R0:W-:Y:S01]  /*630e0*/  ATOM.E.ADD.F32.FTZ.RN.STRONG.GPU P0, RZ, desc[UR8][R16.64], R27 ;  /* 0x8000001b10ff79a2 */ /* 0x0001e2000c10f308 */
[----:B------:R-:W-:Y:S04]  /*630f0*/  BSSY.RECONVERGENT B0, `(.L_x_7262) ;  /* 0x0000015000007945 */ /* 0x000fe80003800200 */
[----:B0-----:R-:W-:Y:S05]  /*63100*/  @P0 BRA `(.L_x_7263) ;  /* 0x00000000004c0947 */ /* 0x001fea0003800000 */
[----:B------:R-:W0:Y:S02]  /*63110*/  QSPC.E.S P0, RZ, [R16] ;  /* 0x0000000010ff73aa */ /* 0x000e240000000500 */
[----:B0-----:R-:W-:Y:S05]  /*63120*/  @!P0 BRA `(.L_x_7264) ;  /* 0x0000000000188947 */ /* 0x001fea0003800000 */
[----:B------:R-:W-:-:S07]  /*63130*/  MOV R4, R16 ;  /* 0x0000001000047202 */ /* 0x000fce0000000f00 */
.L_x_7265:
[----:B------:R-:W0:Y:S02]  /*63140*/  LDS R16, [R4] ;  /* 0x0000000004107984 */ /* 0x000e240000000800 */
[----:B0-----:R-:W-:-:S05]  /*63150*/  FADD R17, R27, R16 ;  /* 0x000000101b117221 */ /* 0x001fca0000000000 */
[----:B------:R-:W0:Y:S02]  /*63160*/  ATOMS.CAST.SPIN P0, [R4], R16, R17 ;  /* 0x000000100400758d */ /* 0x000e240001800011 */
[----:B0-----:R-:W-:Y:S05]  /*63170*/  @!P0 BRA `(.L_x_7265) ;  /* 0xfffffffc00f08947 */ /* 0x001fea000383ffff */
[----:B------:R-:W-:Y:S05]  /*63180*/  BRA `(.L_x_7263) ;  /* 0x00000000002c7947 */ /* 0x000fea0003800000 */
.L_x_7264:
[----:B------:R-:W0:Y:S02]  /*63190*/  QSPC.E.D P0, RZ, [R16] ;  /* 0x0000000010ff73aa */ /* 0x000e240000000700 */
[----:B0-----:R-:W-:Y:S05]  /*631a0*/  @!P0 BRA `(.L_x_7266) ;  /* 0x0000000000188947 */ /* 0x001fea0003800000 */
.L_x_7267:
[----:B------:R-:W2:Y:S02]  /*631b0*/  LD.E R22, [R16] ;  /* 0x0000000010167980 */ /* 0x000ea40000100900 */
[----:B--2---:R-:W-:-:S06]  /*631c0*/  FADD R23, R27, R22 ;  /* 0x000000161b177221 */ /* 0x004fcc0000000000 */
[----:B------:R-:W2:Y:S02]  /*631d0*/  ATOM.E.CAST.SPIN PT, R23, [R16], R22, R23 ;  /* 0x000000161017738b */ /* 0x000ea400019e0117 */
[----:B--2---:R-:W-:-:S13]  /*631e0*/  ISETP.EQ.U32.AND P0, PT, R23, 0x1, PT ;  /* 0x000000011700780c */ /* 0x004fda0003f02070 */
[----:B------:R-:W-:Y:S05]  /*631f0*/  @!P0 BRA `(.L_x_7267) ;  /* 0xfffffffc00ec8947 */ /* 0x000fea000383ffff */
[----:B------:R-:W-:Y:S05]  /*63200*/  BRA `(.L_x_7263) ;  /* 0x00000000000c7947 */ /* 0x000fea0003800000 */
.L_x_7266:
[----:B------:R-:W2:Y:S02]  /*63210*/  LD.E R4, desc[UR8][R16.64] ;  /* 0x0000000810047980 */ /* 0x000ea4000c101900 */
[----:B--2---:R-:W-:-:S05]  /*63220*/  FADD R15, R27, R4 ;  /* 0x000000041b0f7221 */ /* 0x004fca0000000000 */
[----:B------:R0:W-:Y:S02]  /*63230*/  ST.E desc[UR8][R16.64], R15 ;  /* 0x0000000f10007985 */ /* 0x0001e4000c101908 */
.L_x_7263:
[----:B------:R-:W-:Y:S05]  /*63240*/  BSYNC.RECONVERGENT B0 ;  /* 0x0000000000007941 */ /* 0x000fea0003800200 */
.L_x_7262:
        /* <DEDUP_REMOVED lines=10> */
.L_x_7271:
[----:B------:R-:W0:Y:S02]  /*632f0*/  LDS R16, [R4] ;  /* 0x0000000004107984 */ /* 0x000e240000000800 */
[----:B0-----:R-:W-:-:S05]  /*63300*/  FADD R17, R15, R16 ;  /* 0x000000100f117221 */ /* 0x001fca0000000000 */
[----:B------:R-:W0:Y:S02]  /*63310*/  ATOMS.CAST.SPIN P0, [R4], R16, R17 ;  /* 0x000000100400758d */ /* 0x000e240001800011 */
[----:B0-----:R-:W-:Y:S05]  /*63320*/  @!P0 BRA `(.L_x_7271) ;  /* 0xfffffffc00f08947 */ /* 0x001fea000383ffff */
[----:B------:R-:W-:Y:S05]  /*63330*/  BRA `(.L_x_7269) ;  /* 0x00000000002c7947 */ /* 0x000fea0003800000 */
.L_x_7270:
[----:B------:R-:W0:Y:S02]  /*63340*/  QSPC.E.D P0, RZ, [R16] ;  /* 0x0000000010ff73aa */ /* 0x000e240000000700 */
[----:B0-----:R-:W-:Y:S05]  /*63350*/  @!P0 BRA `(.L_x_7272) ;  /* 0x0000000000188947 */ /* 0x001fea0003800000 */
.L_x_7273:
[----:B------:R-:W2:Y:S02]  /*63360*/  LD.E R22, [R16] ;  /* 0x0000000010167980 */ /* 0x000ea40000100900 */
[----:B--2---:R-:W-:-:S06]  /*63370*/  FADD R23, R15, R22 ;  /* 0x000000160f177221 */ /* 0x004fcc0000000000 */
[----:B------:R-:W2:Y:S02]  /*63380*/  ATOM.E.CAST.SPIN PT, R23, [R16], R22, R23 ;  /* 0x000000161017738b */ /* 0x000ea400019e0117 */
[----:B--2---:R-:W-:-:S13]  /*63390*/  ISETP.EQ.U32.AND P0, PT, R23, 0x1, PT ;  /* 0x000000011700780c */ /* 0x004fda0003f02070 */
[----:B------:R-:W-:Y:S05]  /*633a0*/  @!P0 BRA `(.L_x_7273) ;  /* 0xfffffffc00ec8947 */ /* 0x000fea000383ffff */
[----:B------:R-:W-:Y:S05]  /*633b0*/  BRA `(.L_x_7269) ;  /* 0x00000000000c7947 */ /* 0x000fea0003800000 */
.L_x_7272:
[----:B------:R-:W2:Y:S02]  /*633c0*/  LD.E R4, desc[UR8][R16.64] ;  /* 0x0000000810047980 */ /* 0x000ea4000c101900 */
[----:B--2---:R-:W-:-:S05]  /*633d0*/  FADD R15, R15, R4 ;  /* 0x000000040f0f7221 */ /* 0x004fca0000000000 */
[----:B------:R0:W-:Y:S02]  /*633e0*/  ST.E desc[UR8][R16.64], R15 ;  /* 0x0000000f10007985 */ /* 0x0001e4000c101908 */
.L_x_7269:
[----:B------:R-:W-:Y:S05]  /*633f0*/  BSYNC.RECONVERGENT B0 ;  /* 0x0000000000007941 */ /* 0x000fea0003800200 */
.L_x_7268:
[----:B0-----:R-:W-:-:S05]  /*63400*/  IMAD.WIDE R16, R60, 0x4, R6 ;  /* 0x000000043c107825 */ /* 0x001fca00078e0206 */
[----:B------:R0:W-:Y:S01]  /*63410*/  ATOM.E.ADD.F32.FTZ.RN.STRONG.GPU P0, RZ, desc[UR8][R16.64], R27 ;  /* 0x8000001b10ff79a2 */ /* 0x0001e2000c10f308 */
[----:B------:R-:W-:Y:S04]  /*63420*/  BSSY.RECONVERGENT B0, `(.L_x_7274) ;  /* 0x0000015000007945 */ /* 0x000fe80003800200 */
[----:B0-----:R-:W-:Y:S05]  /*63430*/  @P0 BRA `(.L_x_7275) ;  /* 0x00000000004c0947 */ /* 0x001fea0003800000 */
[----:B------:R-:W0:Y:S02]  /*63440*/  QSPC.E.S P0, RZ, [R16] ;  /* 0x0000000010ff73aa */ /* 0x000e240000000500 */
[----:B0-----:R-:W-:Y:S05]  /*63450*/  @!P0 BRA `(.L_x_7276) ;  /* 0x0000000000188947 */ /* 0x001fea0003800000 */
[----:B------:R-:W-:-:S07]  /*63460*/  MOV R4, R16 ;  /* 0x0000001000047202 */ /* 0x000fce0000000f00 */
.L_x_7277:
[----:B------:R-:W0:Y:S02]  /*63470*/  LDS R16, [R4] ;  /* 0x0000000004107984 */ /* 0x000e240000000800 */
[----:B0-----:R-:W-:-:S05]  /*63480*/  FADD R17, R27, R16 ;  /* 0x000000101b117221 */ /* 0x001fca0000000000 */
[----:B------:R-:W0:Y:S02]  /*63490*/  ATOMS.CAST.SPIN P0, [R4], R16, R17 ;  /* 0x000000100400758d */ /* 0x000e240001800011 */
[----:B0-----:R-:W-:Y:S05]  /*634a0*/  @!P0 BRA `(.L_x_7277) ;  /* 0xfffffffc00f08947 */ /* 0x001fea000383ffff */
[----:B------:R-:W-:Y:S05]  /*634b0*/  BRA `(.L_x_7275) ;  /* 0x00000000002c7947 */ /* 0x000fea0003800000 */
.L_x_7276:
[----:B------:R-:W0:Y:S02]  /*634c0*/  QSPC.E.D P0, RZ, [R16] ;  /* 0x0000000010ff73aa */ /* 0x000e240000000700 */
[----:B0-----:R-:W-:Y:S05]  /*634d0*/  @!P0 BRA `(.L_x_7278) ;  /* 0x0000000000188947 */ /* 0x001fea0003800000 */
.L_x_7279:
[----:B------:R-:W2:Y:S02]  /*634e0*/  LD.E R22, [R16] ;  /* 0x0000000010167980 */ /* 0x000ea40000100900 */
[----:B--2---:R-:W-:-:S06]  /*634f0*/  FADD R23, R27, R22 ;  /* 0x000000161b177221 */ /* 0x004fcc0000000000 */
[----:B------:R-:W2:Y:S02]  /*63500*/  ATOM.E.CAST.SPIN PT, R23, [R16], R22, R23 ;  /* 0x000000161017738b */ /* 0x000ea400019e0117 */
[----:B--2---:R-:W-:-:S13]  /*63510*/  ISETP.EQ.U32.AND P0, PT, R23, 0x1, PT ;  /* 0x000000011700780c */ /* 0x004fda0003f02070 */
[----:B------:R-:W-:Y:S05]  /*63520*/  @!P0 BRA `(.L_x_7279) ;  /* 0xfffffffc00ec8947 */ /* 0x000fea000383ffff */
[----:B------:R-:W-:Y:S05]  /*63530*/  BRA `(.L_x_7275) ;  /* 0x00000000000c7947 */ /* 0x000fea0003800000 */
.L_x_7278:
[----:B------:R-:W2:Y:S02]  /*63540*/  LD.E R4, desc[UR8][R16.64] ;  /* 0x0000000810047980 */ /* 0x000ea4000c101900 */
[----:B--2---:R-:W-:-:S05]  /*63550*/  FADD R15, R27, R4 ;  /* 0x000000041b0f7221 */ /* 0x004fca0000000000 */
[----:B------:R0:W-:Y:S02]  /*63560*/  ST.E desc[UR8][R16.64], R15 ;  /* 0x0000000f10007985 */ /* 0x0001e4000c101908 */
.L_x_7275:
[----:B------:R-:W-:Y:S05]  /*63570*/  BSYNC.RECONVERGENT B0 ;  /* 0x0000000000007941 */ /* 0x000fea0003800200 */
.L_x_7274:
        /* <DEDUP_REMOVED lines=10> */
.L_x_7283:
[----:B------:R-:W0:Y:S02]  /*63620*/  LDS R16, [R4] ;  /* 0x0000000004107984 */ /* 0x000e240000000800 */
[----:B0-----:R-:W-:-:S05]  /*63630*/  FADD R17, R15, R16 ;  /* 0x000000100f117221 */ /* 0x001fca0000000000 */
[----:B------:R-:W0:Y:S02]  /*63640*/  ATOMS.CAST.SPIN P0, [R4], R16, R17 ;  /* 0x000000100400758d */ /* 0x000e240001800011 */
[----:B0-----:R-:W-:Y:S05]  /*63650*/  @!P0 BRA `(.L_x_7283) ;  /* 0xfffffffc00f08947 */ /* 0x001fea000383ffff */
[----:B------:R-:W-:Y:S05]  /*63660*/  BRA `(.L_x_7281) ;  /* 0x00000000002c7947 */ /* 0x000fea0003800000 */
.L_x_7282:
[----:B------:R-:W0:Y:S02]  /*63670*/  QSPC.E.D P0, RZ, [R16] ;  /* 0x0000000010ff73aa */ /* 0x000e240000000700 */
[----:B0-----:R-:W-:Y:S05]  /*63680*/  @!P0 BRA `(.L_x_7284) ;  /* 0x0000000000188947 */ /* 0x001fea0003800000 */
.L_x_7285:
[----:B------:R-:W2:Y:S02]  /*63690*/  LD.E R22, [R16] ;  /* 0x0000000010167980 */ /* 0x000ea40000100900 */
[----:B--2---:R-:W-:-:S06]  /*636a0*/  FADD R23, R15, R22 ;  /* 0x000000160f177221 */ /* 0x004fcc0000000000 */
[----:B------:R-:W2:Y:S02]  /*636b0*/  ATOM.E.CAST.SPIN PT, R23, [R16], R22, R23 ;  /* 0x000000161017738b */ /* 0x000ea400019e0117 */
[----:B--2---:R-:W-:-:S13]  /*636c0*/  ISETP.EQ.U32.AND P0, PT, R23, 0x1, PT ;  /* 0x000000011700780c */ /* 0x004fda0003f02070 */
[----:B------:R-:W-:Y:S05]  /*636d0*/  @!P0 BRA `(.L_x_7285) ;  /* 0xfffffffc00ec8947 */ /* 0x000fea000383ffff */
[----:B------:R-:W-:Y:S05]  /*636e0*/  BRA `(.L_x_7281) ;  /* 0x00000000000c7947 */ /* 0x000fea0003800000 */
.L_x_7284:
[----:B------:R-:W2:Y:S02]  /*636f0*/  LD.E R4, desc[UR8][R16.64] ;  /* 0x0000000810047980 */ /* 0x000ea4000c101900 */
[----:B--2---:R-:W-:-:S05]  /*63700*/  FADD R15, R15, R4 ;  /* 0x000000040f0f7221 */ /* 0x004fca0000000000 */
[----:B------:R0:W-:Y:S02]  /*63710*/  ST.E desc[UR8][R16.64], R15 ;  /* 0x0000000f10007985 */ /* 0x0001e4000c101908 */
.L_x_7281:
[----:B------:R-:W-:Y:S05]  /*63720*/  BSYNC.RECONVERGENT B0 ;  /* 0x0000000000007941 */ /* 0x000fea0003800200 */
.L_x_7280:
[----:B0-----:R-:W-:-:S05]  /*63730*/  IMAD.WIDE R16, R59, 0x4, R6 ;  /* 0x000000043b107825 */ /* 0x001fca00078e0206 */
[----:B------:R0:W-:Y:S01]  /*63740*/  ATOM.E.ADD.F32.FTZ.RN.STRONG.GPU P0, RZ, desc[UR8][R16.64], R27 ;  /* 0x8000001b10ff79a2 */ /* 0x0001e2000c10f308 */
[----:B------:R-:W-:Y:S04]  /*63750*/  BSSY.RECONVERGENT B0, `(.L_x_7286) ;  /* 0x0000015000007945 */ /* 0x000fe80003800200 */
[----:B0-----:R-:W-:Y:S05]  /*63760*/  @P0 BRA `(.L_x_7287) ;  /* 0x00000000004c0947 */ /* 0x001fea0003800000 */
[----:B------:R-:W0:Y:S02]  /*63770*/  QSPC.E.S P0, RZ, [R16] ;  /* 0x0000000010ff73aa */ /* 0x000e240000000500 */
[----:B0-----:R-:W-:Y:S05]  /*63780*/  @!P0 BRA `(.L_x_7288) ;  /* 0x0000000000188947 */ /* 0x001fea0003800000 */
[----:B------:R-:W-:-:S07]  /*63790*/  MOV R4, R16 ;  /* 0x0000001000047202 */ /* 0x000fce0000000f00 */
.L_x_7289:
[----:B------:R-:W0:Y:S02]  /*637a0*/  LDS R16, [R4] ;  /* 0x0000000004107984 */ /* 0x000e240000000800 */
[----:B0-----:R-:W-:-:S05]  /*637b0*/  FADD R17, R27, R16 ;  /* 0x000000101b117221 */ /* 0x001fca0000000000 */
[----:B------:R-:W0:Y:S02]  /*637c0*/  ATOMS.CAST.SPIN P0, [R4], R16, R17 ;  /* 0x000000100400758d */ /* 0x000e240001800011 */
[----:B0-----:R-:W-:Y:S05]  /*637d0*/  @!P0 BRA `(.L_x_7289) ;  /* 0xfffffffc00f08947 */ /* 0x001fea000383ffff */
[----:B------:R-:W-:Y:S05]  /*637e0*/  BRA `(.L_x_7287) ;  /* 0x00000000002c7947 */ /* 0x000fea0003800000 */
.L_x_7288:
[----:B------:R-:W0:Y:S02]  /*637f0*/  QSPC.E.D P0, RZ, [R16] ;  /* 0x0000000010ff73aa */ /* 0x000e240000000700 */
[----:B0-----:R-:W-:Y:S05]  /*63800*/  @!P0 BRA `(.L_x_7290) ;  /* 0x0000000000188947 */ /* 0x001fea0003800000 */
.L_x_7291:
[----:B------:R-:W2:Y:S02]  /*63810*/  LD.E R22, [R16] ;  /* 0x0000000010167980 */ /* 0x000ea40000100900 */
[----:B--2---:R-:W-:-:S06]  /*63820*/  FADD R23, R27, R22 ;  /* 0x000000161b177221 */ /* 0x004fcc0000000000 */
[----:B------:R-:W2:Y:S02]  /*63830*/  ATOM.E.CAST.SPIN PT, R23, [R16], R22, R23 ;  /* 0x000000161017738b */ /* 0x000ea400019e0117 */
[----:B--2---:R-:W-:-:S13]  /*63840*/  ISETP.EQ.U32.AND P0, PT, R23, 0x1, PT ;  /* 0x000000011700780c */ /* 0x004fda0003f02070 */
[----:B------:R-:W-:Y:S05]  /*63850*/  @!P0 BRA `(.L_x_7291) ;  /* 0xfffffffc00ec8947 */ /* 0x000fea000383ffff */
[----:B------:R-:W-:Y:S05]  /*63860*/  BRA `(.L_x_7287) ;  /* 0x00000000000c7947 */ /* 0x000fea0003800000 */
.L_x_7290:
[----:B------:R-:W2:Y:S02]  /*63870*/  LD.E R4, desc[UR8][R16.64] ;  /* 0x0000000810047980 */ /* 0x000ea4000c101900 */
[----:B--2---:R-:W-:-:S05]  /*63880*/  FADD R15, R27, R4 ;  /* 0x000000041b0f7221 */ /* 0x004fca0000000000 */
[----:B------:R0:W-:Y:S02]  /*63890*/  ST.E desc[UR8][R16.64], R15 ;  /* 0x0000000f10007985 */ /* 0x0001e4000c101908 */
.L_x_7287:
[----:B------:R-:W-:Y:S05]  /*638a0*/  BSYNC.RECONVERGENT B0 ;  /* 0x0000000000007941 */ /* 0x000fea0003800200 */
.L_x_7286:
        /* <DEDUP_REMOVED lines=9> */
.L_x_7295:
[----:B------:R-:W0:Y:S02]  /*63940*/  LDS R16, [R4] ;  /* 0x0000000004107984 */ /* 0x000e240000000800 */
[----:B0-----:R-:W-:-:S05]  /*63950*/  FADD R17, R15, R16 ;  /* 0x000000100f117221 */ /* 0x001fca0000000000 */
[----:B------:R-:W0:Y:S02]  /*63960*/  ATOMS.CAST.SPIN P0, [R4], R16, R17 ;  /* 0x000000100400758d */ /* 0x000e240001800011 */
[----:B0-----:R-:W-:Y:S05]  /*63970*/  @!P0 BRA `(.L_x_7295) ;  /* 0xfffffffc00f08947 */ /* 0x001fea000383ffff */
[----:B------:R-:W-:Y:S05]  /*63980*/  BRA `(.L_x_7293) ;  /* 0x00000000002c7947 */ /* 0x000fea0003800000 */
.L_x_7294:
[----:B------:R-:W0:Y:S02]  /*63990*/  QSPC.E.D P0, RZ, [R16] ;  /* 0x0000000010ff73aa */ /* 0x000e240000000700 */
[----:B0-----:R-:W-:Y:S05]  /*639a0*/  @!P0 BRA `(.L_x_7296) ;  /* 0x0000000000188947 */ /* 0x001fea0003800000 */
.L_x_7297:
[----:B------:R-:W2:Y:S02]  /*639b0*/  LD.E R22, [R16] ;  /* 0x0000000010167980 */ /* 0x000ea40000100900 */
[----:B--2---:R-:W-:-:S06]  /*639c0*/  FADD R23, R15, R22 ;  /* 0x000000160f177221 */ /* 0x004fcc0000000000 */
[----:B------:R-:W2:Y:S02]  /*639d0*/  ATOM.E.CAST.SPIN PT, R23, [R16], R22, R23 ;  /* 0x000000161017738b */ /* 0x000ea400019e0117 */
[----:B--2---:R-:W-:-:S13]  /*639e0*/  ISETP.EQ.U32.AND P0, PT, R23, 0x1, PT ;  /* 0x000000011700780c */ /* 0x004fda0003f02070 */
[----:B------:R-:W-:Y:S05]  /*639f0*/  @!P0 BRA `(.L_x_7297) ;  /* 0xfffffffc00ec8947 */ /* 0x000fea000383ffff */
[----:B------:R-:W-:Y:S05]  /*63a00*/  BRA `(.L_x_7293) ;  /* 0x00000000000c7947 */ /* 0x000fea0003800000 */
.L_x_7296:
[----:B------:R-:W2:Y:S02]  /*63a10*/  LD.E R4, desc[UR8][R16.64] ;  /* 0x0000000810047980 */ /* 0x000ea4000c101900 */
[----:B--2---:R-:W-:-:S05]  /*63a20*/  FADD R15, R15, R4 ;  /* 0x000000040f0f7221 */ /* 0x004fca0000000000 */
[----:B------:R0:W-:Y:S02]  /*63a30*/  ST.E desc[UR8][R16.64], R15 ;  /* 0x0000000f10007985 */ /* 0x0001e4000c101908 */
.L_x_7293:
[----:B------:R-:W-:Y:S05]  /*63a40*/  BSYNC.RECONVERGENT B0 ;  /* 0x0000000000007941 */ /* 0x000fea0003800200 */
.L_x_7292:
[----:B0-----:R-:W-:-:S05]  /*63a50*/  IMAD.WIDE R16, R52, 0x4, R6 ;  /* 0x0000000434107825 */ /* 0x001fca00078e0206 */
[----:B------:R0:W-:Y:S01]  /*63a60*/  ATOM.E.ADD.F32.FTZ.RN.STRONG.GPU P0, RZ, desc[UR8][R16.64], R27 ;  /* 0x8000001b10ff79a2 */ /* 0x0001e2000c10f308 */
[----:B------:R-:W-:Y:S04]  /*63a70*/  BSSY.RECONVERGENT B0, `(.L_x_7298) ;  /* 0x0000015000007945 */ /* 0x000fe80003800200 */
[----:B0-----:R-:W-:Y:S05]  /*63a80*/  @P0 BRA `(.L_x_7299) ;  /* 0x00000000004c0947 */ /* 0x001fea0003800000 */
[----:B------:R-:W0:Y:S02]  /*63a90*/  QSPC.E.S P0, RZ, [R16] ;  /* 0x0000000010ff73aa */ /* 0x000e240000000500 */
[----:B0-----:R-:W-:Y:S05]  /*63aa0*/  @!P0 BRA `(.L_x_7300) ;  /* 0x0000000000188947 */ /* 0x001fea0003800000 */
[----:B------:R-:W-:-:S07]  /*63ab0*/  MOV R4, R16 ;  /* 0x0000001000047202 */ /* 0x000fce0000000f00 */
.L_x_7301:
[----:B------:R-:W0:Y:S02]  /*63ac0*/  LDS R16, [R4] ;  /* 0x0000000004107984 */ /* 0x000e240000000800 */
[----:B0-----:R-:W-:-:S05]  /*63ad0*/  FADD R17, R27, R16 ;  /* 0x000000101b117221 */ /* 0x001fca0000000000 */
[----:B------:R-:W0:Y:S02]  /*63ae0*/  ATOMS.CAST.SPIN P0, [R4], R16, R17 ;  /* 0x000000100400758d */ /* 0x000e240001800011 */
[----:B0-----:R-:W-:Y:S05]  /*63af0*/  @!P0 BRA `(.L_x_7301) ;  /* 0xfffffffc00f08947 */ /* 0x001fea000383ffff */
[----:B------:R-:W-:Y:S05]  /*63b00*/  BRA `(.L_x_7299) ;  /* 0x00000000002c7947 */ /* 0x000fea0003800000 */
.L_x_7300:
[----:B------:R-:W0:Y:S02]  /*63b10*/  QSPC.E.D P0, RZ, [R16] ;  /* 0x0000000010ff73aa */ /* 0x000e240000000700 */
[----:B0-----:R-:W-:Y:S05]  /*63b20*/  @!P0 BRA `(.L_x_7302) ;  /* 0x0000000000188947 */ /* 0x001fea0003800000 */
.L_x_7303:
[----:B------:R-:W2:Y:S02]  /*63b30*/  LD.E R22, [R16] ;  /* 0x0000000010167980 */ /* 0x000ea40000100900 */
[----:B--2---:R-:W-:-:S06]  /*63b40*/  FADD R23, R27, R22 ;  /* 0x000000161b177221 */ /* 0x004fcc0000000000 */
[----:B------:R-:W2:Y:S02]  /*63b50*/  ATOM.E.CAST.SPIN PT, R23, [R16], R22, R23 ;  /* 0x000000161017738b */ /* 0x000ea400019e0117 */
[----:B--2---:R-:W-:-:S13]  /*63b60*/  ISETP.EQ.U32.AND P0, PT, R23, 0x1, PT ;  /* 0x000000011700780c */ /* 0x004fda0003f02070 */
[----:B------:R-:W-:Y:S05]  /*63b70*/  @!P0 BRA `(.L_x_7303) ;  /* 0xfffffffc00ec8947 */ /* 0x000fea000383ffff */
[----:B------:R-:W-:Y:S05]  /*63b80*/  BRA `(.L_x_7299) ;  /* 0x00000000000c7947 */ /* 0x000fea0003800000 */
.L_x_7302:
[----:B------:R-:W2:Y:S02]  /*63b90*/  LD.E R4, desc[UR8][R16.64] ;  /* 0x0000000810047980 */ /* 0x000ea4000c101900 */
[----:B--2---:R-:W-:-:S05]  /*63ba0*/  FADD R15, R27, R4 ;  /* 0x000000041b0f7221 */ /* 0x004fca0000000000 */
[----:B------:R0:W-:Y:S02]  /*63bb0*/  ST.E desc[UR8][R16.64], R15 ;  /* 0x0000000f10007985 */ /* 0x0001e4000c101908 */
.L_x_7299:
[----:B------:R-:W-:Y:S05]  /*63bc0*/  BSYNC.RECONVERGENT B0 ;  /* 0x0000000000007941 */ /* 0x000fea0003800200 */
.L_x_7298:
        /* <DEDUP_REMOVED lines=9> */
.L_x_7307:
[----:B------:R-:W0:Y:S02]  /*63c60*/  LDS R4, [R10] ;  /* 0x000000000a047984 */ /* 0x000e240000000800 */
[----:B0-----:R-:W-:-:S05]  /*63c70*/  FADD R5, R15, R4 ;  /* 0x000000040f057221 */ /* 0x001fca0000000000 */
[----:B------:R-:W0:Y:S02]  /*63c80*/  ATOMS.CAST.SPIN P0, [R10], R4, R5 ;  /* 0x000000040a00758d */ /* 0x000e240001800005 */
[----:B0-----:R-:W-:Y:S05]  /*63c90*/  @!P0 BRA `(.L_x_7307) ;  /* 0xfffffffc00f08947 */ /* 0x001fea000383ffff */
[----:B------:R-:W-:Y:S05]  /*63ca0*/  BRA `(.L_x_7305) ;  /* 0x00000000002c7947 */ /* 0x000fea0003800000 */
.L_x_7306:
[----:B------:R-:W0:Y:S02]  /*63cb0*/  QSPC.E.D P0, RZ, [R4] ;  /* 0x0000000004ff73aa */ /* 0x000e240000000700 */
[----:B0-----:R-:W-:Y:S05]  /*63cc0*/  @!P0 BRA `(.L_x_7308) ;  /* 0x0000000000188947 */ /* 0x001fea0003800000 */
.L_x_7309:
[----:B------:R-:W2:Y:S02]  /*63cd0*/  LD.E R16, [R4] ;  /* 0x0000000004107980 */ /* 0x000ea40000100900 */
[----:B--2---:R-:W-:-:S06]  /*63ce0*/  FADD R17, R15, R16 ;  /* 0x000000100f117221 */ /* 0x004fcc0000000000 */
[----:B------:R-:W2:Y:S02]  /*63cf0*/  ATOM.E.CAST.SPIN PT, R17, [R4], R16, R17 ;  /* 0x000000100411738b */ /* 0x000ea400019e0111 */
[----:B--2---:R-:W-:-:S13]  /*63d00*/  ISETP.EQ.U32.AND P0, PT, R17, 0x1, PT ;  /* 0x000000011100780c */ /* 0x004fda0003f02070 */
[----:B------:R-:W-:Y:S05]  /*63d10*/  @!P0 BRA `(.L_x_7309) ;  /* 0xfffffffc00ec8947 */ /* 0x000fea000383ffff */
[----:B------:R-:W-:Y:S05]  /*63d20*/  BRA `(.L_x_7305) ;  /* 0x00000000000c7947 */ /* 0x000fea0003800000 */
.L_x_7308:
[----:B------:R-:W2:Y:S02]  /*63d30*/  LD.E R10, desc[UR8][R4.64] ;  /* 0x00000008040a7980 */ /* 0x000ea4000c101900 */
[----:B--2---:R-:W-:-:S05]  /*63d40*/  FADD R15, R15, R10 ;  /* 0x0000000a0f0f7221 */ /* 0x004fca0000000000 */
[----:B------:R0:W-:Y:S02]  /*63d50*/  ST.E desc[UR8][R4.64], R15 ;  /* 0x0000000f04007985 */ /* 0x0001e4000c101908 */
.L_x_7305:
[----:B------:R-:W-:Y:S05]  /*63d60*/  BSYNC.RECONVERGENT B0 ;  /* 0x0000000000007941 */ /* 0x000fea0003800200 */
.L_x_7304:
[----:B0-----:R-:W-:-:S05]  /*63d70*/  IMAD.WIDE R4, R40, 0x4, R6 ;  /* 0x0000000428047825 */ /* 0x001fca00078e0206 */
[----:B------:R0:W-:Y:S01]  /*63d80*/  ATOM.E.ADD.F32.FTZ.RN.STRONG.GPU P0, RZ, desc[UR8][R4.64], R27 ;  /* 0x8000001b04ff79a2 */ /* 0x0001e2000c10f308 */
[----:B------:R-:W-:Y:S04]  /*63d90*/  BSSY.RECONVERGENT B0, `(.L_x_7310) ;  /* 0x0000015000007945 */ /* 0x000fe80003800200 */
[----:B0-----:R-:W-:Y:S05]  /*63da0*/  @P0 BRA `(.L_x_7311) ;  /* 0x00000000004c0947 */ /* 0x001fea0003800000 */
[----:B------:R-:W0:Y:S02]  /*63db0*/  QSPC.E.S P0, RZ, [R4] ;  /* 0x0000000004ff73aa */ /* 0x000e240000000500 */
[----:B0-----:R-:W-:Y:S05]  /*63dc0*/  @!P0 BRA `(.L_x_7312) ;  /* 0x0000000000188947 */ /* 0x001fea0003800000 */
[----:B------:R-:W-:-:S07]  /*63dd0*/  MOV R10, R4 ;  /* 0x00000004000a7202 */ /* 0x000fce0000000f00 */
.L_x_7313:
[----:B------:R-:W0:Y:S02]  /*63de0*/  LDS R4, [R10] ;  /* 0x000000000a047984 */ /* 0x000e240000000800 */
[----:B0-----:R-:W-:-:S05]  /*63df0*/  FADD R5, R27, R4 ;  /* 0x000000041b057221 */ /* 0x001fca0000000000 */
[----:B------:R-:W0:Y:S02]  /*63e00*/  ATOMS.CAST.SPIN P0, [R10], R4, R5 ;  /* 0x000000040a00758d */ /* 0x000e240001800005 */
[----:B0-----:R-:W-:Y:S05]  /*63e10*/  @!P0 BRA `(.L_x_7313) ;  /* 0xfffffffc00f08947 */ /* 0x001fea000383ffff */
[----:B------:R-:W-:Y:S05]  /*63e20*/  BRA `(.L_x_7311) ;  /* 0x00000000002c7947 */ /* 0x000fea0003800000 */
.L_x_7312:
[----:B------:R-:W0:Y:S02]  /*63e30*/  QSPC.E.D P0, RZ, [R4] ;  /* 0x0000000004ff73aa */ /* 0x000e240000000700 */
[----:B0-----:R-:W-:Y:S05]  /*63e40*/  @!P0 BRA `(.L_x_7314) ;  /* 0x0000000000188947 */ /* 0x001fea0003800000 */
.L_x_7315:
[----:B------:R-:W2:Y:S02]  /*63e50*/  LD.E R16, [R4] ;  /* 0x0000000004107980 */ /* 0x000ea40000100900 */
[----:B--2---:R-:W-:-:S06]  /*63e60*/  FADD R17, R27, R16 ;  /* 0x000000101b117221 */ /* 0x004fcc0000000000 */
[----:B------:R-:W2:Y:S02]  /*63e70*/  ATOM.E.CAST.SPIN PT, R17, [R4], R16, R17 ;  /* 0x000000100411738b */ /* 0x000ea400019e0111 */
[----:B--2---:R-:W-:-:S13]  /*63e80*/  ISETP.EQ.U32.AND P0, PT, R17, 0x1, PT ;  /* 0x000000011100780c */ /* 0x004fda0003f02070 */
[----:B------:R-:W-:Y:S05]  /*63e90*/  @!P0 BRA `(.L_x_7315) ;  /* 0xfffffffc00ec8947 */ /* 0x000fea000383ffff */
[----:B------:R-:W-:Y:S05]  /*63ea0*/  BRA `(.L_x_7311) ;  /* 0x00000000000c7947 */ /* 0x000fea0003800000 */
.L_x_7314:
[----:B------:R-:W2:Y:S02]  /*63eb0*/  LD.E R10, desc[UR8][R4.64] ;  /* 0x00000008040a7980 */ /* 0x000ea4000c101900 */
[----:B--2---:R-:W-:-:S05]  /*63ec0*/  FADD R15, R27, R10 ;  /* 0x0000000a1b0f7221 */ /* 0x004fca0000000000 */
[----:B------:R0:W-:Y:S02]  /*63ed0*/  ST.E desc[UR8][R4.64], R15 ;  /* 0x0000000f04007985 */ /* 0x0001e4000c101908 */
.L_x_7311:
[----:B------:R-:W-:Y:S05]  /*63ee0*/  BSYNC.RECONVERGENT B0 ;  /* 0x0000000000007941 */ /* 0x000fea0003800200 */
.L_x_7310:
        /* <DEDUP_REMOVED lines=9> */
.L_x_7319:
[----:B------:R-:W0:Y:S02]  /*63f80*/  LDS R4, [R10] ;  /* 0x000000000a047984 */ /* 0x000e240000000800 */
[----:B0-----:R-:W-:-:S05]  /*63f90*/  FADD R5, R17, R4 ;  /* 0x0000000411057221 */ /* 0x001fca0000000000 */
[----:B------:R-:W0:Y:S02]  /*63fa0*/  ATOMS.CAST.SPIN P0, [R10], R4, R5 ;  /* 0x000000040a00758d */ /* 0x000e240001800005 */
[----:B0-----:R-:W-:Y:S05]  /*63fb0*/  @!P0 BRA `(.L_x_7319) ;  /* 0xfffffffc00f08947 */ /* 0x001fea000383ffff */
[----:B------:R-:W-:Y:S05]  /*63fc0*/  BRA `(.L_x_7317) ;  /* 0x00000000002c7947 */ /* 0x000fea0003800000 */
.L_x_7318:
[----:B------:R-:W0:Y:S02]  /*63fd0*/  QSPC.E.D P0, RZ, [R4] ;  /* 0x0000000004ff73aa */ /* 0x000e240000000700 */
[----:B0-----:R-:W-:Y:S05]  /*63fe0*/  @!P0 BRA `(.L_x_7320) ;  /* 0x0000000000188947 */ /* 0x001fea0003800000 */
.L_x_7321:
[----:B------:R-:W2:Y:S02]  /*63ff0*/  LD.E R14, [R4] ;  /* 0x00000000040e7980 */ /* 0x000ea40000100900 */
[----:B--2---:R-:W-:-:S06]  /*64000*/  FADD R15, R17, R14 ;  /* 0x0000000e110f7221 */ /* 0x004fcc0000000000 */
[----:B------:R-:W2:Y:S02]  /*64010*/  ATOM.E.CAST.SPIN PT, R15, [R4], R14, R15 ;  /* 0x0000000e040f738b */ /* 0x000ea400019e010f */
[----:B--2---:R-:W-:-:S13]  /*64020*/  ISETP.EQ.U32.AND P0, PT, R15, 0x1, PT ;  /* 0x000000010f00780c */ /* 0x004fda0003f02070 */
[----:B------:R-:W-:Y:S05]  /*64030*/  @!P0 BRA `(.L_x_7321) ;  /* 0xfffffffc00ec8947 */ /* 0x000fea000383ffff */
[----:B------:R-:W-:Y:S05]  /*64040*/  BRA `(.L_x_7317) ;  /* 0x00000000000c7947 */ /* 0x000fea0003800000 */
.L_x_7320:
[----:B------:R-:W2:Y:S02]  /*64050*/  LD.E R10, desc[UR8][R4.64] ;  /* 0x00000008040a7980 */ /* 0x000ea4000c101900 */
[----:B--2---:R-:W-:-:S05]  /*64060*/  FADD R15, R17, R10 ;  /* 0x0000000a110f7221 */ /* 0x004fca0000000000 */
[----:B------:R0:W-:Y:S02]  /*64070*/  ST.E desc[UR8][R4.64], R15 ;  /* 0x0000000f04007985 */ /* 0x0001e4000c101908 */
.L_x_7317:
[----:B------:R-:W-:Y:S05]  /*64080*/  BSYNC.RECONVERGENT B0 ;  /* 0x0000000000007941 */ /* 0x000fea0003800200 */
.L_x_7316:
[----:B0-----:R-:W-:-:S05]  /*64090*/  IMAD.WIDE R4, R39, 0x4, R6 ;  /* 0x0000000427047825 */ /* 0x001fca00078e0206 */
[----:B------:R0:W-:Y:S01]  /*640a0*/  ATOM.E.ADD.F32.FTZ.RN.STRONG.GPU P0, RZ, desc[UR8][R4.64], R27 ;  /* 0x8000001b04ff79a2 */ /* 0x0001e2000c10f308 */
[----:B------:R-:W-:Y:S04]  /*640b0*/  BSSY.RECONVERGENT B0, `(.L_x_7322) ;  /* 0x0000015000007945 */ /* 0x000fe80003800200 */
[----:B0-----:R-:W-:Y:S05]  /*640c0*/  @P0 BRA `(.L_x_7323) ;  /* 0x00000000004c0947 */ /* 0x001fea0003800000 */
[----:B------:R-:W0:Y:S02]  /*640d0*/  QSPC.E.S P0, RZ, [R4] ;  /* 0x0000000004ff73aa */ /* 0x000e240000000500 */
[----:B0-----:R-:W-:Y:S05]  /*640e0*/  @!P0 BRA `(.L_x_7324) ;  /* 0x0000000000188947 */ /* 0x001fea0003800000 */
[----:B------:R-:W-:-:S07]  /*640f0*/  MOV R10, R4 ;  /* 0x00000004000a7202 */ /* 0x000fce0000000f00 */
.L_x_7325:
[----:B------:R-:W0:Y:S02]  /*64100*/  LDS R4, [R10] ;  /* 0x000000000a047984 */ /* 0x000e240000000800 */
[----:B0-----:R-:W-:-:S05]  /*64110*/  FADD R5, R27, R4 ;  /* 0x000000041b057221 */ /* 0x001fca0000000000 */
[----:B------:R-:W0:Y:S02]  /*64120*/  ATOMS.CAST.SPIN P0, [R10], R4, R5 ;  /* 0x000000040a00758d */ /* 0x000e240001800005 */
[----:B0-----:R-:W-:Y:S05]  /*64130*/  @!P0 BRA `(.L_x_7325) ;  /* 0xfffffffc00f08947 */ /* 0x001fea000383ffff */
[----:B------:R-:W-:Y:S05]  /*64140*/  BRA `(.L_x_7323) ;  /* 0x00000000002c7947 */ /* 0x000fea0003800000 */
.L_x_7324:
[----:B------:R-:W0:Y:S02]  /*64150*/  QSPC.E.D P0, RZ, [R4] ;  /* 0x0000000004ff73aa */ /* 0x000e240000000700 */
[----:B0-----:R-:W-:Y:S05]  /*64160*/  @!P0 BRA `(.L_x_7326) ;  /* 0x0000000000188947 */ /* 0x001fea0003800000 */
.L_x_7327:
[----:B------:R-:W2:Y:S02]  /*64170*/  LD.E R14, [R4] ;  /* 0x00000000040e7980 */ /* 0x000ea40000100900 */
[----:B--2---:R-:W-:-:S06]  /*64180*/  FADD R15, R27, R14 ;  /* 0x0000000e1b0f7221 */ /* 0x004fcc0000000000 */
[----:B------:R-:W2:Y:S02]  /*64190*/  ATOM.E.CAST.SPIN PT, R15, [R4], R14, R15 ;  /* 0x0000000e040f738b */ /* 0x000ea400019e010f */
[----:B--2---:R-:W-:-:S13]  /*641a0*/  ISETP.EQ.U32.AND P0, PT, R15, 0x1, PT ;  /* 0x000000010f00780c */ /* 0x004fda0003f02070 */
[----:B------:R-:W-:Y:S05]  /*641b0*/  @!P0 BRA `(.L_x_7327) ;  /* 0xfffffffc00ec8947 */ /* 0x000fea000383ffff */
[----:B------:R-:W-:Y:S05]  /*641c0*/  BRA `(.L_x_7323) ;  /* 0x00000000000c7947 */ /* 0x000fea0003800000 */
.L_x_7326:
[----:B------:R-:W2:Y:S02]  /*641d0*/  LD.E R10, desc[UR8][R4.64] ;  /* 0x00000008040a7980 */ /* 0x000ea4000c101900 */
[----:B--2---:R-:W-:-:S05]  /*641e0*/  FADD R15, R27, R10 ;  /* 0x0000000a1b0f7221 */ /* 0x004fca0000000000 */
[----:B------:R0:W-:Y:S02]  /*641f0*/  ST.E desc[UR8][R4.64], R15 ;  /* 0x0000000f04007985 */ /* 0x0001e4000c101908 */
.L_x_7323:
[----:B------:R-:W-:Y:S05]  /*64200*/  BSYNC.RECONVERGENT B0 ;  /* 0x0000000000007941 */ /* 0x000fea0003800200 */
.L_x_7322:
        /* <DEDUP_REMOVED lines=9> */
.L_x_7331:
[----:B------:R-:W0:Y:S02]  /*642a0*/  LDS R4, [R8] ;  /* 0x0000000008047984 */ /* 0x000e240000000800 */
[----:B0-----:R-:W-:-:S05]  /*642b0*/  FADD R5, R15, R4 ;  /* 0x000000040f057221 */ /* 0x001fca0000000000 */
[----:B------:R-:W0:Y:S02]  /*642c0*/  ATOMS.CAST.SPIN P0, [R8], R4, R5 ;  /* 0x000000040800758d */ /* 0x000e240001800005 */
[----:B0-----:R-:W-:Y:S05]  /*642d0*/  @!P0 BRA `(.L_x_7331) ;  /* 0xfffffffc00f08947 */ /* 0x001fea000383ffff */
[----:B------:R-:W-:Y:S05]  /*642e0*/  BRA `(.L_x_7329) ;  /* 0x00000000002c7947 */ /* 0x000fea0003800000 */
.L_x_7330:
[----:B------:R-:W0:Y:S02]  /*642f0*/  QSPC.E.D P0, RZ, [R8] ;  /* 0x0000000008ff73aa */ /* 0x000e240000000700 */
[----:B0-----:R-:W-:Y:S05]  /*64300*/  @!P0 BRA `(.L_x_7332) ;  /* 0x0000000000188947 */ /* 0x001fea0003800000 */
.L_x_7333:
[----:B------:R-:W2:Y:S02]  /*64310*/  LD.E R4, [R8] ;  /* 0x0000000008047980 */ /* 0x000ea40000100900 */
[----:B--2---:R-:W-:-:S06]  /*64320*/  FADD R5, R15, R4 ;  /* 0x000000040f057221 */ /* 0x004fcc0000000000 */
[----:B------:R-:W2:Y:S02]  /*64330*/  ATOM.E.CAST.SPIN PT, R5, [R8], R4, R5 ;  /* 0x000000040805738b */ /* 0x000ea400019e0105 */
[----:B--2---:R-:W-:-:S13]  /*64340*/  ISETP.EQ.U32.AND P0, PT, R5, 0x1, PT ;  /* 0x000000010500780c */ /* 0x004fda0003f02070 */
[----:B------:R-:W-:Y:S05]  /*64350*/  @!P0 BRA `(.L_x_7333) ;  /* 0xfffffffc00ec8947 */ /* 0x000fea000383ffff */
[----:B------:R-:W-:Y:S05]  /*64360*/  BRA `(.L_x_7329) ;  /* 0x00000000000c7947 */ /* 0x000fea0003800000 */
.L_x_7332:
[----:B------:R-:W2:Y:S02]  /*64370*/  LD.E R4, desc[UR8][R8.64] ;  /* 0x0000000808047980 */ /* 0x000ea4000c101900 */
[----:B--2---:R-:W-:-:S05]  /*64380*/  FADD R5, R15, R4 ;  /* 0x000000040f057221 */ /* 0x004fca0000000000 */
[----:B------:R0:W-:Y:S02]  /*64390*/  ST.E desc[UR8][R8.64], R5 ;  /* 0x0000000508007985 */ /* 0x0001e4000c101908 */
.L_x_7329:
[----:B------:R-:W-:Y:S05]  /*643a0*/  BSYNC.RECONVERGENT B0 ;  /* 0x0000000000007941 */ /* 0x000fea0003800200 */
.L_x_7328:
[----:B------:R-:W-:-:S05]  /*643b0*/  IMAD.WIDE R6, R38, 0x4, R6 ;  /* 0x0000000426067825 */ /* 0x000fca00078e0206 */
[----:B------:R1:W-:Y:S01]  /*643c0*/  ATOM.E.ADD.F32.FTZ.RN.STRONG.GPU P0, RZ, desc[UR8][R6.64], R27 ;  /* 0x8000001b06ff79a2 */ /* 0x0003e2000c10f308 */
[----:B------:R-:W-:Y:S04]  /*643d0*/  BSSY.RECONVERGENT B0, `(.L_x_7334) ;  /* 0x0000015000007945 */ /* 0x000fe80003800200 */
[----:B-1----:R-:W-:Y:S05]  /*643e0*/  @P0 BRA `(.L_x_7335) ;  /* 0x00000000004c0947 */ /* 0x002fea0003800000 */
[----:B------:R-:W1:Y:S02]  /*643f0*/  QSPC.E.S P0, RZ, [R6] ;  /* 0x0000000006ff73aa */ /* 0x000e640000000500 */
[----:B-1----:R-:W-:Y:S05]  /*64400*/  @!P0 BRA `(.L_x_7336) ;  /* 0x0000000000188947 */ /* 0x002fea0003800000 */
[----:B------:R-:W-:-:S07]  /*64410*/  MOV R6, R6 ;  /* 0x0000000600067202 */ /* 0x000fce0000000f00 */
.L_x_7337:
[----:B------:R-:W0:Y:S02]  /*64420*/  LDS R4, [R6] ;  /* 0x0000000006047984 */ /* 0x000e240000000800 */
[----:B0-----:R-:W-:-:S05]  /*64430*/  FADD R5, R27, R4 ;  /* 0x000000041b057221 */ /* 0x001fca0000000000 */
[----:B------:R-:W0:Y:S02]  /*64440*/  ATOMS.CAST.SPIN P0, [R6], R4, R5 ;  /* 0x000000040600758d */ /* 0x000e240001800005 */
[----:B0-----:R-:W-:Y:S05]  /*64450*/  @!P0 BRA `(.L_x_7337) ;  /* 0xfffffffc00f08947 */ /* 0x001fea000383ffff */
[----:B------:R-:W-:Y:S05]  /*64460*/  BRA `(.L_x_7335) ;  /* 0x00000000002c7947 */ /* 0x000fea0003800000 */
.L_x_7336:
[----:B------:R-:W1:Y:S02]  /*64470*/  QSPC.E.D P0, RZ, [R6] ;  /* 0x0000000006ff73aa */ /* 0x000e640000000700 */
[----:B-1----:R-:W-:Y:S05]  /*64480*/  @!P0 BRA `(.L_x_7338) ;  /* 0x0000000000188947 */ /* 0x002fea0003800000 */
.L_x_7339:
[----:B------:R-:W0:Y:S02]  /*64490*/  LD.E R4, [R6] ;  /* 0x0000000006047980 */ /* 0x000e240000100900 */
[----:B0-----:R-:W-:-:S06]  /*644a0*/  FADD R5, R27, R4 ;  /* 0x000000041b057221 */ /* 0x001fcc0000000000 */
[----:B------:R-:W2:Y:S02]  /*644b0*/  ATOM.E.CAST.SPIN PT, R5, [R6], R4, R5 ;  /* 0x000000040605738b */ /* 0x000ea400019e0105 */
[----:B--2---:R-:W-:-:S13]  /*644c0*/  ISETP.EQ.U32.AND P0, PT, R5, 0x1, PT ;  /* 0x000000010500780c */ /* 0x004fda0003f02070 */
[----:B------:R-:W-:Y:S05]  /*644d0*/  @!P0 BRA `(.L_x_7339) ;  /* 0xfffffffc00ec8947 */ /* 0x000fea000383ffff */
[----:B------:R-:W-:Y:S05]  /*644e0*/  BRA `(.L_x_7335) ;  /* 0x00000000000c7947 */ /* 0x000fea0003800000 */
.L_x_7338:
[----:B------:R-:W0:Y:S02]  /*644f0*/  LD.E R4, desc[UR8][R6.64] ;  /* 0x0000000806047980 */ /* 0x000e24000c101900 */
[----:B0-----:R-:W-:-:S05]  /*64500*/  FADD R5, R27, R4 ;  /* 0x000000041b057221 */ /* 0x001fca0000000000 */
[----:B------:R1:W-:Y:S02]  /*64510*/  ST.E desc[UR8][R6.64], R5 ;  /* 0x0000000506007985 */ /* 0x0003e4000c101908 */
.L_x_7335:
[----:B------:R-:W-:Y:S05]  /*64520*/  BSYNC.RECONVERGENT B0 ;  /* 0x0000000000007941 */ /* 0x000fea0003800200 */
.L_x_7334:
[----:B------:R-:W-:-:S03]  /*64530*/  UMOV UR4, 0xffffffff ;  /* 0xffffffff00047882 */ /* 0x000fc60000000000 */
[----:B------:R-:W-:Y:S05]  /*64540*/  BRA.DIV UR4, `(.L_x_7340) ;  /* 0x0000035a045c7947 */ /* 0x000fea000b800000 */
[----:B01----:R-:W2:Y:S04]  /*64550*/  LDL R5, [R1+0x94] ;  /* 0x0000940001057983 */ /* 0x003ea80000100800 */
[----:B------:R-:W3:Y:S04]  /*64560*/  LDL R6, [R1+0xd8] ;  /* 0x0000d80001067983 */ /* 0x000ee80000100800 */
[----:B--2---:R0:W1:Y:S04]  /*64570*/  SHFL.IDX PT, R54, R5, 0x5, 0x181f ;  /* 0x00b81f0005367f89 */ /* 0x00406800000e0000 */
[----:B---3--:R0:W2:Y:S02]  /*64580*/  SHFL.IDX PT, R4, R6, 0x5, 0x181f ;  /* 0x00b81f0006047f89 */ /* 0x0080a400000e0000 */
.L_x_8135:
[----:B------:R-:W3:Y:S01]  /*64590*/  LDL.LU R10, [R1+0x64] ;  /* 0x00006400010a7983 */ /* 0x000ee20000300800 */
[----:B012---:R-:W-:-:S05]  /*645a0*/  IMAD R5, R54, R61, R4 ;  /* 0x0000003d36057224 */ /* 0x007fca00078e0204 */
[----:B------:R-:W-:Y:S02]  /*645b0*/  SHF.R.S32.HI R9, RZ, 0x1f, R5 ;  /* 0x0000001fff097819 */ /* 0x000fe40000011405 */
        /* <DEDUP_REMOVED lines=15> */
.L_x_7344:
[----:B------:R-:W0:Y:S02]  /*646b0*/  LDS R4, [R8] ;  /* 0x0000000008047984 */ /* 0x000e240000000800 */
[----:B0-----:R-:W-:-:S05]  /*646c0*/  FADD R5, R17, R4 ;  /* 0x0000000411057221 */ /* 0x001fca0000000000 */
[----:B------:R-:W0:Y:S02]  /*646d0*/  ATOMS.CAST.SPIN P0, [R8], R4, R5 ;  /* 0x000000040800758d */ /* 0x000e240001800005 */
[----:B0-----:R-:W-:Y:S05]  /*646e0*/  @!P0 BRA `(.L_x_7344) ;  /* 0xfffffffc00f08947 */ /* 0x001fea000383ffff */
[----:B------:R-:W-:Y:S05]  /*646f0*/  BRA `(.L_x_7342) ;  /* 0x00000000002c7947 */ /* 0x000fea0003800000 */
.L_x_7343:
[----:B------:R-:W0:Y:S02]  /*64700*/  QSPC.E.D P0, RZ, [R6] ;  /* 0x0000000006ff73aa */ /* 0x000e240000000700 */
[----:B0-----:R-:W-:Y:S05]  /*64710*/  @!P0 BRA `(.L_x_7345) ;  /* 0x0000000000188947 */ /* 0x001fea0003800000 */
.L_x_7346:
[----:B------:R-:W2:Y:S02]  /*64720*/  LD.E R4, [R6] ;  /* 0x0000000006047980 */ /* 0x000ea40000100900 */
[----:B--2---:R-:W-:-:S06]  /*64730*/  FADD R5, R17, R4 ;  /* 0x0000000411057221 */ /* 0x004fcc0000000000 */
[----:B------:R-:W2:Y:S02]  /*64740*/  ATOM.E.CAST.SPIN PT, R5, [R6], R4, R5 ;  /* 0x000000040605738b */ /* 0x000ea400019e0105 */
[----:B--2---:R-:W-:-:S13]  /*64750*/  ISETP.EQ.U32.AND P0, PT, R5, 0x1, PT ;  /* 0x000000010500780c */ /* 0x004fda0003f02070 */
[----:B------:R-:W-:Y:S05]  /*64760*/  @!P0 BRA `(.L_x_7346) ;  /* 0xfffffffc00ec8947 */ /* 0x000fea000383ffff */
[----:B------:R-:W-:Y:S05]  /*64770*/  BRA `(.L_x_7342) ;  /* 0x00000000000c7947 */ /* 0x000fea0003800000 */
.L_x_7345:
[----:B------:R-:W2:Y:S02]  /*64780*/  LD.E R4, desc[UR8][R6.64] ;  /* 0x0000000806047980 */ /* 0x000ea4000c101900 */
[----:B--2---:R-:W-:-:S05]  /*64790*/  FADD R5, R17, R4 ;  /* 0x0000000411057221 */ /* 0x004fca0000000000 */
[----:B------:R0:W-:Y:S02]  /*647a0*/  ST.E desc[UR8][R6.64], R5 ;  /* 0x0000000506007985 */ /* 0x0001e4000c101908 */
.L_x_7342:
[----:B------:R-:W-:Y:S05]  /*647b0*/  BSYNC.RECONVERGENT B0 ;  /* 0x0000000000007941 */ /* 0x000fea0003800200 */
.L_x_7341:
        /* <DEDUP_REMOVED lines=9> */
.L_x_7350:
[----:B------:R-:W0:Y:S02]  /*64850*/  LDS R8, [R10] ;  /* 0x000000000a087984 */ /* 0x000e240000000800 */
[----:B0-----:R-:W-:-:S05]  /*64860*/  FADD R9, R27, R8 ;  /* 0x000000081b097221 */ /* 0x001fca0000000000 */
[----:B------:R-:W0:Y:S02]  /*64870*/  ATOMS.CAST.SPIN P0, [R10], R8, R9 ;  /* 0x000000080a00758d */ /* 0x000e240001800009 */
[----:B0-----:R-:W-:Y:S05]  /*64880*/  @!P0 BRA `(.L_x_7350) ;  /* 0xfffffffc00f08947 */ /* 0x001fea000383ffff */
[----:B------:R-:W-:Y:S05]  /*64890*/  BRA `(.L_x_7348) ;  /* 0x00000000002c7947 */ /* 0x000fea0003800000 */
.L_x_7349:
[----:B------:R-:W0:Y:S02]  /*648a0*/  QSPC.E.D P0, RZ, [R4] ;  /* 0x0000000004ff73aa */ /* 0x000e240000000700 */
[----:B0-----:R-:W-:Y:S05]  /*648b0*/  @!P0 BRA `(.L_x_7351) ;  /* 0x0000000000188947 */ /* 0x001fea0003800000 */
.L_x_7352:
[----:B------:R-:W2:Y:S02]  /*648c0*/  LD.E R8, [R4] ;  /* 0x0000000004087980 */ /* 0x000ea40000100900 */
[----:B--2---:R-:W-:-:S06]  /*648d0*/  FADD R9, R27, R8 ;  /* 0x000000081b097221 */ /* 0x004fcc0000000000 */
[----:B------:R-:W2:Y:S02]  /*648e0*/  ATOM.E.CAST.SPIN PT, R9, [R4], R8, R9 ;  /* 0x000000080409738b */ /* 0x000ea400019e0109 */
[----:B--2---:R-:W-:-:S13]  /*648f0*/  ISETP.EQ.U32.AND P0, PT, R9, 0x1, PT ;  /* 0x000000010900780c */ /* 0x004fda0003f02070 */
[----:B------:R-:W-:Y:S05]  /*64900*/  @!P0 BRA `(.L_x_7352) ;  /* 0xfffffffc00ec8947 */ /* 0x000fea000383ffff */
[----:B------:R-:W-:Y:S05]  /*64910*/  BRA `(.L_x_7348) ;  /* 0x00000000000c7947 */ /* 0x000fea0003800000 */
.L_x_7351:
[----:B------:R-:W2:Y:S02]  /*64920*/  LD.E R8, desc[UR8][R4.64] ;  /* 0x0000000804087980 */ /* 0x000ea4000c101900 */
[----:B--2---:R-:W-:-:S05]  /*64930*/  FADD R9, R27, R8 ;  /* 0x000000081b097221 */ /* 0x004fca0000000000 */
[----:B------:R0:W-:Y:S02]  /*64940*/  ST.E desc[UR8][R4.64], R9 ;  /* 0x0000000904007985 */ /* 0x0001e4000c101908 */
.L_x_7348:
[----:B------:R-:W-:Y:S05]  /*64950*/  BSYNC.RECONVERGENT B0 ;  /* 0x0000000000007941 */ /* 0x000fea0003800200 */
.L_x_7347:
[----:B------:R-:W2:Y:S02]  /*64960*/  LDL.LU R8, [R1+0x5c] ;  /* 0x00005c0001087983 */ /* 0x000ea40000300800 */
[----:B--2---:R-:W-:Y:S01]  /*64970*/  FFMA R10, R8, R0, R29 ;  /* 0x00000000080a7223 */ /* 0x004fe2000000001d */
        /* <DEDUP_REMOVED lines=8> */
.L_x_7356:
[----:B------:R-:W0:Y:S02]  /*64a00*/  LDS R8, [R10] ;  /* 0x000000000a087984 */ /* 0x000e240000000800 */
[----:B0-----:R-:W-:-:S05]  /*64a10*/  FADD R9, R17, R8 ;  /* 0x0000000811097221 */ /* 0x001fca0000000000 */
[----:B------:R-:W0:Y:S02]  /*64a20*/  ATOMS.CAST.SPIN P0, [R10], R8, R9 ;  /* 0x000000080a00758d */ /* 0x000e240001800009 */
[----:B0-----:R-:W-:Y:S05]  /*64a30*/  @!P0 BRA `(.L_x_7356) ;  /* 0xfffffffc00f08947 */ /* 0x001fea000383ffff */
[----:B------:R-:W-:Y:S05]  /*64a40*/  BRA `(.L_x_7354) ;  /* 0x00000000002c7947 */ /* 0x000fea0003800000 */
.L_x_7355:
[----:B------:R-:W0:Y:S02]  /*64a50*/  QSPC.E.D P0, RZ, [R8] ;  /* 0x0000000008ff73aa */ /* 0x000e240000000700 */
[----:B0-----:R-:W-:Y:S05]  /*64a60*/  @!P0 BRA `(.L_x_7357) ;  /* 0x0000000000188947 */ /* 0x001fea0003800000 */
.L_x_7358:
[----:B------:R-:W2:Y:S02]  /*64a70*/  LD.E R14, [R8] ;  /* 0x00000000080e7980 */ /* 0x000ea40000100900 */
[----:B--2---:R-:W-:-:S06]  /*64a80*/  FADD R15, R17, R14 ;  /* 0x0000000e110f7221 */ /* 0x004fcc0000000000 */
[----:B------:R-:W2:Y:S02]  /*64a90*/  ATOM.E.CAST.SPIN PT, R15, [R8], R14, R15 ;  /* 0x0000000e080f738b */ /* 0x000ea400019e010f */
[----:B--2---:R-:W-:-:S13]  /*64aa0*/  ISETP.EQ.U32.AND P0, PT, R15, 0x1, PT ;  /* 0x000000010f00780c */ /* 0x004fda0003f02070 */
[----:B------:R-:W-:Y:S05]  /*64ab0*/  @!P0 BRA `(.L_x_7358) ;  /* 0xfffffffc00ec8947 */ /* 0x000fea000383ffff */
[----:B------:R-:W-:Y:S05]  /*64ac0*/  BRA `(.L_x_7354) ;  /* 0x00000000000c7947 */ /* 0x000fea0003800000 */
.L_x_7357:
[----:B------:R-:W2:Y:S02]  /*64ad0*/  LD.E R10, desc[UR8][R8.64] ;  /* 0x00000008080a7980 */ /* 0x000ea4000c101900 */
[----:B--2---:R-:W-:-:S05]  /*64ae0*/  FADD R15, R17, R10 ;  /* 0x0000000a110f7221 */ /* 0x004fca0000000000 */
[----:B------:R0:W-:Y:S02]  /*64af0*/  ST.E desc[UR8][R8.64], R15 ;  /* 0x0000000f08007985 */ /* 0x0001e4000c101908 */
.L_x_7354:
[----:B------:R-:W-:Y:S05]  /*64b00*/  BSYNC.RECONVERGENT B0 ;  /* 0x0000000000007941 */ /* 0x000fea0003800200 */
.L_x_7353:
[----:B0-----:R-:W-:-:S05]  /*64b10*/  IMAD.WIDE R8, R61, 0x4, R4 ;  /* 0x000000043d087825 */ /* 0x001fca00078e0204 */
[----:B------:R0:W-:Y:S01]  /*64b20*/  ATOM.E.ADD.F32.FTZ.RN.STRONG.GPU P0, RZ, desc[UR8][R8.64], R27 ;  /* 0x8000001b08ff79a2 */ /* 0x0001e2000c10f308 */
[----:B------:R-:W-:Y:S04]  /*64b30*/  BSSY.RECONVERGENT B0, `(.L_x_7359) ;  /* 0x0000015000007945 */ /* 0x000fe80003800200 */
[----:B0-----:R-:W-:Y:S05]  /*64b40*/  @P0 BRA `(.L_x_7360) ;  /* 0x00000000004c0947 */ /* 0x001fea0003800000 */
[----:B------:R-:W0:Y:S02]  /*64b50*/  QSPC.E.S P0, RZ, [R8] ;  /* 0x0000000008ff73aa */ /* 0x000e240000000500 */
[----:B0-----:R-:W-:Y:S05]  /*64b60*/  @!P0 BRA `(.L_x_7361) ;  /* 0x0000000000188947 */ /* 0x001fea0003800000 */
[----:B------:R-:W-:-:S07]  /*64b70*/  MOV R10, R8 ;  /* 0x00000008000a7202 */ /* 0x000fce0000000f00 */
.L_x_7362:
[----:B------:R-:W0:Y:S02]  /*64b80*/  LDS R8, [R10] ;  /* 0x000000000a087984 */ /* 0x000e240000000800 */
[----:B0-----:R-:W-:-:S05]  /*64b90*/  FADD R9, R27, R8 ;  /* 0x000000081b097221 */ /* 0x001fca0000000000 */
[----:B------:R-:W0:Y:S02]  /*64ba0*/  ATOMS.CAST.SPIN P0, [R10], R8, R9 ;  /* 0x000000080a00758d */ /* 0x000e240001800009 */
[----:B0-----:R-:W-:Y:S05]  /*64bb0*/  @!P0 BRA `(.L_x_7362) ;  /* 0xfffffffc00f08947 */ /* 0x001fea000383ffff */
[----:B------:R-:W-:Y:S05]  /*64bc0*/  BRA `(.L_x_7360) ;  /* 0x00000000002c7947 */ /* 0x000fea0003800000 */
.L_x_7361:
[----:B------:R-:W0:Y:S02]  /*64bd0*/  QSPC.E.D P0, RZ, [R8] ;  /* 0x0000000008ff73aa */ /* 0x000e240000000700 */
[----:B0-----:R-:W-:Y:S05]  /*64be0*/  @!P0 BRA `(.L_x_7363) ;  /* 0x0000000000188947 */ /* 0x001fea0003800000 */
.L_x_7364:
[----:B------:R-:W2:Y:S02]  /*64bf0*/  LD.E R14, [R8] ;  /* 0x00000000080e7980 */ /* 0x000ea40000100900 */
[----:B--2---:R-:W-:-:S06]  /*64c00*/  FADD R15, R27, R14 ;  /* 0x0000000e1b0f7221 */ /* 0x004fcc0000000000 */
[----:B------:R-:W2:Y:S02]  /*64c10*/  ATOM.E.CAST.SPIN PT, R15, [R8], R14, R15 ;  /* 0x0000000e080f738b */ /* 0x000ea400019e010f */
[----:B--2---:R-:W-:-:S13]  /*64c20*/  ISETP.EQ.U32.AND P0, PT, R15, 0x1, PT ;  /* 0x000000010f00780c */ /* 0x004fda0003f02070 */
[----:B------:R-:W-:Y:S05]  /*64c30*/  @!P0 BRA `(.L_x_7364) ;  /* 0xfffffffc00ec8947 */ /* 0x000fea000383ffff */
[----:B------:R-:W-:Y:S05]  /*64c40*/  BRA `(.L_x_7360) ;  /* 0x00000000000c7947 */ /* 0x000fea0003800000 */
.L_x_7363:
[----:B------:R-:W2:Y:S02]  /*64c50*/  LD.E R10, desc[UR8][R8.64] ;  /* 0x00000008080a7980 */ /* 0x000ea4000c101900 */
[----:B--2---:R-:W-:-:S05]  /*64c60*/  FADD R15, R27, R10 ;  /* 0x0000000a1b0f7221 */ /* 0x004fca0000000000 */
[----:B------:R0:W-:Y:S02]  /*64c70*/  ST.E desc[UR8][R8.64], R15 ;  /* 0x0000000f08007985 */ /* 0x0001e4000c101908 */
.L_x_7360:
[----:B------:R-:W-:Y:S05]  /*64c80*/  BSYNC.RECONVERGENT B0 ;  /* 0x0000000000007941 */ /* 0x000fea0003800200 */
.L_x_7359:
[----:B0-----:R-:W2:Y:S02]  /*64c90*/  LDL.LU R8, [R1+0x54] ;  /* 0x0000540001087983 */ /* 0x001ea40000300800 */
[----:B--2---:R-:W-:Y:S01]  /*64ca0*/  FFMA R10, R8, R0, R29 ;  /* 0x00000000080a7223 */ /* 0x004fe2000000001d */
        /* <DEDUP_REMOVED lines=8> */
.L_x_7368:
[----:B------:R-:W0:Y:S02]  /*64d30*/  LDS R8, [R10] ;  /* 0x000000000a087984 */ /* 0x000e240000000800 */
[----:B0-----:R-:W-:-:S05]  /*64d40*/  FADD R9, R17, R8 ;  /* 0x0000000811097221 */ /* 0x001fca0000000000 */
[----:B------:R-:W0:Y:S02]  /*64d50*/  ATOMS.CAST.SPIN P0, [R10], R8, R9 ;  /* 0x000000080a00758d */ /* 0x000e240001800009 */
[----:B0-----:R-:W-:Y:S05]  /*64d60*/  @!P0 BRA `(.L_x_7368) ;  /* 0xfffffffc00f08947 */ /* 0x001fea000383ffff */
[----:B------:R-:W-:Y:S05]  /*64d70*/  BRA `(.L_x_7366) ;  /* 0x00000000002c7947 */ /* 0x000fea0003800000 */
.L_x_7367:
[----:B------:R-:W0:Y:S02]  /*64d80*/  QSPC.E.D P0, RZ, [R8] ;  /* 0x0000000008ff73aa */ /* 0x000e240000000700 */
[----:B0-----:R-:W-:Y:S05]  /*64d90*/  @!P0 BRA `(.L_x_7369) ;  /* 0x0000000000188947 */ /* 0x001fea0003800000 */
.L_x_7370:
[----:B------:R-:W2:Y:S02]  /*64da0*/  LD.E R14, [R8] ;  /* 0x00000000080e7980 */ /* 0x000ea40000100900 */
[----:B--2---:R-:W-:-:S06]  /*64db0*/  FADD R15, R17, R14 ;  /* 0x0000000e110f7221 */ /* 0x004fcc0000000000 */
[----:B------:R-:W2:Y:S02]  /*64dc0*/  ATOM.E.CAST.SPIN PT, R15, [R8], R14, R15 ;  /* 0x0000000e080f738b */ /* 0x000ea400019e010f */
[----:B--2---:R-:W-:-:S13]  /*64dd0*/  ISETP.EQ.U32.AND P0, PT, R15, 0x1, PT ;  /* 0x000000010f00780c */ /* 0x004fda0003f02070 */
[----:B------:R-:W-:Y:S05]  /*64de0*/  @!P0 BRA `(.L_x_7370) ;  /* 0xfffffffc00ec8947 */ /* 0x000fea000383ffff */
[----:B------:R-:W-:Y:S05]  /*64df0*/  BRA `(.L_x_7366) ;  /* 0x00000000000c7947 */ /* 0x000fea0003800000 */
.L_x_7369:
[----:B------:R-:W2:Y:S02]  /*64e00*/  LD.E R10, desc[UR8][R8.64] ;  /* 0x00000008080a7980 */ /* 0x000ea4000c101900 */
[----:B--2---:R-:W-:-:S05]  /*64e10*/  FADD R15, R17, R10 ;  /* 0x0000000a110f7221 */ /* 0x004fca0000000000 */
[----:B------:R0:W-:Y:S02]  /*64e20*/  ST.E desc[UR8][R8.64], R15 ;  /* 0x0000000f08007985 */ /* 0x0001e4000c101908 */
.L_x_7366:
[----:B------:R-:W-:Y:S05]  /*64e30*/  BSYNC.RECONVERGENT B0 ;  /* 0x0000000000007941 */ /* 0x000fea0003800200 */
.L_x_7365:
[----:B0-----:R-:W-:-:S05]  /*64e40*/  IMAD.WIDE R8, R60, 0x4, R4 ;  /* 0x000000043c087825 */ /* 0x001fca00078e0204 */
[----:B------:R0:W-:Y:S01]  /*64e50*/  ATOM.E.ADD.F32.FTZ.RN.STRONG.GPU P0, RZ, desc[UR8][R8.64], R27 ;  /* 0x8000001b08ff79a2 */ /* 0x0001e2000c10f308 */
[----:B------:R-:W-:Y:S04]  /*64e60*/  BSSY.RECONVERGENT B0, `(.L_x_7371) ;  /* 0x0000015000007945 */ /* 0x000fe80003800200 */
[----:B0-----:R-:W-:Y:S05]  /*64e70*/  @P0 BRA `(.L_x_7372) ;  /* 0x00000000004c0947 */ /* 0x001fea0003800000 */
[----:B------:R-:W0:Y:S02]  /*64e80*/  QSPC.E.S P0, RZ, [R8] ;  /* 0x0000000008ff73aa */ /* 0x000e240000000500 */
[----:B0-----:R-:W-:Y:S05]  /*64e90*/  @!P0 BRA `(.L_x_7373) ;  /* 0x0000000000188947 */ /* 0x001fea0003800000 */
[----:B------:R-:W-:-:S07]  /*64ea0*/  MOV R10, R8 ;  /* 0x00000008000a7202 */ /* 0x000fce0000000f00 */
.L_x_7374:
[----:B------:R-:W0:Y:S02]  /*64eb0*/  LDS R8, [R10] ;  /* 0x000000000a087984 */ /* 0x000e240000000800 */
[----:B0-----:R-:W-:-:S05]  /*64ec0*/  FADD R9, R27, R8 ;  /* 0x000000081b097221 */ /* 0x001fca0000000000 */
[----:B------:R-:W0:Y:S02]  /*64ed0*/  ATOMS.CAST.SPIN P0, [R10], R8, R9 ;  /* 0x000000080a00758d */ /* 0x000e240001800009 */
[----:B0-----:R-:W-:Y:S05]  /*64ee0*/  @!P0 BRA `(.L_x_7374) ;  /* 0xfffffffc00f08947 */ /* 0x001fea000383ffff */
[----:B------:R-:W-:Y:S05]  /*64ef0*/  BRA `(.L_x_7372) ;  /* 0x00000000002c7947 */ /* 0x000fea0003800000 */
.L_x_7373:
[----:B------:R-:W0:Y:S02]  /*64f00*/  QSPC.E.D P0, RZ, [R8] ;  /* 0x0000000008ff73aa */ /* 0x000e240000000700 */
[----:B0-----:R-:W-:Y:S05]  /*64f10*/  @!P0 BRA `(.L_x_7375) ;  /* 0x0000000000188947 */ /* 0x001fea0003800000 */
.L_x_7376:
[----:B------:R-:W2:Y:S02]  /*64f20*/  LD.E R14, [R8] ;  /* 0x00000000080e7980 */ /* 0x000ea40000100900 */
[----:B--2---:R-:W-:-:S06]  /*64f30*/  FADD R15, R27, R14 ;  /* 0x0000000e1b0f7221 */ /* 0x004fcc0000000000 */
[----:B------:R-:W2:Y:S02]  /*64f40*/  ATOM.E.CAST.SPIN PT, R15, [R8], R14, R15 ;  /* 0x0000000e080f738b */ /* 0x000ea400019e010f */
[----:B--2---:R-:W-:-:S13]  /*64f50*/  ISETP.EQ.U32.AND P0, PT, R15, 0x1, PT ;  /* 0x000000010f00780c */ /* 0x004fda0003f02070 */
[----:B------:R-:W-:Y:S05]  /*64f60*/  @!P0 BRA `(.L_x_7376) ;  /* 0xfffffffc00ec8947 */ /* 0x000fea000383ffff */
[----:B------:R-:W-:Y:S05]  /*64f70*/  BRA `(.L_x_7372) ;  /* 0x00000000000c7947 */ /* 0x000fea0003800000 */
.L_x_7375:
[----:B------:R-:W2:Y:S02]  /*64f80*/  LD.E R10, desc[UR8][R8.64] ;  /* 0x00000008080a7980 */ /* 0x000ea4000c101900 */
[----:B--2---:R-:W-:-:S05]  /*64f90*/  FADD R15, R27, R10 ;  /* 0x0000000a1b0f7221 */ /* 0x004fca0000000000 */
[----:B------:R0:W-:Y:S02]  /*64fa0*/  ST.E desc[UR8][R8.64], R15 ;  /* 0x0000000f08007985 */ /* 0x0001e4000c101908 */
.L_x_7372:
[----:B------:R-:W-:Y:S05]  /*64fb0*/  BSYNC.RECONVERGENT B0 ;  /* 0x0000000000007941 */ /* 0x000fea0003800200 */
.L_x_7371:
        /* <DEDUP_REMOVED lines=10> */
.L_x_7380:
[----:B------:R-:W0:Y:S02]  /*65060*/  LDS R8, [R10] ;  /* 0x000000000a087984 */ /* 0x000e240000000800 */
[----:B0-----:R-:W-:-:S05]  /*65070*/  FADD R9, R17, R8 ;  /* 0x0000000811097221 */ /* 0x001fca0000000000 */
[----:B------:R-:W0:Y:S02]  /*65080*/  ATOMS.CAST.SPIN P0, [R10], R8, R9 ;  /* 0x000000080a00758d */ /* 0x000e240001800009 */
[----:B0-----:R-:W-:Y:S05]  /*65090*/  @!P0 BRA `(.L_x_7380) ;  /* 0xfffffffc00f08947 */ /* 0x001fea000383ffff */
[----:B------:R-:W-:Y:S05]  /*650a0*/  BRA `(.L_x_7378) ;  /* 0x00000000002c7947 */ /* 0x000fea0003800000 */
.L_x_7379:
[----:B------:R-:W0:Y:S02]  /*650b0*/  QSPC.E.D P0, RZ, [R8] ;  /* 0x0000000008ff73aa */ /* 0x000e240000000700 */
[----:B0-----:R-:W-:Y:S05]  /*650c0*/  @!P0 BRA `(.L_x_7381) ;  /* 0x0000000000188947 */ /* 0x001fea0003800000 */
.L_x_7382:
[----:B------:R-:W2:Y:S02]  /*650d0*/  LD.E R14, [R8] ;  /* 0x00000000080e7980 */ /* 0x000ea40000100900 */
[----:B--2---:R-:W-:-:S06]  /*650e0*/  FADD R15, R17, R14 ;  /* 0x0000000e110f7221 */ /* 0x004fcc0000000000 */
[----:B------:R-:W2:Y:S02]  /*650f0*/  ATOM.E.CAST.SPIN PT, R15, [R8], R14, R15 ;  /* 0x0000000e080f738b */ /* 0x000ea400019e010f */
[----:B--2---:R-:W-:-:S13]  /*65100*/  ISETP.EQ.U32.AND P0, PT, R15, 0x1, PT ;  /* 0x000000010f00780c */ /* 0x004fda0003f02070 */
[----:B------:R-:W-:Y:S05]  /*65110*/  @!P0 BRA `(.L_x_7382) ;  /* 0xfffffffc00ec8947 */ /* 0x000fea000383ffff */
[----:B------:R-:W-:Y:S05]  /*65120*/  BRA `(.L_x_7378) ;  /* 0x00000000000c7947 */ /* 0x000fea0003800000 */
.L_x_7381:
[----:B------:R-:W2:Y:S02]  /*65130*/  LD.E R10, desc[UR8][R8.64] ;  /* 0x00000008080a7980 */ /* 0x000ea4000c101900 */
[----:B--2---:R-:W-:-:S05]  /*65140*/  FADD R15, R17, R10 ;  /* 0x0000000a110f7221 */ /* 0x004fca0000000000 */
[----:B------:R0:W-:Y:S02]  /*65150*/  ST.E desc[UR8][R8.64], R15 ;  /* 0x0000000f08007985 */ /* 0x0001e4000c101908 */
.L_x_7378:
[----:B------:R-:W-:Y:S05]  /*65160*/  BSYNC.RECONVERGENT B0 ;  /* 0x0000000000007941 */ /* 0x000fea0003800200 */
.L_x_7377:
[----:B0-----:R-:W-:-:S05]  /*65170*/  IMAD.WIDE R8, R59, 0x4, R4 ;  /* 0x000000043b087825 */ /* 0x001fca00078e0204 */
[----:B------:R0:W-:Y:S01]  /*65180*/  ATOM.E.ADD.F32.FTZ.RN.STRONG.GPU P0, RZ, desc[UR8][R8.64], R27 ;  /* 0x8000001b08ff79a2 */ /* 0x0001e2000c10f308 */
[----:B------:R-:W-:Y:S04]  /*65190*/  BSSY.RECONVERGENT B0, `(.L_x_7383) ;  /* 0x0000015000007945 */ /* 0x000fe80003800200 */
[----:B0-----:R-:W-:Y:S05]  /*651a0*/  @P0 BRA `(.L_x_7384) ;  /* 0x00000000004c0947 */ /* 0x001fea0003800000 */
[----:B------:R-:W0:Y:S02]  /*651b0*/  QSPC.E.S P0, RZ, [R8] ;  /* 0x0000000008ff73aa */ /* 0x000e240000000500 */
[----:B0-----:R-:W-:Y:S05]  /*651c0*/  @!P0 BRA `(.L_x_7385) ;  /* 0x0000000000188947 */ /* 0x001fea0003800000 */
[----:B------:R-:W-:-:S07]  /*651d0*/  MOV R10, R8 ;  /* 0x00000008000a7202 */ /* 0x000fce0000000f00 */
.L_x_7386:
[----:B------:R-:W0:Y:S02]  /*651e0*/  LDS R8, [R10] ;  /* 0x000000000a087984 */ /* 0x000e240000000800 */
[----:B0-----:R-:W-:-:S05]  /*651f0*/  FADD R9, R27, R8 ;  /* 0x000000081b097221 */ /* 0x001fca0000000000 */
[----:B------:R-:W0:Y:S02]  /*65200*/  ATOMS.CAST.SPIN P0, [R10], R8, R9 ;  /* 0x000000080a00758d */ /* 0x000e240001800009 */
[----:B0-----:R-:W-:Y:S05]  /*65210*/  @!P0 BRA `(.L_x_7386) ;  /* 0xfffffffc00f08947 */ /* 0x001fea000383ffff */
[----:B------:R-:W-:Y:S05]  /*65220*/  BRA `(.L_x_7384) ;  /* 0x00000000002c7947 */ /* 0x000fea0003800000 */
.L_x_7385:
[----:B------:R-:W0:Y:S02]  /*65230*/  QSPC.E.D P0, RZ, [R8] ;  /* 0x0000000008ff73aa */ /* 0x000e240000000700 */
[----:B0-----:R-:W-:Y:S05]  /*65240*/  @!P0 BRA `(.L_x_7387) ;  /* 0x0000000000188947 */ /* 0x001fea0003800000 */
.L_x_7388:
[----:B------:R-:W2:Y:S02]  /*65250*/  LD.E R14, [R8] ;  /* 0x00000000080e7980 */ /* 0x000ea40000100900 */
[----:B--2---:R-:W-:-:S06]  /*65260*/  FADD R15, R27, R14 ;  /* 0x0000000e1b0f7221 */ /* 0x004fcc0000000000 */
[----:B------:R-:W2:Y:S02]  /*65270*/  ATOM.E.CAST.SPIN PT, R15, [R8], R14, R15 ;  /* 0x0000000e080f738b */ /* 0x000ea400019e010f */
[----:B--2---:R-:W-:-:S13]  /*65280*/  ISETP.EQ.U32.AND P0, PT, R15, 0x1, PT ;  /* 0x000000010f00780c */ /* 0x004fda0003f02070 */
[----:B------:R-:W-:Y:S05]  /*65290*/  @!P0 BRA `(.L_x_7388) ;  /* 0xfffffffc00ec8947 */ /* 0x000fea000383ffff */
[----:B------:R-:W-:Y:S05]  /*652a0*/  BRA `(.L_x_7384) ;  /* 0x00000000000c7947 */ /* 0x000fea0003800000 */
.L_x_7387:
[----:B------:R-:W2:Y:S02]  /*652b0*/  LD.E R10, desc[UR8][R8.64] ;  /* 0x00000008080a7980 */ /* 0x000ea4000c101900 */
[----:B--2---:R-:W-:-:S05]  /*652c0*/  FADD R15, R27, R10 ;  /* 0x0000000a1b0f7221 */ /* 0x004fca0000000000 */
[----:B------:R0:W-:Y:S02]  /*652d0*/  ST.E desc[UR8][R8.64], R15 ;  /* 0x0000000f08007985 */ /* 0x0001e4000c101908 */
.L_x_7384:
[----:B------:R-:W-:Y:S05]  /*652e0*/  BSYNC.RECONVERGENT B0 ;  /* 0x0000000000007941 */ /* 0x000fea0003800200 */
.L_x_7383:
        /* <DEDUP_REMOVED lines=10> */
.L_x_7392:
[----:B------:R-:W0:Y:S02]  /*65390*/  LDS R8, [R10] ;  /* 0x000000000a087984 */ /* 0x000e240000000800 */
[----:B0-----:R-:W-:-:S05]  /*653a0*/  FADD R9, R17, R8 ;  /* 0x0000000811097221 */ /* 0x001fca0000000000 */
[----:B------:R-:W0:Y:S02]  /*653b0*/  ATOMS.CAST.SPIN P0, [R10], R8, R9 ;  /* 0x000000080a00758d */ /* 0x000e240001800009 */
[----:B0-----:R-:W-:Y:S05]  /*653c0*/  @!P0 BRA `(.L_x_7392) ;  /* 0xfffffffc00f08947 */ /* 0x001fea000383ffff */
[----:B------:R-:W-:Y:S05]  /*653d0*/  BRA `(.L_x_7390) ;  /* 0x00000000002c7947 */ /* 0x000fea0003800000 */
.L_x_7391:
[----:B------:R-:W0:Y:S02]  /*653e0*/  QSPC.E.D P0, RZ, [R8] ;  /* 0x0000000008ff73aa */ /* 0x000e240000000700 */
[----:B0-----:R-:W-:Y:S05]  /*653f0*/  @!P0 BRA `(.L_x_7393) ;  /* 0x0000000000188947 */ /* 0x001fea0003800000 */
.L_x_7394:
[----:B------:R-:W2:Y:S02]  /*65400*/  LD.E R14, [R8] ;  /* 0x00000000080e7980 */ /* 0x000ea40000100900 */
[----:B--2---:R-:W-:-:S06]  /*65410*/  FADD R15, R17, R14 ;  /* 0x0000000e110f7221 */ /* 0x004fcc0000000000 */
[----:B------:R-:W2:Y:S02]  /*65420*/  ATOM.E.CAST.SPIN PT, R15, [R8], R14, R15 ;  /* 0x0000000e080f738b */ /* 0x000ea400019e010f */
[----:B--2---:R-:W-:-:S13]  /*65430*/  ISETP.EQ.U32.AND P0, PT, R15, 0x1, PT ;  /* 0x000000010f00780c */ /* 0x004fda0003f02070 */
[----:B------:R-:W-:Y:S05]  /*65440*/  @!P0 BRA `(.L_x_7394) ;  /* 0xfffffffc00ec8947 */ /* 0x000fea000383ffff */
[----:B------:R-:W-:Y:S05]  /*65450*/  BRA `(.L_x_7390) ;  /* 0x00000000000c7947 */ /* 0x000fea0003800000 */
.L_x_7393:
[----:B------:R-:W2:Y:S02]  /*65460*/  LD.E R10, desc[UR8][R8.64] ;  /* 0x00000008080a7980 */ /* 0x000ea4000c101900 */
[----:B--2---:R-:W-:-:S05]  /*65470*/  FADD R15, R17, R10 ;  /* 0x0000000a110f7221 */ /* 0x004fca0000000000 */
[----:B------:R0:W-:Y:S02]  /*65480*/  ST.E desc[UR8][R8.64], R15 ;  /* 0x0000000f08007985 */ /* 0x0001e4000c101908 */
.L_x_7390:
[----:B------:R-:W-:Y:S05]  /*65490*/  BSYNC.RECONVERGENT B0 ;  /* 0x0000000000007941 */ /* 0x000fea0003800200 */
.L_x_7389:
[----:B0-----:R-:W-:-:S05]  /*654a0*/  IMAD.WIDE R8, R52, 0x4, R4 ;  /* 0x0000000434087825 */ /* 0x001fca00078e0204 */
[----:B------:R0:W-:Y:S01]  /*654b0*/  ATOM.E.ADD.F32.FTZ.RN.STRONG.GPU P0, RZ, desc[UR8][R8.64], R27 ;  /* 0x8000001b08ff79a2 */ /* 0x0001e2000c10f308 */
[----:B------:R-:W-:Y:S04]  /*654c0*/  BSSY.RECONVERGENT B0, `(.L_x_7395) ;  /* 0x0000015000007945 */ /* 0x000fe80003800200 */
[----:B0-----:R-:W-:Y:S05]  /*654d0*/  @P0 BRA `(.L_x_7396) ;  /* 0x00000000004c0947 */ /* 0x001fea0003800000 */
[----:B------:R-:W0:Y:S02]  /*654e0*/  QSPC.E.S P0, RZ, [R8] ;  /* 0x0000000008ff73aa */ /* 0x000e240000000500 */
[----:B0-----:R-:W-:Y:S05]  /*654f0*/  @!P0 BRA `(.L_x_7397) ;  /* 0x0000000000188947 */ /* 0x001fea0003800000 */
[----:B------:R-:W-:-:S07]  /*65500*/  MOV R10, R8 ;  /* 0x00000008000a7202 */ /* 0x000fce0000000f00 */
.L_x_7398:
[----:B------:R-:W0:Y:S02]  /*65510*/  LDS R8, [R10] ;  /* 0x000000000a087984 */ /* 0x000e240000000800 */
[----:B0-----:R-:W-:-:S05]  /*65520*/  FADD R9, R27, R8 ;  /* 0x000000081b097221 */ /* 0x001fca0000000000 */
[----:B------:R-:W0:Y:S02]  /*65530*/  ATOMS.CAST.SPIN P0, [R10], R8, R9 ;  /* 0x000000080a00758d */ /* 0x000e240001800009 */
[----:B0-----:R-:W-:Y:S05]  /*65540*/  @!P0 BRA `(.L_x_7398) ;  /* 0xfffffffc00f08947 */ /* 0x001fea000383ffff */
[----:B------:R-:W-:Y:S05]  /*65550*/  BRA `(.L_x_7396) ;  /* 0x00000000002c7947 */ /* 0x000fea0003800000 */
.L_x_7397:
[----:B------:R-:W0:Y:S02]  /*65560*/  QSPC.E.D P0, RZ, [R8] ;  /* 0x0000000008ff73aa */ /* 0x000e240000000700 */
[----:B0-----:R-:W-:Y:S05]  /*65570*/  @!P0 BRA `(.L_x_7399) ;  /* 0x0000000000188947 */ /* 0x001fea0003800000 */
.L_x_7400:
[----:B------:R-:W2:Y:S02]  /*65580*/  LD.E R14, [R8] ;  /* 0x00000000080e7980 */ /* 0x000ea40000100900 */
[----:B--2---:R-:W-:-:S06]  /*65590*/  FADD R15, R27, R14 ;  /* 0x0000000e1b0f7221 */ /* 0x004fcc0000000000 */
[----:B------:R-:W2:Y:S02]  /*655a0*/  ATOM.E.CAST.SPIN PT, R15, [R8], R14, R15 ;  /* 0x0000000e080f738b */ /* 0x000ea400019e010f */
[----:B--2---:R-:W-:-:S13]  /*655b0*/  ISETP.EQ.U32.AND P0, PT, R15, 0x1, PT ;  /* 0x000000010f00780c */ /* 0x004fda0003f02070 */
[----:B------:R-:W-:Y:S05]  /*655c0*/  @!P0 BRA `(.L_x_7400) ;  /* 0xfffffffc00ec8947 */ /* 0x000fea000383ffff */
[----:B------:R-:W-:Y:S05]  /*655d0*/  BRA `(.L_x_7396) ;  /* 0x00000000000c7947 */ /* 0x000fea0003800000 */
.L_x_7399:
[----:B------:R-:W2:Y:S02]  /*655e0*/  LD.E R10, desc[UR8][R8.64] ;  /* 0x00000008080a7980 */ /* 0x000ea4000c101900 */
[----:B--2---:R-:W-:-:S05]  /*655f0*/  FADD R15, R27, R10 ;  /* 0x0000000a1b0f7221 */ /* 0x004fca0000000000 */
[----:B------:R0:W-:Y:S02]  /*65600*/  ST.E desc[UR8][R8.64], R15 ;  /* 0x0000000f08007985 */ /* 0x0001e4000c101908 */
.L_x_7396:
[----:B------:R-:W-:Y:S05]  /*65610*/  BSYNC.RECONVERGENT B0 ;  /* 0x0000000000007941 */ /* 0x000fea0003800200 */
.L_x_7395:
        /* <DEDUP_REMOVED lines=9> */
.L_x_7404:
[----:B------:R-:W0:Y:S02]  /*656b0*/  LDS R8, [R10] ;  /* 0x000000000a087984 */ /* 0x000e240000000800 */
[----:B0-----:R-:W-:-:S05]  /*656c0*/  FADD R9, R17, R8 ;  /* 0x0000000811097221 */ /* 0x001fca0000000000 */
[----:B------:R-:W0:Y:S02]  /*656d0*/  ATOMS.CAST.SPIN P0, [R10], R8, R9 ;  /* 0x000000080a00758d */ /* 0x000e240001800009 */
[----:B0-----:R-:W-:Y:S05]  /*656e0*/  @!P0 BRA `(.L_x_7404) ;  /* 0xfffffffc00f08947 */ /* 0x001fea000383ffff */
[----:B------:R-:W-:Y:S05]  /*656f0*/  BRA `(.L_x_7402) ;  /* 0x00000000002c7947 */ /* 0x000fea0003800000 */
.L_x_7403:
[----:B------:R-:W0:Y:S02]  /*65700*/  QSPC.E.D P0, RZ, [R8] ;  /* 0x0000000008ff73aa */ /* 0x000e240000000700 */
[----:B0-----:R-:W-:Y:S05]  /*65710*/  @!P0 BRA `(.L_x_7405) ;  /* 0x0000000000188947 */ /* 0x001fea0003800000 */
.L_x_7406:
[----:B------:R-:W2:Y:S02]  /*65720*/  LD.E R14, [R8] ;  /* 0x00000000080e7980 */ /* 0x000ea40000100900 */
[----:B--2---:R-:W-:-:S06]  /*65730*/  FADD R15, R17, R14 ;  /* 0x0000000e110f7221 */ /* 0x004fcc0000000000 */
[----:B------:R-:W2:Y:S02]  /*65740*/  ATOM.E.CAST.SPIN PT, R15, [R8], R14, R15 ;  /* 0x0000000e080f738b */ /* 0x000ea400019e010f */
[----:B--2---:R-:W-:-:S13]  /*65750*/  ISETP.EQ.U32.AND P0, PT, R15, 0x1, PT ;  /* 0x000000010f00780c */ /* 0x004fda0003f02070 */
[----:B------:R-:W-:Y:S05]  /*65760*/  @!P0 BRA `(.L_x_7406) ;  /* 0xfffffffc00ec8947 */ /* 0x000fea000383ffff */
[----:B------:R-:W-:Y:S05]  /*65770*/  BRA `(.L_x_7402) ;  /* 0x00000000000c7947 */ /* 0x000fea0003800000 */
.L_x_7405:
[----:B------:R-:W2:Y:S02]  /*65780*/  LD.E R10, desc[UR8][R8.64] ;  /* 0x00000008080a7980 */ /* 0x000ea4000c101900 */
[----:B--2---:R-:W-:-:S05]  /*65790*/  FADD R15, R17, R10 ;  /* 0x0000000a110f7221 */ /* 0x004fca0000000000 */
[----:B------:R0:W-:Y:S02]  /*657a0*/  ST.E desc[UR8][R8.64], R15 ;  /* 0x0000000f08007985 */ /* 0x0001e4000c101908 */
.L_x_7402:
[----:B------:R-:W-:Y:S05]  /*657b0*/  BSYNC.RECONVERGENT B0 ;  /* 0x0000000000007941 */ /* 0x000fea0003800200 */
.L_x_7401:
[----:B0-----:R-:W-:-:S05]  /*657c0*/  IMAD.WIDE R8, R40, 0x4, R4 ;  /* 0x0000000428087825 */ /* 0x001fca00078e0204 */
[----:B------:R0:W-:Y:S01]  /*657d0*/  ATOM.E.ADD.F32.FTZ.RN.STRONG.GPU P0, RZ, desc[UR8][R8.64], R27 ;  /* 0x8000001b08ff79a2 */ /* 0x0001e2000c10f308 */
[----:B------:R-:W-:Y:S04]  /*657e0*/  BSSY.RECONVERGENT B0, `(.L_x_7407) ;  /* 0x0000015000007945 */ /* 0x000fe80003800200 */
[----:B0-----:R-:W-:Y:S05]  /*657f0*/  @P0 BRA `(.L_x_7408) ;  /* 0x00000000004c0947 */ /* 0x001fea0003800000 */
[----:B------:R-:W0:Y:S02]  /*65800*/  QSPC.E.S P0, RZ, [R8] ;  /* 0x0000000008ff73aa */ /* 0x000e240000000500 */
[----:B0-----:R-:W-:Y:S05]  /*65810*/  @!P0 BRA `(.L_x_7409) ;  /* 0x0000000000188947 */ /* 0x001fea0003800000 */
[----:B------:R-:W-:-:S07]  /*65820*/  MOV R10, R8 ;  /* 0x00000008000a7202 */ /* 0x000fce0000000f00 */
.L_x_7410:
[----:B------:R-:W0:Y:S02]  /*65830*/  LDS R8, [R10] ;  /* 0x000000000a087984 */ /* 0x000e240000000800 */
[----:B0-----:R-:W-:-:S05]  /*65840*/  FADD R9, R27, R8 ;  /* 0x000000081b097221 */ /* 0x001fca0000000000 */
[----:B------:R-:W0:Y:S02]  /*65850*/  ATOMS.CAST.SPIN P0, [R10], R8, R9 ;  /* 0x000000080a00758d */ /* 0x000e240001800009 */
[----:B0-----:R-:W-:Y:S05]  /*65860*/  @!P0 BRA `(.L_x_7410) ;  /* 0xfffffffc00f08947 */ /* 0x001fea000383ffff */
[----:B------:R-:W-:Y:S05]  /*65870*/  BRA `(.L_x_7408) ;  /* 0x00000000002c7947 */ /* 0x000fea0003800000 */
.L_x_7409:
[----:B------:R-:W0:Y:S02]  /*65880*/  QSPC.E.D P0, RZ, [R8] ;  /* 0x0000000008ff73aa */ /* 0x000e240000000700 */
[----:B0-----:R-:W-:Y:S05]  /*65890*/  @!P0 BRA `(.L_x_7411) ;  /* 0x0000000000188947 */ /* 0x001fea0003800000 */
.L_x_7412:
[----:B------:R-:W2:Y:S02]  /*658a0*/  LD.E R14, [R8] ;  /* 0x00000000080e7980 */ /* 0x000ea40000100900 */
[----:B--2---:R-:W-:-:S06]  /*658b0*/  FADD R15, R27, R14 ;  /* 0x0000000e1b0f7221 */ /* 0x004fcc0000000000 */
[----:B------:R-:W2:Y:S02]  /*658c0*/  ATOM.E.CAST.SPIN PT, R15, [R8], R14, R15 ;  /* 0x0000000e080f738b */ /* 0x000ea400019e010f */
[----:B--2---:R-:W-:-:S13]  /*658d0*/  ISETP.EQ.U32.AND P0, PT, R15, 0x1, PT ;  /* 0x000000010f00780c */ /* 0x004fda0003f02070 */
[----:B------:R-:W-:Y:S05]  /*658e0*/  @!P0 BRA `(.L_x_7412) ;  /* 0xfffffffc00ec8947 */ /* 0x000fea000383ffff */
[----:B------:R-:W-:Y:S05]  /*658f0*/  BRA `(.L_x_7408) ;  /* 0x00000000000c7947 */ /* 0x000fea0003800000 */
.L_x_7411:
[----:B------:R-:W2:Y:S02]  /*65900*/  LD.E R10, desc[UR8][R8.64] ;  /* 0x00000008080a7980 */ /* 0x000ea4000c101900 */
[----:B--2---:R-:W-:-:S05]  /*65910*/  FADD R15, R27, R10 ;  /* 0x0000000a1b0f7221 */ /* 0x004fca0000000000 */
[----:B------:R0:W-:Y:S02]  /*65920*/  ST.E desc[UR8][R8.64], R15 ;  /* 0x0000000f08007985 */ /* 0x0001e4000c101908 */
.L_x_7408:
[----:B------:R-:W-:Y:S05]  /*65930*/  BSYNC.RECONVERGENT B0 ;  /* 0x0000000000007941 */ /* 0x000fea0003800200 */
.L_x_7407:
        /* <DEDUP_REMOVED lines=9> */
.L_x_7416:
[----:B------:R-:W0:Y:S02]  /*659d0*/  LDS R8, [R10] ;  /* 0x000000000a087984 */ /* 0x000e240000000800 */
[----:B0-----:R-:W-:-:S05]  /*659e0*/  FADD R9, R17, R8 ;  /* 0x0000000811097221 */ /* 0x001fca0000000000 */
[----:B------:R-:W0:Y:S02]  /*659f0*/  ATOMS.CAST.SPIN P0, [R10], R8, R9 ;  /* 0x000000080a00758d */ /* 0x000e240001800009 */
[----:B0-----:R-:W-:Y:S05]  /*65a00*/  @!P0 BRA `(.L_x_7416) ;  /* 0xfffffffc00f08947 */ /* 0x001fea000383ffff */
[----:B------:R-:W-:Y:S05]  /*65a10*/  BRA `(.L_x_7414) ;  /* 0x00000000002c7947 */ /* 0x000fea0003800000 */
.L_x_7415:
[----:B------:R-:W0:Y:S02]  /*65a20*/  QSPC.E.D P0, RZ, [R8] ;  /* 0x0000000008ff73aa */ /* 0x000e240000000700 */
[----:B0-----:R-:W-:Y:S05]  /*65a30*/  @!P0 BRA `(.L_x_7417) ;  /* 0x0000000000188947 */ /* 0x001fea0003800000 */
.L_x_7418:
[----:B------:R-:W2:Y:S02]  /*65a40*/  LD.E R14, [R8] ;  /* 0x00000000080e7980 */ /* 0x000ea40000100900 */
[----:B--2---:R-:W-:-:S06]  /*65a50*/  FADD R15, R17, R14 ;  /* 0x0000000e110f7221 */ /* 0x004fcc0000000000 */
[----:B------:R-:W2:Y:S02]  /*65a60*/  ATOM.E.CAST.SPIN PT, R15, [R8], R14, R15 ;  /* 0x0000000e080f738b */ /* 0x000ea400019e010f */
[----:B--2---:R-:W-:-:S13]  /*65a70*/  ISETP.EQ.U32.AND P0, PT, R15, 0x1, PT ;  /* 0x000000010f00780c */ /* 0x004fda0003f02070 */
[----:B------:R-:W-:Y:S05]  /*65a80*/  @!P0 BRA `(.L_x_7418) ;  /* 0xfffffffc00ec8947 */ /* 0x000fea000383ffff */
[----:B------:R-:W-:Y:S05]  /*65a90*/  BRA `(.L_x_7414) ;  /* 0x00000000000c7947 */ /* 0x000fea0003800000 */
.L_x_7417:
[----:B------:R-:W2:Y:S02]  /*65aa0*/  LD.E R10, desc[UR8][R8.64] ;  /* 0x00000008080a7980 */ /* 0x000ea4000c101900 */
[----:B--2---:R-:W-:-:S05]  /*65ab0*/  FADD R15, R17, R10 ;  /* 0x0000000a110f7221 */ /* 0x004fca0000000000 */
[----:B------:R0:W-:Y:S02]  /*65ac0*/  ST.E desc[UR8][R8.64], R15 ;  /* 0x0000000f08007985 */ /* 0x0001e4000c101908 */
.L_x_7414:
[----:B------:R-:W-:Y:S05]  /*65ad0*/  BSYNC.RECONVERGENT B0 ;  /* 0x0000000000007941 */ /* 0x000fea0003800200 */
.L_x_7413:
[----:B0-----:R-:W-:-:S05]  /*65ae0*/  IMAD.WIDE R8, R39, 0x4, R4 ;  /* 0x0000000427087825 */ /* 0x001fca00078e0204 */
[----:B------:R0:W-:Y:S01]  /*65af0*/  ATOM.E.ADD.F32.FTZ.RN.STRONG.GPU P0, RZ, desc[UR8][R8.64], R27 ;  /* 0x8000001b08ff79a2 */ /* 0x0001e2000c10f308 */
[----:B------:R-:W-:Y:S04]  /*65b00*/  BSSY.RECONVERGENT B0, `(.L_x_7419) ;  /* 0x0000015000007945 */ /* 0x000fe80003800200 */
[----:B0-----:R-:W-:Y:S05]  /*65b10*/  @P0 BRA `(.L_x_7420) ;  /* 0x00000000004c0947 */ /* 0x001fea0003800000 */
[----:B------:R-:W0:Y:S02]  /*65b20*/  QSPC.E.S P0, RZ, [R8] ;  /* 0x0000000008ff73aa */ /* 0x000e240000000500 */
[----:B0-----:R-:W-:Y:S05]  /*65b30*/  @!P0 BRA `(.L_x_7421) ;  /* 0x0000000000188947 */ /* 0x001fea0003800000 */
[----:B------:R-:W-:-:S07]  /*65b40*/  MOV R10, R8 ;  /* 0x00000008000a7202 */ /* 0x000fce0000000f00 */
.L_x_7422:
[----:B------:R-:W0:Y:S02]  /*65b50*/  LDS R8, [R10] ;  /* 0x000000000a087984 */ /* 0x000e240000000800 */
[----:B0-----:R-:W-:-:S05]  /*65b60*/  FADD R9, R27, R8 ;  /* 0x000000081b097221 */ /* 0x001fca0000000000 */
[----:B------:R-:W0:Y:S02]  /*65b70*/  ATOMS.CAST.SPIN P0, [R10], R8, R9 ;  /* 0x000000080a00758d */ /* 0x000e240001800009 */
[----:B0-----:R-:W-:Y:S05]  /*65b80*/  @!P0 BRA `(.L_x_7422) ;  /* 0xfffffffc00f08947 */ /* 0x001fea000383ffff */
[----:B------:R-:W-:Y:S05]  /*65b90*/  BRA `(.L_x_7420) ;  /* 0x00000000002c7947 */ /* 0x000fea0003800000 */
.L_x_7421:
[----:B------:R-:W0:Y:S02]  /*65ba0*/  QSPC.E.D P0, RZ, [R8] ;  /* 0x0000000008ff73aa */ /* 0x000e240000000700 */
[----:B0-----:R-:W-:Y:S05]  /*65bb0*/  @!P0 BRA `(.L_x_7423) ;  /* 0x0000000000188947 */ /* 0x001fea0003800000 */
.L_x_7424:
[----:B------:R-:W2:Y:S02]  /*65bc0*/  LD.E R14, [R8] ;  /* 0x00000000080e7980 */ /* 0x000ea40000100900 */
[----:B--2---:R-:W-:-:S06]  /*65bd0*/  FADD R15, R27, R14 ;  /* 0x0000000e1b0f7221 */ /* 0x004fcc0000000000 */
[----:B------:R-:W2:Y:S02]  /*65be0*/  ATOM.E.CAST.SPIN PT, R15, [R8], R14, R15 ;  /* 0x0000000e080f738b */ /* 0x000ea400019e010f */
[----:B--2---:R-:W-:-:S13]  /*65bf0*/  ISETP.EQ.U32.AND P0, PT, R15, 0x1, PT ;  /* 0x000000010f00780c */ /* 0x004fda0003f02070 */
[----:B------:R-:W-:Y:S05]  /*65c00*/  @!P0 BRA `(.L_x_7424) ;  /* 0xfffffffc00ec8947 */ /* 0x000fea000383ffff */
[----:B------:R-:W-:Y:S05]  /*65c10*/  BRA `(.L_x_7420) ;  /* 0x00000000000c7947 */ /* 0x000fea0003800000 */
.L_x_7423:
[----:B------:R-:W2:Y:S02]  /*65c20*/  LD.E R10, desc[UR8][R8.64] ;  /* 0x00000008080a7980 */ /* 0x000ea4000c101900 */
[----:B--2---:R-:W-:-:S05]  /*65c30*/  FADD R15, R27, R10 ;  /* 0x0000000a1b0f7221 */ /* 0x004fca0000000000 */
[----:B------:R0:W-:Y:S02]  /*65c40*/  ST.E desc[UR8][R8.64], R15 ;  /* 0x0000000f08007985 */ /* 0x0001e4000c101908 */
.L_x_7420:
[----:B------:R-:W-:Y:S05]  /*65c50*/  BSYNC.RECONVERGENT B0 ;  /* 0x0000000000007941 */ /* 0x000fea0003800200 */
.L_x_7419:
        /* <DEDUP_REMOVED lines=9> */
.L_x_7428:
[----:B------:R-:W0:Y:S02]  /*65cf0*/  LDS R6, [R8] ;  /* 0x0000000008067984 */ /* 0x000e240000000800 */
[----:B0-----:R-:W-:-:S05]  /*65d00*/  FADD R7, R15, R6 ;  /* 0x000000060f077221 */ /* 0x001fca0000000000 */
[----:B------:R-:W0:Y:S02]  /*65d10*/  ATOMS.CAST.SPIN P0, [R8], R6, R7 ;  /* 0x000000060800758d */ /* 0x000e240001800007 */
[----:B0-----:R-:W-:Y:S05]  /*65d20*/  @!P0 BRA `(.L_x_7428) ;  /* 0xfffffffc00f08947 */ /* 0x001fea000383ffff */
[----:B------:R-:W-:Y:S05]  /*65d30*/  BRA `(.L_x_7426) ;  /* 0x00000000002c7947 */ /* 0x000fea0003800000 */
.L_x_7427:
[----:B------:R-:W0:Y:S02]  /*65d40*/  QSPC.E.D P0, RZ, [R6] ;  /* 0x0000000006ff73aa */ /* 0x000e240000000700 */
[----:B0-----:R-:W-:Y:S05]  /*65d50*/  @!P0 BRA `(.L_x_7429) ;  /* 0x0000000000188947 */ /* 0x001fea0003800000 */
.L_x_7430:
[----:B------:R-:W2:Y:S02]  /*65d60*/  LD.E R8, [R6] ;  /* 0x0000000006087980 */ /* 0x000ea40000100900 */
[----:B--2---:R-:W-:-:S06]  /*65d70*/  FADD R9, R15, R8 ;  /* 0x000000080f097221 */ /* 0x004fcc0000000000 */
[----:B------:R-:W2:Y:S02]  /*65d80*/  ATOM.E.CAST.SPIN PT, R9, [R6], R8, R9 ;  /* 0x000000080609738b */ /* 0x000ea400019e0109 */
[----:B--2---:R-:W-:-:S13]  /*65d90*/  ISETP.EQ.U32.AND P0, PT, R9, 0x1, PT ;  /* 0x000000010900780c */ /* 0x004fda0003f02070 */
[----:B------:R-:W-:Y:S05]  /*65da0*/  @!P0 BRA `(.L_x_7430) ;  /* 0xfffffffc00ec8947 */ /* 0x000fea000383ffff */
[----:B------:R-:W-:Y:S05]  /*65db0*/  BRA `(.L_x_7426) ;  /* 0x00000000000c7947 */ /* 0x000fea0003800000 */
.L_x_7429:
[----:B------:R-:W2:Y:S02]  /*65dc0*/  LD.E R8, desc[UR8][R6.64] ;  /* 0x0000000806087980 */ /* 0x000ea4000c101900 */
[----:B--2---:R-:W-:-:S05]  /*65dd0*/  FADD R9, R15, R8 ;  /* 0x000000080f097221 */ /* 0x004fca0000000000 */
[----:B------:R0:W-:Y:S02]  /*65de0*/  ST.E desc[UR8][R6.64], R9 ;  /* 0x0000000906007985 */ /* 0x0001e4000c101908 */
.L_x_7426:
[----:B------:R-:W-:Y:S05]  /*65df0*/  BSYNC.RECONVERGENT B0 ;  /* 0x0000000000007941 */ /* 0x000fea0003800200 */
.L_x_7425:
[----:B------:R-:W-:-:S05]  /*65e00*/  IMAD.WIDE R4, R38, 0x4, R4 ;  /* 0x0000000426047825 */ /* 0x000fca00078e0204 */
[----:B------:R1:W-:Y:S01]  /*65e10*/  ATOM.E.ADD.F32.FTZ.RN.STRONG.GPU P0, RZ, desc[UR8][R4.64], R27 ;  /* 0x8000001b04ff79a2 */ /* 0x0003e2000c10f308 */
[----:B------:R-:W-:Y:S04]  /*65e20*/  BSSY.RECONVERGENT B0, `(.L_x_7431) ;  /* 0x0000015000007945 */ /* 0x000fe80003800200 */
[----:B-1----:R-:W-:Y:S05]  /*65e30*/  @P0 BRA `(.L_x_7432) ;  /* 0x00000000004c0947 */ /* 0x002fea0003800000 */
[----:B------:R-:W1:Y:S02]  /*65e40*/  QSPC.E.S P0, RZ, [R4] ;  /* 0x0000000004ff73aa */ /* 0x000e640000000500 */
[----:B-1----:R-:W-:Y:S05]  /*65e50*/  @!P0 BRA `(.L_x_7433) ;  /* 0x0000000000188947 */ /* 0x002fea0003800000 */
[----:B0-----:R-:W-:-:S07]  /*65e60*/  MOV R6, R4 ;  /* 0x0000000400067202 */ /* 0x001fce0000000f00 */
.L_x_7434:
[----:B------:R-:W0:Y:S02]  /*65e70*/  LDS R4, [R6] ;  /* 0x0000000006047984 */ /* 0x000e240000000800 */
[----:B0-----:R-:W-:-:S05]  /*65e80*/  FADD R5, R27, R4 ;  /* 0x000000041b057221 */ /* 0x001fca0000000000 */
[----:B------:R-:W0:Y:S02]  /*65e90*/  ATOMS.CAST.SPIN P0, [R6], R4, R5 ;  /* 0x000000040600758d */ /* 0x000e240001800005 */
[----:B0-----:R-:W-:Y:S05]  /*65ea0*/  @!P0 BRA `(.L_x_7434) ;  /* 0xfffffffc00f08947 */ /* 0x001fea000383ffff */
[----:B------:R-:W-:Y:S05]  /*65eb0*/  BRA `(.L_x_7432) ;  /* 0x00000000002c7947 */ /* 0x000fea0003800000 */
.L_x_7433:
[----:B------:R-:W1:Y:S02]  /*65ec0*/  QSPC.E.D P0, RZ, [R4] ;  /* 0x0000000004ff73aa */ /* 0x000e640000000700 */
[----:B-1----:R-:W-:Y:S05]  /*65ed0*/  @!P0 BRA `(.L_x_7435) ;  /* 0x0000000000188947 */ /* 0x002fea0003800000 */
.L_x_7436:
[----:B0-----:R-:W2:Y:S02]  /*65ee0*/  LD.E R6, [R4] ;  /* 0x0000000004067980 */ /* 0x001ea40000100900 */
[----:B--2---:R-:W-:-:S06]  /*65ef0*/  FADD R7, R27, R6 ;  /* 0x000000061b077221 */ /* 0x004fcc0000000000 */
[----:B------:R-:W2:Y:S02]  /*65f00*/  ATOM.E.CAST.SPIN PT, R7, [R4], R6, R7 ;  /* 0x000000060407738b */ /* 0x000ea400019e0107 */
[----:B--2---:R-:W-:-:S13]  /*65f10*/  ISETP.EQ.U32.AND P0, PT, R7, 0x1, PT ;  /* 0x000000010700780c */ /* 0x004fda0003f02070 */
[----:B------:R-:W-:Y:S05]  /*65f20*/  @!P0 BRA `(.L_x_7436) ;  /* 0xfffffffc00ec8947 */ /* 0x000fea000383ffff */
[----:B------:R-:W-:Y:S05]  /*65f30*/  BRA `(.L_x_7432) ;  /* 0x00000000000c7947 */ /* 0x000fea0003800000 */
.L_x_7435:
[----:B0-----:R-:W2:Y:S02]  /*65f40*/  LD.E R6, desc[UR8][R4.64] ;  /* 0x0000000804067980 */ /* 0x001ea4000c101900 */
[----:B--2---:R-:W-:-:S05]  /*65f50*/  FADD R7, R27, R6 ;  /* 0x000000061b077221 */ /* 0x004fca0000000000 */
[----:B------:R1:W-:Y:S02]  /*65f60*/  ST.E desc[UR8][R4.64], R7 ;  /* 0x0000000704007985 */ /* 0x0003e4000c101908 */
.L_x_7432:
[----:B------:R-:W-:Y:S05]  /*65f70*/  BSYNC.RECONVERGENT B0 ;  /* 0x0000000000007941 */ /* 0x000fea0003800200 */
.L_x_7431:
[----:B------:R-:W-:-:S03]  /*65f80*/  UMOV UR4, 0xffffffff ;  /* 0xffffffff00047882 */ /* 0x000fc60000000000 */
[----:B------:R-:W-:Y:S05]  /*65f90*/  BRA.DIV UR4, `(.L_x_7437) ;  /* 0x0000034204107947 */ /* 0x000fea000b800000 */
[----:B-1----:R-:W2:Y:S04]  /*65fa0*/  LDL R5, [R1+0x94] ;  /* 0x0000940001057983 */ /* 0x002ea80000100800 */
[----:B0-----:R-:W3:Y:S04]  /*65fb0*/  LDL R6, [R1+0xd8] ;  /* 0x0000d80001067983 */ /* 0x001ee80000100800 */
[----:B--2---:R0:W1:Y:S04]  /*65fc0*/  SHFL.IDX PT, R54, R5, 0x6, 0x181f ;  /* 0x00d81f0005367f89 */ /* 0x00406800000e0000 */
[----:B---3--:R0:W2:Y:S02]  /*65fd0*/  SHFL.IDX PT, R4, R6, 0x6, 0x181f ;  /* 0x00d81f0006047f89 */ /* 0x0080a400000e0000 */
.L_x_8139:
[----:B0-----:R-:W3:Y:S01]  /*65fe0*/  LDL.LU R6, [R1+0x6c] ;  /* 0x00006c0001067983 */ /* 0x001ee20000300800 */
[----:B-12---:R-:W-:-:S05]  /*65ff0*/  IMAD R7, R54, R61, R4 ;  /* 0x0000003d36077224 */ /* 0x006fca00078e0204 */
        /* <DEDUP_REMOVED lines=16> */
.L_x_7441:
[----:B------:R-:W0:Y:S02]  /*66100*/  LDS R6, [R8] ;  /* 0x0000000008067984 */ /* 0x000e240000000800 */
[----:B0-----:R-:W-:-:S05]  /*66110*/  FADD R7, R17, R6 ;  /* 0x0000000611077221 */ /* 0x001fca0000000000 */
[----:B------:R-:W0:Y:S02]  /*66120*/  ATOMS.CAST.SPIN P0, [R8], R6, R7 ;  /* 0x000000060800758d */ /* 0x000e240001800007 */
[----:B0-----:R-:W-:Y:S05]  /*66130*/  @!P0 BRA `(.L_x_7441) ;  /* 0xfffffffc00f08947 */ /* 0x001fea000383ffff */
[----:B------:R-:W-:Y:S05]  /*66140*/  BRA `(.L_x_7439) ;  /* 0x00000000002c7947 */ /* 0x000fea0003800000 */
.L_x_7440:
[----:B------:R-:W0:Y:S02]  /*66150*/  QSPC.E.D P0, RZ, [R4] ;  /* 0x0000000004ff73aa */ /* 0x000e240000000700 */
[----:B0-----:R-:W-:Y:S05]  /*66160*/  @!P0 BRA `(.L_x_7442) ;  /* 0x0000000000188947 */ /* 0x001fea0003800000 */
.L_x_7443:
[----:B------:R-:W2:Y:S02]  /*66170*/  LD.E R6, [R4] ;  /* 0x0000000004067980 */ /* 0x000ea40000100900 */
[----:B--2---:R-:W-:-:S06]  /*66180*/  FADD R7, R17, R6 ;  /* 0x0000000611077221 */ /* 0x004fcc0000000000 */
[----:B------:R-:W2:Y:S02]  /*66190*/  ATOM.E.CAST.SPIN PT, R7, [R4], R6, R7 ;  /* 0x000000060407738b */ /* 0x000ea400019e0107 */
[----:B--2---:R-:W-:-:S13]  /*661a0*/  ISETP.EQ.U32.AND P0, PT, R7, 0x1, PT ;  /* 0x000000010700780c */ /* 0x004fda0003f02070 */
[----:B------:R-:W-:Y:S05]  /*661b0*/  @!P0 BRA `(.L_x_7443) ;  /* 0xfffffffc00ec8947 */ /* 0x000fea000383ffff */
[----:B------:R-:W-:Y:S05]  /*661c0*/  BRA `(.L_x_7439) ;  /* 0x00000000000c7947 */ /* 0x000fea0003800000 */
.L_x_7442:
[----:B------:R-:W2:Y:S02]  /*661d0*/  LD.E R6, desc[UR8][R4.64] ;  /* 0x0000000804067980 */ /* 0x000ea4000c101900 */
[----:B--2---:R-:W-:-:S05]  /*661e0*/  FADD R7, R17, R6 ;  /* 0x0000000611077221 */ /* 0x004fca0000000000 */
[----:B------:R0:W-:Y:S02]  /*661f0*/  ST.E desc[UR8][R4.64], R7 ;  /* 0x0000000704007985 */ /* 0x0001e4000c101908 */
.L_x_7439:
[----:B------:R-:W-:Y:S05]  /*66200*/  BSYNC.RECONVERGENT B0 ;  /* 0x0000000000007941 */ /* 0x000fea0003800200 */
.L_x_7438:
        /* <DEDUP_REMOVED lines=9> */
.L_x_7447:
[----:B------:R-:W0:Y:S02]  /*662a0*/  LDS R8, [R10] ;  /* 0x000000000a087984 */ /* 0x000e240000000800 */
[----:B0-----:R-:W-:-:S05]  /*662b0*/  FADD R9, R27, R8 ;  /* 0x000000081b097221 */ /* 0x001fca0000000000 */
[----:B------:R-:W0:Y:S02]  /*662c0*/  ATOMS.CAST.SPIN P0, [R10], R8, R9 ;  /* 0x000000080a00758d */ /* 0x000e240001800009 */
[----:B0-----:R-:W-:Y:S05]  /*662d0*/  @!P0 BRA `(.L_x_7447) ;  /* 0xfffffffc00f08947 */ /* 0x001fea000383ffff */
[----:B------:R-:W-:Y:S05]  /*662e0*/  BRA `(.L_x_7445) ;  /* 0x00000000002c7947 */ /* 0x000fea0003800000 */
.L_x_7446:
[----:B------:R-:W0:Y:S02]  /*662f0*/  QSPC.E.D P0, RZ, [R6] ;  /* 0x0000000006ff73aa */ /* 0x000e240000000700 */
[----:B0-----:R-:W-:Y:S05]  /*66300*/  @!P0 BRA `(.L_x_7448) ;  /* 0x0000000000188947 */ /* 0x001fea0003800000 */
.L_x_7449:
[----:B------:R-:W2:Y:S02]  /*66310*/  LD.E R8, [R6] ;  /* 0x0000000006087980 */ /* 0x000ea40000100900 */
[----:B--2---:R-:W-:-:S06]  /*66320*/  FADD R9, R27, R8 ;  /* 0x000000081b097221 */ /* 0x004fcc0000000000 */
[----:B------:R-:W2:Y:S02]  /*66330*/  ATOM.E.CAST.SPIN PT, R9, [R6], R8, R9 ;  /* 0x000000080609738b */ /* 0x000ea400019e0109 */
[----:B--2---:R-:W-:-:S13]  /*66340*/  ISETP.EQ.U32.AND P0, PT, R9, 0x1, PT ;  /* 0x000000010900780c */ /* 0x004fda0003f02070 */
[----:B------:R-:W-:Y:S05]  /*66350*/  @!P0 BRA `(.L_x_7449) ;  /* 0xfffffffc00ec8947 */ /* 0x000fea000383ffff */
[----:B------:R-:W-:Y:S05]  /*66360*/  BRA `(.L_x_7445) ;  /* 0x00000000000c7947 */ /* 0x000fea0003800000 */
.L_x_7448:
[----:B------:R-:W2:Y:S02]  /*66370*/  LD.E R8, desc[UR8][R6.64] ;  /* 0x0000000806087980 */ /* 0x000ea4000c101900 */
[----:B--2---:R-:W-:-:S05]  /*66380*/  FADD R9, R27, R8 ;  /* 0x000000081b097221 */ /* 0x004fca0000000000 */
[----:B------:R0:W-:Y:S02]  /*66390*/  ST.E desc[UR8][R6.64], R9 ;  /* 0x0000000906007985 */ /* 0x0001e4000c101908 */
.L_x_7445:
[----:B------:R-:W-:Y:S05]  /*663a0*/  BSYNC.RECONVERGENT B0 ;  /* 0x0000000000007941 */ /* 0x000fea0003800200 */
.L_x_7444:
        /* <DEDUP_REMOVED lines=10> */
.L_x_7453:
[----:B------:R-:W0:Y:S02]  /*66450*/  LDS R8, [R10] ;  /* 0x000000000a087984 */ /* 0x000e240000000800 */
[----:B0-----:R-:W-:-:S05]  /*66460*/  FADD R9, R17, R8 ;  /* 0x0000000811097221 */ /* 0x001fca0000000000 */
[----:B------:R-:W0:Y:S02]  /*66470*/  ATOMS.CAST.SPIN P0, [R10], R8, R9 ;  /* 0x000000080a00758d */ /* 0x000e240001800009 */
[----:B0-----:R-:W-:Y:S05]  /*66480*/  @!P0 BRA `(.L_x_7453) ;  /* 0xfffffffc00f08947 */ /* 0x001fea000383ffff */
[----:B------:R-:W-:Y:S05]  /*66490*/  BRA `(.L_x_7451) ;  /* 0x00000000002c7947 */ /* 0x000fea0003800000 */
.L_x_7452:
[----:B------:R-:W0:Y:S02]  /*664a0*/  QSPC.E.D P0, RZ, [R8] ;  /* 0x0000000008ff73aa */ /* 0x000e240000000700 */
[----:B0-----:R-:W-:Y:S05]  /*664b0*/  @!P0 BRA `(.L_x_7454) ;  /* 0x0000000000188947 */ /* 0x001fea0003800000 */
.L_x_7455:
[----:B------:R-:W2:Y:S02]  /*664c0*/  LD.E R14, [R8] ;  /* 0x00000000080e7980 */ /* 0x000ea40000100900 */
[----:B--2---:R-:W-:-:S06]  /*664d0*/  FADD R15, R17, R14 ;  /* 0x0000000e110f7221 */ /* 0x004fcc0000000000 */
[----:B------:R-:W2:Y:S02]  /*664e0*/  ATOM.E.CAST.SPIN PT, R15, [R8], R14, R15 ;  /* 0x0000000e080f738b */ /* 0x000ea400019e010f */
[----:B--2---:R-:W-:-:S13]  /*664f0*/  ISETP.EQ.U32.AND P0, PT, R15, 0x1, PT ;  /* 0x000000010f00780c */ /* 0x004fda0003f02070 */
[----:B------:R-:W-:Y:S05]  /*66500*/  @!P0 BRA `(.L_x_7455) ;  /* 0xfffffffc00ec8947 */ /* 0x000fea000383ffff */
[----:B------:R-:W-:Y:S05]  /*66510*/  BRA `(.L_x_7451) ;  /* 0x00000000000c7947 */ /* 0x000fea0003800000 */
.L_x_7454:
[----:B------:R-:W2:Y:S02]  /*66520*/  LD.E R10, desc[UR8][R8.64] ;  /* 0x00000008080a7980 */ /* 0x000ea4000c101900 */
[----:B--2---:R-:W-:-:S05]  /*66530*/  FADD R15, R17, R10 ;  /* 0x0000000a110f7221 */ /* 0x004fca0000000000 */
[----:B------:R0:W-:Y:S02]  /*66540*/  ST.E desc[UR8][R8.64], R15 ;  /* 0x0000000f08007985 */ /* 0x0001e4000c101908 */
.L_x_7451:
[----:B------:R-:W-:Y:S05]  /*66550*/  BSYNC.RECONVERGENT B0 ;  /* 0x0000000000007941 */ /* 0x000fea0003800200 */
.L_x_7450:
[----:B0-----:R-:W-:-:S05]  /*66560*/  IMAD.WIDE R8, R61, 0x4, R6 ;  /* 0x000000043d087825 */ /* 0x001fca00078e0206 */
[----:B------:R0:W-:Y:S01]  /*66570*/  ATOM.E.ADD.F32.FTZ.RN.STRONG.GPU P0, RZ, desc[UR8][R8.64], R27 ;  /* 0x8000001b08ff79a2 */ /* 0x0001e2000c10f308 */
[----:B------:R-:W-:Y:S04]  /*66580*/  BSSY.RECONVERGENT B0, `(.L_x_7456) ;  /* 0x0000015000007945 */ /* 0x000fe80003800200 */
[----:B0-----:R-:W-:Y:S05]  /*66590*/  @P0 BRA `(.L_x_7457) ;  /* 0x00000000004c0947 */ /* 0x001fea0003800000 */
[----:B------:R-:W0:Y:S02]  /*665a0*/  QSPC.E.S P0, RZ, [R8] ;  /* 0x0000000008ff73aa */ /* 0x000e240000000500 */
[----:B0-----:R-:W-:Y:S05]  /*665b0*/  @!P0 BRA `(.L_x_7458) ;  /* 0x0000000000188947 */ /* 0x001fea0003800000 */
[----:B------:R-:W-:-:S07]  /*665c0*/  MOV R10, R8 ;  /* 0x00000008000a7202 */ /* 0x000fce0000000f00 */
.L_x_7459:
[----:B------:R-:W0:Y:S02]  /*665d0*/  LDS R8, [R10] ;  /* 0x000000000a087984 */ /* 0x000e240000000800 */
[----:B0-----:R-:W-:-:S05]  /*665e0*/  FADD R9, R27, R8 ;  /* 0x000000081b097221 */ /* 0x001fca0000000000 */
[----:B------:R-:W0:Y:S02]  /*665f0*/  ATOMS.CAST.SPIN P0, [R10], R8, R9 ;  /* 0x000000080a00758d */ /* 0x000e240001800009 */
[----:B0-----:R-:W-:Y:S05]  /*66600*/  @!P0 BRA `(.L_x_7459) ;  /* 0xfffffffc00f08947 */ /* 0x001fea000383ffff */
[----:B------:R-:W-:Y:S05]  /*66610*/  BRA `(.L_x_7457) ;  /* 0x00000000002c7947 */ /* 0x000fea0003800000 */
.L_x_7458:
[----:B------:R-:W0:Y:S02]  /*66620*/  QSPC.E.D P0, RZ, [R8] ;  /* 0x0000000008ff73aa */ /* 0x000e240000000700 */
[----:B0-----:R-:W-:Y:S05]  /*66630*/  @!P0 BRA `(.L_x_7460) ;  /* 0x0000000000188947 */ /* 0x001fea0003800000 */
.L_x_7461:
[----:B------:R-:W2:Y:S02]  /*66640*/  LD.E R14, [R8] ;  /* 0x00000000080e7980 */ /* 0x000ea40000100900 */
[----:B--2---:R-:W-:-:S06]  /*66650*/  FADD R15, R27, R14 ;  /* 0x0000000e1b0f7221 */ /* 0x004fcc0000000000 */
[----:B------:R-:W2:Y:S02]  /*66660*/  ATOM.E.CAST.SPIN PT, R15, [R8], R14, R15 ;  /* 0x0000000e080f738b */ /* 0x000ea400019e010f */
[----:B--2---:R-:W-:-:S13]  /*66670*/  ISETP.EQ.U32.AND P0, PT, R15, 0x1, PT ;  /* 0x000000010f00780c */ /* 0x004fda0003f02070 */
[----:B------:R-:W-:Y:S05]  /*66680*/  @!P0 BRA `(.L_x_7461) ;  /* 0xfffffffc00ec8947 */ /* 0x000fea000383ffff */
[----:B------:R-:W-:Y:S05]  /*66690*/  BRA `(.L_x_7457) ;  /* 0x00000000000c7947 */ /* 0x000fea0003800000 */
.L_x_7460:
[----:B------:R-:W2:Y:S02]  /*666a0*/  LD.E R10, desc[UR8][R8.64] ;  /* 0x00000008080a7980 */ /* 0x000ea4000c101900 */
[----:B--2---:R-:W-:-:S05]  /*666b0*/  FADD R15, R27, R10 ;  /* 0x0000000a1b0f7221 */ /* 0x004fca0000000000 */
[----:B------:R0:W-:Y:S02]  /*666c0*/  ST.E desc[UR8][R8.64], R15 ;  /* 0x0000000f08007985 */ /* 0x0001e4000c101908 */
.L_x_7457:
[----:B------:R-:W-:Y:S05]  /*666d0*/  BSYNC.RECONVERGENT B0 ;  /* 0x0000000000007941 */ /* 0x000fea0003800200 */
.L_x_7456:
        /* <DEDUP_REMOVED lines=10> */
.L_x_7465:
[----:B------:R-:W0:Y:S02]  /*66780*/  LDS R8, [R10] ;  /* 0x000000000a087984 */ /* 0x000e240000000800 */
[----:B0-----:R-:W-:-:S05]  /*66790*/  FADD R9, R17, R8 ;  /* 0x0000000811097221 */ /* 0x001fca0000000000 */
[----:B------:R-:W0:Y:S02]  /*667a0*/  ATOMS.CAST.SPIN P0, [R10], R8, R9 ;  /* 0x000000080a00758d */ /* 0x000e240001800009 */
[----:B0-----:R-:W-:Y:S05]  /*667b0*/  @!P0 BRA `(.L_x_7465) ;  /* 0xfffffffc00f08947 */ /* 0x001fea000383ffff */
[----:B------:R-:W-:Y:S05]  /*667c0*/  BRA `(.L_x_7463) ;  /* 0x00000000002c7947 */ /* 0x000fea0003800000 */
.L_x_7464:
[----:B------:R-:W0:Y:S02]  /*667d0*/  QSPC.E.D P0, RZ, [R8] ;  /* 0x0000000008ff73aa */ /* 0x000e240000000700 */
[----:B0-----:R-:W-:Y:S05]  /*667e0*/  @!P0 BRA `(.L_x_7466) ;  /* 0x0000000000188947 */ /* 0x001fea0003800000 */
.L_x_7467:
[----:B------:R-:W2:Y:S02]  /*667f0*/  LD.E R14, [R8] ;  /* 0x00000000080e7980 */ /* 0x000ea40000100900 */
[----:B--2---:R-:W-:-:S06]  /*66800*/  FADD R15, R17, R14 ;  /* 0x0000000e110f7221 */ /* 0x004fcc0000000000 */
[----:B------:R-:W2:Y:S02]  /*66810*/  ATOM.E.CAST.SPIN PT, R15, [R8], R14, R15 ;  /* 0x0000000e080f738b */ /* 0x000ea400019e010f */
[----:B--2---:R-:W-:-:S13]  /*66820*/  ISETP.EQ.U32.AND P0, PT, R15, 0x1, PT ;  /* 0x000000010f00780c */ /* 0x004fda0003f02070 */
[----:B------:R-:W-:Y:S05]  /*66830*/  @!P0 BRA `(.L_x_7467) ;  /* 0xfffffffc00ec8947 */ /* 0x000fea000383ffff */
[----:B------:R-:W-:Y:S05]  /*66840*/  BRA `(.L_x_7463) ;  /* 0x00000000000c7947 */ /* 0x000fea0003800000 */
.L_x_7466:
[----:B------:R-:W2:Y:S02]  /*66850*/  LD.E R10, desc[UR8][R8.64] ;  /* 0x00000008080a7980 */ /* 0x000ea4000c101900 */
[----:B--2---:R-:W-:-:S05]  /*66860*/  FADD R15, R17, R10 ;  /* 0x0000000a110f7221 */ /* 0x004fca0000000000 */
[----:B------:R0:W-:Y:S02]  /*66870*/  ST.E desc[UR8][R8.64], R15 ;  /* 0x0000000f08007985 */ /* 0x0001e4000c101908 */
.L_x_7463:
[----:B------:R-:W-:Y:S05]  /*66880*/  BSYNC.RECONVERGENT B0 ;  /* 0x0000000000007941 */ /* 0x000fea0003800200 */
.L_x_7462:
[----:B0-----:R-:W-:-:S05]  /*66890*/  IMAD.WIDE R8, R60, 0x4, R6 ;  /* 0x000000043c087825 */ /* 0x001fca00078e0206 */
[----:B------:R0:W-:Y:S01]  /*668a0*/  ATOM.E.ADD.F32.FTZ.RN.STRONG.GPU P0, RZ, desc[UR8][R8.64], R27 ;  /* 0x8000001b08ff79a2 */ /* 0x0001e2000c10f308 */
[----:B------:R-:W-:Y:S04]  /*668b0*/  BSSY.RECONVERGENT B0, `(.L_x_7468) ;  /* 0x0000015000007945 */ /* 0x000fe80003800200 */
[----:B0-----:R-:W-:Y:S05]  /*668c0*/  @P0 BRA `(.L_x_7469) ;  /* 0x00000000004c0947 */ /* 0x001fea0003800000 */
[----:B------:R-:W0:Y:S02]  /*668d0*/  QSPC.E.S P0, RZ, [R8] ;  /* 0x0000000008ff73aa */ /* 0x000e240000000500 */
[----:B0-----:R-:W-:Y:S05]  /*668e0*/  @!P0 BRA `(.L_x_7470) ;  /* 0x0000000000188947 */ /* 0x001fea0003800000 */
[----:B------:R-:W-:-:S07]  /*668f0*/  MOV R10, R8 ;  /* 0x00000008000a7202 */ /* 0x000fce0000000f00 */
.L_x_7471:
[----:B------:R-:W0:Y:S02]  /*66900*/  LDS R8, [R10] ;  /* 0x000000000a087984 */ /* 0x000e240000000800 */
[----:B0-----:R-:W-:-:S05]  /*66910*/  FADD R9, R27, R8 ;  /* 0x000000081b097221 */ /* 0x001fca0000000000 */
[----:B------:R-:W0:Y:S02]  /*66920*/  ATOMS.CAST.SPIN P0, [R10], R8, R9 ;  /* 0x000000080a00758d */ /* 0x000e240001800009 */
[----:B0-----:R-:W-:Y:S05]  /*66930*/  @!P0 BRA `(.L_x_7471) ;  /* 0xfffffffc00f08947 */ /* 0x001fea000383ffff */
[----:B------:R-:W-:Y:S05]  /*66940*/  BRA `(.L_x_7469) ;  /* 0x00000000002c7947 */ /* 0x000fea0003800000 */
.L_x_7470:
[----:B------:R-:W0:Y:S02]  /*66950*/  QSPC.E.D P0, RZ, [R8] ;  /* 0x0000000008ff73aa */ /* 0x000e240000000700 */
[----:B0-----:R-:W-:Y:S05]  /*66960*/  @!P0 BRA `(.L_x_7472) ;  /* 0x0000000000188947 */ /* 0x001fea0003800000 */
.L_x_7473:
[----:B------:R-:W2:Y:S02]  /*66970*/  LD.E R14, [R8] ;  /* 0x00000000080e7980 */ /* 0x000ea40000100900 */
[----:B--2---:R-:W-:-:S06]  /*66980*/  FADD R15, R27, R14 ;  /* 0x0000000e1b0f7221 */ /* 0x004fcc0000000000 */
[----:B------:R-:W2:Y:S02]  /*66990*/  ATOM.E.CAST.SPIN PT, R15, [R8], R14, R15 ;  /* 0x0000000e080f738b */ /* 0x000ea400019e010f */
[----:B--2---:R-:W-:-:S13]  /*669a0*/  ISETP.EQ.U32.AND P0, PT, R15, 0x1, PT ;  /* 0x000000010f00780c */ /* 0x004fda0003f02070 */
[----:B------:R-:W-:Y:S05]  /*669b0*/  @!P0 BRA `(.L_x_7473) ;  /* 0xfffffffc00ec8947 */ /* 0x000fea000383ffff */
[----:B------:R-:W-:Y:S05]  /*669c0*/  BRA `(.L_x_7469) ;  /* 0x00000000000c7947 */ /* 0x000fea0003800000 */
.L_x_7472:
[----:B------:R-:W2:Y:S02]  /*669d0*/  LD.E R10, desc[UR8][R8.64] ;  /* 0x00000008080a7980 */ /* 0x000ea4000c101900 */
[----:B--2---:R-:W-:-:S05]  /*669e0*/  FADD R15, R27, R10 ;  /* 0x0000000a1b0f7221 */ /* 0x004fca0000000000 */
[----:B------:R0:W-:Y:S02]  /*669f0*/  ST.E desc[UR8][R8.64], R15 ;  /* 0x0000000f08007985 */ /* 0x0001e4000c101908 */
.L_x_7469:
[----:B------:R-:W-:Y:S05]  /*66a00*/  BSYNC.RECONVERGENT B0 ;  /* 0x0000000000007941 */ /* 0x000fea0003800200 */
.L_x_7468:
        /* <DEDUP_REMOVED lines=10> */
.L_x_7477:
[----:B------:R-:W0:Y:S02]  /*66ab0*/  LDS R8, [R10] ;  /* 0x000000000a087984 */ /* 0x000e240000000800 */
[----:B0-----:R-:W-:-:S05]  /*66ac0*/  FADD R9, R17, R8 ;  /* 0x0000000811097221 */ /* 0x001fca0000000000 */
[----:B------:R-:W0:Y:S02]  /*66ad0*/  ATOMS.CAST.SPIN P0, [R10], R8, R9 ;  /* 0x000000080a00758d */ /* 0x000e240001800009 */
[----:B0-----:R-:W-:Y:S05]  /*66ae0*/  @!P0 BRA `(.L_x_7477) ;  /* 0xfffffffc00f08947 */ /* 0x001fea000383ffff */
[----:B------:R-:W-:Y:S05]  /*66af0*/  BRA `(.L_x_7475) ;  /* 0x00000000002c7947 */ /* 0x000fea0003800000 */
.L_x_7476:
[----:B------:R-:W0:Y:S02]  /*66b00*/  QSPC.E.D P0, RZ, [R8] ;  /* 0x0000000008ff73aa */ /* 0x000e240000000700 */
[----:B0-----:R-:W-:Y:S05]  /*66b10*/  @!P0 BRA `(.L_x_7478) ;  /* 0x0000000000188947 */ /* 0x001fea0003800000 */
.L_x_7479:
[----:B------:R-:W2:Y:S02]  /*66b20*/  LD.E R14, [R8] ;  /* 0x00000000080e7980 */ /* 0x000ea40000100900 */
[----:B--2---:R-:W-:-:S06]  /*66b30*/  FADD R15, R17, R14 ;  /* 0x0000000e110f7221 */ /* 0x004fcc0000000000 */
[----:B------:R-:W2:Y:S02]  /*66b40*/  ATOM.E.CAST.SPIN PT, R15, [R8], R14, R15 ;  /* 0x0000000e080f738b */ /* 0x000ea400019e010f */
[----:B--2---:R-:W-:-:S13]  /*66b50*/  ISETP.EQ.U32.AND P0, PT, R15, 0x1, PT ;  /* 0x000000010f00780c */ /* 0x004fda0003f02070 */
[----:B------:R-:W-:Y:S05]  /*66b60*/  @!P0 BRA `(.L_x_7479) ;  /* 0xfffffffc00ec8947 */ /* 0x000fea000383ffff */
[----:B------:R-:W-:Y:S05]  /*66b70*/  BRA `(.L_x_7475) ;  /* 0x00000000000c7947 */ /* 0x000fea0003800000 */
.L_x_7478:
[----:B------:R-:W2:Y:S02]  /*66b80*/  LD.E R10, desc[UR8][R8.64] ;  /* 0x00000008080a7980 */ /* 0x000ea4000c101900 */
[----:B--2---:R-:W-:-:S05]  /*66b90*/  FADD R15, R17, R10 ;  /* 0x0000000a110f7221 */ /* 0x004fca0000000000 */
[----:B------:R0:W-:Y:S02]  /*66ba0*/  ST.E desc[UR8][R8.64], R15 ;  /* 0x0000000f08007985 */ /* 0x0001e4000c101908 */
.L_x_7475:
[----:B------:R-:W-:Y:S05]  /*66bb0*/  BSYNC.RECONVERGENT B0 ;  /* 0x0000000000007941 */ /* 0x000fea0003800200 */
.L_x_7474:
[----:B0-----:R-:W-:-:S05]  /*66bc0*/  IMAD.WIDE R8, R59, 0x4, R6 ;  /* 0x000000043b087825 */ /* 0x001fca00078e0206 */
[----:B------:R0:W-:Y:S01]  /*66bd0*/  ATOM.E.ADD.F32.FTZ.RN.STRONG.GPU P0, RZ, desc[UR8][R8.64], R27 ;  /* 0x8000001b08ff79a2 */ /* 0x0001e2000c10f308 */
[----:B------:R-:W-:Y:S04]  /*66be0*/  BSSY.RECONVERGENT B0, `(.L_x_7480) ;  /* 0x0000015000007945 */ /* 0x000fe80003800200 */
[----:B0-----:R-:W-:Y:S05]  /*66bf0*/  @P0 BRA `(.L_x_7481) ;  /* 0x00000000004c0947 */ /* 0x001fea0003800000 */
[----:B------:R-:W0:Y:S02]  /*66c00*/  QSPC.E.S P0, RZ, [R8] ;  /* 0x0000000008ff73aa */ /* 0x000e240000000500 */
[----:B0-----:R-:W-:Y:S05]  /*66c10*/  @!P0 BRA `(.L_x_7482) ;  /* 0x0000000000188947 */ /* 0x001fea0003800000 */
[----:B------:R-:W-:-:S07]  /*66c20*/  MOV R10, R8 ;  /* 0x00000008000a7202 */ /* 0x000fce0000000f00 */
.L_x_7483:
[----:B------:R-:W0:Y:S02]  /*66c30*/  LDS R8, [R10] ;  /* 0x000000000a087984 */ /* 0x000e240000000800 */
[----:B0-----:R-:W-:-:S05]  /*66c40*/  FADD R9, R27, R8 ;  /* 0x000000081b097221 */ /* 0x001fca0000000000 */
[----:B------:R-:W0:Y:S02]  /*66c50*/  ATOMS.CAST.SPIN P0, [R10], R8, R9 ;  /* 0x000000080a00758d */ /* 0x000e240001800009 */
[----:B0-----:R-:W-:Y:S05]  /*66c60*/  @!P0 BRA `(.L_x_7483) ;  /* 0xfffffffc00f08947 */ /* 0x001fea000383ffff */
[----:B------:R-:W-:Y:S05]  /*66c70*/  BRA `(.L_x_7481) ;  /* 0x00000000002c7947 */ /* 0x000fea0003800000 */
.L_x_7482:
[----:B------:R-:W0:Y:S02]  /*66c80*/  QSPC.E.D P0, RZ, [R8] ;  /* 0x0000000008ff73aa */ /* 0x000e240000000700 */
[----:B0-----:R-:W-:Y:S05]  /*66c90*/  @!P0 BRA `(.L_x_7484) ;  /* 0x0000000000188947 */ /* 0x001fea0003800000 */
.L_x_7485:
[----:B------:R-:W2:Y:S02]  /*66ca0*/  LD.E R14, [R8] ;  /* 0x00000000080e7980 */ /* 0x000ea40000100900 */
[----:B--2---:R-:W-:-:S06]  /*66cb0*/  FADD R15, R27, R14 ;  /* 0x0000000e1b0f7221 */ /* 0x004fcc0000000000 */
[----:B------:R-:W2:Y:S02]  /*66cc0*/  ATOM.E.CAST.SPIN PT, R15, [R8], R14, R15 ;  /* 0x0000000e080f738b */ /* 0x000ea400019e010f */
[----:B--2---:R-:W-:-:S13]  /*66cd0*/  ISETP.EQ.U32.AND P0, PT, R15, 0x1, PT ;  /* 0x000000010f00780c */ /* 0x004fda0003f02070 */
[----:B------:R-:W-:Y:S05]  /*66ce0*/  @!P0 BRA `(.L_x_7485) ;  /* 0xfffffffc00ec8947 */ /* 0x000fea000383ffff */
[----:B------:R-:W-:Y:S05]  /*66cf0*/  BRA `(.L_x_7481) ;  /* 0x00000000000c7947 */ /* 0x000fea0003800000 */
.L_x_7484:
[----:B------:R-:W2:Y:S02]  /*66d00*/  LD.E R10, desc[UR8][R8.64] ;  /* 0x00000008080a7980 */ /* 0x000ea4000c101900 */
[----:B--2---:R-:W-:-:S05]  /*66d10*/  FADD R15, R27, R10 ;  /* 0x0000000a1b0f7221 */ /* 0x004fca0000000000 */
[----:B------:R0:W-:Y:S02]  /*66d20*/  ST.E desc[UR8][R8.64], R15 ;  /* 0x0000000f08007985 */ /* 0x0001e4000c101908 */
.L_x_7481:
[----:B------:R-:W-:Y:S05]  /*66d30*/  BSYNC.RECONVERGENT B0 ;  /* 0x0000000000007941 */ /* 0x000fea0003800200 */
.L_x_7480:
        /* <DEDUP_REMOVED lines=9> */
.L_x_7489:
[----:B------:R-:W0:Y:S02]  /*66dd0*/  LDS R8, [R10] ;  /* 0x000000000a087984 */ /* 0x000e240000000800 */
[----:B0-----:R-:W-:-:S05]  /*66de0*/  FADD R9, R17, R8 ;  /* 0x0000000811097221 */ /* 0x001fca0000000000 */
[----:B------:R-:W0:Y:S02]  /*66df0*/  ATOMS.CAST.SPIN P0, [R10], R8, R9 ;  /* 0x000000080a00758d */ /* 0x000e240001800009 */
[----:B0-----:R-:W-:Y:S05]  /*66e00*/  @!P0 BRA `(.L_x_7489) ;  /* 0xfffffffc00f08947 */ /* 0x001fea000383ffff */
[----:B------:R-:W-:Y:S05]  /*66e10*/  BRA `(.L_x_7487) ;  /* 0x00000000002c7947 */ /* 0x000fea0003800000 */
.L_x_7488:
[----:B------:R-:W0:Y:S02]  /*66e20*/  QSPC.E.D P0, RZ, [R8] ;  /* 0x0000000008ff73aa */ /* 0x000e240000000700 */
[----:B0-----:R-:W-:Y:S05]  /*66e30*/  @!P0 BRA `(.L_x_7490) ;  /* 0x0000000000188947 */ /* 0x001fea0003800000 */
.L_x_7491:
[----:B------:R-:W2:Y:S02]  /*66e40*/  LD.E R14, [R8] ;  /* 0x00000000080e7980 */ /* 0x000ea40000100900 */
[----:B--2---:R-:W-:-:S06]  /*66e50*/  FADD R15, R17, R14 ;  /* 0x0000000e110f7221 */ /* 0x004fcc0000000000 */
[----:B------:R-:W2:Y:S02]  /*66e60*/  ATOM.E.CAST.SPIN PT, R15, [R8], R14, R15 ;  /* 0x0000000e080f738b */ /* 0x000ea400019e010f */
[----:B--2---:R-:W-:-:S13]  /*66e70*/  ISETP.EQ.U32.AND P0, PT, R15, 0x1, PT ;  /* 0x000000010f00780c */ /* 0x004fda0003f02070 */
[----:B------:R-:W-:Y:S05]  /*66e80*/  @!P0 BRA `(.L_x_7491) ;  /* 0xfffffffc00ec8947 */ /* 0x000fea000383ffff */
[----:B------:R-:W-:Y:S05]  /*66e90*/  BRA `(.L_x_7487) ;  /* 0x00000000000c7947 */ /* 0x000fea0003800000 */
.L_x_7490:
[----:B------:R-:W2:Y:S02]  /*66ea0*/  LD.E R10, desc[UR8][R8.64] ;  /* 0x00000008080a7980 */ /* 0x000ea4000c101900 */
[----:B--2---:R-:W-:-:S05]  /*66eb0*/  FADD R15, R17, R10 ;  /* 0x0000000a110f7221 */ /* 0x004fca0000000000 */
[----:B------:R0:W-:Y:S02]  /*66ec0*/  ST.E desc[UR8][R8.64], R15 ;  /* 0x0000000f08007985 */ /* 0x0001e4000c101908 */
.L_x_7487:
[----:B------:R-:W-:Y:S05]  /*66ed0*/  BSYNC.RECONVERGENT B0 ;  /* 0x0000000000007941 */ /* 0x000fea0003800200 */
.L_x_7486:
[----:B0-----:R-:W-:-:S05]  /*66ee0*/  IMAD.WIDE R8, R52, 0x4, R6 ;  /* 0x0000000434087825 */ /* 0x001fca00078e0206 */
[----:B------:R0:W-:Y:S01]  /*66ef0*/  ATOM.E.ADD.F32.FTZ.RN.STRONG.GPU P0, RZ, desc[UR8][R8.64], R27 ;  /* 0x8000001b08ff79a2 */ /* 0x0001e2000c10f308 */
[----:B------:R-:W-:Y:S04]  /*66f00*/  BSSY.RECONVERGENT B0, `(.L_x_7492) ;  /* 0x0000015000007945 */ /* 0x000fe80003800200 */
[----:B0-----:R-:W-:Y:S05]  /*66f10*/  @P0 BRA `(.L_x_7493) ;  /* 0x00000000004c0947 */ /* 0x001fea0003800000 */
[----:B------:R-:W0:Y:S02]  /*66f20*/  QSPC.E.S P0, RZ, [R8] ;  /* 0x0000000008ff73aa */ /* 0x000e240000000500 */
[----:B0-----:R-:W-:Y:S05]  /*66f30*/  @!P0 BRA `(.L_x_7494) ;  /* 0x0000000000188947 */ /* 0x001fea0003800000 */
[----:B------:R-:W-:-:S07]  /*66f40*/  MOV R10, R8 ;  /* 0x00000008000a7202 */ /* 0x000fce0000000f00 */
.L_x_7495:
[----:B------:R-:W0:Y:S02]  /*66f50*/  LDS R8, [R10] ;  /* 0x000000000a087984 */ /* 0x000e240000000800 */
[----:B0-----:R-:W-:-:S05]  /*66f60*/  FADD R9, R27, R8 ;  /* 0x000000081b097221 */ /* 0x001fca0000000000 */
[----:B------:R-:W0:Y:S02]  /*66f70*/  ATOMS.CAST.SPIN P0, [R10], R8, R9 ;  /* 0x000000080a00758d */ /* 0x000e240001800009 */
[----:B0-----:R-:W-:Y:S05]  /*66f80*/  @!P0 BRA `(.L_x_7495) ;  /* 0xfffffffc00f08947 */ /* 0x001fea000383ffff */
[----:B------:R-:W-:Y:S05]  /*66f90*/  BRA `(.L_x_7493) ;  /* 0x00000000002c7947 */ /* 0x000fea0003800000 */
.L_x_7494:
[----:B------:R-:W0:Y:S02]  /*66fa0*/  QSPC.E.D P0, RZ, [R8] ;  /* 0x0000000008ff73aa */ /* 0x000e240000000700 */
[----:B0-----:R-:W-:Y:S05]  /*66fb0*/  @!P0 BRA `(.L_x_7496) ;  /* 0x0000000000188947 */ /* 0x001fea0003800000 */
.L_x_7497:
[----:B------:R-:W2:Y:S02]  /*66fc0*/  LD.E R14, [R8] ;  /* 0x00000000080e7980 */ /* 0x000ea40000100900 */
[----:B--2---:R-:W-:-:S06]  /*66fd0*/  FADD R15, R27, R14 ;  /* 0x0000000e1b0f7221 */ /* 0x004fcc0000000000 */
[----:B------:R-:W2:Y:S02]  /*66fe0*/  ATOM.E.CAST.SPIN PT, R15, [R8], R14, R15 ;  /* 0x0000000e080f738b */ /* 0x000ea400019e010f */
[----:B--2---:R-:W-:-:S13]  /*66ff0*/  ISETP.EQ.U32.AND P0, PT, R15, 0x1, PT ;  /* 0x000000010f00780c */ /* 0x004fda0003f02070 */
[----:B------:R-:W-:Y:S05]  /*67000*/  @!P0 BRA `(.L_x_7497) ;  /* 0xfffffffc00ec8947 */ /* 0x000fea000383ffff */
[----:B------:R-:W-:Y:S05]  /*67010*/  BRA `(.L_x_7493) ;  /* 0x00000000000c7947 */ /* 0x000fea0003800000 */
.L_x_7496:
[----:B------:R-:W2:Y:S02]  /*67020*/  LD.E R10, desc[UR8][R8.64] ;  /* 0x00000008080a7980 */ /* 0x000ea4000c101900 */
[----:B--2---:R-:W-:-:S05]  /*67030*/  FADD R15, R27, R10 ;  /* 0x0000000a1b0f7221 */ /* 0x004fca0000000000 */
[----:B------:R0:W-:Y:S02]  /*67040*/  ST.E desc[UR8][R8.64], R15 ;  /* 0x0000000f08007985 */ /* 0x0001e4000c101908 */
.L_x_7493:
[----:B------:R-:W-:Y:S05]  /*67050*/  BSYNC.RECONVERGENT B0 ;  /* 0x0000000000007941 */ /* 0x000fea0003800200 */
.L_x_7492:
        /* <DEDUP_REMOVED lines=9> */
.L_x_7501:
[----:B------:R-:W0:Y:S02]  /*670f0*/  LDS R8, [R10] ;  /* 0x000000000a087984 */ /* 0x000e240000000800 */
[----:B0-----:R-:W-:-:S05]  /*67100*/  FADD R9, R15, R8 ;  /* 0x000000080f097221 */ /* 0x001fca0000000000 */
[----:B------:R-:W0:Y:S02]  /*67110*/  ATOMS.CAST.SPIN P0, [R10], R8, R9 ;  /* 0x000000080a00758d */ /* 0x000e240001800009 */
[----:B0-----:R-:W-:Y:S05]  /*67120*/  @!P0 BRA `(.L_x_7501) ;  /* 0xfffffffc00f08947 */ /* 0x001fea000383ffff */
[----:B------:R-:W-:Y:S05]  /*67130*/  BRA `(.L_x_7499) ;  /* 0x00000000002c7947 */ /* 0x000fea0003800000 */
.L_x_7500:
[----:B------:R-:W0:Y:S02]  /*67140*/  QSPC.E.D P0, RZ, [R8] ;  /* 0x0000000008ff73aa */ /* 0x000e240000000700 */
[----:B0-----:R-:W-:Y:S05]  /*67150*/  @!P0 BRA `(.L_x_7502) ;  /* 0x0000000000188947 */ /* 0x001fea0003800000 */
.L_x_7503:
[----:B------:R-:W2:Y:S02]  /*67160*/  LD.E R10, [R8] ;  /* 0x00000000080a7980 */ /* 0x000ea40000100900 */
[----:B--2---:R-:W-:-:S06]  /*67170*/  FADD R11, R15, R10 ;  /* 0x0000000a0f0b7221 */ /* 0x004fcc0000000000 */
[----:B------:R-:W2:Y:S02]  /*67180*/  ATOM.E.CAST.SPIN PT, R11, [R8], R10, R11 ;  /* 0x0000000a080b738b */ /* 0x000ea400019e010b */
[----:B--2---:R-:W-:-:S13]  /*67190*/  ISETP.EQ.U32.AND P0, PT, R11, 0x1, PT ;  /* 0x000000010b00780c */ /* 0x004fda0003f02070 */
[----:B------:R-:W-:Y:S05]  /*671a0*/  @!P0 BRA `(.L_x_7503) ;  /* 0xfffffffc00ec8947 */ /* 0x000fea000383ffff */
[----:B------:R-:W-:Y:S05]  /*671b0*/  BRA `(.L_x_7499) ;  /* 0x00000000000c7947 */ /* 0x000fea0003800000 */
.L_x_7502:
[----:B------:R-:W2:Y:S02]  /*671c0*/  LD.E R10, desc[UR8][R8.64] ;  /* 0x00000008080a7980 */ /* 0x000ea4000c101900 */
[----:B--2---:R-:W-:-:S05]  /*671d0*/  FADD R11, R15, R10 ;  /* 0x0000000a0f0b7221 */ /* 0x004fca0000000000 */
[----:B------:R0:W-:Y:S02]  /*671e0*/  ST.E desc[UR8][R8.64], R11 ;  /* 0x0000000b08007985 */ /* 0x0001e4000c101908 */
.L_x_7499:
[----:B------:R-:W-:Y:S05]  /*671f0*/  BSYNC.RECONVERGENT B0 ;  /* 0x0000000000007941 */ /* 0x000fea0003800200 */
.L_x_7498:
[----:B0-----:R-:W-:-:S05]  /*67200*/  IMAD.WIDE R8, R40, 0x4, R6 ;  /* 0x0000000428087825 */ /* 0x001fca00078e0206 */
[----:B------:R0:W-:Y:S01]  /*67210*/  ATOM.E.ADD.F32.FTZ.RN.STRONG.GPU P0, RZ, desc[UR8][R8.64], R27 ;  /* 0x8000001b08ff79a2 */ /* 0x0001e2000c10f308 */
[----:B------:R-:W-:Y:S04]  /*67220*/  BSSY.RECONVERGENT B0, `(.L_x_7504) ;  /* 0x0000015000007945 */ /* 0x000fe80003800200 */
[----:B0-----:R-:W-:Y:S05]  /*67230*/  @P0 BRA `(.L_x_7505) ;  /* 0x00000000004c0947 */ /* 0x001fea0003800000 */
[----:B------:R-:W0:Y:S02]  /*67240*/  QSPC.E.S P0, RZ, [R8] ;  /* 0x0000000008ff73aa */ /* 0x000e240000000500 */
[----:B0-----:R-:W-:Y:S05]  /*67250*/  @!P0 BRA `(.L_x_7506) ;  /* 0x0000000000188947 */ /* 0x001fea0003800000 */
[----:B------:R-:W-:-:S07]  /*67260*/  MOV R10, R8 ;  /* 0x00000008000a7202 */ /* 0x000fce0000000f00 */
.L_x_7507:
[----:B------:R-:W0:Y:S02]  /*67270*/  LDS R8, [R10] ;  /* 0x000000000a087984 */ /* 0x000e240000000800 */
[----:B0-----:R-:W-:-:S05]  /*67280*/  FADD R9, R27, R8 ;  /* 0x000000081b097221 */ /* 0x001fca0000000000 */
[----:B------:R-:W0:Y:S02]  /*67290*/  ATOMS.CAST.SPIN P0, [R10], R8, R9 ;  /* 0x000000080a00758d */ /* 0x000e240001800009 */
[----:B0-----:R-:W-:Y:S05]  /*672a0*/  @!P0 BRA `(.L_x_7507) ;  /* 0xfffffffc00f08947 */ /* 0x001fea000383ffff */
[----:B------:R-:W-:Y:S05]  /*672b0*/  BRA `(.L_x_7505) ;  /* 0x00000000002c7947 */ /* 0x000fea0003800000 */
.L_x_7506:
[----:B------:R-:W0:Y:S02]  /*672c0*/  QSPC.E.D P0, RZ, [R8] ;  /* 0x0000000008ff73aa */ /* 0x000e240000000700 */
[----:B0-----:R-:W-:Y:S05]  /*672d0*/  @!P0 BRA `(.L_x_7508) ;  /* 0x0000000000188947 */ /* 0x001fea0003800000 */
.L_x_7509:
[----:B------:R-:W2:Y:S02]  /*672e0*/  LD.E R10, [R8] ;  /* 0x00000000080a7980 */ /* 0x000ea40000100900 */
[----:B--2---:R-:W-:-:S06]  /*672f0*/  FADD R11, R27, R10 ;  /* 0x0000000a1b0b7221 */ /* 0x004fcc0000000000 */
[----:B------:R-:W2:Y:S02]  /*67300*/  ATOM.E.CAST.SPIN PT, R11, [R8], R10, R11 ;  /* 0x0000000a080b738b */ /* 0x000ea400019e010b */
[----:B--2---:R-:W-:-:S13]  /*67310*/  ISETP.EQ.U32.AND P0, PT, R11, 0x1, PT ;  /* 0x000000010b00780c */ /* 0x004fda0003f02070 */
[----:B------:R-:W-:Y:S05]  /*67320*/  @!P0 BRA `(.L_x_7509) ;  /* 0xfffffffc00ec8947 */ /* 0x000fea000383ffff */
[----:B------:R-:W-:Y:S05]  /*67330*/  BRA `(.L_x_7505) ;  /* 0x00000000000c7947 */ /* 0x000fea0003800000 */
.L_x_7508:
[----:B------:R-:W2:Y:S02]  /*67340*/  LD.E R10, desc[UR8][R8.64] ;  /* 0x00000008080a7980 */ /* 0x000ea4000c101900 */
[----:B--2---:R-:W-:-:S05]  /*67350*/  FADD R11, R27, R10 ;  /* 0x0000000a1b0b7221 */ /* 0x004fca0000000000 */
[----:B------:R0:W-:Y:S02]  /*67360*/  ST.E desc[UR8][R8.64], R11 ;  /* 0x0000000b08007985 */ /* 0x0001e4000c101908 */
.L_x_7505:
[----:B------:R-:W-:Y:S05]  /*67370*/  BSYNC.RECONVERGENT B0 ;  /* 0x0000000000007941 */ /* 0x000fea0003800200 */
.L_x_7504:
        /* <DEDUP_REMOVED lines=9> */
.L_x_7513:
[----:B------:R-:W0:Y:S02]  /*67410*/  LDS R8, [R10] ;  /* 0x000000000a087984 */ /* 0x000e240000000800 */
[----:B0-----:R-:W-:-:S05]  /*67420*/  FADD R9, R13, R8 ;  /* 0x000000080d097221 */ /* 0x001fca0000000000 */
[----:B------:R-:W0:Y:S02]  /*67430*/  ATOMS.CAST.SPIN P0, [R10], R8, R9 ;  /* 0x000000080a00758d */ /* 0x000e240001800009 */
[----:B0-----:R-:W-:Y:S05]  /*67440*/  @!P0 BRA `(.L_x_7513) ;  /* 0xfffffffc00f08947 */ /* 0x001fea000383ffff */
[----:B------:R-:W-:Y:S05]  /*67450*/  BRA `(.L_x_7511) ;  /* 0x00000000002c7947 */ /* 0x000fea0003800000 */
.L_x_7512:
[----:B------:R-:W0:Y:S02]  /*67460*/  QSPC.E.D P0, RZ, [R8] ;  /* 0x0000000008ff73aa */ /* 0x000e240000000700 */
[----:B0-----:R-:W-:Y:S05]  /*67470*/  @!P0 BRA `(.L_x_7514) ;  /* 0x0000000000188947 */ /* 0x001fea0003800000 */
.L_x_7515:
[----:B------:R-:W2:Y:S02]  /*67480*/  LD.E R10, [R8] ;  /* 0x00000000080a7980 */ /* 0x000ea40000100900 */
[----:B--2---:R-:W-:-:S06]  /*67490*/  FADD R11, R13, R10 ;  /* 0x0000000a0d0b7221 */ /* 0x004fcc0000000000 */
[----:B------:R-:W2:Y:S02]  /*674a0*/  ATOM.E.CAST.SPIN PT, R11, [R8], R10, R11 ;  /* 0x0000000a080b738b */ /* 0x000ea400019e010b */
[----:B--2---:R-:W-:-:S13]  /*674b0*/  ISETP.EQ.U32.AND P0, PT, R11, 0x1, PT ;  /* 0x000000010b00780c */ /* 0x004fda0003f02070 */
[----:B------:R-:W-:Y:S05]  /*674c0*/  @!P0 BRA `(.L_x_7515) ;  /* 0xfffffffc00ec8947 */ /* 0x000fea000383ffff */
[----:B------:R-:W-:Y:S05]  /*674d0*/  BRA `(.L_x_7511) ;  /* 0x00000000000c7947 */ /* 0x000fea0003800000 */
.L_x_7514:
[----:B------:R-:W2:Y:S02]  /*674e0*/  LD.E R10, desc[UR8][R8.64] ;  /* 0x00000008080a7980 */ /* 0x000ea4000c101900 */
[----:B--2---:R-:W-:-:S05]  /*674f0*/  FADD R11, R13, R10 ;  /* 0x0000000a0d0b7221 */ /* 0x004fca0000000000 */
[----:B------:R0:W-:Y:S02]  /*67500*/  ST.E desc[UR8][R8.64], R11 ;  /* 0x0000000b08007985 */ /* 0x0001e4000c101908 */
.L_x_7511:
[----:B------:R-:W-:Y:S05]  /*67510*/  BSYNC.RECONVERGENT B0 ;  /* 0x0000000000007941 */ /* 0x000fea0003800200 */
.L_x_7510:
[----:B0-----:R-:W-:-:S05]  /*67520*/  IMAD.WIDE R8, R39, 0x4, R6 ;  /* 0x0000000427087825 */ /* 0x001fca00078e0206 */
[----:B------:R0:W-:Y:S01]  /*67530*/  ATOM.E.ADD.F32.FTZ.RN.STRONG.GPU P0, RZ, desc[UR8][R8.64], R27 ;  /* 0x8000001b08ff79a2 */ /* 0x0001e2000c10f308 */
[----:B------:R-:W-:Y:S04]  /*67540*/  BSSY.RECONVERGENT B0, `(.L_x_7516) ;  /* 0x0000015000007945 */ /* 0x000fe80003800200 */
[----:B0-----:R-:W-:Y:S05]  /*67550*/  @P0 BRA `(.L_x_7517) ;  /* 0x00000000004c0947 */ /* 0x001fea0003800000 */
[----:B------:R-:W0:Y:S02]  /*67560*/  QSPC.E.S P0, RZ, [R8] ;  /* 0x0000000008ff73aa */ /* 0x000e240000000500 */
[----:B0-----:R-:W-:Y:S05]  /*67570*/  @!P0 BRA `(.L_x_7518) ;  /* 0x0000000000188947 */ /* 0x001fea0003800000 */
[----:B------:R-:W-:-:S07]  /*67580*/  MOV R10, R8 ;  /* 0x00000008000a7202 */ /* 0x000fce0000000f00 */
.L_x_7519:
[----:B------:R-:W0:Y:S02]  /*67590*/  LDS R8, [R10] ;  /* 0x000000000a087984 */ /* 0x000e240000000800 */
[----:B0-----:R-:W-:-:S05]  /*675a0*/  FADD R9, R27, R8 ;  /* 0x000000081b097221 */ /* 0x001fca0000000000 */
[----:B------:R-:W0:Y:S02]  /*675b0*/  ATOMS.CAST.SPIN P0, [R10], R8, R9 ;  /* 0x000000080a00758d */ /* 0x000e240001800009 */
[----:B0-----:R-:W-:Y:S05]  /*675c0*/  @!P0 BRA `(.L_x_7519) ;  /* 0xfffffffc00f08947 */ /* 0x001fea000383ffff */
[----:B------:R-:W-:Y:S05]  /*675d0*/  BRA `(.L_x_7517) ;  /* 0x00000000002c7947 */ /* 0x000fea0003800000 */
.L_x_7518:
[----:B------:R-:W0:Y:S02]  /*675e0*/  QSPC.E.D P0, RZ, [R8] ;  /* 0x0000000008ff73aa */ /* 0x000e240000000700 */
[----:B0-----:R-:W-:Y:S05]  /*675f0*/  @!P0 BRA `(.L_x_7520) ;  /* 0x0000000000188947 */ /* 0x001fea0003800000 */
.L_x_7521:
[----:B------:R-:W2:Y:S02]  /*67600*/  LD.E R10, [R8] ;  /* 0x00000000080a7980 */ /* 0x000ea40000100900 */
[----:B--2---:R-:W-:-:S06]  /*67610*/  FADD R11, R27, R10 ;  /* 0x0000000a1b0b7221 */ /* 0x004fcc0000000000 */
[----:B------:R-:W2:Y:S02]  /*67620*/  ATOM.E.CAST.SPIN PT, R11, [R8], R10, R11 ;  /* 0x0000000a080b738b */ /* 0x000ea400019e010b */
[----:B--2---:R-:W-:-:S13]  /*67630*/  ISETP.EQ.U32.AND P0, PT, R11, 0x1, PT ;  /* 0x000000010b00780c */ /* 0x004fda0003f02070 */
[----:B------:R-:W-:Y:S05]  /*67640*/  @!P0 BRA `(.L_x_7521) ;  /* 0xfffffffc00ec8947 */ /* 0x000fea000383ffff */
[----:B------:R-:W-:Y:S05]  /*67650*/  BRA `(.L_x_7517) ;  /* 0x00000000000c7947 */ /* 0x000fea0003800000 */
.L_x_7520:
[----:B------:R-:W2:Y:S02]  /*67660*/  LD.E R10, desc[UR8][R8.64] ;  /* 0x00000008080a7980 */ /* 0x000ea4000c101900 */
[----:B--2---:R-:W-:-:S05]  /*67670*/  FADD R11, R27, R10 ;  /* 0x0000000a1b0b7221 */ /* 0x004fca0000000000 */
[----:B------:R0:W-:Y:S02]  /*67680*/  ST.E desc[UR8][R8.64], R11 ;  /* 0x0000000b08007985 */ /* 0x0001e4000c101908 */
.L_x_7517:
[----:B------:R-:W-:Y:S05]  /*67690*/  BSYNC.RECONVERGENT B0 ;  /* 0x0000000000007941 */ /* 0x000fea0003800200 */
.L_x_7516:
        /* <DEDUP_REMOVED lines=9> */
.L_x_7525:
[----:B------:R-:W0:Y:S02]  /*67730*/  LDS R4, [R8] ;  /* 0x0000000008047984 */ /* 0x000e240000000800 */
[----:B0-----:R-:W-:-:S05]  /*67740*/  FADD R5, R11, R4 ;  /* 0x000000040b057221 */ /* 0x001fca0000000000 */
[----:B------:R-:W0:Y:S02]  /*67750*/  ATOMS.CAST.SPIN P0, [R8], R4, R5 ;  /* 0x000000040800758d */ /* 0x000e240001800005 */
[----:B0-----:R-:W-:Y:S05]  /*67760*/  @!P0 BRA `(.L_x_7525) ;  /* 0xfffffffc00f08947 */ /* 0x001fea000383ffff */
[----:B------:R-:W-:Y:S05]  /*67770*/  BRA `(.L_x_7523) ;  /* 0x00000000002c7947 */ /* 0x000fea0003800000 */
.L_x_7524:
[----:B------:R-:W0:Y:S02]  /*67780*/  QSPC.E.D P0, RZ, [R4] ;  /* 0x0000000004ff73aa */ /* 0x000e240000000700 */
[----:B0-----:R-:W-:Y:S05]  /*67790*/  @!P0 BRA `(.L_x_7526) ;  /* 0x0000000000188947 */ /* 0x001fea0003800000 */
.L_x_7527:
[----:B------:R-:W2:Y:S02]  /*677a0*/  LD.E R8, [R4] ;  /* 0x0000000004087980 */ /* 0x000ea40000100900 */
[----:B--2---:R-:W-:-:S06]  /*677b0*/  FADD R9, R11, R8 ;  /* 0x000000080b097221 */ /* 0x004fcc0000000000 */
[----:B------:R-:W2:Y:S02]  /*677c0*/  ATOM.E.CAST.SPIN PT, R9, [R4], R8, R9 ;  /* 0x000000080409738b */ /* 0x000ea400019e0109 */
[----:B--2---:R-:W-:-:S13]  /*677d0*/  ISETP.EQ.U32.AND P0, PT, R9, 0x1, PT ;  /* 0x000000010900780c */ /* 0x004fda0003f02070 */
[----:B------:R-:W-:Y:S05]  /*677e0*/  @!P0 BRA `(.L_x_7527) ;  /* 0xfffffffc00ec8947 */ /* 0x000fea000383ffff */
[----:B------:R-:W-:Y:S05]  /*677f0*/  BRA `(.L_x_7523) ;  /* 0x00000000000c7947 */ /* 0x000fea0003800000 */
.L_x_7526:
[----:B------:R-:W2:Y:S02]  /*67800*/  LD.E R8, desc[UR8][R4.64] ;  /* 0x0000000804087980 */ /* 0x000ea4000c101900 */
[----:B--2---:R-:W-:-:S05]  /*67810*/  FADD R9, R11, R8 ;  /* 0x000000080b097221 */ /* 0x004fca0000000000 */
[----:B------:R0:W-:Y:S02]  /*67820*/  ST.E desc[UR8][R4.64], R9 ;  /* 0x0000000904007985 */ /* 0x0001e4000c101908 */
.L_x_7523:
[----:B------:R-:W-:Y:S05]  /*67830*/  BSYNC.RECONVERGENT B0 ;  /* 0x0000000000007941 */ /* 0x000fea0003800200 */
.L_x_7522:
[----:B0-----:R-:W-:-:S05]  /*67840*/  IMAD.WIDE R4, R38, 0x4, R6 ;  /* 0x0000000426047825 */ /* 0x001fca00078e0206 */
[----:B------:R0:W-:Y:S01]  /*67850*/  ATOM.E.ADD.F32.FTZ.RN.STRONG.GPU P0, RZ, desc[UR8][R4.64], R27 ;  /* 0x8000001b04ff79a2 */ /* 0x0001e2000c10f308 */
[----:B------:R-:W-:Y:S04]  /*67860*/  BSSY.RECONVERGENT B0, `(.L_x_7528) ;  /* 0x0000015000007945 */ /* 0x000fe80003800200 */
[----:B0-----:R-:W-:Y:S05]  /*67870*/  @P0 BRA `(.L_x_7529) ;  /* 0x00000000004c0947 */ /* 0x001fea0003800000 */
[----:B------:R-:W0:Y:S02]  /*67880*/  QSPC.E.S P0, RZ, [R4] ;  /* 0x0000000004ff73aa */ /* 0x000e240000000500 */
[----:B0-----:R-:W-:Y:S05]  /*67890*/  @!P0 BRA `(.L_x_7530) ;  /* 0x0000000000188947 */ /* 0x001fea0003800000 */
[----:B------:R-:W-:-:S07]  /*678a0*/  MOV R6, R4 ;  /* 0x0000000400067202 */ /* 0x000fce0000000f00 */
.L_x_7531:
[----:B------:R-:W0:Y:S02]  /*678b0*/  LDS R4, [R6] ;  /* 0x0000000006047984 */ /* 0x000e240000000800 */
[----:B0-----:R-:W-:-:S05]  /*678c0*/  FADD R5, R27, R4 ;  /* 0x000000041b057221 */ /* 0x001fca0000000000 */
[----:B------:R-:W0:Y:S02]  /*678d0*/  ATOMS.CAST.SPIN P0, [R6], R4, R5 ;  /* 0x000000040600758d */ /* 0x000e240001800005 */
[----:B0-----:R-:W-:Y:S05]  /*678e0*/  @!P0 BRA `(.L_x_7531) ;  /* 0xfffffffc00f08947 */ /* 0x001fea000383ffff */
[----:B------:R-:W-:Y:S05]  /*678f0*/  BRA `(.L_x_7529) ;  /* 0x00000000002c7947 */ /* 0x000fea0003800000 */
.L_x_7530:
[----:B------:R-:W0:Y:S02]  /*67900*/  QSPC.E.D P0, RZ, [R4] ;  /* 0x0000000004ff73aa */ /* 0x000e240000000700 */
[----:B0-----:R-:W-:Y:S05]  /*67910*/  @!P0 BRA `(.L_x_7532) ;  /* 0x0000000000188947 */ /* 0x001fea0003800000 */
.L_x_7533:
[----:B------:R-:W2:Y:S02]  /*67920*/  LD.E R6, [R4] ;  /* 0x0000000004067980 */ /* 0x000ea40000100900 */
[----:B--2---:R-:W-:-:S06]  /*67930*/  FADD R7, R27, R6 ;  /* 0x000000061b077221 */ /* 0x004fcc0000000000 */
[----:B------:R-:W2:Y:S02]  /*67940*/  ATOM.E.CAST.SPIN PT, R7, [R4], R6, R7 ;  /* 0x000000060407738b */ /* 0x000ea400019e0107 */
[----:B--2---:R-:W-:-:S13]  /*67950*/  ISETP.EQ.U32.AND P0, PT, R7, 0x1, PT ;  /* 0x000000010700780c */ /* 0x004fda0003f02070 */
[----:B------:R-:W-:Y:S05]  /*67960*/  @!P0 BRA `(.L_x_7533) ;  /* 0xfffffffc00ec8947 */ /* 0x000fea000383ffff */
[----:B------:R-:W-:Y:S05]  /*67970*/  BRA `(.L_x_7529) ;  /* 0x00000000000c7947 */ /* 0x000fea0003800000 */
.L_x_7532:
[----:B------:R-:W2:Y:S02]  /*67980*/  LD.E R6, desc[UR8][R4.64] ;  /* 0x0000000804067980 */ /* 0x000ea4000c101900 */
[----:B--2---:R-:W-:-:S05]  /*67990*/  FADD R7, R27, R6 ;  /* 0x000000061b077221 */ /* 0x004fca0000000000 */
[----:B------:R0:W-:Y:S02]  /*679a0*/  ST.E desc[UR8][R4.64], R7 ;  /* 0x0000000704007985 */ /* 0x0001e4000c101908 */
.L_x_7529:
[----:B------:R-:W-:Y:S05]  /*679b0*/  BSYNC.RECONVERGENT B0 ;  /* 0x0000000000007941 */ /* 0x000fea0003800200 */
.L_x_7528:
[----:B------:R-:W-:-:S03]  /*679c0*/  UMOV UR4, 0xffffffff ;  /* 0xffffffff00047882 */ /* 0x000fc60000000000 */
[----:B------:R-:W-:Y:S05]  /*679d0*/  BRA.DIV UR4, `(.L_x_7534) ;  /* 0x0000032604c87947 */ /* 0x000fea000b800000 */
[----:B0-----:R-:W2:Y:S04]  /*679e0*/  LDL.LU R5, [R1+0x94] ;  /* 0x0000940001057983 */ /* 0x001ea80000300800 */
[----:B------:R-:W3:Y:S04]  /*679f0*/  LDL.LU R6, [R1+0xd8] ;  /* 0x0000d80001067983 */ /* 0x000ee80000300800 */
[----:B--2---:R0:W1:Y:S04]  /*67a00*/  SHFL.IDX PT, R54, R5, 0x7, 0x181f ;  /* 0x00f81f0005367f89 */ /* 0x00406800000e0000 */
[----:B---3--:R0:W2:Y:S02]  /*67a10*/  SHFL.IDX PT, R4, R6, 0x7, 0x181f ;  /* 0x00f81f0006047f89 */ /* 0x0080a400000e0000 */
.L_x_8143:
[----:B0-----:R-:W3:Y:S01]  /*67a20*/  LDL.LU R6, [R1+0x70] ;  /* 0x0000700001067983 */ /* 0x001ee20000300800 */
[----:B-12---:R-:W-:-:S05]  /*67a30*/  IMAD R7, R54, R61, R4 ;  /* 0x0000003d36077224 */ /* 0x006fca00078e0204 */
[----:B------:R-:W-:Y:S02]  /*67a40*/  IADD3 R5, P0, PT, R2, R7, RZ ;  /* 0x0000000702057210 */ /* 0x000fe40007f1e0ff */
[----:B------:R-:W-:-:S04]  /*67a50*/  SHF.R.S32.HI R9, RZ, 0x1f, R7 ;  /* 0x0000001fff097819 */ /* 0x000fc80000011407 */
        /* <DEDUP_REMOVED lines=14> */
.L_x_7538:
[----:B------:R-:W0:Y:S02]  /*67b40*/  LDS R6, [R2] ;  /* 0x0000000002067984 */ /* 0x000e240000000800 */
[----:B0-----:R-:W-:-:S05]  /*67b50*/  FADD R7, R13, R6 ;  /* 0x000000060d077221 */ /* 0x001fca0000000000 */
[----:B------:R-:W0:Y:S02]  /*67b60*/  ATOMS.CAST.SPIN P0, [R2], R6, R7 ;  /* 0x000000060200758d */ /* 0x000e240001800007 */
[----:B0-----:R-:W-:Y:S05]  /*67b70*/  @!P0 BRA `(.L_x_7538) ;  /* 0xfffffffc00f08947 */ /* 0x001fea000383ffff */
[----:B------:R-:W-:Y:S05]  /*67b80*/  BRA `(.L_x_7536) ;  /* 0x00000000002c7947 */ /* 0x000fea0003800000 */
.L_x_7537:
[----:B------:R-:W0:Y:S02]  /*67b90*/  QSPC.E.D P0, RZ, [R4] ;  /* 0x0000000004ff73aa */ /* 0x000e240000000700 */
[----:B0-----:R-:W-:Y:S05]  /*67ba0*/  @!P0 BRA `(.L_x_7539) ;  /* 0x0000000000188947 */ /* 0x001fea0003800000 */
.L_x_7540:
[----:B------:R-:W2:Y:S02]  /*67bb0*/  LD.E R6, [R4] ;  /* 0x0000000004067980 */ /* 0x000ea40000100900 */
[----:B--2---:R-:W-:-:S06]  /*67bc0*/  FADD R7, R13, R6 ;  /* 0x000000060d077221 */ /* 0x004fcc0000000000 */
[----:B------:R-:W2:Y:S02]  /*67bd0*/  ATOM.E.CAST.SPIN PT, R7, [R4], R6, R7 ;  /* 0x000000060407738b */ /* 0x000ea400019e0107 */
[----:B--2---:R-:W-:-:S13]  /*67be0*/  ISETP.EQ.U32.AND P0, PT, R7, 0x1, PT ;  /* 0x000000010700780c */ /* 0x004fda0003f02070 */
[----:B------:R-:W-:Y:S05]  /*67bf0*/  @!P0 BRA `(.L_x_7540) ;  /* 0xfffffffc00ec8947 */ /* 0x000fea000383ffff */
[----:B------:R-:W-:Y:S05]  /*67c00*/  BRA `(.L_x_7536) ;  /* 0x00000000000c7947 */ /* 0x000fea0003800000 */
.L_x_7539:
[----:B------:R-:W2:Y:S02]  /*67c10*/  LD.E R2, desc[UR8][R4.64] ;  /* 0x0000000804027980 */ /* 0x000ea4000c101900 */
[----:B--2---:R-:W-:-:S05]  /*67c20*/  FADD R7, R13, R2 ;  /* 0x000000020d077221 */ /* 0x004fca0000000000 */
[----:B------:R0:W-:Y:S02]  /*67c30*/  ST.E desc[UR8][R4.64], R7 ;  /* 0x0000000704007985 */ /* 0x0001e4000c101908 */
.L_x_7536:
[----:B------:R-:W-:Y:S05]  /*67c40*/  BSYNC.RECONVERGENT B0 ;  /* 0x0000000000007941 */ /* 0x000fea0003800200 */
.L_x_7535:
        /* <DEDUP_REMOVED lines=9> */
.L_x_7544:
[----:B------:R-:W0:Y:S02]  /*67ce0*/  LDS R8, [R2] ;  /* 0x0000000002087984 */ /* 0x000e240000000800 */
[----:B0-----:R-:W-:-:S05]  /*67cf0*/  FADD R9, R27, R8 ;  /* 0x000000081b097221 */ /* 0x001fca0000000000 */
[----:B------:R-:W0:Y:S02]  /*67d00*/  ATOMS.CAST.SPIN P0, [R2], R8, R9 ;  /* 0x000000080200758d */ /* 0x000e240001800009 */
[----:B0-----:R-:W-:Y:S05]  /*67d10*/  @!P0 BRA `(.L_x_7544) ;  /* 0xfffffffc00f08947 */ /* 0x001fea000383ffff */
[----:B------:R-:W-:Y:S05]  /*67d20*/  BRA `(.L_x_7542) ;  /* 0x00000000002c7947 */ /* 0x000fea0003800000 */
.L_x_7543:
[----:B------:R-:W0:Y:S02]  /*67d30*/  QSPC.E.D P0, RZ, [R6] ;  /* 0x0000000006ff73aa */ /* 0x000e240000000700 */
[----:B0-----:R-:W-:Y:S05]  /*67d40*/  @!P0 BRA `(.L_x_7545) ;  /* 0x0000000000188947 */ /* 0x001fea0003800000 */
.L_x_7546:
[----:B------:R-:W2:Y:S02]  /*67d50*/  LD.E R8, [R6] ;  /* 0x0000000006087980 */ /* 0x000ea40000100900 */
[----:B--2---:R-:W-:-:S06]  /*67d60*/  FADD R9, R27, R8 ;  /* 0x000000081b097221 */ /* 0x004fcc0000000000 */
[----:B------:R-:W2:Y:S02]  /*67d70*/  ATOM.E.CAST.SPIN PT, R9, [R6], R8, R9 ;  /* 0x000000080609738b */ /* 0x000ea400019e0109 */
[----:B--2---:R-:W-:-:S13]  /*67d80*/  ISETP.EQ.U32.AND P0, PT, R9, 0x1, PT ;  /* 0x000000010900780c */ /* 0x004fda0003f02070 */
[----:B------:R-:W-:Y:S05]  /*67d90*/  @!P0 BRA `(.L_x_7546) ;  /* 0xfffffffc00ec8947 */ /* 0x000fea000383ffff */
[----:B------:R-:W-:Y:S05]  /*67da0*/  BRA `(.L_x_7542) ;  /* 0x00000000000c7947 */ /* 0x000fea0003800000 */
.L_x_7545:
[----:B------:R-:W2:Y:S02]  /*67db0*/  LD.E R2, desc[UR8][R6.64] ;  /* 0x0000000806027980 */ /* 0x000ea4000c101900 */
[----:B--2---:R-:W-:-:S05]  /*67dc0*/  FADD R9, R27, R2 ;  /* 0x000000021b097221 */ /* 0x004fca0000000000 */
[----:B------:R0:W-:Y:S02]  /*67dd0*/  ST.E desc[UR8][R6.64], R9 ;  /* 0x0000000906007985 */ /* 0x0001e4000c101908 */
.L_x_7542:
[----:B------:R-:W-:Y:S05]  /*67de0*/  BSYNC.RECONVERGENT B0 ;  /* 0x0000000000007941 */ /* 0x000fea0003800200 */
.L_x_7541:
        /* <DEDUP_REMOVED lines=10> */
.L_x_7550:
[----:B------:R-:W0:Y:S02]  /*67e90*/  LDS R8, [R2] ;  /* 0x0000000002087984 */ /* 0x000e240000000800 */
[----:B0-----:R-:W-:-:S05]  /*67ea0*/  FADD R9, R13, R8 ;  /* 0x000000080d097221 */ /* 0x001fca0000000000 */
[----:B------:R-:W0:Y:S02]  /*67eb0*/  ATOMS.CAST.SPIN P0, [R2], R8, R9 ;  /* 0x000000080200758d */ /* 0x000e240001800009 */
[----:B0-----:R-:W-:Y:S05]  /*67ec0*/  @!P0 BRA `(.L_x_7550) ;  /* 0xfffffffc00f08947 */ /* 0x001fea000383ffff */
[----:B------:R-:W-:Y:S05]  /*67ed0*/  BRA `(.L_x_7548) ;  /* 0x00000000002c7947 */ /* 0x000fea0003800000 */
.L_x_7549:
[----:B------:R-:W0:Y:S02]  /*67ee0*/  QSPC.E.D P0, RZ, [R8] ;  /* 0x0000000008ff73aa */ /* 0x000e240000000700 */
[----:B0-----:R-:W-:Y:S05]  /*67ef0*/  @!P0 BRA `(.L_x_7551) ;  /* 0x0000000000188947 */ /* 0x001fea0003800000 */
.L_x_7552:
[----:B------:R-:W2:Y:S02]  /*67f00*/  LD.E R10, [R8] ;  /* 0x00000000080a7980 */ /* 0x000ea40000100900 */
[----:B--2---:R-:W-:-:S06]  /*67f10*/  FADD R11, R13, R10 ;  /* 0x0000000a0d0b7221 */ /* 0x004fcc0000000000 */
[----:B------:R-:W2:Y:S02]  /*67f20*/  ATOM.E.CAST.SPIN PT, R11, [R8], R10, R11 ;  /* 0x0000000a080b738b */ /* 0x000ea400019e010b */
[----:B--2---:R-:W-:-:S13]  /*67f30*/  ISETP.EQ.U32.AND P0, PT, R11, 0x1, PT ;  /* 0x000000010b00780c */ /* 0x004fda0003f02070 */
[----:B------:R-:W-:Y:S05]  /*67f40*/  @!P0 BRA `(.L_x_7552) ;  /* 0xfffffffc00ec8947 */ /* 0x000fea000383ffff */
[----:B------:R-:W-:Y:S05]  /*67f50*/  BRA `(.L_x_7548) ;  /* 0x00000000000c7947 */ /* 0x000fea0003800000 */
.L_x_7551:
[----:B------:R-:W2:Y:S02]  /*67f60*/  LD.E R2, desc[UR8][R8.64] ;  /* 0x0000000808027980 */ /* 0x000ea4000c101900 */
[----:B--2---:R-:W-:-:S05]  /*67f70*/  FADD R11, R13, R2 ;  /* 0x000000020d0b7221 */ /* 0x004fca0000000000 */
[----:B------:R0:W-:Y:S02]  /*67f80*/  ST.E desc[UR8][R8.64], R11 ;  /* 0x0000000b08007985 */ /* 0x0001e4000c101908 */
.L_x_7548:
[----:B------:R-:W-:Y:S05]  /*67f90*/  BSYNC.RECONVERGENT B0 ;  /* 0x0000000000007941 */ /* 0x000fea0003800200 */
.L_x_7547:
[----:B0-----:R-:W-:-:S05]  /*67fa0*/  IMAD.WIDE R8, R61, 0x4, R6 ;  /* 0x000000043d087825 */ /* 0x001fca00078e0206 */
[----:B------:R0:W-:Y:S01]  /*67fb0*/  ATOM.E.ADD.F32.FTZ.RN.STRONG.GPU P0, RZ, desc[UR8][R8.64], R27 ;  /* 0x8000001b08ff79a2 */ /* 0x0001e2000c10f308 */
[----:B------:R-:W-:Y:S04]  /*67fc0*/  BSSY.RECONVERGENT B0, `(.L_x_7553) ;  /* 0x0000015000007945 */ /* 0x000fe80003800200 */
[----:B0-----:R-:W-:Y:S05]  /*67fd0*/  @P0 BRA `(.L_x_7554) ;  /* 0x00000000004c0947 */ /* 0x001fea0003800000 */
[----:B------:R-:W0:Y:S02]  /*67fe0*/  QSPC.E.S P0, RZ, [R8] ;  /* 0x0000000008ff73aa */ /* 0x000e240000000500 */
[----:B0-----:R-:W-:Y:S05]  /*67ff0*/  @!P0 BRA `(.L_x_7555) ;  /* 0x0000000000188947 */ /* 0x001fea0003800000 */
[----:B------:R-:W-:-:S07]  /*68000*/  MOV R2, R8 ;  /* 0x0000000800027202 */ /* 0x000fce0000000f00 */
.L_x_7556:
[----:B------:R-:W0:Y:S02]  /*68010*/  LDS R8, [R2] ;  /* 0x0000000002087984 */ /* 0x000e240000000800 */
[----:B0-----:R-:W-:-:S05]  /*68020*/  FADD R9, R27, R8 ;  /* 0x000000081b097221 */ /* 0x001fca0000000000 */
[----:B------:R-:W0:Y:S02]  /*68030*/  ATOMS.CAST.SPIN P0, [R2], R8, R9 ;  /* 0x000000080200758d */ /* 0x000e240001800009 */
[----:B0-----:R-:W-:Y:S05]  /*68040*/  @!P0 BRA `(.L_x_7556) ;  /* 0xfffffffc00f08947 */ /* 0x001fea000383ffff */
[----:B------:R-:W-:Y:S05]  /*68050*/  BRA `(.L_x_7554) ;  /* 0x00000000002c7947 */ /* 0x000fea0003800000 */
.L_x_7555:
[----:B------:R-:W0:Y:S02]  /*68060*/  QSPC.E.D P0, RZ, [R8] ;  /* 0x0000000008ff73aa */ /* 0x000e240000000700 */
[----:B0-----:R-:W-:Y:S05]  /*68070*/  @!P0 BRA `(.L_x_7557) ;  /* 0x0000000000188947 */ /* 0x001fea0003800000 */
.L_x_7558:
[----:B------:R-:W2:Y:S02]  /*68080*/  LD.E R10, [R8] ;  /* 0x00000000080a7980 */ /* 0x000ea40000100900 */
[----:B--2---:R-:W-:-:S06]  /*68090*/  FADD R11, R27, R10 ;  /* 0x0000000a1b0b7221 */ /* 0x004fcc0000000000 */
[----:B------:R-:W2:Y:S02]  /*680a0*/  ATOM.E.CAST.SPIN PT, R11, [R8], R10, R11 ;  /* 0x0000000a080b738b */ /* 0x000ea400019e010b */
[----:B--2---:R-:W-:-:S13]  /*680b0*/  ISETP.EQ.U32.AND P0, PT, R11, 0x1, PT ;  /* 0x000000010b00780c */ /* 0x004fda0003f02070 */
[----:B------:R-:W-:Y:S05]  /*680c0*/  @!P0 BRA `(.L_x_7558) ;  /* 0xfffffffc00ec8947 */ /* 0x000fea000383ffff */
[----:B------:R-:W-:Y:S05]  /*680d0*/  BRA `(.L_x_7554) ;  /* 0x00000000000c7947 */ /* 0x000fea0003800000 */
.L_x_7557:
[----:B------:R-:W2:Y:S02]  /*680e0*/  LD.E R2, desc[UR8][R8.64] ;  /* 0x0000000808027980 */ /* 0x000ea4000c101900 */
[----:B--2---:R-:W-:-:S05]  /*680f0*/  FADD R11, R27, R2 ;  /* 0x000000021b0b7221 */ /* 0x004fca0000000000 */
[----:B------:R0:W-:Y:S02]  /*68100*/  ST.E desc[UR8][R8.64], R11 ;  /* 0x0000000b08007985 */ /* 0x0001e4000c101908 */
.L_x_7554:
[----:B------:R-:W-:Y:S05]  /*68110*/  BSYNC.RECONVERGENT B0 ;  /* 0x0000000000007941 */ /* 0x000fea0003800200 */
.L_x_7553:
        /* <DEDUP_REMOVED lines=10> */
.L_x_7562:
[----:B------:R-:W0:Y:S02]  /*681c0*/  LDS R8, [R2] ;  /* 0x0000000002087984 */ /* 0x000e240000000800 */
[----:B0-----:R-:W-:-:S05]  /*681d0*/  FADD R9, R13, R8 ;  /* 0x000000080d097221 */ /* 0x001fca0000000000 */
[----:B------:R-:W0:Y:S02]  /*681e0*/  ATOMS.CAST.SPIN P0, [R2], R8, R9 ;  /* 0x000000080200758d */ /* 0x000e240001800009 */
[----:B0-----:R-:W-:Y:S05]  /*681f0*/  @!P0 BRA `(.L_x_7562) ;  /* 0xfffffffc00f08947 */ /* 0x001fea000383ffff */
[----:B------:R-:W-:Y:S05]  /*68200*/  BRA `(.L_x_7560) ;  /* 0x00000000002c7947 */ /* 0x000fea0003800000 */
.L_x_7561:
[----:B------:R-:W0:Y:S02]  /*68210*/  QSPC.E.D P0, RZ, [R8] ;  /* 0x0000000008ff73aa */ /* 0x000e240000000700 */
[----:B0-----:R-:W-:Y:S05]  /*68220*/  @!P0 BRA `(.L_x_7563) ;  /* 0x0000000000188947 */ /* 0x001fea0003800000 */
.L_x_7564:
[----:B------:R-:W2:Y:S02]  /*68230*/  LD.E R10, [R8] ;  /* 0x00000000080a7980 */ /* 0x000ea40000100900 */
[----:B--2---:R-:W-:-:S06]  /*68240*/  FADD R11, R13, R10 ;  /* 0x0000000a0d0b7221 */ /* 0x004fcc0000000000 */
[----:B------:R-:W2:Y:S02]  /*68250*/  ATOM.E.CAST.SPIN PT, R11, [R8], R10, R11 ;  /* 0x0000000a080b738b */ /* 0x000ea400019e010b */
[----:B--2---:R-:W-:-:S13]  /*68260*/  ISETP.EQ.U32.AND P0, PT, R11, 0x1, PT ;  /* 0x000000010b00780c */ /* 0x004fda0003f02070 */
[----:B------:R-:W-:Y:S05]  /*68270*/  @!P0 BRA `(.L_x_7564) ;  /* 0xfffffffc00ec8947 */ /* 0x000fea000383ffff */
[----:B------:R-:W-:Y:S05]  /*68280*/  BRA `(.L_x_7560) ;  /* 0x00000000000c7947 */ /* 0x000fea0003800000 */
.L_x_7563:
[----:B------:R-:W2:Y:S02]  /*68290*/  LD.E R2, desc[UR8][R8.64] ;  /* 0x0000000808027980 */ /* 0x000ea4000c101900 */
[----:B--2---:R-:W-:-:S05]  /*682a0*/  FADD R11, R13, R2 ;  /* 0x000000020d0b7221 */ /* 0x004fca0000000000 */
[----:B------:R0:W-:Y:S02]  /*682b0*/  ST.E desc[UR8][R8.64], R11 ;  /* 0x0000000b08007985 */ /* 0x0001e4000c101908 */
.L_x_7560:
[----:B------:R-:W-:Y:S05]  /*682c0*/  BSYNC.RECONVERGENT B0 ;  /* 0x0000000000007941 */ /* 0x000fea0003800200 */
.L_x_7559:
[----:B0-----:R-:W-:-:S05]  /*682d0*/  IMAD.WIDE R8, R60, 0x4, R6 ;  /* 0x000000043c087825 */ /* 0x001fca00078e0206 */
[----:B------:R0:W-:Y:S01]  /*682e0*/  ATOM.E.ADD.F32.FTZ.RN.STRONG.GPU P0, RZ, desc[UR8][R8.64], R27 ;  /* 0x8000001b08ff79a2 */ /* 0x0001e2000c10f308 */
[----:B------:R-:W-:Y:S04]  /*682f0*/  BSSY.RECONVERGENT B0, `(.L_x_7565) ;  /* 0x0000015000007945 */ /* 0x000fe80003800200 */
[----:B0-----:R-:W-:Y:S05]  /*68300*/  @P0 BRA `(.L_x_7566) ;  /* 0x00000000004c0947 */ /* 0x001fea0003800000 */
[----:B------:R-:W0:Y:S02]  /*68310*/  QSPC.E.S P0, RZ, [R8] ;  /* 0x0000000008ff73aa */ /* 0x000e240000000500 */
[----:B0-----:R-:W-:Y:S05]  /*68320*/  @!P0 BRA `(.L_x_7567) ;  /* 0x0000000000188947 */ /* 0x001fea0003800000 */
[----:B------:R-:W-:-:S07]  /*68330*/  MOV R2, R8 ;  /* 0x0000000800027202 */ /* 0x000fce0000000f00 */
.L_x_7568:
[----:B------:R-:W0:Y:S02]  /*68340*/  LDS R8, [R2] ;  /* 0x0000000002087984 */ /* 0x000e240000000800 */
[----:B0-----:R-:W-:-:S05]  /*68350*/  FADD R9, R27, R8 ;  /* 0x000000081b097221 */ /* 0x001fca0000000000 */
[----:B------:R-:W0:Y:S02]  /*68360*/  ATOMS.CAST.SPIN P0, [R2], R8, R9 ;  /* 0x000000080200758d */ /* 0x000e240001800009 */
[----:B0-----:R-:W-:Y:S05]  /*68370*/  @!P0 BRA `(.L_x_7568) ;  /* 0xfffffffc00f08947 */ /* 0x001fea000383ffff */
[----:B------:R-:W-:Y:S05]  /*68380*/  BRA `(.L_x_7566) ;  /* 0x00000000002c7947 */ /* 0x000fea0003800000 */
.L_x_7567:
[----:B------:R-:W0:Y:S02]  /*68390*/  QSPC.E.D P0, RZ, [R8] ;  /* 0x0000000008ff73aa */ /* 0x000e240000000700 */
[----:B0-----:R-:W-:Y:S05]  /*683a0*/  @!P0 BRA `(.L_x_7569) ;  /* 0x0000000000188947 */ /* 0x001fea0003800000 */
.L_x_7570:
[----:B------:R-:W2:Y:S02]  /*683b0*/  LD.E R10, [R8] ;  /* 0x00000000080a7980 */ /* 0x000ea40000100900 */
[----:B--2---:R-:W-:-:S06]  /*683c0*/  FADD R11, R27, R10 ;  /* 0x0000000a1b0b7221 */ /* 0x004fcc0000000000 */
[----:B------:R-:W2:Y:S02]  /*683d0*/  ATOM.E.CAST.SPIN PT, R11, [R8], R10, R11 ;  /* 0x0000000a080b738b */ /* 0x000ea400019e010b */
[----:B--2---:R-:W-:-:S13]  /*683e0*/  ISETP.EQ.U32.AND P0, PT, R11, 0x1, PT ;  /* 0x000000010b00780c */ /* 0x004fda0003f02070 */
[----:B------:R-:W-:Y:S05]  /*683f0*/  @!P0 BRA `(.L_x_7570) ;  /* 0xfffffffc00ec8947 */ /* 0x000fea000383ffff */
[----:B------:R-:W-:Y:S05]  /*68400*/  BRA `(.L_x_7566) ;  /* 0x00000000000c7947 */ /* 0x000fea0003800000 */
.L_x_7569:
[----:B------:R-:W2:Y:S02]  /*68410*/  LD.E R2, desc[UR8][R8.64] ;  /* 0x0000000808027980 */ /* 0x000ea4000c101900 */
[----:B--2---:R-:W-:-:S05]  /*68420*/  FADD R11, R27, R2 ;  /* 0x000000021b0b7221 */ /* 0x004fca0000000000 */
[----:B------:R0:W-:Y:S02]  /*68430*/  ST.E desc[UR8][R8.64], R11 ;  /* 0x0000000b08007985 */ /* 0x0001e4000c101908 */
.L_x_7566:
[----:B------:R-:W-:Y:S05]  /*68440*/  BSYNC.RECONVERGENT B0 ;  /* 0x0000000000007941 */ /* 0x000fea0003800200 */
.L_x_7565:
        /* <DEDUP_REMOVED lines=10> */
.L_x_7574:
[----:B------:R-:W0:Y:S02]  /*684f0*/  LDS R8, [R2] ;  /* 0x0000000002087984 */ /* 0x000e240000000800 */
[----:B0-----:R-:W-:-:S05]  /*68500*/  FADD R9, R13, R8 ;  /* 0x000000080d097221 */ /* 0x001fca0000000000 */
[----:B------:R-:W0:Y:S02]  /*68510*/  ATOMS.CAST.SPIN P0, [R2], R8, R9 ;  /* 0x000000080200758d */ /* 0x000e240001800009 */
[----:B0-----:R-:W-:Y:S05]  /*68520*/  @!P0 BRA `(.L_x_7574) ;  /* 0xfffffffc00f08947 */ /* 0x001fea000383ffff */
[----:B------:R-:W-:Y:S05]  /*68530*/  BRA `(.L_x_7572) ;  /* 0x00000000002c7947 */ /* 0x000fea0003800000 */
.L_x_7573:
[----:B------:R-:W0:Y:S02]  /*68540*/  QSPC.E.D P0, RZ, [R8] ;  /* 0x0000000008ff73aa */ /* 0x000e240000000700 */
[----:B0-----:R-:W-:Y:S05]  /*68550*/  @!P0 BRA `(.L_x_7575) ;  /* 0x0000000000188947 */ /* 0x001fea0003800000 */
.L_x_7576:
[----:B------:R-:W2:Y:S02]  /*68560*/  LD.E R10, [R8] ;  /* 0x00000000080a7980 */ /* 0x000ea40000100900 */
[----:B--2---:R-:W-:-:S06]  /*68570*/  FADD R11, R13, R10 ;  /* 0x0000000a0d0b7221 */ /* 0x004fcc0000000000 */
[----:B------:R-:W2:Y:S02]  /*68580*/  ATOM.E.CAST.SPIN PT, R11, [R8], R10, R11 ;  /* 0x0000000a080b738b */ /* 0x000ea400019e010b */
[----:B--2---:R-:W-:-:S13]  /*68590*/  ISETP.EQ.U32.AND P0, PT, R11, 0x1, PT ;  /* 0x000000010b00780c */ /* 0x004fda0003f02070 */
[----:B------:R-:W-:Y:S05]  /*685a0*/  @!P0 BRA `(.L_x_7576) ;  /* 0xfffffffc00ec8947 */ /* 0x000fea000383ffff */
[----:B------:R-:W-:Y:S05]  /*685b0*/  BRA `(.L_x_7572) ;  /* 0x00000000000c7947 */ /* 0x000fea0003800000 */
.L_x_7575:
[----:B------:R-:W2:Y:S02]  /*685c0*/  LD.E R2, desc[UR8][R8.64] ;  /* 0x0000000808027980 */ /* 0x000ea4000c101900 */
[----:B--2---:R-:W-:-:S05]  /*685d0*/  FADD R11, R13, R2 ;  /* 0x000000020d0b7221 */ /* 0x004fca0000000000 */
[----:B------:R0:W-:Y:S02]  /*685e0*/  ST.E desc[UR8][R8.64], R11 ;  /* 0x0000000b08007985 */ /* 0x0001e4000c101908 */
.L_x_7572:
[----:B------:R-:W-:Y:S05]  /*685f0*/  BSYNC.RECONVERGENT B0 ;  /* 0x0000000000007941 */ /* 0x000fea0003800200 */
.L_x_7571:
[----:B0-----:R-:W-:-:S05]  /*68600*/  IMAD.WIDE R8, R59, 0x4, R6 ;  /* 0x000000043b087825 */ /* 0x001fca00078e0206 */
[----:B------:R0:W-:Y:S01]  /*68610*/  ATOM.E.ADD.F32.FTZ.RN.STRONG.GPU P0, RZ, desc[UR8][R8.64], R27 ;  /* 0x8000001b08ff79a2 */ /* 0x0001e2000c10f308 */
[----:B------:R-:W-:Y:S04]  /*68620*/  BSSY.RECONVERGENT B0, `(.L_x_7577) ;  /* 0x0000015000007945 */ /* 0x000fe80003800200 */
[----:B0-----:R-:W-:Y:S05]  /*68630*/  @P0 BRA `(.L_x_7578) ;  /* 0x00000000004c0947 */ /* 0x001fea0003800000 */
[----:B------:R-:W0:Y:S02]  /*68640*/  QSPC.E.S P0, RZ, [R8] ;  /* 0x0000000008ff73aa */ /* 0x000e240000000500 */
[----:B0-----:R-:W-:Y:S05]  /*68650*/  @!P0 BRA `(.L_x_7579) ;  /* 0x0000000000188947 */ /* 0x001fea0003800000 */
[----:B------:R-:W-:-:S07]  /*68660*/  MOV R2, R8 ;  /* 0x0000000800027202 */ /* 0x000fce0000000f00 */
.L_x_7580:
[----:B------:R-:W0:Y:S02]  /*68670*/  LDS R8, [R2] ;  /* 0x0000000002087984 */ /* 0x000e240000000800 */
[----:B0-----:R-:W-:-:S05]  /*68680*/  FADD R9, R27, R8 ;  /* 0x000000081b097221 */ /* 0x001fca0000000000 */
[----:B------:R-:W0:Y:S02]  /*68690*/  ATOMS.CAST.SPIN P0, [R2], R8, R9 ;  /* 0x000000080200758d */ /* 0x000e240001800009 */
[----:B0-----:R-:W-:Y:S05]  /*686a0*/  @!P0 BRA `(.L_x_7580) ;  /* 0xfffffffc00f08947 */ /* 0x001fea000383ffff */
[----:B------:R-:W-:Y:S05]  /*686b0*/  BRA `(.L_x_7578) ;  /* 0x00000000002c7947 */ /* 0x000fea0003800000 */
.L_x_7579:
[----:B------:R-:W0:Y:S02]  /*686c0*/  QSPC.E.D P0, RZ, [R8] ;  /* 0x0000000008ff73aa */ /* 0x000e240000000700 */
[----:B0-----:R-:W-:Y:S05]  /*686d0*/  @!P0 BRA `(.L_x_7581) ;  /* 0x0000000000188947 */ /* 0x001fea0003800000 */
.L_x_7582:
[----:B------:R-:W2:Y:S02]  /*686e0*/  LD.E R10, [R8] ;  /* 0x00000000080a7980 */ /* 0x000ea40000100900 */
[----:B--2---:R-:W-:-:S06]  /*686f0*/  FADD R11, R27, R10 ;  /* 0x0000000a1b0b7221 */ /* 0x004fcc0000000000 */
[----:B------:R-:W2:Y:S02]  /*68700*/  ATOM.E.CAST.SPIN PT, R11, [R8], R10, R11 ;  /* 0x0000000a080b738b */ /* 0x000ea400019e010b */
[----:B--2---:R-:W-:-:S13]  /*68710*/  ISETP.EQ.U32.AND P0, PT, R11, 0x1, PT ;  /* 0x000000010b00780c */ /* 0x004fda0003f02070 */
[----:B------:R-:W-:Y:S05]  /*68720*/  @!P0 BRA `(.L_x_7582) ;  /* 0xfffffffc00ec8947 */ /* 0x000fea000383ffff */
[----:B------:R-:W-:Y:S05]  /*68730*/  BRA `(.L_x_7578) ;  /* 0x00000000000c7947 */ /* 0x000fea0003800000 */
.L_x_7581:
[----:B------:R-:W2:Y:S02]  /*68740*/  LD.E R2, desc[UR8][R8.64] ;  /* 0x0000000808027980 */ /* 0x000ea4000c101900 */
[----:B--2---:R-:W-:-:S05]  /*68750*/  FADD R11, R27, R2 ;  /* 0x000000021b0b7221 */ /* 0x004fca0000000000 */
[----:B------:R0:W-:Y:S02]  /*68760*/  ST.E desc[UR8][R8.64], R11 ;  /* 0x0000000b08007985 */ /* 0x0001e4000c101908 */
.L_x_7578:
[----:B------:R-:W-:Y:S05]  /*68770*/  BSYNC.RECONVERGENT B0 ;  /* 0x0000000000007941 */ /* 0x000fea0003800200 */
.L_x_7577:
        /* <DEDUP_REMOVED lines=10> */
.L_x_7586:
[----:B------:R-:W0:Y:S02]  /*68820*/  LDS R8, [R2] ;  /* 0x0000000002087984 */ /* 0x000e240000000800 */
[----:B0-----:R-:W-:-:S05]  /*68830*/  FADD R9, R13, R8 ;  /* 0x000000080d097221 */ /* 0x001fca0000000000 */
[----:B------:R-:W0:Y:S02]  /*68840*/  ATOMS.CAST.SPIN P0, [R2], R8, R9 ;  /* 0x000000080200758d */ /* 0x000e240001800009 */
[----:B0-----:R-:W-:Y:S05]  /*68850*/  @!P0 BRA `(.L_x_7586) ;  /* 0xfffffffc00f08947 */ /* 0x001fea000383ffff */
[----:B------:R-:W-:Y:S05]  /*68860*/  BRA `(.L_x_7584) ;  /* 0x00000000002c7947 */ /* 0x000fea0003800000 */
.L_x_7585:
[----:B------:R-:W0:Y:S02]  /*68870*/  QSPC.E.D P0, RZ, [R8] ;  /* 0x0000000008ff73aa */ /* 0x000e240000000700 */
[----:B0-----:R-:W-:Y:S05]  /*68880*/  @!P0 BRA `(.L_x_7587) ;  /* 0x0000000000188947 */ /* 0x001fea0003800000 */
.L_x_7588:
[----:B------:R-:W2:Y:S02]  /*68890*/  LD.E R10, [R8] ;  /* 0x00000000080a7980 */ /* 0x000ea40000100900 */
[----:B--2---:R-:W-:-:S06]  /*688a0*/  FADD R11, R13, R10 ;  /* 0x0000000a0d0b7221 */ /* 0x004fcc0000000000 */
[----:B------:R-:W2:Y:S02]  /*688b0*/  ATOM.E.CAST.SPIN PT, R11, [R8], R10, R11 ;  /* 0x0000000a080b738b */ /* 0x000ea400019e010b */
[----:B--2---:R-:W-:-:S13]  /*688c0*/  ISETP.EQ.U32.AND P0, PT, R11, 0x1, PT ;  /* 0x000000010b00780c */ /* 0x004fda0003f02070 */
[----:B------:R-:W-:Y:S05]  /*688d0*/  @!P0 BRA `(.L_x_7588) ;  /* 0xfffffffc00ec8947 */ /* 0x000fea000383ffff */
[----:B------:R-:W-:Y:S05]  /*688e0*/  BRA `(.L_x_7584) ;  /* 0x00000000000c7947 */ /* 0x000fea0003800000 */
.L_x_7587:
[----:B------:R-:W2:Y:S02]  /*688f0*/  LD.E R2, desc[UR8][R8.64] ;  /* 0x0000000808027980 */ /* 0x000ea4000c101900 */
[----:B--2---:R-:W-:-:S05]  /*68900*/  FADD R11, R13, R2 ;  /* 0x000000020d0b7221 */ /* 0x004fca0000000000 */
[----:B------:R0:W-:Y:S02]  /*68910*/  ST.E desc[UR8][R8.64], R11 ;  /* 0x0000000b08007985 */ /* 0x0001e4000c101908 */
.L_x_7584:
[----:B------:R-:W-:Y:S05]  /*68920*/  BSYNC.RECONVERGENT B0 ;  /* 0x0000000000007941 */ /* 0x000fea0003800200 */
.L_x_7583:
[----:B0-----:R-:W-:-:S05]  /*68930*/  IMAD.WIDE R8, R52, 0x4, R6 ;  /* 0x0000000434087825 */ /* 0x001fca00078e0206 */
[----:B------:R0:W-:Y:S01]  /*68940*/  ATOM.E.ADD.F32.FTZ.RN.STRONG.GPU P0, RZ, desc[UR8][R8.64], R27 ;  /* 0x8000001b08ff79a2 */ /* 0x0001e2000c10f308 */
[----:B------:R-:W-:Y:S04]  /*68950*/  BSSY.RECONVERGENT B0, `(.L_x_7589) ;  /* 0x0000015000007945 */ /* 0x000fe80003800200 */
[----:B0-----:R-:W-:Y:S05]  /*68960*/  @P0 BRA `(.L_x_7590) ;  /* 0x00000000004c0947 */ /* 0x001fea0003800000 */
[----:B------:R-:W0:Y:S02]  /*68970*/  QSPC.E.S P0, RZ, [R8] ;  /* 0x0000000008ff73aa */ /* 0x000e240000000500 */
[----:B0-----:R-:W-:Y:S05]  /*68980*/  @!P0 BRA `(.L_x_7591) ;  /* 0x0000000000188947 */ /* 0x001fea0003800000 */
[----:B------:R-:W-:-:S07]  /*68990*/  MOV R2, R8 ;  /* 0x0000000800027202 */ /* 0x000fce0000000f00 */
.L_x_7592:
[----:B------:R-:W0:Y:S02]  /*689a0*/  LDS R8, [R2] ;  /* 0x0000000002087984 */ /* 0x000e240000000800 */
[----:B0-----:R-:W-:-:S05]  /*689b0*/  FADD R9, R27, R8 ;  /* 0x000000081b097221 */ /* 0x001fca0000000000 */
[----:B------:R-:W0:Y:S02]  /*689c0*/  ATOMS.CAST.SPIN P0, [R2], R8, R9 ;  /* 0x000000080200758d */ /* 0x000e240001800009 */
[----:B0-----:R-:W-:Y:S05]  /*689d0*/  @!P0 BRA `(.L_x_7592) ;  /* 0xfffffffc00f08947 */ /* 0x001fea000383ffff */
[----:B------:R-:W-:Y:S05]  /*689e0*/  BRA `(.L_x_7590) ;  /* 0x00000000002c7947 */ /* 0x000fea0003800000 */
.L_x_7591:
[----:B------:R-:W0:Y:S02]  /*689f0*/  QSPC.E.D P0, RZ, [R8] ;  /* 0x0000000008ff73aa */ /* 0x000e240000000700 */
[----:B0-----:R-:W-:Y:S05]  /*68a00*/  @!P0 BRA `(.L_x_7593) ;  /* 0x0000000000188947 */ /* 0x001fea0003800000 */
.L_x_7594:
[----:B------:R-:W2:Y:S02]  /*68a10*/  LD.E R10, [R8] ;  /* 0x00000000080a7980 */ /* 0x000ea40000100900 */
[----:B--2---:R-:W-:-:S06]  /*68a20*/  FADD R11, R27, R10 ;  /* 0x0000000a1b0b7221 */ /* 0x004fcc0000000000 */
[----:B------:R-:W2:Y:S02]  /*68a30*/  ATOM.E.CAST.SPIN PT, R11, [R8], R10, R11 ;  /* 0x0000000a080b738b */ /* 0x000ea400019e010b */
[----:B--2---:R-:W-:-:S13]  /*68a40*/  ISETP.EQ.U32.AND P0, PT, R11, 0x1, PT ;  /* 0x000000010b00780c */ /* 0x004fda0003f02070 */
[----:B------:R-:W-:Y:S05]  /*68a50*/  @!P0 BRA `(.L_x_7594) ;  /* 0xfffffffc00ec8947 */ /* 0x000fea000383ffff */
[----:B------:R-:W-:Y:S05]  /*68a60*/  BRA `(.L_x_7590) ;  /* 0x00000000000c7947 */ /* 0x000fea0003800000 */
.L_x_7593:
[----:B------:R-:W2:Y:S02]  /*68a70*/  LD.E R2, desc[UR8][R8.64] ;  /* 0x0000000808027980 */ /* 0x000ea4000c101900 */
[----:B--2---:R-:W-:-:S05]  /*68a80*/  FADD R11, R27, R2 ;  /* 0x000000021b0b7221 */ /* 0x004fca0000000000 */
[----:B------:R0:W-:Y:S02]  /*68a90*/  ST.E desc[UR8][R8.64], R11 ;  /* 0x0000000b08007985 */ /* 0x0001e4000c101908 */
.L_x_7590:
[----:B------:R-:W-:Y:S05]  /*68aa0*/  BSYNC.RECONVERGENT B0 ;  /* 0x0000000000007941 */ /* 0x000fea0003800200 */
.L_x_7589:
        /* <DEDUP_REMOVED lines=9> */
.L_x_7598:
[----:B------:R-:W0:Y:S02]  /*68b40*/  LDS R8, [R2] ;  /* 0x0000000002087984 */ /* 0x000e240000000800 */
[----:B0-----:R-:W-:-:S05]  /*68b50*/  FADD R9, R13, R8 ;  /* 0x000000080d097221 */ /* 0x001fca0000000000 */
[----:B------:R-:W0:Y:S02]  /*68b60*/  ATOMS.CAST.SPIN P0, [R2], R8, R9 ;  /* 0x000000080200758d */ /* 0x000e240001800009 */
[----:B0-----:R-:W-:Y:S05]  /*68b70*/  @!P0 BRA `(.L_x_7598) ;  /* 0xfffffffc00f08947 */ /* 0x001fea000383ffff */
[----:B------:R-:W-:Y:S05]  /*68b80*/  BRA `(.L_x_7596) ;  /* 0x00000000002c7947 */ /* 0x000fea0003800000 */
.L_x_7597:
[----:B------:R-:W0:Y:S02]  /*68b90*/  QSPC.E.D P0, RZ, [R8] ;  /* 0x0000000008ff73aa */ /* 0x000e240000000700 */
[----:B0-----:R-:W-:Y:S05]  /*68ba0*/  @!P0 BRA `(.L_x_7599) ;  /* 0x0000000000188947 */ /* 0x001fea0003800000 */
.L_x_7600:
[----:B------:R-:W2:Y:S02]  /*68bb0*/  LD.E R10, [R8] ;  /* 0x00000000080a7980 */ /* 0x000ea40000100900 */
[----:B--2---:R-:W-:-:S06]  /*68bc0*/  FADD R11, R13, R10 ;  /* 0x0000000a0d0b7221 */ /* 0x004fcc0000000000 */
[----:B------:R-:W2:Y:S02]  /*68bd0*/  ATOM.E.CAST.SPIN PT, R11, [R8], R10, R11 ;  /* 0x0000000a080b738b */ /* 0x000ea400019e010b */
[----:B--2---:R-:W-:-:S13]  /*68be0*/  ISETP.EQ.U32.AND P0, PT, R11, 0x1, PT ;  /* 0x000000010b00780c */ /* 0x004fda0003f02070 */
[----:B------:R-:W-:Y:S05]  /*68bf0*/  @!P0 BRA `(.L_x_7600) ;  /* 0xfffffffc00ec8947 */ /* 0x000fea000383ffff */
[----:B------:R-:W-:Y:S05]  /*68c00*/  BRA `(.L_x_7596) ;  /* 0x00000000000c7947 */ /* 0x000fea0003800000 */
.L_x_7599:
[----:B------:R-:W2:Y:S02]  /*68c10*/  LD.E R2, desc[UR8][R8.64] ;  /* 0x0000000808027980 */ /* 0x000ea4000c101900 */
[----:B--2---:R-:W-:-:S05]  /*68c20*/  FADD R11, R13, R2 ;  /* 0x000000020d0b7221 */ /* 0x004fca0000000000 */
[----:B------:R0:W-:Y:S02]  /*68c30*/  ST.E desc[UR8][R8.64], R11 ;  /* 0x0000000b08007985 */ /* 0x0001e4000c101908 */
.L_x_7596:
[----:B------:R-:W-:Y:S05]  /*68c40*/  BSYNC.RECONVERGENT B0 ;  /* 0x0000000000007941 */ /* 0x000fea0003800200 */
.L_x_7595:
[----:B0-----:R-:W-:-:S05]  /*68c50*/  IMAD.WIDE R8, R40, 0x4, R6 ;  /* 0x0000000428087825 */ /* 0x001fca00078e0206 */
[----:B------:R0:W-:Y:S01]  /*68c60*/  ATOM.E.ADD.F32.FTZ.RN.STRONG.GPU P0, RZ, desc[UR8][R8.64], R27 ;  /* 0x8000001b08ff79a2 */ /* 0x0001e2000c10f308 */
[----:B------:R-:W-:Y:S04]  /*68c70*/  BSSY.RECONVERGENT B0, `(.L_x_7601) ;  /* 0x0000015000007945 */ /* 0x000fe80003800200 */
[----:B0-----:R-:W-:Y:S05]  /*68c80*/  @P0 BRA `(.L_x_7602) ;  /* 0x00000000004c0947 */ /* 0x001fea0003800000 */
[----:B------:R-:W0:Y:S02]  /*68c90*/  QSPC.E.S P0, RZ, [R8] ;  /* 0x0000000008ff73aa */ /* 0x000e240000000500 */
[----:B0-----:R-:W-:Y:S05]  /*68ca0*/  @!P0 BRA `(.L_x_7603) ;  /* 0x0000000000188947 */ /* 0x001fea0003800000 */
[----:B------:R-:W-:-:S07]  /*68cb0*/  MOV R2, R8 ;  /* 0x0000000800027202 */ /* 0x000fce0000000f00 */
.L_x_7604:
[----:B------:R-:W0:Y:S02]  /*68cc0*/  LDS R8, [R2] ;  /* 0x0000000002087984 */ /* 0x000e240000000800 */
[----:B0-----:R-:W-:-:S05]  /*68cd0*/  FADD R9, R27, R8 ;  /* 0x000000081b097221 */ /* 0x001fca0000000000 */
[----:B------:R-:W0:Y:S02]  /*68ce0*/  ATOMS.CAST.SPIN P0, [R2], R8, R9 ;  /* 0x000000080200758d */ /* 0x000e240001800009 */
[----:B0-----:R-:W-:Y:S05]  /*68cf0*/  @!P0 BRA `(.L_x_7604) ;  /* 0xfffffffc00f08947 */ /* 0x001fea000383ffff */
[----:B------:R-:W-:Y:S05]  /*68d00*/  BRA `(.L_x_7602) ;  /* 0x00000000002c7947 */ /* 0x000fea0003800000 */
.L_x_7603:
[----:B------:R-:W0:Y:S02]  /*68d10*/  QSPC.E.D P0, RZ, [R8] ;  /* 0x0000000008ff73aa */ /* 0x000e240000000700 */
[----:B0-----:R-:W-:Y:S05]  /*68d20*/  @!P0 BRA `(.L_x_7605) ;  /* 0x0000000000188947 */ /* 0x001fea0003800000 */
.L_x_7606:
[----:B------:R-:W2:Y:S02]  /*68d30*/  LD.E R10, [R8] ;  /* 0x00000000080a7980 */ /* 0x000ea40000100900 */
[----:B--2---:R-:W-:-:S06]  /*68d40*/  FADD R11, R27, R10 ;  /* 0x0000000a1b0b7221 */ /* 0x004fcc0000000000 */
[----:B------:R-:W2:Y:S02]  /*68d50*/  ATOM.E.CAST.SPIN PT, R11, [R8], R10, R11 ;  /* 0x0000000a080b738b */ /* 0x000ea400019e010b */
[----:B--2---:R-:W-:-:S13]  /*68d60*/  ISETP.EQ.U32.AND P0, PT, R11, 0x1, PT ;  /* 0x000000010b00780c */ /* 0x004fda0003f02070 */
[----:B------:R-:W-:Y:S05]  /*68d70*/  @!P0 BRA `(.L_x_7606) ;  /* 0xfffffffc00ec8947 */ /* 0x000fea000383ffff */
[----:B------:R-:W-:Y:S05]  /*68d80*/  BRA `(.L_x_7602) ;  /* 0x00000000000c7947 */ /* 0x000fea0003800000 */
.L_x_7605:
[----:B------:R-:W2:Y:S02]  /*68d90*/  LD.E R2, desc[UR8][R8.64] ;  /* 0x0000000808027980 */ /* 0x000ea4000c101900 */
[----:B--2---:R-:W-:-:S05]  /*68da0*/  FADD R11, R27, R2 ;  /* 0x000000021b0b7221 */ /* 0x004fca0000000000 */
[----:B------:R0:W-:Y:S02]  /*68db0*/  ST.E desc[UR8][R8.64], R11 ;  /* 0x0000000b08007985 */ /* 0x0001e4000c101908 */
.L_x_7602:
[----:B------:R-:W-:Y:S05]  /*68dc0*/  BSYNC.RECONVERGENT B0 ;  /* 0x0000000000007941 */ /* 0x000fea0003800200 */
.L_x_7601:
        /* <DEDUP_REMOVED lines=9> */
.L_x_7610:
[----:B------:R-:W0:Y:S02]  /*68e60*/  LDS R8, [R2] ;  /* 0x0000000002087984 */ /* 0x000e240000000800 */
[----:B0-----:R-:W-:-:S05]  /*68e70*/  FADD R9, R13, R8 ;  /* 0x000000080d097221 */ /* 0x001fca0000000000 */
[----:B------:R-:W0:Y:S02]  /*68e80*/  ATOMS.CAST.SPIN P0, [R2], R8, R9 ;  /* 0x000000080200758d */ /* 0x000e240001800009 */
[----:B0-----:R-:W-:Y:S05]  /*68e90*/  @!P0 BRA `(.L_x_7610) ;  /* 0xfffffffc00f08947 */ /* 0x001fea000383ffff */
[----:B------:R-:W-:Y:S05]  /*68ea0*/  BRA `(.L_x_7608) ;  /* 0x00000000002c7947 */ /* 0x000fea0003800000 */
.L_x_7609:
[----:B------:R-:W0:Y:S02]  /*68eb0*/  QSPC.E.D P0, RZ, [R8] ;  /* 0x0000000008ff73aa */ /* 0x000e240000000700 */
[----:B0-----:R-:W-:Y:S05]  /*68ec0*/  @!P0 BRA `(.L_x_7611) ;  /* 0x0000000000188947 */ /* 0x001fea0003800000 */
.L_x_7612:
[----:B------:R-:W2:Y:S02]  /*68ed0*/  LD.E R10, [R8] ;  /* 0x00000000080a7980 */ /* 0x000ea40000100900 */
[----:B--2---:R-:W-:-:S06]  /*68ee0*/  FADD R11, R13, R10 ;  /* 0x0000000a0d0b7221 */ /* 0x004fcc0000000000 */
[----:B------:R-:W2:Y:S02]  /*68ef0*/  ATOM.E.CAST.SPIN PT, R11, [R8], R10, R11 ;  /* 0x0000000a080b738b */ /* 0x000ea400019e010b */
[----:B--2---:R-:W-:-:S13]  /*68f00*/  ISETP.EQ.U32.AND P0, PT, R11, 0x1, PT ;  /* 0x000000010b00780c */ /* 0x004fda0003f02070 */
[----:B------:R-:W-:Y:S05]  /*68f10*/  @!P0 BRA `(.L_x_7612) ;  /* 0xfffffffc00ec8947 */ /* 0x000fea000383ffff */
[----:B------:R-:W-:Y:S05]  /*68f20*/  BRA `(.L_x_7608) ;  /* 0x00000000000c7947 */ /* 0x000fea0003800000 */
.L_x_7611:
[----:B------:R-:W2:Y:S02]  /*68f30*/  LD.E R2, desc[UR8][R8.64] ;  /* 0x0000000808027980 */ /* 0x000ea4000c101900 */
[----:B--2---:R-:W-:-:S05]  /*68f40*/  FADD R11, R13, R2 ;  /* 0x000000020d0b7221 */ /* 0x004fca0000000000 */
[----:B------:R0:W-:Y:S02]  /*68f50*/  ST.E desc[UR8][R8.64], R11 ;  /* 0x0000000b08007985 */ /* 0x0001e4000c101908 */
.L_x_7608:
[----:B------:R-:W-:Y:S05]  /*68f60*/  BSYNC.RECONVERGENT B0 ;  /* 0x0000000000007941 */ /* 0x000fea0003800200 */
.L_x_7607:
[----:B0-----:R-:W-:-:S05]  /*68f70*/  IMAD.WIDE R8, R39, 0x4, R6 ;  /* 0x0000000427087825 */ /* 0x001fca00078e0206 */
[----:B------:R0:W-:Y:S01]  /*68f80*/  ATOM.E.ADD.F32.FTZ.RN.STRONG.GPU P0, RZ, desc[UR8][R8.64], R27 ;  /* 0x8000001b08ff79a2 */ /* 0x0001e2000c10f308 */
[----:B------:R-:W-:Y:S04]  /*68f90*/  BSSY.RECONVERGENT B0, `(.L_x_7613) ;  /* 0x0000015000007945 */ /* 0x000fe80003800200 */
[----:B0-----:R-:W-:Y:S05]  /*68fa0*/  @P0 BRA `(.L_x_7614) ;  /* 0x00000000004c0947 */ /* 0x001fea0003800000 */
[----:B------:R-:W0:Y:S02]  /*68fb0*/  QSPC.E.S P0, RZ, [R8] ;  /* 0x0000000008ff73aa */ /* 0x000e240000000500 */
[----:B0-----:R-:W-:Y:S05]  /*68fc0*/  @!P0 BRA `(.L_x_7615) ;  /* 0x0000000000188947 */ /* 0x001fea0003800000 */
[----:B------:R-:W-:-:S07]  /*68fd0*/  MOV R2, R8 ;  /* 0x0000000800027202 */ /* 0x000fce0000000f00 */
.L_x_7616:
[----:B------:R-:W0:Y:S02]  /*68fe0*/  LDS R8, [R2] ;  /* 0x0000000002087984 */ /* 0x000e240000000800 */
[----:B0-----:R-:W-:-:S05]  /*68ff0*/  FADD R9, R27, R8 ;  /* 0x000000081b097221 */ /* 0x001fca0000000000 */
[----:B------:R-:W0:Y:S02]  /*69000*/  ATOMS.CAST.SPIN P0, [R2], R8, R9 ;  /* 0x000000080200758d */ /* 0x000e240001800009 */
[----:B0-----:R-:W-:Y:S05]  /*69010*/  @!P0 BRA `(.L_x_7616) ;  /* 0xfffffffc00f08947 */ /* 0x001fea000383ffff */
[----:B------:R-:W-:Y:S05]  /*69020*/  BRA `(.L_x_7614) ;  /* 0x00000000002c7947 */ /* 0x000fea0003800000 */
.L_x_7615:
[----:B------:R-:W0:Y:S02]  /*69030*/  QSPC.E.D P0, RZ, [R8] ;  /* 0x0000000008ff73aa */ /* 0x000e240000000700 */
[----:B0-----:R-:W-:Y:S05]  /*69040*/  @!P0 BRA `(.L_x_7617) ;  /* 0x0000000000188947 */ /* 0x001fea0003800000 */
.L_x_7618:
[----:B------:R-:W2:Y:S02]  /*69050*/  LD.E R10, [R8] ;  /* 0x00000000080a7980 */ /* 0x000ea40000100900 */
[----:B--2---:R-:W-:-:S06]  /*69060*/  FADD R11, R27, R10 ;  /* 0x0000000a1b0b7221 */ /* 0x004fcc0000000000 */
[----:B------:R-:W2:Y:S02]  /*69070*/  ATOM.E.CAST.SPIN PT, R11, [R8], R10, R11 ;  /* 0x0000000a080b738b */ /* 0x000ea400019e010b */
[----:B--2---:R-:W-:-:S13]  /*69080*/  ISETP.EQ.U32.AND P0, PT, R11, 0x1, PT ;  /* 0x000000010b00780c */ /* 0x004fda0003f02070 */
[----:B------:R-:W-:Y:S05]  /*69090*/  @!P0 BRA `(.L_x_7618) ;  /* 0xfffffffc00ec8947 */ /* 0x000fea000383ffff */
[----:B------:R-:W-:Y:S05]  /*690a0*/  BRA `(.L_x_7614) ;  /* 0x00000000000c7947 */ /* 0x000fea0003800000 */
.L_x_7617:
[----:B------:R-:W2:Y:S02]  /*690b0*/  LD.E R2, desc[UR8][R8.64] ;  /* 0x0000000808027980 */ /* 0x000ea4000c101900 */
[----:B--2---:R-:W-:-:S05]  /*690c0*/  FADD R11, R27, R2 ;  /* 0x000000021b0b7221 */ /* 0x004fca0000000000 */
[----:B------:R0:W-:Y:S02]  /*690d0*/  ST.E desc[UR8][R8.64], R11 ;  /* 0x0000000b08007985 */ /* 0x0001e4000c101908 */
.L_x_7614:
[----:B------:R-:W-:Y:S05]  /*690e0*/  BSYNC.RECONVERGENT B0 ;  /* 0x0000000000007941 */ /* 0x000fea0003800200 */
.L_x_7613:
        /* <DEDUP_REMOVED lines=9> */
.L_x_7622:
[----:B------:R-:W1:Y:S02]  /*69180*/  LDS R2, [R0] ;  /* 0x0000000000027984 */ /* 0x000e640000000800 */
[----:B-1----:R-:W-:-:S05]  /*69190*/  FADD R3, R29, R2 ;  /* 0x000000021d037221 */ /* 0x002fca0000000000 */
[----:B------:R-:W1:Y:S02]  /*691a0*/  ATOMS.CAST.SPIN P0, [R0], R2, R3 ;  /* 0x000000020000758d */ /* 0x000e640001800003 */
[----:B-1----:R-:W-:Y:S05]  /*691b0*/  @!P0 BRA `(.L_x_7622) ;  /* 0xfffffffc00f08947 */ /* 0x002fea000383ffff */
[----:B------:R-:W-:Y:S05]  /*691c0*/  BRA `(.L_x_7620) ;  /* 0x00000000002c7947 */ /* 0x000fea0003800000 */
.L_x_7621:
[----:B------:R-:W1:Y:S02]  /*691d0*/  QSPC.E.D P0, RZ, [R2] ;  /* 0x0000000002ff73aa */ /* 0x000e640000000700 */
[----:B-1----:R-:W-:Y:S05]  /*691e0*/  @!P0 BRA `(.L_x_7623) ;  /* 0x0000000000188947 */ /* 0x002fea0003800000 */
.L_x_7624:
[----:B------:R-:W2:Y:S02]  /*691f0*/  LD.E R4, [R2] ;  /* 0x0000000002047980 */ /* 0x000ea40000100900 */
[----:B--2---:R-:W-:-:S06]  /*69200*/  FADD R5, R29, R4 ;  /* 0x000000041d057221 */ /* 0x004fcc0000000000 */
[----:B------:R-:W2:Y:S02]  /*69210*/  ATOM.E.CAST.SPIN PT, R5, [R2], R4, R5 ;  /* 0x000000040205738b */ /* 0x000ea400019e0105 */
[----:B--2---:R-:W-:-:S13]  /*69220*/  ISETP.EQ.U32.AND P0, PT, R5, 0x1, PT ;  /* 0x000000010500780c */ /* 0x004fda0003f02070 */
[----:B------:R-:W-:Y:S05]  /*69230*/  @!P0 BRA `(.L_x_7624) ;  /* 0xfffffffc00ec8947 */ /* 0x000fea000383ffff */
[----:B------:R-:W-:Y:S05]  /*69240*/  BRA `(.L_x_7620) ;  /* 0x00000000000c7947 */ /* 0x000fea0003800000 */
.L_x_7623:
[----:B------:R-:W2:Y:S02]  /*69250*/  LD.E R0, desc[UR8][R2.64] ;  /* 0x0000000802007980 */ /* 0x000ea4000c101900 */
[----:B--2---:R-:W-:-:S05]  /*69260*/  FADD R5, R29, R0 ;  /* 0x000000001d057221 */ /* 0x004fca0000000000 */
[----:B------:R1:W-:Y:S02]  /*69270*/  ST.E desc[UR8][R2.64], R5 ;  /* 0x0000000502007985 */ /* 0x0003e4000c101908 */
.L_x_7620:
[----:B------:R-:W-:Y:S05]  /*69280*/  BSYNC.RECONVERGENT B0 ;  /* 0x0000000000007941 */ /* 0x000fea0003800200 */
.L_x_7619:
[----:B-1----:R-:W-:-:S05]  /*69290*/  IMAD.WIDE R2, R38, 0x4, R6 ;  /* 0x0000000426027825 */ /* 0x002fca00078e0206 */
[----:B------:R1:W-:Y:S02]  /*692a0*/  ATOM.E.ADD.F32.FTZ.RN.STRONG.GPU P0, RZ, desc[UR8][R2.64], R27 ;  /* 0x8000001b02ff79a2 */ /* 0x0003e4000c10f308 */
[----:B-1----:R-:W-:Y:S05]  /*692b0*/  @P0 EXIT ;  /* 0x000000000000094d */ /* 0x002fea0003800000 */
[----:B------:R-:W1:Y:S02]  /*692c0*/  QSPC.E.S P0, RZ, [R2] ;  /* 0x0000000002ff73aa */ /* 0x000e640000000500 */
[----:B-1----:R-:W-:Y:S05]  /*692d0*/  @!P0 BRA `(.L_x_7625) ;  /* 0x0000000000188947 */ /* 0x002fea0003800000 */
[----:B------:R-:W-:-:S07]  /*692e0*/  MOV R0, R2 ;  /* 0x0000000200007202 */ /* 0x000fce0000000f00 */
.L_x_7626:
[----:B------:R-:W1:Y:S02]  /*692f0*/  LDS R2, [R0] ;  /* 0x0000000000027984 */ /* 0x000e640000000800 */
[----:B-1----:R-:W-:-:S05]  /*69300*/  FADD R3, R27, R2 ;  /* 0x000000021b037221 */ /* 0x002fca0000000000 */
[----:B------:R-:W1:Y:S02]  /*69310*/  ATOMS.CAST.SPIN P0, [R0], R2, R3 ;  /* 0x000000020000758d */ /* 0x000e640001800003 */
[----:B-1----:R-:W-:Y:S05]  /*69320*/  @!P0 BRA `(.L_x_7626) ;  /* 0xfffffffc00f08947 */ /* 0x002fea000383ffff */
[----:B------:R-:W-:Y:S05]  /*69330*/  EXIT ;  /* 0x000000000000794d */ /* 0x000fea0003800000 */
.L_x_7625:
[----:B------:R-:W1:Y:S02]  /*69340*/  QSPC.E.D P0, RZ, [R2] ;  /* 0x0000000002ff73aa */ /* 0x000e640000000700 */
[----:B-1----:R-:W-:Y:S05]  /*69350*/  @!P0 BRA `(.L_x_7627) ;  /* 0x0000000000188947 */ /* 0x002fea0003800000 */
.L_x_7628:
[----:B------:R-:W2:Y:S02]  /*69360*/  LD.E R4, [R2] ;  /* 0x0000000002047980 */ /* 0x000ea40000100900 */
[----:B--2---:R-:W-:-:S06]  /*69370*/  FADD R5, R27, R4 ;  /* 0x000000041b057221 */ /* 0x004fcc0000000000 */
[----:B------:R-:W2:Y:S02]  /*69380*/  ATOM.E.CAST.SPIN PT, R5, [R2], R4, R5 ;  /* 0x000000040205738b */ /* 0x000ea400019e0105 */
[----:B--2---:R-:W-:-:S13]  /*69390*/  ISETP.EQ.U32.AND P0, PT, R5, 0x1, PT ;  /* 0x000000010500780c */ /* 0x004fda0003f02070 */
[----:B------:R-:W-:Y:S05]  /*693a0*/  @!P0 BRA `(.L_x_7628) ;  /* 0xfffffffc00ec8947 */ /* 0x000fea000383ffff */
[----:B------:R-:W-:Y:S05]  /*693b0*/  EXIT ;  /* 0x000000000000794d */ /* 0x000fea0003800000 */
.L_x_7627:
[----:B------:R-:W2:Y:S02]  /*693c0*/  LD.E R0, desc[UR8][R2.64] ;  /* 0x0000000802007980 */ /* 0x000ea4000c101900 */
[----:B--2---:R-:W-:-:S05]  /*693d0*/  FADD R27, R27, R0 ;  /* 0x000000001b1b7221 */ /* 0x004fca0000000000 */
[----:B------:R-:W-:Y:S01]  /*693e0*/  ST.E desc[UR8][R2.64], R27 ;  /* 0x0000001b02007985 */ /* 0x000fe2000c101908 */
[----:B------:R-:W-:Y:S05]  /*693f0*/  EXIT ;  /* 0x000000000000794d */ /* 0x000fea0003800000 */
.L_x_4897:
        /* <DEDUP_REMOVED lines=30> */
[----:B------:R-:W-:Y:S01]  /*695e0*/  FFMA R4, R19, R19, R4 ;  /* 0x0000001313047223 */ /* 0x000fe20000000004 */
[----:B------:R-:W-:-:S03]  /*695f0*/  MOV R6, R40 ;  /* 0x0000002800067202 */ /* 0x000fc60000000f00 */
[----:B------:R-:W-:-:S07]  /*69600*/  FADD R22, R3, R4 ;  /* 0x0000000403167221 */ /* 0x000fce0000000000 */
[----:B------:R-:W-:Y:S05]  /*69610*/  WARPSYNC.COLLECTIVE R6, `(.L_x_7630) ;  /* 0x0000000006087348 */ /* 0x000fea0003c00000 */
[----:B------:R-:W-:Y:S01]  /*69620*/  NOP ;  /* 0x0000000000007918 */ /* 0x000fe20000000000 */
[----:B------:R-:W-:Y:S05]  /*69630*/  ENDCOLLECTIVE ;  /* 0x000000000000791b */ /* 0x000fea0003800000 */
.L_x_7630:
[----:B------:R-:W-:Y:S05]  /*69640*/  BSYNC B3 ;  /* 0x0000000000037941 */ /* 0x000fea0003800000 */
.L_x_7629:
[----:B------:R-:W-:Y:S01]  /*69650*/  HFMA2 R21, -RZ, RZ, 0, 5.9604644775390625e-08 ;  /* 0x00000001ff157431 */ /* 0x000fe200000001ff */
[----:B------:R-:W-:Y:S01]  /*69660*/  BSSY B3, `(.L_x_7631) ;  /* 0x0000006000037945 */ /* 0x000fe20003800000 */
[----:B------:R-:W-:Y:S02]  /*69670*/  MOV R3, 0x181f ;  /* 0x0000181f00037802 */ /* 0x000fe40000000f00 */
[----:B------:R-:W-:-:S07]  /*69680*/  MOV R6, R40 ;  /* 0x0000002800067202 */ /* 0x000fce0000000f00 */
[----:B------:R-:W-:Y:S05]  /*69690*/  WARPSYNC.COLLECTIVE R6, `(.L_x_7632) ;  /* 0x0000000006087348 */ /* 0x000fea0003c00000 */
[----:B------:R0:W1:Y:S02]  /*696a0*/  SHFL.BFLY P0, R3, R22, R21, R3 ;  /* 0x0c00001516037389 */ /* 0x0000640000000003 */
[----:B01----:R-:W-:Y:S05]  /*696b0*/  ENDCOLLECTIVE ;  /* 0x000000000000791b */ /* 0x003fea0003800000 */
.L_x_7632:
[----:B------:R-:W-:Y:S05]  /*696c0*/  BSYNC B3 ;  /* 0x0000000000037941 */ /* 0x000fea0003800000 */
.L_x_7631:
[----:B------:R-:W-:Y:S01]  /*696d0*/  FADD R7, R22, R3 ;  /* 0x0000000316077221 */ /* 0x000fe20000000000 */
[----:B------:R-:W-:Y:S01]  /*696e0*/  HFMA2 R21, -RZ, RZ, 0, 1.1920928955078125e-07 ;  /* 0x00000002ff157431 */ /* 0x000fe200000001ff */
[----:B------:R-:W-:Y:S01]  /*696f0*/  BSSY B3, `(.L_x_7633) ;  /* 0x0000007000037945 */ /* 0x000fe20003800000 */
[----:B------:R-:W-:Y:S02]  /*69700*/  MOV R3, 0x181f ;  /* 0x0000181f00037802 */ /* 0x000fe40000000f00 */
[----:B------:R-:W-:Y:S02]  /*69710*/  MOV R22, R7 ;  /* 0x0000000700167202 */ /* 0x000fe40000000f00 */
[----:B------:R-:W-:-:S07]  /*69720*/  MOV R6, R40 ;  /* 0x0000002800067202 */ /* 0x000fce0000000f00 */
[----:B------:R-:W-:Y:S05]  /*69730*/  WARPSYNC.COLLECTIVE R6, `(.L_x_7634) ;  /* 0x0000000006087348 */ /* 0x000fea0003c00000 */
[----:B------:R0:W1:Y:S02]  /*69740*/  SHFL.BFLY P0, R3, R22, R21, R3 ;  /* 0x0c00001516037389 */ /* 0x0000640000000003 */
[----:B01----:R-:W-:Y:S05]  /*69750*/  ENDCOLLECTIVE ;  /* 0x000000000000791b */ /* 0x003fea0003800000 */
.L_x_7634:
[----:B------:R-:W-:Y:S05]  /*69760*/  BSYNC B3 ;  /* 0x0000000000037941 */ /* 0x000fea0003800000 */
.L_x_7633:
[----:B------:R-:W-:Y:S01]  /*69770*/  FADD R13, R7, R3 ;  /* 0x00000003070d7221 */ /* 0x000fe20000000000 */
[----:B------:R-:W-:Y:S01]  /*69780*/  HFMA2 R21, -RZ, RZ, 0, 2.384185791015625e-07 ;  /* 0x00000004ff157431 */ /* 0x000fe200000001ff */
[----:B------:R-:W-:Y:S01]  /*69790*/  BSSY B3, `(.L_x_7635) ;  /* 0x0000007000037945 */ /* 0x000fe20003800000 */
[----:B------:R-:W-:Y:S02]  /*697a0*/  MOV R3, 0x181f ;  /* 0x0000181f00037802 */ /* 0x000fe40000000f00 */
[----:B------:R-:W-:Y:S02]  /*697b0*/  MOV R22, R13 ;  /* 0x0000000d00167202 */ /* 0x000fe40000000f00 */
[----:B------:R-:W-:-:S07]  /*697c0*/  MOV R6, R40 ;  /* 0x0000002800067202 */ /* 0x000fce0000000f00 */
[----:B------:R-:W-:Y:S05]  /*697d0*/  WARPSYNC.COLLECTIVE R6, `(.L_x_7636) ;  /* 0x0000000006087348 */ /* 0x000fea0003c00000 */
[----:B------:R0:W1:Y:S02]  /*697e0*/  SHFL.BFLY P0, R3, R22, R21, R3 ;  /* 0x0c00001516037389 */ /* 0x0000640000000003 */
[----:B01----:R-:W-:Y:S05]  /*697f0*/  ENDCOLLECTIVE ;  /* 0x000000000000791b */ /* 0x003fea0003800000 */
.L_x_7636:
[----:B------:R-:W-:Y:S05]  /*69800*/  BSYNC B3 ;  /* 0x0000000000037941 */ /* 0x000fea0003800000 */
.L_x_7635:
[----:B------:R-:W-:Y:S01]  /*69810*/  FADD R12, R13, R3 ;  /* 0x000000030d0c7221 */ /* 0x000fe20000000000 */
[----:B------:R-:W-:Y:S01]  /*69820*/  HFMA2 R16, -RZ, RZ, 0, 5.9604644775390625e-08 ;  /* 0x00000001ff107431 */ /* 0x000fe200000001ff */
[----:B------:R-:W-:Y:S01]  /*69830*/  BSSY B3, `(.L_x_7637) ;  /* 0x0000009000037945 */ /* 0x000fe20003800000 */
[-C--:B------:R-:W-:Y:S02]  /*69840*/  MOV R19, R39.reuse ;  /* 0x0000002700137202 */ /* 0x080fe40000000f00 */
[----:B------:R-:W-:Y:S02]  /*69850*/  FSETP.GEU.AND P1, PT, R12, R39, PT ;  /* 0x000000270c00720b */ /* 0x000fe40003f2e000 */
[----:B------:R-:W-:Y:S02]  /*69860*/  MOV R21, 0x1800 ;  /* 0x0000180000157802 */ /* 0x000fe40000000f00 */
[----:B------:R-:W-:Y:S02]  /*69870*/  SEL R17, RZ, 0x1, P1 ;  /* 0x00000001ff117807 */ /* 0x000fe40000800000 */
[----:B------:R-:W-:-:S07]  /*69880*/  MOV R6, R40 ;  /* 0x0000002800067202 */ /* 0x000fce0000000f00 */
[----:B------:R-:W-:Y:S05]  /*69890*/  WARPSYNC.COLLECTIVE R6, `(.L_x_7638) ;  /* 0x0000000006087348 */ /* 0x000fea0003c00000 */
[----:B------:R0:W1:Y:S02]  /*698a0*/  SHFL.UP P0, R6, R19, R16, R21 ;  /* 0x0400001013067389 */ /* 0x0000640000000015 */
[----:B01----:R-:W-:Y:S05]  /*698b0*/  ENDCOLLECTIVE ;  /* 0x000000000000791b */ /* 0x003fea0003800000 */
.L_x_7638:
[----:B------:R-:W-:Y:S05]  /*698c0*/  BSYNC B3 ;  /* 0x0000000000037941 */ /* 0x000fea0003800000 */
.L_x_7637:
[----:B------:R-:W-:Y:S01]  /*698d0*/  HFMA2 R16, -RZ, RZ, 0, 5.9604644775390625e-08 ;  /* 0x00000001ff107431 */ /* 0x000fe200000001ff */
[----:B------:R-:W-:Y:S01]  /*698e0*/  BSSY B3, `(.L_x_7639) ;  /* 0x0000008000037945 */ /* 0x000fe20003800000 */
[----:B------:R-:W-:Y:S02]  /*698f0*/  MOV R3, R6 ;  /* 0x0000000600037202 */ /* 0x000fe40000000f00 */
[----:B------:R-:W-:Y:S02]  /*69900*/  MOV R19, R37 ;  /* 0x0000002500137202 */ /* 0x000fe40000000f00 */
[----:B------:R-:W-:Y:S02]  /*69910*/  MOV R21, 0x1800 ;  /* 0x0000180000157802 */ /* 0x000fe40000000f00 */
[----:B------:R-:W-:-:S07]  /*69920*/  MOV R6, R40 ;  /* 0x0000002800067202 */ /* 0x000fce0000000f00 */
[----:B------:R-:W-:Y:S05]  /*69930*/  WARPSYNC.COLLECTIVE R6, `(.L_x_7640) ;  /* 0x0000000006087348 */ /* 0x000fea0003c00000 */
[----:B------:R0:W1:Y:S02]  /*69940*/  SHFL.UP P0, R6, R19, R16, R21 ;  /* 0x0400001013067389 */ /* 0x0000640000000015 */
[----:B01----:R-:W-:Y:S05]  /*69950*/  ENDCOLLECTIVE ;  /* 0x000000000000791b */ /* 0x003fea0003800000 */
.L_x_7640:
[----:B------:R-:W-:Y:S05]  /*69960*/  BSYNC B3 ;  /* 0x0000000000037941 */ /* 0x000fea0003800000 */
.L_x_7639:
        /* <DEDUP_REMOVED lines=9> */
.L_x_7642:
[----:B------:R-:W-:Y:S05]  /*69a00*/  BSYNC B3 ;  /* 0x0000000000037941 */ /* 0x000fea0003800000 */
.L_x_7641:
        /* <DEDUP_REMOVED lines=9> */
.L_x_7644:
[----:B------:R-:W-:Y:S05]  /*69aa0*/  BSYNC B3 ;  /* 0x0000000000037941 */ /* 0x000fea0003800000 */
.L_x_7643:
[----:B------:R-:W-:Y:S01]  /*69ab0*/  MOV R17, R6 ;  /* 0x0000000600117202 */ /* 0x000fe20000000f00 */
[----:B------:R-:W-:Y:S06]  /*69ac0*/  BRA `(.L_x_7645) ;  /* 0xfffff96c00787947 */ /* 0x000fec000383ffff */
.L_x_4898:
        /* <DEDUP_REMOVED lines=45> */
.L_x_7647:
[----:B------:R-:W-:Y:S05]  /*69da0*/  BSYNC B2 ;  /* 0x0000000000027941 */ /* 0x000fea0003800000 */
.L_x_7646:
[----:B------:R-:W-:Y:S01]  /*69db0*/  HFMA2 R21, -RZ, RZ, 0, 5.9604644775390625e-08 ;  /* 0x00000001ff157431 */ /* 0x000fe200000001ff */
[----:B------:R-:W-:Y:S01]  /*69dc0*/  BSSY B2, `(.L_x_7648) ;  /* 0x0000007000027945 */ /* 0x000fe20003800000 */
[----:B------:R-:W-:Y:S02]  /*69dd0*/  MOV R22, R15 ;  /* 0x0000000f00167202 */ /* 0x000fe40000000f00 */
[----:B------:R-:W-:Y:S02]  /*69de0*/  MOV R3, 0x181f ;  /* 0x0000181f00037802 */ /* 0x000fe40000000f00 */
[----:B------:R-:W-:-:S07]  /*69df0*/  MOV R6, R40 ;  /* 0x0000002800067202 */ /* 0x000fce0000000f00 */
[----:B------:R-:W-:Y:S05]  /*69e00*/  WARPSYNC.COLLECTIVE R6, `(.L_x_7649) ;  /* 0x0000000006087348 */ /* 0x000fea0003c00000 */
[----:B------:R0:W1:Y:S02]  /*69e10*/  SHFL.BFLY P0, R3, R22, R21, R3 ;  /* 0x0c00001516037389 */ /* 0x0000640000000003 */
[----:B01----:R-:W-:Y:S05]  /*69e20*/  ENDCOLLECTIVE ;  /* 0x000000000000791b */ /* 0x003fea0003800000 */
.L_x_7649:
[----:B------:R-:W-:Y:S05]  /*69e30*/  BSYNC B2 ;  /* 0x0000000000027941 */ /* 0x000fea0003800000 */
.L_x_7648:
[----:B------:R-:W-:Y:S01]  /*69e40*/  HFMA2 R21, -RZ, RZ, 0, 1.1920928955078125e-07 ;  /* 0x00000002ff157431 */ /* 0x000fe200000001ff */
[----:B------:R-:W-:Y:S01]  /*69e50*/  BSSY B2, `(.L_x_7650) ;  /* 0x0000007000027945 */ /* 0x000fe20003800000 */
[----:B------:R-:W-:Y:S01]  /*69e60*/  FADD R22, R15, R3 ;  /* 0x000000030f167221 */ /* 0x000fe20000000000 */
[----:B------:R-:W-:Y:S02]  /*69e70*/  MOV R3, 0x181f ;  /* 0x0000181f00037802 */ /* 0x000fe40000000f00 */
[----:B------:R-:W-:-:S07]  /*69e80*/  MOV R6, R40 ;  /* 0x0000002800067202 */ /* 0x000fce0000000f00 */
[----:B------:R-:W-:Y:S05]  /*69e90*/  WARPSYNC.COLLECTIVE R6, `(.L_x_7651) ;  /* 0x0000000006087348 */ /* 0x000fea0003c00000 */
[----:B------:R0:W1:Y:S02]  /*69ea0*/  SHFL.BFLY P0, R3, R22, R21, R3 ;  /* 0x0c00001516037389 */ /* 0x0000640000000003 */
[----:B01----:R-:W-:Y:S05]  /*69eb0*/  ENDCOLLECTIVE ;  /* 0x000000000000791b */ /* 0x003fea0003800000 */
.L_x_7651:
[----:B------:R-:W-:Y:S05]  /*69ec0*/  BSYNC B2 ;  /* 0x0000000000027941 */ /* 0x000fea0003800000 */
.L_x_7650:
[----:B------:R-:W-:Y:S01]  /*69ed0*/  MOV R17, R3 ;  /* 0x0000000300117202 */ /* 0x000fe20000000f00 */
[----:B------:R-:W-:Y:S01]  /*69ee0*/  HFMA2 R21, -RZ, RZ, 0, 2.384185791015625e-07 ;  /* 0x00000004ff157431 */ /* 0x000fe200000001ff */
[----:B------:R-:W-:Y:S01]  /*69ef0*/  BSSY B2, `(.L_x_7652) ;  /* 0x0000007000027945 */ /* 0x000fe20003800000 */
[----:B------:R-:W-:Y:S02]  /*69f00*/  MOV R3, 0x181f ;  /* 0x0000181f00037802 */ /* 0x000fe40000000f00 */
[----:B------:R-:W-:Y:S01]  /*69f10*/  FADD R22, R22, R17 ;  /* 0x0000001116167221 */ /* 0x000fe20000000000 */
[----:B------:R-:W-:-:S07]  /*69f20*/  MOV R6, R40 ;  /* 0x0000002800067202 */ /* 0x000fce0000000f00 */
[----:B------:R-:W-:Y:S05]  /*69f30*/  WARPSYNC.COLLECTIVE R6, `(.L_x_7653) ;  /* 0x0000000006087348 */ /* 0x000fea0003c00000 */
[----:B------:R0:W1:Y:S02]  /*69f40*/  SHFL.BFLY P0, R3, R22, R21, R3 ;  /* 0x0c00001516037389 */ /* 0x0000640000000003 */
[----:B01----:R-:W-:Y:S05]  /*69f50*/  ENDCOLLECTIVE ;  /* 0x000000000000791b */ /* 0x003fea0003800000 */
.L_x_7653:
[----:B------:R-:W-:Y:S05]  /*69f60*/  BSYNC B2 ;  /* 0x0000000000027941 */ /* 0x000fea0003800000 */
.L_x_7652:
        /* <DEDUP_REMOVED lines=24> */
[----:B------:R-:W-:Y:S02]  /*6a0f0*/  MOV R21, 0x1800 ;  /* 0x0000180000157802 */ /* 0x000fe40000000f00 */
[----:B------:R-:W-:-:S07]  /*6a100*/  MOV R6, R40 ;  /* 0x0000002800067202 */ /* 0x000fce0000000f00 */
[----:B------:R-:W-:Y:S05]  /*6a110*/  WARPSYNC.COLLECTIVE R6, `(.L_x_7655) ;  /* 0x0000000006087348 */ /* 0x000fea0003c00000 */
[----:B------:R0:W1:Y:S02]  /*6a120*/  SHFL.UP P0, R6, R19, R16, R21 ;  /* 0x0400001013067389 */ /* 0x0000640000000015 */
[----:B01----:R-:W-:Y:S05]  /*6a130*/  ENDCOLLECTIVE ;  /* 0x000000000000791b */ /* 0x003fea0003800000 */
.L_x_7655:
[----:B------:R-:W-:Y:S05]  /*6a140*/  BSYNC B2 ;  /* 0x0000000000027941 */ /* 0x000fea0003800000 */
.L_x_7654:
        /* <DEDUP_REMOVED lines=9> */
.L_x_7657:
[----:B------:R-:W-:Y:S05]  /*6a1e0*/  BSYNC B2 ;  /* 0x0000000000027941 */ /* 0x000fea0003800000 */
.L_x_7656:
        /* <DEDUP_REMOVED lines=9> */
.L_x_7659:
[----:B------:R-:W-:Y:S05]  /*6a280*/  BSYNC B2 ;  /* 0x0000000000027941 */ /* 0x000fea0003800000 */
.L_x_7658:
        /* <DEDUP_REMOVED lines=9> */
.L_x_7661:
[----:B------:R-:W-:Y:S05]  /*6a320*/  BSYNC B2 ;  /* 0x0000000000027941 */ /* 0x000fea0003800000 */
.L_x_7660:
[----:B------:R-:W-:Y:S01]  /*6a330*/  BSSY B2, `(.L_x_7662) ;  /* 0x0000006000027945 */ /* 0x000fe20003800000 */
[----:B------:R-:W-:Y:S02]  /*6a340*/  MOV R12, R6 ;  /* 0x00000006000c7202 */ /* 0x000fe40000000f00 */
[----:B------:R-:W-:-:S07]  /*6a350*/  MOV R6, R40 ;  /* 0x0000002800067202 */ /* 0x000fce0000000f00 */
[----:B------:R-:W-:Y:S05]  /*6a360*/  WARPSYNC.COLLECTIVE R6, `(.L_x_7663) ;  /* 0x0000000006087348 */ /* 0x000fea0003c00000 */
[----:B------:R-:W-:Y:S01]  /*6a370*/  NOP ;  /* 0x0000000000007918 */ /* 0x000fe20000000000 */
[----:B------:R-:W-:Y:S05]  /*6a380*/  ENDCOLLECTIVE ;  /* 0x000000000000791b */ /* 0x000fea0003800000 */
.L_x_7663:
[----:B------:R-:W-:Y:S05]  /*6a390*/  BSYNC B2 ;  /* 0x0000000000027941 */ /* 0x000fea0003800000 */
.L_x_7662:
        /* <DEDUP_REMOVED lines=8> */
.L_x_7665:
[----:B------:R-:W-:Y:S05]  /*6a420*/  BSYNC B2 ;  /* 0x0000000000027941 */ /* 0x000fea0003800000 */
.L_x_7664:
        /* <DEDUP_REMOVED lines=9> */
.L_x_7667:
[----:B------:R-:W-:Y:S05]  /*6a4c0*/  BSYNC B2 ;  /* 0x0000000000027941 */ /* 0x000fea0003800000 */
.L_x_7666:
[----:B------:R-:W-:Y:S01]  /*6a4d0*/  MOV R6, R3 ;  /* 0x0000000300067202 */ /* 0x000fe20000000f00 */
[----:B------:R-:W-:Y:S01]  /*6a4e0*/  HFMA2 R21, -RZ, RZ, 0, 2.384185791015625e-07 ;  /* 0x00000004ff157431 */ /* 0x000fe200000001ff */
[----:B------:R-:W-:Y:S01]  /*6a4f0*/  BSSY B2, `(.L_x_7668) ;  /* 0x0000008000027945 */ /* 0x000fe20003800000 */
[----:B------:R-:W-:Y:S02]  /*6a500*/  MOV R3, 0x181f ;  /* 0x0000181f00037802 */ /* 0x000fe40000000f00 */
[----:B------:R-:W-:Y:S01]  /*6a510*/  FADD R19, R15, R6 ;  /* 0x000000060f137221 */ /* 0x000fe20000000000 */
[----:B------:R-:W-:-:S04]  /*6a520*/  MOV R6, R40 ;  /* 0x0000002800067202 */ /* 0x000fc80000000f00 */
[----:B------:R-:W-:-:S07]  /*6a530*/  MOV R22, R19 ;  /* 0x0000001300167202 */ /* 0x000fce0000000f00 */
[----:B------:R-:W-:Y:S05]  /*6a540*/  WARPSYNC.COLLECTIVE R6, `(.L_x_7669) ;  /* 0x0000000006087348 */ /* 0x000fea0003c00000 */
[----:B------:R0:W1:Y:S02]  /*6a550*/  SHFL.BFLY P0, R3, R22, R21, R3 ;  /* 0x0c00001516037389 */ /* 0x0000640000000003 */
[----:B01----:R-:W-:Y:S05]  /*6a560*/  ENDCOLLECTIVE ;  /* 0x000000000000791b */ /* 0x003fea0003800000 */
.L_x_7669:
[----:B------:R-:W-:Y:S05]  /*6a570*/  BSYNC B2 ;  /* 0x0000000000027941 */ /* 0x000fea0003800000 */
.L_x_7668:
        /* <DEDUP_REMOVED lines=17> */
[----:B------:R-:W-:Y:S02]  /*6a690*/  SEL R15, RZ, 0x1, P2 ;  /* 0x00000001ff0f7807 */ /* 0x000fe40001000000 */
[----:B------:R-:W-:-:S07]  /*6a6a0*/  MOV R6, R40 ;  /* 0x0000002800067202 */ /* 0x000fce0000000f00 */
[----:B------:R-:W-:Y:S05]  /*6a6b0*/  WARPSYNC.COLLECTIVE R6, `(.L_x_7671) ;  /* 0x0000000006087348 */ /* 0x000fea0003c00000 */
[----:B------:R0:W1:Y:S02]  /*6a6c0*/  SHFL.UP P0, R6, R19, R16, R21 ;  /* 0x0400001013067389 */ /* 0x0000640000000015 */
[----:B01----:R-:W-:Y:S05]  /*6a6d0*/  ENDCOLLECTIVE ;  /* 0x000000000000791b */ /* 0x003fea0003800000 */
.L_x_7671:
[----:B------:R-:W-:Y:S05]  /*6a6e0*/  BSYNC B2 ;  /* 0x0000000000027941 */ /* 0x000fea0003800000 */
.L_x_7670:
        /* <DEDUP_REMOVED lines=9> */
.L_x_7673:
[----:B------:R-:W-:Y:S05]  /*6a780*/  BSYNC B2 ;  /* 0x0000000000027941 */ /* 0x000fea0003800000 */
.L_x_7672:
        /* <DEDUP_REMOVED lines=9> */
.L_x_7675:
[----:B------:R-:W-:Y:S05]  /*6a820*/  BSYNC B2 ;  /* 0x0000000000027941 */ /* 0x000fea0003800000 */
.L_x_7674:
        /* <DEDUP_REMOVED lines=9> */
.L_x_7677:
[----:B------:R-:W-:Y:S05]  /*6a8c0*/  BSYNC B2 ;  /* 0x0000000000027941 */ /* 0x000fea0003800000 */
.L_x_7676:
[----:B------:R-:W-:Y:S02]  /*6a8d0*/  IADD3 R41, PT, PT, R41, 0x2, RZ ;  /* 0x0000000229297810 */ /* 0x000fe40007ffe0ff */
[----:B------:R-:W-:Y:S02]  /*6a8e0*/  MOV R15, R6 ;  /* 0x00000006000f7202 */ /* 0x000fe40000000f00 */
[----:B------:R-:W-:Y:S01]  /*6a8f0*/  ISETP.NE.AND P3, PT, R41, 0x1, PT ;  /* 0x000000012900780c */ /* 0x000fe20003f65270 */
[----:B------:R-:W-:-:S12]  /*6a900*/  BRA `(.L_x_7678) ;  /* 0xfffff96400bc7947 */ /* 0x000fd8000383ffff */
.L_x_4901:
[----:B------:R-:W-:Y:S01]  /*6a910*/  HFMA2 R21, -RZ, RZ, 0, 5.9604644775390625e-08 ;  /* 0x00000001ff157431 */ /* 0x000fe200000001ff */
[----:B------:R-:W-:Y:S01]  /*6a920*/  BSSY B0, `(.L_x_7679) ;  /* 0x0000006000007945 */ /* 0x000fe20003800000 */
[----:B0-----:R-:W-:Y:S02]  /*6a930*/  MOV R3, 0x181f ;  /* 0x0000181f00037802 */ /* 0x001fe40000000f00 */
[----:B------:R-:W-:-:S07]  /*6a940*/  MOV R6, 0xffffffff ;  /* 0xffffffff00067802 */ /* 0x000fce0000000f00 */
[----:B-----5:R-:W-:Y:S05]  /*6a950*/  WARPSYNC.COLLECTIVE R6, `(.L_x_7680) ;  /* 0x0000000006087348 */ /* 0x020fea0003c00000 */
[----:B------:R0:W1:Y:S02]  /*6a960*/  SHFL.BFLY P0, R3, R22, R21, R3 ;  /* 0x0c00001516037389 */ /* 0x0000640000000003 */
[----:B01---5:R-:W-:Y:S05]  /*6a970*/  ENDCOLLECTIVE ;  /* 0x000000000000791b */ /* 0x023fea0003800000 */
.L_x_7680:
[----:B------:R-:W-:Y:S05]  /*6a980*/  BSYNC B0 ;  /* 0x0000000000007941 */ /* 0x000fea0003800000 */
.L_x_7679:
[----:B------:R-:W-:Y:S01]  /*6a990*/  IADD3 R22, PT, PT, R22, R3, RZ ;  /* 0x0000000316167210 */ /* 0x000fe20007ffe0ff */
[----:B------:R-:W-:Y:S01]  /*6a9a0*/  HFMA2 R21, -RZ, RZ, 0, 1.1920928955078125e-07 ;  /* 0x00000002ff157431 */ /* 0x000fe200000001ff */
[----:B------:R-:W-:Y:S02]  /*6a9b0*/  MOV R3, 0x181f ;  /* 0x0000181f00037802 */ /* 0x000fe40000000f00 */
[----:B------:R-:W-:-:S07]  /*6a9c0*/  MOV R6, 0xffffffff ;  /* 0xffffffff00067802 */ /* 0x000fce0000000f00 */
[----:B------:R-:W-:Y:S05]  /*6a9d0*/  WARPSYNC.COLLECTIVE R6, `(.L_x_7681) ;  /* 0x0000000006087348 */ /* 0x000fea0003c00000 */
[----:B------:R0:W1:Y:S02]  /*6a9e0*/  SHFL.BFLY P0, R3, R22, R21, R3 ;  /* 0x0c00001516037389 */ /* 0x0000640000000003 */
[----:B01----:R-:W-:Y:S05]  /*6a9f0*/  ENDCOLLECTIVE ;  /* 0x000000000000791b */ /* 0x003fea0003800000 */
.L_x_7681:
        /* <DEDUP_REMOVED lines=8> */
.L_x_7682:
[----:B------:R-:W-:Y:S01]  /*6aa80*/  MOV R4, R3 ;  /* 0x0000000300047202 */ /* 0x000fe20000000f00 */
[----:B------:R-:W-:Y:S06]  /*6aa90*/  BRA `(.L_x_7683) ;  /* 0xfffff96400cc7947 */ /* 0x000fec000383ffff */
.L_x_4902:
        /* <DEDUP_REMOVED lines=8> */
.L_x_7685:
[----:B------:R-:W-:Y:S05]  /*6ab20*/  BSYNC B0 ;  /* 0x0000000000007941 */ /* 0x000fea0003800000 */
.L_x_7684:
[----:B------:R-:W-:Y:S05]  /*6ab30*/  BRA `(.L_x_7686) ;  /* 0xfffff96400ac7947 */ /* 0x000fea000383ffff */
.L_x_4903:
        /* <DEDUP_REMOVED lines=8> */
.L_x_7688:
[----:B------:R-:W-:Y:S05]  /*6abc0*/  BSYNC B0 ;  /* 0x0000000000007941 */ /* 0x000fea0003800000 */
.L_x_7687:
[----:B------:R-:W-:Y:S01]  /*6abd0*/  MOV R3, R6 ;  /* 0x0000000600037202 */ /* 0x000fe20000000f00 */
[----:B------:R-:W-:Y:S01]  /*6abe0*/  HFMA2 R16, -RZ, RZ, 0, 5.9604644775390625e-08 ;  /* 0x00000001ff107431 */ /* 0x000fe200000001ff */
[----:B------:R-:W-:Y:S02]  /*6abf0*/  MOV R6, 0xffffffff ;  /* 0xffffffff00067802 */ /* 0x000fe40000000f00 */
[----:B------:R-:W-:Y:S02]  /*6ac00*/  MOV R19, R55 ;  /* 0x0000003700137202 */ /* 0x000fe40000000f00 */
[----:B------:R-:W-:-:S07]  /*6ac10*/  MOV R21, 0x1800 ;  /* 0x0000180000157802 */ /* 0x000fce0000000f00 */
[----:B------:R-:W-:Y:S05]  /*6ac20*/  WARPSYNC.COLLECTIVE R6, `(.L_x_7689) ;  /* 0x0000000006087348 */ /* 0x000fea0003c00000 */
[----:B------:R0:W1:Y:S02]  /*6ac30*/  SHFL.UP P0, R6, R19, R16, R21 ;  /* 0x0400001013067389 */ /* 0x0000640000000015 */
[----:B01----:R-:W-:Y:S05]  /*6ac40*/  ENDCOLLECTIVE ;  /* 0x000000000000791b */ /* 0x003fea0003800000 */
.L_x_7689:
[----:B------:R-:W-:Y:S01]  /*6ac50*/  MOV R8, R6 ;  /* 0x0000000600087202 */ /* 0x000fe20000000f00 */
[----:B------:R-:W-:Y:S06]  /*6ac60*/  BRA `(.L_x_7690) ;  /* 0xfffff96400707947 */ /* 0x000fec000383ffff */
.L_x_4906:
[----:B------:R-:W-:Y:S01]  /*6ac70*/  HFMA2 R8, -RZ, RZ, 0, 0 ;  /* 0x00000000ff087431 */ /* 0x000fe200000001ff */
[----:B------:R-:W-:Y:S01]  /*6ac80*/  BSSY B1, `(.L_x_7691) ;  /* 0x0000007000017945 */ /* 0x000fe20003800000 */
[----:B------:R-:W-:Y:S02]  /*6ac90*/  MOV R9, R48 ;  /* 0x0000003000097202 */ /* 0x000fe40000000f00 */
[----:B0-----:R-:W-:Y:S02]  /*6aca0*/  MOV R7, 0x181f ;  /* 0x0000181f00077802 */ /* 0x001fe40000000f00 */
[----:B------:R-:W-:-:S07]  /*6acb0*/  MOV R6, 0xffffffff ;  /* 0xffffffff00067802 */ /* 0x000fce0000000f00 */
[----:B-1---5:R-:W-:Y:S05]  /*6acc0*/  WARPSYNC.COLLECTIVE R6, `(.L_x_7692) ;  /* 0x0000000006087348 */ /* 0x022fea0003c00000 */
[----:B------:R0:W2:Y:S02]  /*6acd0*/  SHFL.IDX P0, R54, R9, R8, R7 ;  /* 0x0000000809367389 */ /* 0x0000a40000000007 */
[----:B012--5:R-:W-:Y:S05]  /*6ace0*/  ENDCOLLECTIVE ;  /* 0x000000000000791b */ /* 0x027fea0003800000 */
.L_x_7692:
[----:B------:R-:W-:Y:S05]  /*6acf0*/  BSYNC B1 ;  /* 0x0000000000017941 */ /* 0x000fea0003800000 */
.L_x_7691:
[----:B------:R-:W-:Y:S01]  /*6ad00*/  HFMA2 R8, -RZ, RZ, 0, 0 ;  /* 0x00000000ff087431 */ /* 0x000fe200000001ff */
[----:B------:R-:W-:Y:S01]  /*6ad10*/  MOV R9, R55 ;  /* 0x0000003700097202 */ /* 0x000fe20000000f00 */
[----:B------:R-:W0:Y:S01]  /*6ad20*/  LDC.64 R42, c[0x0][0x388] ;  /* 0x0000e200ff2a7b82 */ /* 0x000e220000000a00 */
[----:B------:R-:W-:Y:S02]  /*6ad30*/  MOV R7, 0x181f ;  /* 0x0000181f00077802 */ /* 0x000fe40000000f00 */
[----:B------:R-:W-:Y:S02]  /*6ad40*/  MOV R6, 0xffffffff ;  /* 0xffffffff00067802 */ /* 0x000fe40000000f00 */
[----:B------:R-:W-:-:S07]  /*6ad50*/  MOV R3, R54 ;  /* 0x0000003600037202 */ /* 0x000fce0000000f00 */
[----:B0-----:R-:W-:Y:S05]  /*6ad60*/  WARPSYNC.COLLECTIVE R6, `(.L_x_7693) ;  /* 0x0000000006087348 */ /* 0x001fea0003c00000 */
[----:B------:R1:W2:Y:S02]  /*6ad70*/  SHFL.IDX P0, R54, R9, R8, R7 ;  /* 0x0000000809367389 */ /* 0x0002a40000000007 */
[----:B012---:R-:W-:Y:S05]  /*6ad80*/  ENDCOLLECTIVE ;  /* 0x000000000000791b */ /* 0x007fea0003800000 */
.L_x_7693:
[----:B------:R-:W-:-:S05]  /*6ad90*/  IADD3 R3, PT, PT, R2, R3, RZ ;  /* 0x0000000302037210 */ /* 0x000fca0007ffe0ff */
[----:B------:R-:W-:-:S04]  /*6ada0*/  IMAD R3, R54, R0, R3 ;  /* 0x0000000036037224 */ /* 0x000fc800078e0203 */
[----:B------:R-:W-:-:S04]  /*6adb0*/  IMAD.WIDE R60, R3, 0x4, R42 ;  /* 0x00000004033c7825 */ /* 0x000fc800078e022a */
[----:B------:R-:W-:-:S05]  /*6adc0*/  IMAD.WIDE R4, R0, 0x4, R60 ;  /* 0x0000000400047825 */ /* 0x000fca00078e023c */
[----:B------:R-:W-:Y:S01]  /*6add0*/  STL [R1+0x294], R5 ;  /* 0x0002940501007387 */ /* 0x000fe20000100800 */
[----:B------:R-:W-:-:S04]  /*6ade0*/  IMAD.WIDE R12, R0, 0x4, R4 ;  /* 0x00000004000c7825 */ /* 0x000fc800078e0204 */
[----:B------:R-:W-:-:S04]  /*6adf0*/  IMAD.WIDE R6, R11, 0x4, R4 ;  /* 0x000000040b067825 */ /* 0x000fc800078e0204 */
[--C-:B------:R-:W-:Y:S01]  /*6ae00*/  IMAD.WIDE R16, R0, 0x4, R12.reuse ;  /* 0x0000000400107825 */ /* 0x100fe200078e020c */
[----:B------:R-:W5:Y:S03]  /*6ae10*/  LDG.E.CONSTANT R37, desc[UR8][R6.64] ;  /* 0x0000000806257981 */ /* 0x000f66000c1e9900 */
[----:B------:R-:W-:-:S04]  /*6ae20*/  IMAD.WIDE R8, R11, 0x4, R12 ;  /* 0x000000040b087825 */ /* 0x000fc800078e020c */
[C---:B------:R-:W-:Y:S01]  /*6ae30*/  IMAD.WIDE R20, R0.reuse, 0x4, R16 ;  /* 0x0000000400147825 */ /* 0x040fe200078e0210 */
[----:B------:R0:W5:Y:S03]  /*6ae40*/  LDG.E.CONSTANT R36, desc[UR8][R8.64] ;  /* 0x0000000808247981 */ /* 0x000166000c1e9900 */
[----:B------:R-:W-:-:S04]  /*6ae50*/  IMAD.WIDE R22, R0, 0x4, R20 ;  /* 0x0000000400167825 */ /* 0x000fc800078e0214 */
[----:B------:R-:W-:-:S04]  /*6ae60*/  IMAD.WIDE R18, R0, 0x4, R22 ;  /* 0x0000000400127825 */ /* 0x000fc800078e0216 */
[C---:B------:R-:W-:Y:S01]  /*6ae70*/  IMAD.WIDE R30, R11.reuse, 0x4, R22 ;  /* 0x000000040b1e7825 */ /* 0x040fe200078e0216 */
[----:B------:R1:W-:Y:S03]  /*6ae80*/  STL [R1+0x28c], R22 ;  /* 0x00028c1601007387 */ /* 0x0003e60000100800 */
[C---:B------:R-:W-:Y:S01]  /*6ae90*/  IMAD.WIDE R32, R11.reuse, 0x4, R18 ;  /* 0x000000040b207825 */ /* 0x040fe200078e0212 */
[----:B------:R2:W-:Y:S03]  /*6aea0*/  STL [R1+0x288], R23 ;  /* 0x0002881701007387 */ /* 0x0005e60000100800 */
[----:B------:R-:W-:Y:S01]  /*6aeb0*/  IMAD.WIDE R26, R11, 0x4, R16 ;  /* 0x000000040b1a7825 */ /* 0x000fe200078e0210 */
[----:B------:R3:W5:Y:S04]  /*6aec0*/  LDG.E.CONSTANT R40, desc[UR8][R30.64] ;  /* 0x000000081e287981 */ /* 0x000768000c1e9900 */
[----:B-1----:R3:W5:Y:S04]  /*6aed0*/  LDG.E.CONSTANT R22, desc[UR8][R26.64] ;  /* 0x000000081a167981 */ /* 0x002768000c1e9900 */
[----:B--2---:R3:W5:Y:S01]  /*6aee0*/  LDG.E.CONSTANT R23, desc[UR8][R32.64] ;  /* 0x0000000820177981 */ /* 0x004762000c1e9900 */
[----:B------:R-:W-:-:S04]  /*6aef0*/  IMAD.WIDE R14, R0, 0x4, R18 ;  /* 0x00000004000e7825 */ /* 0x000fc800078e0212 */
[C---:B------:R-:W-:Y:S01]  /*6af00*/  IMAD.WIDE R28, R11.reuse, 0x4, R20 ;  /* 0x000000040b1c7825 */ /* 0x040fe200078e0214 */
[----:B------:R1:W-:Y:S03]  /*6af10*/  STL [R1+0x290], R17 ;  /* 0x0002901101007387 */ /* 0x0003e60000100800 */
[----:B------:R-:W-:-:S04]  /*6af20*/  IMAD.WIDE R24, R11, 0x4, R60 ;  /* 0x000000040b187825 */ /* 0x000fc800078e023c */
[----:B------:R-:W-:Y:S01]  /*6af30*/  IMAD.WIDE R34, R11, 0x4, R14 ;  /* 0x000000040b227825 */ /* 0x000fe200078e020e */
[----:B------:R3:W5:Y:S04]  /*6af40*/  LDG.E.CONSTANT R10, desc[UR8][R24.64] ;  /* 0x00000008180a7981 */ /* 0x000768000c1e9900 */
[----:B-1----:R3:W5:Y:S04]  /*6af50*/  LDG.E.CONSTANT R17, desc[UR8][R28.64] ;  /* 0x000000081c117981 */ /* 0x002768000c1e9900 */
[----:B------:R3:W5:Y:S01]  /*6af60*/  LDG.E.CONSTANT R5, desc[UR8][R34.64] ;  /* 0x0000000822057981 */ /* 0x000762000c1e9900 */
[----:B0-----:R-:W-:Y:S01]  /*6af70*/  HFMA2 R8, -RZ, RZ, 0, 5.9604644775390625e-08 ;  /* 0x00000001ff087431 */ /* 0x001fe200000001ff */
[----:B------:R-:W-:-:S02]  /*6af80*/  MOV R9, R48 ;  /* 0x0000003000097202 */ /* 0x000fc40000000f00 */
[----:B------:R-:W-:Y:S02]  /*6af90*/  MOV R7, 0x181f ;  /* 0x0000181f00077802 */ /* 0x000fe40000000f00 */
[----:B------:R-:W-:-:S07]  /*6afa0*/  MOV R6, 0xffffffff ;  /* 0xffffffff00067802 */ /* 0x000fce0000000f00 */
[----:B---3-5:R-:W-:Y:S05]  /*6afb0*/  WARPSYNC.COLLECTIVE R6, `(.L_x_7694) ;  /* 0x0000000006087348 */ /* 0x028fea0003c00000 */
[----:B------:R0:W1:Y:S02]  /*6afc0*/  SHFL.IDX P0, R54, R9, R8, R7 ;  /* 0x0000000809367389 */ /* 0x0000640000000007 */
[----:B01-3-5:R-:W-:Y:S05]  /*6afd0*/  ENDCOLLECTIVE ;  /* 0x000000000000791b */ /* 0x02bfea0003800000 */
.L_x_7694:
[----:B------:R-:W-:Y:S02]  /*6afe0*/  MOV R9, R55 ;  /* 0x0000003700097202 */ /* 0x000fe40000000f00 */
[----:B------:R-:W-:-:S07]  /*6aff0*/  MOV R3, R54 ;  /* 0x0000003600037202 */ /* 0x000fce0000000f00 */
[----:B------:R-:W-:Y:S05]  /*6b000*/  WARPSYNC.COLLECTIVE R6, `(.L_x_7695) ;  /* 0x0000000006087348 */ /* 0x000fea0003c00000 */
[----:B------:R0:W1:Y:S02]  /*6b010*/  SHFL.IDX P0, R54, R9, R8, R7 ;  /* 0x0000000809367389 */ /* 0x0000640000000007 */
[----:B01----:R-:W-:Y:S05]  /*6b020*/  ENDCOLLECTIVE ;  /* 0x000000000000791b */ /* 0x003fea0003800000 */
.L_x_7695:
[----:B------:R-:W-:-:S05]  /*6b030*/  IADD3 R3, PT, PT, R2, R3, RZ ;  /* 0x0000000302037210 */ /* 0x000fca0007ffe0ff */
[----:B------:R-:W-:-:S04]  /*6b040*/  IMAD R3, R54, R0, R3 ;  /* 0x0000000036037224 */ /* 0x000fc800078e0203 */
[----:B------:R-:W-:-:S04]  /*6b050*/  IMAD.WIDE R56, R3, 0x4, R42 ;  /* 0x0000000403387825 */ /* 0x000fc800078e022a */
[----:B------:R-:W-:-:S04]  /*6b060*/  IMAD.WIDE R24, R0, 0x4, R56 ;  /* 0x0000000400187825 */ /* 0x000fc800078e0238 */
[----:B------:R-:W-:-:S04]  /*6b070*/  IMAD.WIDE R26, R0, 0x4, R24 ;  /* 0x00000004001a7825 */ /* 0x000fc800078e0218 */
[----:B------:R-:W-:-:S04]  /*6b080*/  IMAD.WIDE R38, R11, 0x4, R26 ;  /* 0x000000040b267825 */ /* 0x000fc800078e021a */
[----:B------:R-:W-:-:S04]  /*6b090*/  IMAD.WIDE R28, R0, 0x4, R26 ;  /* 0x00000004001c7825 */ /* 0x000fc800078e021a */
[----:B------:R-:W-:Y:S01]  /*6b0a0*/  HFMA2 R8, -RZ, RZ, 0, 1.1920928955078125e-07 ;  /* 0x00000002ff087431 */ /* 0x000fe200000001ff */
[----:B------:R-:W-:Y:S01]  /*6b0b0*/  MOV R9, R48 ;  /* 0x0000003000097202 */ /* 0x000fe20000000f00 */
[----:B------:R-:W-:-:S07]  /*6b0c0*/  IMAD.WIDE R30, R0, 0x4, R28 ;  /* 0x00000004001e7825 */ /* 0x000fce00078e021c */
[----:B------:R-:W-:Y:S05]  /*6b0d0*/  WARPSYNC.COLLECTIVE R6, `(.L_x_7696) ;  /* 0x0000000006087348 */ /* 0x000fea0003c00000 */
[----:B------:R0:W1:Y:S02]  /*6b0e0*/  SHFL.IDX P0, R54, R9, R8, R7 ;  /* 0x0000000809367389 */ /* 0x0000640000000007 */
[----:B01----:R-:W-:Y:S05]  /*6b0f0*/  ENDCOLLECTIVE ;  /* 0x000000000000791b */ /* 0x003fea0003800000 */
.L_x_7696:
[----:B------:R-:W-:-:S04]  /*6b100*/  IMAD.WIDE R32, R0, 0x4, R30 ;  /* 0x0000000400207825 */ /* 0x000fc800078e021e */
[----:B------:R-:W-:Y:S01]  /*6b110*/  IMAD.WIDE R34, R0, 0x4, R32 ;  /* 0x0000000400227825 */ /* 0x000fe200078e0220 */
[----:B------:R-:W-:Y:S02]  /*6b120*/  MOV R9, R55 ;  /* 0x0000003700097202 */ /* 0x000fe40000000f00 */
[----:B------:R-:W-:-:S07]  /*6b130*/  MOV R3, R54 ;  /* 0x0000003600037202 */ /* 0x000fce0000000f00 */
[----:B------:R-:W-:Y:S05]  /*6b140*/  WARPSYNC.COLLECTIVE R6, `(.L_x_7697) ;  /* 0x0000000006087348 */ /* 0x000fea0003c00000 */
[----:B------:R0:W1:Y:S02]  /*6b150*/  SHFL.IDX P0, R54, R9, R8, R7 ;  /* 0x0000000809367389 */ /* 0x0000640000000007 */
[----:B01----:R-:W-:Y:S05]  /*6b160*/  ENDCOLLECTIVE ;  /* 0x000000000000791b */ /* 0x003fea0003800000 */
.L_x_7697:
[----:B------:R-:W-:-:S04]  /*6b170*/  IMAD.WIDE R8, R11, 0x4, R34 ;  /* 0x000000040b087825 */ /* 0x000fc800078e0222 */
[C---:B------:R-:W-:Y:S01]  /*6b180*/  IMAD.WIDE R6, R11.reuse, 0x4, R30 ;  /* 0x000000040b067825 */ /* 0x040fe200078e021e */
[----:B------:R0:W5:Y:S04]  /*6b190*/  LDG.E.CONSTANT R50, desc[UR8][R8.64] ;  /* 0x0000000808327981 */ /* 0x000168000c1e9900 */
[----:B------:R-:W5:Y:S01]  /*6b1a0*/  LDG.E.CONSTANT R49, desc[UR8][R6.64] ;  /* 0x0000000806317981 */ /* 0x000f62000c1e9900 */
[----:B0-----:R-:W-:-:S03]  /*6b1b0*/  IMAD.WIDE R8, R11, 0x4, R56 ;  /* 0x000000040b087825 */ /* 0x001fc600078e0238 */
[----:B------:R-:W-:Y:S04]  /*6b1c0*/  STL [R1+0x80], R37 ;  /* 0x0000802501007387 */ /* 0x000fe80000100800 */
[----:B------:R0:W-:Y:S02]  /*6b1d0*/  STL [R1+0x7c], R36 ;  /* 0x00007c2401007387 */ /* 0x0001e40000100800 */
[----:B0-----:R-:W-:-:S05]  /*6b1e0*/  IMAD.WIDE R36, R11, 0x4, R24 ;  /* 0x000000040b247825 */ /* 0x001fca00078e0218 */
[----:B------:R-:W5:Y:S04]  /*6b1f0*/  LDG.E.CONSTANT R52, desc[UR8][R36.64] ;  /* 0x0000000824347981 */ /* 0x000f68000c1e9900 */
[----:B------:R0:W-:Y:S04]  /*6b200*/  STL [R1+0x54], R40 ;  /* 0x0000542801007387 */ /* 0x0001e80000100800 */
[----:B------:R1:W-:Y:S04]  /*6b210*/  STL [R1+0x48], R23 ;  /* 0x0000481701007387 */ /* 0x0003e80000100800 */
[----:B------:R2:W-:Y:S01]  /*6b220*/  STL [R1+0x74], R22 ;  /* 0x0000741601007387 */ /* 0x0005e20000100800 */
[----:B0-----:R-:W-:-:S03]  /*6b230*/  IMAD.WIDE R40, R11, 0x4, R28 ;  /* 0x000000040b287825 */ /* 0x001fc600078e021c */
[----:B-1----:R-:W5:Y:S04]  /*6b240*/  LDG.E.CONSTANT R23, desc[UR8][R8.64] ;  /* 0x0000000808177981 */ /* 0x002f68000c1e9900 */
[----:B--2---:R0:W5:Y:S04]  /*6b250*/  LDG.E.CONSTANT R22, desc[UR8][R38.64] ;  /* 0x0000000826167981 */ /* 0x004168000c1e9900 */
[----:B------:R-:W-:Y:S01]  /*6b260*/  STL [R1+0x58], R17 ;  /* 0x0000581101007387 */ /* 0x000fe20000100800 */
[----:B0-----:R-:W-:-:S03]  /*6b270*/  IMAD.WIDE R38, R11, 0x4, R32 ;  /* 0x000000040b267825 */ /* 0x001fc600078e0220 */
[----:B------:R-:W-:Y:S04]  /*6b280*/  STL [R1+0x84], R10 ;  /* 0x0000840a01007387 */ /* 0x000fe80000100800 */
[----:B------:R0:W-:Y:S04]  /*6b290*/  STL [R1+0x44], R5 ;  /* 0x0000440501007387 */ /* 0x0001e80000100800 */
[----:B------:R-:W5:Y:S01]  /*6b2a0*/  LDG.E.CONSTANT R51, desc[UR8][R38.64] ;  /* 0x0000000826337981 */ /* 0x000f62000c1e9900 */
[----:B------:R-:W-:-:S04]  /*6b2b0*/  IMAD.WIDE R36, R0, 0x4, R34 ;  /* 0x0000000400247825 */ /* 0x000fc800078e0222 */
[----:B------:R-:W-:Y:S01]  /*6b2c0*/  HFMA2 R8, -RZ, RZ, 0, 1.78813934326171875e-07 ;  /* 0x00000003ff087431 */ /* 0x000fe200000001ff */
[----:B------:R-:W-:Y:S01]  /*6b2d0*/  MOV R9, R48 ;  /* 0x0000003000097202 */ /* 0x000fe20000000f00 */
[----:B------:R-:W5:Y:S04]  /*6b2e0*/  LDG.E.CONSTANT R33, desc[UR8][R32.64] ;  /* 0x0000000820217981 */ /* 0x000f68000c1e9900 */
[----:B0-----:R-:W5:Y:S01]  /*6b2f0*/  LDG.E.CONSTANT R5, desc[UR8][R40.64] ;  /* 0x0000000828057981 */ /* 0x001f62000c1e9900 */
[----:B------:R-:W-:-:S05]  /*6b300*/  IMAD.WIDE R6, R11, 0x4, R36 ;  /* 0x000000040b067825 */ /* 0x000fca00078e0224 */
[----:B------:R0:W5:Y:S01]  /*6b310*/  LDG.E.CONSTANT R17, desc[UR8][R6.64] ;  /* 0x0000000806117981 */ /* 0x000162000c1e9900 */
[----:B------:R-:W-:Y:S02]  /*6b320*/  MOV R10, R54 ;  /* 0x00000036000a7202 */ /* 0x000fe40000000f00 */
[----:B0-----:R-:W-:Y:S02]  /*6b330*/  MOV R7, 0x181f ;  /* 0x0000181f00077802 */ /* 0x001fe40000000f00 */
[----:B------:R-:W-:-:S07]  /*6b340*/  MOV R6, 0xffffffff ;  /* 0xffffffff00067802 */ /* 0x000fce0000000f00 */
[----:B-----5:R-:W-:Y:S05]  /*6b350*/  WARPSYNC.COLLECTIVE R6, `(.L_x_7698) ;  /* 0x0000000006087348 */ /* 0x020fea0003c00000 */
[----:B------:R0:W1:Y:S02]  /*6b360*/  SHFL.IDX P0, R54, R9, R8, R7 ;  /* 0x0000000809367389 */ /* 0x0000640000000007 */
[----:B01---5:R-:W-:Y:S05]  /*6b370*/  ENDCOLLECTIVE ;  /* 0x000000000000791b */ /* 0x023fea0003800000 */
.L_x_7698:
[----:B------:R-:W-:-:S05]  /*6b380*/  IADD3 R3, PT, PT, R2, R3, RZ ;  /* 0x0000000302037210 */ /* 0x000fca0007ffe0ff */
[----:B------:R-:W-:-:S04]  /*6b390*/  IMAD R3, R10, R0, R3 ;  /* 0x000000000a037224 */ /* 0x000fc800078e0203 */
[----:B------:R-:W-:Y:S01]  /*6b3a0*/  IMAD.WIDE R38, R3, 0x4, R42 ;  /* 0x0000000403267825 */ /* 0x000fe200078e022a */
[----:B------:R-:W-:Y:S02]  /*6b3b0*/  MOV R9, R55 ;  /* 0x0000003700097202 */ /* 0x000fe40000000f00 */
[----:B------:R-:W-:-:S07]  /*6b3c0*/  MOV R3, R54 ;  /* 0x0000003600037202 */ /* 0x000fce0000000f00 */
[----:B------:R-:W-:Y:S05]  /*6b3d0*/  WARPSYNC.COLLECTIVE R6, `(.L_x_7699) ;  /* 0x0000000006087348 */ /* 0x000fea0003c00000 */
[----:B------:R0:W1:Y:S02]  /*6b3e0*/  SHFL.IDX P0, R54, R9, R8, R7 ;  /* 0x0000000809367389 */ /* 0x0000640000000007 */
[----:B01----:R-:W-:Y:S05]  /*6b3f0*/  ENDCOLLECTIVE ;  /* 0x000000000000791b */ /* 0x003fea0003800000 */
.L_x_7699:
[----:B------:R-:W-:Y:S01]  /*6b400*/  HFMA2 R8, -RZ, RZ, 0, 2.384185791015625e-07 ;  /* 0x00000004ff087431 */ /* 0x000fe200000001ff */
[----:B------:R-:W-:Y:S01]  /*6b410*/  MOV R9, R48 ;  /* 0x0000003000097202 */ /* 0x000fe20000000f00 */
[----:B------:R-:W-:-:S04]  /*6b420*/  IMAD.WIDE R40, R0, 0x4, R38 ;  /* 0x0000000400287825 */ /* 0x000fc800078e0226 */
[----:B------:R-:W-:-:S04]  /*6b430*/  IMAD.WIDE R42, R0, 0x4, R40 ;  /* 0x00000004002a7825 */ /* 0x000fc800078e0228 */
[----:B------:R-:W-:-:S04]  /*6b440*/  IMAD.WIDE R44, R0, 0x4, R42 ;  /* 0x00000004002c7825 */ /* 0x000fc800078e022a */
[----:B------:R-:W-:Y:S01]  /*6b450*/  IMAD.WIDE R46, R0, 0x4, R44 ;  /* 0x00000004002e7825 */ /* 0x000fe200078e022c */
[----:B------:R-:W-:Y:S04]  /*6b460*/  STL [R1+0x90], R52 ;  /* 0x0000903401007387 */ /* 0x000fe80000100800 */
[----:B------:R0:W-:Y:S02]  /*6b470*/  STL [R1+0x8c], R22 ;  /* 0x00008c1601007387 */ /* 0x0001e40000100800 */
[----:B0-----:R-:W-:-:S07]  /*6b480*/  MOV R22, R54 ;  /* 0x0000003600167202 */ /* 0x001fce0000000f00 */
[----:B------:R-:W-:Y:S05]  /*6b490*/  WARPSYNC.COLLECTIVE R6, `(.L_x_7700) ;  /* 0x0000000006087348 */ /* 0x000fea0003c00000 */
[----:B------:R0:W1:Y:S02]  /*6b4a0*/  SHFL.IDX P0, R54, R9, R8, R7 ;  /* 0x0000000809367389 */ /* 0x0000640000000007 */
[----:B01----:R-:W-:Y:S05]  /*6b4b0*/  ENDCOLLECTIVE ;  /* 0x000000000000791b */ /* 0x003fea0003800000 */
.L_x_7700:
[----:B------:R-:W-:Y:S01]  /*6b4c0*/  STL [R1+0x88], R51 ;  /* 0x0000883301007387 */ /* 0x000fe20000100800 */
[----:B------:R-:W-:-:S03]  /*6b4d0*/  MOV R9, R55 ;  /* 0x0000003700097202 */ /* 0x000fc60000000f00 */
[----:B------:R0:W-:Y:S02]  /*6b4e0*/  STL [R1+0x6c], R5 ;  /* 0x00006c0501007387 */ /* 0x0001e40000100800 */
[----:B0-----:R-:W-:-:S07]  /*6b4f0*/  MOV R5, R54 ;  /* 0x0000003600057202 */ /* 0x001fce0000000f00 */
[----:B------:R-:W-:Y:S05]  /*6b500*/  WARPSYNC.COLLECTIVE R6, `(.L_x_7701) ;  /* 0x0000000006087348 */ /* 0x000fea0003c00000 */
[----:B------:R0:W1:Y:S02]  /*6b510*/  SHFL.IDX P0, R54, R9, R8, R7 ;  /* 0x0000000809367389 */ /* 0x0000640000000007 */
[----:B01----:R-:W-:Y:S05]  /*6b520*/  ENDCOLLECTIVE ;  /* 0x000000000000791b */ /* 0x003fea0003800000 */
.L_x_7701:
[----:B------:R-:W-:Y:S04]  /*6b530*/  STL [R1+0x64], R50 ;  /* 0x0000643201007387 */ /* 0x000fe80000100800 */
[----:B------:R-:W-:Y:S01]  /*6b540*/  STL [R1+0x68], R49 ;  /* 0x0000683101007387 */ /* 0x000fe20000100800 */
[----:B------:R-:W-:Y:S01]  /*6b550*/  HFMA2 R8, -RZ, RZ, 0, 2.98023223876953125e-07 ;  /* 0x00000005ff087431 */ /* 0x000fe200000001ff */
[----:B------:R-:W-:Y:S02]  /*6b560*/  MOV R9, R48 ;  /* 0x0000003000097202 */ /* 0x000fe40000000f00 */
[----:B------:R0:W-:Y:S02]  /*6b570*/  STL [R1+0x70], R23 ;  /* 0x0000701701007387 */ /* 0x0001e40000100800 */
[----:B0-----:R-:W-:-:S07]  /*6b580*/  MOV R23, R54 ;  /* 0x0000003600177202 */ /* 0x001fce0000000f00 */
[----:B------:R-:W-:Y:S05]  /*6b590*/  WARPSYNC.COLLECTIVE R6, `(.L_x_7702) ;  /* 0x0000000006087348 */ /* 0x000fea0003c00000 */
[----:B------:R0:W1:Y:S02]  /*6b5a0*/  SHFL.IDX P0, R54, R9, R8, R7 ;  /* 0x0000000809367389 */ /* 0x0000640000000007 */
[----:B01----:R-:W-:Y:S05]  /*6b5b0*/  ENDCOLLECTIVE ;  /* 0x000000000000791b */ /* 0x003fea0003800000 */
.L_x_7702:
[----:B------:R0:W-:Y:S01]  /*6b5c0*/  STL [R1+0x60], R17 ;  /* 0x0000601101007387 */ /* 0x0001e20000100800 */
[----:B------:R-:W-:-:S04]  /*6b5d0*/  IMAD.WIDE R48, R0, 0x4, R46 ;  /* 0x0000000400307825 */ /* 0x000fc800078e022e */
[C---:B------:R-:W-:Y:S01]  /*6b5e0*/  IMAD.WIDE R50, R11.reuse, 0x4, R40 ;  /* 0x000000040b327825 */ /* 0x040fe200078e0228 */
[----:B------:R-:W-:Y:S01]  /*6b5f0*/  IADD3 R3, PT, PT, R2, R3, RZ ;  /* 0x0000000302037210 */ /* 0x000fe20007ffe0ff */
[----:B------:R1:W5:Y:S01]  /*6b600*/  LDG.E.CONSTANT R32, desc[UR8][R48.64] ;  /* 0x0000000830207981 */ /* 0x000362000c1e9900 */
[----:B------:R-:W-:Y:S01]  /*6b610*/  MOV R9, R55 ;  /* 0x0000003700097202 */ /* 0x000fe20000000f00 */
[----:B------:R-:W-:Y:S01]  /*6b620*/  IMAD.WIDE R52, R11, 0x4, R42 ;  /* 0x000000040b347825 */ /* 0x000fe200078e022a */
[----:B0-----:R-:W-:-:S07]  /*6b630*/  MOV R17, R54 ;  /* 0x0000003600117202 */ /* 0x001fce0000000f00 */
[----:B-1---5:R-:W-:Y:S05]  /*6b640*/  WARPSYNC.COLLECTIVE R6, `(.L_x_7703) ;  /* 0x0000000006087348 */ /* 0x022fea0003c00000 */
[----:B------:R0:W2:Y:S02]  /*6b650*/  SHFL.IDX P0, R54, R9, R8, R7 ;  /* 0x0000000809367389 */ /* 0x0000a40000000007 */
[----:B012--5:R-:W-:Y:S05]  /*6b660*/  ENDCOLLECTIVE ;  /* 0x000000000000791b */ /* 0x027fea0003800000 */
.L_x_7703:
[----:B------:R0:W2:Y:S04]  /*6b670*/  LDG.E.CONSTANT R6, desc[UR8][R50.64] ;  /* 0x0000000832067981 */ /* 0x0000a8000c1e9900 */
[----:B------:R1:W3:Y:S01]  /*6b680*/  LDG.E.CONSTANT R7, desc[UR8][R52.64] ;  /* 0x0000000834077981 */ /* 0x0002e2000c1e9900 */
[----:B0-----:R-:W-:-:S04]  /*6b690*/  IMAD.WIDE R50, R11, 0x4, R48 ;  /* 0x000000040b327825 */ /* 0x001fc800078e0230 */
[----:B-1----:R-:W-:Y:S02]  /*6b6a0*/  IMAD.WIDE R52, R11, 0x4, R44 ;  /* 0x000000040b347825 */ /* 0x002fe400078e022c */
[----:B------:R-:W4:Y:S04]  /*6b6b0*/  LDG.E.CONSTANT R51, desc[UR8][R50.64] ;  /* 0x0000000832337981 */ /* 0x000f28000c1e9900 */
[----:B------:R-:W4:Y:S01]  /*6b6c0*/  LDG.E.CONSTANT R53, desc[UR8][R52.64] ;  /* 0x0000000834357981 */ /* 0x000f22000c1e9900 */
[----:B------:R-:W-:Y:S01]  /*6b6d0*/  IMAD.WIDE R8, R0, 0x4, R48 ;  /* 0x0000000400087825 */ /* 0x000fe200078e0230 */
[----:B------:R-:W-:-:S03]  /*6b6e0*/  MOV R10, R54 ;  /* 0x00000036000a7202 */ /* 0x000fc60000000f00 */
[----:B------:R-:W-:-:S06]  /*6b6f0*/  IMAD.WIDE R54, R11, 0x4, R8 ;  /* 0x000000040b367825 */ /* 0x000fcc00078e0208 */
[----:B------:R0:W4:Y:S02]  /*6b700*/  LDG.E.CONSTANT R55, desc[UR8][R54.64] ;  /* 0x0000000836377981 */ /* 0x000124000c1e9900 */
[----:B0-----:R-:W-:Y:S01]  /*6b710*/  IADD3 R54, PT, PT, R2, R5, RZ ;  /* 0x0000000502367210 */ /* 0x001fe20007ffe0ff */
[----:B------:R-:W-:-:S04]  /*6b720*/  IMAD R3, R22, R0, R3 ;  /* 0x0000000016037224 */ /* 0x000fc800078e0203 */
[----:B------:R-:W-:Y:S01]  /*6b730*/  IMAD R54, R23, R0, R54 ;  /* 0x0000000017367224 */ /* 0x000fe200078e0236 */
[----:B---3--:R-:W-:Y:S04]  /*6b740*/  STL [R1+0x5c], R7 ;  /* 0x00005c0701007387 */ /* 0x008fe80000100800 */
[----:B--2---:R-:W-:Y:S04]  /*6b750*/  STL [R1+0x78], R6 ;  /* 0x0000780601007387 */ /* 0x004fe80000100800 */
[----:B----4-:R-:W-:Y:S04]  /*6b760*/  STL [R1+0x4c], R51 ;  /* 0x00004c3301007387 */ /* 0x010fe80000100800 */
[----:B------:R-:W-:Y:S04]  /*6b770*/  STL [R1+0x50], R53 ;  /* 0x0000503501007387 */ /* 0x000fe80000100800 */
[----:B------:R-:W2:Y:S04]  /*6b780*/  LDL.LU R5, [R1+0x294] ;  /* 0x0002940001057983 */ /* 0x000ea80000300800 */
[----:B------:R0:W-:Y:S02]  /*6b790*/  STL [R1+0x3c], R55 ;  /* 0x00003c3701007387 */ /* 0x0001e40000100800 */
[----:B0-----:R-:W-:-:S02]  /*6b7a0*/  IADD3 R55, PT, PT, R2, R17, RZ ;  /* 0x0000001102377210 */ /* 0x001fc40007ffe0ff */
[----:B------:R-:W3:Y:S04]  /*6b7b0*/  LDL.LU R17, [R1+0x290] ;  /* 0x0002900001117983 */ /* 0x000ee80000300800 */
[----:B------:R-:W4:Y:S04]  /*6b7c0*/  LDL.LU R22, [R1+0x28c] ;  /* 0x00028c0001167983 */ /* 0x000f280000300800 */
[----:B------:R-:W4:Y:S01]  /*6b7d0*/  LDL.LU R23, [R1+0x288] ;  /* 0x0002880001177983 */ /* 0x000f220000300800 */
[----:B------:R-:W-:-:S04]  /*6b7e0*/  IMAD.WIDE R58, R11, 0x4, R46 ;  /* 0x000000040b3a7825 */ /* 0x000fc800078e022e */
[----:B------:R-:W-:Y:S02]  /*6b7f0*/  IMAD.WIDE R50, R11, 0x4, R38 ;  /* 0x000000040b327825 */ /* 0x000fe400078e0226 */
[----:B------:R-:W4:Y:S04]  /*6b800*/  LDG.E.CONSTANT R58, desc[UR8][R58.64] ;  /* 0x000000083a3a7981 */ /* 0x000f28000c1e9900 */
[----:B------:R-:W4:Y:S01]  /*6b810*/  LDG.E.CONSTANT R59, desc[UR8][R50.64] ;  /* 0x00000008323b7981 */ /* 0x000f22000c1e9900 */
[----:B------:R-:W-:-:S04]  /*6b820*/  IMAD.WIDE R6, R0, 0x4, R8 ;  /* 0x0000000400067825 */ /* 0x000fc800078e0208 */
[----:B------:R-:W-:Y:S01]  /*6b830*/  IMAD.WIDE R52, R11, 0x4, R6 ;  /* 0x000000040b347825 */ /* 0x000fe200078e0206 */
[----:B------:R-:W4:Y:S03]  /*6b840*/  LDG.E.CONSTANT R50, desc[UR8][R60.64] ;  /* 0x000000083c327981 */ /* 0x000f26000c1e9900 */
[----:B------:R-:W-:Y:S01]  /*6b850*/  IMAD R55, R10, R0, R55 ;  /* 0x000000000a377224 */ /* 0x000fe200078e0237 */
[----:B------:R-:W4:Y:S04]  /*6b860*/  LDG.E.CONSTANT R51, desc[UR8][R52.64] ;  /* 0x0000000834337981 */ /* 0x000f28000c1e9900 */
        /* <DEDUP_REMOVED lines=9> */
[----:B--2---:R0:W2:Y:S04]  /*6b900*/  LDG.E.CONSTANT R10, desc[UR8][R4.64] ;  /* 0x00000008040a7981 */ /* 0x0040a8000c1e9900 */
[----:B---3--:R-:W3:Y:S04]  /*6b910*/  LDG.E.CONSTANT R57, desc[UR8][R16.64] ;  /* 0x0000000810397981 */ /* 0x008ee8000c1e9900 */
[----:B----4-:R-:W4:Y:S04]  /*6b920*/  LDG.E.CONSTANT R26, desc[UR8][R22.64] ;  /* 0x00000008161a7981 */ /* 0x010f28000c1e9900 */
[----:B------:R-:W4:Y:S04]  /*6b930*/  LDG.E.CONSTANT R23, desc[UR8][R28.64] ;  /* 0x000000081c177981 */ /* 0x000f28000c1e9900 */
[----:B------:R-:W4:Y:S04]  /*6b940*/  LDG.E.CONSTANT R22, desc[UR8][R40.64] ;  /* 0x0000000828167981 */ /* 0x000f28000c1e9900 */
[----:B------:R-:W-:Y:S04]  /*6b950*/  STL [R1+0x38], R59 ;  /* 0x0000383b01007387 */ /* 0x000fe80000100800 */
[----:B------:R1:W-:Y:S04]  /*6b960*/  STL [R1+0x40], R58 ;  /* 0x0000403a01007387 */ /* 0x0003e80000100800 */
[----:B------:R-:W4:Y:S01]  /*6b970*/  LDG.E.CONSTANT R40, desc[UR8][R42.64] ;  /* 0x000000082a287981 */ /* 0x000f22000c1e9900 */
[----:B-1----:R-:W0:Y:S03]  /*6b980*/  LDC.64 R58, c[0x0][0x388] ;  /* 0x0000e200ff3a7b82 */ /* 0x002e260000000a00 */
[----:B------:R1:W-:Y:S04]  /*6b990*/  STL [R1+0x34], R51 ;  /* 0x0000343301007387 */ /* 0x0003e80000100800 */
[----:B------:R1:W-:Y:S04]  /*6b9a0*/  STL [R1+0x138], R50 ;  /* 0x0001383201007387 */ /* 0x0003e80000100800 */
[----:B-1----:R1:W4:Y:S04]  /*6b9b0*/  LDG.E.CONSTANT R51, desc[UR8][R18.64] ;  /* 0x0000000812337981 */ /* 0x002328000c1e9900 */
[----:B------:R-:W4:Y:S01]  /*6b9c0*/  LDG.E.CONSTANT R50, desc[UR8][R30.64] ;  /* 0x000000081e327981 */ /* 0x000f22000c1e9900 */
[----:B0-----:R-:W-:-:S03]  /*6b9d0*/  IMAD.WIDE R4, R3, 0x4, R58 ;  /* 0x0000000403047825 */ /* 0x001fc600078e023a */
[----:B------:R-:W4:Y:S04]  /*6b9e0*/  LDG.E.CONSTANT R30, desc[UR8][R36.64] ;  /* 0x00000008241e7981 */ /* 0x000f28000c1e9900 */
[----:B------:R-:W4:Y:S01]  /*6b9f0*/  LDG.E.CONSTANT R3, desc[UR8][R46.64] ;  /* 0x000000082e037981 */ /* 0x000f22000c1e9900 */
[----:B------:R-:W-:-:S05]  /*6ba00*/  IMAD.WIDE R12, R0, 0x4, R4 ;  /* 0x00000004000c7825 */ /* 0x000fca00078e0204 */
[----:B------:R-:W4:Y:S01]  /*6ba10*/  LDG.E.CONSTANT R28, desc[UR8][R12.64] ;  /* 0x000000080c1c7981 */ /* 0x000f22000c1e9900 */
[----:B-1----:R-:W-:-:S04]  /*6ba20*/  IMAD.WIDE R18, R0, 0x4, R12 ;  /* 0x0000000400127825 */ /* 0x002fc800078e020c */
[----:B------:R-:W-:Y:S01]  /*6ba30*/  IMAD.WIDE R20, R54, 0x4, R58 ;  /* 0x0000000436147825 */ /* 0x000fe200078e023a */
[----:B------:R-:W4:Y:S04]  /*6ba40*/  LDG.E.CONSTANT R31, desc[UR8][R18.64] ;  /* 0x00000008121f7981 */ /* 0x000f28000c1e9900 */
[----:B--2---:R0:W-:Y:S04]  /*6ba50*/  STL [R1+0x148], R10 ;  /* 0x0001480a01007387 */ /* 0x0041e80000100800 */
[----:B0-----:R0:W2:Y:S04]  /*6ba60*/  LDG.E.CONSTANT R10, desc[UR8][R4.64] ;  /* 0x00000008040a7981 */ /* 0x0010a8000c1e9900 */
[----:B------:R-:W-:Y:S04]  /*6ba70*/  STL [R1+0x114], R60 ;  /* 0x0001143c01007387 */ /* 0x000fe80000100800 */
[----:B------:R-:W-:Y:S04]  /*6ba80*/  STL [R1+0x1a8], R61 ;  /* 0x0001a83d01007387 */ /* 0x000fe80000100800 */
[----:B---3--:R-:W-:Y:S04]  /*6ba90*/  STL [R1+0xfc], R57 ;  /* 0x0000fc3901007387 */ /* 0x008fe80000100800 */
[----:B------:R-:W-:Y:S04]  /*6baa0*/  STL [R1+0x1a0], R56 ;  /* 0x0001a03801007387 */ /* 0x000fe80000100800 */
[----:B------:R-:W-:Y:S04]  /*6bab0*/  STL [R1+0xf0], R53 ;  /* 0x0000f03501007387 */ /* 0x000fe80000100800 */
[----:B------:R-:W-:Y:S04]  /*6bac0*/  STL [R1+0x164], R52 ;  /* 0x0001643401007387 */ /* 0x000fe80000100800 */
[----:B------:R1:W-:Y:S04]  /*6bad0*/  STL [R1+0x1e0], R27 ;  /* 0x0001e01b01007387 */ /* 0x0003e80000100800 */
[----:B----4-:R3:W-:Y:S04]  /*6bae0*/  STL [R1+0xe8], R26 ;  /* 0x0000e81a01007387 */ /* 0x0107e80000100800 */
[----:B-1----:R-:W4:Y:S04]  /*6baf0*/  LDG.E.CONSTANT R27, desc[UR8][R8.64] ;  /* 0x00000008081b7981 */ /* 0x002f28000c1e9900 */
[----:B---3--:R-:W3:Y:S01]  /*6bb00*/  LDG.E.CONSTANT R26, desc[UR8][R20.64] ;  /* 0x00000008141a7981 */ /* 0x008ee2000c1e9900 */
[----:B------:R-:W-:-:S04]  /*6bb10*/  IMAD.WIDE R16, R11, 0x4, R4 ;  /* 0x000000040b107825 */ /* 0x000fc800078e0204 */
[C---:B0-----:R-:W-:Y:S01]  /*6bb20*/  IMAD.WIDE R4, R0.reuse, 0x4, R18 ;  /* 0x0000000400047825 */ /* 0x041fe200078e0212 */
[----:B------:R0:W5:Y:S03]  /*6bb30*/  LDG.E.CONSTANT R41, desc[UR8][R16.64] ;  /* 0x0000000810297981 */ /* 0x000166000c1e9900 */
[----:B------:R-:W-:Y:S01]  /*6bb40*/  IMAD.WIDE R12, R11, 0x4, R12 ;  /* 0x000000040b0c7825 */ /* 0x000fe200078e020c */
[----:B------:R-:W3:Y:S04]  /*6bb50*/  LDG.E.CONSTANT R29, desc[UR8][R4.64] ;  /* 0x00000008041d7981 */ /* 0x000ee8000c1e9900 */
[----:B------:R1:W5:Y:S01]  /*6bb60*/  LDG.E.CONSTANT R60, desc[UR8][R12.64] ;  /* 0x000000080c3c7981 */ /* 0x000362000c1e9900 */
[----:B0-----:R-:W-:-:S04]  /*6bb70*/  IMAD.WIDE R16, R0, 0x4, R4 ;  /* 0x0000000400107825 */ /* 0x001fc800078e0204 */
[----:B------:R-:W-:-:S04]  /*6bb80*/  IMAD.WIDE R14, R0, 0x4, R16 ;  /* 0x00000004000e7825 */ /* 0x000fc800078e0210 */
[C---:B-1----:R-:W-:Y:S01]  /*6bb90*/  IMAD.WIDE R12, R11.reuse, 0x4, R20 ;  /* 0x000000040b0c7825 */ /* 0x042fe200078e0214 */
[----:B------:R-:W-:Y:S03]  /*6bba0*/  STL [R1+0x130], R23 ;  /* 0x0001301701007387 */ /* 0x000fe60000100800 */
[C---:B------:R-:W-:Y:S01]  /*6bbb0*/  IMAD.WIDE R18, R11.reuse, 0x4, R18 ;  /* 0x000000040b127825 */ /* 0x040fe200078e0212 */
[----:B------:R0:W5:Y:S03]  /*6bbc0*/  LDG.E.CONSTANT R39, desc[UR8][R12.64] ;  /* 0x000000080c277981 */ /* 0x000166000c1e9900 */
[----:B------:R-:W-:Y:S01]  /*6bbd0*/  IMAD.WIDE R8, R11, 0x4, R16 ;  /* 0x000000040b087825 */ /* 0x000fe200078e0210 */
[----:B------:R1:W-:Y:S04]  /*6bbe0*/  STL [R1+0x1d8], R22 ;  /* 0x0001d81601007387 */ /* 0x0003e80000100800 */
[----:B------:R-:W-:Y:S01]  /*6bbf0*/  STL [R1+0xd0], R51 ;  /* 0x0000d03301007387 */ /* 0x000fe20000100800 */
[----:B0-----:R-:W-:-:S03]  /*6bc00*/  IMAD.WIDE R12, R0, 0x4, R14 ;  /* 0x00000004000c7825 */ /* 0x001fc600078e020e */
[----:B------:R0:W-:Y:S01]  /*6bc10*/  STL [R1+0x110], R50 ;  /* 0x0001103201007387 */ /* 0x0001e20000100800 */
[----:B-1----:R-:W-:-:S03]  /*6bc20*/  IMAD.WIDE R22, R11, 0x4, R4 ;  /* 0x000000040b167825 */ /* 0x002fc600078e0204 */
[----:B------:R-:W-:Y:S01]  /*6bc30*/  STL [R1+0x1b0], R40 ;  /* 0x0001b02801007387 */ /* 0x000fe20000100800 */
[----:B------:R-:W-:-:S03]  /*6bc40*/  IMAD.WIDE R4, R11, 0x4, R14 ;  /* 0x000000040b047825 */ /* 0x000fc600078e020e */
[----:B------:R1:W5:Y:S04]  /*6bc50*/  LDG.E.CONSTANT R46, desc[UR8][R18.64] ;  /* 0x00000008122e7981 */ /* 0x000368000c1e9900 */
[----:B------:R-:W5:Y:S04]  /*6bc60*/  LDG.E.CONSTANT R45, desc[UR8][R22.64] ;  /* 0x00000008162d7981 */ /* 0x000f68000c1e9900 */
[----:B------:R-:W5:Y:S01]  /*6bc70*/  LDG.E.CONSTANT R5, desc[UR8][R4.64] ;  /* 0x0000000804057981 */ /* 0x000f62000c1e9900 */
[----:B-1----:R-:W-:-:S04]  /*6bc80*/  IMAD.WIDE R18, R0, 0x4, R20 ;  /* 0x0000000400127825 */ /* 0x002fc800078e0214 */
[----:B------:R-:W-:-:S04]  /*6bc90*/  IMAD.WIDE R20, R11, 0x4, R12 ;  /* 0x000000040b147825 */ /* 0x000fc800078e020c */
[----:B0-----:R-:W-:Y:S01]  /*6bca0*/  IMAD.WIDE R50, R11, 0x4, R18 ;  /* 0x000000040b327825 */ /* 0x001fe200078e0212 */
[----:B------:R0:W5:Y:S05]  /*6bcb0*/  LDG.E.CONSTANT R4, desc[UR8][R20.64] ;  /* 0x0000000814047981 */ /* 0x00016a000c1e9900 */
[----:B------:R-:W5:Y:S01]  /*6bcc0*/  LDG.E.CONSTANT R50, desc[UR8][R50.64] ;  /* 0x0000000832327981 */ /* 0x000f62000c1e9900 */
[----:B0-----:R-:W-:-:S03]  /*6bcd0*/  IMAD.WIDE R20, R55, 0x4, R58 ;  /* 0x0000000437147825 */ /* 0x001fc600078e023a */
[----:B--2---:R0:W-:Y:S04]  /*6bce0*/  STL [R1+0x208], R10 ;  /* 0x0002080a01007387 */ /* 0x0041e80000100800 */
[----:B------:R-:W-:Y:S04]  /*6bcf0*/  STL [R1+0xa8], R38 ;  /* 0x0000a82601007387 */ /* 0x000fe80000100800 */
[----:B0-----:R0:W5:Y:S04]  /*6bd00*/  LDG.E.CONSTANT R10, desc[UR8][R8.64] ;  /* 0x00000008080a7981 */ /* 0x001168000c1e9900 */
[----:B------:R-:W-:Y:S01]  /*6bd10*/  STL [R1+0xdc], R33 ;  /* 0x0000dc2101007387 */ /* 0x000fe20000100800 */
[----:B0-----:R-:W-:-:S03]  /*6bd20*/  IMAD.WIDE R8, R0, 0x4, R12 ;  /* 0x0000000400087825 */ /* 0x001fc600078e020c */
[----:B------:R0:W-:Y:S04]  /*6bd30*/  STL [R1+0x17c], R25 ;  /* 0x00017c1901007387 */ /* 0x0001e80000100800 */
[----:B------:R1:W-:Y:S01]  /*6bd40*/  STL [R1+0x1fc], R28 ;  /* 0x0001fc1c01007387 */ /* 0x0003e20000100800 */
[----:B------:R-:W-:-:S03]  /*6bd50*/  IMAD.WIDE R22, R11, 0x4, R8 ;  /* 0x000000040b167825 */ /* 0x000fc600078e0208 */
[----:B------:R-:W2:Y:S04]  /*6bd60*/  LDG.E.CONSTANT R35, desc[UR8][R8.64] ;  /* 0x0000000808237981 */ /* 0x000ea8000c1e9900 */
[----:B0-----:R0:W2:Y:S04]  /*6bd70*/  LDG.E.CONSTANT R25, desc[UR8][R18.64] ;  /* 0x0000000812197981 */ /* 0x0010a8000c1e9900 */
[----:B------:R4:W-:Y:S04]  /*6bd80*/  STL [R1+0xb8], R24 ;  /* 0x0000b81801007387 */ /* 0x0009e80000100800 */
[----:B-1----:R1:W2:Y:S01]  /*6bd90*/  LDG.E.CONSTANT R28, desc[UR8][R16.64] ;  /* 0x00000008101c7981 */ /* 0x0022a2000c1e9900 */
[----:B0-----:R-:W-:-:S03]  /*6bda0*/  IMAD.WIDE R18, R0, 0x4, R18 ;  /* 0x0000000400127825 */ /* 0x001fc600078e0212 */
[----:B------:R0:W-:Y:S04]  /*6bdb0*/  STL [R1+0x13c], R3 ;  /* 0x00013c0301007387 */ /* 0x0001e80000100800 */
[----:B----4-:R4:W2:Y:S04]  /*6bdc0*/  LDG.E.CONSTANT R24, desc[UR8][R6.64] ;  /* 0x0000000806187981 */ /* 0x0108a8000c1e9900 */
[----:B0-----:R-:W5:Y:S01]  /*6bdd0*/  LDG.E.CONSTANT R3, desc[UR8][R22.64] ;  /* 0x0000000816037981 */ /* 0x001f62000c1e9900 */
[----:B-1----:R-:W-:-:S03]  /*6bde0*/  IMAD.WIDE R16, R11, 0x4, R18 ;  /* 0x000000040b107825 */ /* 0x002fc600078e0212 */
[----:B------:R-:W-:Y:S01]  /*6bdf0*/  STL [R1+0x1dc], R31 ;  /* 0x0001dc1f01007387 */ /* 0x000fe20000100800 */
[----:B----4-:R-:W-:-:S03]  /*6be00*/  IMAD.WIDE R6, R0, 0x4, R18 ;  /* 0x0000000400067825 */ /* 0x010fc600078e0212 */
[----:B------:R0:W4:Y:S04]  /*6be10*/  LDG.E.CONSTANT R23, desc[UR8][R14.64] ;  /* 0x000000080e177981 */ /* 0x000128000c1e9900 */
[----:B------:R1:W-:Y:S04]  /*6be20*/  STL [R1+0xa0], R30 ;  /* 0x0000a01e01007387 */ /* 0x0003e80000100800 */
[----:B------:R-:W4:Y:S01]  /*6be30*/  LDG.E.CONSTANT R22, desc[UR8][R18.64] ;  /* 0x0000000812167981 */ /* 0x000f22000c1e9900 */
[----:B0-----:R-:W-:-:S03]  /*6be40*/  IMAD.WIDE R14, R11, 0x4, R20 ;  /* 0x000000040b0e7825 */ /* 0x001fc600078e0214 */
[----:B------:R-:W-:Y:S01]  /*6be50*/  STL [R1+0x11c], R32 ;  /* 0x00011c2001007387 */ /* 0x000fe20000100800 */
[----:B-1----:R-:W-:-:S03]  /*6be60*/  IMAD.WIDE R30, R0, 0x4, R20 ;  /* 0x00000004001e7825 */ /* 0x002fc600078e0214 */
[----:B------:R-:W5:Y:S04]  /*6be70*/  LDG.E.CONSTANT R42, desc[UR8][R14.64] ;  /* 0x000000080e2a7981 */ /* 0x000f68000c1e9900 */
[----:B------:R-:W4:Y:S04]  /*6be80*/  LDG.E.CONSTANT R19, desc[UR8][R20.64] ;  /* 0x0000000814137981 */ /* 0x000f28000c1e9900 */
[----:B------:R0:W4:Y:S04]  /*6be90*/  LDG.E.CONSTANT R18, desc[UR8][R6.64] ;  /* 0x0000000806127981 */ /* 0x000128000c1e9900 */
[----:B------:R-:W-:Y:S04]  /*6bea0*/  STL [R1+0x10c], R27 ;  /* 0x00010c1b01007387 */ /* 0x000fe80000100800 */
[----:B------:R-:W4:Y:S01]  /*6beb0*/  LDG.E.CONSTANT R14, desc[UR8][R12.64] ;  /* 0x000000080c0e7981 */ /* 0x000f22000c1e9900 */
[----:B------:R-:W-:-:S03]  /*6bec0*/  IMAD.WIDE R52, R11, 0x4, R30 ;  /* 0x000000040b347825 */ /* 0x000fc600078e021e */
[----:B---3--:R1:W-:Y:S04]  /*6bed0*/  STL [R1+0x210], R26 ;  /* 0x0002101a01007387 */ /* 0x0083e80000100800 */
[----:B------:R3:W4:Y:S04]  /*6bee0*/  LDG.E.CONSTANT R34, desc[UR8][R30.64] ;  /* 0x000000081e227981 */ /* 0x000728000c1e9900 */
[----:B------:R-:W5:Y:S01]  /*6bef0*/  LDG.E.CONSTANT R16, desc[UR8][R16.64] ;  /* 0x0000000810107981 */ /* 0x000f62000c1e9900 */
[----:B-1----:R-:W-:-:S03]  /*6bf00*/  IMAD.WIDE R26, R11, 0x4, R6 ;  /* 0x000000040b1a7825 */ /* 0x002fc600078e0206 */
[----:B------:R-:W5:Y:S01]  /*6bf10*/  LDG.E.CONSTANT R52, desc[UR8][R52.64] ;  /* 0x0000000834347981 */ /* 0x000f62000c1e9900 */
[----:B0-----:R-:W-:-:S03]  /*6bf20*/  IMAD.WIDE R6, R0, 0x4, R6 ;  /* 0x0000000400067825 */ /* 0x001fc600078e0206 */
[----:B------:R-:W-:Y:S01]  /*6bf30*/  STL [R1+0x1c0], R29 ;  /* 0x0001c01d01007387 */ /* 0x000fe20000100800 */
[----:B---3--:R-:W-:-:S03]  /*6bf40*/  IMAD.WIDE R30, R0, 0x4, R30 ;  /* 0x00000004001e7825 */ /* 0x008fc600078e021e */
[----:B------:R0:W3:Y:S04]  /*6bf50*/  LDG.E.CONSTANT R33, desc[UR8][R6.64] ;  /* 0x0000000806217981 */ /* 0x0000e8000c1e9900 */
[----:B------:R-:W3:Y:S04]  /*6bf60*/  LDG.E.CONSTANT R15, desc[UR8][R30.64] ;  /* 0x000000081e0f7981 */ /* 0x000ee8000c1e9900 */
[----:B------:R-:W3:Y:S01]  /*6bf70*/  LDL R57, [R1+0xd8] ;  /* 0x0000d80001397983 */ /* 0x000ee20000100800 */
[----:B------:R-:W-:-:S03]  /*6bf80*/  IMAD.WIDE R12, R11, 0x4, R6 ;  /* 0x000000040b0c7825 */ /* 0x000fc600078e0206 */
[----:B------:R-:W5:Y:S01]  /*6bf90*/  LDG.E.CONSTANT R26, desc[UR8][R26.64] ;  /* 0x000000081a1a7981 */ /* 0x000f62000c1e9900 */
[----:B0-----:R-:W-:-:S05]  /*6bfa0*/  IMAD.WIDE R6, R0, 0x4, R6 ;  /* 0x0000000400067825 */ /* 0x001fca00078e0206 */
[----:B------:R0:W5:Y:S01]  /*6bfb0*/  LDG.E.CONSTANT R32, desc[UR8][R6.64] ;  /* 0x0000000806207981 */ /* 0x000162000c1e9900 */
[----:B------:R-:W-:-:S04]  /*6bfc0*/  IMAD.WIDE R8, R11, 0x4, R6 ;  /* 0x000000040b087825 */ /* 0x000fc800078e0206 */
[----:B0-----:R-:W-:Y:S01]  /*6bfd0*/  IMAD.WIDE R6, R0, 0x4, R6 ;  /* 0x0000000400067825 */ /* 0x001fe200078e0206 */
[----:B--2---:R0:W-:Y:S04]  /*6bfe0*/  STL [R1+0x1f4], R25 ;  /* 0x0001f41901007387 */ /* 0x0041e80000100800 */
[----:B0-----:R0:W5:Y:S04]  /*6bff0*/  LDG.E.CONSTANT R25, desc[UR8][R12.64] ;  /* 0x000000080c197981 */ /* 0x001168000c1e9900 */
[----:B------:R-:W-:Y:S01]  /*6c000*/  STL [R1+0x180], R28 ;  /* 0x0001801c01007387 */ /* 0x000fe20000100800 */
[----:B0-----:R-:W-:-:S03]  /*6c010*/  IMAD.WIDE R12, R11, 0x4, R30 ;  /* 0x000000040b0c7825 */ /* 0x001fc600078e021e */
[----:B------:R0:W-:Y:S01]  /*6c020*/  STL [R1+0x98], R24 ;  /* 0x0000981801007387 */ /* 0x0001e20000100800 */
[----:B------:R-:W-:-:S03]  /*6c030*/  IMAD.WIDE R30, R0, 0x4, R30 ;  /* 0x00000004001e7825 */ /* 0x000fc600078e021e */
[----:B------:R-:W5:Y:S04]  /*6c040*/  LDL R61, [R1+0x94] ;  /* 0x00009400013d7983 */ /* 0x000f680000100800 */
[----:B------:R1:W5:Y:S04]  /*6c050*/  LDG.E.CONSTANT R17, desc[UR8][R12.64] ;  /* 0x000000080c117981 */ /* 0x000368000c1e9900 */
[----:B------:R2:W5:Y:S04]  /*6c060*/  LDG.E.CONSTANT R27, desc[UR8][R30.64] ;  /* 0x000000081e1b7981 */ /* 0x000568000c1e9900 */
[----:B----4-:R4:W-:Y:S01]  /*6c070*/  STL [R1+0x140], R23 ;  /* 0x0001401701007387 */ /* 0x0109e20000100800 */
[----:B-1----:R-:W-:-:S03]  /*6c080*/  IMAD.WIDE R12, R11, 0x4, R30 ;  /* 0x000000040b0c7825 */ /* 0x002fc600078e021e */
[----:B------:R1:W-:Y:S01]  /*6c090*/  STL [R1+0x1e8], R22 ;  /* 0x0001e81601007387 */ /* 0x0003e20000100800 */
[----:B--2---:R-:W-:-:S03]  /*6c0a0*/  IMAD.WIDE R30, R0, 0x4, R30 ;  /* 0x00000004001e7825 */ /* 0x004fc600078e021e */
[----:B0-----:R0:W5:Y:S01]  /*6c0b0*/  LDG.E.CONSTANT R24, desc[UR8][R8.64] ;  /* 0x0000000808187981 */ /* 0x001162000c1e9900 */
[----:B------:R-:W-:-:S03]  /*6c0c0*/  IMAD.WIDE R28, R0, 0x4, R30 ;  /* 0x00000004001c7825 */ /* 0x000fc600078e021e */
[----:B----4-:R2:W5:Y:S04]  /*6c0d0*/  LDG.E.CONSTANT R23, desc[UR8][R6.64] ;  /* 0x0000000806177981 */ /* 0x010568000c1e9900 */
[----:B------:R4:W-:Y:S04]  /*6c0e0*/  STL [R1+0x220], R19 ;  /* 0x0002201301007387 */ /* 0x0009e80000100800 */
[----:B------:R-:W-:Y:S01]  /*6c0f0*/  STL [R1+0x1d0], R18 ;  /* 0x0001d01201007387 */ /* 0x000fe20000100800 */
[----:B0-----:R-:W-:-:S03]  /*6c100*/  IMAD.WIDE R8, R11, 0x4, R6 ;  /* 0x000000040b087825 */ /* 0x001fc600078e0206 */
[----:B-1----:R-:W5:Y:S04]  /*6c110*/  LDG.E.CONSTANT R22, desc[UR8][R30.64] ;  /* 0x000000081e167981 */ /* 0x002f68000c1e9900 */
[----:B------:R-:W-:Y:S04]  /*6c120*/  STL [R1+0x128], R14 ;  /* 0x0001280e01007387 */ /* 0x000fe80000100800 */
[----:B------:R-:W5:Y:S01]  /*6c130*/  LDL.LU R36, [R1+0x54] ;  /* 0x0000540001247983 */ /* 0x000f620000300800 */
[----:B--2---:R-:W-:-:S03]  /*6c140*/  IMAD.WIDE R6, R0, 0x4, R6 ;  /* 0x0000000400067825 */ /* 0x004fc600078e0206 */
[----:B------:R0:W-:Y:S04]  /*6c150*/  STL [R1+0x214], R34 ;  /* 0x0002142201007387 */ /* 0x0001e80000100800 */
[----:B------:R-:W5:Y:S04]  /*6c160*/  LDL.LU R47, [R1+0x7c] ;  /* 0x00007c00012f7983 */ /* 0x000f680000300800 */
[----:B----4-:R1:W5:Y:S04]  /*6c170*/  LDG.E.CONSTANT R19, desc[UR8][R12.64] ;  /* 0x000000080c137981 */ /* 0x010368000c1e9900 */
[----:B0-----:R-:W5:Y:S04]  /*6c180*/  LDL.LU R34, [R1+0x48] ;  /* 0x0000480001227983 */ /* 0x001f680000300800 */
[----:B------:R-:W5:Y:S01]  /*6c190*/  LDL.LU R44, [R1+0x80] ;  /* 0x00008000012c7983 */ /* 0x000f620000300800 */
[----:B-1----:R-:W-:-:S03]  /*6c1a0*/  IMAD.WIDE R12, R0, 0x4, R28 ;  /* 0x00000004000c7825 */ /* 0x002fc600078e021c */
[----:B------:R-:W-:Y:S04]  /*6c1b0*/  STL [R1+0x104], R35 ;  /* 0x0001042301007387 */ /* 0x000fe80000100800 */
[----:B------:R-:W5:Y:S04]  /*6c1c0*/  LDL.LU R43, [R1+0x58] ;  /* 0x00005800012b7983 */ /* 0x000f680000300800 */
[----:B---3--:R-:W-:Y:S04]  /*6c1d0*/  STL [R1+0x1bc], R33 ;  /* 0x0001bc2101007387 */ /* 0x008fe80000100800 */
[----:B------:R-:W5:Y:S04]  /*6c1e0*/  LDL.LU R40, [R1+0x74] ;  /* 0x0000740001287983 */ /* 0x000f680000300800 */
[----:B------:R0:W5:Y:S04]  /*6c1f0*/  LDG.E.CONSTANT R14, desc[UR8][R6.64] ;  /* 0x00000008060e7981 */ /* 0x000168000c1e9900 */
[----:B------:R1:W-:Y:S01]  /*6c200*/  STL [R1+0x1f8], R15 ;  /* 0x0001f80f01007387 */ /* 0x0003e20000100800 */
[----:B------:R-:W-:-:S03]  /*6c210*/  IMAD.WIDE R20, R11, 0x4, R6 ;  /* 0x000000040b147825 */ /* 0x000fc600078e0206 */
[----:B------:R2:W5:Y:S01]  /*6c220*/  LDG.E.CONSTANT R49, desc[UR8][R12.64] ;  /* 0x000000080c317981 */ /* 0x000562000c1e9900 */
[----:B0-----:R-:W-:-:S03]  /*6c230*/  IMAD.WIDE R6, R11, 0x4, R12 ;  /* 0x000000040b067825 */ /* 0x001fc600078e020c */
[----:B------:R-:W5:Y:S04]  /*6c240*/  LDL.LU R38, [R1+0x44] ;  /* 0x0000440001267983 */ /* 0x000f680000300800 */
[----:B-1----:R-:W5:Y:S01]  /*6c250*/  LDG.E.CONSTANT R15, desc[UR8][R28.64] ;  /* 0x000000081c0f7981 */ /* 0x002f62000c1e9900 */
[----:B--2---:R-:W-:-:S03]  /*6c260*/  IMAD.WIDE R12, R0, 0x4, R12 ;  /* 0x00000004000c7825 */ /* 0x004fc600078e020c */
[----:B------:R-:W5:Y:S04]  /*6c270*/  LDL.LU R56, [R1+0x84] ;  /* 0x0000840001387983 */ /* 0x000f680000300800 */
[----:B------:R-:W5:Y:S01]  /*6c280*/  LDG.E.CONSTANT R48, desc[UR8][R12.64] ;  /* 0x000000080c307981 */ /* 0x000f62000c1e9900 */
[----:B------:R-:W-:-:S03]  /*6c290*/  IMAD.WIDE R30, R11, 0x4, R30 ;  /* 0x000000040b1e7825 */ /* 0x000fc600078e021e */
[----:B------:R0:W5:Y:S04]  /*6c2a0*/  LDG.E.CONSTANT R18, desc[UR8][R8.64] ;  /* 0x0000000808127981 */ /* 0x000168000c1e9900 */
[----:B------:R-:W5:Y:S04]  /*6c2b0*/  LDG.E.CONSTANT R30, desc[UR8][R30.64] ;  /* 0x000000081e1e7981 */ /* 0x000f68000c1e9900 */
[----:B------:R-:W5:Y:S01]  /*6c2c0*/  LDG.E.CONSTANT R20, desc[UR8][R20.64] ;  /* 0x0000000814147981 */ /* 0x000f62000c1e9900 */
[----:B0-----:R-:W-:Y:S01]  /*6c2d0*/  HFMA2 R8, -RZ, RZ, 0, 3.5762786865234375e-07 ;  /* 0x00000006ff087431 */ /* 0x001fe200000001ff */
[----:B------:R-:W-:-:S02]  /*6c2e0*/  MOV R9, R57 ;  /* 0x0000003900097202 */ /* 0x000fc40000000f00 */
[----:B------:R0:W5:Y:S02]  /*6c2f0*/  LDG.E.CONSTANT R31, desc[UR8][R6.64] ;  /* 0x00000008061f7981 */ /* 0x000164000c1e9900 */
[----:B0-----:R-:W-:Y:S02]  /*6c300*/  MOV R7, 0x181f ;  /* 0x0000181f00077802 */ /* 0x001fe40000000f00 */
[----:B------:R-:W-:-:S07]  /*6c310*/  MOV R6, 0xffffffff ;  /* 0xffffffff00067802 */ /* 0x000fce0000000f00 */
[----:B-----5:R-:W-:Y:S05]  /*6c320*/  WARPSYNC.COLLECTIVE R6, `(.L_x_7704) ;  /* 0x0000000006087348 */ /* 0x020fea0003c00000 */
[----:B------:R0:W1:Y:S02]  /*6c330*/  SHFL.IDX P0, R54, R9, R8, R7 ;  /* 0x0000000809367389 */ /* 0x0000640000000007 */
[----:B01---5:R-:W-:Y:S05]  /*6c340*/  ENDCOLLECTIVE ;  /* 0x000000000000791b */ /* 0x023fea0003800000 */
.L_x_7704:
[----:B------:R0:W-:Y:S01]  /*6c350*/  STL [R1+0x194], R32 ;  /* 0x0001942001007387 */ /* 0x0001e20000100800 */
[----:B------:R-:W-:-:S06]  /*6c360*/  IMAD.WIDE R28, R11, 0x4, R28 ;  /* 0x000000040b1c7825 */ /* 0x000fcc00078e021c */
[----:B------:R1:W5:Y:S01]  /*6c370*/  LDG.E.CONSTANT R28, desc[UR8][R28.64] ;  /* 0x000000081c1c7981 */ /* 0x000362000c1e9900 */
[----:B------:R-:W-:Y:S01]  /*6c380*/  MOV R35, R54 ;  /* 0x0000003600237202 */ /* 0x000fe20000000f00 */
[----:B0-----:R-:W-:-:S06]  /*6c390*/  IMAD.WIDE R32, R11, 0x4, R12 ;  /* 0x000000040b207825 */ /* 0x001fcc00078e020c */
[----:B------:R1:W5:Y:S01]  /*6c3a0*/  LDG.E.CONSTANT R32, desc[UR8][R32.64] ;  /* 0x0000000820207981 */ /* 0x000362000c1e9900 */
[----:B------:R-:W-:-:S07]  /*6c3b0*/  MOV R9, R61 ;  /* 0x0000003d00097202 */ /* 0x000fce0000000f00 */
[----:B-1---5:R-:W-:Y:S05]  /*6c3c0*/  WARPSYNC.COLLECTIVE R6, `(.L_x_7705) ;  /* 0x0000000006087348 */ /* 0x022fea0003c00000 */
[----:B------:R0:W2:Y:S02]  /*6c3d0*/  SHFL.IDX P0, R54, R9, R8, R7 ;  /* 0x0000000809367389 */ /* 0x0000a40000000007 */
[----:B012--5:R-:W-:Y:S05]  /*6c3e0*/  ENDCOLLECTIVE ;  /* 0x000000000000791b */ /* 0x027fea0003800000 */
.L_x_7705:
[----:B------:R-:W-:Y:S01]  /*6c3f0*/  STL [R1+0x1e4], R27 ;  /* 0x0001e41b01007387 */ /* 0x000fe20000100800 */
[----:B------:R-:W-:-:S03]  /*6c400*/  HFMA2 R8, -RZ, RZ, 0, 4.17232513427734375e-07 ;  /* 0x00000007ff087431 */ /* 0x000fc600000001ff */
[----:B------:R0:W-:Y:S01]  /*6c410*/  STL [R1+0x168], R23 ;  /* 0x0001681701007387 */ /* 0x0001e20000100800 */
[----:B------:R-:W-:-:S03]  /*6c420*/  MOV R9, R57 ;  /* 0x0000003900097202 */ /* 0x000fc60000000f00 */
[----:B------:R-:W-:Y:S01]  /*6c430*/  STL [R1+0x1c8], R22 ;  /* 0x0001c81601007387 */ /* 0x000fe20000100800 */
[----:B------:R-:W-:Y:S01]  /*6c440*/  MOV R37, R54 ;  /* 0x0000003600257202 */ /* 0x000fe20000000f00 */
[C-C-:B------:R-:W-:Y:S01]  /*6c450*/  FADD R13, R47.reuse, -R36.reuse ;  /* 0x800000242f0d7221 */ /* 0x140fe20000000000 */
[----:B0-----:R-:W-:Y:S01]  /*6c460*/  FADD R23, R47, R36 ;  /* 0x000000242f177221 */ /* 0x001fe20000000000 */
[C-C-:B------:R-:W-:Y:S01]  /*6c470*/  FADD R6, R44.reuse, -R34.reuse ;  /* 0x800000222c067221 */ /* 0x140fe20000000000 */
[----:B------:R-:W-:-:S03]  /*6c480*/  FADD R7, R44, R34 ;  /* 0x000000222c077221 */ /* 0x000fc60000000000 */
[C-C-:B------:R-:W-:Y:S01]  /*6c490*/  FADD R21, R13.reuse, R6.reuse ;  /* 0x000000060d157221 */ /* 0x140fe20000000000 */
[----:B------:R-:W-:Y:S01]  /*6c4a0*/  FADD R13, R13, -R6 ;  /* 0x800000060d0d7221 */ /* 0x000fe20000000000 */
[----:B------:R-:W-:Y:S01]  /*6c4b0*/  MOV R6, 0xffffffff ;  /* 0xffffffff00067802 */ /* 0x000fe20000000f00 */
[C-C-:B------:R-:W-:Y:S01]  /*6c4c0*/  FADD R12, -R40.reuse, R43.reuse ;  /* 0x0000002b280c7221 */ /* 0x140fe20000000100 */
[----:B------:R0:W-:Y:S02]  /*6c4d0*/  STL [R1+0x12c], R14 ;  /* 0x00012c0e01007387 */ /* 0x0001e40000100800 */
[----:B0-----:R-:W-:Y:S02]  /*6c4e0*/  FADD R14, R40, R43 ;  /* 0x0000002b280e7221 */ /* 0x001fe40000000000 */
[----:B------:R0:W-:Y:S04]  /*6c4f0*/  STL [R1+0x1b4], R15 ;  /* 0x0001b40f01007387 */ /* 0x0001e80000100800 */
[----:B------:R1:W-:Y:S04]  /*6c500*/  STL [R1+0x19c], R49 ;  /* 0x00019c3101007387 */ /* 0x0003e80000100800 */
[----:B------:R1:W5:Y:S01]  /*6c510*/  LDL.LU R47, [R1+0x88] ;  /* 0x00008800012f7983 */ /* 0x0003620000300800 */
[C-C-:B0-----:R-:W-:Y:S01]  /*6c520*/  FADD R15, R7.reuse, R23.reuse ;  /* 0x00000017070f7221 */ /* 0x141fe20000000000 */
[----:B------:R-:W-:-:S02]  /*6c530*/  FADD R23, -R7, R23 ;  /* 0x0000001707177221 */ /* 0x000fc40000000100 */
[----:B------:R1:W5:Y:S01]  /*6c540*/  LDL.LU R44, [R1+0x8c] ;  /* 0x00008c00012c7983 */ /* 0x0003620000300800 */
[----:B------:R-:W-:-:S03]  /*6c550*/  MOV R7, 0x181f ;  /* 0x0000181f00077802 */ /* 0x000fc60000000f00 */
[----:B------:R1:W5:Y:S01]  /*6c560*/  LDL.LU R43, [R1+0x64] ;  /* 0x00006400012b7983 */ /* 0x0003620000300800 */
[C-C-:B------:R-:W-:Y:S01]  /*6c570*/  FADD R27, R56.reuse, -R38.reuse ;  /* 0x80000026381b7221 */ /* 0x140fe20000000000 */
[----:B------:R-:W-:Y:S02]  /*6c580*/  FADD R29, R56, R38 ;  /* 0x00000026381d7221 */ /* 0x000fe40000000000 */
[----:B------:R1:W5:Y:S04]  /*6c590*/  LDL.LU R40, [R1+0x90] ;  /* 0x0000900001287983 */ /* 0x0003680000300800 */
[----:B------:R1:W5:Y:S04]  /*6c5a0*/  LDL.LU R38, [R1+0x68] ;  /* 0x0000680001267983 */ /* 0x0003680000300800 */
[----:B------:R1:W5:Y:S02]  /*6c5b0*/  LDL.LU R56, [R1+0x6c] ;  /* 0x00006c0001387983 */ /* 0x0003640000300800 */
[----:B-1---5:R-:W-:Y:S05]  /*6c5c0*/  WARPSYNC.COLLECTIVE R6, `(.L_x_7706) ;  /* 0x0000000006087348 */ /* 0x022fea0003c00000 */
[----:B------:R0:W2:Y:S02]  /*6c5d0*/  SHFL.IDX P0, R54, R9, R8, R7 ;  /* 0x0000000809367389 */ /* 0x0000a40000000007 */
[----:B012--5:R-:W-:Y:S05]  /*6c5e0*/  ENDCOLLECTIVE ;  /* 0x000000000000791b */ /* 0x027fea0003800000 */
.L_x_7706:
[----:B------:R0:W-:Y:S04]  /*6c5f0*/  STL [R1+0x16c], R48 ;  /* 0x00016c3001007387 */ /* 0x0001e80000100800 */
[----:B------:R0:W5:Y:S01]  /*6c600*/  LDL.LU R57, [R1+0x60] ;  /* 0x0000600001397983 */ /* 0x0001620000300800 */
[----:B------:R-:W-:-:S03]  /*6c610*/  MOV R9, R61 ;  /* 0x0000003d00097202 */ /* 0x000fc60000000f00 */
[----:B------:R0:W5:Y:S01]  /*6c620*/  LDL.LU R61, [R1+0x70] ;  /* 0x00007000013d7983 */ /* 0x0001620000300800 */
[----:B------:R-:W-:-:S05]  /*6c630*/  IADD3 R22, PT, PT, R2, R35, RZ ;  /* 0x0000002302167210 */ /* 0x000fca0007ffe0ff */
[----:B------:R-:W-:Y:S02]  /*6c640*/  IMAD R22, R37, R0, R22 ;  /* 0x0000000025167224 */ /* 0x000fe400078e0216 */
[----:B------:R-:W1:Y:S01]  /*6c650*/  S2R R37, SR_LANEID ;  /* 0x0000000000257919 */ /* 0x000e620000000000 */
[----:B------:R-:W2:Y:S01]  /*6c660*/  S2R R35, SR_CgaCtaId ;  /* 0x0000000000237919 */ /* 0x000ea20000008800 */
[----:B0-----:R-:W-:-:S07]  /*6c670*/  MOV R34, R54 ;  /* 0x0000003600227202 */ /* 0x001fce0000000f00 */
[----:B-12--5:R-:W-:Y:S05]  /*6c680*/  WARPSYNC.COLLECTIVE R6, `(.L_x_7707) ;  /* 0x0000000006087348 */ /* 0x026fea0003c00000 */
[----:B------:R0:W3:Y:S02]  /*6c690*/  SHFL.IDX P0, R54, R9, R8, R7 ;  /* 0x0000000809367389 */ /* 0x0000e40000000007 */
[----:B0123-5:R-:W-:Y:S05]  /*6c6a0*/  ENDCOLLECTIVE ;  /* 0x000000000000791b */ /* 0x02ffea0003800000 */
.L_x_7707:
[C-C-:B------:R-:W-:Y:S01]  /*6c6b0*/  FFMA R6, R13.reuse, -0.70710676908493041992, R12.reuse ;  /* 0xbf3504f30d067823 */ /* 0x140fe2000000000c */
[----:B------:R-:W-:Y:S01]  /*6c6c0*/  FFMA R9, R13, 0.70710676908493041992, R12 ;  /* 0x3f3504f30d097823 */ /* 0x000fe2000000000c */
[--C-:B------:R-:W-:Y:S01]  /*6c6d0*/  FFMA R12, R21, -0.70710676908493041992, R27.reuse ;  /* 0xbf3504f3150c7823 */ /* 0x100fe2000000001b */
[----:B------:R-:W-:Y:S01]  /*6c6e0*/  FADD R7, R29, R14 ;  /* 0x0000000e1d077221 */ /* 0x000fe20000000000 */
[----:B------:R-:W-:Y:S02]  /*6c6f0*/  FFMA R27, R21, 0.70710676908493041992, R27 ;  /* 0x3f3504f3151b7823 */ /* 0x000fe4000000001b */
[----:B------:R-:W-:Y:S01]  /*6c700*/  FFMA R21, R6, 0.66817861795425415039, R12 ;  /* 0x3f2b0dc106157823 */ /* 0x000fe2000000000c */
[----:B------:R-:W-:Y:S01]  /*6c710*/  FFMA R12, R12, -0.66817861795425415039, R6 ;  /* 0xbf2b0dc10c0c7823 */ /* 0x000fe20000000006 */
[--C-:B------:R-:W-:Y:S01]  /*6c720*/  FADD R13, R7, -R15.reuse ;  /* 0x8000000f070d7221 */ /* 0x100fe20000000000 */
[----:B------:R-:W-:Y:S01]  /*6c730*/  MOV R6, 0x400 ;  /* 0x0000040000067802 */ /* 0x000fe20000000f00 */
[----:B------:R-:W-:Y:S01]  /*6c740*/  FADD R29, R29, -R14 ;  /* 0x8000000e1d1d7221 */ /* 0x000fe20000000000 */
[----:B------:R-:W-:Y:S01]  /*6c750*/  FADD R15, R7, R15 ;  /* 0x0000000f070f7221 */ /* 0x000fe20000000000 */
[----:B------:R-:W-:-:S02]  /*6c760*/  LEA.HI R7, RZ, R37, RZ, 0x3 ;  /* 0x00000025ff077211 */ /* 0x000fc400078f18ff */
[----:B------:R-:W-:Y:S01]  /*6c770*/  LEA R35, R35, R6, 0x18 ;  /* 0x0000000623237211 */ /* 0x000fe200078ec0ff */
[----:B------:R-:W-:Y:S01]  /*6c780*/  FFMA R14, R23, -0.41421356797218322754, R29 ;  /* 0xbed413cd170e7823 */ /* 0x000fe2000000001d */
[----:B------:R-:W-:Y:S01]  /*6c790*/  MOV R6, 0xffffffff ;  /* 0xffffffff00067802 */ /* 0x000fe20000000f00 */
[----:B------:R-:W-:Y:S01]  /*6c7a0*/  FFMA R33, R9, -0.19891236722469329834, R27 ;  /* 0xbe4bafaf09217823 */ /* 0x000fe2000000001b */
[----:B------:R-:W-:Y:S01]  /*6c7b0*/  FFMA R23, R29, 0.41421356797218322754, R23 ;  /* 0x3ed413cd1d177823 */ /* 0x000fe20000000017 */
[----:B------:R-:W-:Y:S01]  /*6c7c0*/  LOP3.LUT R7, R7, 0x3ffffff8, RZ, 0xc0, !PT ;  /* 0x3ffffff807077812 */ /* 0x000fe200078ec0ff */
[----:B------:R-:W-:-:S07]  /*6c7d0*/  FFMA R9, R27, 0.19891236722469329834, R9 ;  /* 0x3e4bafaf1b097823 */ /* 0x000fce0000000009 */
[----:B------:R-:W-:Y:S05]  /*6c7e0*/  WARPSYNC.COLLECTIVE R6, `(.L_x_7708) ;  /* 0x0000000006087348 */ /* 0x000fea0003c00000 */
[----:B------:R-:W-:Y:S01]  /*6c7f0*/  NOP ;  /* 0x0000000000007918 */ /* 0x000fe20000000000 */
[----:B------:R-:W-:Y:S05]  /*6c800*/  ENDCOLLECTIVE ;  /* 0x000000000000791b */ /* 0x000fea0003800000 */
.L_x_7708:
[----:B------:R-:W-:Y:S01]  /*6c810*/  LEA R8, R37, R35, 0x2 ;  /* 0x0000002325087211 */ /* 0x000fe200078e10ff */
[----:B------:R-:W-:Y:S01]  /*6c820*/  FMUL R23, R23, 1.8477590084075927734 ;  /* 0x3fec835e17177820 */ /* 0x000fe20000400000 */
[----:B------:R-:W-:Y:S01]  /*6c830*/  IADD3 R7, PT, PT, -R7, R37, RZ ;  /* 0x0000002507077210 */ /* 0x000fe20007ffe1ff */
[----:B------:R-:W-:Y:S01]  /*6c840*/  FMUL R9, R9, 1.9615705013275146484 ;  /* 0x3ffb14be09097820 */ /* 0x000fe20000400000 */
[----:B------:R-:W-:Y:S01]  /*6c850*/  LOP3.LUT R6, R37, 0x3ffffff8, RZ, 0xc0, !PT ;  /* 0x3ffffff825067812 */ /* 0x000fe200078ec0ff */
[----:B------:R0:W-:Y:S01]  /*6c860*/  STL [R1+0x248], R2 ;  /* 0x0002480201007387 */ /* 0x0001e20000100800 */
[----:B------:R-:W-:Y:S01]  /*6c870*/  FMUL R13, R13, 1.4142135381698608398 ;  /* 0x3fb504f30d0d7820 */ /* 0x000fe20000400000 */
[----:B------:R-:W-:Y:S02]  /*6c880*/  IADD3 R34, PT, PT, R2, R34, RZ ;  /* 0x0000002202227210 */ /* 0x000fe40007ffe0ff */
[----:B------:R-:W-:Y:S01]  /*6c890*/  STL [R1+0x23c], R35 ;  /* 0x00023c2301007387 */ /* 0x000fe20000100800 */
[----:B------:R-:W-:Y:S01]  /*6c8a0*/  FMUL R15, R15, 1.4142135381698608398 ;  /* 0x3fb504f30f0f7820 */ /* 0x000fe20000400000 */
[----:B------:R-:W-:-:S02]  /*6c8b0*/  IMAD R7, R7, 0x21, R6 ;  /* 0x0000002107077824 */ /* 0x000fc400078e0206 */
[----:B------:R1:W-:Y:S01]  /*6c8c0*/  STS [R8+0x318], R23 ;  /* 0x0003181708007388 */ /* 0x0003e20000000800 */
[----:B------:R-:W-:-:S03]  /*6c8d0*/  FMUL R12, R12, -1.6629391908645629883 ;  /* 0xbfd4db310c0c7820 */ /* 0x000fc60000400000 */
[----:B0-----:R0:W5:Y:S01]  /*6c8e0*/  LDL.LU R2, [R1+0x4c] ;  /* 0x00004c0001027983 */ /* 0x0011620000300800 */
[----:B------:R-:W-:-:S03]  /*6c8f0*/  FMUL R14, R14, 1.8477590084075927734 ;  /* 0x3fec835e0e0e7820 */ /* 0x000fc60000400000 */
[----:B------:R0:W5:Y:S04]  /*6c900*/  LDL.LU R37, [R1+0x5c] ;  /* 0x00005c0001257983 */ /* 0x0001680000300800 */
[----:B------:R2:W-:Y:S04]  /*6c910*/  STS [R8+0x39c], R9 ;  /* 0x00039c0908007388 */ /* 0x0005e80000000800 */
[----:B------:R0:W5:Y:S04]  /*6c920*/  LDL.LU R53, [R1+0x3c] ;  /* 0x00003c0001357983 */ /* 0x0001680000300800 */
[----:B------:R3:W-:Y:S04]  /*6c930*/  STS [R8+0x210], R13 ;  /* 0x0002100d08007388 */ /* 0x0007e80000000800 */
[----:B------:R4:W-:Y:S04]  /*6c940*/  STS [R8], R15 ;  /* 0x0000000f08007388 */ /* 0x0009e80000000800 */
[----:B------:R0:W-:Y:S04]  /*6c950*/  STS [R8+0x294], R12 ;  /* 0x0002940c08007388 */ /* 0x0001e80000000800 */
[----:B------:R0:W-:Y:S01]  /*6c960*/  STS [R8+0x108], R14 ;  /* 0x0001080e08007388 */ /* 0x0001e20000000800 */
[C-C-:B------:R-:W-:Y:S01]  /*6c970*/  FADD R6, R44.reuse, -R47.reuse ;  /* 0x8000002f2c067221 */ /* 0x140fe20000000000 */
[----:B-1----:R-:W-:-:S02]  /*6c980*/  FADD R23, R44, R47 ;  /* 0x0000002f2c177221 */ /* 0x002fc40000000000 */
[----:B------:R1:W5:Y:S01]  /*6c990*/  LDL.LU R47, [R1+0x78] ;  /* 0x00007800012f7983 */ /* 0x0003620000300800 */
[C-C-:B--2---:R-:W-:Y:S01]  /*6c9a0*/  FADD R9, R40.reuse, -R43.reuse ;  /* 0x8000002b28097221 */ /* 0x144fe20000000000 */
[----:B---3--:R-:W-:Y:S02]  /*6c9b0*/  FADD R13, R40, R43 ;  /* 0x0000002b280d7221 */ /* 0x008fe40000000000 */
[----:B------:R1:W5:Y:S01]  /*6c9c0*/  LDL.LU R43, [R1+0x40] ;  /* 0x00004000012b7983 */ /* 0x0003620000300800 */
[C-C-:B----4-:R-:W-:Y:S01]  /*6c9d0*/  FADD R15, R6.reuse, R9.reuse ;  /* 0x00000009060f7221 */ /* 0x150fe20000000000 */
[----:B------:R-:W-:Y:S01]  /*6c9e0*/  FADD R27, R6, -R9 ;  /* 0x80000009061b7221 */ /* 0x000fe20000000000 */
[C-C-:B------:R-:W-:Y:S01]  /*6c9f0*/  FADD R6, R13.reuse, R23.reuse ;  /* 0x000000170d067221 */ /* 0x140fe20000000000 */
[----:B------:R-:W-:Y:S01]  /*6ca00*/  FADD R23, -R13, R23 ;  /* 0x000000170d177221 */ /* 0x000fe20000000100 */
[C-C-:B0-----:R-:W-:Y:S01]  /*6ca10*/  FADD R12, -R56.reuse, R38.reuse ;  /* 0x00000026380c7221 */ /* 0x141fe20000000100 */
[----:B------:R-:W-:Y:S01]  /*6ca20*/  FADD R14, R56, R38 ;  /* 0x00000026380e7221 */ /* 0x000fe20000000000 */
[----:B------:R1:W5:Y:S04]  /*6ca30*/  LDL.LU R40, [R1+0x50] ;  /* 0x0000500001287983 */ /* 0x0003680000300800 */
[----:B------:R1:W5:Y:S01]  /*6ca40*/  LDL.LU R38, [R1+0x34] ;  /* 0x0000340001267983 */ /* 0x0003620000300800 */
[C-C-:B------:R-:W-:Y:S01]  /*6ca50*/  FADD R13, R61.reuse, -R57.reuse ;  /* 0x800000393d0d7221 */ /* 0x140fe20000000000 */
[----:B------:R-:W-:-:S02]  /*6ca60*/  FADD R29, R61, R57 ;  /* 0x000000393d1d7221 */ /* 0x000fc40000000000 */
[----:B------:R1:W5:Y:S01]  /*6ca70*/  LDL.LU R61, [R1+0x38] ;  /* 0x00003800013d7983 */ /* 0x0003620000300800 */
[----:B------:R-:W-:Y:S01]  /*6ca80*/  FMUL R33, R33, 1.9615705013275146484 ;  /* 0x3ffb14be21217820 */ /* 0x000fe20000400000 */
[C-C-:B------:R-:W-:Y:S01]  /*6ca90*/  FFMA R9, R27.reuse, -0.70710676908493041992, R12.reuse ;  /* 0xbf3504f31b097823 */ /* 0x140fe2000000000c */
[----:B------:R-:W-:Y:S01]  /*6caa0*/  FFMA R27, R27, 0.70710676908493041992, R12 ;  /* 0x3f3504f31b1b7823 */ /* 0x000fe2000000000c */
[----:B------:R-:W-:Y:S01]  /*6cab0*/  FMUL R21, R21, 1.6629391908645629883 ;  /* 0x3fd4db3115157820 */ /* 0x000fe20000400000 */
[C-C-:B------:R-:W-:Y:S01]  /*6cac0*/  FFMA R12, R15.reuse, -0.70710676908493041992, R13.reuse ;  /* 0xbf3504f30f0c7823 */ /* 0x140fe2000000000d */
[----:B------:R0:W-:Y:S01]  /*6cad0*/  STS [R8+0x84], R33 ;  /* 0x0000842108007388 */ /* 0x0001e20000000800 */
[----:B------:R-:W-:Y:S02]  /*6cae0*/  FFMA R13, R15, 0.70710676908493041992, R13 ;  /* 0x3f3504f30f0d7823 */ /* 0x000fe4000000000d */
[----:B------:R-:W-:Y:S01]  /*6caf0*/  FFMA R15, R12, -0.66817861795425415039, R9 ;  /* 0xbf2b0dc10c0f7823 */ /* 0x000fe20000000009 */
[----:B------:R2:W-:Y:S01]  /*6cb00*/  STS [R8+0x18c], R21 ;  /* 0x00018c1508007388 */ /* 0x0005e20000000800 */
[----:B------:R-:W-:Y:S01]  /*6cb10*/  LEA R7, R7, R35, 0x2 ;  /* 0x0000002307077211 */ /* 0x000fe200078e10ff */
[C-C-:B0-----:R-:W-:Y:S01]  /*6cb20*/  FADD R33, R29.reuse, R14.reuse ;  /* 0x0000000e1d217221 */ /* 0x141fe20000000000 */
[----:B------:R-:W-:Y:S01]  /*6cb30*/  FADD R29, R29, -R14 ;  /* 0x8000000e1d1d7221 */ /* 0x000fe20000000000 */
[----:B------:R-:W-:Y:S01]  /*6cb40*/  FFMA R14, R9, 0.66817861795425415039, R12 ;  /* 0x3f2b0dc1090e7823 */ /* 0x000fe2000000000c */
[----:B------:R-:W-:Y:S01]  /*6cb50*/  FFMA R9, R27, -0.19891236722469329834, R13 ;  /* 0xbe4bafaf1b097823 */ /* 0x000fe2000000000d */
[C-C-:B--2---:R-:W-:Y:S01]  /*6cb60*/  FADD R21, R33.reuse, -R6.reuse ;  /* 0x8000000621157221 */ /* 0x144fe20000000000 */
[----:B------:R-:W-:Y:S01]  /*6cb70*/  FADD R12, R33, R6 ;  /* 0x00000006210c7221 */ /* 0x000fe20000000000 */
[----:B------:R-:W-:Y:S01]  /*6cb80*/  MOV R6, 0xffffffff ;  /* 0xffffffff00067802 */ /* 0x000fe20000000f00 */
[----:B------:R-:W-:Y:S01]  /*6cb90*/  FMUL R9, R9, 1.9615705013275146484 ;  /* 0x3ffb14be09097820 */ /* 0x000fe20000400000 */
[----:B------:R-:W-:Y:S01]  /*6cba0*/  MOV R36, R54 ;  /* 0x0000003600247202 */ /* 0x000fe20000000f00 */
[----:B-1----:R-:W-:-:S07]  /*6cbb0*/  FFMA R27, R13, 0.19891236722469329834, R27 ;  /* 0x3e4bafaf0d1b7823 */ /* 0x002fce000000001b */
[----:B-----5:R-:W-:Y:S05]  /*6cbc0*/  WARPSYNC.COLLECTIVE R6, `(.L_x_7709) ;  /* 0x0000000006087348 */ /* 0x020fea0003c00000 */
[----:B------:R-:W-:Y:S01]  /*6cbd0*/  NOP ;  /* 0x0000000000007918 */ /* 0x000fe20000000000 */
[----:B-----5:R-:W-:Y:S05]  /*6cbe0*/  ENDCOLLECTIVE ;  /* 0x000000000000791b */ /* 0x020fea0003800000 */
.L_x_7709:
[----:B------:R0:W1:Y:S01]  /*6cbf0*/  LDS R57, [R7] ;  /* 0x0000000007397984 */ /* 0x0000620000000800 */
[----:B------:R-:W-:-:S03]  /*6cc00*/  FMUL R12, R12, 1.4142135381698608398 ;  /* 0x3fb504f30c0c7820 */ /* 0x000fc60000400000 */
[----:B------:R0:W2:Y:S01]  /*6cc10*/  LDS R56, [R7+0x4] ;  /* 0x0000040007387984 */ /* 0x0000a20000000800 */
[----:B------:R-:W-:-:S03]  /*6cc20*/  FFMA R13, R23, -0.41421356797218322754, R29 ;  /* 0xbed413cd170d7823 */ /* 0x000fc6000000001d */
[----:B------:R0:W3:Y:S01]  /*6cc30*/  LDS R55, [R7+0x8] ;  /* 0x0000080007377984 */ /* 0x0000e20000000800 */
[----:B------:R-:W-:-:S03]  /*6cc40*/  FMUL R14, R14, 1.6629391908645629883 ;  /* 0x3fd4db310e0e7820 */ /* 0x000fc60000400000 */
        /* <DEDUP_REMOVED lines=8> */
.L_x_7710:
[----:B------:R0:W-:Y:S01]  /*6ccd0*/  STS [R8+0x84], R9 ;  /* 0x0000840908007388 */ /* 0x0001e20000000800 */
[----:B------:R-:W-:Y:S01]  /*6cce0*/  FMUL R15, R15, -1.6629391908645629883 ;  /* 0xbfd4db310f0f7820 */ /* 0x000fe20000400000 */
[----:B------:R-:W-:Y:S01]  /*6ccf0*/  FFMA R23, R29, 0.41421356797218322754, R23 ;  /* 0x3ed413cd1d177823 */ /* 0x000fe20000000017 */
[----:B------:R-:W-:Y:S01]  /*6cd00*/  FMUL R13, R13, 1.8477590084075927734 ;  /* 0x3fec835e0d0d7820 */ /* 0x000fe20000400000 */
[----:B------:R-:W-:Y:S01]  /*6cd10*/  STS [R8], R12 ;  /* 0x0000000c08007388 */ /* 0x000fe20000000800 */
[----:B0-----:R-:W-:Y:S01]  /*6cd20*/  FMUL R9, R27, 1.9615705013275146484 ;  /* 0x3ffb14be1b097820 */ /* 0x001fe20000400000 */
[----:B------:R-:W-:Y:S02]  /*6cd30*/  FADD R6, R37, -R2 ;  /* 0x8000000225067221 */ /* 0x000fe40000000000 */
[----:B------:R-:W-:Y:S01]  /*6cd40*/  STS [R8+0x18c], R14 ;  /* 0x00018c0e08007388 */ /* 0x000fe20000000800 */
[----:B------:R-:W-:-:S03]  /*6cd50*/  FMUL R21, R21, 1.4142135381698608398 ;  /* 0x3fb504f315157820 */ /* 0x000fc60000400000 */
[----:B------:R0:W-:Y:S01]  /*6cd60*/  STS [R8+0x39c], R9 ;  /* 0x00039c0908007388 */ /* 0x0001e20000000800 */
[----:B------:R-:W-:-:S03]  /*6cd70*/  FMUL R23, R23, 1.8477590084075927734 ;  /* 0x3fec835e17177820 */ /* 0x000fc60000400000 */
[----:B------:R1:W-:Y:S01]  /*6cd80*/  STS [R8+0x294], R15 ;  /* 0x0002940f08007388 */ /* 0x0003e20000000800 */
[----:B0-----:R-:W-:-:S03]  /*6cd90*/  FADD R9, R37, R2 ;  /* 0x0000000225097221 */ /* 0x001fc60000000000 */
[----:B------:R0:W-:Y:S04]  /*6cda0*/  STS [R8+0x108], R13 ;  /* 0x0001080d08007388 */ /* 0x0001e80000000800 */
[----:B------:R2:W-:Y:S04]  /*6cdb0*/  STS [R8+0x210], R21 ;  /* 0x0002101508007388 */ /* 0x0005e80000000800 */
[----:B------:R3:W-:Y:S01]  /*6cdc0*/  STS [R8+0x318], R23 ;  /* 0x0003181708007388 */ /* 0x0007e20000000800 */
[----:B------:R-:W-:Y:S02]  /*6cdd0*/  IMAD R36, R36, R0, R34 ;  /* 0x0000000024247224 */ /* 0x000fe400078e0222 */
[C-C-:B------:R-:W-:Y:S01]  /*6cde0*/  FADD R12, R47.reuse, -R53.reuse ;  /* 0x800000352f0c7221 */ /* 0x140fe20000000000 */
[----:B------:R-:W-:-:S03]  /*6cdf0*/  FADD R14, R47, R53 ;  /* 0x000000352f0e7221 */ /* 0x000fc60000000000 */
[C-C-:B-1----:R-:W-:Y:S01]  /*6ce00*/  FADD R15, R6.reuse, R12.reuse ;  /* 0x0000000c060f7221 */ /* 0x142fe20000000000 */
[----:B------:R-:W-:Y:S01]  /*6ce10*/  FADD R12, R6, -R12 ;  /* 0x8000000c060c7221 */ /* 0x000fe20000000000 */
[C-C-:B------:R-:W-:Y:S01]  /*6ce20*/  FADD R6, R14.reuse, R9.reuse ;  /* 0x000000090e067221 */ /* 0x140fe20000000000 */
[----:B------:R-:W-:Y:S01]  /*6ce30*/  FADD R9, -R14, R9 ;  /* 0x000000090e097221 */ /* 0x000fe20000000100 */
[C-C-:B0-----:R-:W-:Y:S01]  /*6ce40*/  FADD R13, -R40.reuse, R43.reuse ;  /* 0x0000002b280d7221 */ /* 0x141fe20000000100 */
[----:B--2---:R-:W-:-:S03]  /*6ce50*/  FADD R21, R40, R43 ;  /* 0x0000002b28157221 */ /* 0x004fc60000000000 */
[C-C-:B------:R-:W-:Y:S01]  /*6ce60*/  FFMA R29, R12.reuse, -0.70710676908493041992, R13.reuse ;  /* 0xbf3504f30c1d7823 */ /* 0x140fe2000000000d */
[----:B------:R-:W-:Y:S01]  /*6ce70*/  FFMA R12, R12, 0.70710676908493041992, R13 ;  /* 0x3f3504f30c0c7823 */ /* 0x000fe2000000000d */
[C-C-:B------:R-:W-:Y:S01]  /*6ce80*/  FADD R14, R61.reuse, -R38.reuse ;  /* 0x800000263d0e7221 */ /* 0x140fe20000000000 */
[----:B---3--:R-:W-:-:S03]  /*6ce90*/  FADD R23, R61, R38 ;  /* 0x000000263d177221 */ /* 0x008fc60000000000 */
[C-C-:B------:R-:W-:Y:S01]  /*6cea0*/  FFMA R13, R15.reuse, -0.70710676908493041992, R14.reuse ;  /* 0xbf3504f30f0d7823 */ /* 0x140fe2000000000e */
[----:B------:R-:W-:Y:S01]  /*6ceb0*/  FFMA R14, R15, 0.70710676908493041992, R14 ;  /* 0x3f3504f30f0e7823 */ /* 0x000fe2000000000e */
[C-C-:B------:R-:W-:Y:S01]  /*6cec0*/  FADD R15, R23.reuse, R21.reuse ;  /* 0x00000015170f7221 */ /* 0x140fe20000000000 */
[----:B------:R-:W-:-:S03]  /*6ced0*/  FADD R21, R23, -R21 ;  /* 0x8000001517157221 */ /* 0x000fc60000000000 */
[C-C-:B------:R-:W-:Y:S01]  /*6cee0*/  FADD R38, R15.reuse, -R6.reuse ;  /* 0x800000060f267221 */ /* 0x140fe20000000000 */
[----:B------:R-:W-:Y:S01]  /*6cef0*/  FADD R15, R15, R6 ;  /* 0x000000060f0f7221 */ /* 0x000fe20000000000 */
[----:B------:R-:W-:Y:S01]  /*6cf00*/  FFMA R6, R12, -0.19891236722469329834, R14 ;  /* 0xbe4bafaf0c067823 */ /* 0x000fe2000000000e */
[----:B------:R-:W-:Y:S01]  /*6cf10*/  FFMA R33, R9, -0.41421356797218322754, R21 ;  /* 0xbed413cd09217823 */ /* 0x000fe20000000015 */
[----:B------:R-:W-:Y:S02]  /*6cf20*/  FFMA R37, R21, 0.41421356797218322754, R9 ;  /* 0x3ed413cd15257823 */ /* 0x000fe40000000009 */
[----:B------:R-:W-:Y:S01]  /*6cf30*/  FMUL R21, R6, 1.9615705013275146484 ;  /* 0x3ffb14be06157820 */ /* 0x000fe20000400000 */
[----:B------:R-:W-:Y:S01]  /*6cf40*/  MOV R6, 0xffffffff ;  /* 0xffffffff00067802 */ /* 0x000fe20000000f00 */
[----:B------:R-:W-:Y:S01]  /*6cf50*/  FFMA R34, R29, 0.66817861795425415039, R13 ;  /* 0x3f2b0dc11d227823 */ /* 0x000fe2000000000d */
[----:B------:R-:W-:Y:S01]  /*6cf60*/  FFMA R29, R13, -0.66817861795425415039, R29 ;  /* 0xbf2b0dc10d1d7823 */ /* 0x000fe2000000001d */
[----:B------:R-:W-:Y:S01]  /*6cf70*/  FFMA R27, R14, 0.19891236722469329834, R12 ;  /* 0x3e4bafaf0e1b7823 */ /* 0x000fe2000000000c */
[----:B------:R-:W-:-:S07]  /*6cf80*/  FMUL R23, R15, 1.4142135381698608398 ;  /* 0x3fb504f30f177820 */ /* 0x000fce0000400000 */
[----:B------:R-:W-:Y:S05]  /*6cf90*/  WARPSYNC.COLLECTIVE R6, `(.L_x_7711) ;  /* 0x0000000006087348 */ /* 0x000fea0003c00000 */
[----:B------:R-:W-:Y:S01]  /*6cfa0*/  NOP ;  /* 0x0000000000007918 */ /* 0x000fe20000000000 */
[----:B------:R-:W-:Y:S05]  /*6cfb0*/  ENDCOLLECTIVE ;  /* 0x000000000000791b */ /* 0x000fea0003800000 */
.L_x_7711:
        /* <DEDUP_REMOVED lines=11> */
.L_x_7712:
[----:B------:R0:W-:Y:S01]  /*6d070*/  STS [R8+0x84], R21 ;  /* 0x0000841508007388 */ /* 0x0001e20000000800 */
[----:B------:R-:W-:-:S03]  /*6d080*/  FMUL R33, R33, 1.8477590084075927734 ;  /* 0x3fec835e21217820 */ /* 0x000fc60000400000 */
[----:B------:R1:W-:Y:S01]  /*6d090*/  STS [R8], R23 ;  /* 0x0000001708007388 */ /* 0x0003e20000000800 */
[----:B0-----:R-:W-:Y:S01]  /*6d0a0*/  FMUL R21, R34, 1.6629391908645629883 ;  /* 0x3fd4db3122157820 */ /* 0x001fe20000400000 */
[----:B-1----:R-:W-:-:S04]  /*6d0b0*/  FMUL R23, R29, -1.6629391908645629883 ;  /* 0xbfd4db311d177820 */ /* 0x002fc80000400000 */
[----:B------:R0:W-:Y:S01]  /*6d0c0*/  STS [R8+0x18c], R21 ;  /* 0x00018c1508007388 */ /* 0x0001e20000000800 */
[C-C-:B------:R-:W-:Y:S01]  /*6d0d0*/  FADD R6, R46.reuse, -R5.reuse ;  /* 0x800000052e067221 */ /* 0x140fe20000000000 */
[----:B------:R-:W-:Y:S02]  /*6d0e0*/  FADD R5, R46, R5 ;  /* 0x000000052e057221 */ /* 0x000fe40000000000 */
[----:B------:R1:W-:Y:S04]  /*6d0f0*/  STS [R8+0x294], R23 ;  /* 0x0002941708007388 */ /* 0x0003e80000000800 */
[----:B------:R2:W-:Y:S01]  /*6d100*/  STS [R8+0x108], R33 ;  /* 0x0001082108007388 */ /* 0x0005e20000000800 */
[C-C-:B0-----:R-:W-:Y:S01]  /*6d110*/  FADD R21, R60.reuse, -R4.reuse ;  /* 0x800000043c157221 */ /* 0x141fe20000000000 */
[----:B-1----:R-:W-:Y:S01]  /*6d120*/  FADD R23, R60, R4 ;  /* 0x000000043c177221 */ /* 0x002fe20000000000 */
[--C-:B------:R-:W-:Y:S01]  /*6d130*/  FADD R4, -R45, R10.reuse ;  /* 0x0000000a2d047221 */ /* 0x100fe20000000100 */
[----:B--2---:R-:W-:Y:S01]  /*6d140*/  FMUL R33, R27, 1.9615705013275146484 ;  /* 0x3ffb14be1b217820 */ /* 0x004fe20000400000 */
[C-C-:B------:R-:W-:Y:S01]  /*6d150*/  FADD R27, R6.reuse, R21.reuse ;  /* 0x00000015061b7221 */ /* 0x140fe20000000000 */
[----:B------:R-:W-:Y:S01]  /*6d160*/  FADD R21, R6, -R21 ;  /* 0x8000001506157221 */ /* 0x000fe20000000000 */
[C-C-:B------:R-:W-:Y:S01]  /*6d170*/  FADD R6, R23.reuse, R5.reuse ;  /* 0x0000000517067221 */ /* 0x140fe20000000000 */
[----:B------:R-:W-:Y:S01]  /*6d180*/  FADD R5, -R23, R5 ;  /* 0x0000000517057221 */ /* 0x000fe20000000100 */
[C-C-:B------:R-:W-:Y:S01]  /*6d190*/  FADD R23, R41.reuse, -R3.reuse ;  /* 0x8000000329177221 */ /* 0x140fe20000000000 */
[----:B------:R-:W-:Y:S01]  /*6d1a0*/  FADD R29, R41, R3 ;  /* 0x00000003291d7221 */ /* 0x000fe20000000000 */
[----:B------:R-:W-:Y:S01]  /*6d1b0*/  FADD R10, R45, R10 ;  /* 0x0000000a2d0a7221 */ /* 0x000fe20000000000 */
[C-C-:B------:R-:W-:Y:S01]  /*6d1c0*/  FFMA R3, R21.reuse, -0.70710676908493041992, R4.reuse ;  /* 0xbf3504f315037823 */ /* 0x140fe20000000004 */
[----:B------:R-:W-:Y:S01]  /*6d1d0*/  FFMA R4, R21, 0.70710676908493041992, R4 ;  /* 0x3f3504f315047823 */ /* 0x000fe20000000004 */
[C-C-:B------:R-:W-:Y:S01]  /*6d1e0*/  FFMA R21, R27.reuse, -0.70710676908493041992, R23.reuse ;  /* 0xbf3504f31b157823 */ /* 0x140fe20000000017 */
[----:B------:R-:W-:Y:S01]  /*6d1f0*/  FFMA R27, R27, 0.70710676908493041992, R23 ;  /* 0x3f3504f31b1b7823 */ /* 0x000fe20000000017 */
[C-C-:B------:R-:W-:Y:S01]  /*6d200*/  FADD R23, R29.reuse, R10.reuse ;  /* 0x0000000a1d177221 */ /* 0x140fe20000000000 */
[----:B------:R0:W-:Y:S01]  /*6d210*/  STS [R8+0x39c], R33 ;  /* 0x00039c2108007388 */ /* 0x0001e20000000800 */
[----:B------:R-:W-:Y:S01]  /*6d220*/  FADD R34, R29, -R10 ;  /* 0x8000000a1d227221 */ /* 0x000fe20000000000 */
[----:B------:R-:W-:Y:S01]  /*6d230*/  FFMA R29, R3, 0.66817861795425415039, R21 ;  /* 0x3f2b0dc1031d7823 */ /* 0x000fe20000000015 */
[----:B------:R-:W-:Y:S01]  /*6d240*/  FMUL R38, R38, 1.4142135381698608398 ;  /* 0x3fb504f326267820 */ /* 0x000fe20000400000 */
[----:B------:R-:W-:Y:S01]  /*6d250*/  FMUL R37, R37, 1.8477590084075927734 ;  /* 0x3fec835e25257820 */ /* 0x000fe20000400000 */
[----:B------:R-:W-:Y:S01]  /*6d260*/  FFMA R21, R21, -0.66817861795425415039, R3 ;  /* 0xbf2b0dc115157823 */ /* 0x000fe20000000003 */
[----:B------:R-:W-:Y:S01]  /*6d270*/  FFMA R10, R5, -0.41421356797218322754, R34 ;  /* 0xbed413cd050a7823 */ /* 0x000fe20000000022 */
[C-C-:B0-----:R-:W-:Y:S01]  /*6d280*/  FADD R33, R23.reuse, -R6.reuse ;  /* 0x8000000617217221 */ /* 0x141fe20000000000 */
[----:B------:R-:W-:Y:S01]  /*6d290*/  FADD R6, R23, R6 ;  /* 0x0000000617067221 */ /* 0x000fe20000000000 */
[----:B------:R-:W-:Y:S01]  /*6d2a0*/  FFMA R23, R34, 0.41421356797218322754, R5 ;  /* 0x3ed413cd22177823 */ /* 0x000fe20000000005 */
[----:B------:R-:W-:-:S02]  /*6d2b0*/  FFMA R3, R4, -0.19891236722469329834, R27 ;  /* 0xbe4bafaf04037823 */ /* 0x000fc4000000001b */
[----:B------:R-:W-:Y:S01]  /*6d2c0*/  FMUL R5, R6, 1.4142135381698608398 ;  /* 0x3fb504f306057820 */ /* 0x000fe20000400000 */
[----:B------:R-:W-:Y:S01]  /*6d2d0*/  MOV R6, 0xffffffff ;  /* 0xffffffff00067802 */ /* 0x000fe20000000f00 */
[----:B------:R0:W-:Y:S01]  /*6d2e0*/  STS [R8+0x210], R38 ;  /* 0x0002102608007388 */ /* 0x0001e20000000800 */
[----:B------:R-:W-:Y:S01]  /*6d2f0*/  FFMA R27, R27, 0.19891236722469329834, R4 ;  /* 0x3e4bafaf1b1b7823 */ /* 0x000fe20000000004 */
[----:B------:R-:W-:Y:S02]  /*6d300*/  FMUL R4, R3, 1.9615705013275146484 ;  /* 0x3ffb14be03047820 */ /* 0x000fe40000400000 */
[----:B------:R0:W-:Y:S05]  /*6d310*/  STS [R8+0x318], R37 ;  /* 0x0003182508007388 */ /* 0x0001ea0000000800 */
[----:B0-----:R-:W-:Y:S05]  /*6d320*/  WARPSYNC.COLLECTIVE R6, `(.L_x_7713) ;  /* 0x0000000006087348 */ /* 0x001fea0003c00000 */
[----:B------:R-:W-:Y:S01]  /*6d330*/  NOP ;  /* 0x0000000000007918 */ /* 0x000fe20000000000 */
[----:B0-----:R-:W-:Y:S05]  /*6d340*/  ENDCOLLECTIVE ;  /* 0x000000000000791b */ /* 0x001fea0003800000 */
.L_x_7713:
[----:B------:R-:W0:Y:S04]  /*6d350*/  LDS R3, [R7] ;  /* 0x0000000007037984 */ /* 0x000e280000000800 */
[----:B------:R-:W1:Y:S04]  /*6d360*/  LDS R6, [R7+0x8] ;  /* 0x0000080007067984 */ /* 0x000e680000000800 */
[----:B------:R-:W-:Y:S04]  /*6d370*/  STL [R1+0x18], R2 ;  /* 0x0000180201007387 */ /* 0x000fe80000100800 */
[----:B------:R-:W2:Y:S04]  /*6d380*/  LDS R34, [R7+0xc] ;  /* 0x00000c0007227984 */ /* 0x000ea80000000800 */
[----:B------:R-:W-:Y:S04]  /*6d390*/  LDS R2, [R7+0x4] ;  /* 0x0000040007027984 */ /* 0x000fe80000000800 */
[----:B0-----:R-:W-:Y:S04]  /*6d3a0*/  STL [R1+0x2c], R3 ;  /* 0x00002c0301007387 */ /* 0x001fe80000100800 */
[----:B------:R-:W0:Y:S04]  /*6d3b0*/  LDS R3, [R7+0x10] ;  /* 0x0000100007037984 */ /* 0x000e280000000800 */
[----:B-1----:R-:W-:Y:S04]  /*6d3c0*/  STL [R1+0x1c], R6 ;  /* 0x00001c0601007387 */ /* 0x002fe80000100800 */
[----:B------:R-:W1:Y:S04]  /*6d3d0*/  LDS R6, [R7+0x14] ;  /* 0x0000140007067984 */ /* 0x000e680000000800 */
[----:B--2---:R-:W-:Y:S04]  /*6d3e0*/  STL [R1+0x10], R34 ;  /* 0x0000102201007387 */ /* 0x004fe80000100800 */
[----:B------:R-:W2:Y:S01]  /*6d3f0*/  LDS R34, [R7+0x18] ;  /* 0x0000180007227984 */ /* 0x000ea20000000800 */
[----:B------:R-:W-:Y:S01]  /*6d400*/  FMUL R10, R10, 1.8477590084075927734 ;  /* 0x3fec835e0a0a7820 */ /* 0x000fe20000400000 */
[----:B------:R-:W-:-:S02]  /*6d410*/  FMUL R23, R23, 1.8477590084075927734 ;  /* 0x3fec835e17177820 */ /* 0x000fc40000400000 */
[----:B0-----:R-:W-:Y:S04]  /*6d420*/  STL [R1+0xc], R3 ;  /* 0x00000c0301007387 */ /* 0x001fe80000100800 */
[----:B------:R-:W0:Y:S04]  /*6d430*/  LDS R3, [R7+0x1c] ;  /* 0x00001c0007037984 */ /* 0x000e280000000800 */
[----:B-1----:R1:W-:Y:S02]  /*6d440*/  STL [R1+0x4], R6 ;  /* 0x0000040601007387 */ /* 0x0023e40000100800 */
[----:B-12---:R-:W-:-:S07]  /*6d450*/  MOV R6, 0xffffffff ;  /* 0xffffffff00067802 */ /* 0x006fce0000000f00 */
[----:B0-----:R-:W-:Y:S05]  /*6d460*/  WARPSYNC.COLLECTIVE R6, `(.L_x_7714) ;  /* 0x0000000006087348 */ /* 0x001fea0003c00000 */
[----:B------:R-:W-:Y:S01]  /*6d470*/  NOP ;  /* 0x0000000000007918 */ /* 0x000fe20000000000 */
[----:B0-----:R-:W-:Y:S05]  /*6d480*/  ENDCOLLECTIVE ;  /* 0x000000000000791b */ /* 0x001fea0003800000 */
.L_x_7714:
[----:B------:R0:W-:Y:S04]  /*6d490*/  STS [R8], R5 ;  /* 0x0000000508007388 */ /* 0x0001e80000000800 */
[----:B------:R1:W-:Y:S01]  /*6d4a0*/  STS [R8+0x84], R4 ;  /* 0x0000840408007388 */ /* 0x0003e20000000800 */
[----:B0-----:R-:W-:Y:S01]  /*6d4b0*/  FMUL R5, R27, 1.9615705013275146484 ;  /* 0x3ffb14be1b057820 */ /* 0x001fe20000400000 */
[----:B-1----:R-:W-:-:S04]  /*6d4c0*/  FMUL R4, R29, 1.6629391908645629883 ;  /* 0x3fd4db311d047820 */ /* 0x002fc80000400000 */
[----:B------:R0:W-:Y:S04]  /*6d4d0*/  STS [R8+0x39c], R5 ;  /* 0x00039c0508007388 */ /* 0x0001e80000000800 */
[----:B------:R1:W-:Y:S01]  /*6d4e0*/  STS [R8+0x18c], R4 ;  /* 0x00018c0408007388 */ /* 0x0003e20000000800 */
[C-C-:B0-----:R-:W-:Y:S01]  /*6d4f0*/  FADD R5, R50.reuse, -R18.reuse ;  /* 0x8000001232057221 */ /* 0x141fe20000000000 */
[----:B------:R-:W-:Y:S01]  /*6d500*/  FADD R18, R50, R18 ;  /* 0x0000001232127221 */ /* 0x000fe20000000000 */
[C-C-:B-1----:R-:W-:Y:S01]  /*6d510*/  FADD R4, R16.reuse, -R24.reuse ;  /* 0x8000001810047221 */ /* 0x142fe20000000000 */
[----:B------:R-:W-:Y:S01]  /*6d520*/  FADD R16, R16, R24 ;  /* 0x0000001810107221 */ /* 0x000fe20000000000 */
[----:B------:R0:W-:Y:S01]  /*6d530*/  STS [R8+0x108], R10 ;  /* 0x0001080a08007388 */ /* 0x0001e20000000800 */
[C-C-:B------:R-:W-:Y:S01]  /*6d540*/  FADD R6, -R26.reuse, R25.reuse ;  /* 0x000000191a067221 */ /* 0x140fe20000000100 */
[----:B------:R-:W-:-:S02]  /*6d550*/  FADD R25, R26, R25 ;  /* 0x000000191a197221 */ /* 0x000fc40000000000 */
[----:B------:R1:W-:Y:S01]  /*6d560*/  STS [R8+0x318], R23 ;  /* 0x0003181708007388 */ /* 0x0003e20000000800 */
[C-C-:B0-----:R-:W-:Y:S01]  /*6d570*/  FADD R10, R4.reuse, R5.reuse ;  /* 0x00000005040a7221 */ /* 0x141fe20000000000 */
[----:B------:R-:W-:Y:S01]  /*6d580*/  FADD R5, R4, -R5 ;  /* 0x8000000504057221 */ /* 0x000fe20000000000 */
[C-C-:B------:R-:W-:Y:S01]  /*6d590*/  FADD R4, R18.reuse, R16.reuse ;  /* 0x0000001012047221 */ /* 0x140fe20000000000 */
[----:B------:R-:W-:Y:S01]  /*6d5a0*/  FADD R16, -R18, R16 ;  /* 0x0000001012107221 */ /* 0x000fe20000000100 */
[C-C-:B------:R-:W-:Y:S01]  /*6d5b0*/  FADD R18, R39.reuse, -R20.reuse ;  /* 0x8000001427127221 */ /* 0x140fe20000000000 */
[----:B------:R-:W-:Y:S01]  /*6d5c0*/  FADD R20, R39, R20 ;  /* 0x0000001427147221 */ /* 0x000fe20000000000 */
[C-C-:B-1----:R-:W-:Y:S01]  /*6d5d0*/  FFMA R23, R5.reuse, -0.70710676908493041992, R6.reuse ;  /* 0xbf3504f305177823 */ /* 0x142fe20000000006 */
[----:B------:R-:W-:Y:S01]  /*6d5e0*/  FFMA R6, R5, 0.70710676908493041992, R6 ;  /* 0x3f3504f305067823 */ /* 0x000fe20000000006 */
[C-C-:B------:R-:W-:Y:S01]  /*6d5f0*/  FFMA R5, R10.reuse, -0.70710676908493041992, R18.reuse ;  /* 0xbf3504f30a057823 */ /* 0x140fe20000000012 */
[----:B------:R-:W-:Y:S01]  /*6d600*/  FMUL R33, R33, 1.4142135381698608398 ;  /* 0x3fb504f321217820 */ /* 0x000fe20000400000 */
[----:B------:R-:W-:Y:S01]  /*6d610*/  FFMA R10, R10, 0.70710676908493041992, R18 ;  /* 0x3f3504f30a0a7823 */ /* 0x000fe20000000012 */
[----:B------:R-:W-:Y:S01]  /*6d620*/  FADD R18, R20, R25 ;  /* 0x0000001914127221 */ /* 0x000fe20000000000 */
[----:B------:R-:W-:-:S02]  /*6d630*/  FMUL R21, R21, -1.6629391908645629883 ;  /* 0xbfd4db3115157820 */ /* 0x000fc40000400000 */
[----:B------:R0:W-:Y:S01]  /*6d640*/  STS [R8+0x210], R33 ;  /* 0x0002102108007388 */ /* 0x0001e20000000800 */
[C-C-:B------:R-:W-:Y:S01]  /*6d650*/  FADD R37, R18.reuse, -R4.reuse ;  /* 0x8000000412257221 */ /* 0x140fe20000000000 */
[----:B------:R-:W-:Y:S01]  /*6d660*/  FADD R4, R18, R4 ;  /* 0x0000000412047221 */ /* 0x000fe20000000000 */
[----:B------:R-:W-:Y:S01]  /*6d670*/  FFMA R38, R10, 0.19891236722469329834, R6 ;  /* 0x3e4bafaf0a267823 */ /* 0x000fe20000000006 */
[----:B------:R1:W-:Y:S01]  /*6d680*/  STS [R8+0x294], R21 ;  /* 0x0002941508007388 */ /* 0x0003e20000000800 */
[----:B0-----:R-:W-:Y:S01]  /*6d690*/  FFMA R33, R6, -0.19891236722469329834, R10 ;  /* 0xbe4bafaf06217823 */ /* 0x001fe2000000000a */
[----:B------:R-:W-:Y:S01]  /*6d6a0*/  MOV R6, 0xffffffff ;  /* 0xffffffff00067802 */ /* 0x000fe20000000f00 */
[----:B------:R-:W-:-:S07]  /*6d6b0*/  FMUL R24, R4, 1.4142135381698608398 ;  /* 0x3fb504f304187820 */ /* 0x000fce0000400000 */
[----:B-1----:R-:W-:Y:S05]  /*6d6c0*/  WARPSYNC.COLLECTIVE R6, `(.L_x_7715) ;  /* 0x0000000006087348 */ /* 0x002fea0003c00000 */
[----:B------:R-:W-:Y:S01]  /*6d6d0*/  NOP ;  /* 0x0000000000007918 */ /* 0x000fe20000000000 */
[----:B-1----:R-:W-:Y:S05]  /*6d6e0*/  ENDCOLLECTIVE ;  /* 0x000000000000791b */ /* 0x002fea0003800000 */
.L_x_7715:
[----:B------:R-:W0:Y:S01]  /*6d6f0*/  LDS R4, [R7] ;  /* 0x0000000007047984 */ /* 0x000e220000000800 */
[----:B------:R-:W-:Y:S01]  /*6d700*/  FADD R25, R20, -R25 ;  /* 0x8000001914197221 */ /* 0x000fe20000000000 */
[----:B------:R-:W-:Y:S01]  /*6d710*/  FFMA R26, R23, 0.66817861795425415039, R5 ;  /* 0x3f2b0dc1171a7823 */ /* 0x000fe20000000005 */
[----:B------:R-:W-:Y:S01]  /*6d720*/  FFMA R23, R5, -0.66817861795425415039, R23 ;  /* 0xbf2b0dc105177823 */ /* 0x000fe20000000017 */
[----:B------:R1:W-:Y:S01]  /*6d730*/  STL [R1], R34 ;  /* 0x0000002201007387 */ /* 0x0003e20000100800 */
[----:B------:R-:W-:Y:S01]  /*6d740*/  FFMA R39, R16, -0.41421356797218322754, R25 ;  /* 0xbed413cd10277823 */ /* 0x000fe20000000019 */
[----:B------:R-:W-:Y:S02]  /*6d750*/  FFMA R41, R25, 0.41421356797218322754, R16 ;  /* 0x3ed413cd19297823 */ /* 0x000fe40000000010 */
        /* <DEDUP_REMOVED lines=11> */
.L_x_7716:
[----:B------:R0:W-:Y:S02]  /*6d810*/  STS [R8], R24 ;  /* 0x0000001808007388 */ /* 0x0001e40000000800 */
[----:B0-----:R-:W-:Y:S01]  /*6d820*/  FMUL R24, R23, -1.6629391908645629883 ;  /* 0xbfd4db3117187820 */ /* 0x001fe20000400000 */
[----:B------:R-:W-:-:S04]  /*6d830*/  IMAD.WIDE R22, R22, 0x4, R58 ;  /* 0x0000000416167825 */ /* 0x000fc800078e023a */
[----:B------:R0:W-:Y:S01]  /*6d840*/  STS [R8+0x294], R24 ;  /* 0x0002941808007388 */ /* 0x0001e20000000800 */
[----:B------:R-:W-:Y:S01]  /*6d850*/  FMUL R26, R26, 1.6629391908645629883 ;  /* 0x3fd4db311a1a7820 */ /* 0x000fe20000400000 */
[----:B------:R-:W-:Y:S01]  /*6d860*/  FADD R6, R17, -R28 ;  /* 0x8000001c11067221 */ /* 0x000fe20000000000 */
[----:B0-----:R-:W-:-:S04]  /*6d870*/  IMAD.WIDE R24, R11, 0x4, R22 ;  /* 0x000000040b187825 */ /* 0x001fc800078e0216 */
[----:B------:R-:W-:Y:S01]  /*6d880*/  FADD R17, R17, R28 ;  /* 0x0000001c11117221 */ /* 0x000fe20000000000 */
[C-C-:B------:R-:W-:Y:S01]  /*6d890*/  FADD R29, R52.reuse, R31.reuse ;  /* 0x0000001f341d7221 */ /* 0x140fe20000000000 */
[----:B------:R0:W5:Y:S04]  /*6d8a0*/  LDG.E.CONSTANT R45, desc[UR8][R24.64] ;  /* 0x00000008182d7981 */ /* 0x000168000c1e9900 */
[----:B------:R1:W-:Y:S01]  /*6d8b0*/  STS [R8+0x18c], R26 ;  /* 0x00018c1a08007388 */ /* 0x0003e20000000800 */
[----:B0-----:R-:W-:-:S04]  /*6d8c0*/  FADD R24, R52, -R31 ;  /* 0x8000001f34187221 */ /* 0x001fc80000000000 */
[C-C-:B-1----:R-:W-:Y:S01]  /*6d8d0*/  FADD R26, R6.reuse, R24.reuse ;  /* 0x00000018061a7221 */ /* 0x142fe20000000000 */
[----:B------:R-:W-:Y:S01]  /*6d8e0*/  FADD R24, R6, -R24 ;  /* 0x8000001806187221 */ /* 0x000fe20000000000 */
[C-C-:B------:R-:W-:Y:S01]  /*6d8f0*/  FADD R6, R29.reuse, R17.reuse ;  /* 0x000000111d067221 */ /* 0x140fe20000000000 */
[----:B------:R-:W-:Y:S01]  /*6d900*/  FADD R29, -R29, R17 ;  /* 0x000000111d1d7221 */ /* 0x000fe20000000100 */
[C-C-:B------:R-:W-:Y:S01]  /*6d910*/  FADD R17, R42.reuse, -R32.reuse ;  /* 0x800000202a117221 */ /* 0x140fe20000000000 */
[----:B------:R-:W-:Y:S02]  /*6d920*/  FADD R32, R42, R32 ;  /* 0x000000202a207221 */ /* 0x000fe40000000000 */
[----:B------:R0:W5:Y:S01]  /*6d930*/  LDG.E.CONSTANT R42, desc[UR8][R22.64] ;  /* 0x00000008162a7981 */ /* 0x000162000c1e9900 */
[C-C-:B------:R-:W-:Y:S01]  /*6d940*/  FADD R25, -R19.reuse, R30.reuse ;  /* 0x0000001e13197221 */ /* 0x140fe20000000100 */
[----:B------:R-:W-:-:S03]  /*6d950*/  FADD R19, R19, R30 ;  /* 0x0000001e13137221 */ /* 0x000fc60000000000 */
[C-C-:B------:R-:W-:Y:S01]  /*6d960*/  FFMA R27, R24.reuse, -0.70710676908493041992, R25.reuse ;  /* 0xbf3504f3181b7823 */ /* 0x140fe20000000019 */
[----:B------:R-:W-:Y:S01]  /*6d970*/  FFMA R25, R24, 0.70710676908493041992, R25 ;  /* 0x3f3504f318197823 */ /* 0x000fe20000000019 */
[C-C-:B------:R-:W-:Y:S01]  /*6d980*/  FFMA R24, R26.reuse, -0.70710676908493041992, R17.reuse ;  /* 0xbf3504f31a187823 */ /* 0x140fe20000000011 */
[----:B------:R-:W-:Y:S01]  /*6d990*/  FFMA R26, R26, 0.70710676908493041992, R17 ;  /* 0x3f3504f31a1a7823 */ /* 0x000fe20000000011 */
[C-C-:B------:R-:W-:Y:S01]  /*6d9a0*/  FADD R17, R32.reuse, R19.reuse ;  /* 0x0000001320117221 */ /* 0x140fe20000000000 */
[----:B------:R-:W-:Y:S01]  /*6d9b0*/  FMUL R37, R37, 1.4142135381698608398 ;  /* 0x3fb504f325257820 */ /* 0x000fe20000400000 */
[----:B------:R-:W-:Y:S01]  /*6d9c0*/  FADD R19, R32, -R19 ;  /* 0x8000001320137221 */ /* 0x000fe20000000000 */
[----:B------:R-:W-:Y:S01]  /*6d9d0*/  FMUL R33, R33, 1.9615705013275146484 ;  /* 0x3ffb14be21217820 */ /* 0x000fe20000400000 */
[----:B------:R-:W-:Y:S01]  /*6d9e0*/  FMUL R38, R38, 1.9615705013275146484 ;  /* 0x3ffb14be26267820 */ /* 0x000fe20000400000 */
[----:B------:R-:W-:-:S04]  /*6d9f0*/  IMAD.WIDE R58, R36, 0x4, R58 ;  /* 0x00000004243a7825 */ /* 0x000fc800078e023a */
[----:B------:R-:W-:Y:S01]  /*6da00*/  FMUL R39, R39, 1.8477590084075927734 ;  /* 0x3fec835e27277820 */ /* 0x000fe20000400000 */
[----:B------:R-:W-:Y:S01]  /*6da10*/  FMUL R41, R41, 1.8477590084075927734 ;  /* 0x3fec835e29297820 */ /* 0x000fe20000400000 */
[C-C-:B------:R-:W-:Y:S01]  /*6da20*/  FADD R32, R17.reuse, R6.reuse ;  /* 0x0000000611207221 */ /* 0x140fe20000000000 */
[----:B------:R-:W-:Y:S01]  /*6da30*/  FADD R36, R17, -R6 ;  /* 0x8000000611247221 */ /* 0x000fe20000000000 */
[----:B------:R-:W-:Y:S01]  /*6da40*/  MOV R6, 0xffffffff ;  /* 0xffffffff00067802 */ /* 0x000fe20000000f00 */
[----:B------:R1:W-:Y:S01]  /*6da50*/  STS [R8+0x210], R37 ;  /* 0x0002102508007388 */ /* 0x0003e20000000800 */
[----:B------:R-:W-:-:S04]  /*6da60*/  IMAD.WIDE R30, R0, 0x4, R22 ;  /* 0x00000004001e7825 */ /* 0x000fc800078e0216 */
[----:B------:R-:W-:Y:S01]  /*6da70*/  FMUL R32, R32, 1.4142135381698608398 ;  /* 0x3fb504f320207820 */ /* 0x000fe20000400000 */
[----:B------:R-:W-:Y:S01]  /*6da80*/  FFMA R35, R29, -0.41421356797218322754, R19 ;  /* 0xbed413cd1d237823 */ /* 0x000fe20000000013 */
[----:B------:R0:W-:Y:S01]  /*6da90*/  STS [R8+0x84], R33 ;  /* 0x0000842108007388 */ /* 0x0001e20000000800 */
[----:B------:R-:W-:Y:S01]  /*6daa0*/  FFMA R34, R26, 0.19891236722469329834, R25 ;  /* 0x3e4bafaf1a227823 */ /* 0x000fe20000000019 */
[----:B------:R-:W-:Y:S02]  /*6dab0*/  FFMA R29, R19, 0.41421356797218322754, R29 ;  /* 0x3ed413cd131d7823 */ /* 0x000fe4000000001d */
[----:B------:R0:W-:Y:S01]  /*6dac0*/  STS [R8+0x39c], R38 ;  /* 0x00039c2608007388 */ /* 0x0001e20000000800 */
[----:B-1----:R-:W-:Y:S01]  /*6dad0*/  FFMA R37, R27, 0.66817861795425415039, R24 ;  /* 0x3f2b0dc11b257823 */ /* 0x002fe20000000018 */
[----:B------:R-:W-:Y:S02]  /*6dae0*/  FFMA R27, R24, -0.66817861795425415039, R27 ;  /* 0xbf2b0dc1181b7823 */ /* 0x000fe4000000001b */
[----:B------:R0:W-:Y:S04]  /*6daf0*/  STS [R8+0x108], R39 ;  /* 0x0001082708007388 */ /* 0x0001e80000000800 */
[----:B------:R0:W-:Y:S02]  /*6db00*/  STS [R8+0x318], R41 ;  /* 0x0003182908007388 */ /* 0x0001e40000000800 */
[----:B0----5:R-:W-:Y:S05]  /*6db10*/  WARPSYNC.COLLECTIVE R6, `(.L_x_7717) ;  /* 0x0000000006087348 */ /* 0x021fea0003c00000 */
[----:B------:R-:W-:Y:S01]  /*6db20*/  NOP ;  /* 0x0000000000007918 */ /* 0x000fe20000000000 */
[----:B0----5:R-:W-:Y:S05]  /*6db30*/  ENDCOLLECTIVE ;  /* 0x000000000000791b */ /* 0x021fea0003800000 */
.L_x_7717:
[----:B------:R0:W1:Y:S01]  /*6db40*/  LDS R28, [R7] ;  /* 0x00000000071c7984 */ /* 0x0000620000000800 */
[----:B------:R-:W-:-:S03]  /*6db50*/  FFMA R41, R25, -0.19891236722469329834, R26 ;  /* 0xbe4bafaf19297823 */ /* 0x000fc6000000001a */
        /* <DEDUP_REMOVED lines=10> */
.L_x_7718:
[----:B------:R0:W-:Y:S01]  /*6dc00*/  STS [R8], R32 ;  /* 0x0000002008007388 */ /* 0x0001e20000000800 */
[----:B------:R-:W-:-:S03]  /*6dc10*/  FMUL R41, R41, 1.9615705013275146484 ;  /* 0x3ffb14be29297820 */ /* 0x000fc60000400000 */
[----:B------:R1:W2:Y:S01]  /*6dc20*/  LDG.E.CONSTANT R52, desc[UR8][R30.64] ;  /* 0x000000081e347981 */ /* 0x0002a2000c1e9900 */
[----:B0-----:R-:W-:-:S04]  /*6dc30*/  IMAD.WIDE R32, R11, 0x4, R30 ;  /* 0x000000040b207825 */ /* 0x001fc800078e021e */
[----:B-1----:R-:W-:Y:S01]  /*6dc40*/  IMAD.WIDE R30, R0, 0x4, R30 ;  /* 0x00000004001e7825 */ /* 0x002fe200078e021e */
[----:B------:R0:W-:Y:S03]  /*6dc50*/  STS [R8+0x84], R41 ;  /* 0x0000842908007388 */ /* 0x0001e60000000800 */
[----:B------:R-:W-:Y:S01]  /*6dc60*/  FMUL R38, R27, -1.6629391908645629883 ;  /* 0xbfd4db311b267820 */ /* 0x000fe20000400000 */
[----:B------:R1:W3:Y:S01]  /*6dc70*/  LDG.E.CONSTANT R53, desc[UR8][R32.64] ;  /* 0x0000000820357981 */ /* 0x0002e2000c1e9900 */
[----:B------:R-:W-:-:S03]  /*6dc80*/  IMAD.WIDE R46, R11, 0x4, R30 ;  /* 0x000000040b2e7825 */ /* 0x000fc600078e021e */
[----:B0-----:R0:W4:Y:S01]  /*6dc90*/  LDG.E.CONSTANT R41, desc[UR8][R30.64] ;  /* 0x000000081e297981 */ /* 0x001122000c1e9900 */
[----:B-1----:R-:W-:-:S03]  /*6dca0*/  FMUL R33, R37, 1.6629391908645629883 ;  /* 0x3fd4db3125217820 */ /* 0x002fc60000400000 */
[----:B------:R1:W-:Y:S01]  /*6dcb0*/  STS [R8+0x294], R38 ;  /* 0x0002942608007388 */ /* 0x0003e20000000800 */
[----:B------:R-:W-:-:S03]  /*6dcc0*/  FMUL R39, R36, 1.4142135381698608398 ;  /* 0x3fb504f324277820 */ /* 0x000fc60000400000 */
[----:B------:R-:W4:Y:S01]  /*6dcd0*/  LDG.E.CONSTANT R46, desc[UR8][R46.64] ;  /* 0x000000082e2e7981 */ /* 0x000f22000c1e9900 */
[----:B0-----:R-:W-:-:S03]  /*6dce0*/  IMAD.WIDE R30, R0, 0x4, R30 ;  /* 0x00000004001e7825 */ /* 0x001fc600078e021e */
[----:B------:R0:W-:Y:S04]  /*6dcf0*/  STS [R8+0x18c], R33 ;  /* 0x00018c2108007388 */ /* 0x0001e80000000800 */
[----:B-1----:R1:W4:Y:S01]  /*6dd00*/  LDG.E.CONSTANT R38, desc[UR8][R30.64] ;  /* 0x000000081e267981 */ /* 0x002322000c1e9900 */
[----:B0-----:R-:W-:-:S04]  /*6dd10*/  IMAD.WIDE R32, R11, 0x4, R30 ;  /* 0x000000040b207825 */ /* 0x001fc800078e021e */
[----:B-1----:R-:W-:Y:S01]  /*6dd20*/  IMAD.WIDE R30, R0, 0x4, R30 ;  /* 0x00000004001e7825 */ /* 0x002fe200078e021e */
[----:B------:R0:W-:Y:S04]  /*6dd30*/  STS [R8+0x210], R39 ;  /* 0x0002102708007388 */ /* 0x0001e80000000800 */
[----:B------:R1:W4:Y:S04]  /*6dd40*/  LDG.E.CONSTANT R27, desc[UR8][R32.64] ;  /* 0x00000008201b7981 */ /* 0x000328000c1e9900 */
[----:B0-----:R0:W4:Y:S01]  /*6dd50*/  LDG.E.CONSTANT R39, desc[UR8][R30.64] ;  /* 0x000000081e277981 */ /* 0x001122000c1e9900 */
[----:B-1----:R-:W-:-:S05]  /*6dd60*/  IMAD.WIDE R32, R11, 0x4, R30 ;  /* 0x000000040b207825 */ /* 0x002fca00078e021e */
[----:B------:R1:W4:Y:S01]  /*6dd70*/  LDG.E.CONSTANT R6, desc[UR8][R32.64] ;  /* 0x0000000820067981 */ /* 0x000322000c1e9900 */
[----:B0-----:R-:W-:-:S05]  /*6dd80*/  IMAD.WIDE R30, R0, 0x4, R30 ;  /* 0x00000004001e7825 */ /* 0x001fca00078e021e */
[----:B------:R0:W4:Y:S01]  /*6dd90*/  LDG.E.CONSTANT R50, desc[UR8][R30.64] ;  /* 0x000000081e327981 */ /* 0x000122000c1e9900 */
[----:B-1----:R-:W-:-:S04]  /*6dda0*/  IMAD.WIDE R32, R11, 0x4, R30 ;  /* 0x000000040b207825 */ /* 0x002fc800078e021e */
[----:B------:R-:W-:Y:S02]  /*6ddb0*/  FMUL R37, R29, 1.8477590084075927734 ;  /* 0x3fec835e1d257820 */ /* 0x000fe40000400000 */
[----:B------:R1:W4:Y:S01]  /*6ddc0*/  LDG.E.CONSTANT R29, desc[UR8][R32.64] ;  /* 0x00000008201d7981 */ /* 0x000322000c1e9900 */
[----:B0-----:R-:W-:-:S04]  /*6ddd0*/  IMAD.WIDE R30, R0, 0x4, R30 ;  /* 0x00000004001e7825 */ /* 0x001fc800078e021e */
[----:B-1----:R-:W-:Y:S01]  /*6dde0*/  IMAD.WIDE R32, R11, 0x4, R30 ;  /* 0x000000040b207825 */ /* 0x002fe200078e021e */
[----:B------:R0:W-:Y:S03]  /*6ddf0*/  STL [R1+0x1ac], R42 ;  /* 0x0001ac2a01007387 */ /* 0x0001e60000100800 */
[----:B0-----:R-:W-:Y:S02]  /*6de00*/  FMUL R42, R34, 1.9615705013275146484 ;  /* 0x3ffb14be222a7820 */ /* 0x001fe40000400000 */
[----:B------:R-:W3:Y:S01]  /*6de10*/  LDG.E.CONSTANT R34, desc[UR8][R32.64] ;  /* 0x0000000820227981 */ /* 0x000ee2000c1e9900 */
[----:B------:R-:W-:-:S03]  /*6de20*/  FMUL R36, R35, 1.8477590084075927734 ;  /* 0x3fec835e23247820 */ /* 0x000fc60000400000 */
[----:B------:R0:W-:Y:S04]  /*6de30*/  STS [R8+0x318], R37 ;  /* 0x0003182508007388 */ /* 0x0001e80000000800 */
[----:B------:R1:W-:Y:S04]  /*6de40*/  STS [R8+0x108], R36 ;  /* 0x0001082408007388 */ /* 0x0003e80000000800 */
[----:B0-----:R0:W5:Y:S02]  /*6de50*/  LDG.E.CONSTANT R37, desc[UR8][R30.64] ;  /* 0x000000081e257981 */ /* 0x001164000c1e9900 */
[----:B0-----:R-:W-:-:S05]  /*6de60*/  IMAD.WIDE R30, R0, 0x4, R30 ;  /* 0x00000004001e7825 */ /* 0x001fca00078e021e */
[----:B-1----:R0:W5:Y:S02]  /*6de70*/  LDG.E.CONSTANT R36, desc[UR8][R30.64] ;  /* 0x000000081e247981 */ /* 0x002164000c1e9900 */
[----:B0-----:R-:W-:-:S05]  /*6de80*/  IMAD.WIDE R30, R11, 0x4, R30 ;  /* 0x000000040b1e7825 */ /* 0x001fca00078e021e */
[----:B------:R4:W4:Y:S04]  /*6de90*/  LDG.E.CONSTANT R35, desc[UR8][R30.64] ;  /* 0x000000081e237981 */ /* 0x000928000c1e9900 */
[----:B--2---:R0:W-:Y:S02]  /*6dea0*/  STL [R1+0x184], R52 ;  /* 0x0001843401007387 */ /* 0x0041e40000100800 */
[----:B0-----:R-:W-:Y:S01]  /*6deb0*/  MOV R52, R58 ;  /* 0x0000003a00347202 */ /* 0x001fe20000000f00 */
[C-C-:B---3--:R-:W-:Y:S01]  /*6dec0*/  FADD R32, R53.reuse, -R34.reuse ;  /* 0x8000002235207221 */ /* 0x148fe20000000000 */
[----:B------:R-:W-:Y:S01]  /*6ded0*/  FADD R34, R53, R34 ;  /* 0x0000002235227221 */ /* 0x000fe20000000000 */
[----:B------:R-:W-:-:S05]  /*6dee0*/  MOV R53, R59 ;  /* 0x0000003b00357202 */ /* 0x000fca0000000f00 */
[----:B------:R0:W5:Y:S01]  /*6def0*/  LDG.E.CONSTANT R61, desc[UR8][R52.64] ;  /* 0x00000008343d7981 */ /* 0x000162000c1e9900 */
[C-C-:B----4-:R-:W-:Y:S01]  /*6df00*/  FADD R31, -R27.reuse, R6.reuse ;  /* 0x000000061b1f7221 */ /* 0x150fe20000000100 */
[----:B------:R-:W-:Y:S01]  /*6df10*/  FADD R6, R27, R6 ;  /* 0x000000061b067221 */ /* 0x000fe20000000000 */
[----:B------:R-:W-:-:S04]  /*6df20*/  FADD R27, R46, -R29 ;  /* 0x8000001d2e1b7221 */ /* 0x000fc80000000000 */
[C-C-:B------:R-:W-:Y:S01]  /*6df30*/  FADD R33, R27.reuse, R32.reuse ;  /* 0x000000201b217221 */ /* 0x140fe20000000000 */
[----:B------:R-:W-:Y:S01]  /*6df40*/  FADD R27, R27, -R32 ;  /* 0x800000201b1b7221 */ /* 0x000fe20000000000 */
[----:B------:R-:W-:Y:S01]  /*6df50*/  FADD R29, R46, R29 ;  /* 0x0000001d2e1d7221 */ /* 0x000fe20000000000 */
[----:B------:R1:W-:Y:S02]  /*6df60*/  STL [R1+0x150], R41 ;  /* 0x0001502901007387 */ /* 0x0003e40000100800 */
[C-C-:B------:R-:W-:Y:S01]  /*6df70*/  FFMA R32, R27.reuse, -0.70710676908493041992, R31.reuse ;  /* 0xbf3504f31b207823 */ /* 0x140fe2000000001f */
[----:B------:R-:W-:Y:S01]  /*6df80*/  FFMA R31, R27, 0.70710676908493041992, R31 ;  /* 0x3f3504f31b1f7823 */ /* 0x000fe2000000001f */
[----:B------:R-:W-:Y:S04]  /*6df90*/  STL [R1+0x120], R38 ;  /* 0x0001202601007387 */ /* 0x000fe80000100800 */
[----:B------:R2:W-:Y:S01]  /*6dfa0*/  STL [R1+0x108], R39 ;  /* 0x0001082701007387 */ /* 0x0005e20000100800 */
[C-C-:B------:R-:W-:Y:S01]  /*6dfb0*/  FADD R30, R45.reuse, -R35.reuse ;  /* 0x800000232d1e7221 */ /* 0x140fe20000000000 */
[----:B------:R-:W-:-:S04]  /*6dfc0*/  FADD R35, R45, R35 ;  /* 0x000000232d237221 */ /* 0x000fc80000000000 */
[C-C-:B------:R-:W-:Y:S01]  /*6dfd0*/  FADD R27, R35.reuse, R6.reuse ;  /* 0x00000006231b7221 */ /* 0x140fe20000000000 */
[----:B-1----:R-:W-:Y:S01]  /*6dfe0*/  FADD R41, R35, -R6 ;  /* 0x8000000623297221 */ /* 0x002fe20000000000 */
[----:B------:R-:W-:Y:S01]  /*6dff0*/  FADD R6, R34, R29 ;  /* 0x0000001d22067221 */ /* 0x000fe20000000000 */
[C-C-:B------:R-:W-:Y:S01]  /*6e000*/  FFMA R47, R33.reuse, -0.70710676908493041992, R30.reuse ;  /* 0xbf3504f3212f7823 */ /* 0x140fe2000000001e */
[----:B------:R-:W-:Y:S02]  /*6e010*/  FFMA R30, R33, 0.70710676908493041992, R30 ;  /* 0x3f3504f3211e7823 */ /* 0x000fe4000000001e */
[C-C-:B--2---:R-:W-:Y:S01]  /*6e020*/  FADD R39, R27.reuse, -R6.reuse ;  /* 0x800000061b277221 */ /* 0x144fe20000000000 */
[----:B------:R-:W-:Y:S01]  /*6e030*/  FADD R27, R27, R6 ;  /* 0x000000061b1b7221 */ /* 0x000fe20000000000 */
[----:B------:R-:W-:Y:S01]  /*6e040*/  FFMA R6, R31, -0.19891236722469329834, R30 ;  /* 0xbe4bafaf1f067823 */ /* 0x000fe2000000001e */
[----:B------:R-:W-:-:S03]  /*6e050*/  FFMA R60, R30, 0.19891236722469329834, R31 ;  /* 0x3e4bafaf1e3c7823 */ /* 0x000fc6000000001f */
[----:B------:R-:W-:Y:S01]  /*6e060*/  FMUL R31, R6, 1.9615705013275146484 ;  /* 0x3ffb14be061f7820 */ /* 0x000fe20000400000 */
[----:B------:R-:W-:Y:S01]  /*6e070*/  MOV R6, 0xffffffff ;  /* 0xffffffff00067802 */ /* 0x000fe20000000f00 */
[----:B------:R0:W-:Y:S01]  /*6e080*/  STL [R1+0xf8], R50 ;  /* 0x0000f83201007387 */ /* 0x0001e20000100800 */
[----:B------:R-:W-:Y:S01]  /*6e090*/  FMUL R30, R27, 1.4142135381698608398 ;  /* 0x3fb504f31b1e7820 */ /* 0x000fe20000400000 */
[----:B------:R-:W-:Y:S01]  /*6e0a0*/  FFMA R38, R32, 0.66817861795425415039, R47 ;  /* 0x3f2b0dc120267823 */ /* 0x000fe2000000002f */
[----:B------:R-:W-:Y:S01]  /*6e0b0*/  FFMA R47, R47, -0.66817861795425415039, R32 ;  /* 0xbf2b0dc12f2f7823 */ /* 0x000fe20000000020 */
[----:B------:R0:W-:Y:S06]  /*6e0c0*/  STS [R8+0x39c], R42 ;  /* 0x00039c2a08007388 */ /* 0x0001ec0000000800 */
[----:B0----5:R-:W-:Y:S05]  /*6e0d0*/  WARPSYNC.COLLECTIVE R6, `(.L_x_7719) ;  /* 0x0000000006087348 */ /* 0x021fea0003c00000 */
[----:B------:R-:W-:Y:S01]  /*6e0e0*/  NOP ;  /* 0x0000000000007918 */ /* 0x000fe20000000000 */
[----:B0----5:R-:W-:Y:S05]  /*6e0f0*/  ENDCOLLECTIVE ;  /* 0x000000000000791b */ /* 0x021fea0003800000 */
.L_x_7719:
[----:B------:R0:W-:Y:S01]  /*6e100*/  STL [R1+0xec], R37 ;  /* 0x0000ec2501007387 */ /* 0x0001e20000100800 */
[----:B------:R-:W-:-:S03]  /*6e110*/  FADD R42, -R34, R29 ;  /* 0x0000001d222a7221 */ /* 0x000fc60000000100 */
        /* <DEDUP_REMOVED lines=12> */
.L_x_7720:
[----:B------:R-:W-:Y:S04]  /*6e1e0*/  STS [R8], R30 ;  /* 0x0000001e08007388 */ /* 0x000fe80000000800 */
[----:B------:R0:W-:Y:S01]  /*6e1f0*/  STS [R8+0x84], R31 ;  /* 0x0000841f08007388 */ /* 0x0001e20000000800 */
[----:B------:R-:W-:Y:S01]  /*6e200*/  FFMA R58, R42, -0.41421356797218322754, R41 ;  /* 0xbed413cd2a3a7823 */ /* 0x000fe20000000029 */
[----:B------:R-:W-:Y:S01]  /*6e210*/  FFMA R41, R41, 0.41421356797218322754, R42 ;  /* 0x3ed413cd29297823 */ /* 0x000fe2000000002a */
[----:B------:R-:W-:Y:S01]  /*6e220*/  FMUL R38, R38, 1.6629391908645629883 ;  /* 0x3fd4db3126267820 */ /* 0x000fe20000400000 */
[----:B------:R-:W-:Y:S01]  /*6e230*/  FMUL R39, R39, 1.4142135381698608398 ;  /* 0x3fb504f327277820 */ /* 0x000fe20000400000 */
[----:B0-----:R-:W-:-:S05]  /*6e240*/  IMAD.WIDE R30, R11, 0x4, R52 ;  /* 0x000000040b1e7825 */ /* 0x001fca00078e0234 */
[----:B------:R0:W2:Y:S01]  /*6e250*/  LDG.E.CONSTANT R42, desc[UR8][R30.64] ;  /* 0x000000081e2a7981 */ /* 0x0000a2000c1e9900 */
[----:B------:R-:W-:-:S03]  /*6e260*/  FMUL R50, R41, 1.8477590084075927734 ;  /* 0x3fec835e29327820 */ /* 0x000fc60000400000 */
[----:B------:R-:W-:Y:S01]  /*6e270*/  STS [R8+0x18c], R38 ;  /* 0x00018c2608007388 */ /* 0x000fe20000000800 */
[----:B0-----:R-:W-:-:S03]  /*6e280*/  IMAD.WIDE R30, R0, 0x4, R52 ;  /* 0x00000004001e7825 */ /* 0x001fc600078e0234 */
[----:B------:R0:W-:Y:S04]  /*6e290*/  STS [R8+0x210], R39 ;  /* 0x0002102708007388 */ /* 0x0001e80000000800 */
[----:B------:R1:W3:Y:S01]  /*6e2a0*/  LDG.E.CONSTANT R59, desc[UR8][R30.64] ;  /* 0x000000081e3b7981 */ /* 0x0002e2000c1e9900 */
[----:B0-----:R-:W-:-:S04]  /*6e2b0*/  IMAD.WIDE R38, R11, 0x4, R30 ;  /* 0x000000040b267825 */ /* 0x001fc800078e021e */
[----:B-1----:R-:W-:Y:S01]  /*6e2c0*/  IMAD.WIDE R30, R0, 0x4, R30 ;  /* 0x00000004001e7825 */ /* 0x002fe200078e021e */
[----:B------:R0:W-:Y:S03]  /*6e2d0*/  STS [R8+0x318], R50 ;  /* 0x0003183208007388 */ /* 0x0001e60000000800 */
[----:B------:R-:W-:Y:S01]  /*6e2e0*/  FMUL R58, R58, 1.8477590084075927734 ;  /* 0x3fec835e3a3a7820 */ /* 0x000fe20000400000 */
[----:B------:R1:W4:Y:S04]  /*6e2f0*/  LDG.E.CONSTANT R6, desc[UR8][R38.64] ;  /* 0x0000000826067981 */ /* 0x000328000c1e9900 */
[----:B0-----:R0:W2:Y:S01]  /*6e300*/  LDG.E.CONSTANT R50, desc[UR8][R30.64] ;  /* 0x000000081e327981 */ /* 0x0010a2000c1e9900 */
[----:B-1----:R-:W-:-:S03]  /*6e310*/  IMAD.WIDE R38, R11, 0x4, R30 ;  /* 0x000000040b267825 */ /* 0x002fc600078e021e */
[----:B------:R1:W-:Y:S01]  /*6e320*/  STS [R8+0x108], R58 ;  /* 0x0001083a08007388 */ /* 0x0003e20000000800 */
[----:B------:R-:W-:-:S03]  /*6e330*/  FMUL R60, R60, 1.9615705013275146484 ;  /* 0x3ffb14be3c3c7820 */ /* 0x000fc60000400000 */
[----:B------:R1:W4:Y:S01]  /*6e340*/  LDG.E.CONSTANT R41, desc[UR8][R38.64] ;  /* 0x0000000826297981 */ /* 0x000322000c1e9900 */
[----:B0-----:R-:W-:-:S05]  /*6e350*/  IMAD.WIDE R30, R0, 0x4, R30 ;  /* 0x00000004001e7825 */ /* 0x001fca00078e021e */
[----:B-1----:R0:W4:Y:S01]  /*6e360*/  LDG.E.CONSTANT R58, desc[UR8][R30.64] ;  /* 0x000000081e3a7981 */ /* 0x002122000c1e9900 */
[----:B------:R-:W-:-:S03]  /*6e370*/  IMAD.WIDE R38, R11, 0x4, R30 ;  /* 0x000000040b267825 */ /* 0x000fc600078e021e */
[----:B------:R1:W-:Y:S04]  /*6e380*/  STS [R8+0x39c], R60 ;  /* 0x00039c3c08007388 */ /* 0x0003e80000000800 */
[----:B------:R1:W4:Y:S01]  /*6e390*/  LDG.E.CONSTANT R45, desc[UR8][R38.64] ;  /* 0x00000008262d7981 */ /* 0x000322000c1e9900 */
[----:B0-----:R-:W-:-:S05]  /*6e3a0*/  IMAD.WIDE R30, R0, 0x4, R30 ;  /* 0x00000004001e7825 */ /* 0x001fca00078e021e */
[----:B-1----:R0:W4:Y:S01]  /*6e3b0*/  LDG.E.CONSTANT R60, desc[UR8][R30.64] ;  /* 0x000000081e3c7981 */ /* 0x002122000c1e9900 */
[----:B------:R-:W-:-:S04]  /*6e3c0*/  IMAD.WIDE R38, R11, 0x4, R30 ;  /* 0x000000040b267825 */ /* 0x000fc800078e021e */
[----:B------:R-:W-:Y:S01]  /*6e3d0*/  FMUL R47, R47, -1.6629391908645629883 ;  /* 0xbfd4db312f2f7820 */ /* 0x000fe20000400000 */
[----:B------:R1:W4:Y:S01]  /*6e3e0*/  LDG.E.CONSTANT R46, desc[UR8][R38.64] ;  /* 0x00000008262e7981 */ /* 0x000322000c1e9900 */
[----:B0-----:R-:W-:-:S03]  /*6e3f0*/  IMAD.WIDE R30, R0, 0x4, R30 ;  /* 0x00000004001e7825 */ /* 0x001fc600078e021e */
[----:B------:R0:W-:Y:S01]  /*6e400*/  STS [R8+0x294], R47 ;  /* 0x0002942f08007388 */ /* 0x0001e20000000800 */
[----:B-1----:R-:W-:-:S05]  /*6e410*/  IMAD.WIDE R38, R11, 0x4, R30 ;  /* 0x000000040b267825 */ /* 0x002fca00078e021e */
[----:B0-----:R-:W4:Y:S04]  /*6e420*/  LDG.E.CONSTANT R47, desc[UR8][R38.64] ;  /* 0x00000008262f7981 */ /* 0x001f28000c1e9900 */
[----:B------:R0:W-:Y:S04]  /*6e430*/  STL [R1+0x58], R61 ;  /* 0x0000583d01007387 */ /* 0x0001e80000100800 */
[----:B0-----:R0:W4:Y:S02]  /*6e440*/  LDG.E.CONSTANT R61, desc[UR8][R30.64] ;  /* 0x000000081e3d7981 */ /* 0x001124000c1e9900 */
[----:B0-----:R-:W-:-:S05]  /*6e450*/  IMAD.WIDE R30, R0, 0x4, R30 ;  /* 0x00000004001e7825 */ /* 0x001fca00078e021e */
[----:B------:R0:W5:Y:S01]  /*6e460*/  LDG.E.CONSTANT R52, desc[UR8][R30.64] ;  /* 0x000000081e347981 */ /* 0x000162000c1e9900 */
[----:B------:R-:W-:-:S06]  /*6e470*/  IMAD.WIDE R38, R11, 0x4, R30 ;  /* 0x000000040b267825 */ /* 0x000fcc00078e021e */
[----:B------:R-:W4:Y:S01]  /*6e480*/  LDG.E.CONSTANT R38, desc[UR8][R38.64] ;  /* 0x0000000826267981 */ /* 0x000f22000c1e9900 */
[----:B0-----:R-:W-:-:S05]  /*6e490*/  IMAD.WIDE R30, R0, 0x4, R30 ;  /* 0x00000004001e7825 */ /* 0x001fca00078e021e */
[----:B------:R0:W5:Y:S02]  /*6e4a0*/  LDG.E.CONSTANT R53, desc[UR8][R30.64] ;  /* 0x000000081e357981 */ /* 0x000164000c1e9900 */
[----:B0-----:R-:W-:-:S06]  /*6e4b0*/  IMAD.WIDE R30, R11, 0x4, R30 ;  /* 0x000000040b1e7825 */ /* 0x001fcc00078e021e */
[----:B------:R0:W4:Y:S04]  /*6e4c0*/  LDG.E.CONSTANT R30, desc[UR8][R30.64] ;  /* 0x000000081e1e7981 */ /* 0x000128000c1e9900 */
[----:B---3--:R-:W-:Y:S04]  /*6e4d0*/  STL [R1+0x48], R59 ;  /* 0x0000483b01007387 */ /* 0x008fe80000100800 */
[----:B--2---:R1:W-:Y:S04]  /*6e4e0*/  STL [R1+0x40], R50 ;  /* 0x0000403201007387 */ /* 0x0043e80000100800 */
[----:B----4-:R2:W-:Y:S01]  /*6e4f0*/  STL [R1+0x30], R58 ;  /* 0x0000303a01007387 */ /* 0x0105e20000100800 */
[C-C-:B------:R-:W-:Y:S01]  /*6e500*/  FADD R11, -R45.reuse, R46.reuse ;  /* 0x0000002e2d0b7221 */ /* 0x140fe20000000100 */
[----:B------:R-:W-:-:S02]  /*6e510*/  FADD R45, R45, R46 ;  /* 0x0000002e2d2d7221 */ /* 0x000fc40000000000 */
[----:B------:R3:W-:Y:S04]  /*6e520*/  STL [R1+0x24], R60 ;  /* 0x0000243c01007387 */ /* 0x0007e80000100800 */
[----:B------:R4:W-:Y:S01]  /*6e530*/  STL [R1+0x14], R61 ;  /* 0x0000143d01007387 */ /* 0x0009e20000100800 */
        /* <DEDUP_REMOVED lines=8> */
[----:B-1----:R-:W-:Y:S01]  /*6e5c0*/  FFMA R50, R38, -0.70710676908493041992, R0 ;  /* 0xbf3504f326327823 */ /* 0x002fe20000000000 */
[C-C-:B------:R-:W-:Y:S01]  /*6e5d0*/  FFMA R31, R30.reuse, -0.70710676908493041992, R11.reuse ;  /* 0xbf3504f31e1f7823 */ /* 0x140fe2000000000b */
[----:B------:R-:W-:Y:S01]  /*6e5e0*/  FFMA R11, R30, 0.70710676908493041992, R11 ;  /* 0x3f3504f31e0b7823 */ /* 0x000fe2000000000b */
[----:B------:R-:W-:Y:S02]  /*6e5f0*/  FADD R30, R42, R45 ;  /* 0x0000002d2a1e7221 */ /* 0x000fe40000000000 */
[----:B--2---:R-:W-:Y:S01]  /*6e600*/  FFMA R58, R31, 0.66817861795425415039, R50 ;  /* 0x3f2b0dc11f3a7823 */ /* 0x004fe20000000032 */
[----:B------:R-:W-:Y:S01]  /*6e610*/  FFMA R50, R50, -0.66817861795425415039, R31 ;  /* 0xbf2b0dc132327823 */ /* 0x000fe2000000001f */
[--C-:B------:R-:W-:Y:S01]  /*6e620*/  FADD R31, R6, R41.reuse ;  /* 0x00000029061f7221 */ /* 0x100fe20000000000 */
[----:B------:R-:W-:Y:S01]  /*6e630*/  FFMA R0, R38, 0.70710676908493041992, R0 ;  /* 0x3f3504f326007823 */ /* 0x000fe20000000000 */
[----:B---3--:R-:W-:-:S02]  /*6e640*/  FADD R60, -R6, R41 ;  /* 0x00000029063c7221 */ /* 0x008fc40000000100 */
[C-C-:B----4-:R-:W-:Y:S01]  /*6e650*/  FADD R61, R30.reuse, -R31.reuse ;  /* 0x8000001f1e3d7221 */ /* 0x150fe20000000000 */
[----:B------:R-:W-:Y:S01]  /*6e660*/  FADD R30, R30, R31 ;  /* 0x0000001f1e1e7221 */ /* 0x000fe20000000000 */
[----:B------:R-:W-:Y:S01]  /*6e670*/  MOV R6, 0xffffffff ;  /* 0xffffffff00067802 */ /* 0x000fe20000000f00 */
[----:B------:R-:W-:Y:S01]  /*6e680*/  FADD R59, R42, -R45 ;  /* 0x8000002d2a3b7221 */ /* 0x000fe20000000000 */
[----:B------:R-:W-:Y:S01]  /*6e690*/  FFMA R45, R11, -0.19891236722469329834, R0 ;  /* 0xbe4bafaf0b2d7823 */ /* 0x000fe20000000000 */
[----:B------:R-:W-:Y:S01]  /*6e6a0*/  FMUL R46, R30, 1.4142135381698608398 ;  /* 0x3fb504f31e2e7820 */ /* 0x000fe20000400000 */
[----:B------:R-:W-:-:S07]  /*6e6b0*/  FFMA R47, R0, 0.19891236722469329834, R11 ;  /* 0x3e4bafaf002f7823 */ /* 0x000fce000000000b */
[----:B-----5:R-:W-:Y:S05]  /*6e6c0*/  WARPSYNC.COLLECTIVE R6, `(.L_x_7721) ;  /* 0x0000000006087348 */ /* 0x020fea0003c00000 */
[----:B------:R-:W-:Y:S01]  /*6e6d0*/  NOP ;  /* 0x0000000000007918 */ /* 0x000fe20000000000 */
[----:B-----5:R-:W-:Y:S05]  /*6e6e0*/  ENDCOLLECTIVE ;  /* 0x000000000000791b */ /* 0x020fea0003800000 */
.L_x_7721:
        /* <DEDUP_REMOVED lines=12> */
.L_x_7722:
[----:B------:R0:W-:Y:S01]  /*6e7b0*/  STS [R8], R46 ;  /* 0x0000002e08007388 */ /* 0x0001e20000000800 */
[----:B------:R-:W-:-:S03]  /*6e7c0*/  FMUL R47, R47, 1.9615705013275146484 ;  /* 0x3ffb14be2f2f7820 */ /* 0x000fc60000400000 */
[----:B------:R1:W-:Y:S01]  /*6e7d0*/  STS [R8+0x84], R45 ;  /* 0x0000842d08007388 */ /* 0x0003e20000000800 */
[----:B0-----:R-:W-:-:S04]  /*6e7e0*/  FFMA R46, R59, 0.41421356797218322754, R60 ;  /* 0x3ed413cd3b2e7823 */ /* 0x001fc8000000003c */
[----:B------:R-:W-:Y:S01]  /*6e7f0*/  FMUL R46, R46, 1.8477590084075927734 ;  /* 0x3fec835e2e2e7820 */ /* 0x000fe20000400000 */
[----:B-1----:R-:W-:Y:S01]  /*6e800*/  FFMA R45, R60, -0.41421356797218322754, R59 ;  /* 0xbed413cd3c2d7823 */ /* 0x002fe2000000003b */
[----:B------:R-:W-:Y:S01]  /*6e810*/  FMUL R50, R50, -1.6629391908645629883 ;  /* 0xbfd4db3132327820 */ /* 0x000fe20000400000 */
[----:B------:R0:W-:Y:S01]  /*6e820*/  STS [R8+0x39c], R47 ;  /* 0x00039c2f08007388 */ /* 0x0001e20000000800 */
[----:B------:R-:W-:Y:S01]  /*6e830*/  FMUL R6, R61, 1.4142135381698608398 ;  /* 0x3fb504f33d067820 */ /* 0x000fe20000400000 */
[----:B------:R-:W-:Y:S02]  /*6e840*/  FMUL R45, R45, 1.8477590084075927734 ;  /* 0x3fec835e2d2d7820 */ /* 0x000fe40000400000 */
[----:B------:R1:W-:Y:S01]  /*6e850*/  STS [R8+0x318], R46 ;  /* 0x0003182e08007388 */ /* 0x0003e20000000800 */
[----:B0-----:R-:W-:-:S03]  /*6e860*/  FADD R47, R56, -R48 ;  /* 0x80000030382f7221 */ /* 0x001fc60000000000 */
[----:B------:R0:W-:Y:S01]  /*6e870*/  STS [R8+0x294], R50 ;  /* 0x0002943208007388 */ /* 0x0001e20000000800 */
[----:B-1----:R-:W-:-:S03]  /*6e880*/  FADD R46, R55, -R49 ;  /* 0x80000031372e7221 */ /* 0x002fc60000000000 */
[----:B------:R1:W-:Y:S01]  /*6e890*/  STS [R8+0x108], R45 ;  /* 0x0001082d08007388 */ /* 0x0003e20000000800 */
[----:B------:R-:W-:-:S03]  /*6e8a0*/  FMUL R58, R58, 1.6629391908645629883 ;  /* 0x3fd4db313a3a7820 */ /* 0x000fc60000400000 */
[----:B------:R2:W-:Y:S01]  /*6e8b0*/  STS [R8+0x210], R6 ;  /* 0x0002100608007388 */ /* 0x0005e20000000800 */
[C-C-:B0-----:R-:W-:Y:S01]  /*6e8c0*/  FADD R50, R46.reuse, R47.reuse ;  /* 0x0000002f2e327221 */ /* 0x141fe20000000000 */
[----:B------:R-:W-:Y:S01]  /*6e8d0*/  FADD R46, R46, -R47 ;  /* 0x8000002f2e2e7221 */ /* 0x000fe20000000000 */
[C-C-:B-1----:R-:W-:Y:S01]  /*6e8e0*/  FADD R45, -R54.reuse, R51.reuse ;  /* 0x00000033362d7221 */ /* 0x142fe20000000100 */
[----:B------:R-:W-:Y:S01]  /*6e8f0*/  FADD R51, R54, R51 ;  /* 0x0000003336337221 */ /* 0x000fe20000000000 */
[C-C-:B--2---:R-:W-:Y:S01]  /*6e900*/  FADD R6, R57.reuse, -R44.reuse ;  /* 0x8000002c39067221 */ /* 0x144fe20000000000 */
[----:B------:R-:W-:Y:S01]  /*6e910*/  FADD R44, R57, R44 ;  /* 0x0000002c392c7221 */ /* 0x000fe20000000000 */
[----:B------:R-:W-:Y:S01]  /*6e920*/  FADD R49, R55, R49 ;  /* 0x0000003137317221 */ /* 0x000fe20000000000 */
[----:B------:R-:W-:Y:S01]  /*6e930*/  FADD R48, R56, R48 ;  /* 0x0000003038307221 */ /* 0x000fe20000000000 */
[C-C-:B------:R-:W-:Y:S01]  /*6e940*/  FFMA R47, R46.reuse, -0.70710676908493041992, R45.reuse ;  /* 0xbf3504f32e2f7823 */ /* 0x140fe2000000002d */
[----:B------:R-:W-:Y:S01]  /*6e950*/  FFMA R45, R46, 0.70710676908493041992, R45 ;  /* 0x3f3504f32e2d7823 */ /* 0x000fe2000000002d */
[C-C-:B------:R-:W-:Y:S01]  /*6e960*/  FADD R46, R44.reuse, R51.reuse ;  /* 0x000000332c2e7221 */ /* 0x140fe20000000000 */
[----:B------:R-:W-:Y:S01]  /*6e970*/  FADD R51, R44, -R51 ;  /* 0x800000332c337221 */ /* 0x000fe20000000000 */
[----:B------:R0:W-:Y:S01]  /*6e980*/  STS [R8+0x18c], R58 ;  /* 0x00018c3a08007388 */ /* 0x0001e20000000800 */
[C-C-:B------:R-:W-:Y:S01]  /*6e990*/  FADD R44, R48.reuse, R49.reuse ;  /* 0x00000031302c7221 */ /* 0x140fe20000000000 */
[----:B------:R-:W-:-:S03]  /*6e9a0*/  FADD R48, -R48, R49 ;  /* 0x0000003130307221 */ /* 0x000fc60000000100 */
[C-C-:B------:R-:W-:Y:S01]  /*6e9b0*/  FADD R59, R46.reuse, -R44.reuse ;  /* 0x8000002c2e3b7221 */ /* 0x140fe20000000000 */
[----:B------:R-:W-:Y:S01]  /*6e9c0*/  FADD R46, R46, R44 ;  /* 0x0000002c2e2e7221 */ /* 0x000fe20000000000 */
[C-C-:B0-----:R-:W-:Y:S01]  /*6e9d0*/  FFMA R58, R50.reuse, -0.70710676908493041992, R6.reuse ;  /* 0xbf3504f3323a7823 */ /* 0x141fe20000000006 */
[----:B------:R-:W-:Y:S01]  /*6e9e0*/  FFMA R6, R50, 0.70710676908493041992, R6 ;  /* 0x3f3504f332067823 */ /* 0x000fe20000000006 */
[----:B------:R-:W-:-:S03]  /*6e9f0*/  FFMA R61, R48, -0.41421356797218322754, R51 ;  /* 0xbed413cd303d7823 */ /* 0x000fc60000000033 */
[----:B------:R-:W-:Y:S01]  /*6ea00*/  FFMA R55, R45, -0.19891236722469329834, R6 ;  /* 0xbe4bafaf2d377823 */ /* 0x000fe20000000006 */
[----:B------:R-:W-:Y:S01]  /*6ea10*/  FFMA R44, R6, 0.19891236722469329834, R45 ;  /* 0x3e4bafaf062c7823 */ /* 0x000fe2000000002d */
[----:B------:R-:W-:Y:S01]  /*6ea20*/  MOV R6, 0xffffffff ;  /* 0xffffffff00067802 */ /* 0x000fe20000000f00 */
[----:B------:R-:W-:Y:S01]  /*6ea30*/  FFMA R60, R47, 0.66817861795425415039, R58 ;  /* 0x3f2b0dc12f3c7823 */ /* 0x000fe2000000003a */
[----:B------:R-:W-:Y:S01]  /*6ea40*/  FFMA R58, R58, -0.66817861795425415039, R47 ;  /* 0xbf2b0dc13a3a7823 */ /* 0x000fe2000000002f */
[----:B------:R-:W-:Y:S01]  /*6ea50*/  FFMA R57, R51, 0.41421356797218322754, R48 ;  /* 0x3ed413cd33397823 */ /* 0x000fe20000000030 */
[----:B------:R-:W-:-:S07]  /*6ea60*/  FMUL R56, R46, 1.4142135381698608398 ;  /* 0x3fb504f32e387820 */ /* 0x000fce0000400000 */
[----:B------:R-:W-:Y:S05]  /*6ea70*/  WARPSYNC.COLLECTIVE R6, `(.L_x_7723) ;  /* 0x0000000006087348 */ /* 0x000fea0003c00000 */
[----:B------:R-:W-:Y:S01]  /*6ea80*/  NOP ;  /* 0x0000000000007918 */ /* 0x000fe20000000000 */
[----:B------:R-:W-:Y:S05]  /*6ea90*/  ENDCOLLECTIVE ;  /* 0x000000000000791b */ /* 0x000fea0003800000 */
.L_x_7723:
        /* <DEDUP_REMOVED lines=11> */
.L_x_7724:
[----:B------:R-:W-:Y:S02]  /*6eb50*/  FMUL R6, R61, 1.8477590084075927734 ;  /* 0x3fec835e3d067820 */ /* 0x000fe40000400000 */
[----:B------:R-:W2:Y:S01]  /*6eb60*/  LDL.LU R61, [R1+0x18] ;  /* 0x00001800013d7983 */ /* 0x000ea20000300800 */
[----:B------:R-:W-:Y:S01]  /*6eb70*/  FMUL R57, R57, 1.8477590084075927734 ;  /* 0x3fec835e39397820 */ /* 0x000fe20000400000 */
[----:B------:R-:W-:Y:S01]  /*6eb80*/  FMUL R55, R55, 1.9615705013275146484 ;  /* 0x3ffb14be37377820 */ /* 0x000fe20000400000 */
[----:B------:R-:W-:Y:S01]  /*6eb90*/  FMUL R44, R44, 1.9615705013275146484 ;  /* 0x3ffb14be2c2c7820 */ /* 0x000fe20000400000 */
[----:B------:R0:W-:Y:S04]  /*6eba0*/  STS [R8+0x108], R6 ;  /* 0x0001080608007388 */ /* 0x0001e80000000800 */
[----:B------:R1:W-:Y:S01]  /*6ebb0*/  STS [R8+0x318], R57 ;  /* 0x0003183908007388 */ /* 0x0003e20000000800 */
[----:B0-----:R-:W-:-:S03]  /*6ebc0*/  FMUL R6, R58, -1.6629391908645629883 ;  /* 0xbfd4db313a067820 */ /* 0x001fc60000400000 */
[----:B------:R0:W-:Y:S04]  /*6ebd0*/  STS [R8+0x84], R55 ;  /* 0x0000843708007388 */ /* 0x0001e80000000800 */
[----:B-1----:R1:W5:Y:S04]  /*6ebe0*/  LDL.LU R57, [R1+0xc] ;  /* 0x00000c0001397983 */ /* 0x0023680000300800 */
[----:B------:R3:W-:Y:S01]  /*6ebf0*/  STS [R8], R56 ;  /* 0x0000003808007388 */ /* 0x0007e20000000800 */
[----:B0-----:R-:W-:-:S03]  /*6ec00*/  FMUL R55, R59, 1.4142135381698608398 ;  /* 0x3fb504f33b377820 */ /* 0x001fc60000400000 */
[----:B------:R1:W5:Y:S04]  /*6ec10*/  LDL.LU R58, [R1+0x10] ;  /* 0x00001000013a7983 */ /* 0x0003680000300800 */
[----:B------:R-:W-:Y:S01]  /*6ec20*/  STS [R8+0x294], R6 ;  /* 0x0002940608007388 */ /* 0x000fe20000000800 */
[----:B---3--:R-:W-:-:S03]  /*6ec30*/  FMUL R56, R60, 1.6629391908645629883 ;  /* 0x3fd4db313c387820 */ /* 0x008fc60000400000 */
[----:B------:R-:W-:Y:S04]  /*6ec40*/  STS [R8+0x39c], R44 ;  /* 0x00039c2c08007388 */ /* 0x000fe80000000800 */
[----:B------:R1:W5:Y:S04]  /*6ec50*/  LDL.LU R59, [R1+0x4] ;  /* 0x00000400013b7983 */ /* 0x0003680000300800 */
[----:B------:R1:W5:Y:S04]  /*6ec60*/  LDL.LU R60, [R1+0x1c] ;  /* 0x00001c00013c7983 */ /* 0x0003680000300800 */
[----:B------:R0:W-:Y:S02]  /*6ec70*/  STS [R8+0x210], R55 ;  /* 0x0002103708007388 */ /* 0x0001e40000000800 */
[----:B0-----:R-:W-:-:S02]  /*6ec80*/  FADD R55, R43, -R9 ;  /* 0x800000092b377221 */ /* 0x001fc40000000000 */
[----:B------:R0:W-:Y:S01]  /*6ec90*/  STS [R8+0x18c], R56 ;  /* 0x00018c3808007388 */ /* 0x0001e20000000800 */
[C-C-:B--2---:R-:W-:Y:S01]  /*6eca0*/  FADD R6, R61.reuse, -R15.reuse ;  /* 0x8000000f3d067221 */ /* 0x144fe20000000000 */
[----:B------:R-:W-:Y:S02]  /*6ecb0*/  FADD R44, R61, R15 ;  /* 0x0000000f3d2c7221 */ /* 0x000fe40000000000 */
[----:B------:R1:W5:Y:S01]  /*6ecc0*/  LDL.LU R61, [R1] ;  /* 0x00000000013d7983 */ /* 0x0003620000300800 */
[C-C-:B------:R-:W-:Y:S01]  /*6ecd0*/  FADD R15, -R13.reuse, R14.reuse ;  /* 0x0000000e0d0f7221 */ /* 0x140fe20000000100 */
[----:B------:R-:W-:Y:S01]  /*6ece0*/  FADD R13, R13, R14 ;  /* 0x0000000e0d0d7221 */ /* 0x000fe20000000000 */
[C-C-:B------:R-:W-:Y:S01]  /*6ecf0*/  FADD R14, R40.reuse, -R12.reuse ;  /* 0x8000000c280e7221 */ /* 0x140fe20000000000 */
        /* <DEDUP_REMOVED lines=13> */
[----:B0-----:R-:W-:Y:S01]  /*6edd0*/  FADD R56, -R40, R12 ;  /* 0x0000000c28387221 */ /* 0x001fe20000000100 */
[----:B------:R-:W-:-:S02]  /*6ede0*/  FFMA R12, R9, -0.19891236722469329834, R6 ;  /* 0xbe4bafaf090c7823 */ /* 0x000fc40000000006 */
[C-C-:B------:R-:W-:Y:S01]  /*6edf0*/  FADD R40, R55.reuse, -R13.reuse ;  /* 0x8000000d37287221 */ /* 0x140fe20000000000 */
[----:B------:R-:W-:Y:S01]  /*6ee00*/  FADD R55, R55, R13 ;  /* 0x0000000d37377221 */ /* 0x000fe20000000000 */
[----:B------:R-:W-:Y:S01]  /*6ee10*/  FFMA R13, R6, 0.19891236722469329834, R9 ;  /* 0x3e4bafaf060d7823 */ /* 0x000fe20000000009 */
[----:B------:R-:W-:Y:S02]  /*6ee20*/  MOV R6, 0xffffffff ;  /* 0xffffffff00067802 */ /* 0x000fe40000000f00 */
[----:B-1----:R-:W-:-:S07]  /*6ee30*/  FMUL R9, R55, 1.4142135381698608398 ;  /* 0x3fb504f337097820 */ /* 0x002fce0000400000 */
[----:B-----5:R-:W-:Y:S05]  /*6ee40*/  WARPSYNC.COLLECTIVE R6, `(.L_x_7725) ;  /* 0x0000000006087348 */ /* 0x020fea0003c00000 */
[----:B------:R-:W-:Y:S01]  /*6ee50*/  NOP ;  /* 0x0000000000007918 */ /* 0x000fe20000000000 */
[----:B-----5:R-:W-:Y:S05]  /*6ee60*/  ENDCOLLECTIVE ;  /* 0x000000000000791b */ /* 0x020fea0003800000 */
.L_x_7725:
[----:B------:R-:W-:Y:S04]  /*6ee70*/  LDS R55, [R7+0x4] ;  /* 0x0000040007377984 */ /* 0x000fe80000000800 */
[----:B------:R-:W0:Y:S01]  /*6ee80*/  LDS R6, [R7] ;  /* 0x0000000007067984 */ /* 0x000e220000000800 */
[----:B------:R-:W-:Y:S01]  /*6ee90*/  FFMA R44, R56, -0.41421356797218322754, R43 ;  /* 0xbed413cd382c7823 */ /* 0x000fe2000000002b */
[----:B------:R-:W-:Y:S02]  /*6eea0*/  FFMA R43, R43, 0.41421356797218322754, R56 ;  /* 0x3ed413cd2b2b7823 */ /* 0x000fe40000000038 */
[----:B------:R1:W5:Y:S04]  /*6eeb0*/  LDL.LU R56, [R1+0x2c] ;  /* 0x00002c0001387983 */ /* 0x0003680000300800 */
[----:B0-----:R-:W-:Y:S04]  /*6eec0*/  STL [R1+0x1c4], R6 ;  /* 0x0001c40601007387 */ /* 0x001fe80000100800 */
[----:B------:R-:W0:Y:S04]  /*6eed0*/  LDS R6, [R7+0x8] ;  /* 0x0000080007067984 */ /* 0x000e280000000800 */
[----:B------:R-:W-:Y:S04]  /*6eee0*/  STL [R1+0x1ec], R55 ;  /* 0x0001ec3701007387 */ /* 0x000fe80000100800 */
        /* <DEDUP_REMOVED lines=9> */
[----:B------:R-:W-:Y:S01]  /*6ef80*/  FMUL R40, R40, 1.4142135381698608398 ;  /* 0x3fb504f328287820 */ /* 0x000fe20000400000 */
[----:B------:R-:W-:-:S02]  /*6ef90*/  FMUL R15, R15, -1.6629391908645629883 ;  /* 0xbfd4db310f0f7820 */ /* 0x000fc40000400000 */
[----:B0-----:R0:W-:Y:S02]  /*6efa0*/  STL [R1+0x234], R6 ;  /* 0x0002340601007387 */ /* 0x0011e40000100800 */
[----:B0-----:R-:W-:Y:S02]  /*6efb0*/  MOV R6, 0xffffffff ;  /* 0xffffffff00067802 */ /* 0x001fe40000000f00 */
[----:B--2---:R1:W-:Y:S05]  /*6efc0*/  STL [R1+0x238], R55 ;  /* 0x0002383701007387 */ /* 0x0043ea0000100800 */
[----:B-1---5:R-:W-:Y:S05]  /*6efd0*/  WARPSYNC.COLLECTIVE R6, `(.L_x_7726) ;  /* 0x0000000006087348 */ /* 0x022fea0003c00000 */
[----:B------:R-:W-:Y:S01]  /*6efe0*/  NOP ;  /* 0x0000000000007918 */ /* 0x000fe20000000000 */
[----:B-1---5:R-:W-:Y:S05]  /*6eff0*/  ENDCOLLECTIVE ;  /* 0x000000000000791b */ /* 0x022fea0003800000 */
.L_x_7726:
[----:B------:R0:W-:Y:S04]  /*6f000*/  STS [R8+0x210], R40 ;  /* 0x0002102808007388 */ /* 0x0001e80000000800 */
[----:B------:R1:W-:Y:S01]  /*6f010*/  STS [R8+0x294], R15 ;  /* 0x0002940f08007388 */ /* 0x0003e20000000800 */
[C-C-:B0-----:R-:W-:Y:S01]  /*6f020*/  FADD R40, R2.reuse, -R61.reuse ;  /* 0x8000003d02287221 */ /* 0x141fe20000000000 */
[----:B-1----:R-:W-:Y:S02]  /*6f030*/  FADD R15, R2, R61 ;  /* 0x0000003d020f7221 */ /* 0x002fe40000000000 */
[----:B------:R0:W5:Y:S01]  /*6f040*/  LDL.LU R61, [R1+0x8] ;  /* 0x00000800013d7983 */ /* 0x0001620000300800 */
[----:B------:R-:W-:Y:S01]  /*6f050*/  FMUL R14, R14, 1.6629391908645629883 ;  /* 0x3fd4db310e0e7820 */ /* 0x000fe20000400000 */
[----:B------:R-:W-:Y:S01]  /*6f060*/  FMUL R6, R44, 1.8477590084075927734 ;  /* 0x3fec835e2c067820 */ /* 0x000fe20000400000 */
[----:B------:R-:W-:-:S03]  /*6f070*/  FMUL R43, R43, 1.8477590084075927734 ;  /* 0x3fec835e2b2b7820 */ /* 0x000fc60000400000 */
[----:B------:R1:W-:Y:S01]  /*6f080*/  STS [R8+0x18c], R14 ;  /* 0x00018c0e08007388 */ /* 0x0003e20000000800 */
[----:B------:R-:W-:-:S03]  /*6f090*/  FMUL R12, R12, 1.9615705013275146484 ;  /* 0x3ffb14be0c0c7820 */ /* 0x000fc60000400000 */
[----:B------:R-:W-:Y:S01]  /*6f0a0*/  STS [R8+0x108], R6 ;  /* 0x0001080608007388 */ /* 0x000fe20000000800 */
[----:B-1----:R-:W-:-:S03]  /*6f0b0*/  FADD R14, R60, -R59 ;  /* 0x8000003b3c0e7221 */ /* 0x002fc60000000000 */
[----:B------:R1:W-:Y:S01]  /*6f0c0*/  STS [R8+0x318], R43 ;  /* 0x0003182b08007388 */ /* 0x0003e20000000800 */
[----:B------:R-:W-:-:S03]  /*6f0d0*/  FMUL R13, R13, 1.9615705013275146484 ;  /* 0x3ffb14be0d0d7820 */ /* 0x000fc60000400000 */
[----:B------:R2:W-:Y:S01]  /*6f0e0*/  STS [R8], R9 ;  /* 0x0000000908007388 */ /* 0x0005e20000000800 */
[C-C-:B-1----:R-:W-:Y:S01]  /*6f0f0*/  FADD R43, R14.reuse, R40.reuse ;  /* 0x000000280e2b7221 */ /* 0x142fe20000000000 */
[----:B------:R-:W-:Y:S01]  /*6f100*/  FADD R40, R14, -R40 ;  /* 0x800000280e287221 */ /* 0x000fe20000000000 */
[----:B--2---:R-:W-:Y:S01]  /*6f110*/  FADD R9, -R58, R57 ;  /* 0x000000393a097221 */ /* 0x004fe20000000100 */
[----:B------:R1:W-:Y:S01]  /*6f120*/  STS [R8+0x84], R12 ;  /* 0x0000840c08007388 */ /* 0x0003e20000000800 */
[----:B------:R-:W-:-:S04]  /*6f130*/  FADD R6, R56, -R3 ;  /* 0x8000000338067221 */ /* 0x000fc80000000000 */
[C-C-:B------:R-:W-:Y:S01]  /*6f140*/  FFMA R14, R43.reuse, -0.70710676908493041992, R6.reuse ;  /* 0xbf3504f32b0e7823 */ /* 0x140fe20000000006 */
[----:B------:R-:W-:Y:S01]  /*6f150*/  FFMA R6, R43, 0.70710676908493041992, R6 ;  /* 0x3f3504f32b067823 */ /* 0x000fe20000000006 */
[----:B------:R-:W-:Y:S01]  /*6f160*/  FFMA R43, R40, -0.70710676908493041992, R9 ;  /* 0xbf3504f3282b7823 */ /* 0x000fe20000000009 */
[----:B------:R-:W-:Y:S01]  /*6f170*/  FADD R3, R56, R3 ;  /* 0x0000000338037221 */ /* 0x000fe20000000000 */
[----:B-1----:R-:W-:Y:S01]  /*6f180*/  FADD R12, R58, R57 ;  /* 0x000000393a0c7221 */ /* 0x002fe20000000000 */
[----:B------:R1:W-:Y:S01]  /*6f190*/  STS [R8+0x39c], R13 ;  /* 0x00039c0d08007388 */ /* 0x0003e20000000800 */
[----:B------:R-:W-:Y:S01]  /*6f1a0*/  FFMA R40, R40, 0.70710676908493041992, R9 ;  /* 0x3f3504f328287823 */ /* 0x000fe20000000009 */
[----:B------:R-:W-:Y:S01]  /*6f1b0*/  FFMA R9, R43, 0.66817861795425415039, R14 ;  /* 0x3f2b0dc12b097823 */ /* 0x000fe2000000000e */
[----:B------:R-:W-:Y:S01]  /*6f1c0*/  FFMA R14, R14, -0.66817861795425415039, R43 ;  /* 0xbf2b0dc10e0e7823 */ /* 0x000fe2000000002b */
[C-C-:B------:R-:W-:Y:S01]  /*6f1d0*/  FADD R43, R3.reuse, R12.reuse ;  /* 0x0000000c032b7221 */ /* 0x140fe20000000000 */
[----:B------:R-:W-:Y:S01]  /*6f1e0*/  FADD R3, R3, -R12 ;  /* 0x8000000c03037221 */ /* 0x000fe20000000000 */
[----:B-1----:R-:W-:-:S04]  /*6f1f0*/  FADD R13, R60, R59 ;  /* 0x0000003b3c0d7221 */ /* 0x002fc80000000000 */
[C-C-:B------:R-:W-:Y:S01]  /*6f200*/  FADD R12, R15.reuse, R13.reuse ;  /* 0x0000000d0f0c7221 */ /* 0x140fe20000000000 */
[----:B------:R-:W-:Y:S01]  /*6f210*/  FADD R57, -R15, R13 ;  /* 0x0000000d0f397221 */ /* 0x000fe20000000100 */
[----:B------:R-:W-:Y:S02]  /*6f220*/  FFMA R13, R6, 0.19891236722469329834, R40 ;  /* 0x3e4bafaf060d7823 */ /* 0x000fe40000000028 */
[C-C-:B------:R-:W-:Y:S01]  /*6f230*/  FADD R15, R43.reuse, -R12.reuse ;  /* 0x8000000c2b0f7221 */ /* 0x140fe20000000000 */
[----:B------:R-:W-:Y:S01]  /*6f240*/  FADD R43, R43, R12 ;  /* 0x0000000c2b2b7221 */ /* 0x000fe20000000000 */
[----:B------:R-:W-:Y:S01]  /*6f250*/  FFMA R12, R40, -0.19891236722469329834, R6 ;  /* 0xbe4bafaf280c7823 */ /* 0x000fe20000000006 */
[----:B------:R-:W-:Y:S01]  /*6f260*/  MOV R6, 0xffffffff ;  /* 0xffffffff00067802 */ /* 0x000fe20000000f00 */
[----:B------:R-:W-:Y:S01]  /*6f270*/  FFMA R56, R57, -0.41421356797218322754, R3 ;  /* 0xbed413cd39387823 */ /* 0x000fe20000000003 */
[----:B0-----:R-:W-:-:S07]  /*6f280*/  FFMA R57, R3, 0.41421356797218322754, R57 ;  /* 0x3ed413cd03397823 */ /* 0x001fce0000000039 */
[----:B-----5:R-:W-:Y:S05]  /*6f290*/  WARPSYNC.COLLECTIVE R6, `(.L_x_7727) ;  /* 0x0000000006087348 */ /* 0x020fea0003c00000 */
[----:B------:R-:W-:Y:S01]  /*6f2a0*/  NOP ;  /* 0x0000000000007918 */ /* 0x000fe20000000000 */
[----:B-----5:R-:W-:Y:S05]  /*6f2b0*/  ENDCOLLECTIVE ;  /* 0x000000000000791b */ /* 0x020fea0003800000 */
.L_x_7727:
[----:B------:R-:W0:Y:S04]  /*6f2c0*/  LDS R2, [R7+0x4] ;  /* 0x0000040007027984 */ /* 0x000e280000000800 */
[----:B------:R-:W1:Y:S04]  /*6f2d0*/  LDS R3, [R7] ;  /* 0x0000000007037984 */ /* 0x000e680000000800 */
[----:B------:R-:W2:Y:S04]  /*6f2e0*/  LDS R6, [R7+0x8] ;  /* 0x0000080007067984 */ /* 0x000ea80000000800 */
[----:B0-----:R-:W-:Y:S04]  /*6f2f0*/  STL [R1+0x26c], R2 ;  /* 0x00026c0201007387 */ /* 0x001fe80000100800 */
[----:B-1----:R-:W-:Y:S04]  /*6f300*/  STL [R1+0x160], R3 ;  /* 0x0001600301007387 */ /* 0x002fe80000100800 */
[----:B------:R-:W0:Y:S04]  /*6f310*/  LDS R3, [R7+0xc] ;  /* 0x00000c0007037984 */ /* 0x000e280000000800 */
[----:B------:R-:W1:Y:S04]  /*6f320*/  LDS R2, [R7+0x10] ;  /* 0x0000100007027984 */ /* 0x000e680000000800 */
[----:B--2---:R-:W-:Y:S04]  /*6f330*/  STL [R1+0x190], R6 ;  /* 0x0001900601007387 */ /* 0x004fe80000100800 */
[----:B------:R-:W2:Y:S04]  /*6f340*/  LDS R6, [R7+0x14] ;  /* 0x0000140007067984 */ /* 0x000ea80000000800 */
[----:B0-----:R-:W-:Y:S04]  /*6f350*/  STL [R1+0x1a4], R3 ;  /* 0x0001a40301007387 */ /* 0x001fe80000100800 */
[----:B------:R-:W0:Y:S04]  /*6f360*/  LDS R3, [R7+0x18] ;  /* 0x0000180007037984 */ /* 0x000e280000000800 */
[----:B-1----:R-:W-:Y:S04]  /*6f370*/  STL [R1+0x1cc], R2 ;  /* 0x0001cc0201007387 */ /* 0x002fe80000100800 */
[----:B------:R-:W1:Y:S01]  /*6f380*/  LDS R2, [R7+0x1c] ;  /* 0x00001c0007027984 */ /* 0x000e620000000800 */
[----:B------:R-:W-:-:S03]  /*6f390*/  FMUL R12, R12, 1.9615705013275146484 ;  /* 0x3ffb14be0c0c7820 */ /* 0x000fc60000400000 */
[----:B--2---:R2:W-:Y:S01]  /*6f3a0*/  STL [R1+0x1f0], R6 ;  /* 0x0001f00601007387 */ /* 0x0045e20000100800 */
[----:B------:R-:W-:Y:S01]  /*6f3b0*/  FMUL R13, R13, 1.9615705013275146484 ;  /* 0x3ffb14be0d0d7820 */ /* 0x000fe20000400000 */
[----:B--2---:R-:W-:-:S07]  /*6f3c0*/  MOV R6, 0xffffffff ;  /* 0xffffffff00067802 */ /* 0x004fce0000000f00 */
[----:B01----:R-:W-:Y:S05]  /*6f3d0*/  WARPSYNC.COLLECTIVE R6, `(.L_x_7728) ;  /* 0x0000000006087348 */ /* 0x003fea0003c00000 */
[----:B------:R-:W-:Y:S01]  /*6f3e0*/  NOP ;  /* 0x0000000000007918 */ /* 0x000fe20000000000 */
[----:B01----:R-:W-:Y:S05]  /*6f3f0*/  ENDCOLLECTIVE ;  /* 0x000000000000791b */ /* 0x003fea0003800000 */
.L_x_7728:
[----:B------:R0:W-:Y:S04]  /*6f400*/  STS [R8+0x84], R12 ;  /* 0x0000840c08007388 */ /* 0x0001e80000000800 */
[----:B------:R1:W-:Y:S01]  /*6f410*/  STL [R1+0x200], R3 ;  /* 0x0002000301007387 */ /* 0x0003e20000100800 */
[----:B------:R-:W-:Y:S01]  /*6f420*/  FMUL R6, R14, -1.6629391908645629883 ;  /* 0xbfd4db310e067820 */ /* 0x000fe20000400000 */
[----:B0-----:R-:W-:Y:S01]  /*6f430*/  FADD R12, R21, -R5 ;  /* 0x80000005150c7221 */ /* 0x001fe20000000000 */
[----:B-1----:R-:W-:Y:S01]  /*6f440*/  FMUL R3, R9, 1.6629391908645629883 ;  /* 0x3fd4db3109037820 */ /* 0x002fe20000400000 */
[----:B------:R-:W-:Y:S02]  /*6f450*/  FMUL R9, R15, 1.4142135381698608398 ;  /* 0x3fb504f30f097820 */ /* 0x000fe40000400000 */
[----:B------:R-:W-:Y:S04]  /*6f460*/  STS [R8+0x294], R6 ;  /* 0x0002940608007388 */ /* 0x000fe80000000800 */
[----:B------:R0:W-:Y:S04]  /*6f470*/  STS [R8+0x210], R9 ;  /* 0x0002100908007388 */ /* 0x0001e80000000800 */
[----:B------:R-:W-:Y:S01]  /*6f480*/  STS [R8+0x18c], R3 ;  /* 0x00018c0308007388 */ /* 0x000fe20000000800 */
[----:B0-----:R-:W-:-:S03]  /*6f490*/  FADD R9, R20, -R10 ;  /* 0x8000000a14097221 */ /* 0x001fc60000000000 */
[----:B------:R0:W-:Y:S01]  /*6f4a0*/  STS [R8+0x39c], R13 ;  /* 0x00039c0d08007388 */ /* 0x0001e20000000800 */
[----:B------:R-:W-:Y:S01]  /*6f4b0*/  FADD R21, R21, R5 ;  /* 0x0000000515157221 */ /* 0x000fe20000000000 */
[----:B------:R-:W-:Y:S01]  /*6f4c0*/  FADD R10, R20, R10 ;  /* 0x0000000a140a7221 */ /* 0x000fe20000000000 */
[C-C-:B0-----:R-:W-:Y:S01]  /*6f4d0*/  FADD R13, R9.reuse, R12.reuse ;  /* 0x0000000c090d7221 */ /* 0x141fe20000000000 */
[----:B------:R-:W-:Y:S01]  /*6f4e0*/  FADD R12, R9, -R12 ;  /* 0x8000000c090c7221 */ /* 0x000fe20000000000 */
[----:B------:R-:W-:Y:S01]  /*6f4f0*/  FMUL R55, R43, 1.4142135381698608398 ;  /* 0x3fb504f32b377820 */ /* 0x000fe20000400000 */
[----:B------:R-:W-:Y:S01]  /*6f500*/  FMUL R56, R56, 1.8477590084075927734 ;  /* 0x3fec835e38387820 */ /* 0x000fe20000400000 */
[----:B------:R-:W-:Y:S01]  /*6f510*/  FMUL R57, R57, 1.8477590084075927734 ;  /* 0x3fec835e39397820 */ /* 0x000fe20000400000 */
[----:B------:R0:W-:Y:S04]  /*6f520*/  STL [R1+0x218], R2 ;  /* 0x0002180201007387 */ /* 0x0001e80000100800 */
[----:B------:R0:W-:Y:S04]  /*6f530*/  STS [R8], R55 ;  /* 0x0000003708007388 */ /* 0x0001e80000000800 */
[----:B------:R0:W-:Y:S04]  /*6f540*/  STS [R8+0x108], R56 ;  /* 0x0001083808007388 */ /* 0x0001e80000000800 */
[----:B------:R0:W-:Y:S01]  /*6f550*/  STS [R8+0x318], R57 ;  /* 0x0003183908007388 */ /* 0x0001e20000000800 */
[C-C-:B------:R-:W-:Y:S01]  /*6f560*/  FADD R6, R61.reuse, -R4.reuse ;  /* 0x800000043d067221 */ /* 0x140fe20000000000 */
[----:B------:R-:W-:Y:S01]  /*6f570*/  FADD R3, R61, R4 ;  /* 0x000000043d037221 */ /* 0x000fe20000000000 */
[----:B------:R-:W-:-:S02]  /*6f580*/  FADD R4, -R18, R16 ;  /* 0x0000001012047221 */ /* 0x000fc40000000100 */
[----:B------:R-:W-:Y:S02]  /*6f590*/  FFMA R5, R13, -0.70710676908493041992, R6 ;  /* 0xbf3504f30d057823 */ /* 0x000fe40000000006 */
[----:B------:R-:W-:Y:S01]  /*6f5a0*/  FFMA R9, R12, -0.70710676908493041992, R4 ;  /* 0xbf3504f30c097823 */ /* 0x000fe20000000004 */
        /* <DEDUP_REMOVED lines=13> */
[----:B0-----:R-:W-:-:S07]  /*6f680*/  MOV R6, 0xffffffff ;  /* 0xffffffff00067802 */ /* 0x001fce0000000f00 */
[----:B------:R-:W-:Y:S05]  /*6f690*/  WARPSYNC.COLLECTIVE R6, `(.L_x_7729) ;  /* 0x0000000006087348 */ /* 0x000fea0003c00000 */
[----:B------:R-:W-:Y:S01]  /*6f6a0*/  NOP ;  /* 0x0000000000007918 */ /* 0x000fe20000000000 */
[----:B------:R-:W-:Y:S05]  /*6f6b0*/  ENDCOLLECTIVE ;  /* 0x000000000000791b */ /* 0x000fea0003800000 */
.L_x_7729:
        /* <DEDUP_REMOVED lines=9> */
[----:B------:R-:W-:Y:S01]  /*6f750*/  FFMA R13, R21, -0.41421356797218322754, R14 ;  /* 0xbed413cd150d7823 */ /* 0x000fe2000000000e */
[----:B------:R-:W-:Y:S01]  /*6f760*/  FMUL R5, R5, -1.6629391908645629883 ;  /* 0xbfd4db3105057820 */ /* 0x000fe20000400000 */
[----:B------:R-:W-:Y:S01]  /*6f770*/  FMUL R3, R3, 1.9615705013275146484 ;  /* 0x3ffb14be03037820 */ /* 0x000fe20000400000 */
[----:B------:R-:W-:Y:S01]  /*6f780*/  FMUL R4, R4, 1.6629391908645629883 ;  /* 0x3fd4db3104047820 */ /* 0x000fe20000400000 */
[----:B------:R-:W-:Y:S01]  /*6f790*/  FMUL R12, R12, 1.9615705013275146484 ;  /* 0x3ffb14be0c0c7820 */ /* 0x000fe20000400000 */
[----:B0-----:R-:W-:Y:S04]  /*6f7a0*/  STL [R1+0x15c], R15 ;  /* 0x00015c0f01007387 */ /* 0x001fe80000100800 */
[----:B------:R-:W0:Y:S04]  /*6f7b0*/  LDS R15, [R7+0x18] ;  /* 0x00001800070f7984 */ /* 0x000e280000000800 */
[----:B-1----:R-:W-:Y:S04]  /*6f7c0*/  STL [R1+0x174], R2 ;  /* 0x0001740201007387 */ /* 0x002fe80000100800 */
[----:B------:R-:W1:Y:S04]  /*6f7d0*/  LDS R2, [R7+0x1c] ;  /* 0x00001c0007027984 */ /* 0x000e680000000800 */
[----:B--2---:R2:W-:Y:S02]  /*6f7e0*/  STL [R1+0x188], R6 ;  /* 0x0001880601007387 */ /* 0x0045e40000100800 */
[----:B--2---:R-:W-:-:S07]  /*6f7f0*/  MOV R6, 0xffffffff ;  /* 0xffffffff00067802 */ /* 0x004fce0000000f00 */
[----:B01----:R-:W-:Y:S05]  /*6f800*/  WARPSYNC.COLLECTIVE R6, `(.L_x_7730) ;  /* 0x0000000006087348 */ /* 0x003fea0003c00000 */
[----:B------:R-:W-:Y:S01]  /*6f810*/  NOP ;  /* 0x0000000000007918 */ /* 0x000fe20000000000 */
[----:B01----:R-:W-:Y:S05]  /*6f820*/  ENDCOLLECTIVE ;  /* 0x000000000000791b */ /* 0x003fea0003800000 */
.L_x_7730:
[----:B------:R-:W-:Y:S01]  /*6f830*/  FMUL R6, R13, 1.8477590084075927734 ;  /* 0x3fec835e0d067820 */ /* 0x000fe20000400000 */
[----:B------:R0:W-:Y:S04]  /*6f840*/  STS [R8+0x294], R5 ;  /* 0x0002940508007388 */ /* 0x0001e80000000800 */
[----:B------:R1:W-:Y:S01]  /*6f850*/  STS [R8+0x108], R6 ;  /* 0x0001080608007388 */ /* 0x0003e20000000800 */
[----:B0-----:R-:W-:Y:S01]  /*6f860*/  FADD R5, R25, -R22 ;  /* 0x8000001619057221 */ /* 0x001fe20000000000 */
[----:B-1----:R-:W-:Y:S02]  /*6f870*/  FADD R6, R26, -R19 ;  /* 0x800000131a067221 */ /* 0x002fe40000000000 */
[----:B------:R0:W-:Y:S02]  /*6f880*/  STS [R8+0x84], R3 ;  /* 0x0000840308007388 */ /* 0x0001e40000000800 */
[----:B------:R-:W-:-:S02]  /*6f890*/  FADD R13, R5, R6 ;  /* 0x00000006050d7221 */ /* 0x000fc40000000000 */
[----:B------:R1:W-:Y:S01]  /*6f8a0*/  STS [R8+0x18c], R4 ;  /* 0x00018c0408007388 */ /* 0x0003e20000000800 */
[----:B------:R-:W-:Y:S01]  /*6f8b0*/  FADD R5, R5, -R6 ;  /* 0x8000000605057221 */ /* 0x000fe20000000000 */
[----:B0-----:R-:W-:Y:S02]  /*6f8c0*/  FADD R3, R28, -R17 ;  /* 0x800000111c037221 */ /* 0x001fe40000000000 */
[----:B------:R0:W-:Y:S01]  /*6f8d0*/  STS [R8+0x39c], R12 ;  /* 0x00039c0c08007388 */ /* 0x0001e20000000800 */
[----:B-1----:R-:W-:Y:S01]  /*6f8e0*/  FADD R4, -R24, R23 ;  /* 0x0000001718047221 */ /* 0x002fe20000000100 */
[----:B------:R-:W-:Y:S01]  /*6f8f0*/  FADD R17, R28, R17 ;  /* 0x000000111c117221 */ /* 0x000fe20000000000 */
[----:B------:R-:W-:Y:S02]  /*6f900*/  FADD R23, R24, R23 ;  /* 0x0000001718177221 */ /* 0x000fe40000000000 */
[----:B------:R-:W-:Y:S01]  /*6f910*/  FFMA R6, R5, -0.70710676908493041992, R4 ;  /* 0xbf3504f305067823 */ /* 0x000fe20000000004 */
[----:B------:R-:W-:Y:S01]  /*6f920*/  FADD R22, R25, R22 ;  /* 0x0000001619167221 */ /* 0x000fe20000000000 */
[C---:B0-----:R-:W-:Y:S01]  /*6f930*/  FFMA R12, R13.reuse, -0.70710676908493041992, R3 ;  /* 0xbf3504f30d0c7823 */ /* 0x041fe20000000003 */
[----:B------:R-:W-:Y:S01]  /*6f940*/  FADD R19, R26, R19 ;  /* 0x000000131a137221 */ /* 0x000fe20000000000 */
[----:B------:R-:W-:Y:S01]  /*6f950*/  FFMA R13, R13, 0.70710676908493041992, R3 ;  /* 0x3f3504f30d0d7823 */ /* 0x000fe20000000003 */
[----:B------:R-:W-:Y:S01]  /*6f960*/  FMUL R9, R9, 1.4142135381698608398 ;  /* 0x3fb504f309097820 */ /* 0x000fe20000400000 */
[----:B------:R-:W-:Y:S01]  /*6f970*/  FFMA R3, R6, 0.66817861795425415039, R12 ;  /* 0x3f2b0dc106037823 */ /* 0x000fe2000000000c */
[----:B------:R-:W-:Y:S01]  /*6f980*/  FFMA R5, R5, 0.70710676908493041992, R4 ;  /* 0x3f3504f305057823 */ /* 0x000fe20000000004 */
[----:B------:R-:W-:Y:S01]  /*6f990*/  FFMA R12, R12, -0.66817861795425415039, R6 ;  /* 0xbf2b0dc10c0c7823 */ /* 0x000fe20000000006 */
[----:B------:R-:W-:Y:S01]  /*6f9a0*/  FADD R4, R17, R23 ;  /* 0x0000001711047221 */ /* 0x000fe20000000000 */
[----:B------:R-:W-:Y:S01]  /*6f9b0*/  FADD R6, R19, R22 ;  /* 0x0000001613067221 */ /* 0x000fe20000000000 */
[----:B------:R0:W-:Y:S01]  /*6f9c0*/  STS [R8], R9 ;  /* 0x0000000908007388 */ /* 0x0001e20000000800 */
[----:B------:R-:W-:Y:S01]  /*6f9d0*/  FFMA R14, R14, 0.41421356797218322754, R21 ;  /* 0x3ed413cd0e0e7823 */ /* 0x000fe20000000015 */
[----:B------:R-:W-:-:S03]  /*6f9e0*/  FMUL R10, R10, 1.4142135381698608398 ;  /* 0x3fb504f30a0a7820 */ /* 0x000fc60000400000 */
[----:B------:R-:W-:Y:S01]  /*6f9f0*/  FMUL R14, R14, 1.8477590084075927734 ;  /* 0x3fec835e0e0e7820 */ /* 0x000fe20000400000 */
[C-C-:B0-----:R-:W-:Y:S01]  /*6fa00*/  FADD R9, R4.reuse, -R6.reuse ;  /* 0x8000000604097221 */ /* 0x141fe20000000000 */
[----:B------:R-:W-:Y:S01]  /*6fa10*/  FADD R6, R4, R6 ;  /* 0x0000000604067221 */ /* 0x000fe20000000000 */
[----:B------:R-:W-:Y:S01]  /*6fa20*/  FFMA R4, R5, -0.19891236722469329834, R13 ;  /* 0xbe4bafaf05047823 */ /* 0x000fe2000000000d */
[----:B------:R-:W-:Y:S02]  /*6fa30*/  FFMA R13, R13, 0.19891236722469329834, R5 ;  /* 0x3e4bafaf0d0d7823 */ /* 0x000fe40000000005 */
[----:B------:R-:W-:Y:S01]  /*6fa40*/  FMUL R5, R6, 1.4142135381698608398 ;  /* 0x3fb504f306057820 */ /* 0x000fe20000400000 */
[----:B------:R-:W-:Y:S01]  /*6fa50*/  MOV R6, 0xffffffff ;  /* 0xffffffff00067802 */ /* 0x000fe20000000f00 */
[----:B------:R0:W-:Y:S04]  /*6fa60*/  STS [R8+0x210], R10 ;  /* 0x0002100a08007388 */ /* 0x0001e80000000800 */
[----:B------:R0:W-:Y:S02]  /*6fa70*/  STS [R8+0x318], R14 ;  /* 0x0003180e08007388 */ /* 0x0001e40000000800 */
[----:B0-----:R-:W-:Y:S05]  /*6fa80*/  WARPSYNC.COLLECTIVE R6, `(.L_x_7731) ;  /* 0x0000000006087348 */ /* 0x001fea0003c00000 */
[----:B------:R-:W-:Y:S01]  /*6fa90*/  NOP ;  /* 0x0000000000007918 */ /* 0x000fe20000000000 */
[----:B0-----:R-:W-:Y:S05]  /*6faa0*/  ENDCOLLECTIVE ;  /* 0x000000000000791b */ /* 0x001fea0003800000 */
.L_x_7731:
[----:B------:R-:W-:Y:S04]  /*6fab0*/  STL [R1+0x198], R15 ;  /* 0x0001980f01007387 */ /* 0x000fe80000100800 */
[----:B------:R-:W-:Y:S04]  /*6fac0*/  STL [R1+0x1b8], R2 ;  /* 0x0001b80201007387 */ /* 0x000fe80000100800 */
        /* <DEDUP_REMOVED lines=9> */
[----:B------:R-:W-:Y:S01]  /*6fb60*/  FMUL R3, R3, 1.6629391908645629883 ;  /* 0x3fd4db3103037820 */ /* 0x000fe20000400000 */
[----:B------:R-:W-:Y:S01]  /*6fb70*/  FMUL R9, R9, 1.4142135381698608398 ;  /* 0x3fb504f309097820 */ /* 0x000fe20000400000 */
[----:B------:R-:W-:Y:S01]  /*6fb80*/  FMUL R4, R4, 1.9615705013275146484 ;  /* 0x3ffb14be04047820 */ /* 0x000fe20000400000 */
[----:B------:R-:W-:Y:S01]  /*6fb90*/  FADD R15, R17, -R23 ;  /* 0x80000017110f7221 */ /* 0x000fe20000000000 */
        /* <DEDUP_REMOVED lines=9> */
.L_x_7732:
[----:B------:R-:W-:Y:S01]  /*6fc30*/  FMUL R6, R12, -1.6629391908645629883 ;  /* 0xbfd4db310c067820 */ /* 0x000fe20000400000 */
[----:B------:R0:W-:Y:S04]  /*6fc40*/  STS [R8], R5 ;  /* 0x0000000508007388 */ /* 0x0001e80000000800 */
[----:B------:R1:W-:Y:S01]  /*6fc50*/  STS [R8+0x294], R6 ;  /* 0x0002940608007388 */ /* 0x0003e20000000800 */
[----:B0-----:R-:W-:-:S03]  /*6fc60*/  FADD R5, R36, -R32 ;  /* 0x8000002024057221 */ /* 0x001fc60000000000 */
[----:B------:R0:W-:Y:S01]  /*6fc70*/  STS [R8+0x18c], R3 ;  /* 0x00018c0308007388 */ /* 0x0001e20000000800 */
[----:B-1----:R-:W-:-:S03]  /*6fc80*/  FADD R6, R37, -R35 ;  /* 0x8000002325067221 */ /* 0x002fc60000000000 */
[----:B------:R1:W-:Y:S01]  /*6fc90*/  STS [R8+0x210], R9 ;  /* 0x0002100908007388 */ /* 0x0003e20000000800 */
[----:B------:R-:W-:-:S03]  /*6fca0*/  FADD R19, -R19, R22 ;  /* 0x0000001613137221 */ /* 0x000fc60000000100 */
[----:B------:R2:W-:Y:S01]  /*6fcb0*/  STS [R8+0x84], R4 ;  /* 0x0000840408007388 */ /* 0x0005e20000000800 */
[----:B0-----:R-:W-:Y:S01]  /*6fcc0*/  FADD R3, R33, -R34 ;  /* 0x8000002221037221 */ /* 0x001fe20000000000 */
[C-C-:B-1----:R-:W-:Y:S01]  /*6fcd0*/  FADD R9, R5.reuse, R6.reuse ;  /* 0x0000000605097221 */ /* 0x142fe20000000000 */
[----:B------:R-:W-:Y:S01]  /*6fce0*/  FADD R6, R5, -R6 ;  /* 0x8000000605067221 */ /* 0x000fe20000000000 */
[----:B--2---:R-:W-:Y:S02]  /*6fcf0*/  FADD R4, -R29, R27 ;  /* 0x0000001b1d047221 */ /* 0x004fe40000000100 */
[C-C-:B------:R-:W-:Y:S01]  /*6fd00*/  FFMA R5, R9.reuse, -0.70710676908493041992, R3.reuse ;  /* 0xbf3504f309057823 */ /* 0x140fe20000000003 */
[----:B------:R-:W-:Y:S01]  /*6fd10*/  FFMA R3, R9, 0.70710676908493041992, R3 ;  /* 0x3f3504f309037823 */ /* 0x000fe20000000003 */
[----:B------:R-:W-:Y:S01]  /*6fd20*/  FFMA R10, R19, -0.41421356797218322754, R15 ;  /* 0xbed413cd130a7823 */ /* 0x000fe2000000000f */
[----:B------:R-:W-:Y:S01]  /*6fd30*/  FFMA R9, R6, -0.70710676908493041992, R4 ;  /* 0xbf3504f306097823 */ /* 0x000fe20000000004 */
[----:B------:R-:W-:Y:S01]  /*6fd40*/  FADD R33, R33, R34 ;  /* 0x0000002221217221 */ /* 0x000fe20000000000 */
[----:B------:R-:W-:Y:S01]  /*6fd50*/  FADD R27, R29, R27 ;  /* 0x0000001b1d1b7221 */ /* 0x000fe20000000000 */
[----:B------:R-:W-:Y:S01]  /*6fd60*/  FADD R32, R36, R32 ;  /* 0x0000002024207221 */ /* 0x000fe20000000000 */
[----:B------:R-:W-:Y:S01]  /*6fd70*/  FADD R35, R37, R35 ;  /* 0x0000002325237221 */ /* 0x000fe20000000000 */
[----:B------:R-:W-:Y:S01]  /*6fd80*/  FFMA R12, R6, 0.70710676908493041992, R4 ;  /* 0x3f3504f3060c7823 */ /* 0x000fe20000000004 */
[----:B------:R-:W-:Y:S01]  /*6fd90*/  FMUL R10, R10, 1.8477590084075927734 ;  /* 0x3fec835e0a0a7820 */ /* 0x000fe20000400000 */
[----:B------:R-:W-:Y:S01]  /*6fda0*/  FFMA R4, R9, 0.66817861795425415039, R5 ;  /* 0x3f2b0dc109047823 */ /* 0x000fe20000000005 */
[----:B------:R-:W-:Y:S01]  /*6fdb0*/  FFMA R5, R5, -0.66817861795425415039, R9 ;  /* 0xbf2b0dc105057823 */ /* 0x000fe20000000009 */
[----:B------:R-:W-:Y:S01]  /*6fdc0*/  FADD R6, R33, R27 ;  /* 0x0000001b21067221 */ /* 0x000fe20000000000 */
[----:B------:R-:W-:Y:S01]  /*6fdd0*/  FADD R9, R35, R32 ;  /* 0x0000002023097221 */ /* 0x000fe20000000000 */
[----:B------:R0:W-:Y:S01]  /*6fde0*/  STS [R8+0x108], R10 ;  /* 0x0001080a08007388 */ /* 0x0001e20000000800 */
[----:B------:R-:W-:Y:S01]  /*6fdf0*/  FFMA R15, R15, 0.41421356797218322754, R19 ;  /* 0x3ed413cd0f0f7823 */ /* 0x000fe20000000013 */
[----:B------:R-:W-:-:S03]  /*6fe00*/  FMUL R13, R13, 1.9615705013275146484 ;  /* 0x3ffb14be0d0d7820 */ /* 0x000fc60000400000 */
[----:B------:R-:W-:Y:S01]  /*6fe10*/  FMUL R15, R15, 1.8477590084075927734 ;  /* 0x3fec835e0f0f7820 */ /* 0x000fe20000400000 */
[C-C-:B0-----:R-:W-:Y:S01]  /*6fe20*/  FADD R10, R6.reuse, -R9.reuse ;  /* 0x80000009060a7221 */ /* 0x141fe20000000000 */
[----:B------:R-:W-:Y:S01]  /*6fe30*/  FADD R9, R6, R9 ;  /* 0x0000000906097221 */ /* 0x000fe20000000000 */
[----:B------:R-:W-:Y:S01]  /*6fe40*/  FFMA R6, R12, -0.19891236722469329834, R3 ;  /* 0xbe4bafaf0c067823 */ /* 0x000fe20000000003 */
[----:B------:R-:W-:-:S03]  /*6fe50*/  FFMA R12, R3, 0.19891236722469329834, R12 ;  /* 0x3e4bafaf030c7823 */ /* 0x000fc6000000000c */
[----:B------:R-:W-:Y:S01]  /*6fe60*/  FMUL R3, R6, 1.9615705013275146484 ;  /* 0x3ffb14be06037820 */ /* 0x000fe20000400000 */
[----:B------:R-:W-:Y:S01]  /*6fe70*/  MOV R6, 0xffffffff ;  /* 0xffffffff00067802 */ /* 0x000fe20000000f00 */
[----:B------:R0:W-:Y:S04]  /*6fe80*/  STS [R8+0x318], R15 ;  /* 0x0003180f08007388 */ /* 0x0001e80000000800 */
[----:B------:R0:W-:Y:S02]  /*6fe90*/  STS [R8+0x39c], R13 ;  /* 0x00039c0d08007388 */ /* 0x0001e40000000800 */
[----:B0-----:R-:W-:Y:S05]  /*6fea0*/  WARPSYNC.COLLECTIVE R6, `(.L_x_7733) ;  /* 0x0000000006087348 */ /* 0x001fea0003c00000 */
[----:B------:R-:W-:Y:S01]  /*6feb0*/  NOP ;  /* 0x0000000000007918 */ /* 0x000fe20000000000 */
[----:B0-----:R-:W-:Y:S05]  /*6fec0*/  ENDCOLLECTIVE ;  /* 0x000000000000791b */ /* 0x001fea0003800000 */
.L_x_7733:
        /* <DEDUP_REMOVED lines=12> */
[----:B------:R-:W-:-:S04]  /*6ff90*/  FADD R32, -R35, R32 ;  /* 0x0000002023207221 */ /* 0x000fc80000000100 */
[----:B------:R-:W-:Y:S01]  /*6ffa0*/  FFMA R13, R32, -0.41421356797218322754, R14 ;  /* 0xbed413cd200d7823 */ /* 0x000fe2000000000e */
[----:B------:R-:W-:Y:S01]  /*6ffb0*/  FMUL R5, R5, -1.6629391908645629883 ;  /* 0xbfd4db3105057820 */ /* 0x000fe20000400000 */
[----:B------:R-:W-:Y:S01]  /*6ffc0*/  FMUL R9, R9, 1.4142135381698608398 ;  /* 0x3fb504f309097820 */ /* 0x000fe20000400000 */
[----:B------:R-:W-:Y:S01]  /*6ffd0*/  FMUL R4, R4, 1.6629391908645629883 ;  /* 0x3fd4db3104047820 */ /* 0x000fe20000400000 */
        /* <DEDUP_REMOVED lines=9> */
.L_x_7734:
[----:B------:R-:W-:Y:S01]  /*70070*/  FMUL R6, R13, 1.8477590084075927734 ;  /* 0x3fec835e0d067820 */ /* 0x000fe20000400000 */
[----:B------:R0:W-:Y:S04]  /*70080*/  STS [R8+0x294], R5 ;  /* 0x0002940508007388 */ /* 0x0001e80000000800 */
[----:B------:R1:W-:Y:S01]  /*70090*/  STS [R8+0x108], R6 ;  /* 0x0001080608007388 */ /* 0x0003e20000000800 */
[----:B0-----:R-:W-:-:S03]  /*700a0*/  FADD R5, R39, -R11 ;  /* 0x8000000b27057221 */ /* 0x001fc60000000000 */
[----:B------:R0:W-:Y:S01]  /*700b0*/  STS [R8], R9 ;  /* 0x0000000908007388 */ /* 0x0001e20000000800 */
[----:B-1----:R-:W-:-:S03]  /*700c0*/  FADD R6, R38, -R0 ;  /* 0x8000000026067221 */ /* 0x002fc60000000000 */
[----:B------:R1:W-:Y:S04]  /*700d0*/  STS [R8+0x84], R3 ;  /* 0x0000840308007388 */ /* 0x0003e80000000800 */
[----:B------:R2:W-:Y:S01]  /*700e0*/  STS [R8+0x18c], R4 ;  /* 0x00018c0408007388 */ /* 0x0005e20000000800 */
[C-C-:B0-----:R-:W-:Y:S01]  /*700f0*/  FADD R9, R5.reuse, R6.reuse ;  /* 0x0000000605097221 */ /* 0x141fe20000000000 */
[----:B------:R-:W-:Y:S01]  /*70100*/  FADD R5, R5, -R6 ;  /* 0x8000000605057221 */ /* 0x000fe20000000000 */
[----:B-1----:R-:W-:Y:S01]  /*70110*/  FADD R3, R41, -R42 ;  /* 0x8000002a29037221 */ /* 0x002fe20000000000 */
[----:B--2---:R-:W-:-:S03]  /*70120*/  FADD R4, -R30, R31 ;  /* 0x0000001f1e047221 */ /* 0x004fc60000000100 */
[C-C-:B------:R-:W-:Y:S01]  /*70130*/  FFMA R6, R9.reuse, -0.70710676908493041992, R3.reuse ;  /* 0xbf3504f309067823 */ /* 0x140fe20000000003 */
[----:B------:R-:W-:Y:S01]  /*70140*/  FFMA R9, R9, 0.70710676908493041992, R3 ;  /* 0x3f3504f309097823 */ /* 0x000fe20000000003 */
[----:B------:R-:W-:Y:S01]  /*70150*/  FFMA R3, R5, -0.70710676908493041992, R4 ;  /* 0xbf3504f305037823 */ /* 0x000fe20000000004 */
[----:B------:R-:W-:Y:S01]  /*70160*/  FADD R41, R41, R42 ;  /* 0x0000002a29297221 */ /* 0x000fe20000000000 */
[----:B------:R-:W-:Y:S01]  /*70170*/  FADD R30, R30, R31 ;  /* 0x0000001f1e1e7221 */ /* 0x000fe20000000000 */
[----:B------:R-:W-:Y:S01]  /*70180*/  FADD R11, R39, R11 ;  /* 0x0000000b270b7221 */ /* 0x000fe20000000000 */
[----:B------:R-:W-:Y:S01]  /*70190*/  FADD R38, R38, R0 ;  /* 0x0000000026267221 */ /* 0x000fe20000000000 */
[----:B------:R-:W-:Y:S01]  /*701a0*/  FMUL R12, R12, 1.9615705013275146484 ;  /* 0x3ffb14be0c0c7820 */ /* 0x000fe20000400000 */
[----:B------:R-:W-:Y:S01]  /*701b0*/  FFMA R0, R3, 0.66817861795425415039, R6 ;  /* 0x3f2b0dc103007823 */ /* 0x000fe20000000006 */
[----:B------:R-:W-:Y:S01]  /*701c0*/  FFMA R5, R5, 0.70710676908493041992, R4 ;  /* 0x3f3504f305057823 */ /* 0x000fe20000000004 */
[----:B------:R-:W-:Y:S01]  /*701d0*/  FFMA R3, R6, -0.66817861795425415039, R3 ;  /* 0xbf2b0dc106037823 */ /* 0x000fe20000000003 */
[----:B------:R-:W-:Y:S01]  /*701e0*/  FADD R4, R41, R30 ;  /* 0x0000001e29047221 */ /* 0x000fe20000000000 */
[----:B------:R-:W-:Y:S01]  /*701f0*/  FADD R6, R38, R11 ;  /* 0x0000000b26067221 */ /* 0x000fe20000000000 */
[----:B------:R0:W-:Y:S01]  /*70200*/  STS [R8+0x39c], R12 ;  /* 0x00039c0c08007388 */ /* 0x0001e20000000800 */
        /* <DEDUP_REMOVED lines=14> */
.L_x_7735:
[----:B------:R-:W0:Y:S04]  /*702f0*/  LDS R13, [R7] ;  /* 0x00000000070d7984 */ /* 0x000e280000000800 */
[----:B------:R-:W-:Y:S04]  /*70300*/  STL [R1+0xf4], R15 ;  /* 0x0000f40f01007387 */ /* 0x000fe80000100800 */
[----:B------:R-:W-:Y:S04]  /*70310*/  STL [R1+0x144], R2 ;  /* 0x0001440201007387 */ /* 0x000fe80000100800 */
        /* <DEDUP_REMOVED lines=12> */
[----:B--2---:R2:W-:Y:S01]  /*703e0*/  STL [R1+0xd4], R6 ;  /* 0x0000d40601007387 */ /* 0x0045e20000100800 */
[----:B------:R-:W-:Y:S01]  /*703f0*/  FMUL R0, R0, 1.6629391908645629883 ;  /* 0x3fd4db3100007820 */ /* 0x000fe20000400000 */
[----:B--2---:R-:W-:-:S07]  /*70400*/  MOV R6, 0xffffffff ;  /* 0xffffffff00067802 */ /* 0x004fce0000000f00 */
[----:B01----:R-:W-:Y:S05]  /*70410*/  WARPSYNC.COLLECTIVE R6, `(.L_x_7736) ;  /* 0x0000000006087348 */ /* 0x003fea0003c00000 */
[----:B------:R-:W-:Y:S01]  /*70420*/  NOP ;  /* 0x0000000000007918 */ /* 0x000fe20000000000 */
[----:B01----:R-:W-:Y:S05]  /*70430*/  ENDCOLLECTIVE ;  /* 0x000000000000791b */ /* 0x003fea0003800000 */
.L_x_7736:
[----:B------:R-:W-:Y:S01]  /*70440*/  FMUL R6, R12, 1.4142135381698608398 ;  /* 0x3fb504f30c067820 */ /* 0x000fe20000400000 */
[----:B------:R0:W-:Y:S01]  /*70450*/  STS [R8], R5 ;  /* 0x0000000508007388 */ /* 0x0001e20000000800 */
[----:B------:R-:W-:-:S03]  /*70460*/  FMUL R4, R4, 1.9615705013275146484 ;  /* 0x3ffb14be04047820 */ /* 0x000fc60000400000 */
[----:B------:R1:W-:Y:S01]  /*70470*/  STS [R8+0x210], R6 ;  /* 0x0002100608007388 */ /* 0x0003e20000000800 */
[----:B0-----:R-:W-:-:S03]  /*70480*/  FADD R5, R47, -R50 ;  /* 0x800000322f057221 */ /* 0x001fc60000000000 */
[----:B------:R0:W-:Y:S01]  /*70490*/  STL [R1+0xe4], R13 ;  /* 0x0000e40d01007387 */ /* 0x0001e20000100800 */
[----:B-1----:R-:W-:-:S03]  /*704a0*/  FADD R6, R46, -R51 ;  /* 0x800000332e067221 */ /* 0x002fc60000000000 */
[----:B------:R1:W-:Y:S01]  /*704b0*/  STS [R8+0x18c], R0 ;  /* 0x00018c0008007388 */ /* 0x0003e20000000800 */
[----:B------:R-:W-:Y:S01]  /*704c0*/  FADD R30, R41, -R30 ;  /* 0x8000001e291e7221 */ /* 0x000fe20000000000 */
[----:B------:R-:W-:Y:S02]  /*704d0*/  FADD R11, -R38, R11 ;  /* 0x0000000b260b7221 */ /* 0x000fe40000000100 */
[----:B------:R2:W-:Y:S01]  /*704e0*/  STS [R8+0x84], R4 ;  /* 0x0000840408007388 */ /* 0x0005e20000000800 */
[C-C-:B0-----:R-:W-:Y:S01]  /*704f0*/  FADD R13, R5.reuse, R6.reuse ;  /* 0x00000006050d7221 */ /* 0x141fe20000000000 */
[----:B------:R-:W-:Y:S01]  /*70500*/  FADD R6, R5, -R6 ;  /* 0x8000000605067221 */ /* 0x000fe20000000000 */
[----:B-1----:R-:W-:Y:S01]  /*70510*/  FADD R0, R45, -R54 ;  /* 0x800000362d007221 */ /* 0x002fe20000000000 */
[----:B--2---:R-:W-:-:S03]  /*70520*/  FADD R4, -R48, R49 ;  /* 0x0000003130047221 */ /* 0x004fc60000000100 */
[C-C-:B------:R-:W-:Y:S01]  /*70530*/  FFMA R5, R13.reuse, -0.70710676908493041992, R0.reuse ;  /* 0xbf3504f30d057823 */ /* 0x140fe20000000000 */
[----:B------:R-:W-:Y:S01]  /*70540*/  FFMA R13, R13, 0.70710676908493041992, R0 ;  /* 0x3f3504f30d0d7823 */ /* 0x000fe20000000000 */
[----:B------:R-:W-:Y:S01]  /*70550*/  FFMA R10, R11, -0.41421356797218322754, R30 ;  /* 0xbed413cd0b0a7823 */ /* 0x000fe2000000001e */
[C-C-:B------:R-:W-:Y:S01]  /*70560*/  FFMA R0, R6.reuse, -0.70710676908493041992, R4.reuse ;  /* 0xbf3504f306007823 */ /* 0x140fe20000000004 */
[----:B------:R-:W-:Y:S01]  /*70570*/  FFMA R6, R6, 0.70710676908493041992, R4 ;  /* 0x3f3504f306067823 */ /* 0x000fe20000000004 */
[----:B------:R-:W-:Y:S01]  /*70580*/  FFMA R11, R30, 0.41421356797218322754, R11 ;  /* 0x3ed413cd1e0b7823 */ /* 0x000fe2000000000b */
[----:B------:R-:W-:Y:S01]  /*70590*/  FMUL R10, R10, 1.8477590084075927734 ;  /* 0x3fec835e0a0a7820 */ /* 0x000fe20000400000 */
[----:B------:R-:W-:Y:S01]  /*705a0*/  FMUL R3, R3, -1.6629391908645629883 ;  /* 0xbfd4db3103037820 */ /* 0x000fe20000400000 */
[----:B------:R-:W-:Y:S01]  /*705b0*/  FFMA R16, R6, -0.19891236722469329834, R13 ;  /* 0xbe4bafaf06107823 */ /* 0x000fe2000000000d */
[----:B------:R-:W-:Y:S01]  /*705c0*/  FMUL R11, R11, 1.8477590084075927734 ;  /* 0x3fec835e0b0b7820 */ /* 0x000fe20000400000 */
[----:B------:R-:W-:Y:S01]  /*705d0*/  FMUL R9, R9, 1.9615705013275146484 ;  /* 0x3ffb14be09097820 */ /* 0x000fe20000400000 */
[----:B------:R-:W-:Y:S01]  /*705e0*/  FFMA R13, R13, 0.19891236722469329834, R6 ;  /* 0x3e4bafaf0d0d7823 */ /* 0x000fe20000000006 */
[----:B------:R-:W-:Y:S01]  /*705f0*/  MOV R6, 0xffffffff ;  /* 0xffffffff00067802 */ /* 0x000fe20000000f00 */
[----:B------:R-:W-:Y:S04]  /*70600*/  STS [R8+0x108], R10 ;  /* 0x0001080a08007388 */ /* 0x000fe80000000800 */
[----:B------:R-:W-:Y:S04]  /*70610*/  STS [R8+0x294], R3 ;  /* 0x0002940308007388 */ /* 0x000fe80000000800 */
[----:B------:R-:W-:Y:S04]  /*70620*/  STS [R8+0x318], R11 ;  /* 0x0003180b08007388 */ /* 0x000fe80000000800 */
[----:B------:R-:W-:Y:S04]  /*70630*/  STS [R8+0x39c], R9 ;  /* 0x00039c0908007388 */ /* 0x000fe80000000800 */
[----:B------:R0:W-:Y:S04]  /*70640*/  STL [R1+0x118], R2 ;  /* 0x0001180201007387 */ /* 0x0001e80000100800 */
[----:B0-----:R0:W5:Y:S04]  /*70650*/  LDL.LU R2, [R1+0xa8] ;  /* 0x0000a80001027983 */ /* 0x0011680000300800 */
[----:B------:R0:W5:Y:S02]  /*70660*/  LDL.LU R43, [R1+0x138] ;  /* 0x00013800012b7983 */ /* 0x0001640000300800 */
[----:B0----5:R-:W-:Y:S05]  /*70670*/  WARPSYNC.COLLECTIVE R6, `(.L_x_7737) ;  /* 0x0000000006087348 */ /* 0x021fea0003c00000 */
[----:B------:R-:W-:Y:S01]  /*70680*/  NOP ;  /* 0x0000000000007918 */ /* 0x000fe20000000000 */
[----:B0----5:R-:W-:Y:S05]  /*70690*/  ENDCOLLECTIVE ;  /* 0x000000000000791b */ /* 0x021fea0003800000 */
.L_x_7737:
[----:B------:R-:W0:Y:S04]  /*706a0*/  LDS R6, [R7] ;  /* 0x0000000007067984 */ /* 0x000e280000000800 */
[----:B0-----:R-:W-:Y:S04]  /*706b0*/  STL [R1+0x1c], R6 ;  /* 0x00001c0601007387 */ /* 0x001fe80000100800 */
[----:B------:R0:W5:Y:S04]  /*706c0*/  LDL.LU R40, [R1+0xf0] ;  /* 0x0000f00001287983 */ /* 0x0001680000300800 */
[----:B------:R0:W5:Y:S04]  /*706d0*/  LDL.LU R44, [R1+0xfc] ;  /* 0x0000fc00012c7983 */ /* 0x0001680000300800 */
[----:B------:R0:W5:Y:S04]  /*706e0*/  LDL.LU R58, [R1+0xe8] ;  /* 0x0000e800013a7983 */ /* 0x0001680000300800 */
[----:B------:R0:W5:Y:S04]  /*706f0*/  LDL.LU R59, [R1+0x114] ;  /* 0x00011400013b7983 */ /* 0x0001680000300800 */
[----:B------:R0:W5:Y:S04]  /*70700*/  LDL.LU R60, [R1+0xd0] ;  /* 0x0000d000013c7983 */ /* 0x0001680000300800 */
[----:B------:R0:W5:Y:S01]  /*70710*/  LDL.LU R61, [R1+0x148] ;  /* 0x00014800013d7983 */ /* 0x0001620000300800 */
[----:B------:R-:W-:Y:S01]  /*70720*/  FADD R3, R45, R54 ;  /* 0x000000362d037221 */ /* 0x000fe20000000000 */
[----:B------:R-:W-:Y:S01]  /*70730*/  FADD R48, R48, R49 ;  /* 0x0000003130307221 */ /* 0x000fe20000000000 */
[----:B------:R-:W-:Y:S01]  /*70740*/  FADD R47, R47, R50 ;  /* 0x000000322f2f7221 */ /* 0x000fe20000000000 */
[----:B------:R-:W-:Y:S01]  /*70750*/  FADD R46, R46, R51 ;  /* 0x000000332e2e7221 */ /* 0x000fe20000000000 */
[----:B------:R-:W-:Y:S01]  /*70760*/  FFMA R14, R0, 0.66817861795425415039, R5 ;  /* 0x3f2b0dc1000e7823 */ /* 0x000fe20000000005 */
[----:B------:R-:W-:Y:S01]  /*70770*/  FADD R9, R3, R48 ;  /* 0x0000003003097221 */ /* 0x000fe20000000000 */
[----:B------:R-:W-:Y:S01]  /*70780*/  FFMA R4, R5, -0.66817861795425415039, R0 ;  /* 0xbf2b0dc105047823 */ /* 0x000fe20000000000 */
[----:B------:R-:W-:Y:S01]  /*70790*/  FADD R10, R46, R47 ;  /* 0x0000002f2e0a7221 */ /* 0x000fe20000000000 */
[----:B------:R-:W-:Y:S03]  /*707a0*/  LDS R6, [R7+0x8] ;  /* 0x0000080007067984 */ /* 0x000fe60000000800 */
[C-C-:B------:R-:W-:Y:S01]  /*707b0*/  FADD R5, R9.reuse, -R10.reuse ;  /* 0x8000000a09057221 */ /* 0x140fe20000000000 */
[----:B------:R-:W-:-:S02]  /*707c0*/  FADD R9, R9, R10 ;  /* 0x0000000a09097221 */ /* 0x000fc40000000000 */
[----:B------:R-:W-:Y:S02]  /*707d0*/  LDS R10, [R7+0xc] ;  /* 0x00000c00070a7984 */ /* 0x000fe40000000800 */
[----:B------:R-:W-:Y:S02]  /*707e0*/  FMUL R15, R9, 1.4142135381698608398 ;  /* 0x3fb504f3090f7820 */ /* 0x000fe40000400000 */
[----:B------:R-:W1:Y:S04]  /*707f0*/  LDS R9, [R7+0x4] ;  /* 0x0000040007097984 */ /* 0x000e680000000800 */
[----:B-1----:R-:W-:Y:S04]  /*70800*/  STL [R1+0x20], R9 ;  /* 0x0000200901007387 */ /* 0x002fe80000100800 */
[----:B------:R-:W1:Y:S04]  /*70810*/  LDS R9, [R7+0x10] ;  /* 0x0000100007097984 */ /* 0x000e680000000800 */
[----:B------:R-:W-:Y:S04]  /*70820*/  STL [R1+0x34], R6 ;  /* 0x0000340601007387 */ /* 0x000fe80000100800 */
[----:B------:R-:W2:Y:S04]  /*70830*/  LDS R6, [R7+0x14] ;  /* 0x0000140007067984 */ /* 0x000ea80000000800 */
[----:B------:R-:W-:Y:S04]  /*70840*/  STL [R1+0xb4], R10 ;  /* 0x0000b40a01007387 */ /* 0x000fe80000100800 */
[----:B------:R-:W3:Y:S04]  /*70850*/  LDS R10, [R7+0x18] ;  /* 0x00001800070a7984 */ /* 0x000ee80000000800 */
[----:B-1----:R-:W-:Y:S04]  /*70860*/  STL [R1+0xcc], R9 ;  /* 0x0000cc0901007387 */ /* 0x002fe80000100800 */
[----:B------:R-:W1:Y:S01]  /*70870*/  LDS R9, [R7+0x1c] ;  /* 0x00001c0007097984 */ /* 0x000e620000000800 */
[----:B------:R-:W-:-:S03]  /*70880*/  FMUL R4, R4, -1.6629391908645629883 ;  /* 0xbfd4db3104047820 */ /* 0x000fc60000400000 */
[----:B--2---:R2:W-:Y:S01]  /*70890*/  STL [R1+0xe0], R6 ;  /* 0x0000e00601007387 */ /* 0x0045e20000100800 */
[----:B------:R-:W-:Y:S01]  /*708a0*/  FADD R3, R3, -R48 ;  /* 0x8000003003037221 */ /* 0x000fe20000000000 */
[----:B------:R-:W-:Y:S01]  /*708b0*/  FADD R0, -R46, R47 ;  /* 0x0000002f2e007221 */ /* 0x000fe20000000100 */
[----:B0-23--:R-:W-:-:S07]  /*708c0*/  MOV R6, 0xffffffff ;  /* 0xffffffff00067802 */ /* 0x00dfce0000000f00 */
[----:B-1---5:R-:W-:Y:S05]  /*708d0*/  WARPSYNC.COLLECTIVE R6, `(.L_x_7738) ;  /* 0x0000000006087348 */ /* 0x022fea0003c00000 */
[----:B------:R-:W-:Y:S01]  /*708e0*/  NOP ;  /* 0x0000000000007918 */ /* 0x000fe20000000000 */
[----:B-1---5:R-:W-:Y:S05]  /*708f0*/  ENDCOLLECTIVE ;  /* 0x000000000000791b */ /* 0x022fea0003800000 */
.L_x_7738:
[----:B------:R0:W-:Y:S04]  /*70900*/  STS [R8+0x294], R4 ;  /* 0x0002940408007388 */ /* 0x0001e80000000800 */
[----:B------:R-:W-:Y:S01]  /*70910*/  STL [R1+0x100], R10 ;  /* 0x0001000a01007387 */ /* 0x000fe20000100800 */
[----:B0-----:R-:W-:Y:S01]  /*70920*/  FFMA R4, R0, -0.41421356797218322754, R3 ;  /* 0xbed413cd00047823 */ /* 0x001fe20000000003 */
[----:B------:R-:W-:-:S04]  /*70930*/  FFMA R3, R3, 0.41421356797218322754, R0 ;  /* 0x3ed413cd03037823 */ /* 0x000fc80000000000 */
[----:B------:R-:W-:Y:S01]  /*70940*/  FMUL R3, R3, 1.8477590084075927734 ;  /* 0x3fec835e03037820 */ /* 0x000fe20000400000 */
[----:B------:R-:W-:Y:S01]  /*70950*/  STL [R1+0x124], R9 ;  /* 0x0001240901007387 */ /* 0x000fe20000100800 */
[----:B------:R-:W-:-:S03]  /*70960*/  FMUL R6, R5, 1.4142135381698608398 ;  /* 0x3fb504f305067820 */ /* 0x000fc60000400000 */
[----:B------:R0:W-:Y:S01]  /*70970*/  STS [R8+0x318], R3 ;  /* 0x0003180308007388 */ /* 0x0001e20000000800 */
[----:B------:R-:W-:-:S03]  /*70980*/  FMUL R0, R4, 1.8477590084075927734 ;  /* 0x3fec835e04007820 */ /* 0x000fc60000400000 */
[----:B------:R-:W-:Y:S04]  /*70990*/  STS [R8+0x210], R6 ;  /* 0x0002100608007388 */ /* 0x000fe80000000800 */
[----:B------:R1:W-:Y:S01]  /*709a0*/  STS [R8+0x108], R0 ;  /* 0x0001080008007388 */ /* 0x0003e20000000800 */
[----:B------:R-:W-:Y:S01]  /*709b0*/  FMUL R14, R14, 1.6629391908645629883 ;  /* 0x3fd4db310e0e7820 */ /* 0x000fe20000400000 */
[----:B------:R-:W-:Y:S01]  /*709c0*/  FMUL R16, R16, 1.9615705013275146484 ;  /* 0x3ffb14be10107820 */ /* 0x000fe20000400000 */
[----:B------:R-:W-:Y:S01]  /*709d0*/  FMUL R13, R13, 1.9615705013275146484 ;  /* 0x3ffb14be0d0d7820 */ /* 0x000fe20000400000 */
[----:B------:R2:W-:Y:S04]  /*709e0*/  STS [R8], R15 ;  /* 0x0000000f08007388 */ /* 0x0005e80000000800 */
[----:B------:R2:W-:Y:S04]  /*709f0*/  STS [R8+0x84], R16 ;  /* 0x0000841008007388 */ /* 0x0005e80000000800 */
[----:B------:R2:W-:Y:S04]  /*70a00*/  STS [R8+0x18c], R14 ;  /* 0x00018c0e08007388 */ /* 0x0005e80000000800 */
[----:B------:R2:W-:Y:S04]  /*70a10*/  STS [R8+0x39c], R13 ;  /* 0x00039c0d08007388 */ /* 0x0005e80000000800 */
[----:B------:R2:W5:Y:S01]  /*70a20*/  LDL.LU R55, [R1+0xa0] ;  /* 0x0000a00001377983 */ /* 0x0005620000300800 */
[C-C-:B------:R-:W-:Y:S01]  /*70a30*/  FADD R11, R43.reuse, -R2.reuse ;  /* 0x800000022b0b7221 */ /* 0x140fe20000000000 */
[----:B------:R-:W-:-:S02]  /*70a40*/  FADD R5, R43, R2 ;  /* 0x000000022b057221 */ /* 0x000fc40000000000 */
[----:B------:R2:W5:Y:S01]  /*70a50*/  LDL.LU R43, [R1+0x1a8] ;  /* 0x0001a800012b7983 */ /* 0x0005620000300800 */
[----:B0-----:R-:W-:Y:S01]  /*70a60*/  FADD R3, -R44, R40 ;  /* 0x000000282c037221 */ /* 0x001fe20000000100 */
        /* <DEDUP_REMOVED lines=8> */
[----:B------:R-:W-:Y:S01]  /*70af0*/  FFMA R3, R12, 0.70710676908493041992, R3 ;  /* 0x3f3504f30c037823 */ /* 0x000fe20000000003 */
[----:B-1----:R-:W-:Y:S01]  /*70b00*/  FADD R0, R59, R58 ;  /* 0x0000003a3b007221 */ /* 0x002fe20000000000 */
[----:B------:R-:W-:Y:S01]  /*70b10*/  FADD R6, R61, R60 ;  /* 0x0000003c3d067221 */ /* 0x000fe20000000000 */
[----:B------:R-:W-:Y:S01]  /*70b20*/  FFMA R12, R9, 0.66817861795425415039, R10 ;  /* 0x3f2b0dc1090c7823 */ /* 0x000fe2000000000a */
[----:B------:R-:W-:Y:S01]  /*70b30*/  FFMA R10, R10, -0.66817861795425415039, R9 ;  /* 0xbf2b0dc10a0a7823 */ /* 0x000fe20000000009 */
[C-C-:B------:R-:W-:Y:S01]  /*70b40*/  FADD R9, R5.reuse, R4.reuse ;  /* 0x0000000405097221 */ /* 0x140fe20000000000 */
[----:B------:R-:W-:Y:S01]  /*70b50*/  FADD R5, R5, -R4 ;  /* 0x8000000405057221 */ /* 0x000fe20000000000 */
[C-C-:B------:R-:W-:Y:S01]  /*70b60*/  FADD R4, R6.reuse, R0.reuse ;  /* 0x0000000006047221 */ /* 0x140fe20000000000 */
[----:B------:R-:W-:Y:S01]  /*70b70*/  FADD R0, -R6, R0 ;  /* 0x0000000006007221 */ /* 0x000fe20000000100 */
[----:B------:R-:W-:-:S03]  /*70b80*/  MOV R6, 0xffffffff ;  /* 0xffffffff00067802 */ /* 0x000fc60000000f00 */
[----:B------:R-:W-:Y:S01]  /*70b90*/  FFMA R18, R0, -0.41421356797218322754, R5 ;  /* 0xbed413cd00127823 */ /* 0x000fe20000000005 */
[----:B--2---:R-:W-:-:S07]  /*70ba0*/  FFMA R5, R5, 0.41421356797218322754, R0 ;  /* 0x3ed413cd05057823 */ /* 0x004fce0000000000 */
[----:B-----5:R-:W-:Y:S05]  /*70bb0*/  WARPSYNC.COLLECTIVE R6, `(.L_x_7739) ;  /* 0x0000000006087348 */ /* 0x020fea0003c00000 */
[----:B------:R-:W-:Y:S01]  /*70bc0*/  NOP ;  /* 0x0000000000007918 */ /* 0x000fe20000000000 */
[----:B-----5:R-:W-:Y:S05]  /*70bd0*/  ENDCOLLECTIVE ;  /* 0x000000000000791b */ /* 0x020fea0003800000 */
.L_x_7739:
[----:B------:R-:W0:Y:S04]  /*70be0*/  LDS R0, [R7] ;  /* 0x0000000007007984 */ /* 0x000e280000000800 */
[----:B------:R-:W1:Y:S04]  /*70bf0*/  LDS R2, [R7+0x4] ;  /* 0x0000040007027984 */ /* 0x000e680000000800 */
[----:B0-----:R-:W-:Y:S04]  /*70c00*/  STL [R1+0x28], R0 ;  /* 0x0000280001007387 */ /* 0x001fe80000100800 */
[----:B------:R0:W5:Y:S04]  /*70c10*/  LDL.LU R40, [R1+0x110] ;  /* 0x0001100001287983 */ /* 0x0001680000300800 */
[----:B------:R0:W5:Y:S04]  /*70c20*/  LDL.LU R44, [R1+0x130] ;  /* 0x00013000012c7983 */ /* 0x0001680000300800 */
[----:B------:R0:W5:Y:S04]  /*70c30*/  LDL.LU R58, [R1+0xdc] ;  /* 0x0000dc00013a7983 */ /* 0x0001680000300800 */
[----:B------:R0:W5:Y:S04]  /*70c40*/  LDL.LU R59, [R1+0x164] ;  /* 0x00016400013b7983 */ /* 0x0001680000300800 */
[----:B------:R0:W5:Y:S04]  /*70c50*/  LDL.LU R60, [R1+0xb8] ;  /* 0x0000b800013c7983 */ /* 0x0001680000300800 */
[----:B------:R0:W5:Y:S01]  /*70c60*/  LDL.LU R61, [R1+0x1a0] ;  /* 0x0001a000013d7983 */ /* 0x0001620000300800 */
[----:B------:R-:W-:Y:S01]  /*70c70*/  FFMA R15, R3, -0.19891236722469329834, R11 ;  /* 0xbe4bafaf030f7823 */ /* 0x000fe2000000000b */
[----:B------:R-:W-:-:S02]  /*70c80*/  FFMA R11, R11, 0.19891236722469329834, R3 ;  /* 0x3e4bafaf0b0b7823 */ /* 0x000fc40000000003 */
[----:B-1----:R-:W-:Y:S04]  /*70c90*/  STL [R1+0x270], R2 ;  /* 0x0002700201007387 */ /* 0x002fe80000100800 */
[----:B------:R-:W1:Y:S04]  /*70ca0*/  LDS R3, [R7+0x8] ;  /* 0x0000080007037984 */ /* 0x000e680000000800 */
[----:B------:R-:W2:Y:S04]  /*70cb0*/  LDS R2, [R7+0xc] ;  /* 0x00000c0007027984 */ /* 0x000ea80000000800 */
[----:B------:R-:W3:Y:S04]  /*70cc0*/  LDS R0, [R7+0x10] ;  /* 0x0000100007007984 */ /* 0x000ee80000000800 */
[----:B-1----:R0:W-:Y:S04]  /*70cd0*/  STL [R1+0x14c], R3 ;  /* 0x00014c0301007387 */ /* 0x0021e80000100800 */
[----:B------:R0:W1:Y:S04]  /*70ce0*/  LDS R3, [R7+0x14] ;  /* 0x0000140007037984 */ /* 0x0000680000000800 */
[----:B--2---:R0:W-:Y:S04]  /*70cf0*/  STL [R1+0x154], R2 ;  /* 0x0001540201007387 */ /* 0x0041e80000100800 */
[----:B------:R0:W2:Y:S04]  /*70d00*/  LDS R2, [R7+0x18] ;  /* 0x0000180007027984 */ /* 0x0000a80000000800 */
[----:B---3--:R0:W-:Y:S04]  /*70d10*/  STL [R1+0x18c], R0 ;  /* 0x00018c0001007387 */ /* 0x0081e80000100800 */
[----:B------:R0:W3:Y:S01]  /*70d20*/  LDS R0, [R7+0x1c] ;  /* 0x00001c0007007984 */ /* 0x0000e20000000800 */
[C-C-:B------:R-:W-:Y:S01]  /*70d30*/  FADD R14, R9.reuse, -R4.reuse ;  /* 0x80000004090e7221 */ /* 0x140fe20000000000 */
[----:B------:R-:W-:Y:S01]  /*70d40*/  FMUL R12, R12, 1.6629391908645629883 ;  /* 0x3fd4db310c0c7820 */ /* 0x000fe20000400000 */
[----:B------:R-:W-:Y:S01]  /*70d50*/  FADD R9, R9, R4 ;  /* 0x0000000409097221 */ /* 0x000fe20000000000 */
[----:B------:R-:W-:-:S07]  /*70d60*/  FMUL R5, R5, 1.8477590084075927734 ;  /* 0x3fec835e05057820 */ /* 0x000fce0000400000 */
[----:B0123-5:R-:W-:Y:S05]  /*70d70*/  WARPSYNC.COLLECTIVE R6, `(.L_x_7740) ;  /* 0x0000000006087348 */ /* 0x02ffea0003c00000 */
[----:B------:R-:W-:Y:S01]  /*70d80*/  NOP ;  /* 0x0000000000007918 */ /* 0x000fe20000000000 */
[----:B0123-5:R-:W-:Y:S05]  /*70d90*/  ENDCOLLECTIVE ;  /* 0x000000000000791b */ /* 0x02ffea0003800000 */
.L_x_7740:
[----:B------:R-:W-:Y:S01]  /*70da0*/  FMUL R9, R9, 1.4142135381698608398 ;  /* 0x3fb504f309097820 */ /* 0x000fe20000400000 */
[----:B------:R0:W-:Y:S01]  /*70db0*/  STS [R8+0x18c], R12 ;  /* 0x00018c0c08007388 */ /* 0x0001e20000000800 */
[----:B------:R-:W-:-:S03]  /*70dc0*/  FMUL R10, R10, -1.6629391908645629883 ;  /* 0xbfd4db310a0a7820 */ /* 0x000fc60000400000 */
[----:B------:R1:W-:Y:S04]  /*70dd0*/  STS [R8+0x318], R5 ;  /* 0x0003180508007388 */ /* 0x0003e80000000800 */
[----:B------:R-:W-:Y:S04]  /*70de0*/  STL [R1+0x1d4], R3 ;  /* 0x0001d40301007387 */ /* 0x000fe80000100800 */
[----:B------:R-:W-:Y:S04]  /*70df0*/  STL [R1+0x20c], R2 ;  /* 0x00020c0201007387 */ /* 0x000fe80000100800 */
[----:B------:R2:W-:Y:S04]  /*70e00*/  STL [R1+0x224], R0 ;  /* 0x0002240001007387 */ /* 0x0005e80000100800 */
[----:B------:R3:W5:Y:S04]  /*70e10*/  LDL.LU R56, [R1+0x98] ;  /* 0x0000980001387983 */ /* 0x0007680000300800 */
[----:B------:R4:W-:Y:S04]  /*70e20*/  STS [R8], R9 ;  /* 0x0000000908007388 */ /* 0x0009e80000000800 */
[----:B------:R3:W-:Y:S01]  /*70e30*/  STS [R8+0x294], R10 ;  /* 0x0002940a08007388 */ /* 0x0007e20000000800 */
[C-C-:B0-----:R-:W-:Y:S01]  /*70e40*/  FADD R12, R43.reuse, -R55.reuse ;  /* 0x800000372b0c7221 */ /* 0x141fe20000000000 */
[----:B------:R-:W-:-:S02]  /*70e50*/  FADD R4, R43, R55 ;  /* 0x000000372b047221 */ /* 0x000fc40000000000 */
[----:B------:R0:W5:Y:S04]  /*70e60*/  LDL.LU R55, [R1+0x1e0] ;  /* 0x0001e00001377983 */ /* 0x0001680000300800 */
[----:B------:R0:W5:Y:S01]  /*70e70*/  LDL.LU R43, [R1+0x13c] ;  /* 0x00013c00012b7983 */ /* 0x0001620000300800 */
[C-C-:B-1----:R-:W-:Y:S01]  /*70e80*/  FADD R5, -R44.reuse, R40.reuse ;  /* 0x000000282c057221 */ /* 0x142fe20000000100 */
[----:B--2---:R-:W-:Y:S02]  /*70e90*/  FADD R0, R44, R40 ;  /* 0x000000282c007221 */ /* 0x004fe40000000000 */
[----:B------:R0:W5:Y:S01]  /*70ea0*/  LDL.LU R40, [R1+0x17c] ;  /* 0x00017c0001287983 */ /* 0x0001620000300800 */
[C-C-:B------:R-:W-:Y:S01]  /*70eb0*/  FADD R3, R59.reuse, -R58.reuse ;  /* 0x8000003a3b037221 */ /* 0x140fe20000000000 */
[----:B------:R-:W-:-:S02]  /*70ec0*/  FADD R6, R59, R58 ;  /* 0x0000003a3b067221 */ /* 0x000fc40000000000 */
[----:B------:R0:W5:Y:S04]  /*70ed0*/  LDL.LU R58, [R1+0x11c] ;  /* 0x00011c00013a7983 */ /* 0x0001680000300800 */
[----:B------:R0:W5:Y:S01]  /*70ee0*/  LDL.LU R59, [R1+0x1b0] ;  /* 0x0001b000013b7983 */ /* 0x0001620000300800 */
[C-C-:B----4-:R-:W-:Y:S01]  /*70ef0*/  FADD R9, R61.reuse, -R60.reuse ;  /* 0x8000003c3d097221 */ /* 0x150fe20000000000 */
[----:B---3--:R-:W-:Y:S02]  /*70f00*/  FADD R10, R61, R60 ;  /* 0x0000003c3d0a7221 */ /* 0x008fe40000000000 */
[----:B------:R0:W5:Y:S04]  /*70f10*/  LDL.LU R60, [R1+0x10c] ;  /* 0x00010c00013c7983 */ /* 0x0001680000300800 */
[----:B------:R0:W5:Y:S01]  /*70f20*/  LDL.LU R61, [R1+0x1d8] ;  /* 0x0001d800013d7983 */ /* 0x0001620000300800 */
[----:B------:R-:W-:-:S05]  /*70f30*/  FMUL R11, R11, 1.9615705013275146484 ;  /* 0x3ffb14be0b0b7820 */ /* 0x000fca0000400000 */
[----:B------:R1:W-:Y:S02]  /*70f40*/  STS [R8+0x39c], R11 ;  /* 0x00039c0b08007388 */ /* 0x0003e40000000800 */
[C-C-:B-1----:R-:W-:Y:S01]  /*70f50*/  FADD R11, R3.reuse, R9.reuse ;  /* 0x00000009030b7221 */ /* 0x142fe20000000000 */
        /* <DEDUP_REMOVED lines=10> */
[----:B------:R-:W-:Y:S01]  /*71000*/  FADD R6, -R10, R6 ;  /* 0x000000060a067221 */ /* 0x000fe20000000100 */
[----:B------:R-:W-:Y:S01]  /*71010*/  FFMA R10, R5, -0.19891236722469329834, R12 ;  /* 0xbe4bafaf050a7823 */ /* 0x000fe2000000000c */
[----:B------:R-:W-:Y:S01]  /*71020*/  FFMA R12, R12, 0.19891236722469329834, R5 ;  /* 0x3e4bafaf0c0c7823 */ /* 0x000fe20000000005 */
[----:B------:R-:W-:Y:S01]  /*71030*/  FMUL R15, R15, 1.9615705013275146484 ;  /* 0x3ffb14be0f0f7820 */ /* 0x000fe20000400000 */
[----:B------:R-:W-:Y:S01]  /*71040*/  FMUL R18, R18, 1.8477590084075927734 ;  /* 0x3fec835e12127820 */ /* 0x000fe20000400000 */
[----:B------:R-:W-:Y:S01]  /*71050*/  FMUL R14, R14, 1.4142135381698608398 ;  /* 0x3fb504f30e0e7820 */ /* 0x000fe20000400000 */
[----:B------:R-:W-:Y:S01]  /*71060*/  FFMA R5, R6, -0.41421356797218322754, R4 ;  /* 0xbed413cd06057823 */ /* 0x000fe20000000004 */
[----:B------:R-:W-:Y:S01]  /*71070*/  FFMA R4, R4, 0.41421356797218322754, R6 ;  /* 0x3ed413cd04047823 */ /* 0x000fe20000000006 */
[----:B------:R-:W-:Y:S01]  /*71080*/  MOV R6, 0xffffffff ;  /* 0xffffffff00067802 */ /* 0x000fe20000000f00 */
[----:B------:R0:W-:Y:S04]  /*71090*/  STS [R8+0x84], R15 ;  /* 0x0000840f08007388 */ /* 0x0001e80000000800 */
[----:B------:R0:W-:Y:S04]  /*710a0*/  STS [R8+0x108], R18 ;  /* 0x0001081208007388 */ /* 0x0001e80000000800 */
[----:B------:R0:W-:Y:S02]  /*710b0*/  STS [R8+0x210], R14 ;  /* 0x0002100e08007388 */ /* 0x0001e40000000800 */
[----:B0----5:R-:W-:Y:S05]  /*710c0*/  WARPSYNC.COLLECTIVE R6, `(.L_x_7741) ;  /* 0x0000000006087348 */ /* 0x021fea0003c00000 */
[----:B------:R-:W-:Y:S01]  /*710d0*/  NOP ;  /* 0x0000000000007918 */ /* 0x000fe20000000000 */
[----:B0----5:R-:W-:Y:S05]  /*710e0*/  ENDCOLLECTIVE ;  /* 0x000000000000791b */ /* 0x021fea0003800000 */
.L_x_7741:
[----:B------:R0:W1:Y:S04]  /*710f0*/  LDS R51, [R7] ;  /* 0x0000000007337984 */ /* 0x0000680000000800 */
[----:B------:R0:W2:Y:S01]  /*71100*/  LDS R50, [R7+0x4] ;  /* 0x0000040007327984 */ /* 0x0000a20000000800 */
[----:B------:R-:W-:Y:S01]  /*71110*/  FADD R0, R11, -R13 ;  /* 0x8000000d0b007221 */ /* 0x000fe20000000000 */
[----:B------:R-:W-:Y:S01]  /*71120*/  FMUL R5, R5, 1.8477590084075927734 ;  /* 0x3fec835e05057820 */ /* 0x000fe20000400000 */
[----:B------:R-:W-:Y:S01]  /*71130*/  FMUL R9, R9, -1.6629391908645629883 ;  /* 0xbfd4db3109097820 */ /* 0x000fe20000400000 */
[----:B------:R0:W3:Y:S01]  /*71140*/  LDS R49, [R7+0x8] ;  /* 0x0000080007317984 */ /* 0x0000e20000000800 */
[----:B------:R-:W-:Y:S01]  /*71150*/  FMUL R0, R0, 1.4142135381698608398 ;  /* 0x3fb504f300007820 */ /* 0x000fe20000400000 */
[----:B------:R-:W-:-:S02]  /*71160*/  FMUL R10, R10, 1.9615705013275146484 ;  /* 0x3ffb14be0a0a7820 */ /* 0x000fc40000400000 */
[----:B------:R0:W4:Y:S01]  /*71170*/  LDS R48, [R7+0xc] ;  /* 0x00000c0007307984 */ /* 0x0001220000000800 */
[----:B------:R-:W-:-:S03]  /*71180*/  FADD R11, R11, R13 ;  /* 0x0000000d0b0b7221 */ /* 0x000fc60000000000 */
[----:B------:R0:W0:Y:S04]  /*71190*/  LDS R47, [R7+0x10] ;  /* 0x00001000072f7984 */ /* 0x0000280000000800 */
[----:B------:R0:W0:Y:S04]  /*711a0*/  LDS R46, [R7+0x14] ;  /* 0x00001400072e7984 */ /* 0x0000280000000800 */
[----:B------:R0:W0:Y:S04]  /*711b0*/  LDS R45, [R7+0x18] ;  /* 0x00001800072d7984 */ /* 0x0000280000000800 */
[----:B------:R0:W0:Y:S02]  /*711c0*/  LDS R44, [R7+0x1c] ;  /* 0x00001c00072c7984 */ /* 0x0000240000000800 */
[----:B01234-:R-:W-:Y:S05]  /*711d0*/  WARPSYNC.COLLECTIVE R6, `(.L_x_7742) ;  /* 0x0000000006087348 */ /* 0x01ffea0003c00000 */
[----:B------:R-:W-:Y:S01]  /*711e0*/  NOP ;  /* 0x0000000000007918 */ /* 0x000fe20000000000 */
[----:B01234-:R-:W-:Y:S05]  /*711f0*/  ENDCOLLECTIVE ;  /* 0x000000000000791b */ /* 0x01ffea0003800000 */
.L_x_7742:
[----:B------:R0:W-:Y:S01]  /*71200*/  STS [R8+0x210], R0 ;  /* 0x0002100008007388 */ /* 0x0001e20000000800 */
[----:B------:R-:W-:-:S03]  /*71210*/  FMUL R6, R12, 1.9615705013275146484 ;  /* 0x3ffb14be0c067820 */ /* 0x000fc60000400000 */
[----:B------:R-:W-:Y:S04]  /*71220*/  STL [R1+0x280], R51 ;  /* 0x0002803301007387 */ /* 0x000fe80000100800 */
[----:B------:R-:W-:Y:S04]  /*71230*/  STL [R1+0x284], R50 ;  /* 0x0002843201007387 */ /* 0x000fe80000100800 */
[----:B------:R1:W5:Y:S04]  /*71240*/  LDL.LU R20, [R1+0x104] ;  /* 0x0001040001147983 */ /* 0x0003680000300800 */
[----:B------:R1:W5:Y:S04]  /*71250*/  LDL.LU R57, [R1+0x208] ;  /* 0x0002080001397983 */ /* 0x0003680000300800 */
[----:B------:R-:W-:Y:S04]  /*71260*/  STS [R8+0x108], R5 ;  /* 0x0001080508007388 */ /* 0x000fe80000000800 */
[----:B------:R2:W-:Y:S04]  /*71270*/  STS [R8+0x294], R9 ;  /* 0x0002940908007388 */ /* 0x0005e80000000800 */
[----:B------:R3:W-:Y:S04]  /*71280*/  STS [R8+0x84], R10 ;  /* 0x0000840a08007388 */ /* 0x0007e80000000800 */
[----:B------:R4:W-:Y:S01]  /*71290*/  STS [R8+0x39c], R6 ;  /* 0x00039c0608007388 */ /* 0x0009e20000000800 */
[C-C-:B0-----:R-:W-:Y:S01]  /*712a0*/  FADD R0, R55.reuse, -R56.reuse ;  /* 0x8000003837007221 */ /* 0x141fe20000000000 */
[----:B------:R-:W-:-:S02]  /*712b0*/  FADD R13, R55, R56 ;  /* 0x00000038370d7221 */ /* 0x000fc40000000000 */
[----:B------:R1:W5:Y:S04]  /*712c0*/  LDL.LU R56, [R1+0x180] ;  /* 0x0001800001387983 */ /* 0x0003680000300800 */
[----:B------:R1:W5:Y:S01]  /*712d0*/  LDL.LU R55, [R1+0x1c0] ;  /* 0x0001c00001377983 */ /* 0x0003620000300800 */
[C-C-:B--2---:R-:W-:Y:S01]  /*712e0*/  FADD R9, R59.reuse, -R58.reuse ;  /* 0x8000003a3b097221 */ /* 0x144fe20000000000 */
[----:B------:R-:W-:Y:S02]  /*712f0*/  FADD R5, R59, R58 ;  /* 0x0000003a3b057221 */ /* 0x000fe40000000000 */
[----:B------:R1:W5:Y:S04]  /*71300*/  LDL.LU R58, [R1+0x140] ;  /* 0x00014000013a7983 */ /* 0x0003680000300800 */
[----:B------:R1:W5:Y:S01]  /*71310*/  LDL.LU R59, [R1+0x1dc] ;  /* 0x0001dc00013b7983 */ /* 0x0003620000300800 */
[C-C-:B---3--:R-:W-:Y:S01]  /*71320*/  FADD R10, R61.reuse, -R60.reuse ;  /* 0x8000003c3d0a7221 */ /* 0x148fe20000000000 */
[----:B----4-:R-:W-:-:S02]  /*71330*/  FADD R6, R61, R60 ;  /* 0x0000003c3d067221 */ /* 0x010fc40000000000 */
[----:B------:R1:W5:Y:S04]  /*71340*/  LDL.LU R60, [R1+0x128] ;  /* 0x00012800013c7983 */ /* 0x0003680000300800 */
[----:B------:R1:W5:Y:S01]  /*71350*/  LDL.LU R61, [R1+0x1fc] ;  /* 0x0001fc00013d7983 */ /* 0x0003620000300800 */
[----:B------:R-:W-:Y:S01]  /*71360*/  FMUL R4, R4, 1.8477590084075927734 ;  /* 0x3fec835e04047820 */ /* 0x000fe20000400000 */
[----:B------:R-:W-:Y:S01]  /*71370*/  FMUL R3, R3, 1.6629391908645629883 ;  /* 0x3fd4db3103037820 */ /* 0x000fe20000400000 */
[----:B------:R-:W-:-:S03]  /*71380*/  FADD R14, -R40, R43 ;  /* 0x0000002b280e7221 */ /* 0x000fc60000000100 */
[----:B------:R0:W-:Y:S02]  /*71390*/  STS [R8+0x318], R4 ;  /* 0x0003180408007388 */ /* 0x0001e40000000800 */
[C-C-:B0-----:R-:W-:Y:S01]  /*713a0*/  FADD R4, R9.reuse, R10.reuse ;  /* 0x0000000a09047221 */ /* 0x141fe20000000000 */
[----:B------:R-:W-:-:S03]  /*713b0*/  FADD R9, R9, -R10 ;  /* 0x8000000a09097221 */ /* 0x000fc60000000000 */
[C-C-:B------:R-:W-:Y:S01]  /*713c0*/  FFMA R15, R4.reuse, -0.70710676908493041992, R0.reuse ;  /* 0xbf3504f3040f7823 */ /* 0x140fe20000000000 */
[----:B------:R-:W-:Y:S01]  /*713d0*/  FFMA R0, R4, 0.70710676908493041992, R0 ;  /* 0x3f3504f304007823 */ /* 0x000fe20000000000 */
[----:B------:R-:W-:Y:S01]  /*713e0*/  FFMA R4, R9, -0.70710676908493041992, R14 ;  /* 0xbf3504f309047823 */ /* 0x000fe2000000000e */
[----:B------:R0:W-:Y:S03]  /*713f0*/  STS [R8+0x18c], R3 ;  /* 0x00018c0308007388 */ /* 0x0001e60000000800 */
[----:B------:R-:W-:Y:S01]  /*71400*/  FFMA R12, R4, 0.66817861795425415039, R15 ;  /* 0x3f2b0dc1040c7823 */ /* 0x000fe2000000000f */
[----:B------:R-:W-:Y:S01]  /*71410*/  FFMA R15, R15, -0.66817861795425415039, R4 ;  /* 0xbf2b0dc10f0f7823 */ /* 0x000fe20000000004 */
[----:B0-----:R-:W-:Y:S01]  /*71420*/  FADD R3, R40, R43 ;  /* 0x0000002b28037221 */ /* 0x001fe20000000000 */
[----:B------:R-:W-:-:S03]  /*71430*/  FMUL R11, R11, 1.4142135381698608398 ;  /* 0x3fb504f30b0b7820 */ /* 0x000fc60000400000 */
[C-C-:B------:R-:W-:Y:S01]  /*71440*/  FADD R4, R13.reuse, R3.reuse ;  /* 0x000000030d047221 */ /* 0x140fe20000000000 */
[----:B------:R-:W-:Y:S01]  /*71450*/  FADD R13, R13, -R3 ;  /* 0x800000030d0d7221 */ /* 0x000fe20000000000 */
[C-C-:B------:R-:W-:Y:S01]  /*71460*/  FADD R3, R6.reuse, R5.reuse ;  /* 0x0000000506037221 */ /* 0x140fe20000000000 */
[----:B------:R-:W-:Y:S01]  /*71470*/  FADD R5, -R6, R5 ;  /* 0x0000000506057221 */ /* 0x000fe20000000100 */
[----:B------:R-:W-:Y:S01]  /*71480*/  MOV R6, 0xffffffff ;  /* 0xffffffff00067802 */ /* 0x000fe20000000f00 */
[----:B------:R1:W-:Y:S06]  /*71490*/  STS [R8], R11 ;  /* 0x0000000b08007388 */ /* 0x0003ec0000000800 */
[----:B-1---5:R-:W-:Y:S05]  /*714a0*/  WARPSYNC.COLLECTIVE R6, `(.L_x_7743) ;  /* 0x0000000006087348 */ /* 0x022fea0003c00000 */
[----:B------:R-:W-:Y:S01]  /*714b0*/  NOP ;  /* 0x0000000000007918 */ /* 0x000fe20000000000 */
[----:B-1---5:R-:W-:Y:S05]  /*714c0*/  ENDCOLLECTIVE ;  /* 0x000000000000791b */ /* 0x022fea0003800000 */
.L_x_7743:
[----:B------:R0:W1:Y:S04]  /*714d0*/  LDS R43, [R7] ;  /* 0x00000000072b7984 */ /* 0x0000680000000800 */
[----:B------:R0:W2:Y:S04]  /*714e0*/  LDS R42, [R7+0x4] ;  /* 0x00000400072a7984 */ /* 0x0000a80000000800 */
[----:B------:R0:W3:Y:S01]  /*714f0*/  LDS R41, [R7+0x8] ;  /* 0x0000080007297984 */ /* 0x0000e20000000800 */
[----:B------:R-:W-:Y:S01]  /*71500*/  FFMA R14, R9, 0.70710676908493041992, R14 ;  /* 0x3f3504f3090e7823 */ /* 0x000fe2000000000e */
[C-C-:B------:R-:W-:Y:S01]  /*71510*/  FADD R11, R4.reuse, -R3.reuse ;  /* 0x80000003040b7221 */ /* 0x140fe20000000000 */
[----:B------:R-:W-:Y:S01]  /*71520*/  FADD R4, R4, R3 ;  /* 0x0000000304047221 */ /* 0x000fe20000000000 */
[----:B------:R-:W-:Y:S01]  /*71530*/  FMUL R12, R12, 1.6629391908645629883 ;  /* 0x3fd4db310c0c7820 */ /* 0x000fe20000400000 */
[----:B------:R-:W-:Y:S01]  /*71540*/  FFMA R3, R14, -0.19891236722469329834, R0 ;  /* 0xbe4bafaf0e037823 */ /* 0x000fe20000000000 */
[----:B------:R-:W-:Y:S01]  /*71550*/  FFMA R14, R0, 0.19891236722469329834, R14 ;  /* 0x3e4bafaf000e7823 */ /* 0x000fe2000000000e */
[----:B------:R-:W-:Y:S01]  /*71560*/  FFMA R0, R5, -0.41421356797218322754, R13 ;  /* 0xbed413cd05007823 */ /* 0x000fe2000000000d */
[----:B------:R0:W4:Y:S01]  /*71570*/  LDS R40, [R7+0xc] ;  /* 0x00000c0007287984 */ /* 0x0001220000000800 */
[----:B------:R-:W-:-:S02]  /*71580*/  FMUL R3, R3, 1.9615705013275146484 ;  /* 0x3ffb14be03037820 */ /* 0x000fc40000400000 */
[----:B------:R-:W-:Y:S01]  /*71590*/  FMUL R0, R0, 1.8477590084075927734 ;  /* 0x3fec835e00007820 */ /* 0x000fe20000400000 */
[----:B------:R0:W0:Y:S01]  /*715a0*/  LDS R39, [R7+0x10] ;  /* 0x0000100007277984 */ /* 0x0000220000000800 */
[----:B------:R-:W-:-:S03]  /*715b0*/  FMUL R4, R4, 1.4142135381698608398 ;  /* 0x3fb504f304047820 */ /* 0x000fc60000400000 */
[----:B------:R0:W0:Y:S04]  /*715c0*/  LDS R38, [R7+0x14] ;  /* 0x0000140007267984 */ /* 0x0000280000000800 */
[----:B------:R0:W0:Y:S04]  /*715d0*/  LDS R37, [R7+0x18] ;  /* 0x0000180007257984 */ /* 0x0000280000000800 */
[----:B------:R0:W0:Y:S02]  /*715e0*/  LDS R36, [R7+0x1c] ;  /* 0x00001c0007247984 */ /* 0x0000240000000800 */
[----:B01234-:R-:W-:Y:S05]  /*715f0*/  WARPSYNC.COLLECTIVE R6, `(.L_x_7744) ;  /* 0x0000000006087348 */ /* 0x01ffea0003c00000 */
[----:B------:R-:W-:Y:S01]  /*71600*/  NOP ;  /* 0x0000000000007918 */ /* 0x000fe20000000000 */
[----:B01234-:R-:W-:Y:S05]  /*71610*/  ENDCOLLECTIVE ;  /* 0x000000000000791b */ /* 0x01ffea0003800000 */
.L_x_7744:
[----:B------:R0:W-:Y:S04]  /*71620*/  STS [R8+0x18c], R12 ;  /* 0x00018c0c08007388 */ /* 0x0001e80000000800 */
[----:B------:R-:W-:Y:S04]  /*71630*/  STL [R1+0x274], R43 ;  /* 0x0002742b01007387 */ /* 0x000fe80000100800 */
[----:B------:R-:W-:Y:S01]  /*71640*/  STL [R1+0x278], R42 ;  /* 0x0002782a01007387 */ /* 0x000fe20000100800 */
[C-C-:B------:R-:W-:Y:S01]  /*71650*/  FADD R9, R57.reuse, -R20.reuse ;  /* 0x8000001439097221 */ /* 0x140fe20000000000 */
[----:B0-----:R-:W-:-:S02]  /*71660*/  FADD R12, R57, R20 ;  /* 0x00000014390c7221 */ /* 0x001fc40000000000 */
[----:B------:R-:W-:Y:S01]  /*71670*/  STL [R1+0x27c], R41 ;  /* 0x00027c2901007387 */ /* 0x000fe20000100800 */
[----:B------:R-:W-:-:S03]  /*71680*/  FFMA R13, R13, 0.41421356797218322754, R5 ;  /* 0x3ed413cd0d0d7823 */ /* 0x000fc60000000005 */
[----:B------:R-:W-:Y:S04]  /*71690*/  STS [R8+0x84], R3 ;  /* 0x0000840308007388 */ /* 0x000fe80000000800 */
[----:B------:R0:W-:Y:S04]  /*716a0*/  STS [R8+0x108], R0 ;  /* 0x0001080008007388 */ /* 0x0001e80000000800 */
[----:B------:R1:W5:Y:S04]  /*716b0*/  LDL.LU R20, [R1+0x12c] ;  /* 0x00012c0001147983 */ /* 0x0003680000300800 */
[----:B------:R1:W5:Y:S04]  /*716c0*/  LDL.LU R57, [R1+0x210] ;  /* 0x0002100001397983 */ /* 0x0003680000300800 */
[----:B------:R2:W-:Y:S01]  /*716d0*/  STS [R8], R4 ;  /* 0x0000000408007388 */ /* 0x0005e20000000800 */
[C-C-:B0-----:R-:W-:Y:S01]  /*716e0*/  FADD R0, -R55.reuse, R56.reuse ;  /* 0x0000003837007221 */ /* 0x141fe20000000100 */
[----:B------:R-:W-:-:S02]  /*716f0*/  FADD R3, R55, R56 ;  /* 0x0000003837037221 */ /* 0x000fc40000000000 */
[----:B------:R1:W5:Y:S04]  /*71700*/  LDL.LU R56, [R1+0x1bc] ;  /* 0x0001bc0001387983 */ /* 0x0003680000300800 */
[----:B------:R1:W5:Y:S01]  /*71710*/  LDL.LU R55, [R1+0x1d0] ;  /* 0x0001d00001377983 */ /* 0x0003620000300800 */
[C-C-:B------:R-:W-:Y:S01]  /*71720*/  FADD R5, R59.reuse, -R58.reuse ;  /* 0x8000003a3b057221 */ /* 0x140fe20000000000 */
[----:B------:R-:W-:Y:S02]  /*71730*/  FADD R6, R59, R58 ;  /* 0x0000003a3b067221 */ /* 0x000fe40000000000 */
[----:B------:R1:W5:Y:S04]  /*71740*/  LDL.LU R58, [R1+0x194] ;  /* 0x00019400013a7983 */ /* 0x0003680000300800 */
[----:B------:R1:W5:Y:S01]  /*71750*/  LDL.LU R59, [R1+0x1e8] ;  /* 0x0001e800013b7983 */ /* 0x0003620000300800 */
[C-C-:B------:R-:W-:Y:S01]  /*71760*/  FADD R10, R61.reuse, -R60.reuse ;  /* 0x8000003c3d0a7221 */ /* 0x140fe20000000000 */
[----:B--2---:R-:W-:-:S02]  /*71770*/  FADD R4, R61, R60 ;  /* 0x0000003c3d047221 */ /* 0x004fc40000000000 */
        /* <DEDUP_REMOVED lines=20> */
[----:B------:R-:W-:Y:S01]  /*718c0*/  FMUL R15, R15, -1.6629391908645629883 ;  /* 0xbfd4db310f0f7820 */ /* 0x000fe20000400000 */
[----:B------:R-:W-:Y:S01]  /*718d0*/  FMUL R13, R13, 1.8477590084075927734 ;  /* 0x3fec835e0d0d7820 */ /* 0x000fe20000400000 */
[----:B------:R-:W-:Y:S01]  /*718e0*/  FMUL R14, R14, 1.9615705013275146484 ;  /* 0x3ffb14be0e0e7820 */ /* 0x000fe20000400000 */
[----:B------:R-:W-:Y:S01]  /*718f0*/  FFMA R0, R6, -0.41421356797218322754, R12 ;  /* 0xbed413cd06007823 */ /* 0x000fe2000000000c */
[----:B------:R-:W-:Y:S01]  /*71900*/  FFMA R12, R12, 0.41421356797218322754, R6 ;  /* 0x3ed413cd0c0c7823 */ /* 0x000fe20000000006 */
[----:B------:R-:W-:Y:S01]  /*71910*/  MOV R6, 0xffffffff ;  /* 0xffffffff00067802 */ /* 0x000fe20000000f00 */
[----:B------:R1:W-:Y:S04]  /*71920*/  STS [R8+0x294], R15 ;  /* 0x0002940f08007388 */ /* 0x0003e80000000800 */
[----:B------:R1:W-:Y:S04]  /*71930*/  STS [R8+0x318], R13 ;  /* 0x0003180d08007388 */ /* 0x0003e80000000800 */
[----:B------:R1:W-:Y:S02]  /*71940*/  STS [R8+0x39c], R14 ;  /* 0x00039c0e08007388 */ /* 0x0003e40000000800 */
[----:B-1---5:R-:W-:Y:S05]  /*71950*/  WARPSYNC.COLLECTIVE R6, `(.L_x_7745) ;  /* 0x0000000006087348 */ /* 0x022fea0003c00000 */
[----:B------:R-:W-:Y:S01]  /*71960*/  NOP ;  /* 0x0000000000007918 */ /* 0x000fe20000000000 */
[----:B-1---5:R-:W-:Y:S05]  /*71970*/  ENDCOLLECTIVE ;  /* 0x000000000000791b */ /* 0x022fea0003800000 */
.L_x_7745:
[----:B------:R0:W1:Y:S01]  /*71980*/  LDS R2, [R7] ;  /* 0x0000000007027984 */ /* 0x0000620000000800 */
[----:B------:R-:W-:Y:S01]  /*71990*/  FMUL R3, R3, 1.9615705013275146484 ;  /* 0x3ffb14be03037820 */ /* 0x000fe20000400000 */
[----:B------:R-:W-:Y:S01]  /*719a0*/  FMUL R0, R0, 1.8477590084075927734 ;  /* 0x3fec835e00007820 */ /* 0x000fe20000400000 */
[----:B------:R-:W-:Y:S01]  /*719b0*/  FMUL R5, R5, 1.6629391908645629883 ;  /* 0x3fd4db3105057820 */ /* 0x000fe20000400000 */
[----:B------:R0:W2:Y:S01]  /*719c0*/  LDS R35, [R7+0x4] ;  /* 0x0000040007237984 */ /* 0x0000a20000000800 */
[----:B------:R-:W-:-:S03]  /*719d0*/  FMUL R9, R9, 1.9615705013275146484 ;  /* 0x3ffb14be09097820 */ /* 0x000fc60000400000 */
[----:B------:R0:W3:Y:S01]  /*719e0*/  LDS R34, [R7+0x8] ;  /* 0x0000080007227984 */ /* 0x0000e20000000800 */
[----:B------:R-:W-:-:S03]  /*719f0*/  FMUL R10, R10, -1.6629391908645629883 ;  /* 0xbfd4db310a0a7820 */ /* 0x000fc60000400000 */
        /* <DEDUP_REMOVED lines=8> */
.L_x_7746:
[----:B------:R0:W-:Y:S01]  /*71a80*/  STS [R8+0x84], R3 ;  /* 0x0000840308007388 */ /* 0x0001e20000000800 */
[----:B------:R-:W-:-:S03]  /*71a90*/  FMUL R6, R12, 1.8477590084075927734 ;  /* 0x3fec835e0c067820 */ /* 0x000fc60000400000 */
[----:B------:R1:W-:Y:S04]  /*71aa0*/  STS [R8+0x108], R0 ;  /* 0x0001080008007388 */ /* 0x0003e80000000800 */
[----:B------:R-:W-:Y:S04]  /*71ab0*/  STL [R1+0x18], R2 ;  /* 0x0000180201007387 */ /* 0x000fe80000100800 */
[----:B------:R-:W-:Y:S01]  /*71ac0*/  STS [R8+0x18c], R5 ;  /* 0x00018c0508007388 */ /* 0x000fe20000000800 */
[C-C-:B------:R-:W-:Y:S01]  /*71ad0*/  FADD R14, R57.reuse, -R20.reuse ;  /* 0x80000014390e7221 */ /* 0x140fe20000000000 */
[----:B0-----:R-:W-:-:S02]  /*71ae0*/  FADD R3, R57, R20 ;  /* 0x0000001439037221 */ /* 0x001fc40000000000 */
[----:B------:R0:W5:Y:S04]  /*71af0*/  LDL.LU R20, [R1+0x16c] ;  /* 0x00016c0001147983 */ /* 0x0001680000300800 */
[----:B------:R0:W5:Y:S04]  /*71b00*/  LDL.LU R57, [R1+0x220] ;  /* 0x0002200001397983 */ /* 0x0001680000300800 */
[----:B------:R2:W-:Y:S04]  /*71b10*/  STS [R8+0x39c], R9 ;  /* 0x00039c0908007388 */ /* 0x0005e80000000800 */
[----:B------:R3:W-:Y:S01]  /*71b20*/  STS [R8+0x294], R10 ;  /* 0x0002940a08007388 */ /* 0x0007e20000000800 */
[C-C-:B-1----:R-:W-:Y:S01]  /*71b30*/  FADD R0, -R55.reuse, R56.reuse ;  /* 0x0000003837007221 */ /* 0x142fe20000000100 */
[----:B------:R-:W-:-:S02]  /*71b40*/  FADD R13, R55, R56 ;  /* 0x00000038370d7221 */ /* 0x000fc40000000000 */
[----:B------:R0:W5:Y:S04]  /*71b50*/  LDL.LU R56, [R1+0x1c8] ;  /* 0x0001c80001387983 */ /* 0x0001680000300800 */
[----:B------:R0:W5:Y:S04]  /*71b60*/  LDL.LU R55, [R1+0x1e4] ;  /* 0x0001e40001377983 */ /* 0x0001680000300800 */
[----:B------:R1:W-:Y:S01]  /*71b70*/  STS [R8+0x318], R6 ;  /* 0x0003180608007388 */ /* 0x0003e20000000800 */
[C-C-:B--2---:R-:W-:Y:S01]  /*71b80*/  FADD R9, R59.reuse, -R58.reuse ;  /* 0x8000003a3b097221 */ /* 0x144fe20000000000 */
[----:B------:R-:W-:-:S02]  /*71b90*/  FADD R5, R59, R58 ;  /* 0x0000003a3b057221 */ /* 0x000fc40000000000 */
[----:B------:R0:W5:Y:S04]  /*71ba0*/  LDL.LU R58, [R1+0x1b4] ;  /* 0x0001b400013a7983 */ /* 0x0001680000300800 */
[----:B------:R0:W5:Y:S01]  /*71bb0*/  LDL.LU R59, [R1+0x1f8] ;  /* 0x0001f800013b7983 */ /* 0x0001620000300800 */
[C-C-:B---3--:R-:W-:Y:S01]  /*71bc0*/  FADD R10, R61.reuse, -R60.reuse ;  /* 0x8000003c3d0a7221 */ /* 0x148fe20000000000 */
[----:B-1----:R-:W-:Y:S02]  /*71bd0*/  FADD R6, R61, R60 ;  /* 0x0000003c3d067221 */ /* 0x002fe40000000000 */
[----:B------:R0:W5:Y:S04]  /*71be0*/  LDL.LU R60, [R1+0x19c] ;  /* 0x00019c00013c7983 */ /* 0x0001680000300800 */
[----:B------:R0:W5:Y:S04]  /*71bf0*/  LDL.LU R61, [R1+0x214] ;  /* 0x00021400013d7983 */ /* 0x0001680000300800 */
[----:B------:R0:W5:Y:S04]  /*71c00*/  LDL.LU R2, [R1+0xc4] ;  /* 0x0000c40001027983 */ /* 0x0001680000300800 */
[----:B------:R0:W5:Y:S01]  /*71c10*/  LDL.LU R54, [R1+0x1ac] ;  /* 0x0001ac0001367983 */ /* 0x0001620000300800 */
[----:B------:R-:W-:-:S05]  /*71c20*/  FMUL R4, R4, 1.4142135381698608398 ;  /* 0x3fb504f304047820 */ /* 0x000fca0000400000 */
[----:B------:R1:W-:Y:S02]  /*71c30*/  STS [R8+0x210], R4 ;  /* 0x0002100408007388 */ /* 0x0003e40000000800 */
[C-C-:B-1----:R-:W-:Y:S01]  /*71c40*/  FADD R4, R9.reuse, R10.reuse ;  /* 0x0000000a09047221 */ /* 0x142fe20000000000 */
[----:B------:R-:W-:-:S03]  /*71c50*/  FADD R9, R9, -R10 ;  /* 0x8000000a09097221 */ /* 0x000fc60000000000 */
[C-C-:B------:R-:W-:Y:S01]  /*71c60*/  FFMA R15, R4.reuse, -0.70710676908493041992, R14.reuse ;  /* 0xbf3504f3040f7823 */ /* 0x140fe2000000000e */
[----:B------:R-:W-:Y:S01]  /*71c70*/  FFMA R14, R4, 0.70710676908493041992, R14 ;  /* 0x3f3504f3040e7823 */ /* 0x000fe2000000000e */
[----:B------:R-:W-:Y:S01]  /*71c80*/  FFMA R4, R9, -0.70710676908493041992, R0 ;  /* 0xbf3504f309047823 */ /* 0x000fe20000000000 */
[----:B------:R-:W-:-:S03]  /*71c90*/  FMUL R11, R11, 1.4142135381698608398 ;  /* 0x3fb504f30b0b7820 */ /* 0x000fc60000400000 */
[----:B------:R-:W-:Y:S01]  /*71ca0*/  FFMA R12, R4, 0.66817861795425415039, R15 ;  /* 0x3f2b0dc1040c7823 */ /* 0x000fe2000000000f */
[----:B------:R-:W-:Y:S01]  /*71cb0*/  FFMA R15, R15, -0.66817861795425415039, R4 ;  /* 0xbf2b0dc10f0f7823 */ /* 0x000fe20000000004 */
[C-C-:B------:R-:W-:Y:S01]  /*71cc0*/  FADD R4, R3.reuse, R13.reuse ;  /* 0x0000000d03047221 */ /* 0x140fe20000000000 */
[----:B------:R-:W-:Y:S01]  /*71cd0*/  FADD R13, R3, -R13 ;  /* 0x8000000d030d7221 */ /* 0x000fe20000000000 */
[C-C-:B------:R-:W-:Y:S01]  /*71ce0*/  FADD R3, R6.reuse, R5.reuse ;  /* 0x0000000506037221 */ /* 0x140fe20000000000 */
[----:B------:R-:W-:Y:S01]  /*71cf0*/  FFMA R0, R9, 0.70710676908493041992, R0 ;  /* 0x3f3504f309007823 */ /* 0x000fe20000000000 */
[----:B------:R0:W-:Y:S01]  /*71d00*/  STS [R8], R11 ;  /* 0x0000000b08007388 */ /* 0x0001e20000000800 */
[----:B------:R-:W-:Y:S01]  /*71d10*/  FADD R5, -R6, R5 ;  /* 0x0000000506057221 */ /* 0x000fe20000000100 */
[----:B------:R-:W-:Y:S01]  /*71d20*/  MOV R6, 0xffffffff ;  /* 0xffffffff00067802 */ /* 0x000fe20000000f00 */
[----:B------:R-:W-:-:S07]  /*71d30*/  FMUL R12, R12, 1.6629391908645629883 ;  /* 0x3fd4db310c0c7820 */ /* 0x000fce0000400000 */
[----:B0----5:R-:W-:Y:S05]  /*71d40*/  WARPSYNC.COLLECTIVE R6, `(.L_x_7747) ;  /* 0x0000000006087348 */ /* 0x021fea0003c00000 */
[----:B------:R-:W-:Y:S01]  /*71d50*/  NOP ;  /* 0x0000000000007918 */ /* 0x000fe20000000000 */
[----:B0----5:R-:W-:Y:S05]  /*71d60*/  ENDCOLLECTIVE ;  /* 0x000000000000791b */ /* 0x021fea0003800000 */
.L_x_7747:
[C-C-:B------:R-:W-:Y:S01]  /*71d70*/  FADD R11, R4.reuse, -R3.reuse ;  /* 0x80000003040b7221 */ /* 0x140fe20000000000 */
[----:B------:R-:W-:Y:S01]  /*71d80*/  FADD R4, R4, R3 ;  /* 0x0000000304047221 */ /* 0x000fe20000000000 */
[----:B------:R-:W-:Y:S01]  /*71d90*/  FFMA R3, R0, -0.19891236722469329834, R14 ;  /* 0xbe4bafaf00037823 */ /* 0x000fe2000000000e */
[----:B------:R-:W-:Y:S01]  /*71da0*/  FFMA R14, R14, 0.19891236722469329834, R0 ;  /* 0x3e4bafaf0e0e7823 */ /* 0x000fe20000000000 */
[----:B------:R0:W1:Y:S02]  /*71db0*/  LDS R28, [R7] ;  /* 0x00000000071c7984 */ /* 0x0000640000000800 */
[----:B------:R-:W-:Y:S01]  /*71dc0*/  FMUL R3, R3, 1.9615705013275146484 ;  /* 0x3ffb14be03037820 */ /* 0x000fe20000400000 */
[----:B------:R-:W-:Y:S01]  /*71dd0*/  FFMA R0, R5, -0.41421356797218322754, R13 ;  /* 0xbed413cd05007823 */ /* 0x000fe2000000000d */
[----:B------:R0:W2:Y:S01]  /*71de0*/  LDS R27, [R7+0x4] ;  /* 0x00000400071b7984 */ /* 0x0000a20000000800 */
[----:B------:R-:W-:Y:S01]  /*71df0*/  FMUL R4, R4, 1.4142135381698608398 ;  /* 0x3fb504f304047820 */ /* 0x000fe20000400000 */
[----:B------:R-:W-:-:S02]  /*71e00*/  FMUL R11, R11, 1.4142135381698608398 ;  /* 0x3fb504f30b0b7820 */ /* 0x000fc40000400000 */
        /* <DEDUP_REMOVED lines=9> */
.L_x_7748:
[----:B------:R-:W-:Y:S01]  /*71ea0*/  STS [R8+0x84], R3 ;  /* 0x0000840308007388 */ /* 0x000fe20000000800 */
[----:B------:R-:W-:Y:S01]  /*71eb0*/  FMUL R0, R0, 1.8477590084075927734 ;  /* 0x3fec835e00007820 */ /* 0x000fe20000400000 */
[----:B------:R-:W-:Y:S02]  /*71ec0*/  FFMA R13, R13, 0.41421356797218322754, R5 ;  /* 0x3ed413cd0d0d7823 */ /* 0x000fe40000000005 */
[----:B------:R-:W-:Y:S04]  /*71ed0*/  STS [R8], R4 ;  /* 0x0000000408007388 */ /* 0x000fe80000000800 */
[----:B------:R0:W-:Y:S04]  /*71ee0*/  STS [R8+0x18c], R12 ;  /* 0x00018c0c08007388 */ /* 0x0001e80000000800 */
[----:B------:R-:W-:Y:S04]  /*71ef0*/  STS [R8+0x210], R11 ;  /* 0x0002100b08007388 */ /* 0x000fe80000000800 */
[----:B------:R1:W-:Y:S01]  /*71f00*/  STS [R8+0x108], R0 ;  /* 0x0001080008007388 */ /* 0x0003e20000000800 */
[C-C-:B------:R-:W-:Y:S01]  /*71f10*/  FADD R5, R57.reuse, -R20.reuse ;  /* 0x8000001439057221 */ /* 0x140fe20000000000 */
[----:B------:R-:W-:-:S02]  /*71f20*/  FADD R10, R57, R20 ;  /* 0x00000014390a7221 */ /* 0x000fc40000000000 */
[----:B------:R2:W5:Y:S01]  /*71f30*/  LDL.LU R57, [R1+0x108] ;  /* 0x0001080001397983 */ /* 0x0005620000300800 */
[C-C-:B0-----:R-:W-:Y:S01]  /*71f40*/  FADD R12, -R55.reuse, R56.reuse ;  /* 0x00000038370c7221 */ /* 0x141fe20000000100 */
[----:B------:R-:W-:Y:S02]  /*71f50*/  FADD R4, R55, R56 ;  /* 0x0000003837047221 */ /* 0x000fe40000000000 */
[----:B------:R2:W5:Y:S01]  /*71f60*/  LDL.LU R55, [R1+0x120] ;  /* 0x0001200001377983 */ /* 0x0005620000300800 */
[----:B------:R-:W-:Y:S01]  /*71f70*/  FMUL R15, R15, -1.6629391908645629883 ;  /* 0xbfd4db310f0f7820 */ /* 0x000fe20000400000 */
[----:B------:R-:W-:Y:S01]  /*71f80*/  FMUL R13, R13, 1.8477590084075927734 ;  /* 0x3fec835e0d0d7820 */ /* 0x000fe20000400000 */
[----:B------:R-:W-:-:S03]  /*71f90*/  FMUL R14, R14, 1.9615705013275146484 ;  /* 0x3ffb14be0e0e7820 */ /* 0x000fc60000400000 */
[----:B------:R2:W-:Y:S04]  /*71fa0*/  STS [R8+0x294], R15 ;  /* 0x0002940f08007388 */ /* 0x0005e80000000800 */
[----:B------:R2:W-:Y:S04]  /*71fb0*/  STS [R8+0x318], R13 ;  /* 0x0003180d08007388 */ /* 0x0005e80000000800 */
[----:B------:R2:W-:Y:S01]  /*71fc0*/  STS [R8+0x39c], R14 ;  /* 0x00039c0e08007388 */ /* 0x0005e20000000800 */
[C-C-:B------:R-:W-:Y:S01]  /*71fd0*/  FADD R3, R59.reuse, -R58.reuse ;  /* 0x8000003a3b037221 */ /* 0x140fe20000000000 */
[----:B------:R-:W-:-:S02]  /*71fe0*/  FADD R6, R59, R58 ;  /* 0x0000003a3b067221 */ /* 0x000fc40000000000 */
[----:B------:R2:W5:Y:S04]  /*71ff0*/  LDL.LU R58, [R1+0xf8] ;  /* 0x0000f800013a7983 */ /* 0x0005680000300800 */
[----:B------:R2:W5:Y:S01]  /*72000*/  LDL.LU R59, [R1+0x150] ;  /* 0x00015000013b7983 */ /* 0x0005620000300800 */
[C-C-:B------:R-:W-:Y:S01]  /*72010*/  FADD R9, R61.reuse, -R60.reuse ;  /* 0x8000003c3d097221 */ /* 0x140fe20000000000 */
[----:B-1----:R-:W-:Y:S02]  /*72020*/  FADD R0, R61, R60 ;  /* 0x0000003c3d007221 */ /* 0x002fe40000000000 */
[----:B------:R2:W5:Y:S01]  /*72030*/  LDL.LU R60, [R1+0xec] ;  /* 0x0000ec00013c7983 */ /* 0x0005620000300800 */
[C-C-:B------:R-:W-:Y:S01]  /*72040*/  FADD R11, R3.reuse, R9.reuse ;  /* 0x00000009030b7221 */ /* 0x140fe20000000000 */
[----:B------:R-:W-:-:S02]  /*72050*/  FADD R3, R3, -R9 ;  /* 0x8000000903037221 */ /* 0x000fc40000000000 */
[----:B------:R2:W5:Y:S01]  /*72060*/  LDL.LU R61, [R1+0x184] ;  /* 0x00018400013d7983 */ /* 0x0005620000300800 */
[C-C-:B------:R-:W-:Y:S01]  /*72070*/  FFMA R9, R11.reuse, -0.70710676908493041992, R5.reuse ;  /* 0xbf3504f30b097823 */ /* 0x140fe20000000005 */
[----:B------:R-:W-:Y:S01]  /*72080*/  FFMA R5, R11, 0.70710676908493041992, R5 ;  /* 0x3f3504f30b057823 */ /* 0x000fe20000000005 */
[C-C-:B------:R-:W-:Y:S01]  /*72090*/  FFMA R11, R3.reuse, -0.70710676908493041992, R12.reuse ;  /* 0xbf3504f3030b7823 */ /* 0x140fe2000000000c */
[----:B------:R-:W-:Y:S01]  /*720a0*/  FFMA R12, R3, 0.70710676908493041992, R12 ;  /* 0x3f3504f3030c7823 */ /* 0x000fe2000000000c */
[----:B------:R2:W5:Y:S02]  /*720b0*/  LDL.LU R41, [R1+0x58] ;  /* 0x0000580001297983 */ /* 0x0005640000300800 */
        /* <DEDUP_REMOVED lines=13> */
[----:B------:R-:W-:Y:S01]  /*72190*/  MOV R6, 0xffffffff ;  /* 0xffffffff00067802 */ /* 0x000fe20000000f00 */
[----:B------:R2:W5:Y:S02]  /*721a0*/  LDL.LU R43, [R1+0x30] ;  /* 0x00003000012b7983 */ /* 0x0005640000300800 */
[----:B------:R-:W-:-:S07]  /*721b0*/  FMUL R4, R4, 1.8477590084075927734 ;  /* 0x3fec835e04047820 */ /* 0x000fce0000400000 */
[----:B--2--5:R-:W-:Y:S05]  /*721c0*/  WARPSYNC.COLLECTIVE R6, `(.L_x_7749) ;  /* 0x0000000006087348 */ /* 0x024fea0003c00000 */
[----:B------:R-:W-:Y:S01]  /*721d0*/  NOP ;  /* 0x0000000000007918 */ /* 0x000fe20000000000 */
[----:B--2--5:R-:W-:Y:S05]  /*721e0*/  ENDCOLLECTIVE ;  /* 0x000000000000791b */ /* 0x024fea0003800000 */
.L_x_7749:
[----:B------:R0:W1:Y:S01]  /*721f0*/  LDS R20, [R7] ;  /* 0x0000000007147984 */ /* 0x0000620000000800 */
[----:B------:R-:W-:-:S03]  /*72200*/  FADD R56, R54, -R2 ;  /* 0x8000000236387221 */ /* 0x000fc60000000000 */
        /* <DEDUP_REMOVED lines=10> */
.L_x_7750:
[----:B------:R0:W-:Y:S04]  /*722b0*/  STS [R8+0x318], R4 ;  /* 0x0003180408007388 */ /* 0x0001e80000000800 */
[----:B------:R1:W5:Y:S04]  /*722c0*/  LDL.LU R50, [R1+0x14] ;  /* 0x0000140001327983 */ /* 0x0003680000300800 */
[----:B------:R1:W5:Y:S01]  /*722d0*/  LDL.LU R51, [R1+0x40] ;  /* 0x0000400001337983 */ /* 0x0003620000300800 */
[----:B0-----:R-:W-:-:S03]  /*722e0*/  FADD R4, R54, R2 ;  /* 0x0000000236047221 */ /* 0x001fc60000000000 */
[----:B------:R1:W5:Y:S01]  /*722f0*/  LDL.LU R2, [R1+0x48] ;  /* 0x0000480001027983 */ /* 0x0003620000300800 */
[----:B------:R-:W-:Y:S01]  /*72300*/  FMUL R10, R10, 1.9615705013275146484 ;  /* 0x3ffb14be0a0a7820 */ /* 0x000fe20000400000 */
[----:B------:R-:W-:Y:S01]  /*72310*/  FMUL R9, R9, -1.6629391908645629883 ;  /* 0xbfd4db3109097820 */ /* 0x000fe20000400000 */
[----:B------:R-:W-:Y:S01]  /*72320*/  FMUL R6, R12, 1.8477590084075927734 ;  /* 0x3fec835e0c067820 */ /* 0x000fe20000400000 */
[----:B------:R-:W-:Y:S02]  /*72330*/  FMUL R3, R3, 1.6629391908645629883 ;  /* 0x3fd4db3103037820 */ /* 0x000fe40000400000 */
[----:B------:R-:W-:Y:S01]  /*72340*/  STS [R8+0x84], R10 ;  /* 0x0000840a08007388 */ /* 0x000fe20000000800 */
[----:B------:R-:W-:-:S03]  /*72350*/  FMUL R0, R0, 1.4142135381698608398 ;  /* 0x3fb504f300007820 */ /* 0x000fc60000400000 */
[----:B------:R-:W-:Y:S01]  /*72360*/  STS [R8+0x294], R9 ;  /* 0x0002940908007388 */ /* 0x000fe20000000800 */
[----:B------:R-:W-:-:S03]  /*72370*/  FMUL R5, R5, 1.9615705013275146484 ;  /* 0x3ffb14be05057820 */ /* 0x000fc60000400000 */
[----:B------:R-:W-:Y:S04]  /*72380*/  STS [R8+0x108], R6 ;  /* 0x0001080608007388 */ /* 0x000fe80000000800 */
[----:B------:R0:W-:Y:S04]  /*72390*/  STS [R8+0x18c], R3 ;  /* 0x00018c0308007388 */ /* 0x0001e80000000800 */
[----:B------:R2:W-:Y:S04]  /*723a0*/  STS [R8+0x210], R0 ;  /* 0x0002100008007388 */ /* 0x0005e80000000800 */
[----:B------:R3:W-:Y:S01]  /*723b0*/  STS [R8+0x39c], R5 ;  /* 0x00039c0508007388 */ /* 0x0007e20000000800 */
[----:B------:R-:W-:-:S05]  /*723c0*/  FMUL R11, R11, 1.4142135381698608398 ;  /* 0x3fb504f30b0b7820 */ /* 0x000fca0000400000 */
[----:B------:R1:W-:Y:S01]  /*723d0*/  STS [R8], R11 ;  /* 0x0000000b08007388 */ /* 0x0003e20000000800 */
[C-C-:B0-----:R-:W-:Y:S01]  /*723e0*/  FADD R3, -R55.reuse, R57.reuse ;  /* 0x0000003937037221 */ /* 0x141fe20000000100 */
[----:B------:R-:W-:Y:S01]  /*723f0*/  FADD R57, R55, R57 ;  /* 0x0000003937397221 */ /* 0x000fe20000000000 */
[----:B------:R-:W-:Y:S01]  /*72400*/  FADD R9, R59, -R58 ;  /* 0x8000003a3b097221 */ /* 0x000fe20000000000 */
[----:B------:R-:W-:-:S04]  /*72410*/  FADD R10, R61, -R60 ;  /* 0x8000003c3d0a7221 */ /* 0x000fc80000000000 */
[C-C-:B------:R-:W-:Y:S01]  /*72420*/  FADD R6, R9.reuse, R10.reuse ;  /* 0x0000000a09067221 */ /* 0x140fe20000000000 */
[----:B------:R-:W-:Y:S01]  /*72430*/  FADD R9, R9, -R10 ;  /* 0x8000000a09097221 */ /* 0x000fe20000000000 */
[----:B--2---:R-:W-:Y:S01]  /*72440*/  FADD R0, R59, R58 ;  /* 0x0000003a3b007221 */ /* 0x004fe20000000000 */
[----:B---3--:R-:W-:Y:S01]  /*72450*/  FADD R5, R61, R60 ;  /* 0x0000003c3d057221 */ /* 0x008fe20000000000 */
[C-C-:B------:R-:W-:Y:S01]  /*72460*/  FFMA R54, R6.reuse, -0.70710676908493041992, R56.reuse ;  /* 0xbf3504f306367823 */ /* 0x140fe20000000038 */
[----:B------:R-:W-:Y:S01]  /*72470*/  FFMA R56, R6, 0.70710676908493041992, R56 ;  /* 0x3f3504f306387823 */ /* 0x000fe20000000038 */
[----:B------:R-:W-:Y:S01]  /*72480*/  FFMA R6, R9, -0.70710676908493041992, R3 ;  /* 0xbf3504f309067823 */ /* 0x000fe20000000003 */
[C-C-:B------:R-:W-:Y:S01]  /*72490*/  FADD R59, R4.reuse, R57.reuse ;  /* 0x00000039043b7221 */ /* 0x140fe20000000000 */
[----:B------:R-:W-:Y:S01]  /*724a0*/  FADD R57, R4, -R57 ;  /* 0x8000003904397221 */ /* 0x000fe20000000000 */
[----:B------:R-:W-:Y:S01]  /*724b0*/  FADD R4, R5, R0 ;  /* 0x0000000005047221 */ /* 0x000fe20000000000 */
[----:B------:R-:W-:Y:S01]  /*724c0*/  FFMA R60, R6, 0.66817861795425415039, R54 ;  /* 0x3f2b0dc1063c7823 */ /* 0x000fe20000000036 */
[----:B------:R-:W-:Y:S01]  /*724d0*/  FFMA R3, R9, 0.70710676908493041992, R3 ;  /* 0x3f3504f309037823 */ /* 0x000fe20000000003 */
[----:B------:R-:W-:Y:S01]  /*724e0*/  FFMA R54, R54, -0.66817861795425415039, R6 ;  /* 0xbf2b0dc136367823 */ /* 0x000fe20000000006 */
[----:B------:R-:W-:Y:S01]  /*724f0*/  FADD R0, -R5, R0 ;  /* 0x0000000005007221 */ /* 0x000fe20000000100 */
[C-C-:B------:R-:W-:Y:S01]  /*72500*/  FADD R55, R59.reuse, -R4.reuse ;  /* 0x800000043b377221 */ /* 0x140fe20000000000 */
[----:B------:R-:W-:Y:S01]  /*72510*/  MOV R6, 0xffffffff ;  /* 0xffffffff00067802 */ /* 0x000fe20000000f00 */
[----:B------:R-:W-:Y:S01]  /*72520*/  FADD R59, R59, R4 ;  /* 0x000000043b3b7221 */ /* 0x000fe20000000000 */
[----:B------:R-:W-:Y:S01]  /*72530*/  FFMA R58, R3, -0.19891236722469329834, R56 ;  /* 0xbe4bafaf033a7823 */ /* 0x000fe20000000038 */
[----:B------:R-:W-:Y:S01]  /*72540*/  FFMA R61, R0, -0.41421356797218322754, R57 ;  /* 0xbed413cd003d7823 */ /* 0x000fe20000000039 */
[----:B------:R-:W-:Y:S01]  /*72550*/  FFMA R56, R56, 0.19891236722469329834, R3 ;  /* 0x3e4bafaf38387823 */ /* 0x000fe20000000003 */
[----:B-1----:R-:W-:-:S07]  /*72560*/  FFMA R57, R57, 0.41421356797218322754, R0 ;  /* 0x3ed413cd39397823 */ /* 0x002fce0000000000 */
[----:B-----5:R-:W-:Y:S05]  /*72570*/  WARPSYNC.COLLECTIVE R6, `(.L_x_7751) ;  /* 0x0000000006087348 */ /* 0x020fea0003c00000 */
[----:B------:R-:W-:Y:S01]  /*72580*/  NOP ;  /* 0x0000000000007918 */ /* 0x000fe20000000000 */
[----:B-----5:R-:W-:Y:S05]  /*72590*/  ENDCOLLECTIVE ;  /* 0x000000000000791b */ /* 0x020fea0003800000 */
.L_x_7751:
[----:B------:R-:W-:Y:S01]  /*725a0*/  FMUL R59, R59, 1.4142135381698608398 ;  /* 0x3fb504f33b3b7820 */ /* 0x000fe20000400000 */
[----:B------:R0:W1:Y:S01]  /*725b0*/  LDS R12, [R7] ;  /* 0x00000000070c7984 */ /* 0x0000620000000800 */
[----:B------:R-:W-:Y:S01]  /*725c0*/  FMUL R60, R60, 1.6629391908645629883 ;  /* 0x3fd4db313c3c7820 */ /* 0x000fe20000400000 */
[----:B------:R-:W-:Y:S02]  /*725d0*/  FMUL R55, R55, 1.4142135381698608398 ;  /* 0x3fb504f337377820 */ /* 0x000fe40000400000 */
        /* <DEDUP_REMOVED lines=10> */
.L_x_7752:
        /* <DEDUP_REMOVED lines=23> */
[C---:B------:R-:W-:Y:S01]  /*727f0*/  FFMA R59, R6.reuse, -0.70710676908493041992, R55 ;  /* 0xbf3504f3063b7823 */ /* 0x040fe20000000037 */
        /* <DEDUP_REMOVED lines=12> */
[----:B------:R-:W-:Y:S01]  /*728c0*/  MOV R6, 0xffffffff ;  /* 0xffffffff00067802 */ /* 0x000fe20000000f00 */
[----:B------:R-:W-:Y:S02]  /*728d0*/  FADD R41, -R57, R56 ;  /* 0x0000003839297221 */ /* 0x000fe40000000100 */
[----:B------:R-:W-:Y:S01]  /*728e0*/  FMUL R53, R53, 1.9615705013275146484 ;  /* 0x3ffb14be35357820 */ /* 0x000fe20000400000 */
[----:B------:R-:W-:-:S07]  /*728f0*/  FFMA R42, R54, 0.19891236722469329834, R55 ;  /* 0x3e4bafaf362a7823 */ /* 0x000fce0000000037 */
[----:B------:R-:W-:Y:S05]  /*72900*/  WARPSYNC.COLLECTIVE R6, `(.L_x_7753) ;  /* 0x0000000006087348 */ /* 0x000fea0003c00000 */
[----:B------:R-:W-:Y:S01]  /*72910*/  NOP ;  /* 0x0000000000007918 */ /* 0x000fe20000000000 */
[----:B------:R-:W-:Y:S05]  /*72920*/  ENDCOLLECTIVE ;  /* 0x000000000000791b */ /* 0x000fea0003800000 */
.L_x_7753:
        /* <DEDUP_REMOVED lines=11> */
.L_x_7754:
[----:B------:R0:W-:Y:S04]  /*729e0*/  STS [R8+0x84], R53 ;  /* 0x0000843508007388 */ /* 0x0001e80000000800 */
[----:B------:R1:W-:Y:S01]  /*729f0*/  STS [R8+0x18c], R50 ;  /* 0x00018c3208007388 */ /* 0x0003e20000000800 */
[----:B0-----:R-:W-:-:S03]  /*72a00*/  FMUL R53, R51, 1.4142135381698608398 ;  /* 0x3fb504f333357820 */ /* 0x001fc60000400000 */
[----:B-1----:R-:W2:Y:S04]  /*72a10*/  LDL.LU R50, [R1+0x284] ;  /* 0x0002840001327983 */ /* 0x002ea80000300800 */
[----:B------:R-:W3:Y:S01]  /*72a20*/  LDL.LU R51, [R1+0x280] ;  /* 0x0002800001337983 */ /* 0x000ee20000300800 */
[----:B------:R-:W-:Y:S01]  /*72a30*/  FMUL R52, R52, 1.4142135381698608398 ;  /* 0x3fb504f334347820 */ /* 0x000fe20000400000 */
[----:B------:R-:W-:-:S04]  /*72a40*/  FMUL R6, R42, 1.9615705013275146484 ;  /* 0x3ffb14be2a067820 */ /* 0x000fc80000400000 */
[----:B------:R0:W-:Y:S04]  /*72a50*/  STS [R8], R52 ;  /* 0x0000003408007388 */ /* 0x0001e80000000800 */
[----:B------:R-:W-:Y:S01]  /*72a60*/  STS [R8+0x39c], R6 ;  /* 0x00039c0608007388 */ /* 0x000fe20000000800 */
[----:B0-----:R-:W-:-:S05]  /*72a70*/  FMUL R52, R43, -1.6629391908645629883 ;  /* 0xbfd4db312b347820 */ /* 0x001fca0000400000 */
[----:B------:R0:W-:Y:S02]  /*72a80*/  STS [R8+0x294], R52 ;  /* 0x0002943408007388 */ /* 0x0001e40000000800 */
[----:B0-----:R-:W-:-:S04]  /*72a90*/  FFMA R52, R2, 0.41421356797218322754, R41 ;  /* 0x3ed413cd02347823 */ /* 0x001fc80000000029 */
[----:B------:R-:W-:Y:S01]  /*72aa0*/  FMUL R52, R52, 1.8477590084075927734 ;  /* 0x3fec835e34347820 */ /* 0x000fe20000400000 */
[----:B------:R0:W-:Y:S04]  /*72ab0*/  STS [R8+0x210], R53 ;  /* 0x0002103508007388 */ /* 0x0001e80000000800 */
[----:B------:R1:W-:Y:S01]  /*72ac0*/  STS [R8+0x318], R52 ;  /* 0x0003183408007388 */ /* 0x0003e20000000800 */
[----:B0-----:R-:W-:-:S04]  /*72ad0*/  FFMA R53, R41, -0.41421356797218322754, R2 ;  /* 0xbed413cd29357823 */ /* 0x001fc80000000002 */
[----:B------:R-:W-:-:S05]  /*72ae0*/  FMUL R53, R53, 1.8477590084075927734 ;  /* 0x3fec835e35357820 */ /* 0x000fca0000400000 */
[----:B------:R0:W-:Y:S01]  /*72af0*/  STS [R8+0x108], R53 ;  /* 0x0001083508007388 */ /* 0x0001e20000000800 */
[C-C-:B---3--:R-:W-:Y:S01]  /*72b00*/  FADD R6, R51.reuse, -R44.reuse ;  /* 0x8000002c33067221 */ /* 0x148fe20000000000 */
[----:B------:R-:W-:Y:S01]  /*72b10*/  FADD R44, R51, R44 ;  /* 0x0000002c332c7221 */ /* 0x000fe20000000000 */
[C-C-:B------:R-:W-:Y:S01]  /*72b20*/  FADD R51, -R48.reuse, R47.reuse ;  /* 0x0000002f30337221 */ /* 0x140fe20000000100 */
[----:B------:R-:W-:Y:S01]  /*72b30*/  FADD R47, R48, R47 ;  /* 0x0000002f302f7221 */ /* 0x000fe20000000000 */
[C-C-:B------:R-:W-:Y:S01]  /*72b40*/  FADD R48, R49.reuse, -R46.reuse ;  /* 0x8000002e31307221 */ /* 0x140fe20000000000 */
[----:B------:R-:W-:Y:S01]  /*72b50*/  FADD R46, R49, R46 ;  /* 0x0000002e312e7221 */ /* 0x000fe20000000000 */
[C-C-:B--2---:R-:W-:Y:S01]  /*72b60*/  FADD R49, R50.reuse, -R45.reuse ;  /* 0x8000002d32317221 */ /* 0x144fe20000000000 */
[----:B------:R-:W-:-:S03]  /*72b70*/  FADD R45, R50, R45 ;  /* 0x0000002d322d7221 */ /* 0x000fc60000000000 */
[C-C-:B------:R-:W-:Y:S01]  /*72b80*/  FADD R50, R48.reuse, R49.reuse ;  /* 0x0000003130327221 */ /* 0x140fe20000000000 */
[----:B------:R-:W-:-:S03]  /*72b90*/  FADD R49, R48, -R49 ;  /* 0x8000003130317221 */ /* 0x000fc60000000000 */
[C-C-:B------:R-:W-:Y:S01]  /*72ba0*/  FFMA R48, R50.reuse, -0.70710676908493041992, R6.reuse ;  /* 0xbf3504f332307823 */ /* 0x140fe20000000006 */
[C-C-:B-1----:R-:W-:Y:S01]  /*72bb0*/  FFMA R52, R49.reuse, -0.70710676908493041992, R51.reuse ;  /* 0xbf3504f331347823 */ /* 0x142fe20000000033 */
        /* <DEDUP_REMOVED lines=10> */
[----:B------:R-:W-:-:S02]  /*72c60*/  MOV R6, 0xffffffff ;  /* 0xffffffff00067802 */ /* 0x000fc40000000f00 */
[----:B0-----:R-:W-:-:S07]  /*72c70*/  FMUL R51, R46, 1.9615705013275146484 ;  /* 0x3ffb14be2e337820 */ /* 0x001fce0000400000 */
[----:B------:R-:W-:Y:S05]  /*72c80*/  WARPSYNC.COLLECTIVE R6, `(.L_x_7755) ;  /* 0x0000000006087348 */ /* 0x000fea0003c00000 */
[----:B------:R-:W-:Y:S01]  /*72c90*/  NOP ;  /* 0x0000000000007918 */ /* 0x000fe20000000000 */
[----:B------:R-:W-:Y:S05]  /*72ca0*/  ENDCOLLECTIVE ;  /* 0x000000000000791b */ /* 0x000fea0003800000 */
.L_x_7755:
[----:B------:R-:W0:Y:S04]  /*72cb0*/  LDS R46, [R7] ;  /* 0x00000000072e7984 */ /* 0x000e280000000800 */
[----:B------:R-:W1:Y:S01]  /*72cc0*/  LDS R6, [R7+0x8] ;  /* 0x0000080007067984 */ /* 0x000e620000000800 */
[C-C-:B------:R-:W-:Y:S01]  /*72cd0*/  FADD R41, R48.reuse, -R47.reuse ;  /* 0x8000002f30297221 */ /* 0x140fe20000000000 */
[----:B------:R-:W-:Y:S01]  /*72ce0*/  FADD R47, R48, R47 ;  /* 0x0000002f302f7221 */ /* 0x000fe20000000000 */
[----:B------:R-:W-:Y:S01]  /*72cf0*/  FMUL R50, R50, 1.6629391908645629883 ;  /* 0x3fd4db3132327820 */ /* 0x000fe20000400000 */
[----:B------:R-:W2:Y:S02]  /*72d00*/  LDS R2, [R7+0x4] ;  /* 0x0000040007027984 */ /* 0x000ea40000000800 */
[----:B------:R-:W-:-:S02]  /*72d10*/  FMUL R52, R47, 1.4142135381698608398 ;  /* 0x3fb504f32f347820 */ /* 0x000fc40000400000 */
[----:B------:R-:W3:Y:S04]  /*72d20*/  LDS R53, [R7+0xc] ;  /* 0x00000c0007357984 */ /* 0x000ee80000000800 */
[----:B------:R-:W4:Y:S04]  /*72d30*/  LDS R47, [R7+0x14] ;  /* 0x00001400072f7984 */ /* 0x000f280000000800 */
[----:B------:R-:W2:Y:S04]  /*72d40*/  LDS R48, [R7+0x18] ;  /* 0x0000180007307984 */ /* 0x000ea80000000800 */
[----:B------:R-:W2:Y:S04]  /*72d50*/  LDS R49, [R7+0x1c] ;  /* 0x00001c0007317984 */ /* 0x000ea80000000800 */
[----:B0-----:R-:W-:Y:S04]  /*72d60*/  STL [R1+0x8], R46 ;  /* 0x0000082e01007387 */ /* 0x001fe80000100800 */
[----:B-1----:R0:W-:Y:S04]  /*72d70*/  STL [R1], R6 ;  /* 0x0000000601007387 */ /* 0x0021e80000100800 */
[----:B------:R1:W1:Y:S01]  /*72d80*/  LDS R46, [R7+0x10] ;  /* 0x00001000072e7984 */ /* 0x0002620000000800 */
[----:B0--3--:R-:W-:-:S07]  /*72d90*/  MOV R6, 0xffffffff ;  /* 0xffffffff00067802 */ /* 0x009fce0000000f00 */
[----:B-12-4-:R-:W-:Y:S05]  /*72da0*/  WARPSYNC.COLLECTIVE R6, `(.L_x_7756) ;  /* 0x0000000006087348 */ /* 0x016fea0003c00000 */
[----:B------:R-:W-:Y:S01]  /*72db0*/  NOP ;  /* 0x0000000000007918 */ /* 0x000fe20000000000 */
[----:B-12-4-:R-:W-:Y:S05]  /*72dc0*/  ENDCOLLECTIVE ;  /* 0x000000000000791b */ /* 0x016fea0003800000 */
.L_x_7756:
[----:B------:R0:W-:Y:S04]  /*72dd0*/  STS [R8+0x84], R51 ;  /* 0x0000843308007388 */ /* 0x0001e80000000800 */
[----:B------:R1:W-:Y:S01]  /*72de0*/  STS [R8+0x18c], R50 ;  /* 0x00018c3208007388 */ /* 0x0003e20000000800 */
[----:B------:R-:W-:Y:S01]  /*72df0*/  FMUL R6, R43, 1.9615705013275146484 ;  /* 0x3ffb14be2b067820 */ /* 0x000fe20000400000 */
[----:B0-----:R-:W-:Y:S02]  /*72e00*/  FMUL R51, R41, 1.4142135381698608398 ;  /* 0x3fb504f329337820 */ /* 0x001fe40000400000 */
[----:B------:R-:W2:Y:S01]  /*72e10*/  LDL.LU R41, [R1+0x27c] ;  /* 0x00027c0001297983 */ /* 0x000ea20000300800 */
[----:B-1----:R-:W-:-:S03]  /*72e20*/  FMUL R50, R42, -1.6629391908645629883 ;  /* 0xbfd4db312a327820 */ /* 0x002fc60000400000 */
[----:B------:R-:W3:Y:S04]  /*72e30*/  LDL.LU R42, [R1+0x278] ;  /* 0x00027800012a7983 */ /* 0x000ee80000300800 */
[----:B------:R-:W4:Y:S04]  /*72e40*/  LDL.LU R43, [R1+0x274] ;  /* 0x00027400012b7983 */ /* 0x000f280000300800 */
[----:B------:R0:W-:Y:S04]  /*72e50*/  STS [R8], R52 ;  /* 0x0000003408007388 */ /* 0x0001e80000000800 */
[----:B0-----:R0:W5:Y:S04]  /*72e60*/  LDL.LU R52, [R1+0x18] ;  /* 0x0000180001347983 */ /* 0x0011680000300800 */
[----:B------:R1:W-:Y:S02]  /*72e70*/  STS [R8+0x294], R50 ;  /* 0x0002943208007388 */ /* 0x0003e40000000800 */
[----:B-1----:R-:W-:Y:S01]  /*72e80*/  FFMA R50, R45, -0.41421356797218322754, R44 ;  /* 0xbed413cd2d327823 */ /* 0x002fe2000000002c */
[----:B------:R-:W-:-:S04]  /*72e90*/  FFMA R44, R44, 0.41421356797218322754, R45 ;  /* 0x3ed413cd2c2c7823 */ /* 0x000fc8000000002d */
[----:B------:R-:W-:Y:S01]  /*72ea0*/  FMUL R44, R44, 1.8477590084075927734 ;  /* 0x3fec835e2c2c7820 */ /* 0x000fe20000400000 */
[----:B------:R-:W-:Y:S04]  /*72eb0*/  STS [R8+0x39c], R6 ;  /* 0x00039c0608007388 */ /* 0x000fe80000000800 */
[----:B------:R2:W-:Y:S01]  /*72ec0*/  STS [R8+0x318], R44 ;  /* 0x0003182c08007388 */ /* 0x0005e20000000800 */
[----:B------:R-:W-:-:S03]  /*72ed0*/  FMUL R50, R50, 1.8477590084075927734 ;  /* 0x3fec835e32327820 */ /* 0x000fc60000400000 */
[----:B------:R0:W-:Y:S04]  /*72ee0*/  STS [R8+0x210], R51 ;  /* 0x0002103308007388 */ /* 0x0001e80000000800 */
[----:B------:R0:W-:Y:S01]  /*72ef0*/  STS [R8+0x108], R50 ;  /* 0x0001083208007388 */ /* 0x0001e20000000800 */
[C-C-:B--2---:R-:W-:Y:S01]  /*72f00*/  FADD R44, R41.reuse, -R38.reuse ;  /* 0x80000026292c7221 */ /* 0x144fe20000000000 */
[----:B------:R-:W-:Y:S01]  /*72f10*/  FADD R38, R41, R38 ;  /* 0x0000002629267221 */ /* 0x000fe20000000000 */
[----:B---3--:R-:W-:Y:S01]  /*72f20*/  FADD R41, R42, -R37 ;  /* 0x800000252a297221 */ /* 0x008fe20000000000 */
[C-C-:B----4-:R-:W-:Y:S01]  /*72f30*/  FADD R6, R43.reuse, -R36.reuse ;  /* 0x800000242b067221 */ /* 0x150fe20000000000 */
        /* <DEDUP_REMOVED lines=8> */
[C---:B------:R-:W-:Y:S01]  /*72fc0*/  FFMA R44, R37.reuse, -0.70710676908493041992, R6 ;  /* 0xbf3504f3252c7823 */ /* 0x040fe20000000006 */
        /* <DEDUP_REMOVED lines=10> */
[----:B------:R-:W-:Y:S01]  /*73070*/  FFMA R41, R6, 0.19891236722469329834, R43 ;  /* 0x3e4bafaf06297823 */ /* 0x000fe2000000002b */
[----:B0-----:R-:W-:-:S07]  /*73080*/  MOV R6, 0xffffffff ;  /* 0xffffffff00067802 */ /* 0x001fce0000000f00 */
[----:B-----5:R-:W-:Y:S05]  /*73090*/  WARPSYNC.COLLECTIVE R6, `(.L_x_7757) ;  /* 0x0000000006087348 */ /* 0x020fea0003c00000 */
[----:B------:R-:W-:Y:S01]  /*730a0*/  NOP ;  /* 0x0000000000007918 */ /* 0x000fe20000000000 */
[----:B-----5:R-:W-:Y:S05]  /*730b0*/  ENDCOLLECTIVE ;  /* 0x000000000000791b */ /* 0x020fea0003800000 */
.L_x_7757:
        /* <DEDUP_REMOVED lines=9> */
[----:B------:R-:W-:-:S03]  /*73150*/  FMUL R36, R36, 1.9615705013275146484 ;  /* 0x3ffb14be24247820 */ /* 0x000fc60000400000 */
        /* <DEDUP_REMOVED lines=9> */
.L_x_7758:
[----:B------:R0:W-:Y:S01]  /*731f0*/  STS [R8+0x84], R36 ;  /* 0x0000842408007388 */ /* 0x0001e20000000800 */
[----:B------:R-:W-:Y:S01]  /*73200*/  FMUL R6, R44, -1.6629391908645629883 ;  /* 0xbfd4db312c067820 */ /* 0x000fe20000400000 */
[----:B0-----:R-:W-:-:S04]  /*73210*/  FFMA R36, R39, 0.41421356797218322754, R40 ;  /* 0x3ed413cd27247823 */ /* 0x001fc80000000028 */
[----:B------:R-:W-:Y:S01]  /*73220*/  FMUL R36, R36, 1.8477590084075927734 ;  /* 0x3fec835e24247820 */ /* 0x000fe20000400000 */
[----:B------:R0:W-:Y:S04]  /*73230*/  STS [R8+0x294], R6 ;  /* 0x0002940608007388 */ /* 0x0001e80000000800 */
[----:B------:R1:W-:Y:S01]  /*73240*/  STS [R8+0x318], R36 ;  /* 0x0003182408007388 */ /* 0x0003e20000000800 */
[----:B0-----:R-:W-:Y:S01]  /*73250*/  FFMA R6, R40, -0.41421356797218322754, R39 ;  /* 0xbed413cd28067823 */ /* 0x001fe20000000027 */
[C-C-:B-1----:R-:W-:Y:S01]  /*73260*/  FADD R36, -R33.reuse, R32.reuse ;  /* 0x0000002021247221 */ /* 0x142fe20000000100 */
[----:B------:R-:W-:Y:S01]  /*73270*/  FADD R33, R33, R32 ;  /* 0x0000002021217221 */ /* 0x000fe20000000000 */
[--C-:B------:R-:W-:Y:S01]  /*73280*/  FADD R32, R34, -R31.reuse ;  /* 0x8000001f22207221 */ /* 0x100fe20000000000 */
[----:B------:R-:W-:Y:S01]  /*73290*/  FMUL R6, R6, 1.8477590084075927734 ;  /* 0x3fec835e06067820 */ /* 0x000fe20000400000 */
[----:B------:R-:W-:Y:S01]  /*732a0*/  FADD R31, R34, R31 ;  /* 0x0000001f221f7221 */ /* 0x000fe20000000000 */
[--C-:B------:R-:W-:Y:S01]  /*732b0*/  FADD R34, R35, -R30.reuse ;  /* 0x8000001e23227221 */ /* 0x100fe20000000000 */
[----:B------:R-:W-:Y:S01]  /*732c0*/  FMUL R37, R37, 1.6629391908645629883 ;  /* 0x3fd4db3125257820 */ /* 0x000fe20000400000 */
[----:B------:R-:W-:Y:S01]  /*732d0*/  FADD R30, R35, R30 ;  /* 0x0000001e231e7221 */ /* 0x000fe20000000000 */
[----:B------:R0:W-:Y:S01]  /*732e0*/  STS [R8+0x108], R6 ;  /* 0x0001080608007388 */ /* 0x0001e20000000800 */
[C-C-:B------:R-:W-:Y:S01]  /*732f0*/  FADD R35, R32.reuse, R34.reuse ;  /* 0x0000002220237221 */ /* 0x140fe20000000000 */
[----:B------:R-:W-:-:S02]  /*73300*/  FADD R34, R32, -R34 ;  /* 0x8000002220227221 */ /* 0x000fc40000000000 */
[----:B------:R1:W-:Y:S01]  /*73310*/  STS [R8+0x18c], R37 ;  /* 0x00018c2508007388 */ /* 0x0003e20000000800 */
[C-C-:B0-----:R-:W-:Y:S01]  /*73320*/  FADD R6, R52.reuse, -R29.reuse ;  /* 0x8000001d34067221 */ /* 0x141fe20000000000 */
[----:B------:R-:W-:-:S03]  /*73330*/  FADD R29, R52, R29 ;  /* 0x0000001d341d7221 */ /* 0x000fc60000000000 */
[C---:B------:R-:W-:Y:S01]  /*73340*/  FFMA R32, R35.reuse, -0.70710676908493041992, R6 ;  /* 0xbf3504f323207823 */ /* 0x040fe20000000006 */
[C---:B-1----:R-:W-:Y:S01]  /*73350*/  FFMA R37, R34.reuse, -0.70710676908493041992, R36 ;  /* 0xbf3504f322257823 */ /* 0x042fe20000000024 */
[----:B------:R-:W-:Y:S01]  /*73360*/  FFMA R6, R35, 0.70710676908493041992, R6 ;  /* 0x3f3504f323067823 */ /* 0x000fe20000000006 */
[----:B------:R-:W-:Y:S02]  /*73370*/  FFMA R36, R34, 0.70710676908493041992, R36 ;  /* 0x3f3504f322247823 */ /* 0x000fe40000000024 */
[----:B------:R-:W-:Y:S01]  /*73380*/  FFMA R35, R37, 0.66817861795425415039, R32 ;  /* 0x3f2b0dc125237823 */ /* 0x000fe20000000020 */
[----:B------:R-:W-:Y:S01]  /*73390*/  FFMA R32, R32, -0.66817861795425415039, R37 ;  /* 0xbf2b0dc120207823 */ /* 0x000fe20000000025 */
[C---:B------:R-:W-:Y:S01]  /*733a0*/  FADD R34, R29.reuse, R33 ;  /* 0x000000211d227221 */ /* 0x040fe20000000000 */
[----:B------:R-:W-:Y:S01]  /*733b0*/  FADD R37, R30, R31 ;  /* 0x0000001f1e257221 */ /* 0x000fe20000000000 */
[----:B------:R-:W-:Y:S01]  /*733c0*/  FADD R29, R29, -R33 ;  /* 0x800000211d1d7221 */ /* 0x000fe20000000000 */
[----:B------:R-:W-:-:S02]  /*733d0*/  FMUL R38, R38, 1.4142135381698608398 ;  /* 0x3fb504f326267820 */ /* 0x000fc40000400000 */
[C-C-:B------:R-:W-:Y:S01]  /*733e0*/  FADD R33, R34.reuse, -R37.reuse ;  /* 0x8000002522217221 */ /* 0x140fe20000000000 */
[----:B------:R-:W-:Y:S01]  /*733f0*/  FADD R34, R34, R37 ;  /* 0x0000002522227221 */ /* 0x000fe20000000000 */
[----:B------:R-:W-:Y:S01]  /*73400*/  FMUL R42, R42, 1.4142135381698608398 ;  /* 0x3fb504f32a2a7820 */ /* 0x000fe20000400000 */
[----:B------:R-:W-:Y:S01]  /*73410*/  FMUL R41, R41, 1.9615705013275146484 ;  /* 0x3ffb14be29297820 */ /* 0x000fe20000400000 */
[----:B------:R-:W-:Y:S01]  /*73420*/  FFMA R37, R36, -0.19891236722469329834, R6 ;  /* 0xbe4bafaf24257823 */ /* 0x000fe20000000006 */
[----:B------:R-:W-:Y:S01]  /*73430*/  FFMA R36, R6, 0.19891236722469329834, R36 ;  /* 0x3e4bafaf06247823 */ /* 0x000fe20000000024 */
[----:B------:R-:W-:Y:S01]  /*73440*/  MOV R6, 0xffffffff ;  /* 0xffffffff00067802 */ /* 0x000fe20000000f00 */
[----:B------:R0:W-:Y:S01]  /*73450*/  STS [R8], R38 ;  /* 0x0000002608007388 */ /* 0x0001e20000000800 */
[----:B------:R-:W-:Y:S01]  /*73460*/  FADD R30, -R30, R31 ;  /* 0x0000001f1e1e7221 */ /* 0x000fe20000000100 */
[----:B------:R-:W-:Y:S02]  /*73470*/  FMUL R31, R35, 1.6629391908645629883 ;  /* 0x3fd4db31231f7820 */ /* 0x000fe40000400000 */
[----:B------:R0:W-:Y:S01]  /*73480*/  STS [R8+0x210], R42 ;  /* 0x0002102a08007388 */ /* 0x0001e20000000800 */
[----:B------:R-:W-:-:S03]  /*73490*/  FMUL R35, R37, 1.9615705013275146484 ;  /* 0x3ffb14be25237820 */ /* 0x000fc60000400000 */
[----:B------:R0:W-:Y:S04]  /*734a0*/  STS [R8+0x39c], R41 ;  /* 0x00039c2908007388 */ /* 0x0001e80000000800 */
[----:B0-----:R-:W-:Y:S05]  /*734b0*/  WARPSYNC.COLLECTIVE R6, `(.L_x_7759) ;  /* 0x0000000006087348 */ /* 0x001fea0003c00000 */
[----:B------:R-:W-:Y:S01]  /*734c0*/  NOP ;  /* 0x0000000000007918 */ /* 0x000fe20000000000 */
[----:B0-----:R-:W-:Y:S05]  /*734d0*/  ENDCOLLECTIVE ;  /* 0x000000000000791b */ /* 0x001fea0003800000 */
.L_x_7759:
[----:B------:R-:W0:Y:S04]  /*734e0*/  LDS R38, [R7] ;  /* 0x0000000007267984 */ /* 0x000e280000000800 */
[----:B------:R-:W1:Y:S04]  /*734f0*/  LDS R37, [R7+0x4] ;  /* 0x0000040007257984 */ /* 0x000e680000000800 */
[----:B------:R-:W2:Y:S04]  /*73500*/  LDS R6, [R7+0x8] ;  /* 0x0000080007067984 */ /* 0x000ea80000000800 */
[----:B------:R-:W-:Y:S04]  /*73510*/  STL [R1+0x1b0], R45 ;  /* 0x0001b02d01007387 */ /* 0x000fe80000100800 */
[----:B------:R-:W-:Y:S04]  /*73520*/  STL [R1+0x1b4], R43 ;  /* 0x0001b42b01007387 */ /* 0x000fe80000100800 */
        /* <DEDUP_REMOVED lines=15> */
.L_x_7760:
[----:B------:R-:W-:-:S04]  /*73620*/  FFMA R6, R30, -0.41421356797218322754, R29 ;  /* 0xbed413cd1e067823 */ /* 0x000fc8000000001d */
[----:B------:R-:W-:Y:S01]  /*73630*/  FMUL R6, R6, 1.8477590084075927734 ;  /* 0x3fec835e06067820 */ /* 0x000fe20000400000 */
[----:B------:R-:W-:-:S04]  /*73640*/  FFMA R29, R29, 0.41421356797218322754, R30 ;  /* 0x3ed413cd1d1d7823 */ /* 0x000fc8000000001e */
[----:B------:R0:W-:Y:S01]  /*73650*/  STS [R8+0x108], R6 ;  /* 0x0001080608007388 */ /* 0x0001e20000000800 */
[----:B------:R-:W-:Y:S01]  /*73660*/  FMUL R29, R29, 1.8477590084075927734 ;  /* 0x3fec835e1d1d7820 */ /* 0x000fe20000400000 */
        /* <DEDUP_REMOVED lines=11> */
[C-C-:B------:R-:W-:Y:S01]  /*73720*/  FFMA R22, R29.reuse, -0.70710676908493041992, R6.reuse ;  /* 0xbf3504f31d167823 */ /* 0x140fe20000000006 */
[----:B------:R-:W-:Y:S01]  /*73730*/  FFMA R6, R29, 0.70710676908493041992, R6 ;  /* 0x3f3504f31d067823 */ /* 0x000fe20000000006 */
[C-C-:B------:R-:W-:Y:S01]  /*73740*/  FFMA R29, R25.reuse, -0.70710676908493041992, R28.reuse ;  /* 0xbf3504f3191d7823 */ /* 0x140fe2000000001c */
[----:B------:R-:W-:Y:S01]  /*73750*/  FFMA R25, R25, 0.70710676908493041992, R28 ;  /* 0x3f3504f319197823 */ /* 0x000fe2000000001c */
[----:B------:R-:W-:Y:S01]  /*73760*/  FADD R28, R21, R24 ;  /* 0x00000018151c7221 */ /* 0x000fe20000000000 */
[----:B------:R-:W-:Y:S01]  /*73770*/  FADD R30, R27, R26 ;  /* 0x0000001a1b1e7221 */ /* 0x000fe20000000000 */
[----:B------:R-:W-:Y:S01]  /*73780*/  STL [R1+0x19c], R38 ;  /* 0x00019c2601007387 */ /* 0x000fe20000100800 */
[----:B------:R-:W-:Y:S01]  /*73790*/  FFMA R23, R29, 0.66817861795425415039, R22 ;  /* 0x3f2b0dc11d177823 */ /* 0x000fe20000000016 */
[----:B------:R-:W-:Y:S01]  /*737a0*/  FFMA R22, R22, -0.66817861795425415039, R29 ;  /* 0xbf2b0dc116167823 */ /* 0x000fe2000000001d */
[----:B------:R-:W-:Y:S01]  /*737b0*/  FADD R21, R21, -R24 ;  /* 0x8000001815157221 */ /* 0x000fe20000000000 */
[----:B------:R0:W-:Y:S01]  /*737c0*/  STL [R1+0x1a8], R37 ;  /* 0x0001a82501007387 */ /* 0x0001e20000100800 */
[----:B------:R-:W-:Y:S01]  /*737d0*/  FMUL R34, R34, 1.4142135381698608398 ;  /* 0x3fb504f322227820 */ /* 0x000fe20000400000 */
[----:B------:R-:W-:Y:S01]  /*737e0*/  FMUL R33, R33, 1.4142135381698608398 ;  /* 0x3fb504f321217820 */ /* 0x000fe20000400000 */
[----:B------:R-:W-:Y:S01]  /*737f0*/  FMUL R32, R32, -1.6629391908645629883 ;  /* 0xbfd4db3120207820 */ /* 0x000fe20000400000 */
[C---:B------:R-:W-:Y:S01]  /*73800*/  FADD R29, R28.reuse, -R30 ;  /* 0x8000001e1c1d7221 */ /* 0x040fe20000000000 */
[----:B------:R-:W-:Y:S01]  /*73810*/  FFMA R24, R25, -0.19891236722469329834, R6 ;  /* 0xbe4bafaf19187823 */ /* 0x000fe20000000006 */
[----:B------:R-:W-:Y:S01]  /*73820*/  FADD R26, -R27, R26 ;  /* 0x0000001a1b1a7221 */ /* 0x000fe20000000100 */
[----:B------:R-:W-:Y:S01]  /*73830*/  FADD R30, R28, R30 ;  /* 0x0000001e1c1e7221 */ /* 0x000fe20000000000 */
[----:B------:R-:W-:Y:S01]  /*73840*/  FFMA R25, R6, 0.19891236722469329834, R25 ;  /* 0x3e4bafaf06197823 */ /* 0x000fe20000000019 */
[----:B0-----:R-:W-:Y:S01]  /*73850*/  FMUL R37, R36, 1.9615705013275146484 ;  /* 0x3ffb14be24257820 */ /* 0x001fe20000400000 */
[----:B------:R-:W-:Y:S01]  /*73860*/  MOV R6, 0xffffffff ;  /* 0xffffffff00067802 */ /* 0x000fe20000000f00 */
[----:B------:R0:W-:Y:S01]  /*73870*/  STS [R8], R34 ;  /* 0x0000002208007388 */ /* 0x0001e20000000800 */
[----:B------:R-:W-:Y:S01]  /*73880*/  FFMA R27, R26, -0.41421356797218322754, R21 ;  /* 0xbed413cd1a1b7823 */ /* 0x000fe20000000015 */
[----:B------:R-:W-:Y:S01]  /*73890*/  FFMA R28, R21, 0.41421356797218322754, R26 ;  /* 0x3ed413cd151c7823 */ /* 0x000fe2000000001a */
[----:B------:R-:W-:Y:S01]  /*738a0*/  FMUL R26, R30, 1.4142135381698608398 ;  /* 0x3fb504f31e1a7820 */ /* 0x000fe20000400000 */
        /* <DEDUP_REMOVED lines=8> */
.L_x_7761:
        /* <DEDUP_REMOVED lines=18> */
.L_x_7762:
[----:B------:R-:W-:Y:S01]  /*73a50*/  STL [R1+0x150], R30 ;  /* 0x0001501e01007387 */ /* 0x000fe20000100800 */
[----:B------:R-:W-:-:S03]  /*73a60*/  FADD R6, R20, R13 ;  /* 0x0000000d14067221 */ /* 0x000fc60000000000 */
[----:B------:R0:W-:Y:S02]  /*73a70*/  STL [R1+0x16c], R21 ;  /* 0x00016c1501007387 */ /* 0x0001e40000100800 */
[----:B0-----:R-:W-:-:S05]  /*73a80*/  FMUL R21, R23, 1.6629391908645629883 ;  /* 0x3fd4db3117157820 */ /* 0x001fca0000400000 */
[----:B------:R0:W-:Y:S02]  /*73a90*/  STS [R8+0x18c], R21 ;  /* 0x00018c1508007388 */ /* 0x0001e40000000800 */
[----:B0-----:R-:W-:Y:S01]  /*73aa0*/  FADD R21, R20, -R13 ;  /* 0x8000000d14157221 */ /* 0x001fe20000000000 */
        /* <DEDUP_REMOVED lines=17> */
[----:B------:R-:W-:Y:S01]  /*73bc0*/  FADD R6, R6, -R16 ;  /* 0x8000001006067221 */ /* 0x000fe20000000000 */
[C-C-:B------:R-:W-:Y:S01]  /*73bd0*/  FADD R19, -R14.reuse, R15.reuse ;  /* 0x0000000f0e137221 */ /* 0x140fe20000000100 */
[----:B0-----:R-:W-:Y:S01]  /*73be0*/  FADD R22, R14, R15 ;  /* 0x0000000f0e167221 */ /* 0x001fe20000000000 */
[----:B------:R-:W-:Y:S01]  /*73bf0*/  FMUL R24, R24, 1.9615705013275146484 ;  /* 0x3ffb14be18187820 */ /* 0x000fe20000400000 */
[----:B------:R-:W-:-:S02]  /*73c00*/  FMUL R27, R27, 1.8477590084075927734 ;  /* 0x3fec835e1b1b7820 */ /* 0x000fc40000400000 */
[C-C-:B------:R-:W-:Y:S01]  /*73c10*/  FADD R14, R18.reuse, -R22.reuse ;  /* 0x80000016120e7221 */ /* 0x140fe20000000000 */
[----:B------:R-:W-:Y:S01]  /*73c20*/  FADD R22, R18, R22 ;  /* 0x0000001612167221 */ /* 0x000fe20000000000 */
[----:B------:R-:W-:Y:S01]  /*73c30*/  FMUL R23, R29, 1.4142135381698608398 ;  /* 0x3fb504f31d177820 */ /* 0x000fe20000400000 */
[----:B------:R-:W-:Y:S01]  /*73c40*/  FMUL R28, R28, 1.8477590084075927734 ;  /* 0x3fec835e1c1c7820 */ /* 0x000fe20000400000 */
[----:B------:R-:W-:Y:S01]  /*73c50*/  FMUL R25, R25, 1.9615705013275146484 ;  /* 0x3ffb14be19197820 */ /* 0x000fe20000400000 */
[----:B------:R-:W-:Y:S01]  /*73c60*/  FFMA R18, R19, -0.41421356797218322754, R6 ;  /* 0xbed413cd13127823 */ /* 0x000fe20000000006 */
[----:B------:R-:W-:Y:S01]  /*73c70*/  FFMA R19, R6, 0.41421356797218322754, R19 ;  /* 0x3ed413cd06137823 */ /* 0x000fe20000000013 */
[----:B------:R-:W-:Y:S01]  /*73c80*/  MOV R6, 0xffffffff ;  /* 0xffffffff00067802 */ /* 0x000fe20000000f00 */
[----:B------:R0:W-:Y:S01]  /*73c90*/  STS [R8], R26 ;  /* 0x0000001a08007388 */ /* 0x0001e20000000800 */
[----:B------:R-:W-:Y:S01]  /*73ca0*/  FFMA R16, R17, -0.19891236722469329834, R21 ;  /* 0xbe4bafaf11107823 */ /* 0x000fe20000000015 */
[----:B------:R-:W-:Y:S01]  /*73cb0*/  FFMA R15, R21, 0.19891236722469329834, R17 ;  /* 0x3e4bafaf150f7823 */ /* 0x000fe20000000011 */
        /* <DEDUP_REMOVED lines=9> */
.L_x_7763:
        /* <DEDUP_REMOVED lines=9> */
[----:B------:R-:W-:-:S03]  /*73de0*/  FMUL R13, R13, -1.6629391908645629883 ;  /* 0xbfd4db310d0d7820 */ /* 0x000fc60000400000 */
        /* <DEDUP_REMOVED lines=9> */
.L_x_7764:
[----:B------:R-:W-:Y:S01]  /*73e80*/  FMUL R6, R20, 1.6629391908645629883 ;  /* 0x3fd4db3114067820 */ /* 0x000fe20000400000 */
[----:B------:R0:W-:Y:S04]  /*73e90*/  STS [R8+0x294], R13 ;  /* 0x0002940d08007388 */ /* 0x0001e80000000800 */
[----:B------:R1:W-:Y:S01]  /*73ea0*/  STS [R8+0x18c], R6 ;  /* 0x00018c0608007388 */ /* 0x0003e20000000800 */
[C-C-:B0-----:R-:W-:Y:S01]  /*73eb0*/  FADD R13, R10.reuse, -R4.reuse ;  /* 0x800000040a0d7221 */ /* 0x141fe20000000000 */
[----:B------:R-:W-:Y:S01]  /*73ec0*/  FADD R4, R10, R4 ;  /* 0x000000040a047221 */ /* 0x000fe20000000000 */
[----:B------:R-:W-:Y:S01]  /*73ed0*/  FADD R10, R11, -R3 ;  /* 0x800000030b0a7221 */ /* 0x000fe20000000000 */
[C-C-:B-1----:R-:W-:Y:S01]  /*73ee0*/  FADD R6, R12.reuse, -R0.reuse ;  /* 0x800000000c067221 */ /* 0x142fe20000000000 */
        /* <DEDUP_REMOVED lines=17> */
[----:B------:R-:W-:Y:S01]  /*74000*/  FMUL R16, R16, 1.9615705013275146484 ;  /* 0x3ffb14be10107820 */ /* 0x000fe20000400000 */
[----:B------:R-:W-:Y:S01]  /*74010*/  FMUL R18, R18, 1.8477590084075927734 ;  /* 0x3fec835e12127820 */ /* 0x000fe20000400000 */
[----:B------:R-:W-:Y:S01]  /*74020*/  FMUL R19, R19, 1.8477590084075927734 ;  /* 0x3fec835e13137820 */ /* 0x000fe20000400000 */
[----:B------:R-:W-:Y:S01]  /*74030*/  FMUL R15, R15, 1.9615705013275146484 ;  /* 0x3ffb14be0f0f7820 */ /* 0x000fe20000400000 */
[----:B0-----:R-:W-:Y:S01]  /*74040*/  FADD R14, -R9, R4 ;  /* 0x00000004090e7221 */ /* 0x001fe20000000100 */
[C-C-:B------:R-:W-:Y:S01]  /*74050*/  FADD R4, R13.reuse, -R5.reuse ;  /* 0x800000050d047221 */ /* 0x140fe20000000000 */
[----:B------:R-:W-:Y:S01]  /*74060*/  FADD R13, R13, R5 ;  /* 0x000000050d0d7221 */ /* 0x000fe20000000000 */
[----:B------:R-:W-:Y:S01]  /*74070*/  FFMA R9, R10, -0.19891236722469329834, R6 ;  /* 0xbe4bafaf0a097823 */ /* 0x000fe20000000006 */
[----:B------:R-:W-:Y:S01]  /*74080*/  FFMA R5, R6, 0.19891236722469329834, R10 ;  /* 0x3e4bafaf06057823 */ /* 0x000fe2000000000a */
[----:B------:R-:W-:Y:S01]  /*74090*/  MOV R6, 0xffffffff ;  /* 0xffffffff00067802 */ /* 0x000fe20000000f00 */
[----:B------:R0:W-:Y:S01]  /*740a0*/  STS [R8], R17 ;  /* 0x0000001108007388 */ /* 0x0001e20000000800 */
[----:B------:R-:W-:-:S03]  /*740b0*/  FMUL R10, R13, 1.4142135381698608398 ;  /* 0x3fb504f30d0a7820 */ /* 0x000fc60000400000 */
[----:B------:R0:W-:Y:S04]  /*740c0*/  STS [R8+0x84], R16 ;  /* 0x0000841008007388 */ /* 0x0001e80000000800 */
[----:B------:R0:W-:Y:S04]  /*740d0*/  STS [R8+0x108], R18 ;  /* 0x0001081208007388 */ /* 0x0001e80000000800 */
[----:B------:R0:W-:Y:S04]  /*740e0*/  STS [R8+0x318], R19 ;  /* 0x0003181308007388 */ /* 0x0001e80000000800 */
[----:B------:R0:W-:Y:S02]  /*740f0*/  STS [R8+0x39c], R15 ;  /* 0x00039c0f08007388 */ /* 0x0001e40000000800 */
[----:B0-----:R-:W-:Y:S05]  /*74100*/  WARPSYNC.COLLECTIVE R6, `(.L_x_7765) ;  /* 0x0000000006087348 */ /* 0x001fea0003c00000 */
[----:B------:R-:W-:Y:S01]  /*74110*/  NOP ;  /* 0x0000000000007918 */ /* 0x000fe20000000000 */
[----:B0-----:R-:W-:Y:S05]  /*74120*/  ENDCOLLECTIVE ;  /* 0x000000000000791b */ /* 0x001fea0003800000 */
.L_x_7765:
[----:B------:R-:W0:Y:S01]  /*74130*/  LDS R13, [R7] ;  /* 0x00000000070d7984 */ /* 0x000e220000000800 */
[----:B------:R-:W-:Y:S01]  /*74140*/  FFMA R12, R14, -0.41421356797218322754, R11 ;  /* 0xbed413cd0e0c7823 */ /* 0x000fe2000000000b */
[----:B------:R-:W-:Y:S02]  /*74150*/  FFMA R11, R11, 0.41421356797218322754, R14 ;  /* 0x3ed413cd0b0b7823 */ /* 0x000fe4000000000e */
[----:B------:R-:W-:Y:S04]  /*74160*/  STL [R1+0x130], R22 ;  /* 0x0001301601007387 */ /* 0x000fe80000100800 */
[----:B------:R-:W1:Y:S04]  /*74170*/  LDS R6, [R7+0x4] ;  /* 0x0000040007067984 */ /* 0x000e680000000800 */
[----:B------:R-:W-:Y:S04]  /*74180*/  STL [R1+0x140], R21 ;  /* 0x0001401501007387 */ /* 0x000fe80000100800 */
        /* <DEDUP_REMOVED lines=12> */
[----:B------:R2:W5:Y:S04]  /*74250*/  LDL.LU R51, [R1+0x8] ;  /* 0x0000080001337983 */ /* 0x0005680000300800 */
[----:B0-----:R-:W-:Y:S04]  /*74260*/  STL [R1+0x104], R13 ;  /* 0x0001040d01007387 */ /* 0x001fe80000100800 */
[----:B------:R2:W5:Y:S01]  /*74270*/  LDL.LU R52, [R1] ;  /* 0x0000000001347983 */ /* 0x0005620000300800 */
[----:B------:R-:W-:Y:S01]  /*74280*/  FMUL R4, R4, 1.4142135381698608398 ;  /* 0x3fb504f304047820 */ /* 0x000fe20000400000 */
[----:B------:R-:W-:-:S02]  /*74290*/  FMUL R5, R5, 1.9615705013275146484 ;  /* 0x3ffb14be05057820 */ /* 0x000fc40000400000 */
[----:B-1----:R0:W-:Y:S01]  /*742a0*/  STL [R1+0x110], R6 ;  /* 0x0001100601007387 */ /* 0x0021e20000100800 */
[----:B------:R-:W-:Y:S01]  /*742b0*/  FMUL R0, R0, 1.6629391908645629883 ;  /* 0x3fd4db3100007820 */ /* 0x000fe20000400000 */
[----:B------:R-:W-:Y:S01]  /*742c0*/  FMUL R3, R3, -1.6629391908645629883 ;  /* 0xbfd4db3103037820 */ /* 0x000fe20000400000 */
[----:B0-2---:R-:W-:-:S07]  /*742d0*/  MOV R6, 0xffffffff ;  /* 0xffffffff00067802 */ /* 0x005fce0000000f00 */
[----:B-----5:R-:W-:Y:S05]  /*742e0*/  WARPSYNC.COLLECTIVE R6, `(.L_x_7766) ;  /* 0x0000000006087348 */ /* 0x020fea0003c00000 */
[----:B------:R-:W-:Y:S01]  /*742f0*/  NOP ;  /* 0x0000000000007918 */ /* 0x000fe20000000000 */
[----:B-----5:R-:W-:Y:S05]  /*74300*/  ENDCOLLECTIVE ;  /* 0x000000000000791b */ /* 0x020fea0003800000 */
.L_x_7766:
[----:B------:R0:W-:Y:S01]  /*74310*/  STS [R8+0x210], R4 ;  /* 0x0002100408007388 */ /* 0x0001e20000000800 */
[----:B------:R-:W-:-:S03]  /*74320*/  FMUL R6, R12, 1.8477590084075927734 ;  /* 0x3fec835e0c067820 */ /* 0x000fc60000400000 */
[----:B------:R1:W-:Y:S01]  /*74330*/  STS [R8+0x39c], R5 ;  /* 0x00039c0508007388 */ /* 0x0003e20000000800 */
[----:B------:R-:W-:Y:S01]  /*74340*/  FMUL R9, R9, 1.9615705013275146484 ;  /* 0x3ffb14be09097820 */ /* 0x000fe20000400000 */
[----:B0-----:R-:W-:Y:S02]  /*74350*/  FADD R4, R56, -R59 ;  /* 0x8000003b38047221 */ /* 0x001fe40000000000 */
[----:B------:R0:W-:Y:S01]  /*74360*/  STS [R8+0x108], R6 ;  /* 0x0001080608007388 */ /* 0x0001e20000000800 */
[----:B-1----:R-:W-:-:S03]  /*74370*/  FADD R5, R55, -R60 ;  /* 0x8000003c37057221 */ /* 0x002fc60000000000 */
[----:B------:R1:W-:Y:S04]  /*74380*/  STS [R8+0x18c], R0 ;  /* 0x00018c0008007388 */ /* 0x0003e80000000800 */
[----:B------:R2:W-:Y:S01]  /*74390*/  STS [R8+0x294], R3 ;  /* 0x0002940308007388 */ /* 0x0005e20000000800 */
[C-C-:B0-----:R-:W-:Y:S01]  /*743a0*/  FADD R6, R4.reuse, R5.reuse ;  /* 0x0000000504067221 */ /* 0x141fe20000000000 */
[----:B------:R-:W-:Y:S01]  /*743b0*/  FADD R4, R4, -R5 ;  /* 0x8000000504047221 */ /* 0x000fe20000000000 */
[C-C-:B-1----:R-:W-:Y:S01]  /*743c0*/  FADD R0, R54.reuse, -R61.reuse ;  /* 0x8000003d36007221 */ /* 0x142fe20000000000 */
[----:B------:R0:W-:Y:S01]  /*743d0*/  STS [R8+0x84], R9 ;  /* 0x0000840908007388 */ /* 0x0001e20000000800 */
[--C-:B--2---:R-:W-:Y:S01]  /*743e0*/  FADD R3, -R57, R58.reuse ;  /* 0x0000003a39037221 */ /* 0x104fe20000000100 */
[----:B------:R-:W-:Y:S01]  /*743f0*/  FMUL R11, R11, 1.8477590084075927734 ;  /* 0x3fec835e0b0b7820 */ /* 0x000fe20000400000 */
[----:B------:R-:W-:Y:S01]  /*74400*/  FADD R54, R54, R61 ;  /* 0x0000003d36367221 */ /* 0x000fe20000000000 */
[----:B------:R-:W-:Y:S01]  /*74410*/  FADD R57, R57, R58 ;  /* 0x0000003a39397221 */ /* 0x000fe20000000000 */
[C-C-:B0-----:R-:W-:Y:S01]  /*74420*/  FFMA R9, R6.reuse, -0.70710676908493041992, R0.reuse ;  /* 0xbf3504f306097823 */ /* 0x141fe20000000000 */
[----:B------:R-:W-:Y:S01]  /*74430*/  FFMA R0, R6, 0.70710676908493041992, R0 ;  /* 0x3f3504f306007823 */ /* 0x000fe20000000000 */
[----:B------:R-:W-:Y:S01]  /*74440*/  FFMA R6, R4, -0.70710676908493041992, R3 ;  /* 0xbf3504f304067823 */ /* 0x000fe20000000003 */
[----:B------:R-:W-:Y:S01]  /*74450*/  FADD R56, R56, R59 ;  /* 0x0000003b38387221 */ /* 0x000fe20000000000 */
[----:B------:R-:W-:Y:S01]  /*74460*/  FADD R55, R55, R60 ;  /* 0x0000003c37377221 */ /* 0x000fe20000000000 */
[----:B------:R-:W-:Y:S01]  /*74470*/  FFMA R3, R4, 0.70710676908493041992, R3 ;  /* 0x3f3504f304037823 */ /* 0x000fe20000000003 */
[----:B------:R-:W-:Y:S01]  /*74480*/  FFMA R5, R6, 0.66817861795425415039, R9 ;  /* 0x3f2b0dc106057823 */ /* 0x000fe20000000009 */
[----:B------:R0:W-:Y:S01]  /*74490*/  STS [R8+0x318], R11 ;  /* 0x0003180b08007388 */ /* 0x0001e20000000800 */
[----:B------:R-:W-:Y:S01]  /*744a0*/  FFMA R9, R9, -0.66817861795425415039, R6 ;  /* 0xbf2b0dc109097823 */ /* 0x000fe20000000006 */
[----:B------:R-:W-:Y:S01]  /*744b0*/  FADD R4, R54, R57 ;  /* 0x0000003936047221 */ /* 0x000fe20000000000 */
[----:B------:R-:W-:Y:S01]  /*744c0*/  FFMA R6, R3, -0.19891236722469329834, R0 ;  /* 0xbe4bafaf03067823 */ /* 0x000fe20000000000 */
[----:B------:R1:W-:Y:S01]  /*744d0*/  STS [R8], R10 ;  /* 0x0000000a08007388 */ /* 0x0003e20000000800 */
[----:B------:R-:W-:Y:S01]  /*744e0*/  FFMA R12, R0, 0.19891236722469329834, R3 ;  /* 0x3e4bafaf000c7823 */ /* 0x000fe20000000003 */
[----:B0-----:R-:W-:Y:S01]  /*744f0*/  FADD R11, R55, R56 ;  /* 0x00000038370b7221 */ /* 0x001fe20000000000 */
[----:B------:R-:W-:Y:S01]  /*74500*/  FMUL R0, R6, 1.9615705013275146484 ;  /* 0x3ffb14be06007820 */ /* 0x000fe20000400000 */
[----:B------:R-:W-:-:S02]  /*74510*/  MOV R6, 0xffffffff ;  /* 0xffffffff00067802 */ /* 0x000fc40000000f00 */
[C-C-:B-1----:R-:W-:Y:S01]  /*74520*/  FADD R10, R4.reuse, -R11.reuse ;  /* 0x8000000b040a7221 */ /* 0x142fe20000000000 */
[----:B------:R-:W-:-:S07]  /*74530*/  FADD R11, R4, R11 ;  /* 0x0000000b040b7221 */ /* 0x000fce0000000000 */
[----:B------:R-:W-:Y:S05]  /*74540*/  WARPSYNC.COLLECTIVE R6, `(.L_x_7767) ;  /* 0x0000000006087348 */ /* 0x000fea0003c00000 */
[----:B------:R-:W-:Y:S01]  /*74550*/  NOP ;  /* 0x0000000000007918 */ /* 0x000fe20000000000 */
[----:B------:R-:W-:Y:S05]  /*74560*/  ENDCOLLECTIVE ;  /* 0x000000000000791b */ /* 0x000fea0003800000 */
.L_x_7767:
        /* <DEDUP_REMOVED lines=14> */
[----:B------:R-:W-:Y:S01]  /*74650*/  FADD R13, R54, -R57 ;  /* 0x80000039360d7221 */ /* 0x000fe20000000000 */
[----:B------:R-:W-:-:S02]  /*74660*/  FADD R55, -R55, R56 ;  /* 0x0000003837377221 */ /* 0x000fc40000000100 */
[----:B--2---:R2:W-:Y:S02]  /*74670*/  STL [R1+0xb8], R6 ;  /* 0x0000b80601007387 */ /* 0x0045e40000100800 */
[----:B------:R-:W-:-:S04]  /*74680*/  FFMA R4, R55, -0.41421356797218322754, R13 ;  /* 0xbed413cd37047823 */ /* 0x000fc8000000000d */
[----:B------:R-:W-:Y:S01]  /*74690*/  FMUL R4, R4, 1.8477590084075927734 ;  /* 0x3fec835e04047820 */ /* 0x000fe20000400000 */
[----:B--2---:R-:W-:-:S07]  /*746a0*/  MOV R6, 0xffffffff ;  /* 0xffffffff00067802 */ /* 0x004fce0000000f00 */
[----:B01----:R-:W-:Y:S05]  /*746b0*/  WARPSYNC.COLLECTIVE R6, `(.L_x_7768) ;  /* 0x0000000006087348 */ /* 0x003fea0003c00000 */
[----:B------:R-:W-:Y:S01]  /*746c0*/  NOP ;  /* 0x0000000000007918 */ /* 0x000fe20000000000 */
[----:B01----:R-:W-:Y:S05]  /*746d0*/  ENDCOLLECTIVE ;  /* 0x000000000000791b */ /* 0x003fea0003800000 */
.L_x_7768:
[----:B------:R-:W-:Y:S01]  /*746e0*/  FMUL R6, R5, 1.6629391908645629883 ;  /* 0x3fd4db3105067820 */ /* 0x000fe20000400000 */
[C-C-:B------:R-:W-:Y:S01]  /*746f0*/  FADD R5, R2.reuse, -R48.reuse ;  /* 0x8000003002057221 */ /* 0x140fe20000000000 */
[----:B------:R-:W-:Y:S01]  /*74700*/  FADD R48, R2, R48 ;  /* 0x0000003002307221 */ /* 0x000fe20000000000 */
[----:B------:R-:W-:Y:S04]  /*74710*/  STL [R1+0xdc], R14 ;  /* 0x0000dc0e01007387 */ /* 0x000fe80000100800 */
[----:B------:R0:W-:Y:S04]  /*74720*/  STS [R8+0x108], R4 ;  /* 0x0001080408007388 */ /* 0x0001e80000000800 */
[----:B------:R-:W-:Y:S04]  /*74730*/  STL [R1+0xe8], R11 ;  /* 0x0000e80b01007387 */ /* 0x000fe80000100800 */
[----:B------:R1:W5:Y:S04]  /*74740*/  LDL.LU R2, [R1+0x270] ;  /* 0x0002700001027983 */ /* 0x0003680000300800 */
[----:B------:R1:W5:Y:S04]  /*74750*/  LDL.LU R42, [R1+0x28] ;  /* 0x00002800012a7983 */ /* 0x0003680000300800 */
[----:B------:R1:W5:Y:S04]  /*74760*/  LDL.LU R44, [R1+0x1c4] ;  /* 0x0001c400012c7983 */ /* 0x0003680000300800 */
[----:B------:R1:W5:Y:S01]  /*74770*/  LDL.LU R38, [R1+0x3c] ;  /* 0x00003c0001267983 */ /* 0x0003620000300800 */
[C-C-:B0-----:R-:W-:Y:S01]  /*74780*/  FADD R4, R52.reuse, -R47.reuse ;  /* 0x8000002f34047221 */ /* 0x141fe20000000000 */
[----:B------:R-:W-:-:S02]  /*74790*/  FADD R47, R52, R47 ;  /* 0x0000002f342f7221 */ /* 0x000fc40000000000 */
[----:B------:R1:W5:Y:S01]  /*747a0*/  LDL.LU R52, [R1+0x50] ;  /* 0x0000500001347983 */ /* 0x0003620000300800 */
[----:B------:R-:W-:-:S03]  /*747b0*/  FFMA R13, R13, 0.41421356797218322754, R55 ;  /* 0x3ed413cd0d0d7823 */ /* 0x000fc60000000037 */
[----:B------:R0:W-:Y:S04]  /*747c0*/  STS [R8+0x84], R0 ;  /* 0x0000840008007388 */ /* 0x0001e80000000800 */
[----:B------:R2:W-:Y:S04]  /*747d0*/  STS [R8+0x18c], R6 ;  /* 0x00018c0608007388 */ /* 0x0005e80000000800 */
[----:B------:R3:W-:Y:S01]  /*747e0*/  STS [R8], R3 ;  /* 0x0000000308007388 */ /* 0x0007e20000000800 */
[----:B0-----:R-:W-:Y:S01]  /*747f0*/  FADD R0, R51, -R49 ;  /* 0x8000003133007221 */ /* 0x001fe20000000000 */
[----:B------:R-:W-:Y:S01]  /*74800*/  FMUL R10, R10, 1.4142135381698608398 ;  /* 0x3fb504f30a0a7820 */ /* 0x000fe20000400000 */
[----:B------:R-:W-:Y:S01]  /*74810*/  FMUL R9, R9, -1.6629391908645629883 ;  /* 0xbfd4db3109097820 */ /* 0x000fe20000400000 */
[----:B------:R-:W-:Y:S01]  /*74820*/  FMUL R12, R12, 1.9615705013275146484 ;  /* 0x3ffb14be0c0c7820 */ /* 0x000fe20000400000 */
[C-C-:B--2---:R-:W-:Y:S01]  /*74830*/  FADD R6, R4.reuse, R5.reuse ;  /* 0x0000000504067221 */ /* 0x144fe20000000000 */
[----:B------:R-:W-:Y:S01]  /*74840*/  FADD R4, R4, -R5 ;  /* 0x8000000504047221 */ /* 0x000fe20000000000 */
[----:B------:R1:W5:Y:S01]  /*74850*/  LDL.LU R50, [R1+0x38] ;  /* 0x0000380001327983 */ /* 0x0003620000300800 */
[----:B---3--:R-:W-:Y:S01]  /*74860*/  FADD R3, -R53, R46 ;  /* 0x0000002e35037221 */ /* 0x008fe20000000100 */
[----:B------:R-:W-:Y:S01]  /*74870*/  FMUL R13, R13, 1.8477590084075927734 ;  /* 0x3fec835e0d0d7820 */ /* 0x000fe20000400000 */
[C-C-:B------:R-:W-:Y:S01]  /*74880*/  FFMA R11, R6.reuse, -0.70710676908493041992, R0.reuse ;  /* 0xbf3504f3060b7823 */ /* 0x140fe20000000000 */
[----:B------:R-:W-:Y:S01]  /*74890*/  FFMA R0, R6, 0.70710676908493041992, R0 ;  /* 0x3f3504f306007823 */ /* 0x000fe20000000000 */
[C-C-:B------:R-:W-:Y:S01]  /*748a0*/  FFMA R5, R4.reuse, -0.70710676908493041992, R3.reuse ;  /* 0xbf3504f304057823 */ /* 0x140fe20000000003 */
[----:B------:R-:W-:Y:S01]  /*748b0*/  FFMA R3, R4, 0.70710676908493041992, R3 ;  /* 0x3f3504f304037823 */ /* 0x000fe20000000003 */
[----:B------:R-:W-:Y:S01]  /*748c0*/  MOV R6, 0xffffffff ;  /* 0xffffffff00067802 */ /* 0x000fe20000000f00 */
[----:B------:R0:W-:Y:S04]  /*748d0*/  STS [R8+0x210], R10 ;  /* 0x0002100a08007388 */ /* 0x0001e80000000800 */
[----:B------:R-:W-:Y:S04]  /*748e0*/  STS [R8+0x294], R9 ;  /* 0x0002940908007388 */ /* 0x000fe80000000800 */
[----:B------:R2:W-:Y:S01]  /*748f0*/  STS [R8+0x318], R13 ;  /* 0x0003180d08007388 */ /* 0x0005e20000000800 */
[----:B0-----:R-:W-:-:S03]  /*74900*/  FFMA R10, R3, -0.19891236722469329834, R0 ;  /* 0xbe4bafaf030a7823 */ /* 0x001fc60000000000 */
[----:B------:R1:W-:Y:S01]  /*74910*/  STS [R8+0x39c], R12 ;  /* 0x00039c0c08007388 */ /* 0x0003e20000000800 */
[----:B------:R-:W-:-:S03]  /*74920*/  FADD R49, R51, R49 ;  /* 0x0000003133317221 */ /* 0x000fc60000000000 */
[----:B------:R1:W5:Y:S01]  /*74930*/  LDL.LU R45, [R1+0x8c] ;  /* 0x00008c00012d7983 */ /* 0x0003620000300800 */
[----:B--2---:R-:W-:-:S07]  /*74940*/  FFMA R13, R0, 0.19891236722469329834, R3 ;  /* 0x3e4bafaf000d7823 */ /* 0x004fce0000000003 */
[----:B-1---5:R-:W-:Y:S05]  /*74950*/  WARPSYNC.COLLECTIVE R6, `(.L_x_7769) ;  /* 0x0000000006087348 */ /* 0x022fea0003c00000 */
[----:B------:R-:W-:Y:S01]  /*74960*/  NOP ;  /* 0x0000000000007918 */ /* 0x000fe20000000000 */
[----:B-1---5:R-:W-:Y:S05]  /*74970*/  ENDCOLLECTIVE ;  /* 0x000000000000791b */ /* 0x022fea0003800000 */
.L_x_7769:
[----:B------:R-:W0:Y:S01]  /*74980*/  LDS R0, [R7] ;  /* 0x0000000007007984 */ /* 0x000e220000000800 */
[----:B------:R-:W-:Y:S01]  /*74990*/  FADD R46, R53, R46 ;  /* 0x0000002e352e7221 */ /* 0x000fe20000000000 */
[----:B------:R-:W-:Y:S01]  /*749a0*/  FFMA R15, R5, 0.66817861795425415039, R11 ;  /* 0x3f2b0dc1050f7823 */ /* 0x000fe2000000000b */
[----:B------:R-:W-:Y:S01]  /*749b0*/  FFMA R11, R11, -0.66817861795425415039, R5 ;  /* 0xbf2b0dc10b0b7823 */ /* 0x000fe20000000005 */
[----:B------:R-:W-:Y:S01]  /*749c0*/  FADD R5, R48, R47 ;  /* 0x0000002f30057221 */ /* 0x000fe20000000000 */
[----:B------:R-:W-:Y:S01]  /*749d0*/  FADD R4, R49, R46 ;  /* 0x0000002e31047221 */ /* 0x000fe20000000000 */
[----:B------:R-:W1:Y:S03]  /*749e0*/  LDS R3, [R7+0x4] ;  /* 0x0000040007037984 */ /* 0x000e660000000800 */
[C-C-:B------:R-:W-:Y:S01]  /*749f0*/  FADD R12, R4.reuse, -R5.reuse ;  /* 0x80000005040c7221 */ /* 0x140fe20000000000 */
[----:B------:R-:W-:Y:S01]  /*74a00*/  FADD R4, R4, R5 ;  /* 0x0000000504047221 */ /* 0x000fe20000000000 */
[----:B------:R2:W5:Y:S03]  /*74a10*/  LDL.LU R43, [R1+0x1c] ;  /* 0x00001c00012b7983 */ /* 0x0005660000300800 */
[----:B------:R-:W-:Y:S01]  /*74a20*/  FMUL R9, R4, 1.4142135381698608398 ;  /* 0x3fb504f304097820 */ /* 0x000fe20000400000 */
[----:B------:R2:W5:Y:S04]  /*74a30*/  LDL.LU R51, [R1+0x160] ;  /* 0x0001600001337983 */ /* 0x0005680000300800 */
[----:B------:R-:W3:Y:S04]  /*74a40*/  LDS R4, [R7+0x8] ;  /* 0x0000080007047984 */ /* 0x000ee80000000800 */
[----:B------:R-:W4:Y:S04]  /*74a50*/  LDS R5, [R7+0xc] ;  /* 0x00000c0007057984 */ /* 0x000f280000000800 */
[----:B0-----:R-:W-:Y:S04]  /*74a60*/  STL [R1+0x24c], R0 ;  /* 0x00024c0001007387 */ /* 0x001fe80000100800 */
[----:B------:R-:W0:Y:S04]  /*74a70*/  LDS R0, [R7+0x10] ;  /* 0x0000100007007984 */ /* 0x000e280000000800 */
[----:B-1----:R2:W-:Y:S04]  /*74a80*/  STL [R1+0x250], R3 ;  /* 0x0002500301007387 */ /* 0x0025e80000100800 */
[----:B------:R2:W1:Y:S04]  /*74a90*/  LDS R3, [R7+0x18] ;  /* 0x0000180007037984 */ /* 0x0004680000000800 */
[----:B---3--:R2:W-:Y:S04]  /*74aa0*/  STL [R1+0x254], R4 ;  /* 0x0002540401007387 */ /* 0x0085e80000100800 */
[----:B------:R2:W3:Y:S04]  /*74ab0*/  LDS R4, [R7+0x14] ;  /* 0x0000140007047984 */ /* 0x0004e80000000800 */
[----:B----4-:R2:W-:Y:S04]  /*74ac0*/  STL [R1+0x258], R5 ;  /* 0x0002580501007387 */ /* 0x0105e80000100800 */
[----:B0-----:R2:W-:Y:S04]  /*74ad0*/  STL [R1+0x78], R0 ;  /* 0x0000780001007387 */ /* 0x0015e80000100800 */
[----:B------:R2:W0:Y:S01]  /*74ae0*/  LDS R0, [R7+0x1c] ;  /* 0x00001c0007007984 */ /* 0x0004220000000800 */
[----:B------:R-:W-:-:S07]  /*74af0*/  FMUL R10, R10, 1.9615705013275146484 ;  /* 0x3ffb14be0a0a7820 */ /* 0x000fce0000400000 */
[----:B0123-5:R-:W-:Y:S05]  /*74b00*/  WARPSYNC.COLLECTIVE R6, `(.L_x_7770) ;  /* 0x0000000006087348 */ /* 0x02ffea0003c00000 */
[----:B------:R-:W-:Y:S01]  /*74b10*/  NOP ;  /* 0x0000000000007918 */ /* 0x000fe20000000000 */
[----:B0123-5:R-:W-:Y:S05]  /*74b20*/  ENDCOLLECTIVE ;  /* 0x000000000000791b */ /* 0x02ffea0003800000 */
.L_x_7770:
[----:B------:R0:W-:Y:S04]  /*74b30*/  STS [R8], R9 ;  /* 0x0000000908007388 */ /* 0x0001e80000000800 */
[----:B------:R1:W-:Y:S04]  /*74b40*/  STS [R8+0x84], R10 ;  /* 0x0000840a08007388 */ /* 0x0003e80000000800 */
[----:B------:R-:W-:Y:S04]  /*74b50*/  STL [R1+0x98], R4 ;  /* 0x0000980401007387 */ /* 0x000fe80000100800 */
[----:B------:R-:W-:Y:S04]  /*74b60*/  STL [R1+0x25c], R7 ;  /* 0x00025c0701007387 */ /* 0x000fe80000100800 */
[----:B------:R-:W-:Y:S04]  /*74b70*/  STL [R1+0xc4], R3 ;  /* 0x0000c40301007387 */ /* 0x000fe80000100800 */
[----:B------:R-:W-:Y:S01]  /*74b80*/  STL [R1+0xd0], R0 ;  /* 0x0000d00001007387 */ /* 0x000fe20000100800 */
[C-C-:B0-----:R-:W-:Y:S01]  /*74b90*/  FADD R9, -R52.reuse, R38.reuse ;  /* 0x0000002634097221 */ /* 0x141fe20000000100 */
[----:B-1----:R-:W-:-:S02]  /*74ba0*/  FADD R10, R52, R38 ;  /* 0x00000026340a7221 */ /* 0x002fc40000000000 */
[----:B------:R-:W2:Y:S01]  /*74bb0*/  LDL.LU R52, [R1+0x1ec] ;  /* 0x0001ec0001347983 */ /* 0x000ea20000300800 */
[----:B------:R-:W-:Y:S01]  /*74bc0*/  FADD R14, R49, -R46 ;  /* 0x8000002e310e7221 */ /* 0x000fe20000000000 */
[----:B------:R-:W-:Y:S01]  /*74bd0*/  FADD R47, -R48, R47 ;  /* 0x0000002f302f7221 */ /* 0x000fe20000000100 */
[----:B------:R-:W-:-:S03]  /*74be0*/  FMUL R15, R15, 1.6629391908645629883 ;  /* 0x3fd4db310f0f7820 */ /* 0x000fc60000400000 */
[----:B------:R-:W-:Y:S01]  /*74bf0*/  FFMA R17, R47, -0.41421356797218322754, R14 ;  /* 0xbed413cd2f117823 */ /* 0x000fe2000000000e */
[----:B------:R-:W-:Y:S01]  /*74c00*/  FFMA R14, R14, 0.41421356797218322754, R47 ;  /* 0x3ed413cd0e0e7823 */ /* 0x000fe2000000002f */
[----:B------:R-:W-:Y:S01]  /*74c10*/  FMUL R6, R11, -1.6629391908645629883 ;  /* 0xbfd4db310b067820 */ /* 0x000fe20000400000 */
[----:B------:R-:W-:Y:S01]  /*74c20*/  FMUL R12, R12, 1.4142135381698608398 ;  /* 0x3fb504f30c0c7820 */ /* 0x000fe20000400000 */
[----:B------:R-:W-:Y:S01]  /*74c30*/  FMUL R17, R17, 1.8477590084075927734 ;  /* 0x3fec835e11117820 */ /* 0x000fe20000400000 */
        /* <DEDUP_REMOVED lines=8> */
[C---:B------:R-:W-:Y:S01]  /*74cc0*/  FADD R13, R45.reuse, -R50 ;  /* 0x800000322d0d7221 */ /* 0x040fe20000000000 */
[----:B0-----:R-:W-:Y:S01]  /*74cd0*/  FADD R8, R44, -R42 ;  /* 0x8000002a2c087221 */ /* 0x001fe20000000000 */
[----:B------:R-:W-:-:S02]  /*74ce0*/  FADD R11, R45, R50 ;  /* 0x000000322d0b7221 */ /* 0x000fc40000000000 */
[----:B------:R-:W3:Y:S01]  /*74cf0*/  LDL.LU R50, [R1+0x4c] ;  /* 0x00004c0001327983 */ /* 0x000ee20000300800 */
[----:B------:R-:W-:-:S03]  /*74d00*/  FADD R6, R44, R42 ;  /* 0x0000002a2c067221 */ /* 0x000fc60000000000 */
[----:B------:R-:W3:Y:S04]  /*74d10*/  LDL.LU R45, [R1+0x54] ;  /* 0x00005400012d7983 */ /* 0x000ee80000300800 */
[----:B------:R-:W4:Y:S01]  /*74d20*/  LDL.LU R38, [R1+0x44] ;  /* 0x0000440001267983 */ /* 0x000f220000300800 */
        /* <DEDUP_REMOVED lines=8> */
[----:B------:R-:W4:Y:S01]  /*74db0*/  LDL.LU R43, [R1+0xa4] ;  /* 0x0000a400012b7983 */ /* 0x000f220000300800 */
[----:B------:R-:W-:Y:S01]  /*74dc0*/  FFMA R3, R14, 0.66817861795425415039, R13 ;  /* 0x3f2b0dc10e037823 */ /* 0x000fe2000000000d */
[----:B------:R-:W-:Y:S01]  /*74dd0*/  FFMA R0, R13, -0.66817861795425415039, R14 ;  /* 0xbf2b0dc10d007823 */ /* 0x000fe2000000000e */
[C-C-:B------:R-:W-:Y:S01]  /*74de0*/  FADD R13, R6.reuse, R10.reuse ;  /* 0x0000000a060d7221 */ /* 0x140fe20000000000 */
[----:B------:R-:W-:Y:S01]  /*74df0*/  FADD R6, R6, -R10 ;  /* 0x8000000a06067221 */ /* 0x000fe20000000000 */
[C-C-:B------:R-:W-:Y:S01]  /*74e00*/  FADD R10, R12.reuse, R11.reuse ;  /* 0x0000000b0c0a7221 */ /* 0x140fe20000000000 */
[----:B------:R-:W4:Y:S01]  /*74e10*/  LDL.LU R41, [R1+0x20] ;  /* 0x0000200001297983 */ /* 0x000f220000300800 */
[----:B------:R-:W-:Y:S01]  /*74e20*/  FADD R11, -R12, R11 ;  /* 0x0000000b0c0b7221 */ /* 0x000fe20000000100 */
[----:B------:R-:W-:-:S02]  /*74e30*/  FFMA R7, R9, -0.19891236722469329834, R8 ;  /* 0xbe4bafaf09077823 */ /* 0x000fc40000000008 */
[----:B------:R0:W-:Y:S01]  /*74e40*/  STL [R1+0x28], R3 ;  /* 0x0000280301007387 */ /* 0x0001e20000100800 */
[----:B------:R-:W-:-:S03]  /*74e50*/  FFMA R5, R8, 0.19891236722469329834, R9 ;  /* 0x3e4bafaf08057823 */ /* 0x000fc60000000009 */
[----:B------:R1:W-:Y:S01]  /*74e60*/  STL [R1+0x24], R0 ;  /* 0x0000240001007387 */ /* 0x0003e20000100800 */
[----:B------:R-:W-:Y:S01]  /*74e70*/  FFMA R4, R11, -0.41421356797218322754, R6 ;  /* 0xbed413cd0b047823 */ /* 0x000fe20000000006 */
[C-C-:B0-----:R-:W-:Y:S01]  /*74e80*/  FADD R3, R13.reuse, -R10.reuse ;  /* 0x8000000a0d037221 */ /* 0x141fe20000000000 */
[----:B-1----:R-:W-:-:S04]  /*74e90*/  FADD R0, R13, R10 ;  /* 0x0000000a0d007221 */ /* 0x002fc80000000000 */
[----:B------:R0:W-:Y:S04]  /*74ea0*/  STL [R1+0x1c], R3 ;  /* 0x00001c0301007387 */ /* 0x0001e80000100800 */
[----:B------:R-:W-:Y:S04]  /*74eb0*/  STL [R1+0x260], R7 ;  /* 0x0002600701007387 */ /* 0x000fe80000100800 */
[----:B------:R1:W-:Y:S04]  /*74ec0*/  STL [R1+0x18], R0 ;  /* 0x0000180001007387 */ /* 0x0003e80000100800 */
[----:B------:R-:W-:Y:S04]  /*74ed0*/  STL [R1+0x264], R5 ;  /* 0x0002640501007387 */ /* 0x000fe80000100800 */
[----:B------:R1:W-:Y:S01]  /*74ee0*/  STL [R1+0x268], R4 ;  /* 0x0002680401007387 */ /* 0x0003e20000100800 */
[C-C-:B--2---:R-:W-:Y:S01]  /*74ef0*/  FADD R10, R52.reuse, -R2.reuse ;  /* 0x80000002340a7221 */ /* 0x144fe20000000000 */
[----:B------:R-:W-:-:S02]  /*74f00*/  FADD R12, R52, R2 ;  /* 0x00000002340c7221 */ /* 0x000fc40000000000 */
[----:B------:R-:W2:Y:S04]  /*74f10*/  LDL.LU R2, [R1+0x26c] ;  /* 0x00026c0001027983 */ /* 0x000ea80000300800 */
[----:B------:R-:W2:Y:S04]  /*74f20*/  LDL.LU R51, [R1+0x14c] ;  /* 0x00014c0001337983 */ /* 0x000ea80000300800 */
[----:B------:R-:W2:Y:S01]  /*74f30*/  LDL.LU R52, [R1+0x204] ;  /* 0x0002040001347983 */ /* 0x000ea20000300800 */
[----:B0-----:R-:W-:Y:S01]  /*74f40*/  FFMA R3, R6, 0.41421356797218322754, R11 ;  /* 0x3ed413cd06037823 */ /* 0x001fe2000000000b */
[C-C-:B---3--:R-:W-:Y:S01]  /*74f50*/  FADD R11, -R45.reuse, R50.reuse ;  /* 0x000000322d0b7221 */ /* 0x148fe20000000100 */
[----:B------:R-:W-:-:S02]  /*74f60*/  FADD R6, R45, R50 ;  /* 0x000000322d067221 */ /* 0x000fc40000000000 */
[----:B------:R-:W3:Y:S04]  /*74f70*/  LDL.LU R50, [R1+0x64] ;  /* 0x0000640001327983 */ /* 0x000ee80000300800 */
[----:B------:R-:W3:Y:S04]  /*74f80*/  LDL.LU R45, [R1+0x6c] ;  /* 0x00006c00012d7983 */ /* 0x000ee80000300800 */
[----:B------:R-:W3:Y:S04]  /*74f90*/  LDL.LU R42, [R1+0x5c] ;  /* 0x00005c00012a7983 */ /* 0x000ee80000300800 */
[----:B------:R-:W3:Y:S01]  /*74fa0*/  LDL.LU R44, [R1+0xbc] ;  /* 0x0000bc00012c7983 */ /* 0x000ee20000300800 */
[C-C-:B----4-:R-:W-:Y:S01]  /*74fb0*/  FADD R8, R43.reuse, -R38.reuse ;  /* 0x800000262b087221 */ /* 0x150fe20000000000 */
[----:B------:R-:W-:-:S02]  /*74fc0*/  FADD R13, R43, R38 ;  /* 0x000000262b0d7221 */ /* 0x000fc40000000000 */
[----:B------:R-:W4:Y:S04]  /*74fd0*/  LDL.LU R38, [R1+0x34] ;  /* 0x0000340001267983 */ /* 0x000f280000300800 */
[----:B------:R-:W4:Y:S01]  /*74fe0*/  LDL.LU R43, [R1+0x190] ;  /* 0x00019000012b7983 */ /* 0x000f220000300800 */
[C-C-:B--2---:R-:W-:Y:S01]  /*74ff0*/  FADD R18, R52.reuse, -R51.reuse ;  /* 0x8000003334127221 */ /* 0x144fe20000000000 */
[----:B------:R-:W-:Y:S02]  /*75000*/  FADD R20, R52, R51 ;  /* 0x0000003334147221 */ /* 0x000fe40000000000 */
[----:B------:R-:W2:Y:S04]  /*75010*/  LDL.LU R51, [R1+0x154] ;  /* 0x0001540001337983 */ /* 0x000ea80000300800 */
[----:B------:R-:W2:Y:S01]  /*75020*/  LDL.LU R52, [R1+0x21c] ;  /* 0x00021c0001347983 */ /* 0x000ea20000300800 */
[----:B------:R-:W-:-:S04]  /*75030*/  FADD R15, R2, -R41 ;  /* 0x80000029020f7221 */ /* 0x000fc80000000000 */
[C-C-:B------:R-:W-:Y:S01]  /*75040*/  FADD R14, R8.reuse, R15.reuse ;  /* 0x0000000f080e7221 */ /* 0x140fe20000000000 */
[----:B------:R-:W-:-:S03]  /*75050*/  FADD R15, R8, -R15 ;  /* 0x8000000f080f7221 */ /* 0x000fc60000000000 */
[C-C-:B------:R-:W-:Y:S01]  /*75060*/  FFMA R8, R14.reuse, -0.70710676908493041992, R10.reuse ;  /* 0xbf3504f30e087823 */ /* 0x140fe2000000000a */
[----:B------:R-:W-:Y:S01]  /*75070*/  FFMA R10, R14, 0.70710676908493041992, R10 ;  /* 0x3f3504f30e0a7823 */ /* 0x000fe2000000000a */
[C-C-:B------:R-:W-:Y:S01]  /*75080*/  FFMA R14, R15.reuse, -0.70710676908493041992, R11.reuse ;  /* 0xbf3504f30f0e7823 */ /* 0x140fe2000000000b */
[----:B------:R-:W-:Y:S01]  /*75090*/  FFMA R11, R15, 0.70710676908493041992, R11 ;  /* 0x3f3504f30f0b7823 */ /* 0x000fe2000000000b */
[----:B------:R-:W-:Y:S02]  /*750a0*/  FADD R9, R2, R41 ;  /* 0x0000002902097221 */ /* 0x000fe40000000000 */
[----:B-1----:R-:W-:Y:S01]  /*750b0*/  FFMA R0, R14, 0.66817861795425415039, R8 ;  /* 0x3f2b0dc10e007823 */ /* 0x002fe20000000008 */
[----:B------:R-:W-:Y:S01]  /*750c0*/  FFMA R2, R8, -0.66817861795425415039, R14 ;  /* 0xbf2b0dc108027823 */ /* 0x000fe2000000000e */
[C-C-:B------:R-:W-:Y:S01]  /*750d0*/  FADD R8, R12.reuse, R6.reuse ;  /* 0x000000060c087221 */ /* 0x140fe20000000000 */
[C-C-:B------:R-:W-:Y:S01]  /*750e0*/  FADD R14, R9.reuse, R13.reuse ;  /* 0x0000000d090e7221 */ /* 0x140fe20000000000 */
[----:B------:R-:W-:Y:S01]  /*750f0*/  FADD R12, R12, -R6 ;  /* 0x800000060c0c7221 */ /* 0x000fe20000000000 */
[----:B------:R-:W-:Y:S01]  /*75100*/  FADD R13, -R9, R13 ;  /* 0x0000000d090d7221 */ /* 0x000fe20000000100 */
[C-C-:B---3--:R-:W-:Y:S01]  /*75110*/  FADD R19, -R45.reuse, R50.reuse ;  /* 0x000000322d137221 */ /* 0x148fe20000000100 */
[----:B------:R-:W-:-:S02]  /*75120*/  FADD R15, R45, R50 ;  /* 0x000000322d0f7221 */ /* 0x000fc40000000000 */
[----:B------:R-:W3:Y:S04]  /*75130*/  LDL.LU R50, [R1+0x7c] ;  /* 0x00007c0001327983 */ /* 0x000ee80000300800 */
[----:B------:R-:W3:Y:S01]  /*75140*/  LDL.LU R45, [R1+0x9c] ;  /* 0x00009c00012d7983 */ /* 0x000ee20000300800 */
[----:B------:R-:W-:Y:S01]  /*75150*/  FFMA R9, R11, -0.19891236722469329834, R10 ;  /* 0xbe4bafaf0b097823 */ /* 0x000fe2000000000a */
[----:B------:R-:W-:Y:S01]  /*75160*/  FFMA R10, R10, 0.19891236722469329834, R11 ;  /* 0x3e4bafaf0a0a7823 */ /* 0x000fe2000000000b */
[----:B------:R-:W-:Y:S01]  /*75170*/  FFMA R11, R13, -0.41421356797218322754, R12 ;  /* 0xbed413cd0d0b7823 */ /* 0x000fe2000000000c */
[--C-:B------:R-:W-:Y:S01]  /*75180*/  FADD R6, R8, -R14.reuse ;  /* 0x8000000e08067221 */ /* 0x100fe20000000000 */
[----:B------:R-:W-:Y:S01]  /*75190*/  FFMA R12, R12, 0.41421356797218322754, R13 ;  /* 0x3ed413cd0c0c7823 */ /* 0x000fe2000000000d */
[----:B------:R-:W3:Y:S01]  /*751a0*/  LDL.LU R40, [R1+0x90] ;  /* 0x0000900001287983 */ /* 0x000ee20000300800 */
[----:B------:R-:W-:Y:S01]  /*751b0*/  FADD R8, R8, R14 ;  /* 0x0000000e08087221 */ /* 0x000fe20000000000 */
[C-C-:B------:R-:W-:Y:S01]  /*751c0*/  FADD R13, R44.reuse, -R42.reuse ;  /* 0x8000002a2c0d7221 */ /* 0x140fe20000000000 */
[----:B------:R-:W-:Y:S01]  /*751d0*/  FADD R21, R44, R42 ;  /* 0x0000002a2c157221 */ /* 0x000fe20000000000 */
[----:B------:R-:W3:Y:S04]  /*751e0*/  LDL.LU R41, [R1+0x15c] ;  /* 0x00015c0001297983 */ /* 0x000ee80000300800 */
[----:B------:R-:W3:Y:S01]  /*751f0*/  LDL.LU R44, [R1+0xb4] ;  /* 0x0000b400012c7983 */ /* 0x000ee20000300800 */
[C-C-:B----4-:R-:W-:Y:S01]  /*75200*/  FADD R14, R43.reuse, -R38.reuse ;  /* 0x800000262b0e7221 */ /* 0x150fe20000000000 */
[----:B------:R-:W-:-:S02]  /*75210*/  FADD R17, R43, R38 ;  /* 0x000000262b117221 */ /* 0x000fc40000000000 */
[----:B------:R-:W4:Y:S01]  /*75220*/  LDL.LU R43, [R1+0x1a4] ;  /* 0x0001a400012b7983 */ /* 0x000f220000300800 */
[C-C-:B--2---:R-:W-:Y:S01]  /*75230*/  FADD R26, R52.reuse, -R51.reuse ;  /* 0x80000033341a7221 */ /* 0x144fe20000000000 */
[----:B------:R-:W-:Y:S02]  /*75240*/  FADD R28, R52, R51 ;  /* 0x00000033341c7221 */ /* 0x000fe40000000000 */
[----:B------:R-:W2:Y:S04]  /*75250*/  LDL.LU R51, [R1+0x18c] ;  /* 0x00018c0001337983 */ /* 0x000ea80000300800 */
[----:B------:R-:W2:Y:S04]  /*75260*/  LDL.LU R52, [R1+0x22c] ;  /* 0x00022c0001347983 */ /* 0x000ea80000300800 */
[----:B------:R-:W2:Y:S04]  /*75270*/  LDL.LU R42, [R1+0xac] ;  /* 0x0000ac00012a7983 */ /* 0x000ea80000300800 */
[----:B------:R-:W2:Y:S01]  /*75280*/  LDL.LU R38, [R1+0xb0] ;  /* 0x0000b00001267983 */ /* 0x000ea20000300800 */
        /* <DEDUP_REMOVED lines=9> */
[----:B------:R-:W-:Y:S01]  /*75320*/  FADD R16, R20, R15 ;  /* 0x0000000f14107221 */ /* 0x000fe20000000000 */
[C-C-:B---3--:R-:W-:Y:S01]  /*75330*/  FADD R27, -R45.reuse, R50.reuse ;  /* 0x000000322d1b7221 */ /* 0x148fe20000000100 */
[----:B------:R-:W-:-:S02]  /*75340*/  FADD R23, R45, R50 ;  /* 0x000000322d177221 */ /* 0x000fc40000000000 */
[----:B------:R-:W3:Y:S04]  /*75350*/  LDL.LU R50, [R1+0xc0] ;  /* 0x0000c00001327983 */ /* 0x000ee80000300800 */
[----:B------:R-:W3:Y:S01]  /*75360*/  LDL.LU R45, [R1+0x174] ;  /* 0x00017400012d7983 */ /* 0x000ee20000300800 */
[----:B------:R-:W-:Y:S01]  /*75370*/  FADD R20, R20, -R15 ;  /* 0x8000000f14147221 */ /* 0x000fe20000000000 */
[C-C-:B------:R-:W-:Y:S01]  /*75380*/  FADD R15, R16.reuse, -R22.reuse ;  /* 0x80000016100f7221 */ /* 0x140fe20000000000 */
[----:B------:R-:W-:Y:S01]  /*75390*/  FADD R16, R16, R22 ;  /* 0x0000001610107221 */ /* 0x000fe20000000000 */
[C-C-:B----4-:R-:W-:Y:S01]  /*753a0*/  FADD R22, R43.reuse, -R44.reuse ;  /* 0x8000002c2b167221 */ /* 0x150fe20000000000 */
[----:B------:R-:W-:Y:S02]  /*753b0*/  FADD R25, R43, R44 ;  /* 0x0000002c2b197221 */ /* 0x000fe40000000000 */
[----:B------:R-:W4:Y:S04]  /*753c0*/  LDL.LU R44, [R1+0xcc] ;  /* 0x0000cc00012c7983 */ /* 0x000f280000300800 */
[----:B------:R-:W4:Y:S01]  /*753d0*/  LDL.LU R43, [R1+0x1cc] ;  /* 0x0001cc00012b7983 */ /* 0x000f220000300800 */
[C-C-:B--2---:R-:W-:Y:S01]  /*753e0*/  FADD R34, R52.reuse, -R51.reuse ;  /* 0x8000003334227221 */ /* 0x144fe20000000000 */
[----:B------:R-:W-:-:S02]  /*753f0*/  FADD R36, R52, R51 ;  /* 0x0000003334247221 */ /* 0x000fc40000000000 */
[----:B------:R-:W2:Y:S04]  /*75400*/  LDL.LU R51, [R1+0x1d4] ;  /* 0x0001d40001337983 */ /* 0x000ea80000300800 */
[----:B------:R-:W2:Y:S01]  /*75410*/  LDL.LU R52, [R1+0x230] ;  /* 0x0002300001347983 */ /* 0x000ea20000300800 */
[----:B------:R-:W-:Y:S01]  /*75420*/  FADD R21, -R17, R21 ;  /* 0x0000001511157221 */ /* 0x000fe20000000100 */
[----:B------:R-:W-:Y:S01]  /*75430*/  FFMA R17, R19, -0.19891236722469329834, R18 ;  /* 0xbe4bafaf13117823 */ /* 0x000fe20000000012 */
[----:B------:R-:W-:Y:S01]  /*75440*/  FFMA R18, R18, 0.19891236722469329834, R19 ;  /* 0x3e4bafaf12127823 */ /* 0x000fe20000000013 */
[----:B------:R-:W-:Y:S01]  /*75450*/  FADD R29, R41, R40 ;  /* 0x00000028291d7221 */ /* 0x000fe20000000000 */
[----:B------:R-:W-:Y:S01]  /*75460*/  FFMA R19, R21, -0.41421356797218322754, R20 ;  /* 0xbed413cd15137823 */ /* 0x000fe20000000014 */
[----:B------:R-:W-:Y:S01]  /*75470*/  FFMA R20, R20, 0.41421356797218322754, R21 ;  /* 0x3ed413cd14147823 */ /* 0x000fe20000000015 */
[----:B------:R-:W-:Y:S01]  /*75480*/  FADD R21, R41, -R40 ;  /* 0x8000002829157221 */ /* 0x000fe20000000000 */
[----:B------:R-:W2:Y:S03]  /*75490*/  LDL.LU R39, [R1+0xc8] ;  /* 0x0000c80001277983 */ /* 0x000ea60000300800 */
[C-C-:B------:R-:W-:Y:S01]  /*754a0*/  FADD R24, R21.reuse, R22.reuse ;  /* 0x0000001615187221 */ /* 0x140fe20000000000 */
[----:B------:R-:W-:Y:S01]  /*754b0*/  FADD R21, R21, -R22 ;  /* 0x8000001615157221 */ /* 0x000fe20000000000 */
[----:B------:R-:W-:Y:S01]  /*754c0*/  FADD R30, R25, R29 ;  /* 0x0000001d191e7221 */ /* 0x000fe20000000000 */
[----:B------:R-:W-:Y:S01]  /*754d0*/  FADD R35, -R38, R42 ;  /* 0x0000002a26237221 */ /* 0x000fe20000000100 */
[C-C-:B------:R-:W-:Y:S01]  /*754e0*/  FFMA R22, R24.reuse, -0.70710676908493041992, R26.reuse ;  /* 0xbf3504f318167823 */ /* 0x140fe2000000001a */
[----:B------:R-:W-:Y:S01]  /*754f0*/  FFMA R26, R24, 0.70710676908493041992, R26 ;  /* 0x3f3504f3181a7823 */ /* 0x000fe2000000001a */
[C-C-:B------:R-:W-:Y:S01]  /*75500*/  FFMA R24, R21.reuse, -0.70710676908493041992, R27.reuse ;  /* 0xbf3504f315187823 */ /* 0x140fe2000000001b */
[----:B------:R-:W-:Y:S01]  /*75510*/  FFMA R27, R21, 0.70710676908493041992, R27 ;  /* 0x3f3504f3151b7823 */ /* 0x000fe2000000001b */
[----:B------:R-:W-:Y:S01]  /*75520*/  FADD R33, R38, R42 ;  /* 0x0000002a26217221 */ /* 0x000fe20000000000 */
[----:B------:R-:W2:Y:S01]  /*75530*/  LDL.LU R41, [R1+0x134] ;  /* 0x0001340001297983 */ /* 0x000ea20000300800 */
[----:B------:R-:W-:Y:S01]  /*75540*/  FFMA R21, R24, 0.66817861795425415039, R22 ;  /* 0x3f2b0dc118157823 */ /* 0x000fe20000000016 */
[----:B------:R-:W-:Y:S01]  /*75550*/  FFMA R22, R22, -0.66817861795425415039, R24 ;  /* 0xbf2b0dc116167823 */ /* 0x000fe20000000018 */
[C-C-:B------:R-:W-:Y:S01]  /*75560*/  FADD R24, R28.reuse, R23.reuse ;  /* 0x000000171c187221 */ /* 0x140fe20000000000 */
[----:B------:R-:W-:Y:S01]  /*75570*/  FADD R28, R28, -R23 ;  /* 0x800000171c1c7221 */ /* 0x000fe20000000000 */
[----:B------:R-:W-:Y:S01]  /*75580*/  FADD R29, -R25, R29 ;  /* 0x0000001d191d7221 */ /* 0x000fe20000000100 */
[----:B------:R-:W-:Y:S01]  /*75590*/  FFMA R25, R27, -0.19891236722469329834, R26 ;  /* 0xbe4bafaf1b197823 */ /* 0x000fe2000000001a */
[----:B------:R-:W-:Y:S01]  /*755a0*/  FFMA R26, R26, 0.19891236722469329834, R27 ;  /* 0x3e4bafaf1a1a7823 */ /* 0x000fe2000000001b */
[----:B------:R-:W2:Y:S01]  /*755b0*/  LDL.LU R38, [R1+0xd4] ;  /* 0x0000d40001267983 */ /* 0x000ea20000300800 */
[----:B------:R-:W-:Y:S01]  /*755c0*/  FFMA R27, R29, -0.41421356797218322754, R28 ;  /* 0xbed413cd1d1b7823 */ /* 0x000fe2000000001c */
[----:B------:R-:W-:Y:S01]  /*755d0*/  FFMA R28, R28, 0.41421356797218322754, R29 ;  /* 0x3ed413cd1c1c7823 */ /* 0x000fe2000000001d */
[C-C-:B---3--:R-:W-:Y:S01]  /*755e0*/  FADD R29, R45.reuse, -R50.reuse ;  /* 0x800000322d1d7221 */ /* 0x148fe20000000000 */
[----:B------:R-:W-:-:S02]  /*755f0*/  FADD R37, R45, R50 ;  /* 0x000000322d257221 */ /* 0x000fc40000000000 */
[----:B------:R-:W3:Y:S04]  /*75600*/  LDL.LU R45, [R1+0x188] ;  /* 0x00018800012d7983 */ /* 0x000ee80000300800 */
[----:B------:R-:W3:Y:S04]  /*75610*/  LDL.LU R40, [R1+0xe0] ;  /* 0x0000e00001287983 */ /* 0x000ee80000300800 */
[----:B------:R-:W3:Y:S01]  /*75620*/  LDL.LU R50, [R1+0x1f0] ;  /* 0x0001f00001327983 */ /* 0x000ee20000300800 */
[C-C-:B------:R-:W-:Y:S01]  /*75630*/  FADD R23, R24.reuse, -R30.reuse ;  /* 0x8000001e18177221 */ /* 0x140fe20000000000 */
[----:B------:R-:W-:Y:S01]  /*75640*/  FADD R24, R24, R30 ;  /* 0x0000001e18187221 */ /* 0x000fe20000000000 */
[C-C-:B----4-:R-:W-:Y:S01]  /*75650*/  FADD R30, R43.reuse, -R44.reuse ;  /* 0x8000002c2b1e7221 */ /* 0x150fe20000000000 */
[----:B------:R-:W-:Y:S01]  /*75660*/  FADD R31, R43, R44 ;  /* 0x0000002c2b1f7221 */ /* 0x000fe20000000000 */
[C-C-:B--2---:R-:W-:Y:S01]  /*75670*/  FADD R42, R52.reuse, -R51.reuse ;  /* 0x80000033342a7221 */ /* 0x144fe20000000000 */
[----:B------:R-:W-:-:S02]  /*75680*/  FADD R44, R52, R51 ;  /* 0x00000033342c7221 */ /* 0x000fc40000000000 */
[----:B------:R-:W2:Y:S04]  /*75690*/  LDL.LU R51, [R1+0x20c] ;  /* 0x00020c0001337983 */ /* 0x000ea80000300800 */
[----:B------:R-:W2:Y:S04]  /*756a0*/  LDL.LU R52, [R1+0x234] ;  /* 0x0002340001347983 */ /* 0x000ea80000300800 */
[----:B------:R-:W4:Y:S04]  /*756b0*/  LDL.LU R58, [R1+0xf4] ;  /* 0x0000f400013a7983 */ /* 0x000f280000300800 */
[----:B------:R-:W4:Y:S04]  /*756c0*/  LDL.LU R61, [R1+0x158] ;  /* 0x00015800013d7983 */ /* 0x000f280000300800 */
[----:B------:R-:W4:Y:S04]  /*756d0*/  LDL.LU R46, [R1+0xe4] ;  /* 0x0000e400012e7983 */ /* 0x000f280000300800 */
        /* <DEDUP_REMOVED lines=22> */
[----:B------:R-:W-:Y:S01]  /*75840*/  FADD R45, R45, R38 ;  /* 0x000000262d2d7221 */ /* 0x000fe20000000000 */
[C-C-:B------:R-:W-:Y:S01]  /*75850*/  FADD R38, R50.reuse, -R40.reuse ;  /* 0x8000002832267221 */ /* 0x140fe20000000000 */
        /* <DEDUP_REMOVED lines=23> */
[----:B----4-:R-:W-:Y:S01]  /*759d0*/  FADD R51, -R61, R58 ;  /* 0x0000003a3d337221 */ /* 0x010fe20000000100 */
        /* <DEDUP_REMOVED lines=90> */
[----:B------:R1:W-:Y:S04]  /*75f80*/  STL [R1+0x1b8], R55 ;  /* 0x0001b83701007387 */ /* 0x0003e80000100800 */
[----:B------:R2:W-:Y:S01]  /*75f90*/  STL [R1+0x178], R6 ;  /* 0x0001780601007387 */ /* 0x0005e20000100800 */
[----:B-1----:R-:W-:Y:S01]  /*75fa0*/  FMUL R55, R8, 1.4142135381698608398 ;  /* 0x3fb504f308377820 */ /* 0x002fe20000400000 */
[----:B------:R-:W-:Y:S01]  /*75fb0*/  FMUL R8, R9, 1.9615705013275146484 ;  /* 0x3ffb14be09087820 */ /* 0x000fe20000400000 */
[----:B--2---:R-:W-:-:S03]  /*75fc0*/  FMUL R6, R10, 1.9615705013275146484 ;  /* 0x3ffb14be0a067820 */ /* 0x004fc60000400000 */
[----:B------:R-:W-:Y:S01]  /*75fd0*/  STL [R1+0x6c], R55 ;  /* 0x00006c3701007387 */ /* 0x000fe20000100800 */
[----:B------:R-:W-:-:S03]  /*75fe0*/  FMUL R9, R11, 1.8477590084075927734 ;  /* 0x3fec835e0b097820 */ /* 0x000fc60000400000 */
[----:B------:R1:W-:Y:S04]  /*75ff0*/  STL [R1+0xb0], R8 ;  /* 0x0000b00801007387 */ /* 0x0003e80000100800 */
[----:B------:R2:W-:Y:S01]  /*76000*/  STL [R1+0x1ec], R6 ;  /* 0x0001ec0601007387 */ /* 0x0005e20000100800 */
[----:B-1----:R-:W-:-:S03]  /*76010*/  FMUL R8, R12, 1.8477590084075927734 ;  /* 0x3fec835e0c087820 */ /* 0x002fc60000400000 */
[----:B------:R1:W-:Y:S01]  /*76020*/  STL [R1+0xe4], R9 ;  /* 0x0000e40901007387 */ /* 0x0003e20000100800 */
[----:B--2---:R-:W-:-:S03]  /*76030*/  FMUL R6, R13, 1.6629391908645629883 ;  /* 0x3fd4db310d067820 */ /* 0x004fc60000400000 */
        /* <DEDUP_REMOVED lines=82> */
[----:B------:R-:W-:Y:S01]  /*76560*/  STL [R1+0x3c], R9 ;  /* 0x00003c0901007387 */ /* 0x000fe20000100800 */
[----:B---3--:R-:W-:-:S03]  /*76570*/  FMUL R6, R54, 1.4142135381698608398 ;  /* 0x3fb504f336067820 */ /* 0x008fc60000400000 */
[----:B------:R1:W-:Y:S04]  /*76580*/  STL [R1+0xe0], R8 ;  /* 0x0000e00801007387 */ /* 0x0003e80000100800 */
[----:B------:R2:W-:Y:S01]  /*76590*/  STL [R1+0x90], R6 ;  /* 0x0000900601007387 */ /* 0x0005e20000100800 */
[----:B-1----:R-:W-:Y:S01]  /*765a0*/  FMUL R8, R53, 1.8477590084075927734 ;  /* 0x3fec835e35087820 */ /* 0x002fe20000400000 */
[----:B--2---:R-:W-:-:S05]  /*765b0*/  FMUL R6, R57, 1.9615705013275146484 ;  /* 0x3ffb14be39067820 */ /* 0x004fca0000400000 */
[----:B------:R1:W-:Y:S04]  /*765c0*/  STL [R1+0x1d4], R6 ;  /* 0x0001d40601007387 */ /* 0x0003e80000100800 */
[----:B------:R0:W-:Y:S01]  /*765d0*/  STL [R1+0x124], R8 ;  /* 0x0001240801007387 */ /* 0x0001e20000100800 */
[----:B-1----:R-:W-:Y:S01]  /*765e0*/  MOV R6, 0xffffffff ;  /* 0xffffffff00067802 */ /* 0x002fe20000000f00 */
[----:B------:R-:W-:Y:S01]  /*765f0*/  FMUL R30, R56, 1.4142135381698608398 ;  /* 0x3fb504f3381e7820 */ /* 0x000fe20000400000 */
[----:B------:R-:W-:Y:S01]  /*76600*/  FMUL R20, R61, 1.9615705013275146484 ;  /* 0x3ffb14be3d147820 */ /* 0x000fe20000400000 */
[----:B------:R-:W-:-:S07]  /*76610*/  FMUL R13, R58, 1.8477590084075927734 ;  /* 0x3fec835e3a0d7820 */ /* 0x000fce0000400000 */
[----:B0----5:R-:W-:Y:S05]  /*76620*/  WARPSYNC.COLLECTIVE R6, `(.L_x_7771) ;  /* 0x0000000006087348 */ /* 0x021fea0003c00000 */
[----:B------:R-:W-:Y:S01]  /*76630*/  NOP ;  /* 0x0000000000007918 */ /* 0x000fe20000000000 */
[----:B0----5:R-:W-:Y:S05]  /*76640*/  ENDCOLLECTIVE ;  /* 0x000000000000791b */ /* 0x021fea0003800000 */
.L_x_7771:
[----:B------:R-:W-:Y:S05]  /*76650*/  BRA `(.L_x_7772) ;  /* 0xfffff95400fc7947 */ /* 0x000fea000383ffff */
.L_x_5035:
[----:B------:R-:W-:Y:S01]  /*76660*/  HFMA2 R21, -RZ, RZ, 0, 2.384185791015625e-07 ;  /* 0x00000004ff157431 */ /* 0x000fe200000001ff */
[----:B------:R-:W-:Y:S01]  /*76670*/  BSSY B1, `(.L_x_7773) ;  /* 0x0000007000017945 */ /* 0x000fe20003800000 */
[----:B------:R-:W-:Y:S02]  /*76680*/  MOV R22, R37 ;  /* 0x0000002500167202 */ /* 0x000fe40000000f00 */
[----:B------:R-:W-:Y:S02]  /*76690*/  MOV R3, 0x181f ;  /* 0x0000181f00037802 */ /* 0x000fe40000000f00 */
[----:B------:R-:W-:-:S07]  /*766a0*/  MOV R6, 0xffffffff ;  /* 0xffffffff00067802 */ /* 0x000fce0000000f00 */
[----:B0-----:R-:W-:Y:S05]  /*766b0*/  WARPSYNC.COLLECTIVE R6, `(.L_x_7774) ;  /* 0x0000000006087348 */ /* 0x001fea0003c00000 */
[----:B------:R1:W2:Y:S02]  /*766c0*/  SHFL.BFLY P0, R3, R22, R21, R3 ;  /* 0x0c00001516037389 */ /* 0x0002a40000000003 */
[----:B012---:R-:W-:Y:S05]  /*766d0*/  ENDCOLLECTIVE ;  /* 0x000000000000791b */ /* 0x007fea0003800000 */
.L_x_7774:
[----:B------:R-:W-:Y:S05]  /*766e0*/  BSYNC B1 ;  /* 0x0000000000017941 */ /* 0x000fea0003800000 */
.L_x_7773:
        /* <DEDUP_REMOVED lines=8> */
.L_x_7775:
[----:B------:R-:W-:Y:S02]  /*76770*/  HFMA2 R21, -RZ, RZ, 0, 5.9604644775390625e-08 ;  /* 0x00000001ff157431 */ /* 0x000fe400000001ff */
[----:B------:R-:W-:Y:S01]  /*76780*/  FADD R37, R37, R3 ;  /* 0x0000000325257221 */ /* 0x000fe20000000000 */
[----:B------:R-:W-:-:S04]  /*76790*/  MOV R3, 0x181f ;  /* 0x0000181f00037802 */ /* 0x000fc80000000f00 */
[----:B------:R-:W-:-:S07]  /*767a0*/  MOV R22, R37 ;  /* 0x0000002500167202 */ /* 0x000fce0000000f00 */
[----:B------:R-:W-:Y:S05]  /*767b0*/  WARPSYNC.COLLECTIVE R6, `(.L_x_7776) ;  /* 0x0000000006087348 */ /* 0x000fea0003c00000 */
[----:B------:R0:W1:Y:S02]  /*767c0*/  SHFL.BFLY P0, R3, R22, R21, R3 ;  /* 0x0c00001516037389 */ /* 0x0000640000000003 */
[----:B01----:R-:W-:Y:S05]  /*767d0*/  ENDCOLLECTIVE ;  /* 0x000000000000791b */ /* 0x003fea0003800000 */
.L_x_7776:
[----:B------:R-:W-:Y:S01]  /*767e0*/  MOV R0, R3 ;  /* 0x0000000300007202 */ /* 0x000fe20000000f00 */
[----:B------:R-:W-:Y:S06]  /*767f0*/  BRA `(.L_x_7777) ;  /* 0xfffff9bc00ac7947 */ /* 0x000fec000383ffff */
.L_x_5039:
[----:B------:R-:W-:Y:S01]  /*76800*/  BSSY B1, `(.L_x_7778) ;  /* 0x0000006000017945 */ /* 0x000fe20003800000 */
[----:B------:R-:W-:Y:S02]  /*76810*/  LEA R47, R47, R53, 0x2 ;  /* 0x000000352f2f7211 */ /* 0x000fe400078e10ff */
[----:B------:R-:W-:-:S07]  /*76820*/  MOV R6, 0xffffffff ;  /* 0xffffffff00067802 */ /* 0x000fce0000000f00 */
[----:B------:R-:W-:Y:S05]  /*76830*/  WARPSYNC.COLLECTIVE R6, `(.L_x_7779) ;  /* 0x0000000006087348 */ /* 0x000fea0003c00000 */
[----:B------:R-:W-:Y:S01]  /*76840*/  NOP ;  /* 0x0000000000007918 */ /* 0x000fe20000000000 */
[----:B------:R-:W-:Y:S05]  /*76850*/  ENDCOLLECTIVE ;  /* 0x000000000000791b */ /* 0x000fea0003800000 */
.L_x_7779:
[----:B------:R-:W-:Y:S05]  /*76860*/  BSYNC B1 ;  /* 0x0000000000017941 */ /* 0x000fea0003800000 */
.L_x_7778:
[----:B------:R-:W-:Y:S01]  /*76870*/  MOV R6, 0xffffffff ;  /* 0xffffffff00067802 */ /* 0x000fe20000000f00 */
        /* <DEDUP_REMOVED lines=11> */
.L_x_7780:
[----:B------:R-:W0:Y:S04]  /*76930*/  LDS R41, [R48] ;  /* 0x0000000030297984 */ /* 0x000e280000000800 */
[----:B------:R-:W1:Y:S04]  /*76940*/  LDS R42, [R48+0x4] ;  /* 0x00000400302a7984 */ /* 0x000e680000000800 */
[----:B------:R-:W2:Y:S04]  /*76950*/  LDS R43, [R48+0x8] ;  /* 0x00000800302b7984 */ /* 0x000ea80000000800 */
[----:B------:R3:W-:Y:S04]  /*76960*/  STL [R1+0x24c], R3 ;  /* 0x00024c0301007387 */ /* 0x0007e80000100800 */
[----:B------:R-:W4:Y:S04]  /*76970*/  LDS R44, [R48+0xc] ;  /* 0x00000c00302c7984 */ /* 0x000f280000000800 */
[----:B------:R-:W1:Y:S04]  /*76980*/  LDS R45, [R48+0x10] ;  /* 0x00001000302d7984 */ /* 0x000e680000000800 */
[----:B---3--:R3:W5:Y:S04]  /*76990*/  LDL.LU R3, [R1+0x48] ;  /* 0x0000480001037983 */ /* 0x0087680000300800 */
[----:B------:R3:W-:Y:S04]  /*769a0*/  STL [R1+0x248], R2 ;  /* 0x0002480201007387 */ /* 0x0007e80000100800 */
[----:B------:R0:W1:Y:S04]  /*769b0*/  LDS R46, [R48+0x14] ;  /* 0x00001400302e7984 */ /* 0x0000680000000800 */
[----:B------:R0:W1:Y:S04]  /*769c0*/  LDS R50, [R48+0x18] ;  /* 0x0000180030327984 */ /* 0x0000680000000800 */
[----:B---3--:R3:W5:Y:S04]  /*769d0*/  LDL.LU R2, [R1+0x8] ;  /* 0x0000080001027983 */ /* 0x0087680000300800 */
[----:B0-----:R3:W-:Y:S04]  /*769e0*/  STL [R1+0x260], R41 ;  /* 0x0002602901007387 */ /* 0x0017e80000100800 */
[----:B--2---:R3:W0:Y:S02]  /*769f0*/  LDS R51, [R48+0x1c] ;  /* 0x00001c0030337984 */ /* 0x0046240000000800 */
[----:B01-345:R-:W-:Y:S05]  /*76a00*/  WARPSYNC.COLLECTIVE R6, `(.L_x_7781) ;  /* 0x0000000006087348 */ /* 0x03bfea0003c00000 */
[----:B------:R-:W-:Y:S01]  /*76a10*/  NOP ;  /* 0x0000000000007918 */ /* 0x000fe20000000000 */
[----:B01-345:R-:W-:Y:S05]  /*76a20*/  ENDCOLLECTIVE ;  /* 0x000000000000791b */ /* 0x03bfea0003800000 */
.L_x_7781:
[----:B------:R0:W5:Y:S04]  /*76a30*/  LDL.LU R41, [R1] ;  /* 0x0000000001297983 */ /* 0x0001680000300800 */
[----:B------:R1:W-:Y:S04]  /*76a40*/  STL [R1+0x264], R42 ;  /* 0x0002642a01007387 */ /* 0x0003e80000100800 */
[----:B-1----:R0:W5:Y:S04]  /*76a50*/  LDL.LU R42, [R1+0x4] ;  /* 0x00000400012a7983 */ /* 0x0021680000300800 */
[----:B------:R1:W-:Y:S04]  /*76a60*/  STL [R1+0x268], R43 ;  /* 0x0002682b01007387 */ /* 0x0003e80000100800 */
[----:B-1----:R0:W5:Y:S04]  /*76a70*/  LDL.LU R43, [R1+0xc] ;  /* 0x00000c00012b7983 */ /* 0x0021680000300800 */
        /* <DEDUP_REMOVED lines=11> */
.L_x_7782:
        /* <DEDUP_REMOVED lines=11> */
.L_x_7783:
        /* <DEDUP_REMOVED lines=11> */
.L_x_7784:
        /* <DEDUP_REMOVED lines=11> */
.L_x_7785:
        /* <DEDUP_REMOVED lines=11> */
.L_x_7786:
        /* <DEDUP_REMOVED lines=11> */
.L_x_7787:
        /* <DEDUP_REMOVED lines=11> */
.L_x_7788:
        /* <DEDUP_REMOVED lines=11> */
.L_x_7789:
[----:B------:R0:W-:Y:S04]  /*77000*/  STS [R47+0x84], R49 ;  /* 0x000084312f007388 */ /* 0x0001e80000000800 */
[----:B------:R0:W-:Y:S04]  /*77010*/  STS [R47+0x108], R42 ;  /* 0x0001082a2f007388 */ /* 0x0001e80000000800 */
[----:B------:R0:W-:Y:S04]  /*77020*/  STS [R47+0x18c], R41 ;  /* 0x00018c292f007388 */ /* 0x0001e80000000800 */
[----:B------:R0:W-:Y:S04]  /*77030*/  STS [R47+0x210], R61 ;  /* 0x0002103d2f007388 */ /* 0x0001e80000000800 */
[----:B------:R0:W-:Y:S04]  /*77040*/  STS [R47], R43 ;  /* 0x0000002b2f007388 */ /* 0x0001e80000000800 */
[----:B------:R0:W-:Y:S04]  /*77050*/  STS [R47+0x294], R2 ;  /* 0x000294022f007388 */ /* 0x0001e80000000800 */
[----:B------:R0:W-:Y:S04]  /*77060*/  STS [R47+0x318], R60 ;  /* 0x0003183c2f007388 */ /* 0x0001e80000000800 */
[----:B------:R0:W-:Y:S02]  /*77070*/  STS [R47+0x39c], R3 ;  /* 0x00039c032f007388 */ /* 0x0001e40000000800 */
[----:B0-----:R-:W-:Y:S05]  /*77080*/  WARPSYNC.COLLECTIVE R6, `(.L_x_7790) ;  /* 0x0000000006087348 */ /* 0x001fea0003c00000 */
[----:B------:R-:W-:Y:S01]  /*77090*/  NOP ;  /* 0x0000000000007918 */ /* 0x000fe20000000000 */
[----:B0-----:R-:W-:Y:S05]  /*770a0*/  ENDCOLLECTIVE ;  /* 0x000000000000791b */ /* 0x001fea0003800000 */
.L_x_7790:
[----:B------:R-:W0:Y:S04]  /*770b0*/  LDS R2, [R48+0x10] ;  /* 0x0000100030027984 */ /* 0x000e280000000800 */
        /* <DEDUP_REMOVED lines=9> */
[----:B0-----:R0:W-:Y:S04]  /*77150*/  STL [R1], R2 ;  /* 0x0000000201007387 */ /* 0x0011e80000100800 */
[----:B------:R1:W5:Y:S04]  /*77160*/  LDL.LU R41, [R1+0x20] ;  /* 0x0000200001297983 */ /* 0x0003680000300800 */
[----:B------:R1:W5:Y:S04]  /*77170*/  LDL.LU R60, [R1+0x40] ;  /* 0x00004000013c7983 */ /* 0x0003680000300800 */
[----:B------:R1:W5:Y:S04]  /*77180*/  LDL.LU R61, [R1+0x4c] ;  /* 0x00004c00013d7983 */ /* 0x0003680000300800 */
[----:B------:R1:W2:Y:S04]  /*77190*/  LDS R11, [R48] ;  /* 0x00000000300b7984 */ /* 0x0002a80000000800 */
[----:B------:R1:W3:Y:S04]  /*771a0*/  LDS R12, [R48+0x4] ;  /* 0x00000400300c7984 */ /* 0x0002e80000000800 */
[----:B------:R1:W4:Y:S04]  /*771b0*/  LDS R13, [R48+0x8] ;  /* 0x00000800300d7984 */ /* 0x0003280000000800 */
[----:B------:R1:W1:Y:S04]  /*771c0*/  LDS R14, [R48+0xc] ;  /* 0x00000c00300e7984 */ /* 0x0002680000000800 */
[----:B0-----:R0:W5:Y:S04]  /*771d0*/  LDL.LU R2, [R1+0x3c] ;  /* 0x00003c0001027983 */ /* 0x0011680000300800 */
[----:B------:R0:W0:Y:S04]  /*771e0*/  LDS R15, [R48+0x14] ;  /* 0x00001400300f7984 */ /* 0x0000280000000800 */
[----:B------:R0:W0:Y:S04]  /*771f0*/  LDS R16, [R48+0x18] ;  /* 0x0000180030107984 */ /* 0x0000280000000800 */
[----:B------:R0:W0:Y:S02]  /*77200*/  LDS R49, [R48+0x1c] ;  /* 0x00001c0030317984 */ /* 0x0000240000000800 */
[----:B012345:R-:W-:Y:S05]  /*77210*/  WARPSYNC.COLLECTIVE R6, `(.L_x_7791) ;  /* 0x0000000006087348 */ /* 0x03ffea0003c00000 */
[----:B------:R-:W-:Y:S01]  /*77220*/  NOP ;  /* 0x0000000000007918 */ /* 0x000fe20000000000 */
[----:B012345:R-:W-:Y:S05]  /*77230*/  ENDCOLLECTIVE ;  /* 0x000000000000791b */ /* 0x03ffea0003800000 */
.L_x_7791:
        /* <DEDUP_REMOVED lines=14> */
.L_x_7792:
[----:B------:R-:W-:Y:S04]  /*77320*/  LDS R0, [R48] ;  /* 0x0000000030007984 */ /* 0x000fe80000000800 */
[----:B------:R-:W0:Y:S04]  /*77330*/  LDS R6, [R48+0x10] ;  /* 0x0000100030067984 */ /* 0x000e280000000800 */
[----:B------:R-:W1:Y:S04]  /*77340*/  LDS R4, [R48+0x4] ;  /* 0x0000040030047984 */ /* 0x000e680000000800 */
[----:B------:R-:W2:Y:S04]  /*77350*/  LDS R5, [R48+0x8] ;  /* 0x0000080030057984 */ /* 0x000ea80000000800 */
[----:B------:R-:W3:Y:S04]  /*77360*/  LDS R7, [R48+0xc] ;  /* 0x00000c0030077984 */ /* 0x000ee80000000800 */
[----:B------:R-:W4:Y:S04]  /*77370*/  LDS R8, [R48+0x14] ;  /* 0x0000140030087984 */ /* 0x000f280000000800 */
[----:B------:R-:W1:Y:S04]  /*77380*/  LDS R9, [R48+0x18] ;  /* 0x0000180030097984 */ /* 0x000e680000000800 */
[----:B------:R-:W1:Y:S04]  /*77390*/  LDS R10, [R48+0x1c] ;  /* 0x00001c00300a7984 */ /* 0x000e680000000800 */
[----:B0-----:R0:W-:Y:S02]  /*773a0*/  STL [R1+0x34], R6 ;  /* 0x0000340601007387 */ /* 0x0011e40000100800 */
[----:B0-2---:R-:W-:-:S07]  /*773b0*/  MOV R6, 0xffffffff ;  /* 0xffffffff00067802 */ /* 0x005fce0000000f00 */
[----:B-1-34-:R-:W-:Y:S05]  /*773c0*/  WARPSYNC.COLLECTIVE R6, `(.L_x_7793) ;  /* 0x0000000006087348 */ /* 0x01afea0003c00000 */
[----:B------:R-:W-:Y:S01]  /*773d0*/  NOP ;  /* 0x0000000000007918 */ /* 0x000fe20000000000 */
[----:B-1-34-:R-:W-:Y:S05]  /*773e0*/  ENDCOLLECTIVE ;  /* 0x000000000000791b */ /* 0x01afea0003800000 */
.L_x_7793:
        /* <DEDUP_REMOVED lines=10> */
[----:B------:R-:W-:Y:S01]  /*77490*/  STS [R47+0x39c], R3 ;  /* 0x00039c032f007388 */ /* 0x000fe20000000800 */
[----:B------:R-:W-:-:S03]  /*774a0*/  FMUL R56, R56, 1.4142135381698608398 ;  /* 0x3fb504f338387820 */ /* 0x000fc60000400000 */
[----:B--2---:R0:W-:Y:S02]  /*774b0*/  STS [R47+0x18c], R6 ;  /* 0x00018c062f007388 */ /* 0x0041e40000000800 */
[----:B0-----:R-:W-:Y:S01]  /*774c0*/  FMUL R6, R45, 1.4142135381698608398 ;  /* 0x3fb504f32d067820 */ /* 0x001fe20000400000 */
[----:B---3--:R-:W-:Y:S01]  /*774d0*/  FFMA R60, R50, 0.41421356797218322754, R43 ;  /* 0x3ed413cd323c7823 */ /* 0x008fe2000000002b */
[----:B------:R-:W-:Y:S02]  /*774e0*/  FFMA R50, R43, 0.41421356797218322754, -R50 ;  /* 0x3ed413cd2b327823 */ /* 0x000fe40000000832 */
[C-C-:B-----5:R-:W-:Y:S01]  /*774f0*/  FFMA R45, R41.reuse, 1.4142135381698608398, R6.reuse ;  /* 0x3fb504f3292d7823 */ /* 0x160fe20000000006 */
[----:B------:R-:W-:Y:S01]  /*77500*/  FFMA R41, R41, 1.4142135381698608398, -R6 ;  /* 0x3fb504f329297823 */ /* 0x000fe20000000806 */
[C-C-:B------:R-:W-:Y:S01]  /*77510*/  FADD R6, R44.reuse, R46.reuse ;  /* 0x0000002e2c067221 */ /* 0x140fe20000000000 */
[----:B------:R-:W-:-:S03]  /*77520*/  FADD R46, R44, -R46 ;  /* 0x8000002e2c2e7221 */ /* 0x000fc60000000000 */
[C-C-:B----4-:R-:W-:Y:S01]  /*77530*/  FFMA R43, R6.reuse, 0.70710676908493041992, R42.reuse ;  /* 0x3f3504f3062b7823 */ /* 0x150fe2000000002a */
[----:B------:R-:W-:Y:S01]  /*77540*/  FFMA R6, R6, -0.70710676908493041992, R42 ;  /* 0xbf3504f306067823 */ /* 0x000fe2000000002a */
[C-C-:B------:R-:W-:Y:S01]  /*77550*/  FFMA R44, R46.reuse, -0.70710676908493041992, R51.reuse ;  /* 0xbf3504f32e2c7823 */ /* 0x140fe20000000033 */
[----:B------:R-:W-:-:S03]  /*77560*/  FFMA R51, R46, 0.70710676908493041992, R51 ;  /* 0x3f3504f32e337823 */ /* 0x000fc60000000033 */
[----:B------:R-:W-:Y:S01]  /*77570*/  FFMA R46, R6, 0.66817861795425415039, R44 ;  /* 0x3f2b0dc1062e7823 */ /* 0x000fe2000000002c */
[----:B------:R-:W-:Y:S01]  /*77580*/  FFMA R44, R44, -0.66817861795425415039, R6 ;  /* 0xbf2b0dc12c2c7823 */ /* 0x000fe20000000006 */
[----:B------:R-:W-:-:S07]  /*77590*/  MOV R6, 0xffffffff ;  /* 0xffffffff00067802 */ /* 0x000fce0000000f00 */
[----:B------:R-:W-:Y:S05]  /*775a0*/  WARPSYNC.COLLECTIVE R6, `(.L_x_7794) ;  /* 0x0000000006087348 */ /* 0x000fea0003c00000 */
[----:B------:R-:W-:Y:S01]  /*775b0*/  NOP ;  /* 0x0000000000007918 */ /* 0x000fe20000000000 */
[----:B------:R-:W-:Y:S05]  /*775c0*/  ENDCOLLECTIVE ;  /* 0x000000000000791b */ /* 0x000fea0003800000 */
.L_x_7794:
[----:B------:R-:W0:Y:S04]  /*775d0*/  LDS R2, [R48] ;  /* 0x0000000030027984 */ /* 0x000e280000000800 */
[----:B------:R-:W1:Y:S01]  /*775e0*/  LDS R6, [R48+0x4] ;  /* 0x0000040030067984 */ /* 0x000e620000000800 */
[C-C-:B------:R-:W-:Y:S01]  /*775f0*/  FFMA R42, R50.reuse, -1.8477590084075927734, R41.reuse ;  /* 0xbfec835e322a7823 */ /* 0x140fe20000000029 */
[----:B------:R-:W-:Y:S02]  /*77600*/  FFMA R50, R50, 1.8477590084075927734, R41 ;  /* 0x3fec835e32327823 */ /* 0x000fe40000000029 */
[----:B------:R-:W-:Y:S02]  /*77610*/  LDS R3, [R48+0x10] ;  /* 0x0000100030037984 */ /* 0x000fe40000000800 */
[C-C-:B------:R-:W-:Y:S01]  /*77620*/  FFMA R41, R44.reuse, -1.6629391908645629883, R50.reuse ;  /* 0xbfd4db312c297823 */ /* 0x140fe20000000032 */
[----:B------:R-:W-:-:S02]  /*77630*/  FFMA R44, R44, 1.6629391908645629883, R50 ;  /* 0x3fd4db312c2c7823 */ /* 0x000fc40000000032 */
        /* <DEDUP_REMOVED lines=14> */
.L_x_7795:
[----:B------:R0:W-:Y:S01]  /*77720*/  STS [R47+0x84], R44 ;  /* 0x0000842c2f007388 */ /* 0x0001e20000000800 */
[--C-:B------:R-:W-:Y:S01]  /*77730*/  FFMA R6, R60, -1.8477590084075927734, R45.reuse ;  /* 0xbfec835e3c067823 */ /* 0x100fe2000000002d */
[C-C-:B0-----:R-:W-:Y:S01]  /*77740*/  FFMA R44, R46.reuse, -1.6629391908645629883, R42.reuse ;  /* 0xbfd4db312e2c7823 */ /* 0x141fe2000000002a */
[----:B------:R-:W-:Y:S01]  /*77750*/  FFMA R42, R46, 1.6629391908645629883, R42 ;  /* 0x3fd4db312e2a7823 */ /* 0x000fe2000000002a */
[----:B------:R-:W-:Y:S01]  /*77760*/  FFMA R46, R60, 1.8477590084075927734, R45 ;  /* 0x3fec835e3c2e7823 */ /* 0x000fe2000000002d */
[----:B------:R-:W-:Y:S01]  /*77770*/  FFMA R45, R51, 0.19891236722469329834, R43 ;  /* 0x3e4bafaf332d7823 */ /* 0x000fe2000000002b */
[----:B------:R-:W-:Y:S02]  /*77780*/  FFMA R43, R43, -0.19891236722469329834, R51 ;  /* 0xbe4bafaf2b2b7823 */ /* 0x000fe40000000033 */
[----:B------:R0:W-:Y:S02]  /*77790*/  STS [R47+0x108], R42 ;  /* 0x0001082a2f007388 */ /* 0x0001e40000000800 */
[C-C-:B0-----:R-:W-:Y:S01]  /*777a0*/  FFMA R42, R43.reuse, -1.9615705013275146484, R6.reuse ;  /* 0xbffb14be2b2a7823 */ /* 0x141fe20000000006 */
[----:B------:R-:W-:-:S04]  /*777b0*/  FFMA R6, R43, 1.9615705013275146484, R6 ;  /* 0x3ffb14be2b067823 */ /* 0x000fc80000000006 */
[----:B------:R0:W-:Y:S01]  /*777c0*/  STS [R47+0x18c], R42 ;  /* 0x00018c2a2f007388 */ /* 0x0001e20000000800 */
[C-C-:B------:R-:W-:Y:S01]  /*777d0*/  FFMA R43, R45.reuse, 1.9615705013275146484, R46.reuse ;  /* 0x3ffb14be2d2b7823 */ /* 0x140fe2000000002e */
[----:B0-----:R-:W-:-:S04]  /*777e0*/  FFMA R42, R45, -1.9615705013275146484, R46 ;  /* 0xbffb14be2d2a7823 */ /* 0x001fc8000000002e */
[----:B------:R-:W-:Y:S04]  /*777f0*/  STS [R47], R43 ;  /* 0x0000002b2f007388 */ /* 0x000fe80000000800 */
[----:B------:R0:W-:Y:S04]  /*77800*/  STS [R47+0x39c], R42 ;  /* 0x00039c2a2f007388 */ /* 0x0001e80000000800 */
[----:B------:R1:W-:Y:S01]  /*77810*/  STS [R47+0x210], R6 ;  /* 0x000210062f007388 */ /* 0x0003e20000000800 */
[C-C-:B0-----:R-:W-:Y:S01]  /*77820*/  FADD R42, R55.reuse, R57.reuse ;  /* 0x00000039372a7221 */ /* 0x141fe20000000000 */
[----:B------:R-:W-:-:S02]  /*77830*/  FADD R55, R55, -R57 ;  /* 0x8000003937377221 */ /* 0x000fc40000000000 */
[----:B------:R0:W-:Y:S01]  /*77840*/  STS [R47+0x318], R41 ;  /* 0x000318292f007388 */ /* 0x0001e20000000800 */
[--C-:B------:R-:W-:Y:S01]  /*77850*/  FFMA R43, R42, 0.70710676908493041992, R53.reuse ;  /* 0x3f3504f32a2b7823 */ /* 0x100fe20000000035 */
[--C-:B-1----:R-:W-:Y:S01]  /*77860*/  FFMA R6, R52, 1.4142135381698608398, R56.reuse ;  /* 0x3fb504f334067823 */ /* 0x102fe20000000038 */
[----:B------:R-:W-:Y:S01]  /*77870*/  FFMA R53, R42, -0.70710676908493041992, R53 ;  /* 0xbf3504f32a357823 */ /* 0x000fe20000000035 */
[C-C-:B------:R-:W-:Y:S01]  /*77880*/  FFMA R42, R55.reuse, -0.70710676908493041992, R59.reuse ;  /* 0xbf3504f3372a7823 */ /* 0x140fe2000000003b */
[----:B------:R-:W-:Y:S01]  /*77890*/  FFMA R55, R55, 0.70710676908493041992, R59 ;  /* 0x3f3504f337377823 */ /* 0x000fe2000000003b */
[----:B------:R-:W-:Y:S01]  /*778a0*/  FFMA R52, R52, 1.4142135381698608398, -R56 ;  /* 0x3fb504f334347823 */ /* 0x000fe20000000838 */
[----:B0-----:R-:W-:Y:S01]  /*778b0*/  FFMA R41, R58, 0.41421356797218322754, R54 ;  /* 0x3ed413cd3a297823 */ /* 0x001fe20000000036 */
[----:B------:R-:W-:Y:S01]  /*778c0*/  FFMA R54, R54, 0.41421356797218322754, -R58 ;  /* 0x3ed413cd36367823 */ /* 0x000fe2000000083a */
[----:B------:R0:W-:Y:S02]  /*778d0*/  STL [R1+0x8], R50 ;  /* 0x0000083201007387 */ /* 0x0001e40000100800 */
[C-C-:B------:R-:W-:Y:S01]  /*778e0*/  FFMA R61, R41.reuse, 1.8477590084075927734, R6.reuse ;  /* 0x3fec835e293d7823 */ /* 0x140fe20000000006 */
[----:B------:R-:W-:Y:S01]  /*778f0*/  FFMA R6, R41, -1.8477590084075927734, R6 ;  /* 0xbfec835e29067823 */ /* 0x000fe20000000006 */
[----:B------:R-:W-:Y:S01]  /*77900*/  FFMA R56, R55, 0.19891236722469329834, R43 ;  /* 0x3e4bafaf37387823 */ /* 0x000fe2000000002b */
[----:B------:R-:W-:Y:S01]  /*77910*/  FFMA R41, R43, -0.19891236722469329834, R55 ;  /* 0xbe4bafaf2b297823 */ /* 0x000fe20000000037 */
[C-C-:B------:R-:W-:Y:S01]  /*77920*/  FFMA R43, R54.reuse, -1.8477590084075927734, R52.reuse ;  /* 0xbfec835e362b7823 */ /* 0x140fe20000000034 */
[----:B0-----:R-:W-:Y:S01]  /*77930*/  FFMA R50, R54, 1.8477590084075927734, R52 ;  /* 0x3fec835e36327823 */ /* 0x001fe20000000034 */
[----:B------:R-:W-:Y:S01]  /*77940*/  FFMA R54, R53, 0.66817861795425415039, R42 ;  /* 0x3f2b0dc135367823 */ /* 0x000fe2000000002a */
[----:B------:R-:W-:Y:S01]  /*77950*/  FFMA R42, R42, -0.66817861795425415039, R53 ;  /* 0xbf2b0dc12a2a7823 */ /* 0x000fe20000000035 */
[C-C-:B------:R-:W-:Y:S01]  /*77960*/  FFMA R53, R41.reuse, -1.9615705013275146484, R6.reuse ;  /* 0xbffb14be29357823 */ /* 0x140fe20000000006 */
[----:B------:R-:W-:Y:S01]  /*77970*/  FFMA R52, R41, 1.9615705013275146484, R6 ;  /* 0x3ffb14be29347823 */ /* 0x000fe20000000006 */
[----:B------:R-:W-:Y:S01]  /*77980*/  MOV R6, 0xffffffff ;  /* 0xffffffff00067802 */ /* 0x000fe20000000f00 */
[----:B------:R0:W-:Y:S01]  /*77990*/  STS [R47+0x294], R44 ;  /* 0x0002942c2f007388 */ /* 0x0001e20000000800 */
[----:B------:R-:W-:-:S07]  /*779a0*/  FFMA R55, R54, -1.6629391908645629883, R43 ;  /* 0xbfd4db3136377823 */ /* 0x000fce000000002b */
[----:B0-----:R-:W-:Y:S05]  /*779b0*/  WARPSYNC.COLLECTIVE R6, `(.L_x_7796) ;  /* 0x0000000006087348 */ /* 0x001fea0003c00000 */
[----:B------:R-:W-:Y:S01]  /*779c0*/  NOP ;  /* 0x0000000000007918 */ /* 0x000fe20000000000 */
[----:B0-----:R-:W-:Y:S05]  /*779d0*/  ENDCOLLECTIVE ;  /* 0x000000000000791b */ /* 0x001fea0003800000 */
.L_x_7796:
[----:B------:R-:W0:Y:S01]  /*779e0*/  LDS R45, [R48+0x4] ;  /* 0x00000400302d7984 */ /* 0x000e220000000800 */
[----:B------:R-:W-:-:S03]  /*779f0*/  FFMA R54, R54, 1.6629391908645629883, R43 ;  /* 0x3fd4db3136367823 */ /* 0x000fc6000000002b */
[----:B------:R-:W1:Y:S04]  /*77a00*/  LDS R44, [R48+0x8] ;  /* 0x00000800302c7984 */ /* 0x000e680000000800 */
[----:B------:R-:W2:Y:S04]  /*77a10*/  LDS R43, [R48+0xc] ;  /* 0x00000c00302b7984 */ /* 0x000ea80000000800 */
[----:B------:R-:W-:Y:S04]  /*77a20*/  STL [R1+0x30], R2 ;  /* 0x0000300201007387 */ /* 0x000fe80000100800 */
[----:B------:R-:W3:Y:S04]  /*77a30*/  LDS R6, [R48+0x18] ;  /* 0x0000180030067984 */ /* 0x000ee80000000800 */
[----:B------:R-:W4:Y:S01]  /*77a40*/  LDS R2, [R48+0x1c] ;  /* 0x00001c0030027984 */ /* 0x000f220000000800 */
[----:B------:R-:W-:-:S03]  /*77a50*/  FFMA R51, R42, -1.6629391908645629883, R50 ;  /* 0xbfd4db312a337823 */ /* 0x000fc60000000032 */
[----:B------:R-:W4:Y:S04]  /*77a60*/  LDS R46, [R48] ;  /* 0x00000000302e7984 */ /* 0x000f280000000800 */
[----:B------:R-:W4:Y:S04]  /*77a70*/  LDS R41, [R48+0x14] ;  /* 0x0000140030297984 */ /* 0x000f280000000800 */
[----:B0-----:R0:W-:Y:S04]  /*77a80*/  STL [R1+0x254], R45 ;  /* 0x0002542d01007387 */ /* 0x0011e80000100800 */
[----:B-1----:R-:W-:Y:S04]  /*77a90*/  STL [R1+0x258], R44 ;  /* 0x0002582c01007387 */ /* 0x002fe80000100800 */
[----:B--2---:R-:W-:Y:S04]  /*77aa0*/  STL [R1+0x25c], R43 ;  /* 0x00025c2b01007387 */ /* 0x004fe80000100800 */
[----:B------:R1:W5:Y:S04]  /*77ab0*/  LDL.LU R60, [R1] ;  /* 0x00000000013c7983 */ /* 0x0003680000300800 */
[----:B---3--:R2:W-:Y:S04]  /*77ac0*/  STL [R1+0x14], R6 ;  /* 0x0000140601007387 */ /* 0x0085e80000100800 */
[----:B----4-:R1:W-:Y:S04]  /*77ad0*/  STL [R1+0x250], R2 ;  /* 0x0002500201007387 */ /* 0x0103e80000100800 */
[----:B0-----:R1:W5:Y:S01]  /*77ae0*/  LDL.LU R45, [R1+0x34] ;  /* 0x00003400012d7983 */ /* 0x0013620000300800 */
[----:B--2---:R-:W-:Y:S01]  /*77af0*/  MOV R6, 0xffffffff ;  /* 0xffffffff00067802 */ /* 0x004fe20000000f00 */
[----:B------:R-:W-:-:S02]  /*77b00*/  FFMA R50, R42, 1.6629391908645629883, R50 ;  /* 0x3fd4db312a327823 */ /* 0x000fc40000000032 */
[----:B------:R1:W0:Y:S05]  /*77b10*/  LDS R42, [R48+0x10] ;  /* 0x00001000302a7984 */ /* 0x00022a0000000800 */
[----:B01---5:R-:W-:Y:S05]  /*77b20*/  WARPSYNC.COLLECTIVE R6, `(.L_x_7797) ;  /* 0x0000000006087348 */ /* 0x023fea0003c00000 */
[----:B------:R-:W-:Y:S01]  /*77b30*/  NOP ;  /* 0x0000000000007918 */ /* 0x000fe20000000000 */
[----:B01---5:R-:W-:Y:S05]  /*77b40*/  ENDCOLLECTIVE ;  /* 0x000000000000791b */ /* 0x023fea0003800000 */
.L_x_7797:
[----:B------:R-:W-:Y:S01]  /*77b50*/  FMUL R37, R37, 1.4142135381698608398 ;  /* 0x3fb504f325257820 */ /* 0x000fe20000400000 */
[----:B------:R-:W-:-:S05]  /*77b60*/  FFMA R6, R56, -1.9615705013275146484, R61 ;  /* 0xbffb14be38067823 */ /* 0x000fca000000003d */
        /* <DEDUP_REMOVED lines=8> */
[C---:B------:R-:W-:Y:S01]  /*77bf0*/  FFMA R56, R39.reuse, 0.70710676908493041992, R34 ;  /* 0x3f3504f327387823 */ /* 0x040fe20000000022 */
[C-C-:B------:R-:W-:Y:S01]  /*77c00*/  FFMA R36, R38.reuse, -0.70710676908493041992, R40.reuse ;  /* 0xbf3504f326247823 */ /* 0x140fe20000000028 */
[----:B------:R-:W-:Y:S01]  /*77c10*/  FFMA R38, R38, 0.70710676908493041992, R40 ;  /* 0x3f3504f326267823 */ /* 0x000fe20000000028 */
[----:B------:R0:W-:Y:S01]  /*77c20*/  STS [R47+0x318], R51 ;  /* 0x000318332f007388 */ /* 0x0001e20000000800 */
[----:B------:R-:W-:-:S03]  /*77c30*/  FFMA R34, R39, -0.70710676908493041992, R34 ;  /* 0xbf3504f327227823 */ /* 0x000fc60000000022 */
[----:B------:R1:W-:Y:S04]  /*77c40*/  STS [R47], R61 ;  /* 0x0000003d2f007388 */ /* 0x0003e80000000800 */
[----:B------:R2:W-:Y:S01]  /*77c50*/  STS [R47+0x18c], R53 ;  /* 0x00018c352f007388 */ /* 0x0005e20000000800 */
[----:B0-----:R-:W-:Y:S01]  /*77c60*/  FFMA R51, R38, 0.19891236722469329834, R56 ;  /* 0x3e4bafaf26337823 */ /* 0x001fe20000000038 */
[----:B------:R-:W-:Y:S01]  /*77c70*/  FFMA R56, R56, -0.19891236722469329834, R38 ;  /* 0xbe4bafaf38387823 */ /* 0x000fe20000000026 */
[C-C-:B-1----:R-:W-:Y:S01]  /*77c80*/  FFMA R61, R37.reuse, 1.8477590084075927734, R6.reuse ;  /* 0x3fec835e253d7823 */ /* 0x142fe20000000006 */
[----:B------:R-:W-:Y:S01]  /*77c90*/  FFMA R6, R37, -1.8477590084075927734, R6 ;  /* 0xbfec835e25067823 */ /* 0x000fe20000000006 */
[----:B------:R0:W-:Y:S01]  /*77ca0*/  STS [R47+0x108], R54 ;  /* 0x000108362f007388 */ /* 0x0001e20000000800 */
[C-C-:B--2---:R-:W-:Y:S01]  /*77cb0*/  FFMA R53, R35.reuse, -1.8477590084075927734, R33.reuse ;  /* 0xbfec835e23357823 */ /* 0x144fe20000000021 */
[----:B------:R-:W-:Y:S01]  /*77cc0*/  FFMA R33, R35, 1.8477590084075927734, R33 ;  /* 0x3fec835e23217823 */ /* 0x000fe20000000021 */
[----:B------:R-:W-:Y:S01]  /*77cd0*/  FFMA R35, R34, 0.66817861795425415039, R36 ;  /* 0x3f2b0dc122237823 */ /* 0x000fe20000000024 */
[----:B------:R-:W-:Y:S01]  /*77ce0*/  FFMA R34, R36, -0.66817861795425415039, R34 ;  /* 0xbf2b0dc124227823 */ /* 0x000fe20000000022 */
[----:B------:R1:W-:Y:S01]  /*77cf0*/  STS [R47+0x84], R50 ;  /* 0x000084322f007388 */ /* 0x0003e20000000800 */
[C-C-:B0-----:R-:W-:Y:S01]  /*77d00*/  FFMA R54, R56.reuse, -1.9615705013275146484, R6.reuse ;  /* 0xbffb14be38367823 */ /* 0x141fe20000000006 */
[----:B------:R-:W-:Y:S01]  /*77d10*/  FFMA R56, R56, 1.9615705013275146484, R6 ;  /* 0x3ffb14be38387823 */ /* 0x000fe20000000006 */
[----:B------:R-:W-:Y:S01]  /*77d20*/  MOV R6, 0xffffffff ;  /* 0xffffffff00067802 */ /* 0x000fe20000000f00 */
[----:B------:R0:W-:Y:S01]  /*77d30*/  STS [R47+0x210], R52 ;  /* 0x000210342f007388 */ /* 0x0001e20000000800 */
[C-C-:B------:R-:W-:Y:S01]  /*77d40*/  FFMA R57, R34.reuse, -1.6629391908645629883, R33.reuse ;  /* 0xbfd4db3122397823 */ /* 0x140fe20000000021 */
[----:B------:R-:W-:Y:S01]  /*77d50*/  FFMA R58, R34, 1.6629391908645629883, R33 ;  /* 0x3fd4db31223a7823 */ /* 0x000fe20000000021 */
[C-C-:B-1----:R-:W-:Y:S01]  /*77d60*/  FFMA R50, R35.reuse, -1.6629391908645629883, R53.reuse ;  /* 0xbfd4db3123327823 */ /* 0x142fe20000000035 */
[----:B------:R0:W-:Y:S01]  /*77d70*/  STS [R47+0x294], R55 ;  /* 0x000294372f007388 */ /* 0x0001e20000000800 */
[----:B------:R-:W-:-:S07]  /*77d80*/  FFMA R53, R35, 1.6629391908645629883, R53 ;  /* 0x3fd4db3123357823 */ /* 0x000fce0000000035 */
[----:B0-----:R-:W-:Y:S05]  /*77d90*/  WARPSYNC.COLLECTIVE R6, `(.L_x_7798) ;  /* 0x0000000006087348 */ /* 0x001fea0003c00000 */
[----:B------:R-:W-:Y:S01]  /*77da0*/  NOP ;  /* 0x0000000000007918 */ /* 0x000fe20000000000 */
[----:B0-----:R-:W-:Y:S05]  /*77db0*/  ENDCOLLECTIVE ;  /* 0x000000000000791b */ /* 0x001fea0003800000 */
.L_x_7798:
        /* <DEDUP_REMOVED lines=11> */
.L_x_7799:
        /* <DEDUP_REMOVED lines=9> */
[----:B------:R-:W-:Y:S01]  /*77f00*/  FADD R30, R28, -R30 ;  /* 0x8000001e1c1e7221 */ /* 0x000fe20000000000 */
[----:B------:R0:W-:Y:S03]  /*77f10*/  STS [R47+0x18c], R54 ;  /* 0x00018c362f007388 */ /* 0x0001e60000000800 */
[C-C-:B------:R-:W-:Y:S01]  /*77f20*/  FFMA R28, R30.reuse, -0.70710676908493041992, R32.reuse ;  /* 0xbf3504f31e1c7823 */ /* 0x140fe20000000020 */
[----:B------:R-:W-:Y:S01]  /*77f30*/  FFMA R30, R30, 0.70710676908493041992, R32 ;  /* 0x3f3504f31e1e7823 */ /* 0x000fe20000000020 */
[----:B------:R1:W-:Y:S01]  /*77f40*/  STS [R47+0x294], R50 ;  /* 0x000294322f007388 */ /* 0x0003e20000000800 */
[----:B0-----:R-:W-:-:S03]  /*77f50*/  FFMA R54, R31, 0.70710676908493041992, R26 ;  /* 0x3f3504f31f367823 */ /* 0x001fc6000000001a */
[----:B------:R0:W-:Y:S01]  /*77f60*/  STS [R47], R61 ;  /* 0x0000003d2f007388 */ /* 0x0001e20000000800 */
[----:B------:R-:W-:Y:S01]  /*77f70*/  FFMA R26, R31, -0.70710676908493041992, R26 ;  /* 0xbf3504f31f1a7823 */ /* 0x000fe2000000001a */
[----:B-1----:R-:W-:Y:S01]  /*77f80*/  FFMA R50, R30, 0.19891236722469329834, R54 ;  /* 0x3e4bafaf1e327823 */ /* 0x002fe20000000036 */
[----:B------:R-:W-:Y:S01]  /*77f90*/  FFMA R54, R54, -0.19891236722469329834, R30 ;  /* 0xbe4bafaf36367823 */ /* 0x000fe2000000001e */
[--C-:B------:R-:W-:Y:S01]  /*77fa0*/  FFMA R52, R27, -1.8477590084075927734, R25.reuse ;  /* 0xbfec835e1b347823 */ /* 0x100fe20000000019 */
[C-C-:B0-----:R-:W-:Y:S01]  /*77fb0*/  FFMA R61, R29.reuse, 1.8477590084075927734, R6.reuse ;  /* 0x3fec835e1d3d7823 */ /* 0x141fe20000000006 */
[----:B------:R-:W-:Y:S01]  /*77fc0*/  FFMA R6, R29, -1.8477590084075927734, R6 ;  /* 0xbfec835e1d067823 */ /* 0x000fe20000000006 */
[----:B------:R0:W-:Y:S01]  /*77fd0*/  STS [R47+0x108], R53 ;  /* 0x000108352f007388 */ /* 0x0001e20000000800 */
        /* <DEDUP_REMOVED lines=10> */
[C-C-:B------:R-:W-:Y:S01]  /*78080*/  FFMA R55, R26.reuse, -1.6629391908645629883, R25.reuse ;  /* 0xbfd4db311a377823 */ /* 0x140fe20000000019 */
[----:B------:R0:W-:Y:S01]  /*78090*/  STS [R47+0x318], R57 ;  /* 0x000318392f007388 */ /* 0x0001e20000000800 */
[----:B-1----:R-:W-:-:S07]  /*780a0*/  FFMA R58, R26, 1.6629391908645629883, R25 ;  /* 0x3fd4db311a3a7823 */ /* 0x002fce0000000019 */
[----:B0-----:R-:W-:Y:S05]  /*780b0*/  WARPSYNC.COLLECTIVE R6, `(.L_x_7800) ;  /* 0x0000000006087348 */ /* 0x001fea0003c00000 */
[----:B------:R-:W-:Y:S01]  /*780c0*/  NOP ;  /* 0x0000000000007918 */ /* 0x000fe20000000000 */
[----:B0-----:R-:W-:Y:S05]  /*780d0*/  ENDCOLLECTIVE ;  /* 0x000000000000791b */ /* 0x001fea0003800000 */
.L_x_7800:
        /* <DEDUP_REMOVED lines=11> */
.L_x_7801:
[----:B------:R-:W-:Y:S01]  /*78190*/  FMUL R21, R21, 1.4142135381698608398 ;  /* 0x3fb504f315157820 */ /* 0x000fe20000400000 */
[----:B------:R-:W-:-:S05]  /*781a0*/  FFMA R6, R50, -1.9615705013275146484, R61 ;  /* 0xbffb14be32067823 */ /* 0x000fca000000003d */
[----:B------:R0:W-:Y:S02]  /*781b0*/  STS [R47+0x39c], R6 ;  /* 0x00039c062f007388 */ /* 0x0001e40000000800 */
[C-C-:B0-----:R-:W-:Y:S01]  /*781c0*/  FFMA R6, R17.reuse, 1.4142135381698608398, R21.reuse ;  /* 0x3fb504f311067823 */ /* 0x141fe20000000015 */
[----:B------:R-:W-:Y:S01]  /*781d0*/  FFMA R17, R17, 1.4142135381698608398, -R21 ;  /* 0x3fb504f311117823 */ /* 0x000fe20000000815 */
[----:B------:R-:W-:Y:S01]  /*781e0*/  FFMA R21, R23, 0.41421356797218322754, R19 ;  /* 0x3ed413cd17157823 */ /* 0x000fe20000000013 */
[----:B------:R-:W-:Y:S01]  /*781f0*/  FFMA R19, R19, 0.41421356797218322754, -R23 ;  /* 0x3ed413cd13137823 */ /* 0x000fe20000000817 */
[C-C-:B------:R-:W-:Y:S01]  /*78200*/  FADD R23, R20.reuse, R22.reuse ;  /* 0x0000001614177221 */ /* 0x140fe20000000000 */
[----:B------:R-:W-:-:S03]  /*78210*/  FADD R22, R20, -R22 ;  /* 0x8000001614167221 */ /* 0x000fc60000000000 */
[----:B------:R-:W-:Y:S01]  /*78220*/  FFMA R56, R23, 0.70710676908493041992, R18 ;  /* 0x3f3504f317387823 */ /* 0x000fe20000000012 */
[C-C-:B------:R-:W-:Y:S01]  /*78230*/  FFMA R20, R22.reuse, -0.70710676908493041992, R24.reuse ;  /* 0xbf3504f316147823 */ /* 0x140fe20000000018 */
[----:B------:R-:W-:Y:S01]  /*78240*/  FFMA R22, R22, 0.70710676908493041992, R24 ;  /* 0x3f3504f316167823 */ /* 0x000fe20000000018 */
[----:B------:R0:W-:Y:S01]  /*78250*/  STS [R47+0x294], R51 ;  /* 0x000294332f007388 */ /* 0x0001e20000000800 */
[----:B------:R-:W-:Y:S01]  /*78260*/  FFMA R59, R21, 1.8477590084075927734, R6 ;  /* 0x3fec835e153b7823 */ /* 0x000fe20000000006 */
[----:B------:R-:W-:Y:S01]  /*78270*/  FFMA R18, R23, -0.70710676908493041992, R18 ;  /* 0xbf3504f317127823 */ /* 0x000fe20000000012 */
[----:B------:R-:W-:Y:S01]  /*78280*/  FFMA R6, R21, -1.8477590084075927734, R6 ;  /* 0xbfec835e15067823 */ /* 0x000fe20000000006 */
[----:B------:R1:W-:Y:S01]  /*78290*/  STS [R47+0x108], R52 ;  /* 0x000108342f007388 */ /* 0x0003e20000000800 */
[----:B------:R-:W-:Y:S01]  /*782a0*/  FFMA R61, R50, 1.9615705013275146484, R61 ;  /* 0x3ffb14be323d7823 */ /* 0x000fe2000000003d */
[----:B0-----:R-:W-:Y:S01]  /*782b0*/  FFMA R51, R22, 0.19891236722469329834, R56 ;  /* 0x3e4bafaf16337823 */ /* 0x001fe20000000038 */
[----:B------:R-:W-:Y:S01]  /*782c0*/  FFMA R56, R56, -0.19891236722469329834, R22 ;  /* 0xbe4bafaf38387823 */ /* 0x000fe20000000016 */
[----:B------:R0:W-:Y:S01]  /*782d0*/  STS [R47+0x18c], R53 ;  /* 0x00018c352f007388 */ /* 0x0001e20000000800 */
[C-C-:B-1----:R-:W-:Y:S01]  /*782e0*/  FFMA R52, R19.reuse, -1.8477590084075927734, R17.reuse ;  /* 0xbfec835e13347823 */ /* 0x142fe20000000011 */
[----:B------:R-:W-:Y:S01]  /*782f0*/  FFMA R17, R19, 1.8477590084075927734, R17 ;  /* 0x3fec835e13117823 */ /* 0x000fe20000000011 */
[----:B------:R-:W-:Y:S01]  /*78300*/  FFMA R19, R18, 0.66817861795425415039, R20 ;  /* 0x3f2b0dc112137823 */ /* 0x000fe20000000014 */
[----:B------:R-:W-:Y:S01]  /*78310*/  FFMA R18, R20, -0.66817861795425415039, R18 ;  /* 0xbf2b0dc114127823 */ /* 0x000fe20000000012 */
[C-C-:B0-----:R-:W-:Y:S01]  /*78320*/  FFMA R53, R56.reuse, -1.9615705013275146484, R6.reuse ;  /* 0xbffb14be38357823 */ /* 0x141fe20000000006 */
[----:B------:R-:W-:Y:S01]  /*78330*/  FFMA R56, R56, 1.9615705013275146484, R6 ;  /* 0x3ffb14be38387823 */ /* 0x000fe20000000006 */
[----:B------:R-:W-:Y:S01]  /*78340*/  MOV R6, 0xffffffff ;  /* 0xffffffff00067802 */ /* 0x000fe20000000f00 */
[----:B------:R0:W-:Y:S01]  /*78350*/  STS [R47+0x84], R58 ;  /* 0x0000843a2f007388 */ /* 0x0001e20000000800 */
[C-C-:B------:R-:W-:Y:S01]  /*78360*/  FFMA R50, R19.reuse, -1.6629391908645629883, R52.reuse ;  /* 0xbfd4db3113327823 */ /* 0x140fe20000000034 */
[----:B------:R-:W-:Y:S01]  /*78370*/  FFMA R52, R19, 1.6629391908645629883, R52 ;  /* 0x3fd4db3113347823 */ /* 0x000fe20000000034 */
[C-C-:B------:R-:W-:Y:S01]  /*78380*/  FFMA R57, R18.reuse, -1.6629391908645629883, R17.reuse ;  /* 0xbfd4db3112397823 */ /* 0x140fe20000000011 */
[----:B------:R1:W-:Y:S04]  /*78390*/  STS [R47+0x210], R54 ;  /* 0x000210362f007388 */ /* 0x0003e80000000800 */
[----:B------:R1:W-:Y:S01]  /*783a0*/  STS [R47+0x318], R55 ;  /* 0x000318372f007388 */ /* 0x0003e20000000800 */
[----:B0-----:R-:W-:-:S03]  /*783b0*/  FFMA R58, R18, 1.6629391908645629883, R17 ;  /* 0x3fd4db31123a7823 */ /* 0x001fc60000000011 */
[----:B------:R1:W-:Y:S04]  /*783c0*/  STS [R47], R61 ;  /* 0x0000003d2f007388 */ /* 0x0003e80000000800 */
[----:B-1----:R-:W-:Y:S05]  /*783d0*/  WARPSYNC.COLLECTIVE R6, `(.L_x_7802) ;  /* 0x0000000006087348 */ /* 0x002fea0003c00000 */
[----:B------:R-:W-:Y:S01]  /*783e0*/  NOP ;  /* 0x0000000000007918 */ /* 0x000fe20000000000 */
[----:B-1----:R-:W-:Y:S05]  /*783f0*/  ENDCOLLECTIVE ;  /* 0x000000000000791b */ /* 0x002fea0003800000 */
.L_x_7802:
        /* <DEDUP_REMOVED lines=11> */
.L_x_7803:
[----:B------:R0:W-:Y:S01]  /*784b0*/  STS [R47+0x294], R50 ;  /* 0x000294322f007388 */ /* 0x0001e20000000800 */
[C-C-:B------:R-:W-:Y:S01]  /*784c0*/  FFMA R6, R51.reuse, -1.9615705013275146484, R59.reuse ;  /* 0xbffb14be33067823 */ /* 0x140fe2000000003b */
[----:B------:R-:W-:Y:S01]  /*784d0*/  FFMA R59, R51, 1.9615705013275146484, R59 ;  /* 0x3ffb14be333b7823 */ /* 0x000fe2000000003b */
[----:B0-----:R-:W-:-:S03]  /*784e0*/  FMUL R50, R60, 1.4142135381698608398 ;  /* 0x3fb504f33c327820 */ /* 0x001fc60000400000 */
[----:B------:R0:W-:Y:S01]  /*784f0*/  STS [R47+0x39c], R6 ;  /* 0x00039c062f007388 */ /* 0x0001e20000000800 */
[----:B------:R-:W-:Y:S01]  /*78500*/  FADD R51, R14, -R15 ;  /* 0x8000000f0e337221 */ /* 0x000fe20000000000 */
[C-C-:B0-----:R-:W-:Y:S01]  /*78510*/  FFMA R6, R11.reuse, 1.4142135381698608398, R50.reuse ;  /* 0x3fb504f30b067823 */ /* 0x141fe20000000032 */
[----:B------:R-:W-:Y:S01]  /*78520*/  FFMA R11, R11, 1.4142135381698608398, -R50 ;  /* 0x3fb504f30b0b7823 */ /* 0x000fe20000000832 */
[----:B------:R-:W-:Y:S01]  /*78530*/  FFMA R50, R16, 0.41421356797218322754, R13 ;  /* 0x3ed413cd10327823 */ /* 0x000fe2000000000d */
[----:B------:R-:W-:Y:S01]  /*78540*/  FFMA R13, R13, 0.41421356797218322754, -R16 ;  /* 0x3ed413cd0d0d7823 */ /* 0x000fe20000000810 */
[----:B------:R-:W-:Y:S01]  /*78550*/  FADD R16, R14, R15 ;  /* 0x0000000f0e107221 */ /* 0x000fe20000000000 */
[C-C-:B------:R-:W-:Y:S01]  /*78560*/  FFMA R14, R51.reuse, -0.70710676908493041992, R49.reuse ;  /* 0xbf3504f3330e7823 */ /* 0x140fe20000000031 */
[----:B------:R-:W-:Y:S01]  /*78570*/  FFMA R49, R51, 0.70710676908493041992, R49 ;  /* 0x3f3504f333317823 */ /* 0x000fe20000000031 */
[----:B------:R0:W-:Y:S01]  /*78580*/  STS [R47+0x318], R57 ;  /* 0x000318392f007388 */ /* 0x0001e20000000800 */
[----:B------:R-:W-:-:S03]  /*78590*/  FFMA R15, R16, 0.70710676908493041992, R12 ;  /* 0x3f3504f3100f7823 */ /* 0x000fc6000000000c */
[----:B------:R1:W-:Y:S01]  /*785a0*/  STS [R47+0x18c], R53 ;  /* 0x00018c352f007388 */ /* 0x0003e20000000800 */
[C-C-:B0-----:R-:W-:Y:S01]  /*785b0*/  FFMA R57, R50.reuse, 1.8477590084075927734, R6.reuse ;  /* 0x3fec835e32397823 */ /* 0x141fe20000000006 */
[----:B------:R-:W-:Y:S01]  /*785c0*/  FFMA R6, R50, -1.8477590084075927734, R6 ;  /* 0xbfec835e32067823 */ /* 0x000fe20000000006 */
[----:B------:R-:W-:Y:S01]  /*785d0*/  FFMA R50, R49, 0.19891236722469329834, R15 ;  /* 0x3e4bafaf31327823 */ /* 0x000fe2000000000f */
[----:B------:R-:W-:-:S04]  /*785e0*/  FFMA R49, R15, -0.19891236722469329834, R49 ;  /* 0xbe4bafaf0f317823 */ /* 0x000fc80000000031 */
[C-C-:B-1----:R-:W-:Y:S01]  /*785f0*/  FFMA R53, R49.reuse, -1.9615705013275146484, R6.reuse ;  /* 0xbffb14be31357823 */ /* 0x142fe20000000006 */
        /* <DEDUP_REMOVED lines=9> */
.L_x_7804:
[----:B------:R-:W-:Y:S01]  /*78690*/  FFMA R12, R16, -0.70710676908493041992, R12 ;  /* 0xbf3504f3100c7823 */ /* 0x000fe2000000000c */
[C-C-:B------:R-:W-:Y:S01]  /*786a0*/  FFMA R52, R13.reuse, -1.8477590084075927734, R11.reuse ;  /* 0xbfec835e0d347823 */ /* 0x140fe2000000000b */
[----:B------:R-:W-:Y:S01]  /*786b0*/  MOV R60, R3 ;  /* 0x00000003003c7202 */ /* 0x000fe20000000f00 */
[----:B------:R-:W0:Y:S01]  /*786c0*/  LDS R6, [R48+0x14] ;  /* 0x0000140030067984 */ /* 0x000e220000000800 */
[----:B------:R-:W-:Y:S01]  /*786d0*/  FFMA R13, R13, 1.8477590084075927734, R11 ;  /* 0x3fec835e0d0d7823 */ /* 0x000fe2000000000b */
[----:B------:R-:W-:Y:S01]  /*786e0*/  FFMA R11, R12, 0.66817861795425415039, R14 ;  /* 0x3f2b0dc10c0b7823 */ /* 0x000fe2000000000e */
[----:B------:R-:W-:Y:S01]  /*786f0*/  FFMA R12, R14, -0.66817861795425415039, R12 ;  /* 0xbf2b0dc10e0c7823 */ /* 0x000fe2000000000c */
[----:B------:R-:W1:Y:S02]  /*78700*/  LDS R16, [R48] ;  /* 0x0000000030107984 */ /* 0x000e640000000800 */
[C-C-:B------:R-:W-:Y:S01]  /*78710*/  FFMA R51, R11.reuse, -1.6629391908645629883, R52.reuse ;  /* 0xbfd4db310b337823 */ /* 0x140fe20000000034 */
[----:B------:R-:W-:Y:S01]  /*78720*/  FFMA R52, R11, 1.6629391908645629883, R52 ;  /* 0x3fd4db310b347823 */ /* 0x000fe20000000034 */
[C-C-:B------:R-:W-:Y:S01]  /*78730*/  FFMA R11, R12.reuse, -1.6629391908645629883, R13.reuse ;  /* 0xbfd4db310c0b7823 */ /* 0x140fe2000000000d */
[----:B------:R-:W-:Y:S01]  /*78740*/  FFMA R54, R12, 1.6629391908645629883, R13 ;  /* 0x3fd4db310c367823 */ /* 0x000fe2000000000d */
[----:B------:R-:W2:Y:S04]  /*78750*/  LDS R15, [R48+0x4] ;  /* 0x00000400300f7984 */ /* 0x000ea80000000800 */
[----:B------:R-:W3:Y:S04]  /*78760*/  LDS R14, [R48+0x8] ;  /* 0x00000800300e7984 */ /* 0x000ee80000000800 */
[----:B------:R-:W4:Y:S04]  /*78770*/  LDS R13, [R48+0xc] ;  /* 0x00000c00300d7984 */ /* 0x000f280000000800 */
[----:B------:R-:W1:Y:S04]  /*78780*/  LDS R12, [R48+0x10] ;  /* 0x00001000300c7984 */ /* 0x000e680000000800 */
[----:B------:R-:W1:Y:S04]  /*78790*/  LDS R2, [R48+0x18] ;  /* 0x0000180030027984 */ /* 0x000e680000000800 */
[----:B------:R-:W1:Y:S04]  /*787a0*/  LDS R3, [R48+0x1c] ;  /* 0x00001c0030037984 */ /* 0x000e680000000800 */
[----:B0-----:R0:W-:Y:S04]  /*787b0*/  STL [R1+0xc], R6 ;  /* 0x00000c0601007387 */ /* 0x0011e80000100800 */
[----:B------:R1:W5:Y:S04]  /*787c0*/  LDL.LU R59, [R1+0x8] ;  /* 0x00000800013b7983 */ /* 0x0003680000300800 */
[----:B------:R1:W5:Y:S01]  /*787d0*/  LDL.LU R61, [R1+0x20] ;  /* 0x00002000013d7983 */ /* 0x0003620000300800 */
[----:B0-----:R-:W-:-:S03]  /*787e0*/  MOV R6, 0xffffffff ;  /* 0xffffffff00067802 */ /* 0x001fc60000000f00 */
[----:B--2---:R0:W5:Y:S04]  /*787f0*/  LDL.LU R43, [R1+0x24] ;  /* 0x00002400012b7983 */ /* 0x0041680000300800 */
[----:B01-345:R-:W-:Y:S05]  /*78800*/  WARPSYNC.COLLECTIVE R6, `(.L_x_7805) ;  /* 0x0000000006087348 */ /* 0x03bfea0003c00000 */
[----:B------:R-:W-:Y:S01]  /*78810*/  NOP ;  /* 0x0000000000007918 */ /* 0x000fe20000000000 */
[----:B01-345:R-:W-:Y:S05]  /*78820*/  ENDCOLLECTIVE ;  /* 0x000000000000791b */ /* 0x03bfea0003800000 */
.L_x_7805:
[----:B------:R0:W-:Y:S01]  /*78830*/  STS [R47+0x318], R11 ;  /* 0x0003180b2f007388 */ /* 0x0001e20000000800 */
[----:B------:R-:W-:-:S03]  /*78840*/  FFMA R6, R50, -1.9615705013275146484, R57 ;  /* 0xbffb14be32067823 */ /* 0x000fc60000000039 */
[----:B------:R1:W5:Y:S01]  /*78850*/  LDL.LU R44, [R1+0x28] ;  /* 0x00002800012c7983 */ /* 0x0003620000300800 */
[----:B0-----:R-:W-:-:S03]  /*78860*/  FMUL R11, R45, 1.4142135381698608398 ;  /* 0x3fb504f32d0b7820 */ /* 0x001fc60000400000 */
[----:B------:R0:W-:Y:S04]  /*78870*/  STS [R47+0x39c], R6 ;  /* 0x00039c062f007388 */ /* 0x0001e80000000800 */
[----:B------:R2:W-:Y:S01]  /*78880*/  STS [R47+0x84], R54 ;  /* 0x000084362f007388 */ /* 0x0005e20000000800 */
[----:B------:R-:W-:-:S03]  /*78890*/  FFMA R57, R50, 1.9615705013275146484, R57 ;  /* 0x3ffb14be32397823 */ /* 0x000fc60000000039 */
[----:B------:R3:W-:Y:S01]  /*788a0*/  STS [R47+0x210], R49 ;  /* 0x000210312f007388 */ /* 0x0007e20000000800 */
[C-C-:B0-----:R-:W-:Y:S01]  /*788b0*/  FFMA R6, R0.reuse, 1.4142135381698608398, R11.reuse ;  /* 0x3fb504f300067823 */ /* 0x141fe2000000000b */
[----:B------:R-:W-:Y:S01]  /*788c0*/  FFMA R0, R0, 1.4142135381698608398, -R11 ;  /* 0x3fb504f300007823 */ /* 0x000fe2000000080b */
[----:B------:R-:W-:Y:S01]  /*788d0*/  FFMA R11, R9, 0.41421356797218322754, R5 ;  /* 0x3ed413cd090b7823 */ /* 0x000fe20000000005 */
[----:B------:R-:W-:Y:S01]  /*788e0*/  FFMA R5, R5, 0.41421356797218322754, -R9 ;  /* 0x3ed413cd05057823 */ /* 0x000fe20000000809 */
[C-C-:B------:R-:W-:Y:S01]  /*788f0*/  FADD R9, R7.reuse, R8.reuse ;  /* 0x0000000807097221 */ /* 0x140fe20000000000 */
[----:B------:R-:W-:Y:S01]  /*78900*/  FADD R8, R7, -R8 ;  /* 0x8000000807087221 */ /* 0x000fe20000000000 */
[----:B------:R0:W-:Y:S02]  /*78910*/  STS [R47+0x108], R52 ;  /* 0x000108342f007388 */ /* 0x0001e40000000800 */
[----:B--2---:R-:W-:Y:S01]  /*78920*/  FFMA R54, R9, 0.70710676908493041992, R4 ;  /* 0x3f3504f309367823 */ /* 0x004fe20000000004 */
[C-C-:B------:R-:W-:Y:S01]  /*78930*/  FFMA R7, R8.reuse, -0.70710676908493041992, R10.reuse ;  /* 0xbf3504f308077823 */ /* 0x140fe2000000000a */
[----:B------:R-:W-:Y:S01]  /*78940*/  FFMA R8, R8, 0.70710676908493041992, R10 ;  /* 0x3f3504f308087823 */ /* 0x000fe2000000000a */
[----:B------:R-:W-:Y:S01]  /*78950*/  FFMA R58, R11, 1.8477590084075927734, R6 ;  /* 0x3fec835e0b3a7823 */ /* 0x000fe20000000006 */
[----:B------:R-:W-:Y:S01]  /*78960*/  FFMA R4, R9, -0.70710676908493041992, R4 ;  /* 0xbf3504f309047823 */ /* 0x000fe20000000004 */
[----:B------:R-:W-:Y:S01]  /*78970*/  FFMA R6, R11, -1.8477590084075927734, R6 ;  /* 0xbfec835e0b067823 */ /* 0x000fe20000000006 */
[----:B---3--:R-:W-:Y:S01]  /*78980*/  FFMA R49, R8, 0.19891236722469329834, R54 ;  /* 0x3e4bafaf08317823 */ /* 0x008fe20000000036 */
[----:B------:R-:W-:Y:S01]  /*78990*/  FFMA R54, R54, -0.19891236722469329834, R8 ;  /* 0xbe4bafaf36367823 */ /* 0x000fe20000000008 */
[C-C-:B------:R-:W-:Y:S01]  /*789a0*/  FFMA R50, R5.reuse, -1.8477590084075927734, R0.reuse ;  /* 0xbfec835e05327823 */ /* 0x140fe20000000000 */
[----:B------:R-:W-:Y:S01]  /*789b0*/  FFMA R0, R5, 1.8477590084075927734, R0 ;  /* 0x3fec835e05007823 */ /* 0x000fe20000000000 */
[----:B------:R-:W-:Y:S01]  /*789c0*/  FFMA R5, R4, 0.66817861795425415039, R7 ;  /* 0x3f2b0dc104057823 */ /* 0x000fe20000000007 */
[C---:B0-----:R-:W-:Y:S01]  /*789d0*/  FFMA R52, R54.reuse, -1.9615705013275146484, R6 ;  /* 0xbffb14be36347823 */ /* 0x041fe20000000006 */
[----:B------:R-:W-:Y:S01]  /*789e0*/  FFMA R4, R7, -0.66817861795425415039, R4 ;  /* 0xbf2b0dc107047823 */ /* 0x000fe20000000004 */
[----:B------:R-:W-:Y:S01]  /*789f0*/  FFMA R54, R54, 1.9615705013275146484, R6 ;  /* 0x3ffb14be36367823 */ /* 0x000fe20000000006 */
[----:B------:R-:W-:Y:S01]  /*78a00*/  MOV R6, 0xffffffff ;  /* 0xffffffff00067802 */ /* 0x000fe20000000f00 */
[----:B------:R1:W-:Y:S01]  /*78a10*/  STS [R47+0x18c], R53 ;  /* 0x00018c352f007388 */ /* 0x0003e20000000800 */
[C-C-:B------:R-:W-:Y:S01]  /*78a20*/  FFMA R56, R5.reuse, -1.6629391908645629883, R50.reuse ;  /* 0xbfd4db3105387823 */ /* 0x140fe20000000032 */
[----:B------:R-:W-:Y:S01]  /*78a30*/  FFMA R50, R5, 1.6629391908645629883, R50 ;  /* 0x3fd4db3105327823 */ /* 0x000fe20000000032 */
[----:B------:R-:W-:Y:S01]  /*78a40*/  FFMA R55, R4, -1.6629391908645629883, R0 ;  /* 0xbfd4db3104377823 */ /* 0x000fe20000000000 */
[----:B------:R1:W-:Y:S04]  /*78a50*/  STS [R47+0x294], R51 ;  /* 0x000294332f007388 */ /* 0x0003e80000000800 */
[----:B------:R1:W-:Y:S02]  /*78a60*/  STS [R47], R57 ;  /* 0x000000392f007388 */ /* 0x0003e40000000800 */
[----:B-1---5:R-:W-:Y:S05]  /*78a70*/  WARPSYNC.COLLECTIVE R6, `(.L_x_7806) ;  /* 0x0000000006087348 */ /* 0x022fea0003c00000 */
[----:B------:R-:W-:Y:S01]  /*78a80*/  NOP ;  /* 0x0000000000007918 */ /* 0x000fe20000000000 */
[----:B-1---5:R-:W-:Y:S05]  /*78a90*/  ENDCOLLECTIVE ;  /* 0x000000000000791b */ /* 0x022fea0003800000 */
.L_x_7806:
[----:B------:R-:W-:Y:S01]  /*78aa0*/  FFMA R53, R4, 1.6629391908645629883, R0 ;  /* 0x3fd4db3104357823 */ /* 0x000fe20000000000 */
[----:B------:R-:W-:Y:S01]  /*78ab0*/  MOV R51, R60 ;  /* 0x0000003c00337202 */ /* 0x000fe20000000f00 */
        /* <DEDUP_REMOVED lines=12> */
.L_x_7807:
[----:B------:R-:W2:Y:S04]  /*78b80*/  LDL.LU R60, [R1+0x30] ;  /* 0x00003000013c7983 */ /* 0x000ea80000300800 */
[----:B------:R-:W3:Y:S04]  /*78b90*/  LDL.LU R6, [R1+0x4] ;  /* 0x0000040001067983 */ /* 0x000ee80000300800 */
[----:B------:R0:W-:Y:S01]  /*78ba0*/  STS [R47+0x84], R53 ;  /* 0x000084352f007388 */ /* 0x0001e20000000800 */
[C-C-:B------:R-:W-:Y:S01]  /*78bb0*/  FFMA R57, R49.reuse, -1.9615705013275146484, R58.reuse ;  /* 0xbffb14be31397823 */ /* 0x140fe2000000003a */
[----:B------:R-:W-:Y:S01]  /*78bc0*/  FFMA R58, R49, 1.9615705013275146484, R58 ;  /* 0x3ffb14be313a7823 */ /* 0x000fe2000000003a */
[----:B0-----:R-:W-:Y:S01]  /*78bd0*/  FMUL R53, R51, 1.4142135381698608398 ;  /* 0x3fb504f333357820 */ /* 0x001fe20000400000 */
[----:B------:R-:W-:Y:S04]  /*78be0*/  STS [R47+0x210], R54 ;  /* 0x000210362f007388 */ /* 0x000fe80000000800 */
[----:B------:R-:W-:Y:S04]  /*78bf0*/  STS [R47+0x18c], R52 ;  /* 0x00018c342f007388 */ /* 0x000fe80000000800 */
[----:B------:R0:W-:Y:S04]  /*78c00*/  STS [R47+0x108], R50 ;  /* 0x000108322f007388 */ /* 0x0001e80000000800 */
[----:B------:R1:W-:Y:S04]  /*78c10*/  STS [R47+0x318], R55 ;  /* 0x000318372f007388 */ /* 0x0003e80000000800 */
[----:B------:R4:W-:Y:S04]  /*78c20*/  STS [R47+0x294], R56 ;  /* 0x000294382f007388 */ /* 0x0009e80000000800 */
[----:B------:R4:W-:Y:S04]  /*78c30*/  STS [R47], R58 ;  /* 0x0000003a2f007388 */ /* 0x0009e80000000800 */
[----:B------:R4:W-:Y:S01]  /*78c40*/  STS [R47+0x39c], R57 ;  /* 0x00039c392f007388 */ /* 0x0009e20000000800 */
[----:B0-----:R-:W-:Y:S01]  /*78c50*/  FFMA R50, R61, 0.41421356797218322754, -R59 ;  /* 0x3ed413cd3d327823 */ /* 0x001fe2000000083b */
[----:B-1----:R-:W-:Y:S01]  /*78c60*/  FFMA R55, R59, 0.41421356797218322754, R61 ;  /* 0x3ed413cd3b377823 */ /* 0x002fe2000000003d */
[----:B------:R-:W-:Y:S01]  /*78c70*/  FADD R49, R44, -R43 ;  /* 0x8000002b2c317221 */ /* 0x000fe20000000000 */
[C-C-:B---3--:R-:W-:Y:S01]  /*78c80*/  FFMA R51, R6.reuse, 1.4142135381698608398, R53.reuse ;  /* 0x3fb504f306337823 */ /* 0x148fe20000000035 */
[----:B------:R-:W-:Y:S01]  /*78c90*/  FFMA R53, R6, 1.4142135381698608398, -R53 ;  /* 0x3fb504f306357823 */ /* 0x000fe20000000835 */
[----:B------:R-:W-:Y:S01]  /*78ca0*/  FADD R6, R44, R43 ;  /* 0x0000002b2c067221 */ /* 0x000fe20000000000 */
[C-C-:B--2---:R-:W-:Y:S01]  /*78cb0*/  FFMA R54, R49.reuse, -0.70710676908493041992, R60.reuse ;  /* 0xbf3504f331367823 */ /* 0x144fe2000000003c */
[----:B------:R-:W-:-:S02]  /*78cc0*/  FFMA R49, R49, 0.70710676908493041992, R60 ;  /* 0x3f3504f331317823 */ /* 0x000fc4000000003c */
[C-C-:B------:R-:W-:Y:S01]  /*78cd0*/  FFMA R52, R6.reuse, 0.70710676908493041992, R45.reuse ;  /* 0x3f3504f306347823 */ /* 0x140fe2000000002d */
        /* <DEDUP_REMOVED lines=15> */
[----:B----4-:R-:W-:-:S07]  /*78dd0*/  MOV R6, 0xffffffff ;  /* 0xffffffff00067802 */ /* 0x010fce0000000f00 */
[----:B------:R-:W-:Y:S05]  /*78de0*/  WARPSYNC.COLLECTIVE R6, `(.L_x_7808) ;  /* 0x0000000006087348 */ /* 0x000fea0003c00000 */
[----:B------:R-:W-:Y:S01]  /*78df0*/  NOP ;  /* 0x0000000000007918 */ /* 0x000fe20000000000 */
[----:B------:R-:W-:Y:S05]  /*78e00*/  ENDCOLLECTIVE ;  /* 0x000000000000791b */ /* 0x000fea0003800000 */
.L_x_7808:
        /* <DEDUP_REMOVED lines=11> */
.L_x_7809:
[----:B------:R0:W-:Y:S01]  /*78ec0*/  STS [R47+0x108], R49 ;  /* 0x000108312f007388 */ /* 0x0001e20000000800 */
[----:B------:R-:W-:-:S03]  /*78ed0*/  FFMA R6, R45, 1.9615705013275146484, R44 ;  /* 0x3ffb14be2d067823 */ /* 0x000fc6000000002c */
[----:B------:R1:W-:Y:S01]  /*78ee0*/  STS [R47+0x294], R43 ;  /* 0x0002942b2f007388 */ /* 0x0003e20000000800 */
[----:B0-----:R-:W-:-:S03]  /*78ef0*/  FFMA R49, R45, -1.9615705013275146484, R44 ;  /* 0xbffb14be2d317823 */ /* 0x001fc6000000002c */
[----:B-1----:R0:W5:Y:S04]  /*78f00*/  LDL.LU R43, [R1+0x25c] ;  /* 0x00025c00012b7983 */ /* 0x0021680000300800 */
[----:B------:R0:W5:Y:S04]  /*78f10*/  LDL.LU R44, [R1+0x258] ;  /* 0x00025800012c7983 */ /* 0x0001680000300800 */
[----:B------:R0:W5:Y:S04]  /*78f20*/  LDL.LU R45, [R1+0x254] ;  /* 0x00025400012d7983 */ /* 0x0001680000300800 */
[----:B------:R1:W-:Y:S02]  /*78f30*/  STS [R47], R6 ;  /* 0x000000062f007388 */ /* 0x0003e40000000800 */
[----:B-1----:R-:W-:-:S04]  /*78f40*/  FMUL R6, R16, 1.4142135381698608398 ;  /* 0x3fb504f310067820 */ /* 0x002fc80000400000 */
[C-C-:B------:R-:W-:Y:S01]  /*78f50*/  FFMA R16, R46.reuse, 1.4142135381698608398, R6.reuse ;  /* 0x3fb504f32e107823 */ /* 0x140fe20000000006 */
[----:B------:R-:W-:Y:S01]  /*78f60*/  FFMA R46, R46, 1.4142135381698608398, -R6 ;  /* 0x3fb504f32e2e7823 */ /* 0x000fe20000000806 */
[C-C-:B------:R-:W-:Y:S01]  /*78f70*/  FADD R6, R24.reuse, R11.reuse ;  /* 0x0000000b18067221 */ /* 0x140fe20000000000 */
        /* <DEDUP_REMOVED lines=12> */
.L_x_7810:
[----:B------:R-:W0:Y:S01]  /*79040*/  LDS R49, [R48] ;  /* 0x0000000030317984 */ /* 0x000e220000000800 */
[----:B------:R-:W-:Y:S01]  /*79050*/  FMUL R15, R15, 1.4142135381698608398 ;  /* 0x3fb504f30f0f7820 */ /* 0x000fe20000400000 */
[----:B------:R-:W-:Y:S01]  /*79060*/  FMUL R14, R14, 1.4142135381698608398 ;  /* 0x3fb504f30e0e7820 */ /* 0x000fe20000400000 */
[----:B------:R-:W-:Y:S01]  /*79070*/  FFMA R47, R54, 0.41421356797218322754, R32 ;  /* 0x3ed413cd362f7823 */ /* 0x000fe20000000020 */
[----:B------:R-:W-:Y:S01]  /*79080*/  FFMA R32, R32, 0.41421356797218322754, -R54 ;  /* 0x3ed413cd20207823 */ /* 0x000fe20000000836 */
[----:B------:R-:W-:Y:S01]  /*79090*/  FMUL R13, R13, 1.4142135381698608398 ;  /* 0x3fb504f30d0d7820 */ /* 0x000fe20000400000 */
[----:B------:R-:W-:Y:S01]  /*790a0*/  FMUL R12, R12, 1.4142135381698608398 ;  /* 0x3fb504f30c0c7820 */ /* 0x000fe20000400000 */
[----:B------:R-:W1:Y:S01]  /*790b0*/  LDCU UR4, c[0x0][0x3bc] ;  /* 0x00007780ff0477ac */ /* 0x000e620008000800 */
        /* <DEDUP_REMOVED lines=17> */
[----:B------:R-:W-:Y:S04]  /*791d0*/  STL [R1+0x68], R50 ;  /* 0x0000683201007387 */ /* 0x000fe80000100800 */
[----:B------:R-:W-:Y:S04]  /*791e0*/  STL [R1+0x50], R47 ;  /* 0x0000502f01007387 */ /* 0x000fe80000100800 */
[----:B------:R-:W-:Y:S04]  /*791f0*/  STL [R1], R40 ;  /* 0x0000002801007387 */ /* 0x000fe80000100800 */
[----:B------:R-:W-:Y:S04]  /*79200*/  STL [R1+0x8], R32 ;  /* 0x0000082001007387 */ /* 0x000fe80000100800 */
[----:B------:R-:W-:Y:S04]  /*79210*/  STL [R1+0x30], R24 ;  /* 0x0000301801007387 */ /* 0x000fe80000100800 */
[----:B------:R-:W0:Y:S01]  /*79220*/  LDS R24, [R48+0x4] ;  /* 0x0000040030187984 */ /* 0x000e220000000800 */
[C-C-:B------:R-:W-:Y:S01]  /*79230*/  FFMA R16, R6.reuse, -1.6629391908645629883, R46.reuse ;  /* 0xbfd4db3106107823 */ /* 0x140fe2000000002e */
[----:B------:R-:W-:-:S04]  /*79240*/  FFMA R46, R6, 1.6629391908645629883, R46 ;  /* 0x3fd4db31062e7823 */ /* 0x000fc8000000002e */
[----:B------:R3:W-:Y:S02]  /*79250*/  STL [R1+0x60], R16 ;  /* 0x0000601001007387 */ /* 0x0007e40000100800 */
[C-C-:B---3--:R-:W-:Y:S01]  /*79260*/  FADD R16, R23.reuse, R10.reuse ;  /* 0x0000000a17107221 */ /* 0x148fe20000000000 */
[----:B------:R-:W-:-:S03]  /*79270*/  FADD R23, R23, -R10 ;  /* 0x8000000a17177221 */ /* 0x000fc60000000000 */
[C-C-:B------:R-:W-:Y:S01]  /*79280*/  FFMA R10, R16.reuse, 0.70710676908493041992, R39.reuse ;  /* 0x3f3504f3100a7823 */ /* 0x140fe20000000027 */
[----:B------:R-:W-:Y:S01]  /*79290*/  FFMA R39, R16, -0.70710676908493041992, R39 ;  /* 0xbf3504f310277823 */ /* 0x000fe20000000027 */
[C-C-:B0-----:R-:W-:Y:S01]  /*792a0*/  FFMA R16, R23.reuse, -0.70710676908493041992, R24.reuse ;  /* 0xbf3504f317107823 */ /* 0x141fe20000000018 */
[----:B------:R-:W-:Y:S01]  /*792b0*/  FFMA R24, R23, 0.70710676908493041992, R24 ;  /* 0x3f3504f317187823 */ /* 0x000fe20000000018 */
[C-C-:B------:R-:W-:Y:S01]  /*792c0*/  FFMA R6, R45.reuse, 1.4142135381698608398, R15.reuse ;  /* 0x3fb504f32d067823 */ /* 0x140fe2000000000f */
[----:B------:R-:W-:Y:S01]  /*792d0*/  FFMA R45, R45, 1.4142135381698608398, -R15 ;  /* 0x3fb504f32d2d7823 */ /* 0x000fe2000000080f */
[----:B------:R-:W-:Y:S01]  /*792e0*/  FFMA R15, R55, 0.41421356797218322754, R31 ;  /* 0x3ed413cd370f7823 */ /* 0x000fe2000000001f */
[----:B------:R-:W-:-:S03]  /*792f0*/  FFMA R31, R31, 0.41421356797218322754, -R55 ;  /* 0x3ed413cd1f1f7823 */ /* 0x000fc60000000837 */
[C-C-:B------:R-:W-:Y:S01]  /*79300*/  FFMA R23, R15.reuse, 1.8477590084075927734, R6.reuse ;  /* 0x3fec835e0f177823 */ /* 0x140fe20000000006 */
[----:B------:R-:W-:Y:S01]  /*79310*/  FFMA R6, R15, -1.8477590084075927734, R6 ;  /* 0xbfec835e0f067823 */ /* 0x000fe20000000006 */
[----:B------:R-:W-:Y:S01]  /*79320*/  FFMA R15, R24, 0.19891236722469329834, R10 ;  /* 0x3e4bafaf180f7823 */ /* 0x000fe2000000000a */
[----:B------:R-:W-:-:S03]  /*79330*/  FFMA R24, R10, -0.19891236722469329834, R24 ;  /* 0xbe4bafaf0a187823 */ /* 0x000fc60000000018 */
[C-C-:B------:R-:W-:Y:S01]  /*79340*/  FFMA R32, R15.reuse, -1.9615705013275146484, R23.reuse ;  /* 0xbffb14be0f207823 */ /* 0x140fe20000000017 */
[----:B------:R-:W-:Y:S01]  /*79350*/  FFMA R10, R15, 1.9615705013275146484, R23 ;  /* 0x3ffb14be0f0a7823 */ /* 0x000fe20000000017 */
[C-C-:B------:R-:W-:Y:S01]  /*79360*/  FFMA R15, R31.reuse, -1.8477590084075927734, R45.reuse ;  /* 0xbfec835e1f0f7823 */ /* 0x140fe2000000002d */
[----:B------:R-:W-:Y:S01]  /*79370*/  FFMA R31, R31, 1.8477590084075927734, R45 ;  /* 0x3fec835e1f1f7823 */ /* 0x000fe2000000002d */
[----:B------:R-:W-:-:S04]  /*79380*/  FFMA R45, R39, 0.66817861795425415039, R16 ;  /* 0x3f2b0dc1272d7823 */ /* 0x000fc80000000010 */
[C-C-:B------:R-:W-:Y:S01]  /*79390*/  FFMA R23, R45.reuse, -1.6629391908645629883, R15.reuse ;  /* 0xbfd4db312d177823 */ /* 0x140fe2000000000f */
[----:B------:R-:W-:Y:S01]  /*793a0*/  FFMA R45, R45, 1.6629391908645629883, R15 ;  /* 0x3fd4db312d2d7823 */ /* 0x000fe2000000000f */
[--C-:B------:R-:W-:Y:S01]  /*793b0*/  FFMA R15, R24, -1.9615705013275146484, R6.reuse ;  /* 0xbffb14be180f7823 */ /* 0x100fe20000000006 */
[----:B------:R-:W-:Y:S01]  /*793c0*/  FFMA R16, R16, -0.66817861795425415039, R39 ;  /* 0xbf2b0dc110107823 */ /* 0x000fe20000000027 */
[----:B------:R-:W-:Y:S01]  /*793d0*/  STL [R1+0x64], R32 ;  /* 0x0000642001007387 */ /* 0x000fe20000100800 */
[----:B------:R-:W-:-:S03]  /*793e0*/  FFMA R6, R24, 1.9615705013275146484, R6 ;  /* 0x3ffb14be18067823 */ /* 0x000fc60000000006 */
[----:B------:R-:W-:Y:S01]  /*793f0*/  STL [R1+0x44], R23 ;  /* 0x0000441701007387 */ /* 0x000fe20000100800 */
[----:B------:R-:W-:-:S03]  /*79400*/  FFMA R40, R16, 1.6629391908645629883, R31 ;  /* 0x3fd4db3110287823 */ /* 0x000fc6000000001f */
[----:B------:R0:W-:Y:S04]  /*79410*/  STL [R1+0x4], R15 ;  /* 0x0000040f01007387 */ /* 0x0001e80000100800 */
[----:B------:R-:W-:Y:S01]  /*79420*/  STL [R1+0x2c], R6 ;  /* 0x00002c0601007387 */ /* 0x000fe20000100800 */
[----:B0-----:R-:W-:Y:S01]  /*79430*/  FFMA R15, R16, -1.6629391908645629883, R31 ;  /* 0xbfd4db31100f7823 */ /* 0x001fe2000000001f */
[----:B------:R-:W-:-:S04]  /*79440*/  FADD R16, R22, R9 ;  /* 0x0000000916107221 */ /* 0x000fc80000000000 */
[----:B------:R0:W-:Y:S02]  /*79450*/  STL [R1+0x58], R15 ;  /* 0x0000580f01007387 */ /* 0x0001e40000100800 */
[C-C-:B0-----:R-:W-:Y:S01]  /*79460*/  FFMA R15, R16.reuse, 0.70710676908493041992, R38.reuse ;  /* 0x3f3504f3100f7823 */ /* 0x141fe20000000026 */
[----:B------:R-:W-:Y:S02]  /*79470*/  FFMA R38, R16, -0.70710676908493041992, R38 ;  /* 0xbf3504f310267823 */ /* 0x000fe40000000026 */
[----:B------:R-:W0:Y:S01]  /*79480*/  LDS R16, [R48+0x8] ;  /* 0x0000080030107984 */ /* 0x000e220000000800 */
[----:B------:R-:W-:Y:S01]  /*79490*/  FADD R22, R22, -R9 ;  /* 0x8000000916167221 */ /* 0x000fe20000000000 */
[C-C-:B------:R-:W-:Y:S01]  /*794a0*/  FFMA R6, R44.reuse, 1.4142135381698608398, R14.reuse ;  /* 0x3fb504f32c067823 */ /* 0x140fe2000000000e */
[----:B------:R-:W-:Y:S01]  /*794b0*/  FFMA R44, R44, 1.4142135381698608398, -R14 ;  /* 0x3fb504f32c2c7823 */ /* 0x000fe2000000080e */
[----:B------:R-:W-:Y:S01]  /*794c0*/  FFMA R14, R56, 0.41421356797218322754, R30 ;  /* 0x3ed413cd380e7823 */ /* 0x000fe2000000001e */
[----:B------:R-:W-:-:S03]  /*794d0*/  FFMA R56, R30, 0.41421356797218322754, -R56 ;  /* 0x3ed413cd1e387823 */ /* 0x000fc60000000838 */
[C-C-:B------:R-:W-:Y:S01]  /*794e0*/  FFMA R30, R14.reuse, 1.8477590084075927734, R6.reuse ;  /* 0x3fec835e0e1e7823 */ /* 0x140fe20000000006 */
[----:B------:R-:W-:Y:S01]  /*794f0*/  FFMA R14, R14, -1.8477590084075927734, R6 ;  /* 0xbfec835e0e0e7823 */ /* 0x000fe20000000006 */
[----:B------:R-:W-:Y:S01]  /*79500*/  FFMA R47, R56, -1.8477590084075927734, R44 ;  /* 0xbfec835e382f7823 */ /* 0x000fe2000000002c */
[C-C-:B0-----:R-:W-:Y:S01]  /*79510*/  FFMA R9, R22.reuse, -0.70710676908493041992, R16.reuse ;  /* 0xbf3504f316097823 */ /* 0x141fe20000000010 */
[----:B------:R-:W-:-:S04]  /*79520*/  FFMA R16, R22, 0.70710676908493041992, R16 ;  /* 0x3f3504f316107823 */ /* 0x000fc80000000010 */
[----:B------:R-:W-:Y:S01]  /*79530*/  FFMA R22, R16, 0.19891236722469329834, R15 ;  /* 0x3e4bafaf10167823 */ /* 0x000fe2000000000f */
[----:B------:R-:W-:Y:S02]  /*79540*/  FFMA R6, R15, -0.19891236722469329834, R16 ;  /* 0xbe4bafaf0f067823 */ /* 0x000fe40000000010 */
[----:B------:R-:W0:Y:S01]  /*79550*/  LDS R16, [R48+0xc] ;  /* 0x00000c0030107984 */ /* 0x000e220000000800 */
[----:B------:R-:W-:-:S05]  /*79560*/  FFMA R15, R22, -1.9615705013275146484, R30 ;  /* 0xbffb14be160f7823 */ /* 0x000fca000000001e */
[----:B------:R3:W-:Y:S01]  /*79570*/  STL [R1+0x5c], R15 ;  /* 0x00005c0f01007387 */ /* 0x0007e20000100800 */
[----:B------:R-:W-:Y:S01]  /*79580*/  FFMA R44, R56, 1.8477590084075927734, R44 ;  /* 0x3fec835e382c7823 */ /* 0x000fe2000000002c */
[----:B---3--:R-:W-:Y:S01]  /*79590*/  FFMA R15, R38, 0.66817861795425415039, R9 ;  /* 0x3f2b0dc1260f7823 */ /* 0x008fe20000000009 */
[----:B------:R-:W-:-:S03]  /*795a0*/  FFMA R38, R9, -0.66817861795425415039, R38 ;  /* 0xbf2b0dc109267823 */ /* 0x000fc60000000026 */
[----:B------:R-:W-:Y:S01]  /*795b0*/  FFMA R9, R15, -1.6629391908645629883, R47 ;  /* 0xbfd4db310f097823 */ /* 0x000fe2000000002f */
[----:B------:R-:W-:-:S04]  /*795c0*/  FFMA R51, R6, -1.9615705013275146484, R14 ;  /* 0xbffb14be06337823 */ /* 0x000fc8000000000e */
[----:B------:R3:W-:Y:S01]  /*795d0*/  STL [R1+0x40], R9 ;  /* 0x0000400901007387 */ /* 0x0007e20000100800 */
[----:B------:R-:W-:Y:S01]  /*795e0*/  FFMA R47, R15, 1.6629391908645629883, R47 ;  /* 0x3fd4db310f2f7823 */ /* 0x000fe2000000002f */
[----:B------:R-:W-:Y:S01]  /*795f0*/  FADD R15, R21, -R8 ;  /* 0x80000008150f7221 */ /* 0x000fe20000000000 */
[----:B---3--:R-:W-:Y:S01]  /*79600*/  FFMA R9, R6, 1.9615705013275146484, R14 ;  /* 0x3ffb14be06097823 */ /* 0x008fe2000000000e */
[----:B------:R-:W-:-:S04]  /*79610*/  FFMA R6, R38, -1.6629391908645629883, R44 ;  /* 0xbfd4db3126067823 */ /* 0x000fc8000000002c */
[----:B------:R3:W-:Y:S01]  /*79620*/  STL [R1+0x24], R9 ;  /* 0x0000240901007387 */ /* 0x0007e20000100800 */
[----:B------:R-:W-:-:S03]  /*79630*/  FFMA R14, R57, 0.41421356797218322754, R29 ;  /* 0x3ed413cd390e7823 */ /* 0x000fc6000000001d */
[----:B------:R4:W-:Y:S01]  /*79640*/  STL [R1+0x54], R6 ;  /* 0x0000540601007387 */ /* 0x0009e20000100800 */
[----:B------:R-:W-:Y:S01]  /*79650*/  FFMA R57, R29, 0.41421356797218322754, -R57 ;  /* 0x3ed413cd1d397823 */ /* 0x000fe20000000839 */
[C-C-:B---3--:R-:W-:Y:S01]  /*79660*/  FFMA R9, R43.reuse, 1.4142135381698608398, R13.reuse ;  /* 0x3fb504f32b097823 */ /* 0x148fe2000000000d */
[----:B------:R-:W-:Y:S01]  /*79670*/  FFMA R43, R43, 1.4142135381698608398, -R13 ;  /* 0x3fb504f32b2b7823 */ /* 0x000fe2000000080d */
[----:B----4-:R-:W-:Y:S01]  /*79680*/  FADD R6, R21, R8 ;  /* 0x0000000815067221 */ /* 0x010fe20000000000 */
[C-C-:B0-----:R-:W-:Y:S01]  /*79690*/  FFMA R13, R15.reuse, -0.70710676908493041992, R16.reuse ;  /* 0xbf3504f30f0d7823 */ /* 0x141fe20000000010 */
[----:B------:R-:W-:Y:S02]  /*796a0*/  FFMA R15, R15, 0.70710676908493041992, R16 ;  /* 0x3f3504f30f0f7823 */ /* 0x000fe40000000010 */
[----:B------:R-:W-:Y:S01]  /*796b0*/  FFMA R8, R6, 0.70710676908493041992, R37 ;  /* 0x3f3504f306087823 */ /* 0x000fe20000000025 */
[C-C-:B------:R-:W-:Y:S01]  /*796c0*/  FFMA R29, R14.reuse, 1.8477590084075927734, R9.reuse ;  /* 0x3fec835e0e1d7823 */ /* 0x140fe20000000009 */
[----:B------:R-:W-:-:S02]  /*796d0*/  FFMA R9, R14, -1.8477590084075927734, R9 ;  /* 0xbfec835e0e097823 */ /* 0x000fc40000000009 */
[----:B------:R-:W-:Y:S01]  /*796e0*/  FFMA R14, R15, 0.19891236722469329834, R8 ;  /* 0x3e4bafaf0f0e7823 */ /* 0x000fe20000000008 */
[----:B------:R-:W-:-:S03]  /*796f0*/  FFMA R8, R8, -0.19891236722469329834, R15 ;  /* 0xbe4bafaf08087823 */ /* 0x000fc6000000000f */
[----:B------:R-:W-:-:S05]  /*79700*/  FFMA R15, R14, -1.9615705013275146484, R29 ;  /* 0xbffb14be0e0f7823 */ /* 0x000fca000000001d */
[----:B------:R-:W-:Y:S04]  /*79710*/  STL [R1+0x4c], R15 ;  /* 0x00004c0f01007387 */ /* 0x000fe80000100800 */
[----:B------:R-:W3:Y:S01]  /*79720*/  LDL.LU R53, [R1+0xc] ;  /* 0x00000c0001357983 */ /* 0x000ee20000300800 */
[----:B------:R-:W-:Y:S01]  /*79730*/  FFMA R6, R6, -0.70710676908493041992, R37 ;  /* 0xbf3504f306067823 */ /* 0x000fe20000000025 */
[----:B------:R-:W-:Y:S01]  /*79740*/  FFMA R29, R14, 1.9615705013275146484, R29 ;  /* 0x3ffb14be0e1d7823 */ /* 0x000fe2000000001d */
[----:B------:R-:W-:Y:S02]  /*79750*/  FFMA R49, R57, -1.8477590084075927734, R43 ;  /* 0xbfec835e39317823 */ /* 0x000fe4000000002b */
[----:B------:R-:W-:Y:S01]  /*79760*/  FFMA R14, R6, 0.66817861795425415039, R13 ;  /* 0x3f2b0dc1060e7823 */ /* 0x000fe2000000000d */
[----:B------:R-:W-:-:S03]  /*79770*/  FFMA R6, R13, -0.66817861795425415039, R6 ;  /* 0xbf2b0dc10d067823 */ /* 0x000fc60000000006 */
[C-C-:B------:R-:W-:Y:S01]  /*79780*/  FFMA R13, R14.reuse, -1.6629391908645629883, R49.reuse ;  /* 0xbfd4db310e0d7823 */ /* 0x140fe20000000031 */
[----:B------:R-:W-:Y:S02]  /*79790*/  FFMA R49, R14, 1.6629391908645629883, R49 ;  /* 0x3fd4db310e317823 */ /* 0x000fe40000000031 */
[----:B------:R-:W0:Y:S01]  /*797a0*/  LDS R14, [R48+0x10] ;  /* 0x00001000300e7984 */ /* 0x000e220000000800 */
[----:B------:R-:W-:Y:S01]  /*797b0*/  FFMA R37, R57, 1.8477590084075927734, R43 ;  /* 0x3fec835e39257823 */ /* 0x000fe2000000002b */
[C-C-:B------:R-:W-:Y:S01]  /*797c0*/  FFMA R55, R8.reuse, -1.9615705013275146484, R9.reuse ;  /* 0xbffb14be08377823 */ /* 0x140fe20000000009 */
[----:B------:R-:W-:Y:S01]  /*797d0*/  FFMA R8, R8, 1.9615705013275146484, R9 ;  /* 0x3ffb14be08087823 */ /* 0x000fe20000000009 */
[----:B------:R4:W-:Y:S01]  /*797e0*/  STL [R1+0x38], R13 ;  /* 0x0000380d01007387 */ /* 0x0009e20000100800 */
[C-C-:B------:R-:W-:Y:S01]  /*797f0*/  FFMA R9, R6.reuse, -1.6629391908645629883, R37.reuse ;  /* 0xbfd4db3106097823 */ /* 0x140fe20000000025 */
[----:B------:R-:W-:Y:S01]  /*79800*/  FFMA R37, R6, 1.6629391908645629883, R37 ;  /* 0x3fd4db3106257823 */ /* 0x000fe20000000025 */
[--C-:B------:R-:W-:Y:S01]  /*79810*/  FADD R6, R20, R7.reuse ;  /* 0x0000000714067221 */ /* 0x100fe20000000000 */
[----:B------:R1:W-:Y:S01]  /*79820*/  STL [R1+0x20], R8 ;  /* 0x0000200801007387 */ /* 0x0003e20000100800 */
[----:B------:R-:W-:Y:S01]  /*79830*/  FFMA R39, R42, 1.4142135381698608398, -R12 ;  /* 0x3fb504f32a277823 */ /* 0x000fe2000000080c */
[----:B----4-:R-:W-:-:S02]  /*79840*/  FADD R13, R20, -R7 ;  /* 0x80000007140d7221 */ /* 0x010fc40000000000 */
[----:B------:R0:W-:Y:S01]  /*79850*/  STL [R1+0x48], R9 ;  /* 0x0000480901007387 */ /* 0x0001e20000100800 */
[----:B-1----:R-:W-:Y:S01]  /*79860*/  FFMA R8, R42, 1.4142135381698608398, R12 ;  /* 0x3fb504f32a087823 */ /* 0x002fe2000000000c */
[----:B------:R-:W-:Y:S01]  /*79870*/  FFMA R12, R58, 0.41421356797218322754, R28 ;  /* 0x3ed413cd3a0c7823 */ /* 0x000fe2000000001c */
[----:B------:R-:W-:-:S03]  /*79880*/  FFMA R7, R6, 0.70710676908493041992, R36 ;  /* 0x3f3504f306077823 */ /* 0x000fc60000000024 */
[C-C-:B------:R-:W-:Y:S01]  /*79890*/  FFMA R52, R12.reuse, 1.8477590084075927734, R8.reuse ;  /* 0x3fec835e0c347823 */ /* 0x140fe20000000008 */
[----:B------:R-:W-:Y:S01]  /*798a0*/  FFMA R8, R12, -1.8477590084075927734, R8 ;  /* 0xbfec835e0c087823 */ /* 0x000fe20000000008 */
[----:B------:R-:W-:Y:S01]  /*798b0*/  FFMA R28, R28, 0.41421356797218322754, -R58 ;  /* 0x3ed413cd1c1c7823 */ /* 0x000fe2000000083a */
[----:B------:R-:W-:Y:S01]  /*798c0*/  FFMA R6, R6, -0.70710676908493041992, R36 ;  /* 0xbf3504f306067823 */ /* 0x000fe20000000024 */
[----:B------:R-:W-:Y:S02]  /*798d0*/  FFMA R38, R38, 1.6629391908645629883, R44 ;  /* 0x3fd4db3126267823 */ /* 0x000fe4000000002c */
        /* <DEDUP_REMOVED lines=15> */
[----:B------:R-:W-:Y:S01]  /*799d0*/  STL [R1+0x3c], R13 ;  /* 0x00003c0d01007387 */ /* 0x000fe20000100800 */
[C-C-:B------:R-:W-:Y:S01]  /*799e0*/  FFMA R8, R6.reuse, -1.6629391908645629883, R39.reuse ;  /* 0xbfd4db3106087823 */ /* 0x140fe20000000027 */
[----:B------:R-:W-:Y:S02]  /*799f0*/  FFMA R39, R6, 1.6629391908645629883, R39 ;  /* 0x3fd4db3106277823 */ /* 0x000fe40000000027 */
[----:B------:R1:W-:Y:S01]  /*79a00*/  STL [R1+0x34], R9 ;  /* 0x0000340901007387 */ /* 0x0003e20000100800 */
[C-C-:B------:R-:W-:Y:S01]  /*79a10*/  FADD R6, R19.reuse, R5.reuse ;  /* 0x0000000513067221 */ /* 0x140fe20000000000 */
[----:B------:R-:W-:-:S02]  /*79a20*/  FADD R5, R19, -R5 ;  /* 0x8000000513057221 */ /* 0x000fc40000000000 */
[----:B------:R-:W4:Y:S01]  /*79a30*/  LDL.LU R54, [R1+0x14] ;  /* 0x0000140001367983 */ /* 0x000f220000300800 */
[----:B------:R-:W-:-:S03]  /*79a40*/  FFMA R57, R6, 0.70710676908493041992, R35 ;  /* 0x3f3504f306397823 */ /* 0x000fc60000000023 */
[----:B------:R-:W-:Y:S01]  /*79a50*/  STL [R1+0x28], R7 ;  /* 0x0000280701007387 */ /* 0x000fe20000100800 */
[----:B-1----:R-:W-:-:S03]  /*79a60*/  FFMA R9, R59, 0.41421356797218322754, R27 ;  /* 0x3ed413cd3b097823 */ /* 0x002fc6000000001b */
[----:B------:R0:W-:Y:S01]  /*79a70*/  STL [R1+0xc], R8 ;  /* 0x00000c0801007387 */ /* 0x0001e20000100800 */
[----:B------:R-:W-:Y:S01]  /*79a80*/  FFMA R6, R6, -0.70710676908493041992, R35 ;  /* 0xbf3504f306067823 */ /* 0x000fe20000000023 */
[----:B------:R-:W-:Y:S01]  /*79a90*/  FFMA R27, R27, 0.41421356797218322754, -R59 ;  /* 0x3ed413cd1b1b7823 */ /* 0x000fe2000000083b */
[C-C-:B0-----:R-:W-:Y:S01]  /*79aa0*/  FFMA R8, R5.reuse, -0.70710676908493041992, R12.reuse ;  /* 0xbf3504f305087823 */ /* 0x141fe2000000000c */
[----:B------:R-:W-:Y:S01]  /*79ab0*/  FFMA R12, R5, 0.70710676908493041992, R12 ;  /* 0x3f3504f3050c7823 */ /* 0x000fe2000000000c */
[----:B---3--:R-:W-:-:S04]  /*79ac0*/  FMUL R36, R53, 1.4142135381698608398 ;  /* 0x3fb504f335247820 */ /* 0x008fc80000400000 */
[----:B------:R-:W-:-:S04]  /*79ad0*/  FFMA R7, R41, 1.4142135381698608398, R36 ;  /* 0x3fb504f329077823 */ /* 0x000fc80000000024 */
[C-C-:B------:R-:W-:Y:S01]  /*79ae0*/  FFMA R5, R9.reuse, 1.8477590084075927734, R7.reuse ;  /* 0x3fec835e09057823 */ /* 0x140fe20000000007 */
[----:B------:R-:W-:Y:S01]  /*79af0*/  FFMA R7, R9, -1.8477590084075927734, R7 ;  /* 0xbfec835e09077823 */ /* 0x000fe20000000007 */
[----:B------:R-:W-:-:S04]  /*79b00*/  FFMA R9, R12, 0.19891236722469329834, R57 ;  /* 0x3e4bafaf0c097823 */ /* 0x000fc80000000039 */
[C-C-:B------:R-:W-:Y:S01]  /*79b10*/  FFMA R59, R9.reuse, -1.9615705013275146484, R5.reuse ;  /* 0xbffb14be093b7823 */ /* 0x140fe20000000005 */
[----:B------:R-:W-:Y:S01]  /*79b20*/  FFMA R5, R9, 1.9615705013275146484, R5 ;  /* 0x3ffb14be09057823 */ /* 0x000fe20000000005 */
[----:B------:R-:W-:Y:S01]  /*79b30*/  FFMA R9, R6, 0.66817861795425415039, R8 ;  /* 0x3f2b0dc106097823 */ /* 0x000fe20000000008 */
[----:B------:R-:W-:Y:S01]  /*79b40*/  FFMA R6, R8, -0.66817861795425415039, R6 ;  /* 0xbf2b0dc108067823 */ /* 0x000fe20000000006 */
[----:B------:R-:W-:Y:S02]  /*79b50*/  FMUL R8, R2, 1.4142135381698608398 ;  /* 0x3fb504f302087820 */ /* 0x000fe40000400000 */
[----:B------:R-:W3:Y:S01]  /*79b60*/  LDL.LU R2, [R1+0x250] ;  /* 0x0002500001027983 */ /* 0x000ee20000300800 */
[----:B------:R-:W-:-:S03]  /*79b70*/  FFMA R57, R57, -0.19891236722469329834, R12 ;  /* 0xbe4bafaf39397823 */ /* 0x000fc6000000000c */
[----:B------:R-:W0:Y:S01]  /*79b80*/  LDS R12, [R48+0x18] ;  /* 0x00001800300c7984 */ /* 0x000e220000000800 */
[----:B------:R-:W-:Y:S01]  /*79b90*/  FFMA R36, R41, 1.4142135381698608398, -R36 ;  /* 0x3fb504f329247823 */ /* 0x000fe20000000824 */
[----:B------:R-:W-:Y:S02]  /*79ba0*/  FFMA R50, R57, -1.9615705013275146484, R7 ;  /* 0xbffb14be39327823 */ /* 0x000fe40000000007 */
[----:B------:R-:W1:Y:S01]  /*79bb0*/  LDS R48, [R48+0x1c] ;  /* 0x00001c0030307984 */ /* 0x000e620000000800 */
[C-C-:B------:R-:W-:Y:S01]  /*79bc0*/  FFMA R43, R27.reuse, -1.8477590084075927734, R36.reuse ;  /* 0xbfec835e1b2b7823 */ /* 0x140fe20000000024 */
[----:B------:R-:W-:-:S03]  /*79bd0*/  FFMA R36, R27, 1.8477590084075927734, R36 ;  /* 0x3fec835e1b247823 */ /* 0x000fc60000000024 */
[C-C-:B------:R-:W-:Y:S01]  /*79be0*/  FFMA R58, R9.reuse, -1.6629391908645629883, R43.reuse ;  /* 0xbfd4db31093a7823 */ /* 0x140fe2000000002b */
[----:B------:R-:W-:Y:S01]  /*79bf0*/  FFMA R43, R9, 1.6629391908645629883, R43 ;  /* 0x3fd4db31092b7823 */ /* 0x000fe2000000002b */
[----:B------:R-:W-:Y:S01]  /*79c00*/  FADD R9, R18, R4 ;  /* 0x0000000412097221 */ /* 0x000fe20000000000 */
[----:B------:R-:W-:Y:S01]  /*79c10*/  FFMA R53, R6, -1.6629391908645629883, R36 ;  /* 0xbfd4db3106357823 */ /* 0x000fe20000000024 */
[----:B------:R-:W-:Y:S01]  /*79c20*/  FADD R4, R18, -R4 ;  /* 0x8000000412047221 */ /* 0x000fe20000000000 */
[----:B------:R-:W-:Y:S01]  /*79c30*/  FFMA R57, R57, 1.9615705013275146484, R7 ;  /* 0x3ffb14be39397823 */ /* 0x000fe20000000007 */
[----:B------:R-:W-:Y:S01]  /*79c40*/  FFMA R36, R6, 1.6629391908645629883, R36 ;  /* 0x3fd4db3106247823 */ /* 0x000fe20000000024 */
[C-C-:B------:R-:W-:Y:S01]  /*79c50*/  FFMA R13, R9.reuse, 0.70710676908493041992, R34.reuse ;  /* 0x3f3504f3090d7823 */ /* 0x140fe20000000022 */
[----:B------:R-:W-:Y:S01]  /*79c60*/  FFMA R34, R9, -0.70710676908493041992, R34 ;  /* 0xbf3504f309227823 */ /* 0x000fe20000000022 */
[C-C-:B0-----:R-:W-:Y:S01]  /*79c70*/  FFMA R9, R4.reuse, -0.70710676908493041992, R12.reuse ;  /* 0xbf3504f304097823 */ /* 0x141fe2000000000c */
[----:B------:R-:W-:Y:S01]  /*79c80*/  FFMA R4, R4, 0.70710676908493041992, R12 ;  /* 0x3f3504f304047823 */ /* 0x000fe2000000000c */
[C-C-:B----4-:R-:W-:Y:S01]  /*79c90*/  FFMA R7, R54.reuse, 1.4142135381698608398, R8.reuse ;  /* 0x3fb504f336077823 */ /* 0x150fe20000000008 */
[----:B------:R-:W-:Y:S01]  /*79ca0*/  FFMA R6, R54, 1.4142135381698608398, -R8 ;  /* 0x3fb504f336067823 */ /* 0x000fe20000000808 */
[----:B------:R-:W-:Y:S01]  /*79cb0*/  FFMA R8, R60, 0.41421356797218322754, R26 ;  /* 0x3ed413cd3c087823 */ /* 0x000fe2000000001a */
[----:B------:R-:W-:-:S03]  /*79cc0*/  FFMA R26, R26, 0.41421356797218322754, -R60 ;  /* 0x3ed413cd1a1a7823 */ /* 0x000fc6000000083c */
        /* <DEDUP_REMOVED lines=10> */
[--C-:B------:R-:W-:Y:S01]  /*79d70*/  FFMA R12, R9, -1.6629391908645629883, R4.reuse ;  /* 0xbfd4db31090c7823 */ /* 0x100fe20000000004 */
[----:B------:R-:W-:Y:S01]  /*79d80*/  FMUL R6, R3, 1.4142135381698608398 ;  /* 0x3fb504f303067820 */ /* 0x000fe20000400000 */
[----:B------:R-:W-:Y:S01]  /*79d90*/  FFMA R4, R9, 1.6629391908645629883, R4 ;  /* 0x3fd4db3109047823 */ /* 0x000fe20000000004 */
[----:B------:R-:W-:Y:S01]  /*79da0*/  FADD R9, R17, R0 ;  /* 0x0000000011097221 */ /* 0x000fe20000000000 */
[C-C-:B------:R-:W-:Y:S01]  /*79db0*/  FFMA R14, R13.reuse, -1.9615705013275146484, R7.reuse ;  /* 0xbffb14be0d0e7823 */ /* 0x140fe20000000007 */
[----:B------:R-:W4:Y:S01]  /*79dc0*/  LDL.LU R3, [R1+0x24c] ;  /* 0x00024c0001037983 */ /* 0x000f220000300800 */
[----:B------:R-:W-:Y:S01]  /*79dd0*/  FFMA R13, R13, 1.9615705013275146484, R7 ;  /* 0x3ffb14be0d0d7823 */ /* 0x000fe20000000007 */
[C-C-:B------:R-:W-:Y:S01]  /*79de0*/  FFMA R21, R9.reuse, 0.70710676908493041992, R33.reuse ;  /* 0x3f3504f309157823 */ /* 0x140fe20000000021 */
[----:B------:R-:W-:Y:S01]  /*79df0*/  FFMA R33, R9, -0.70710676908493041992, R33 ;  /* 0xbf3504f309217823 */ /* 0x000fe20000000021 */
[C-C-:B---3--:R-:W-:Y:S01]  /*79e00*/  FFMA R7, R2.reuse, 1.4142135381698608398, R6.reuse ;  /* 0x3fb504f302077823 */ /* 0x148fe20000000006 */
[----:B------:R-:W-:-:S02]  /*79e10*/  FFMA R6, R2, 1.4142135381698608398, -R6 ;  /* 0x3fb504f302067823 */ /* 0x000fc40000000806 */
[----:B------:R0:W5:Y:S04]  /*79e20*/  LDL.LU R2, [R1+0x248] ;  /* 0x0002480001027983 */ /* 0x0001680000300800 */
[----:B------:R0:W5:Y:S01]  /*79e30*/  LDL R9, [R1+0xd8] ;  /* 0x0000d80001097983 */ /* 0x0001620000100800 */
[----:B------:R-:W-:Y:S01]  /*79e40*/  FADD R17, R17, -R0 ;  /* 0x8000000011117221 */ /* 0x000fe20000000000 */
[C-C-:B------:R-:W-:Y:S01]  /*79e50*/  FFMA R42, R8.reuse, -1.9615705013275146484, R16.reuse ;  /* 0xbffb14be082a7823 */ /* 0x140fe20000000010 */
[----:B------:R-:W-:Y:S01]  /*79e60*/  FFMA R16, R8, 1.9615705013275146484, R16 ;  /* 0x3ffb14be08107823 */ /* 0x000fe20000000010 */
[----:B------:R-:W-:Y:S01]  /*79e70*/  FFMA R8, R61, 0.41421356797218322754, R25 ;  /* 0x3ed413cd3d087823 */ /* 0x000fe20000000019 */
[C-C-:B-1----:R-:W-:Y:S01]  /*79e80*/  FFMA R0, R17.reuse, -0.70710676908493041992, R48.reuse ;  /* 0xbf3504f311007823 */ /* 0x142fe20000000030 */
[----:B------:R-:W-:-:S02]  /*79e90*/  FFMA R17, R17, 0.70710676908493041992, R48 ;  /* 0x3f3504f311117823 */ /* 0x000fc40000000030 */
[C-C-:B------:R-:W-:Y:S01]  /*79ea0*/  FFMA R28, R8.reuse, 1.8477590084075927734, R7.reuse ;  /* 0x3fec835e081c7823 */ /* 0x140fe20000000007 */
[----:B------:R-:W-:Y:S01]  /*79eb0*/  FFMA R7, R8, -1.8477590084075927734, R7 ;  /* 0xbfec835e08077823 */ /* 0x000fe20000000007 */
[----:B------:R-:W-:Y:S01]  /*79ec0*/  FFMA R8, R17, 0.19891236722469329834, R21 ;  /* 0x3e4bafaf11087823 */ /* 0x000fe20000000015 */
[----:B------:R-:W-:Y:S01]  /*79ed0*/  FFMA R25, R25, 0.41421356797218322754, -R61 ;  /* 0x3ed413cd19197823 */ /* 0x000fe2000000083d */
[----:B------:R-:W-:Y:S02]  /*79ee0*/  FFMA R21, R21, -0.19891236722469329834, R17 ;  /* 0xbe4bafaf15157823 */ /* 0x000fe40000000011 */
        /* <DEDUP_REMOVED lines=8> */
[----:B------:R-:W-:Y:S01]  /*79f70*/  FFMA R30, R22, 1.9615705013275146484, R30 ;  /* 0x3ffb14be161e7823 */ /* 0x000fe2000000001e */
[C-C-:B------:R-:W-:Y:S01]  /*79f80*/  FFMA R20, R21.reuse, -1.9615705013275146484, R7.reuse ;  /* 0xbffb14be15147823 */ /* 0x140fe20000000007 */
[----:B------:R-:W-:Y:S02]  /*79f90*/  HFMA2 R8, -RZ, RZ, 0, 0 ;  /* 0x00000000ff087431 */ /* 0x000fe400000001ff */
[----:B------:R-:W-:Y:S01]  /*79fa0*/  FFMA R21, R21, 1.9615705013275146484, R7 ;  /* 0x3ffb14be15157823 */ /* 0x000fe20000000007 */
[C-C-:B------:R-:W-:Y:S01]  /*79fb0*/  FFMA R22, R0.reuse, -1.6629391908645629883, R6.reuse ;  /* 0xbfd4db3100167823 */ /* 0x140fe20000000006 */
[----:B------:R-:W-:Y:S01]  /*79fc0*/  FFMA R23, R0, 1.6629391908645629883, R6 ;  /* 0x3fd4db3100177823 */ /* 0x000fe20000000006 */
[----:B------:R-:W-:Y:S02]  /*79fd0*/  MOV R7, 0x181f ;  /* 0x0000181f00077802 */ /* 0x000fe40000000f00 */
[----:B------:R-:W-:Y:S01]  /*79fe0*/  MOV R6, 0xffffffff ;  /* 0xffffffff00067802 */ /* 0x000fe20000000f00 */
[----:B----4-:R-:W-:-:S04]  /*79ff0*/  FADD R25, R3, UR4 ;  /* 0x0000000403197e21 */ /* 0x010fc80008000000 */
[----:B0-2---:R-:W-:-:S07]  /*7a000*/  FADD R25, R25, -UR5 ;  /* 0x8000000519197e21 */ /* 0x005fce0008000000 */
[----:B-----5:R-:W-:Y:S05]  /*7a010*/  WARPSYNC.COLLECTIVE R6, `(.L_x_7811) ;  /* 0x0000000006087348 */ /* 0x020fea0003c00000 */
[----:B-----5:R0:W1:Y:S02]  /*7a020*/  SHFL.IDX P0, R54, R9, R8, R7 ;  /* 0x0000000809367389 */ /* 0x0200640000000007 */
[----:B01----:R-:W-:Y:S05]  /*7a030*/  ENDCOLLECTIVE ;  /* 0x000000000000791b */ /* 0x003fea0003800000 */
.L_x_7811:
[----:B------:R0:W5:Y:S01]  /*7a040*/  LDL R9, [R1+0x94] ;  /* 0x0000940001097983 */ /* 0x0001620000100800 */
[----:B------:R-:W-:-:S07]  /*7a050*/  MOV R32, R54 ;  /* 0x0000003600207202 */ /* 0x000fce0000000f00 */
[----:B0----5:R-:W-:Y:S05]  /*7a060*/  WARPSYNC.COLLECTIVE R6, `(.L_x_7812) ;  /* 0x0000000006087348 */ /* 0x021fea0003c00000 */
[----:B-----5:R1:W2:Y:S02]  /*7a070*/  SHFL.IDX P0, R54, R9, R8, R7 ;  /* 0x0000000809367389 */ /* 0x0202a40000000007 */
[----:B012---:R-:W-:Y:S05]  /*7a080*/  ENDCOLLECTIVE ;  /* 0x000000000000791b */ /* 0x007fea0003800000 */
.L_x_7812:
[----:B------:R-:W-:Y:S01]  /*7a090*/  MOV R6, R54 ;  /* 0x0000003600067202 */ /* 0x000fe20000000f00 */
[----:B------:R-:W-:Y:S06]  /*7a0a0*/  BRA `(.L_x_7813) ;  /* 0xfffff9c800c07947 */ /* 0x000fec000383ffff */
.L_x_5136:
[----:B-1----:R1:W5:Y:S01]  /*7a0b0*/  LDL R9, [R1+0xd8] ;  /* 0x0000d80001097983 */ /* 0x0023620000100800 */
[----:B------:R-:W-:Y:S01]  /*7a0c0*/  HFMA2 R8, -RZ, RZ, 0, 5.9604644775390625e-08 ;  /* 0x00000001ff087431 */ /* 0x000fe200000001ff */
[----:B------:R-:W-:Y:S01]  /*7a0d0*/  BSSY B1, `(.L_x_7814) ;  /* 0x0000006000017945 */ /* 0x000fe20003800000 */
[----:B0-----:R-:W-:Y:S02]  /*7a0e0*/  MOV R7, 0x181f ;  /* 0x0000181f00077802 */ /* 0x001fe40000000f00 */
[----:B------:R-:W-:-:S07]  /*7a0f0*/  MOV R6, 0xffffffff ;  /* 0xffffffff00067802 */ /* 0x000fce0000000f00 */
[----:B-1---5:R-:W-:Y:S05]  /*7a100*/  WARPSYNC.COLLECTIVE R6, `(.L_x_7815) ;  /* 0x0000000006087348 */ /* 0x022fea0003c00000 */
[----:B-----5:R0:W2:Y:S02]  /*7a110*/  SHFL.IDX P0, R54, R9, R8, R7 ;  /* 0x0000000809367389 */ /* 0x0200a40000000007 */
[----:B012---:R-:W-:Y:S05]  /*7a120*/  ENDCOLLECTIVE ;  /* 0x000000000000791b */ /* 0x007fea0003800000 */
.L_x_7815:
[----:B------:R-:W-:Y:S05]  /*7a130*/  BSYNC B1 ;  /* 0x0000000000017941 */ /* 0x000fea0003800000 */
.L_x_7814:
[----:B------:R0:W5:Y:S01]  /*7a140*/  LDL R9, [R1+0x94] ;  /* 0x0000940001097983 */ /* 0x0001620000100800 */
[----:B------:R-:W-:Y:S01]  /*7a150*/  HFMA2 R8, -RZ, RZ, 0, 5.9604644775390625e-08 ;  /* 0x00000001ff087431 */ /* 0x000fe200000001ff */
[----:B------:R-:W-:Y:S02]  /*7a160*/  MOV R7, 0x181f ;  /* 0x0000181f00077802 */ /* 0x000fe40000000f00 */
[----:B------:R-:W-:Y:S02]  /*7a170*/  MOV R6, 0xffffffff ;  /* 0xffffffff00067802 */ /* 0x000fe40000000f00 */
[----:B------:R-:W-:-:S07]  /*7a180*/  MOV R32, R54 ;  /* 0x0000003600207202 */ /* 0x000fce0000000f00 */
[----:B0----5:R-:W-:Y:S05]  /*7a190*/  WARPSYNC.COLLECTIVE R6, `(.L_x_7816) ;  /* 0x0000000006087348 */ /* 0x021fea0003c00000 */
[----:B-----5:R1:W2:Y:S02]  /*7a1a0*/  SHFL.IDX P0, R54, R9, R8, R7 ;  /* 0x0000000809367389 */ /* 0x0202a40000000007 */
[----:B012---:R-:W-:Y:S05]  /*7a1b0*/  ENDCOLLECTIVE ;  /* 0x000000000000791b */ /* 0x007fea0003800000 */
.L_x_7816:
[----:B------:R-:W-:Y:S01]  /*7a1c0*/  MOV R6, R54 ;  /* 0x0000003600067202 */ /* 0x000fe20000000f00 */
[----:B------:R-:W-:Y:S06]  /*7a1d0*/  BRA `(.L_x_7817) ;  /* 0xfffff9e400307947 */ /* 0x000fec000383ffff */
.L_x_5233:
[----:B0-----:R0:W5:Y:S01]  /*7a1e0*/  LDL R9, [R1+0xd8] ;  /* 0x0000d80001097983 */ /* 0x0011620000100800 */
[----:B------:R-:W-:Y:S01]  /*7a1f0*/  HFMA2 R8, -RZ, RZ, 0, 1.1920928955078125e-07 ;  /* 0x00000002ff087431 */ /* 0x000fe200000001ff */
[----:B------:R-:W-:Y:S01]  /*7a200*/  BSSY B1, `(.L_x_7818) ;  /* 0x0000006000017945 */ /* 0x000fe20003800000 */
[----:B-1----:R-:W-:Y:S02]  /*7a210*/  MOV R7, 0x181f ;  /* 0x0000181f00077802 */ /* 0x002fe40000000f00 */
[----:B------:R-:W-:-:S07]  /*7a220*/  MOV R6, 0xffffffff ;  /* 0xffffffff00067802 */ /* 0x000fce0000000f00 */
[----:B0----5:R-:W-:Y:S05]  /*7a230*/  WARPSYNC.COLLECTIVE R6, `(.L_x_7819) ;  /* 0x0000000006087348 */ /* 0x021fea0003c00000 */
[----:B-----5:R1:W2:Y:S02]  /*7a240*/  SHFL.IDX P0, R54, R9, R8, R7 ;  /* 0x0000000809367389 */ /* 0x0202a40000000007 */
[----:B012---:R-:W-:Y:S05]  /*7a250*/  ENDCOLLECTIVE ;  /* 0x000000000000791b */ /* 0x007fea0003800000 */
.L_x_7819:
[----:B------:R-:W-:Y:S05]  /*7a260*/  BSYNC B1 ;  /* 0x0000000000017941 */ /* 0x000fea0003800000 */
.L_x_7818:
[----:B------:R0:W5:Y:S01]  /*7a270*/  LDL R9, [R1+0x94] ;  /* 0x0000940001097983 */ /* 0x0001620000100800 */
[----:B------:R-:W-:Y:S01]  /*7a280*/  HFMA2 R8, -RZ, RZ, 0, 1.1920928955078125e-07 ;  /* 0x00000002ff087431 */ /* 0x000fe200000001ff */
[----:B------:R-:W-:Y:S02]  /*7a290*/  MOV R7, 0x181f ;  /* 0x0000181f00077802 */ /* 0x000fe40000000f00 */
[----:B------:R-:W-:Y:S02]  /*7a2a0*/  MOV R6, 0xffffffff ;  /* 0xffffffff00067802 */ /* 0x000fe40000000f00 */
[----:B------:R-:W-:-:S07]  /*7a2b0*/  MOV R4, R54 ;  /* 0x0000003600047202 */ /* 0x000fce0000000f00 */
[----:B0----5:R-:W-:Y:S05]  /*7a2c0*/  WARPSYNC.COLLECTIVE R6, `(.L_x_7820) ;  /* 0x0000000006087348 */ /* 0x021fea0003c00000 */
[----:B-----5:R1:W2:Y:S02]  /*7a2d0*/  SHFL.IDX P0, R54, R9, R8, R7 ;  /* 0x0000000809367389 */ /* 0x0202a40000000007 */
[----:B012---:R-:W-:Y:S05]  /*7a2e0*/  ENDCOLLECTIVE ;  /* 0x000000000000791b */ /* 0x007fea0003800000 */
.L_x_7820:
[----:B------:R-:W-:Y:S01]  /*7a2f0*/  MOV R6, R54 ;  /* 0x0000003600067202 */ /* 0x000fe20000000f00 */
[----:B------:R-:W-:Y:S06]  /*7a300*/  BRA `(.L_x_7821) ;  /* 0xfffff9fc00647947 */ /* 0x000fec000383ffff */
.L_x_5330:
[----:B01----:R0:W5:Y:S01]  /*7a310*/  LDL R9, [R1+0xd8] ;  /* 0x0000d80001097983 */ /* 0x0031620000100800 */
[----:B------:R-:W-:Y:S01]  /*7a320*/  HFMA2 R8, -RZ, RZ, 0, 1.78813934326171875e-07 ;  /* 0x00000003ff087431 */ /* 0x000fe200000001ff */
[----:B------:R-:W-:Y:S01]  /*7a330*/  BSSY B1, `(.L_x_7822) ;  /* 0x0000006000017945 */ /* 0x000fe20003800000 */
[----:B------:R-:W-:Y:S02]  /*7a340*/  MOV R7, 0x181f ;  /* 0x0000181f00077802 */ /* 0x000fe40000000f00 */
[----:B------:R-:W-:-:S07]  /*7a350*/  MOV R6, 0xffffffff ;  /* 0xffffffff00067802 */ /* 0x000fce0000000f00 */
[----:B0----5:R-:W-:Y:S05]  /*7a360*/  WARPSYNC.COLLECTIVE R6, `(.L_x_7823) ;  /* 0x0000000006087348 */ /* 0x021fea0003c00000 */
[----:B-----5:R1:W2:Y:S02]  /*7a370*/  SHFL.IDX P0, R54, R9, R8, R7 ;  /* 0x0000000809367389 */ /* 0x0202a40000000007 */
[----:B012---:R-:W-:Y:S05]  /*7a380*/  ENDCOLLECTIVE ;  /* 0x000000000000791b */ /* 0x007fea0003800000 */
.L_x_7823:
[----:B------:R-:W-:Y:S05]  /*7a390*/  BSYNC B1 ;  /* 0x0000000000017941 */ /* 0x000fea0003800000 */
.L_x_7822:
[----:B------:R0:W5:Y:S01]  /*7a3a0*/  LDL R9, [R1+0x94] ;  /* 0x0000940001097983 */ /* 0x0001620000100800 */
[----:B------:R-:W-:Y:S01]  /*7a3b0*/  HFMA2 R8, -RZ, RZ, 0, 1.78813934326171875e-07 ;  /* 0x00000003ff087431 */ /* 0x000fe200000001ff */
[----:B------:R-:W-:Y:S02]  /*7a3c0*/  MOV R7, 0x181f ;  /* 0x0000181f00077802 */ /* 0x000fe40000000f00 */
[----:B------:R-:W-:Y:S02]  /*7a3d0*/  MOV R6, 0xffffffff ;  /* 0xffffffff00067802 */ /* 0x000fe40000000f00 */
[----:B------:R-:W-:-:S07]  /*7a3e0*/  MOV R4, R54 ;  /* 0x0000003600047202 */ /* 0x000fce0000000f00 */
[----:B0----5:R-:W-:Y:S05]  /*7a3f0*/  WARPSYNC.COLLECTIVE R6, `(.L_x_7824) ;  /* 0x0000000006087348 */ /* 0x021fea0003c00000 */
[----:B-----5:R1:W2:Y:S02]  /*7a400*/  SHFL.IDX P0, R54, R9, R8, R7 ;  /* 0x0000000809367389 */ /* 0x0202a40000000007 */
[----:B012---:R-:W-:Y:S05]  /*7a410*/  ENDCOLLECTIVE ;  /* 0x000000000000791b */ /* 0x007fea0003800000 */
.L_x_7824:
[----:B------:R-:W-:Y:S05]  /*7a420*/  BRA `(.L_x_7825) ;  /* 0xfffffa1400a07947 */ /* 0x000fea000383ffff */
.L_x_5427:
[----:B01----:R0:W5:Y:S01]  /*7a430*/  LDL R9, [R1+0xd8] ;  /* 0x0000d80001097983 */ /* 0x0031620000100800 */
[----:B------:R-:W-:Y:S01]  /*7a440*/  HFMA2 R8, -RZ, RZ, 0, 2.384185791015625e-07 ;  /* 0x00000004ff087431 */ /* 0x000fe200000001ff */
[----:B------:R-:W-:Y:S01]  /*7a450*/  BSSY B1, `(.L_x_7826) ;  /* 0x0000006000017945 */ /* 0x000fe20003800000 */
[----:B------:R-:W-:Y:S02]  /*7a460*/  MOV R7, 0x181f ;  /* 0x0000181f00077802 */ /* 0x000fe40000000f00 */
[----:B------:R-:W-:-:S07]  /*7a470*/  MOV R6, 0xffffffff ;  /* 0xffffffff00067802 */ /* 0x000fce0000000f00 */
[----:B0----5:R-:W-:Y:S05]  /*7a480*/  WARPSYNC.COLLECTIVE R6, `(.L_x_7827) ;  /* 0x0000000006087348 */ /* 0x021fea0003c00000 */
[----:B-----5:R1:W2:Y:S02]  /*7a490*/  SHFL.IDX P0, R54, R9, R8, R7 ;  /* 0x0000000809367389 */ /* 0x0202a40000000007 */
[----:B012---:R-:W-:Y:S05]  /*7a4a0*/  ENDCOLLECTIVE ;  /* 0x000000000000791b */ /* 0x007fea0003800000 */
.L_x_7827:
[----:B------:R-:W-:Y:S05]  /*7a4b0*/  BSYNC B1 ;  /* 0x0000000000017941 */ /* 0x000fea0003800000 */
.L_x_7826:
[----:B------:R0:W5:Y:S01]  /*7a4c0*/  LDL R9, [R1+0x94] ;  /* 0x0000940001097983 */ /* 0x0001620000100800 */
[----:B------:R-:W-:Y:S01]  /*7a4d0*/  HFMA2 R8, -RZ, RZ, 0, 2.384185791015625e-07 ;  /* 0x00000004ff087431 */ /* 0x000fe200000001ff */
[----:B------:R-:W-:Y:S02]  /*7a4e0*/  MOV R7, 0x181f ;  /* 0x0000181f00077802 */ /* 0x000fe40000000f00 */
[----:B------:R-:W-:Y:S02]  /*7a4f0*/  MOV R6, 0xffffffff ;  /* 0xffffffff00067802 */ /* 0x000fe40000000f00 */
[----:B------:R-:W-:-:S07]  /*7a500*/  MOV R15, R54 ;  /* 0x00000036000f7202 */ /* 0x000fce0000000f00 */
[----:B0----5:R-:W-:Y:S05]  /*7a510*/  WARPSYNC.COLLECTIVE R6, `(.L_x_7828) ;  /* 0x0000000006087348 */ /* 0x021fea0003c00000 */
[----:B-----5:R1:W2:Y:S02]  /*7a520*/  SHFL.IDX P0, R54, R9, R8, R7 ;  /* 0x0000000809367389 */ /* 0x0202a40000000007 */
[----:B012---:R-:W-:Y:S05]  /*7a530*/  ENDCOLLECTIVE ;  /* 0x000000000000791b */ /* 0x007fea0003800000 */
.L_x_7828:
[----:B------:R-:W-:Y:S05]  /*7a540*/  BRA `(.L_x_7829) ;  /* 0xfffffa2c00e07947 */ /* 0x000fea000383ffff */
.L_x_5524:
[----:B-12---:R1:W5:Y:S01]  /*7a550*/  LDL R9, [R1+0xd8] ;  /* 0x0000d80001097983 */ /* 0x0063620000100800 */
[----:B------:R-:W-:Y:S01]  /*7a560*/  HFMA2 R8, -RZ, RZ, 0, 2.98023223876953125e-07 ;  /* 0x00000005ff087431 */ /* 0x000fe200000001ff */
[----:B------:R-:W-:Y:S01]  /*7a570*/  BSSY B1, `(.L_x_7830) ;  /* 0x0000006000017945 */ /* 0x000fe20003800000 */
[----:B------:R-:W-:Y:S02]  /*7a580*/  MOV R7, 0x181f ;  /* 0x0000181f00077802 */ /* 0x000fe40000000f00 */
[----:B------:R-:W-:-:S07]  /*7a590*/  MOV R6, 0xffffffff ;  /* 0xffffffff00067802 */ /* 0x000fce0000000f00 */
[----:B01---5:R-:W-:Y:S05]  /*7a5a0*/  WARPSYNC.COLLECTIVE R6, `(.L_x_7831) ;  /* 0x0000000006087348 */ /* 0x023fea0003c00000 */
[----:B-----5:R2:W3:Y:S02]  /*7a5b0*/  SHFL.IDX P0, R54, R9, R8, R7 ;  /* 0x0000000809367389 */ /* 0x0204e40000000007 */
[----:B0123--:R-:W-:Y:S05]  /*7a5c0*/  ENDCOLLECTIVE ;  /* 0x000000000000791b */ /* 0x00ffea0003800000 */
.L_x_7831:
[----:B------:R-:W-:Y:S05]  /*7a5d0*/  BSYNC B1 ;  /* 0x0000000000017941 */ /* 0x000fea0003800000 */
.L_x_7830:
[----:B------:R0:W5:Y:S01]  /*7a5e0*/  LDL R9, [R1+0x94] ;  /* 0x0000940001097983 */ /* 0x0001620000100800 */
[----:B------:R-:W-:Y:S01]  /*7a5f0*/  HFMA2 R8, -RZ, RZ, 0, 2.98023223876953125e-07 ;  /* 0x00000005ff087431 */ /* 0x000fe200000001ff */
[----:B------:R-:W-:Y:S02]  /*7a600*/  MOV R7, 0x181f ;  /* 0x0000181f00077802 */ /* 0x000fe40000000f00 */
[----:B------:R-:W-:Y:S02]  /*7a610*/  MOV R6, 0xffffffff ;  /* 0xffffffff00067802 */ /* 0x000fe40000000f00 */
[----:B------:R-:W-:-:S07]  /*7a620*/  MOV R13, R54 ;  /* 0x00000036000d7202 */ /* 0x000fce0000000f00 */
[----:B0----5:R-:W-:Y:S05]  /*7a630*/  WARPSYNC.COLLECTIVE R6, `(.L_x_7832) ;  /* 0x0000000006087348 */ /* 0x021fea0003c00000 */
[----:B-----5:R1:W2:Y:S02]  /*7a640*/  SHFL.IDX P0, R54, R9, R8, R7 ;  /* 0x0000000809367389 */ /* 0x0202a40000000007 */
[----:B012---:R-:W-:Y:S05]  /*7a650*/  ENDCOLLECTIVE ;  /* 0x000000000000791b */ /* 0x007fea0003800000 */
.L_x_7832:
[----:B------:R-:W-:Y:S05]  /*7a660*/  BRA `(.L_x_7833) ;  /* 0xfffffa48002c7947 */ /* 0x000fea000383ffff */
.L_x_5621:
[----:B01----:R0:W5:Y:S01]  /*7a670*/  LDL R9, [R1+0xd8] ;  /* 0x0000d80001097983 */ /* 0x0031620000100800 */
[----:B------:R-:W-:Y:S01]  /*7a680*/  HFMA2 R8, -RZ, RZ, 0, 3.5762786865234375e-07 ;  /* 0x00000006ff087431 */ /* 0x000fe200000001ff */
[----:B------:R-:W-:Y:S01]  /*7a690*/  BSSY B1, `(.L_x_7834) ;  /* 0x0000006000017945 */ /* 0x000fe20003800000 */
[----:B------:R-:W-:Y:S02]  /*7a6a0*/  MOV R7, 0x181f ;  /* 0x0000181f00077802 */ /* 0x000fe40000000f00 */
[----:B------:R-:W-:-:S07]  /*7a6b0*/  MOV R6, 0xffffffff ;  /* 0xffffffff00067802 */ /* 0x000fce0000000f00 */
[----:B0----5:R-:W-:Y:S05]  /*7a6c0*/  WARPSYNC.COLLECTIVE R6, `(.L_x_7835) ;  /* 0x0000000006087348 */ /* 0x021fea0003c00000 */
[----:B-----5:R1:W2:Y:S02]  /*7a6d0*/  SHFL.IDX P0, R54, R9, R8, R7 ;  /* 0x0000000809367389 */ /* 0x0202a40000000007 */
[----:B012---:R-:W-:Y:S05]  /*7a6e0*/  ENDCOLLECTIVE ;  /* 0x000000000000791b */ /* 0x007fea0003800000 */
.L_x_7835:
[----:B------:R-:W-:Y:S05]  /*7a6f0*/  BSYNC B1 ;  /* 0x0000000000017941 */ /* 0x000fea0003800000 */
.L_x_7834:
[----:B------:R0:W5:Y:S01]  /*7a700*/  LDL R9, [R1+0x94] ;  /* 0x0000940001097983 */ /* 0x0001620000100800 */
[----:B------:R-:W-:Y:S01]  /*7a710*/  HFMA2 R8, -RZ, RZ, 0, 3.5762786865234375e-07 ;  /* 0x00000006ff087431 */ /* 0x000fe200000001ff */
[----:B------:R-:W-:Y:S02]  /*7a720*/  MOV R7, 0x181f ;  /* 0x0000181f00077802 */ /* 0x000fe40000000f00 */
[----:B------:R-:W-:Y:S02]  /*7a730*/  MOV R6, 0xffffffff ;  /* 0xffffffff00067802 */ /* 0x000fe40000000f00 */
[----:B------:R-:W-:-:S07]  /*7a740*/  MOV R13, R54 ;  /* 0x00000036000d7202 */ /* 0x000fce0000000f00 */
[----:B0----5:R-:W-:Y:S05]  /*7a750*/  WARPSYNC.COLLECTIVE R6, `(.L_x_7836) ;  /* 0x0000000006087348 */ /* 0x021fea0003c00000 */
[----:B-----5:R1:W2:Y:S02]  /*7a760*/  SHFL.IDX P0, R54, R9, R8, R7 ;  /* 0x0000000809367389 */ /* 0x0202a40000000007 */
[----:B012---:R-:W-:Y:S05]  /*7a770*/  ENDCOLLECTIVE ;  /* 0x000000000000791b */ /* 0x007fea0003800000 */
.L_x_7836:
[----:B------:R-:W-:Y:S05]  /*7a780*/  BRA `(.L_x_7837) ;  /* 0xfffffa6000787947 */ /* 0x000fea000383ffff */
.L_x_5718:
[----:B01----:R0:W5:Y:S01]  /*7a790*/  LDL R9, [R1+0xd8] ;  /* 0x0000d80001097983 */ /* 0x0031620000100800 */
[----:B------:R-:W-:Y:S01]  /*7a7a0*/  HFMA2 R8, -RZ, RZ, 0, 4.17232513427734375e-07 ;  /* 0x00000007ff087431 */ /* 0x000fe200000001ff */
[----:B------:R-:W-:Y:S01]  /*7a7b0*/  BSSY B1, `(.L_x_7838) ;  /* 0x0000006000017945 */ /* 0x000fe20003800000 */
[----:B------:R-:W-:Y:S02]  /*7a7c0*/  MOV R7, 0x181f ;  /* 0x0000181f00077802 */ /* 0x000fe40000000f00 */
[----:B------:R-:W-:-:S07]  /*7a7d0*/  MOV R6, 0xffffffff ;  /* 0xffffffff00067802 */ /* 0x000fce0000000f00 */
[----:B0----5:R-:W-:Y:S05]  /*7a7e0*/  WARPSYNC.COLLECTIVE R6, `(.L_x_7839) ;  /* 0x0000000006087348 */ /* 0x021fea0003c00000 */
[----:B-----5:R1:W2:Y:S02]  /*7a7f0*/  SHFL.IDX P0, R54, R9, R8, R7 ;  /* 0x0000000809367389 */ /* 0x0202a40000000007 */
[----:B012---:R-:W-:Y:S05]  /*7a800*/  ENDCOLLECTIVE ;  /* 0x000000000000791b */ /* 0x007fea0003800000 */
.L_x_7839:
[----:B------:R-:W-:Y:S05]  /*7a810*/  BSYNC B1 ;  /* 0x0000000000017941 */ /* 0x000fea0003800000 */
.L_x_7838:
[----:B------:R0:W5:Y:S01]  /*7a820*/  LDL R9, [R1+0x94] ;  /* 0x0000940001097983 */ /* 0x0001620000100800 */
[----:B------:R-:W-:Y:S01]  /*7a830*/  HFMA2 R8, -RZ, RZ, 0, 4.17232513427734375e-07 ;  /* 0x00000007ff087431 */ /* 0x000fe200000001ff */
[----:B------:R-:W-:Y:S02]  /*7a840*/  MOV R7, 0x181f ;  /* 0x0000181f00077802 */ /* 0x000fe40000000f00 */
[----:B------:R-:W-:Y:S02]  /*7a850*/  MOV R6, 0xffffffff ;  /* 0xffffffff00067802 */ /* 0x000fe40000000f00 */
[----:B------:R-:W-:-:S07]  /*7a860*/  MOV R13, R54 ;  /* 0x00000036000d7202 */ /* 0x000fce0000000f00 */
[----:B0----5:R-:W-:Y:S05]  /*7a870*/  WARPSYNC.COLLECTIVE R6, `(.L_x_7840) ;  /* 0x0000000006087348 */ /* 0x021fea0003c00000 */
[----:B-----5:R1:W2:Y:S02]  /*7a880*/  SHFL.IDX P0, R54, R9, R8, R7 ;  /* 0x0000000809367389 */ /* 0x0202a40000000007 */
[----:B012---:R-:W-:Y:S05]  /*7a890*/  ENDCOLLECTIVE ;  /* 0x000000000000791b */ /* 0x007fea0003800000 */
.L_x_7840:
[----:B------:R-:W-:Y:S05]  /*7a8a0*/  BRA `(.L_x_7841) ;  /* 0xfffffa7800c47947 */ /* 0x000fea000383ffff */
.L_x_5815:
[----:B------:R-:W3:Y:S01]  /*7a8b0*/  LDL R52, [R1+0xd8] ;  /* 0x0000d80001347983 */ /* 0x000ee20000100800 */
[----:B------:R-:W-:Y:S01]  /*7a8c0*/  HFMA2 R8, -RZ, RZ, 0, 0 ;  /* 0x00000000ff087431 */ /* 0x000fe200000001ff */
[----:B------:R-:W-:Y:S01]  /*7a8d0*/  BSSY B1, `(.L_x_7842) ;  /* 0x0000007000017945 */ /* 0x000fe20003800000 */
[----:B0-----:R-:W-:Y:S02]  /*7a8e0*/  MOV R7, 0x181f ;  /* 0x0000181f00077802 */ /* 0x001fe40000000f00 */
[----:B------:R-:W-:Y:S02]  /*7a8f0*/  MOV R6, 0xffffffff ;  /* 0xffffffff00067802 */ /* 0x000fe40000000f00 */
[----:B---3--:R-:W-:-:S07]  /*7a900*/  MOV R9, R52 ;  /* 0x0000003400097202 */ /* 0x008fce0000000f00 */
[----:B-12--5:R-:W-:Y:S05]  /*7a910*/  WARPSYNC.COLLECTIVE R6, `(.L_x_7843) ;  /* 0x0000000006087348 */ /* 0x026fea0003c00000 */
[----:B------:R0:W3:Y:S02]  /*7a920*/  SHFL.IDX P0, R54, R9, R8, R7 ;  /* 0x0000000809367389 */ /* 0x0000e40000000007 */
[----:B0123-5:R-:W-:Y:S05]  /*7a930*/  ENDCOLLECTIVE ;  /* 0x000000000000791b */ /* 0x02ffea0003800000 */
.L_x_7843:
[----:B------:R-:W-:Y:S05]  /*7a940*/  BSYNC B1 ;  /* 0x0000000000017941 */ /* 0x000fea0003800000 */
.L_x_7842:
[----:B------:R-:W2:Y:S01]  /*7a950*/  LDL R55, [R1+0x94] ;  /* 0x0000940001377983 */ /* 0x000ea20000100800 */
[----:B------:R-:W-:Y:S01]  /*7a960*/  HFMA2 R8, -RZ, RZ, 0, 0 ;  /* 0x00000000ff087431 */ /* 0x000fe200000001ff */
[----:B------:R-:W-:Y:S01]  /*7a970*/  MOV R7, 0x181f ;  /* 0x0000181f00077802 */ /* 0x000fe20000000f00 */
[----:B------:R-:W0:Y:S01]  /*7a980*/  LDC.64 R4, c[0x0][0x388] ;  /* 0x0000e200ff047b82 */ /* 0x000e220000000a00 */
[----:B------:R-:W-:Y:S02]  /*7a990*/  MOV R6, 0xffffffff ;  /* 0xffffffff00067802 */ /* 0x000fe40000000f00 */
[----:B------:R-:W-:-:S04]  /*7a9a0*/  MOV R11, R54 ;  /* 0x00000036000b7202 */ /* 0x000fc80000000f00 */
[----:B------:R-:W-:Y:S01]  /*7a9b0*/  IADD3 R11, PT, PT, R2, R11, RZ ;  /* 0x0000000b020b7210 */ /* 0x000fe20007ffe0ff */
[----:B0-----:R-:W-:Y:S01]  /*7a9c0*/  IMAD.WIDE R4, R10, 0x4, R4 ;  /* 0x000000040a047825 */ /* 0x001fe200078e0204 */
[----:B--2---:R-:W-:-:S07]  /*7a9d0*/  MOV R9, R55 ;  /* 0x0000003700097202 */ /* 0x004fce0000000f00 */
[----:B------:R-:W-:Y:S05]  /*7a9e0*/  WARPSYNC.COLLECTIVE R6, `(.L_x_7844) ;  /* 0x0000000006087348 */ /* 0x000fea0003c00000 */
[----:B------:R0:W1:Y:S02]  /*7a9f0*/  SHFL.IDX P0, R54, R9, R8, R7 ;  /* 0x0000000809367389 */ /* 0x0000640000000007 */
[----:B01----:R-:W-:Y:S05]  /*7aa00*/  ENDCOLLECTIVE ;  /* 0x000000000000791b */ /* 0x003fea0003800000 */
.L_x_7844:
[----:B------:R-:W-:-:S04]  /*7aa10*/  IMAD R11, R54, R0, R11 ;  /* 0x00000000360b7224 */ /* 0x000fc800078e020b */
[----:B------:R-:W-:-:S04]  /*7aa20*/  IMAD.WIDE R10, R11, 0x4, R4 ;  /* 0x000000040b0a7825 */ /* 0x000fc800078e0204 */
[----:B------:R-:W-:-:S05]  /*7aa30*/  IMAD.WIDE R12, R0, 0x4, R10 ;  /* 0x00000004000c7825 */ /* 0x000fca00078e020a */
[----:B------:R-:W-:Y:S01]  /*7aa40*/  STL [R1+0x29c], R12 ;  /* 0x00029c0c01007387 */ /* 0x000fe20000100800 */
[----:B------:R-:W-:-:S03]  /*7aa50*/  IMAD.WIDE R14, R0, 0x4, R12 ;  /* 0x00000004000e7825 */ /* 0x000fc600078e020c */
[----:B------:R-:W-:Y:S01]  /*7aa60*/  STL [R1+0x298], R13 ;  /* 0x0002980d01007387 */ /* 0x000fe20000100800 */
[----:B------:R-:W-:-:S03]  /*7aa70*/  IMAD.WIDE R6, R3, 0x4, R12 ;  /* 0x0000000403067825 */ /* 0x000fc600078e020c */
[----:B------:R-:W-:Y:S01]  /*7aa80*/  STL [R1+0x294], R15 ;  /* 0x0002940f01007387 */ /* 0x000fe20000100800 */
[----:B------:R-:W-:-:S03]  /*7aa90*/  IMAD.WIDE R16, R0, 0x4, R14 ;  /* 0x0000000400107825 */ /* 0x000fc600078e020e */
[----:B------:R-:W5:Y:S01]  /*7aaa0*/  LDG.E.CONSTANT R39, desc[UR8][R6.64] ;  /* 0x0000000806277981 */ /* 0x000f62000c1e9900 */
[----:B------:R-:W-:-:S04]  /*7aab0*/  IMAD.WIDE R8, R3, 0x4, R14 ;  /* 0x0000000403087825 */ /* 0x000fc800078e020e */
[C---:B------:R-:W-:Y:S01]  /*7aac0*/  IMAD.WIDE R18, R0.reuse, 0x4, R16 ;  /* 0x0000000400127825 */ /* 0x040fe200078e0210 */
[----:B------:R0:W5:Y:S03]  /*7aad0*/  LDG.E.CONSTANT R38, desc[UR8][R8.64] ;  /* 0x0000000808267981 */ /* 0x000166000c1e9900 */
[----:B------:R-:W-:-:S04]  /*7aae0*/  IMAD.WIDE R20, R0, 0x4, R18 ;  /* 0x0000000400147825 */ /* 0x000fc800078e0212 */
[--C-:B------:R-:W-:Y:S01]  /*7aaf0*/  IMAD.WIDE R22, R0, 0x4, R20.reuse ;  /* 0x0000000400167825 */ /* 0x100fe200078e0214 */
[----:B------:R-:W-:Y:S03]  /*7ab00*/  STL [R1+0x28c], R20 ;  /* 0x00028c1401007387 */ /* 0x000fe60000100800 */
[C---:B------:R-:W-:Y:S01]  /*7ab10*/  IMAD.WIDE R32, R3.reuse, 0x4, R20 ;  /* 0x0000000403207825 */ /* 0x040fe200078e0214 */
[----:B------:R1:W-:Y:S03]  /*7ab20*/  STL [R1+0x288], R21 ;  /* 0x0002881501007387 */ /* 0x0003e60000100800 */
[----:B------:R-:W-:-:S04]  /*7ab30*/  IMAD.WIDE R34, R3, 0x4, R22 ;  /* 0x0000000403227825 */ /* 0x000fc800078e0216 */
[C---:B------:R-:W-:Y:S01]  /*7ab40*/  IMAD.WIDE R26, R3.reuse, 0x4, R16 ;  /* 0x00000004031a7825 */ /* 0x040fe200078e0210 */
[----:B------:R2:W-:Y:S03]  /*7ab50*/  STL [R1+0x290], R19 ;  /* 0x0002901301007387 */ /* 0x0005e60000100800 */
[----:B------:R-:W-:Y:S01]  /*7ab60*/  IMAD.WIDE R30, R3, 0x4, R18 ;  /* 0x00000004031e7825 */ /* 0x000fe200078e0212 */
[----:B-1----:R1:W5:Y:S04]  /*7ab70*/  LDG.E.CONSTANT R21, desc[UR8][R32.64] ;  /* 0x0000000820157981 */ /* 0x002368000c1e9900 */
[----:B------:R1:W5:Y:S04]  /*7ab80*/  LDG.E.CONSTANT R20, desc[UR8][R34.64] ;  /* 0x0000000822147981 */ /* 0x000368000c1e9900 */
[----:B--2---:R1:W5:Y:S04]  /*7ab90*/  LDG.E.CONSTANT R19, desc[UR8][R26.64] ;  /* 0x000000081a137981 */ /* 0x004368000c1e9900 */
[----:B------:R1:W5:Y:S01]  /*7aba0*/  LDG.E.CONSTANT R12, desc[UR8][R30.64] ;  /* 0x000000081e0c7981 */ /* 0x000362000c1e9900 */
[----:B------:R-:W-:-:S04]  /*7abb0*/  IMAD.WIDE R24, R0, 0x4, R22 ;  /* 0x0000000400187825 */ /* 0x000fc800078e0216 */
[----:B------:R-:W-:-:S04]  /*7abc0*/  IMAD.WIDE R28, R3, 0x4, R10 ;  /* 0x00000004031c7825 */ /* 0x000fc800078e020a */
[----:B------:R-:W-:Y:S01]  /*7abd0*/  IMAD.WIDE R36, R3, 0x4, R24 ;  /* 0x0000000403247825 */ /* 0x000fe200078e0218 */
[----:B------:R1:W5:Y:S04]  /*7abe0*/  LDG.E.CONSTANT R15, desc[UR8][R28.64] ;  /* 0x000000081c0f7981 */ /* 0x000368000c1e9900 */
[----:B------:R1:W5:Y:S01]  /*7abf0*/  LDG.E.CONSTANT R13, desc[UR8][R36.64] ;  /* 0x00000008240d7981 */ /* 0x000362000c1e9900 */
[----:B0-----:R-:W-:Y:S01]  /*7ac00*/  HFMA2 R8, -RZ, RZ, 0, 5.9604644775390625e-08 ;  /* 0x00000001ff087431 */ /* 0x001fe200000001ff */
[----:B------:R-:W-:Y:S02]  /*7ac10*/  MOV R9, R52 ;  /* 0x0000003400097202 */ /* 0x000fe40000000f00 */
[----:B------:R-:W-:Y:S02]  /*7ac20*/  MOV R7, 0x181f ;  /* 0x0000181f00077802 */ /* 0x000fe40000000f00 */
[----:B------:R-:W-:-:S07]  /*7ac30*/  MOV R6, 0xffffffff ;  /* 0xffffffff00067802 */ /* 0x000fce0000000f00 */
[----:B-1---5:R-:W-:Y:S05]  /*7ac40*/  WARPSYNC.COLLECTIVE R6, `(.L_x_7845) ;  /* 0x0000000006087348 */ /* 0x022fea0003c00000 */
[----:B------:R0:W2:Y:S02]  /*7ac50*/  SHFL.IDX P0, R54, R9, R8, R7 ;  /* 0x0000000809367389 */ /* 0x0000a40000000007 */
[----:B012--5:R-:W-:Y:S05]  /*7ac60*/  ENDCOLLECTIVE ;  /* 0x000000000000791b */ /* 0x027fea0003800000 */
.L_x_7845:
[----:B------:R-:W-:Y:S02]  /*7ac70*/  MOV R9, R55 ;  /* 0x0000003700097202 */ /* 0x000fe40000000f00 */
[----:B------:R-:W-:-:S07]  /*7ac80*/  MOV R33, R54 ;  /* 0x0000003600217202 */ /* 0x000fce0000000f00 */
[----:B------:R-:W-:Y:S05]  /*7ac90*/  WARPSYNC.COLLECTIVE R6, `(.L_x_7846) ;  /* 0x0000000006087348 */ /* 0x000fea0003c00000 */
[----:B------:R0:W1:Y:S02]  /*7aca0*/  SHFL.IDX P0, R54, R9, R8, R7 ;  /* 0x0000000809367389 */ /* 0x0000640000000007 */
[----:B01----:R-:W-:Y:S05]  /*7acb0*/  ENDCOLLECTIVE ;  /* 0x000000000000791b */ /* 0x003fea0003800000 */
.L_x_7846:
        /* <DEDUP_REMOVED lines=8> */
[----:B------:R-:W-:-:S07]  /*7ad40*/  MOV R9, R52 ;  /* 0x0000003400097202 */ /* 0x000fce0000000f00 */
[----:B------:R-:W-:Y:S05]  /*7ad50*/  WARPSYNC.COLLECTIVE R6, `(.L_x_7847) ;  /* 0x0000000006087348 */ /* 0x000fea0003c00000 */
[----:B------:R0:W1:Y:S02]  /*7ad60*/  SHFL.IDX P0, R54, R9, R8, R7 ;  /* 0x0000000809367389 */ /* 0x0000640000000007 */
[----:B01----:R-:W-:Y:S05]  /*7ad70*/  ENDCOLLECTIVE ;  /* 0x000000000000791b */ /* 0x003fea0003800000 */
.L_x_7847:
[----:B------:R-:W-:-:S04]  /*7ad80*/  IMAD.WIDE R32, R0, 0x4, R30 ;  /* 0x0000000400207825 */ /* 0x000fc800078e021e */
[----:B------:R-:W-:-:S04]  /*7ad90*/  IMAD.WIDE R34, R0, 0x4, R32 ;  /* 0x0000000400227825 */ /* 0x000fc800078e0220 */
[----:B------:R-:W-:Y:S01]  /*7ada0*/  IMAD.WIDE R36, R0, 0x4, R34 ;  /* 0x0000000400247825 */ /* 0x000fe200078e0222 */
[----:B------:R-:W-:Y:S02]  /*7adb0*/  MOV R9, R55 ;  /* 0x0000003700097202 */ /* 0x000fe40000000f00 */
[----:B------:R-:W-:-:S07]  /*7adc0*/  MOV R43, R54 ;  /* 0x00000036002b7202 */ /* 0x000fce0000000f00 */
[----:B------:R-:W-:Y:S05]  /*7add0*/  WARPSYNC.COLLECTIVE R6, `(.L_x_7848) ;  /* 0x0000000006087348 */ /* 0x000fea0003c00000 */
[----:B------:R0:W1:Y:S02]  /*7ade0*/  SHFL.IDX P0, R54, R9, R8, R7 ;  /* 0x0000000809367389 */ /* 0x0000640000000007 */
[----:B01----:R-:W-:Y:S05]  /*7adf0*/  ENDCOLLECTIVE ;  /* 0x000000000000791b */ /* 0x003fea0003800000 */
.L_x_7848:
[----:B------:R-:W-:-:S05]  /*7ae00*/  IMAD.WIDE R8, R3, 0x4, R36 ;  /* 0x0000000403087825 */ /* 0x000fca00078e0224 */
[----:B------:R0:W5:Y:S01]  /*7ae10*/  LDG.E.CONSTANT R56, desc[UR8][R8.64] ;  /* 0x0000000808387981 */ /* 0x000162000c1e9900 */
[----:B------:R-:W-:-:S04]  /*7ae20*/  IMAD.WIDE R6, R3, 0x4, R34 ;  /* 0x0000000403067825 */ /* 0x000fc800078e0222 */
[----:B0-----:R-:W-:Y:S01]  /*7ae30*/  IMAD.WIDE R8, R3, 0x4, R26 ;  /* 0x0000000403087825 */ /* 0x001fe200078e021a */
[----:B------:R-:W-:Y:S04]  /*7ae40*/  STL [R1+0x78], R39 ;  /* 0x0000782701007387 */ /* 0x000fe80000100800 */
[----:B------:R0:W-:Y:S04]  /*7ae50*/  STL [R1+0x74], R38 ;  /* 0x0000742601007387 */ /* 0x0001e80000100800 */
[----:B------:R1:W-:Y:S04]  /*7ae60*/  STL [R1+0x50], R21 ;  /* 0x0000501501007387 */ /* 0x0003e80000100800 */
[----:B------:R-:W-:Y:S04]  /*7ae70*/  STL [R1+0x4c], R20 ;  /* 0x00004c1401007387 */ /* 0x000fe80000100800 */
[----:B------:R2:W-:Y:S04]  /*7ae80*/  STL [R1+0x70], R19 ;  /* 0x0000701301007387 */ /* 0x0005e80000100800 */
[----:B------:R3:W-:Y:S01]  /*7ae90*/  STL [R1+0x68], R12 ;  /* 0x0000680c01007387 */ /* 0x0007e20000100800 */
[----:B0-----:R-:W-:-:S03]  /*7aea0*/  IMAD.WIDE R38, R0, 0x4, R36 ;  /* 0x0000000400267825 */ /* 0x001fc600078e0224 */
[----:B-1----:R-:W5:Y:S04]  /*7aeb0*/  LDG.E.CONSTANT R21, desc[UR8][R6.64] ;  /* 0x0000000806157981 */ /* 0x002f68000c1e9900 */
[----:B--2---:R-:W5:Y:S04]  /*7aec0*/  LDG.E.CONSTANT R19, desc[UR8][R40.64] ;  /* 0x0000000828137981 */ /* 0x004f68000c1e9900 */
[----:B---3--:R0:W5:Y:S04]  /*7aed0*/  LDG.E.CONSTANT R12, desc[UR8][R44.64] ;  /* 0x000000082c0c7981 */ /* 0x008168000c1e9900 */
[----:B------:R-:W-:Y:S04]  /*7aee0*/  STL [R1+0x7c], R15 ;  /* 0x00007c0f01007387 */ /* 0x000fe80000100800 */
[----:B------:R-:W5:Y:S01]  /*7aef0*/  LDG.E.CONSTANT R20, desc[UR8][R8.64] ;  /* 0x0000000808147981 */ /* 0x000f62000c1e9900 */
[----:B0-----:R-:W-:-:S03]  /*7af00*/  IMAD.WIDE R44, R3, 0x4, R32 ;  /* 0x00000004032c7825 */ /* 0x001fc600078e0220 */
[----:B------:R0:W-:Y:S04]  /*7af10*/  STL [R1+0x40], R13 ;  /* 0x0000400d01007387 */ /* 0x0001e80000100800 */
[----:B0-----:R0:W5:Y:S01]  /*7af20*/  LDG.E.CONSTANT R13, desc[UR8][R44.64] ;  /* 0x000000082c0d7981 */ /* 0x001162000c1e9900 */
[----:B------:R-:W-:-:S05]  /*7af30*/  IMAD.WIDE R46, R3, 0x4, R38 ;  /* 0x00000004032e7825 */ /* 0x000fca00078e0226 */
[----:B------:R-:W5:Y:S01]  /*7af40*/  LDG.E.CONSTANT R53, desc[UR8][R46.64] ;  /* 0x000000082e357981 */ /* 0x000f62000c1e9900 */
[----:B------:R-:W-:-:S04]  /*7af50*/  IMAD.WIDE R40, R0, 0x4, R38 ;  /* 0x0000000400287825 */ /* 0x000fc800078e0226 */
[----:B------:R-:W-:-:S05]  /*7af60*/  IMAD.WIDE R6, R3, 0x4, R40 ;  /* 0x0000000403067825 */ /* 0x000fca00078e0228 */
[----:B------:R1:W5:Y:S01]  /*7af70*/  LDG.E.CONSTANT R15, desc[UR8][R6.64] ;  /* 0x00000008060f7981 */ /* 0x000362000c1e9900 */
[----:B------:R-:W-:Y:S02]  /*7af80*/  MOV R42, R54 ;  /* 0x00000036002a7202 */ /* 0x000fe40000000f00 */
[----:B------:R-:W-:-:S05]  /*7af90*/  IADD3 R43, PT, PT, R2, R43, RZ ;  /* 0x0000002b022b7210 */ /* 0x000fca0007ffe0ff */
[----:B------:R-:W-:-:S04]  /*7afa0*/  IMAD R43, R42, R0, R43 ;  /* 0x000000002a2b7224 */ /* 0x000fc800078e022b */
[----:B------:R-:W-:-:S04]  /*7afb0*/  IMAD.WIDE R42, R43, 0x4, R4 ;  /* 0x000000042b2a7825 */ /* 0x000fc800078e0204 */
[----:B0-----:R-:W-:-:S04]  /*7afc0*/  IMAD.WIDE R44, R0, 0x4, R42 ;  /* 0x00000004002c7825 */ /* 0x001fc800078e022a */
[----:B------:R-:W-:-:S06]  /*7afd0*/  IMAD.WIDE R58, R3, 0x4, R44 ;  /* 0x00000004033a7825 */ /* 0x000fcc00078e022c */
[----:B------:R0:W5:Y:S01]  /*7afe0*/  LDG.E.CONSTANT R59, desc[UR8][R58.64] ;  /* 0x000000083a3b7981 */ /* 0x000162000c1e9900 */
[----:B------:R-:W-:Y:S01]  /*7aff0*/  HFMA2 R8, -RZ, RZ, 0, 1.78813934326171875e-07 ;  /* 0x00000003ff087431 */ /* 0x000fe200000001ff */
[----:B------:R-:W-:Y:S02]  /*7b000*/  MOV R9, R52 ;  /* 0x0000003400097202 */ /* 0x000fe40000000f00 */
[----:B-1----:R-:W-:Y:S02]  /*7b010*/  MOV R7, 0x181f ;  /* 0x0000181f00077802 */ /* 0x002fe40000000f00 */
[----:B------:R-:W-:-:S07]  /*7b020*/  MOV R6, 0xffffffff ;  /* 0xffffffff00067802 */ /* 0x000fce0000000f00 */
[----:B0----5:R-:W-:Y:S05]  /*7b030*/  WARPSYNC.COLLECTIVE R6, `(.L_x_7849) ;  /* 0x0000000006087348 */ /* 0x021fea0003c00000 */
[----:B------:R1:W2:Y:S02]  /*7b040*/  SHFL.IDX P0, R54, R9, R8, R7 ;  /* 0x0000000809367389 */ /* 0x0002a40000000007 */
[----:B012--5:R-:W-:Y:S05]  /*7b050*/  ENDCOLLECTIVE ;  /* 0x000000000000791b */ /* 0x027fea0003800000 */
.L_x_7849:
        /* <DEDUP_REMOVED lines=11> */
.L_x_7850:
[----:B------:R-:W-:Y:S01]  /*7b110*/  HFMA2 R8, -RZ, RZ, 0, 2.384185791015625e-07 ;  /* 0x00000004ff087431 */ /* 0x000fe200000001ff */
[----:B------:R-:W-:Y:S02]  /*7b120*/  MOV R9, R52 ;  /* 0x0000003400097202 */ /* 0x000fe40000000f00 */
[----:B------:R-:W-:-:S07]  /*7b130*/  MOV R19, R54 ;  /* 0x0000003600137202 */ /* 0x000fce0000000f00 */
[----:B------:R-:W-:Y:S05]  /*7b140*/  WARPSYNC.COLLECTIVE R6, `(.L_x_7851) ;  /* 0x0000000006087348 */ /* 0x000fea0003c00000 */
[----:B------:R0:W1:Y:S02]  /*7b150*/  SHFL.IDX P0, R54, R9, R8, R7 ;  /* 0x0000000809367389 */ /* 0x0000640000000007 */
[----:B01----:R-:W-:Y:S05]  /*7b160*/  ENDCOLLECTIVE ;  /* 0x000000000000791b */ /* 0x003fea0003800000 */
.L_x_7851:
[----:B------:R-:W-:Y:S04]  /*7b170*/  STL [R1+0x84], R56 ;  /* 0x0000843801007387 */ /* 0x000fe80000100800 */
[----:B------:R0:W-:Y:S01]  /*7b180*/  STL [R1+0x80], R13 ;  /* 0x0000800d01007387 */ /* 0x0001e20000100800 */
[----:B------:R-:W-:Y:S02]  /*7b190*/  MOV R9, R55 ;  /* 0x0000003700097202 */ /* 0x000fe40000000f00 */
[----:B0-----:R-:W-:-:S07]  /*7b1a0*/  MOV R13, R54 ;  /* 0x00000036000d7202 */ /* 0x001fce0000000f00 */
[----:B------:R-:W-:Y:S05]  /*7b1b0*/  WARPSYNC.COLLECTIVE R6, `(.L_x_7852) ;  /* 0x0000000006087348 */ /* 0x000fea0003c00000 */
[----:B------:R0:W1:Y:S02]  /*7b1c0*/  SHFL.IDX P0, R54, R9, R8, R7 ;  /* 0x0000000809367389 */ /* 0x0000640000000007 */
[----:B01----:R-:W-:Y:S05]  /*7b1d0*/  ENDCOLLECTIVE ;  /* 0x000000000000791b */ /* 0x003fea0003800000 */
.L_x_7852:
        /* <DEDUP_REMOVED lines=9> */
.L_x_7853:
[----:B------:R0:W-:Y:S01]  /*7b270*/  STL [R1+0x58], R15 ;  /* 0x0000580f01007387 */ /* 0x0001e20000100800 */
[----:B------:R-:W-:Y:S02]  /*7b280*/  MOV R9, R55 ;  /* 0x0000003700097202 */ /* 0x000fe40000000f00 */
[----:B0-----:R-:W-:-:S07]  /*7b290*/  MOV R15, R54 ;  /* 0x00000036000f7202 */ /* 0x001fce0000000f00 */
[----:B------:R-:W-:Y:S05]  /*7b2a0*/  WARPSYNC.COLLECTIVE R6, `(.L_x_7854) ;  /* 0x0000000006087348 */ /* 0x000fea0003c00000 */
[----:B------:R0:W1:Y:S02]  /*7b2b0*/  SHFL.IDX P0, R54, R9, R8, R7 ;  /* 0x0000000809367389 */ /* 0x0000640000000007 */
[----:B01----:R-:W-:Y:S05]  /*7b2c0*/  ENDCOLLECTIVE ;  /* 0x000000000000791b */ /* 0x003fea0003800000 */
.L_x_7854:
[----:B------:R-:W-:-:S04]  /*7b2d0*/  IMAD.WIDE R52, R0, 0x4, R50 ;  /* 0x0000000400347825 */ /* 0x000fc800078e0232 */
[----:B------:R-:W-:-:S06]  /*7b2e0*/  IMAD.WIDE R56, R3, 0x4, R46 ;  /* 0x0000000403387825 */ /* 0x000fcc00078e022e */
[----:B------:R-:W2:Y:S01]  /*7b2f0*/  LDG.E.CONSTANT R57, desc[UR8][R56.64] ;  /* 0x0000000838397981 */ /* 0x000ea2000c1e9900 */
[----:B------:R-:W-:Y:S01]  /*7b300*/  IMAD.WIDE R8, R0, 0x4, R52 ;  /* 0x0000000400087825 */ /* 0x000fe200078e0234 */
[----:B------:R-:W-:-:S03]  /*7b310*/  MOV R21, R54 ;  /* 0x0000003600157202 */ /* 0x000fc60000000f00 */
[----:B------:R-:W-:-:S06]  /*7b320*/  IMAD.WIDE R54, R3, 0x4, R52 ;  /* 0x0000000403367825 */ /* 0x000fcc00078e0234 */
[----:B------:R-:W3:Y:S01]  /*7b330*/  LDG.E.CONSTANT R54, desc[UR8][R54.64] ;  /* 0x0000000836367981 */ /* 0x000ee2000c1e9900 */
[----:B------:R-:W-:-:S03]  /*7b340*/  IMAD.WIDE R6, R3, 0x4, R8 ;  /* 0x0000000403067825 */ /* 0x000fc600078e0208 */
[----:B------:R0:W-:Y:S04]  /*7b350*/  STL [R1+0x6c], R59 ;  /* 0x00006c3b01007387 */ /* 0x0001e80000100800 */
[----:B------:R-:W4:Y:S01]  /*7b360*/  LDG.E.CONSTANT R55, desc[UR8][R60.64] ;  /* 0x000000083c377981 */ /* 0x000f22000c1e9900 */
[----:B0-----:R-:W-:-:S03]  /*7b370*/  IMAD.WIDE R58, R3, 0x4, R50 ;  /* 0x00000004033a7825 */ /* 0x001fc600078e0232 */
[----:B------:R-:W3:Y:S04]  /*7b380*/  LDG.E.CONSTANT R60, desc[UR8][R6.64] ;  /* 0x00000008063c7981 */ /* 0x000ee8000c1e9900 */
[----:B------:R0:W3:Y:S02]  /*7b390*/  LDG.E.CONSTANT R61, desc[UR8][R58.64] ;  /* 0x000000083a3d7981 */ /* 0x0000e4000c1e9900 */
[C---:B0-----:R-:W-:Y:S02]  /*7b3a0*/  IADD3 R58, PT, PT, R2.reuse, R12, RZ ;  /* 0x0000000c023a7210 */ /* 0x041fe40007ffe0ff */
[----:B------:R-:W-:Y:S01]  /*7b3b0*/  IADD3 R59, PT, PT, R2, R13, RZ ;  /* 0x0000000d023b7210 */ /* 0x000fe20007ffe0ff */
[----:B------:R-:W-:-:S04]  /*7b3c0*/  IMAD.WIDE R6, R3, 0x4, R42 ;  /* 0x0000000403067825 */ /* 0x000fc800078e022a */
[----:B------:R-:W-:Y:S01]  /*7b3d0*/  IMAD R58, R19, R0, R58 ;  /* 0x00000000133a7224 */ /* 0x000fe200078e023a */
[----:B--2---:R0:W-:Y:S02]  /*7b3e0*/  STL [R1+0x54], R57 ;  /* 0x0000543901007387 */ /* 0x0041e40000100800 */
[----:B0-----:R-:W-:Y:S02]  /*7b3f0*/  IMAD.WIDE R56, R0, 0x4, R8 ;  /* 0x0000000400387825 */ /* 0x001fe400078e0208 */
[----:B----4-:R-:W-:Y:S04]  /*7b400*/  STL [R1+0x48], R55 ;  /* 0x0000483701007387 */ /* 0x010fe80000100800 */
[----:B---3--:R0:W-:Y:S04]  /*7b410*/  STL [R1+0x44], R54 ;  /* 0x0000443601007387 */ /* 0x0081e80000100800 */
[----:B------:R-:W2:Y:S04]  /*7b420*/  LDL.LU R12, [R1+0x29c] ;  /* 0x00029c00010c7983 */ /* 0x000ea80000300800 */
[----:B------:R-:W2:Y:S01]  /*7b430*/  LDL.LU R13, [R1+0x298] ;  /* 0x00029800010d7983 */ /* 0x000ea20000300800 */
[----:B0-----:R-:W-:-:S03]  /*7b440*/  IMAD.WIDE R54, R3, 0x4, R56 ;  /* 0x0000000403367825 */ /* 0x001fc600078e0238 */
[----:B------:R0:W-:Y:S02]  /*7b450*/  STL [R1+0x38], R60 ;  /* 0x0000383c01007387 */ /* 0x0001e40000100800 */
[----:B0-----:R-:W-:Y:S02]  /*7b460*/  IADD3 R60, PT, PT, R2, R15, RZ ;  /* 0x0000000f023c7210 */ /* 0x001fe40007ffe0ff */
[----:B------:R-:W3:Y:S04]  /*7b470*/  LDL.LU R15, [R1+0x294] ;  /* 0x00029400010f7983 */ /* 0x000ee80000300800 */
[----:B------:R0:W-:Y:S04]  /*7b480*/  STL [R1+0x3c], R61 ;  /* 0x00003c3d01007387 */ /* 0x0001e80000100800 */
[----:B------:R-:W4:Y:S04]  /*7b490*/  LDL.LU R19, [R1+0x290] ;  /* 0x0002900001137983 */ /* 0x000f280000300800 */
[----:B0-----:R0:W4:Y:S04]  /*7b4a0*/  LDG.E.CONSTANT R61, desc[UR8][R6.64] ;  /* 0x00000008063d7981 */ /* 0x001128000c1e9900 */
[----:B------:R-:W4:Y:S01]  /*7b4b0*/  LDG.E.CONSTANT R7, desc[UR8][R54.64] ;  /* 0x0000000836077981 */ /* 0x000f22000c1e9900 */
[----:B------:R-:W-:-:S02]  /*7b4c0*/  IMAD R59, R20, R0, R59 ;  /* 0x00000000143b7224 */ /* 0x000fc400078e023b */
[----:B0-----:R-:W-:Y:S01]  /*7b4d0*/  IMAD R6, R21, R0, R60 ;  /* 0x0000000015067224 */ /* 0x001fe200078e023c */
[----:B------:R-:W4:Y:S04]  /*7b4e0*/  LDL.LU R20, [R1+0x28c] ;  /* 0x00028c0001147983 */ /* 0x000f280000300800 */
[----:B------:R-:W4:Y:S04]  /*7b4f0*/  LDL.LU R21, [R1+0x288] ;  /* 0x0002880001157983 */ /* 0x000f280000300800 */
[----:B------:R0:W4:Y:S02]  /*7b500*/  LDG.E.CONSTANT R55, desc[UR8][R10.64] ;  /* 0x000000080a377981 */ /* 0x000124000c1e9900 */
[----:B0-----:R-:W-:-:S02]  /*7b510*/  IMAD.WIDE R10, R58, 0x4, R4 ;  /* 0x000000043a0a7825 */ /* 0x001fc400078e0204 */
[----:B------:R-:W4:Y:S04]  /*7b520*/  LDG.E.CONSTANT R58, desc[UR8][R30.64] ;  /* 0x000000081e3a7981 */ /* 0x000f28000c1e9900 */
[----:B------:R-:W4:Y:S04]  /*7b530*/  LDG.E.CONSTANT R30, desc[UR8][R42.64] ;  /* 0x000000082a1e7981 */ /* 0x000f28000c1e9900 */
[----:B------:R-:W4:Y:S04]  /*7b540*/  LDG.E.CONSTANT R31, desc[UR8][R52.64] ;  /* 0x00000008341f7981 */ /* 0x000f28000c1e9900 */
[----:B------:R-:W4:Y:S04]  /*7b550*/  LDG.E.CONSTANT R43, desc[UR8][R46.64] ;  /* 0x000000082e2b7981 */ /* 0x000f28000c1e9900 */
[----:B--2---:R0:W2:Y:S04]  /*7b560*/  LDG.E.CONSTANT R54, desc[UR8][R12.64] ;  /* 0x000000080c367981 */ /* 0x0040a8000c1e9900 */
[----:B---3--:R-:W3:Y:S04]  /*7b570*/  LDG.E.CONSTANT R14, desc[UR8][R14.64] ;  /* 0x000000080e0e7981 */ /* 0x008ee8000c1e9900 */
[----:B----4-:R-:W4:Y:S04]  /*7b580*/  LDG.E.CONSTANT R60, desc[UR8][R18.64] ;  /* 0x00000008123c7981 */ /* 0x010f28000c1e9900 */
[----:B------:R-:W3:Y:S04]  /*7b590*/  LDG.E.CONSTANT R15, desc[UR8][R26.64] ;  /* 0x000000081a0f7981 */ /* 0x000ee8000c1e9900 */
[----:B------:R1:W-:Y:S04]  /*7b5a0*/  STL [R1+0x34], R61 ;  /* 0x0000343d01007387 */ /* 0x0003e80000100800 */
[----:B------:R-:W4:Y:S04]  /*7b5b0*/  LDG.E.CONSTANT R26, desc[UR8][R32.64] ;  /* 0x00000008201a7981 */ /* 0x000f28000c1e9900 */
[----:B-1----:R1:W4:Y:S04]  /*7b5c0*/  LDG.E.CONSTANT R61, desc[UR8][R16.64] ;  /* 0x00000008103d7981 */ /* 0x002328000c1e9900 */
[----:B------:R1:W-:Y:S04]  /*7b5d0*/  STL [R1+0x30], R7 ;  /* 0x0000300701007387 */ /* 0x0003e80000100800 */
[----:B------:R1:W4:Y:S01]  /*7b5e0*/  LDG.E.CONSTANT R27, desc[UR8][R20.64] ;  /* 0x00000008141b7981 */ /* 0x000322000c1e9900 */
[----:B0-----:R-:W-:-:S03]  /*7b5f0*/  IMAD.WIDE R12, R0, 0x4, R10 ;  /* 0x00000004000c7825 */ /* 0x001fc600078e020a */
[----:B------:R-:W4:Y:S04]  /*7b600*/  LDG.E.CONSTANT R33, desc[UR8][R36.64] ;  /* 0x0000000824217981 */ /* 0x000f28000c1e9900 */
[----:B-1----:R-:W4:Y:S04]  /*7b610*/  LDG.E.CONSTANT R7, desc[UR8][R28.64] ;  /* 0x000000081c077981 */ /* 0x002f28000c1e9900 */
[----:B------:R0:W-:Y:S01]  /*7b620*/  STL [R1+0x13c], R55 ;  /* 0x00013c3701007387 */ /* 0x0001e20000100800 */
[----:B------:R-:W-:-:S03]  /*7b630*/  IMAD.WIDE R16, R0, 0x4, R12 ;  /* 0x0000000400107825 */ /* 0x000fc600078e020c */
[----:B------:R-:W4:Y:S04]  /*7b640*/  LDG.E.CONSTANT R32, desc[UR8][R48.64] ;  /* 0x0000000830207981 */ /* 0x000f28000c1e9900 */
[----:B------:R1:W4:Y:S04]  /*7b650*/  LDG.E.CONSTANT R29, desc[UR8][R12.64] ;  /* 0x000000080c1d7981 */ /* 0x000328000c1e9900 */
[----:B0-----:R-:W4:Y:S04]  /*7b660*/  LDG.E.CONSTANT R55, desc[UR8][R44.64] ;  /* 0x000000082c377981 */ /* 0x001f28000c1e9900 */
[----:B------:R-:W4:Y:S01]  /*7b670*/  LDG.E.CONSTANT R28, desc[UR8][R38.64] ;  /* 0x00000008261c7981 */ /* 0x000f22000c1e9900 */
[----:B------:R-:W-:-:S03]  /*7b680*/  IMAD.WIDE R20, R59, 0x4, R4 ;  /* 0x000000043b147825 */ /* 0x000fc600078e0204 */
[----:B------:R-:W4:Y:S04]  /*7b690*/  LDG.E.CONSTANT R36, desc[UR8][R56.64] ;  /* 0x0000000838247981 */ /* 0x000f28000c1e9900 */
[----:B------:R-:W4:Y:S04]  /*7b6a0*/  LDG.E.CONSTANT R44, desc[UR8][R34.64] ;  /* 0x00000008222c7981 */ /* 0x000f28000c1e9900 */
[----:B------:R-:W4:Y:S04]  /*7b6b0*/  LDG.E.CONSTANT R35, desc[UR8][R10.64] ;  /* 0x000000080a237981 */ /* 0x000f28000c1e9900 */
[----:B------:R-:W4:Y:S04]  /*7b6c0*/  LDG.E.CONSTANT R34, desc[UR8][R24.64] ;  /* 0x0000000818227981 */ /* 0x000f28000c1e9900 */
[----:B------:R-:W4:Y:S04]  /*7b6d0*/  LDG.E.CONSTANT R25, desc[UR8][R50.64] ;  /* 0x0000000832197981 */ /* 0x000f28000c1e9900 */
[----:B------:R-:W4:Y:S04]  /*7b6e0*/  LDG.E.CONSTANT R24, desc[UR8][R16.64] ;  /* 0x0000000810187981 */ /* 0x000f28000c1e9900 */
[----:B--2---:R0:W-:Y:S04]  /*7b6f0*/  STL [R1+0x14c], R54 ;  /* 0x00014c3601007387 */ /* 0x0041e80000100800 */
[----:B0-----:R-:W2:Y:S04]  /*7b700*/  LDG.E.CONSTANT R54, desc[UR8][R22.64] ;  /* 0x0000000816367981 */ /* 0x001ea8000c1e9900 */
[----:B---3--:R-:W-:Y:S04]  /*7b710*/  STL [R1+0x1ac], R15 ;  /* 0x0001ac0f01007387 */ /* 0x008fe80000100800 */
[----:B------:R-:W-:Y:S04]  /*7b720*/  STL [R1+0x118], R14 ;  /* 0x0001180e01007387 */ /* 0x000fe80000100800 */
[----:B----4-:R-:W-:Y:S04]  /*7b730*/  STL [R1+0x100], R61 ;  /* 0x0001003d01007387 */ /* 0x010fe80000100800 */
[----:B------:R0:W-:Y:S04]  /*7b740*/  STL [R1+0x1a8], R7 ;  /* 0x0001a80701007387 */ /* 0x0001e80000100800 */
[----:B0-----:R-:W3:Y:S04]  /*7b750*/  LDG.E.CONSTANT R7, desc[UR8][R40.64] ;  /* 0x0000000828077981 */ /* 0x001ee8000c1e9900 */
[----:B------:R-:W-:Y:S04]  /*7b760*/  STL [R1+0xf8], R60 ;  /* 0x0000f83c01007387 */ /* 0x000fe80000100800 */
[----:B------:R-:W-:Y:S04]  /*7b770*/  STL [R1+0x164], R58 ;  /* 0x0001643a01007387 */ /* 0x000fe80000100800 */
[----:B------:R0:W-:Y:S04]  /*7b780*/  STL [R1+0x1e0], R30 ;  /* 0x0001e01e01007387 */ /* 0x0001e80000100800 */
[----:B0-----:R-:W4:Y:S01]  /*7b790*/  LDG.E.CONSTANT R30, desc[UR8][R8.64] ;  /* 0x00000008081e7981 */ /* 0x001f22000c1e9900 */
[----:B------:R-:W-:-:S03]  /*7b7a0*/  IMAD.WIDE R18, R0, 0x4, R16 ;  /* 0x0000000400127825 */ /* 0x000fc600078e0210 */
[----:B------:R0:W-:Y:S01]  /*7b7b0*/  STL [R1+0xf0], R27 ;  /* 0x0000f01b01007387 */ /* 0x0001e20000100800 */
[----:B------:R-:W-:-:S03]  /*7b7c0*/  IMAD.WIDE R14, R3, 0x4, R10 ;  /* 0x00000004030e7825 */ /* 0x000fc600078e020a */
[----:B------:R0:W-:Y:S01]  /*7b7d0*/  STL [R1+0x138], R26 ;  /* 0x0001381a01007387 */ /* 0x0001e20000100800 */
[----:B-1----:R-:W-:-:S03]  /*7b7e0*/  IMAD.WIDE R12, R3, 0x4, R12 ;  /* 0x00000004030c7825 */ /* 0x002fc600078e020c */
[----:B------:R1:W5:Y:S04]  /*7b7f0*/  LDG.E.CONSTANT R45, desc[UR8][R14.64] ;  /* 0x000000080e2d7981 */ /* 0x000368000c1e9900 */
[----:B0-----:R-:W4:Y:S04]  /*7b800*/  LDG.E.CONSTANT R27, desc[UR8][R20.64] ;  /* 0x00000008141b7981 */ /* 0x001f28000c1e9900 */
[----:B------:R-:W4:Y:S01]  /*7b810*/  LDG.E.CONSTANT R26, desc[UR8][R18.64] ;  /* 0x00000008121a7981 */ /* 0x000f22000c1e9900 */
[----:B-1----:R-:W-:-:S03]  /*7b820*/  IMAD.WIDE R14, R0, 0x4, R18 ;  /* 0x00000004000e7825 */ /* 0x002fc600078e0212 */
[----:B------:R0:W5:Y:S01]  /*7b830*/  LDG.E.CONSTANT R61, desc[UR8][R12.64] ;  /* 0x000000080c3d7981 */ /* 0x000162000c1e9900 */
[----:B------:R-:W-:-:S03]  /*7b840*/  IMAD.WIDE R16, R3, 0x4, R16 ;  /* 0x0000000403107825 */ /* 0x000fc600078e0210 */
[----:B------:R-:W-:Y:S01]  /*7b850*/  STL [R1+0x1d8], R55 ;  /* 0x0001d83701007387 */ /* 0x000fe20000100800 */
[----:B------:R-:W-:-:S03]  /*7b860*/  IMAD.WIDE R10, R3, 0x4, R20 ;  /* 0x00000004030a7825 */ /* 0x000fc600078e0214 */
[----:B------:R1:W5:Y:S01]  /*7b870*/  LDG.E.CONSTANT R60, desc[UR8][R16.64] ;  /* 0x00000008103c7981 */ /* 0x000362000c1e9900 */
[----:B0-----:R-:W-:-:S03]  /*7b880*/  IMAD.WIDE R12, R0, 0x4, R14 ;  /* 0x00000004000c7825 */ /* 0x001fc600078e020e */
[----:B------:R0:W4:Y:S01]  /*7b890*/  LDG.E.CONSTANT R37, desc[UR8][R14.64] ;  /* 0x000000080e257981 */ /* 0x000122000c1e9900 */
[----:B------:R-:W-:-:S03]  /*7b8a0*/  IMAD.WIDE R8, R3, 0x4, R14 ;  /* 0x0000000403087825 */ /* 0x000fc600078e020e */
[----:B------:R-:W4:Y:S01]  /*7b8b0*/  LDG.E.CONSTANT R38, desc[UR8][R12.64] ;  /* 0x000000080c267981 */ /* 0x000f22000c1e9900 */
[----:B-1----:R-:W-:-:S03]  /*7b8c0*/  IMAD.WIDE R16, R0, 0x4, R20 ;  /* 0x0000000400107825 */ /* 0x002fc600078e0214 */
[----:B------:R-:W5:Y:S01]  /*7b8d0*/  LDG.E.CONSTANT R42, desc[UR8][R10.64] ;  /* 0x000000080a2a7981 */ /* 0x000f62000c1e9900 */
[----:B------:R-:W-:-:S03]  /*7b8e0*/  IMAD.WIDE R20, R3, 0x4, R12 ;  /* 0x0000000403147825 */ /* 0x000fc600078e020c */
[----:B------:R-:W4:Y:S04]  /*7b8f0*/  LDG.E.CONSTANT R39, desc[UR8][R16.64] ;  /* 0x0000000810277981 */ /* 0x000f28000c1e9900 */
[----:B------:R1:W5:Y:S01]  /*7b900*/  LDG.E.CONSTANT R49, desc[UR8][R20.64] ;  /* 0x0000000814317981 */ /* 0x000362000c1e9900 */
[----:B0-----:R-:W-:-:S03]  /*7b910*/  IMAD.WIDE R14, R6, 0x4, R4 ;  /* 0x00000004060e7825 */ /* 0x001fc600078e0204 */
[----:B------:R0:W5:Y:S01]  /*7b920*/  LDG.E.CONSTANT R58, desc[UR8][R8.64] ;  /* 0x00000008083a7981 */ /* 0x000162000c1e9900 */
[----:B-1----:R-:W-:-:S04]  /*7b930*/  IMAD.WIDE R20, R3, 0x4, R16 ;  /* 0x0000000403147825 */ /* 0x002fc800078e0210 */
[C---:B------:R-:W-:Y:S02]  /*7b940*/  IMAD.WIDE R16, R0.reuse, 0x4, R16 ;  /* 0x0000000400107825 */ /* 0x040fe400078e0210 */
[----:B------:R-:W5:Y:S02]  /*7b950*/  LDG.E.CONSTANT R20, desc[UR8][R20.64] ;  /* 0x0000000814147981 */ /* 0x000f64000c1e9900 */
[C---:B------:R-:W-:Y:S02]  /*7b960*/  IMAD.WIDE R10, R0.reuse, 0x4, R12 ;  /* 0x00000004000a7825 */ /* 0x040fe400078e020c */
[----:B------:R1:W4:Y:S02]  /*7b970*/  LDG.E.CONSTANT R40, desc[UR8][R16.64] ;  /* 0x0000000810287981 */ /* 0x000324000c1e9900 */
[C---:B0-----:R-:W-:Y:S02]  /*7b980*/  IMAD.WIDE R8, R0.reuse, 0x4, R10 ;  /* 0x0000000400087825 */ /* 0x041fe400078e020a */
[----:B--2---:R-:W-:Y:S04]  /*7b990*/  STL [R1+0xdc], R54 ;  /* 0x0000dc3601007387 */ /* 0x004fe80000100800 */
[----:B------:R-:W-:Y:S04]  /*7b9a0*/  STL [R1+0x11c], R44 ;  /* 0x00011c2c01007387 */ /* 0x000fe80000100800 */
[----:B------:R-:W-:Y:S04]  /*7b9b0*/  STL [R1+0x1b0], R43 ;  /* 0x0001b02b01007387 */ /* 0x000fe80000100800 */
[----:B------:R-:W-:Y:S04]  /*7b9c0*/  STL [R1+0x208], R35 ;  /* 0x0002082301007387 */ /* 0x000fe80000100800 */
[----:B------:R-:W-:Y:S04]  /*7b9d0*/  STL [R1+0xb8], R34 ;  /* 0x0000b82201007387 */ /* 0x000fe80000100800 */
[----:B------:R-:W-:Y:S04]  /*7b9e0*/  STL [R1+0xfc], R33 ;  /* 0x0000fc2101007387 */ /* 0x000fe80000100800 */
[----:B------:R-:W-:Y:S04]  /*7b9f0*/  STL [R1+0x17c], R32 ;  /* 0x00017c2001007387 */ /* 0x000fe80000100800 */
[----:B------:R-:W-:Y:S04]  /*7ba00*/  STL [R1+0x1fc], R29 ;  /* 0x0001fc1d01007387 */ /* 0x000fe80000100800 */
[----:B------:R0:W-:Y:S04]  /*7ba10*/  STL [R1+0xc4], R28 ;  /* 0x0000c41c01007387 */ /* 0x0001e80000100800 */
[----:B------:R-:W-:Y:S04]  /*7ba20*/  STL [R1+0x140], R25 ;  /* 0x0001401901007387 */ /* 0x000fe80000100800 */
[----:B------:R2:W-:Y:S01]  /*7ba30*/  STL [R1+0x1dc], R24 ;  /* 0x0001dc1801007387 */ /* 0x0005e20000100800 */
[----:B0-----:R-:W-:-:S03]  /*7ba40*/  IMAD.WIDE R28, R0, 0x4, R14 ;  /* 0x00000004001c7825 */ /* 0x001fc600078e020e */
[----:B------:R0:W4:Y:S04]  /*7ba50*/  LDG.E.CONSTANT R33, desc[UR8][R14.64] ;  /* 0x000000080e217981 */ /* 0x000128000c1e9900 */
[----:B------:R-:W4:Y:S01]  /*7ba60*/  LDG.E.CONSTANT R35, desc[UR8][R10.64] ;  /* 0x000000080a237981 */ /* 0x000f22000c1e9900 */
[----:B--2---:R-:W-:-:S03]  /*7ba70*/  IMAD.WIDE R24, R3, 0x4, R16 ;  /* 0x0000000403187825 */ /* 0x004fc600078e0210 */
[----:B------:R-:W2:Y:S04]  /*7ba80*/  LDG.E.CONSTANT R34, desc[UR8][R28.64] ;  /* 0x000000081c227981 */ /* 0x000ea8000c1e9900 */
[----:B---3--:R3:W-:Y:S01]  /*7ba90*/  STL [R1+0xa8], R7 ;  /* 0x0000a80701007387 */ /* 0x0087e20000100800 */
[----:B------:R-:W-:-:S03]  /*7baa0*/  IMAD.WIDE R12, R3, 0x4, R28 ;  /* 0x00000004030c7825 */ /* 0x000fc600078e021c */
[----:B------:R-:W5:Y:S01]  /*7bab0*/  LDG.E.CONSTANT R24, desc[UR8][R24.64] ;  /* 0x0000000818187981 */ /* 0x000f62000c1e9900 */
[----:B---3--:R-:W-:-:S03]  /*7bac0*/  IMAD.WIDE R6, R0, 0x4, R16 ;  /* 0x0000000400067825 */ /* 0x008fc600078e0210 */
[----:B------:R3:W-:Y:S04]  /*7bad0*/  STL [R1+0x120], R31 ;  /* 0x0001201f01007387 */ /* 0x0007e80000100800 */
[----:B------:R3:W2:Y:S01]  /*7bae0*/  LDG.E.CONSTANT R32, desc[UR8][R6.64] ;  /* 0x0000000806207981 */ /* 0x0006a2000c1e9900 */
[----:B-1----:R-:W-:-:S03]  /*7baf0*/  IMAD.WIDE R16, R3, 0x4, R14 ;  /* 0x0000000403107825 */ /* 0x002fc600078e020e */
[----:B------:R-:W5:Y:S01]  /*7bb00*/  LDG.E.CONSTANT R21, desc[UR8][R12.64] ;  /* 0x000000080c157981 */ /* 0x000f62000c1e9900 */
[----:B0-----:R-:W-:-:S03]  /*7bb10*/  IMAD.WIDE R14, R3, 0x4, R6 ;  /* 0x00000004030e7825 */ /* 0x001fc600078e0206 */
[----:B---3--:R-:W3:Y:S01]  /*7bb20*/  LDG.E.CONSTANT R31, desc[UR8][R8.64] ;  /* 0x00000008081f7981 */ /* 0x008ee2000c1e9900 */
[----:B------:R-:W-:-:S03]  /*7bb30*/  IMAD.WIDE R6, R0, 0x4, R6 ;  /* 0x0000000400067825 */ /* 0x000fc600078e0206 */
[----:B----4-:R0:W-:Y:S01]  /*7bb40*/  STL [R1+0x114], R30 ;  /* 0x0001141e01007387 */ /* 0x0101e20000100800 */
[----:B------:R-:W-:-:S03]  /*7bb50*/  IMAD.WIDE R28, R0, 0x4, R28 ;  /* 0x00000004001c7825 */ /* 0x000fc600078e021c */
[----:B------:R-:W5:Y:S04]  /*7bb60*/  LDG.E.CONSTANT R41, desc[UR8][R16.64] ;  /* 0x0000000810297981 */ /* 0x000f68000c1e9900 */
[----:B------:R-:W4:Y:S04]  /*7bb70*/  LDG.E.CONSTANT R13, desc[UR8][R28.64] ;  /* 0x000000081c0d7981 */ /* 0x000f28000c1e9900 */
[----:B0-----:R-:W4:Y:S04]  /*7bb80*/  LDG.E.CONSTANT R30, desc[UR8][R6.64] ;  /* 0x00000008061e7981 */ /* 0x001f28000c1e9900 */
[----:B------:R-:W-:Y:S04]  /*7bb90*/  STL [R1+0x210], R27 ;  /* 0x0002101b01007387 */ /* 0x000fe80000100800 */
[----:B------:R0:W-:Y:S04]  /*7bba0*/  STL [R1+0x1c0], R26 ;  /* 0x0001c01a01007387 */ /* 0x0001e80000100800 */
[----:B------:R-:W4:Y:S01]  /*7bbb0*/  LDL R43, [R1+0xd8] ;  /* 0x0000d800012b7983 */ /* 0x000f220000100800 */
[----:B------:R-:W-:-:S03]  /*7bbc0*/  IMAD.WIDE R22, R3, 0x4, R18 ;  /* 0x0000000403167825 */ /* 0x000fc600078e0212 */
[----:B------:R-:W5:Y:S01]  /*7bbd0*/  LDG.E.CONSTANT R25, desc[UR8][R14.64] ;  /* 0x000000080e197981 */ /* 0x000f62000c1e9900 */
[----:B------:R-:W-:-:S03]  /*7bbe0*/  IMAD.WIDE R18, R3, 0x4, R10 ;  /* 0x0000000403127825 */ /* 0x000fc600078e020a */
[----:B------:R1:W5:Y:S04]  /*7bbf0*/  LDG.E.CONSTANT R59, desc[UR8][R22.64] ;  /* 0x00000008163b7981 */ /* 0x000368000c1e9900 */
[----:B------:R-:W5:Y:S01]  /*7bc00*/  LDG.E.CONSTANT R18, desc[UR8][R18.64] ;  /* 0x0000000812127981 */ /* 0x000f62000c1e9900 */
[----:B-1----:R-:W-:-:S03]  /*7bc10*/  IMAD.WIDE R22, R3, 0x4, R8 ;  /* 0x0000000403167825 */ /* 0x002fc600078e0208 */
[----:B------:R1:W-:Y:S04]  /*7bc20*/  STL [R1+0x1f4], R39 ;  /* 0x0001f42701007387 */ /* 0x0003e80000100800 */
[----:B------:R1:W5:Y:S01]  /*7bc30*/  LDG.E.CONSTANT R19, desc[UR8][R22.64] ;  /* 0x0000000816137981 */ /* 0x000362000c1e9900 */
[----:B0-----:R-:W-:-:S03]  /*7bc40*/  IMAD.WIDE R26, R3, 0x4, R6 ;  /* 0x00000004031a7825 */ /* 0x001fc600078e0206 */
[----:B------:R-:W-:Y:S01]  /*7bc50*/  STL [R1+0x180], R37 ;  /* 0x0001802501007387 */ /* 0x000fe20000100800 */
[----:B------:R-:W-:-:S03]  /*7bc60*/  IMAD.WIDE R6, R0, 0x4, R6 ;  /* 0x0000000400067825 */ /* 0x000fc600078e0206 */
[----:B------:R0:W-:Y:S01]  /*7bc70*/  STL [R1+0xa0], R36 ;  /* 0x0000a02401007387 */ /* 0x0001e20000100800 */
[----:B-1----:R-:W-:-:S03]  /*7bc80*/  IMAD.WIDE R22, R3, 0x4, R28 ;  /* 0x0000000403167825 */ /* 0x002fc600078e021c */
[----:B------:R-:W5:Y:S01]  /*7bc90*/  LDL R55, [R1+0x94] ;  /* 0x0000940001377983 */ /* 0x000f620000100800 */
[----:B------:R-:W-:-:S03]  /*7bca0*/  IMAD.WIDE R28, R0, 0x4, R28 ;  /* 0x00000004001c7825 */ /* 0x000fc600078e021c */
[----:B------:R1:W-:Y:S01]  /*7bcb0*/  STL [R1+0x148], R38 ;  /* 0x0001482601007387 */ /* 0x0003e20000100800 */
[----:B------:R-:W-:-:S03]  /*7bcc0*/  IMAD.WIDE R10, R3, 0x4, R28 ;  /* 0x00000004030a7825 */ /* 0x000fc600078e021c */
[----:B------:R1:W5:Y:S01]  /*7bcd0*/  LDG.E.CONSTANT R39, desc[UR8][R6.64] ;  /* 0x0000000806277981 */ /* 0x000362000c1e9900 */
[----:B0-----:R-:W-:-:S03]  /*7bce0*/  IMAD.WIDE R36, R3, 0x4, R6 ;  /* 0x0000000403247825 */ /* 0x001fc600078e0206 */
[----:B------:R-:W5:Y:S04]  /*7bcf0*/  LDG.E.CONSTANT R22, desc[UR8][R22.64] ;  /* 0x0000000816167981 */ /* 0x000f68000c1e9900 */
[----:B-1----:R0:W5:Y:S01]  /*7bd00*/  LDG.E.CONSTANT R38, desc[UR8][R28.64] ;  /* 0x000000081c267981 */ /* 0x002162000c1e9900 */
[----:B------:R-:W-:-:S03]  /*7bd10*/  IMAD.WIDE R6, R0, 0x4, R6 ;  /* 0x0000000400067825 */ /* 0x000fc600078e0206 */
[----:B------:R-:W-:Y:S04]  /*7bd20*/  STL [R1+0x1e8], R40 ;  /* 0x0001e82801007387 */ /* 0x000fe80000100800 */
[----:B------:R-:W5:Y:S01]  /*7bd30*/  LDG.E.CONSTANT R23, desc[UR8][R10.64] ;  /* 0x000000080a177981 */ /* 0x000f62000c1e9900 */
[----:B0-----:R-:W-:-:S03]  /*7bd40*/  IMAD.WIDE R28, R0, 0x4, R28 ;  /* 0x00000004001c7825 */ /* 0x001fc600078e021c */
[----:B------:R0:W5:Y:S01]  /*7bd50*/  LDG.E.CONSTANT R17, desc[UR8][R6.64] ;  /* 0x0000000806117981 */ /* 0x000162000c1e9900 */
[----:B------:R-:W-:-:S03]  /*7bd60*/  IMAD.WIDE R8, R3, 0x4, R6 ;  /* 0x0000000403087825 */ /* 0x000fc600078e0206 */
[----:B------:R-:W5:Y:S04]  /*7bd70*/  LDG.E.CONSTANT R16, desc[UR8][R28.64] ;  /* 0x000000081c107981 */ /* 0x000f68000c1e9900 */
[----:B------:R-:W5:Y:S01]  /*7bd80*/  LDG.E.CONSTANT R36, desc[UR8][R36.64] ;  /* 0x0000000824247981 */ /* 0x000f62000c1e9900 */
[----:B0-----:R-:W-:-:S03]  /*7bd90*/  IMAD.WIDE R6, R0, 0x4, R6 ;  /* 0x0000000400067825 */ /* 0x001fc600078e0206 */
[----:B------:R-:W5:Y:S04]  /*7bda0*/  LDG.E.CONSTANT R26, desc[UR8][R26.64] ;  /* 0x000000081a1a7981 */ /* 0x000f68000c1e9900 */
[----:B------:R0:W5:Y:S01]  /*7bdb0*/  LDG.E.CONSTANT R12, desc[UR8][R6.64] ;  /* 0x00000008060c7981 */ /* 0x000162000c1e9900 */
[----:B------:R-:W-:-:S03]  /*7bdc0*/  IMAD.WIDE R14, R3, 0x4, R6 ;  /* 0x00000004030e7825 */ /* 0x000fc600078e0206 */
[----:B------:R-:W5:Y:S04]  /*7bdd0*/  LDG.E.CONSTANT R27, desc[UR8][R8.64] ;  /* 0x00000008081b7981 */ /* 0x000f68000c1e9900 */
[----:B------:R-:W5:Y:S04]  /*7bde0*/  LDG.E.CONSTANT R14, desc[UR8][R14.64] ;  /* 0x000000080e0e7981 */ /* 0x000f68000c1e9900 */
[----:B------:R-:W-:Y:S04]  /*7bdf0*/  STL [R1+0x224], R33 ;  /* 0x0002242101007387 */ /* 0x000fe80000100800 */
[----:B--2---:R1:W-:Y:S04]  /*7be00*/  STL [R1+0x1d0], R32 ;  /* 0x0001d02001007387 */ /* 0x0043e80000100800 */
[----:B------:R-:W-:Y:S04]  /*7be10*/  STL [R1+0x12c], R35 ;  /* 0x00012c2301007387 */ /* 0x000fe80000100800 */
[----:B------:R-:W5:Y:S01]  /*7be20*/  LDL.LU R48, [R1+0x50] ;  /* 0x0000500001307983 */ /* 0x000f620000300800 */
[----:B-1----:R-:W-:-:S03]  /*7be30*/  IMAD.WIDE R32, R0, 0x4, R28 ;  /* 0x0000000400207825 */ /* 0x002fc600078e021c */
[----:B------:R1:W-:Y:S04]  /*7be40*/  STL [R1+0x214], R34 ;  /* 0x0002142201007387 */ /* 0x0003e80000100800 */
[----:B------:R-:W5:Y:S01]  /*7be50*/  LDL.LU R46, [R1+0x74] ;  /* 0x00007400012e7983 */ /* 0x000f620000300800 */
[----:B------:R-:W-:-:S03]  /*7be60*/  IMAD.WIDE R10, R0, 0x4, R32 ;  /* 0x00000004000a7825 */ /* 0x000fc600078e0220 */
[----:B------:R-:W5:Y:S04]  /*7be70*/  LDL.LU R47, [R1+0x4c] ;  /* 0x00004c00012f7983 */ /* 0x000f680000300800 */
[----:B-1----:R-:W5:Y:S04]  /*7be80*/  LDL.LU R34, [R1+0x78] ;  /* 0x0000780001227983 */ /* 0x002f680000300800 */
[----:B---3--:R-:W-:Y:S04]  /*7be90*/  STL [R1+0x108], R31 ;  /* 0x0001081f01007387 */ /* 0x008fe80000100800 */
[----:B------:R-:W5:Y:S04]  /*7bea0*/  LDL.LU R35, [R1+0x68] ;  /* 0x0000680001237983 */ /* 0x000f680000300800 */
[----:B----4-:R1:W-:Y:S04]  /*7beb0*/  STL [R1+0x1bc], R30 ;  /* 0x0001bc1e01007387 */ /* 0x0103e80000100800 */
[----:B------:R-:W5:Y:S01]  /*7bec0*/  LDL.LU R44, [R1+0x70] ;  /* 0x00007000012c7983 */ /* 0x000f620000300800 */
[----:B0-----:R-:W-:-:S03]  /*7bed0*/  IMAD.WIDE R6, R3, 0x4, R10 ;  /* 0x0000000403067825 */ /* 0x001fc600078e020a */
[----:B------:R0:W-:Y:S04]  /*7bee0*/  STL [R1+0x1f8], R13 ;  /* 0x0001f80d01007387 */ /* 0x0001e80000100800 */
[----:B------:R2:W5:Y:S04]  /*7bef0*/  LDG.E.CONSTANT R37, desc[UR8][R10.64] ;  /* 0x000000080a257981 */ /* 0x000568000c1e9900 */
[----:B-1----:R-:W5:Y:S04]  /*7bf00*/  LDL.LU R30, [R1+0x40] ;  /* 0x00004000011e7983 */ /* 0x002f680000300800 */
[----:B0-----:R0:W5:Y:S01]  /*7bf10*/  LDG.E.CONSTANT R13, desc[UR8][R32.64] ;  /* 0x00000008200d7981 */ /* 0x001162000c1e9900 */
[----:B--2---:R-:W-:-:S03]  /*7bf20*/  IMAD.WIDE R10, R0, 0x4, R10 ;  /* 0x00000004000a7825 */ /* 0x004fc600078e020a */
[----:B------:R-:W5:Y:S04]  /*7bf30*/  LDL.LU R31, [R1+0x7c] ;  /* 0x00007c00011f7983 */ /* 0x000f680000300800 */
[----:B------:R-:W5:Y:S01]  /*7bf40*/  LDG.E.CONSTANT R51, desc[UR8][R10.64] ;  /* 0x000000080a337981 */ /* 0x000f62000c1e9900 */
[----:B0-----:R-:W-:-:S04]  /*7bf50*/  IMAD.WIDE R32, R3, 0x4, R32 ;  /* 0x0000000403207825 */ /* 0x001fc800078e0220 */
[----:B------:R-:W-:Y:S01]  /*7bf60*/  HFMA2 R8, -RZ, RZ, 0, 3.5762786865234375e-07 ;  /* 0x00000006ff087431 */ /* 0x000fe200000001ff */
[----:B------:R-:W-:Y:S01]  /*7bf70*/  MOV R9, R43 ;  /* 0x0000002b00097202 */ /* 0x000fe20000000f00 */
[----:B------:R-:W5:Y:S04]  /*7bf80*/  LDG.E.CONSTANT R32, desc[UR8][R32.64] ;  /* 0x0000000820207981 */ /* 0x000f68000c1e9900 */
[----:B------:R0:W5:Y:S02]  /*7bf90*/  LDG.E.CONSTANT R33, desc[UR8][R6.64] ;  /* 0x0000000806217981 */ /* 0x000164000c1e9900 */
[----:B0-----:R-:W-:Y:S02]  /*7bfa0*/  MOV R7, 0x181f ;  /* 0x0000181f00077802 */ /* 0x001fe40000000f00 */
[----:B------:R-:W-:-:S07]  /*7bfb0*/  MOV R6, 0xffffffff ;  /* 0xffffffff00067802 */ /* 0x000fce0000000f00 */
[----:B-----5:R-:W-:Y:S05]  /*7bfc0*/  WARPSYNC.COLLECTIVE R6, `(.L_x_7855) ;  /* 0x0000000006087348 */ /* 0x020fea0003c00000 */
[----:B------:R0:W1:Y:S02]  /*7bfd0*/  SHFL.IDX P0, R54, R9, R8, R7 ;  /* 0x0000000809367389 */ /* 0x0000640000000007 */
[----:B01---5:R-:W-:Y:S05]  /*7bfe0*/  ENDCOLLECTIVE ;  /* 0x000000000000791b */ /* 0x023fea0003800000 */
.L_x_7855:
[----:B------:R-:W-:Y:S02]  /*7bff0*/  MOV R9, R55 ;  /* 0x0000003700097202 */ /* 0x000fe40000000f00 */
[----:B------:R-:W-:-:S07]  /*7c000*/  MOV R56, R54 ;  /* 0x0000003600387202 */ /* 0x000fce0000000f00 */
[----:B------:R-:W-:Y:S05]  /*7c010*/  WARPSYNC.COLLECTIVE R6, `(.L_x_7856) ;  /* 0x0000000006087348 */ /* 0x000fea0003c00000 */
[----:B------:R0:W1:Y:S02]  /*7c020*/  SHFL.IDX P0, R54, R9, R8, R7 ;  /* 0x0000000809367389 */ /* 0x0000640000000007 */
[----:B01----:R-:W-:Y:S05]  /*7c030*/  ENDCOLLECTIVE ;  /* 0x000000000000791b */ /* 0x003fea0003800000 */
.L_x_7856:
[----:B------:R-:W-:Y:S04]  /*7c040*/  STL [R1+0x194], R39 ;  /* 0x0001942701007387 */ /* 0x000fe80000100800 */
[----:B------:R0:W-:Y:S04]  /*7c050*/  STL [R1+0x1e4], R38 ;  /* 0x0001e42601007387 */ /* 0x0001e80000100800 */
[----:B------:R-:W-:Y:S04]  /*7c060*/  STL [R1+0x168], R17 ;  /* 0x0001681101007387 */ /* 0x000fe80000100800 */
[----:B------:R1:W-:Y:S01]  /*7c070*/  STL [R1+0x1c8], R16 ;  /* 0x0001c81001007387 */ /* 0x0003e20000100800 */
[----:B0-----:R-:W-:-:S03]  /*7c080*/  IMAD.WIDE R38, R3, 0x4, R10 ;  /* 0x0000000403267825 */ /* 0x001fc600078e020a */
[----:B------:R0:W-:Y:S01]  /*7c090*/  STL [R1+0x130], R12 ;  /* 0x0001300c01007387 */ /* 0x0001e20000100800 */
[----:B------:R-:W-:Y:S01]  /*7c0a0*/  HFMA2 R8, -RZ, RZ, 0, 4.17232513427734375e-07 ;  /* 0x00000007ff087431 */ /* 0x000fe200000001ff */
[----:B------:R-:W-:Y:S02]  /*7c0b0*/  MOV R9, R43 ;  /* 0x0000002b00097202 */ /* 0x000fe40000000f00 */
[----:B------:R-:W-:Y:S01]  /*7c0c0*/  MOV R50, R54 ;  /* 0x0000003600327202 */ /* 0x000fe20000000f00 */
[----:B------:R2:W5:Y:S01]  /*7c0d0*/  LDG.E.CONSTANT R38, desc[UR8][R38.64] ;  /* 0x0000000826267981 */ /* 0x000562000c1e9900 */
[C-C-:B------:R-:W-:Y:S01]  /*7c0e0*/  FADD R11, R46.reuse, -R48.reuse ;  /* 0x800000302e0b7221 */ /* 0x140fe20000000000 */
[----:B-1----:R-:W-:Y:S01]  /*7c0f0*/  FADD R16, R46, R48 ;  /* 0x000000302e107221 */ /* 0x002fe20000000000 */
[C-C-:B------:R-:W-:Y:S01]  /*7c100*/  FADD R6, R34.reuse, -R47.reuse ;  /* 0x8000002f22067221 */ /* 0x140fe20000000000 */
[----:B------:R-:W-:-:S03]  /*7c110*/  FADD R7, R34, R47 ;  /* 0x0000002f22077221 */ /* 0x000fc60000000000 */
[C-C-:B------:R-:W-:Y:S01]  /*7c120*/  FADD R15, R11.reuse, R6.reuse ;  /* 0x000000060b0f7221 */ /* 0x140fe20000000000 */
[----:B------:R-:W-:Y:S01]  /*7c130*/  FADD R11, R11, -R6 ;  /* 0x800000060b0b7221 */ /* 0x000fe20000000000 */
[----:B------:R-:W-:Y:S01]  /*7c140*/  MOV R6, 0xffffffff ;  /* 0xffffffff00067802 */ /* 0x000fe20000000f00 */
[C-C-:B------:R-:W-:Y:S01]  /*7c150*/  FADD R10, -R44.reuse, R35.reuse ;  /* 0x000000232c0a7221 */ /* 0x140fe20000000100 */
[----:B0-----:R-:W-:Y:S01]  /*7c160*/  FADD R12, R44, R35 ;  /* 0x000000232c0c7221 */ /* 0x001fe20000000000 */
[----:B------:R0:W-:Y:S04]  /*7c170*/  STL [R1+0x1b8], R13 ;  /* 0x0001b80d01007387 */ /* 0x0001e80000100800 */
[----:B------:R2:W-:Y:S04]  /*7c180*/  STL [R1+0x19c], R37 ;  /* 0x00019c2501007387 */ /* 0x0005e80000100800 */
[----:B------:R2:W5:Y:S01]  /*7c190*/  LDL.LU R53, [R1+0x84] ;  /* 0x0000840001357983 */ /* 0x0005620000300800 */
[C-C-:B0-----:R-:W-:Y:S01]  /*7c1a0*/  FADD R13, R7.reuse, R16.reuse ;  /* 0x00000010070d7221 */ /* 0x141fe20000000000 */
[----:B------:R-:W-:Y:S01]  /*7c1b0*/  FADD R16, -R7, R16 ;  /* 0x0000001007107221 */ /* 0x000fe20000000100 */
[----:B------:R-:W-:Y:S01]  /*7c1c0*/  MOV R7, 0x181f ;  /* 0x0000181f00077802 */ /* 0x000fe20000000f00 */
[----:B------:R2:W5:Y:S04]  /*7c1d0*/  LDL.LU R40, [R1+0x88] ;  /* 0x0000880001287983 */ /* 0x0005680000300800 */
[----:B------:R2:W5:Y:S04]  /*7c1e0*/  LDL.LU R46, [R1+0x5c] ;  /* 0x00005c00012e7983 */ /* 0x0005680000300800 */
[----:B------:R2:W5:Y:S04]  /*7c1f0*/  LDL.LU R47, [R1+0x8c] ;  /* 0x00008c00012f7983 */ /* 0x0005680000300800 */
[----:B------:R2:W5:Y:S04]  /*7c200*/  LDL.LU R34, [R1+0x60] ;  /* 0x0000600001227983 */ /* 0x0005680000300800 */
[----:B------:R2:W5:Y:S02]  /*7c210*/  LDL.LU R44, [R1+0x80] ;  /* 0x00008000012c7983 */ /* 0x0005640000300800 */
[----:B--2--5:R-:W-:Y:S05]  /*7c220*/  WARPSYNC.COLLECTIVE R6, `(.L_x_7857) ;  /* 0x0000000006087348 */ /* 0x024fea0003c00000 */
[----:B------:R0:W1:Y:S02]  /*7c230*/  SHFL.IDX P0, R54, R9, R8, R7 ;  /* 0x0000000809367389 */ /* 0x0000640000000007 */
[----:B012--5:R-:W-:Y:S05]  /*7c240*/  ENDCOLLECTIVE ;  /* 0x000000000000791b */ /* 0x027fea0003800000 */
.L_x_7857:
[----:B------:R0:W-:Y:S04]  /*7c250*/  STL [R1+0x16c], R51 ;  /* 0x00016c3301007387 */ /* 0x0001e80000100800 */
[----:B------:R0:W5:Y:S01]  /*7c260*/  LDL.LU R43, [R1+0x58] ;  /* 0x00005800012b7983 */ /* 0x0001620000300800 */
[----:B------:R-:W-:-:S03]  /*7c270*/  MOV R9, R55 ;  /* 0x0000003700097202 */ /* 0x000fc60000000f00 */
[----:B------:R0:W5:Y:S01]  /*7c280*/  LDL.LU R55, [R1+0x64] ;  /* 0x0000640001377983 */ /* 0x0001620000300800 */
[C-C-:B------:R-:W-:Y:S01]  /*7c290*/  FADD R17, R31.reuse, -R30.reuse ;  /* 0x8000001e1f117221 */ /* 0x140fe20000000000 */
[----:B------:R-:W-:Y:S02]  /*7c2a0*/  FADD R30, R31, R30 ;  /* 0x0000001e1f1e7221 */ /* 0x000fe40000000000 */
[----:B------:R-:W1:Y:S01]  /*7c2b0*/  S2R R31, SR_CgaCtaId ;  /* 0x00000000001f7919 */ /* 0x000e620000008800 */
[----:B------:R-:W2:Y:S01]  /*7c2c0*/  S2R R37, SR_LANEID ;  /* 0x0000000000257919 */ /* 0x000ea20000000000 */
[----:B------:R-:W-:-:S07]  /*7c2d0*/  MOV R48, R54 ;  /* 0x0000003600307202 */ /* 0x000fce0000000f00 */
[----:B012--5:R-:W-:Y:S05]  /*7c2e0*/  WARPSYNC.COLLECTIVE R6, `(.L_x_7858) ;  /* 0x0000000006087348 */ /* 0x027fea0003c00000 */
[----:B------:R3:W4:Y:S02]  /*7c2f0*/  SHFL.IDX P0, R54, R9, R8, R7 ;  /* 0x0000000809367389 */ /* 0x0007240000000007 */
[----:B012345:R-:W-:Y:S05]  /*7c300*/  ENDCOLLECTIVE ;  /* 0x000000000000791b */ /* 0x03ffea0003800000 */
.L_x_7858:
[--C-:B------:R-:W-:Y:S01]  /*7c310*/  FFMA R6, R11, -0.70710676908493041992, R10.reuse ;  /* 0xbf3504f30b067823 */ /* 0x100fe2000000000a */
[--C-:B------:R-:W-:Y:S01]  /*7c320*/  FFMA R8, R15, -0.70710676908493041992, R17.reuse ;  /* 0xbf3504f30f087823 */ /* 0x100fe20000000011 */
[----:B------:R-:W-:Y:S01]  /*7c330*/  FFMA R9, R11, 0.70710676908493041992, R10 ;  /* 0x3f3504f30b097823 */ /* 0x000fe2000000000a */
[----:B------:R-:W-:Y:S01]  /*7c340*/  FFMA R17, R15, 0.70710676908493041992, R17 ;  /* 0x3f3504f30f117823 */ /* 0x000fe20000000011 */
[----:B------:R-:W-:Y:S01]  /*7c350*/  FADD R11, R30, R12 ;  /* 0x0000000c1e0b7221 */ /* 0x000fe20000000000 */
[----:B------:R-:W-:Y:S01]  /*7c360*/  FFMA R7, R6, 0.66817861795425415039, R8 ;  /* 0x3f2b0dc106077823 */ /* 0x000fe20000000008 */
[----:B------:R-:W-:Y:S01]  /*7c370*/  FFMA R15, R8, -0.66817861795425415039, R6 ;  /* 0xbf2b0dc1080f7823 */ /* 0x000fe20000000006 */
[----:B------:R-:W-:Y:S01]  /*7c380*/  MOV R8, 0x400 ;  /* 0x0000040000087802 */ /* 0x000fe20000000f00 */
[----:B------:R-:W-:Y:S01]  /*7c390*/  FADD R12, R30, -R12 ;  /* 0x8000000c1e0c7221 */ /* 0x000fe20000000000 */
[C-C-:B------:R-:W-:Y:S01]  /*7c3a0*/  FADD R10, R11.reuse, -R13.reuse ;  /* 0x8000000d0b0a7221 */ /* 0x140fe20000000000 */
[----:B------:R-:W-:Y:S01]  /*7c3b0*/  FADD R6, R11, R13 ;  /* 0x0000000d0b067221 */ /* 0x000fe20000000000 */
[----:B------:R-:W-:Y:S01]  /*7c3c0*/  FFMA R13, R9, -0.19891236722469329834, R17 ;  /* 0xbe4bafaf090d7823 */ /* 0x000fe20000000011 */
[----:B------:R-:W-:Y:S01]  /*7c3d0*/  LEA R35, R31, R8, 0x18 ;  /* 0x000000081f237211 */ /* 0x000fe200078ec0ff */
[----:B------:R-:W-:Y:S01]  /*7c3e0*/  FFMA R11, R16, -0.41421356797218322754, R12 ;  /* 0xbed413cd100b7823 */ /* 0x000fe2000000000c */
[----:B------:R-:W-:Y:S01]  /*7c3f0*/  FFMA R16, R12, 0.41421356797218322754, R16 ;  /* 0x3ed413cd0c107823 */ /* 0x000fe20000000010 */
[----:B------:R-:W-:Y:S01]  /*7c400*/  FMUL R12, R6, 1.4142135381698608398 ;  /* 0x3fb504f3060c7820 */ /* 0x000fe20000400000 */
[----:B------:R-:W-:Y:S01]  /*7c410*/  FMUL R13, R13, 1.9615705013275146484 ;  /* 0x3ffb14be0d0d7820 */ /* 0x000fe20000400000 */
[----:B------:R-:W-:-:S02]  /*7c420*/  LEA R8, R37, R35, 0x2 ;  /* 0x0000002325087211 */ /* 0x000fc400078e10ff */
[----:B------:R-:W-:-:S07]  /*7c430*/  MOV R6, 0xffffffff ;  /* 0xffffffff00067802 */ /* 0x000fce0000000f00 */
[----:B------:R-:W-:Y:S05]  /*7c440*/  WARPSYNC.COLLECTIVE R6, `(.L_x_7859) ;  /* 0x0000000006087348 */ /* 0x000fea0003c00000 */
[----:B------:R-:W-:Y:S01]  /*7c450*/  NOP ;  /* 0x0000000000007918 */ /* 0x000fe20000000000 */
[----:B------:R-:W-:Y:S05]  /*7c460*/  ENDCOLLECTIVE ;  /* 0x000000000000791b */ /* 0x000fea0003800000 */
.L_x_7859:
[----:B------:R0:W-:Y:S02]  /*7c470*/  STS [R8+0x84], R13 ;  /* 0x0000840d08007388 */ /* 0x0001e40000000800 */
[----:B0-----:R-:W-:Y:S01]  /*7c480*/  FMUL R13, R7, 1.6629391908645629883 ;  /* 0x3fd4db31070d7820 */ /* 0x001fe20000400000 */
[-C--:B------:R-:W-:Y:S01]  /*7c490*/  LEA.HI R7, RZ, R37.reuse, RZ, 0x3 ;  /* 0x00000025ff077211 */ /* 0x080fe200078f18ff */
[----:B------:R-:W-:Y:S03]  /*7c4a0*/  STL [R1+0x248], R2 ;  /* 0x0002480201007387 */ /* 0x000fe60000100800 */
[----:B------:R-:W-:Y:S01]  /*7c4b0*/  LOP3.LUT R7, R7, 0x3ffffff8, RZ, 0xc0, !PT ;  /* 0x3ffffff807077812 */ /* 0x000fe200078ec0ff */
[----:B------:R-:W-:Y:S01]  /*7c4c0*/  STL [R1+0x23c], R35 ;  /* 0x00023c2301007387 */ /* 0x000fe20000100800 */
[----:B------:R-:W-:Y:S02]  /*7c4d0*/  LOP3.LUT R6, R37, 0x3ffffff8, RZ, 0xc0, !PT ;  /* 0x3ffffff825067812 */ /* 0x000fe400078ec0ff */
[----:B------:R-:W-:Y:S01]  /*7c4e0*/  IADD3 R7, PT, PT, -R7, R37, RZ ;  /* 0x0000002507077210 */ /* 0x000fe20007ffe1ff */
[----:B------:R-:W5:Y:S01]  /*7c4f0*/  LDL.LU R39, [R1+0x44] ;  /* 0x0000440001277983 */ /* 0x000f620000300800 */
[----:B------:R-:W-:-:S03]  /*7c500*/  FMUL R15, R15, -1.6629391908645629883 ;  /* 0xbfd4db310f0f7820 */ /* 0x000fc60000400000 */
[----:B------:R-:W5:Y:S01]  /*7c510*/  LDL.LU R37, [R1+0x54] ;  /* 0x0000540001257983 */ /* 0x000f620000300800 */
[----:B------:R-:W-:-:S03]  /*7c520*/  IMAD R7, R7, 0x21, R6 ;  /* 0x0000002107077824 */ /* 0x000fc600078e0206 */
[----:B------:R-:W5:Y:S04]  /*7c530*/  LDL.LU R57, [R1+0x38] ;  /* 0x0000380001397983 */ /* 0x000f680000300800 */
[----:B------:R-:W5:Y:S01]  /*7c540*/  LDL.LU R52, [R1+0x6c] ;  /* 0x00006c0001347983 */ /* 0x000f620000300800 */
[----:B------:R-:W-:-:S03]  /*7c550*/  FFMA R9, R17, 0.19891236722469329834, R9 ;  /* 0x3e4bafaf11097823 */ /* 0x000fc60000000009 */
[----:B------:R0:W-:Y:S01]  /*7c560*/  STS [R8+0x294], R15 ;  /* 0x0002940f08007388 */ /* 0x0001e20000000800 */
[----:B------:R-:W-:Y:S01]  /*7c570*/  LEA R7, R7, R35, 0x2 ;  /* 0x0000002307077211 */ /* 0x000fe200078e10ff */
[C-C-:B------:R-:W-:Y:S01]  /*7c580*/  FADD R6, R40.reuse, -R53.reuse ;  /* 0x8000003528067221 */ /* 0x140fe20000000000 */
[----:B0-----:R-:W-:Y:S02]  /*7c590*/  FADD R15, R40, R53 ;  /* 0x00000035280f7221 */ /* 0x001fe40000000000 */
[----:B------:R-:W5:Y:S04]  /*7c5a0*/  LDL.LU R53, [R1+0x3c] ;  /* 0x00003c0001357983 */ /* 0x000f680000300800 */
[----:B------:R-:W5:Y:S04]  /*7c5b0*/  LDL.LU R40, [R1+0x48] ;  /* 0x0000480001287983 */ /* 0x000f680000300800 */
[----:B------:R-:W5:Y:S01]  /*7c5c0*/  LDL.LU R35, [R1+0x30] ;  /* 0x0000300001237983 */ /* 0x000f620000300800 */
[C-C-:B------:R-:W-:Y:S01]  /*7c5d0*/  FADD R17, R55.reuse, -R43.reuse ;  /* 0x8000002b37117221 */ /* 0x140fe20000000000 */
[----:B------:R-:W-:-:S02]  /*7c5e0*/  FADD R31, R55, R43 ;  /* 0x0000002b371f7221 */ /* 0x000fc40000000000 */
[----:B------:R-:W5:Y:S01]  /*7c5f0*/  LDL.LU R43, [R1+0x34] ;  /* 0x00003400012b7983 */ /* 0x000f620000300800 */
[----:B------:R-:W-:-:S06]  /*7c600*/  IMAD.WIDE R28, R3, 0x4, R28 ;  /* 0x00000004031c7825 */ /* 0x000fcc00078e021c */
[----:B------:R0:W5:Y:S01]  /*7c610*/  LDG.E.CONSTANT R28, desc[UR8][R28.64] ;  /* 0x000000081c1c7981 */ /* 0x000162000c1e9900 */
[----:B------:R-:W-:Y:S01]  /*7c620*/  FMUL R9, R9, 1.9615705013275146484 ;  /* 0x3ffb14be09097820 */ /* 0x000fe20000400000 */
[----:B------:R-:W-:Y:S01]  /*7c630*/  FMUL R11, R11, 1.8477590084075927734 ;  /* 0x3fec835e0b0b7820 */ /* 0x000fe20000400000 */
[----:B------:R-:W-:Y:S01]  /*7c640*/  FMUL R10, R10, 1.4142135381698608398 ;  /* 0x3fb504f30a0a7820 */ /* 0x000fe20000400000 */
[----:B------:R-:W-:Y:S02]  /*7c650*/  FMUL R16, R16, 1.8477590084075927734 ;  /* 0x3fec835e10107820 */ /* 0x000fe40000400000 */
[----:B------:R1:W-:Y:S04]  /*7c660*/  STS [R8+0x39c], R9 ;  /* 0x00039c0908007388 */ /* 0x0003e80000000800 */
[----:B------:R2:W-:Y:S01]  /*7c670*/  STS [R8+0x108], R11 ;  /* 0x0001080b08007388 */ /* 0x0005e20000000800 */
[----:B-1----:R-:W-:-:S03]  /*7c680*/  FADD R9, R47, -R46 ;  /* 0x8000002e2f097221 */ /* 0x002fc60000000000 */
[----:B------:R1:W-:Y:S01]  /*7c690*/  STS [R8+0x210], R10 ;  /* 0x0002100a08007388 */ /* 0x0003e20000000800 */
[----:B--2---:R-:W-:-:S03]  /*7c6a0*/  FADD R11, R47, R46 ;  /* 0x0000002e2f0b7221 */ /* 0x004fc60000000000 */
[----:B------:R2:W-:Y:S04]  /*7c6b0*/  STS [R8+0x318], R16 ;  /* 0x0003181008007388 */ /* 0x0005e80000000800 */
[----:B------:R3:W-:Y:S01]  /*7c6c0*/  STS [R8+0x18c], R13 ;  /* 0x00018c0d08007388 */ /* 0x0007e20000000800 */
[----:B-1----:R-:W-:-:S03]  /*7c6d0*/  FADD R10, -R44, R34 ;  /* 0x000000222c0a7221 */ /* 0x002fc60000000100 */
[----:B------:R1:W-:Y:S01]  /*7c6e0*/  STS [R8], R12 ;  /* 0x0000000c08007388 */ /* 0x0003e20000000800 */
[C-C-:B--2---:R-:W-:Y:S01]  /*7c6f0*/  FADD R16, R6.reuse, -R9.reuse ;  /* 0x8000000906107221 */ /* 0x144fe20000000000 */
[----:B---3--:R-:W-:Y:S01]  /*7c700*/  FADD R13, R6, R9 ;  /* 0x00000009060d7221 */ /* 0x008fe20000000000 */
[C-C-:B------:R-:W-:Y:S01]  /*7c710*/  FADD R6, R11.reuse, R15.reuse ;  /* 0x0000000f0b067221 */ /* 0x140fe20000000000 */
[----:B------:R-:W-:Y:S01]  /*7c720*/  FADD R15, -R11, R15 ;  /* 0x0000000f0b0f7221 */ /* 0x000fe20000000100 */
[----:B-1----:R-:W-:Y:S01]  /*7c730*/  FADD R12, R44, R34 ;  /* 0x000000222c0c7221 */ /* 0x002fe20000000000 */
[C-C-:B------:R-:W-:Y:S01]  /*7c740*/  FFMA R9, R16.reuse, -0.70710676908493041992, R10.reuse ;  /* 0xbf3504f310097823 */ /* 0x140fe2000000000a */
[----:B------:R-:W-:Y:S01]  /*7c750*/  FFMA R11, R16, 0.70710676908493041992, R10 ;  /* 0x3f3504f3100b7823 */ /* 0x000fe2000000000a */
[--C-:B------:R-:W-:Y:S01]  /*7c760*/  FFMA R10, R13, -0.70710676908493041992, R17.reuse ;  /* 0xbf3504f30d0a7823 */ /* 0x100fe20000000011 */
[--C-:B------:R-:W-:Y:S01]  /*7c770*/  FADD R34, R31, R12.reuse ;  /* 0x0000000c1f227221 */ /* 0x100fe20000000000 */
[----:B------:R-:W-:Y:S01]  /*7c780*/  FFMA R13, R13, 0.70710676908493041992, R17 ;  /* 0x3f3504f30d0d7823 */ /* 0x000fe20000000011 */
[----:B------:R-:W-:Y:S01]  /*7c790*/  FADD R31, R31, -R12 ;  /* 0x8000000c1f1f7221 */ /* 0x000fe20000000000 */
[----:B------:R-:W-:Y:S01]  /*7c7a0*/  FFMA R17, R9, 0.66817861795425415039, R10 ;  /* 0x3f2b0dc109117823 */ /* 0x000fe2000000000a */
[----:B------:R-:W-:Y:S01]  /*7c7b0*/  FFMA R12, R10, -0.66817861795425415039, R9 ;  /* 0xbf2b0dc10a0c7823 */ /* 0x000fe20000000009 */
[--C-:B------:R-:W-:Y:S01]  /*7c7c0*/  FADD R10, R34, R6.reuse ;  /* 0x00000006220a7221 */ /* 0x100fe20000000000 */
[----:B0-----:R-:W-:Y:S01]  /*7c7d0*/  IADD3 R29, PT, PT, R2, R56, RZ ;  /* 0x00000038021d7210 */ /* 0x001fe20007ffe0ff */
[----:B------:R-:W-:Y:S01]  /*7c7e0*/  FADD R16, R34, -R6 ;  /* 0x8000000622107221 */ /* 0x000fe20000000000 */
[----:B------:R-:W-:Y:S01]  /*7c7f0*/  MOV R51, R54 ;  /* 0x0000003600337202 */ /* 0x000fe20000000f00 */
[----:B------:R-:W-:Y:S01]  /*7c800*/  FFMA R9, R11, -0.19891236722469329834, R13 ;  /* 0xbe4bafaf0b097823 */ /* 0x000fe2000000000d */
[----:B------:R-:W-:-:S02]  /*7c810*/  IADD3 R30, PT, PT, R2, R48, RZ ;  /* 0x00000030021e7210 */ /* 0x000fc40007ffe0ff */
[----:B------:R-:W-:Y:S01]  /*7c820*/  MOV R6, 0xffffffff ;  /* 0xffffffff00067802 */ /* 0x000fe20000000f00 */
[----:B------:R-:W-:Y:S01]  /*7c830*/  FMUL R10, R10, 1.4142135381698608398 ;  /* 0x3fb504f30a0a7820 */ /* 0x000fe20000400000 */
[----:B------:R-:W-:Y:S01]  /*7c840*/  FFMA R13, R13, 0.19891236722469329834, R11 ;  /* 0x3e4bafaf0d0d7823 */ /* 0x000fe2000000000b */
[-C--:B------:R-:W-:Y:S02]  /*7c850*/  IMAD R29, R50, R0.reuse, R29 ;  /* 0x00000000321d7224 */ /* 0x080fe400078e021d */
[----:B------:R-:W-:Y:S01]  /*7c860*/  FFMA R11, R15, -0.41421356797218322754, R31 ;  /* 0xbed413cd0f0b7823 */ /* 0x000fe2000000001f */
[----:B------:R-:W-:-:S07]  /*7c870*/  IMAD R30, R51, R0, R30 ;  /* 0x00000000331e7224 */ /* 0x000fce00078e021e */
[----:B-----5:R-:W-:Y:S05]  /*7c880*/  WARPSYNC.COLLECTIVE R6, `(.L_x_7860) ;  /* 0x0000000006087348 */ /* 0x020fea0003c00000 */
[----:B------:R-:W-:Y:S01]  /*7c890*/  NOP ;  /* 0x0000000000007918 */ /* 0x000fe20000000000 */
[----:B-----5:R-:W-:Y:S05]  /*7c8a0*/  ENDCOLLECTIVE ;  /* 0x000000000000791b */ /* 0x020fea0003800000 */
.L_x_7860:
[----:B------:R-:W-:Y:S01]  /*7c8b0*/  FMUL R9, R9, 1.9615705013275146484 ;  /* 0x3ffb14be09097820 */ /* 0x000fe20000400000 */
[----:B------:R0:W1:Y:S01]  /*7c8c0*/  LDS R56, [R7] ;  /* 0x0000000007387984 */ /* 0x0000620000000800 */
[----:B------:R-:W-:-:S03]  /*7c8d0*/  FMUL R11, R11, 1.8477590084075927734 ;  /* 0x3fec835e0b0b7820 */ /* 0x000fc60000400000 */
        /* <DEDUP_REMOVED lines=10> */
.L_x_7861:
[----:B------:R0:W-:Y:S01]  /*7c980*/  STS [R8], R10 ;  /* 0x0000000a08007388 */ /* 0x0001e20000000800 */
[----:B------:R-:W-:Y:S01]  /*7c990*/  FFMA R15, R31, 0.41421356797218322754, R15 ;  /* 0x3ed413cd1f0f7823 */ /* 0x000fe2000000000f */
[----:B------:R-:W-:Y:S02]  /*7c9a0*/  FMUL R12, R12, -1.6629391908645629883 ;  /* 0xbfd4db310c0c7820 */ /* 0x000fe40000400000 */
[----:B------:R1:W-:Y:S01]  /*7c9b0*/  STS [R8+0x84], R9 ;  /* 0x0000840908007388 */ /* 0x0003e20000000800 */
[----:B------:R-:W-:Y:S01]  /*7c9c0*/  FMUL R13, R13, 1.9615705013275146484 ;  /* 0x3ffb14be0d0d7820 */ /* 0x000fe20000400000 */
[----:B0-----:R-:W-:Y:S02]  /*7c9d0*/  FMUL R10, R16, 1.4142135381698608398 ;  /* 0x3fb504f3100a7820 */ /* 0x001fe40000400000 */
[----:B------:R0:W-:Y:S01]  /*7c9e0*/  STS [R8+0x108], R11 ;  /* 0x0001080b08007388 */ /* 0x0001e20000000800 */
[----:B-1----:R-:W-:-:S03]  /*7c9f0*/  FMUL R9, R17, 1.6629391908645629883 ;  /* 0x3fd4db3111097820 */ /* 0x002fc60000400000 */
[----:B------:R1:W-:Y:S01]  /*7ca00*/  STS [R8+0x210], R10 ;  /* 0x0002100a08007388 */ /* 0x0003e20000000800 */
[----:B------:R-:W-:-:S03]  /*7ca10*/  FADD R6, R37, -R39 ;  /* 0x8000002725067221 */ /* 0x000fc60000000000 */
[----:B------:R2:W-:Y:S01]  /*7ca20*/  STS [R8+0x18c], R9 ;  /* 0x00018c0908007388 */ /* 0x0005e20000000800 */
[----:B0-----:R-:W-:-:S03]  /*7ca30*/  FMUL R11, R15, 1.8477590084075927734 ;  /* 0x3fec835e0f0b7820 */ /* 0x001fc60000400000 */
[----:B------:R0:W-:Y:S01]  /*7ca40*/  STS [R8+0x294], R12 ;  /* 0x0002940c08007388 */ /* 0x0001e20000000800 */
[----:B-1----:R-:W-:-:S03]  /*7ca50*/  FADD R10, R52, -R57 ;  /* 0x80000039340a7221 */ /* 0x002fc60000000000 */
[----:B------:R1:W-:Y:S01]  /*7ca60*/  STS [R8+0x39c], R13 ;  /* 0x00039c0d08007388 */ /* 0x0003e20000000800 */
[----:B--2---:R-:W-:Y:S01]  /*7ca70*/  FADD R9, R37, R39 ;  /* 0x0000002725097221 */ /* 0x004fe20000000000 */
[----:B0-----:R-:W-:Y:S02]  /*7ca80*/  FADD R12, R52, R57 ;  /* 0x00000039340c7221 */ /* 0x001fe40000000000 */
[----:B------:R0:W-:Y:S01]  /*7ca90*/  STS [R8+0x318], R11 ;  /* 0x0003180b08007388 */ /* 0x0001e20000000800 */
[C-C-:B-1----:R-:W-:Y:S01]  /*7caa0*/  FADD R13, R6.reuse, R10.reuse ;  /* 0x0000000a060d7221 */ /* 0x142fe20000000000 */
[----:B------:R-:W-:Y:S01]  /*7cab0*/  FADD R10, R6, -R10 ;  /* 0x8000000a060a7221 */ /* 0x000fe20000000000 */
[C-C-:B------:R-:W-:Y:S01]  /*7cac0*/  FADD R6, R12.reuse, R9.reuse ;  /* 0x000000090c067221 */ /* 0x140fe20000000000 */
[----:B------:R-:W-:Y:S01]  /*7cad0*/  FADD R9, -R12, R9 ;  /* 0x000000090c097221 */ /* 0x000fe20000000100 */
[C-C-:B0-----:R-:W-:Y:S01]  /*7cae0*/  FADD R11, -R40.reuse, R53.reuse ;  /* 0x00000035280b7221 */ /* 0x141fe20000000100 */
[----:B------:R-:W-:-:S03]  /*7caf0*/  FADD R15, R40, R53 ;  /* 0x00000035280f7221 */ /* 0x000fc60000000000 */
[C-C-:B------:R-:W-:Y:S01]  /*7cb00*/  FFMA R39, R10.reuse, -0.70710676908493041992, R11.reuse ;  /* 0xbf3504f30a277823 */ /* 0x140fe2000000000b */
[----:B------:R-:W-:Y:S01]  /*7cb10*/  FFMA R10, R10, 0.70710676908493041992, R11 ;  /* 0x3f3504f30a0a7823 */ /* 0x000fe2000000000b */
[C-C-:B------:R-:W-:Y:S01]  /*7cb20*/  FADD R12, R43.reuse, -R35.reuse ;  /* 0x800000232b0c7221 */ /* 0x140fe20000000000 */
[----:B------:R-:W-:-:S03]  /*7cb30*/  FADD R16, R43, R35 ;  /* 0x000000232b107221 */ /* 0x000fc60000000000 */
        /* <DEDUP_REMOVED lines=11> */
[----:B------:R-:W-:Y:S01]  /*7cbf0*/  FMUL R13, R13, 1.8477590084075927734 ;  /* 0x3fec835e0d0d7820 */ /* 0x000fe20000400000 */
[----:B------:R-:W-:Y:S01]  /*7cc00*/  FFMA R31, R39, 0.66817861795425415039, R11 ;  /* 0x3f2b0dc1271f7823 */ /* 0x000fe2000000000b */
[----:B------:R-:W-:Y:S01]  /*7cc10*/  FFMA R39, R11, -0.66817861795425415039, R39 ;  /* 0xbf2b0dc10b277823 */ /* 0x000fe20000000027 */
[----:B------:R-:W-:-:S07]  /*7cc20*/  FFMA R34, R12, 0.19891236722469329834, R10 ;  /* 0x3e4bafaf0c227823 */ /* 0x000fce000000000a */
[----:B------:R-:W-:Y:S05]  /*7cc30*/  WARPSYNC.COLLECTIVE R6, `(.L_x_7862) ;  /* 0x0000000006087348 */ /* 0x000fea0003c00000 */
[----:B------:R-:W-:Y:S01]  /*7cc40*/  NOP ;  /* 0x0000000000007918 */ /* 0x000fe20000000000 */
[----:B------:R-:W-:Y:S05]  /*7cc50*/  ENDCOLLECTIVE ;  /* 0x000000000000791b */ /* 0x000fea0003800000 */
.L_x_7862:
        /* <DEDUP_REMOVED lines=12> */
.L_x_7863:
[----:B------:R0:W-:Y:S04]  /*7cd20*/  STS [R8+0x108], R13 ;  /* 0x0001080d08007388 */ /* 0x0001e80000000800 */
[----:B------:R1:W-:Y:S01]  /*7cd30*/  STS [R8], R16 ;  /* 0x0000001008007388 */ /* 0x0003e20000000800 */
[----:B0-----:R-:W-:-:S03]  /*7cd40*/  FMUL R13, R34, 1.9615705013275146484 ;  /* 0x3ffb14be220d7820 */ /* 0x001fc60000400000 */
[----:B------:R0:W-:Y:S01]  /*7cd50*/  STS [R8+0x84], R15 ;  /* 0x0000840f08007388 */ /* 0x0001e20000000800 */
[----:B------:R-:W-:Y:S01]  /*7cd60*/  FADD R6, R60, -R49 ;  /* 0x800000313c067221 */ /* 0x000fe20000000000 */
[----:B-1----:R-:W-:Y:S02]  /*7cd70*/  FMUL R16, R39, -1.6629391908645629883 ;  /* 0xbfd4db3127107820 */ /* 0x002fe40000400000 */
[----:B------:R1:W-:Y:S01]  /*7cd80*/  STS [R8+0x39c], R13 ;  /* 0x00039c0d08007388 */ /* 0x0003e20000000800 */
[----:B------:R-:W-:Y:S01]  /*7cd90*/  FMUL R17, R17, 1.4142135381698608398 ;  /* 0x3fb504f311117820 */ /* 0x000fe20000400000 */
[----:B------:R-:W-:Y:S01]  /*7cda0*/  FMUL R31, R31, 1.6629391908645629883 ;  /* 0x3fd4db311f1f7820 */ /* 0x000fe20000400000 */
[----:B0-----:R-:W-:Y:S01]  /*7cdb0*/  FMUL R15, R35, 1.8477590084075927734 ;  /* 0x3fec835e230f7820 */ /* 0x001fe20000400000 */
[----:B------:R0:W-:Y:S01]  /*7cdc0*/  STS [R8+0x294], R16 ;  /* 0x0002941008007388 */ /* 0x0001e20000000800 */
[----:B-1----:R-:W-:-:S03]  /*7cdd0*/  FADD R13, R61, -R18 ;  /* 0x800000123d0d7221 */ /* 0x002fc60000000000 */
[----:B------:R1:W-:Y:S01]  /*7cde0*/  STS [R8+0x318], R15 ;  /* 0x0003180f08007388 */ /* 0x0003e20000000800 */
[----:B------:R-:W-:-:S03]  /*7cdf0*/  FADD R49, R60, R49 ;  /* 0x000000313c317221 */ /* 0x000fc60000000000 */
[----:B------:R2:W-:Y:S01]  /*7ce00*/  STS [R8+0x210], R17 ;  /* 0x0002101108007388 */ /* 0x0005e20000000800 */
[C-C-:B0-----:R-:W-:Y:S01]  /*7ce10*/  FADD R16, R6.reuse, R13.reuse ;  /* 0x0000000d06107221 */ /* 0x141fe20000000000 */
[----:B------:R-:W-:Y:S01]  /*7ce20*/  FADD R13, R6, -R13 ;  /* 0x8000000d060d7221 */ /* 0x000fe20000000000 */
[----:B-1----:R-:W-:Y:S01]  /*7ce30*/  FADD R15, -R59, R58 ;  /* 0x0000003a3b0f7221 */ /* 0x002fe20000000100 */
[----:B------:R0:W-:Y:S01]  /*7ce40*/  STS [R8+0x18c], R31 ;  /* 0x00018c1f08007388 */ /* 0x0001e20000000800 */
[----:B------:R-:W-:Y:S01]  /*7ce50*/  FADD R18, R61, R18 ;  /* 0x000000123d127221 */ /* 0x000fe20000000000 */
[--C-:B--2---:R-:W-:Y:S01]  /*7ce60*/  FADD R17, R45, -R19.reuse ;  /* 0x800000132d117221 */ /* 0x104fe20000000000 */
[----:B------:R-:W-:Y:S01]  /*7ce70*/  FADD R58, R59, R58 ;  /* 0x0000003a3b3a7221 */ /* 0x000fe20000000000 */
[----:B------:R-:W-:Y:S01]  /*7ce80*/  FADD R19, R45, R19 ;  /* 0x000000132d137221 */ /* 0x000fe20000000000 */
[----:B------:R-:W-:Y:S01]  /*7ce90*/  FADD R6, R18, R49 ;  /* 0x0000003112067221 */ /* 0x000fe20000000000 */
[C-C-:B0-----:R-:W-:Y:S01]  /*7cea0*/  FFMA R31, R13.reuse, -0.70710676908493041992, R15.reuse ;  /* 0xbf3504f30d1f7823 */ /* 0x141fe2000000000f */
[----:B------:R-:W-:Y:S01]  /*7ceb0*/  FFMA R13, R13, 0.70710676908493041992, R15 ;  /* 0x3f3504f30d0d7823 */ /* 0x000fe2000000000f */
[C-C-:B------:R-:W-:Y:S01]  /*7cec0*/  FFMA R15, R16.reuse, -0.70710676908493041992, R17.reuse ;  /* 0xbf3504f3100f7823 */ /* 0x140fe20000000011 */
[----:B------:R-:W-:Y:S01]  /*7ced0*/  FFMA R16, R16, 0.70710676908493041992, R17 ;  /* 0x3f3504f310107823 */ /* 0x000fe20000000011 */
[C-C-:B------:R-:W-:Y:S01]  /*7cee0*/  FADD R17, R19.reuse, R58.reuse ;  /* 0x0000003a13117221 */ /* 0x140fe20000000000 */
[----:B------:R-:W-:Y:S01]  /*7cef0*/  FADD R58, R19, -R58 ;  /* 0x8000003a133a7221 */ /* 0x000fe20000000000 */
[----:B------:R-:W-:-:S02]  /*7cf00*/  FFMA R35, R31, 0.66817861795425415039, R15 ;  /* 0x3f2b0dc11f237823 */ /* 0x000fc4000000000f */
[C-C-:B------:R-:W-:Y:S01]  /*7cf10*/  FADD R34, R17.reuse, -R6.reuse ;  /* 0x8000000611227221 */ /* 0x140fe20000000000 */
[----:B------:R-:W-:Y:S01]  /*7cf20*/  FADD R6, R17, R6 ;  /* 0x0000000611067221 */ /* 0x000fe20000000000 */
[----:B------:R-:W-:Y:S01]  /*7cf30*/  FFMA R31, R15, -0.66817861795425415039, R31 ;  /* 0xbf2b0dc10f1f7823 */ /* 0x000fe2000000001f */
[----:B------:R-:W-:Y:S01]  /*7cf40*/  FFMA R15, R13, -0.19891236722469329834, R16 ;  /* 0xbe4bafaf0d0f7823 */ /* 0x000fe20000000010 */
[----:B------:R-:W-:Y:S01]  /*7cf50*/  FFMA R19, R16, 0.19891236722469329834, R13 ;  /* 0x3e4bafaf10137823 */ /* 0x000fe2000000000d */
[----:B------:R-:W-:Y:S01]  /*7cf60*/  FMUL R16, R6, 1.4142135381698608398 ;  /* 0x3fb504f306107820 */ /* 0x000fe20000400000 */
[----:B------:R-:W-:-:S07]  /*7cf70*/  MOV R6, 0xffffffff ;  /* 0xffffffff00067802 */ /* 0x000fce0000000f00 */
[----:B------:R-:W-:Y:S05]  /*7cf80*/  WARPSYNC.COLLECTIVE R6, `(.L_x_7864) ;  /* 0x0000000006087348 */ /* 0x000fea0003c00000 */
[----:B------:R-:W-:Y:S01]  /*7cf90*/  NOP ;  /* 0x0000000000007918 */ /* 0x000fe20000000000 */
[----:B------:R-:W-:Y:S05]  /*7cfa0*/  ENDCOLLECTIVE ;  /* 0x000000000000791b */ /* 0x000fea0003800000 */
.L_x_7864:
[----:B------:R-:W0:Y:S04]  /*7cfb0*/  LDS R13, [R7] ;  /* 0x00000000070d7984 */ /* 0x000e280000000800 */
[----:B------:R-:W1:Y:S04]  /*7cfc0*/  LDS R6, [R7+0x8] ;  /* 0x0000080007067984 */ /* 0x000e680000000800 */
[----:B------:R-:W2:Y:S04]  /*7cfd0*/  LDS R39, [R7+0xc] ;  /* 0x00000c0007277984 */ /* 0x000ea80000000800 */
[----:B------:R-:W-:Y:S01]  /*7cfe0*/  STL [R1+0x10], R2 ;  /* 0x0000100201007387 */ /* 0x000fe20000100800 */
[----:B------:R-:W-:Y:S01]  /*7cff0*/  FADD R18, -R18, R49 ;  /* 0x0000003112127221 */ /* 0x000fe20000000100 */
[----:B------:R-:W-:-:S02]  /*7d000*/  FMUL R15, R15, 1.9615705013275146484 ;  /* 0x3ffb14be0f0f7820 */ /* 0x000fc40000400000 */
[----:B------:R-:W-:Y:S04]  /*7d010*/  LDS R2, [R7+0x4] ;  /* 0x0000040007027984 */ /* 0x000fe80000000800 */
[----:B0-----:R-:W-:Y:S04]  /*7d020*/  STL [R1+0x28], R13 ;  /* 0x0000280d01007387 */ /* 0x001fe80000100800 */
[----:B------:R-:W0:Y:S04]  /*7d030*/  LDS R13, [R7+0x10] ;  /* 0x00001000070d7984 */ /* 0x000e280000000800 */
[----:B-1----:R-:W-:Y:S04]  /*7d040*/  STL [R1+0x20], R6 ;  /* 0x0000200601007387 */ /* 0x002fe80000100800 */
[----:B------:R-:W1:Y:S04]  /*7d050*/  LDS R6, [R7+0x14] ;  /* 0x0000140007067984 */ /* 0x000e680000000800 */
[----:B--2---:R-:W-:Y:S04]  /*7d060*/  STL [R1+0x1c], R39 ;  /* 0x00001c2701007387 */ /* 0x004fe80000100800 */
[----:B------:R-:W2:Y:S01]  /*7d070*/  LDS R39, [R7+0x18] ;  /* 0x0000180007277984 */ /* 0x000ea20000000800 */
[----:B------:R-:W-:-:S04]  /*7d080*/  FFMA R17, R18, -0.41421356797218322754, R58 ;  /* 0xbed413cd12117823 */ /* 0x000fc8000000003a */
[----:B------:R-:W-:Y:S01]  /*7d090*/  FMUL R17, R17, 1.8477590084075927734 ;  /* 0x3fec835e11117820 */ /* 0x000fe20000400000 */
[----:B------:R-:W-:Y:S01]  /*7d0a0*/  FFMA R18, R58, 0.41421356797218322754, R18 ;  /* 0x3ed413cd3a127823 */ /* 0x000fe20000000012 */
[----:B0-----:R-:W-:Y:S04]  /*7d0b0*/  STL [R1+0x18], R13 ;  /* 0x0000180d01007387 */ /* 0x001fe80000100800 */
[----:B------:R-:W0:Y:S04]  /*7d0c0*/  LDS R13, [R7+0x1c] ;  /* 0x00001c00070d7984 */ /* 0x000e280000000800 */
[----:B-1----:R1:W-:Y:S02]  /*7d0d0*/  STL [R1+0x8], R6 ;  /* 0x0000080601007387 */ /* 0x0023e40000100800 */
[----:B-12---:R-:W-:-:S07]  /*7d0e0*/  MOV R6, 0xffffffff ;  /* 0xffffffff00067802 */ /* 0x006fce0000000f00 */
[----:B0-----:R-:W-:Y:S05]  /*7d0f0*/  WARPSYNC.COLLECTIVE R6, `(.L_x_7865) ;  /* 0x0000000006087348 */ /* 0x001fea0003c00000 */
[----:B------:R-:W-:Y:S01]  /*7d100*/  NOP ;  /* 0x0000000000007918 */ /* 0x000fe20000000000 */
[----:B0-----:R-:W-:Y:S05]  /*7d110*/  ENDCOLLECTIVE ;  /* 0x000000000000791b */ /* 0x001fea0003800000 */
.L_x_7865:
[----:B------:R0:W-:Y:S04]  /*7d120*/  STS [R8+0x84], R15 ;  /* 0x0000840f08007388 */ /* 0x0001e80000000800 */
[----:B------:R1:W-:Y:S01]  /*7d130*/  STS [R8+0x108], R17 ;  /* 0x0001081108007388 */ /* 0x0003e20000000800 */
[----:B0-----:R-:W-:-:S03]  /*7d140*/  FMUL R15, R35, 1.6629391908645629883 ;  /* 0x3fd4db31230f7820 */ /* 0x001fc60000400000 */
[----:B------:R0:W-:Y:S01]  /*7d150*/  STS [R8], R16 ;  /* 0x0000001008007388 */ /* 0x0001e20000000800 */
[----:B------:R-:W-:Y:S01]  /*7d160*/  FADD R6, R24, -R36 ;  /* 0x8000002418067221 */ /* 0x000fe20000000000 */
[----:B-1----:R-:W-:Y:S02]  /*7d170*/  FMUL R17, R31, -1.6629391908645629883 ;  /* 0xbfd4db311f117820 */ /* 0x002fe40000400000 */
[----:B------:R1:W-:Y:S01]  /*7d180*/  STS [R8+0x18c], R15 ;  /* 0x00018c0f08007388 */ /* 0x0003e20000000800 */
[----:B------:R-:W-:Y:S01]  /*7d190*/  FMUL R18, R18, 1.8477590084075927734 ;  /* 0x3fec835e12127820 */ /* 0x000fe20000400000 */
[----:B0-----:R-:W-:Y:S02]  /*7d1a0*/  FMUL R16, R34, 1.4142135381698608398 ;  /* 0x3fb504f322107820 */ /* 0x001fe40000400000 */
        /* <DEDUP_REMOVED lines=8> */
[C---:B-1----:R-:W-:Y:S01]  /*7d230*/  FADD R16, -R25.reuse, R26 ;  /* 0x0000001a19107221 */ /* 0x042fe20000000100 */
[----:B------:R-:W-:Y:S01]  /*7d240*/  FADD R24, R24, R36 ;  /* 0x0000002418187221 */ /* 0x000fe20000000000 */
[----:B------:R-:W-:Y:S01]  /*7d250*/  FADD R25, R25, R26 ;  /* 0x0000001a19197221 */ /* 0x000fe20000000000 */
[----:B--2---:R-:W-:Y:S01]  /*7d260*/  FADD R18, R42, -R14 ;  /* 0x8000000e2a127221 */ /* 0x004fe20000000000 */
[C-C-:B------:R-:W-:Y:S01]  /*7d270*/  FFMA R14, R15.reuse, -0.70710676908493041992, R16.reuse ;  /* 0xbf3504f30f0e7823 */ /* 0x140fe20000000010 */
[----:B------:R-:W-:-:S02]  /*7d280*/  FFMA R16, R15, 0.70710676908493041992, R16 ;  /* 0x3f3504f30f107823 */ /* 0x000fc40000000010 */
[C-C-:B------:R-:W-:Y:S01]  /*7d290*/  FFMA R15, R17.reuse, -0.70710676908493041992, R18.reuse ;  /* 0xbf3504f3110f7823 */ /* 0x140fe20000000012 */
[----:B------:R-:W-:Y:S01]  /*7d2a0*/  FFMA R17, R17, 0.70710676908493041992, R18 ;  /* 0x3f3504f311117823 */ /* 0x000fe20000000012 */
[----:B------:R-:W-:Y:S01]  /*7d2b0*/  FADD R6, R20, R24 ;  /* 0x0000001814067221 */ /* 0x000fe20000000000 */
[----:B------:R-:W-:Y:S01]  /*7d2c0*/  FADD R18, R27, R25 ;  /* 0x000000191b127221 */ /* 0x000fe20000000000 */
[----:B------:R0:W-:Y:S01]  /*7d2d0*/  STL [R1+0x4], R39 ;  /* 0x0000042701007387 */ /* 0x0001e20000100800 */
[----:B------:R-:W-:Y:S02]  /*7d2e0*/  FMUL R19, R19, 1.9615705013275146484 ;  /* 0x3ffb14be13137820 */ /* 0x000fe40000400000 */
[C-C-:B0-----:R-:W-:Y:S01]  /*7d2f0*/  FADD R39, R18.reuse, -R6.reuse ;  /* 0x8000000612277221 */ /* 0x141fe20000000000 */
[----:B------:R-:W-:-:S04]  /*7d300*/  FADD R6, R18, R6 ;  /* 0x0000000612067221 */ /* 0x000fc80000000000 */
[----:B------:R-:W-:Y:S01]  /*7d310*/  FMUL R26, R6, 1.4142135381698608398 ;  /* 0x3fb504f3061a7820 */ /* 0x000fe20000400000 */
[----:B------:R-:W-:Y:S01]  /*7d320*/  MOV R6, 0xffffffff ;  /* 0xffffffff00067802 */ /* 0x000fe20000000f00 */
[----:B------:R0:W-:Y:S06]  /*7d330*/  STS [R8+0x39c], R19 ;  /* 0x00039c1308007388 */ /* 0x0001ec0000000800 */
[----:B0-----:R-:W-:Y:S05]  /*7d340*/  WARPSYNC.COLLECTIVE R6, `(.L_x_7866) ;  /* 0x0000000006087348 */ /* 0x001fea0003c00000 */
[----:B------:R-:W-:Y:S01]  /*7d350*/  NOP ;  /* 0x0000000000007918 */ /* 0x000fe20000000000 */
[----:B0-----:R-:W-:Y:S05]  /*7d360*/  ENDCOLLECTIVE ;  /* 0x000000000000791b */ /* 0x001fea0003800000 */
.L_x_7866:
[----:B------:R-:W-:Y:S01]  /*7d370*/  FFMA R31, R14, 0.66817861795425415039, R15 ;  /* 0x3f2b0dc10e1f7823 */ /* 0x000fe2000000000f */
[----:B------:R-:W-:Y:S01]  /*7d380*/  FFMA R36, R16, -0.19891236722469329834, R17 ;  /* 0xbe4bafaf10247823 */ /* 0x000fe20000000011 */
[----:B------:R-:W-:Y:S01]  /*7d390*/  FADD R20, -R20, R24 ;  /* 0x0000001814147221 */ /* 0x000fe20000000100 */
[----:B------:R-:W0:Y:S01]  /*7d3a0*/  LDS R6, [R7] ;  /* 0x0000000007067984 */ /* 0x000e220000000800 */
[----:B------:R-:W-:Y:S01]  /*7d3b0*/  FADD R27, R27, -R25 ;  /* 0x800000191b1b7221 */ /* 0x000fe20000000000 */
[----:B------:R-:W-:Y:S01]  /*7d3c0*/  FMUL R31, R31, 1.6629391908645629883 ;  /* 0x3fd4db311f1f7820 */ /* 0x000fe20000400000 */
[----:B------:R-:W-:Y:S01]  /*7d3d0*/  FMUL R36, R36, 1.9615705013275146484 ;  /* 0x3ffb14be24247820 */ /* 0x000fe20000400000 */
[----:B------:R-:W-:Y:S01]  /*7d3e0*/  FFMA R25, R15, -0.66817861795425415039, R14 ;  /* 0xbf2b0dc10f197823 */ /* 0x000fe2000000000e */
[----:B------:R-:W-:Y:S01]  /*7d3f0*/  FFMA R34, R20, -0.41421356797218322754, R27 ;  /* 0xbed413cd14227823 */ /* 0x000fe2000000001b */
[----:B------:R-:W-:Y:S01]  /*7d400*/  FFMA R24, R17, 0.19891236722469329834, R16 ;  /* 0x3e4bafaf11187823 */ /* 0x000fe20000000010 */
[----:B------:R-:W-:Y:S01]  /*7d410*/  FFMA R27, R27, 0.41421356797218322754, R20 ;  /* 0x3ed413cd1b1b7823 */ /* 0x000fe20000000014 */
[----:B------:R-:W1:Y:S04]  /*7d420*/  LDS R19, [R7+0x8] ;  /* 0x0000080007137984 */ /* 0x000e680000000800 */
[----:B------:R-:W2:Y:S04]  /*7d430*/  LDS R20, [R7+0x4] ;  /* 0x0000040007147984 */ /* 0x000ea80000000800 */
[----:B------:R-:W3:Y:S04]  /*7d440*/  LDS R18, [R7+0xc] ;  /* 0x00000c0007127984 */ /* 0x000ee80000000800 */
[----:B------:R-:W4:Y:S04]  /*7d450*/  LDS R17, [R7+0x10] ;  /* 0x0000100007117984 */ /* 0x000f280000000800 */
[----:B------:R-:W1:Y:S04]  /*7d460*/  LDS R16, [R7+0x14] ;  /* 0x0000140007107984 */ /* 0x000e680000000800 */
[----:B------:R-:W1:Y:S04]  /*7d470*/  LDS R15, [R7+0x18] ;  /* 0x00001800070f7984 */ /* 0x000e680000000800 */
[----:B------:R-:W1:Y:S04]  /*7d480*/  LDS R14, [R7+0x1c] ;  /* 0x00001c00070e7984 */ /* 0x000e680000000800 */
[----:B0-----:R0:W-:Y:S02]  /*7d490*/  STL [R1], R6 ;  /* 0x0000000601007387 */ /* 0x0011e40000100800 */
[----:B0-----:R-:W-:-:S07]  /*7d4a0*/  MOV R6, 0xffffffff ;  /* 0xffffffff00067802 */ /* 0x001fce0000000f00 */
[----:B-1234-:R-:W-:Y:S05]  /*7d4b0*/  WARPSYNC.COLLECTIVE R6, `(.L_x_7867) ;  /* 0x0000000006087348 */ /* 0x01efea0003c00000 */
[----:B------:R-:W-:Y:S01]  /*7d4c0*/  NOP ;  /* 0x0000000000007918 */ /* 0x000fe20000000000 */
[----:B-1234-:R-:W-:Y:S05]  /*7d4d0*/  ENDCOLLECTIVE ;  /* 0x000000000000791b */ /* 0x01efea0003800000 */
.L_x_7867:
[----:B------:R0:W-:Y:S04]  /*7d4e0*/  STS [R8+0x84], R36 ;  /* 0x0000842408007388 */ /* 0x0001e80000000800 */
[----:B------:R1:W-:Y:S01]  /*7d4f0*/  STS [R8+0x18c], R31 ;  /* 0x00018c1f08007388 */ /* 0x0003e20000000800 */
[----:B0-----:R-:W-:Y:S01]  /*7d500*/  FMUL R36, R25, -1.6629391908645629883 ;  /* 0xbfd4db3119247820 */ /* 0x001fe20000400000 */
[----:B-1----:R-:W-:Y:S01]  /*7d510*/  FMUL R31, R24, 1.9615705013275146484 ;  /* 0x3ffb14be181f7820 */ /* 0x002fe20000400000 */
[----:B------:R-:W-:-:S04]  /*7d520*/  IMAD.WIDE R24, R29, 0x4, R4 ;  /* 0x000000041d187825 */ /* 0x000fc800078e0204 */
[----:B------:R0:W-:Y:S01]  /*7d530*/  STS [R8+0x39c], R31 ;  /* 0x00039c1f08007388 */ /* 0x0001e20000000800 */
[----:B------:R-:W-:-:S03]  /*7d540*/  FMUL R27, R27, 1.8477590084075927734 ;  /* 0x3fec835e1b1b7820 */ /* 0x000fc60000400000 */
[----:B------:R1:W-:Y:S01]  /*7d550*/  STS [R8], R26 ;  /* 0x0000001a08007388 */ /* 0x0003e20000000800 */
[----:B------:R-:W-:-:S03]  /*7d560*/  FADD R6, -R23, R28 ;  /* 0x0000001c17067221 */ /* 0x000fc60000000100 */
[----:B------:R-:W5:Y:S01]  /*7d570*/  LDG.E.CONSTANT R52, desc[UR8][R24.64] ;  /* 0x0000000818347981 */ /* 0x000f62000c1e9900 */
[----:B0-----:R-:W-:-:S04]  /*7d580*/  IMAD.WIDE R30, R30, 0x4, R4 ;  /* 0x000000041e1e7825 */ /* 0x001fc800078e0204 */
[----:B------:R-:W-:-:S04]  /*7d590*/  IMAD.WIDE R4, R3, 0x4, R24 ;  /* 0x0000000403047825 */ /* 0x000fc800078e0218 */
[----:B-1----:R-:W-:Y:S01]  /*7d5a0*/  FMUL R26, R34, 1.8477590084075927734 ;  /* 0x3fec835e221a7820 */ /* 0x002fe20000400000 */
[----:B------:R0:W5:Y:S04]  /*7d5b0*/  LDG.E.CONSTANT R45, desc[UR8][R4.64] ;  /* 0x00000008042d7981 */ /* 0x000168000c1e9900 */
[----:B------:R1:W-:Y:S01]  /*7d5c0*/  STS [R8+0x108], R26 ;  /* 0x0001081a08007388 */ /* 0x0003e20000000800 */
[C-C-:B0-----:R-:W-:Y:S01]  /*7d5d0*/  FADD R4, R22.reuse, -R32.reuse ;  /* 0x8000002016047221 */ /* 0x141fe20000000000 */
[C-C-:B------:R-:W-:Y:S01]  /*7d5e0*/  FADD R5, R21.reuse, -R33.reuse ;  /* 0x8000002115057221 */ /* 0x140fe20000000000 */
[----:B------:R-:W-:Y:S01]  /*7d5f0*/  FADD R22, R22, R32 ;  /* 0x0000002016167221 */ /* 0x000fe20000000000 */
[----:B------:R-:W-:Y:S01]  /*7d600*/  FADD R21, R21, R33 ;  /* 0x0000002115157221 */ /* 0x000fe20000000000 */
[----:B------:R0:W-:Y:S01]  /*7d610*/  STS [R8+0x318], R27 ;  /* 0x0003181b08007388 */ /* 0x0001e20000000800 */
[----:B-1----:R-:W-:-:S02]  /*7d620*/  FADD R26, R4, R5 ;  /* 0x00000005041a7221 */ /* 0x002fc40000000000 */
[----:B------:R-:W-:Y:S01]  /*7d630*/  FADD R34, -R21, R22 ;  /* 0x0000001615227221 */ /* 0x000fe20000000100 */
[----:B------:R-:W-:Y:S01]  /*7d640*/  FADD R23, R23, R28 ;  /* 0x0000001c17177221 */ /* 0x000fe20000000000 */
[----:B0-----:R-:W-:Y:S01]  /*7d650*/  FADD R27, R4, -R5 ;  /* 0x80000005041b7221 */ /* 0x001fe20000000000 */
[----:B------:R-:W-:Y:S01]  /*7d660*/  FADD R5, R21, R22 ;  /* 0x0000001615057221 */ /* 0x000fe20000000000 */
[C-C-:B------:R-:W-:Y:S01]  /*7d670*/  FADD R21, R41.reuse, -R38.reuse ;  /* 0x8000002629157221 */ /* 0x140fe20000000000 */
[----:B------:R-:W-:-:S03]  /*7d680*/  FADD R38, R41, R38 ;  /* 0x0000002629267221 */ /* 0x000fc60000000000 */
[C-C-:B------:R-:W-:Y:S01]  /*7d690*/  FFMA R22, R26.reuse, -0.70710676908493041992, R21.reuse ;  /* 0xbf3504f31a167823 */ /* 0x140fe20000000015 */
[----:B------:R-:W-:Y:S01]  /*7d6a0*/  FFMA R26, R26, 0.70710676908493041992, R21 ;  /* 0x3f3504f31a1a7823 */ /* 0x000fe20000000015 */
[C-C-:B------:R-:W-:Y:S01]  /*7d6b0*/  FADD R21, R38.reuse, R23.reuse ;  /* 0x0000001726157221 */ /* 0x140fe20000000000 */
[----:B------:R-:W-:Y:S01]  /*7d6c0*/  FFMA R4, R27, -0.70710676908493041992, R6 ;  /* 0xbf3504f31b047823 */ /* 0x000fe20000000006 */
[----:B------:R-:W-:-:S03]  /*7d6d0*/  FADD R23, R38, -R23 ;  /* 0x8000001726177221 */ /* 0x000fc60000000000 */
[----:B------:R-:W-:Y:S01]  /*7d6e0*/  FFMA R41, R4, 0.66817861795425415039, R22 ;  /* 0x3f2b0dc104297823 */ /* 0x000fe20000000016 */
[----:B------:R-:W-:Y:S01]  /*7d6f0*/  FFMA R38, R34, -0.41421356797218322754, R23 ;  /* 0xbed413cd22267823 */ /* 0x000fe20000000017 */
[----:B------:R-:W-:Y:S01]  /*7d700*/  FFMA R4, R22, -0.66817861795425415039, R4 ;  /* 0xbf2b0dc116047823 */ /* 0x000fe20000000004 */
[----:B------:R-:W-:Y:S01]  /*7d710*/  FFMA R34, R23, 0.41421356797218322754, R34 ;  /* 0x3ed413cd17227823 */ /* 0x000fe20000000022 */
[----:B------:R-:W-:-:S05]  /*7d720*/  IMAD.WIDE R22, R0, 0x4, R24 ;  /* 0x0000000400167825 */ /* 0x000fca00078e0218 */
[----:B------:R0:W5:Y:S01]  /*7d730*/  LDG.E.CONSTANT R53, desc[UR8][R22.64] ;  /* 0x0000000816357981 */ /* 0x000162000c1e9900 */
[----:B------:R-:W-:Y:S01]  /*7d740*/  FMUL R39, R39, 1.4142135381698608398 ;  /* 0x3fb504f327277820 */ /* 0x000fe20000400000 */
[----:B------:R-:W-:-:S04]  /*7d750*/  FFMA R6, R27, 0.70710676908493041992, R6 ;  /* 0x3f3504f31b067823 */ /* 0x000fc80000000006 */
[----:B------:R1:W-:Y:S01]  /*7d760*/  STS [R8+0x210], R39 ;  /* 0x0002102708007388 */ /* 0x0003e20000000800 */
[----:B------:R-:W-:Y:S01]  /*7d770*/  FFMA R42, R6, -0.19891236722469329834, R26 ;  /* 0xbe4bafaf062a7823 */ /* 0x000fe2000000001a */
[----:B------:R-:W-:Y:S01]  /*7d780*/  FFMA R35, R26, 0.19891236722469329834, R6 ;  /* 0x3e4bafaf1a237823 */ /* 0x000fe20000000006 */
[----:B------:R-:W-:Y:S01]  /*7d790*/  MOV R6, 0xffffffff ;  /* 0xffffffff00067802 */ /* 0x000fe20000000f00 */
[----:B------:R-:W-:-:S04]  /*7d7a0*/  IMAD.WIDE R28, R3, 0x4, R22 ;  /* 0x00000004031c7825 */ /* 0x000fc800078e0216 */
[C-C-:B-1----:R-:W-:Y:S01]  /*7d7b0*/  FADD R39, R21.reuse, -R5.reuse ;  /* 0x8000000515277221 */ /* 0x142fe20000000000 */
[----:B------:R-:W-:Y:S01]  /*7d7c0*/  FADD R5, R21, R5 ;  /* 0x0000000515057221 */ /* 0x000fe20000000000 */
[----:B0-----:R-:W-:Y:S01]  /*7d7d0*/  IMAD.WIDE R22, R0, 0x4, R22 ;  /* 0x0000000400167825 */ /* 0x001fe200078e0216 */
[----:B------:R0:W-:Y:S06]  /*7d7e0*/  STS [R8+0x294], R36 ;  /* 0x0002942408007388 */ /* 0x0001ec0000000800 */
[----:B0----5:R-:W-:Y:S05]  /*7d7f0*/  WARPSYNC.COLLECTIVE R6, `(.L_x_7868) ;  /* 0x0000000006087348 */ /* 0x021fea0003c00000 */
[----:B------:R-:W-:Y:S01]  /*7d800*/  NOP ;  /* 0x0000000000007918 */ /* 0x000fe20000000000 */
[----:B0----5:R-:W-:Y:S05]  /*7d810*/  ENDCOLLECTIVE ;  /* 0x000000000000791b */ /* 0x021fea0003800000 */
.L_x_7868:
[----:B------:R-:W-:Y:S01]  /*7d820*/  FMUL R25, R5, 1.4142135381698608398 ;  /* 0x3fb504f305197820 */ /* 0x000fe20000400000 */
[----:B------:R0:W1:Y:S01]  /*7d830*/  LDS R26, [R7] ;  /* 0x00000000071a7984 */ /* 0x0000620000000800 */
[----:B------:R-:W-:-:S03]  /*7d840*/  IMAD.WIDE R48, R3, 0x4, R22 ;  /* 0x0000000403307825 */ /* 0x000fc600078e0216 */
        /* <DEDUP_REMOVED lines=10> */
.L_x_7869:
[----:B------:R0:W-:Y:S04]  /*7d8f0*/  STS [R8], R25 ;  /* 0x0000001908007388 */ /* 0x0001e80000000800 */
[----:B------:R1:W2:Y:S01]  /*7d900*/  LDG.E.CONSTANT R61, desc[UR8][R28.64] ;  /* 0x000000081c3d7981 */ /* 0x0002a2000c1e9900 */
[----:B------:R-:W-:-:S03]  /*7d910*/  FMUL R41, R41, 1.6629391908645629883 ;  /* 0x3fd4db3129297820 */ /* 0x000fc60000400000 */
[----:B------:R-:W3:Y:S04]  /*7d920*/  LDG.E.CONSTANT R48, desc[UR8][R48.64] ;  /* 0x0000000830307981 */ /* 0x000ee8000c1e9900 */
[----:B0-----:R0:W4:Y:S01]  /*7d930*/  LDG.E.CONSTANT R25, desc[UR8][R22.64] ;  /* 0x0000000816197981 */ /* 0x001122000c1e9900 */
[----:B-1----:R-:W-:Y:S01]  /*7d940*/  FMUL R28, R42, 1.9615705013275146484 ;  /* 0x3ffb14be2a1c7820 */ /* 0x002fe20000400000 */
[----:B------:R-:W-:Y:S01]  /*7d950*/  FMUL R42, R4, -1.6629391908645629883 ;  /* 0xbfd4db31042a7820 */ /* 0x000fe20000400000 */
[----:B0-----:R-:W-:-:S03]  /*7d960*/  IMAD.WIDE R22, R0, 0x4, R22 ;  /* 0x0000000400167825 */ /* 0x001fc600078e0216 */
[----:B------:R0:W-:Y:S04]  /*7d970*/  STS [R8+0x84], R28 ;  /* 0x0000841c08007388 */ /* 0x0001e80000000800 */
[----:B------:R1:W-:Y:S01]  /*7d980*/  STS [R8+0x294], R42 ;  /* 0x0002942a08007388 */ /* 0x0003e20000000800 */
[----:B0-----:R-:W-:-:S03]  /*7d990*/  IMAD.WIDE R28, R3, 0x4, R22 ;  /* 0x00000004031c7825 */ /* 0x001fc600078e0216 */
[----:B-1----:R0:W2:Y:S04]  /*7d9a0*/  LDG.E.CONSTANT R42, desc[UR8][R22.64] ;  /* 0x00000008162a7981 */ /* 0x0020a8000c1e9900 */
[----:B------:R1:W-:Y:S04]  /*7d9b0*/  STS [R8+0x18c], R41 ;  /* 0x00018c2908007388 */ /* 0x0003e80000000800 */
[----:B------:R1:W3:Y:S01]  /*7d9c0*/  LDG.E.CONSTANT R4, desc[UR8][R28.64] ;  /* 0x000000081c047981 */ /* 0x0002e2000c1e9900 */
[----:B0-----:R-:W-:-:S05]  /*7d9d0*/  IMAD.WIDE R22, R0, 0x4, R22 ;  /* 0x0000000400167825 */ /* 0x001fca00078e0216 */
[----:B-1----:R0:W3:Y:S01]  /*7d9e0*/  LDG.E.CONSTANT R41, desc[UR8][R22.64] ;  /* 0x0000000816297981 */ /* 0x0020e2000c1e9900 */
[----:B------:R-:W-:-:S04]  /*7d9f0*/  IMAD.WIDE R28, R3, 0x4, R22 ;  /* 0x00000004031c7825 */ /* 0x000fc800078e0216 */
[----:B------:R-:W-:Y:S01]  /*7da00*/  FMUL R49, R39, 1.4142135381698608398 ;  /* 0x3fb504f327317820 */ /* 0x000fe20000400000 */
[----:B------:R-:W-:Y:S01]  /*7da10*/  FMUL R39, R34, 1.8477590084075927734 ;  /* 0x3fec835e22277820 */ /* 0x000fe20000400000 */
[----:B------:R-:W3:Y:S01]  /*7da20*/  LDG.E.CONSTANT R29, desc[UR8][R28.64] ;  /* 0x000000081c1d7981 */ /* 0x000ee2000c1e9900 */
[----:B0-----:R-:W-:-:S05]  /*7da30*/  IMAD.WIDE R22, R0, 0x4, R22 ;  /* 0x0000000400167825 */ /* 0x001fca00078e0216 */
[----:B------:R0:W3:Y:S04]  /*7da40*/  LDG.E.CONSTANT R57, desc[UR8][R22.64] ;  /* 0x0000000816397981 */ /* 0x0000e8000c1e9900 */
[----:B------:R1:W-:Y:S02]  /*7da50*/  STL [R1+0x1a0], R52 ;  /* 0x0001a03401007387 */ /* 0x0003e40000100800 */
[----:B-1----:R-:W-:Y:S01]  /*7da60*/  FMUL R52, R35, 1.9615705013275146484 ;  /* 0x3ffb14be23347820 */ /* 0x002fe20000400000 */
[----:B------:R-:W-:-:S04]  /*7da70*/  IMAD.WIDE R34, R3, 0x4, R22 ;  /* 0x0000000403227825 */ /* 0x000fc800078e0216 */
[----:B0-----:R-:W-:Y:S01]  /*7da80*/  IMAD.WIDE R22, R0, 0x4, R22 ;  /* 0x0000000400167825 */ /* 0x001fe200078e0216 */
[----:B------:R0:W3:Y:S04]  /*7da90*/  LDG.E.CONSTANT R6, desc[UR8][R34.64] ;  /* 0x0000000822067981 */ /* 0x0000e8000c1e9900 */
[----:B------:R1:W-:Y:S04]  /*7daa0*/  STL [R1+0x184], R53 ;  /* 0x0001843501007387 */ /* 0x0003e80000100800 */
[----:B-1----:R1:W3:Y:S01]  /*7dab0*/  LDG.E.CONSTANT R53, desc[UR8][R22.64] ;  /* 0x0000000816357981 */ /* 0x0022e2000c1e9900 */
[----:B0-----:R-:W-:-:S03]  /*7dac0*/  IMAD.WIDE R34, R3, 0x4, R22 ;  /* 0x0000000403227825 */ /* 0x001fc600078e0216 */
[----:B------:R0:W-:Y:S04]  /*7dad0*/  STS [R8+0x39c], R52 ;  /* 0x00039c3408007388 */ /* 0x0001e80000000800 */
[----:B------:R-:W3:Y:S01]  /*7dae0*/  LDG.E.CONSTANT R34, desc[UR8][R34.64] ;  /* 0x0000000822227981 */ /* 0x000ee2000c1e9900 */
[----:B-1----:R-:W-:-:S05]  /*7daf0*/  IMAD.WIDE R22, R0, 0x4, R22 ;  /* 0x0000000400167825 */ /* 0x002fca00078e0216 */
[----:B0-----:R0:W5:Y:S02]  /*7db00*/  LDG.E.CONSTANT R52, desc[UR8][R22.64] ;  /* 0x0000000816347981 */ /* 0x001164000c1e9900 */
[----:B0-----:R-:W-:-:S05]  /*7db10*/  IMAD.WIDE R22, R3, 0x4, R22 ;  /* 0x0000000403167825 */ /* 0x001fca00078e0216 */
[----:B------:R0:W3:Y:S04]  /*7db20*/  LDG.E.CONSTANT R35, desc[UR8][R22.64] ;  /* 0x0000000816237981 */ /* 0x0000e8000c1e9900 */
[----:B----4-:R-:W-:Y:S04]  /*7db30*/  STL [R1+0x150], R25 ;  /* 0x0001501901007387 */ /* 0x010fe80000100800 */
[----:B--2---:R-:W-:Y:S04]  /*7db40*/  STL [R1+0x128], R42 ;  /* 0x0001282a01007387 */ /* 0x004fe80000100800 */
[----:B---3--:R-:W-:Y:S04]  /*7db50*/  STL [R1+0x10c], R41 ;  /* 0x00010c2901007387 */ /* 0x008fe80000100800 */
[----:B------:R-:W-:Y:S04]  /*7db60*/  STL [R1+0xf4], R57 ;  /* 0x0000f43901007387 */ /* 0x000fe80000100800 */
[----:B------:R1:W-:Y:S04]  /*7db70*/  STL [R1+0xec], R53 ;  /* 0x0000ec3501007387 */ /* 0x0003e80000100800 */
[----:B-1----:R1:W5:Y:S01]  /*7db80*/  LDG.E.CONSTANT R53, desc[UR8][R30.64] ;  /* 0x000000081e357981 */ /* 0x002362000c1e9900 */
[----:B------:R-:W-:Y:S01]  /*7db90*/  FADD R25, R48, -R6 ;  /* 0x8000000630197221 */ /* 0x000fe20000000000 */
[----:B------:R-:W-:Y:S01]  /*7dba0*/  FADD R28, R61, -R34 ;  /* 0x800000223d1c7221 */ /* 0x000fe20000000000 */
[C-C-:B0-----:R-:W-:Y:S01]  /*7dbb0*/  FADD R23, -R4.reuse, R29.reuse ;  /* 0x0000001d04177221 */ /* 0x141fe20000000100 */
[----:B------:R-:W-:-:S02]  /*7dbc0*/  FADD R4, R4, R29 ;  /* 0x0000001d04047221 */ /* 0x000fc40000000000 */
[C-C-:B------:R-:W-:Y:S01]  /*7dbd0*/  FADD R29, R25.reuse, R28.reuse ;  /* 0x0000001c191d7221 */ /* 0x140fe20000000000 */
[----:B------:R-:W-:Y:S01]  /*7dbe0*/  FADD R25, R25, -R28 ;  /* 0x8000001c19197221 */ /* 0x000fe20000000000 */
[----:B------:R-:W-:Y:S01]  /*7dbf0*/  FADD R6, R48, R6 ;  /* 0x0000000630067221 */ /* 0x000fe20000000000 */
[----:B------:R-:W-:Y:S01]  /*7dc00*/  FADD R34, R61, R34 ;  /* 0x000000223d227221 */ /* 0x000fe20000000000 */
[----:B------:R-:W-:Y:S01]  /*7dc10*/  FMUL R38, R38, 1.8477590084075927734 ;  /* 0x3fec835e26267820 */ /* 0x000fe20000400000 */
[C-C-:B------:R-:W-:Y:S01]  /*7dc20*/  FFMA R28, R25.reuse, -0.70710676908493041992, R23.reuse ;  /* 0xbf3504f3191c7823 */ /* 0x140fe20000000017 */
[----:B------:R-:W-:Y:S01]  /*7dc30*/  FFMA R23, R25, 0.70710676908493041992, R23 ;  /* 0x3f3504f319177823 */ /* 0x000fe20000000017 */
[----:B------:R0:W-:Y:S01]  /*7dc40*/  STS [R8+0x210], R49 ;  /* 0x0002103108007388 */ /* 0x0001e20000000800 */
[C-C-:B------:R-:W-:Y:S01]  /*7dc50*/  FADD R22, R45.reuse, -R35.reuse ;  /* 0x800000232d167221 */ /* 0x140fe20000000000 */
[----:B------:R-:W-:-:S03]  /*7dc60*/  FADD R35, R45, R35 ;  /* 0x000000232d237221 */ /* 0x000fc60000000000 */
[----:B0-----:R-:W-:Y:S01]  /*7dc70*/  FFMA R49, R29, -0.70710676908493041992, R22 ;  /* 0xbf3504f31d317823 */ /* 0x001fe20000000016 */
[C-C-:B------:R-:W-:Y:S01]  /*7dc80*/  FADD R25, R35.reuse, R4.reuse ;  /* 0x0000000423197221 */ /* 0x140fe20000000000 */
[----:B------:R-:W-:Y:S01]  /*7dc90*/  FADD R41, R35, -R4 ;  /* 0x8000000423297221 */ /* 0x000fe20000000000 */
[C---:B------:R-:W-:Y:S01]  /*7dca0*/  FADD R4, R34.reuse, R6 ;  /* 0x0000000622047221 */ /* 0x040fe20000000000 */
[----:B------:R0:W-:Y:S01]  /*7dcb0*/  STS [R8+0x108], R38 ;  /* 0x0001082608007388 */ /* 0x0001e20000000800 */
[----:B------:R-:W-:Y:S01]  /*7dcc0*/  FFMA R22, R29, 0.70710676908493041992, R22 ;  /* 0x3f3504f31d167823 */ /* 0x000fe20000000016 */
[----:B------:R-:W-:Y:S02]  /*7dcd0*/  FADD R42, -R34, R6 ;  /* 0x00000006222a7221 */ /* 0x000fe40000000100 */
[----:B------:R2:W-:Y:S01]  /*7dce0*/  STS [R8+0x318], R39 ;  /* 0x0003182708007388 */ /* 0x0005e20000000800 */
[----:B------:R-:W-:Y:S01]  /*7dcf0*/  MOV R6, 0xffffffff ;  /* 0xffffffff00067802 */ /* 0x000fe20000000f00 */
[----:B0-----:R-:W-:Y:S01]  /*7dd00*/  FFMA R38, R28, 0.66817861795425415039, R49 ;  /* 0x3f2b0dc11c267823 */ /* 0x001fe20000000031 */
[C-C-:B--2---:R-:W-:Y:S01]  /*7dd10*/  FADD R39, R25.reuse, -R4.reuse ;  /* 0x8000000419277221 */ /* 0x144fe20000000000 */
[----:B------:R-:W-:-:S02]  /*7dd20*/  FADD R4, R25, R4 ;  /* 0x0000000419047221 */ /* 0x000fc40000000000 */
[----:B------:R-:W-:Y:S01]  /*7dd30*/  FMUL R38, R38, 1.6629391908645629883 ;  /* 0x3fd4db3126267820 */ /* 0x000fe20000400000 */
[----:B------:R-:W-:Y:S01]  /*7dd40*/  FFMA R48, R23, -0.19891236722469329834, R22 ;  /* 0xbe4bafaf17307823 */ /* 0x000fe20000000016 */
[----:B------:R-:W-:Y:S01]  /*7dd50*/  FMUL R39, R39, 1.4142135381698608398 ;  /* 0x3fb504f327277820 */ /* 0x000fe20000400000 */
[----:B------:R-:W-:Y:S01]  /*7dd60*/  FFMA R49, R49, -0.66817861795425415039, R28 ;  /* 0xbf2b0dc131317823 */ /* 0x000fe2000000001c */
[----:B------:R-:W-:Y:S01]  /*7dd70*/  FFMA R60, R22, 0.19891236722469329834, R23 ;  /* 0x3e4bafaf163c7823 */ /* 0x000fe20000000017 */
[----:B-1----:R-:W-:-:S07]  /*7dd80*/  FMUL R59, R4, 1.4142135381698608398 ;  /* 0x3fb504f3043b7820 */ /* 0x002fce0000400000 */
[----:B-----5:R-:W-:Y:S05]  /*7dd90*/  WARPSYNC.COLLECTIVE R6, `(.L_x_7870) ;  /* 0x0000000006087348 */ /* 0x020fea0003c00000 */
[----:B------:R-:W-:Y:S01]  /*7dda0*/  NOP ;  /* 0x0000000000007918 */ /* 0x000fe20000000000 */
[----:B-----5:R-:W-:Y:S05]  /*7ddb0*/  ENDCOLLECTIVE ;  /* 0x000000000000791b */ /* 0x020fea0003800000 */
.L_x_7870:
        /* <DEDUP_REMOVED lines=11> */
.L_x_7871:
[----:B------:R-:W-:Y:S04]  /*7de70*/  STS [R8+0x18c], R38 ;  /* 0x00018c2608007388 */ /* 0x000fe80000000800 */
[----:B------:R0:W-:Y:S01]  /*7de80*/  STS [R8+0x210], R39 ;  /* 0x0002102708007388 */ /* 0x0001e20000000800 */
[----:B------:R-:W-:Y:S01]  /*7de90*/  FFMA R58, R42, -0.41421356797218322754, R41 ;  /* 0xbed413cd2a3a7823 */ /* 0x000fe20000000029 */
[----:B------:R-:W-:Y:S02]  /*7dea0*/  FFMA R41, R41, 0.41421356797218322754, R42 ;  /* 0x3ed413cd29297823 */ /* 0x000fe4000000002a */
[----:B------:R1:W-:Y:S01]  /*7deb0*/  STS [R8], R59 ;  /* 0x0000003b08007388 */ /* 0x0003e20000000800 */
[----:B0-----:R-:W-:-:S04]  /*7dec0*/  IMAD.WIDE R38, R3, 0x4, R30 ;  /* 0x0000000403267825 */ /* 0x001fc800078e021e */
[----:B------:R-:W-:Y:S01]  /*7ded0*/  IMAD.WIDE R30, R0, 0x4, R30 ;  /* 0x00000004001e7825 */ /* 0x000fe200078e021e */
[----:B------:R0:W2:Y:S03]  /*7dee0*/  LDG.E.CONSTANT R42, desc[UR8][R38.64] ;  /* 0x00000008262a7981 */ /* 0x0000a6000c1e9900 */
[----:B------:R-:W-:Y:S01]  /*7def0*/  FMUL R58, R58, 1.8477590084075927734 ;  /* 0x3fec835e3a3a7820 */ /* 0x000fe20000400000 */
[----:B-1----:R1:W3:Y:S01]  /*7df00*/  LDG.E.CONSTANT R59, desc[UR8][R30.64] ;  /* 0x000000081e3b7981 */ /* 0x0022e2000c1e9900 */
        /* <DEDUP_REMOVED lines=13> */
[----:B------:R1:W-:Y:S01]  /*7dfe0*/  STS [R8+0x39c], R60 ;  /* 0x00039c3c08007388 */ /* 0x0003e20000000800 */
[----:B------:R-:W-:-:S03]  /*7dff0*/  FMUL R48, R48, 1.9615705013275146484 ;  /* 0x3ffb14be30307820 */ /* 0x000fc60000400000 */
[----:B------:R1:W4:Y:S01]  /*7e000*/  LDG.E.CONSTANT R45, desc[UR8][R38.64] ;  /* 0x00000008262d7981 */ /* 0x000322000c1e9900 */
[----:B0-----:R-:W-:-:S05]  /*7e010*/  IMAD.WIDE R30, R0, 0x4, R30 ;  /* 0x00000004001e7825 */ /* 0x001fca00078e021e */
[----:B-1----:R0:W4:Y:S01]  /*7e020*/  LDG.E.CONSTANT R60, desc[UR8][R30.64] ;  /* 0x000000081e3c7981 */ /* 0x002122000c1e9900 */
[----:B------:R-:W-:-:S03]  /*7e030*/  IMAD.WIDE R38, R3, 0x4, R30 ;  /* 0x0000000403267825 */ /* 0x000fc600078e021e */
[----:B------:R1:W-:Y:S01]  /*7e040*/  STS [R8+0x84], R48 ;  /* 0x0000843008007388 */ /* 0x0003e20000000800 */
[----:B0-----:R-:W-:-:S04]  /*7e050*/  IMAD.WIDE R30, R0, 0x4, R30 ;  /* 0x00000004001e7825 */ /* 0x001fc800078e021e */
[----:B------:R-:W-:Y:S01]  /*7e060*/  FMUL R49, R49, -1.6629391908645629883 ;  /* 0xbfd4db3131317820 */ /* 0x000fe20000400000 */
[----:B-1----:R0:W4:Y:S04]  /*7e070*/  LDG.E.CONSTANT R48, desc[UR8][R38.64] ;  /* 0x0000000826307981 */ /* 0x002128000c1e9900 */
[----:B------:R1:W4:Y:S01]  /*7e080*/  LDG.E.CONSTANT R61, desc[UR8][R30.64] ;  /* 0x000000081e3d7981 */ /* 0x000322000c1e9900 */
[----:B0-----:R-:W-:-:S04]  /*7e090*/  IMAD.WIDE R38, R3, 0x4, R30 ;  /* 0x0000000403267825 */ /* 0x001fc800078e021e */
[----:B-1----:R-:W-:Y:S01]  /*7e0a0*/  IMAD.WIDE R30, R0, 0x4, R30 ;  /* 0x00000004001e7825 */ /* 0x002fe200078e021e */
[----:B------:R0:W-:Y:S04]  /*7e0b0*/  STS [R8+0x294], R49 ;  /* 0x0002943108007388 */ /* 0x0001e80000000800 */
[----:B------:R1:W-:Y:S04]  /*7e0c0*/  STL [R1+0xd0], R52 ;  /* 0x0000d03401007387 */ /* 0x0003e80000100800 */
[----:B0-----:R0:W4:Y:S04]  /*7e0d0*/  LDG.E.CONSTANT R49, desc[UR8][R38.64] ;  /* 0x0000000826317981 */ /* 0x001128000c1e9900 */
[----:B-1----:R1:W5:Y:S01]  /*7e0e0*/  LDG.E.CONSTANT R52, desc[UR8][R30.64] ;  /* 0x000000081e347981 */ /* 0x002362000c1e9900 */
[----:B0-----:R-:W-:-:S04]  /*7e0f0*/  IMAD.WIDE R38, R3, 0x4, R30 ;  /* 0x0000000403267825 */ /* 0x001fc800078e021e */
[----:B-1----:R-:W-:Y:S02]  /*7e100*/  IMAD.WIDE R30, R0, 0x4, R30 ;  /* 0x00000004001e7825 */ /* 0x002fe400078e021e */
[----:B------:R-:W4:Y:S04]  /*7e110*/  LDG.E.CONSTANT R38, desc[UR8][R38.64] ;  /* 0x0000000826267981 */ /* 0x000f28000c1e9900 */
[----:B------:R0:W-:Y:S04]  /*7e120*/  STL [R1+0x58], R53 ;  /* 0x0000583501007387 */ /* 0x0001e80000100800 */
[----:B0-----:R0:W5:Y:S02]  /*7e130*/  LDG.E.CONSTANT R53, desc[UR8][R30.64] ;  /* 0x000000081e357981 */ /* 0x001164000c1e9900 */
[----:B0-----:R-:W-:-:S06]  /*7e140*/  IMAD.WIDE R30, R3, 0x4, R30 ;  /* 0x00000004031e7825 */ /* 0x001fcc00078e021e */
[----:B------:R0:W4:Y:S04]  /*7e150*/  LDG.E.CONSTANT R30, desc[UR8][R30.64] ;  /* 0x000000081e1e7981 */ /* 0x000128000c1e9900 */
[----:B---3--:R1:W-:Y:S04]  /*7e160*/  STL [R1+0x48], R59 ;  /* 0x0000483b01007387 */ /* 0x0083e80000100800 */
[----:B--2---:R-:W-:Y:S04]  /*7e170*/  STL [R1+0x40], R58 ;  /* 0x0000403a01007387 */ /* 0x004fe80000100800 */
[----:B----4-:R2:W-:Y:S04]  /*7e180*/  STL [R1+0x30], R57 ;  /* 0x0000303901007387 */ /* 0x0105e80000100800 */
[----:B------:R-:W-:Y:S01]  /*7e190*/  STL [R1+0x2c], R60 ;  /* 0x00002c3c01007387 */ /* 0x000fe20000100800 */
[C-C-:B------:R-:W-:Y:S01]  /*7e1a0*/  FADD R3, -R45.reuse, R48.reuse ;  /* 0x000000302d037221 */ /* 0x140fe20000000100 */
[----:B------:R-:W-:-:S02]  /*7e1b0*/  FADD R45, R45, R48 ;  /* 0x000000302d2d7221 */ /* 0x000fc40000000000 */
        /* <DEDUP_REMOVED lines=9> */
[--C-:B-1----:R-:W-:Y:S01]  /*7e250*/  FFMA R59, R38, -0.70710676908493041992, R0.reuse ;  /* 0xbf3504f3263b7823 */ /* 0x102fe20000000000 */
[C-C-:B------:R-:W-:Y:S01]  /*7e260*/  FFMA R31, R30.reuse, -0.70710676908493041992, R3.reuse ;  /* 0xbf3504f31e1f7823 */ /* 0x140fe20000000003 */
[----:B------:R-:W-:Y:S01]  /*7e270*/  FFMA R3, R30, 0.70710676908493041992, R3 ;  /* 0x3f3504f31e037823 */ /* 0x000fe20000000003 */
[----:B------:R-:W-:Y:S02]  /*7e280*/  FADD R30, R42, R45 ;  /* 0x0000002d2a1e7221 */ /* 0x000fe40000000000 */
[----:B--2---:R-:W-:Y:S01]  /*7e290*/  FFMA R57, R31, 0.66817861795425415039, R59 ;  /* 0x3f2b0dc11f397823 */ /* 0x004fe2000000003b */
[----:B------:R-:W-:Y:S01]  /*7e2a0*/  FFMA R59, R59, -0.66817861795425415039, R31 ;  /* 0xbf2b0dc13b3b7823 */ /* 0x000fe2000000001f */
[----:B------:R-:W-:Y:S01]  /*7e2b0*/  FADD R31, R6, R41 ;  /* 0x00000029061f7221 */ /* 0x000fe20000000000 */
[----:B------:R-:W-:Y:S01]  /*7e2c0*/  FFMA R0, R38, 0.70710676908493041992, R0 ;  /* 0x3f3504f326007823 */ /* 0x000fe20000000000 */
[----:B------:R-:W-:-:S02]  /*7e2d0*/  FADD R58, R42, -R45 ;  /* 0x8000002d2a3a7221 */ /* 0x000fc40000000000 */
[C-C-:B---3--:R-:W-:Y:S01]  /*7e2e0*/  FADD R61, R30.reuse, -R31.reuse ;  /* 0x8000001f1e3d7221 */ /* 0x148fe20000000000 */
[----:B------:R-:W-:Y:S01]  /*7e2f0*/  FADD R30, R30, R31 ;  /* 0x0000001f1e1e7221 */ /* 0x000fe20000000000 */
[----:B------:R-:W-:Y:S01]  /*7e300*/  FADD R60, -R6, R41 ;  /* 0x00000029063c7221 */ /* 0x000fe20000000100 */
[----:B------:R-:W-:Y:S01]  /*7e310*/  FFMA R45, R3, -0.19891236722469329834, R0 ;  /* 0xbe4bafaf032d7823 */ /* 0x000fe20000000000 */
[----:B------:R-:W-:Y:S01]  /*7e320*/  MOV R6, 0xffffffff ;  /* 0xffffffff00067802 */ /* 0x000fe20000000f00 */
[----:B------:R-:W-:Y:S01]  /*7e330*/  FMUL R48, R30, 1.4142135381698608398 ;  /* 0x3fb504f31e307820 */ /* 0x000fe20000400000 */
[----:B------:R-:W-:Y:S01]  /*7e340*/  FFMA R49, R0, 0.19891236722469329834, R3 ;  /* 0x3e4bafaf00317823 */ /* 0x000fe20000000003 */
[----:B------:R-:W-:-:S07]  /*7e350*/  FMUL R45, R45, 1.9615705013275146484 ;  /* 0x3ffb14be2d2d7820 */ /* 0x000fce0000400000 */
[----:B-----5:R-:W-:Y:S05]  /*7e360*/  WARPSYNC.COLLECTIVE R6, `(.L_x_7872) ;  /* 0x0000000006087348 */ /* 0x020fea0003c00000 */
[----:B------:R-:W-:Y:S01]  /*7e370*/  NOP ;  /* 0x0000000000007918 */ /* 0x000fe20000000000 */
[----:B-----5:R-:W-:Y:S05]  /*7e380*/  ENDCOLLECTIVE ;  /* 0x000000000000791b */ /* 0x020fea0003800000 */
.L_x_7872:
        /* <DEDUP_REMOVED lines=11> */
.L_x_7873:
[----:B------:R0:W-:Y:S01]  /*7e440*/  STS [R8], R48 ;  /* 0x0000003008007388 */ /* 0x0001e20000000800 */
[----:B------:R-:W-:-:S03]  /*7e450*/  FMUL R49, R49, 1.9615705013275146484 ;  /* 0x3ffb14be31317820 */ /* 0x000fc60000400000 */
[----:B------:R1:W-:Y:S01]  /*7e460*/  STS [R8+0x84], R45 ;  /* 0x0000842d08007388 */ /* 0x0003e20000000800 */
[----:B0-----:R-:W-:Y:S01]  /*7e470*/  FFMA R48, R58, 0.41421356797218322754, R60 ;  /* 0x3ed413cd3a307823 */ /* 0x001fe2000000003c */
[----:B-1----:R-:W-:-:S03]  /*7e480*/  FFMA R45, R60, -0.41421356797218322754, R58 ;  /* 0xbed413cd3c2d7823 */ /* 0x002fc6000000003a */
[----:B------:R-:W-:Y:S01]  /*7e490*/  FMUL R48, R48, 1.8477590084075927734 ;  /* 0x3fec835e30307820 */ /* 0x000fe20000400000 */
[----:B------:R-:W-:Y:S01]  /*7e4a0*/  FMUL R45, R45, 1.8477590084075927734 ;  /* 0x3fec835e2d2d7820 */ /* 0x000fe20000400000 */
[----:B------:R0:W-:Y:S01]  /*7e4b0*/  STS [R8+0x39c], R49 ;  /* 0x00039c3108007388 */ /* 0x0001e20000000800 */
[----:B------:R-:W-:-:S03]  /*7e4c0*/  FMUL R6, R61, 1.4142135381698608398 ;  /* 0x3fb504f33d067820 */ /* 0x000fc60000400000 */
[----:B------:R1:W-:Y:S04]  /*7e4d0*/  STS [R8+0x318], R48 ;  /* 0x0003183008007388 */ /* 0x0003e80000000800 */
[----:B------:R2:W-:Y:S01]  /*7e4e0*/  STS [R8+0x108], R45 ;  /* 0x0001082d08007388 */ /* 0x0005e20000000800 */
[----:B0-----:R-:W-:Y:S01]  /*7e4f0*/  FADD R49, R55, -R46 ;  /* 0x8000002e37317221 */ /* 0x001fe20000000000 */
[----:B-1----:R-:W-:Y:S02]  /*7e500*/  FADD R48, R54, -R47 ;  /* 0x8000002f36307221 */ /* 0x002fe40000000000 */
[----:B------:R0:W-:Y:S01]  /*7e510*/  STS [R8+0x210], R6 ;  /* 0x0002100608007388 */ /* 0x0001e20000000800 */
[C-C-:B--2---:R-:W-:Y:S01]  /*7e520*/  FADD R45, -R51.reuse, R50.reuse ;  /* 0x00000032332d7221 */ /* 0x144fe20000000100 */
[----:B------:R-:W-:Y:S01]  /*7e530*/  FADD R50, R51, R50 ;  /* 0x0000003233327221 */ /* 0x000fe20000000000 */
[C-C-:B------:R-:W-:Y:S01]  /*7e540*/  FADD R51, R48.reuse, R49.reuse ;  /* 0x0000003130337221 */ /* 0x140fe20000000000 */
[----:B------:R-:W-:Y:S01]  /*7e550*/  FADD R48, R48, -R49 ;  /* 0x8000003130307221 */ /* 0x000fe20000000000 */
[----:B------:R-:W-:Y:S01]  /*7e560*/  FADD R47, R54, R47 ;  /* 0x0000002f362f7221 */ /* 0x000fe20000000000 */
[C-C-:B0-----:R-:W-:Y:S01]  /*7e570*/  FADD R6, R56.reuse, -R44.reuse ;  /* 0x8000002c38067221 */ /* 0x141fe20000000000 */
[----:B------:R-:W-:Y:S01]  /*7e580*/  FADD R44, R56, R44 ;  /* 0x0000002c382c7221 */ /* 0x000fe20000000000 */
[----:B------:R-:W-:Y:S01]  /*7e590*/  FADD R46, R55, R46 ;  /* 0x0000002e372e7221 */ /* 0x000fe20000000000 */
[C-C-:B------:R-:W-:Y:S01]  /*7e5a0*/  FFMA R49, R48.reuse, -0.70710676908493041992, R45.reuse ;  /* 0xbf3504f330317823 */ /* 0x140fe2000000002d */
[----:B------:R-:W-:Y:S01]  /*7e5b0*/  FFMA R45, R48, 0.70710676908493041992, R45 ;  /* 0x3f3504f3302d7823 */ /* 0x000fe2000000002d */
[----:B------:R-:W-:Y:S01]  /*7e5c0*/  FMUL R59, R59, -1.6629391908645629883 ;  /* 0xbfd4db313b3b7820 */ /* 0x000fe20000400000 */
[C-C-:B------:R-:W-:Y:S01]  /*7e5d0*/  FADD R48, R44.reuse, R50.reuse ;  /* 0x000000322c307221 */ /* 0x140fe20000000000 */
[----:B------:R-:W-:Y:S01]  /*7e5e0*/  FADD R50, R44, -R50 ;  /* 0x800000322c327221 */ /* 0x000fe20000000000 */
[C-C-:B------:R-:W-:Y:S01]  /*7e5f0*/  FADD R44, R46.reuse, R47.reuse ;  /* 0x0000002f2e2c7221 */ /* 0x140fe20000000000 */
[C-C-:B------:R-:W-:Y:S01]  /*7e600*/  FFMA R58, R51.reuse, -0.70710676908493041992, R6.reuse ;  /* 0xbf3504f3333a7823 */ /* 0x140fe20000000006 */
[----:B------:R-:W-:Y:S01]  /*7e610*/  FFMA R6, R51, 0.70710676908493041992, R6 ;  /* 0x3f3504f333067823 */ /* 0x000fe20000000006 */
[----:B------:R0:W-:Y:S01]  /*7e620*/  STS [R8+0x294], R59 ;  /* 0x0002943b08007388 */ /* 0x0001e20000000800 */
[----:B------:R-:W-:Y:S01]  /*7e630*/  FMUL R57, R57, 1.6629391908645629883 ;  /* 0x3fd4db3139397820 */ /* 0x000fe20000400000 */
[----:B------:R-:W-:Y:S01]  /*7e640*/  FADD R46, -R46, R47 ;  /* 0x0000002f2e2e7221 */ /* 0x000fe20000000100 */
[----:B------:R-:W-:Y:S01]  /*7e650*/  FFMA R55, R45, -0.19891236722469329834, R6 ;  /* 0xbe4bafaf2d377823 */ /* 0x000fe20000000006 */
[----:B------:R-:W-:Y:S01]  /*7e660*/  FFMA R60, R49, 0.66817861795425415039, R58 ;  /* 0x3f2b0dc1313c7823 */ /* 0x000fe2000000003a */
[C-C-:B0-----:R-:W-:Y:S01]  /*7e670*/  FADD R59, R48.reuse, -R44.reuse ;  /* 0x8000002c303b7221 */ /* 0x141fe20000000000 */
[----:B------:R-:W-:Y:S01]  /*7e680*/  FADD R48, R48, R44 ;  /* 0x0000002c30307221 */ /* 0x000fe20000000000 */
[----:B------:R-:W-:Y:S01]  /*7e690*/  FFMA R44, R6, 0.19891236722469329834, R45 ;  /* 0x3e4bafaf062c7823 */ /* 0x000fe2000000002d */
[----:B------:R-:W-:Y:S01]  /*7e6a0*/  MOV R6, 0xffffffff ;  /* 0xffffffff00067802 */ /* 0x000fe20000000f00 */
[----:B------:R-:W-:Y:S01]  /*7e6b0*/  FFMA R61, R46, -0.41421356797218322754, R50 ;  /* 0xbed413cd2e3d7823 */ /* 0x000fe20000000032 */
[----:B------:R0:W-:Y:S01]  /*7e6c0*/  STS [R8+0x18c], R57 ;  /* 0x00018c3908007388 */ /* 0x0001e20000000800 */
[----:B------:R-:W-:Y:S01]  /*7e6d0*/  FFMA R58, R58, -0.66817861795425415039, R49 ;  /* 0xbf2b0dc13a3a7823 */ /* 0x000fe20000000031 */
[----:B------:R-:W-:-:S07]  /*7e6e0*/  FMUL R56, R48, 1.4142135381698608398 ;  /* 0x3fb504f330387820 */ /* 0x000fce0000400000 */
[----:B0-----:R-:W-:Y:S05]  /*7e6f0*/  WARPSYNC.COLLECTIVE R6, `(.L_x_7874) ;  /* 0x0000000006087348 */ /* 0x001fea0003c00000 */
[----:B------:R-:W-:Y:S01]  /*7e700*/  NOP ;  /* 0x0000000000007918 */ /* 0x000fe20000000000 */
[----:B0-----:R-:W-:Y:S05]  /*7e710*/  ENDCOLLECTIVE ;  /* 0x000000000000791b */ /* 0x001fea0003800000 */
.L_x_7874:
        /* <DEDUP_REMOVED lines=12> */
.L_x_7875:
[----:B------:R-:W-:Y:S02]  /*7e7e0*/  FMUL R6, R61, 1.8477590084075927734 ;  /* 0x3fec835e3d067820 */ /* 0x000fe40000400000 */
[----:B------:R-:W2:Y:S01]  /*7e7f0*/  LDL.LU R61, [R1+0x10] ;  /* 0x00001000013d7983 */ /* 0x000ea20000300800 */
[----:B------:R-:W-:Y:S01]  /*7e800*/  FMUL R57, R57, 1.8477590084075927734 ;  /* 0x3fec835e39397820 */ /* 0x000fe20000400000 */
[----:B------:R-:W-:Y:S02]  /*7e810*/  FMUL R55, R55, 1.9615705013275146484 ;  /* 0x3ffb14be37377820 */ /* 0x000fe40000400000 */
[----:B------:R0:W-:Y:S04]  /*7e820*/  STS [R8], R56 ;  /* 0x0000003808007388 */ /* 0x0001e80000000800 */
[----:B------:R1:W-:Y:S01]  /*7e830*/  STS [R8+0x108], R6 ;  /* 0x0001080608007388 */ /* 0x0003e20000000800 */
[----:B0-----:R-:W-:-:S03]  /*7e840*/  FMUL R56, R60, 1.6629391908645629883 ;  /* 0x3fd4db313c387820 */ /* 0x001fc60000400000 */
[----:B------:R0:W-:Y:S01]  /*7e850*/  STS [R8+0x318], R57 ;  /* 0x0003183908007388 */ /* 0x0001e20000000800 */
[----:B-1----:R-:W-:-:S03]  /*7e860*/  FMUL R6, R58, -1.6629391908645629883 ;  /* 0xbfd4db313a067820 */ /* 0x002fc60000400000 */
[----:B------:R1:W-:Y:S04]  /*7e870*/  STS [R8+0x84], R55 ;  /* 0x0000843708007388 */ /* 0x0003e80000000800 */
[----:B------:R3:W-:Y:S04]  /*7e880*/  STS [R8+0x18c], R56 ;  /* 0x00018c3808007388 */ /* 0x0007e80000000800 */
[----:B0-----:R0:W5:Y:S01]  /*7e890*/  LDL.LU R57, [R1+0x28] ;  /* 0x0000280001397983 */ /* 0x0011620000300800 */
[----:B-1----:R-:W-:-:S03]  /*7e8a0*/  FMUL R55, R59, 1.4142135381698608398 ;  /* 0x3fb504f33b377820 */ /* 0x002fc60000400000 */
[----:B------:R0:W5:Y:S04]  /*7e8b0*/  LDL.LU R58, [R1+0x18] ;  /* 0x00001800013a7983 */ /* 0x0001680000300800 */
[----:B------:R-:W-:Y:S04]  /*7e8c0*/  STS [R8+0x294], R6 ;  /* 0x0002940608007388 */ /* 0x000fe80000000800 */
[----:B---3--:R0:W5:Y:S04]  /*7e8d0*/  LDL.LU R56, [R1+0x1c] ;  /* 0x00001c0001387983 */ /* 0x0081680000300800 */
[----:B------:R0:W5:Y:S04]  /*7e8e0*/  LDL.LU R59, [R1+0x8] ;  /* 0x00000800013b7983 */ /* 0x0001680000300800 */
[----:B------:R0:W5:Y:S01]  /*7e8f0*/  LDL.LU R60, [R1+0x20] ;  /* 0x00002000013c7983 */ /* 0x0001620000300800 */
[----:B------:R-:W-:-:S05]  /*7e900*/  FMUL R44, R44, 1.9615705013275146484 ;  /* 0x3ffb14be2c2c7820 */ /* 0x000fca0000400000 */
[----:B------:R1:W-:Y:S02]  /*7e910*/  STS [R8+0x39c], R44 ;  /* 0x00039c2c08007388 */ /* 0x0003e40000000800 */
[C-C-:B-1----:R-:W-:Y:S01]  /*7e920*/  FADD R44, -R37.reuse, R9.reuse ;  /* 0x00000009252c7221 */ /* 0x142fe20000000100 */
[----:B------:R-:W-:Y:S01]  /*7e930*/  FADD R9, R37, R9 ;  /* 0x0000000925097221 */ /* 0x000fe20000000000 */
[C-C-:B------:R-:W-:Y:S01]  /*7e940*/  FADD R37, R40.reuse, -R10.reuse ;  /* 0x8000000a28257221 */ /* 0x140fe20000000000 */
[----:B------:R-:W-:Y:S01]  /*7e950*/  FADD R10, R40, R10 ;  /* 0x0000000a280a7221 */ /* 0x000fe20000000000 */
[C-C-:B------:R-:W-:Y:S01]  /*7e960*/  FADD R40, R43.reuse, -R11.reuse ;  /* 0x8000000b2b287221 */ /* 0x140fe20000000000 */
[----:B------:R-:W-:-:S03]  /*7e970*/  FADD R43, R43, R11 ;  /* 0x0000000b2b2b7221 */ /* 0x000fc60000000000 */
[C-C-:B------:R-:W-:Y:S01]  /*7e980*/  FADD R11, R37.reuse, R40.reuse ;  /* 0x00000028250b7221 */ /* 0x140fe20000000000 */
[----:B------:R-:W-:Y:S01]  /*7e990*/  FADD R40, R37, -R40 ;  /* 0x8000002825287221 */ /* 0x000fe20000000000 */
[----:B------:R1:W-:Y:S03]  /*7e9a0*/  STS [R8+0x210], R55 ;  /* 0x0002103708007388 */ /* 0x0003e60000000800 */
[C---:B-1----:R-:W-:Y:S01]  /*7e9b0*/  FFMA R55, R40.reuse, -0.70710676908493041992, R44 ;  /* 0xbf3504f328377823 */ /* 0x042fe2000000002c */
[C-C-:B--2---:R-:W-:Y:S01]  /*7e9c0*/  FADD R6, R61.reuse, -R12.reuse ;  /* 0x8000000c3d067221 */ /* 0x144fe20000000000 */
[----:B------:R-:W-:Y:S02]  /*7e9d0*/  FADD R12, R61, R12 ;  /* 0x0000000c3d0c7221 */ /* 0x000fe40000000000 */
[----:B------:R0:W5:Y:S01]  /*7e9e0*/  LDL.LU R61, [R1+0x4] ;  /* 0x00000400013d7983 */ /* 0x0001620000300800 */
        /* <DEDUP_REMOVED lines=11> */
[----:B------:R-:W-:Y:S01]  /*7eaa0*/  MOV R6, 0xffffffff ;  /* 0xffffffff00067802 */ /* 0x000fe20000000f00 */
[C-C-:B------:R-:W-:Y:S01]  /*7eab0*/  FADD R44, R55.reuse, -R12.reuse ;  /* 0x8000000c372c7221 */ /* 0x140fe20000000000 */
[----:B------:R-:W-:Y:S01]  /*7eac0*/  FADD R55, R55, R12 ;  /* 0x0000000c37377221 */ /* 0x000fe20000000000 */
[----:B------:R-:W-:Y:S01]  /*7ead0*/  FFMA R12, R43, -0.41421356797218322754, R9 ;  /* 0xbed413cd2b0c7823 */ /* 0x000fe20000000009 */
[----:B------:R-:W-:-:S02]  /*7eae0*/  FFMA R43, R9, 0.41421356797218322754, R43 ;  /* 0x3ed413cd092b7823 */ /* 0x000fc4000000002b */
[----:B0-----:R-:W-:-:S07]  /*7eaf0*/  FMUL R9, R55, 1.4142135381698608398 ;  /* 0x3fb504f337097820 */ /* 0x001fce0000400000 */
[----:B-----5:R-:W-:Y:S05]  /*7eb00*/  WARPSYNC.COLLECTIVE R6, `(.L_x_7876) ;  /* 0x0000000006087348 */ /* 0x020fea0003c00000 */
[----:B------:R-:W-:Y:S01]  /*7eb10*/  NOP ;  /* 0x0000000000007918 */ /* 0x000fe20000000000 */
[----:B-----5:R-:W-:Y:S05]  /*7eb20*/  ENDCOLLECTIVE ;  /* 0x000000000000791b */ /* 0x020fea0003800000 */
.L_x_7876:
[----:B------:R-:W-:Y:S04]  /*7eb30*/  LDS R55, [R7+0x4] ;  /* 0x0000040007377984 */ /* 0x000fe80000000800 */
[----:B------:R-:W0:Y:S04]  /*7eb40*/  LDS R6, [R7] ;  /* 0x0000000007067984 */ /* 0x000e280000000800 */
[----:B0-----:R-:W-:Y:S04]  /*7eb50*/  STL [R1+0x1c4], R6 ;  /* 0x0001c40601007387 */ /* 0x001fe80000100800 */
[----:B------:R-:W0:Y:S04]  /*7eb60*/  LDS R6, [R7+0x8] ;  /* 0x0000080007067984 */ /* 0x000e280000000800 */
[----:B------:R-:W-:Y:S04]  /*7eb70*/  STL [R1+0x1ec], R55 ;  /* 0x0001ec3701007387 */ /* 0x000fe80000100800 */
        /* <DEDUP_REMOVED lines=9> */
[----:B------:R-:W-:-:S03]  /*7ec10*/  FMUL R37, R37, -1.6629391908645629883 ;  /* 0xbfd4db3125257820 */ /* 0x000fc60000400000 */
[----:B0-----:R0:W-:Y:S02]  /*7ec20*/  STL [R1+0x234], R6 ;  /* 0x0002340601007387 */ /* 0x0011e40000100800 */
[----:B01----:R-:W-:-:S07]  /*7ec30*/  MOV R6, 0xffffffff ;  /* 0xffffffff00067802 */ /* 0x003fce0000000f00 */
[----:B------:R-:W-:Y:S05]  /*7ec40*/  WARPSYNC.COLLECTIVE R6, `(.L_x_7877) ;  /* 0x0000000006087348 */ /* 0x000fea0003c00000 */
[----:B------:R-:W-:Y:S01]  /*7ec50*/  NOP ;  /* 0x0000000000007918 */ /* 0x000fe20000000000 */
[----:B------:R-:W-:Y:S05]  /*7ec60*/  ENDCOLLECTIVE ;  /* 0x000000000000791b */ /* 0x000fea0003800000 */
.L_x_7877:
[----:B------:R-:W-:Y:S01]  /*7ec70*/  FMUL R6, R12, 1.8477590084075927734 ;  /* 0x3fec835e0c067820 */ /* 0x000fe20000400000 */
[----:B------:R-:W-:Y:S01]  /*7ec80*/  FMUL R12, R40, 1.6629391908645629883 ;  /* 0x3fd4db31280c7820 */ /* 0x000fe20000400000 */
[----:B------:R-:W-:Y:S01]  /*7ec90*/  FMUL R40, R44, 1.4142135381698608398 ;  /* 0x3fb504f32c287820 */ /* 0x000fe20000400000 */
[----:B------:R0:W-:Y:S04]  /*7eca0*/  STS [R8+0x294], R37 ;  /* 0x0002942508007388 */ /* 0x0001e80000000800 */
[----:B------:R1:W-:Y:S04]  /*7ecb0*/  STS [R8+0x210], R40 ;  /* 0x0002102808007388 */ /* 0x0003e80000000800 */
[----:B------:R-:W-:Y:S01]  /*7ecc0*/  STL [R1+0x238], R55 ;  /* 0x0002383701007387 */ /* 0x000fe20000100800 */
[C-C-:B0-----:R-:W-:Y:S01]  /*7ecd0*/  FADD R37, R2.reuse, -R61.reuse ;  /* 0x8000003d02257221 */ /* 0x141fe20000000000 */
[----:B-1----:R-:W-:-:S02]  /*7ece0*/  FADD R40, R2, R61 ;  /* 0x0000003d02287221 */ /* 0x002fc40000000000 */
[----:B------:R0:W5:Y:S01]  /*7ecf0*/  LDL.LU R61, [R1] ;  /* 0x00000000013d7983 */ /* 0x0001620000300800 */
[----:B------:R-:W-:Y:S01]  /*7ed00*/  FMUL R10, R10, 1.9615705013275146484 ;  /* 0x3ffb14be0a0a7820 */ /* 0x000fe20000400000 */
[----:B------:R-:W-:-:S04]  /*7ed10*/  FMUL R43, R43, 1.8477590084075927734 ;  /* 0x3fec835e2b2b7820 */ /* 0x000fc80000400000 */
[----:B------:R1:W-:Y:S01]  /*7ed20*/  STS [R8+0x84], R10 ;  /* 0x0000840a08007388 */ /* 0x0003e20000000800 */
[----:B------:R-:W-:-:S03]  /*7ed30*/  FMUL R11, R11, 1.9615705013275146484 ;  /* 0x3ffb14be0b0b7820 */ /* 0x000fc60000400000 */
[----:B------:R2:W-:Y:S01]  /*7ed40*/  STS [R8+0x108], R6 ;  /* 0x0001080608007388 */ /* 0x0005e20000000800 */
[----:B-1----:R-:W-:-:S03]  /*7ed50*/  FADD R10, R60, -R59 ;  /* 0x8000003b3c0a7221 */ /* 0x002fc60000000000 */
[----:B------:R1:W-:Y:S01]  /*7ed60*/  STS [R8], R9 ;  /* 0x0000000908007388 */ /* 0x0003e20000000800 */
[----:B--2---:R-:W-:Y:S01]  /*7ed70*/  FADD R6, R57, -R13 ;  /* 0x8000000d39067221 */ /* 0x004fe20000000000 */
[C-C-:B------:R-:W-:Y:S01]  /*7ed80*/  FADD R44, R10.reuse, R37.reuse ;  /* 0x000000250a2c7221 */ /* 0x140fe20000000000 */
[----:B------:R-:W-:Y:S01]  /*7ed90*/  FADD R37, R10, -R37 ;  /* 0x800000250a257221 */ /* 0x000fe20000000000 */
[----:B------:R2:W-:Y:S01]  /*7eda0*/  STS [R8+0x318], R43 ;  /* 0x0003182b08007388 */ /* 0x0005e20000000800 */
[----:B-1----:R-:W-:-:S03]  /*7edb0*/  FADD R9, -R56, R58 ;  /* 0x0000003a38097221 */ /* 0x002fc60000000100 */
[----:B------:R1:W-:Y:S01]  /*7edc0*/  STS [R8+0x39c], R11 ;  /* 0x00039c0b08007388 */ /* 0x0003e20000000800 */
[----:B------:R-:W-:Y:S01]  /*7edd0*/  FADD R13, R57, R13 ;  /* 0x0000000d390d7221 */ /* 0x000fe20000000000 */
[C-C-:B--2---:R-:W-:Y:S01]  /*7ede0*/  FFMA R43, R44.reuse, -0.70710676908493041992, R6.reuse ;  /* 0xbf3504f32c2b7823 */ /* 0x144fe20000000006 */
[----:B------:R-:W-:Y:S01]  /*7edf0*/  FFMA R6, R44, 0.70710676908493041992, R6 ;  /* 0x3f3504f32c067823 */ /* 0x000fe20000000006 */
[C-C-:B------:R-:W-:Y:S01]  /*7ee00*/  FFMA R44, R37.reuse, -0.70710676908493041992, R9.reuse ;  /* 0xbf3504f3252c7823 */ /* 0x140fe20000000009 */
[----:B------:R2:W-:Y:S01]  /*7ee10*/  STS [R8+0x18c], R12 ;  /* 0x00018c0c08007388 */ /* 0x0005e20000000800 */
[----:B-1----:R-:W-:Y:S01]  /*7ee20*/  FADD R11, R56, R58 ;  /* 0x0000003a380b7221 */ /* 0x002fe20000000000 */
[----:B------:R-:W-:Y:S01]  /*7ee30*/  FFMA R37, R37, 0.70710676908493041992, R9 ;  /* 0x3f3504f325257823 */ /* 0x000fe20000000009 */
[----:B------:R-:W-:Y:S01]  /*7ee40*/  FFMA R10, R44, 0.66817861795425415039, R43 ;  /* 0x3f2b0dc12c0a7823 */ /* 0x000fe2000000002b */
[----:B------:R-:W-:Y:S01]  /*7ee50*/  FFMA R9, R43, -0.66817861795425415039, R44 ;  /* 0xbf2b0dc12b097823 */ /* 0x000fe2000000002c */
[C-C-:B------:R-:W-:Y:S01]  /*7ee60*/  FADD R43, R13.reuse, R11.reuse ;  /* 0x0000000b0d2b7221 */ /* 0x140fe20000000000 */
[----:B------:R-:W-:Y:S01]  /*7ee70*/  FADD R57, R13, -R11 ;  /* 0x8000000b0d397221 */ /* 0x000fe20000000000 */
[----:B--2---:R-:W-:-:S04]  /*7ee80*/  FADD R12, R60, R59 ;  /* 0x0000003b3c0c7221 */ /* 0x004fc80000000000 */
[C-C-:B------:R-:W-:Y:S01]  /*7ee90*/  FADD R11, R40.reuse, R12.reuse ;  /* 0x0000000c280b7221 */ /* 0x140fe20000000000 */
[----:B------:R-:W-:Y:S01]  /*7eea0*/  FADD R40, -R40, R12 ;  /* 0x0000000c28287221 */ /* 0x000fe20000000100 */
[----:B------:R-:W-:Y:S02]  /*7eeb0*/  FFMA R13, R37, -0.19891236722469329834, R6 ;  /* 0xbe4bafaf250d7823 */ /* 0x000fe40000000006 */
[C-C-:B------:R-:W-:Y:S01]  /*7eec0*/  FADD R12, R43.reuse, -R11.reuse ;  /* 0x8000000b2b0c7221 */ /* 0x140fe20000000000 */
[----:B------:R-:W-:Y:S01]  /*7eed0*/  FADD R43, R43, R11 ;  /* 0x0000000b2b2b7221 */ /* 0x000fe20000000000 */
[----:B------:R-:W-:Y:S01]  /*7eee0*/  FFMA R11, R6, 0.19891236722469329834, R37 ;  /* 0x3e4bafaf060b7823 */ /* 0x000fe20000000025 */
[----:B0-----:R-:W-:-:S07]  /*7eef0*/  MOV R6, 0xffffffff ;  /* 0xffffffff00067802 */ /* 0x001fce0000000f00 */
[----:B-----5:R-:W-:Y:S05]  /*7ef00*/  WARPSYNC.COLLECTIVE R6, `(.L_x_7878) ;  /* 0x0000000006087348 */ /* 0x020fea0003c00000 */
[----:B------:R-:W-:Y:S01]  /*7ef10*/  NOP ;  /* 0x0000000000007918 */ /* 0x000fe20000000000 */
[----:B-----5:R-:W-:Y:S05]  /*7ef20*/  ENDCOLLECTIVE ;  /* 0x000000000000791b */ /* 0x020fea0003800000 */
.L_x_7878:
[----:B------:R-:W0:Y:S04]  /*7ef30*/  LDS R2, [R7+0x4] ;  /* 0x0000040007027984 */ /* 0x000e280000000800 */
[----:B------:R-:W1:Y:S04]  /*7ef40*/  LDS R6, [R7] ;  /* 0x0000000007067984 */ /* 0x000e680000000800 */
[----:B------:R-:W-:Y:S04]  /*7ef50*/  LDS R37, [R7+0xc] ;  /* 0x00000c0007257984 */ /* 0x000fe80000000800 */
[----:B0-----:R-:W-:Y:S04]  /*7ef60*/  STL [R1+0x26c], R2 ;  /* 0x00026c0201007387 */ /* 0x001fe80000100800 */
[----:B-1----:R-:W-:Y:S04]  /*7ef70*/  STL [R1+0x160], R6 ;  /* 0x0001600601007387 */ /* 0x002fe80000100800 */
[----:B------:R-:W0:Y:S04]  /*7ef80*/  LDS R6, [R7+0x8] ;  /* 0x0000080007067984 */ /* 0x000e280000000800 */
[----:B------:R-:W1:Y:S04]  /*7ef90*/  LDS R2, [R7+0x10] ;  /* 0x0000100007027984 */ /* 0x000e680000000800 */
[----:B0-----:R-:W-:Y:S04]  /*7efa0*/  STL [R1+0x190], R6 ;  /* 0x0001900601007387 */ /* 0x001fe80000100800 */
[----:B------:R-:W0:Y:S04]  /*7efb0*/  LDS R6, [R7+0x14] ;  /* 0x0000140007067984 */ /* 0x000e280000000800 */
[----:B------:R-:W-:Y:S04]  /*7efc0*/  STL [R1+0x1a4], R37 ;  /* 0x0001a42501007387 */ /* 0x000fe80000100800 */
[----:B------:R-:W2:Y:S04]  /*7efd0*/  LDS R37, [R7+0x18] ;  /* 0x0000180007257984 */ /* 0x000ea80000000800 */
[----:B-1----:R-:W-:Y:S04]  /*7efe0*/  STL [R1+0x1cc], R2 ;  /* 0x0001cc0201007387 */ /* 0x002fe80000100800 */
[----:B------:R-:W1:Y:S01]  /*7eff0*/  LDS R2, [R7+0x1c] ;  /* 0x00001c0007027984 */ /* 0x000e620000000800 */
[----:B------:R-:W-:Y:S01]  /*7f000*/  FMUL R11, R11, 1.9615705013275146484 ;  /* 0x3ffb14be0b0b7820 */ /* 0x000fe20000400000 */
[----:B------:R-:W-:Y:S01]  /*7f010*/  FMUL R9, R9, -1.6629391908645629883 ;  /* 0xbfd4db3109097820 */ /* 0x000fe20000400000 */
[----:B------:R-:W-:Y:S01]  /*7f020*/  FMUL R13, R13, 1.9615705013275146484 ;  /* 0x3ffb14be0d0d7820 */ /* 0x000fe20000400000 */
[----:B0-----:R0:W-:Y:S02]  /*7f030*/  STL [R1+0x1f0], R6 ;  /* 0x0001f00601007387 */ /* 0x0011e40000100800 */
[----:B0-2---:R-:W-:-:S07]  /*7f040*/  MOV R6, 0xffffffff ;  /* 0xffffffff00067802 */ /* 0x005fce0000000f00 */
[----:B-1----:R-:W-:Y:S05]  /*7f050*/  WARPSYNC.COLLECTIVE R6, `(.L_x_7879) ;  /* 0x0000000006087348 */ /* 0x002fea0003c00000 */
[----:B------:R-:W-:Y:S01]  /*7f060*/  NOP ;  /* 0x0000000000007918 */ /* 0x000fe20000000000 */
[----:B-1----:R-:W-:Y:S05]  /*7f070*/  ENDCOLLECTIVE ;  /* 0x000000000000791b */ /* 0x002fea0003800000 */
.L_x_7879:
[----:B------:R-:W-:Y:S01]  /*7f080*/  FMUL R6, R10, 1.6629391908645629883 ;  /* 0x3fd4db310a067820 */ /* 0x000fe20000400000 */
[----:B------:R-:W-:Y:S01]  /*7f090*/  FMUL R10, R12, 1.4142135381698608398 ;  /* 0x3fb504f30c0a7820 */ /* 0x000fe20000400000 */
[----:B------:R0:W-:Y:S04]  /*7f0a0*/  STS [R8+0x39c], R11 ;  /* 0x00039c0b08007388 */ /* 0x0001e80000000800 */
[----:B------:R1:W-:Y:S01]  /*7f0b0*/  STS [R8+0x210], R10 ;  /* 0x0002100a08007388 */ /* 0x0003e20000000800 */
[----:B0-----:R-:W-:Y:S01]  /*7f0c0*/  FADD R11, R20, -R15 ;  /* 0x8000000f140b7221 */ /* 0x001fe20000000000 */
[C-C-:B-1----:R-:W-:Y:S02]  /*7f0d0*/  FADD R10, R19.reuse, -R16.reuse ;  /* 0x80000010130a7221 */ /* 0x142fe40000000000 */
[----:B------:R-:W-:Y:S01]  /*7f0e0*/  STS [R8+0x18c], R6 ;  /* 0x00018c0608007388 */ /* 0x000fe20000000800 */
[----:B------:R-:W-:Y:S01]  /*7f0f0*/  FADD R16, R19, R16 ;  /* 0x0000001013107221 */ /* 0x000fe20000000000 */
[----:B------:R-:W-:-:S02]  /*7f100*/  FADD R12, R10, R11 ;  /* 0x0000000b0a0c7221 */ /* 0x000fc40000000000 */
[----:B------:R0:W-:Y:S01]  /*7f110*/  STS [R8+0x294], R9 ;  /* 0x0002940908007388 */ /* 0x0001e20000000800 */
[----:B------:R-:W-:Y:S01]  /*7f120*/  FADD R10, R10, -R11 ;  /* 0x8000000b0a0a7221 */ /* 0x000fe20000000000 */
[----:B------:R-:W-:Y:S01]  /*7f130*/  FADD R20, R20, R15 ;  /* 0x0000000f14147221 */ /* 0x000fe20000000000 */
[----:B------:R-:W-:Y:S01]  /*7f140*/  FFMA R56, R40, -0.41421356797218322754, R57 ;  /* 0xbed413cd28387823 */ /* 0x000fe20000000039 */
[----:B------:R1:W-:Y:S01]  /*7f150*/  STS [R8+0x84], R13 ;  /* 0x0000840d08007388 */ /* 0x0003e20000000800 */
[C-C-:B0-----:R-:W-:Y:S01]  /*7f160*/  FADD R9, -R18.reuse, R17.reuse ;  /* 0x0000001112097221 */ /* 0x141fe20000000100 */
[----:B------:R-:W-:-:S03]  /*7f170*/  FADD R17, R18, R17 ;  /* 0x0000001112117221 */ /* 0x000fc60000000000 */
[C-C-:B------:R-:W-:Y:S01]  /*7f180*/  FFMA R11, R10.reuse, -0.70710676908493041992, R9.reuse ;  /* 0xbf3504f30a0b7823 */ /* 0x140fe20000000009 */
[----:B------:R-:W-:Y:S01]  /*7f190*/  FFMA R15, R10, 0.70710676908493041992, R9 ;  /* 0x3f3504f30a0f7823 */ /* 0x000fe20000000009 */
[----:B------:R-:W-:Y:S01]  /*7f1a0*/  FADD R10, R20, R16 ;  /* 0x00000010140a7221 */ /* 0x000fe20000000000 */
[----:B------:R-:W-:Y:S01]  /*7f1b0*/  FFMA R57, R57, 0.41421356797218322754, R40 ;  /* 0x3ed413cd39397823 */ /* 0x000fe20000000028 */
[----:B------:R-:W-:Y:S01]  /*7f1c0*/  FMUL R55, R43, 1.4142135381698608398 ;  /* 0x3fb504f32b377820 */ /* 0x000fe20000400000 */
[----:B------:R-:W-:Y:S01]  /*7f1d0*/  FMUL R56, R56, 1.8477590084075927734 ;  /* 0x3fec835e38387820 */ /* 0x000fe20000400000 */
[----:B------:R-:W-:Y:S01]  /*7f1e0*/  FADD R16, -R20, R16 ;  /* 0x0000001014107221 */ /* 0x000fe20000000100 */
[----:B------:R-:W-:Y:S01]  /*7f1f0*/  FMUL R57, R57, 1.8477590084075927734 ;  /* 0x3fec835e39397820 */ /* 0x000fe20000400000 */
[----:B------:R0:W-:Y:S04]  /*7f200*/  STL [R1+0x200], R37 ;  /* 0x0002002501007387 */ /* 0x0001e80000100800 */
[----:B------:R0:W-:Y:S04]  /*7f210*/  STS [R8], R55 ;  /* 0x0000003708007388 */ /* 0x0001e80000000800 */
[----:B------:R0:W-:Y:S04]  /*7f220*/  STS [R8+0x108], R56 ;  /* 0x0001083808007388 */ /* 0x0001e80000000800 */
[----:B------:R0:W-:Y:S04]  /*7f230*/  STS [R8+0x318], R57 ;  /* 0x0003183908007388 */ /* 0x0001e80000000800 */
[----:B------:R0:W-:Y:S01]  /*7f240*/  STL [R1+0x218], R2 ;  /* 0x0002180201007387 */ /* 0x0001e20000100800 */
[C-C-:B------:R-:W-:Y:S01]  /*7f250*/  FADD R6, R61.reuse, -R14.reuse ;  /* 0x8000000e3d067221 */ /* 0x140fe20000000000 */
[----:B------:R-:W-:-:S03]  /*7f260*/  FADD R14, R61, R14 ;  /* 0x0000000e3d0e7221 */ /* 0x000fc60000000000 */
[--C-:B-1----:R-:W-:Y:S01]  /*7f270*/  FFMA R13, R12, -0.70710676908493041992, R6.reuse ;  /* 0xbf3504f30c0d7823 */ /* 0x102fe20000000006 */
[--C-:B------:R-:W-:Y:S01]  /*7f280*/  FADD R9, R14, R17.reuse ;  /* 0x000000110e097221 */ /* 0x100fe20000000000 */
[----:B------:R-:W-:Y:S01]  /*7f290*/  FFMA R6, R12, 0.70710676908493041992, R6 ;  /* 0x3f3504f30c067823 */ /* 0x000fe20000000006 */
[----:B------:R-:W-:Y:S02]  /*7f2a0*/  FADD R17, R14, -R17 ;  /* 0x800000110e117221 */ /* 0x000fe40000000000 */
[C-C-:B------:R-:W-:Y:S01]  /*7f2b0*/  FADD R14, R9.reuse, -R10.reuse ;  /* 0x8000000a090e7221 */ /* 0x140fe20000000000 */
[----:B------:R-:W-:Y:S01]  /*7f2c0*/  FADD R10, R9, R10 ;  /* 0x0000000a090a7221 */ /* 0x000fe20000000000 */
[----:B------:R-:W-:Y:S01]  /*7f2d0*/  FFMA R9, R15, -0.19891236722469329834, R6 ;  /* 0xbe4bafaf0f097823 */ /* 0x000fe20000000006 */
[----:B------:R-:W-:Y:S01]  /*7f2e0*/  FFMA R15, R6, 0.19891236722469329834, R15 ;  /* 0x3e4bafaf060f7823 */ /* 0x000fe2000000000f */
[----:B------:R-:W-:Y:S01]  /*7f2f0*/  MOV R6, 0xffffffff ;  /* 0xffffffff00067802 */ /* 0x000fe20000000f00 */
[----:B------:R-:W-:Y:S01]  /*7f300*/  FFMA R12, R11, 0.66817861795425415039, R13 ;  /* 0x3f2b0dc10b0c7823 */ /* 0x000fe2000000000d */
[----:B------:R-:W-:Y:S01]  /*7f310*/  FFMA R13, R13, -0.66817861795425415039, R11 ;  /* 0xbf2b0dc10d0d7823 */ /* 0x000fe2000000000b */
[----:B------:R-:W-:Y:S01]  /*7f320*/  FFMA R11, R16, -0.41421356797218322754, R17 ;  /* 0xbed413cd100b7823 */ /* 0x000fe20000000011 */
[----:B0-----:R-:W-:-:S07]  /*7f330*/  FFMA R16, R17, 0.41421356797218322754, R16 ;  /* 0x3ed413cd11107823 */ /* 0x001fce0000000010 */
[----:B------:R-:W-:Y:S05]  /*7f340*/  WARPSYNC.COLLECTIVE R6, `(.L_x_7880) ;  /* 0x0000000006087348 */ /* 0x000fea0003c00000 */
[----:B------:R-:W-:Y:S01]  /*7f350*/  NOP ;  /* 0x0000000000007918 */ /* 0x000fe20000000000 */
[----:B------:R-:W-:Y:S05]  /*7f360*/  ENDCOLLECTIVE ;  /* 0x000000000000791b */ /* 0x000fea0003800000 */
.L_x_7880:
        /* <DEDUP_REMOVED lines=10> */
[----:B------:R-:W-:Y:S01]  /*7f410*/  FMUL R10, R10, 1.4142135381698608398 ;  /* 0x3fb504f30a0a7820 */ /* 0x000fe20000400000 */
[----:B------:R-:W-:Y:S01]  /*7f420*/  FMUL R14, R14, 1.4142135381698608398 ;  /* 0x3fb504f30e0e7820 */ /* 0x000fe20000400000 */
        /* <DEDUP_REMOVED lines=9> */
.L_x_7881:
[----:B------:R0:W-:Y:S01]  /*7f4c0*/  STS [R8+0x84], R9 ;  /* 0x0000840908007388 */ /* 0x0001e20000000800 */
[----:B------:R-:W-:-:S03]  /*7f4d0*/  FMUL R6, R11, 1.8477590084075927734 ;  /* 0x3fec835e0b067820 */ /* 0x000fc60000400000 */
[----:B------:R1:W-:Y:S01]  /*7f4e0*/  STS [R8], R10 ;  /* 0x0000000a08007388 */ /* 0x0003e20000000800 */
[C-C-:B0-----:R-:W-:Y:S01]  /*7f4f0*/  FADD R9, -R21.reuse, R5.reuse ;  /* 0x0000000515097221 */ /* 0x141fe20000000100 */
[----:B------:R-:W-:Y:S01]  /*7f500*/  FADD R21, R21, R5 ;  /* 0x0000000515157221 */ /* 0x000fe20000000000 */
[----:B------:R-:W-:Y:S01]  /*7f510*/  FADD R5, R33, -R24 ;  /* 0x8000001821057221 */ /* 0x000fe20000000000 */
[----:B-1----:R-:W-:Y:S01]  /*7f520*/  FADD R10, R36, -R32 ;  /* 0x80000020240a7221 */ /* 0x002fe20000000000 */
[----:B------:R0:W-:Y:S03]  /*7f530*/  STS [R8+0x108], R6 ;  /* 0x0001080608007388 */ /* 0x0001e60000000800 */
[C-C-:B------:R-:W-:Y:S01]  /*7f540*/  FADD R11, R5.reuse, R10.reuse ;  /* 0x0000000a050b7221 */ /* 0x140fe20000000000 */
[----:B------:R-:W-:Y:S01]  /*7f550*/  FADD R10, R5, -R10 ;  /* 0x8000000a050a7221 */ /* 0x000fe20000000000 */
[----:B------:R1:W-:Y:S01]  /*7f560*/  STS [R8+0x210], R14 ;  /* 0x0002100e08007388 */ /* 0x0003e20000000800 */
[----:B0-----:R-:W-:Y:S01]  /*7f570*/  FADD R6, R26, -R27 ;  /* 0x8000001b1a067221 */ /* 0x001fe20000000000 */
[----:B------:R-:W-:-:S03]  /*7f580*/  FMUL R12, R12, 1.6629391908645629883 ;  /* 0x3fd4db310c0c7820 */ /* 0x000fc60000400000 */
[C-C-:B-1----:R-:W-:Y:S01]  /*7f590*/  FFMA R14, R11.reuse, -0.70710676908493041992, R6.reuse ;  /* 0xbf3504f30b0e7823 */ /* 0x142fe20000000006 */
[----:B------:R-:W-:Y:S01]  /*7f5a0*/  FFMA R6, R11, 0.70710676908493041992, R6 ;  /* 0x3f3504f30b067823 */ /* 0x000fe20000000006 */
[----:B------:R-:W-:Y:S01]  /*7f5b0*/  FFMA R11, R10, -0.70710676908493041992, R9 ;  /* 0xbf3504f30a0b7823 */ /* 0x000fe20000000009 */
[----:B------:R-:W-:Y:S01]  /*7f5c0*/  FADD R26, R26, R27 ;  /* 0x0000001b1a1a7221 */ /* 0x000fe20000000000 */
[----:B------:R-:W-:Y:S01]  /*7f5d0*/  FADD R24, R33, R24 ;  /* 0x0000001821187221 */ /* 0x000fe20000000000 */
[----:B------:R-:W-:Y:S01]  /*7f5e0*/  FADD R32, R36, R32 ;  /* 0x0000002024207221 */ /* 0x000fe20000000000 */
[----:B------:R-:W-:Y:S01]  /*7f5f0*/  FFMA R5, R11, 0.66817861795425415039, R14 ;  /* 0x3f2b0dc10b057823 */ /* 0x000fe2000000000e */
[----:B------:R0:W-:Y:S01]  /*7f600*/  STS [R8+0x18c], R12 ;  /* 0x00018c0c08007388 */ /* 0x0001e20000000800 */
[----:B------:R-:W-:Y:S01]  /*7f610*/  FFMA R14, R14, -0.66817861795425415039, R11 ;  /* 0xbf2b0dc10e0e7823 */ /* 0x000fe2000000000b */
[----:B------:R-:W-:Y:S01]  /*7f620*/  FADD R11, R26, R21 ;  /* 0x000000151a0b7221 */ /* 0x000fe20000000000 */
[----:B------:R-:W-:Y:S01]  /*7f630*/  FFMA R10, R10, 0.70710676908493041992, R9 ;  /* 0x3f3504f30a0a7823 */ /* 0x000fe20000000009 */
[----:B------:R-:W-:Y:S01]  /*7f640*/  FMUL R13, R13, -1.6629391908645629883 ;  /* 0xbfd4db310d0d7820 */ /* 0x000fe20000400000 */
[----:B0-----:R-:W-:Y:S01]  /*7f650*/  FADD R12, R32, R24 ;  /* 0x00000018200c7221 */ /* 0x001fe20000000000 */
[----:B------:R-:W-:Y:S01]  /*7f660*/  FMUL R16, R16, 1.8477590084075927734 ;  /* 0x3fec835e10107820 */ /* 0x000fe20000400000 */
[----:B------:R-:W-:-:S02]  /*7f670*/  FMUL R15, R15, 1.9615705013275146484 ;  /* 0x3ffb14be0f0f7820 */ /* 0x000fc40000400000 */
[C-C-:B------:R-:W-:Y:S01]  /*7f680*/  FADD R9, R11.reuse, -R12.reuse ;  /* 0x8000000c0b097221 */ /* 0x140fe20000000000 */
[----:B------:R-:W-:Y:S01]  /*7f690*/  FADD R12, R11, R12 ;  /* 0x0000000c0b0c7221 */ /* 0x000fe20000000000 */
[----:B------:R-:W-:Y:S01]  /*7f6a0*/  FFMA R11, R10, -0.19891236722469329834, R6 ;  /* 0xbe4bafaf0a0b7823 */ /* 0x000fe20000000006 */
[----:B------:R-:W-:Y:S01]  /*7f6b0*/  FFMA R10, R6, 0.19891236722469329834, R10 ;  /* 0x3e4bafaf060a7823 */ /* 0x000fe2000000000a */
[----:B------:R-:W-:Y:S01]  /*7f6c0*/  MOV R6, 0xffffffff ;  /* 0xffffffff00067802 */ /* 0x000fe20000000f00 */
[----:B------:R0:W-:Y:S04]  /*7f6d0*/  STS [R8+0x294], R13 ;  /* 0x0002940d08007388 */ /* 0x0001e80000000800 */
[----:B------:R0:W-:Y:S04]  /*7f6e0*/  STS [R8+0x318], R16 ;  /* 0x0003181008007388 */ /* 0x0001e80000000800 */
[----:B------:R0:W-:Y:S02]  /*7f6f0*/  STS [R8+0x39c], R15 ;  /* 0x00039c0f08007388 */ /* 0x0001e40000000800 */
[----:B0-----:R-:W-:Y:S05]  /*7f700*/  WARPSYNC.COLLECTIVE R6, `(.L_x_7882) ;  /* 0x0000000006087348 */ /* 0x001fea0003c00000 */
[----:B------:R-:W-:Y:S01]  /*7f710*/  NOP ;  /* 0x0000000000007918 */ /* 0x000fe20000000000 */
[----:B0-----:R-:W-:Y:S05]  /*7f720*/  ENDCOLLECTIVE ;  /* 0x000000000000791b */ /* 0x001fea0003800000 */
.L_x_7882:
        /* <DEDUP_REMOVED lines=12> */
[----:B------:R-:W-:Y:S01]  /*7f7f0*/  FADD R17, R26, -R21 ;  /* 0x800000151a117221 */ /* 0x000fe20000000000 */
[----:B------:R-:W-:Y:S01]  /*7f800*/  FADD R24, -R32, R24 ;  /* 0x0000001820187221 */ /* 0x000fe20000000100 */
[----:B------:R-:W-:Y:S01]  /*7f810*/  FMUL R10, R10, 1.9615705013275146484 ;  /* 0x3ffb14be0a0a7820 */ /* 0x000fe20000400000 */
        /* <DEDUP_REMOVED lines=10> */
.L_x_7883:
[----:B------:R-:W-:Y:S01]  /*7f8c0*/  FMUL R6, R14, -1.6629391908645629883 ;  /* 0xbfd4db310e067820 */ /* 0x000fe20000400000 */
[----:B------:R0:W-:Y:S04]  /*7f8d0*/  STS [R8+0x210], R9 ;  /* 0x0002100908007388 */ /* 0x0001e80000000800 */
[----:B------:R1:W-:Y:S01]  /*7f8e0*/  STS [R8+0x294], R6 ;  /* 0x0002940608007388 */ /* 0x0003e20000000800 */
[----:B------:R-:W-:Y:S01]  /*7f8f0*/  FFMA R13, R24, -0.41421356797218322754, R17 ;  /* 0xbed413cd180d7823 */ /* 0x000fe20000000011 */
[----:B------:R-:W-:Y:S01]  /*7f900*/  FMUL R11, R11, 1.9615705013275146484 ;  /* 0x3ffb14be0b0b7820 */ /* 0x000fe20000400000 */
[----:B0-----:R-:W-:Y:S01]  /*7f910*/  FADD R9, R35, -R29 ;  /* 0x8000001d23097221 */ /* 0x001fe20000000000 */
[C-C-:B-1----:R-:W-:Y:S01]  /*7f920*/  FADD R6, -R22.reuse, R4.reuse ;  /* 0x0000000416067221 */ /* 0x142fe20000000100 */
[----:B------:R-:W-:Y:S01]  /*7f930*/  FADD R22, R22, R4 ;  /* 0x0000000416167221 */ /* 0x000fe20000000000 */
[----:B------:R-:W-:Y:S01]  /*7f940*/  FADD R4, R34, -R23 ;  /* 0x8000001722047221 */ /* 0x000fe20000000000 */
[----:B------:R0:W-:Y:S01]  /*7f950*/  STS [R8+0x39c], R10 ;  /* 0x00039c0a08007388 */ /* 0x0001e20000000800 */
[----:B------:R-:W-:-:S03]  /*7f960*/  FMUL R13, R13, 1.8477590084075927734 ;  /* 0x3fec835e0d0d7820 */ /* 0x000fc60000400000 */
[----:B------:R1:W-:Y:S01]  /*7f970*/  STS [R8+0x18c], R5 ;  /* 0x00018c0508007388 */ /* 0x0003e20000000800 */
[C-C-:B0-----:R-:W-:Y:S01]  /*7f980*/  FADD R10, R4.reuse, R9.reuse ;  /* 0x00000009040a7221 */ /* 0x141fe20000000000 */
[----:B------:R-:W-:Y:S01]  /*7f990*/  FADD R4, R4, -R9 ;  /* 0x8000000904047221 */ /* 0x000fe20000000000 */
[C---:B-1----:R-:W-:Y:S01]  /*7f9a0*/  FADD R5, R25.reuse, -R28 ;  /* 0x8000001c19057221 */ /* 0x042fe20000000000 */
[----:B------:R0:W-:Y:S02]  /*7f9b0*/  STS [R8+0x84], R11 ;  /* 0x0000840b08007388 */ /* 0x0001e40000000800 */
[----:B------:R-:W-:Y:S01]  /*7f9c0*/  FFMA R9, R4, -0.70710676908493041992, R6 ;  /* 0xbf3504f304097823 */ /* 0x000fe20000000006 */
[----:B------:R-:W-:Y:S01]  /*7f9d0*/  FADD R25, R25, R28 ;  /* 0x0000001c19197221 */ /* 0x000fe20000000000 */
[----:B------:R-:W-:Y:S01]  /*7f9e0*/  FADD R23, R34, R23 ;  /* 0x0000001722177221 */ /* 0x000fe20000000000 */
[----:B------:R1:W-:Y:S01]  /*7f9f0*/  STS [R8+0x108], R13 ;  /* 0x0001080d08007388 */ /* 0x0003e20000000800 */
[----:B------:R-:W-:Y:S01]  /*7fa00*/  FADD R29, R35, R29 ;  /* 0x0000001d231d7221 */ /* 0x000fe20000000000 */
[----:B------:R-:W-:Y:S01]  /*7fa10*/  FMUL R12, R12, 1.4142135381698608398 ;  /* 0x3fb504f30c0c7820 */ /* 0x000fe20000400000 */
[----:B0-----:R-:W-:Y:S01]  /*7fa20*/  FFMA R11, R10, -0.70710676908493041992, R5 ;  /* 0xbf3504f30a0b7823 */ /* 0x001fe20000000005 */
[----:B-1----:R-:W-:-:S03]  /*7fa30*/  FFMA R13, R4, 0.70710676908493041992, R6 ;  /* 0x3f3504f3040d7823 */ /* 0x002fc60000000006 */
[----:B------:R-:W-:Y:S01]  /*7fa40*/  FFMA R4, R9, 0.66817861795425415039, R11 ;  /* 0x3f2b0dc109047823 */ /* 0x000fe2000000000b */
[----:B------:R-:W-:Y:S01]  /*7fa50*/  FFMA R11, R11, -0.66817861795425415039, R9 ;  /* 0xbf2b0dc10b0b7823 */ /* 0x000fe20000000009 */
[----:B------:R-:W-:Y:S01]  /*7fa60*/  FADD R6, R25, R22 ;  /* 0x0000001619067221 */ /* 0x000fe20000000000 */
[----:B------:R-:W-:Y:S01]  /*7fa70*/  FADD R9, R29, R23 ;  /* 0x000000171d097221 */ /* 0x000fe20000000000 */
[----:B------:R-:W-:Y:S01]  /*7fa80*/  FFMA R5, R10, 0.70710676908493041992, R5 ;  /* 0x3f3504f30a057823 */ /* 0x000fe20000000005 */
[----:B------:R0:W-:Y:S01]  /*7fa90*/  STS [R8], R12 ;  /* 0x0000000c08007388 */ /* 0x0001e20000000800 */
[----:B------:R-:W-:-:S04]  /*7faa0*/  FFMA R17, R17, 0.41421356797218322754, R24 ;  /* 0x3ed413cd11117823 */ /* 0x000fc80000000018 */
        /* <DEDUP_REMOVED lines=8> */
[----:B------:R0:W-:Y:S02]  /*7fb30*/  STL [R1+0x158], R15 ;  /* 0x0001580f01007387 */ /* 0x0001e40000100800 */
[----:B0-----:R-:W-:Y:S05]  /*7fb40*/  WARPSYNC.COLLECTIVE R6, `(.L_x_7884) ;  /* 0x0000000006087348 */ /* 0x001fea0003c00000 */
[----:B------:R-:W-:Y:S01]  /*7fb50*/  NOP ;  /* 0x0000000000007918 */ /* 0x000fe20000000000 */
[----:B0-----:R-:W-:Y:S05]  /*7fb60*/  ENDCOLLECTIVE ;  /* 0x000000000000791b */ /* 0x001fea0003800000 */
.L_x_7884:
        /* <DEDUP_REMOVED lines=23> */
.L_x_7885:
[----:B------:R-:W-:-:S05]  /*7fce0*/  FMUL R6, R10, 1.8477590084075927734 ;  /* 0x3fec835e0a067820 */ /* 0x000fca0000400000 */
[----:B------:R0:W-:Y:S04]  /*7fcf0*/  STS [R8+0x108], R6 ;  /* 0x0001080608007388 */ /* 0x0001e80000000800 */
[----:B------:R1:W-:Y:S01]  /*7fd00*/  STS [R8+0x18c], R4 ;  /* 0x00018c0408007388 */ /* 0x0003e20000000800 */
[C-C-:B0-----:R-:W-:Y:S01]  /*7fd10*/  FADD R6, R39.reuse, -R3.reuse ;  /* 0x8000000327067221 */ /* 0x141fe20000000000 */
[----:B------:R-:W-:Y:S01]  /*7fd20*/  FADD R39, R39, R3 ;  /* 0x0000000327277221 */ /* 0x000fe20000000000 */
[C-C-:B------:R-:W-:Y:S01]  /*7fd30*/  FADD R3, R38.reuse, -R0.reuse ;  /* 0x8000000026037221 */ /* 0x140fe20000000000 */
[----:B------:R-:W-:Y:S01]  /*7fd40*/  FADD R38, R38, R0 ;  /* 0x0000000026267221 */ /* 0x000fe20000000000 */
[----:B-1----:R-:W-:Y:S01]  /*7fd50*/  FADD R4, R41, -R42 ;  /* 0x8000002a29047221 */ /* 0x002fe20000000000 */
[----:B------:R0:W-:Y:S01]  /*7fd60*/  STS [R8+0x84], R5 ;  /* 0x0000840508007388 */ /* 0x0001e20000000800 */
[C-C-:B------:R-:W-:Y:S01]  /*7fd70*/  FADD R0, R6.reuse, R3.reuse ;  /* 0x0000000306007221 */ /* 0x140fe20000000000 */
[----:B------:R-:W-:Y:S01]  /*7fd80*/  FADD R6, R6, -R3 ;  /* 0x8000000306067221 */ /* 0x000fe20000000000 */
[----:B------:R-:W-:-:S02]  /*7fd90*/  FMUL R11, R11, -1.6629391908645629883 ;  /* 0xbfd4db310b0b7820 */ /* 0x000fc40000400000 */
[C-C-:B------:R-:W-:Y:S01]  /*7fda0*/  FFMA R3, R0.reuse, -0.70710676908493041992, R4.reuse ;  /* 0xbf3504f300037823 */ /* 0x140fe20000000004 */
[----:B------:R-:W-:Y:S01]  /*7fdb0*/  FFMA R0, R0, 0.70710676908493041992, R4 ;  /* 0x3f3504f300007823 */ /* 0x000fe20000000004 */
[----:B0-----:R-:W-:Y:S01]  /*7fdc0*/  FADD R5, -R30, R31 ;  /* 0x0000001f1e057221 */ /* 0x001fe20000000100 */
[----:B------:R-:W-:Y:S01]  /*7fdd0*/  FMUL R9, R9, 1.4142135381698608398 ;  /* 0x3fb504f309097820 */ /* 0x000fe20000400000 */
[----:B------:R-:W-:Y:S02]  /*7fde0*/  FADD R41, R41, R42 ;  /* 0x0000002a29297221 */ /* 0x000fe40000000000 */
[----:B------:R-:W-:Y:S01]  /*7fdf0*/  FFMA R4, R6, -0.70710676908493041992, R5 ;  /* 0xbf3504f306047823 */ /* 0x000fe20000000005 */
[----:B------:R-:W-:Y:S01]  /*7fe00*/  FADD R30, R30, R31 ;  /* 0x0000001f1e1e7221 */ /* 0x000fe20000000000 */
[----:B------:R0:W-:Y:S01]  /*7fe10*/  STS [R8+0x294], R11 ;  /* 0x0002940b08007388 */ /* 0x0001e20000000800 */
[----:B------:R-:W-:-:S03]  /*7fe20*/  FFMA R14, R14, 0.41421356797218322754, R23 ;  /* 0x3ed413cd0e0e7823 */ /* 0x000fc60000000017 */
[----:B------:R1:W-:Y:S01]  /*7fe30*/  STS [R8], R9 ;  /* 0x0000000908007388 */ /* 0x0003e20000000800 */
[----:B------:R-:W-:Y:S01]  /*7fe40*/  FFMA R6, R6, 0.70710676908493041992, R5 ;  /* 0x3f3504f306067823 */ /* 0x000fe20000000005 */
[----:B0-----:R-:W-:Y:S01]  /*7fe50*/  FFMA R11, R4, 0.66817861795425415039, R3 ;  /* 0x3f2b0dc1040b7823 */ /* 0x001fe20000000003 */
[----:B------:R-:W-:Y:S01]  /*7fe60*/  FFMA R3, R3, -0.66817861795425415039, R4 ;  /* 0xbf2b0dc103037823 */ /* 0x000fe20000000004 */
[----:B------:R-:W-:Y:S01]  /*7fe70*/  FADD R4, R41, R30 ;  /* 0x0000001e29047221 */ /* 0x000fe20000000000 */
[----:B-1----:R-:W-:Y:S01]  /*7fe80*/  FADD R9, R38, R39 ;  /* 0x0000002726097221 */ /* 0x002fe20000000000 */
[----:B------:R-:W-:Y:S01]  /*7fe90*/  FMUL R12, R12, 1.4142135381698608398 ;  /* 0x3fb504f30c0c7820 */ /* 0x000fe20000400000 */
[----:B------:R-:W-:Y:S02]  /*7fea0*/  FMUL R14, R14, 1.8477590084075927734 ;  /* 0x3fec835e0e0e7820 */ /* 0x000fe40000400000 */
[C-C-:B------:R-:W-:Y:S01]  /*7feb0*/  FADD R5, R4.reuse, -R9.reuse ;  /* 0x8000000904057221 */ /* 0x140fe20000000000 */
[----:B------:R-:W-:Y:S01]  /*7fec0*/  FADD R9, R4, R9 ;  /* 0x0000000904097221 */ /* 0x000fe20000000000 */
[----:B------:R-:W-:Y:S01]  /*7fed0*/  FMUL R13, R13, 1.9615705013275146484 ;  /* 0x3ffb14be0d0d7820 */ /* 0x000fe20000400000 */
        /* <DEDUP_REMOVED lines=9> */
.L_x_7886:
        /* <DEDUP_REMOVED lines=13> */
[----:B------:R-:W-:Y:S01]  /*80040*/  FMUL R3, R3, -1.6629391908645629883 ;  /* 0xbfd4db3103037820 */ /* 0x000fe20000400000 */
        /* <DEDUP_REMOVED lines=9> */
.L_x_7887:
[----:B------:R-:W-:Y:S01]  /*800e0*/  FMUL R6, R0, 1.9615705013275146484 ;  /* 0x3ffb14be00067820 */ /* 0x000fe20000400000 */
[----:B------:R0:W-:Y:S04]  /*800f0*/  STS [R8+0x84], R4 ;  /* 0x0000840408007388 */ /* 0x0001e80000000800 */
[----:B------:R1:W-:Y:S01]  /*80100*/  STS [R8+0x39c], R6 ;  /* 0x00039c0608007388 */ /* 0x0003e20000000800 */
[----:B------:R-:W-:Y:S01]  /*80110*/  FADD R0, R45, -R54 ;  /* 0x800000362d007221 */ /* 0x000fe20000000000 */
[----:B0-----:R-:W-:Y:S02]  /*80120*/  FADD R4, R47, -R50 ;  /* 0x800000322f047221 */ /* 0x001fe40000000000 */
[----:B------:R0:W-:Y:S01]  /*80130*/  STS [R8], R9 ;  /* 0x0000000908007388 */ /* 0x0001e20000000800 */
[----:B-1----:R-:W-:-:S03]  /*80140*/  FADD R6, R46, -R51 ;  /* 0x800000332e067221 */ /* 0x002fc60000000000 */
[----:B------:R1:W-:Y:S01]  /*80150*/  STS [R8+0x294], R3 ;  /* 0x0002940308007388 */ /* 0x0003e20000000800 */
[----:B------:R-:W-:Y:S01]  /*80160*/  FADD R12, R41, -R30 ;  /* 0x8000001e290c7221 */ /* 0x000fe20000000000 */
[----:B------:R-:W-:Y:S01]  /*80170*/  FADD R38, -R38, R39 ;  /* 0x0000002726267221 */ /* 0x000fe20000000100 */
[C-C-:B0-----:R-:W-:Y:S01]  /*80180*/  FADD R9, R4.reuse, R6.reuse ;  /* 0x0000000604097221 */ /* 0x141fe20000000000 */
[----:B------:R-:W-:Y:S01]  /*80190*/  FADD R6, R4, -R6 ;  /* 0x8000000604067221 */ /* 0x000fe20000000000 */
[----:B-1----:R-:W-:Y:S02]  /*801a0*/  FADD R3, -R48, R49 ;  /* 0x0000003130037221 */ /* 0x002fe40000000100 */
[C-C-:B------:R-:W-:Y:S01]  /*801b0*/  FFMA R4, R9.reuse, -0.70710676908493041992, R0.reuse ;  /* 0xbf3504f309047823 */ /* 0x140fe20000000000 */
[----:B------:R-:W-:Y:S01]  /*801c0*/  FFMA R0, R9, 0.70710676908493041992, R0 ;  /* 0x3f3504f309007823 */ /* 0x000fe20000000000 */
[----:B------:R-:W-:Y:S01]  /*801d0*/  FFMA R10, R38, -0.41421356797218322754, R12 ;  /* 0xbed413cd260a7823 */ /* 0x000fe2000000000c */
[--C-:B------:R-:W-:Y:S01]  /*801e0*/  FFMA R9, R6, -0.70710676908493041992, R3.reuse ;  /* 0xbf3504f306097823 */ /* 0x100fe20000000003 */
[----:B------:R-:W-:Y:S01]  /*801f0*/  FFMA R12, R12, 0.41421356797218322754, R38 ;  /* 0x3ed413cd0c0c7823 */ /* 0x000fe20000000026 */
[----:B------:R-:W-:Y:S01]  /*80200*/  FFMA R6, R6, 0.70710676908493041992, R3 ;  /* 0x3f3504f306067823 */ /* 0x000fe20000000003 */
[----:B------:R-:W-:Y:S01]  /*80210*/  FMUL R10, R10, 1.8477590084075927734 ;  /* 0x3fec835e0a0a7820 */ /* 0x000fe20000400000 */
[----:B------:R-:W-:Y:S01]  /*80220*/  FMUL R11, R11, 1.6629391908645629883 ;  /* 0x3fd4db310b0b7820 */ /* 0x000fe20000400000 */
[----:B------:R-:W-:Y:S01]  /*80230*/  FMUL R5, R5, 1.4142135381698608398 ;  /* 0x3fb504f305057820 */ /* 0x000fe20000400000 */
[----:B------:R-:W-:Y:S01]  /*80240*/  FMUL R15, R12, 1.8477590084075927734 ;  /* 0x3fec835e0c0f7820 */ /* 0x000fe20000400000 */
[----:B------:R-:W-:Y:S01]  /*80250*/  FFMA R16, R6, -0.19891236722469329834, R0 ;  /* 0xbe4bafaf06107823 */ /* 0x000fe20000000000 */
[----:B------:R-:W-:Y:S01]  /*80260*/  FFMA R0, R0, 0.19891236722469329834, R6 ;  /* 0x3e4bafaf00007823 */ /* 0x000fe20000000006 */
[----:B------:R-:W-:Y:S01]  /*80270*/  MOV R6, 0xffffffff ;  /* 0xffffffff00067802 */ /* 0x000fe20000000f00 */
[----:B------:R0:W-:Y:S04]  /*80280*/  STL [R1+0xe4], R13 ;  /* 0x0000e40d01007387 */ /* 0x0001e80000100800 */
[----:B------:R0:W-:Y:S04]  /*80290*/  STS [R8+0x108], R10 ;  /* 0x0001080a08007388 */ /* 0x0001e80000000800 */
[----:B------:R0:W-:Y:S04]  /*802a0*/  STS [R8+0x18c], R11 ;  /* 0x00018c0b08007388 */ /* 0x0001e80000000800 */
[----:B------:R0:W-:Y:S04]  /*802b0*/  STS [R8+0x210], R5 ;  /* 0x0002100508007388 */ /* 0x0001e80000000800 */
[----:B------:R0:W-:Y:S04]  /*802c0*/  STS [R8+0x318], R15 ;  /* 0x0003180f08007388 */ /* 0x0001e80000000800 */
[----:B------:R0:W-:Y:S02]  /*802d0*/  STL [R1+0x110], R2 ;  /* 0x0001100201007387 */ /* 0x0001e40000100800 */
[----:B0-----:R-:W-:Y:S05]  /*802e0*/  WARPSYNC.COLLECTIVE R6, `(.L_x_7888) ;  /* 0x0000000006087348 */ /* 0x001fea0003c00000 */
[----:B------:R-:W-:Y:S01]  /*802f0*/  NOP ;  /* 0x0000000000007918 */ /* 0x000fe20000000000 */
[----:B0-----:R-:W-:Y:S05]  /*80300*/  ENDCOLLECTIVE ;  /* 0x000000000000791b */ /* 0x001fea0003800000 */
.L_x_7888:
[----:B------:R-:W0:Y:S04]  /*80310*/  LDS R2, [R7] ;  /* 0x0000000007027984 */ /* 0x000e280000000800 */
[----:B------:R1:W5:Y:S04]  /*80320*/  LDL.LU R43, [R1+0xb8] ;  /* 0x0000b800012b7983 */ /* 0x0003680000300800 */
[----:B------:R1:W5:Y:S04]  /*80330*/  LDL.LU R40, [R1+0x13c] ;  /* 0x00013c0001287983 */ /* 0x0003680000300800 */
[----:B------:R-:W-:Y:S04]  /*80340*/  LDS R6, [R7+0x8] ;  /* 0x0000080007067984 */ /* 0x000fe80000000800 */
[----:B0-----:R-:W-:Y:S04]  /*80350*/  STL [R1+0x1c], R2 ;  /* 0x00001c0201007387 */ /* 0x001fe80000100800 */
[----:B------:R1:W5:Y:S04]  /*80360*/  LDL.LU R37, [R1+0xf8] ;  /* 0x0000f80001257983 */ /* 0x0003680000300800 */
[----:B------:R1:W5:Y:S04]  /*80370*/  LDL.LU R44, [R1+0x100] ;  /* 0x00010000012c7983 */ /* 0x0003680000300800 */
[----:B------:R1:W5:Y:S04]  /*80380*/  LDL.LU R58, [R1+0xf0] ;  /* 0x0000f000013a7983 */ /* 0x0003680000300800 */
[----:B------:R1:W5:Y:S04]  /*80390*/  LDL.LU R59, [R1+0x118] ;  /* 0x00011800013b7983 */ /* 0x0003680000300800 */
[----:B------:R1:W5:Y:S04]  /*803a0*/  LDL.LU R60, [R1+0xdc] ;  /* 0x0000dc00013c7983 */ /* 0x0003680000300800 */
[----:B------:R1:W5:Y:S04]  /*803b0*/  LDL.LU R61, [R1+0x14c] ;  /* 0x00014c00013d7983 */ /* 0x0003680000300800 */
[----:B------:R-:W0:Y:S01]  /*803c0*/  LDS R2, [R7+0x4] ;  /* 0x0000040007027984 */ /* 0x000e220000000800 */
[----:B------:R-:W-:Y:S01]  /*803d0*/  FADD R5, R45, R54 ;  /* 0x000000362d057221 */ /* 0x000fe20000000000 */
[----:B------:R-:W-:Y:S01]  /*803e0*/  FADD R48, R48, R49 ;  /* 0x0000003130307221 */ /* 0x000fe20000000000 */
[----:B------:R-:W-:Y:S01]  /*803f0*/  FADD R47, R47, R50 ;  /* 0x000000322f2f7221 */ /* 0x000fe20000000000 */
[----:B------:R-:W-:-:S02]  /*80400*/  FADD R46, R46, R51 ;  /* 0x000000332e2e7221 */ /* 0x000fc40000000000 */
[----:B------:R-:W-:Y:S02]  /*80410*/  FADD R10, R5, R48 ;  /* 0x00000030050a7221 */ /* 0x000fe40000000000 */
[----:B------:R-:W-:Y:S01]  /*80420*/  FADD R11, R46, R47 ;  /* 0x0000002f2e0b7221 */ /* 0x000fe20000000000 */
[----:B------:R-:W-:Y:S01]  /*80430*/  FFMA R13, R9, 0.66817861795425415039, R4 ;  /* 0x3f2b0dc1090d7823 */ /* 0x000fe20000000004 */
[----:B------:R-:W-:Y:S02]  /*80440*/  FFMA R4, R4, -0.66817861795425415039, R9 ;  /* 0xbf2b0dc104047823 */ /* 0x000fe40000000009 */
[C-C-:B------:R-:W-:Y:S01]  /*80450*/  FADD R9, R10.reuse, -R11.reuse ;  /* 0x8000000b0a097221 */ /* 0x140fe20000000000 */
[----:B------:R-:W-:-:S04]  /*80460*/  FADD R10, R10, R11 ;  /* 0x0000000b0a0a7221 */ /* 0x000fc80000000000 */
[----:B------:R-:W-:Y:S02]  /*80470*/  FMUL R14, R10, 1.4142135381698608398 ;  /* 0x3fb504f30a0e7820 */ /* 0x000fe40000400000 */
[----:B------:R-:W2:Y:S04]  /*80480*/  LDS R10, [R7+0xc] ;  /* 0x00000c00070a7984 */ /* 0x000ea80000000800 */
[----:B0-----:R-:W-:Y:S04]  /*80490*/  STL [R1+0x20], R2 ;  /* 0x0000200201007387 */ /* 0x001fe80000100800 */
[----:B------:R-:W0:Y:S04]  /*804a0*/  LDS R2, [R7+0x10] ;  /* 0x0000100007027984 */ /* 0x000e280000000800 */
[----:B------:R-:W-:Y:S04]  /*804b0*/  STL [R1+0x34], R6 ;  /* 0x0000340601007387 */ /* 0x000fe80000100800 */
[----:B------:R-:W3:Y:S04]  /*804c0*/  LDS R6, [R7+0x14] ;  /* 0x0000140007067984 */ /* 0x000ee80000000800 */
[----:B--2---:R-:W-:Y:S04]  /*804d0*/  STL [R1+0xb4], R10 ;  /* 0x0000b40a01007387 */ /* 0x004fe80000100800 */
[----:B------:R-:W2:Y:S01]  /*804e0*/  LDS R10, [R7+0x18] ;  /* 0x00001800070a7984 */ /* 0x000ea20000000800 */
[----:B------:R-:W-:Y:S01]  /*804f0*/  FMUL R0, R0, 1.9615705013275146484 ;  /* 0x3ffb14be00007820 */ /* 0x000fe20000400000 */
[----:B------:R-:W-:Y:S01]  /*80500*/  FADD R5, R5, -R48 ;  /* 0x8000003005057221 */ /* 0x000fe20000000000 */
[----:B------:R-:W-:Y:S01]  /*80510*/  FADD R3, -R46, R47 ;  /* 0x0000002f2e037221 */ /* 0x000fe20000000100 */
[----:B0-----:R-:W-:Y:S04]  /*80520*/  STL [R1+0xcc], R2 ;  /* 0x0000cc0201007387 */ /* 0x001fe80000100800 */
[----:B------:R-:W0:Y:S04]  /*80530*/  LDS R2, [R7+0x1c] ;  /* 0x00001c0007027984 */ /* 0x000e280000000800 */
[----:B---3--:R3:W-:Y:S01]  /*80540*/  STL [R1+0xe0], R6 ;  /* 0x0000e00601007387 */ /* 0x0087e20000100800 */
[----:B------:R-:W-:Y:S01]  /*80550*/  FMUL R13, R13, 1.6629391908645629883 ;  /* 0x3fd4db310d0d7820 */ /* 0x000fe20000400000 */
[----:B-1-3--:R-:W-:-:S07]  /*80560*/  MOV R6, 0xffffffff ;  /* 0xffffffff00067802 */ /* 0x00afce0000000f00 */
[----:B0-2--5:R-:W-:Y:S05]  /*80570*/  WARPSYNC.COLLECTIVE R6, `(.L_x_7889) ;  /* 0x0000000006087348 */ /* 0x025fea0003c00000 */
[----:B------:R-:W-:Y:S01]  /*80580*/  NOP ;  /* 0x0000000000007918 */ /* 0x000fe20000000000 */
[----:B0-2--5:R-:W-:Y:S05]  /*80590*/  ENDCOLLECTIVE ;  /* 0x000000000000791b */ /* 0x025fea0003800000 */
.L_x_7889:
[----:B------:R0:W-:Y:S02]  /*805a0*/  STS [R8+0x39c], R0 ;  /* 0x00039c0008007388 */ /* 0x0001e40000000800 */
[----:B0-----:R-:W-:Y:S01]  /*805b0*/  FFMA R0, R3, -0.41421356797218322754, R5 ;  /* 0xbed413cd03007823 */ /* 0x001fe20000000005 */
[----:B------:R-:W-:-:S03]  /*805c0*/  FFMA R5, R5, 0.41421356797218322754, R3 ;  /* 0x3ed413cd05057823 */ /* 0x000fc60000000003 */
[----:B------:R-:W-:Y:S01]  /*805d0*/  FMUL R3, R0, 1.8477590084075927734 ;  /* 0x3fec835e00037820 */ /* 0x000fe20000400000 */
[----:B------:R-:W-:Y:S01]  /*805e0*/  FMUL R6, R5, 1.8477590084075927734 ;  /* 0x3fec835e05067820 */ /* 0x000fe20000400000 */
[----:B------:R0:W-:Y:S04]  /*805f0*/  STS [R8+0x18c], R13 ;  /* 0x00018c0d08007388 */ /* 0x0001e80000000800 */
[----:B------:R-:W-:Y:S04]  /*80600*/  STS [R8+0x108], R3 ;  /* 0x0001080308007388 */ /* 0x000fe80000000800 */
[----:B------:R-:W-:Y:S01]  /*80610*/  STS [R8+0x318], R6 ;  /* 0x0003180608007388 */ /* 0x000fe20000000800 */
[----:B------:R-:W-:-:S03]  /*80620*/  FMUL R16, R16, 1.9615705013275146484 ;  /* 0x3ffb14be10107820 */ /* 0x000fc60000400000 */
[----:B------:R1:W-:Y:S01]  /*80630*/  STS [R8], R14 ;  /* 0x0000000e08007388 */ /* 0x0003e20000000800 */
[----:B------:R-:W-:Y:S01]  /*80640*/  FMUL R9, R9, 1.4142135381698608398 ;  /* 0x3fb504f309097820 */ /* 0x000fe20000400000 */
[----:B------:R-:W-:Y:S02]  /*80650*/  FMUL R4, R4, -1.6629391908645629883 ;  /* 0xbfd4db3104047820 */ /* 0x000fe40000400000 */
[----:B------:R2:W-:Y:S04]  /*80660*/  STL [R1+0x104], R10 ;  /* 0x0001040a01007387 */ /* 0x0005e80000100800 */
[----:B------:R2:W-:Y:S04]  /*80670*/  STS [R8+0x84], R16 ;  /* 0x0000841008007388 */ /* 0x0005e80000000800 */
[----:B------:R2:W-:Y:S04]  /*80680*/  STS [R8+0x210], R9 ;  /* 0x0002100908007388 */ /* 0x0005e80000000800 */
[----:B------:R2:W-:Y:S04]  /*80690*/  STS [R8+0x294], R4 ;  /* 0x0002940408007388 */ /* 0x0005e80000000800 */
[----:B------:R2:W-:Y:S01]  /*806a0*/  STL [R1+0x124], R2 ;  /* 0x0001240201007387 */ /* 0x0005e20000100800 */
[----:B0-----:R-:W-:Y:S01]  /*806b0*/  FADD R13, R40, R43 ;  /* 0x0000002b280d7221 */ /* 0x001fe20000000000 */
[----:B------:R-:W-:-:S04]  /*806c0*/  FADD R5, R44, R37 ;  /* 0x000000252c057221 */ /* 0x000fc80000000000 */
[C-C-:B-1----:R-:W-:Y:S01]  /*806d0*/  FADD R14, R13.reuse, R5.reuse ;  /* 0x000000050d0e7221 */ /* 0x142fe20000000000 */
[----:B------:R-:W-:Y:S01]  /*806e0*/  FADD R13, R13, -R5 ;  /* 0x800000050d0d7221 */ /* 0x000fe20000000000 */
[----:B------:R-:W-:Y:S01]  /*806f0*/  FADD R3, R59, R58 ;  /* 0x0000003a3b037221 */ /* 0x000fe20000000000 */
[----:B------:R-:W-:-:S04]  /*80700*/  FADD R6, R61, R60 ;  /* 0x0000003c3d067221 */ /* 0x000fc80000000000 */
[C-C-:B------:R-:W-:Y:S01]  /*80710*/  FADD R5, R6.reuse, R3.reuse ;  /* 0x0000000306057221 */ /* 0x140fe20000000000 */
[----:B------:R-:W-:Y:S01]  /*80720*/  FADD R3, -R6, R3 ;  /* 0x0000000306037221 */ /* 0x000fe20000000100 */
[----:B--2---:R-:W-:-:S07]  /*80730*/  MOV R6, 0xffffffff ;  /* 0xffffffff00067802 */ /* 0x004fce0000000f00 */
[----:B------:R-:W-:Y:S05]  /*80740*/  WARPSYNC.COLLECTIVE R6, `(.L_x_7890) ;  /* 0x0000000006087348 */ /* 0x000fea0003c00000 */
[----:B------:R-:W-:Y:S01]  /*80750*/  NOP ;  /* 0x0000000000007918 */ /* 0x000fe20000000000 */
[----:B------:R-:W-:Y:S05]  /*80760*/  ENDCOLLECTIVE ;  /* 0x000000000000791b */ /* 0x000fea0003800000 */
.L_x_7890:
[----:B------:R-:W0:Y:S01]  /*80770*/  LDS R2, [R7] ;  /* 0x0000000007027984 */ /* 0x000e220000000800 */
[----:B------:R-:W-:Y:S01]  /*80780*/  FADD R11, R40, -R43 ;  /* 0x8000002b280b7221 */ /* 0x000fe20000000000 */
[----:B------:R-:W-:Y:S02]  /*80790*/  FADD R4, -R44, R37 ;  /* 0x000000252c047221 */ /* 0x000fe40000000100 */
[----:B------:R1:W5:Y:S01]  /*807a0*/  LDL.LU R43, [R1+0xa8] ;  /* 0x0000a800012b7983 */ /* 0x0003620000300800 */
[----:B------:R-:W-:-:S03]  /*807b0*/  FADD R0, R59, -R58 ;  /* 0x8000003a3b007221 */ /* 0x000fc60000000000 */
[----:B------:R1:W5:Y:S01]  /*807c0*/  LDL.LU R40, [R1+0x1ac] ;  /* 0x0001ac0001287983 */ /* 0x0003620000300800 */
[----:B------:R-:W-:-:S03]  /*807d0*/  FADD R10, R61, -R60 ;  /* 0x8000003c3d0a7221 */ /* 0x000fc60000000000 */
        /* <DEDUP_REMOVED lines=8> */
[C-C-:B------:R-:W-:Y:S01]  /*80860*/  FADD R9, R0.reuse, R10.reuse ;  /* 0x0000000a00097221 */ /* 0x140fe20000000000 */
[----:B------:R-:W-:-:S03]  /*80870*/  FADD R0, R0, -R10 ;  /* 0x8000000a00007221 */ /* 0x000fc60000000000 */
[C-C-:B------:R-:W-:Y:S01]  /*80880*/  FFMA R10, R9.reuse, -0.70710676908493041992, R11.reuse ;  /* 0xbf3504f3090a7823 */ /* 0x140fe2000000000b */
[----:B------:R-:W-:Y:S01]  /*80890*/  FFMA R11, R9, 0.70710676908493041992, R11 ;  /* 0x3f3504f3090b7823 */ /* 0x000fe2000000000b */
[C-C-:B------:R-:W-:Y:S01]  /*808a0*/  FFMA R9, R0.reuse, -0.70710676908493041992, R4.reuse ;  /* 0xbf3504f300097823 */ /* 0x140fe20000000004 */
[----:B------:R-:W-:Y:S01]  /*808b0*/  FFMA R4, R0, 0.70710676908493041992, R4 ;  /* 0x3f3504f300047823 */ /* 0x000fe20000000004 */
[----:B------:R-:W-:Y:S01]  /*808c0*/  FFMA R17, R3, -0.41421356797218322754, R13 ;  /* 0xbed413cd03117823 */ /* 0x000fe2000000000d */
[----:B------:R-:W-:Y:S02]  /*808d0*/  FFMA R13, R13, 0.41421356797218322754, R3 ;  /* 0x3ed413cd0d0d7823 */ /* 0x000fe40000000003 */
[----:B------:R-:W-:Y:S01]  /*808e0*/  FFMA R15, R4, -0.19891236722469329834, R11 ;  /* 0xbe4bafaf040f7823 */ /* 0x000fe2000000000b */
[----:B------:R-:W-:Y:S01]  /*808f0*/  FFMA R11, R11, 0.19891236722469329834, R4 ;  /* 0x3e4bafaf0b0b7823 */ /* 0x000fe20000000004 */
[----:B------:R-:W-:Y:S04]  /*80900*/  LDS R3, [R7+0xc] ;  /* 0x00000c0007037984 */ /* 0x000fe80000000800 */
[----:B------:R-:W2:Y:S04]  /*80910*/  LDS R4, [R7+0x8] ;  /* 0x0000080007047984 */ /* 0x000ea80000000800 */
[----:B0-----:R-:W-:Y:S04]  /*80920*/  STL [R1+0x270], R2 ;  /* 0x0002700201007387 */ /* 0x001fe80000100800 */
[----:B------:R-:W0:Y:S04]  /*80930*/  LDS R2, [R7+0x10] ;  /* 0x0000100007027984 */ /* 0x000e280000000800 */
[----:B--2---:R1:W-:Y:S04]  /*80940*/  STL [R1+0x14c], R4 ;  /* 0x00014c0401007387 */ /* 0x0043e80000100800 */
[----:B------:R1:W2:Y:S04]  /*80950*/  LDS R4, [R7+0x14] ;  /* 0x0000140007047984 */ /* 0x0002a80000000800 */
[----:B------:R1:W-:Y:S04]  /*80960*/  STL [R1+0x154], R3 ;  /* 0x0001540301007387 */ /* 0x0003e80000100800 */
[----:B------:R1:W3:Y:S04]  /*80970*/  LDS R3, [R7+0x18] ;  /* 0x0000180007037984 */ /* 0x0002e80000000800 */
[----:B0-----:R1:W-:Y:S04]  /*80980*/  STL [R1+0x18c], R2 ;  /* 0x00018c0201007387 */ /* 0x0013e80000100800 */
[----:B------:R1:W0:Y:S01]  /*80990*/  LDS R2, [R7+0x1c] ;  /* 0x00001c0007027984 */ /* 0x0002220000000800 */
[----:B------:R-:W-:Y:S01]  /*809a0*/  FADD R12, R14, -R5 ;  /* 0x800000050e0c7221 */ /* 0x000fe20000000000 */
[----:B------:R-:W-:Y:S01]  /*809b0*/  FFMA R0, R9, 0.66817861795425415039, R10 ;  /* 0x3f2b0dc109007823 */ /* 0x000fe2000000000a */
[----:B------:R-:W-:-:S07]  /*809c0*/  FFMA R10, R10, -0.66817861795425415039, R9 ;  /* 0xbf2b0dc10a0a7823 */ /* 0x000fce0000000009 */
[----:B0123-5:R-:W-:Y:S05]  /*809d0*/  WARPSYNC.COLLECTIVE R6, `(.L_x_7891) ;  /* 0x0000000006087348 */ /* 0x02ffea0003c00000 */
[----:B------:R-:W-:Y:S01]  /*809e0*/  NOP ;  /* 0x0000000000007918 */ /* 0x000fe20000000000 */
[----:B0123-5:R-:W-:Y:S05]  /*809f0*/  ENDCOLLECTIVE ;  /* 0x000000000000791b */ /* 0x02ffea0003800000 */
.L_x_7891:
[----:B------:R-:W-:Y:S01]  /*80a00*/  FMUL R12, R12, 1.4142135381698608398 ;  /* 0x3fb504f30c0c7820 */ /* 0x000fe20000400000 */
[----:B------:R-:W-:Y:S01]  /*80a10*/  FMUL R0, R0, 1.6629391908645629883 ;  /* 0x3fd4db3100007820 */ /* 0x000fe20000400000 */
[----:B------:R-:W-:Y:S01]  /*80a20*/  FMUL R10, R10, -1.6629391908645629883 ;  /* 0xbfd4db310a0a7820 */ /* 0x000fe20000400000 */
[----:B------:R-:W-:Y:S01]  /*80a30*/  STL [R1+0x1d4], R4 ;  /* 0x0001d40401007387 */ /* 0x000fe20000100800 */
[----:B------:R-:W-:-:S03]  /*80a40*/  FADD R14, R14, R5 ;  /* 0x000000050e0e7221 */ /* 0x000fc60000000000 */
[----:B------:R0:W-:Y:S04]  /*80a50*/  STS [R8+0x210], R12 ;  /* 0x0002100c08007388 */ /* 0x0001e80000000800 */
[----:B------:R-:W-:Y:S04]  /*80a60*/  STL [R1+0x20c], R3 ;  /* 0x00020c0301007387 */ /* 0x000fe80000100800 */
[----:B------:R1:W-:Y:S04]  /*80a70*/  STS [R8+0x18c], R0 ;  /* 0x00018c0008007388 */ /* 0x0003e80000000800 */
[----:B------:R2:W-:Y:S04]  /*80a80*/  STS [R8+0x294], R10 ;  /* 0x0002940a08007388 */ /* 0x0005e80000000800 */
[----:B------:R-:W-:Y:S04]  /*80a90*/  STL [R1+0x220], R2 ;  /* 0x0002200201007387 */ /* 0x000fe80000100800 */
[----:B------:R3:W5:Y:S01]  /*80aa0*/  LDL.LU R55, [R1+0xa0] ;  /* 0x0000a00001377983 */ /* 0x0007620000300800 */
        /* <DEDUP_REMOVED lines=11> */
[C-C-:B------:R-:W-:Y:S01]  /*80b60*/  FADD R9, R61.reuse, -R60.reuse ;  /* 0x8000003c3d097221 */ /* 0x140fe20000000000 */
[----:B------:R-:W-:Y:S02]  /*80b70*/  FADD R3, R61, R60 ;  /* 0x0000003c3d037221 */ /* 0x000fe40000000000 */
[----:B------:R3:W5:Y:S04]  /*80b80*/  LDL.LU R60, [R1+0x114] ;  /* 0x00011400013c7983 */ /* 0x0007680000300800 */
[----:B------:R3:W5:Y:S01]  /*80b90*/  LDL.LU R61, [R1+0x1d8] ;  /* 0x0001d800013d7983 */ /* 0x0007620000300800 */
[----:B------:R-:W-:-:S05]  /*80ba0*/  FMUL R11, R11, 1.9615705013275146484 ;  /* 0x3ffb14be0b0b7820 */ /* 0x000fca0000400000 */
        /* <DEDUP_REMOVED lines=17> */
[----:B------:R-:W-:Y:S01]  /*80cc0*/  FMUL R14, R14, 1.4142135381698608398 ;  /* 0x3fb504f30e0e7820 */ /* 0x000fe20000400000 */
[----:B------:R-:W-:Y:S01]  /*80cd0*/  FMUL R15, R15, 1.9615705013275146484 ;  /* 0x3ffb14be0f0f7820 */ /* 0x000fe20000400000 */
[----:B------:R-:W-:Y:S01]  /*80ce0*/  FMUL R17, R17, 1.8477590084075927734 ;  /* 0x3fec835e11117820 */ /* 0x000fe20000400000 */
[----:B------:R-:W-:Y:S01]  /*80cf0*/  FMUL R13, R13, 1.8477590084075927734 ;  /* 0x3fec835e0d0d7820 */ /* 0x000fe20000400000 */
[----:B------:R-:W-:Y:S01]  /*80d00*/  FFMA R0, R6, -0.41421356797218322754, R5 ;  /* 0xbed413cd06007823 */ /* 0x000fe20000000005 */
[----:B------:R-:W-:Y:S01]  /*80d10*/  FFMA R5, R5, 0.41421356797218322754, R6 ;  /* 0x3ed413cd05057823 */ /* 0x000fe20000000006 */
[----:B------:R-:W-:Y:S01]  /*80d20*/  MOV R6, 0xffffffff ;  /* 0xffffffff00067802 */ /* 0x000fe20000000f00 */
[----:B------:R3:W-:Y:S04]  /*80d30*/  STS [R8], R14 ;  /* 0x0000000e08007388 */ /* 0x0007e80000000800 */
[----:B------:R3:W-:Y:S04]  /*80d40*/  STS [R8+0x84], R15 ;  /* 0x0000840f08007388 */ /* 0x0007e80000000800 */
[----:B------:R3:W-:Y:S04]  /*80d50*/  STS [R8+0x108], R17 ;  /* 0x0001081108007388 */ /* 0x0007e80000000800 */
[----:B------:R3:W-:Y:S02]  /*80d60*/  STS [R8+0x318], R13 ;  /* 0x0003180d08007388 */ /* 0x0007e40000000800 */
[----:B---3-5:R-:W-:Y:S05]  /*80d70*/  WARPSYNC.COLLECTIVE R6, `(.L_x_7892) ;  /* 0x0000000006087348 */ /* 0x028fea0003c00000 */
[----:B------:R-:W-:Y:S01]  /*80d80*/  NOP ;  /* 0x0000000000007918 */ /* 0x000fe20000000000 */
[----:B---3-5:R-:W-:Y:S05]  /*80d90*/  ENDCOLLECTIVE ;  /* 0x000000000000791b */ /* 0x028fea0003800000 */
.L_x_7892:
[----:B------:R0:W1:Y:S04]  /*80da0*/  LDS R51, [R7] ;  /* 0x0000000007337984 */ /* 0x0000680000000800 */
[----:B------:R0:W2:Y:S01]  /*80db0*/  LDS R50, [R7+0x4] ;  /* 0x0000040007327984 */ /* 0x0000a20000000800 */
[----:B------:R-:W-:Y:S01]  /*80dc0*/  FMUL R0, R0, 1.8477590084075927734 ;  /* 0x3fec835e00007820 */ /* 0x000fe20000400000 */
[----:B------:R-:W-:Y:S01]  /*80dd0*/  FMUL R9, R9, -1.6629391908645629883 ;  /* 0xbfd4db3109097820 */ /* 0x000fe20000400000 */
[----:B------:R-:W-:Y:S01]  /*80de0*/  FMUL R5, R5, 1.8477590084075927734 ;  /* 0x3fec835e05057820 */ /* 0x000fe20000400000 */
[----:B------:R0:W3:Y:S01]  /*80df0*/  LDS R49, [R7+0x8] ;  /* 0x0000080007317984 */ /* 0x0000e20000000800 */
[----:B------:R-:W-:-:S03]  /*80e00*/  FMUL R10, R10, 1.9615705013275146484 ;  /* 0x3ffb14be0a0a7820 */ /* 0x000fc60000400000 */
        /* <DEDUP_REMOVED lines=8> */
.L_x_7893:
[----:B------:R0:W-:Y:S01]  /*80e90*/  STS [R8+0x108], R0 ;  /* 0x0001080008007388 */ /* 0x0001e20000000800 */
[----:B------:R-:W-:-:S03]  /*80ea0*/  FMUL R6, R12, 1.9615705013275146484 ;  /* 0x3ffb14be0c067820 */ /* 0x000fc60000400000 */
[----:B------:R-:W-:Y:S04]  /*80eb0*/  STL [R1+0x280], R51 ;  /* 0x0002803301007387 */ /* 0x000fe80000100800 */
[----:B------:R-:W-:Y:S04]  /*80ec0*/  STL [R1+0x284], R50 ;  /* 0x0002843201007387 */ /* 0x000fe80000100800 */
[----:B------:R1:W5:Y:S04]  /*80ed0*/  LDL.LU R18, [R1+0x108] ;  /* 0x0001080001127983 */ /* 0x0003680000300800 */
[----:B------:R1:W5:Y:S04]  /*80ee0*/  LDL.LU R57, [R1+0x208] ;  /* 0x0002080001397983 */ /* 0x0003680000300800 */
[----:B------:R2:W-:Y:S04]  /*80ef0*/  STS [R8+0x294], R9 ;  /* 0x0002940908007388 */ /* 0x0005e80000000800 */
[----:B------:R3:W-:Y:S04]  /*80f00*/  STS [R8+0x318], R5 ;  /* 0x0003180508007388 */ /* 0x0007e80000000800 */
[----:B------:R1:W5:Y:S04]  /*80f10*/  LDL.LU R56, [R1+0x180] ;  /* 0x0001800001387983 */ /* 0x0003680000300800 */
[----:B------:R4:W-:Y:S04]  /*80f20*/  STS [R8+0x84], R10 ;  /* 0x0000840a08007388 */ /* 0x0009e80000000800 */
[----:B------:R1:W-:Y:S01]  /*80f30*/  STS [R8+0x39c], R6 ;  /* 0x00039c0608007388 */ /* 0x0003e20000000800 */
[C-C-:B0-----:R-:W-:Y:S01]  /*80f40*/  FADD R0, R43.reuse, -R55.reuse ;  /* 0x800000372b007221 */ /* 0x141fe20000000000 */
[----:B------:R-:W-:-:S02]  /*80f50*/  FADD R13, R43, R55 ;  /* 0x000000372b0d7221 */ /* 0x000fc40000000000 */
[----:B------:R0:W5:Y:S01]  /*80f60*/  LDL.LU R55, [R1+0x1c0] ;  /* 0x0001c00001377983 */ /* 0x0001620000300800 */
[C-C-:B--2---:R-:W-:Y:S01]  /*80f70*/  FADD R9, R59.reuse, -R58.reuse ;  /* 0x8000003a3b097221 */ /* 0x144fe20000000000 */
[----:B---3--:R-:W-:Y:S02]  /*80f80*/  FADD R5, R59, R58 ;  /* 0x0000003a3b057221 */ /* 0x008fe40000000000 */
[----:B------:R0:W5:Y:S04]  /*80f90*/  LDL.LU R58, [R1+0x148] ;  /* 0x00014800013a7983 */ /* 0x0001680000300800 */
[----:B------:R0:W5:Y:S01]  /*80fa0*/  LDL.LU R59, [R1+0x1dc] ;  /* 0x0001dc00013b7983 */ /* 0x0001620000300800 */
[C-C-:B----4-:R-:W-:Y:S01]  /*80fb0*/  FADD R10, R61.reuse, -R60.reuse ;  /* 0x8000003c3d0a7221 */ /* 0x150fe20000000000 */
[----:B-1----:R-:W-:-:S02]  /*80fc0*/  FADD R6, R61, R60 ;  /* 0x0000003c3d067221 */ /* 0x002fc40000000000 */
[----:B------:R0:W5:Y:S04]  /*80fd0*/  LDL.LU R60, [R1+0x12c] ;  /* 0x00012c00013c7983 */ /* 0x0001680000300800 */
[----:B------:R0:W5:Y:S01]  /*80fe0*/  LDL.LU R61, [R1+0x1fc] ;  /* 0x0001fc00013d7983 */ /* 0x0001620000300800 */
[----:B------:R-:W-:Y:S01]  /*80ff0*/  FMUL R4, R4, 1.6629391908645629883 ;  /* 0x3fd4db3104047820 */ /* 0x000fe20000400000 */
[----:B------:R-:W-:Y:S01]  /*81000*/  FMUL R3, R3, 1.4142135381698608398 ;  /* 0x3fb504f303037820 */ /* 0x000fe20000400000 */
[----:B------:R-:W-:-:S03]  /*81010*/  FADD R14, -R37, R40 ;  /* 0x00000028250e7221 */ /* 0x000fc60000000100 */
[----:B------:R1:W-:Y:S02]  /*81020*/  STS [R8+0x18c], R4 ;  /* 0x00018c0408007388 */ /* 0x0003e40000000800 */
[C-C-:B-1----:R-:W-:Y:S01]  /*81030*/  FADD R4, R9.reuse, R10.reuse ;  /* 0x0000000a09047221 */ /* 0x142fe20000000000 */
[----:B------:R-:W-:-:S03]  /*81040*/  FADD R9, R9, -R10 ;  /* 0x8000000a09097221 */ /* 0x000fc60000000000 */
[C-C-:B------:R-:W-:Y:S01]  /*81050*/  FFMA R15, R4.reuse, -0.70710676908493041992, R0.reuse ;  /* 0xbf3504f3040f7823 */ /* 0x140fe20000000000 */
[----:B------:R-:W-:Y:S01]  /*81060*/  FFMA R0, R4, 0.70710676908493041992, R0 ;  /* 0x3f3504f304007823 */ /* 0x000fe20000000000 */
[----:B------:R-:W-:Y:S01]  /*81070*/  FFMA R4, R9, -0.70710676908493041992, R14 ;  /* 0xbf3504f309047823 */ /* 0x000fe2000000000e */
[----:B------:R1:W-:Y:S03]  /*81080*/  STS [R8+0x210], R3 ;  /* 0x0002100308007388 */ /* 0x0003e60000000800 */
[----:B------:R-:W-:Y:S01]  /*81090*/  FFMA R12, R4, 0.66817861795425415039, R15 ;  /* 0x3f2b0dc1040c7823 */ /* 0x000fe2000000000f */
[----:B------:R-:W-:Y:S01]  /*810a0*/  FFMA R15, R15, -0.66817861795425415039, R4 ;  /* 0xbf2b0dc10f0f7823 */ /* 0x000fe20000000004 */
[----:B-1----:R-:W-:Y:S01]  /*810b0*/  FADD R3, R37, R40 ;  /* 0x0000002825037221 */ /* 0x002fe20000000000 */
[----:B------:R-:W-:-:S03]  /*810c0*/  FMUL R11, R11, 1.4142135381698608398 ;  /* 0x3fb504f30b0b7820 */ /* 0x000fc60000400000 */
[C-C-:B------:R-:W-:Y:S01]  /*810d0*/  FADD R4, R13.reuse, R3.reuse ;  /* 0x000000030d047221 */ /* 0x140fe20000000000 */
[----:B------:R-:W-:Y:S01]  /*810e0*/  FADD R13, R13, -R3 ;  /* 0x800000030d0d7221 */ /* 0x000fe20000000000 */
[C-C-:B------:R-:W-:Y:S01]  /*810f0*/  FADD R3, R6.reuse, R5.reuse ;  /* 0x0000000506037221 */ /* 0x140fe20000000000 */
[----:B------:R-:W-:Y:S01]  /*81100*/  FADD R5, -R6, R5 ;  /* 0x0000000506057221 */ /* 0x000fe20000000100 */
[----:B------:R-:W-:Y:S01]  /*81110*/  MOV R6, 0xffffffff ;  /* 0xffffffff00067802 */ /* 0x000fe20000000f00 */
[----:B------:R0:W-:Y:S06]  /*81120*/  STS [R8], R11 ;  /* 0x0000000b08007388 */ /* 0x0001ec0000000800 */
[----:B0----5:R-:W-:Y:S05]  /*81130*/  WARPSYNC.COLLECTIVE R6, `(.L_x_7894) ;  /* 0x0000000006087348 */ /* 0x021fea0003c00000 */
[----:B------:R-:W-:Y:S01]  /*81140*/  NOP ;  /* 0x0000000000007918 */ /* 0x000fe20000000000 */
[----:B0----5:R-:W-:Y:S05]  /*81150*/  ENDCOLLECTIVE ;  /* 0x000000000000791b */ /* 0x021fea0003800000 */
.L_x_7894:
        /* <DEDUP_REMOVED lines=21> */
.L_x_7895:
[----:B------:R0:W-:Y:S04]  /*812b0*/  STS [R8+0x18c], R12 ;  /* 0x00018c0c08007388 */ /* 0x0001e80000000800 */
[----:B------:R-:W-:Y:S04]  /*812c0*/  STL [R1+0x274], R43 ;  /* 0x0002742b01007387 */ /* 0x000fe80000100800 */
[----:B------:R-:W-:Y:S01]  /*812d0*/  STL [R1+0x278], R42 ;  /* 0x0002782a01007387 */ /* 0x000fe20000100800 */
[----:B------:R-:W-:-:S03]  /*812e0*/  FFMA R13, R13, 0.41421356797218322754, R5 ;  /* 0x3ed413cd0d0d7823 */ /* 0x000fc60000000005 */
[----:B------:R-:W-:Y:S04]  /*812f0*/  STL [R1+0x27c], R41 ;  /* 0x00027c2901007387 */ /* 0x000fe80000100800 */
[----:B------:R-:W-:Y:S01]  /*81300*/  STS [R8+0x84], R3 ;  /* 0x0000840308007388 */ /* 0x000fe20000000800 */
[C-C-:B------:R-:W-:Y:S01]  /*81310*/  FADD R9, R57.reuse, -R18.reuse ;  /* 0x8000001239097221 */ /* 0x140fe20000000000 */
[----:B0-----:R-:W-:Y:S02]  /*81320*/  FADD R12, R57, R18 ;  /* 0x00000012390c7221 */ /* 0x001fe40000000000 */
        /* <DEDUP_REMOVED lines=46> */
.L_x_7896:
        /* <DEDUP_REMOVED lines=16> */
.L_x_7897:
        /* <DEDUP_REMOVED lines=10> */
[----:B------:R3:W-:Y:S04]  /*817b0*/  STS [R8+0x294], R10 ;  /* 0x0002940a08007388 */ /* 0x0007e80000000800 */
[----:B------:R4:W-:Y:S01]  /*817c0*/  STS [R8+0x318], R6 ;  /* 0x0003180608007388 */ /* 0x0009e20000000800 */
[C-C-:B-1----:R-:W-:Y:S01]  /*817d0*/  FADD R0, -R55.reuse, R56.reuse ;  /* 0x0000003837007221 */ /* 0x142fe20000000100 */
        /* <DEDUP_REMOVED lines=34> */
.L_x_7898:
        /* <DEDUP_REMOVED lines=19> */
.L_x_7899:
        /* <DEDUP_REMOVED lines=10> */
[----:B------:R-:W-:Y:S01]  /*81bd0*/  FMUL R15, R15, -1.6629391908645629883 ;  /* 0xbfd4db310f0f7820 */ /* 0x000fe20000400000 */
[----:B------:R-:W-:Y:S01]  /*81be0*/  FMUL R13, R13, 1.8477590084075927734 ;  /* 0x3fec835e0d0d7820 */ /* 0x000fe20000400000 */
[----:B------:R-:W-:-:S03]  /*81bf0*/  FMUL R14, R14, 1.9615705013275146484 ;  /* 0x3ffb14be0e0e7820 */ /* 0x000fc60000400000 */
[----:B------:R2:W-:Y:S04]  /*81c00*/  STS [R8+0x294], R15 ;  /* 0x0002940f08007388 */ /* 0x0005e80000000800 */
[----:B------:R2:W-:Y:S04]  /*81c10*/  STS [R8+0x318], R13 ;  /* 0x0003180d08007388 */ /* 0x0005e80000000800 */
[----:B------:R2:W-:Y:S01]  /*81c20*/  STS [R8+0x39c], R14 ;  /* 0x00039c0e08007388 */ /* 0x0005e20000000800 */
[C-C-:B0-----:R-:W-:Y:S01]  /*81c30*/  FADD R12, -R55.reuse, R56.reuse ;  /* 0x00000038370c7221 */ /* 0x141fe20000000100 */
[----:B------:R-:W-:-:S02]  /*81c40*/  FADD R4, R55, R56 ;  /* 0x0000003837047221 */ /* 0x000fc40000000000 */
[----:B------:R2:W5:Y:S01]  /*81c50*/  LDL.LU R55, [R1+0x128] ;  /* 0x0001280001377983 */ /* 0x0005620000300800 */
[C-C-:B------:R-:W-:Y:S01]  /*81c60*/  FADD R3, R59.reuse, -R58.reuse ;  /* 0x8000003a3b037221 */ /* 0x140fe20000000000 */
[----:B------:R-:W-:Y:S02]  /*81c70*/  FADD R6, R59, R58 ;  /* 0x0000003a3b067221 */ /* 0x000fe40000000000 */
[----:B------:R2:W5:Y:S04]  /*81c80*/  LDL.LU R58, [R1+0xf4] ;  /* 0x0000f400013a7983 */ /* 0x0005680000300800 */
[----:B------:R2:W5:Y:S01]  /*81c90*/  LDL.LU R59, [R1+0x150] ;  /* 0x00015000013b7983 */ /* 0x0005620000300800 */
[C-C-:B------:R-:W-:Y:S01]  /*81ca0*/  FADD R9, R61.reuse, -R60.reuse ;  /* 0x8000003c3d097221 */ /* 0x140fe20000000000 */
[----:B-1----:R-:W-:-:S02]  /*81cb0*/  FADD R0, R61, R60 ;  /* 0x0000003c3d007221 */ /* 0x002fc40000000000 */
[----:B------:R2:W5:Y:S01]  /*81cc0*/  LDL.LU R60, [R1+0xec] ;  /* 0x0000ec00013c7983 */ /* 0x0005620000300800 */
[C-C-:B------:R-:W-:Y:S01]  /*81cd0*/  FADD R11, R3.reuse, R9.reuse ;  /* 0x00000009030b7221 */ /* 0x140fe20000000000 */
[----:B------:R-:W-:Y:S02]  /*81ce0*/  FADD R3, R3, -R9 ;  /* 0x8000000903037221 */ /* 0x000fe40000000000 */
        /* <DEDUP_REMOVED lines=25> */
.L_x_7900:
        /* <DEDUP_REMOVED lines=12> */
.L_x_7901:
        /* <DEDUP_REMOVED lines=47> */
.L_x_7902:
        /* <DEDUP_REMOVED lines=14> */
.L_x_7903:
        /* <DEDUP_REMOVED lines=43> */
.L_x_7904:
        /* <DEDUP_REMOVED lines=11> */
.L_x_7905:
        /* <DEDUP_REMOVED lines=45> */
.L_x_7906:
        /* <DEDUP_REMOVED lines=18> */
.L_x_7907:
        /* <DEDUP_REMOVED lines=47> */
.L_x_7908:
        /* <DEDUP_REMOVED lines=19> */
.L_x_7909:
        /* <DEDUP_REMOVED lines=47> */
.L_x_7910:
        /* <DEDUP_REMOVED lines=20> */
.L_x_7911:
        /* <DEDUP_REMOVED lines=49> */
.L_x_7912:
        /* <DEDUP_REMOVED lines=18> */
.L_x_7913:
        /* <DEDUP_REMOVED lines=48> */
.L_x_7914:
        /* <DEDUP_REMOVED lines=19> */
.L_x_7915:
        /* <DEDUP_REMOVED lines=43> */
.L_x_7916:
        /* <DEDUP_REMOVED lines=30> */
.L_x_7917:
        /* <DEDUP_REMOVED lines=38> */
.L_x_7918:
        /* <DEDUP_REMOVED lines=23> */
.L_x_7919:
        /* <DEDUP_REMOVED lines=42> */
.L_x_7920:
[----:B------:R-:W0:Y:S01]  /*84610*/  LDS R0, [R7] ;  /* 0x0000000007007984 */ /* 0x000e220000000800 */
[----:B------:R-:W-:Y:S01]  /*84620*/  FADD R46, R53, R46 ;  /* 0x0000002e352e7221 */ /* 0x000fe20000000000 */
[----:B------:R-:W-:Y:S01]  /*84630*/  FFMA R15, R5, 0.66817861795425415039, R11 ;  /* 0x3f2b0dc1050f7823 */ /* 0x000fe2000000000b */
[----:B------:R-:W-:Y:S01]  /*84640*/  FFMA R11, R11, -0.66817861795425415039, R5 ;  /* 0xbf2b0dc10b0b7823 */ /* 0x000fe20000000005 */
[----:B------:R-:W-:Y:S01]  /*84650*/  FADD R5, R48, R47 ;  /* 0x0000002f30057221 */ /* 0x000fe20000000000 */
[C-C-:B------:R-:W-:Y:S01]  /*84660*/  FADD R4, R49.reuse, R46.reuse ;  /* 0x0000002e31047221 */ /* 0x140fe20000000000 */
        /* <DEDUP_REMOVED lines=17> */
[----:B------:R-:W-:Y:S01]  /*84780*/  FADD R14, R49, -R46 ;  /* 0x8000002e310e7221 */ /* 0x000fe20000000000 */
[----:B------:R-:W-:-:S07]  /*84790*/  FADD R47, -R48, R47 ;  /* 0x0000002f302f7221 */ /* 0x000fce0000000100 */
[----:B0123-5:R-:W-:Y:S05]  /*847a0*/  WARPSYNC.COLLECTIVE R6, `(.L_x_7921) ;  /* 0x0000000006087348 */ /* 0x02ffea0003c00000 */
[----:B------:R-:W-:Y:S01]  /*847b0*/  NOP ;  /* 0x0000000000007918 */ /* 0x000fe20000000000 */
[----:B0123-5:R-:W-:Y:S05]  /*847c0*/  ENDCOLLECTIVE ;  /* 0x000000000000791b */ /* 0x02ffea0003800000 */
.L_x_7921:
[----:B------:R-:W-:Y:S01]  /*847d0*/  FFMA R17, R47, -0.41421356797218322754, R14 ;  /* 0xbed413cd2f117823 */ /* 0x000fe2000000000e */
[----:B------:R-:W-:Y:S01]  /*847e0*/  FFMA R14, R14, 0.41421356797218322754, R47 ;  /* 0x3ed413cd0e0e7823 */ /* 0x000fe2000000002f */
[----:B------:R-:W-:Y:S01]  /*847f0*/  FMUL R10, R10, 1.9615705013275146484 ;  /* 0x3ffb14be0a0a7820 */ /* 0x000fe20000400000 */
[----:B------:R-:W-:Y:S01]  /*84800*/  FMUL R6, R11, -1.6629391908645629883 ;  /* 0xbfd4db310b067820 */ /* 0x000fe20000400000 */
[----:B------:R-:W-:Y:S01]  /*84810*/  FMUL R17, R17, 1.8477590084075927734 ;  /* 0x3fec835e11117820 */ /* 0x000fe20000400000 */
[----:B------:R-:W-:Y:S01]  /*84820*/  FMUL R15, R15, 1.6629391908645629883 ;  /* 0x3fd4db310f0f7820 */ /* 0x000fe20000400000 */
[----:B------:R-:W-:Y:S01]  /*84830*/  FMUL R12, R12, 1.4142135381698608398 ;  /* 0x3fb504f30c0c7820 */ /* 0x000fe20000400000 */
[----:B------:R-:W-:Y:S01]  /*84840*/  FMUL R14, R14, 1.8477590084075927734 ;  /* 0x3fec835e0e0e7820 */ /* 0x000fe20000400000 */
[----:B------:R-:W-:Y:S01]  /*84850*/  FMUL R11, R13, 1.9615705013275146484 ;  /* 0x3ffb14be0d0b7820 */ /* 0x000fe20000400000 */
[----:B------:R-:W-:Y:S04]  /*84860*/  STL [R1+0x98], R4 ;  /* 0x0000980401007387 */ /* 0x000fe80000100800 */
[----:B------:R-:W-:Y:S04]  /*84870*/  STL [R1+0x25c], R7 ;  /* 0x00025c0701007387 */ /* 0x000fe80000100800 */
[----:B------:R-:W-:Y:S04]  /*84880*/  STL [R1+0xc4], R3 ;  /* 0x0000c40301007387 */ /* 0x000fe80000100800 */
[----:B------:R-:W-:Y:S04]  /*84890*/  STS [R8], R9 ;  /* 0x0000000908007388 */ /* 0x000fe80000000800 */
[----:B------:R0:W-:Y:S04]  /*848a0*/  STS [R8+0x84], R10 ;  /* 0x0000840a08007388 */ /* 0x0001e80000000800 */
[----:B------:R-:W-:Y:S04]  /*848b0*/  STS [R8+0x108], R17 ;  /* 0x0001081108007388 */ /* 0x000fe80000000800 */
[----:B------:R-:W-:Y:S04]  /*848c0*/  STS [R8+0x18c], R15 ;  /* 0x00018c0f08007388 */ /* 0x000fe80000000800 */
[----:B------:R-:W-:Y:S04]  /*848d0*/  STS [R8+0x210], R12 ;  /* 0x0002100c08007388 */ /* 0x000fe80000000800 */
[----:B------:R-:W-:Y:S04]  /*848e0*/  STS [R8+0x294], R6 ;  /* 0x0002940608007388 */ /* 0x000fe80000000800 */
[----:B------:R-:W-:Y:S04]  /*848f0*/  STS [R8+0x318], R14 ;  /* 0x0003180e08007388 */ /* 0x000fe80000000800 */
[----:B------:R1:W-:Y:S04]  /*84900*/  STS [R8+0x39c], R11 ;  /* 0x00039c0b08007388 */ /* 0x0003e80000000800 */
[----:B------:R2:W-:Y:S01]  /*84910*/  STL [R1+0xd0], R0 ;  /* 0x0000d00001007387 */ /* 0x0005e20000100800 */
[C-C-:B0-----:R-:W-:Y:S01]  /*84920*/  FADD R10, -R52.reuse, R38.reuse ;  /* 0x00000026340a7221 */ /* 0x141fe20000000100 */
[----:B-1----:R-:W-:-:S02]  /*84930*/  FADD R8, R52, R38 ;  /* 0x0000002634087221 */ /* 0x002fc40000000000 */
[----:B------:R-:W3:Y:S01]  /*84940*/  LDL.LU R52, [R1+0x1ec] ;  /* 0x0001ec0001347983 */ /* 0x000ee20000300800 */
[C-C-:B------:R-:W-:Y:S01]  /*84950*/  FADD R9, R44.reuse, -R42.reuse ;  /* 0x8000002a2c097221 */ /* 0x140fe20000000000 */
[----:B------:R-:W-:Y:S01]  /*84960*/  FADD R6, R44, R42 ;  /* 0x0000002a2c067221 */ /* 0x000fe20000000000 */
[C-C-:B------:R-:W-:Y:S01]  /*84970*/  FADD R11, R45.reuse, -R50.reuse ;  /* 0x800000322d0b7221 */ /* 0x140fe20000000000 */
[----:B------:R-:W-:Y:S02]  /*84980*/  FADD R12, R45, R50 ;  /* 0x000000322d0c7221 */ /* 0x000fe40000000000 */
[----:B------:R-:W4:Y:S04]  /*84990*/  LDL.LU R50, [R1+0x4c] ;  /* 0x00004c0001327983 */ /* 0x000f280000300800 */
[----:B------:R-:W4:Y:S04]  /*849a0*/  LDL.LU R45, [R1+0x54] ;  /* 0x00005400012d7983 */ /* 0x000f280000300800 */
[----:B------:R-:W4:Y:S01]  /*849b0*/  LDL.LU R38, [R1+0x44] ;  /* 0x0000440001267983 */ /* 0x000f220000300800 */
        /* <DEDUP_REMOVED lines=8> */
[----:B------:R-:W4:Y:S01]  /*84a40*/  LDL.LU R43, [R1+0xa4] ;  /* 0x0000a400012b7983 */ /* 0x000f220000300800 */
[----:B------:R-:W-:Y:S01]  /*84a50*/  FFMA R3, R14, 0.66817861795425415039, R11 ;  /* 0x3f2b0dc10e037823 */ /* 0x000fe2000000000b */
[----:B--2---:R-:W-:Y:S01]  /*84a60*/  FFMA R0, R11, -0.66817861795425415039, R14 ;  /* 0xbf2b0dc10b007823 */ /* 0x004fe2000000000e */
[C---:B------:R-:W-:Y:S01]  /*84a70*/  FADD R11, R6.reuse, R8 ;  /* 0x00000008060b7221 */ /* 0x040fe20000000000 */
[C---:B------:R-:W-:Y:S01]  /*84a80*/  FADD R14, R13.reuse, R12 ;  /* 0x0000000c0d0e7221 */ /* 0x040fe20000000000 */
[----:B------:R-:W2:Y:S01]  /*84a90*/  LDL.LU R41, [R1+0x20] ;  /* 0x0000200001297983 */ /* 0x000ea20000300800 */
[----:B------:R-:W-:Y:S01]  /*84aa0*/  FADD R6, R6, -R8 ;  /* 0x8000000806067221 */ /* 0x000fe20000000000 */
[----:B------:R-:W-:-:S02]  /*84ab0*/  FADD R8, -R13, R12 ;  /* 0x0000000c0d087221 */ /* 0x000fc40000000100 */
[----:B------:R0:W-:Y:S01]  /*84ac0*/  STL [R1+0x28], R3 ;  /* 0x0000280301007387 */ /* 0x0001e20000100800 */
[----:B------:R-:W-:Y:S01]  /*84ad0*/  FFMA R7, R10, -0.19891236722469329834, R9 ;  /* 0xbe4bafaf0a077823 */ /* 0x000fe20000000009 */
[----:B------:R-:W-:Y:S02]  /*84ae0*/  FFMA R5, R9, 0.19891236722469329834, R10 ;  /* 0x3e4bafaf09057823 */ /* 0x000fe4000000000a */
        /* <DEDUP_REMOVED lines=9> */
[C-C-:B---3--:R-:W-:Y:S01]  /*84b80*/  FADD R10, R52.reuse, -R2.reuse ;  /* 0x80000002340a7221 */ /* 0x148fe20000000000 */
[----:B------:R-:W-:-:S02]  /*84b90*/  FADD R12, R52, R2 ;  /* 0x00000002340c7221 */ /* 0x000fc40000000000 */
[----:B------:R-:W2:Y:S04]  /*84ba0*/  LDL.LU R2, [R1+0x26c] ;  /* 0x00026c0001027983 */ /* 0x000ea80000300800 */
[----:B------:R-:W3:Y:S04]  /*84bb0*/  LDL.LU R51, [R1+0x14c] ;  /* 0x00014c0001337983 */ /* 0x000ee80000300800 */
[----:B------:R-:W3:Y:S01]  /*84bc0*/  LDL.LU R52, [R1+0x204] ;  /* 0x0002040001347983 */ /* 0x000ee20000300800 */
[----:B0-----:R-:W-:Y:S01]  /*84bd0*/  FFMA R3, R6, 0.41421356797218322754, R8 ;  /* 0x3ed413cd06037823 */ /* 0x001fe20000000008 */
[C-C-:B----4-:R-:W-:Y:S01]  /*84be0*/  FADD R11, -R45.reuse, R50.reuse ;  /* 0x000000322d0b7221 */ /* 0x150fe20000000100 */
[----:B------:R-:W-:-:S02]  /*84bf0*/  FADD R6, R45, R50 ;  /* 0x000000322d067221 */ /* 0x000fc40000000000 */
[----:B------:R-:W4:Y:S04]  /*84c00*/  LDL.LU R50, [R1+0x64] ;  /* 0x0000640001327983 */ /* 0x000f280000300800 */
[----:B------:R-:W4:Y:S04]  /*84c10*/  LDL.LU R45, [R1+0x6c] ;  /* 0x00006c00012d7983 */ /* 0x000f280000300800 */
[----:B------:R-:W4:Y:S04]  /*84c20*/  LDL.LU R42, [R1+0x5c] ;  /* 0x00005c00012a7983 */ /* 0x000f280000300800 */
[----:B------:R-:W4:Y:S01]  /*84c30*/  LDL.LU R44, [R1+0xbc] ;  /* 0x0000bc00012c7983 */ /* 0x000f220000300800 */
[C-C-:B------:R-:W-:Y:S01]  /*84c40*/  FADD R8, R43.reuse, -R38.reuse ;  /* 0x800000262b087221 */ /* 0x140fe20000000000 */
[----:B------:R-:W-:-:S02]  /*84c50*/  FADD R13, R43, R38 ;  /* 0x000000262b0d7221 */ /* 0x000fc40000000000 */
[----:B------:R-:W4:Y:S04]  /*84c60*/  LDL.LU R38, [R1+0x34] ;  /* 0x0000340001267983 */ /* 0x000f280000300800 */
[----:B------:R-:W4:Y:S01]  /*84c70*/  LDL.LU R43, [R1+0x190] ;  /* 0x00019000012b7983 */ /* 0x000f220000300800 */
[C-C-:B---3--:R-:W-:Y:S01]  /*84c80*/  FADD R18, R52.reuse, -R51.reuse ;  /* 0x8000003334127221 */ /* 0x148fe20000000000 */
[----:B------:R-:W-:Y:S02]  /*84c90*/  FADD R20, R52, R51 ;  /* 0x0000003334147221 */ /* 0x000fe40000000000 */
[----:B------:R-:W3:Y:S04]  /*84ca0*/  LDL.LU R51, [R1+0x154] ;  /* 0x0001540001337983 */ /* 0x000ee80000300800 */
[----:B------:R-:W3:Y:S01]  /*84cb0*/  LDL.LU R52, [R1+0x21c] ;  /* 0x00021c0001347983 */ /* 0x000ee20000300800 */
        /* <DEDUP_REMOVED lines=14> */
[C-C-:B----4-:R-:W-:Y:S01]  /*84da0*/  FADD R19, -R45.reuse, R50.reuse ;  /* 0x000000322d137221 */ /* 0x150fe20000000100 */
[----:B------:R-:W-:-:S02]  /*84db0*/  FADD R15, R45, R50 ;  /* 0x000000322d0f7221 */ /* 0x000fc40000000000 */
[----:B------:R-:W2:Y:S04]  /*84dc0*/  LDL.LU R50, [R1+0x7c] ;  /* 0x00007c0001327983 */ /* 0x000ea80000300800 */
[----:B------:R-:W2:Y:S01]  /*84dd0*/  LDL.LU R45, [R1+0x9c] ;  /* 0x00009c00012d7983 */ /* 0x000ea20000300800 */
[----:B------:R-:W-:Y:S01]  /*84de0*/  FFMA R9, R11, -0.19891236722469329834, R10 ;  /* 0xbe4bafaf0b097823 */ /* 0x000fe2000000000a */
[----:B------:R-:W-:Y:S01]  /*84df0*/  FFMA R10, R10, 0.19891236722469329834, R11 ;  /* 0x3e4bafaf0a0a7823 */ /* 0x000fe2000000000b */
[----:B------:R-:W-:Y:S01]  /*84e00*/  FFMA R11, R13, -0.41421356797218322754, R12 ;  /* 0xbed413cd0d0b7823 */ /* 0x000fe2000000000c */
[--C-:B------:R-:W-:Y:S01]  /*84e10*/  FADD R6, R8, -R14.reuse ;  /* 0x8000000e08067221 */ /* 0x100fe20000000000 */
[----:B------:R-:W-:Y:S01]  /*84e20*/  FFMA R12, R12, 0.41421356797218322754, R13 ;  /* 0x3ed413cd0c0c7823 */ /* 0x000fe2000000000d */
[----:B------:R-:W4:Y:S01]  /*84e30*/  LDL.LU R40, [R1+0x90] ;  /* 0x0000900001287983 */ /* 0x000f220000300800 */
[----:B------:R-:W-:Y:S01]  /*84e40*/  FADD R8, R8, R14 ;  /* 0x0000000e08087221 */ /* 0x000fe20000000000 */
[C-C-:B------:R-:W-:Y:S01]  /*84e50*/  FADD R13, R44.reuse, -R42.reuse ;  /* 0x8000002a2c0d7221 */ /* 0x140fe20000000000 */
[----:B------:R-:W-:Y:S01]  /*84e60*/  FADD R21, R44, R42 ;  /* 0x0000002a2c157221 */ /* 0x000fe20000000000 */
[----:B------:R-:W4:Y:S04]  /*84e70*/  LDL.LU R41, [R1+0x15c] ;  /* 0x00015c0001297983 */ /* 0x000f280000300800 */
[----:B------:R-:W4:Y:S01]  /*84e80*/  LDL.LU R44, [R1+0xb4] ;  /* 0x0000b400012c7983 */ /* 0x000f220000300800 */
[C-C-:B------:R-:W-:Y:S01]  /*84e90*/  FADD R14, R43.reuse, -R38.reuse ;  /* 0x800000262b0e7221 */ /* 0x140fe20000000000 */
[----:B------:R-:W-:-:S02]  /*84ea0*/  FADD R17, R43, R38 ;  /* 0x000000262b117221 */ /* 0x000fc40000000000 */
[----:B------:R-:W4:Y:S01]  /*84eb0*/  LDL.LU R43, [R1+0x1a4] ;  /* 0x0001a400012b7983 */ /* 0x000f220000300800 */
[C-C-:B---3--:R-:W-:Y:S01]  /*84ec0*/  FADD R26, R52.reuse, -R51.reuse ;  /* 0x80000033341a7221 */ /* 0x148fe20000000000 */
[----:B------:R-:W-:Y:S02]  /*84ed0*/  FADD R28, R52, R51 ;  /* 0x00000033341c7221 */ /* 0x000fe40000000000 */
[----:B------:R-:W3:Y:S04]  /*84ee0*/  LDL.LU R51, [R1+0x18c] ;  /* 0x00018c0001337983 */ /* 0x000ee80000300800 */
[----:B------:R-:W3:Y:S04]  /*84ef0*/  LDL.LU R52, [R1+0x22c] ;  /* 0x00022c0001347983 */ /* 0x000ee80000300800 */
[----:B------:R-:W3:Y:S04]  /*84f00*/  LDL.LU R42, [R1+0xac] ;  /* 0x0000ac00012a7983 */ /* 0x000ee80000300800 */
[----:B------:R-:W3:Y:S01]  /*84f10*/  LDL.LU R38, [R1+0xb0] ;  /* 0x0000b00001267983 */ /* 0x000ee20000300800 */
        /* <DEDUP_REMOVED lines=10> */
[C-C-:B--2---:R-:W-:Y:S01]  /*84fc0*/  FADD R27, -R45.reuse, R50.reuse ;  /* 0x000000322d1b7221 */ /* 0x144fe20000000100 */
[----:B------:R-:W-:-:S02]  /*84fd0*/  FADD R23, R45, R50 ;  /* 0x000000322d177221 */ /* 0x000fc40000000000 */
[----:B------:R-:W2:Y:S04]  /*84fe0*/  LDL.LU R50, [R1+0xc0] ;  /* 0x0000c00001327983 */ /* 0x000ea80000300800 */
[----:B------:R-:W2:Y:S01]  /*84ff0*/  LDL.LU R45, [R1+0x174] ;  /* 0x00017400012d7983 */ /* 0x000ea20000300800 */
[----:B------:R-:W-:Y:S01]  /*85000*/  FADD R20, R20, -R15 ;  /* 0x8000000f14147221 */ /* 0x000fe20000000000 */
[C-C-:B------:R-:W-:Y:S01]  /*85010*/  FADD R15, R16.reuse, -R22.reuse ;  /* 0x80000016100f7221 */ /* 0x140fe20000000000 */
[----:B------:R-:W-:Y:S01]  /*85020*/  FADD R16, R16, R22 ;  /* 0x0000001610107221 */ /* 0x000fe20000000000 */
        /* <DEDUP_REMOVED lines=8> */
[----:B------:R-:W-:Y:S01]  /*850b0*/  FADD R21, -R17, R21 ;  /* 0x0000001511157221 */ /* 0x000fe20000000100 */
[----:B------:R-:W-:Y:S01]  /*850c0*/  FFMA R17, R19, -0.19891236722469329834, R18 ;  /* 0xbe4bafaf13117823 */ /* 0x000fe20000000012 */
[----:B------:R-:W-:Y:S01]  /*850d0*/  FFMA R18, R18, 0.19891236722469329834, R19 ;  /* 0x3e4bafaf12127823 */ /* 0x000fe20000000013 */
[----:B------:R-:W-:Y:S01]  /*850e0*/  FADD R29, R41, R40 ;  /* 0x00000028291d7221 */ /* 0x000fe20000000000 */
[----:B------:R-:W-:Y:S01]  /*850f0*/  FFMA R19, R21, -0.41421356797218322754, R20 ;  /* 0xbed413cd15137823 */ /* 0x000fe20000000014 */
[----:B------:R-:W-:Y:S01]  /*85100*/  FFMA R20, R20, 0.41421356797218322754, R21 ;  /* 0x3ed413cd14147823 */ /* 0x000fe20000000015 */
[----:B------:R-:W-:Y:S01]  /*85110*/  FADD R21, R41, -R40 ;  /* 0x8000002829157221 */ /* 0x000fe20000000000 */
[----:B------:R-:W3:Y:S03]  /*85120*/  LDL.LU R39, [R1+0xc8] ;  /* 0x0000c80001277983 */ /* 0x000ee60000300800 */
        /* <DEDUP_REMOVED lines=9> */
[----:B------:R-:W3:Y:S01]  /*851c0*/  LDL.LU R41, [R1+0x134] ;  /* 0x0001340001297983 */ /* 0x000ee20000300800 */
[----:B------:R-:W-:Y:S01]  /*851d0*/  FFMA R21, R24, 0.66817861795425415039, R22 ;  /* 0x3f2b0dc118157823 */ /* 0x000fe20000000016 */
[----:B------:R-:W-:Y:S01]  /*851e0*/  FFMA R22, R22, -0.66817861795425415039, R24 ;  /* 0xbf2b0dc116167823 */ /* 0x000fe20000000018 */
[C-C-:B------:R-:W-:Y:S01]  /*851f0*/  FADD R24, R28.reuse, R23.reuse ;  /* 0x000000171c187221 */ /* 0x140fe20000000000 */
[----:B------:R-:W-:Y:S01]  /*85200*/  FADD R28, R28, -R23 ;  /* 0x800000171c1c7221 */ /* 0x000fe20000000000 */
[----:B------:R-:W-:Y:S01]  /*85210*/  FADD R29, -R25, R29 ;  /* 0x0000001d191d7221 */ /* 0x000fe20000000100 */
[----:B------:R-:W-:Y:S01]  /*85220*/  FFMA R25, R27, -0.19891236722469329834, R26 ;  /* 0xbe4bafaf1b197823 */ /* 0x000fe2000000001a */
[----:B------:R-:W-:Y:S01]  /*85230*/  FFMA R26, R26, 0.19891236722469329834, R27 ;  /* 0x3e4bafaf1a1a7823 */ /* 0x000fe2000000001b */
[----:B------:R-:W3:Y:S01]  /*85240*/  LDL.LU R38, [R1+0xd4] ;  /* 0x0000d40001267983 */ /* 0x000ee20000300800 */
[----:B------:R-:W-:Y:S01]  /*85250*/  FFMA R27, R29, -0.41421356797218322754, R28 ;  /* 0xbed413cd1d1b7823 */ /* 0x000fe2000000001c */
[----:B------:R-:W-:Y:S01]  /*85260*/  FFMA R28, R28, 0.41421356797218322754, R29 ;  /* 0x3ed413cd1c1c7823 */ /* 0x000fe2000000001d */
[C-C-:B--2---:R-:W-:Y:S01]  /*85270*/  FADD R29, R45.reuse, -R50.reuse ;  /* 0x800000322d1d7221 */ /* 0x144fe20000000000 */
[----:B------:R-:W-:-:S02]  /*85280*/  FADD R37, R45, R50 ;  /* 0x000000322d257221 */ /* 0x000fc40000000000 */
[----:B------:R-:W2:Y:S04]  /*85290*/  LDL.LU R45, [R1+0x188] ;  /* 0x00018800012d7983 */ /* 0x000ea80000300800 */
[----:B------:R-:W2:Y:S04]  /*852a0*/  LDL.LU R40, [R1+0xe0] ;  /* 0x0000e00001287983 */ /* 0x000ea80000300800 */
[----:B------:R-:W2:Y:S01]  /*852b0*/  LDL.LU R50, [R1+0x1f0] ;  /* 0x0001f00001327983 */ /* 0x000ea20000300800 */
[C-C-:B------:R-:W-:Y:S01]  /*852c0*/  FADD R23, R24.reuse, -R30.reuse ;  /* 0x8000001e18177221 */ /* 0x140fe20000000000 */
[----:B------:R-:W-:Y:S01]  /*852d0*/  FADD R24, R24, R30 ;  /* 0x0000001e18187221 */ /* 0x000fe20000000000 */
[C-C-:B----4-:R-:W-:Y:S01]  /*852e0*/  FADD R30, R43.reuse, -R44.reuse ;  /* 0x8000002c2b1e7221 */ /* 0x150fe20000000000 */
[----:B------:R-:W-:Y:S01]  /*852f0*/  FADD R31, R43, R44 ;  /* 0x0000002c2b1f7221 */ /* 0x000fe20000000000 */
[C-C-:B---3--:R-:W-:Y:S01]  /*85300*/  FADD R42, R52.reuse, -R51.reuse ;  /* 0x80000033342a7221 */ /* 0x148fe20000000000 */
[----:B------:R-:W-:-:S02]  /*85310*/  FADD R44, R52, R51 ;  /* 0x00000033342c7221 */ /* 0x000fc40000000000 */
[----:B------:R-:W3:Y:S04]  /*85320*/  LDL.LU R51, [R1+0x20c] ;  /* 0x00020c0001337983 */ /* 0x000ee80000300800 */
[----:B------:R-:W3:Y:S04]  /*85330*/  LDL.LU R52, [R1+0x234] ;  /* 0x0002340001347983 */ /* 0x000ee80000300800 */
        /* <DEDUP_REMOVED lines=250> */
.L_x_7922:
[----:B------:R-:W-:Y:S05]  /*862e0*/  BRA `(.L_x_7923) ;  /* 0xfffffa8400947947 */ /* 0x000fea000383ffff */
.L_x_5944:
        /* <DEDUP_REMOVED lines=8> */
.L_x_7925:
[----:B------:R-:W-:Y:S05]  /*86370*/  BSYNC B1 ;  /* 0x0000000000017941 */ /* 0x000fea0003800000 */
.L_x_7924:
        /* <DEDUP_REMOVED lines=8> */
.L_x_7926:
[----:B------:R-:W-:Y:S02]  /*86400*/  HFMA2 R21, -RZ, RZ, 0, 5.9604644775390625e-08 ;  /* 0x00000001ff157431 */ /* 0x000fe400000001ff */
[----:B------:R-:W-:Y:S01]  /*86410*/  FADD R38, R38, R3 ;  /* 0x0000000326267221 */ /* 0x000fe20000000000 */
[----:B------:R-:W-:-:S04]  /*86420*/  MOV R3, 0x181f ;  /* 0x0000181f00037802 */ /* 0x000fc80000000f00 */
[----:B------:R-:W-:-:S07]  /*86430*/  MOV R22, R38 ;  /* 0x0000002600167202 */ /* 0x000fce0000000f00 */
[----:B------:R-:W-:Y:S05]  /*86440*/  WARPSYNC.COLLECTIVE R6, `(.L_x_7927) ;  /* 0x0000000006087348 */ /* 0x000fea0003c00000 */
[----:B------:R0:W1:Y:S02]  /*86450*/  SHFL.BFLY P0, R3, R22, R21, R3 ;  /* 0x0c00001516037389 */ /* 0x0000640000000003 */
[----:B01----:R-:W-:Y:S05]  /*86460*/  ENDCOLLECTIVE ;  /* 0x000000000000791b */ /* 0x003fea0003800000 */
.L_x_7927:
[----:B------:R-:W-:Y:S01]  /*86470*/  MOV R0, R3 ;  /* 0x0000000300007202 */ /* 0x000fe20000000f00 */
[----:B------:R-:W-:Y:S06]  /*86480*/  BRA `(.L_x_7928) ;  /* 0xfffffaec00447947 */ /* 0x000fec000383ffff */
.L_x_5948:
[----:B------:R-:W-:Y:S01]  /*86490*/  BSSY B1, `(.L_x_7929) ;  /* 0x0000006000017945 */ /* 0x000fe20003800000 */
[----:B------:R-:W-:Y:S02]  /*864a0*/  LEA R47, R47, R53, 0x2 ;  /* 0x000000352f2f7211 */ /* 0x000fe400078e10ff */
[----:B------:R-:W-:-:S07]  /*864b0*/  MOV R6, 0xffffffff ;  /* 0xffffffff00067802 */ /* 0x000fce0000000f00 */
[----:B------:R-:W-:Y:S05]  /*864c0*/  WARPSYNC.COLLECTIVE R6, `(.L_x_7930) ;  /* 0x0000000006087348 */ /* 0x000fea0003c00000 */
[----:B------:R-:W-:Y:S01]  /*864d0*/  NOP ;  /* 0x0000000000007918 */ /* 0x000fe20000000000 */
[----:B------:R-:W-:Y:S05]  /*864e0*/  ENDCOLLECTIVE ;  /* 0x000000000000791b */ /* 0x000fea0003800000 */
.L_x_7930:
[----:B------:R-:W-:Y:S05]  /*864f0*/  BSYNC B1 ;  /* 0x0000000000017941 */ /* 0x000fea0003800000 */
.L_x_7929:
        /* <DEDUP_REMOVED lines=12> */
.L_x_7931:
        /* <DEDUP_REMOVED lines=16> */
.L_x_7932:
        /* <DEDUP_REMOVED lines=16> */
.L_x_7933:
        /* <DEDUP_REMOVED lines=11> */
.L_x_7934:
        /* <DEDUP_REMOVED lines=11> */
.L_x_7935:
        /* <DEDUP_REMOVED lines=11> */
.L_x_7936:
        /* <DEDUP_REMOVED lines=11> */
.L_x_7937:
        /* <DEDUP_REMOVED lines=11> */
.L_x_7938:
        /* <DEDUP_REMOVED lines=11> */
.L_x_7939:
        /* <DEDUP_REMOVED lines=11> */
.L_x_7940:
        /* <DEDUP_REMOVED lines=11> */
.L_x_7941:
        /* <DEDUP_REMOVED lines=25> */
.L_x_7942:
        /* <DEDUP_REMOVED lines=14> */
.L_x_7943:
        /* <DEDUP_REMOVED lines=13> */
.L_x_7944:
        /* <DEDUP_REMOVED lines=30> */
.L_x_7945:
        /* <DEDUP_REMOVED lines=21> */
.L_x_7946:
        /* <DEDUP_REMOVED lines=44> */
.L_x_7947:
        /* <DEDUP_REMOVED lines=23> */
.L_x_7948:
        /* <DEDUP_REMOVED lines=39> */
.L_x_7949:
        /* <DEDUP_REMOVED lines=11> */
.L_x_7950:
        /* <DEDUP_REMOVED lines=39> */
.L_x_7951:
        /* <DEDUP_REMOVED lines=11> */
.L_x_7952:
        /* <DEDUP_REMOVED lines=39> */
.L_x_7953:
        /* <DEDUP_REMOVED lines=11> */
.L_x_7954:
        /* <DEDUP_REMOVED lines=30> */
.L_x_7955:
        /* <DEDUP_REMOVED lines=26> */
.L_x_7956:
        /* <DEDUP_REMOVED lines=39> */
.L_x_7957:
        /* <DEDUP_REMOVED lines=14> */
.L_x_7958:
        /* <DEDUP_REMOVED lines=41> */
.L_x_7959:
        /* <DEDUP_REMOVED lines=11> */
.L_x_7960:
        /* <DEDUP_REMOVED lines=24> */
.L_x_7961:
        /* <DEDUP_REMOVED lines=256> */
.L_x_7962:
[----:B------:R0:W5:Y:S01]  /*89cd0*/  LDL R9, [R1+0x94] ;  /* 0x0000940001097983 */ /* 0x0001620000100800 */
[----:B------:R-:W-:-:S07]  /*89ce0*/  MOV R32, R54 ;  /* 0x0000003600207202 */ /* 0x000fce0000000f00 */
[----:B0----5:R-:W-:Y:S05]  /*89cf0*/  WARPSYNC.COLLECTIVE R6, `(.L_x_7963) ;  /* 0x0000000006087348 */ /* 0x021fea0003c00000 */
[----:B-----5:R1:W2:Y:S02]  /*89d00*/  SHFL.IDX P0, R54, R9, R8, R7 ;  /* 0x0000000809367389 */ /* 0x0202a40000000007 */
[----:B012---:R-:W-:Y:S05]  /*89d10*/  ENDCOLLECTIVE ;  /* 0x000000000000791b */ /* 0x007fea0003800000 */
.L_x_7963:
[----:B------:R-:W-:Y:S01]  /*89d20*/  MOV R6, R54 ;  /* 0x0000003600067202 */ /* 0x000fe20000000f00 */
[----:B------:R-:W-:Y:S06]  /*89d30*/  BRA `(.L_x_7964) ;  /* 0xfffffaf800547947 */ /* 0x000fec000383ffff */
.L_x_6045:
        /* <DEDUP_REMOVED lines=8> */
.L_x_7966:
[----:B------:R-:W-:Y:S05]  /*89dc0*/  BSYNC B1 ;  /* 0x0000000000017941 */ /* 0x000fea0003800000 */
.L_x_7965:
        /* <DEDUP_REMOVED lines=8> */
.L_x_7967:
[----:B------:R-:W-:Y:S01]  /*89e50*/  MOV R6, R54 ;  /* 0x0000003600067202 */ /* 0x000fe20000000f00 */
[----:B------:R-:W-:Y:S06]  /*89e60*/  BRA `(.L_x_7968) ;  /* 0xfffffb1000cc7947 */ /* 0x000fec000383ffff */
.L_x_6142:
        /* <DEDUP_REMOVED lines=8> */
.L_x_7970:
[----:B------:R-:W-:Y:S05]  /*89ef0*/  BSYNC B1 ;  /* 0x0000000000017941 */ /* 0x000fea0003800000 */
.L_x_7969:
        /* <DEDUP_REMOVED lines=8> */
.L_x_7971:
[----:B------:R-:W-:Y:S01]  /*89f80*/  MOV R6, R54 ;  /* 0x0000003600067202 */ /* 0x000fe20000000f00 */
[----:B------:R-:W-:Y:S06]  /*89f90*/  BRA `(.L_x_7972) ;  /* 0xfffffb2c00007947 */ /* 0x000fec000383ffff */
.L_x_6239:
        /* <DEDUP_REMOVED lines=8> */
.L_x_7974:
[----:B------:R-:W-:Y:S05]  /*8a020*/  BSYNC B1 ;  /* 0x0000000000017941 */ /* 0x000fea0003800000 */
.L_x_7973:
        /* <DEDUP_REMOVED lines=8> */
.L_x_7975:
[----:B------:R-:W-:Y:S05]  /*8a0b0*/  BRA `(.L_x_7976) ;  /* 0xfffffb44003c7947 */ /* 0x000fea000383ffff */
.L_x_6336:
        /* <DEDUP_REMOVED lines=8> */
.L_x_7978:
[----:B------:R-:W-:Y:S05]  /*8a140*/  BSYNC B1 ;  /* 0x0000000000017941 */ /* 0x000fea0003800000 */
.L_x_7977:
        /* <DEDUP_REMOVED lines=8> */
.L_x_7979:
[----:B------:R-:W-:Y:S05]  /*8a1d0*/  BRA `(.L_x_7980) ;  /* 0xfffffb5c007c7947 */ /* 0x000fea000383ffff */
.L_x_6433:
        /* <DEDUP_REMOVED lines=8> */
.L_x_7982:
[----:B------:R-:W-:Y:S05]  /*8a260*/  BSYNC B1 ;  /* 0x0000000000017941 */ /* 0x000fea0003800000 */
.L_x_7981:
        /* <DEDUP_REMOVED lines=8> */
.L_x_7983:
[----:B------:R-:W-:Y:S05]  /*8a2f0*/  BRA `(.L_x_7984) ;  /* 0xfffffb7400c87947 */ /* 0x000fea000383ffff */
.L_x_6530:
        /* <DEDUP_REMOVED lines=8> */
.L_x_7986:
[----:B------:R-:W-:Y:S05]  /*8a380*/  BSYNC B1 ;  /* 0x0000000000017941 */ /* 0x000fea0003800000 */
.L_x_7985:
        /* <DEDUP_REMOVED lines=8> */
.L_x_7987:
[----:B------:R-:W-:Y:S05]  /*8a410*/  BRA `(.L_x_7988) ;  /* 0xfffffb9000147947 */ /* 0x000fea000383ffff */
.L_x_6627:
        /* <DEDUP_REMOVED lines=8> */
.L_x_7990:
[----:B------:R-:W-:Y:S05]  /*8a4a0*/  BSYNC B1 ;  /* 0x0000000000017941 */ /* 0x000fea0003800000 */
.L_x_7989:
        /* <DEDUP_REMOVED lines=8> */
.L_x_7991:
[----:B------:R-:W-:Y:S05]  /*8a530*/  BRA `(.L_x_7992) ;  /* 0xfffffba800607947 */ /* 0x000fea000383ffff */
.L_x_6722:
[----:B------:R-:W4:Y:S01]  /*8a540*/  LDL R52, [R1+0xd8] ;  /* 0x0000d80001347983 */ /* 0x000f220000100800 */
[----:B-12---:R-:W1:Y:S01]  /*8a550*/  LDC.64 R4, c[0x0][0x388] ;  /* 0x0000e200ff047b82 */ /* 0x006e620000000a00 */
[----:B------:R-:W-:Y:S01]  /*8a560*/  HFMA2 R8, -RZ, RZ, 0, 0 ;  /* 0x00000000ff087431 */ /* 0x000fe200000001ff */
[----:B------:R-:W-:Y:S01]  /*8a570*/  BSSY B0, `(.L_x_7993) ;  /* 0x0000007000007945 */ /* 0x000fe20003800000 */
[----:B0-----:R-:W-:Y:S02]  /*8a580*/  MOV R7, 0x181f ;  /* 0x0000181f00077802 */ /* 0x001fe40000000f00 */
[----:B------:R-:W-:Y:S02]  /*8a590*/  MOV R6, 0xffffffff ;  /* 0xffffffff00067802 */ /* 0x000fe40000000f00 */
[----:B-1--4-:R-:W-:-:S07]  /*8a5a0*/  MOV R9, R52 ;  /* 0x0000003400097202 */ /* 0x012fce0000000f00 */
[----:B---3-5:R-:W-:Y:S05]  /*8a5b0*/  WARPSYNC.COLLECTIVE R6, `(.L_x_7994) ;  /* 0x0000000006087348 */ /* 0x028fea0003c00000 */
[----:B------:R0:W1:Y:S02]  /*8a5c0*/  SHFL.IDX P0, R54, R9, R8, R7 ;  /* 0x0000000809367389 */ /* 0x0000640000000007 */
[----:B01-3-5:R-:W-:Y:S05]  /*8a5d0*/  ENDCOLLECTIVE ;  /* 0x000000000000791b */ /* 0x02bfea0003800000 */
.L_x_7994:
[----:B------:R-:W-:Y:S05]  /*8a5e0*/  BSYNC B0 ;  /* 0x0000000000007941 */ /* 0x000fea0003800000 */
.L_x_7993:
[----:B------:R-:W2:Y:S01]  /*8a5f0*/  LDL R55, [R1+0x94] ;  /* 0x0000940001377983 */ /* 0x000ea20000100800 */
[----:B------:R-:W-:Y:S01]  /*8a600*/  HFMA2 R8, -RZ, RZ, 0, 0 ;  /* 0x00000000ff087431 */ /* 0x000fe200000001ff */
[----:B------:R-:W-:Y:S01]  /*8a610*/  MOV R7, 0x181f ;  /* 0x0000181f00077802 */ /* 0x000fe20000000f00 */
[C---:B------:R-:W-:Y:S01]  /*8a620*/  IMAD.WIDE R4, R10.reuse, 0x4, R4 ;  /* 0x000000040a047825 */ /* 0x040fe200078e0204 */
[----:B------:R-:W-:Y:S02]  /*8a630*/  MOV R6, 0xffffffff ;  /* 0xffffffff00067802 */ /* 0x000fe40000000f00 */
[----:B------:R-:W-:Y:S01]  /*8a640*/  MOV R11, R54 ;  /* 0x00000036000b7202 */ /* 0x000fe20000000f00 */
[----:B------:R-:W-:-:S03]  /*8a650*/  IMAD.WIDE R4, R10, 0x4, R4 ;  /* 0x000000040a047825 */ /* 0x000fc600078e0204 */
[----:B------:R-:W-:Y:S02]  /*8a660*/  IADD3 R11, PT, PT, R2, R11, RZ ;  /* 0x0000000b020b7210 */ /* 0x000fe40007ffe0ff */
[----:B--2---:R-:W-:-:S07]  /*8a670*/  MOV R9, R55 ;  /* 0x0000003700097202 */ /* 0x004fce0000000f00 */
[----:B------:R-:W-:Y:S05]  /*8a680*/  WARPSYNC.COLLECTIVE R6, `(.L_x_7995) ;  /* 0x0000000006087348 */ /* 0x000fea0003c00000 */
[----:B------:R0:W1:Y:S02]  /*8a690*/  SHFL.IDX P0, R54, R9, R8, R7 ;  /* 0x0000000809367389 */ /* 0x0000640000000007 */
[----:B01----:R-:W-:Y:S05]  /*8a6a0*/  ENDCOLLECTIVE ;  /* 0x000000000000791b */ /* 0x003fea0003800000 */
.L_x_7995:
        /* <DEDUP_REMOVED lines=38> */
.L_x_7996:
[----:B------:R-:W-:Y:S02]  /*8a910*/  MOV R9, R55 ;  /* 0x0000003700097202 */ /* 0x000fe40000000f00 */
[----:B------:R-:W-:-:S07]  /*8a920*/  MOV R33, R54 ;  /* 0x0000003600217202 */ /* 0x000fce0000000f00 */
[----:B------:R-:W-:Y:S05]  /*8a930*/  WARPSYNC.COLLECTIVE R6, `(.L_x_7997) ;  /* 0x0000000006087348 */ /* 0x000fea0003c00000 */
[----:B------:R0:W1:Y:S02]  /*8a940*/  SHFL.IDX P0, R54, R9, R8, R7 ;  /* 0x0000000809367389 */ /* 0x0000640000000007 */
[----:B01----:R-:W-:Y:S05]  /*8a950*/  ENDCOLLECTIVE ;  /* 0x000000000000791b */ /* 0x003fea0003800000 */
.L_x_7997:
        /* <DEDUP_REMOVED lines=12> */
.L_x_7998:
        /* <DEDUP_REMOVED lines=8> */
.L_x_7999:
[----:B------:R-:W-:-:S05]  /*8aaa0*/  IMAD.WIDE R8, R3, 0x4, R36 ;  /* 0x0000000403087825 */ /* 0x000fca00078e0224 */
[----:B------:R0:W5:Y:S01]  /*8aab0*/  LDG.E.CONSTANT R56, desc[UR8][R8.64] ;  /* 0x0000000808387981 */ /* 0x000162000c1e9900 */
[----:B------:R-:W-:-:S04]  /*8aac0*/  IMAD.WIDE R6, R3, 0x4, R34 ;  /* 0x0000000403067825 */ /* 0x000fc800078e0222 */
[----:B0-----:R-:W-:Y:S01]  /*8aad0*/  IMAD.WIDE R8, R3, 0x4, R26 ;  /* 0x0000000403087825 */ /* 0x001fe200078e021a */
[----:B------:R-:W-:Y:S01]  /*8aae0*/  STL [R1+0x7c], R39 ;  /* 0x00007c2701007387 */ /* 0x000fe20000100800 */
[----:B------:R-:W-:Y:S02]  /*8aaf0*/  MOV R42, R54 ;  /* 0x00000036002a7202 */ /* 0x000fe40000000f00 */
[----:B------:R-:W-:Y:S01]  /*8ab00*/  IADD3 R43, PT, PT, R2, R43, RZ ;  /* 0x0000002b022b7210 */ /* 0x000fe20007ffe0ff */
[----:B------:R-:W5:Y:S04]  /*8ab10*/  LDG.E.CONSTANT R27, desc[UR8][R26.64] ;  /* 0x000000081a1b7981 */ /* 0x000f68000c1e9900 */
[----:B------:R0:W-:Y:S01]  /*8ab20*/  STL [R1+0x78], R38 ;  /* 0x0000782601007387 */ /* 0x0001e20000100800 */
[----:B------:R-:W-:-:S03]  /*8ab30*/  IMAD R43, R42, R0, R43 ;  /* 0x000000002a2b7224 */ /* 0x000fc600078e022b */
[----:B------:R-:W5:Y:S04]  /*8ab40*/  LDG.E.CONSTANT R26, desc[UR8][R16.64] ;  /* 0x00000008101a7981 */ /* 0x000f68000c1e9900 */
        /* <DEDUP_REMOVED lines=29> */
.L_x_8000:
        /* <DEDUP_REMOVED lines=11> */
.L_x_8001:
[----:B------:R-:W-:Y:S01]  /*8add0*/  HFMA2 R8, -RZ, RZ, 0, 2.384185791015625e-07 ;  /* 0x00000004ff087431 */ /* 0x000fe200000001ff */
[----:B------:R-:W-:Y:S02]  /*8ade0*/  MOV R9, R52 ;  /* 0x0000003400097202 */ /* 0x000fe40000000f00 */
[----:B------:R-:W-:-:S07]  /*8adf0*/  MOV R19, R54 ;  /* 0x0000003600137202 */ /* 0x000fce0000000f00 */
[----:B------:R-:W-:Y:S05]  /*8ae00*/  WARPSYNC.COLLECTIVE R6, `(.L_x_8002) ;  /* 0x0000000006087348 */ /* 0x000fea0003c00000 */
[----:B------:R0:W1:Y:S02]  /*8ae10*/  SHFL.IDX P0, R54, R9, R8, R7 ;  /* 0x0000000809367389 */ /* 0x0000640000000007 */
[----:B01----:R-:W-:Y:S05]  /*8ae20*/  ENDCOLLECTIVE ;  /* 0x000000000000791b */ /* 0x003fea0003800000 */
.L_x_8002:
[----:B------:R-:W-:Y:S04]  /*8ae30*/  STL [R1+0x88], R56 ;  /* 0x0000883801007387 */ /* 0x000fe80000100800 */
[----:B------:R0:W-:Y:S01]  /*8ae40*/  STL [R1+0x84], R13 ;  /* 0x0000840d01007387 */ /* 0x0001e20000100800 */
[----:B------:R-:W-:Y:S02]  /*8ae50*/  MOV R9, R55 ;  /* 0x0000003700097202 */ /* 0x000fe40000000f00 */
[----:B0-----:R-:W-:-:S07]  /*8ae60*/  MOV R13, R54 ;  /* 0x00000036000d7202 */ /* 0x001fce0000000f00 */
[----:B------:R-:W-:Y:S05]  /*8ae70*/  WARPSYNC.COLLECTIVE R6, `(.L_x_8003) ;  /* 0x0000000006087348 */ /* 0x000fea0003c00000 */
[----:B------:R0:W1:Y:S02]  /*8ae80*/  SHFL.IDX P0, R54, R9, R8, R7 ;  /* 0x0000000809367389 */ /* 0x0000640000000007 */
[----:B01----:R-:W-:Y:S05]  /*8ae90*/  ENDCOLLECTIVE ;  /* 0x000000000000791b */ /* 0x003fea0003800000 */
.L_x_8003:
        /* <DEDUP_REMOVED lines=9> */
.L_x_8004:
[----:B------:R0:W-:Y:S01]  /*8af30*/  STL [R1+0x5c], R15 ;  /* 0x00005c0f01007387 */ /* 0x0001e20000100800 */
[----:B------:R-:W-:Y:S02]  /*8af40*/  MOV R9, R55 ;  /* 0x0000003700097202 */ /* 0x000fe40000000f00 */
[----:B0-----:R-:W-:-:S07]  /*8af50*/  MOV R15, R54 ;  /* 0x00000036000f7202 */ /* 0x001fce0000000f00 */
[----:B------:R-:W-:Y:S05]  /*8af60*/  WARPSYNC.COLLECTIVE R6, `(.L_x_8005) ;  /* 0x0000000006087348 */ /* 0x000fea0003c00000 */
[----:B------:R0:W1:Y:S02]  /*8af70*/  SHFL.IDX P0, R54, R9, R8, R7 ;  /* 0x0000000809367389 */ /* 0x0000640000000007 */
[----:B01----:R-:W-:Y:S05]  /*8af80*/  ENDCOLLECTIVE ;  /* 0x000000000000791b */ /* 0x003fea0003800000 */
.L_x_8005:
        /* <DEDUP_REMOVED lines=8> */
[----:B------:R-:W4:Y:S04]  /*8b010*/  LDG.E.CONSTANT R55, desc[UR8][R60.64] ;  /* 0x000000083c377981 */ /* 0x000f28000c1e9900 */
[----:B------:R0:W-:Y:S04]  /*8b020*/  STL [R1+0x70], R59 ;  /* 0x0000703b01007387 */ /* 0x0001e80000100800 */
[----:B------:R-:W3:Y:S01]  /*8b030*/  LDG.E.CONSTANT R60, desc[UR8][R6.64] ;  /* 0x00000008063c7981 */ /* 0x000ee2000c1e9900 */
[----:B0-----:R-:W-:-:S05]  /*8b040*/  IMAD.WIDE R58, R3, 0x4, R50 ;  /* 0x00000004033a7825 */ /* 0x001fca00078e0232 */
[----:B------:R0:W3:Y:S02]  /*8b050*/  LDG.E.CONSTANT R61, desc[UR8][R58.64] ;  /* 0x000000083a3d7981 */ /* 0x0000e4000c1e9900 */
[C---:B0-----:R-:W-:Y:S02]  /*8b060*/  IADD3 R58, PT, PT, R2.reuse, R12, RZ ;  /* 0x0000000c023a7210 */ /* 0x041fe40007ffe0ff */
[----:B------:R-:W-:Y:S01]  /*8b070*/  IADD3 R59, PT, PT, R2, R13, RZ ;  /* 0x0000000d023b7210 */ /* 0x000fe20007ffe0ff */
[----:B------:R-:W-:-:S06]  /*8b080*/  IMAD.WIDE R6, R3, 0x4, R42 ;  /* 0x0000000403067825 */ /* 0x000fcc00078e022a */
[----:B------:R0:W3:Y:S01]  /*8b090*/  LDG.E.CONSTANT R7, desc[UR8][R6.64] ;  /* 0x0000000806077981 */ /* 0x0000e2000c1e9900 */
[-C--:B------:R-:W-:Y:S02]  /*8b0a0*/  IMAD R58, R19, R0.reuse, R58 ;  /* 0x00000000133a7224 */ /* 0x080fe400078e023a */
[----:B------:R-:W-:Y:S01]  /*8b0b0*/  IMAD R59, R20, R0, R59 ;  /* 0x00000000143b7224 */ /* 0x000fe200078e023b */
[----:B--2---:R1:W-:Y:S02]  /*8b0c0*/  STL [R1+0x58], R57 ;  /* 0x0000583901007387 */ /* 0x0043e40000100800 */
[----:B-1----:R-:W-:Y:S02]  /*8b0d0*/  IMAD.WIDE R56, R0, 0x4, R8 ;  /* 0x0000000400387825 */ /* 0x002fe400078e0208 */
[----:B----4-:R-:W-:Y:S04]  /*8b0e0*/  STL [R1+0x4c], R55 ;  /* 0x00004c3701007387 */ /* 0x010fe80000100800 */
[----:B---3--:R1:W-:Y:S04]  /*8b0f0*/  STL [R1+0x48], R54 ;  /* 0x0000483601007387 */ /* 0x0083e80000100800 */
[----:B------:R-:W2:Y:S04]  /*8b100*/  LDL.LU R12, [R1+0x29c] ;  /* 0x00029c00010c7983 */ /* 0x000ea80000300800 */
[----:B------:R-:W2:Y:S04]  /*8b110*/  LDL.LU R13, [R1+0x298] ;  /* 0x00029800010d7983 */ /* 0x000ea80000300800 */
[----:B------:R3:W-:Y:S01]  /*8b120*/  STL [R1+0x3c], R60 ;  /* 0x00003c3c01007387 */ /* 0x0007e20000100800 */
[----:B-1----:R-:W-:Y:S01]  /*8b130*/  IMAD.WIDE R54, R3, 0x4, R56 ;  /* 0x0000000403367825 */ /* 0x002fe200078e0238 */
[----:B---3--:R-:W-:-:S02]  /*8b140*/  IADD3 R60, PT, PT, R2, R15, RZ ;  /* 0x0000000f023c7210 */ /* 0x008fc40007ffe0ff */
[----:B------:R-:W3:Y:S04]  /*8b150*/  LDL.LU R15, [R1+0x294] ;  /* 0x00029400010f7983 */ /* 0x000ee80000300800 */
[----:B------:R1:W-:Y:S04]  /*8b160*/  STL [R1+0x40], R61 ;  /* 0x0000403d01007387 */ /* 0x0003e80000100800 */
[----:B------:R-:W4:Y:S01]  /*8b170*/  LDL.LU R19, [R1+0x290] ;  /* 0x0002900001137983 */ /* 0x000f220000300800 */
[----:B0-----:R-:W-:-:S03]  /*8b180*/  IMAD R6, R21, R0, R60 ;  /* 0x0000000015067224 */ /* 0x001fc600078e023c */
[----:B------:R-:W4:Y:S04]  /*8b190*/  LDL.LU R20, [R1+0x28c] ;  /* 0x00028c0001147983 */ /* 0x000f280000300800 */
[----:B-1----:R-:W4:Y:S04]  /*8b1a0*/  LDG.E.CONSTANT R61, desc[UR8][R54.64] ;  /* 0x00000008363d7981 */ /* 0x002f28000c1e9900 */
[----:B------:R-:W4:Y:S04]  /*8b1b0*/  LDL.LU R21, [R1+0x288] ;  /* 0x0002880001157983 */ /* 0x000f280000300800 */
[----:B------:R-:W4:Y:S04]  /*8b1c0*/  LDG.E.CONSTANT R60, desc[UR8][R30.64] ;  /* 0x000000081e3c7981 */ /* 0x000f28000c1e9900 */
[----:B------:R0:W4:Y:S04]  /*8b1d0*/  LDG.E.CONSTANT R55, desc[UR8][R10.64] ;  /* 0x000000080a377981 */ /* 0x000128000c1e9900 */
[----:B------:R1:W-:Y:S04]  /*8b1e0*/  STL [R1+0x38], R7 ;  /* 0x0000380701007387 */ /* 0x0003e80000100800 */
[----:B-1----:R-:W4:Y:S04]  /*8b1f0*/  LDG.E.CONSTANT R7, desc[UR8][R28.64] ;  /* 0x000000081c077981 */ /* 0x002f28000c1e9900 */
[----:B------:R-:W4:Y:S04]  /*8b200*/  LDG.E.CONSTANT R28, desc[UR8][R42.64] ;  /* 0x000000082a1c7981 */ /* 0x000f28000c1e9900 */
[----:B--2---:R1:W2:Y:S04]  /*8b210*/  LDG.E.CONSTANT R54, desc[UR8][R12.64] ;  /* 0x000000080c367981 */ /* 0x0042a8000c1e9900 */
[----:B---3--:R-:W3:Y:S04]  /*8b220*/  LDG.E.CONSTANT R15, desc[UR8][R14.64] ;  /* 0x000000080e0f7981 */ /* 0x008ee8000c1e9900 */
[----:B----4-:R-:W4:Y:S04]  /*8b230*/  LDG.E.CONSTANT R30, desc[UR8][R20.64] ;  /* 0x00000008141e7981 */ /* 0x010f28000c1e9900 */
[----:B------:R1:W-:Y:S01]  /*8b240*/  STL [R1+0x34], R61 ;  /* 0x0000343d01007387 */ /* 0x0003e20000100800 */
[----:B0-----:R-:W-:-:S03]  /*8b250*/  IMAD.WIDE R10, R58, 0x4, R4 ;  /* 0x000000043a0a7825 */ /* 0x001fc600078e0204 */
[----:B------:R-:W4:Y:S04]  /*8b260*/  LDG.E.CONSTANT R58, desc[UR8][R32.64] ;  /* 0x00000008203a7981 */ /* 0x000f28000c1e9900 */
[----:B------:R-:W4:Y:S04]  /*8b270*/  LDG.E.CONSTANT R29, desc[UR8][R38.64] ;  /* 0x00000008261d7981 */ /* 0x000f28000c1e9900 */
[----:B-1----:R0:W4:Y:S04]  /*8b280*/  LDG.E.CONSTANT R61, desc[UR8][R18.64] ;  /* 0x00000008123d7981 */ /* 0x002128000c1e9900 */
[----:B------:R1:W-:Y:S01]  /*8b290*/  STL [R1+0x140], R55 ;  /* 0x0001403701007387 */ /* 0x0003e20000100800 */
[----:B------:R-:W-:-:S03]  /*8b2a0*/  IMAD.WIDE R12, R0, 0x4, R10 ;  /* 0x00000004000c7825 */ /* 0x000fc600078e020a */
[----:B------:R-:W4:Y:S04]  /*8b2b0*/  LDG.E.CONSTANT R42, desc[UR8][R10.64] ;  /* 0x000000080a2a7981 */ /* 0x000f28000c1e9900 */
[----:B------:R4:W4:Y:S04]  /*8b2c0*/  LDG.E.CONSTANT R33, desc[UR8][R12.64] ;  /* 0x000000080c217981 */ /* 0x000928000c1e9900 */
[----:B-1----:R-:W4:Y:S04]  /*8b2d0*/  LDG.E.CONSTANT R55, desc[UR8][R44.64] ;  /* 0x000000082c377981 */ /* 0x002f28000c1e9900 */
[----:B------:R-:W4:Y:S04]  /*8b2e0*/  LDG.E.CONSTANT R32, desc[UR8][R52.64] ;  /* 0x0000000834207981 */ /* 0x000f28000c1e9900 */
[----:B------:R-:W4:Y:S04]  /*8b2f0*/  LDG.E.CONSTANT R45, desc[UR8][R34.64] ;  /* 0x00000008222d7981 */ /* 0x000f28000c1e9900 */
[----:B------:R-:W4:Y:S04]  /*8b300*/  LDG.E.CONSTANT R44, desc[UR8][R46.64] ;  /* 0x000000082e2c7981 */ /* 0x000f28000c1e9900 */
[----:B------:R-:W4:Y:S04]  /*8b310*/  LDG.E.CONSTANT R35, desc[UR8][R24.64] ;  /* 0x0000000818237981 */ /* 0x000f28000c1e9900 */
[----:B------:R-:W4:Y:S04]  /*8b320*/  LDG.E.CONSTANT R34, desc[UR8][R36.64] ;  /* 0x0000000824227981 */ /* 0x000f28000c1e9900 */
[----:B------:R-:W4:Y:S01]  /*8b330*/  LDG.E.CONSTANT R24, desc[UR8][R48.64] ;  /* 0x0000000830187981 */ /* 0x000f22000c1e9900 */
[----:B0-----:R-:W-:-:S03]  /*8b340*/  IMAD.WIDE R18, R59, 0x4, R4 ;  /* 0x000000043b127825 */ /* 0x001fc600078e0204 */
[----:B--2---:R0:W-:Y:S04]  /*8b350*/  STL [R1+0x14c], R54 ;  /* 0x00014c3601007387 */ /* 0x0041e80000100800 */
[----:B0-----:R-:W2:Y:S04]  /*8b360*/  LDG.E.CONSTANT R54, desc[UR8][R22.64] ;  /* 0x0000000816367981 */ /* 0x001ea8000c1e9900 */
[----:B---3--:R0:W-:Y:S04]  /*8b370*/  STL [R1+0x118], R15 ;  /* 0x0001180f01007387 */ /* 0x0081e80000100800 */
[----:B------:R1:W-:Y:S01]  /*8b380*/  STL [R1+0x1b0], R27 ;  /* 0x0001b01b01007387 */ /* 0x0003e20000100800 */
[----:B0-----:R-:W-:-:S03]  /*8b390*/  IMAD.WIDE R14, R0, 0x4, R12 ;  /* 0x00000004000e7825 */ /* 0x001fc600078e020c */
[----:B------:R0:W-:Y:S04]  /*8b3a0*/  STL [R1+0x108], R26 ;  /* 0x0001081a01007387 */ /* 0x0001e80000100800 */
[----:B-1----:R-:W3:Y:S01]  /*8b3b0*/  LDG.E.CONSTANT R27, desc[UR8][R50.64] ;  /* 0x00000008321b7981 */ /* 0x002ee2000c1e9900 */
[----:B------:R-:W-:-:S03]  /*8b3c0*/  IMAD.WIDE R20, R3, 0x4, R14 ;  /* 0x0000000403147825 */ /* 0x000fc600078e020e */
[----:B------:R1:W-:Y:S04]  /*8b3d0*/  STL [R1+0x1ac], R7 ;  /* 0x0001ac0701007387 */ /* 0x0003e80000100800 */
[----:B0-----:R-:W3:Y:S04]  /*8b3e0*/  LDG.E.CONSTANT R26, desc[UR8][R14.64] ;  /* 0x000000080e1a7981 */ /* 0x001ee8000c1e9900 */
[----:B------:R-:W3:Y:S04]  /*8b3f0*/  LDG.E.CONSTANT R31, desc[UR8][R20.64] ;  /* 0x00000008141f7981 */ /* 0x000ee8000c1e9900 */
[----:B-1----:R-:W3:Y:S04]  /*8b400*/  LDG.E.CONSTANT R7, desc[UR8][R40.64] ;  /* 0x0000000828077981 */ /* 0x002ee8000c1e9900 */
[----:B----4-:R-:W-:Y:S04]  /*8b410*/  STL [R1+0xfc], R61 ;  /* 0x0000fc3d01007387 */ /* 0x010fe80000100800 */
[----:B------:R-:W-:Y:S04]  /*8b420*/  STL [R1+0x168], R60 ;  /* 0x0001683c01007387 */ /* 0x000fe80000100800 */
[----:B------:R0:W-:Y:S04]  /*8b430*/  STL [R1+0x1e4], R28 ;  /* 0x0001e41c01007387 */ /* 0x0001e80000100800 */
[----:B0-----:R-:W4:Y:S04]  /*8b440*/  LDG.E.CONSTANT R28, desc[UR8][R8.64] ;  /* 0x00000008081c7981 */ /* 0x001f28000c1e9900 */
[----:B------:R0:W-:Y:S04]  /*8b450*/  STL [R1+0xf4], R30 ;  /* 0x0000f41e01007387 */ /* 0x0001e80000100800 */
[----:B0-----:R-:W4:Y:S01]  /*8b460*/  LDG.E.CONSTANT R30, desc[UR8][R18.64] ;  /* 0x00000008121e7981 */ /* 0x001f22000c1e9900 */
[----:B------:R-:W-:-:S05]  /*8b470*/  IMAD.WIDE R16, R3, 0x4, R10 ;  /* 0x0000000403107825 */ /* 0x000fca00078e020a */
[----:B------:R0:W5:Y:S01]  /*8b480*/  LDG.E.CONSTANT R49, desc[UR8][R16.64] ;  /* 0x0000000810317981 */ /* 0x000162000c1e9900 */
[----:B------:R-:W-:-:S05]  /*8b490*/  IMAD.WIDE R12, R3, 0x4, R12 ;  /* 0x00000004030c7825 */ /* 0x000fca00078e020c */
[----:B------:R1:W5:Y:S01]  /*8b4a0*/  LDG.E.CONSTANT R59, desc[UR8][R12.64] ;  /* 0x000000080c3b7981 */ /* 0x000362000c1e9900 */
[----:B0-----:R-:W-:-:S05]  /*8b4b0*/  IMAD.WIDE R16, R0, 0x4, R14 ;  /* 0x0000000400107825 */ /* 0x001fca00078e020e */
[----:B------:R-:W4:Y:S01]  /*8b4c0*/  LDG.E.CONSTANT R25, desc[UR8][R16.64] ;  /* 0x0000000810197981 */ /* 0x000f22000c1e9900 */
[----:B------:R-:W-:-:S04]  /*8b4d0*/  IMAD.WIDE R10, R0, 0x4, R16 ;  /* 0x00000004000a7825 */ /* 0x000fc800078e0210 */
[C---:B-1----:R-:W-:Y:S01]  /*8b4e0*/  IMAD.WIDE R12, R3.reuse, 0x4, R18 ;  /* 0x00000004030c7825 */ /* 0x042fe200078e0212 */
[----:B------:R-:W-:Y:S03]  /*8b4f0*/  STL [R1+0x13c], R58 ;  /* 0x00013c3a01007387 */ /* 0x000fe60000100800 */
[C-C-:B------:R-:W-:Y:S01]  /*8b500*/  IMAD.WIDE R14, R0.reuse, 0x4, R10.reuse ;  /* 0x00000004000e7825 */ /* 0x140fe200078e020a */
[----:B------:R0:W5:Y:S03]  /*8b510*/  LDG.E.CONSTANT R43, desc[UR8][R12.64] ;  /* 0x000000080c2b7981 */ /* 0x000166000c1e9900 */
[C---:B------:R-:W-:Y:S01]  /*8b520*/  IMAD.WIDE R8, R3.reuse, 0x4, R10 ;  /* 0x0000000403087825 */ /* 0x040fe200078e020a */
[----:B------:R-:W-:Y:S03]  /*8b530*/  STL [R1+0x1dc], R55 ;  /* 0x0001dc3701007387 */ /* 0x000fe60000100800 */
[C---:B------:R-:W-:Y:S01]  /*8b540*/  IMAD.WIDE R22, R3.reuse, 0x4, R16 ;  /* 0x0000000403167825 */ /* 0x040fe200078e0210 */
[----:B------:R1:W5:Y:S03]  /*8b550*/  LDG.E.CONSTANT R60, desc[UR8][R8.64] ;  /* 0x00000008083c7981 */ /* 0x000366000c1e9900 */
[C---:B0-----:R-:W-:Y:S01]  /*8b560*/  IMAD.WIDE R12, R0.reuse, 0x4, R14 ;  /* 0x00000004000c7825 */ /* 0x041fe200078e020e */
[----:B------:R0:W5:Y:S03]  /*8b570*/  LDG.E.CONSTANT R61, desc[UR8][R22.64] ;  /* 0x00000008163d7981 */ /* 0x000166000c1e9900 */
[C---:B------:R-:W-:Y:S01]  /*8b580*/  IMAD.WIDE R16, R0.reuse, 0x4, R18 ;  /* 0x0000000400107825 */ /* 0x040fe200078e0212 */
[----:B------:R-:W4:Y:S03]  /*8b590*/  LDG.E.CONSTANT R39, desc[UR8][R10.64] ;  /* 0x000000080a277981 */ /* 0x000f26000c1e9900 */
[C---:B------:R-:W-:Y:S01]  /*8b5a0*/  IMAD.WIDE R18, R3.reuse, 0x4, R14 ;  /* 0x0000000403127825 */ /* 0x040fe200078e020e */
[----:B------:R-:W4:Y:S03]  /*8b5b0*/  LDG.E.CONSTANT R38, desc[UR8][R12.64] ;  /* 0x000000080c267981 */ /* 0x000f26000c1e9900 */
[----:B-1----:R-:W-:Y:S01]  /*8b5c0*/  IMAD.WIDE R8, R0, 0x4, R12 ;  /* 0x0000000400087825 */ /* 0x002fe200078e020c */
[----:B------:R1:W5:Y:S03]  /*8b5d0*/  LDG.E.CONSTANT R51, desc[UR8][R18.64] ;  /* 0x0000000812337981 */ /* 0x000366000c1e9900 */
[----:B0-----:R-:W-:-:S04]  /*8b5e0*/  IMAD.WIDE R22, R3, 0x4, R8 ;  /* 0x0000000403167825 */ /* 0x001fc800078e0208 */
[----:B-1----:R-:W-:Y:S01]  /*8b5f0*/  IMAD.WIDE R18, R3, 0x4, R16 ;  /* 0x0000000403127825 */ /* 0x002fe200078e0210 */
[----:B------:R-:W5:Y:S04]  /*8b600*/  LDG.E.CONSTANT R10, desc[UR8][R22.64] ;  /* 0x00000008160a7981 */ /* 0x000f68000c1e9900 */
[----:B------:R0:W5:Y:S04]  /*8b610*/  LDG.E.CONSTANT R11, desc[UR8][R18.64] ;  /* 0x00000008120b7981 */ /* 0x000168000c1e9900 */
[----:B------:R-:W4:Y:S01]  /*8b620*/  LDG.E.CONSTANT R22, desc[UR8][R14.64] ;  /* 0x000000080e167981 */ /* 0x000f22000c1e9900 */
[----:B0-----:R-:W-:-:S04]  /*8b630*/  IMAD.WIDE R18, R6, 0x4, R4 ;  /* 0x0000000406127825 */ /* 0x001fc800078e0204 */
[C---:B------:R-:W-:Y:S01]  /*8b640*/  IMAD.WIDE R36, R0.reuse, 0x4, R18 ;  /* 0x0000000400247825 */ /* 0x040fe200078e0212 */
[----:B--2---:R-:W-:Y:S04]  /*8b650*/  STL [R1+0xec], R54 ;  /* 0x0000ec3601007387 */ /* 0x004fe80000100800 */
[----:B------:R-:W-:Y:S04]  /*8b660*/  STL [R1+0x120], R45 ;  /* 0x0001202d01007387 */ /* 0x000fe80000100800 */
[----:B------:R-:W-:Y:S04]  /*8b670*/  STL [R1+0x1b4], R44 ;  /* 0x0001b42c01007387 */ /* 0x000fe80000100800 */
[----:B------:R-:W-:Y:S04]  /*8b680*/  STL [R1+0x20c], R42 ;  /* 0x00020c2a01007387 */ /* 0x000fe80000100800 */
[----:B------:R-:W-:Y:S04]  /*8b690*/  STL [R1+0xc4], R35 ;  /* 0x0000c42301007387 */ /* 0x000fe80000100800 */
[----:B------:R0:W-:Y:S04]  /*8b6a0*/  STL [R1+0x100], R34 ;  /* 0x0001002201007387 */ /* 0x0001e80000100800 */
[----:B------:R1:W-:Y:S04]  /*8b6b0*/  STL [R1+0x180], R24 ;  /* 0x0001801801007387 */ /* 0x0003e80000100800 */
[----:B------:R2:W-:Y:S04]  /*8b6c0*/  STL [R1+0x200], R33 ;  /* 0x0002002101007387 */ /* 0x0005e80000100800 */
[----:B0-----:R-:W4:Y:S04]  /*8b6d0*/  LDG.E.CONSTANT R34, desc[UR8][R36.64] ;  /* 0x0000000824227981 */ /* 0x001f28000c1e9900 */
[----:B-1----:R0:W4:Y:S04]  /*8b6e0*/  LDG.E.CONSTANT R24, desc[UR8][R16.64] ;  /* 0x0000000810187981 */ /* 0x002128000c1e9900 */
[----:B--2---:R-:W2:Y:S04]  /*8b6f0*/  LDG.E.CONSTANT R33, desc[UR8][R56.64] ;  /* 0x0000000838217981 */ /* 0x004ea8000c1e9900 */
[----:B------:R-:W2:Y:S01]  /*8b700*/  LDG.E.CONSTANT R35, desc[UR8][R8.64] ;  /* 0x0000000808237981 */ /* 0x000ea2000c1e9900 */
[----:B0-----:R-:W-:-:S03]  /*8b710*/  IMAD.WIDE R16, R0, 0x4, R16 ;  /* 0x0000000400107825 */ /* 0x001fc600078e0210 */
[----:B------:R0:W-:Y:S04]  /*8b720*/  STL [R1+0xd0], R29 ;  /* 0x0000d01d01007387 */ /* 0x0001e80000100800 */
[----:B---3--:R-:W-:Y:S04]  /*8b730*/  STL [R1+0x148], R27 ;  /* 0x0001481b01007387 */ /* 0x008fe80000100800 */
[----:B------:R-:W-:Y:S04]  /*8b740*/  STL [R1+0x1e0], R26 ;  /* 0x0001e01a01007387 */ /* 0x000fe80000100800 */
[----:B0-----:R0:W3:Y:S04]  /*8b750*/  LDG.E.CONSTANT R29, desc[UR8][R16.64] ;  /* 0x00000008101d7981 */ /* 0x0010e8000c1e9900 */
[----:B------:R1:W-:Y:S04]  /*8b760*/  STL [R1+0xb8], R7 ;  /* 0x0000b80701007387 */ /* 0x0003e80000100800 */
[----:B------:R0:W-:Y:S01]  /*8b770*/  STL [R1+0x128], R32 ;  /* 0x0001282001007387 */ /* 0x0001e20000100800 */
[----:B-1----:R-:W-:-:S03]  /*8b780*/  IMAD.WIDE R6, R0, 0x4, R16 ;  /* 0x0000000400067825 */ /* 0x002fc600078e0210 */
[----:B------:R-:W-:Y:S04]  /*8b790*/  STL [R1], R31 ;  /* 0x0000001f01007387 */ /* 0x000fe80000100800 */
[----:B0-----:R-:W3:Y:S04]  /*8b7a0*/  LDG.E.CONSTANT R32, desc[UR8][R18.64] ;  /* 0x0000000812207981 */ /* 0x001ee8000c1e9900 */
[----:B----4-:R0:W-:Y:S01]  /*8b7b0*/  STL [R1+0x11c], R28 ;  /* 0x00011c1c01007387 */ /* 0x0101e20000100800 */
[----:B------:R-:W-:-:S03]  /*8b7c0*/  IMAD.WIDE R14, R3, 0x4, R6 ;  /* 0x00000004030e7825 */ /* 0x000fc600078e0206 */
[----:B0-----:R0:W4:Y:S01]  /*8b7d0*/  LDG.E.CONSTANT R28, desc[UR8][R6.64] ;  /* 0x00000008061c7981 */ /* 0x001122000c1e9900 */
[----:B------:R-:W-:-:S03]  /*8b7e0*/  IMAD.WIDE R26, R3, 0x4, R16 ;  /* 0x00000004031a7825 */ /* 0x000fc600078e0210 */
[----:B------:R1:W-:Y:S01]  /*8b7f0*/  STL [R1+0x214], R30 ;  /* 0x0002141e01007387 */ /* 0x0003e20000100800 */
[----:B------:R-:W-:-:S03]  /*8b800*/  IMAD.WIDE R16, R3, 0x4, R36 ;  /* 0x0000000403107825 */ /* 0x000fc600078e0224 */
[----:B------:R-:W5:Y:S01]  /*8b810*/  LDG.E.CONSTANT R26, desc[UR8][R26.64] ;  /* 0x000000081a1a7981 */ /* 0x000f62000c1e9900 */
[----:B0-----:R-:W-:-:S03]  /*8b820*/  IMAD.WIDE R6, R0, 0x4, R6 ;  /* 0x0000000400067825 */ /* 0x001fc600078e0206 */
[----:B------:R-:W5:Y:S01]  /*8b830*/  LDG.E.CONSTANT R15, desc[UR8][R14.64] ;  /* 0x000000080e0f7981 */ /* 0x000f62000c1e9900 */
[----:B------:R-:W-:-:S03]  /*8b840*/  IMAD.WIDE R36, R0, 0x4, R36 ;  /* 0x0000000400247825 */ /* 0x000fc600078e0224 */
[----:B------:R0:W4:Y:S04]  /*8b850*/  LDG.E.CONSTANT R31, desc[UR8][R6.64] ;  /* 0x00000008061f7981 */ /* 0x000128000c1e9900 */
[----:B-1----:R-:W4:Y:S04]  /*8b860*/  LDG.E.CONSTANT R30, desc[UR8][R36.64] ;  /* 0x00000008241e7981 */ /* 0x002f28000c1e9900 */
[----:B------:R-:W-:Y:S04]  /*8b870*/  STL [R1+0x1c4], R25 ;  /* 0x0001c41901007387 */ /* 0x000fe80000100800 */
[----:B------:R-:W4:Y:S01]  /*8b880*/  LDL R45, [R1+0xd8] ;  /* 0x0000d800012d7983 */ /* 0x000f220000100800 */
[----:B------:R-:W-:-:S04]  /*8b890*/  IMAD.WIDE R20, R3, 0x4, R12 ;  /* 0x0000000403147825 */ /* 0x000fc800078e020c */
[C-C-:B------:R-:W-:Y:S02]  /*8b8a0*/  IMAD.WIDE R12, R3.reuse, 0x4, R6.reuse ;  /* 0x00000004030c7825 */ /* 0x140fe400078e0206 */
[----:B------:R-:W5:Y:S02]  /*8b8b0*/  LDG.E.CONSTANT R20, desc[UR8][R20.64] ;  /* 0x0000000814147981 */ /* 0x000f64000c1e9900 */
[----:B0-----:R-:W-:Y:S02]  /*8b8c0*/  IMAD.WIDE R6, R0, 0x4, R6 ;  /* 0x0000000400067825 */ /* 0x001fe400078e0206 */
[----:B------:R-:W5:Y:S02]  /*8b8d0*/  LDG.E.CONSTANT R27, desc[UR8][R12.64] ;  /* 0x000000080c1b7981 */ /* 0x000f64000c1e9900 */
[C---:B------:R-:W-:Y:S02]  /*8b8e0*/  IMAD.WIDE R18, R3.reuse, 0x4, R18 ;  /* 0x0000000403127825 */ /* 0x040fe400078e0212 */
[----:B------:R0:W5:Y:S02]  /*8b8f0*/  LDG.E.CONSTANT R23, desc[UR8][R6.64] ;  /* 0x0000000806177981 */ /* 0x000164000c1e9900 */
[----:B------:R-:W-:-:S02]  /*8b900*/  IMAD.WIDE R8, R3, 0x4, R6 ;  /* 0x0000000403087825 */ /* 0x000fc400078e0206 */
[----:B------:R-:W5:Y:S04]  /*8b910*/  LDG.E.CONSTANT R42, desc[UR8][R18.64] ;  /* 0x00000008122a7981 */ /* 0x000f68000c1e9900 */
[----:B------:R-:W5:Y:S01]  /*8b920*/  LDG.E.CONSTANT R21, desc[UR8][R16.64] ;  /* 0x0000000810157981 */ /* 0x000f62000c1e9900 */
[----:B0-----:R-:W-:-:S05]  /*8b930*/  IMAD.WIDE R6, R0, 0x4, R6 ;  /* 0x0000000400067825 */ /* 0x001fca00078e0206 */
[----:B------:R-:W5:Y:S04]  /*8b940*/  LDG.E.CONSTANT R19, desc[UR8][R6.64] ;  /* 0x0000000806137981 */ /* 0x000f68000c1e9900 */
[----:B------:R0:W-:Y:S04]  /*8b950*/  STL [R1+0x1f8], R24 ;  /* 0x0001f81801007387 */ /* 0x0001e80000100800 */
[----:B------:R-:W-:Y:S04]  /*8b960*/  STL [R1+0x184], R39 ;  /* 0x0001842701007387 */ /* 0x000fe80000100800 */
[----:B--2---:R-:W-:Y:S04]  /*8b970*/  STL [R1+0xa8], R33 ;  /* 0x0000a82101007387 */ /* 0x004fe80000100800 */
[----:B------:R-:W5:Y:S01]  /*8b980*/  LDL R55, [R1+0x94] ;  /* 0x0000940001377983 */ /* 0x000f620000100800 */
[----:B0-----:R-:W-:-:S03]  /*8b990*/  IMAD.WIDE R24, R3, 0x4, R36 ;  /* 0x0000000403187825 */ /* 0x001fc600078e0224 */
[----:B------:R0:W-:Y:S01]  /*8b9a0*/  STL [R1+0x150], R22 ;  /* 0x0001501601007387 */ /* 0x0001e20000100800 */
[----:B------:R-:W-:-:S03]  /*8b9b0*/  IMAD.WIDE R36, R0, 0x4, R36 ;  /* 0x0000000400247825 */ /* 0x000fc600078e0224 */
[----:B------:R-:W5:Y:S04]  /*8b9c0*/  LDG.E.CONSTANT R24, desc[UR8][R24.64] ;  /* 0x0000000818187981 */ /* 0x000f68000c1e9900 */
[----:B---3--:R1:W-:Y:S01]  /*8b9d0*/  STL [R1+0x1ec], R29 ;  /* 0x0001ec1d01007387 */ /* 0x0083e20000100800 */
[----:B------:R-:W-:-:S03]  /*8b9e0*/  IMAD.WIDE R12, R3, 0x4, R36 ;  /* 0x00000004030c7825 */ /* 0x000fc600078e0224 */
[----:B0-----:R0:W5:Y:S04]  /*8b9f0*/  LDG.E.CONSTANT R22, desc[UR8][R36.64] ;  /* 0x0000000824167981 */ /* 0x001168000c1e9900 */
[----:B------:R-:W5:Y:S04]  /*8ba00*/  LDG.E.CONSTANT R25, desc[UR8][R12.64] ;  /* 0x000000080c197981 */ /* 0x000f68000c1e9900 */
[----:B-1----:R1:W5:Y:S01]  /*8ba10*/  LDG.E.CONSTANT R29, desc[UR8][R8.64] ;  /* 0x00000008081d7981 */ /* 0x002362000c1e9900 */
[----:B0-----:R-:W-:-:S03]  /*8ba20*/  IMAD.WIDE R36, R0, 0x4, R36 ;  /* 0x0000000400247825 */ /* 0x001fc600078e0224 */
[----:B------:R0:W-:Y:S01]  /*8ba30*/  STL [R1+0x228], R32 ;  /* 0x0002282001007387 */ /* 0x0001e20000100800 */
[----:B-1----:R-:W-:-:S03]  /*8ba40*/  IMAD.WIDE R8, R3, 0x4, R6 ;  /* 0x0000000403087825 */ /* 0x002fc600078e0206 */
[----:B------:R1:W5:Y:S01]  /*8ba50*/  LDG.E.CONSTANT R18, desc[UR8][R36.64] ;  /* 0x0000000824127981 */ /* 0x000362000c1e9900 */
[----:B------:R-:W-:-:S04]  /*8ba60*/  IMAD.WIDE R6, R0, 0x4, R6 ;  /* 0x0000000400067825 */ /* 0x000fc800078e0206 */
[----:B0-----:R-:W-:Y:S01]  /*8ba70*/  IMAD.WIDE R32, R0, 0x4, R36 ;  /* 0x0000000400207825 */ /* 0x001fe200078e0224 */
[----:B------:R0:W5:Y:S04]  /*8ba80*/  LDG.E.CONSTANT R14, desc[UR8][R6.64] ;  /* 0x00000008060e7981 */ /* 0x000168000c1e9900 */
[----:B----4-:R-:W-:Y:S01]  /*8ba90*/  STL [R1+0x1d4], R28 ;  /* 0x0001d41c01007387 */ /* 0x010fe20000100800 */
[----:B------:R-:W-:-:S03]  /*8baa0*/  IMAD.WIDE R16, R3, 0x4, R6 ;  /* 0x0000000403107825 */ /* 0x000fc600078e0206 */
[----:B------:R-:W-:Y:S04]  /*8bab0*/  STL [R1+0x130], R38 ;  /* 0x0001302601007387 */ /* 0x000fe80000100800 */
[----:B------:R-:W5:Y:S04]  /*8bac0*/  LDL.LU R48, [R1+0x54] ;  /* 0x0000540001307983 */ /* 0x000f680000300800 */
[----:B------:R2:W-:Y:S04]  /*8bad0*/  STL [R1+0x218], R34 ;  /* 0x0002182201007387 */ /* 0x0005e80000100800 */
[----:B------:R-:W5:Y:S04]  /*8bae0*/  LDL.LU R46, [R1+0x78] ;  /* 0x00007800012e7983 */ /* 0x000f680000300800 */
[----:B------:R-:W5:Y:S04]  /*8baf0*/  LDL.LU R47, [R1+0x50] ;  /* 0x00005000012f7983 */ /* 0x000f680000300800 */
[----:B--2---:R-:W5:Y:S04]  /*8bb00*/  LDL.LU R34, [R1+0x7c] ;  /* 0x00007c0001227983 */ /* 0x004f680000300800 */
[----:B------:R-:W5:Y:S04]  /*8bb10*/  LDG.E.CONSTANT R16, desc[UR8][R16.64] ;  /* 0x0000000810107981 */ /* 0x000f68000c1e9900 */
[----:B------:R2:W-:Y:S01]  /*8bb20*/  STL [R1+0x10c], R35 ;  /* 0x00010c2301007387 */ /* 0x0005e20000100800 */
[----:B-1----:R-:W-:-:S03]  /*8bb30*/  IMAD.WIDE R36, R3, 0x4, R36 ;  /* 0x0000000403247825 */ /* 0x002fc600078e0224 */
[----:B------:R-:W5:Y:S04]  /*8bb40*/  LDG.E.CONSTANT R28, desc[UR8][R8.64] ;  /* 0x00000008081c7981 */ /* 0x000f68000c1e9900 */
[----:B------:R-:W5:Y:S04]  /*8bb50*/  LDG.E.CONSTANT R17, desc[UR8][R32.64] ;  /* 0x0000000820117981 */ /* 0x000f68000c1e9900 */
[----:B--2---:R-:W5:Y:S04]  /*8bb60*/  LDL.LU R35, [R1+0x6c] ;  /* 0x00006c0001237983 */ /* 0x004f680000300800 */
[----:B------:R-:W-:Y:S01]  /*8bb70*/  STL [R1+0x1c0], R31 ;  /* 0x0001c01f01007387 */ /* 0x000fe20000100800 */
[----:B------:R-:W-:-:S03]  /*8bb80*/  IMAD.WIDE R12, R0, 0x4, R32 ;  /* 0x00000004000c7825 */ /* 0x000fc600078e0220 */
[----:B------:R-:W5:Y:S04]  /*8bb90*/  LDL.LU R44, [R1+0x74] ;  /* 0x00007400012c7983 */ /* 0x000f680000300800 */
[----:B------:R1:W-:Y:S04]  /*8bba0*/  STL [R1+0x1fc], R30 ;  /* 0x0001fc1e01007387 */ /* 0x0003e80000100800 */
[----:B------:R-:W5:Y:S04]  /*8bbb0*/  LDG.E.CONSTANT R36, desc[UR8][R36.64] ;  /* 0x0000000824247981 */ /* 0x000f68000c1e9900 */
[----:B-1----:R-:W5:Y:S04]  /*8bbc0*/  LDL.LU R30, [R1+0x44] ;  /* 0x00004400011e7983 */ /* 0x002f680000300800 */
[----:B------:R-:W5:Y:S04]  /*8bbd0*/  LDL.LU R31, [R1+0x80] ;  /* 0x00008000011f7983 */ /* 0x000f680000300800 */
[----:B------:R1:W5:Y:S01]  /*8bbe0*/  LDG.E.CONSTANT R37, desc[UR8][R12.64] ;  /* 0x000000080c257981 */ /* 0x000362000c1e9900 */
[----:B0-----:R-:W-:-:S04]  /*8bbf0*/  IMAD.WIDE R6, R3, 0x4, R12 ;  /* 0x0000000403067825 */ /* 0x001fc800078e020c */
[----:B-1----:R-:W-:-:S05]  /*8bc00*/  IMAD.WIDE R12, R0, 0x4, R12 ;  /* 0x00000004000c7825 */ /* 0x002fca00078e020c */
[----:B------:R-:W5:Y:S01]  /*8bc10*/  LDG.E.CONSTANT R40, desc[UR8][R12.64] ;  /* 0x000000080c287981 */ /* 0x000f62000c1e9900 */
[----:B------:R-:W-:-:S04]  /*8bc20*/  IMAD.WIDE R32, R3, 0x4, R32 ;  /* 0x0000000403207825 */ /* 0x000fc800078e0220 */
        /* <DEDUP_REMOVED lines=9> */
.L_x_8006:
[----:B------:R-:W-:Y:S01]  /*8bcc0*/  IMAD.WIDE R38, R3, 0x4, R12 ;  /* 0x0000000403267825 */ /* 0x000fe200078e020c */
[----:B------:R0:W-:Y:S05]  /*8bcd0*/  STL [R1+0x19c], R23 ;  /* 0x00019c1701007387 */ /* 0x0001ea0000100800 */
[----:B------:R0:W5:Y:S01]  /*8bce0*/  LDG.E.CONSTANT R38, desc[UR8][R38.64] ;  /* 0x0000000826267981 */ /* 0x000162000c1e9900 */
[----:B------:R-:W-:Y:S02]  /*8bcf0*/  MOV R58, R54 ;  /* 0x00000036003a7202 */ /* 0x000fe40000000f00 */
[----:B------:R-:W-:-:S07]  /*8bd00*/  MOV R9, R55 ;  /* 0x0000003700097202 */ /* 0x000fce0000000f00 */
[----:B0----5:R-:W-:Y:S05]  /*8bd10*/  WARPSYNC.COLLECTIVE R6, `(.L_x_8007) ;  /* 0x0000000006087348 */ /* 0x021fea0003c00000 */
[----:B------:R1:W2:Y:S02]  /*8bd20*/  SHFL.IDX P0, R54, R9, R8, R7 ;  /* 0x0000000809367389 */ /* 0x0002a40000000007 */
[----:B012--5:R-:W-:Y:S05]  /*8bd30*/  ENDCOLLECTIVE ;  /* 0x000000000000791b */ /* 0x027fea0003800000 */
.L_x_8007:
[----:B------:R-:W-:Y:S04]  /*8bd40*/  STL [R1+0x1e8], R22 ;  /* 0x0001e81601007387 */ /* 0x000fe80000100800 */
[----:B------:R0:W-:Y:S01]  /*8bd50*/  STL [R1+0x16c], R19 ;  /* 0x00016c1301007387 */ /* 0x0001e20000100800 */
[----:B------:R-:W-:Y:S01]  /*8bd60*/  HFMA2 R8, -RZ, RZ, 0, 4.17232513427734375e-07 ;  /* 0x00000007ff087431 */ /* 0x000fe200000001ff */
[----:B------:R-:W-:Y:S02]  /*8bd70*/  MOV R9, R45 ;  /* 0x0000002d00097202 */ /* 0x000fe40000000f00 */
[----:B------:R1:W-:Y:S04]  /*8bd80*/  STL [R1+0x1cc], R18 ;  /* 0x0001cc1201007387 */ /* 0x0003e80000100800 */
[----:B------:R-:W-:Y:S01]  /*8bd90*/  STL [R1+0x138], R14 ;  /* 0x0001380e01007387 */ /* 0x000fe20000100800 */
[----:B------:R-:W-:Y:S01]  /*8bda0*/  MOV R52, R54 ;  /* 0x0000003600347202 */ /* 0x000fe20000000f00 */
[C-C-:B------:R-:W-:Y:S01]  /*8bdb0*/  FADD R13, R46.reuse, -R48.reuse ;  /* 0x800000302e0d7221 */ /* 0x140fe20000000000 */
[----:B0-----:R-:W-:Y:S01]  /*8bdc0*/  FADD R19, R46, R48 ;  /* 0x000000302e137221 */ /* 0x001fe20000000000 */
[C-C-:B------:R-:W-:Y:S01]  /*8bdd0*/  FADD R6, R34.reuse, -R47.reuse ;  /* 0x8000002f22067221 */ /* 0x140fe20000000000 */
[----:B------:R-:W-:-:S03]  /*8bde0*/  FADD R7, R34, R47 ;  /* 0x0000002f22077221 */ /* 0x000fc60000000000 */
[C-C-:B-1----:R-:W-:Y:S01]  /*8bdf0*/  FADD R18, R13.reuse, R6.reuse ;  /* 0x000000060d127221 */ /* 0x142fe20000000000 */
[----:B------:R-:W-:Y:S01]  /*8be00*/  FADD R13, R13, -R6 ;  /* 0x800000060d0d7221 */ /* 0x000fe20000000000 */
[----:B------:R-:W-:Y:S01]  /*8be10*/  MOV R6, 0xffffffff ;  /* 0xffffffff00067802 */ /* 0x000fe20000000f00 */
[----:B------:R0:W-:Y:S02]  /*8be20*/  STL [R1+0x1bc], R17 ;  /* 0x0001bc1101007387 */ /* 0x0001e40000100800 */
[C-C-:B0-----:R-:W-:Y:S01]  /*8be30*/  FADD R17, R7.reuse, R19.reuse ;  /* 0x0000001307117221 */ /* 0x141fe20000000000 */
[----:B------:R-:W-:Y:S01]  /*8be40*/  FADD R19, -R7, R19 ;  /* 0x0000001307137221 */ /* 0x000fe20000000100 */
[----:B------:R-:W-:-:S07]  /*8be50*/  MOV R7, 0x181f ;  /* 0x0000181f00077802 */ /* 0x000fce0000000f00 */
[----:B------:R-:W-:Y:S05]  /*8be60*/  WARPSYNC.COLLECTIVE R6, `(.L_x_8008) ;  /* 0x0000000006087348 */ /* 0x000fea0003c00000 */
[----:B------:R0:W1:Y:S02]  /*8be70*/  SHFL.IDX P0, R54, R9, R8, R7 ;  /* 0x0000000809367389 */ /* 0x0000640000000007 */
[----:B01----:R-:W-:Y:S05]  /*8be80*/  ENDCOLLECTIVE ;  /* 0x000000000000791b */ /* 0x003fea0003800000 */
.L_x_8008:
[C-C-:B------:R-:W-:Y:S01]  /*8be90*/  FADD R23, R31.reuse, -R30.reuse ;  /* 0x8000001e1f177221 */ /* 0x140fe20000000000 */
[----:B------:R-:W-:Y:S02]  /*8bea0*/  FADD R30, R31, R30 ;  /* 0x0000001e1f1e7221 */ /* 0x000fe40000000000 */
[----:B------:R-:W0:Y:S01]  /*8beb0*/  S2R R31, SR_CgaCtaId ;  /* 0x00000000001f7919 */ /* 0x000e220000008800 */
[----:B------:R1:W-:Y:S01]  /*8bec0*/  STL [R1+0x1a0], R37 ;  /* 0x0001a02501007387 */ /* 0x0003e20000100800 */
[----:B------:R-:W-:Y:S01]  /*8bed0*/  MOV R9, R55 ;  /* 0x0000003700097202 */ /* 0x000fe20000000f00 */
[C-C-:B------:R-:W-:Y:S02]  /*8bee0*/  FADD R12, -R44.reuse, R35.reuse ;  /* 0x000000232c0c7221 */ /* 0x140fe40000000100 */
[----:B------:R2:W5:Y:S01]  /*8bef0*/  LDL.LU R41, [R1+0x88] ;  /* 0x0000880001297983 */ /* 0x0005620000300800 */
[----:B------:R-:W-:-:S03]  /*8bf00*/  FADD R14, R44, R35 ;  /* 0x000000232c0e7221 */ /* 0x000fc60000000000 */
[----:B------:R2:W5:Y:S01]  /*8bf10*/  LDL.LU R48, [R1+0x8c] ;  /* 0x00008c0001307983 */ /* 0x0005620000300800 */
[----:B-1----:R-:W1:Y:S01]  /*8bf20*/  S2R R37, SR_LANEID ;  /* 0x0000000000257919 */ /* 0x002e620000000000 */
[----:B------:R-:W-:Y:S02]  /*8bf30*/  MOV R50, R54 ;  /* 0x0000003600327202 */ /* 0x000fe40000000f00 */
[----:B------:R2:W5:Y:S04]  /*8bf40*/  LDL.LU R46, [R1+0x60] ;  /* 0x00006000012e7983 */ /* 0x0005680000300800 */
[----:B------:R2:W5:Y:S04]  /*8bf50*/  LDL.LU R47, [R1+0x90] ;  /* 0x00009000012f7983 */ /* 0x0005680000300800 */
[----:B------:R2:W5:Y:S04]  /*8bf60*/  LDL.LU R34, [R1+0x64] ;  /* 0x0000640001227983 */ /* 0x0005680000300800 */
[----:B------:R2:W5:Y:S02]  /*8bf70*/  LDL.LU R44, [R1+0x84] ;  /* 0x00008400012c7983 */ /* 0x0005640000300800 */
[----:B012--5:R-:W-:Y:S05]  /*8bf80*/  WARPSYNC.COLLECTIVE R6, `(.L_x_8009) ;  /* 0x0000000006087348 */ /* 0x027fea0003c00000 */
[----:B------:R3:W4:Y:S02]  /*8bf90*/  SHFL.IDX P0, R54, R9, R8, R7 ;  /* 0x0000000809367389 */ /* 0x0007240000000007 */
[----:B012345:R-:W-:Y:S05]  /*8bfa0*/  ENDCOLLECTIVE ;  /* 0x000000000000791b */ /* 0x03ffea0003800000 */
.L_x_8009:
[----:B------:R0:W-:Y:S04]  /*8bfb0*/  STL [R1+0x17c], R40 ;  /* 0x00017c2801007387 */ /* 0x0001e80000100800 */
[----:B------:R0:W5:Y:S04]  /*8bfc0*/  LDL.LU R45, [R1+0x5c] ;  /* 0x00005c00012d7983 */ /* 0x0001680000300800 */
[----:B------:R0:W5:Y:S01]  /*8bfd0*/  LDL.LU R55, [R1+0x68] ;  /* 0x0000680001377983 */ /* 0x0001620000300800 */
[C-C-:B------:R-:W-:Y:S01]  /*8bfe0*/  FFMA R6, R13.reuse, -0.70710676908493041992, R12.reuse ;  /* 0xbf3504f30d067823 */ /* 0x140fe2000000000c */
[C-C-:B------:R-:W-:Y:S01]  /*8bff0*/  FFMA R8, R18.reuse, -0.70710676908493041992, R23.reuse ;  /* 0xbf3504f312087823 */ /* 0x140fe20000000017 */
        /* <DEDUP_REMOVED lines=16> */
[----:B0-----:R-:W-:-:S07]  /*8c100*/  MOV R6, 0xffffffff ;  /* 0xffffffff00067802 */ /* 0x001fce0000000f00 */
[----:B-----5:R-:W-:Y:S05]  /*8c110*/  WARPSYNC.COLLECTIVE R6, `(.L_x_8010) ;  /* 0x0000000006087348 */ /* 0x020fea0003c00000 */
[----:B------:R-:W-:Y:S01]  /*8c120*/  NOP ;  /* 0x0000000000007918 */ /* 0x000fe20000000000 */
[----:B-----5:R-:W-:Y:S05]  /*8c130*/  ENDCOLLECTIVE ;  /* 0x000000000000791b */ /* 0x020fea0003800000 */
.L_x_8010:
[----:B------:R0:W-:Y:S01]  /*8c140*/  STS [R8+0x84], R17 ;  /* 0x0000841108007388 */ /* 0x0001e20000000800 */
[----:B------:R-:W-:-:S03]  /*8c150*/  IADD3 R22, PT, PT, R2, R58, RZ ;  /* 0x0000003a02167210 */ /* 0x000fc60007ffe0ff */
[----:B------:R-:W-:Y:S01]  /*8c160*/  STL [R1+0x248], R2 ;  /* 0x0002480201007387 */ /* 0x000fe20000100800 */
[----:B0-----:R-:W-:Y:S01]  /*8c170*/  FMUL R17, R7, 1.6629391908645629883 ;  /* 0x3fd4db3107117820 */ /* 0x001fe20000400000 */
[-C--:B------:R-:W-:Y:S01]  /*8c180*/  LEA.HI R7, RZ, R37.reuse, RZ, 0x3 ;  /* 0x00000025ff077211 */ /* 0x080fe200078f18ff */
[----:B------:R-:W-:Y:S01]  /*8c190*/  IMAD R22, R52, R0, R22 ;  /* 0x0000000034167224 */ /* 0x000fe200078e0216 */
[----:B------:R-:W-:Y:S02]  /*8c1a0*/  STL [R1+0x240], R35 ;  /* 0x0002402301007387 */ /* 0x000fe40000100800 */
[----:B------:R-:W-:Y:S02]  /*8c1b0*/  LOP3.LUT R7, R7, 0x3ffffff8, RZ, 0xc0, !PT ;  /* 0x3ffffff807077812 */ /* 0x000fe400078ec0ff */
[----:B------:R0:W5:Y:S01]  /*8c1c0*/  LDL.LU R52, [R1+0x48] ;  /* 0x0000480001347983 */ /* 0x0001620000300800 */
[----:B------:R-:W-:Y:S02]  /*8c1d0*/  LOP3.LUT R6, R37, 0x3ffffff8, RZ, 0xc0, !PT ;  /* 0x3ffffff825067812 */ /* 0x000fe400078ec0ff */
[----:B------:R-:W-:Y:S01]  /*8c1e0*/  IADD3 R7, PT, PT, -R7, R37, RZ ;  /* 0x0000002507077210 */ /* 0x000fe20007ffe1ff */
[----:B------:R0:W5:Y:S04]  /*8c1f0*/  LDL.LU R58, [R1+0x58] ;  /* 0x00005800013a7983 */ /* 0x0001680000300800 */
[----:B------:R0:W5:Y:S04]  /*8c200*/  LDL.LU R39, [R1+0x3c] ;  /* 0x00003c0001277983 */ /* 0x0001680000300800 */
[----:B------:R0:W5:Y:S01]  /*8c210*/  LDL.LU R37, [R1+0x70] ;  /* 0x0000700001257983 */ /* 0x0001620000300800 */
[----:B------:R-:W-:Y:S01]  /*8c220*/  FFMA R9, R23, 0.19891236722469329834, R9 ;  /* 0x3e4bafaf17097823 */ /* 0x000fe20000000009 */
[----:B------:R-:W-:Y:S01]  /*8c230*/  FMUL R18, R18, -1.6629391908645629883 ;  /* 0xbfd4db3112127820 */ /* 0x000fe20000400000 */
[----:B------:R-:W-:Y:S01]  /*8c240*/  FMUL R12, R12, 1.4142135381698608398 ;  /* 0x3fb504f30c0c7820 */ /* 0x000fe20000400000 */
[----:B------:R-:W-:-:S02]  /*8c250*/  IMAD R7, R7, 0x21, R6 ;  /* 0x0000002107077824 */ /* 0x000fc400078e0206 */
[----:B------:R-:W-:Y:S01]  /*8c260*/  FMUL R9, R9, 1.9615705013275146484 ;  /* 0x3ffb14be09097820 */ /* 0x000fe20000400000 */
[----:B------:R-:W-:Y:S01]  /*8c270*/  FMUL R13, R13, 1.8477590084075927734 ;  /* 0x3fec835e0d0d7820 */ /* 0x000fe20000400000 */
[----:B------:R1:W-:Y:S01]  /*8c280*/  STS [R8+0x294], R18 ;  /* 0x0002941208007388 */ /* 0x0003e20000000800 */
[----:B------:R-:W-:Y:S01]  /*8c290*/  FMUL R19, R19, 1.8477590084075927734 ;  /* 0x3fec835e13137820 */ /* 0x000fe20000400000 */
[----:B------:R-:W-:Y:S02]  /*8c2a0*/  LEA R7, R7, R35, 0x2 ;  /* 0x0000002307077211 */ /* 0x000fe400078e10ff */
[----:B------:R0:W5:Y:S04]  /*8c2b0*/  LDL.LU R40, [R1+0x40] ;  /* 0x0000400001287983 */ /* 0x0001680000300800 */
[----:B------:R-:W-:Y:S04]  /*8c2c0*/  STS [R8], R14 ;  /* 0x0000000e08007388 */ /* 0x000fe80000000800 */
[----:B------:R-:W-:Y:S04]  /*8c2d0*/  STS [R8+0x210], R12 ;  /* 0x0002100c08007388 */ /* 0x000fe80000000800 */
[----:B------:R2:W-:Y:S04]  /*8c2e0*/  STS [R8+0x39c], R9 ;  /* 0x00039c0908007388 */ /* 0x0005e80000000800 */
[----:B------:R3:W-:Y:S04]  /*8c2f0*/  STS [R8+0x108], R13 ;  /* 0x0001080d08007388 */ /* 0x0007e80000000800 */
[----:B------:R4:W-:Y:S04]  /*8c300*/  STS [R8+0x318], R19 ;  /* 0x0003181308007388 */ /* 0x0009e80000000800 */
[----:B------:R0:W-:Y:S01]  /*8c310*/  STS [R8+0x18c], R17 ;  /* 0x00018c1108007388 */ /* 0x0001e20000000800 */
[----:B------:R-:W-:Y:S01]  /*8c320*/  MOV R53, R54 ;  /* 0x0000003600357202 */ /* 0x000fe20000000f00 */
[C-C-:B------:R-:W-:Y:S01]  /*8c330*/  FADD R6, R48.reuse, -R41.reuse ;  /* 0x8000002930067221 */ /* 0x140fe20000000000 */
[----:B-1----:R-:W-:-:S02]  /*8c340*/  FADD R18, R48, R41 ;  /* 0x0000002930127221 */ /* 0x002fc40000000000 */
[----:B------:R1:W5:Y:S04]  /*8c350*/  LDL.LU R41, [R1+0x4c] ;  /* 0x00004c0001297983 */ /* 0x0003680000300800 */
[----:B------:R1:W5:Y:S01]  /*8c360*/  LDL.LU R35, [R1+0x34] ;  /* 0x0000340001237983 */ /* 0x0003620000300800 */
[C-C-:B--2---:R-:W-:Y:S01]  /*8c370*/  FADD R9, R47.reuse, -R46.reuse ;  /* 0x8000002e2f097221 */ /* 0x144fe20000000000 */
[----:B---3--:R-:W-:-:S03]  /*8c380*/  FADD R13, R47, R46 ;  /* 0x0000002e2f0d7221 */ /* 0x008fc60000000000 */
[--C-:B----4-:R-:W-:Y:S01]  /*8c390*/  FADD R19, R6, -R9.reuse ;  /* 0x8000000906137221 */ /* 0x110fe20000000000 */
[C-C-:B------:R-:W-:Y:S01]  /*8c3a0*/  FADD R12, -R44.reuse, R34.reuse ;  /* 0x000000222c0c7221 */ /* 0x140fe20000000100 */
[----:B------:R-:W-:Y:S02]  /*8c3b0*/  FADD R14, R44, R34 ;  /* 0x000000222c0e7221 */ /* 0x000fe40000000000 */
[----:B------:R1:W5:Y:S01]  /*8c3c0*/  LDL.LU R44, [R1+0x38] ;  /* 0x00003800012c7983 */ /* 0x0003620000300800 */
[----:B0-----:R-:W-:Y:S01]  /*8c3d0*/  FADD R17, R6, R9 ;  /* 0x0000000906117221 */ /* 0x001fe20000000000 */
[C-C-:B------:R-:W-:Y:S01]  /*8c3e0*/  FADD R6, R13.reuse, R18.reuse ;  /* 0x000000120d067221 */ /* 0x140fe20000000000 */
[----:B------:R-:W-:Y:S01]  /*8c3f0*/  FADD R18, -R13, R18 ;  /* 0x000000120d127221 */ /* 0x000fe20000000100 */
[C-C-:B------:R-:W-:Y:S01]  /*8c400*/  FFMA R9, R19.reuse, -0.70710676908493041992, R12.reuse ;  /* 0xbf3504f313097823 */ /* 0x140fe2000000000c */
[----:B------:R-:W-:Y:S01]  /*8c410*/  FFMA R13, R19, 0.70710676908493041992, R12 ;  /* 0x3f3504f3130d7823 */ /* 0x000fe2000000000c */
[C-C-:B------:R-:W-:Y:S01]  /*8c420*/  FADD R23, R55.reuse, -R45.reuse ;  /* 0x8000002d37177221 */ /* 0x140fe20000000000 */
[----:B------:R-:W-:-:S03]  /*8c430*/  FADD R31, R55, R45 ;  /* 0x0000002d371f7221 */ /* 0x000fc60000000000 */
[--C-:B------:R-:W-:Y:S01]  /*8c440*/  FFMA R12, R17, -0.70710676908493041992, R23.reuse ;  /* 0xbf3504f3110c7823 */ /* 0x100fe20000000017 */
[--C-:B------:R-:W-:Y:S01]  /*8c450*/  FADD R34, R31, R14.reuse ;  /* 0x0000000e1f227221 */ /* 0x100fe20000000000 */
[----:B------:R-:W-:Y:S01]  /*8c460*/  FFMA R17, R17, 0.70710676908493041992, R23 ;  /* 0x3f3504f311117823 */ /* 0x000fe20000000017 */
[----:B------:R-:W-:Y:S01]  /*8c470*/  FADD R31, R31, -R14 ;  /* 0x8000000e1f1f7221 */ /* 0x000fe20000000000 */
[----:B------:R-:W-:Y:S01]  /*8c480*/  FFMA R23, R9, 0.66817861795425415039, R12 ;  /* 0x3f2b0dc109177823 */ /* 0x000fe2000000000c */
[----:B------:R-:W-:Y:S01]  /*8c490*/  FFMA R14, R12, -0.66817861795425415039, R9 ;  /* 0xbf2b0dc10c0e7823 */ /* 0x000fe20000000009 */
[C-C-:B------:R-:W-:Y:S01]  /*8c4a0*/  FADD R12, R34.reuse, R6.reuse ;  /* 0x00000006220c7221 */ /* 0x140fe20000000000 */
[----:B------:R-:W-:Y:S01]  /*8c4b0*/  FADD R19, R34, -R6 ;  /* 0x8000000622137221 */ /* 0x000fe20000000000 */
[----:B------:R-:W-:Y:S02]  /*8c4c0*/  MOV R6, 0xffffffff ;  /* 0xffffffff00067802 */ /* 0x000fe40000000f00 */
[----:B-1----:R-:W-:-:S07]  /*8c4d0*/  FMUL R12, R12, 1.4142135381698608398 ;  /* 0x3fb504f30c0c7820 */ /* 0x002fce0000400000 */
[----:B-----5:R-:W-:Y:S05]  /*8c4e0*/  WARPSYNC.COLLECTIVE R6, `(.L_x_8011) ;  /* 0x0000000006087348 */ /* 0x020fea0003c00000 */
[----:B------:R-:W-:Y:S01]  /*8c4f0*/  NOP ;  /* 0x0000000000007918 */ /* 0x000fe20000000000 */
[----:B-----5:R-:W-:Y:S05]  /*8c500*/  ENDCOLLECTIVE ;  /* 0x000000000000791b */ /* 0x020fea0003800000 */
.L_x_8011:
[----:B------:R0:W1:Y:S01]  /*8c510*/  LDS R57, [R7] ;  /* 0x0000000007397984 */ /* 0x0000620000000800 */
[----:B------:R-:W-:-:S03]  /*8c520*/  FMUL R14, R14, -1.6629391908645629883 ;  /* 0xbfd4db310e0e7820 */ /* 0x000fc60000400000 */
        /* <DEDUP_REMOVED lines=10> */
.L_x_8012:
[----:B------:R0:W-:Y:S04]  /*8c5d0*/  STS [R8], R12 ;  /* 0x0000000c08007388 */ /* 0x0001e80000000800 */
[----:B------:R1:W-:Y:S01]  /*8c5e0*/  STS [R8+0x294], R14 ;  /* 0x0002940e08007388 */ /* 0x0003e20000000800 */
[----:B0-----:R-:W-:Y:S01]  /*8c5f0*/  FMUL R12, R19, 1.4142135381698608398 ;  /* 0x3fb504f3130c7820 */ /* 0x001fe20000400000 */
[----:B-1----:R-:W-:-:S04]  /*8c600*/  FADD R14, R37, R39 ;  /* 0x00000027250e7221 */ /* 0x002fc80000000000 */
[----:B------:R0:W-:Y:S02]  /*8c610*/  STS [R8+0x210], R12 ;  /* 0x0002100c08007388 */ /* 0x0001e40000000800 */
[----:B0-----:R-:W-:Y:S02]  /*8c620*/  FADD R12, R37, -R39 ;  /* 0x80000027250c7221 */ /* 0x001fe40000000000 */
[----:B------:R0:W5:Y:S01]  /*8c630*/  LDL.LU R39, [R1] ;  /* 0x0000000001277983 */ /* 0x0001620000300800 */
[----:B------:R-:W-:Y:S01]  /*8c640*/  FFMA R9, R13, -0.19891236722469329834, R17 ;  /* 0xbe4bafaf0d097823 */ /* 0x000fe20000000011 */
[----:B------:R-:W-:Y:S01]  /*8c650*/  FFMA R17, R17, 0.19891236722469329834, R13 ;  /* 0x3e4bafaf11117823 */ /* 0x000fe2000000000d */
[----:B------:R-:W-:Y:S02]  /*8c660*/  FFMA R13, R18, -0.41421356797218322754, R31 ;  /* 0xbed413cd120d7823 */ /* 0x000fe4000000001f */
[----:B------:R-:W-:Y:S02]  /*8c670*/  FMUL R9, R9, 1.9615705013275146484 ;  /* 0x3ffb14be09097820 */ /* 0x000fe40000400000 */
[----:B------:R-:W-:Y:S01]  /*8c680*/  FMUL R13, R13, 1.8477590084075927734 ;  /* 0x3fec835e0d0d7820 */ /* 0x000fe20000400000 */
[----:B------:R-:W-:-:S02]  /*8c690*/  FFMA R18, R31, 0.41421356797218322754, R18 ;  /* 0x3ed413cd1f127823 */ /* 0x000fc40000000012 */
[----:B------:R1:W-:Y:S01]  /*8c6a0*/  STS [R8+0x84], R9 ;  /* 0x0000840908007388 */ /* 0x0003e20000000800 */
[----:B------:R-:W-:Y:S01]  /*8c6b0*/  FMUL R17, R17, 1.9615705013275146484 ;  /* 0x3ffb14be11117820 */ /* 0x000fe20000400000 */
[----:B------:R-:W-:Y:S02]  /*8c6c0*/  FADD R6, R58, -R52 ;  /* 0x800000343a067221 */ /* 0x000fe40000000000 */
[----:B------:R2:W-:Y:S01]  /*8c6d0*/  STS [R8+0x108], R13 ;  /* 0x0001080d08007388 */ /* 0x0005e20000000800 */
[----:B-1----:R-:W-:-:S03]  /*8c6e0*/  FMUL R9, R23, 1.6629391908645629883 ;  /* 0x3fd4db3117097820 */ /* 0x002fc60000400000 */
[----:B------:R1:W-:Y:S01]  /*8c6f0*/  STS [R8+0x39c], R17 ;  /* 0x00039c1108007388 */ /* 0x0003e20000000800 */
[----:B--2---:R-:W-:-:S03]  /*8c700*/  FMUL R13, R18, 1.8477590084075927734 ;  /* 0x3fec835e120d7820 */ /* 0x004fc60000400000 */
[----:B------:R2:W-:Y:S04]  /*8c710*/  STS [R8+0x18c], R9 ;  /* 0x00018c0908007388 */ /* 0x0005e80000000800 */
[----:B------:R3:W-:Y:S01]  /*8c720*/  STS [R8+0x318], R13 ;  /* 0x0003180d08007388 */ /* 0x0007e20000000800 */
[C-C-:B-1----:R-:W-:Y:S01]  /*8c730*/  FADD R17, R6.reuse, R12.reuse ;  /* 0x0000000c06117221 */ /* 0x142fe20000000000 */
[----:B------:R-:W-:Y:S01]  /*8c740*/  FADD R12, R6, -R12 ;  /* 0x8000000c060c7221 */ /* 0x000fe20000000000 */
[----:B--2---:R-:W-:-:S04]  /*8c750*/  FADD R9, R58, R52 ;  /* 0x000000343a097221 */ /* 0x004fc80000000000 */
[C-C-:B------:R-:W-:Y:S01]  /*8c760*/  FADD R6, R14.reuse, R9.reuse ;  /* 0x000000090e067221 */ /* 0x140fe20000000000 */
[----:B------:R-:W-:Y:S01]  /*8c770*/  FADD R9, -R14, R9 ;  /* 0x000000090e097221 */ /* 0x000fe20000000100 */
[----:B------:R-:W-:Y:S01]  /*8c780*/  IADD3 R30, PT, PT, R2, R50, RZ ;  /* 0x00000032021e7210 */ /* 0x000fe20007ffe0ff */
[C-C-:B---3--:R-:W-:Y:S01]  /*8c790*/  FADD R13, -R41.reuse, R40.reuse ;  /* 0x00000028290d7221 */ /* 0x148fe20000000100 */
        /* <DEDUP_REMOVED lines=19> */
[----:B0-----:R-:W-:-:S07]  /*8c8d0*/  FFMA R34, R14, 0.19891236722469329834, R12 ;  /* 0x3e4bafaf0e227823 */ /* 0x001fce000000000c */
[----:B-----5:R-:W-:Y:S05]  /*8c8e0*/  WARPSYNC.COLLECTIVE R6, `(.L_x_8013) ;  /* 0x0000000006087348 */ /* 0x020fea0003c00000 */
[----:B------:R-:W-:Y:S01]  /*8c8f0*/  NOP ;  /* 0x0000000000007918 */ /* 0x000fe20000000000 */
[----:B-----5:R-:W-:Y:S05]  /*8c900*/  ENDCOLLECTIVE ;  /* 0x000000000000791b */ /* 0x020fea0003800000 */
.L_x_8013:
        /* <DEDUP_REMOVED lines=12> */
.L_x_8014:
[----:B------:R0:W-:Y:S04]  /*8c9d0*/  STS [R8+0x108], R17 ;  /* 0x0001081108007388 */ /* 0x0001e80000000800 */
[----:B------:R1:W-:Y:S01]  /*8c9e0*/  STS [R8], R19 ;  /* 0x0000001308007388 */ /* 0x0003e20000000800 */
[----:B0-----:R-:W-:-:S03]  /*8c9f0*/  FMUL R17, R34, 1.9615705013275146484 ;  /* 0x3ffb14be22117820 */ /* 0x001fc60000400000 */
[----:B------:R0:W-:Y:S01]  /*8ca00*/  STS [R8+0x84], R18 ;  /* 0x0000841208007388 */ /* 0x0001e20000000800 */
[----:B-1----:R-:W-:-:S03]  /*8ca10*/  FMUL R19, R37, -1.6629391908645629883 ;  /* 0xbfd4db3125137820 */ /* 0x002fc60000400000 */
[----:B------:R1:W-:Y:S01]  /*8ca20*/  STS [R8+0x39c], R17 ;  /* 0x00039c1108007388 */ /* 0x0003e20000000800 */
[----:B------:R-:W-:Y:S01]  /*8ca30*/  FMUL R23, R23, 1.4142135381698608398 ;  /* 0x3fb504f317177820 */ /* 0x000fe20000400000 */
[----:B------:R-:W-:Y:S01]  /*8ca40*/  FMUL R31, R31, 1.6629391908645629883 ;  /* 0x3fd4db311f1f7820 */ /* 0x000fe20000400000 */
[----:B0-----:R-:W-:Y:S01]  /*8ca50*/  FMUL R18, R35, 1.8477590084075927734 ;  /* 0x3fec835e23127820 */ /* 0x001fe20000400000 */
[----:B------:R-:W-:Y:S01]  /*8ca60*/  STS [R8+0x294], R19 ;  /* 0x0002941308007388 */ /* 0x000fe20000000800 */
[----:B-1----:R-:W-:-:S03]  /*8ca70*/  FADD R17, R59, -R20 ;  /* 0x800000143b117221 */ /* 0x002fc60000000000 */
[----:B------:R0:W-:Y:S01]  /*8ca80*/  STS [R8+0x318], R18 ;  /* 0x0003181208007388 */ /* 0x0001e20000000800 */
[----:B------:R-:W-:-:S03]  /*8ca90*/  FADD R6, R39, -R51 ;  /* 0x8000003327067221 */ /* 0x000fc60000000000 */
[----:B------:R1:W-:Y:S01]  /*8caa0*/  STS [R8+0x210], R23 ;  /* 0x0002101708007388 */ /* 0x0003e20000000800 */
[----:B0-----:R-:W-:Y:S01]  /*8cab0*/  FADD R18, -R61, R60 ;  /* 0x0000003c3d127221 */ /* 0x001fe20000000100 */
[C-C-:B------:R-:W-:Y:S01]  /*8cac0*/  FADD R19, R6.reuse, R17.reuse ;  /* 0x0000001106137221 */ /* 0x140fe20000000000 */
[----:B------:R-:W-:Y:S01]  /*8cad0*/  FADD R17, R6, -R17 ;  /* 0x8000001106117221 */ /* 0x000fe20000000000 */
[----:B------:R0:W-:Y:S01]  /*8cae0*/  STS [R8+0x18c], R31 ;  /* 0x00018c1f08007388 */ /* 0x0001e20000000800 */
[----:B------:R-:W-:Y:S01]  /*8caf0*/  FADD R51, R39, R51 ;  /* 0x0000003327337221 */ /* 0x000fe20000000000 */
[----:B------:R-:W-:Y:S01]  /*8cb00*/  FADD R20, R59, R20 ;  /* 0x000000143b147221 */ /* 0x000fe20000000000 */
[----:B------:R-:W-:Y:S01]  /*8cb10*/  FADD R60, R61, R60 ;  /* 0x0000003c3d3c7221 */ /* 0x000fe20000000000 */
[C-C-:B-1----:R-:W-:Y:S01]  /*8cb20*/  FADD R23, R49.reuse, -R10.reuse ;  /* 0x8000000a31177221 */ /* 0x142fe20000000000 */
[----:B------:R-:W-:Y:S01]  /*8cb30*/  FADD R10, R49, R10 ;  /* 0x0000000a310a7221 */ /* 0x000fe20000000000 */
[C-C-:B0-----:R-:W-:Y:S01]  /*8cb40*/  FFMA R31, R17.reuse, -0.70710676908493041992, R18.reuse ;  /* 0xbf3504f3111f7823 */ /* 0x141fe20000000012 */
[----:B------:R-:W-:Y:S01]  /*8cb50*/  FFMA R17, R17, 0.70710676908493041992, R18 ;  /* 0x3f3504f311117823 */ /* 0x000fe20000000012 */
[C-C-:B------:R-:W-:Y:S01]  /*8cb60*/  FFMA R18, R19.reuse, -0.70710676908493041992, R23.reuse ;  /* 0xbf3504f313127823 */ /* 0x140fe20000000017 */
[----:B------:R-:W-:Y:S01]  /*8cb70*/  FFMA R23, R19, 0.70710676908493041992, R23 ;  /* 0x3f3504f313177823 */ /* 0x000fe20000000017 */
[----:B------:R-:W-:Y:S01]  /*8cb80*/  FADD R6, R20, R51 ;  /* 0x0000003314067221 */ /* 0x000fe20000000000 */
[----:B------:R-:W-:Y:S01]  /*8cb90*/  FADD R19, R10, R60 ;  /* 0x0000003c0a137221 */ /* 0x000fe20000000000 */
[----:B------:R-:W-:Y:S01]  /*8cba0*/  FFMA R35, R31, 0.66817861795425415039, R18 ;  /* 0x3f2b0dc11f237823 */ /* 0x000fe20000000012 */
[----:B------:R-:W-:-:S02]  /*8cbb0*/  FFMA R31, R18, -0.66817861795425415039, R31 ;  /* 0xbf2b0dc1121f7823 */ /* 0x000fc4000000001f */
[C-C-:B------:R-:W-:Y:S01]  /*8cbc0*/  FADD R34, R19.reuse, -R6.reuse ;  /* 0x8000000613227221 */ /* 0x140fe20000000000 */
[----:B------:R-:W-:Y:S01]  /*8cbd0*/  FADD R18, R19, R6 ;  /* 0x0000000613127221 */ /* 0x000fe20000000000 */
[----:B------:R-:W-:Y:S01]  /*8cbe0*/  FFMA R6, R17, -0.19891236722469329834, R23 ;  /* 0xbe4bafaf11067823 */ /* 0x000fe20000000017 */
[----:B------:R-:W-:Y:S01]  /*8cbf0*/  FFMA R23, R23, 0.19891236722469329834, R17 ;  /* 0x3e4bafaf17177823 */ /* 0x000fe20000000011 */
[----:B------:R-:W-:Y:S01]  /*8cc00*/  FADD R20, -R20, R51 ;  /* 0x0000003314147221 */ /* 0x000fe20000000100 */
[----:B------:R-:W-:Y:S01]  /*8cc10*/  FADD R10, R10, -R60 ;  /* 0x8000003c0a0a7221 */ /* 0x000fe20000000000 */
[----:B------:R-:W-:Y:S01]  /*8cc20*/  FMUL R17, R6, 1.9615705013275146484 ;  /* 0x3ffb14be06117820 */ /* 0x000fe20000400000 */
[----:B------:R-:W-:Y:S02]  /*8cc30*/  MOV R6, 0xffffffff ;  /* 0xffffffff00067802 */ /* 0x000fe40000000f00 */
[----:B------:R-:W-:Y:S01]  /*8cc40*/  FFMA R19, R20, -0.41421356797218322754, R10 ;  /* 0xbed413cd14137823 */ /* 0x000fe2000000000a */
[----:B------:R-:W-:-:S07]  /*8cc50*/  FFMA R20, R10, 0.41421356797218322754, R20 ;  /* 0x3ed413cd0a147823 */ /* 0x000fce0000000014 */
[----:B------:R-:W-:Y:S05]  /*8cc60*/  WARPSYNC.COLLECTIVE R6, `(.L_x_8015) ;  /* 0x0000000006087348 */ /* 0x000fea0003c00000 */
[----:B------:R-:W-:Y:S01]  /*8cc70*/  NOP ;  /* 0x0000000000007918 */ /* 0x000fe20000000000 */
[----:B------:R-:W-:Y:S05]  /*8cc80*/  ENDCOLLECTIVE ;  /* 0x000000000000791b */ /* 0x000fea0003800000 */
.L_x_8015:
[----:B------:R-:W0:Y:S04]  /*8cc90*/  LDS R10, [R7] ;  /* 0x00000000070a7984 */ /* 0x000e280000000800 */
[----:B------:R-:W1:Y:S04]  /*8cca0*/  LDS R6, [R7+0x8] ;  /* 0x0000080007067984 */ /* 0x000e680000000800 */
[----:B------:R-:W-:Y:S04]  /*8ccb0*/  STL [R1+0x18], R2 ;  /* 0x0000180201007387 */ /* 0x000fe80000100800 */
[----:B------:R-:W2:Y:S01]  /*8ccc0*/  LDS R37, [R7+0xc] ;  /* 0x00000c0007257984 */ /* 0x000ea20000000800 */
[----:B------:R-:W-:-:S03]  /*8ccd0*/  FMUL R18, R18, 1.4142135381698608398 ;  /* 0x3fb504f312127820 */ /* 0x000fc60000400000 */
[----:B------:R-:W-:Y:S04]  /*8cce0*/  LDS R2, [R7+0x4] ;  /* 0x0000040007027984 */ /* 0x000fe80000000800 */
[----:B0-----:R-:W-:Y:S04]  /*8ccf0*/  STL [R1+0x28], R10 ;  /* 0x0000280a01007387 */ /* 0x001fe80000100800 */
[----:B------:R-:W0:Y:S04]  /*8cd00*/  LDS R10, [R7+0x10] ;  /* 0x00001000070a7984 */ /* 0x000e280000000800 */
[----:B-1----:R-:W-:Y:S04]  /*8cd10*/  STL [R1+0x20], R6 ;  /* 0x0000200601007387 */ /* 0x002fe80000100800 */
[----:B------:R-:W1:Y:S04]  /*8cd20*/  LDS R6, [R7+0x14] ;  /* 0x0000140007067984 */ /* 0x000e680000000800 */
[----:B--2---:R-:W-:Y:S04]  /*8cd30*/  STL [R1+0x1c], R37 ;  /* 0x00001c2501007387 */ /* 0x004fe80000100800 */
[----:B------:R-:W2:Y:S01]  /*8cd40*/  LDS R37, [R7+0x18] ;  /* 0x0000180007257984 */ /* 0x000ea20000000800 */
[----:B------:R-:W-:-:S03]  /*8cd50*/  FMUL R19, R19, 1.8477590084075927734 ;  /* 0x3fec835e13137820 */ /* 0x000fc60000400000 */
[----:B0-----:R-:W-:Y:S04]  /*8cd60*/  STL [R1+0x10], R10 ;  /* 0x0000100a01007387 */ /* 0x001fe80000100800 */
[----:B------:R-:W0:Y:S04]  /*8cd70*/  LDS R10, [R7+0x1c] ;  /* 0x00001c00070a7984 */ /* 0x000e280000000800 */
[----:B-1----:R1:W-:Y:S02]  /*8cd80*/  STL [R1+0x8], R6 ;  /* 0x0000080601007387 */ /* 0x0023e40000100800 */
[----:B-12---:R-:W-:-:S07]  /*8cd90*/  MOV R6, 0xffffffff ;  /* 0xffffffff00067802 */ /* 0x006fce0000000f00 */
[----:B0-----:R-:W-:Y:S05]  /*8cda0*/  WARPSYNC.COLLECTIVE R6, `(.L_x_8016) ;  /* 0x0000000006087348 */ /* 0x001fea0003c00000 */
[----:B------:R-:W-:Y:S01]  /*8cdb0*/  NOP ;  /* 0x0000000000007918 */ /* 0x000fe20000000000 */
[----:B0-----:R-:W-:Y:S05]  /*8cdc0*/  ENDCOLLECTIVE ;  /* 0x000000000000791b */ /* 0x001fea0003800000 */
.L_x_8016:
[----:B------:R0:W-:Y:S04]  /*8cdd0*/  STS [R8+0x84], R17 ;  /* 0x0000841108007388 */ /* 0x0001e80000000800 */
[----:B------:R1:W-:Y:S01]  /*8cde0*/  STS [R8], R18 ;  /* 0x0000001208007388 */ /* 0x0003e20000000800 */
[----:B0-----:R-:W-:-:S03]  /*8cdf0*/  FMUL R17, R35, 1.6629391908645629883 ;  /* 0x3fd4db3123117820 */ /* 0x001fc60000400000 */
[----:B------:R0:W-:Y:S01]  /*8ce00*/  STS [R8+0x108], R19 ;  /* 0x0001081308007388 */ /* 0x0001e20000000800 */
[----:B------:R-:W-:Y:S01]  /*8ce10*/  FADD R6, R26, -R29 ;  /* 0x8000001d1a067221 */ /* 0x000fe20000000000 */
[----:B-1----:R-:W-:Y:S02]  /*8ce20*/  FMUL R18, R34, 1.4142135381698608398 ;  /* 0x3fb504f322127820 */ /* 0x002fe40000400000 */
[----:B------:R1:W-:Y:S04]  /*8ce30*/  STS [R8+0x18c], R17 ;  /* 0x00018c1108007388 */ /* 0x0003e80000000800 */
[----:B------:R2:W-:Y:S01]  /*8ce40*/  STS [R8+0x210], R18 ;  /* 0x0002101208007388 */ /* 0x0005e20000000800 */
[----:B0-----:R-:W-:Y:S01]  /*8ce50*/  FMUL R19, R31, -1.6629391908645629883 ;  /* 0xbfd4db311f137820 */ /* 0x001fe20000400000 */
[C-C-:B-1----:R-:W-:Y:S01]  /*8ce60*/  FADD R17, R11.reuse, -R28.reuse ;  /* 0x8000001c0b117221 */ /* 0x142fe20000000000 */
[----:B------:R-:W-:Y:S01]  /*8ce70*/  FADD R28, R11, R28 ;  /* 0x0000001c0b1c7221 */ /* 0x000fe20000000000 */
[----:B------:R-:W-:-:S02]  /*8ce80*/  FADD R11, -R15, R27 ;  /* 0x0000001b0f0b7221 */ /* 0x000fc40000000100 */
[C-C-:B--2---:R-:W-:Y:S01]  /*8ce90*/  FADD R18, R6.reuse, R17.reuse ;  /* 0x0000001106127221 */ /* 0x144fe20000000000 */
[----:B------:R-:W-:Y:S01]  /*8cea0*/  FADD R17, R6, -R17 ;  /* 0x8000001106117221 */ /* 0x000fe20000000000 */
[----:B------:R0:W-:Y:S01]  /*8ceb0*/  STS [R8+0x294], R19 ;  /* 0x0002941308007388 */ /* 0x0001e20000000800 */
[----:B------:R-:W-:Y:S01]  /*8cec0*/  FADD R26, R26, R29 ;  /* 0x0000001d1a1a7221 */ /* 0x000fe20000000000 */
[----:B------:R-:W-:Y:S01]  /*8ced0*/  FADD R15, R15, R27 ;  /* 0x0000001b0f0f7221 */ /* 0x000fe20000000000 */
[C-C-:B------:R-:W-:Y:S01]  /*8cee0*/  FFMA R35, R17.reuse, -0.70710676908493041992, R11.reuse ;  /* 0xbf3504f311237823 */ /* 0x140fe2000000000b */
[----:B------:R-:W-:Y:S01]  /*8cef0*/  FFMA R11, R17, 0.70710676908493041992, R11 ;  /* 0x3f3504f3110b7823 */ /* 0x000fe2000000000b */
[C-C-:B0-----:R-:W-:Y:S01]  /*8cf00*/  FADD R19, R43.reuse, -R16.reuse ;  /* 0x800000102b137221 */ /* 0x141fe20000000000 */
[----:B------:R-:W-:Y:S01]  /*8cf10*/  FADD R16, R43, R16 ;  /* 0x000000102b107221 */ /* 0x000fe20000000000 */
[--C-:B------:R-:W-:Y:S02]  /*8cf20*/  FADD R6, R28, R26.reuse ;  /* 0x0000001a1c067221 */ /* 0x100fe40000000000 */
[C-C-:B------:R-:W-:Y:S01]  /*8cf30*/  FFMA R17, R18.reuse, -0.70710676908493041992, R19.reuse ;  /* 0xbf3504f312117823 */ /* 0x140fe20000000013 */
[----:B------:R-:W-:Y:S01]  /*8cf40*/  FFMA R18, R18, 0.70710676908493041992, R19 ;  /* 0x3f3504f312127823 */ /* 0x000fe20000000013 */
[--C-:B------:R-:W-:Y:S01]  /*8cf50*/  FADD R19, R16, R15.reuse ;  /* 0x0000000f10137221 */ /* 0x100fe20000000000 */
[----:B------:R-:W-:Y:S01]  /*8cf60*/  FADD R26, -R28, R26 ;  /* 0x0000001a1c1a7221 */ /* 0x000fe20000000100 */
[----:B------:R-:W-:-:S02]  /*8cf70*/  FADD R15, R16, -R15 ;  /* 0x8000000f100f7221 */ /* 0x000fc40000000000 */
[C-C-:B------:R-:W-:Y:S01]  /*8cf80*/  FADD R31, R19.reuse, -R6.reuse ;  /* 0x80000006131f7221 */ /* 0x140fe20000000000 */
[----:B------:R-:W-:Y:S01]  /*8cf90*/  FADD R6, R19, R6 ;  /* 0x0000000613067221 */ /* 0x000fe20000000000 */
[----:B------:R-:W-:Y:S01]  /*8cfa0*/  FFMA R34, R26, -0.41421356797218322754, R15 ;  /* 0xbed413cd1a227823 */ /* 0x000fe2000000000f */
[----:B------:R-:W-:Y:S01]  /*8cfb0*/  FFMA R27, R15, 0.41421356797218322754, R26 ;  /* 0x3ed413cd0f1b7823 */ /* 0x000fe2000000001a */
[----:B------:R-:W-:Y:S01]  /*8cfc0*/  FMUL R20, R20, 1.8477590084075927734 ;  /* 0x3fec835e14147820 */ /* 0x000fe20000400000 */
[----:B------:R-:W-:Y:S01]  /*8cfd0*/  FMUL R23, R23, 1.9615705013275146484 ;  /* 0x3ffb14be17177820 */ /* 0x000fe20000400000 */
[----:B------:R-:W-:Y:S01]  /*8cfe0*/  FMUL R26, R6, 1.4142135381698608398 ;  /* 0x3fb504f3061a7820 */ /* 0x000fe20000400000 */
[----:B------:R-:W-:Y:S02]  /*8cff0*/  MOV R6, 0xffffffff ;  /* 0xffffffff00067802 */ /* 0x000fe40000000f00 */
[----:B------:R0:W-:Y:S04]  /*8d000*/  STS [R8+0x318], R20 ;  /* 0x0003181408007388 */ /* 0x0001e80000000800 */
[----:B------:R0:W-:Y:S02]  /*8d010*/  STS [R8+0x39c], R23 ;  /* 0x00039c1708007388 */ /* 0x0001e40000000800 */
[----:B0-----:R-:W-:Y:S05]  /*8d020*/  WARPSYNC.COLLECTIVE R6, `(.L_x_8017) ;  /* 0x0000000006087348 */ /* 0x001fea0003c00000 */
[----:B------:R-:W-:Y:S01]  /*8d030*/  NOP ;  /* 0x0000000000007918 */ /* 0x000fe20000000000 */
[----:B0-----:R-:W-:Y:S05]  /*8d040*/  ENDCOLLECTIVE ;  /* 0x000000000000791b */ /* 0x001fea0003800000 */
.L_x_8017:
[----:B------:R-:W-:Y:S01]  /*8d050*/  FFMA R28, R35, 0.66817861795425415039, R17 ;  /* 0x3f2b0dc1231c7823 */ /* 0x000fe20000000011 */
[----:B------:R-:W-:Y:S04]  /*8d060*/  STL [R1], R37 ;  /* 0x0000002501007387 */ /* 0x000fe80000100800 */
[----:B------:R-:W0:Y:S01]  /*8d070*/  LDS R6, [R7] ;  /* 0x0000000007067984 */ /* 0x000e220000000800 */
[----:B------:R-:W-:Y:S01]  /*8d080*/  FMUL R28, R28, 1.6629391908645629883 ;  /* 0x3fd4db311c1c7820 */ /* 0x000fe20000400000 */
[----:B------:R-:W-:Y:S01]  /*8d090*/  FFMA R35, R17, -0.66817861795425415039, R35 ;  /* 0xbf2b0dc111237823 */ /* 0x000fe20000000023 */
[----:B------:R-:W-:Y:S01]  /*8d0a0*/  FFMA R29, R11, -0.19891236722469329834, R18 ;  /* 0xbe4bafaf0b1d7823 */ /* 0x000fe20000000012 */
[----:B------:R-:W-:Y:S01]  /*8d0b0*/  FFMA R23, R18, 0.19891236722469329834, R11 ;  /* 0x3e4bafaf12177823 */ /* 0x000fe2000000000b */
[----:B------:R-:W1:Y:S01]  /*8d0c0*/  LDS R20, [R7+0x4] ;  /* 0x0000040007147984 */ /* 0x000e620000000800 */
[----:B------:R-:W-:-:S03]  /*8d0d0*/  FMUL R31, R31, 1.4142135381698608398 ;  /* 0x3fb504f31f1f7820 */ /* 0x000fc60000400000 */
[----:B------:R-:W2:Y:S04]  /*8d0e0*/  LDS R19, [R7+0x8] ;  /* 0x0000080007137984 */ /* 0x000ea80000000800 */
[----:B------:R-:W3:Y:S04]  /*8d0f0*/  LDS R18, [R7+0xc] ;  /* 0x00000c0007127984 */ /* 0x000ee80000000800 */
[----:B------:R-:W4:Y:S04]  /*8d100*/  LDS R17, [R7+0x10] ;  /* 0x0000100007117984 */ /* 0x000f280000000800 */
[----:B------:R-:W1:Y:S04]  /*8d110*/  LDS R16, [R7+0x14] ;  /* 0x0000140007107984 */ /* 0x000e680000000800 */
[----:B------:R-:W1:Y:S04]  /*8d120*/  LDS R15, [R7+0x18] ;  /* 0x00001800070f7984 */ /* 0x000e680000000800 */
[----:B------:R-:W1:Y:S01]  /*8d130*/  LDS R11, [R7+0x1c] ;  /* 0x00001c00070b7984 */ /* 0x000e620000000800 */
[----:B------:R-:W-:-:S03]  /*8d140*/  IMAD R30, R53, R0, R30 ;  /* 0x00000000351e7224 */ /* 0x000fc600078e021e */
[----:B0-----:R0:W-:Y:S02]  /*8d150*/  STL [R1+0x4], R6 ;  /* 0x0000040601007387 */ /* 0x0011e40000100800 */
[----:B0-2---:R-:W-:-:S07]  /*8d160*/  MOV R6, 0xffffffff ;  /* 0xffffffff00067802 */ /* 0x005fce0000000f00 */
[----:B-1-34-:R-:W-:Y:S05]  /*8d170*/  WARPSYNC.COLLECTIVE R6, `(.L_x_8018) ;  /* 0x0000000006087348 */ /* 0x01afea0003c00000 */
[----:B------:R-:W-:Y:S01]  /*8d180*/  NOP ;  /* 0x0000000000007918 */ /* 0x000fe20000000000 */
[----:B-1-34-:R-:W-:Y:S05]  /*8d190*/  ENDCOLLECTIVE ;  /* 0x000000000000791b */ /* 0x01afea0003800000 */
.L_x_8018:
[----:B------:R0:W-:Y:S04]  /*8d1a0*/  STS [R8+0x18c], R28 ;  /* 0x00018c1c08007388 */ /* 0x0001e80000000800 */
[----:B------:R1:W-:Y:S01]  /*8d1b0*/  STS [R8+0x210], R31 ;  /* 0x0002101f08007388 */ /* 0x0003e20000000800 */
[----:B0-----:R-:W-:Y:S01]  /*8d1c0*/  FMUL R28, R23, 1.9615705013275146484 ;  /* 0x3ffb14be171c7820 */ /* 0x001fe20000400000 */
[----:B------:R-:W-:-:S04]  /*8d1d0*/  IMAD.WIDE R22, R22, 0x4, R4 ;  /* 0x0000000416167825 */ /* 0x000fc800078e0204 */
[----:B-1----:R-:W-:Y:S01]  /*8d1e0*/  IMAD.WIDE R30, R30, 0x4, R4 ;  /* 0x000000041e1e7825 */ /* 0x002fe200078e0204 */
[----:B------:R0:W5:Y:S03]  /*8d1f0*/  LDG.E.CONSTANT R43, desc[UR8][R22.64] ;  /* 0x00000008162b7981 */ /* 0x000166000c1e9900 */
[--C-:B------:R-:W-:Y:S01]  /*8d200*/  IMAD.WIDE R4, R3, 0x4, R22.reuse ;  /* 0x0000000403047825 */ /* 0x100fe200078e0216 */
[----:B------:R1:W-:Y:S04]  /*8d210*/  STS [R8], R26 ;  /* 0x0000001a08007388 */ /* 0x0003e80000000800 */
[----:B------:R2:W5:Y:S01]  /*8d220*/  LDG.E.CONSTANT R49, desc[UR8][R4.64] ;  /* 0x0000000804317981 */ /* 0x000562000c1e9900 */
[----:B0-----:R-:W-:-:S05]  /*8d230*/  IMAD.WIDE R22, R0, 0x4, R22 ;  /* 0x0000000400167825 */ /* 0x001fca00078e0216 */
[----:B------:R0:W5:Y:S01]  /*8d240*/  LDG.E.CONSTANT R52, desc[UR8][R22.64] ;  /* 0x0000000816347981 */ /* 0x000162000c1e9900 */
[----:B-1----:R-:W-:Y:S01]  /*8d250*/  FMUL R26, R34, 1.8477590084075927734 ;  /* 0x3fec835e221a7820 */ /* 0x002fe20000400000 */
[C-C-:B--2---:R-:W-:Y:S01]  /*8d260*/  FADD R4, R24.reuse, -R32.reuse ;  /* 0x8000002018047221 */ /* 0x144fe20000000000 */
[C-C-:B------:R-:W-:Y:S01]  /*8d270*/  FADD R5, R21.reuse, -R33.reuse ;  /* 0x8000002115057221 */ /* 0x140fe20000000000 */
[----:B------:R-:W-:Y:S01]  /*8d280*/  FADD R24, R24, R32 ;  /* 0x0000002018187221 */ /* 0x000fe20000000000 */
[----:B------:R-:W-:Y:S01]  /*8d290*/  FADD R21, R21, R33 ;  /* 0x0000002115157221 */ /* 0x000fe20000000000 */
[----:B------:R1:W-:Y:S01]  /*8d2a0*/  STS [R8+0x108], R26 ;  /* 0x0001081a08007388 */ /* 0x0003e20000000800 */
[C-C-:B------:R-:W-:Y:S01]  /*8d2b0*/  FADD R6, -R25.reuse, R36.reuse ;  /* 0x0000002419067221 */ /* 0x140fe20000000100 */
[----:B------:R-:W-:Y:S01]  /*8d2c0*/  FADD R36, R25, R36 ;  /* 0x0000002419247221 */ /* 0x000fe20000000000 */
[C-C-:B------:R-:W-:Y:S01]  /*8d2d0*/  FADD R25, -R21.reuse, R24.reuse ;  /* 0x0000001815197221 */ /* 0x140fe20000000100 */
[----:B------:R2:W-:Y:S01]  /*8d2e0*/  STS [R8+0x39c], R28 ;  /* 0x00039c1c08007388 */ /* 0x0005e20000000800 */
[C-C-:B-1----:R-:W-:Y:S01]  /*8d2f0*/  FADD R26, R4.reuse, R5.reuse ;  /* 0x00000005041a7221 */ /* 0x142fe20000000000 */
[----:B------:R-:W-:Y:S01]  /*8d300*/  FADD R5, R4, -R5 ;  /* 0x8000000504057221 */ /* 0x000fe20000000000 */
[----:B--2---:R-:W-:Y:S01]  /*8d310*/  FADD R28, R21, R24 ;  /* 0x00000018151c7221 */ /* 0x004fe20000000000 */
[C-C-:B------:R-:W-:Y:S01]  /*8d320*/  FADD R21, R42.reuse, -R38.reuse ;  /* 0x800000262a157221 */ /* 0x140fe20000000000 */
[----:B------:R-:W-:Y:S01]  /*8d330*/  FADD R38, R42, R38 ;  /* 0x000000262a267221 */ /* 0x000fe20000000000 */
[C-C-:B------:R-:W-:Y:S01]  /*8d340*/  FFMA R4, R5.reuse, -0.70710676908493041992, R6.reuse ;  /* 0xbf3504f305047823 */ /* 0x140fe20000000006 */
[----:B------:R-:W-:Y:S01]  /*8d350*/  FFMA R6, R5, 0.70710676908493041992, R6 ;  /* 0x3f3504f305067823 */ /* 0x000fe20000000006 */
[C-C-:B------:R-:W-:Y:S01]  /*8d360*/  FFMA R5, R26.reuse, -0.70710676908493041992, R21.reuse ;  /* 0xbf3504f31a057823 */ /* 0x140fe20000000015 */
[----:B------:R-:W-:Y:S01]  /*8d370*/  FMUL R29, R29, 1.9615705013275146484 ;  /* 0x3ffb14be1d1d7820 */ /* 0x000fe20000400000 */
[----:B------:R-:W-:Y:S01]  /*8d380*/  FFMA R26, R26, 0.70710676908493041992, R21 ;  /* 0x3f3504f31a1a7823 */ /* 0x000fe20000000015 */
[----:B------:R-:W-:Y:S01]  /*8d390*/  FADD R21, R38, R36 ;  /* 0x0000002426157221 */ /* 0x000fe20000000000 */
[----:B------:R-:W-:-:S02]  /*8d3a0*/  FMUL R27, R27, 1.8477590084075927734 ;  /* 0x3fec835e1b1b7820 */ /* 0x000fc40000400000 */
[----:B------:R1:W-:Y:S01]  /*8d3b0*/  STS [R8+0x84], R29 ;  /* 0x0000841d08007388 */ /* 0x0003e20000000800 */
[C-C-:B------:R-:W-:Y:S01]  /*8d3c0*/  FADD R37, R21.reuse, -R28.reuse ;  /* 0x8000001c15257221 */ /* 0x140fe20000000000 */
[----:B------:R-:W-:Y:S01]  /*8d3d0*/  FADD R28, R21, R28 ;  /* 0x0000001c151c7221 */ /* 0x000fe20000000000 */
[----:B------:R-:W-:Y:S01]  /*8d3e0*/  FADD R36, R38, -R36 ;  /* 0x8000002426247221 */ /* 0x000fe20000000000 */
[----:B------:R-:W-:Y:S01]  /*8d3f0*/  FFMA R39, R6, -0.19891236722469329834, R26 ;  /* 0xbe4bafaf06277823 */ /* 0x000fe2000000001a */
[----:B------:R-:W-:Y:S01]  /*8d400*/  FFMA R34, R26, 0.19891236722469329834, R6 ;  /* 0x3e4bafaf1a227823 */ /* 0x000fe20000000006 */
[----:B------:R-:W-:Y:S01]  /*8d410*/  MOV R6, 0xffffffff ;  /* 0xffffffff00067802 */ /* 0x000fe20000000f00 */
[----:B-1----:R-:W-:Y:S01]  /*8d420*/  FMUL R29, R35, -1.6629391908645629883 ;  /* 0xbfd4db31231d7820 */ /* 0x002fe20000400000 */
[----:B------:R-:W-:Y:S01]  /*8d430*/  FMUL R28, R28, 1.4142135381698608398 ;  /* 0x3fb504f31c1c7820 */ /* 0x000fe20000400000 */
[----:B------:R0:W-:Y:S01]  /*8d440*/  STS [R8+0x318], R27 ;  /* 0x0003181b08007388 */ /* 0x0001e20000000800 */
[----:B------:R-:W-:Y:S01]  /*8d450*/  FFMA R38, R4, 0.66817861795425415039, R5 ;  /* 0x3f2b0dc104267823 */ /* 0x000fe20000000005 */
[----:B------:R-:W-:Y:S01]  /*8d460*/  FFMA R35, R25, -0.41421356797218322754, R36 ;  /* 0xbed413cd19237823 */ /* 0x000fe20000000024 */
[----:B------:R-:W-:Y:S01]  /*8d470*/  FFMA R4, R5, -0.66817861795425415039, R4 ;  /* 0xbf2b0dc105047823 */ /* 0x000fe20000000004 */
[----:B------:R0:W-:Y:S01]  /*8d480*/  STS [R8+0x294], R29 ;  /* 0x0002941d08007388 */ /* 0x0001e20000000800 */
[----:B------:R-:W-:-:S07]  /*8d490*/  FFMA R25, R36, 0.41421356797218322754, R25 ;  /* 0x3ed413cd24197823 */ /* 0x000fce0000000019 */
[----:B0----5:R-:W-:Y:S05]  /*8d4a0*/  WARPSYNC.COLLECTIVE R6, `(.L_x_8019) ;  /* 0x0000000006087348 */ /* 0x021fea0003c00000 */
[----:B------:R-:W-:Y:S01]  /*8d4b0*/  NOP ;  /* 0x0000000000007918 */ /* 0x000fe20000000000 */
[----:B0----5:R-:W-:Y:S05]  /*8d4c0*/  ENDCOLLECTIVE ;  /* 0x000000000000791b */ /* 0x021fea0003800000 */
.L_x_8019:
        /* <DEDUP_REMOVED lines=11> */
.L_x_8020:
[----:B------:R0:W-:Y:S02]  /*8d580*/  STS [R8], R28 ;  /* 0x0000001c08007388 */ /* 0x0001e40000000800 */
[----:B0-----:R-:W-:-:S04]  /*8d590*/  IMAD.WIDE R28, R3, 0x4, R22 ;  /* 0x00000004031c7825 */ /* 0x001fc800078e0216 */
[----:B------:R-:W-:Y:S01]  /*8d5a0*/  IMAD.WIDE R22, R0, 0x4, R22 ;  /* 0x0000000400167825 */ /* 0x000fe200078e0216 */
[----:B------:R0:W2:Y:S04]  /*8d5b0*/  LDG.E.CONSTANT R42, desc[UR8][R28.64] ;  /* 0x000000081c2a7981 */ /* 0x0000a8000c1e9900 */
[----:B------:R1:W3:Y:S01]  /*8d5c0*/  LDG.E.CONSTANT R59, desc[UR8][R22.64] ;  /* 0x00000008163b7981 */ /* 0x0002e2000c1e9900 */
[----:B------:R-:W-:-:S04]  /*8d5d0*/  IMAD.WIDE R50, R3, 0x4, R22 ;  /* 0x0000000403327825 */ /* 0x000fc800078e0216 */
[----:B0-----:R-:W-:Y:S01]  /*8d5e0*/  FMUL R29, R39, 1.9615705013275146484 ;  /* 0x3ffb14be271d7820 */ /* 0x001fe20000400000 */
[----:B------:R-:W-:Y:S01]  /*8d5f0*/  FMUL R28, R4, -1.6629391908645629883 ;  /* 0xbfd4db31041c7820 */ /* 0x000fe20000400000 */
[----:B-1----:R-:W-:-:S03]  /*8d600*/  IMAD.WIDE R22, R0, 0x4, R22 ;  /* 0x0000000400167825 */ /* 0x002fc600078e0216 */
[----:B------:R-:W-:Y:S01]  /*8d610*/  STS [R8+0x84], R29 ;  /* 0x0000841d08007388 */ /* 0x000fe20000000800 */
[----:B------:R-:W-:-:S03]  /*8d620*/  FMUL R39, R37, 1.4142135381698608398 ;  /* 0x3fb504f325277820 */ /* 0x000fc60000400000 */
[----:B------:R0:W-:Y:S04]  /*8d630*/  STS [R8+0x294], R28 ;  /* 0x0002941c08007388 */ /* 0x0001e80000000800 */
[----:B------:R1:W4:Y:S01]  /*8d640*/  LDG.E.CONSTANT R58, desc[UR8][R22.64] ;  /* 0x00000008163a7981 */ /* 0x000322000c1e9900 */
[----:B------:R-:W-:-:S03]  /*8d650*/  FMUL R38, R38, 1.6629391908645629883 ;  /* 0x3fd4db3126267820 */ /* 0x000fc60000400000 */
[----:B------:R-:W2:Y:S01]  /*8d660*/  LDG.E.CONSTANT R50, desc[UR8][R50.64] ;  /* 0x0000000832327981 */ /* 0x000ea2000c1e9900 */
[----:B0-----:R-:W-:-:S04]  /*8d670*/  IMAD.WIDE R28, R3, 0x4, R22 ;  /* 0x00000004031c7825 */ /* 0x001fc800078e0216 */
[----:B-1----:R-:W-:Y:S01]  /*8d680*/  IMAD.WIDE R22, R0, 0x4, R22 ;  /* 0x0000000400167825 */ /* 0x002fe200078e0216 */
[----:B------:R0:W-:Y:S04]  /*8d690*/  STS [R8+0x210], R39 ;  /* 0x0002102708007388 */ /* 0x0001e80000000800 */
[----:B------:R1:W2:Y:S04]  /*8d6a0*/  LDG.E.CONSTANT R4, desc[UR8][R28.64] ;  /* 0x000000081c047981 */ /* 0x0002a8000c1e9900 */
[----:B0-----:R0:W2:Y:S01]  /*8d6b0*/  LDG.E.CONSTANT R39, desc[UR8][R22.64] ;  /* 0x0000000816277981 */ /* 0x0010a2000c1e9900 */
[----:B-1----:R-:W-:-:S05]  /*8d6c0*/  IMAD.WIDE R28, R3, 0x4, R22 ;  /* 0x00000004031c7825 */ /* 0x002fca00078e0216 */
[----:B------:R1:W2:Y:S01]  /*8d6d0*/  LDG.E.CONSTANT R37, desc[UR8][R28.64] ;  /* 0x000000081c257981 */ /* 0x0002a2000c1e9900 */
[----:B0-----:R-:W-:-:S05]  /*8d6e0*/  IMAD.WIDE R22, R0, 0x4, R22 ;  /* 0x0000000400167825 */ /* 0x001fca00078e0216 */
[----:B------:R0:W2:Y:S01]  /*8d6f0*/  LDG.E.CONSTANT R53, desc[UR8][R22.64] ;  /* 0x0000000816357981 */ /* 0x0000a2000c1e9900 */
[----:B-1----:R-:W-:-:S05]  /*8d700*/  IMAD.WIDE R28, R3, 0x4, R22 ;  /* 0x00000004031c7825 */ /* 0x002fca00078e0216 */
[----:B------:R1:W2:Y:S01]  /*8d710*/  LDG.E.CONSTANT R6, desc[UR8][R28.64] ;  /* 0x000000081c067981 */ /* 0x0002a2000c1e9900 */
[----:B0-----:R-:W-:-:S04]  /*8d720*/  IMAD.WIDE R22, R0, 0x4, R22 ;  /* 0x0000000400167825 */ /* 0x001fc800078e0216 */
[----:B-1----:R-:W-:Y:S01]  /*8d730*/  IMAD.WIDE R28, R3, 0x4, R22 ;  /* 0x00000004031c7825 */ /* 0x002fe200078e0216 */
[----:B------:R0:W-:Y:S03]  /*8d740*/  STS [R8+0x18c], R38 ;  /* 0x00018c2608007388 */ /* 0x0001e60000000800 */
[----:B0-----:R-:W-:Y:S01]  /*8d750*/  FMUL R38, R35, 1.8477590084075927734 ;  /* 0x3fec835e23267820 */ /* 0x001fe20000400000 */
[----:B------:R0:W-:Y:S04]  /*8d760*/  STL [R1+0x1a8], R43 ;  /* 0x0001a82b01007387 */ /* 0x0001e80000100800 */
[----:B------:R1:W-:Y:S01]  /*8d770*/  STL [R1+0x194], R52 ;  /* 0x0001943401007387 */ /* 0x0003e20000100800 */
[----:B0-----:R-:W-:-:S03]  /*8d780*/  FMUL R43, R34, 1.9615705013275146484 ;  /* 0x3ffb14be222b7820 */ /* 0x001fc60000400000 */
[----:B------:R-:W2:Y:S04]  /*8d790*/  LDG.E.CONSTANT R34, desc[UR8][R28.64] ;  /* 0x000000081c227981 */ /* 0x000ea8000c1e9900 */
[----:B-1----:R0:W2:Y:S02]  /*8d7a0*/  LDG.E.CONSTANT R52, desc[UR8][R22.64] ;  /* 0x0000000816347981 */ /* 0x0020a4000c1e9900 */
[----:B0-----:R-:W-:-:S05]  /*8d7b0*/  IMAD.WIDE R22, R0, 0x4, R22 ;  /* 0x0000000400167825 */ /* 0x001fca00078e0216 */
[----:B------:R0:W5:Y:S02]  /*8d7c0*/  LDG.E.CONSTANT R51, desc[UR8][R22.64] ;  /* 0x0000000816337981 */ /* 0x000164000c1e9900 */
[----:B0-----:R-:W-:-:S05]  /*8d7d0*/  IMAD.WIDE R22, R3, 0x4, R22 ;  /* 0x0000000403167825 */ /* 0x001fca00078e0216 */
[----:B------:R0:W2:Y:S04]  /*8d7e0*/  LDG.E.CONSTANT R35, desc[UR8][R22.64] ;  /* 0x0000000816237981 */ /* 0x0000a8000c1e9900 */
[----:B---3--:R-:W-:Y:S04]  /*8d7f0*/  STL [R1+0x164], R59 ;  /* 0x0001643b01007387 */ /* 0x008fe80000100800 */
[----:B----4-:R-:W-:Y:S04]  /*8d800*/  STL [R1+0x12c], R58 ;  /* 0x00012c3a01007387 */ /* 0x010fe80000100800 */
[----:B--2---:R-:W-:Y:S04]  /*8d810*/  STL [R1+0x114], R39 ;  /* 0x0001142701007387 */ /* 0x004fe80000100800 */
[----:B------:R1:W-:Y:S04]  /*8d820*/  STL [R1+0xf8], R53 ;  /* 0x0000f83501007387 */ /* 0x0003e80000100800 */
[----:B-1----:R1:W5:Y:S01]  /*8d830*/  LDG.E.CONSTANT R53, desc[UR8][R30.64] ;  /* 0x000000081e357981 */ /* 0x002362000c1e9900 */
[----:B------:R-:W-:-:S05]  /*8d840*/  FMUL R25, R25, 1.8477590084075927734 ;  /* 0x3fec835e19197820 */ /* 0x000fca0000400000 */
[----:B------:R2:W-:Y:S01]  /*8d850*/  STS [R8+0x318], R25 ;  /* 0x0003181908007388 */ /* 0x0005e20000000800 */
[C-C-:B0-----:R-:W-:Y:S01]  /*8d860*/  FADD R23, -R4.reuse, R37.reuse ;  /* 0x0000002504177221 */ /* 0x141fe20000000100 */
[----:B------:R-:W-:Y:S01]  /*8d870*/  FADD R4, R4, R37 ;  /* 0x0000002504047221 */ /* 0x000fe20000000000 */
[C-C-:B--2---:R-:W-:Y:S01]  /*8d880*/  FADD R25, R50.reuse, -R6.reuse ;  /* 0x8000000632197221 */ /* 0x144fe20000000000 */
[----:B------:R-:W-:Y:S01]  /*8d890*/  FADD R6, R50, R6 ;  /* 0x0000000632067221 */ /* 0x000fe20000000000 */
[----:B------:R-:W-:Y:S04]  /*8d8a0*/  STS [R8+0x108], R38 ;  /* 0x0001082608007388 */ /* 0x000fe80000000800 */
[----:B------:R0:W-:Y:S01]  /*8d8b0*/  STS [R8+0x39c], R43 ;  /* 0x00039c2b08007388 */ /* 0x0001e20000000800 */
[----:B------:R-:W-:-:S04]  /*8d8c0*/  FADD R28, R42, -R34 ;  /* 0x800000222a1c7221 */ /* 0x000fc80000000000 */
[C-C-:B------:R-:W-:Y:S01]  /*8d8d0*/  FADD R29, R25.reuse, R28.reuse ;  /* 0x0000001c191d7221 */ /* 0x140fe20000000000 */
[----:B------:R-:W-:Y:S01]  /*8d8e0*/  FADD R25, R25, -R28 ;  /* 0x8000001c19197221 */ /* 0x000fe20000000000 */
[----:B------:R-:W-:-:S03]  /*8d8f0*/  FADD R34, R42, R34 ;  /* 0x000000222a227221 */ /* 0x000fc60000000000 */
[C-C-:B------:R-:W-:Y:S01]  /*8d900*/  FFMA R28, R25.reuse, -0.70710676908493041992, R23.reuse ;  /* 0xbf3504f3191c7823 */ /* 0x140fe20000000017 */
[----:B------:R-:W-:Y:S01]  /*8d910*/  FFMA R23, R25, 0.70710676908493041992, R23 ;  /* 0x3f3504f319177823 */ /* 0x000fe20000000017 */
[----:B0-----:R-:W-:Y:S01]  /*8d920*/  FADD R43, -R34, R6 ;  /* 0x00000006222b7221 */ /* 0x001fe20000000100 */
[----:B------:R1:W-:Y:S01]  /*8d930*/  STL [R1+0xf0], R52 ;  /* 0x0000f03401007387 */ /* 0x0003e20000100800 */
[C-C-:B------:R-:W-:Y:S01]  /*8d940*/  FADD R22, R49.reuse, -R35.reuse ;  /* 0x8000002331167221 */ /* 0x140fe20000000000 */
[----:B------:R-:W-:-:S03]  /*8d950*/  FADD R35, R49, R35 ;  /* 0x0000002331237221 */ /* 0x000fc60000000000 */
[----:B------:R-:W-:Y:S01]  /*8d960*/  FFMA R50, R29, -0.70710676908493041992, R22 ;  /* 0xbf3504f31d327823 */ /* 0x000fe20000000016 */
[C-C-:B------:R-:W-:Y:S01]  /*8d970*/  FADD R25, R35.reuse, R4.reuse ;  /* 0x0000000423197221 */ /* 0x140fe20000000000 */
[----:B------:R-:W-:Y:S01]  /*8d980*/  FADD R42, R35, -R4 ;  /* 0x80000004232a7221 */ /* 0x000fe20000000000 */
[----:B------:R-:W-:Y:S01]  /*8d990*/  FADD R4, R34, R6 ;  /* 0x0000000622047221 */ /* 0x000fe20000000000 */
[----:B------:R-:W-:Y:S01]  /*8d9a0*/  FFMA R38, R28, 0.66817861795425415039, R50 ;  /* 0x3f2b0dc11c267823 */ /* 0x000fe20000000032 */
[----:B------:R-:W-:Y:S02]  /*8d9b0*/  FFMA R22, R29, 0.70710676908493041992, R22 ;  /* 0x3f3504f31d167823 */ /* 0x000fe40000000016 */
[C-C-:B------:R-:W-:Y:S01]  /*8d9c0*/  FADD R39, R25.reuse, -R4.reuse ;  /* 0x8000000419277221 */ /* 0x140fe20000000000 */
[----:B------:R-:W-:Y:S01]  /*8d9d0*/  FADD R4, R25, R4 ;  /* 0x0000000419047221 */ /* 0x000fe20000000000 */
[----:B------:R-:W-:Y:S01]  /*8d9e0*/  MOV R6, 0xffffffff ;  /* 0xffffffff00067802 */ /* 0x000fe20000000f00 */
[----:B------:R-:W-:Y:S01]  /*8d9f0*/  FMUL R38, R38, 1.6629391908645629883 ;  /* 0x3fd4db3126267820 */ /* 0x000fe20000400000 */
[----:B------:R-:W-:Y:S01]  /*8da00*/  FMUL R39, R39, 1.4142135381698608398 ;  /* 0x3fb504f327277820 */ /* 0x000fe20000400000 */
[----:B------:R-:W-:Y:S01]  /*8da10*/  FFMA R50, R50, -0.66817861795425415039, R28 ;  /* 0xbf2b0dc132327823 */ /* 0x000fe2000000001c */
[----:B------:R-:W-:Y:S01]  /*8da20*/  FFMA R37, R23, -0.19891236722469329834, R22 ;  /* 0xbe4bafaf17257823 */ /* 0x000fe20000000016 */
[----:B------:R-:W-:Y:S01]  /*8da30*/  FFMA R60, R22, 0.19891236722469329834, R23 ;  /* 0x3e4bafaf163c7823 */ /* 0x000fe20000000017 */
[----:B-1----:R-:W-:-:S07]  /*8da40*/  FMUL R59, R4, 1.4142135381698608398 ;  /* 0x3fb504f3043b7820 */ /* 0x002fce0000400000 */
[----:B-----5:R-:W-:Y:S05]  /*8da50*/  WARPSYNC.COLLECTIVE R6, `(.L_x_8021) ;  /* 0x0000000006087348 */ /* 0x020fea0003c00000 */
[----:B------:R-:W-:Y:S01]  /*8da60*/  NOP ;  /* 0x0000000000007918 */ /* 0x000fe20000000000 */
[----:B-----5:R-:W-:Y:S05]  /*8da70*/  ENDCOLLECTIVE ;  /* 0x000000000000791b */ /* 0x020fea0003800000 */
.L_x_8021:
[----:B------:R0:W1:Y:S01]  /*8da80*/  LDS R25, [R7] ;  /* 0x0000000007197984 */ /* 0x0000620000000800 */
[----:B------:R-:W-:-:S03]  /*8da90*/  FFMA R58, R43, -0.41421356797218322754, R42 ;  /* 0xbed413cd2b3a7823 */ /* 0x000fc6000000002a */
[----:B------:R0:W2:Y:S01]  /*8daa0*/  LDS R35, [R7+0x4] ;  /* 0x0000040007237984 */ /* 0x0000a20000000800 */
[----:B------:R-:W-:-:S03]  /*8dab0*/  FFMA R42, R42, 0.41421356797218322754, R43 ;  /* 0x3ed413cd2a2a7823 */ /* 0x000fc6000000002b */
        /* <DEDUP_REMOVED lines=9> */
.L_x_8022:
[----:B------:R-:W-:Y:S04]  /*8db50*/  STS [R8+0x18c], R38 ;  /* 0x00018c2608007388 */ /* 0x000fe80000000800 */
[----:B------:R0:W-:Y:S04]  /*8db60*/  STS [R8+0x210], R39 ;  /* 0x0002102708007388 */ /* 0x0001e80000000800 */
[----:B------:R1:W-:Y:S01]  /*8db70*/  STL [R1+0xdc], R51 ;  /* 0x0000dc3301007387 */ /* 0x0003e20000100800 */
[----:B0-----:R-:W-:-:S04]  /*8db80*/  IMAD.WIDE R38, R3, 0x4, R30 ;  /* 0x0000000403267825 */ /* 0x001fc800078e021e */
[----:B------:R-:W-:-:S04]  /*8db90*/  IMAD.WIDE R30, R0, 0x4, R30 ;  /* 0x00000004001e7825 */ /* 0x000fc800078e021e */
[----:B-1----:R-:W-:Y:S02]  /*8dba0*/  FMUL R51, R42, 1.8477590084075927734 ;  /* 0x3fec835e2a337820 */ /* 0x002fe40000400000 */
[----:B------:R0:W2:Y:S04]  /*8dbb0*/  LDG.E.CONSTANT R42, desc[UR8][R38.64] ;  /* 0x00000008262a7981 */ /* 0x0000a8000c1e9900 */
[----:B------:R1:W3:Y:S01]  /*8dbc0*/  LDG.E.CONSTANT R61, desc[UR8][R30.64] ;  /* 0x000000081e3d7981 */ /* 0x0002e2000c1e9900 */
[----:B0-----:R-:W-:-:S04]  /*8dbd0*/  IMAD.WIDE R38, R3, 0x4, R30 ;  /* 0x0000000403267825 */ /* 0x001fc800078e021e */
[----:B-1----:R-:W-:Y:S01]  /*8dbe0*/  IMAD.WIDE R30, R0, 0x4, R30 ;  /* 0x00000004001e7825 */ /* 0x002fe200078e021e */
[----:B------:R0:W-:Y:S03]  /*8dbf0*/  STS [R8], R59 ;  /* 0x0000003b08007388 */ /* 0x0001e60000000800 */
[----:B------:R-:W-:Y:S01]  /*8dc00*/  FMUL R37, R37, 1.9615705013275146484 ;  /* 0x3ffb14be25257820 */ /* 0x000fe20000400000 */
[----:B------:R-:W-:Y:S01]  /*8dc10*/  FMUL R58, R58, 1.8477590084075927734 ;  /* 0x3fec835e3a3a7820 */ /* 0x000fe20000400000 */
[----:B------:R1:W4:Y:S04]  /*8dc20*/  LDG.E.CONSTANT R6, desc[UR8][R38.64] ;  /* 0x0000000826067981 */ /* 0x000328000c1e9900 */
[----:B0-----:R0:W2:Y:S01]  /*8dc30*/  LDG.E.CONSTANT R59, desc[UR8][R30.64] ;  /* 0x000000081e3b7981 */ /* 0x0010a2000c1e9900 */
[----:B-1----:R-:W-:-:S03]  /*8dc40*/  IMAD.WIDE R38, R3, 0x4, R30 ;  /* 0x0000000403267825 */ /* 0x002fc600078e021e */
[----:B------:R1:W-:Y:S01]  /*8dc50*/  STS [R8+0x84], R37 ;  /* 0x0000842508007388 */ /* 0x0003e20000000800 */
[----:B0-----:R-:W-:-:S03]  /*8dc60*/  IMAD.WIDE R30, R0, 0x4, R30 ;  /* 0x00000004001e7825 */ /* 0x001fc600078e021e */
[----:B------:R0:W-:Y:S01]  /*8dc70*/  STS [R8+0x108], R58 ;  /* 0x0001083a08007388 */ /* 0x0001e20000000800 */
[----:B------:R-:W-:-:S03]  /*8dc80*/  FMUL R60, R60, 1.9615705013275146484 ;  /* 0x3ffb14be3c3c7820 */ /* 0x000fc60000400000 */
[----:B-1----:R1:W4:Y:S04]  /*8dc90*/  LDG.E.CONSTANT R37, desc[UR8][R38.64] ;  /* 0x0000000826257981 */ /* 0x002328000c1e9900 */
[----:B0-----:R0:W4:Y:S01]  /*8dca0*/  LDG.E.CONSTANT R58, desc[UR8][R30.64] ;  /* 0x000000081e3a7981 */ /* 0x001122000c1e9900 */
[----:B-1----:R-:W-:-:S03]  /*8dcb0*/  IMAD.WIDE R38, R3, 0x4, R30 ;  /* 0x0000000403267825 */ /* 0x002fc600078e021e */
[----:B------:R1:W-:Y:S04]  /*8dcc0*/  STS [R8+0x39c], R60 ;  /* 0x00039c3c08007388 */ /* 0x0003e80000000800 */
[----:B------:R1:W4:Y:S01]  /*8dcd0*/  LDG.E.CONSTANT R43, desc[UR8][R38.64] ;  /* 0x00000008262b7981 */ /* 0x000322000c1e9900 */
[----:B0-----:R-:W-:-:S05]  /*8dce0*/  IMAD.WIDE R30, R0, 0x4, R30 ;  /* 0x00000004001e7825 */ /* 0x001fca00078e021e */
[----:B-1----:R0:W4:Y:S01]  /*8dcf0*/  LDG.E.CONSTANT R60, desc[UR8][R30.64] ;  /* 0x000000081e3c7981 */ /* 0x002122000c1e9900 */
[----:B------:R-:W-:-:S03]  /*8dd00*/  IMAD.WIDE R38, R3, 0x4, R30 ;  /* 0x0000000403267825 */ /* 0x000fc600078e021e */
[----:B------:R1:W-:Y:S01]  /*8dd10*/  STS [R8+0x318], R51 ;  /* 0x0003183308007388 */ /* 0x0003e20000000800 */
[----:B------:R-:W-:-:S03]  /*8dd20*/  FMUL R50, R50, -1.6629391908645629883 ;  /* 0xbfd4db3132327820 */ /* 0x000fc60000400000 */
[----:B------:R1:W4:Y:S01]  /*8dd30*/  LDG.E.CONSTANT R49, desc[UR8][R38.64] ;  /* 0x0000000826317981 */ /* 0x000322000c1e9900 */
[----:B0-----:R-:W-:-:S05]  /*8dd40*/  IMAD.WIDE R30, R0, 0x4, R30 ;  /* 0x00000004001e7825 */ /* 0x001fca00078e021e */
[----:B-1----:R0:W4:Y:S01]  /*8dd50*/  LDG.E.CONSTANT R51, desc[UR8][R30.64] ;  /* 0x000000081e337981 */ /* 0x002122000c1e9900 */
[----:B------:R-:W-:-:S03]  /*8dd60*/  IMAD.WIDE R38, R3, 0x4, R30 ;  /* 0x0000000403267825 */ /* 0x000fc600078e021e */
[----:B------:R1:W-:Y:S01]  /*8dd70*/  STS [R8+0x294], R50 ;  /* 0x0002943208007388 */ /* 0x0003e20000000800 */
[----:B0-----:R-:W-:-:S03]  /*8dd80*/  IMAD.WIDE R30, R0, 0x4, R30 ;  /* 0x00000004001e7825 */ /* 0x001fc600078e021e */
[----:B-1----:R0:W4:Y:S04]  /*8dd90*/  LDG.E.CONSTANT R50, desc[UR8][R38.64] ;  /* 0x0000000826327981 */ /* 0x002128000c1e9900 */
[----:B------:R1:W5:Y:S01]  /*8dda0*/  LDG.E.CONSTANT R52, desc[UR8][R30.64] ;  /* 0x000000081e347981 */ /* 0x000362000c1e9900 */
[----:B0-----:R-:W-:-:S04]  /*8ddb0*/  IMAD.WIDE R38, R3, 0x4, R30 ;  /* 0x0000000403267825 */ /* 0x001fc800078e021e */
[----:B-1----:R-:W-:Y:S01]  /*8ddc0*/  IMAD.WIDE R30, R0, 0x4, R30 ;  /* 0x00000004001e7825 */ /* 0x002fe200078e021e */
[----:B------:R0:W-:Y:S04]  /*8ddd0*/  STL [R1+0x58], R53 ;  /* 0x0000583501007387 */ /* 0x0001e80000100800 */
[----:B------:R-:W4:Y:S04]  /*8dde0*/  LDG.E.CONSTANT R38, desc[UR8][R38.64] ;  /* 0x0000000826267981 */ /* 0x000f28000c1e9900 */
[----:B0-----:R0:W5:Y:S02]  /*8ddf0*/  LDG.E.CONSTANT R53, desc[UR8][R30.64] ;  /* 0x000000081e357981 */ /* 0x001164000c1e9900 */
[----:B0-----:R-:W-:-:S06]  /*8de00*/  IMAD.WIDE R30, R3, 0x4, R30 ;  /* 0x00000004031e7825 */ /* 0x001fcc00078e021e */
[----:B------:R0:W4:Y:S04]  /*8de10*/  LDG.E.CONSTANT R30, desc[UR8][R30.64] ;  /* 0x000000081e1e7981 */ /* 0x000128000c1e9900 */
[----:B---3--:R-:W-:Y:S04]  /*8de20*/  STL [R1+0x48], R61 ;  /* 0x0000483d01007387 */ /* 0x008fe80000100800 */
[----:B--2---:R1:W-:Y:S04]  /*8de30*/  STL [R1+0x40], R59 ;  /* 0x0000403b01007387 */ /* 0x0043e80000100800 */
[----:B----4-:R-:W-:Y:S01]  /*8de40*/  STL [R1+0x30], R58 ;  /* 0x0000303a01007387 */ /* 0x010fe20000100800 */
        /* <DEDUP_REMOVED lines=16> */
[----:B------:R-:W-:Y:S01]  /*8df50*/  FFMA R50, R31, 0.66817861795425415039, R59 ;  /* 0x3f2b0dc11f327823 */ /* 0x000fe2000000003b */
[----:B------:R-:W-:Y:S01]  /*8df60*/  FFMA R59, R59, -0.66817861795425415039, R31 ;  /* 0xbf2b0dc13b3b7823 */ /* 0x000fe2000000001f */
[--C-:B------:R-:W-:Y:S01]  /*8df70*/  FADD R31, R6, R37.reuse ;  /* 0x00000025061f7221 */ /* 0x100fe20000000000 */
[----:B------:R-:W-:Y:S01]  /*8df80*/  FFMA R0, R38, 0.70710676908493041992, R0 ;  /* 0x3f3504f326007823 */ /* 0x000fe20000000000 */
[----:B--2---:R-:W-:-:S02]  /*8df90*/  FADD R60, -R6, R37 ;  /* 0x00000025063c7221 */ /* 0x004fc40000000100 */
[C-C-:B------:R-:W-:Y:S01]  /*8dfa0*/  FADD R61, R30.reuse, -R31.reuse ;  /* 0x8000001f1e3d7221 */ /* 0x140fe20000000000 */
[----:B------:R-:W-:Y:S01]  /*8dfb0*/  FADD R30, R30, R31 ;  /* 0x0000001f1e1e7221 */ /* 0x000fe20000000000 */
[----:B------:R-:W-:Y:S01]  /*8dfc0*/  MOV R6, 0xffffffff ;  /* 0xffffffff00067802 */ /* 0x000fe20000000f00 */
[----:B------:R-:W-:Y:S01]  /*8dfd0*/  FMUL R50, R50, 1.6629391908645629883 ;  /* 0x3fd4db3132327820 */ /* 0x000fe20000400000 */
[----:B------:R-:W-:Y:S01]  /*8dfe0*/  FADD R58, R42, -R43 ;  /* 0x8000002b2a3a7221 */ /* 0x000fe20000000000 */
[----:B------:R-:W-:Y:S01]  /*8dff0*/  FMUL R49, R30, 1.4142135381698608398 ;  /* 0x3fb504f31e317820 */ /* 0x000fe20000400000 */
[----:B------:R-:W-:Y:S01]  /*8e000*/  FFMA R43, R3, -0.19891236722469329834, R0 ;  /* 0xbe4bafaf032b7823 */ /* 0x000fe20000000000 */
[----:B---3--:R-:W-:-:S07]  /*8e010*/  FFMA R51, R0, 0.19891236722469329834, R3 ;  /* 0x3e4bafaf00337823 */ /* 0x008fce0000000003 */
[----:B-----5:R-:W-:Y:S05]  /*8e020*/  WARPSYNC.COLLECTIVE R6, `(.L_x_8023) ;  /* 0x0000000006087348 */ /* 0x020fea0003c00000 */
[----:B------:R-:W-:Y:S01]  /*8e030*/  NOP ;  /* 0x0000000000007918 */ /* 0x000fe20000000000 */
[----:B-----5:R-:W-:Y:S05]  /*8e040*/  ENDCOLLECTIVE ;  /* 0x000000000000791b */ /* 0x020fea0003800000 */
.L_x_8023:
        /* <DEDUP_REMOVED lines=11> */
.L_x_8024:
[----:B------:R0:W-:Y:S04]  /*8e100*/  STS [R8], R49 ;  /* 0x0000003108007388 */ /* 0x0001e80000000800 */
[----:B------:R1:W-:Y:S01]  /*8e110*/  STS [R8+0x18c], R50 ;  /* 0x00018c3208007388 */ /* 0x0003e20000000800 */
[----:B0-----:R-:W-:Y:S01]  /*8e120*/  FFMA R49, R60, -0.41421356797218322754, R58 ;  /* 0xbed413cd3c317823 */ /* 0x001fe2000000003a */
[----:B-1----:R-:W-:-:S03]  /*8e130*/  FFMA R50, R58, 0.41421356797218322754, R60 ;  /* 0x3ed413cd3a327823 */ /* 0x002fc6000000003c */
[----:B------:R-:W-:Y:S01]  /*8e140*/  FMUL R49, R49, 1.8477590084075927734 ;  /* 0x3fec835e31317820 */ /* 0x000fe20000400000 */
[----:B------:R-:W-:Y:S01]  /*8e150*/  FMUL R50, R50, 1.8477590084075927734 ;  /* 0x3fec835e32327820 */ /* 0x000fe20000400000 */
[----:B------:R-:W-:Y:S01]  /*8e160*/  FMUL R51, R51, 1.9615705013275146484 ;  /* 0x3ffb14be33337820 */ /* 0x000fe20000400000 */
[----:B------:R-:W-:Y:S02]  /*8e170*/  FMUL R43, R43, 1.9615705013275146484 ;  /* 0x3ffb14be2b2b7820 */ /* 0x000fe40000400000 */
[----:B------:R0:W-:Y:S01]  /*8e180*/  STS [R8+0x108], R49 ;  /* 0x0001083108007388 */ /* 0x0001e20000000800 */
[----:B------:R-:W-:-:S03]  /*8e190*/  FMUL R6, R61, 1.4142135381698608398 ;  /* 0x3fb504f33d067820 */ /* 0x000fc60000400000 */
[----:B------:R1:W-:Y:S01]  /*8e1a0*/  STS [R8+0x318], R50 ;  /* 0x0003183208007388 */ /* 0x0003e20000000800 */
[----:B0-----:R-:W-:-:S03]  /*8e1b0*/  FADD R49, R55, -R47 ;  /* 0x8000002f37317221 */ /* 0x001fc60000000000 */
[----:B------:R0:W-:Y:S01]  /*8e1c0*/  STS [R8+0x39c], R51 ;  /* 0x00039c3308007388 */ /* 0x0001e20000000800 */
[----:B-1----:R-:W-:-:S03]  /*8e1d0*/  FADD R50, R56, -R46 ;  /* 0x8000002e38327221 */ /* 0x002fc60000000000 */
[----:B------:R1:W-:Y:S04]  /*8e1e0*/  STS [R8+0x84], R43 ;  /* 0x0000842b08007388 */ /* 0x0003e80000000800 */
        /* <DEDUP_REMOVED lines=11> */
[----:B------:R-:W-:Y:S01]  /*8e2a0*/  FMUL R59, R59, -1.6629391908645629883 ;  /* 0xbfd4db313b3b7820 */ /* 0x000fe20000400000 */
[----:B------:R-:W-:Y:S01]  /*8e2b0*/  FADD R49, R45, R48 ;  /* 0x000000302d317221 */ /* 0x000fe20000000000 */
[----:B------:R-:W-:Y:S01]  /*8e2c0*/  FFMA R58, R51, -0.70710676908493041992, R6 ;  /* 0xbf3504f3333a7823 */ /* 0x000fe20000000006 */
[----:B------:R-:W-:Y:S01]  /*8e2d0*/  FADD R45, R45, -R48 ;  /* 0x800000302d2d7221 */ /* 0x000fe20000000000 */
[----:B------:R-:W-:Y:S01]  /*8e2e0*/  FFMA R6, R51, 0.70710676908493041992, R6 ;  /* 0x3f3504f333067823 */ /* 0x000fe20000000006 */
[C-C-:B------:R-:W-:Y:S01]  /*8e2f0*/  FADD R48, R46.reuse, R47.reuse ;  /* 0x0000002f2e307221 */ /* 0x140fe20000000000 */
[----:B------:R0:W-:Y:S01]  /*8e300*/  STS [R8+0x294], R59 ;  /* 0x0002943b08007388 */ /* 0x0001e20000000800 */
[----:B------:R-:W-:Y:S01]  /*8e310*/  FADD R46, -R46, R47 ;  /* 0x0000002f2e2e7221 */ /* 0x000fe20000000100 */
[----:B------:R-:W-:Y:S01]  /*8e320*/  FFMA R55, R43, -0.19891236722469329834, R6 ;  /* 0xbe4bafaf2b377823 */ /* 0x000fe20000000006 */
[----:B------:R-:W-:Y:S01]  /*8e330*/  FFMA R43, R6, 0.19891236722469329834, R43 ;  /* 0x3e4bafaf062b7823 */ /* 0x000fe2000000002b */
[----:B------:R-:W-:Y:S01]  /*8e340*/  MOV R6, 0xffffffff ;  /* 0xffffffff00067802 */ /* 0x000fe20000000f00 */
[----:B------:R-:W-:Y:S01]  /*8e350*/  FFMA R61, R46, -0.41421356797218322754, R45 ;  /* 0xbed413cd2e3d7823 */ /* 0x000fe2000000002d */
[C-C-:B0-----:R-:W-:Y:S01]  /*8e360*/  FADD R59, R49.reuse, -R48.reuse ;  /* 0x80000030313b7221 */ /* 0x141fe20000000000 */
[----:B------:R-:W-:Y:S01]  /*8e370*/  FADD R49, R49, R48 ;  /* 0x0000003031317221 */ /* 0x000fe20000000000 */
[----:B------:R-:W-:Y:S01]  /*8e380*/  FFMA R60, R50, 0.66817861795425415039, R58 ;  /* 0x3f2b0dc1323c7823 */ /* 0x000fe2000000003a */
[----:B------:R-:W-:Y:S01]  /*8e390*/  FFMA R58, R58, -0.66817861795425415039, R50 ;  /* 0xbf2b0dc13a3a7823 */ /* 0x000fe20000000032 */
[----:B------:R-:W-:Y:S01]  /*8e3a0*/  FFMA R57, R45, 0.41421356797218322754, R46 ;  /* 0x3ed413cd2d397823 */ /* 0x000fe2000000002e */
[----:B------:R-:W-:-:S07]  /*8e3b0*/  FMUL R56, R49, 1.4142135381698608398 ;  /* 0x3fb504f331387820 */ /* 0x000fce0000400000 */
[----:B------:R-:W-:Y:S05]  /*8e3c0*/  WARPSYNC.COLLECTIVE R6, `(.L_x_8025) ;  /* 0x0000000006087348 */ /* 0x000fea0003c00000 */
[----:B------:R-:W-:Y:S01]  /*8e3d0*/  NOP ;  /* 0x0000000000007918 */ /* 0x000fe20000000000 */
[----:B------:R-:W-:Y:S05]  /*8e3e0*/  ENDCOLLECTIVE ;  /* 0x000000000000791b */ /* 0x000fea0003800000 */
.L_x_8025:
        /* <DEDUP_REMOVED lines=11> */
.L_x_8026:
        /* <DEDUP_REMOVED lines=29> */
[--C-:B-1----:R-:W-:Y:S01]  /*8e670*/  FFMA R55, R41, -0.70710676908493041992, R43.reuse ;  /* 0xbf3504f329377823 */ /* 0x102fe2000000002b */
[C-C-:B--2---:R-:W-:Y:S01]  /*8e680*/  FADD R6, R61.reuse, -R14.reuse ;  /* 0x8000000e3d067221 */ /* 0x144fe20000000000 */
[----:B------:R-:W-:Y:S02]  /*8e690*/  FADD R14, R61, R14 ;  /* 0x0000000e3d0e7221 */ /* 0x000fe40000000000 */
[----:B------:R0:W5:Y:S01]  /*8e6a0*/  LDL.LU R61, [R1] ;  /* 0x00000000013d7983 */ /* 0x0001620000300800 */
        /* <DEDUP_REMOVED lines=20> */
.L_x_8027:
        /* <DEDUP_REMOVED lines=20> */
.L_x_8028:
        /* <DEDUP_REMOVED lines=8> */
[----:B------:R0:W5:Y:S01]  /*8e9b0*/  LDL.LU R61, [R1+0x4] ;  /* 0x00000400013d7983 */ /* 0x0001620000300800 */
[----:B------:R-:W-:-:S03]  /*8e9c0*/  FMUL R44, R44, 1.8477590084075927734 ;  /* 0x3fec835e2c2c7820 */ /* 0x000fc60000400000 */
[----:B------:R1:W-:Y:S01]  /*8e9d0*/  STS [R8+0x18c], R14 ;  /* 0x00018c0e08007388 */ /* 0x0003e20000000800 */
[----:B------:R-:W-:-:S03]  /*8e9e0*/  FMUL R12, R12, 1.9615705013275146484 ;  /* 0x3ffb14be0c0c7820 */ /* 0x000fc60000400000 */
[----:B------:R2:W-:Y:S01]  /*8e9f0*/  STS [R8+0x108], R6 ;  /* 0x0001080608007388 */ /* 0x0005e20000000800 */
[----:B-1----:R-:W-:-:S03]  /*8ea00*/  FADD R14, R60, -R59 ;  /* 0x8000003b3c0e7221 */ /* 0x002fc60000000000 */
[----:B------:R1:W-:Y:S01]  /*8ea10*/  STS [R8+0x318], R44 ;  /* 0x0003182c08007388 */ /* 0x0003e20000000800 */
[----:B------:R-:W-:Y:S01]  /*8ea20*/  FMUL R13, R13, 1.9615705013275146484 ;  /* 0x3ffb14be0d0d7820 */ /* 0x000fe20000400000 */
[C---:B--2---:R-:W-:Y:S02]  /*8ea30*/  FADD R6, R57.reuse, -R10 ;  /* 0x8000000a39067221 */ /* 0x044fe40000000000 */
[----:B------:R2:W-:Y:S01]  /*8ea40*/  STS [R8], R9 ;  /* 0x0000000908007388 */ /* 0x0005e20000000800 */
[C-C-:B-1----:R-:W-:Y:S01]  /*8ea50*/  FADD R44, R14.reuse, R40.reuse ;  /* 0x000000280e2c7221 */ /* 0x142fe20000000000 */
[----:B------:R-:W-:Y:S01]  /*8ea60*/  FADD R40, R14, -R40 ;  /* 0x800000280e287221 */ /* 0x000fe20000000000 */
[----:B--2---:R-:W-:Y:S02]  /*8ea70*/  FADD R9, -R56, R58 ;  /* 0x0000003a38097221 */ /* 0x004fe40000000100 */
[C-C-:B------:R-:W-:Y:S01]  /*8ea80*/  FFMA R43, R44.reuse, -0.70710676908493041992, R6.reuse ;  /* 0xbf3504f32c2b7823 */ /* 0x140fe20000000006 */
[----:B------:R-:W-:Y:S01]  /*8ea90*/  FFMA R6, R44, 0.70710676908493041992, R6 ;  /* 0x3f3504f32c067823 */ /* 0x000fe20000000006 */
[----:B------:R1:W-:Y:S01]  /*8eaa0*/  STS [R8+0x84], R12 ;  /* 0x0000840c08007388 */ /* 0x0003e20000000800 */
[----:B------:R-:W-:Y:S01]  /*8eab0*/  FFMA R44, R40, -0.70710676908493041992, R9 ;  /* 0xbf3504f3282c7823 */ /* 0x000fe20000000009 */
[----:B------:R-:W-:-:S02]  /*8eac0*/  FADD R10, R57, R10 ;  /* 0x0000000a390a7221 */ /* 0x000fc40000000000 */
[----:B------:R2:W-:Y:S01]  /*8ead0*/  STS [R8+0x39c], R13 ;  /* 0x00039c0d08007388 */ /* 0x0005e20000000800 */
[----:B------:R-:W-:Y:S01]  /*8eae0*/  FFMA R40, R40, 0.70710676908493041992, R9 ;  /* 0x3f3504f328287823 */ /* 0x000fe20000000009 */
[----:B------:R-:W-:Y:S01]  /*8eaf0*/  FFMA R14, R44, 0.66817861795425415039, R43 ;  /* 0x3f2b0dc12c0e7823 */ /* 0x000fe2000000002b */
[----:B------:R-:W-:Y:S01]  /*8eb00*/  FFMA R9, R43, -0.66817861795425415039, R44 ;  /* 0xbf2b0dc12b097823 */ /* 0x000fe2000000002c */
[----:B-1----:R-:W-:Y:S01]  /*8eb10*/  FADD R12, R56, R58 ;  /* 0x0000003a380c7221 */ /* 0x002fe20000000000 */
[----:B--2---:R-:W-:-:S03]  /*8eb20*/  FADD R13, R60, R59 ;  /* 0x0000003b3c0d7221 */ /* 0x004fc60000000000 */
[C-C-:B------:R-:W-:Y:S01]  /*8eb30*/  FADD R43, R10.reuse, R12.reuse ;  /* 0x0000000c0a2b7221 */ /* 0x140fe20000000000 */
[----:B------:R-:W-:Y:S01]  /*8eb40*/  FADD R57, R10, -R12 ;  /* 0x8000000c0a397221 */ /* 0x000fe20000000000 */
[C-C-:B------:R-:W-:Y:S01]  /*8eb50*/  FADD R12, R41.reuse, R13.reuse ;  /* 0x0000000d290c7221 */ /* 0x140fe20000000000 */
[----:B------:R-:W-:Y:S01]  /*8eb60*/  FADD R41, -R41, R13 ;  /* 0x0000000d29297221 */ /* 0x000fe20000000100 */
[----:B------:R-:W-:Y:S02]  /*8eb70*/  FFMA R13, R6, 0.19891236722469329834, R40 ;  /* 0x3e4bafaf060d7823 */ /* 0x000fe40000000028 */
[C-C-:B------:R-:W-:Y:S01]  /*8eb80*/  FADD R10, R43.reuse, -R12.reuse ;  /* 0x8000000c2b0a7221 */ /* 0x140fe20000000000 */
[----:B------:R-:W-:Y:S01]  /*8eb90*/  FADD R43, R43, R12 ;  /* 0x0000000c2b2b7221 */ /* 0x000fe20000000000 */
[----:B------:R-:W-:Y:S01]  /*8eba0*/  FFMA R12, R40, -0.19891236722469329834, R6 ;  /* 0xbe4bafaf280c7823 */ /* 0x000fe20000000006 */
[----:B0-----:R-:W-:-:S07]  /*8ebb0*/  MOV R6, 0xffffffff ;  /* 0xffffffff00067802 */ /* 0x001fce0000000f00 */
[----:B-----5:R-:W-:Y:S05]  /*8ebc0*/  WARPSYNC.COLLECTIVE R6, `(.L_x_8029) ;  /* 0x0000000006087348 */ /* 0x020fea0003c00000 */
[----:B------:R-:W-:Y:S01]  /*8ebd0*/  NOP ;  /* 0x0000000000007918 */ /* 0x000fe20000000000 */
[----:B-----5:R-:W-:Y:S05]  /*8ebe0*/  ENDCOLLECTIVE ;  /* 0x000000000000791b */ /* 0x020fea0003800000 */
.L_x_8029:
        /* <DEDUP_REMOVED lines=10> */
[----:B-1----:R-:W-:Y:S04]  /*8ec90*/  STL [R1+0x1d0], R2 ;  /* 0x0001d00201007387 */ /* 0x002fe80000100800 */
[----:B------:R-:W1:Y:S04]  /*8eca0*/  LDS R40, [R7+0x18] ;  /* 0x0000180007287984 */ /* 0x000e680000000800 */
[----:B------:R-:W2:Y:S01]  /*8ecb0*/  LDS R2, [R7+0x1c] ;  /* 0x00001c0007027984 */ /* 0x000ea20000000800 */
[----:B------:R-:W-:Y:S01]  /*8ecc0*/  FMUL R9, R9, -1.6629391908645629883 ;  /* 0xbfd4db3109097820 */ /* 0x000fe20000400000 */
[----:B------:R-:W-:Y:S01]  /*8ecd0*/  FMUL R12, R12, 1.9615705013275146484 ;  /* 0x3ffb14be0c0c7820 */ /* 0x000fe20000400000 */
[----:B------:R-:W-:Y:S01]  /*8ece0*/  FMUL R13, R13, 1.9615705013275146484 ;  /* 0x3ffb14be0d0d7820 */ /* 0x000fe20000400000 */
[----:B------:R-:W-:Y:S01]  /*8ecf0*/  FMUL R10, R10, 1.4142135381698608398 ;  /* 0x3fb504f30a0a7820 */ /* 0x000fe20000400000 */
[----:B0-----:R0:W-:Y:S02]  /*8ed00*/  STL [R1+0x1f4], R6 ;  /* 0x0001f40601007387 */ /* 0x0011e40000100800 */
[----:B0-----:R-:W-:-:S07]  /*8ed10*/  MOV R6, 0xffffffff ;  /* 0xffffffff00067802 */ /* 0x001fce0000000f00 */
[----:B-12---:R-:W-:Y:S05]  /*8ed20*/  WARPSYNC.COLLECTIVE R6, `(.L_x_8030) ;  /* 0x0000000006087348 */ /* 0x006fea0003c00000 */
[----:B------:R-:W-:Y:S01]  /*8ed30*/  NOP ;  /* 0x0000000000007918 */ /* 0x000fe20000000000 */
[----:B-12---:R-:W-:Y:S05]  /*8ed40*/  ENDCOLLECTIVE ;  /* 0x000000000000791b */ /* 0x006fea0003800000 */
.L_x_8030:
[----:B------:R-:W-:Y:S01]  /*8ed50*/  FMUL R6, R14, 1.6629391908645629883 ;  /* 0x3fd4db310e067820 */ /* 0x000fe20000400000 */
[----:B------:R-:W-:Y:S04]  /*8ed60*/  STS [R8+0x294], R9 ;  /* 0x0002940908007388 */ /* 0x000fe80000000800 */
[----:B------:R-:W-:Y:S04]  /*8ed70*/  STS [R8+0x18c], R6 ;  /* 0x00018c0608007388 */ /* 0x000fe80000000800 */
[----:B------:R0:W-:Y:S04]  /*8ed80*/  STS [R8+0x84], R12 ;  /* 0x0000840c08007388 */ /* 0x0001e80000000800 */
[----:B------:R-:W-:Y:S01]  /*8ed90*/  STS [R8+0x39c], R13 ;  /* 0x00039c0d08007388 */ /* 0x000fe20000000800 */
[----:B0-----:R-:W-:-:S03]  /*8eda0*/  FADD R12, R20, -R15 ;  /* 0x8000000f140c7221 */ /* 0x001fc60000000000 */
[----:B------:R0:W-:Y:S01]  /*8edb0*/  STS [R8+0x210], R10 ;  /* 0x0002100a08007388 */ /* 0x0001e20000000800 */
[----:B------:R-:W-:Y:S01]  /*8edc0*/  FADD R15, R20, R15 ;  /* 0x0000000f140f7221 */ /* 0x000fe20000000000 */
[C-C-:B0-----:R-:W-:Y:S01]  /*8edd0*/  FADD R10, -R18.reuse, R17.reuse ;  /* 0x00000011120a7221 */ /* 0x141fe20000000100 */
[----:B------:R-:W-:Y:S01]  /*8ede0*/  FADD R17, R18, R17 ;  /* 0x0000001112117221 */ /* 0x000fe20000000000 */
[----:B------:R-:W-:Y:S01]  /*8edf0*/  FFMA R56, R41, -0.41421356797218322754, R57 ;  /* 0xbed413cd29387823 */ /* 0x000fe20000000039 */
[----:B------:R-:W-:Y:S01]  /*8ee00*/  FFMA R57, R57, 0.41421356797218322754, R41 ;  /* 0x3ed413cd39397823 */ /* 0x000fe20000000029 */
[----:B------:R-:W-:Y:S02]  /*8ee10*/  FMUL R55, R43, 1.4142135381698608398 ;  /* 0x3fb504f32b377820 */ /* 0x000fe40000400000 */
        /* <DEDUP_REMOVED lines=20> */
[----:B------:R-:W-:Y:S01]  /*8ef60*/  FFMA R6, R10, -0.19891236722469329834, R9 ;  /* 0xbe4bafaf0a067823 */ /* 0x000fe20000000009 */
[C-C-:B------:R-:W-:Y:S01]  /*8ef70*/  FADD R18, R15.reuse, R16.reuse ;  /* 0x000000100f127221 */ /* 0x140fe20000000000 */
[----:B------:R-:W-:Y:S01]  /*8ef80*/  FADD R16, -R15, R16 ;  /* 0x000000100f107221 */ /* 0x000fe20000000100 */
[----:B------:R-:W-:Y:S01]  /*8ef90*/  FFMA R15, R9, 0.19891236722469329834, R10 ;  /* 0x3e4bafaf090f7823 */ /* 0x000fe2000000000a */
[----:B------:R-:W-:Y:S01]  /*8efa0*/  FMUL R9, R6, 1.9615705013275146484 ;  /* 0x3ffb14be06097820 */ /* 0x000fe20000400000 */
[----:B------:R-:W-:Y:S01]  /*8efb0*/  MOV R6, 0xffffffff ;  /* 0xffffffff00067802 */ /* 0x000fe20000000f00 */
[C-C-:B------:R-:W-:Y:S01]  /*8efc0*/  FADD R14, R13.reuse, -R18.reuse ;  /* 0x800000120d0e7221 */ /* 0x140fe20000000000 */
[----:B------:R-:W-:Y:S01]  /*8efd0*/  FADD R18, R13, R18 ;  /* 0x000000120d127221 */ /* 0x000fe20000000000 */
[----:B------:R-:W-:Y:S01]  /*8efe0*/  FFMA R13, R16, -0.41421356797218322754, R17 ;  /* 0xbed413cd100d7823 */ /* 0x000fe20000000011 */
[----:B0-----:R-:W-:-:S07]  /*8eff0*/  FFMA R16, R17, 0.41421356797218322754, R16 ;  /* 0x3ed413cd11107823 */ /* 0x001fce0000000010 */
[----:B------:R-:W-:Y:S05]  /*8f000*/  WARPSYNC.COLLECTIVE R6, `(.L_x_8031) ;  /* 0x0000000006087348 */ /* 0x000fea0003c00000 */
[----:B------:R-:W-:Y:S01]  /*8f010*/  NOP ;  /* 0x0000000000007918 */ /* 0x000fe20000000000 */
[----:B------:R-:W-:Y:S05]  /*8f020*/  ENDCOLLECTIVE ;  /* 0x000000000000791b */ /* 0x000fea0003800000 */
.L_x_8031:
        /* <DEDUP_REMOVED lines=11> */
[----:B------:R-:W-:Y:S01]  /*8f0e0*/  FMUL R11, R11, 1.6629391908645629883 ;  /* 0x3fd4db310b0b7820 */ /* 0x000fe20000400000 */
        /* <DEDUP_REMOVED lines=10> */
.L_x_8032:
[----:B------:R0:W-:Y:S01]  /*8f190*/  STS [R8+0x84], R9 ;  /* 0x0000840908007388 */ /* 0x0001e20000000800 */
[----:B------:R-:W-:-:S03]  /*8f1a0*/  FMUL R6, R13, 1.8477590084075927734 ;  /* 0x3fec835e0d067820 */ /* 0x000fc60000400000 */
[----:B------:R1:W-:Y:S01]  /*8f1b0*/  STS [R8], R10 ;  /* 0x0000000a08007388 */ /* 0x0003e20000000800 */
[C-C-:B0-----:R-:W-:Y:S01]  /*8f1c0*/  FADD R9, -R21.reuse, R5.reuse ;  /* 0x0000000515097221 */ /* 0x141fe20000000100 */
[----:B------:R-:W-:Y:S01]  /*8f1d0*/  FADD R21, R21, R5 ;  /* 0x0000000515157221 */ /* 0x000fe20000000000 */
[----:B------:R-:W-:Y:S01]  /*8f1e0*/  FADD R5, R33, -R24 ;  /* 0x8000001821057221 */ /* 0x000fe20000000000 */
[----:B-1----:R-:W-:Y:S01]  /*8f1f0*/  FADD R10, R36, -R32 ;  /* 0x80000020240a7221 */ /* 0x002fe20000000000 */
[----:B------:R0:W-:Y:S04]  /*8f200*/  STS [R8+0x108], R6 ;  /* 0x0001080608007388 */ /* 0x0001e80000000800 */
[----:B------:R1:W-:Y:S01]  /*8f210*/  STS [R8+0x18c], R11 ;  /* 0x00018c0b08007388 */ /* 0x0003e20000000800 */
[----:B0-----:R-:W-:-:S03]  /*8f220*/  FADD R6, R26, -R27 ;  /* 0x8000001b1a067221 */ /* 0x001fc60000000000 */
[----:B------:R0:W-:Y:S01]  /*8f230*/  STS [R8+0x210], R14 ;  /* 0x0002100e08007388 */ /* 0x0001e20000000800 */
[C-C-:B-1----:R-:W-:Y:S01]  /*8f240*/  FADD R11, R5.reuse, R10.reuse ;  /* 0x0000000a050b7221 */ /* 0x142fe20000000000 */
[----:B------:R-:W-:Y:S01]  /*8f250*/  FADD R10, R5, -R10 ;  /* 0x8000000a050a7221 */ /* 0x000fe20000000000 */
[----:B------:R-:W-:Y:S01]  /*8f260*/  FMUL R12, R12, -1.6629391908645629883 ;  /* 0xbfd4db310c0c7820 */ /* 0x000fe20000400000 */
[----:B------:R-:W-:Y:S01]  /*8f270*/  FADD R26, R26, R27 ;  /* 0x0000001b1a1a7221 */ /* 0x000fe20000000000 */
[C-C-:B0-----:R-:W-:Y:S01]  /*8f280*/  FFMA R14, R11.reuse, -0.70710676908493041992, R6.reuse ;  /* 0xbf3504f30b0e7823 */ /* 0x141fe20000000006 */
[----:B------:R-:W-:Y:S01]  /*8f290*/  FFMA R6, R11, 0.70710676908493041992, R6 ;  /* 0x3f3504f30b067823 */ /* 0x000fe20000000006 */
[----:B------:R-:W-:Y:S01]  /*8f2a0*/  FFMA R11, R10, -0.70710676908493041992, R9 ;  /* 0xbf3504f30a0b7823 */ /* 0x000fe20000000009 */
[----:B------:R-:W-:Y:S01]  /*8f2b0*/  FADD R24, R33, R24 ;  /* 0x0000001821187221 */ /* 0x000fe20000000000 */
[----:B------:R-:W-:Y:S01]  /*8f2c0*/  FADD R32, R36, R32 ;  /* 0x0000002024207221 */ /* 0x000fe20000000000 */
[----:B------:R0:W-:Y:S01]  /*8f2d0*/  STS [R8+0x294], R12 ;  /* 0x0002940c08007388 */ /* 0x0001e20000000800 */
[----:B------:R-:W-:Y:S01]  /*8f2e0*/  FFMA R5, R11, 0.66817861795425415039, R14 ;  /* 0x3f2b0dc10b057823 */ /* 0x000fe2000000000e */
[----:B------:R-:W-:Y:S01]  /*8f2f0*/  FFMA R14, R14, -0.66817861795425415039, R11 ;  /* 0xbf2b0dc10e0e7823 */ /* 0x000fe2000000000b */
[----:B------:R-:W-:Y:S01]  /*8f300*/  FADD R11, R26, R21 ;  /* 0x000000151a0b7221 */ /* 0x000fe20000000000 */
[----:B------:R-:W-:Y:S01]  /*8f310*/  FFMA R10, R10, 0.70710676908493041992, R9 ;  /* 0x3f3504f30a0a7823 */ /* 0x000fe20000000009 */
        /* <DEDUP_REMOVED lines=9> */
[----:B------:R0:W-:Y:S02]  /*8f3b0*/  STS [R8+0x39c], R15 ;  /* 0x00039c0f08007388 */ /* 0x0001e40000000800 */
[----:B0-----:R-:W-:Y:S05]  /*8f3c0*/  WARPSYNC.COLLECTIVE R6, `(.L_x_8033) ;  /* 0x0000000006087348 */ /* 0x001fea0003c00000 */
[----:B------:R-:W-:Y:S01]  /*8f3d0*/  NOP ;  /* 0x0000000000007918 */ /* 0x000fe20000000000 */
[----:B0-----:R-:W-:Y:S05]  /*8f3e0*/  ENDCOLLECTIVE ;  /* 0x000000000000791b */ /* 0x001fea0003800000 */
.L_x_8033:
        /* <DEDUP_REMOVED lines=25> */
.L_x_8034:
        /* <DEDUP_REMOVED lines=43> */
.L_x_8035:
        /* <DEDUP_REMOVED lines=23> */
.L_x_8036:
        /* <DEDUP_REMOVED lines=41> */
.L_x_8037:
        /* <DEDUP_REMOVED lines=23> */
.L_x_8038:
        /* <DEDUP_REMOVED lines=16> */
[----:B------:R-:W-:Y:S01]  /*8fea0*/  FFMA R9, R6, -0.70710676908493041992, R3 ;  /* 0xbf3504f306097823 */ /* 0x000fe20000000003 */
        /* <DEDUP_REMOVED lines=18> */
.L_x_8039:
        /* <DEDUP_REMOVED lines=41> */
.L_x_8040:
        /* <DEDUP_REMOVED lines=29> */
.L_x_8041:
        /* <DEDUP_REMOVED lines=41> */
.L_x_8042:
        /* <DEDUP_REMOVED lines=58> */
.L_x_8043:
        /* <DEDUP_REMOVED lines=15> */
.L_x_8044:
        /* <DEDUP_REMOVED lines=45> */
.L_x_8045:
        /* <DEDUP_REMOVED lines=21> */
.L_x_8046:
        /* <DEDUP_REMOVED lines=54> */
.L_x_8047:
        /* <DEDUP_REMOVED lines=16> */
.L_x_8048:
        /* <DEDUP_REMOVED lines=47> */
.L_x_8049:
        /* <DEDUP_REMOVED lines=19> */
.L_x_8050:
        /* <DEDUP_REMOVED lines=53> */
.L_x_8051:
        /* <DEDUP_REMOVED lines=12> */
.L_x_8052:
        /* <DEDUP_REMOVED lines=47> */
.L_x_8053:
        /* <DEDUP_REMOVED lines=14> */
.L_x_8054:
        /* <DEDUP_REMOVED lines=43> */
.L_x_8055:
        /* <DEDUP_REMOVED lines=11> */
.L_x_8056:
        /* <DEDUP_REMOVED lines=45> */
.L_x_8057:
        /* <DEDUP_REMOVED lines=18> */
.L_x_8058:
        /* <DEDUP_REMOVED lines=47> */
.L_x_8059:
        /* <DEDUP_REMOVED lines=19> */
.L_x_8060:
        /* <DEDUP_REMOVED lines=47> */
.L_x_8061:
        /* <DEDUP_REMOVED lines=20> */
.L_x_8062:
        /* <DEDUP_REMOVED lines=49> */
.L_x_8063:
        /* <DEDUP_REMOVED lines=18> */
.L_x_8064:
        /* <DEDUP_REMOVED lines=48> */
.L_x_8065:
        /* <DEDUP_REMOVED lines=19> */
.L_x_8066:
        /* <DEDUP_REMOVED lines=43> */
.L_x_8067:
        /* <DEDUP_REMOVED lines=30> */
.L_x_8068:
        /* <DEDUP_REMOVED lines=38> */
.L_x_8069:
        /* <DEDUP_REMOVED lines=23> */
.L_x_8070:
        /* <DEDUP_REMOVED lines=42> */
.L_x_8071:
        /* <DEDUP_REMOVED lines=28> */
.L_x_8072:
        /* <DEDUP_REMOVED lines=433> */
.L_x_8073:
[----:B------:R-:W-:Y:S05]  /*95fa0*/  BRA `(.L_x_8074) ;  /* 0xfffffbb400347947 */ /* 0x000fea000383ffff */
.L_x_6851:
        /* <DEDUP_REMOVED lines=8> */
.L_x_8076:
[----:B------:R-:W-:Y:S05]  /*96030*/  BSYNC B0 ;  /* 0x0000000000007941 */ /* 0x000fea0003800000 */
.L_x_8075:
        /* <DEDUP_REMOVED lines=8> */
.L_x_8077:
[----:B------:R-:W-:Y:S02]  /*960c0*/  HFMA2 R21, -RZ, RZ, 0, 5.9604644775390625e-08 ;  /* 0x00000001ff157431 */ /* 0x000fe400000001ff */
[----:B------:R-:W-:Y:S01]  /*960d0*/  FADD R38, R38, R3 ;  /* 0x0000000326267221 */ /* 0x000fe20000000000 */
[----:B------:R-:W-:-:S04]  /*960e0*/  MOV R3, 0x181f ;  /* 0x0000181f00037802 */ /* 0x000fc80000000f00 */
[----:B------:R-:W-:-:S07]  /*960f0*/  MOV R22, R38 ;  /* 0x0000002600167202 */ /* 0x000fce0000000f00 */
[----:B------:R-:W-:Y:S05]  /*96100*/  WARPSYNC.COLLECTIVE R6, `(.L_x_8078) ;  /* 0x0000000006087348 */ /* 0x000fea0003c00000 */
[----:B------:R0:W1:Y:S02]  /*96110*/  SHFL.BFLY P0, R3, R22, R21, R3 ;  /* 0x0c00001516037389 */ /* 0x0000640000000003 */
[----:B01----:R-:W-:Y:S05]  /*96120*/  ENDCOLLECTIVE ;  /* 0x000000000000791b */ /* 0x003fea0003800000 */
.L_x_8078:
[----:B------:R-:W-:Y:S01]  /*96130*/  MOV R0, R3 ;  /* 0x0000000300007202 */ /* 0x000fe20000000f00 */
[----:B------:R-:W-:Y:S06]  /*96140*/  BRA `(.L_x_8079) ;  /* 0xfffffc1800e07947 */ /* 0x000fec000383ffff */
.L_x_6855:
[----:B------:R-:W-:Y:S01]  /*96150*/  BSSY B0, `(.L_x_8080) ;  /* 0x0000006000007945 */ /* 0x000fe20003800000 */
[----:B------:R-:W-:Y:S02]  /*96160*/  LEA R47, R47, R53, 0x2 ;  /* 0x000000352f2f7211 */ /* 0x000fe400078e10ff */
[----:B------:R-:W-:-:S07]  /*96170*/  MOV R6, 0xffffffff ;  /* 0xffffffff00067802 */ /* 0x000fce0000000f00 */
[----:B------:R-:W-:Y:S05]  /*96180*/  WARPSYNC.COLLECTIVE R6, `(.L_x_8081) ;  /* 0x0000000006087348 */ /* 0x000fea0003c00000 */
[----:B------:R-:W-:Y:S01]  /*96190*/  NOP ;  /* 0x0000000000007918 */ /* 0x000fe20000000000 */
[----:B------:R-:W-:Y:S05]  /*961a0*/  ENDCOLLECTIVE ;  /* 0x000000000000791b */ /* 0x000fea0003800000 */
.L_x_8081:
[----:B------:R-:W-:Y:S05]  /*961b0*/  BSYNC B0 ;  /* 0x0000000000007941 */ /* 0x000fea0003800000 */
.L_x_8080:
        /* <DEDUP_REMOVED lines=12> */
.L_x_8082:
        /* <DEDUP_REMOVED lines=16> */
.L_x_8083:
        /* <DEDUP_REMOVED lines=16> */
.L_x_8084:
        /* <DEDUP_REMOVED lines=11> */
.L_x_8085:
        /* <DEDUP_REMOVED lines=11> */
.L_x_8086:
        /* <DEDUP_REMOVED lines=11> */
.L_x_8087:
        /* <DEDUP_REMOVED lines=11> */
.L_x_8088:
        /* <DEDUP_REMOVED lines=11> */
.L_x_8089:
        /* <DEDUP_REMOVED lines=11> */
.L_x_8090:
        /* <DEDUP_REMOVED lines=11> */
.L_x_8091:
        /* <DEDUP_REMOVED lines=11> */
.L_x_8092:
        /* <DEDUP_REMOVED lines=14> */
[----:B------:R1:W0:Y:S04]  /*96ae0*/  LDS R11, [R48] ;  /* 0x00000000300b7984 */ /* 0x0002280000000800 */
[----:B------:R1:W2:Y:S04]  /*96af0*/  LDS R12, [R48+0x4] ;  /* 0x00000400300c7984 */ /* 0x0002a80000000800 */
[----:B------:R1:W3:Y:S04]  /*96b00*/  LDS R13, [R48+0x8] ;  /* 0x00000800300d7984 */ /* 0x0002e80000000800 */
        /* <DEDUP_REMOVED lines=8> */
.L_x_8093:
        /* <DEDUP_REMOVED lines=14> */
.L_x_8094:
        /* <DEDUP_REMOVED lines=13> */
.L_x_8095:
[----:B------:R0:W-:Y:S04]  /*96d40*/  STS [R47], R43 ;  /* 0x0000002b2f007388 */ /* 0x0001e80000000800 */
[----:B------:R-:W2:Y:S04]  /*96d50*/  LDL.LU R6, [R1+0x44] ;  /* 0x0000440001067983 */ /* 0x000ea80000300800 */
[----:B------:R1:W-:Y:S04]  /*96d60*/  STS [R47+0x84], R42 ;  /* 0x0000842a2f007388 */ /* 0x0003e80000000800 */
[----:B0-----:R-:W3:Y:S04]  /*96d70*/  LDL.LU R43, [R1+0x268] ;  /* 0x00026800012b7983 */ /* 0x001ee80000300800 */
[----:B------:R0:W-:Y:S04]  /*96d80*/  STS [R47+0x108], R41 ;  /* 0x000108292f007388 */ /* 0x0001e80000000800 */
[----:B-1----:R-:W4:Y:S04]  /*96d90*/  LDL.LU R42, [R1+0x264] ;  /* 0x00026400012a7983 */ /* 0x002f280000300800 */
[----:B0-----:R-:W5:Y:S04]  /*96da0*/  LDL.LU R41, [R1+0x260] ;  /* 0x0002600001297983 */ /* 0x001f680000300800 */
[----:B------:R0:W-:Y:S02]  /*96db0*/  STS [R47+0x210], R60 ;  /* 0x0002103c2f007388 */ /* 0x0001e40000000800 */
[C-C-:B0-----:R-:W-:Y:S01]  /*96dc0*/  FADD R60, R44.reuse, R46.reuse ;  /* 0x0000002e2c3c7221 */ /* 0x141fe20000000000 */
[----:B------:R-:W-:Y:S01]  /*96dd0*/  FADD R44, R44, -R46 ;  /* 0x8000002e2c2c7221 */ /* 0x000fe20000000000 */
[----:B------:R-:W-:Y:S04]  /*96de0*/  STS [R47+0x294], R61 ;  /* 0x0002943d2f007388 */ /* 0x000fe80000000800 */
[----:B------:R-:W-:Y:S04]  /*96df0*/  STS [R47+0x318], R2 ;  /* 0x000318022f007388 */ /* 0x000fe80000000800 */
[----:B------:R-:W-:Y:S01]  /*96e00*/  STS [R47+0x39c], R0 ;  /* 0x00039c002f007388 */ /* 0x000fe20000000800 */
[----:B------:R-:W-:-:S03]  /*96e10*/  FMUL R56, R56, 1.4142135381698608398 ;  /* 0x3fb504f338387820 */ /* 0x000fc60000400000 */
[----:B--2---:R0:W-:Y:S02]  /*96e20*/  STS [R47+0x18c], R6 ;  /* 0x00018c062f007388 */ /* 0x0041e40000000800 */
[----:B0-----:R-:W-:-:S04]  /*96e30*/  FMUL R6, R45, 1.4142135381698608398 ;  /* 0x3fb504f32d067820 */ /* 0x001fc80000400000 */
[C-C-:B-----5:R-:W-:Y:S01]  /*96e40*/  FFMA R45, R41.reuse, 1.4142135381698608398, R6.reuse ;  /* 0x3fb504f3292d7823 */ /* 0x160fe20000000006 */
[----:B------:R-:W-:Y:S01]  /*96e50*/  FFMA R6, R41, 1.4142135381698608398, -R6 ;  /* 0x3fb504f329067823 */ /* 0x000fe20000000806 */
[----:B---3--:R-:W-:Y:S01]  /*96e60*/  FFMA R41, R50, 0.41421356797218322754, R43 ;  /* 0x3ed413cd32297823 */ /* 0x008fe2000000002b */
[----:B------:R-:W-:Y:S01]  /*96e70*/  FFMA R50, R43, 0.41421356797218322754, -R50 ;  /* 0x3ed413cd2b327823 */ /* 0x000fe20000000832 */
[C-C-:B----4-:R-:W-:Y:S01]  /*96e80*/  FFMA R43, R60.reuse, 0.70710676908493041992, R42.reuse ;  /* 0x3f3504f33c2b7823 */ /* 0x150fe2000000002a */
[----:B------:R-:W-:Y:S01]  /*96e90*/  FFMA R42, R60, -0.70710676908493041992, R42 ;  /* 0xbf3504f33c2a7823 */ /* 0x000fe2000000002a */
[C-C-:B------:R-:W-:Y:S01]  /*96ea0*/  FFMA R60, R44.reuse, -0.70710676908493041992, R51.reuse ;  /* 0xbf3504f32c3c7823 */ /* 0x140fe20000000033 */
[----:B------:R-:W-:Y:S01]  /*96eb0*/  FFMA R51, R44, 0.70710676908493041992, R51 ;  /* 0x3f3504f32c337823 */ /* 0x000fe20000000033 */
[C-C-:B------:R-:W-:Y:S01]  /*96ec0*/  FFMA R44, R50.reuse, -1.8477590084075927734, R6.reuse ;  /* 0xbfec835e322c7823 */ /* 0x140fe20000000006 */
[----:B------:R-:W-:Y:S01]  /*96ed0*/  FFMA R50, R50, 1.8477590084075927734, R6 ;  /* 0x3fec835e32327823 */ /* 0x000fe20000000006 */
[----:B------:R-:W-:-:S07]  /*96ee0*/  MOV R6, 0xffffffff ;  /* 0xffffffff00067802 */ /* 0x000fce0000000f00 */
[----:B------:R-:W-:Y:S05]  /*96ef0*/  WARPSYNC.COLLECTIVE R6, `(.L_x_8096) ;  /* 0x0000000006087348 */ /* 0x000fea0003c00000 */
[----:B------:R-:W-:Y:S01]  /*96f00*/  NOP ;  /* 0x0000000000007918 */ /* 0x000fe20000000000 */
[----:B------:R-:W-:Y:S05]  /*96f10*/  ENDCOLLECTIVE ;  /* 0x000000000000791b */ /* 0x000fea0003800000 */
.L_x_8096:
[----:B------:R-:W0:Y:S04]  /*96f20*/  LDS R2, [R48] ;  /* 0x0000000030027984 */ /* 0x000e280000000800 */
[----:B------:R-:W1:Y:S01]  /*96f30*/  LDS R6, [R48+0x4] ;  /* 0x0000040030067984 */ /* 0x000e620000000800 */
[----:B------:R-:W-:Y:S01]  /*96f40*/  FFMA R46, R42, 0.66817861795425415039, R60 ;  /* 0x3f2b0dc12a2e7823 */ /* 0x000fe2000000003c */
[----:B------:R-:W-:Y:S02]  /*96f50*/  FFMA R60, R60, -0.66817861795425415039, R42 ;  /* 0xbf2b0dc13c3c7823 */ /* 0x000fe4000000002a */
        /* <DEDUP_REMOVED lines=17> */
.L_x_8097:
[C-C-:B------:R-:W-:Y:S01]  /*97070*/  FFMA R6, R46.reuse, -1.6629391908645629883, R44.reuse ;  /* 0xbfd4db312e067823 */ /* 0x140fe2000000002c */
[----:B------:R-:W-:-:S05]  /*97080*/  FFMA R44, R46, 1.6629391908645629883, R44 ;  /* 0x3fd4db312e2c7823 */ /* 0x000fca000000002c */
[----:B------:R0:W-:Y:S02]  /*97090*/  STS [R47+0x108], R44 ;  /* 0x0001082c2f007388 */ /* 0x0001e40000000800 */
[C-C-:B0-----:R-:W-:Y:S01]  /*970a0*/  FFMA R44, R41.reuse, 1.8477590084075927734, R45.reuse ;  /* 0x3fec835e292c7823 */ /* 0x141fe2000000002d */
[----:B------:R-:W-:Y:S01]  /*970b0*/  FFMA R41, R41, -1.8477590084075927734, R45 ;  /* 0xbfec835e29297823 */ /* 0x000fe2000000002d */
[----:B------:R-:W-:Y:S01]  /*970c0*/  FFMA R45, R51, 0.19891236722469329834, R43 ;  /* 0x3e4bafaf332d7823 */ /* 0x000fe2000000002b */
[----:B------:R-:W-:-:S04]  /*970d0*/  FFMA R51, R43, -0.19891236722469329834, R51 ;  /* 0xbe4bafaf2b337823 */ /* 0x000fc80000000033 */
[C-C-:B------:R-:W-:Y:S01]  /*970e0*/  FFMA R43, R51.reuse, -1.9615705013275146484, R41.reuse ;  /* 0xbffb14be332b7823 */ /* 0x140fe20000000029 */
[----:B------:R-:W-:Y:S01]  /*970f0*/  FFMA R41, R51, 1.9615705013275146484, R41 ;  /* 0x3ffb14be33297823 */ /* 0x000fe20000000029 */
[----:B------:R0:W-:Y:S04]  /*97100*/  STS [R47+0x318], R42 ;  /* 0x0003182a2f007388 */ /* 0x0001e80000000800 */
[----:B------:R1:W-:Y:S01]  /*97110*/  STS [R47+0x18c], R43 ;  /* 0x00018c2b2f007388 */ /* 0x0003e20000000800 */
[--C-:B0-----:R-:W-:Y:S01]  /*97120*/  FADD R42, R55, R57.reuse ;  /* 0x00000039372a7221 */ /* 0x101fe20000000000 */
[----:B-1----:R-:W-:Y:S01]  /*97130*/  FFMA R43, R45, -1.9615705013275146484, R44 ;  /* 0xbffb14be2d2b7823 */ /* 0x002fe2000000002c */
[----:B------:R-:W-:Y:S01]  /*97140*/  FADD R55, R55, -R57 ;  /* 0x8000003937377221 */ /* 0x000fe20000000000 */
[----:B------:R0:W-:Y:S04]  /*97150*/  STS [R47+0x210], R41 ;  /* 0x000210292f007388 */ /* 0x0001e80000000800 */
[----:B------:R1:W-:Y:S04]  /*97160*/  STS [R47+0x39c], R43 ;  /* 0x00039c2b2f007388 */ /* 0x0003e80000000800 */
[----:B------:R2:W-:Y:S01]  /*97170*/  STS [R47+0x294], R6 ;  /* 0x000294062f007388 */ /* 0x0005e20000000800 */
[----:B0-----:R-:W-:Y:S01]  /*97180*/  FFMA R41, R58, 0.41421356797218322754, R54 ;  /* 0x3ed413cd3a297823 */ /* 0x001fe20000000036 */
[C-C-:B-1----:R-:W-:Y:S01]  /*97190*/  FFMA R43, R42.reuse, 0.70710676908493041992, R53.reuse ;  /* 0x3f3504f32a2b7823 */ /* 0x142fe20000000035 */
[----:B------:R-:W-:Y:S01]  /*971a0*/  FFMA R53, R42, -0.70710676908493041992, R53 ;  /* 0xbf3504f32a357823 */ /* 0x000fe20000000035 */
[C-C-:B------:R-:W-:Y:S01]  /*971b0*/  FFMA R42, R55.reuse, -0.70710676908493041992, R59.reuse ;  /* 0xbf3504f3372a7823 */ /* 0x140fe2000000003b */
[C-C-:B--2---:R-:W-:Y:S01]  /*971c0*/  FFMA R6, R52.reuse, 1.4142135381698608398, R56.reuse ;  /* 0x3fb504f334067823 */ /* 0x144fe20000000038 */
[----:B------:R-:W-:Y:S01]  /*971d0*/  FFMA R55, R55, 0.70710676908493041992, R59 ;  /* 0x3f3504f337377823 */ /* 0x000fe2000000003b */
[----:B------:R-:W-:Y:S01]  /*971e0*/  FFMA R52, R52, 1.4142135381698608398, -R56 ;  /* 0x3fb504f334347823 */ /* 0x000fe20000000838 */
[----:B------:R-:W-:Y:S01]  /*971f0*/  FFMA R54, R54, 0.41421356797218322754, -R58 ;  /* 0x3ed413cd36367823 */ /* 0x000fe2000000083a */
[C-C-:B------:R-:W-:Y:S01]  /*97200*/  FFMA R61, R41.reuse, 1.8477590084075927734, R6.reuse ;  /* 0x3fec835e293d7823 */ /* 0x140fe20000000006 */
[----:B------:R-:W-:Y:S01]  /*97210*/  FFMA R6, R41, -1.8477590084075927734, R6 ;  /* 0xbfec835e29067823 */ /* 0x000fe20000000006 */
[----:B------:R0:W-:Y:S01]  /*97220*/  STS [R47+0x84], R50 ;  /* 0x000084322f007388 */ /* 0x0001e20000000800 */
[----:B------:R-:W-:Y:S01]  /*97230*/  FFMA R56, R55, 0.19891236722469329834, R43 ;  /* 0x3e4bafaf37387823 */ /* 0x000fe2000000002b */
[----:B------:R-:W-:Y:S01]  /*97240*/  FFMA R41, R43, -0.19891236722469329834, R55 ;  /* 0xbe4bafaf2b297823 */ /* 0x000fe20000000037 */
[C---:B------:R-:W-:Y:S01]  /*97250*/  FFMA R43, R54.reuse, -1.8477590084075927734, R52 ;  /* 0xbfec835e362b7823 */ /* 0x040fe20000000034 */
[----:B------:R-:W-:Y:S01]  /*97260*/  FFMA R44, R45, 1.9615705013275146484, R44 ;  /* 0x3ffb14be2d2c7823 */ /* 0x000fe2000000002c */
[----:B0-----:R-:W-:Y:S01]  /*97270*/  FFMA R50, R54, 1.8477590084075927734, R52 ;  /* 0x3fec835e36327823 */ /* 0x001fe20000000034 */
[----:B------:R-:W-:Y:S01]  /*97280*/  FFMA R54, R53, 0.66817861795425415039, R42 ;  /* 0x3f2b0dc135367823 */ /* 0x000fe2000000002a */
[----:B------:R-:W-:Y:S01]  /*97290*/  FFMA R42, R42, -0.66817861795425415039, R53 ;  /* 0xbf2b0dc12a2a7823 */ /* 0x000fe20000000035 */
[C-C-:B------:R-:W-:Y:S01]  /*972a0*/  FFMA R53, R41.reuse, -1.9615705013275146484, R6.reuse ;  /* 0xbffb14be29357823 */ /* 0x140fe20000000006 */
[----:B------:R-:W-:Y:S01]  /*972b0*/  FFMA R52, R41, 1.9615705013275146484, R6 ;  /* 0x3ffb14be29347823 */ /* 0x000fe20000000006 */
[----:B------:R-:W-:Y:S01]  /*972c0*/  MOV R6, 0xffffffff ;  /* 0xffffffff00067802 */ /* 0x000fe20000000f00 */
[----:B------:R0:W-:Y:S01]  /*972d0*/  STS [R47], R44 ;  /* 0x0000002c2f007388 */ /* 0x0001e20000000800 */
[----:B------:R-:W-:-:S07]  /*972e0*/  FFMA R55, R54, -1.6629391908645629883, R43 ;  /* 0xbfd4db3136377823 */ /* 0x000fce000000002b */
[----:B0-----:R-:W-:Y:S05]  /*972f0*/  WARPSYNC.COLLECTIVE R6, `(.L_x_8098) ;  /* 0x0000000006087348 */ /* 0x001fea0003c00000 */
[----:B------:R-:W-:Y:S01]  /*97300*/  NOP ;  /* 0x0000000000007918 */ /* 0x000fe20000000000 */
[----:B0-----:R-:W-:Y:S05]  /*97310*/  ENDCOLLECTIVE ;  /* 0x000000000000791b */ /* 0x001fea0003800000 */
.L_x_8098:
[----:B------:R-:W0:Y:S01]  /*97320*/  LDS R45, [R48+0x4] ;  /* 0x00000400302d7984 */ /* 0x000e220000000800 */
[----:B------:R-:W-:-:S03]  /*97330*/  FFMA R54, R54, 1.6629391908645629883, R43 ;  /* 0x3fd4db3136367823 */ /* 0x000fc6000000002b */
[----:B------:R-:W1:Y:S04]  /*97340*/  LDS R44, [R48+0x8] ;  /* 0x00000800302c7984 */ /* 0x000e680000000800 */
[----:B------:R-:W2:Y:S04]  /*97350*/  LDS R43, [R48+0xc] ;  /* 0x00000c00302b7984 */ /* 0x000ea80000000800 */
[----:B------:R-:W-:Y:S04]  /*97360*/  STL [R1+0x4], R60 ;  /* 0x0000043c01007387 */ /* 0x000fe80000100800 */
[----:B------:R-:W-:Y:S04]  /*97370*/  STL [R1+0x30], R2 ;  /* 0x0000300201007387 */ /* 0x000fe80000100800 */
[----:B------:R-:W3:Y:S04]  /*97380*/  LDS R6, [R48+0x18] ;  /* 0x0000180030067984 */ /* 0x000ee80000000800 */
[----:B------:R-:W4:Y:S01]  /*97390*/  LDS R2, [R48+0x1c] ;  /* 0x00001c0030027984 */ /* 0x000f220000000800 */
[----:B------:R-:W-:-:S03]  /*973a0*/  FFMA R51, R42, -1.6629391908645629883, R50 ;  /* 0xbfd4db312a337823 */ /* 0x000fc60000000032 */
[----:B------:R-:W4:Y:S04]  /*973b0*/  LDS R46, [R48] ;  /* 0x00000000302e7984 */ /* 0x000f280000000800 */
[----:B------:R-:W4:Y:S04]  /*973c0*/  LDS R41, [R48+0x14] ;  /* 0x0000140030297984 */ /* 0x000f280000000800 */
[----:B0-----:R0:W-:Y:S04]  /*973d0*/  STL [R1+0x254], R45 ;  /* 0x0002542d01007387 */ /* 0x0011e80000100800 */
[----:B-1----:R1:W-:Y:S04]  /*973e0*/  STL [R1+0x258], R44 ;  /* 0x0002582c01007387 */ /* 0x0023e80000100800 */
[----:B--2---:R-:W-:Y:S04]  /*973f0*/  STL [R1+0x25c], R43 ;  /* 0x00025c2b01007387 */ /* 0x004fe80000100800 */
[----:B0-----:R0:W5:Y:S04]  /*97400*/  LDL.LU R45, [R1] ;  /* 0x00000000012d7983 */ /* 0x0011680000300800 */
[----:B---3--:R2:W-:Y:S04]  /*97410*/  STL [R1+0x10], R6 ;  /* 0x0000100601007387 */ /* 0x0085e80000100800 */
[----:B----4-:R0:W-:Y:S04]  /*97420*/  STL [R1+0x250], R2 ;  /* 0x0002500201007387 */ /* 0x0101e80000100800 */
[----:B-1----:R0:W5:Y:S01]  /*97430*/  LDL.LU R44, [R1+0x34] ;  /* 0x00003400012c7983 */ /* 0x0021620000300800 */
[----:B--2---:R-:W-:Y:S01]  /*97440*/  MOV R6, 0xffffffff ;  /* 0xffffffff00067802 */ /* 0x004fe20000000f00 */
[----:B------:R-:W-:-:S02]  /*97450*/  FFMA R50, R42, 1.6629391908645629883, R50 ;  /* 0x3fd4db312a327823 */ /* 0x000fc40000000032 */
[----:B------:R0:W1:Y:S05]  /*97460*/  LDS R42, [R48+0x10] ;  /* 0x00001000302a7984 */ /* 0x00006a0000000800 */
[----:B01---5:R-:W-:Y:S05]  /*97470*/  WARPSYNC.COLLECTIVE R6, `(.L_x_8099) ;  /* 0x0000000006087348 */ /* 0x023fea0003c00000 */
[----:B------:R-:W-:Y:S01]  /*97480*/  NOP ;  /* 0x0000000000007918 */ /* 0x000fe20000000000 */
[----:B01---5:R-:W-:Y:S05]  /*97490*/  ENDCOLLECTIVE ;  /* 0x000000000000791b */ /* 0x023fea0003800000 */
.L_x_8099:
        /* <DEDUP_REMOVED lines=39> */
.L_x_8100:
        /* <DEDUP_REMOVED lines=11> */
.L_x_8101:
        /* <DEDUP_REMOVED lines=13> */
[----:B------:R-:W-:Y:S01]  /*97890*/  FFMA R59, R29, 1.8477590084075927734, R6 ;  /* 0x3fec835e1d3b7823 */ /* 0x000fe20000000006 */
[C-C-:B0-----:R-:W-:Y:S01]  /*978a0*/  FFMA R54, R31.reuse, 0.70710676908493041992, R26.reuse ;  /* 0x3f3504f31f367823 */ /* 0x141fe2000000001a */
[----:B------:R-:W-:Y:S01]  /*978b0*/  FFMA R26, R31, -0.70710676908493041992, R26 ;  /* 0xbf3504f31f1a7823 */ /* 0x000fe2000000001a */
[----:B------:R-:W-:-:S02]  /*978c0*/  FFMA R6, R29, -1.8477590084075927734, R6 ;  /* 0xbfec835e1d067823 */ /* 0x000fc40000000006 */
[----:B-1----:R-:W-:Y:S01]  /*978d0*/  FFMA R50, R30, 0.19891236722469329834, R54 ;  /* 0x3e4bafaf1e327823 */ /* 0x002fe20000000036 */
[----:B------:R-:W-:Y:S01]  /*978e0*/  FFMA R54, R54, -0.19891236722469329834, R30 ;  /* 0xbe4bafaf36367823 */ /* 0x000fe2000000001e */
[C-C-:B------:R-:W-:Y:S01]  /*978f0*/  FFMA R52, R27.reuse, -1.8477590084075927734, R25.reuse ;  /* 0xbfec835e1b347823 */ /* 0x140fe20000000019 */
[----:B------:R0:W-:Y:S01]  /*97900*/  STS [R47+0x108], R53 ;  /* 0x000108352f007388 */ /* 0x0001e20000000800 */
[----:B------:R-:W-:Y:S01]  /*97910*/  FFMA R25, R27, 1.8477590084075927734, R25 ;  /* 0x3fec835e1b197823 */ /* 0x000fe20000000019 */
[----:B------:R-:W-:Y:S01]  /*97920*/  FFMA R61, R51, 1.9615705013275146484, R61 ;  /* 0x3ffb14be333d7823 */ /* 0x000fe2000000003d */
        /* <DEDUP_REMOVED lines=11> */
[----:B-1----:R-:W-:-:S03]  /*979e0*/  FFMA R58, R26, 1.6629391908645629883, R25 ;  /* 0x3fd4db311a3a7823 */ /* 0x002fc60000000019 */
[----:B------:R0:W-:Y:S04]  /*979f0*/  STS [R47], R61 ;  /* 0x0000003d2f007388 */ /* 0x0001e80000000800 */
[----:B0-----:R-:W-:Y:S05]  /*97a00*/  WARPSYNC.COLLECTIVE R6, `(.L_x_8102) ;  /* 0x0000000006087348 */ /* 0x001fea0003c00000 */
[----:B------:R-:W-:Y:S01]  /*97a10*/  NOP ;  /* 0x0000000000007918 */ /* 0x000fe20000000000 */
[----:B0-----:R-:W-:Y:S05]  /*97a20*/  ENDCOLLECTIVE ;  /* 0x000000000000791b */ /* 0x001fea0003800000 */
.L_x_8102:
        /* <DEDUP_REMOVED lines=11> */
.L_x_8103:
        /* <DEDUP_REMOVED lines=20> */
[----:B------:R-:W-:Y:S01]  /*97c20*/  FFMA R17, R19, 1.8477590084075927734, R17 ;  /* 0x3fec835e13117823 */ /* 0x000fe20000000011 */
[----:B------:R-:W-:Y:S01]  /*97c30*/  FFMA R59, R50, 1.9615705013275146484, R59 ;  /* 0x3ffb14be323b7823 */ /* 0x000fe2000000003b */
[----:B------:R-:W-:Y:S01]  /*97c40*/  FFMA R19, R18, 0.66817861795425415039, R20 ;  /* 0x3f2b0dc112137823 */ /* 0x000fe20000000014 */
[C---:B------:R-:W-:Y:S01]  /*97c50*/  FFMA R56, R53.reuse, -1.9615705013275146484, R6 ;  /* 0xbffb14be35387823 */ /* 0x040fe20000000006 */
[----:B------:R-:W-:Y:S01]  /*97c60*/  FFMA R18, R20, -0.66817861795425415039, R18 ;  /* 0xbf2b0dc114127823 */ /* 0x000fe20000000012 */
[----:B------:R-:W-:Y:S01]  /*97c70*/  FFMA R53, R53, 1.9615705013275146484, R6 ;  /* 0x3ffb14be35357823 */ /* 0x000fe20000000006 */
[----:B------:R-:W-:Y:S01]  /*97c80*/  MOV R6, 0xffffffff ;  /* 0xffffffff00067802 */ /* 0x000fe20000000f00 */
[----:B------:R0:W-:Y:S01]  /*97c90*/  STS [R47+0x84], R58 ;  /* 0x0000843a2f007388 */ /* 0x0001e20000000800 */
[----:B------:R-:W-:-:S03]  /*97ca0*/  FFMA R50, R18, 1.6629391908645629883, R17 ;  /* 0x3fd4db3112327823 */ /* 0x000fc60000000011 */
[----:B------:R1:W-:Y:S04]  /*97cb0*/  STS [R47+0x108], R52 ;  /* 0x000108342f007388 */ /* 0x0003e80000000800 */
[----:B------:R2:W-:Y:S01]  /*97cc0*/  STS [R47+0x210], R54 ;  /* 0x000210362f007388 */ /* 0x0005e20000000800 */
[C-C-:B0-----:R-:W-:Y:S01]  /*97cd0*/  FFMA R58, R19.reuse, -1.6629391908645629883, R57.reuse ;  /* 0xbfd4db31133a7823 */ /* 0x141fe20000000039 */
[----:B------:R-:W-:Y:S02]  /*97ce0*/  FFMA R57, R19, 1.6629391908645629883, R57 ;  /* 0x3fd4db3113397823 */ /* 0x000fe40000000039 */
[----:B------:R2:W-:Y:S01]  /*97cf0*/  STS [R47+0x318], R55 ;  /* 0x000318372f007388 */ /* 0x0005e20000000800 */
[----:B-1----:R-:W-:-:S03]  /*97d00*/  FFMA R52, R18, -1.6629391908645629883, R17 ;  /* 0xbfd4db3112347823 */ /* 0x002fc60000000011 */
[----:B------:R2:W-:Y:S04]  /*97d10*/  STS [R47], R59 ;  /* 0x0000003b2f007388 */ /* 0x0005e80000000800 */
[----:B--2---:R-:W-:Y:S05]  /*97d20*/  WARPSYNC.COLLECTIVE R6, `(.L_x_8104) ;  /* 0x0000000006087348 */ /* 0x004fea0003c00000 */
[----:B------:R-:W-:Y:S01]  /*97d30*/  NOP ;  /* 0x0000000000007918 */ /* 0x000fe20000000000 */
[----:B--2---:R-:W-:Y:S05]  /*97d40*/  ENDCOLLECTIVE ;  /* 0x000000000000791b */ /* 0x004fea0003800000 */
.L_x_8104:
        /* <DEDUP_REMOVED lines=11> */
.L_x_8105:
        /* <DEDUP_REMOVED lines=14> */
[----:B------:R0:W-:Y:S04]  /*97ee0*/  STS [R47+0x108], R57 ;  /* 0x000108392f007388 */ /* 0x0001e80000000800 */
[----:B------:R1:W-:Y:S01]  /*97ef0*/  STS [R47+0x318], R52 ;  /* 0x000318342f007388 */ /* 0x0003e20000000800 */
[C-C-:B0-----:R-:W-:Y:S01]  /*97f00*/  FFMA R57, R50.reuse, 1.8477590084075927734, R6.reuse ;  /* 0x3fec835e32397823 */ /* 0x141fe20000000006 */
[----:B------:R-:W-:Y:S01]  /*97f10*/  FFMA R6, R50, -1.8477590084075927734, R6 ;  /* 0xbfec835e32067823 */ /* 0x000fe20000000006 */
[----:B-1----:R-:W-:Y:S01]  /*97f20*/  FFMA R52, R49, 0.19891236722469329834, R15 ;  /* 0x3e4bafaf31347823 */ /* 0x002fe2000000000f */
        /* <DEDUP_REMOVED lines=11> */
.L_x_8106:
        /* <DEDUP_REMOVED lines=18> */
[----:B0-----:R0:W-:Y:S02]  /*98100*/  STL [R1+0xc], R6 ;  /* 0x00000c0601007387 */ /* 0x0011e40000100800 */
[----:B0-2---:R-:W-:-:S07]  /*98110*/  MOV R6, 0xffffffff ;  /* 0xffffffff00067802 */ /* 0x005fce0000000f00 */
[----:B-1-34-:R-:W-:Y:S05]  /*98120*/  WARPSYNC.COLLECTIVE R6, `(.L_x_8107) ;  /* 0x0000000006087348 */ /* 0x01afea0003c00000 */
[----:B------:R-:W-:Y:S01]  /*98130*/  NOP ;  /* 0x0000000000007918 */ /* 0x000fe20000000000 */
[----:B-1-34-:R-:W-:Y:S05]  /*98140*/  ENDCOLLECTIVE ;  /* 0x000000000000791b */ /* 0x01afea0003800000 */
.L_x_8107:
[----:B------:R0:W-:Y:S01]  /*98150*/  STS [R47+0x294], R50 ;  /* 0x000294322f007388 */ /* 0x0001e20000000800 */
[C-C-:B------:R-:W-:Y:S01]  /*98160*/  FFMA R6, R52.reuse, -1.9615705013275146484, R57.reuse ;  /* 0xbffb14be34067823 */ /* 0x140fe20000000039 */
[----:B------:R-:W-:Y:S02]  /*98170*/  FFMA R57, R52, 1.9615705013275146484, R57 ;  /* 0x3ffb14be34397823 */ /* 0x000fe40000000039 */
[----:B------:R1:W-:Y:S04]  /*98180*/  STS [R47+0x318], R11 ;  /* 0x0003180b2f007388 */ /* 0x0003e80000000800 */
[----:B0-----:R0:W5:Y:S04]  /*98190*/  LDL.LU R50, [R1+0x8] ;  /* 0x0000080001327983 */ /* 0x0011680000300800 */
[----:B------:R0:W5:Y:S04]  /*981a0*/  LDL.LU R60, [R1+0x4] ;  /* 0x00000400013c7983 */ /* 0x0001680000300800 */
[----:B------:R0:W5:Y:S01]  /*981b0*/  LDL.LU R59, [R1+0x1c] ;  /* 0x00001c00013b7983 */ /* 0x0001620000300800 */
[----:B-1----:R-:W-:-:S03]  /*981c0*/  FMUL R11, R44, 1.4142135381698608398 ;  /* 0x3fb504f32c0b7820 */ /* 0x002fc60000400000 */
[----:B------:R0:W5:Y:S04]  /*981d0*/  LDL.LU R61, [R1+0x20] ;  /* 0x00002000013d7983 */ /* 0x0001680000300800 */
[----:B------:R0:W5:Y:S04]  /*981e0*/  LDL.LU R43, [R1+0x24] ;  /* 0x00002400012b7983 */ /* 0x0001680000300800 */
[----:B------:R1:W-:Y:S04]  /*981f0*/  STS [R47], R57 ;  /* 0x000000392f007388 */ /* 0x0003e80000000800 */
[----:B------:R0:W5:Y:S01]  /*98200*/  LDL.LU R44, [R1+0x2c] ;  /* 0x00002c00012c7983 */ /* 0x0001620000300800 */
[----:B-1----:R-:W-:-:S03]  /*98210*/  MOV R57, R45 ;  /* 0x0000002d00397202 */ /* 0x002fc60000000f00 */
[----:B------:R0:W5:Y:S04]  /*98220*/  LDL.LU R45, [R1+0x30] ;  /* 0x00003000012d7983 */ /* 0x0001680000300800 */
[----:B------:R1:W-:Y:S02]  /*98230*/  STS [R47+0x39c], R6 ;  /* 0x00039c062f007388 */ /* 0x0003e40000000800 */
[C-C-:B-1----:R-:W-:Y:S01]  /*98240*/  FFMA R6, R3.reuse, 1.4142135381698608398, R11.reuse ;  /* 0x3fb504f303067823 */ /* 0x142fe2000000000b */
        /* <DEDUP_REMOVED lines=10> */
[C-C-:B-1----:R-:W-:Y:S01]  /*982f0*/  FFMA R54, R9.reuse, 0.70710676908493041992, R4.reuse ;  /* 0x3f3504f309367823 */ /* 0x142fe20000000004 */
[----:B------:R-:W-:Y:S01]  /*98300*/  FFMA R4, R9, -0.70710676908493041992, R4 ;  /* 0xbf3504f309047823 */ /* 0x000fe20000000004 */
[----:B------:R-:W-:Y:S01]  /*98310*/  FFMA R6, R11, -1.8477590084075927734, R6 ;  /* 0xbfec835e0b067823 */ /* 0x000fe20000000006 */
[----:B------:R1:W-:Y:S01]  /*98320*/  STS [R47+0x108], R51 ;  /* 0x000108332f007388 */ /* 0x0003e20000000800 */
[----:B--2---:R-:W-:Y:S01]  /*98330*/  FFMA R49, R8, 0.19891236722469329834, R54 ;  /* 0x3e4bafaf08317823 */ /* 0x004fe20000000036 */
[----:B------:R-:W-:-:S04]  /*98340*/  FFMA R54, R54, -0.19891236722469329834, R8 ;  /* 0xbe4bafaf36367823 */ /* 0x000fc80000000008 */
[----:B------:R-:W-:Y:S01]  /*98350*/  FFMA R52, R54, -1.9615705013275146484, R6 ;  /* 0xbffb14be36347823 */ /* 0x000fe20000000006 */
[C-C-:B-1----:R-:W-:Y:S01]  /*98360*/  FFMA R51, R5.reuse, -1.8477590084075927734, R3.reuse ;  /* 0xbfec835e05337823 */ /* 0x142fe20000000003 */
[----:B------:R-:W-:Y:S01]  /*98370*/  FFMA R3, R5, 1.8477590084075927734, R3 ;  /* 0x3fec835e05037823 */ /* 0x000fe20000000003 */
[----:B------:R-:W-:Y:S01]  /*98380*/  FFMA R5, R4, 0.66817861795425415039, R7 ;  /* 0x3f2b0dc104057823 */ /* 0x000fe20000000007 */
[----:B------:R-:W-:Y:S01]  /*98390*/  FFMA R4, R7, -0.66817861795425415039, R4 ;  /* 0xbf2b0dc107047823 */ /* 0x000fe20000000004 */
[----:B------:R-:W-:Y:S01]  /*983a0*/  FFMA R54, R54, 1.9615705013275146484, R6 ;  /* 0x3ffb14be36367823 */ /* 0x000fe20000000006 */
[----:B------:R-:W-:Y:S01]  /*983b0*/  MOV R6, 0xffffffff ;  /* 0xffffffff00067802 */ /* 0x000fe20000000f00 */
[----:B------:R0:W-:Y:S01]  /*983c0*/  STS [R47+0x84], R55 ;  /* 0x000084372f007388 */ /* 0x0001e20000000800 */
[C-C-:B------:R-:W-:Y:S01]  /*983d0*/  FFMA R56, R5.reuse, -1.6629391908645629883, R51.reuse ;  /* 0xbfd4db3105387823 */ /* 0x140fe20000000033 */
[----:B------:R-:W-:Y:S01]  /*983e0*/  FFMA R51, R5, 1.6629391908645629883, R51 ;  /* 0x3fd4db3105337823 */ /* 0x000fe20000000033 */
[----:B------:R-:W-:-:S07]  /*983f0*/  FFMA R53, R4, 1.6629391908645629883, R3 ;  /* 0x3fd4db3104357823 */ /* 0x000fce0000000003 */
[----:B0----5:R-:W-:Y:S05]  /*98400*/  WARPSYNC.COLLECTIVE R6, `(.L_x_8108) ;  /* 0x0000000006087348 */ /* 0x021fea0003c00000 */
[----:B------:R-:W-:Y:S01]  /*98410*/  NOP ;  /* 0x0000000000007918 */ /* 0x000fe20000000000 */
[----:B0----5:R-:W-:Y:S05]  /*98420*/  ENDCOLLECTIVE ;  /* 0x000000000000791b */ /* 0x021fea0003800000 */
.L_x_8108:
[----:B------:R-:W-:Y:S01]  /*98430*/  FFMA R55, R4, -1.6629391908645629883, R3 ;  /* 0xbfd4db3104377823 */ /* 0x000fe20000000003 */
        /* <DEDUP_REMOVED lines=11> */
.L_x_8109:
[----:B------:R-:W-:Y:S01]  /*984f0*/  MOV R6, R57 ;  /* 0x0000003900067202 */ /* 0x000fe20000000f00 */
[C-C-:B------:R-:W-:Y:S01]  /*98500*/  FFMA R57, R49.reuse, -1.9615705013275146484, R58.reuse ;  /* 0xbffb14be31397823 */ /* 0x140fe2000000003a */
[----:B------:R0:W-:Y:S01]  /*98510*/  STS [R47+0x84], R53 ;  /* 0x000084352f007388 */ /* 0x0001e20000000800 */
[----:B------:R-:W-:-:S03]  /*98520*/  FFMA R58, R49, 1.9615705013275146484, R58 ;  /* 0x3ffb14be313a7823 */ /* 0x000fc6000000003a */
[----:B------:R-:W-:Y:S01]  /*98530*/  STS [R47+0x210], R54 ;  /* 0x000210362f007388 */ /* 0x000fe20000000800 */
[----:B0-----:R-:W-:-:S03]  /*98540*/  FMUL R53, R6, 1.4142135381698608398 ;  /* 0x3fb504f306357820 */ /* 0x001fc60000400000 */
[----:B------:R0:W-:Y:S04]  /*98550*/  STS [R47+0x108], R51 ;  /* 0x000108332f007388 */ /* 0x0001e80000000800 */
[----:B------:R-:W-:Y:S04]  /*98560*/  STS [R47+0x18c], R52 ;  /* 0x00018c342f007388 */ /* 0x000fe80000000800 */
[----:B------:R1:W-:Y:S04]  /*98570*/  STS [R47+0x318], R55 ;  /* 0x000318372f007388 */ /* 0x0003e80000000800 */
[----:B------:R2:W-:Y:S04]  /*98580*/  STS [R47+0x294], R56 ;  /* 0x000294382f007388 */ /* 0x0005e80000000800 */
[----:B------:R2:W-:Y:S04]  /*98590*/  STS [R47], R58 ;  /* 0x0000003a2f007388 */ /* 0x0005e80000000800 */
[----:B------:R2:W-:Y:S01]  /*985a0*/  STS [R47+0x39c], R57 ;  /* 0x00039c392f007388 */ /* 0x0005e20000000800 */
[C-C-:B0-----:R-:W-:Y:S01]  /*985b0*/  FFMA R51, R50.reuse, 1.4142135381698608398, R53.reuse ;  /* 0x3fb504f332337823 */ /* 0x141fe20000000035 */
[----:B------:R-:W-:Y:S01]  /*985c0*/  FFMA R53, R50, 1.4142135381698608398, -R53 ;  /* 0x3fb504f332357823 */ /* 0x000fe20000000835 */
[----:B------:R-:W-:Y:S01]  /*985d0*/  FFMA R50, R59, 0.41421356797218322754, -R60 ;  /* 0x3ed413cd3b327823 */ /* 0x000fe2000000083c */
[C-C-:B------:R-:W-:Y:S01]  /*985e0*/  FADD R49, R43.reuse, -R61.reuse ;  /* 0x8000003d2b317221 */ /* 0x140fe20000000000 */
[----:B------:R-:W-:Y:S01]  /*985f0*/  FADD R6, R43, R61 ;  /* 0x0000003d2b067221 */ /* 0x000fe20000000000 */
[----:B-1----:R-:W-:-:S03]  /*98600*/  FFMA R55, R60, 0.41421356797218322754, R59 ;  /* 0x3ed413cd3c377823 */ /* 0x002fc6000000003b */
[C-C-:B------:R-:W-:Y:S01]  /*98610*/  FFMA R52, R6.reuse, 0.70710676908493041992, R44.reuse ;  /* 0x3f3504f306347823 */ /* 0x140fe2000000002c */
[----:B------:R-:W-:Y:S01]  /*98620*/  FFMA R6, R6, -0.70710676908493041992, R44 ;  /* 0xbf3504f306067823 */ /* 0x000fe2000000002c */
[C-C-:B------:R-:W-:Y:S01]  /*98630*/  FFMA R54, R49.reuse, -0.70710676908493041992, R45.reuse ;  /* 0xbf3504f331367823 */ /* 0x140fe2000000002d */
[----:B------:R-:W-:-:S04]  /*98640*/  FFMA R49, R49, 0.70710676908493041992, R45 ;  /* 0x3f3504f331317823 */ /* 0x000fc8000000002d */
        /* <DEDUP_REMOVED lines=14> */
[----:B--2---:R-:W-:-:S07]  /*98730*/  MOV R6, 0xffffffff ;  /* 0xffffffff00067802 */ /* 0x004fce0000000f00 */
[----:B------:R-:W-:Y:S05]  /*98740*/  WARPSYNC.COLLECTIVE R6, `(.L_x_8110) ;  /* 0x0000000006087348 */ /* 0x000fea0003c00000 */
[----:B------:R-:W-:Y:S01]  /*98750*/  NOP ;  /* 0x0000000000007918 */ /* 0x000fe20000000000 */
[----:B------:R-:W-:Y:S05]  /*98760*/  ENDCOLLECTIVE ;  /* 0x000000000000791b */ /* 0x000fea0003800000 */
.L_x_8110:
        /* <DEDUP_REMOVED lines=11> */
.L_x_8111:
        /* <DEDUP_REMOVED lines=24> */
.L_x_8112:
[----:B------:R-:W-:Y:S01]  /*989a0*/  FMUL R15, R15, 1.4142135381698608398 ;  /* 0x3fb504f30f0f7820 */ /* 0x000fe20000400000 */
[----:B------:R-:W-:Y:S01]  /*989b0*/  FMUL R14, R14, 1.4142135381698608398 ;  /* 0x3fb504f30e0e7820 */ /* 0x000fe20000400000 */
[----:B------:R-:W-:Y:S01]  /*989c0*/  FMUL R13, R13, 1.4142135381698608398 ;  /* 0x3fb504f30d0d7820 */ /* 0x000fe20000400000 */
[----:B------:R-:W-:Y:S01]  /*989d0*/  FFMA R47, R54, 0.41421356797218322754, R32 ;  /* 0x3ed413cd362f7823 */ /* 0x000fe20000000020 */
[----:B------:R-:W-:Y:S01]  /*989e0*/  FFMA R54, R32, 0.41421356797218322754, -R54 ;  /* 0x3ed413cd20367823 */ /* 0x000fe20000000836 */
[----:B------:R-:W-:Y:S01]  /*989f0*/  FMUL R12, R12, 1.4142135381698608398 ;  /* 0x3fb504f30c0c7820 */ /* 0x000fe20000400000 */
[----:B------:R-:W0:Y:S01]  /*98a00*/  LDS R32, [R48] ;  /* 0x0000000030207984 */ /* 0x000e220000000800 */
[----:B------:R-:W1:Y:S01]  /*98a10*/  LDCU UR4, c[0x0][0x3bc] ;  /* 0x00007780ff0477ac */ /* 0x000e620008000800 */
[----:B------:R-:W2:Y:S01]  /*98a20*/  LDCU UR5, c[0x0][0x3bc] ;  /* 0x00007780ff0577ac */ /* 0x000ea20008000800 */
[C-C-:B0-----:R-:W-:Y:S01]  /*98a30*/  FFMA R6, R24.reuse, -0.70710676908493041992, R32.reuse ;  /* 0xbf3504f318067823 */ /* 0x141fe20000000020 */
[----:B------:R-:W-:Y:S01]  /*98a40*/  FFMA R24, R24, 0.70710676908493041992, R32 ;  /* 0x3f3504f318187823 */ /* 0x000fe20000000020 */
[C-C-:B------:R-:W-:Y:S01]  /*98a50*/  FFMA R32, R47.reuse, 1.8477590084075927734, R16.reuse ;  /* 0x3fec835e2f207823 */ /* 0x140fe20000000010 */
[----:B------:R-:W-:-:S02]  /*98a60*/  FFMA R16, R47, -1.8477590084075927734, R16 ;  /* 0xbfec835e2f107823 */ /* 0x000fc40000000010 */
[----:B------:R-:W-:Y:S01]  /*98a70*/  FFMA R47, R24, 0.19891236722469329834, R11 ;  /* 0x3e4bafaf182f7823 */ /* 0x000fe2000000000b */
[----:B------:R-:W-:Y:S01]  /*98a80*/  FFMA R11, R11, -0.19891236722469329834, R24 ;  /* 0xbe4bafaf0b0b7823 */ /* 0x000fe20000000018 */
[----:B------:R-:W-:Y:S02]  /*98a90*/  FFMA R24, R54, -1.8477590084075927734, R46 ;  /* 0xbfec835e36187823 */ /* 0x000fe4000000002e */
[C-C-:B------:R-:W-:Y:S01]  /*98aa0*/  FFMA R49, R47.reuse, -1.9615705013275146484, R32.reuse ;  /* 0xbffb14be2f317823 */ /* 0x140fe20000000020 */
[----:B------:R-:W-:Y:S01]  /*98ab0*/  FFMA R32, R47, 1.9615705013275146484, R32 ;  /* 0x3ffb14be2f207823 */ /* 0x000fe20000000020 */
[----:B------:R-:W-:Y:S01]  /*98ac0*/  FFMA R47, R40, 0.66817861795425415039, R6 ;  /* 0x3f2b0dc1282f7823 */ /* 0x000fe20000000006 */
[----:B------:R-:W-:Y:S02]  /*98ad0*/  FFMA R6, R6, -0.66817861795425415039, R40 ;  /* 0xbf2b0dc106067823 */ /* 0x000fe40000000028 */
[----:B------:R0:W-:Y:S01]  /*98ae0*/  STL [R1+0x70], R49 ;  /* 0x0000703101007387 */ /* 0x0001e20000100800 */
[C-C-:B------:R-:W-:Y:S01]  /*98af0*/  FFMA R40, R47.reuse, 1.6629391908645629883, R24.reuse ;  /* 0x3fd4db312f287823 */ /* 0x140fe20000000018 */
[----:B0-----:R-:W-:Y:S01]  /*98b00*/  FFMA R49, R47, -1.6629391908645629883, R24 ;  /* 0xbfd4db312f317823 */ /* 0x001fe20000000018 */
[C-C-:B------:R-:W-:Y:S01]  /*98b10*/  FFMA R24, R11.reuse, -1.9615705013275146484, R16.reuse ;  /* 0xbffb14be0b187823 */ /* 0x140fe20000000010 */
[----:B------:R-:W-:-:S03]  /*98b20*/  FFMA R16, R11, 1.9615705013275146484, R16 ;  /* 0x3ffb14be0b107823 */ /* 0x000fc60000000010 */
[----:B------:R-:W-:Y:S04]  /*98b30*/  STL [R1+0x64], R49 ;  /* 0x0000643101007387 */ /* 0x000fe80000100800 */
[----:B------:R-:W-:Y:S04]  /*98b40*/  STL [R1], R40 ;  /* 0x0000002801007387 */ /* 0x000fe80000100800 */
[----:B------:R-:W-:Y:S04]  /*98b50*/  STL [R1+0x2c], R24 ;  /* 0x00002c1801007387 */ /* 0x000fe80000100800 */
[----:B------:R-:W-:Y:S04]  /*98b60*/  STL [R1+0x4c], R16 ;  /* 0x00004c1001007387 */ /* 0x000fe80000100800 */
[----:B------:R-:W0:Y:S01]  /*98b70*/  LDS R16, [R48+0x4] ;  /* 0x0000040030107984 */ /* 0x000e220000000800 */
[----:B------:R-:W-:-:S04]  /*98b80*/  FFMA R46, R54, 1.8477590084075927734, R46 ;  /* 0x3fec835e362e7823 */ /* 0x000fc8000000002e */
[C-C-:B------:R-:W-:Y:S01]  /*98b90*/  FFMA R11, R6.reuse, -1.6629391908645629883, R46.reuse ;  /* 0xbfd4db31060b7823 */ /* 0x140fe2000000002e */
[----:B------:R-:W-:-:S04]  /*98ba0*/  FFMA R50, R6, 1.6629391908645629883, R46 ;  /* 0x3fd4db3106327823 */ /* 0x000fc8000000002e */
[----:B------:R3:W-:Y:S02]  /*98bb0*/  STL [R1+0x6c], R11 ;  /* 0x00006c0b01007387 */ /* 0x0007e40000100800 */
[----:B---3--:R-:W-:Y:S01]  /*98bc0*/  FFMA R11, R55, 0.41421356797218322754, R31 ;  /* 0x3ed413cd370b7823 */ /* 0x008fe2000000001f */
[----:B------:R-:W-:Y:S01]  /*98bd0*/  FFMA R31, R31, 0.41421356797218322754, -R55 ;  /* 0x3ed413cd1f1f7823 */ /* 0x000fe20000000837 */
[C-C-:B------:R-:W-:Y:S01]  /*98be0*/  FFMA R6, R45.reuse, 1.4142135381698608398, R15.reuse ;  /* 0x3fb504f32d067823 */ /* 0x140fe2000000000f */
[----:B------:R-:W-:Y:S01]  /*98bf0*/  FFMA R45, R45, 1.4142135381698608398, -R15 ;  /* 0x3fb504f32d2d7823 */ /* 0x000fe2000000080f */
[C-C-:B------:R-:W-:Y:S01]  /*98c00*/  FADD R15, R23.reuse, R10.reuse ;  /* 0x0000000a170f7221 */ /* 0x140fe20000000000 */
[----:B------:R-:W-:-:S03]  /*98c10*/  FADD R23, R23, -R10 ;  /* 0x8000000a17177221 */ /* 0x000fc60000000000 */
[C-C-:B------:R-:W-:Y:S01]  /*98c20*/  FFMA R10, R15.reuse, 0.70710676908493041992, R39.reuse ;  /* 0x3f3504f30f0a7823 */ /* 0x140fe20000000027 */
[----:B------:R-:W-:Y:S01]  /*98c30*/  FFMA R39, R15, -0.70710676908493041992, R39 ;  /* 0xbf3504f30f277823 */ /* 0x000fe20000000027 */
[C-C-:B0-----:R-:W-:Y:S01]  /*98c40*/  FFMA R15, R23.reuse, -0.70710676908493041992, R16.reuse ;  /* 0xbf3504f3170f7823 */ /* 0x141fe20000000010 */
[----:B------:R-:W-:Y:S01]  /*98c50*/  FFMA R23, R23, 0.70710676908493041992, R16 ;  /* 0x3f3504f317177823 */ /* 0x000fe20000000010 */
[C-C-:B------:R-:W-:Y:S01]  /*98c60*/  FFMA R16, R11.reuse, 1.8477590084075927734, R6.reuse ;  /* 0x3fec835e0b107823 */ /* 0x140fe20000000006 */
[----:B------:R-:W-:Y:S02]  /*98c70*/  FFMA R6, R11, -1.8477590084075927734, R6 ;  /* 0xbfec835e0b067823 */ /* 0x000fe40000000006 */
        /* <DEDUP_REMOVED lines=8> */
[----:B------:R0:W-:Y:S01]  /*98d00*/  STL [R1+0x68], R24 ;  /* 0x0000681801007387 */ /* 0x0001e20000100800 */
[--C-:B------:R-:W-:Y:S01]  /*98d10*/  FFMA R16, R23, -1.9615705013275146484, R6.reuse ;  /* 0xbffb14be17107823 */ /* 0x100fe20000000006 */
[C-C-:B0-----:R-:W-:Y:S01]  /*98d20*/  FFMA R24, R11.reuse, -1.6629391908645629883, R53.reuse ;  /* 0xbfd4db310b187823 */ /* 0x141fe20000000035 */
[----:B------:R-:W-:Y:S01]  /*98d30*/  FFMA R53, R11, 1.6629391908645629883, R53 ;  /* 0x3fd4db310b357823 */ /* 0x000fe20000000035 */
[----:B------:R-:W-:Y:S01]  /*98d40*/  FFMA R11, R23, 1.9615705013275146484, R6 ;  /* 0x3ffb14be170b7823 */ /* 0x000fe20000000006 */
[----:B------:R-:W-:-:S02]  /*98d50*/  FFMA R6, R15, -1.6629391908645629883, R45 ;  /* 0xbfd4db310f067823 */ /* 0x000fc4000000002d */
[----:B------:R-:W-:Y:S04]  /*98d60*/  STL [R1+0x5c], R24 ;  /* 0x00005c1801007387 */ /* 0x000fe80000100800 */
[----:B------:R0:W-:Y:S04]  /*98d70*/  STL [R1+0x20], R16 ;  /* 0x0000201001007387 */ /* 0x0001e80000100800 */
[----:B------:R-:W-:Y:S04]  /*98d80*/  STL [R1+0x40], R11 ;  /* 0x0000400b01007387 */ /* 0x000fe80000100800 */
[----:B------:R3:W-:Y:S01]  /*98d90*/  STL [R1+0x60], R6 ;  /* 0x0000600601007387 */ /* 0x0007e20000100800 */
[C-C-:B0-----:R-:W-:Y:S01]  /*98da0*/  FADD R16, R22.reuse, -R9.reuse ;  /* 0x8000000916107221 */ /* 0x141fe20000000000 */
[----:B---3--:R-:W-:-:S02]  /*98db0*/  FADD R6, R22, R9 ;  /* 0x0000000916067221 */ /* 0x008fc40000000000 */
[----:B------:R-:W0:Y:S01]  /*98dc0*/  LDS R22, [R48+0x8] ;  /* 0x0000080030167984 */ /* 0x000e220000000800 */
[----:B------:R-:W-:Y:S01]  /*98dd0*/  FFMA R45, R15, 1.6629391908645629883, R45 ;  /* 0x3fd4db310f2d7823 */ /* 0x000fe2000000002d */
[C-C-:B------:R-:W-:Y:S01]  /*98de0*/  FFMA R11, R44.reuse, 1.4142135381698608398, R14.reuse ;  /* 0x3fb504f32c0b7823 */ /* 0x140fe2000000000e */
[----:B------:R-:W-:Y:S01]  /*98df0*/  FFMA R44, R44, 1.4142135381698608398, -R14 ;  /* 0x3fb504f32c2c7823 */ /* 0x000fe2000000080e */
[----:B------:R-:W-:Y:S01]  /*98e00*/  FFMA R15, R56, 0.41421356797218322754, R30 ;  /* 0x3ed413cd380f7823 */ /* 0x000fe2000000001e */
[----:B------:R-:W-:-:S03]  /*98e10*/  FFMA R9, R6, 0.70710676908493041992, R38 ;  /* 0x3f3504f306097823 */ /* 0x000fc60000000026 */
[C-C-:B------:R-:W-:Y:S01]  /*98e20*/  FFMA R39, R15.reuse, 1.8477590084075927734, R11.reuse ;  /* 0x3fec835e0f277823 */ /* 0x140fe2000000000b */
[----:B------:R-:W-:Y:S01]  /*98e30*/  FFMA R11, R15, -1.8477590084075927734, R11 ;  /* 0xbfec835e0f0b7823 */ /* 0x000fe2000000000b */
[----:B------:R-:W-:Y:S01]  /*98e40*/  FFMA R30, R30, 0.41421356797218322754, -R56 ;  /* 0x3ed413cd1e1e7823 */ /* 0x000fe20000000838 */
[----:B------:R-:W-:-:S03]  /*98e50*/  FFMA R6, R6, -0.70710676908493041992, R38 ;  /* 0xbf3504f306067823 */ /* 0x000fc60000000026 */
[----:B------:R-:W-:Y:S01]  /*98e60*/  FFMA R55, R30, -1.8477590084075927734, R44 ;  /* 0xbfec835e1e377823 */ /* 0x000fe2000000002c */
[C-C-:B0-----:R-:W-:Y:S01]  /*98e70*/  FFMA R14, R16.reuse, -0.70710676908493041992, R22.reuse ;  /* 0xbf3504f3100e7823 */ /* 0x141fe20000000016 */
[----:B------:R-:W-:-:S04]  /*98e80*/  FFMA R16, R16, 0.70710676908493041992, R22 ;  /* 0x3f3504f310107823 */ /* 0x000fc80000000016 */
[----:B------:R-:W-:Y:S01]  /*98e90*/  FFMA R15, R16, 0.19891236722469329834, R9 ;  /* 0x3e4bafaf100f7823 */ /* 0x000fe20000000009 */
[----:B------:R-:W-:-:S03]  /*98ea0*/  FFMA R9, R9, -0.19891236722469329834, R16 ;  /* 0xbe4bafaf09097823 */ /* 0x000fc60000000010 */
[C-C-:B------:R-:W-:Y:S01]  /*98eb0*/  FFMA R16, R15.reuse, -1.9615705013275146484, R39.reuse ;  /* 0xbffb14be0f107823 */ /* 0x140fe20000000027 */
[----:B------:R-:W-:Y:S01]  /*98ec0*/  FFMA R39, R15, 1.9615705013275146484, R39 ;  /* 0x3ffb14be0f277823 */ /* 0x000fe20000000027 */
[----:B------:R-:W-:-:S03]  /*98ed0*/  FFMA R15, R6, 0.66817861795425415039, R14 ;  /* 0x3f2b0dc1060f7823 */ /* 0x000fc6000000000e */
[----:B------:R0:W-:Y:S02]  /*98ee0*/  STL [R1+0x58], R16 ;  /* 0x0000581001007387 */ /* 0x0001e40000100800 */
[C-C-:B0-----:R-:W-:Y:S01]  /*98ef0*/  FFMA R16, R15.reuse, -1.6629391908645629883, R55.reuse ;  /* 0xbfd4db310f107823 */ /* 0x141fe20000000037 */
[----:B------:R-:W-:Y:S02]  /*98f00*/  FFMA R55, R15, 1.6629391908645629883, R55 ;  /* 0x3fd4db310f377823 */ /* 0x000fe40000000037 */
[----:B------:R-:W0:Y:S01]  /*98f10*/  LDS R15, [R48+0xc] ;  /* 0x00000c00300f7984 */ /* 0x000e220000000800 */
[----:B------:R-:W-:Y:S01]  /*98f20*/  FFMA R6, R14, -0.66817861795425415039, R6 ;  /* 0xbf2b0dc10e067823 */ /* 0x000fe20000000006 */
[----:B------:R-:W-:Y:S01]  /*98f30*/  FFMA R44, R30, 1.8477590084075927734, R44 ;  /* 0x3fec835e1e2c7823 */ /* 0x000fe2000000002c */
[C-C-:B------:R-:W-:Y:S01]  /*98f40*/  FFMA R14, R9.reuse, -1.9615705013275146484, R11.reuse ;  /* 0xbffb14be090e7823 */ /* 0x140fe2000000000b */
[----:B------:R-:W-:Y:S01]  /*98f50*/  FFMA R9, R9, 1.9615705013275146484, R11 ;  /* 0x3ffb14be09097823 */ /* 0x000fe2000000000b */
[----:B------:R-:W-:Y:S01]  /*98f60*/  STL [R1+0x54], R16 ;  /* 0x0000541001007387 */ /* 0x000fe20000100800 */
[C-C-:B------:R-:W-:Y:S01]  /*98f70*/  FFMA R11, R6.reuse, -1.6629391908645629883, R44.reuse ;  /* 0xbfd4db31060b7823 */ /* 0x140fe2000000002c */
[----:B------:R-:W-:-:S02]  /*98f80*/  FFMA R44, R6, 1.6629391908645629883, R44 ;  /* 0x3fd4db31062c7823 */ /* 0x000fc4000000002c */
[----:B------:R3:W-:Y:S01]  /*98f90*/  STL [R1+0x8], R14 ;  /* 0x0000080e01007387 */ /* 0x0007e20000100800 */
[----:B------:R-:W-:-:S03]  /*98fa0*/  FADD R6, R21, R8 ;  /* 0x0000000815067221 */ /* 0x000fc60000000000 */
[----:B------:R4:W-:Y:S01]  /*98fb0*/  STL [R1+0x3c], R9 ;  /* 0x00003c0901007387 */ /* 0x0009e20000100800 */
[----:B---3--:R-:W-:-:S03]  /*98fc0*/  FADD R14, R21, -R8 ;  /* 0x80000008150e7221 */ /* 0x008fc60000000000 */
[----:B------:R0:W-:Y:S01]  /*98fd0*/  STL [R1+0x50], R11 ;  /* 0x0000500b01007387 */ /* 0x0001e20000100800 */
[C-C-:B----4-:R-:W-:Y:S01]  /*98fe0*/  FFMA R9, R43.reuse, 1.4142135381698608398, R13.reuse ;  /* 0x3fb504f32b097823 */ /* 0x150fe2000000000d */
[----:B------:R-:W-:Y:S01]  /*98ff0*/  FFMA R43, R43, 1.4142135381698608398, -R13 ;  /* 0x3fb504f32b2b7823 */ /* 0x000fe2000000080d */
[----:B------:R-:W-:Y:S01]  /*99000*/  FFMA R13, R57, 0.41421356797218322754, R29 ;  /* 0x3ed413cd390d7823 */ /* 0x000fe2000000001d */
[----:B------:R-:W-:-:S03]  /*99010*/  FFMA R8, R6, 0.70710676908493041992, R37 ;  /* 0x3f3504f306087823 */ /* 0x000fc60000000025 */
[C-C-:B------:R-:W-:Y:S01]  /*99020*/  FFMA R40, R13.reuse, 1.8477590084075927734, R9.reuse ;  /* 0x3fec835e0d287823 */ /* 0x140fe20000000009 */
[----:B------:R-:W-:Y:S01]  /*99030*/  FFMA R9, R13, -1.8477590084075927734, R9 ;  /* 0xbfec835e0d097823 */ /* 0x000fe20000000009 */
[C-C-:B0-----:R-:W-:Y:S01]  /*99040*/  FFMA R11, R14.reuse, -0.70710676908493041992, R15.reuse ;  /* 0xbf3504f30e0b7823 */ /* 0x141fe2000000000f */
[----:B------:R-:W-:-:S04]  /*99050*/  FFMA R14, R14, 0.70710676908493041992, R15 ;  /* 0x3f3504f30e0e7823 */ /* 0x000fc8000000000f */
[----:B------:R-:W-:Y:S01]  /*99060*/  FFMA R13, R14, 0.19891236722469329834, R8 ;  /* 0x3e4bafaf0e0d7823 */ /* 0x000fe20000000008 */
[----:B------:R-:W-:-:S03]  /*99070*/  FFMA R8, R8, -0.19891236722469329834, R14 ;  /* 0xbe4bafaf08087823 */ /* 0x000fc6000000000e */
[----:B------:R-:W-:-:S05]  /*99080*/  FFMA R14, R13, -1.9615705013275146484, R40 ;  /* 0xbffb14be0d0e7823 */ /* 0x000fca0000000028 */
[----:B------:R-:W-:Y:S04]  /*99090*/  STL [R1+0x48], R14 ;  /* 0x0000480e01007387 */ /* 0x000fe80000100800 */
[----:B------:R-:W3:Y:S01]  /*990a0*/  LDL.LU R49, [R1+0xc] ;  /* 0x00000c0001317983 */ /* 0x000ee20000300800 */
[----:B------:R-:W-:Y:S01]  /*990b0*/  FFMA R29, R29, 0.41421356797218322754, -R57 ;  /* 0x3ed413cd1d1d7823 */ /* 0x000fe20000000839 */
[----:B------:R-:W-:Y:S01]  /*990c0*/  FFMA R6, R6, -0.70710676908493041992, R37 ;  /* 0xbf3504f306067823 */ /* 0x000fe20000000025 */
[----:B------:R-:W-:Y:S02]  /*990d0*/  FFMA R40, R13, 1.9615705013275146484, R40 ;  /* 0x3ffb14be0d287823 */ /* 0x000fe40000000028 */
[----:B------:R-:W-:Y:S01]  /*990e0*/  FFMA R56, R29, -1.8477590084075927734, R43 ;  /* 0xbfec835e1d387823 */ /* 0x000fe2000000002b */
[----:B------:R-:W-:Y:S01]  /*990f0*/  FFMA R13, R6, 0.66817861795425415039, R11 ;  /* 0x3f2b0dc1060d7823 */ /* 0x000fe2000000000b */
[----:B------:R-:W-:-:S03]  /*99100*/  FFMA R6, R11, -0.66817861795425415039, R6 ;  /* 0xbf2b0dc10b067823 */ /* 0x000fc60000000006 */
[----:B------:R-:W-:-:S05]  /*99110*/  FFMA R11, R13, -1.6629391908645629883, R56 ;  /* 0xbfd4db310d0b7823 */ /* 0x000fca0000000038 */
[----:B------:R0:W-:Y:S02]  /*99120*/  STL [R1+0x44], R11 ;  /* 0x0000440b01007387 */ /* 0x0001e40000100800 */
[----:B0-----:R-:W-:-:S05]  /*99130*/  FFMA R11, R8, -1.9615705013275146484, R9 ;  /* 0xbffb14be080b7823 */ /* 0x001fca0000000009 */
[----:B------:R-:W-:Y:S04]  /*99140*/  STL [R1+0x1c], R11 ;  /* 0x00001c0b01007387 */ /* 0x000fe80000100800 */
[----:B------:R-:W0:Y:S01]  /*99150*/  LDS R11, [R48+0x10] ;  /* 0x00001000300b7984 */ /* 0x000e220000000800 */
[----:B------:R-:W-:Y:S01]  /*99160*/  FFMA R46, R29, 1.8477590084075927734, R43 ;  /* 0x3fec835e1d2e7823 */ /* 0x000fe2000000002b */
[----:B------:R-:W-:-:S03]  /*99170*/  FFMA R9, R8, 1.9615705013275146484, R9 ;  /* 0x3ffb14be08097823 */ /* 0x000fc60000000009 */
[----:B------:R-:W-:Y:S01]  /*99180*/  FFMA R8, R6, -1.6629391908645629883, R46 ;  /* 0xbfd4db3106087823 */ /* 0x000fe2000000002e */
[----:B------:R-:W-:Y:S01]  /*99190*/  FFMA R56, R13, 1.6629391908645629883, R56 ;  /* 0x3fd4db310d387823 */ /* 0x000fe20000000038 */
[----:B------:R4:W-:Y:S04]  /*991a0*/  STL [R1+0x38], R9 ;  /* 0x0000380901007387 */ /* 0x0009e80000100800 */
[----:B------:R-:W1:Y:S04]  /*991b0*/  LDS R13, [R48+0x14] ;  /* 0x00001400300d7984 */ /* 0x000e680000000800 */
[----:B------:R2:W-:Y:S01]  /*991c0*/  STL [R1+0x34], R8 ;  /* 0x0000340801007387 */ /* 0x0005e20000100800 */
[----:B----4-:R-:W-:Y:S01]  /*991d0*/  FFMA R9, R58, 0.41421356797218322754, R28 ;  /* 0x3ed413cd3a097823 */ /* 0x010fe2000000001c */
[----:B------:R-:W-:Y:S01]  /*991e0*/  FFMA R28, R28, 0.41421356797218322754, -R58 ;  /* 0x3ed413cd1c1c7823 */ /* 0x000fe2000000083a */
[----:B------:R-:W-:Y:S01]  /*991f0*/  FFMA R46, R6, 1.6629391908645629883, R46 ;  /* 0x3fd4db31062e7823 */ /* 0x000fe2000000002e */
[C-C-:B--2---:R-:W-:Y:S01]  /*99200*/  FADD R8, R20.reuse, R7.reuse ;  /* 0x0000000714087221 */ /* 0x144fe20000000000 */
[----:B------:R-:W-:Y:S01]  /*99210*/  FADD R7, R20, -R7 ;  /* 0x8000000714077221 */ /* 0x000fe20000000000 */
[----:B------:R-:W-:-:S02]  /*99220*/  FFMA R6, R42, 1.4142135381698608398, R12 ;  /* 0x3fb504f32a067823 */ /* 0x000fc4000000000c */
[C-C-:B------:R-:W-:Y:S01]  /*99230*/  FFMA R58, R8.reuse, 0.70710676908493041992, R36.reuse ;  /* 0x3f3504f3083a7823 */ /* 0x140fe20000000024 */
[----:B------:R-:W-:Y:S01]  /*99240*/  FFMA R36, R8, -0.70710676908493041992, R36 ;  /* 0xbf3504f308247823 */ /* 0x000fe20000000024 */
[--C-:B------:R-:W-:Y:S01]  /*99250*/  FFMA R52, R9, 1.8477590084075927734, R6.reuse ;  /* 0x3fec835e09347823 */ /* 0x100fe20000000006 */
[C-C-:B0-----:R-:W-:Y:S01]  /*99260*/  FFMA R8, R7.reuse, -0.70710676908493041992, R11.reuse ;  /* 0xbf3504f307087823 */ /* 0x141fe2000000000b */
[----:B------:R-:W-:Y:S01]  /*99270*/  FFMA R11, R7, 0.70710676908493041992, R11 ;  /* 0x3f3504f3070b7823 */ /* 0x000fe2000000000b */
[----:B------:R-:W-:-:S03]  /*99280*/  FFMA R7, R9, -1.8477590084075927734, R6 ;  /* 0xbfec835e09077823 */ /* 0x000fc60000000006 */
[----:B------:R-:W-:Y:S01]  /*99290*/  FFMA R6, R11, 0.19891236722469329834, R58 ;  /* 0x3e4bafaf0b067823 */ /* 0x000fe2000000003a */
[----:B------:R-:W-:-:S03]  /*992a0*/  FFMA R42, R42, 1.4142135381698608398, -R12 ;  /* 0x3fb504f32a2a7823 */ /* 0x000fc6000000080c */
[----:B------:R-:W-:Y:S01]  /*992b0*/  FFMA R9, R6, -1.9615705013275146484, R52 ;  /* 0xbffb14be06097823 */ /* 0x000fe20000000034 */
[----:B------:R-:W-:Y:S01]  /*992c0*/  FFMA R51, R28, -1.8477590084075927734, R42 ;  /* 0xbfec835e1c337823 */ /* 0x000fe2000000002a */
[----:B------:R-:W-:-:S03]  /*992d0*/  FFMA R58, R58, -0.19891236722469329834, R11 ;  /* 0xbe4bafaf3a3a7823 */ /* 0x000fc6000000000b */
[----:B------:R0:W-:Y:S01]  /*992e0*/  STL [R1+0x30], R9 ;  /* 0x0000300901007387 */ /* 0x0001e20000100800 */
[----:B------:R-:W-:Y:S01]  /*992f0*/  FFMA R52, R6, 1.9615705013275146484, R52 ;  /* 0x3ffb14be06347823 */ /* 0x000fe20000000034 */
[----:B------:R-:W-:Y:S01]  /*99300*/  FFMA R6, R8, -0.66817861795425415039, R36 ;  /* 0xbf2b0dc108067823 */ /* 0x000fe20000000024 */
[----:B0-----:R-:W-:Y:S01]  /*99310*/  FFMA R9, R36, 0.66817861795425415039, R8 ;  /* 0x3f2b0dc124097823 */ /* 0x001fe20000000008 */
[----:B------:R-:W-:-:S03]  /*99320*/  FFMA R8, R58, -1.9615705013275146484, R7 ;  /* 0xbffb14be3a087823 */ /* 0x000fc60000000007 */
[----:B------:R-:W-:Y:S01]  /*99330*/  FFMA R11, R9, -1.6629391908645629883, R51 ;  /* 0xbfd4db31090b7823 */ /* 0x000fe20000000033 */
[----:B------:R-:W-:-:S04]  /*99340*/  FFMA R43, R28, 1.8477590084075927734, R42 ;  /* 0x3fec835e1c2b7823 */ /* 0x000fc8000000002a */
[----:B------:R0:W-:Y:S01]  /*99350*/  STL [R1+0x24], R11 ;  /* 0x0000240b01007387 */ /* 0x0001e20000100800 */
[----:B------:R-:W-:-:S03]  /*99360*/  FFMA R57, R6, -1.6629391908645629883, R43 ;  /* 0xbfd4db3106397823 */ /* 0x000fc6000000002b */
[----:B------:R1:W-:Y:S01]  /*99370*/  STL [R1+0x4], R8 ;  /* 0x0000040801007387 */ /* 0x0003e20000100800 */
[----:B------:R-:W-:-:S03]  /*99380*/  FFMA R43, R6, 1.6629391908645629883, R43 ;  /* 0x3fd4db31062b7823 */ /* 0x000fc6000000002b */
[----:B------:R-:W2:Y:S01]  /*99390*/  LDL.LU R54, [R1+0x10] ;  /* 0x0000100001367983 */ /* 0x000ea20000300800 */
[C-C-:B------:R-:W-:Y:S01]  /*993a0*/  FADD R6, R19.reuse, R5.reuse ;  /* 0x0000000513067221 */ /* 0x140fe20000000000 */
[----:B0-----:R-:W-:Y:S01]  /*993b0*/  FADD R11, R19, -R5 ;  /* 0x80000005130b7221 */ /* 0x001fe20000000000 */
[----:B------:R-:W-:Y:S01]  /*993c0*/  FFMA R51, R9, 1.6629391908645629883, R51 ;  /* 0x3fd4db3109337823 */ /* 0x000fe20000000033 */
[----:B------:R-:W-:Y:S01]  /*993d0*/  FFMA R58, R58, 1.9615705013275146484, R7 ;  /* 0x3ffb14be3a3a7823 */ /* 0x000fe20000000007 */
[----:B------:R-:W-:Y:S01]  /*993e0*/  FFMA R9, R59, 0.41421356797218322754, R27 ;  /* 0x3ed413cd3b097823 */ /* 0x000fe2000000001b */
[C---:B-1----:R-:W-:Y:S01]  /*993f0*/  FFMA R8, R11.reuse, -0.70710676908493041992, R13 ;  /* 0xbf3504f30b087823 */ /* 0x042fe2000000000d */
[C---:B------:R-:W-:Y:S01]  /*99400*/  FFMA R5, R6.reuse, 0.70710676908493041992, R35 ;  /* 0x3f3504f306057823 */ /* 0x040fe20000000023 */
[----:B------:R-:W-:Y:S01]  /*99410*/  FFMA R11, R11, 0.70710676908493041992, R13 ;  /* 0x3f3504f30b0b7823 */ /* 0x000fe2000000000d */
[----:B------:R-:W-:Y:S01]  /*99420*/  FFMA R6, R6, -0.70710676908493041992, R35 ;  /* 0xbf3504f306067823 */ /* 0x000fe20000000023 */
[----:B------:R-:W0:Y:S04]  /*99430*/  LDS R13, [R48+0x18] ;  /* 0x00001800300d7984 */ /* 0x000e280000000800 */
[----:B------:R-:W1:Y:S01]  /*99440*/  LDS R48, [R48+0x1c] ;  /* 0x00001c0030307984 */ /* 0x000e620000000800 */
        /* <DEDUP_REMOVED lines=11> */
[----:B------:R-:W-:Y:S01]  /*99500*/  FFMA R12, R41, 1.4142135381698608398, -R12 ;  /* 0x3fb504f3290c7823 */ /* 0x000fe2000000080c */
[----:B------:R-:W-:-:S04]  /*99510*/  FFMA R27, R27, 0.41421356797218322754, -R59 ;  /* 0x3ed413cd1b1b7823 */ /* 0x000fc8000000083b */
[--C-:B------:R-:W-:Y:S01]  /*99520*/  FFMA R42, R27, -1.8477590084075927734, R12.reuse ;  /* 0xbfec835e1b2a7823 */ /* 0x100fe2000000000c */
[----:B------:R-:W-:Y:S01]  /*99530*/  FFMA R5, R5, -0.19891236722469329834, R11 ;  /* 0xbe4bafaf05057823 */ /* 0x000fe2000000000b */
[----:B------:R-:W-:Y:S02]  /*99540*/  FFMA R12, R27, 1.8477590084075927734, R12 ;  /* 0x3fec835e1b0c7823 */ /* 0x000fe4000000000c */
[C-C-:B------:R-:W-:Y:S01]  /*99550*/  FFMA R47, R9.reuse, -1.6629391908645629883, R42.reuse ;  /* 0xbfd4db31092f7823 */ /* 0x140fe2000000002a */
[----:B------:R-:W-:Y:S01]  /*99560*/  FFMA R42, R9, 1.6629391908645629883, R42 ;  /* 0x3fd4db31092a7823 */ /* 0x000fe2000000002a */
[----:B------:R-:W-:Y:S01]  /*99570*/  FADD R9, R18, R4 ;  /* 0x0000000412097221 */ /* 0x000fe20000000000 */
[C-C-:B------:R-:W-:Y:S01]  /*99580*/  FFMA R41, R5.reuse, -1.9615705013275146484, R7.reuse ;  /* 0xbffb14be05297823 */ /* 0x140fe20000000007 */
        /* <DEDUP_REMOVED lines=8> */
[C-C-:B--2---:R-:W-:Y:S01]  /*99610*/  FFMA R7, R54.reuse, 1.4142135381698608398, R8.reuse ;  /* 0x3fb504f336077823 */ /* 0x144fe20000000008 */
        /* <DEDUP_REMOVED lines=10> */
[C-C-:B------:R-:W-:Y:S01]  /*996c0*/  FFMA R20, R8.reuse, -1.9615705013275146484, R19.reuse ;  /* 0xbffb14be08147823 */ /* 0x140fe20000000013 */
[----:B------:R-:W-:Y:S01]  /*996d0*/  FFMA R19, R8, 1.9615705013275146484, R19 ;  /* 0x3ffb14be08137823 */ /* 0x000fe20000000013 */
[----:B------:R-:W-:Y:S01]  /*996e0*/  FFMA R9, R9, -0.66817861795425415039, R34 ;  /* 0xbf2b0dc109097823 */ /* 0x000fe20000000022 */
[C-C-:B------:R-:W-:Y:S01]  /*996f0*/  FFMA R18, R6.reuse, -1.6629391908645629883, R16.reuse ;  /* 0xbfd4db3106127823 */ /* 0x140fe20000000010 */
[----:B------:R-:W-:Y:S01]  /*99700*/  FFMA R16, R6, 1.6629391908645629883, R16 ;  /* 0x3fd4db3106107823 */ /* 0x000fe20000000010 */
[C-C-:B------:R-:W-:Y:S01]  /*99710*/  FADD R8, R17.reuse, R3.reuse ;  /* 0x0000000311087221 */ /* 0x140fe20000000000 */
[----:B------:R-:W-:Y:S01]  /*99720*/  FMUL R6, R0, 1.4142135381698608398 ;  /* 0x3fb504f300067820 */ /* 0x000fe20000400000 */
[----:B------:R-:W-:Y:S01]  /*99730*/  FADD R3, R17, -R3 ;  /* 0x8000000311037221 */ /* 0x000fe20000000000 */
[C-C-:B------:R-:W-:Y:S01]  /*99740*/  FFMA R15, R14.reuse, -1.9615705013275146484, R7.reuse ;  /* 0xbffb14be0e0f7823 */ /* 0x140fe20000000007 */
[C-C-:B------:R-:W-:Y:S01]  /*99750*/  FFMA R13, R9.reuse, -1.6629391908645629883, R4.reuse ;  /* 0xbfd4db31090d7823 */ /* 0x140fe20000000004 */
        /* <DEDUP_REMOVED lines=8> */
[----:B------:R-:W2:Y:S01]  /*997e0*/  LDL.LU R0, [R1+0x24c] ;  /* 0x00024c0001007983 */ /* 0x000ea20000300800 */
[----:B---3--:R-:W-:-:S04]  /*997f0*/  FFMA R7, R2, 1.4142135381698608398, R6 ;  /* 0x3fb504f302077823 */ /* 0x008fc80000000006 */
[C-C-:B------:R-:W-:Y:S01]  /*99800*/  FFMA R17, R9.reuse, 1.8477590084075927734, R7.reuse ;  /* 0x3fec835e09117823 */ /* 0x140fe20000000007 */
[----:B------:R-:W-:Y:S01]  /*99810*/  FFMA R7, R9, -1.8477590084075927734, R7 ;  /* 0xbfec835e09077823 */ /* 0x000fe20000000007 */
[----:B------:R-:W-:Y:S01]  /*99820*/  FFMA R9, R3, 0.19891236722469329834, R24 ;  /* 0x3e4bafaf03097823 */ /* 0x000fe20000000018 */
[----:B------:R-:W-:Y:S01]  /*99830*/  FFMA R6, R2, 1.4142135381698608398, -R6 ;  /* 0x3fb504f302067823 */ /* 0x000fe20000000806 */
[----:B------:R-:W-:Y:S01]  /*99840*/  FFMA R24, R24, -0.19891236722469329834, R3 ;  /* 0xbe4bafaf18187823 */ /* 0x000fe20000000003 */
[----:B------:R0:W5:Y:S01]  /*99850*/  LDL.LU R2, [R1+0x248] ;  /* 0x0002480001027983 */ /* 0x0001620000300800 */
[C-C-:B------:R-:W-:Y:S01]  /*99860*/  FFMA R3, R9.reuse, -1.9615705013275146484, R17.reuse ;  /* 0xbffb14be09037823 */ /* 0x140fe20000000011 */
[----:B------:R-:W-:Y:S01]  /*99870*/  FFMA R17, R9, 1.9615705013275146484, R17 ;  /* 0x3ffb14be09117823 */ /* 0x000fe20000000011 */
[----:B------:R-:W-:Y:S01]  /*99880*/  FFMA R22, R25, -1.8477590084075927734, R6 ;  /* 0xbfec835e19167823 */ /* 0x000fe20000000006 */
[----:B------:R-:W-:-:S04]  /*99890*/  FFMA R9, R33, 0.66817861795425415039, R8 ;  /* 0x3f2b0dc121097823 */ /* 0x000fc80000000008 */
[C-C-:B------:R-:W-:Y:S01]  /*998a0*/  FFMA R21, R9.reuse, -1.6629391908645629883, R22.reuse ;  /* 0xbfd4db3109157823 */ /* 0x140fe20000000016 */
[----:B------:R-:W-:Y:S02]  /*998b0*/  FFMA R22, R9, 1.6629391908645629883, R22 ;  /* 0x3fd4db3109167823 */ /* 0x000fe40000000016 */
[----:B------:R0:W5:Y:S01]  /*998c0*/  LDL R9, [R1+0xd8] ;  /* 0x0000d80001097983 */ /* 0x0001620000100800 */
[----:B------:R-:W-:Y:S01]  /*998d0*/  FFMA R6, R25, 1.8477590084075927734, R6 ;  /* 0x3fec835e19067823 */ /* 0x000fe20000000006 */
[----:B------:R-:W-:Y:S01]  /*998e0*/  FFMA R8, R8, -0.66817861795425415039, R33 ;  /* 0xbf2b0dc108087823 */ /* 0x000fe20000000021 */
[C-C-:B------:R-:W-:Y:S01]  /*998f0*/  FFMA R23, R24.reuse, -1.9615705013275146484, R7.reuse ;  /* 0xbffb14be18177823 */ /* 0x140fe20000000007 */
[----:B------:R-:W-:Y:S02]  /*99900*/  FFMA R24, R24, 1.9615705013275146484, R7 ;  /* 0x3ffb14be18187823 */ /* 0x000fe40000000007 */
[C-C-:B------:R-:W-:Y:S01]  /*99910*/  FFMA R25, R8.reuse, -1.6629391908645629883, R6.reuse ;  /* 0xbfd4db3108197823 */ /* 0x140fe20000000006 */
[----:B------:R-:W-:Y:S01]  /*99920*/  FFMA R26, R8, 1.6629391908645629883, R6 ;  /* 0x3fd4db31081a7823 */ /* 0x000fe20000000006 */
[----:B------:R-:W-:Y:S01]  /*99930*/  HFMA2 R8, -RZ, RZ, 0, 0 ;  /* 0x00000000ff087431 */ /* 0x000fe200000001ff */
[----:B------:R-:W-:-:S02]  /*99940*/  MOV R7, 0x181f ;  /* 0x0000181f00077802 */ /* 0x000fc40000000f00 */
[----:B------:R-:W-:Y:S01]  /*99950*/  MOV R6, 0xffffffff ;  /* 0xffffffff00067802 */ /* 0x000fe20000000f00 */
[----:B--2---:R-:W-:-:S04]  /*99960*/  FADD R27, R0, UR4 ;  /* 0x00000004001b7e21 */ /* 0x004fc80008000000 */
[----:B0-----:R-:W-:-:S07]  /*99970*/  FADD R27, R27, -UR5 ;  /* 0x800000051b1b7e21 */ /* 0x001fce0008000000 */
[----:B-----5:R-:W-:Y:S05]  /*99980*/  WARPSYNC.COLLECTIVE R6, `(.L_x_8113) ;  /* 0x0000000006087348 */ /* 0x020fea0003c00000 */
[----:B-----5:R0:W1:Y:S02]  /*99990*/  SHFL.IDX P0, R54, R9, R8, R7 ;  /* 0x0000000809367389 */ /* 0x0200640000000007 */
[----:B01----:R-:W-:Y:S05]  /*999a0*/  ENDCOLLECTIVE ;  /* 0x000000000000791b */ /* 0x003fea0003800000 */
.L_x_8113:
[----:B------:R0:W5:Y:S01]  /*999b0*/  LDL R9, [R1+0x94] ;  /* 0x0000940001097983 */ /* 0x0001620000100800 */
[----:B------:R-:W-:-:S07]  /*999c0*/  MOV R33, R54 ;  /* 0x0000003600217202 */ /* 0x000fce0000000f00 */
[----:B0----5:R-:W-:Y:S05]  /*999d0*/  WARPSYNC.COLLECTIVE R6, `(.L_x_8114) ;  /* 0x0000000006087348 */ /* 0x021fea0003c00000 */
[----:B-----5:R1:W2:Y:S02]  /*999e0*/  SHFL.IDX P0, R54, R9, R8, R7 ;  /* 0x0000000809367389 */ /* 0x0202a40000000007 */
[----:B012---:R-:W-:Y:S05]  /*999f0*/  ENDCOLLECTIVE ;  /* 0x000000000000791b */ /* 0x007fea0003800000 */
.L_x_8114:
[----:B------:R-:W-:Y:S01]  /*99a00*/  MOV R7, R54 ;  /* 0x0000003600077202 */ /* 0x000fe20000000f00 */
[----:B------:R-:W-:Y:S06]  /*99a10*/  BRA `(.L_x_8115) ;  /* 0xfffffc2400f07947 */ /* 0x000fec000383ffff */
.L_x_6952:
[----:B0-----:R0:W5:Y:S01]  /*99a20*/  LDL R9, [R1+0xd8] ;  /* 0x0000d80001097983 */ /* 0x0011620000100800 */
[----:B------:R-:W-:Y:S01]  /*99a30*/  HFMA2 R8, -RZ, RZ, 0, 5.9604644775390625e-08 ;  /* 0x00000001ff087431 */ /* 0x000fe200000001ff */
[----:B------:R-:W-:Y:S01]  /*99a40*/  BSSY B0, `(.L_x_8116) ;  /* 0x0000006000007945 */ /* 0x000fe20003800000 */
[----:B-1----:R-:W-:Y:S02]  /*99a50*/  MOV R7, 0x181f ;  /* 0x0000181f00077802 */ /* 0x002fe40000000f00 */
[----:B------:R-:W-:-:S07]  /*99a60*/  MOV R6, 0xffffffff ;  /* 0xffffffff00067802 */ /* 0x000fce0000000f00 */
[----:B0----5:R-:W-:Y:S05]  /*99a70*/  WARPSYNC.COLLECTIVE R6, `(.L_x_8117) ;  /* 0x0000000006087348 */ /* 0x021fea0003c00000 */
[----:B-----5:R1:W2:Y:S02]  /*99a80*/  SHFL.IDX P0, R54, R9, R8, R7 ;  /* 0x0000000809367389 */ /* 0x0202a40000000007 */
[----:B012---:R-:W-:Y:S05]  /*99a90*/  ENDCOLLECTIVE ;  /* 0x000000000000791b */ /* 0x007fea0003800000 */
.L_x_8117:
[----:B------:R-:W-:Y:S05]  /*99aa0*/  BSYNC B0 ;  /* 0x0000000000007941 */ /* 0x000fea0003800000 */
.L_x_8116:
        /* <DEDUP_REMOVED lines=8> */
.L_x_8118:
[----:B------:R-:W-:Y:S01]  /*99b30*/  MOV R6, R54 ;  /* 0x0000003600067202 */ /* 0x000fe20000000f00 */
[----:B------:R-:W-:Y:S06]  /*99b40*/  BRA `(.L_x_8119) ;  /* 0xfffffc4000687947 */ /* 0x000fec000383ffff */
.L_x_7049:
        /* <DEDUP_REMOVED lines=8> */
.L_x_8121:
[----:B------:R-:W-:Y:S05]  /*99bd0*/  BSYNC B0 ;  /* 0x0000000000007941 */ /* 0x000fea0003800000 */
.L_x_8120:
        /* <DEDUP_REMOVED lines=8> */
.L_x_8122:
[----:B------:R-:W-:Y:S01]  /*99c60*/  MOV R6, R54 ;  /* 0x0000003600067202 */ /* 0x000fe20000000f00 */
[----:B------:R-:W-:Y:S06]  /*99c70*/  BRA `(.L_x_8123) ;  /* 0xfffffc58009c7947 */ /* 0x000fec000383ffff */
.L_x_7146:
        /* <DEDUP_REMOVED lines=8> */
.L_x_8125:
[----:B------:R-:W-:Y:S05]  /*99d00*/  BSYNC B0 ;  /* 0x0000000000007941 */ /* 0x000fea0003800000 */
.L_x_8124:
        /* <DEDUP_REMOVED lines=8> */
.L_x_8126:
[----:B------:R-:W-:Y:S05]  /*99d90*/  BRA `(.L_x_8127) ;  /* 0xfffffc7000d87947 */ /* 0x000fea000383ffff */
.L_x_7243:
        /* <DEDUP_REMOVED lines=8> */
.L_x_8129:
[----:B------:R-:W-:Y:S05]  /*99e20*/  BSYNC B0 ;  /* 0x0000000000007941 */ /* 0x000fea0003800000 */
.L_x_8128:
        /* <DEDUP_REMOVED lines=8> */
.L_x_8130:
[----:B------:R-:W-:Y:S05]  /*99eb0*/  BRA `(.L_x_8131) ;  /* 0xfffffc8c00247947 */ /* 0x000fea000383ffff */
.L_x_7340:
[----:B0-----:R0:W5:Y:S01]  /*99ec0*/  LDL R9, [R1+0xd8] ;  /* 0x0000d80001097983 */ /* 0x0011620000100800 */
[----:B------:R-:W-:Y:S01]  /*99ed0*/  HFMA2 R8, -RZ, RZ, 0, 2.98023223876953125e-07 ;  /* 0x00000005ff087431 */ /* 0x000fe200000001ff */
[----:B------:R-:W-:Y:S01]  /*99ee0*/  BSSY B0, `(.L_x_8132) ;  /* 0x0000006000007945 */ /* 0x000fe20003800000 */
[----:B-1----:R-:W-:Y:S02]  /*99ef0*/  MOV R7, 0x181f ;  /* 0x0000181f00077802 */ /* 0x002fe40000000f00 */
[----:B------:R-:W-:-:S07]  /*99f00*/  MOV R6, 0xffffffff ;  /* 0xffffffff00067802 */ /* 0x000fce0000000f00 */
[----:B0----5:R-:W-:Y:S05]  /*99f10*/  WARPSYNC.COLLECTIVE R6, `(.L_x_8133) ;  /* 0x0000000006087348 */ /* 0x021fea0003c00000 */
[----:B-----5:R1:W2:Y:S02]  /*99f20*/  SHFL.IDX P0, R54, R9, R8, R7 ;  /* 0x0000000809367389 */ /* 0x0202a40000000007 */
[----:B012---:R-:W-:Y:S05]  /*99f30*/  ENDCOLLECTIVE ;  /* 0x000000000000791b */ /* 0x007fea0003800000 */
.L_x_8133:
[----:B------:R-:W-:Y:S05]  /*99f40*/  BSYNC B0 ;  /* 0x0000000000007941 */ /* 0x000fea0003800000 */
.L_x_8132:
        /* <DEDUP_REMOVED lines=8> */
.L_x_8134:
[----:B------:R-:W-:Y:S05]  /*99fd0*/  BRA `(.L_x_8135) ;  /* 0xfffffca4006c7947 */ /* 0x000fea000383ffff */
.L_x_7437:
[----:B0-----:R0:W5:Y:S01]  /*99fe0*/  LDL R9, [R1+0xd8] ;  /* 0x0000d80001097983 */ /* 0x0011620000100800 */
[----:B------:R-:W-:Y:S01]  /*99ff0*/  HFMA2 R8, -RZ, RZ, 0, 3.5762786865234375e-07 ;  /* 0x00000006ff087431 */ /* 0x000fe200000001ff */
[----:B------:R-:W-:Y:S01]  /*9a000*/  BSSY B0, `(.L_x_8136) ;  /* 0x0000006000007945 */ /* 0x000fe20003800000 */
[----:B-1----:R-:W-:Y:S02]  /*9a010*/  MOV R7, 0x181f ;  /* 0x0000181f00077802 */ /* 0x002fe40000000f00 */
[----:B------:R-:W-:-:S07]  /*9a020*/  MOV R6, 0xffffffff ;  /* 0xffffffff00067802 */ /* 0x000fce0000000f00 */
[----:B0----5:R-:W-:Y:S05]  /*9a030*/  WARPSYNC.COLLECTIVE R6, `(.L_x_8137) ;  /* 0x0000000006087348 */ /* 0x021fea0003c00000 */
[----:B-----5:R1:W2:Y:S02]  /*9a040*/  SHFL.IDX P0, R54, R9, R8, R7 ;  /* 0x0000000809367389 */ /* 0x0202a40000000007 */
[----:B012---:R-:W-:Y:S05]  /*9a050*/  ENDCOLLECTIVE ;  /* 0x000000000000791b */ /* 0x007fea0003800000 */
.L_x_8137:
[----:B------:R-:W-:Y:S05]  /*9a060*/  BSYNC B0 ;  /* 0x0000000000007941 */ /* 0x000fea0003800000 */
.L_x_8136:
        /* <DEDUP_REMOVED lines=8> */
.L_x_8138:
[----:B------:R-:W-:Y:S05]  /*9a0f0*/  BRA `(.L_x_8139) ;  /* 0xfffffcbc00b87947 */ /* 0x000fea000383ffff */
.L_x_7534:
[----:B------:R1:W5:Y:S01]  /*9a100*/  LDL.LU R9, [R1+0xd8] ;  /* 0x0000d80001097983 */ /* 0x0003620000300800 */
[----:B------:R-:W-:Y:S01]  /*9a110*/  HFMA2 R8, -RZ, RZ, 0, 4.17232513427734375e-07 ;  /* 0x00000007ff087431 */ /* 0x000fe200000001ff */
[----:B------:R-:W-:Y:S01]  /*9a120*/  BSSY B0, `(.L_x_8140) ;  /* 0x0000006000007945 */ /* 0x000fe20003800000 */
[----:B0-----:R-:W-:Y:S02]  /*9a130*/  MOV R7, 0x181f ;  /* 0x0000181f00077802 */ /* 0x001fe40000000f00 */
[----:B------:R-:W-:-:S07]  /*9a140*/  MOV R6, 0xffffffff ;  /* 0xffffffff00067802 */ /* 0x000fce0000000f00 */
[----:B-1---5:R-:W-:Y:S05]  /*9a150*/  WARPSYNC.COLLECTIVE R6, `(.L_x_8141) ;  /* 0x0000000006087348 */ /* 0x022fea0003c00000 */
[----:B-----5:R0:W2:Y:S02]  /*9a160*/  SHFL.IDX P0, R54, R9, R8, R7 ;  /* 0x0000000809367389 */ /* 0x0200a40000000007 */
[----:B012---:R-:W-:Y:S05]  /*9a170*/  ENDCOLLECTIVE ;  /* 0x000000000000791b */ /* 0x007fea0003800000 */
.L_x_8141:
[----:B------:R-:W-:Y:S05]  /*9a180*/  BSYNC B0 ;  /* 0x0000000000007941 */ /* 0x000fea0003800000 */
.L_x_8140:
[----:B------:R0:W5:Y:S01]  /*9a190*/  LDL.LU R9, [R1+0x94] ;  /* 0x0000940001097983 */ /* 0x0001620000300800 */
[----:B------:R-:W-:Y:S01]  /*9a1a0*/  HFMA2 R8, -RZ, RZ, 0, 4.17232513427734375e-07 ;  /* 0x00000007ff087431 */ /* 0x000fe200000001ff */
[----:B------:R-:W-:Y:S02]  /*9a1b0*/  MOV R7, 0x181f ;  /* 0x0000181f00077802 */ /* 0x000fe40000000f00 */
[----:B------:R-:W-:Y:S02]  /*9a1c0*/  MOV R6, 0xffffffff ;  /* 0xffffffff00067802 */ /* 0x000fe40000000f00 */
[----:B------:R-:W-:-:S07]  /*9a1d0*/  MOV R4, R54 ;  /* 0x0000003600047202 */ /* 0x000fce0000000f00 */
[----:B0----5:R-:W-:Y:S05]  /*9a1e0*/  WARPSYNC.COLLECTIVE R6, `(.L_x_8142) ;  /* 0x0000000006087348 */ /* 0x021fea0003c00000 */
[----:B-----5:R1:W2:Y:S02]  /*9a1f0*/  SHFL.IDX P0, R54, R9, R8, R7 ;  /* 0x0000000809367389 */ /* 0x0202a40000000007 */
[----:B012---:R-:W-:Y:S05]  /*9a200*/  ENDCOLLECTIVE ;  /* 0x000000000000791b */ /* 0x007fea0003800000 */
.L_x_8142:
[----:B------:R-:W-:Y:S05]  /*9a210*/  BRA `(.L_x_8143) ;  /* 0xfffffcd800007947 */ /* 0x000fea000383ffff */
        .weak           $__internal_4_$__cuda_sm20_rcp_rn_f32_slowpath
        .type           $__internal_4_$__cuda_sm20_rcp_rn_f32_slowpath,@function
        .size           $__internal_4_$__cuda_sm20_rcp_rn_f32_slowpath,($__internal_5_$__cuda_sm3x_div_rn_noftz_f32_slowpath - $__internal_4_$__cuda_sm20_rcp_rn_f32_slowpath)
$__internal_4_$__cuda_sm20_rcp_rn_f32_slowpath:
        /* <DEDUP_REMOVED lines=15> */
.L_x_8145:
[----:B------:R-:W-:-:S04]  /*9a310*/  IADD3 R38, PT, PT, R6, -0xfd, RZ ;  /* 0xffffff0306267810 */ /* 0x000fc80007ffe0ff */
[----:B------:R-:W-:-:S13]  /*9a320*/  ISETP.GT.U32.AND P0, PT, R38, 0x1, PT ;  /* 0x000000012600780c */ /* 0x000fda0003f04070 */
[----:B------:R-:W-:Y:S05]  /*9a330*/  @P0 BRA `(.L_x_8147) ;  /* 0x0000000000780947 */ /* 0x000fea0003800000 */
[----:B------:R-:W-:Y:S01]  /*9a340*/  LOP3.LUT R22, R0, 0x7fffff, RZ, 0xc0, !PT ;  /* 0x007fffff00167812 */ /* 0x000fe200078ec0ff */
[----:B------:R-:W-:Y:S01]  /*9a350*/  HFMA2 R39, -RZ, RZ, 0, 1.78813934326171875e-07 ;  /* 0x00000003ff277431 */ /* 0x000fe200000001ff */
[----:B------:R-:W-:Y:S02]  /*9a360*/  IADD3 R6, PT, PT, R6, -0xfc, RZ ;  /* 0xffffff0406067810 */ /* 0x000fe40007ffe0ff */
[----:B------:R-:W-:-:S04]  /*9a370*/  LOP3.LUT R22, R22, 0x3f800000, RZ, 0xfc, !PT ;  /* 0x3f80000016167812 */ /* 0x000fc800078efcff */
[----:B------:R-:W0:Y:S01]  /*9a380*/  MUFU.RCP R21, R22 ;  /* 0x0000001600157308 */ /* 0x000e220000001000 */
[----:B------:R-:W-:Y:S01]  /*9a390*/  SHF.L.U32 R39, R39, R38, RZ ;  /* 0x0000002627277219 */ /* 0x000fe200000006ff */
[----:B0-----:R-:W-:-:S04]  /*9a3a0*/  FFMA R23, R22, R21, -1 ;  /* 0xbf80000016177423 */ /* 0x001fc80000000015 */
[----:B------:R-:W-:-:S04]  /*9a3b0*/  FADD.FTZ R23, -R23, -RZ ;  /* 0x800000ff17177221 */ /* 0x000fc80000010100 */
[CCC-:B------:R-:W-:Y:S01]  /*9a3c0*/  FFMA.RM R22, R21.reuse, R23.reuse, R21.reuse ;  /* 0x0000001715167223 */ /* 0x1c0fe20000004015 */
[----:B------:R-:W-:-:S05]  /*9a3d0*/  FFMA.RP R21, R21, R23, R21 ;  /* 0x0000001715157223 */ /* 0x000fca0000008015 */
[C---:B------:R-:W-:Y:S02]  /*9a3e0*/  FSETP.NEU.FTZ.AND P0, PT, R22.reuse, R21, PT ;  /* 0x000000151600720b */ /* 0x040fe40003f1d000 */
[----:B------:R-:W-:Y:S02]  /*9a3f0*/  LOP3.LUT R21, R22, 0x7fffff, RZ, 0xc0, !PT ;  /* 0x007fffff16157812 */ /* 0x000fe400078ec0ff */
[----:B------:R-:W-:Y:S02]  /*9a400*/  SEL R22, RZ, 0xffffffff, !P0 ;  /* 0xffffffffff167807 */ /* 0x000fe40004000000 */
[----:B------:R-:W-:Y:S02]  /*9a410*/  LOP3.LUT R21, R21, 0x800000, RZ, 0xfc, !PT ;  /* 0x0080000015157812 */ /* 0x000fe400078efcff */
[----:B------:R-:W-:Y:S02]  /*9a420*/  IADD3 R23, PT, PT, -R22, RZ, RZ ;  /* 0x000000ff16177210 */ /* 0x000fe40007ffe1ff */
[----:B------:R-:W-:-:S02]  /*9a430*/  LOP3.LUT R39, R39, R21, RZ, 0xc0, !PT ;  /* 0x0000001527277212 */ /* 0x000fc400078ec0ff */
        /* <DEDUP_REMOVED lines=14> */
.L_x_8147:
[----:B------:R-:W0:Y:S02]  /*9a520*/  MUFU.RCP R0, R0 ;  /* 0x0000000000007308 */ /* 0x000e240000001000 */
.L_x_8146:
[----:B------:R-:W-:Y:S05]  /*9a530*/  BSYNC.RECONVERGENT B2 ;  /* 0x0000000000027941 */ /* 0x000fea0003800200 */
.L_x_8144:
[----:B------:R-:W-:Y:S01]  /*9a540*/  HFMA2 R23, -RZ, RZ, 0, 0 ;  /* 0x00000000ff177431 */ /* 0x000fe200000001ff */
[----:B------:R-:W-:-:S04]  /*9a550*/  MOV R22, R3 ;  /* 0x0000000300167202 */ /* 0x000fc80000000f00 */
[----:B0-----:R-:W-:Y:S05]  /*9a560*/  RET.REL.NODEC R22 `(_Z4bm3dILb0ELb1ELb1EEvPfPKfiiifiiiiifff) ;  /* 0xfffff65816a47950 */ /* 0x001fea0003c3ffff */
        .weak           $__internal_5_$__cuda_sm3x_div_rn_noftz_f32_slowpath
        .type           $__internal_5_$__cuda_sm3x_div_rn_noftz_f32_slowpath,@function
        .size           $__internal_5_$__cuda_sm3x_div_rn_noftz_f32_slowpath,(.L_x_17587 - $__internal_5_$__cuda_sm3x_div_rn_noftz_f32_slowpath)
$__internal_5_$__cuda_sm3x_div_rn_noftz_f32_slowpath:
[----:B------:R-:W-:Y:S01]  /*9a570*/  SHF.R.U32.HI R22, RZ, 0x17, R0 ;  /* 0x00000017ff167819 */ /* 0x000fe20000011600 */
[----:B------:R-:W-:Y:S01]  /*9a580*/  BSSY.RECONVERGENT B1, `(.L_x_8148) ;  /* 0x0000071000017945 */ /* 0x000fe20003800200 */
[----:B------:R-:W-:Y:S02]  /*9a590*/  SHF.R.U32.HI R23, RZ, 0x17, R3 ;  /* 0x00000017ff177819 */ /* 0x000fe40000011603 */
[----:B------:R-:W-:Y:S02]  /*9a5a0*/  LOP3.LUT R22, R22, 0xff, RZ, 0xc0, !PT ;  /* 0x000000ff16167812 */ /* 0x000fe400078ec0ff */
[----:B------:R-:W-:Y:S02]  /*9a5b0*/  LOP3.LUT R23, R23, 0xff, RZ, 0xc0, !PT ;  /* 0x000000ff17177812 */ /* 0x000fe400078ec0ff */
[----:B------:R-:W-:-:S04]  /*9a5c0*/  IADD3 R21, PT, PT, R22, -0x1, RZ ;  /* 0xffffffff16157810 */ /* 0x000fc80007ffe0ff */
[----:B------:R-:W-:Y:S02]  /*9a5d0*/  ISETP.GT.U32.AND P0, PT, R21, 0xfd, PT ;  /* 0x000000fd1500780c */ /* 0x000fe40003f04070 */
[----:B------:R-:W-:-:S04]  /*9a5e0*/  IADD3 R21, PT, PT, R23, -0x1, RZ ;  /* 0xffffffff17157810 */ /* 0x000fc80007ffe0ff */
        /* <DEDUP_REMOVED lines=9> */
[C---:B------:R-:W-:Y:S02]  /*9a680*/  FSETP.NEU.FTZ.AND P3, PT, |R3|.reuse, +INF , PT ;  /* 0x7f8000000300780b */ /* 0x040fe40003f7d200 */
        /* <DEDUP_REMOVED lines=9> */
[----:B------:R0:W-:Y:S01]  /*9a720*/  STL [R1+0x248], R2 ;  /* 0x0002480201007387 */ /* 0x0001e20000100800 */
[----:B------:R-:W-:Y:S02]  /*9a730*/  IADD3 R21, PT, PT, R22, -0x1, RZ ;  /* 0xffffffff16157810 */ /* 0x000fe40007ffe0ff */
[----:B0-----:R-:W-:-:S04]  /*9a740*/  IADD3 R2, PT, PT, R23, -0x1, RZ ;  /* 0xffffffff17027810 */ /* 0x001fc80007ffe0ff */
[----:B------:R-:W-:Y:S02]  /*9a750*/  ISETP.GE.AND P0, PT, R2, RZ, PT ;  /* 0x000000ff0200720c */ /* 0x000fe40003f06270 */
[----:B------:R0:W5:Y:S01]  /*9a760*/  LDL.LU R2, [R1+0x248] ;  /* 0x0002480001027983 */ /* 0x0001620000300800 */
[----:B------:R-:W-:-:S10]  /*9a770*/  ISETP.GE.AND P1, PT, R21, RZ, PT ;  /* 0x000000ff1500720c */ /* 0x000fd40003f26270 */
[----:B------:R-:W-:Y:S01]  /*9a780*/  @P0 MOV R21, RZ ;  /* 0x000000ff00150202 */ /* 0x000fe20000000f00 */
[----:B------:R-:W-:Y:S01]  /*9a790*/  @!P0 FFMA R3, R3, 1.84467440737095516160e+19, RZ ;  /* 0x5f80000003038823 */ /* 0x000fe200000000ff */
[----:B------:R-:W-:Y:S01]  /*9a7a0*/  @!P0 MOV R21, 0xffffffc0 ;  /* 0xffffffc000158802 */ /* 0x000fe20000000f00 */
[----:B------:R-:W-:-:S03]  /*9a7b0*/  @!P1 FFMA R0, R0, 1.84467440737095516160e+19, RZ ;  /* 0x5f80000000009823 */ /* 0x000fc600000000ff */
[----:B0-----:R-:W-:-:S07]  /*9a7c0*/  @!P1 IADD3 R21, PT, PT, R21, 0x40, RZ ;  /* 0x0000004015159810 */ /* 0x001fce0007ffe0ff */
.L_x_8149:
[----:B------:R-:W-:Y:S04]  /*9a7d0*/  STL [R1+0x24c], R4 ;  /* 0x00024c0401007387 */ /* 0x000fe80000100800 */
[----:B-----5:R0:W-:Y:S02]  /*9a7e0*/  STL [R1+0x248], R2 ;  /* 0x0002480201007387 */ /* 0x0201e40000100800 */
[----:B0-----:R-:W-:Y:S02]  /*9a7f0*/  IADD3 R2, PT, PT, R23, -0x7f, RZ ;  /* 0xffffff8117027810 */ /* 0x001fe40007ffe0ff */
[----:B------:R-:W-:Y:S02]  /*9a800*/  LEA R23, R22, 0xc0800000, 0x17 ;  /* 0xc080000016177811 */ /* 0x000fe400078eb8ff */
[C---:B------:R-:W-:Y:S01]  /*9a810*/  IADD3 R22, PT, PT, R2.reuse, 0x7f, -R22 ;  /* 0x0000007f02167810 */ /* 0x040fe20007ffe816 */
[----:B------:R-:W-:Y:S01]  /*9a820*/  IMAD R4, R2, -0x800000, R3 ;  /* 0xff80000002047824 */ /* 0x000fe200078e0203 */
[----:B------:R-:W-:-:S02]  /*9a830*/  IADD3 R23, PT, PT, -R23, R0, RZ ;  /* 0x0000000017177210 */ /* 0x000fc40007ffe1ff */
[----:B------:R-:W-:Y:S02]  /*9a840*/  IADD3 R2, PT, PT, R22, R21, RZ ;  /* 0x0000001516027210 */ /* 0x000fe40007ffe0ff */
[----:B------:R0:W1:Y:S03]  /*9a850*/  MUFU.RCP R0, R23 ;  /* 0x0000001700007308 */ /* 0x0000660000001000 */
[----:B------:R2:W-:Y:S01]  /*9a860*/  STL [R1+0xc], R2 ;  /* 0x00000c0201007387 */ /* 0x0005e20000100800 */
[----:B0-----:R-:W-:-:S04]  /*9a870*/  FADD.FTZ R23, -R23, -RZ ;  /* 0x800000ff17177221 */ /* 0x001fc80000010100 */
[----:B-1----:R-:W-:-:S04]  /*9a880*/  FFMA R3, R0, R23, 1 ;  /* 0x3f80000000037423 */ /* 0x002fc80000000017 */
[----:B------:R-:W-:-:S04]  /*9a890*/  FFMA R0, R0, R3, R0 ;  /* 0x0000000300007223 */ /* 0x000fc80000000000 */
[----:B------:R-:W-:-:S04]  /*9a8a0*/  FFMA R3, R4, R0, RZ ;  /* 0x0000000004037223 */ /* 0x000fc800000000ff */
[----:B------:R-:W-:-:S04]  /*9a8b0*/  FFMA R21, R23, R3, R4 ;  /* 0x0000000317157223 */ /* 0x000fc80000000004 */
[----:B------:R-:W-:-:S04]  /*9a8c0*/  FFMA R3, R0, R21, R3 ;  /* 0x0000001500037223 */ /* 0x000fc80000000003 */
[----:B------:R-:W-:Y:S02]  /*9a8d0*/  FFMA R23, R23, R3, R4 ;  /* 0x0000000317177223 */ /* 0x000fe40000000004 */
[----:B------:R0:W5:Y:S02]  /*9a8e0*/  LDL.LU R4, [R1+0x24c] ;  /* 0x00024c0001047983 */ /* 0x0001640000300800 */
[----:B------:R-:W-:-:S05]  /*9a8f0*/  FFMA R21, R0, R23, R3 ;  /* 0x0000001700157223 */ /* 0x000fca0000000003 */
[----:B------:R-:W-:-:S04]  /*9a900*/  SHF.R.U32.HI R22, RZ, 0x17, R21 ;  /* 0x00000017ff167819 */ /* 0x000fc80000011615 */
[----:B------:R-:W-:-:S04]  /*9a910*/  LOP3.LUT R22, R22, 0xff, RZ, 0xc0, !PT ;  /* 0x000000ff16167812 */ /* 0x000fc800078ec0ff */
[----:B------:R-:W-:-:S04]  /*9a920*/  IADD3 R22, PT, PT, R22, R2, RZ ;  /* 0x0000000216167210 */ /* 0x000fc80007ffe0ff */
[----:B--2---:R-:W-:-:S04]  /*9a930*/  IADD3 R2, PT, PT, R22, -0x1, RZ ;  /* 0xffffffff16027810 */ /* 0x004fc80007ffe0ff */
[----:B------:R-:W-:Y:S02]  /*9a940*/  ISETP.GE.U32.AND P0, PT, R2, 0xfe, PT ;  /* 0x000000fe0200780c */ /* 0x000fe40003f06070 */
[----:B------:R0:W5:Y:S01]  /*9a950*/  LDL.LU R2, [R1+0x248] ;  /* 0x0002480001027983 */ /* 0x0001620000300800 */
[----:B------:R-:W-:Y:S10]  /*9a960*/  BSSY.RECONVERGENT B2, `(.L_x_8154) ;  /* 0x0000028000027945 */ /* 0x000ff40003800200 */
[----:B0-----:R-:W-:Y:S05]  /*9a970*/  @!P0 BRA `(.L_x_8155) ;  /* 0x0000000000908947 */ /* 0x001fea0003800000 */
[----:B------:R-:W-:-:S13]  /*9a980*/  ISETP.GT.AND P0, PT, R22, 0xfe, PT ;  /* 0x000000fe1600780c */ /* 0x000fda0003f04270 */
[----:B------:R-:W-:Y:S05]  /*9a990*/  @P0 BRA `(.L_x_8156) ;  /* 0x00000000007c0947 */ /* 0x000fea0003800000 */
[----:B------:R-:W-:-:S13]  /*9a9a0*/  ISETP.GE.AND P0, PT, R22, 0x1, PT ;  /* 0x000000011600780c */ /* 0x000fda0003f06270 */
[----:B------:R-:W-:Y:S05]  /*9a9b0*/  @P0 BRA `(.L_x_8157) ;  /* 0x0000000000880947 */ /* 0x000fea0003800000 */
[----:B------:R-:W-:Y:S02]  /*9a9c0*/  ISETP.GE.AND P0, PT, R22, -0x18, PT ;  /* 0xffffffe81600780c */ /* 0x000fe40003f06270 */
[----:B------:R-:W-:-:S11]  /*9a9d0*/  LOP3.LUT R21, R21, 0x80000000, RZ, 0xc0, !PT ;  /* 0x8000000015157812 */ /* 0x000fd600078ec0ff */
[----:B------:R-:W-:Y:S05]  /*9a9e0*/  @!P0 BRA `(.L_x_8157) ;  /* 0x00000000007c8947 */ /* 0x000fea0003800000 */
[----:B-----5:R0:W-:Y:S02]  /*9a9f0*/  STL [R1+0x248], R2 ;  /* 0x0002480201007387 */ /* 0x0201e40000100800 */
[----:B0-----:R-:W-:-:S05]  /*9aa00*/  FFMA.RP R2, R0, R23, R3 ;  /* 0x0000001700027223 */ /* 0x001fca0000008003 */
[----:B------:R0:W-:Y:S02]  /*9aa10*/  STL [R1+0xc], R2 ;  /* 0x00000c0201007387 */ /* 0x0001e40000100800 */
[CCC-:B0-----:R-:W-:Y:S01]  /*9aa20*/  FFMA.RM R2, R0.reuse, R23.reuse, R3.reuse ;  /* 0x0000001700027223 */ /* 0x1c1fe20000004003 */
[----:B------:R-:W-:Y:S02]  /*9aa30*/  FFMA.RZ R3, R0, R23, R3 ;  /* 0x0000001700037223 */ /* 0x000fe4000000c003 */
[----:B------:R-:W2:Y:S03]  /*9aa40*/  LDL.LU R23, [R1+0xc] ;  /* 0x00000c0001177983 */ /* 0x000ea60000300800 */
[----:B------:R-:W-:Y:S02]  /*9aa50*/  LOP3.LUT R3, R3, 0x7fffff, RZ, 0xc0, !PT ;  /* 0x007fffff03037812 */ /* 0x000fe400078ec0ff */
[----:B------:R-:W-:-:S02]  /*9aa60*/  IADD3 R0, PT, PT, R22, 0x20, RZ ;  /* 0x0000002016007810 */ /* 0x000fc40007ffe0ff */
[----:B------:R-:W-:Y:S02]  /*9aa70*/  LOP3.LUT R3, R3, 0x800000, RZ, 0xfc, !PT ;  /* 0x0080000003037812 */ /* 0x000fe400078efcff */
[C---:B------:R-:W-:Y:S02]  /*9aa80*/  ISETP.NE.AND P3, PT, R22.reuse, RZ, PT ;  /* 0x000000ff1600720c */ /* 0x040fe40003f65270 */
[C---:B------:R-:W-:Y:S02]  /*9aa90*/  ISETP.NE.AND P1, PT, R22.reuse, RZ, PT ;  /* 0x000000ff1600720c */ /* 0x040fe40003f25270 */
[----:B------:R-:W-:Y:S02]  /*9aaa0*/  SHF.L.U32 R0, R3, R0, RZ ;  /* 0x0000000003007219 */ /* 0x000fe400000006ff */
[----:B------:R-:W-:Y:S02]  /*9aab0*/  IADD3 R22, PT, PT, -R22, RZ, RZ ;  /* 0x000000ff16167210 */ /* 0x000fe40007ffe1ff */
[----:B------:R-:W-:-:S02]  /*9aac0*/  ISETP.NE.AND P1, PT, R0, RZ, P1 ;  /* 0x000000ff0000720c */ /* 0x000fc40000f25270 */
[----:B------:R-:W-:-:S04]  /*9aad0*/  SEL R22, R22, RZ, P3 ;  /* 0x000000ff16167207 */ /* 0x000fc80001800000 */
[----:B------:R-:W-:Y:S02]  /*9aae0*/  SHF.R.U32.HI R3, RZ, R22, R3 ;  /* 0x00000016ff037219 */ /* 0x000fe40000011603 */
[----:B--2---:R-:W-:Y:S02]  /*9aaf0*/  FSETP.NEU.FTZ.AND P0, PT, R23, R2, PT ;  /* 0x000000021700720b */ /* 0x004fe40003f1d000 */
[----:B------:R0:W5:Y:S01]  /*9ab00*/  LDL.LU R2, [R1+0x248] ;  /* 0x0002480001027983 */ /* 0x0001620000300800 */
[----:B------:R-:W-:Y:S02]  /*9ab10*/  SHF.R.U32.HI R0, RZ, 0x1, R3 ;  /* 0x00000001ff007819 */ /* 0x000fe40000011603 */
[----:B------:R-:W-:-:S04]  /*9ab20*/  PLOP3.LUT P0, PT, P0, P1, PT, 0xf8, 0x8f ;  /* 0x00000000008f781c */ /* 0x000fc80000703f70 */
[----:B------:R-:W-:-:S04]  /*9ab30*/  SEL R22, RZ, 0x1, !P0 ;  /* 0x00000001ff167807 */ /* 0x000fc80004000000 */
[----:B------:R-:W-:-:S04]  /*9ab40*/  LOP3.LUT R22, R22, 0x1, R0, 0xf8, !PT ;  /* 0x0000000116167812 */ /* 0x000fc800078ef800 */
[----:B------:R-:W-:-:S04]  /*9ab50*/  LOP3.LUT R3, R22, R3, RZ, 0xc0, !PT ;  /* 0x0000000316037212 */ /* 0x000fc800078ec0ff */
[----:B------:R-:W-:-:S04]  /*9ab60*/  IADD3 R0, PT, PT, R0, R3, RZ ;  /* 0x0000000300007210 */ /* 0x000fc80007ffe0ff */
[----:B------:R-:W-:Y:S01]  /*9ab70*/  LOP3.LUT R21, R0, R21, RZ, 0xfc, !PT ;  /* 0x0000001500157212 */ /* 0x000fe200078efcff */
[----:B0-----:R-:W-:Y:S06]  /*9ab80*/  BRA `(.L_x_8157) ;  /* 0x0000000000147947 */ /* 0x001fec0003800000 */
.L_x_8156:
[----:B------:R-:W-:-:S04]  /*9ab90*/  LOP3.LUT R21, R21, 0x80000000, RZ, 0xc0, !PT ;  /* 0x8000000015157812 */ /* 0x000fc800078ec0ff */
[----:B------:R-:W-:Y:S01]  /*9aba0*/  LOP3.LUT R21, R21, 0x7f800000, RZ, 0xfc, !PT ;  /* 0x7f80000015157812 */ /* 0x000fe200078efcff */
[----:B------:R-:W-:Y:S06]  /*9abb0*/  BRA `(.L_x_8157) ;  /* 0x0000000000087947 */ /* 0x000fec0003800000 */
.L_x_8155:
[----:B------:R-:W2:Y:S02]  /*9abc0*/  LDL.LU R0, [R1+0xc] ;  /* 0x00000c0001007983 */ /* 0x000ea40000300800 */
[----:B--2---:R-:W-:-:S07]  /*9abd0*/  LEA R21, R0, R21, 0x17 ;  /* 0x0000001500157211 */ /* 0x004fce00078eb8ff */
.L_x_8157:
[----:B------:R-:W-:Y:S05]  /*9abe0*/  BSYNC.RECONVERGENT B2 ;  /* 0x0000000000027941 */ /* 0x000fea0003800200 */
.L_x_8154:
[----:B------:R-:W-:Y:S01]  /*9abf0*/  MOV R0, R21 ;  /* 0x0000001500007202 */ /* 0x000fe20000000f00 */
[----:B------:R-:W-:Y:S06]  /*9ac00*/  BRA `(.L_x_8158) ;  /* 0x0000000000207947 */ /* 0x000fec0003800000 */
.L_x_8153:
[----:B------:R-:W-:-:S04]  /*9ac10*/  LOP3.LUT R0, R0, 0x80000000, R3, 0x48, !PT ;  /* 0x8000000000007812 */ /* 0x000fc800078e4803 */
[----:B------:R-:W-:Y:S01]  /*9ac20*/  LOP3.LUT R0, R0, 0x7f800000, RZ, 0xfc, !PT ;  /* 0x7f80000000007812 */ /* 0x000fe200078efcff */
[----:B------:R-:W-:Y:S06]  /*9ac30*/  BRA `(.L_x_8158) ;  /* 0x0000000000147947 */ /* 0x000fec0003800000 */
.L_x_8152:
[----:B------:R-:W-:Y:S01]  /*9ac40*/  LOP3.LUT R0, R0, 0x80000000, R3, 0x48, !PT ;  /* 0x8000000000007812 */ /* 0x000fe200078e4803 */
[----:B------:R-:W-:Y:S06]  /*9ac50*/  BRA `(.L_x_8158) ;  /* 0x00000000000c7947 */ /* 0x000fec0003800000 */
.L_x_8151:
[----:B------:R-:W0:Y:S01]  /*9ac60*/  MUFU.RSQ R0, -QNAN ;  /* 0xffc0000000007908 */ /* 0x000e220000001400 */
[----:B------:R-:W-:Y:S05]  /*9ac70*/  BRA `(.L_x_8158) ;  /* 0x0000000000047947 */ /* 0x000fea0003800000 */
.L_x_8150:
[----:B------:R-:W-:-:S07]  /*9ac80*/  FADD.FTZ R0, R3, R0 ;  /* 0x0000000003007221 */ /* 0x000fce0000010000 */
.L_x_8158:
[----:B------:R-:W-:Y:S05]  /*9ac90*/  BSYNC.RECONVERGENT B1 ;  /* 0x0000000000017941 */ /* 0x000fea0003800200 */
.L_x_8148:
[----:B------:R-:W-:Y:S01]  /*9aca0*/  HFMA2 R23, -RZ, RZ, 0, 0 ;  /* 0x00000000ff177431 */ /* 0x000fe200000001ff */
[----:B------:R-:W-:-:S04]  /*9acb0*/  MOV R22, R6 ;  /* 0x0000000600167202 */ /* 0x000fc80000000f00 */
[----:B0----5:R-:W-:Y:S05]  /*9acc0*/  RET.REL.NODEC R22 `(_Z4bm3dILb0ELb1ELb1EEvPfPKfiiifiiiiifff) ;  /* 0xfffff65016cc7950 */ /* 0x021fea0003c3ffff */
.L_x_8159:
        /* <DEDUP_REMOVED lines=11> */
.L_x_17587:


//--------------------- .text._Z4bm3dILb1ELb0ELb0EEvPfPKfiiifiiiiifff --------------------------
	.section	.text._Z4bm3dILb1ELb0ELb0EEvPfPKfiiifiiiiifff,"ax",@progbits
	.align	128
.text._Z4bm3dILb1ELb0ELb0EEvPfPKfiiifiiiiifff:
        .type           _Z4bm3dILb1ELb0ELb0EEvPfPKfiiifiiiiifff,@function
        .size           _Z4bm3dILb1ELb0ELb0EEvPfPKfiiifiiiiifff,(.L_x_17590 - _Z4bm3dILb1ELb0ELb0EEvPfPKfiiifiiiiifff)
        .other          _Z4bm3dILb1ELb0ELb0EEvPfPKfiiifiiiiifff,@"STO_CUDA_ENTRY STV_DEFAULT"
_Z4bm3dILb1ELb0ELb0EEvPfPKfiiifiiiiifff:
        /* <DEDUP_REMOVED lines=19> */
[----:B------:R-:W0:Y:S01]  /*0130*/  LDC R18, c[0x0][0x398] ;  /* 0x0000e600ff127b82 */ /* 0x000e220000000800 */
[----:B------:R-:W1:Y:S01]  /*0140*/  LDCU UR7, c[0x0][0x3a8] ;  /* 0x00007500ff0777ac */ /* 0x000e620008000800 */
[----:B------:R-:W-:Y:S02]  /*0150*/  LOP3.LUT R0, R0, 0xfffffff8, RZ, 0xc0, !PT ;  /* 0xfffffff800007812 */ /* 0x000fe400078ec0ff */
[----:B------:R-:W-:Y:S01]  /*0160*/  VIMNMX R53, PT, PT, R53, R46, PT ;  /* 0x0000002e35357248 */ /* 0x000fe20003fe0100 */
[----:B------:R-:W2:Y:S01]  /*0170*/  LDCU.64 UR8, c[0x0][0x358] ;  /* 0x00006b00ff0877ac */ /* 0x000ea20008000a00 */
[----:B------:R-:W-:Y:S02]  /*0180*/  IADD3 R0, PT, PT, -R0, R35, RZ ;  /* 0x0000002300007210 */ /* 0x000fe40007ffe1ff */
[----:B------:R-:W3:Y:S01]  /*0190*/  LDC.64 R16, c[0x0][0x388] ;  /* 0x0000e200ff107b82 */ /* 0x000ee20000000a00 */
[----:B------:R-:W-:Y:S01]  /*01a0*/  VIMNMX R54, PT, PT, R48, UR5, PT ;  /* 0x0000000530367c48 */ /* 0x000fe2000bfe0100 */
[----:B------:R-:W4:Y:S01]  /*01b0*/  LDCU UR5, c[0x0][0x3a4] ;  /* 0x00007480ff0577ac */ /* 0x000f220008000800 */
[----:B0-----:R-:W-:Y:S01]  /*01c0*/  IMAD R50, R47, R18, RZ ;  /* 0x000000122f327224 */ /* 0x001fe200078e02ff */
[----:B------:R-:W-:-:S02]  /*01d0*/  SHF.L.U32 R5, R18, 0x1, RZ ;  /* 0x0000000112057819 */ /* 0x000fc400000006ff */
[-C--:B------:R-:W-:Y:S01]  /*01e0*/  IMAD R11, R54, R18.reuse, R53 ;  /* 0x00000012360b7224 */ /* 0x080fe200078e0235 */
[----:B------:R-:W-:Y:S01]  /*01f0*/  LEA R15, R18, R18, 0x1 ;  /* 0x00000012120f7211 */ /* 0x000fe200078e08ff */
[----:B-1----:R-:W-:Y:S01]  /*0200*/  IMAD R3, R50, UR7, R0 ;  /* 0x0000000732037c24 */ /* 0x002fe2000f8e0200 */
[----:B------:R-:W-:-:S03]  /*0210*/  SHF.L.U32 R21, R18, 0x2, RZ ;  /* 0x0000000212157819 */ /* 0x000fc600000006ff */
[----:B---3--:R-:W-:Y:S01]  /*0220*/  IMAD.WIDE R16, R3, 0x4, R16 ;  /* 0x0000000403107825 */ /* 0x008fe200078e0210 */
[CC--:B------:R-:W-:Y:S02]  /*0230*/  LEA R23, R18.reuse, R18.reuse, 0x2 ;  /* 0x0000001212177211 */ /* 0x0c0fe400078e10ff */
[----:B------:R-:W-:Y:S01]  /*0240*/  LEA R27, R18, -R18, 0x3 ;  /* 0x80000012121b7211 */ /* 0x000fe200078e18ff */
[----:B------:R-:W-:-:S04]  /*0250*/  IMAD.WIDE R10, R11, 0x4, R16 ;  /* 0x000000040b0a7825 */ /* 0x000fc800078e0210 */
[----:B------:R-:W-:Y:S01]  /*0260*/  IMAD R25, R18, 0x6, RZ ;  /* 0x0000000612197824 */ /* 0x000fe200078e02ff */
[----:B--2---:R0:W5:Y:S01]  /*0270*/  LDG.E.CONSTANT R3, desc[UR8][R10.64] ;  /* 0x000000080a037981 */ /* 0x004162000c1e9900 */
[----:B------:R-:W-:-:S04]  /*0280*/  IMAD.WIDE R4, R5, 0x4, R10 ;  /* 0x0000000405047825 */ /* 0x000fc800078e020a */
[--C-:B------:R-:W-:Y:S01]  /*0290*/  IMAD.WIDE R14, R15, 0x4, R10.reuse ;  /* 0x000000040f0e7825 */ /* 0x100fe200078e020a */
[----:B------:R0:W5:Y:S03]  /*02a0*/  LDG.E.CONSTANT R2, desc[UR8][R4.64] ;  /* 0x0000000804027981 */ /* 0x000166000c1e9900 */
[----:B------:R-:W-:-:S04]  /*02b0*/  IMAD.WIDE R20, R21, 0x4, R10 ;  /* 0x0000000415147825 */ /* 0x000fc800078e020a */
        /* <DEDUP_REMOVED lines=8> */
[----:B------:R0:W5:Y:S04]  /*0340*/  LDG.E.CONSTANT R8, desc[UR8][R12.64] ;  /* 0x000000080c087981 */ /* 0x000168000c1e9900 */
[----:B------:R0:W5:Y:S01]  /*0350*/  LDG.E.CONSTANT R9, desc[UR8][R26.64] ;  /* 0x000000081a097981 */ /* 0x000162000c1e9900 */
[----:B------:R-:W-:-:S04]  /*0360*/  UIMAD UR4, UR4, UR6, URZ ;  /* 0x00000006040472a4 */ /* 0x000fc8000f8e02ff */
[----:B----4-:R-:W-:-:S09]  /*0370*/  UISETP.GE.U32.AND UP0, UPT, UR4, UR5, UPT ;  /* 0x000000050400728c */ /* 0x010fd2000bf06070 */
[----:B0-----:R-:W-:Y:S05]  /*0380*/  BRA.U !UP0, `(.L_x_8160) ;  /* 0x0000000108147547 */ /* 0x001fea000b800000 */
[----:B------:R-:W-:Y:S01]  /*0390*/  UIMAD UR4, UR6, 0x3, UR4 ;  /* 0x00000003060478a4 */ /* 0x000fe2000f8e0204 */
[----:B------:R-:W-:Y:S02]  /*03a0*/  IADD3 R10, PT, PT, R46, -UR5, RZ ;  /* 0x800000052e0a7c10 */ /* 0x000fe4000fffe0ff */
[----:B------:R-:W-:-:S03]  /*03b0*/  MOV R32, 0xffffffff ;  /* 0xffffffff00207802 */ /* 0x000fc60000000f00 */
[----:B------:R-:W-:-:S13]  /*03c0*/  ISETP.LT.U32.AND P0, PT, R10, UR4, PT ;  /* 0x000000040a007c0c */ /* 0x000fda000bf01070 */
[----:B------:R-:W-:Y:S05]  /*03d0*/  @!P0 BRA `(.L_x_8161) ;  /* 0x00000000000c8947 */ /* 0x000fea0003800000 */
.L_x_8160:
[----:B------:R-:W-:Y:S01]  /*03e0*/  HFMA2 R11, -RZ, RZ, 0, 1.5199184417724609375e-05 ;  /* 0x000000ffff0b7431 */ /* 0x000fe200000001ff */
[----:B------:R-:W-:-:S04]  /*03f0*/  LOP3.LUT R32, R35, 0xfffffff8, RZ, 0xc0, !PT ;  /* 0xfffffff823207812 */ /* 0x000fc800078ec0ff */
[----:B------:R-:W-:-:S07]  /*0400*/  SHF.L.U32 R32, R11, R32, RZ ;  /* 0x000000200b207219 */ /* 0x000fce00000006ff */
.L_x_8161:
[C---:B------:R-:W-:Y:S02]  /*0410*/  VIADDMNMX R21, R54.reuse, -UR5, RZ, !PT ;  /* 0x8000000536157c46 */ /* 0x040fe4000f8001ff */
[----:B------:R-:W-:Y:S02]  /*0420*/  VIADDMNMX R13, R54, UR5, R48, PT ;  /* 0x00000005360d7c46 */ /* 0x000fe4000b800130 */
[----:B------:R-:W-:Y:S02]  /*0430*/  MOV R10, 0x7f7fffff ;  /* 0x7f7fffff000a7802 */ /* 0x000fe40000000f00 */
[----:B------:R-:W-:Y:S02]  /*0440*/  ISETP.GT.AND P0, PT, R21, R13, PT ;  /* 0x0000000d1500720c */ /* 0x000fe40003f04270 */
[----:B------:R-:W-:Y:S02]  /*0450*/  MOV R11, RZ ;  /* 0x000000ff000b7202 */ /* 0x000fe40000000f00 */
[----:B------:R-:W-:-:S09]  /*0460*/  MOV R12, RZ ;  /* 0x000000ff000c7202 */ /* 0x000fd20000000f00 */
[----:B------:R-:W-:Y:S05]  /*0470*/  @P0 BRA `(.L_x_8162) ;  /* 0x0000000c00400947 */ /* 0x000fea0003800000 */
[C---:B------:R-:W-:Y:S01]  /*0480*/  VIADDMNMX R14, R53.reuse, UR5, R46, PT ;  /* 0x00000005350e7c46 */ /* 0x040fe2000b80012e */
[----:B------:R-:W-:Y:S01]  /*0490*/  BSSY B2, `(.L_x_8162) ;  /* 0x00000ce000027945 */ /* 0x000fe20003800000 */
[----:B------:R-:W-:Y:S02]  /*04a0*/  VIADDMNMX R15, R53, -UR5, RZ, !PT ;  /* 0x80000005350f7c46 */ /* 0x000fe4000f8001ff */
[----:B------:R-:W-:Y:S02]  /*04b0*/  IADD3 R20, PT, PT, R14, 0x1, RZ ;  /* 0x000000010e147810 */ /* 0x000fe40007ffe0ff */
[----:B------:R-:W-:Y:S01]  /*04c0*/  MOV R12, RZ ;  /* 0x000000ff000c7202 */ /* 0x000fe20000000f00 */
[----:B------:R-:W-:Y:S01]  /*04d0*/  IMAD R11, R21, R18, R15 ;  /* 0x00000012150b7224 */ /* 0x000fe200078e020f */
[C---:B------:R-:W-:Y:S02]  /*04e0*/  IADD3 R10, PT, PT, -R15.reuse, R20, RZ ;  /* 0x000000140f0a7210 */ /* 0x040fe40007ffe1ff */
[----:B------:R-:W-:Y:S01]  /*04f0*/  IADD3 R34, PT, PT, R15, 0x1, RZ ;  /* 0x000000010f227810 */ /* 0x000fe20007ffe0ff */
[----:B------:R-:W-:-:S04]  /*0500*/  IMAD.WIDE R16, R11, 0x4, R16 ;  /* 0x000000040b107825 */ /* 0x000fc800078e0210 */
[----:B------:R-:W-:Y:S01]  /*0510*/  HFMA2 R11, -RZ, RZ, 0, 0 ;  /* 0x00000000ff0b7431 */ /* 0x000fe200000001ff */
[----:B------:R-:W-:Y:S02]  /*0520*/  LOP3.LUT P1, RZ, R10, 0x1, RZ, 0xc0, !PT ;  /* 0x000000010aff7812 */ /* 0x000fe4000782c0ff */
[----:B------:R-:W-:-:S11]  /*0530*/  MOV R10, 0x7f7fffff ;  /* 0x7f7fffff000a7802 */ /* 0x000fd60000000f00 */
.L_x_8170:
[----:B0-----:R-:W0:Y:S01]  /*0540*/  LDC R37, c[0x0][0x398] ;  /* 0x0000e600ff257b82 */ /* 0x001e220000000800 */
[----:B------:R-:W-:Y:S01]  /*0550*/  ISETP.GT.AND P0, PT, R15, R14, PT ;  /* 0x0000000e0f00720c */ /* 0x000fe20003f04270 */
[----:B------:R-:W-:Y:S01]  /*0560*/  BSSY B1, `(.L_x_8163) ;  /* 0x00000bd000017945 */ /* 0x000fe20003800000 */
[----:B------:R-:W-:Y:S02]  /*0570*/  MOV R28, R16 ;  /* 0x00000010001c7202 */ /* 0x000fe40000000f00 */
[----:B------:R-:W-:Y:S01]  /*0580*/  MOV R29, R17 ;  /* 0x00000011001d7202 */ /* 0x000fe20000000f00 */
[----:B0-----:R-:W-:-:S08]  /*0590*/  IMAD.WIDE R16, R37, 0x4, R16 ;  /* 0x0000000425107825 */ /* 0x001fd000078e0210 */
[----:B------:R-:W-:Y:S05]  /*05a0*/  @P0 BRA `(.L_x_8164) ;  /* 0x0000000800e00947 */ /* 0x000fea0003800000 */
[----:B------:R-:W-:Y:S01]  /*05b0*/  BSSY B0, `(.L_x_8165) ;  /* 0x000003e000007945 */ /* 0x000fe20003800000 */
[----:B------:R-:W-:-:S03]  /*05c0*/  MOV R22, R15 ;  /* 0x0000000f00167202 */ /* 0x000fc60000000f00 */
[----:B------:R-:W-:Y:S05]  /*05d0*/  @!P1 BRA `(.L_x_8166) ;  /* 0x0000000000ec9947 */ /* 0x000fea0003800000 */
[----:B------:R-:W0:Y:S08]  /*05e0*/  MATCH.ANY R19, R32 ;  /* 0x00000000201373a1 */ /* 0x000e3000000e8000 */
[----:B------:R-:W1:Y:S01]  /*05f0*/  REDUX.OR UR4, R32 ;  /* 0x00000000200473c4 */ /* 0x000e620000004000 */
[----:B------:R-:W-:Y:S02]  /*0600*/  VOTEU.ANY UR5, UPT, PT ;  /* 0x0000000000057886 */ /* 0x000fe400038e0100 */
[----:B0-----:R-:W-:-:S13]  /*0610*/  LOP3.LUT P0, RZ, R32, UR5, R19, 0x40, !PT ;  /* 0x0000000520ff7c12 */ /* 0x001fda000f804013 */
[----:B-1----:R-:W-:Y:S05]  /*0620*/  @!P0 BRA.DIV UR4, `(.L_x_8167) ;  /* 0x000001da04e88947 */ /* 0x002fea000b800000 */
[C---:B------:R-:W-:Y:S01]  /*0630*/  IMAD.WIDE R24, R37.reuse, 0x4, R16 ;  /* 0x0000000425187825 */ /* 0x040fe200078e0210 */
[----:B------:R-:W-:Y:S01]  /*0640*/  MOV R26, R28 ;  /* 0x0000001c001a7202 */ /* 0x000fe20000000f00 */
[----:B------:R-:W2:Y:S02]  /*0650*/  LDG.E.CONSTANT R31, desc[UR8][R16.64] ;  /* 0x00000008101f7981 */ /* 0x000ea4000c1e9900 */
[C---:B------:R-:W-:Y:S01]  /*0660*/  IMAD.WIDE R22, R37.reuse, 0x4, R24 ;  /* 0x0000000425167825 */ /* 0x040fe200078e0218 */
[----:B------:R-:W-:Y:S01]  /*0670*/  MOV R27, R29 ;  /* 0x0000001d001b7202 */ /* 0x000fe20000000f00 */
[----:B------:R-:W3:Y:S02]  /*0680*/  LDG.E.CONSTANT R25, desc[UR8][R24.64] ;  /* 0x0000000818197981 */ /* 0x000ee4000c1e9900 */
[C---:B------:R-:W-:Y:S02]  /*0690*/  IMAD.WIDE R18, R37.reuse, 0x4, R22 ;  /* 0x0000000425127825 */ /* 0x040fe400078e0216 */
[----:B------:R0:W4:Y:S04]  /*06a0*/  LDG.E.CONSTANT R30, desc[UR8][R26.64] ;  /* 0x000000081a1e7981 */ /* 0x000128000c1e9900 */
[----:B------:R1:W4:Y:S01]  /*06b0*/  LDG.E.CONSTANT R39, desc[UR8][R22.64] ;  /* 0x0000000816277981 */ /* 0x000322000c1e9900 */
[----:B0-----:R-:W-:-:S03]  /*06c0*/  IMAD.WIDE R26, R37, 0x4, R18 ;  /* 0x00000004251a7825 */ /* 0x001fc600078e0212 */
[----:B------:R-:W4:Y:S01]  /*06d0*/  LDG.E.CONSTANT R18, desc[UR8][R18.64] ;  /* 0x0000000812127981 */ /* 0x000f22000c1e9900 */
[----:B-1----:R-:W-:-:S03]  /*06e0*/  IMAD.WIDE R22, R37, 0x4, R26 ;  /* 0x0000000425167825 */ /* 0x002fc600078e021a */
[----:B------:R-:W4:Y:S04]  /*06f0*/  LDG.E.CONSTANT R41, desc[UR8][R26.64] ;  /* 0x000000081a297981 */ /* 0x000f28000c1e9900 */
[----:B------:R0:W4:Y:S01]  /*0700*/  LDG.E.CONSTANT R38, desc[UR8][R22.64] ;  /* 0x0000000816267981 */ /* 0x000122000c1e9900 */
[----:B------:R-:W-:-:S06]  /*0710*/  IMAD.WIDE R36, R37, 0x4, R22 ;  /* 0x0000000425247825 */ /* 0x000fcc00078e0216 */
[----:B------:R-:W4:Y:S04]  /*0720*/  LDG.E.CONSTANT R36, desc[UR8][R36.64] ;  /* 0x0000000824247981 */ /* 0x000f28000c1e9900 */
[----:B0-----:R-:W-:Y:S01]  /*0730*/  SHFL.UP PT, R22, R12, 0x1, 0x1800 ;  /* 0x043800000c167f89 */ /* 0x001fe200000e0000 */
[----:B------:R-:W-:Y:S01]  /*0740*/  NOP ;  /* 0x0000000000007918 */ /* 0x000fe20000000000 */
[----:B--2--5:R-:W-:-:S04]  /*0750*/  FADD R31, R8, -R31 ;  /* 0x8000001f081f7221 */ /* 0x024fc80000000000 */
[----:B------:R-:W-:Y:S01]  /*0760*/  FFMA R31, R31, R31, RZ ;  /* 0x0000001f1f1f7223 */ /* 0x000fe200000000ff */
[----:B---3--:R-:W-:Y:S01]  /*0770*/  FADD R33, R2, -R25 ;  /* 0x8000001902217221 */ /* 0x008fe20000000000 */
[----:B----4-:R-:W-:-:S04]  /*0780*/  FADD R30, R3, -R30 ;  /* 0x8000001e031e7221 */ /* 0x010fc80000000000 */
        /* <DEDUP_REMOVED lines=22> */
[----:B------:R-:W-:-:S05]  /*08f0*/  SEL R25, RZ, 0x1, P3 ;  /* 0x00000001ff197807 */ /* 0x000fca0001800000 */
[----:B--23--:R1:W0:Y:S04]  /*0900*/  SHFL.UP PT, R45, R25, 0x1, 0x1800 ;  /* 0x04380000192d7f89 */ /* 0x00c22800000e0000 */
.L_x_9013:
[----:B0-----:R-:W-:Y:S02]  /*0910*/  @!P3 ISETP.NE.AND P0, PT, R45, RZ, PT ;  /* 0x000000ff2d00b20c */ /* 0x001fe40003f05270 */
[----:B------:R-:W-:Y:S02]  /*0920*/  IADD3 R28, P2, PT, R28, 0x4, RZ ;  /* 0x000000041c1c7810 */ /* 0x000fe40007f5e0ff */
[----:B------:R-:W-:Y:S02]  /*0930*/  @!P3 ISETP.EQ.OR P0, PT, R0, RZ, !P0 ;  /* 0x000000ff0000b20c */ /* 0x000fe40004702670 */
[----:B------:R-:W-:Y:S02]  /*0940*/  IADD3.X R29, PT, PT, RZ, R29, RZ, P2, !PT ;  /* 0x0000001dff1d7210 */ /* 0x000fe400017fe4ff */
[----:B------:R-:W-:Y:S02]  /*0950*/  @!P3 SEL R12, R15, R22, P0 ;  /* 0x000000160f0cb207 */ /* 0x000fe40000000000 */
[----:B-1----:R-:W-:-:S02]  /*0960*/  @!P3 FSEL R10, R27, R18, P0 ;  /* 0x000000121b0ab208 */ /* 0x002fc40000000000 */
[----:B------:R-:W-:Y:S02]  /*0970*/  @!P3 SEL R11, R21, R24, P0 ;  /* 0x00000018150bb207 */ /* 0x000fe40000000000 */
[----:B------:R-:W-:-:S07]  /*0980*/  MOV R22, R34 ;  /* 0x0000002200167202 */ /* 0x000fce0000000f00 */
.L_x_8166:
[----:B------:R-:W-:Y:S05]  /*0990*/  BSYNC B0 ;  /* 0x0000000000007941 */ /* 0x000fea0003800000 */
.L_x_8165:
[----:B------:R-:W0:Y:S01]  /*09a0*/  LDC R23, c[0x0][0x398] ;  /* 0x0000e600ff177b82 */ /* 0x000e220000000800 */
[----:B------:R-:W-:-:S13]  /*09b0*/  ISETP.NE.AND P0, PT, R14, R15, PT ;  /* 0x0000000f0e00720c */ /* 0x000fda0003f05270 */
[----:B------:R-:W-:Y:S05]  /*09c0*/  @!P0 BRA `(.L_x_8164) ;  /* 0x0000000400d88947 */ /* 0x000fea0003800000 */
.L_x_8169:
[----:B------:R-:W1:Y:S08]  /*09d0*/  MATCH.ANY R19, R32 ;  /* 0x00000000201373a1 */ /* 0x000e7000000e8000 */
[----:B------:R-:W2:Y:S01]  /*09e0*/  REDUX.OR UR4, R32 ;  /* 0x00000000200473c4 */ /* 0x000ea20000004000 */
[----:B------:R-:W-:Y:S01]  /*09f0*/  VOTEU.ANY UR5, UPT, PT ;  /* 0x0000000000057886 */ /* 0x000fe200038e0100 */
[----:B------:R-:W-:-:S02]  /*0a00*/  MOV R18, R28 ;  /* 0x0000001c00127202 */ /* 0x000fc40000000f00 */
[----:B-1----:R-:W-:Y:S02]  /*0a10*/  LOP3.LUT P0, RZ, R32, UR5, R19, 0x40, !PT ;  /* 0x0000000520ff7c12 */ /* 0x002fe4000f804013 */
[----:B------:R-:W-:-:S11]  /*0a20*/  MOV R19, R29 ;  /* 0x0000001d00137202 */ /* 0x000fd60000000f00 */
[----:B--2---:R-:W-:Y:S05]  /*0a30*/  @!P0 BRA.DIV UR4, `(.L_x_8168) ;  /* 0x000001de04748947 */ /* 0x004fea000b800000 */
[C---:B0-----:R-:W-:Y:S01]  /*0a40*/  IMAD.WIDE R30, R23.reuse, 0x4, R18 ;  /* 0x00000004171e7825 */ /* 0x041fe200078e0212 */
[----:B------:R-:W2:Y:S04]  /*0a50*/  LDG.E.CONSTANT R36, desc[UR8][R18.64] ;  /* 0x0000000812247981 */ /* 0x000ea8000c1e9900 */
[----:B------:R0:W3:Y:S01]  /*0a60*/  LDG.E.CONSTANT R37, desc[UR8][R30.64] ;  /* 0x000000081e257981 */ /* 0x0000e2000c1e9900 */
[----:B------:R-:W-:-:S03]  /*0a70*/  IMAD.WIDE R28, R23, 0x4, R30 ;  /* 0x00000004171c7825 */ /* 0x000fc600078e021e */
[----:B------:R-:W4:Y:S01]  /*0a80*/  LDG.E.CONSTANT R44, desc[UR8][R18.64+0x4] ;  /* 0x00000408122c7981 */ /* 0x000f22000c1e9900 */
[----:B------:R-:W-:-:S03]  /*0a90*/  IMAD.WIDE R26, R23, 0x4, R28 ;  /* 0x00000004171a7825 */ /* 0x000fc600078e021c */
[----:B------:R-:W4:Y:S04]  /*0aa0*/  LDG.E.CONSTANT R39, desc[UR8][R28.64] ;  /* 0x000000081c277981 */ /* 0x000f28000c1e9900 */
[----:B------:R1:W4:Y:S01]  /*0ab0*/  LDG.E.CONSTANT R41, desc[UR8][R26.64] ;  /* 0x000000081a297981 */ /* 0x000322000c1e9900 */
[----:B------:R-:W-:-:S05]  /*0ac0*/  IMAD.WIDE R24, R23, 0x4, R26 ;  /* 0x0000000417187825 */ /* 0x000fca00078e021a */
[----:B------:R-:W4:Y:S01]  /*0ad0*/  LDG.E.CONSTANT R38, desc[UR8][R24.64] ;  /* 0x0000000818267981 */ /* 0x000f22000c1e9900 */
[----:B0-----:R-:W-:-:S05]  /*0ae0*/  IMAD.WIDE R30, R23, 0x4, R24 ;  /* 0x00000004171e7825 */ /* 0x001fca00078e0218 */
[----:B------:R0:W4:Y:S01]  /*0af0*/  LDG.E.CONSTANT R43, desc[UR8][R30.64] ;  /* 0x000000081e2b7981 */ /* 0x000122000c1e9900 */
[----:B-1----:R-:W-:-:S05]  /*0b00*/  IMAD.WIDE R26, R23, 0x4, R30 ;  /* 0x00000004171a7825 */ /* 0x002fca00078e021e */
[----:B------:R-:W4:Y:S01]  /*0b10*/  LDG.E.CONSTANT R40, desc[UR8][R26.64] ;  /* 0x000000081a287981 */ /* 0x000f22000c1e9900 */
[----:B0-----:R-:W-:-:S05]  /*0b20*/  IMAD.WIDE R30, R23, 0x4, R26 ;  /* 0x00000004171e7825 */ /* 0x001fca00078e021a */
[----:B------:R0:W4:Y:S02]  /*0b30*/  LDG.E.CONSTANT R42, desc[UR8][R30.64] ;  /* 0x000000081e2a7981 */ /* 0x000124000c1e9900 */
[----:B0-----:R-:W-:-:S05]  /*0b40*/  IMAD.WIDE R30, R23, -0x18, R30 ;  /* 0xffffffe8171e7825 */ /* 0x001fca00078e021e */
[----:B------:R0:W4:Y:S01]  /*0b50*/  LDG.E.CONSTANT R45, desc[UR8][R30.64+0x4] ;  /* 0x000004081e2d7981 */ /* 0x000122000c1e9900 */
[----:B------:R-:W-:-:S04]  /*0b60*/  IMAD.WIDE R28, R23, 0x4, R30 ;  /* 0x00000004171c7825 */ /* 0x000fc800078e021e */
[C---:B------:R-:W-:Y:S02]  /*0b70*/  IMAD.WIDE R26, R23.reuse, 0x4, R28 ;  /* 0x00000004171a7825 */ /* 0x040fe400078e021c */
[----:B------:R-:W4:Y:S02]  /*0b80*/  LDG.E.CONSTANT R29, desc[UR8][R28.64+0x4] ;  /* 0x000004081c1d7981 */ /* 0x000f24000c1e9900 */
[C---:B------:R-:W-:Y:S02]  /*0b90*/  IMAD.WIDE R24, R23.reuse, 0x4, R26 ;  /* 0x0000000417187825 */ /* 0x040fe400078e021a */
[----:B------:R1:W4:Y:S04]  /*0ba0*/  LDG.E.CONSTANT R47, desc[UR8][R26.64+0x4] ;  /* 0x000004081a2f7981 */ /* 0x000328000c1e9900 */
[----:B------:R1:W4:Y:S01]  /*0bb0*/  LDG.E.CONSTANT R52, desc[UR8][R24.64+0x4] ;  /* 0x0000040818347981 */ /* 0x000322000c1e9900 */
[----:B0-----:R-:W-:-:S05]  /*0bc0*/  IMAD.WIDE R30, R23, 0x4, R24 ;  /* 0x00000004171e7825 */ /* 0x001fca00078e0218 */
[----:B------:R-:W4:Y:S01]  /*0bd0*/  LDG.E.CONSTANT R49, desc[UR8][R30.64+0x4] ;  /* 0x000004081e317981 */ /* 0x000f22000c1e9900 */
[----:B-1----:R-:W-:-:S05]  /*0be0*/  IMAD.WIDE R26, R23, 0x4, R30 ;  /* 0x00000004171a7825 */ /* 0x002fca00078e021e */
[----:B------:R-:W4:Y:S01]  /*0bf0*/  LDG.E.CONSTANT R56, desc[UR8][R26.64+0x4] ;  /* 0x000004081a387981 */ /* 0x000f22000c1e9900 */
[----:B------:R-:W-:-:S05]  /*0c00*/  IMAD.WIDE R24, R23, 0x4, R26 ;  /* 0x0000000417187825 */ /* 0x000fca00078e021a */
[----:B------:R0:W4:Y:S01]  /*0c10*/  LDG.E.CONSTANT R58, desc[UR8][R24.64+0x4] ;  /* 0x00000408183a7981 */ /* 0x000122000c1e9900 */
        /* <DEDUP_REMOVED lines=14> */
[----:B------:R-:W-:-:S04]  /*0d00*/  FADD R40, R7, -R40 ;  /* 0x8000002807287221 */ /* 0x000fc80000000000 */
[----:B------:R-:W-:Y:S01]  /*0d10*/  FFMA R33, R40, R40, R33 ;  /* 0x0000002828217223 */ /* 0x000fe20000000021 */
[----:B0-----:R-:W-:-:S04]  /*0d20*/  FADD R25, R9, -R42 ;  /* 0x8000002a09197221 */ /* 0x001fc80000000000 */
[----:B------:R-:W-:-:S04]  /*0d30*/  FFMA R36, R25, R25, R36 ;  /* 0x0000001919247223 */ /* 0x000fc80000000024 */
[----:B------:R-:W-:-:S05]  /*0d40*/  FADD R27, R33, R36 ;  /* 0x00000024211b7221 */ /* 0x000fca0000000000 */
[----:B------:R-:W0:Y:S01]  /*0d50*/  SHFL.BFLY PT, R33, R27, 0x1, 0x181f ;  /* 0x0c381f001b217f89 */ /* 0x000e2200000e0000 */
[----:B------:R-:W-:Y:S01]  /*0d60*/  FADD R24, R3, -R44 ;  /* 0x8000002c03187221 */ /* 0x000fe20000000000 */
[----:B------:R-:W-:-:S03]  /*0d70*/  FADD R25, R8, -R45 ;  /* 0x8000002d08197221 */ /* 0x000fc60000000000 */
[----:B------:R-:W-:Y:S01]  /*0d80*/  FFMA R24, R24, R24, RZ ;  /* 0x0000001818187223 */ /* 0x000fe200000000ff */
[----:B------:R-:W-:Y:S01]  /*0d90*/  FFMA R25, R25, R25, RZ ;  /* 0x0000001919197223 */ /* 0x000fe200000000ff */
[----:B------:R-:W-:Y:S01]  /*0da0*/  FADD R29, R2, -R29 ;  /* 0x8000001d021d7221 */ /* 0x000fe20000000000 */
[----:B------:R-:W-:-:S03]  /*0db0*/  FADD R26, R4, -R47 ;  /* 0x8000002f041a7221 */ /* 0x000fc60000000000 */
[----:B------:R-:W-:Y:S01]  /*0dc0*/  FFMA R24, R29, R29, R24 ;  /* 0x0000001d1d187223 */ /* 0x000fe20000000018 */
[----:B0-----:R-:W-:Y:S01]  /*0dd0*/  FADD R37, R27, R33 ;  /* 0x000000211b257221 */ /* 0x001fe20000000000 */
[----:B------:R-:W-:Y:S01]  /*0de0*/  FFMA R25, R26, R26, R25 ;  /* 0x0000001a1a197223 */ /* 0x000fe20000000019 */
[----:B------:R-:W-:-:S03]  /*0df0*/  FADD R29, R5, -R52 ;  /* 0x80000034051d7221 */ /* 0x000fc60000000000 */
[----:B------:R-:W0:Y:S01]  /*0e00*/  SHFL.BFLY PT, R33, R37, 0x2, 0x181f ;  /* 0x0c581f0025217f89 */ /* 0x000e2200000e0000 */
[----:B------:R-:W-:Y:S01]  /*0e10*/  FADD R26, R6, -R49 ;  /* 0x80000031061a7221 */ /* 0x000fe20000000000 */
[----:B------:R-:W-:Y:S01]  /*0e20*/  FFMA R24, R29, R29, R24 ;  /* 0x0000001d1d187223 */ /* 0x000fe20000000018 */
[----:B------:R-:W-:Y:S02]  /*0e30*/  FADD R27, R7, -R56 ;  /* 0x80000038071b7221 */ /* 0x000fe40000000000 */
[----:B------:R-:W-:Y:S01]  /*0e40*/  FFMA R25, R26, R26, R25 ;  /* 0x0000001a1a197223 */ /* 0x000fe20000000019 */
[----:B------:R-:W-:Y:S01]  /*0e50*/  FADD R58, R9, -R58 ;  /* 0x8000003a093a7221 */ /* 0x000fe20000000000 */
[----:B------:R-:W-:-:S03]  /*0e60*/  FFMA R24, R27, R27, R24 ;  /* 0x0000001b1b187223 */ /* 0x000fc60000000018 */
[----:B------:R-:W-:-:S04]  /*0e70*/  FFMA R25, R58, R58, R25 ;  /* 0x0000003a3a197223 */ /* 0x000fc80000000019 */
[----:B------:R-:W-:-:S05]  /*0e80*/  FADD R39, R24, R25 ;  /* 0x0000001918277221 */ /* 0x000fca0000000000 */
[----:B------:R-:W1:Y:S01]  /*0e90*/  SHFL.BFLY PT, R28, R39, 0x1, 0x181f ;  /* 0x0c381f00271c7f89 */ /* 0x000e6200000e0000 */
[----:B0-----:R-:W-:-:S05]  /*0ea0*/  FADD R27, R37, R33 ;  /* 0x00000021251b7221 */ /* 0x001fca0000000000 */
[----:B------:R-:W0:Y:S01]  /*0eb0*/  SHFL.BFLY PT, R33, R27, 0x4, 0x181f ;  /* 0x0c981f001b217f89 */ /* 0x000e2200000e0000 */
[----:B-1----:R-:W-:-:S05]  /*0ec0*/  FADD R37, R39, R28 ;  /* 0x0000001c27257221 */ /* 0x002fca0000000000 */
[----:B------:R-:W1:Y:S01]  /*0ed0*/  SHFL.BFLY PT, R28, R37, 0x2, 0x181f ;  /* 0x0c581f00251c7f89 */ /* 0x000e6200000e0000 */
[----:B0-----:R-:W-:-:S05]  /*0ee0*/  FADD R25, R27, R33 ;  /* 0x000000211b197221 */ /* 0x001fca0000000000 */
[----:B------:R-:W-:-:S04]  /*0ef0*/  FSETP.GEU.AND P4, PT, R25, R10, PT ;  /* 0x0000000a1900720b */ /* 0x000fc80003f8e000 */
[----:B------:R-:W-:-:S05]  /*0f00*/  SEL R31, RZ, 0x1, P4 ;  /* 0x00000001ff1f7807 */ /* 0x000fca0002000000 */
[----:B------:R-:W0:Y:S04]  /*0f10*/  SHFL.UP PT, R45, R31, 0x1, 0x1800 ;  /* 0x043800001f2d7f89 */ /* 0x000e2800000e0000 */
[----:B------:R-:W2:Y:S01]  /*0f20*/  SHFL.UP PT, R24, R10, 0x1, 0x1800 ;  /* 0x043800000a187f89 */ /* 0x000ea200000e0000 */
[----:B-1----:R-:W-:-:S05]  /*0f30*/  FADD R41, R37, R28 ;  /* 0x0000001c25297221 */ /* 0x002fca0000000000 */
[----:B------:R-:W1:Y:S04]  /*0f40*/  SHFL.BFLY PT, R33, R41, 0x4, 0x181f ;  /* 0x0c981f0029217f89 */ /* 0x000e6800000e0000 */
[----:B------:R-:W3:Y:S04]  /*0f50*/  SHFL.UP PT, R29, R12, 0x1, 0x1800 ;  /* 0x043800000c1d7f89 */ /* 0x000ee800000e0000 */
[----:B------:R-:W4:Y:S01]  /*0f60*/  SHFL.UP PT, R26, R11, 0x1, 0x1800 ;  /* 0x043800000b1a7f89 */ /* 0x000f2200000e0000 */
[----:B0-----:R-:W-:-:S04]  /*0f70*/  @!P4 ISETP.NE.AND P0, PT, R45, RZ, PT ;  /* 0x000000ff2d00c20c */ /* 0x001fc80003f05270 */
[----:B------:R-:W-:-:S04]  /*0f80*/  @!P4 ISETP.EQ.OR P0, PT, R0, RZ, !P0 ;  /* 0x000000ff0000c20c */ /* 0x000fc80004702670 */
[----:B--2---:R-:W-:-:S04]  /*0f90*/  @!P4 FSEL R24, R25, R24, P0 ;  /* 0x000000181918c208 */ /* 0x004fc80000000000 */
[----:B------:R-:W-:Y:S01]  /*0fa0*/  @!P4 MOV R10, R24 ;  /* 0x00000018000ac202 */ /* 0x000fe20000000f00 */
[----:B-1----:R-:W-:Y:S01]  /*0fb0*/  FADD R39, R41, R33 ;  /* 0x0000002129277221 */ /* 0x002fe20000000000 */
[----:B---3--:R-:W-:-:S04]  /*0fc0*/  @!P4 SEL R29, R22, R29, P0 ;  /* 0x0000001d161dc207 */ /* 0x008fc80000000000 */
[----:B------:R-:W-:Y:S02]  /*0fd0*/  FSETP.GEU.AND P3, PT, R39, R10, PT ;  /* 0x0000000a2700720b */ /* 0x000fe40003f6e000 */
[----:B----4-:R-:W-:Y:S02]  /*0fe0*/  @!P4 SEL R26, R21, R26, P0 ;  /* 0x0000001a151ac207 */ /* 0x010fe40000000000 */
[----:B------:R-:W-:Y:S02]  /*0ff0*/  @!P4 MOV R12, R29 ;  /* 0x0000001d000cc202 */ /* 0x000fe40000000f00 */
[----:B------:R-:W-:Y:S02]  /*1000*/  @!P4 MOV R11, R26 ;  /* 0x0000001a000bc202 */ /* 0x000fe40000000f00 */
[----:B------:R-:W-:Y:S01]  /*1010*/  SEL R27, RZ, 0x1, P3 ;  /* 0x00000001ff1b7807 */ /* 0x000fe20001800000 */
[----:B------:R0:W1:Y:S04]  /*1020*/  SHFL.UP PT, R24, R10, 0x1, 0x1800 ;  /* 0x043800000a187f89 */ /* 0x00006800000e0000 */
[----:B------:R0:W2:Y:S04]  /*1030*/  SHFL.UP PT, R25, R12, 0x1, 0x1800 ;  /* 0x043800000c197f89 */ /* 0x0000a800000e0000 */
[----:B------:R0:W3:Y:S04]  /*1040*/  SHFL.UP PT, R26, R11, 0x1, 0x1800 ;  /* 0x043800000b1a7f89 */ /* 0x0000e800000e0000 */
[----:B------:R0:W4:Y:S02]  /*1050*/  SHFL.UP PT, R45, R27, 0x1, 0x1800 ;  /* 0x043800001b2d7f89 */ /* 0x00012400000e0000 */
.L_x_9046:
[----:B----4-:R-:W-:Y:S02]  /*1060*/  @!P3 ISETP.NE.AND P0, PT, R45, RZ, PT ;  /* 0x000000ff2d00b20c */ /* 0x010fe40003f05270 */
[----:B------:R-:W-:Y:S02]  /*1070*/  PLOP3.LUT P2, PT, PT, PT, PT, 0x8, 0x80 ;  /* 0x000000000080781c */ /* 0x000fe40003f4e170 */
[----:B------:R-:W-:Y:S02]  /*1080*/  @!P3 ISETP.EQ.OR P0, PT, R0, RZ, !P0 ;  /* 0x000000ff0000b20c */ /* 0x000fe40004702670 */
[----:B------:R-:W-:Y:S02]  /*1090*/  IADD3 R28, P4, PT, R18, 0x8, RZ ;  /* 0x00000008121c7810 */ /* 0x000fe40007f9e0ff */
[----:B------:R-:W-:Y:S02]  /*10a0*/  @!P3 PLOP3.LUT P2, PT, P0, PT, PT, 0x80, 0x8 ;  /* 0x000000000008b81c */ /* 0x000fe4000074f070 */
[----:B------:R-:W-:-:S02]  /*10b0*/  IADD3.X R29, PT, PT, RZ, R19, RZ, P4, !PT ;  /* 0x00000013ff1d7210 */ /* 0x000fc400027fe4ff */
[----:B01----:R-:W-:Y:S02]  /*10c0*/  @!P3 FSEL R10, R39, R24, P0 ;  /* 0x00000018270ab208 */ /* 0x003fe40000000000 */
[----:B---3--:R-:W-:-:S07]  /*10d0*/  @!P3 SEL R11, R21, R26, P0 ;  /* 0x0000001a150bb207 */ /* 0x008fce0000000000 */
[C---:B--2---:R-:W-:Y:S02]  /*10e0*/  @P2 IADD3 R25, PT, PT, R22.reuse, 0x1, RZ ;  /* 0x0000000116192810 */ /* 0x044fe40007ffe0ff */
[----:B------:R-:W-:Y:S02]  /*10f0*/  IADD3 R22, PT, PT, R22, 0x2, RZ ;  /* 0x0000000216167810 */ /* 0x000fe40007ffe0ff */
[----:B------:R-:W-:Y:S02]  /*1100*/  @!P3 MOV R12, R25 ;  /* 0x00000019000cb202 */ /* 0x000fe40000000f00 */
[----:B------:R-:W-:-:S13]  /*1110*/  ISETP.NE.AND P2, PT, R22, R20, PT ;  /* 0x000000141600720c */ /* 0x000fda0003f45270 */
[----:B------:R-:W-:Y:S05]  /*1120*/  @P2 BRA `(.L_x_8169) ;  /* 0xfffffff800282947 */ /* 0x000fea000383ffff */
.L_x_8164:
[----:B------:R-:W-:Y:S05]  /*1130*/  BSYNC B1 ;  /* 0x0000000000017941 */ /* 0x000fea0003800000 */
.L_x_8163:
[C---:B------:R-:W-:Y:S02]  /*1140*/  ISETP.NE.AND P0, PT, R21.reuse, R13, PT ;  /* 0x0000000d1500720c */ /* 0x040fe40003f05270 */
[----:B------:R-:W-:-:S11]  /*1150*/  IADD3 R21, PT, PT, R21, 0x1, RZ ;  /* 0x0000000115157810 */ /* 0x000fd60007ffe0ff */
[----:B------:R-:W-:Y:S05]  /*1160*/  @P0 BRA `(.L_x_8170) ;  /* 0xfffffff000f40947 */ /* 0x000fea000383ffff */
[----:B------:R-:W-:Y:S05]  /*1170*/  BSYNC B2 ;  /* 0x0000000000027941 */ /* 0x000fea0003800000 */
.L_x_8162:
[----:B------:R-:W1:Y:S01]  /*1180*/  LDCU UR5, c[0x0][0x3a8] ;  /* 0x00007500ff0577ac */ /* 0x000e620008000800 */
[----:B------:R-:W-:Y:S01]  /*1190*/  HFMA2 R14, -RZ, RZ, 0, 1.5199184417724609375e-05 ;  /* 0x000000ffff0e7431 */ /* 0x000fe200000001ff */
[----:B------:R-:W-:Y:S01]  /*11a0*/  LOP3.LUT R13, R35, 0xfffffff8, RZ, 0xc0, !PT ;  /* 0xfffffff8230d7812 */ /* 0x000fe200078ec0ff */
[----:B------:R-:W2:Y:S01]  /*11b0*/  LDCU UR4, c[0x0][0x3a8] ;  /* 0x00007500ff0477ac */ /* 0x000ea20008000800 */
[----:B------:R-:W-:Y:S02]  /*11c0*/  MOV R15, R12 ;  /* 0x0000000c000f7202 */ /* 0x000fe40000000f00 */
[----:B------:R-:W-:Y:S02]  /*11d0*/  SHF.L.U32 R13, R14, R13, RZ ;  /* 0x0000000d0e0d7219 */ /* 0x000fe400000006ff */
[----:B------:R-:W-:Y:S01]  /*11e0*/  MOV R14, R11 ;  /* 0x0000000b000e7202 */ /* 0x000fe20000000f00 */
[----:B-1----:R-:W-:Y:S01]  /*11f0*/  UISETP.GE.AND UP0, UPT, UR5, 0x1, UPT ;  /* 0x000000010500788c */ /* 0x002fe2000bf06270 */
[----:B--2---:R-:W-:-:S08]  /*1200*/  MOV R16, UR4 ;  /* 0x0000000400107c02 */ /* 0x004fd00008000f00 */
[----:B------:R-:W-:Y:S05]  /*1210*/  BRA.U !UP0, `(.L_x_8171) ;  /* 0x0000001908787547 */ /* 0x000fea000b800000 */
[----:B------:R-:W-:Y:S01]  /*1220*/  BSSY B0, `(.L_x_8171) ;  /* 0x000019d000007945 */ /* 0x000fe20003800000 */
[----:B------:R-:W-:Y:S02]  /*1230*/  MOV R16, UR4 ;  /* 0x0000000400107c02 */ /* 0x000fe40008000f00 */
[----:B------:R-:W-:Y:S02]  /*1240*/  MOV R52, 0x1 ;  /* 0x0000000100347802 */ /* 0x000fe40000000f00 */
[-C--:B------:R-:W-:Y:S02]  /*1250*/  MOV R39, R11.reuse ;  /* 0x0000000b00277202 */ /* 0x080fe40000000f00 */
[-C--:B------:R-:W-:Y:S02]  /*1260*/  MOV R15, R12.reuse ;  /* 0x0000000c000f7202 */ /* 0x080fe40000000f00 */
[----:B------:R-:W-:Y:S02]  /*1270*/  MOV R14, R11 ;  /* 0x0000000b000e7202 */ /* 0x000fe40000000f00 */
[----:B------:R-:W-:-:S07]  /*1280*/  MOV R40, R12 ;  /* 0x0000000c00287202 */ /* 0x000fce0000000f00 */
.L_x_8194:
[----:B------:R-:W1:Y:S01]  /*1290*/  LDCU.64 UR4, c[0x0][0x3a8] ;  /* 0x00007500ff0477ac */ /* 0x000e620008000a00 */
[----:B------:R-:W-:Y:S01]  /*12a0*/  HFMA2 R17, -RZ, RZ, 0, 0 ;  /* 0x00000000ff117431 */ /* 0x000fe200000001ff */
[----:B------:R-:W-:Y:S01]  /*12b0*/  MOV R19, 0x7f7fffff ;  /* 0x7f7fffff00137802 */ /* 0x000fe20000000f00 */
[----:B------:R-:W-:Y:S01]  /*12c0*/  HFMA2 R18, -RZ, RZ, 0, 0 ;  /* 0x00000000ff127431 */ /* 0x000fe200000001ff */
[----:B-1----:R-:W-:Y:S02]  /*12d0*/  MOV R21, UR5 ;  /* 0x0000000500157c02 */ /* 0x002fe40008000f00 */
[C---:B------:R-:W-:Y:S02]  /*12e0*/  ISETP.NE.AND P1, PT, R52.reuse, UR4, PT ;  /* 0x0000000434007c0c */ /* 0x040fe4000bf25270 */
[----:B------:R-:W-:Y:S02]  /*12f0*/  ISETP.GE.AND P0, PT, R21, 0x1, PT ;  /* 0x000000011500780c */ /* 0x000fe40003f06270 */
[----:B------:R-:W-:-:S02]  /*1300*/  IADD3 R42, PT, PT, -R52, UR4, RZ ;  /* 0x00000004342a7c10 */ /* 0x000fc4000fffe1ff */
[----:B------:R-:W-:-:S09]  /*1310*/  IADD3 R52, PT, PT, R52, 0x1, RZ ;  /* 0x0000000134347810 */ /* 0x000fd20007ffe0ff */
[----:B0-----:R-:W-:Y:S05]  /*1320*/  @!P0 BRA `(.L_x_8172) ;  /* 0x0000000c00a48947 */ /* 0x001fea0003800000 */
[----:B------:R-:W-:Y:S01]  /*1330*/  BSSY B1, `(.L_x_8172) ;  /* 0x00000e8000017945 */ /* 0x000fe20003800000 */
[----:B------:R-:W-:Y:S02]  /*1340*/  MOV R19, 0x7f7fffff ;  /* 0x7f7fffff00137802 */ /* 0x000fe40000000f00 */
[----:B------:R-:W-:Y:S02]  /*1350*/  MOV R44, RZ ;  /* 0x000000ff002c7202 */ /* 0x000fe40000000f00 */
[----:B------:R-:W-:Y:S02]  /*1360*/  MOV R18, RZ ;  /* 0x000000ff00127202 */ /* 0x000fe40000000f00 */
[----:B------:R-:W-:-:S07]  /*1370*/  MOV R17, RZ ;  /* 0x000000ff00117202 */ /* 0x000fce0000000f00 */
.L_x_8184:
[----:B------:R-:W-:-:S03]  /*1380*/  UMOV UR4, 0xffffffff ;  /* 0xffffffff00047882 */ /* 0x000fc60000000000 */
[----:B0-----:R-:W-:Y:S05]  /*1390*/  BRA.DIV UR4, `(.L_x_8173) ;  /* 0x000001e204687947 */ /* 0x001fea000b800000 */
[----:B------:R1:W2:Y:S04]  /*13a0*/  SHFL.IDX PT, R25, R40, R44, 0x181f ;  /* 0x00181f2c28197589 */ /* 0x0002a800000e0000 */
[----:B------:R1:W3:Y:S02]  /*13b0*/  SHFL.IDX PT, R22, R39, R44, 0x181f ;  /* 0x00181f2c27167589 */ /* 0x0002e400000e0000 */
.L_x_9050:
[----:B------:R-:W0:Y:S01]  /*13c0*/  LDCU UR4, c[0x0][0x3b0] ;  /* 0x00007600ff0477ac */ /* 0x000e220008000800 */
[----:B------:R-:W-:Y:S01]  /*13d0*/  BSSY B4, `(.L_x_8174) ;  /* 0x00000d8000047945 */ /* 0x000fe20003800000 */
[C---:B0--3--:R-:W-:Y:S02]  /*13e0*/  VIADDMNMX R23, R22.reuse, -UR4, RZ, !PT ;  /* 0x8000000416177c46 */ /* 0x049fe4000f8001ff */
[----:B------:R-:W-:Y:S02]  /*13f0*/  VIADDMNMX R20, R22, UR4, R48, PT ;  /* 0x0000000416147c46 */ /* 0x000fe4000b800130 */
[----:B--2---:R-:W-:Y:S02]  /*1400*/  VIADDMNMX R21, R25, -UR4, RZ, !PT ;  /* 0x8000000419157c46 */ /* 0x004fe4000f8001ff */
[----:B------:R-:W-:Y:S02]  /*1410*/  ISETP.GT.AND P0, PT, R23, R20, PT ;  /* 0x000000141700720c */ /* 0x000fe40003f04270 */
[----:B------:R-:W-:-:S11]  /*1420*/  VIADDMNMX R22, R25, UR4, R46, PT ;  /* 0x0000000419167c46 */ /* 0x000fd6000b80012e */
[----:B------:R-:W-:Y:S05]  /*1430*/  @P0 BRA `(.L_x_8175) ;  /* 0x0000000c00440947 */ /* 0x000fea0003800000 */
[----:B------:R-:W0:Y:S01]  /*1440*/  LDCU UR6, c[0x0][0x398] ;  /* 0x00007300ff0677ac */ /* 0x000e220008000800 */
[----:B------:R-:W-:Y:S01]  /*1450*/  IMAD R26, R50, R42, R0 ;  /* 0x0000002a321a7224 */ /* 0x000fe200078e0200 */
[----:B------:R-:W-:Y:S01]  /*1460*/  IADD3 R24, PT, PT, R22, 0x1, RZ ;  /* 0x0000000116187810 */ /* 0x000fe20007ffe0ff */
[----:B------:R-:W2:Y:S03]  /*1470*/  LDCU.64 UR4, c[0x0][0x388] ;  /* 0x00007100ff0477ac */ /* 0x000ea60008000a00 */
[----:B------:R-:W-:Y:S02]  /*1480*/  SHF.R.S32.HI R28, RZ, 0x1f, R26 ;  /* 0x0000001fff1c7819 */ /* 0x000fe4000001141a */
[----:B------:R-:W-:-:S04]  /*1490*/  IADD3 R29, PT, PT, -R21, R24, RZ ;  /* 0x00000018151d7210 */ /* 0x000fc80007ffe1ff */
[----:B------:R-:W-:Y:S01]  /*14a0*/  LOP3.LUT P3, RZ, R29, 0x1, RZ, 0xc0, !PT ;  /* 0x000000011dff7812 */ /* 0x000fe2000786c0ff */
[----:B0-----:R-:W-:-:S05]  /*14b0*/  IMAD R25, R23, UR6, R21 ;  /* 0x0000000617197c24 */ /* 0x001fca000f8e0215 */
[----:B------:R-:W-:-:S04]  /*14c0*/  IADD3 R27, P0, PT, R25, R26, RZ ;  /* 0x0000001a191b7210 */ /* 0x000fc80007f1e0ff */
[----:B--2---:R-:W-:Y:S02]  /*14d0*/  LEA R26, P2, R27, UR4, 0x2 ;  /* 0x000000041b1a7c11 */ /* 0x004fe4000f8410ff */
[----:B------:R-:W-:-:S04]  /*14e0*/  LEA.HI.X.SX32 R28, R25, R28, 0x1, P0 ;  /* 0x0000001c191c7211 */ /* 0x000fc800000f0eff */
[----:B------:R-:W-:-:S07]  /*14f0*/  LEA.HI.X R27, R27, UR5, R28, 0x2, P2 ;  /* 0x000000051b1b7c11 */ /* 0x000fce00090f141c */
.L_x_8183:
        /* <DEDUP_REMOVED lines=8> */
[----:B------:R-:W-:Y:S02]  /*1580*/  MOV R41, R28 ;  /* 0x0000001c00297202 */ /* 0x000fe40000000f00 */
[----:B------:R-:W-:Y:S02]  /*1590*/  MOV R43, R29 ;  /* 0x0000001d002b7202 */ /* 0x000fe40000000f00 */
[----:B------:R-:W-:Y:S01]  /*15a0*/  MOV R25, R21 ;  /* 0x0000001500197202 */ /* 0x000fe20000000f00 */
[----:B------:R-:W-:Y:S06]  /*15b0*/  @!P3 BRA `(.L_x_8179) ;  /* 0x0000000000ecb947 */ /* 0x000fec0003800000 */
[----:B------:R-:W0:Y:S08]  /*15c0*/  MATCH.ANY R28, R13 ;  /* 0x000000000d1c73a1 */ /* 0x000e3000000e8000 */
[----:B------:R-:W2:Y:S01]  /*15d0*/  REDUX.OR UR4, R13 ;  /* 0x000000000d0473c4 */ /* 0x000ea20000004000 */
[----:B------:R-:W-:Y:S02]  /*15e0*/  VOTEU.ANY UR5, UPT, PT ;  /* 0x0000000000057886 */ /* 0x000fe400038e0100 */
[----:B0-----:R-:W-:-:S13]  /*15f0*/  LOP3.LUT P0, RZ, R13, UR5, R28, 0x40, !PT ;  /* 0x000000050dff7c12 */ /* 0x001fda000f80401c */
[----:B--2---:R-:W-:Y:S05]  /*1600*/  @!P0 BRA.DIV UR4, `(.L_x_8180) ;  /* 0x000001e204148947 */ /* 0x004fea000b800000 */
        /* <DEDUP_REMOVED lines=8> */
[----:B------:R1:W3:Y:S04]  /*1690*/  LDG.E.CONSTANT R37, desc[UR8][R30.64] ;  /* 0x000000081e257981 */ /* 0x0002e8000c1e9900 */
[----:B------:R1:W3:Y:S01]  /*16a0*/  LDG.E.CONSTANT R56, desc[UR8][R28.64] ;  /* 0x000000081c387981 */ /* 0x0002e2000c1e9900 */
[----:B0-----:R-:W-:-:S05]  /*16b0*/  IMAD.WIDE R34, R36, 0x4, R28 ;  /* 0x0000000424227825 */ /* 0x001fca00078e021c */
[----:B------:R0:W3:Y:S01]  /*16c0*/  LDG.E.CONSTANT R45, desc[UR8][R34.64] ;  /* 0x00000008222d7981 */ /* 0x0000e2000c1e9900 */
[----:B-1----:R-:W-:-:S05]  /*16d0*/  IMAD.WIDE R30, R36, 0x4, R34 ;  /* 0x00000004241e7825 */ /* 0x002fca00078e0222 */
[----:B------:R-:W3:Y:S01]  /*16e0*/  LDG.E.CONSTANT R58, desc[UR8][R30.64] ;  /* 0x000000081e3a7981 */ /* 0x000ee2000c1e9900 */
[----:B------:R-:W-:-:S05]  /*16f0*/  IMAD.WIDE R28, R36, 0x4, R30 ;  /* 0x00000004241c7825 */ /* 0x000fca00078e021e */
[----:B------:R-:W3:Y:S04]  /*1700*/  LDG.E.CONSTANT R60, desc[UR8][R28.64] ;  /* 0x000000081c3c7981 */ /* 0x000ee8000c1e9900 */
[----:B0-----:R-:W-:Y:S01]  /*1710*/  SHFL.UP PT, R34, R17, 0x1, 0x1800 ;  /* 0x0438000011227f89 */ /* 0x001fe200000e0000 */
[----:B------:R-:W-:Y:S01]  /*1720*/  NOP ;  /* 0x0000000000007918 */ /* 0x000fe20000000000 */
[----:B--2--5:R-:W-:-:S04]  /*1730*/  FADD R36, R8, -R25 ;  /* 0x8000001908247221 */ /* 0x024fc80000000000 */
[----:B------:R-:W-:Y:S01]  /*1740*/  FFMA R36, R36, R36, RZ ;  /* 0x0000002424247223 */ /* 0x000fe200000000ff */
[----:B----4-:R-:W-:Y:S01]  /*1750*/  FADD R25, R3, -R38 ;  /* 0x8000002603197221 */ /* 0x010fe20000000000 */
[----:B---3--:R-:W-:-:S03]  /*1760*/  FADD R38, R2, -R33 ;  /* 0x8000002102267221 */ /* 0x008fc60000000000 */
        /* <DEDUP_REMOVED lines=24> */
.L_x_9067:
[----:B0-----:R-:W-:Y:S02]  /*18f0*/  @!P4 ISETP.NE.AND P0, PT, R45, RZ, PT ;  /* 0x000000ff2d00c20c */ /* 0x001fe40003f05270 */
[----:B------:R-:W-:Y:S02]  /*1900*/  IADD3 R41, P2, PT, R41, 0x4, RZ ;  /* 0x0000000429297810 */ /* 0x000fe40007f5e0ff */
[----:B------:R-:W-:Y:S02]  /*1910*/  @!P4 ISETP.EQ.OR P0, PT, R0, RZ, !P0 ;  /* 0x000000ff0000c20c */ /* 0x000fe40004702670 */
[----:B------:R-:W-:Y:S02]  /*1920*/  IADD3.X R43, PT, PT, RZ, R43, RZ, P2, !PT ;  /* 0x0000002bff2b7210 */ /* 0x000fe400017fe4ff */
[----:B-1----:R-:W-:Y:S02]  /*1930*/  @!P4 FSEL R19, R58, R25, P0 ;  /* 0x000000193a13c208 */ /* 0x002fe40000000000 */
[----:B------:R-:W-:-:S02]  /*1940*/  @!P4 SEL R17, R21, R34, P0 ;  /* 0x000000221511c207 */ /* 0x000fc40000000000 */
[----:B------:R-:W-:Y:S02]  /*1950*/  @!P4 SEL R18, R23, R38, P0 ;  /* 0x000000261712c207 */ /* 0x000fe40000000000 */
[----:B------:R-:W-:-:S07]  /*1960*/  IADD3 R25, PT, PT, R21, 0x1, RZ ;  /* 0x0000000115197810 */ /* 0x000fce0007ffe0ff */
.L_x_8179:
[----:B------:R-:W-:Y:S05]  /*1970*/  BSYNC B2 ;  /* 0x0000000000027941 */ /* 0x000fea0003800000 */
.L_x_8178:
[----:B------:R-:W0:Y:S01]  /*1980*/  LDC R38, c[0x0][0x398] ;  /* 0x0000e600ff267b82 */ /* 0x000e220000000800 */
[----:B------:R-:W-:-:S13]  /*1990*/  ISETP.NE.AND P0, PT, R22, R21, PT ;  /* 0x000000151600720c */ /* 0x000fda0003f05270 */
[----:B------:R-:W-:Y:S05]  /*19a0*/  @!P0 BRA `(.L_x_8177) ;  /* 0x0000000400d88947 */ /* 0x000fea0003800000 */
.L_x_8182:
[----:B------:R-:W2:Y:S08]  /*19b0*/  MATCH.ANY R28, R13 ;  /* 0x000000000d1c73a1 */ /* 0x000eb000000e8000 */
[----:B------:R-:W3:Y:S01]  /*19c0*/  REDUX.OR UR4, R13 ;  /* 0x000000000d0473c4 */ /* 0x000ee20000004000 */
[----:B------:R-:W-:Y:S01]  /*19d0*/  VOTEU.ANY UR5, UPT, PT ;  /* 0x0000000000057886 */ /* 0x000fe200038e0100 */
[----:B------:R-:W-:-:S02]  /*19e0*/  MOV R29, R43 ;  /* 0x0000002b001d7202 */ /* 0x000fc40000000f00 */
[----:B--2---:R-:W-:Y:S02]  /*19f0*/  LOP3.LUT P0, RZ, R13, UR5, R28, 0x40, !PT ;  /* 0x000000050dff7c12 */ /* 0x004fe4000f80401c */
[----:B------:R-:W-:-:S11]  /*1a00*/  MOV R28, R41 ;  /* 0x00000029001c7202 */ /* 0x000fd60000000f00 */
[----:B---3--:R-:W-:Y:S05]  /*1a10*/  @!P0 BRA.DIV UR4, `(.L_x_8181) ;  /* 0x000001e204c88947 */ /* 0x008fea000b800000 */
        /* <DEDUP_REMOVED lines=10> */
[----:B0-----:R-:W-:-:S04]  /*1ac0*/  IMAD.WIDE R36, R38, 0x4, R30 ;  /* 0x0000000426247825 */ /* 0x001fc800078e021e */
[C---:B-1----:R-:W-:Y:S02]  /*1ad0*/  IMAD.WIDE R32, R38.reuse, 0x4, R36 ;  /* 0x0000000426207825 */ /* 0x042fe400078e0224 */
[----:B------:R-:W4:Y:S02]  /*1ae0*/  LDG.E.CONSTANT R36, desc[UR8][R36.64] ;  /* 0x0000000824247981 */ /* 0x000f24000c1e9900 */
[----:B------:R-:W-:-:S05]  /*1af0*/  IMAD.WIDE R34, R38, 0x4, R32 ;  /* 0x0000000426227825 */ /* 0x000fca00078e0220 */
[----:B------:R0:W4:Y:S04]  /*1b00*/  LDG.E.CONSTANT R51, desc[UR8][R34.64] ;  /* 0x0000000822337981 */ /* 0x000128000c1e9900 */
[----:B------:R1:W4:Y:S01]  /*1b10*/  LDG.E.CONSTANT R37, desc[UR8][R32.64] ;  /* 0x0000000820257981 */ /* 0x000322000c1e9900 */
[----:B0-----:R-:W-:-:S05]  /*1b20*/  IMAD.WIDE R34, R38, -0x18, R34 ;  /* 0xffffffe826227825 */ /* 0x001fca00078e0222 */
[----:B------:R0:W4:Y:S01]  /*1b30*/  LDG.E.CONSTANT R55, desc[UR8][R34.64+0x4] ;  /* 0x0000040822377981 */ /* 0x000122000c1e9900 */
[----:B-1----:R-:W-:-:S05]  /*1b40*/  IMAD.WIDE R32, R38, 0x4, R34 ;  /* 0x0000000426207825 */ /* 0x002fca00078e0222 */
[----:B------:R-:W4:Y:S01]  /*1b50*/  LDG.E.CONSTANT R57, desc[UR8][R32.64+0x4] ;  /* 0x0000040820397981 */ /* 0x000f22000c1e9900 */
[----:B------:R-:W-:-:S05]  /*1b60*/  IMAD.WIDE R30, R38, 0x4, R32 ;  /* 0x00000004261e7825 */ /* 0x000fca00078e0220 */
[----:B------:R1:W4:Y:S01]  /*1b70*/  LDG.E.CONSTANT R59, desc[UR8][R30.64+0x4] ;  /* 0x000004081e3b7981 */ /* 0x000322000c1e9900 */
[----:B0-----:R-:W-:-:S05]  /*1b80*/  IMAD.WIDE R34, R38, 0x4, R30 ;  /* 0x0000000426227825 */ /* 0x001fca00078e021e */
[----:B------:R-:W4:Y:S01]  /*1b90*/  LDG.E.CONSTANT R58, desc[UR8][R34.64+0x4] ;  /* 0x00000408223a7981 */ /* 0x000f22000c1e9900 */
[----:B-1----:R-:W-:-:S05]  /*1ba0*/  IMAD.WIDE R30, R38, 0x4, R34 ;  /* 0x00000004261e7825 */ /* 0x002fca00078e0222 */
[----:B------:R0:W4:Y:S01]  /*1bb0*/  LDG.E.CONSTANT R61, desc[UR8][R30.64+0x4] ;  /* 0x000004081e3d7981 */ /* 0x000122000c1e9900 */
[----:B------:R-:W-:-:S05]  /*1bc0*/  IMAD.WIDE R32, R38, 0x4, R30 ;  /* 0x0000000426207825 */ /* 0x000fca00078e021e */
[----:B------:R1:W4:Y:S01]  /*1bd0*/  LDG.E.CONSTANT R60, desc[UR8][R32.64+0x4] ;  /* 0x00000408203c7981 */ /* 0x000322000c1e9900 */
[----:B0-----:R-:W-:-:S05]  /*1be0*/  IMAD.WIDE R30, R38, 0x4, R32 ;  /* 0x00000004261e7825 */ /* 0x001fca00078e0220 */
[----:B------:R0:W4:Y:S04]  /*1bf0*/  LDG.E.CONSTANT R34, desc[UR8][R30.64+0x4] ;  /* 0x000004081e227981 */ /* 0x000128000c1e9900 */
[----:B------:R-:W-:Y:S01]  /*1c00*/  SHFL.UP PT, R35, R18, 0x1, 0x1800 ;  /* 0x0438000012237f89 */ /* 0x000fe200000e0000 */
        /* <DEDUP_REMOVED lines=8> */
[----:B------:R-:W-:-:S04]  /*1c90*/  FADD R49, R5, -R49 ;  /* 0x8000003105317221 */ /* 0x000fc80000000000 */
[----:B------:R-:W-:Y:S01]  /*1ca0*/  FFMA R41, R49, R49, R41 ;  /* 0x0000003131297223 */ /* 0x000fe20000000029 */
[----:B------:R-:W-:-:S04]  /*1cb0*/  FADD R36, R6, -R36 ;  /* 0x8000002406247221 */ /* 0x000fc80000000000 */
[----:B------:R-:W-:Y:S01]  /*1cc0*/  FFMA R43, R36, R36, R43 ;  /* 0x00000024242b7223 */ /* 0x000fe2000000002b */
[----:B-1----:R-:W-:Y:S01]  /*1cd0*/  FADD R32, R9, -R51 ;  /* 0x8000003309207221 */ /* 0x002fe20000000000 */
[----:B0-----:R-:W-:-:S03]  /*1ce0*/  FADD R30, R7, -R37 ;  /* 0x80000025071e7221 */ /* 0x001fc60000000000 */
        /* <DEDUP_REMOVED lines=8> */
[----:B------:R-:W-:Y:S01]  /*1d70*/  FFMA R55, R55, R55, RZ ;  /* 0x0000003737377223 */ /* 0x000fe200000000ff */
[----:B------:R-:W-:Y:S02]  /*1d80*/  FADD R30, R4, -R59 ;  /* 0x8000003b041e7221 */ /* 0x000fe40000000000 */
[----:B------:R-:W-:Y:S02]  /*1d90*/  FFMA R56, R57, R57, R56 ;  /* 0x0000003939387223 */ /* 0x000fe40000000038 */
[----:B------:R-:W-:Y:S01]  /*1da0*/  FFMA R55, R30, R30, R55 ;  /* 0x0000001e1e377223 */ /* 0x000fe20000000037 */
[----:B------:R-:W-:Y:S01]  /*1db0*/  FADD R31, R5, -R58 ;  /* 0x8000003a051f7221 */ /* 0x000fe20000000000 */
[----:B0-----:R-:W-:Y:S01]  /*1dc0*/  FADD R43, R37, R33 ;  /* 0x00000021252b7221 */ /* 0x001fe20000000000 */
[----:B------:R-:W-:-:S04]  /*1dd0*/  FADD R30, R6, -R61 ;  /* 0x8000003d061e7221 */ /* 0x000fc80000000000 */
[----:B------:R-:W0:Y:S01]  /*1de0*/  SHFL.BFLY PT, R33, R43, 0x2, 0x181f ;  /* 0x0c581f002b217f89 */ /* 0x000e2200000e0000 */
[----:B------:R-:W-:Y:S01]  /*1df0*/  FFMA R56, R31, R31, R56 ;  /* 0x0000001f1f387223 */ /* 0x000fe20000000038 */
[----:B------:R-:W-:Y:S01]  /*1e00*/  FFMA R55, R30, R30, R55 ;  /* 0x0000001e1e377223 */ /* 0x000fe20000000037 */
[----:B------:R-:W-:-:S04]  /*1e10*/  FADD R31, R7, -R60 ;  /* 0x8000003c071f7221 */ /* 0x000fc80000000000 */
[----:B------:R-:W-:Y:S01]  /*1e20*/  FFMA R56, R31, R31, R56 ;  /* 0x0000001f1f387223 */ /* 0x000fe20000000038 */
[----:B------:R-:W-:-:S04]  /*1e30*/  FADD R34, R9, -R34 ;  /* 0x8000002209227221 */ /* 0x000fc80000000000 */
        /* <DEDUP_REMOVED lines=14> */
[----:B------:R-:W3:Y:S01]  /*1f20*/  SHFL.UP PT, R34, R17, 0x1, 0x1800 ;  /* 0x0438000011227f89 */ /* 0x000ee200000e0000 */
[----:B0-----:R-:W-:-:S04]  /*1f30*/  @!P4 ISETP.NE.AND P0, PT, R45, RZ, PT ;  /* 0x000000ff2d00c20c */ /* 0x001fc80003f05270 */
[----:B------:R-:W-:-:S04]  /*1f40*/  @!P4 ISETP.EQ.OR P0, PT, R0, RZ, !P0 ;  /* 0x000000ff0000c20c */ /* 0x000fc80004702670 */
[----:B--2---:R-:W-:-:S04]  /*1f50*/  @!P4 FSEL R47, R58, R47, P0 ;  /* 0x0000002f3a2fc208 */ /* 0x004fc80000000000 */
[----:B------:R-:W-:Y:S01]  /*1f60*/  @!P4 MOV R19, R47 ;  /* 0x0000002f0013c202 */ /* 0x000fe20000000f00 */
[----:B-1----:R-:W-:Y:S01]  /*1f70*/  FADD R58, R31, R33 ;  /* 0x000000211f3a7221 */ /* 0x002fe20000000000 */
[----:B------:R-:W-:Y:S02]  /*1f80*/  @!P4 SEL R35, R23, R35, P0 ;  /* 0x000000231723c207 */ /* 0x000fe40000000000 */
[----:B---3--:R-:W-:Y:S02]  /*1f90*/  @!P4 SEL R34, R25, R34, P0 ;  /* 0x000000221922c207 */ /* 0x008fe40000000000 */
[----:B------:R-:W-:Y:S02]  /*1fa0*/  FSETP.GEU.AND P5, PT, R58, R19, PT ;  /* 0x000000133a00720b */ /* 0x000fe40003fae000 */
[----:B------:R-:W-:Y:S02]  /*1fb0*/  @!P4 MOV R17, R34 ;  /* 0x000000220011c202 */ /* 0x000fe40000000f00 */
[----:B------:R-:W-:-:S02]  /*1fc0*/  @!P4 MOV R18, R35 ;  /* 0x000000230012c202 */ /* 0x000fc40000000f00 */
[----:B------:R-:W-:Y:S01]  /*1fd0*/  SEL R56, RZ, 0x1, P5 ;  /* 0x00000001ff387807 */ /* 0x000fe20002800000 */
[----:B------:R0:W1:Y:S04]  /*1fe0*/  SHFL.UP PT, R30, R19, 0x1, 0x1800 ;  /* 0x04380000131e7f89 */ /* 0x00006800000e0000 */
[----:B------:R0:W2:Y:S04]  /*1ff0*/  SHFL.UP PT, R31, R17, 0x1, 0x1800 ;  /* 0x04380000111f7f89 */ /* 0x0000a800000e0000 */
[----:B------:R0:W3:Y:S04]  /*2000*/  SHFL.UP PT, R34, R18, 0x1, 0x1800 ;  /* 0x0438000012227f89 */ /* 0x0000e800000e0000 */
[----:B------:R0:W4:Y:S01]  /*2010*/  SHFL.UP PT, R45, R56, 0x1, 0x1800 ;  /* 0x04380000382d7f89 */ /* 0x00012200000e0000 */
[----:B------:R-:W-:Y:S01]  /*2020*/  NOP ;  /* 0x0000000000007918 */ /* 0x000fe20000000000 */
[----:B------:R-:W-:Y:S01]  /*2030*/  NOP ;  /* 0x0000000000007918 */ /* 0x000fe20000000000 */
.L_x_9100:
        /* <DEDUP_REMOVED lines=13> */
.L_x_8177:
[----:B------:R-:W-:Y:S05]  /*2110*/  BSYNC B3 ;  /* 0x0000000000037941 */ /* 0x000fea0003800000 */
.L_x_8176:
[C---:B------:R-:W-:Y:S02]  /*2120*/  ISETP.NE.AND P0, PT, R23.reuse, R20, PT ;  /* 0x000000141700720c */ /* 0x040fe40003f05270 */
[----:B------:R-:W-:-:S11]  /*2130*/  IADD3 R23, PT, PT, R23, 0x1, RZ ;  /* 0x0000000117177810 */ /* 0x000fd60007ffe0ff */
[----:B------:R-:W-:Y:S05]  /*2140*/  @P0 BRA `(.L_x_8183) ;  /* 0xfffffff000ec0947 */ /* 0x000fea000383ffff */
.L_x_8175:
[----:B------:R-:W-:Y:S05]  /*2150*/  BSYNC B4 ;  /* 0x0000000000047941 */ /* 0x000fea0003800000 */
.L_x_8174:
[----:B------:R-:W2:Y:S01]  /*2160*/  LDCU UR4, c[0x0][0x3ac] ;  /* 0x00007580ff0477ac */ /* 0x000ea20008000800 */
[----:B-1----:R-:W-:Y:S02]  /*2170*/  IADD3 R44, PT, PT, R44, 0x1, RZ ;  /* 0x000000012c2c7810 */ /* 0x002fe40007ffe0ff */
[----:B--2---:R-:W-:-:S04]  /*2180*/  MOV R21, UR4 ;  /* 0x0000000400157c02 */ /* 0x004fc80008000f00 */
[----:B------:R-:W-:-:S13]  /*2190*/  ISETP.NE.AND P0, PT, R44, R21, PT ;  /* 0x000000152c00720c */ /* 0x000fda0003f05270 */
[----:B------:R-:W-:Y:S05]  /*21a0*/  @P0 BRA `(.L_x_8184) ;  /* 0xfffffff000740947 */ /* 0x000fea000383ffff */
[----:B------:R-:W-:Y:S05]  /*21b0*/  BSYNC B1 ;  /* 0x0000000000017941 */ /* 0x000fea0003800000 */
.L_x_8172:
[----:B------:R-:W-:Y:S01]  /*21c0*/  ISETP.GE.AND P0, PT, R21, 0x1, PT ;  /* 0x000000011500780c */ /* 0x000fe20003f06270 */
[----:B------:R-:W-:Y:S01]  /*21d0*/  BSSY B1, `(.L_x_8185) ;  /* 0x00000a0000017945 */ /* 0x000fe20003800000 */
[----:B------:R-:W-:Y:S02]  /*21e0*/  MOV R39, R18 ;  /* 0x0000001200277202 */ /* 0x000fe40000000f00 */
[----:B------:R-:W-:-:S09]  /*21f0*/  MOV R40, R17 ;  /* 0x0000001100287202 */ /* 0x000fd20000000f00 */
[----:B------:R-:W-:Y:S05]  /*2200*/  @!P0 BRA `(.L_x_8186) ;  /* 0x0000000800708947 */ /* 0x000fea0003800000 */
[----:B------:R-:W-:Y:S01]  /*2210*/  ISETP.GE.U32.AND P0, PT, R21, 0x4, PT ;  /* 0x000000041500780c */ /* 0x000fe20003f06070 */
[----:B------:R-:W-:Y:S01]  /*2220*/  BSSY B2, `(.L_x_8187) ;  /* 0x000005b000027945 */ /* 0x000fe20003800000 */
[----:B------:R-:W-:-:S11]  /*2230*/  HFMA2 R17, -RZ, RZ, 0, 0 ;  /* 0x00000000ff117431 */ /* 0x000fd600000001ff */
[----:B------:R-:W-:Y:S05]  /*2240*/  @!P0 BRA `(.L_x_8188) ;  /* 0x0000000400608947 */ /* 0x000fea0003800000 */
[----:B------:R-:W-:Y:S01]  /*2250*/  BSSY B3, `(.L_x_8188) ;  /* 0x0000057000037945 */ /* 0x000fe20003800000 */
[----:B------:R-:W-:Y:S02]  /*2260*/  LOP3.LUT R17, R21, 0x7ffffffc, RZ, 0xc0, !PT ;  /* 0x7ffffffc15117812 */ /* 0x000fe400078ec0ff */
[----:B------:R-:W-:-:S07]  /*2270*/  MOV R18, RZ ;  /* 0x000000ff00127202 */ /* 0x000fce0000000f00 */
.L_x_8190:
[----:B------:R-:W-:-:S03]  /*2280*/  UMOV UR4, 0xffffffff ;  /* 0xffffffff00047882 */ /* 0x000fc60000000000 */
[----:B------:R-:W-:Y:S05]  /*2290*/  BRA.DIV UR4, `(.L_x_8189) ;  /* 0x000001ea04347947 */ /* 0x000fea000b800000 */
[----:B------:R-:W1:Y:S01]  /*22a0*/  SHFL.IDX PT, R25, R19, R18, 0x181f ;  /* 0x00181f1213197589 */ /* 0x000e6200000e0000 */
[C---:B------:R-:W-:Y:S02]  /*22b0*/  IADD3 R34, PT, PT, R18.reuse, 0x1, RZ ;  /* 0x0000000112227810 */ /* 0x040fe40007ffe0ff */
[----:B0-----:R-:W-:Y:S01]  /*22c0*/  IADD3 R23, PT, PT, R18, 0x2, RZ ;  /* 0x0000000212177810 */ /* 0x001fe20007ffe0ff */
[----:B------:R-:W-:Y:S04]  /*22d0*/  SHFL.UP PT, R28, R10, 0x1, 0x1800 ;  /* 0x043800000a1c7f89 */ /* 0x000fe800000e0000 */
[----:B------:R-:W-:Y:S04]  /*22e0*/  SHFL.IDX PT, R35, R19, R34, 0x181f ;  /* 0x00181f2213237589 */ /* 0x000fe800000e0000 */
[----:B------:R-:W-:Y:S04]  /*22f0*/  SHFL.IDX PT, R27, R39, R18, 0x181f ;  /* 0x00181f12271b7589 */ /* 0x000fe800000e0000 */
[----:B------:R-:W-:Y:S04]  /*2300*/  SHFL.UP PT, R30, R14, 0x1, 0x1800 ;  /* 0x043800000e1e7f89 */ /* 0x000fe800000e0000 */
[----:B------:R-:W-:Y:S01]  /*2310*/  SHFL.IDX PT, R26, R40, R18, 0x181f ;  /* 0x00181f12281a7589 */ /* 0x000fe200000e0000 */
[----:B-1----:R-:W-:-:S03]  /*2320*/  FSETP.GT.AND P4, PT, R10, R25, PT ;  /* 0x000000190a00720b */ /* 0x002fc60003f84000 */
[----:B------:R-:W-:Y:S01]  /*2330*/  SHFL.UP PT, R29, R15, 0x1, 0x1800 ;  /* 0x043800000f1d7f89 */ /* 0x000fe200000e0000 */
[----:B------:R-:W-:-:S03]  /*2340*/  SEL R37, RZ, 0x1, !P4 ;  /* 0x00000001ff257807 */ /* 0x000fc60006000000 */
[----:B------:R-:W-:Y:S04]  /*2350*/  SHFL.UP PT, R31, R16, 0x1, 0x1800 ;  /* 0x04380000101f7f89 */ /* 0x000fe800000e0000 */
[----:B------:R-:W0:Y:S02]  /*2360*/  SHFL.UP PT, R24, R37, 0x1, 0x1800 ;  /* 0x0438000025187f89 */ /* 0x000e2400000e0000 */
[----:B0-----:R-:W-:Y:S02]  /*2370*/  @P4 ISETP.NE.AND P0, PT, R24, RZ, PT ;  /* 0x000000ff1800420c */ /* 0x001fe40003f05270 */
[----:B------:R-:W-:Y:S02]  /*2380*/  SHFL.IDX PT, R24, R39, R34, 0x181f ;  /* 0x00181f2227187589 */ /* 0x000fe400000e0000 */
[----:B------:R-:W-:-:S04]  /*2390*/  @P4 ISETP.EQ.OR P0, PT, R0, RZ, !P0 ;  /* 0x000000ff0000420c */ /* 0x000fc80004702670 */
[----:B------:R-:W-:Y:S02]  /*23a0*/  @P4 FSEL R25, R25, R28, P0 ;  /* 0x0000001c19194208 */ /* 0x000fe40000000000 */
[----:B------:R-:W-:Y:S02]  /*23b0*/  @P4 SEL R30, R27, R30, P0 ;  /* 0x0000001e1b1e4207 */ /* 0x000fe40000000000 */
[----:B------:R-:W-:Y:S01]  /*23c0*/  @P4 MOV R10, R25 ;  /* 0x00000019000a4202 */ /* 0x000fe20000000f00 */
[----:B------:R-:W-:Y:S01]  /*23d0*/  SHFL.IDX PT, R27, R19, R23, 0x181f ;  /* 0x00181f17131b7589 */ /* 0x000fe200000e0000 */
[----:B------:R-:W-:Y:S02]  /*23e0*/  @P4 SEL R26, R26, R29, P0 ;  /* 0x0000001d1a1a4207 */ /* 0x000fe40000000000 */
[----:B------:R-:W-:Y:S01]  /*23f0*/  FSETP.GT.AND P3, PT, R10, R35, PT ;  /* 0x000000230a00720b */ /* 0x000fe20003f64000 */
[----:B------:R-:W-:Y:S01]  /*2400*/  SHFL.UP PT, R38, R10, 0x1, 0x1800 ;  /* 0x043800000a267f89 */ /* 0x000fe200000e0000 */
[----:B------:R-:W-:-:S02]  /*2410*/  @P4 SEL R31, R42, R31, P0 ;  /* 0x0000001f2a1f4207 */ /* 0x000fc40000000000 */
[----:B------:R-:W-:Y:S01]  /*2420*/  SEL R37, RZ, 0x1, !P3 ;  /* 0x00000001ff257807 */ /* 0x000fe20005800000 */
[----:B------:R-:W-:Y:S01]  /*2430*/  SHFL.IDX PT, R25, R40, R34, 0x181f ;  /* 0x00181f2228197589 */ /* 0x000fe200000e0000 */
[----:B------:R-:W-:Y:S02]  /*2440*/  @P4 MOV R14, R30 ;  /* 0x0000001e000e4202 */ /* 0x000fe40000000f00 */
[----:B------:R-:W-:Y:S01]  /*2450*/  @P4 MOV R15, R26 ;  /* 0x0000001a000f4202 */ /* 0x000fe20000000f00 */
[----:B------:R-:W0:Y:S01]  /*2460*/  SHFL.UP PT, R28, R37, 0x1, 0x1800 ;  /* 0x04380000251c7f89 */ /* 0x000e2200000e0000 */
[----:B------:R-:W-:-:S03]  /*2470*/  @P4 MOV R16, R31 ;  /* 0x0000001f00104202 */ /* 0x000fc60000000f00 */
[----:B------:R-:W1:Y:S04]  /*2480*/  SHFL.UP PT, R29, R14, 0x1, 0x1800 ;  /* 0x043800000e1d7f89 */ /* 0x000e6800000e0000 */
[----:B------:R-:W2:Y:S04]  /*2490*/  SHFL.UP PT, R26, R15, 0x1, 0x1800 ;  /* 0x043800000f1a7f89 */ /* 0x000ea800000e0000 */
[----:B------:R-:W3:Y:S04]  /*24a0*/  SHFL.UP PT, R31, R16, 0x1, 0x1800 ;  /* 0x04380000101f7f89 */ /* 0x000ee800000e0000 */
[----:B------:R-:W-:Y:S01]  /*24b0*/  SHFL.IDX PT, R30, R39, R23, 0x181f ;  /* 0x00181f17271e7589 */ /* 0x000fe200000e0000 */
[----:B0-----:R-:W-:-:S03]  /*24c0*/  @P3 ISETP.NE.AND P0, PT, R28, RZ, PT ;  /* 0x000000ff1c00320c */ /* 0x001fc60003f05270 */
[----:B------:R-:W-:Y:S01]  /*24d0*/  SHFL.IDX PT, R28, R40, R23, 0x181f ;  /* 0x00181f17281c7589 */ /* 0x000fe200000e0000 */
[----:B------:R-:W-:-:S04]  /*24e0*/  @P3 ISETP.EQ.OR P0, PT, R0, RZ, !P0 ;  /* 0x000000ff0000320c */ /* 0x000fc80004702670 */
[----:B------:R-:W-:Y:S02]  /*24f0*/  @P3 FSEL R35, R35, R38, P0 ;  /* 0x0000002623233208 */ /* 0x000fe40000000000 */
[----:B-1----:R-:W-:Y:S02]  /*2500*/  @P3 SEL R24, R24, R29, P0 ;  /* 0x0000001d18183207 */ /* 0x002fe40000000000 */
[----:B------:R-:W-:Y:S02]  /*2510*/  @P3 MOV R10, R35 ;  /* 0x00000023000a3202 */ /* 0x000fe40000000f00 */
[----:B--2---:R-:W-:Y:S02]  /*2520*/  @P3 SEL R25, R25, R26, P0 ;  /* 0x0000001a19193207 */ /* 0x004fe40000000000 */
[----:B------:R-:W-:Y:S01]  /*2530*/  FSETP.GT.AND P4, PT, R10, R27, PT ;  /* 0x0000001b0a00720b */ /* 0x000fe20003f84000 */
[----:B------:R-:W-:Y:S01]  /*2540*/  SHFL.UP PT, R26, R10, 0x1, 0x1800 ;  /* 0x043800000a1a7f89 */ /* 0x000fe200000e0000 */
[----:B---3--:R-:W-:-:S02]  /*2550*/  @P3 SEL R31, R42, R31, P0 ;  /* 0x0000001f2a1f3207 */ /* 0x008fc40000000000 */
[----:B------:R-:W-:Y:S02]  /*2560*/  SEL R37, RZ, 0x1, !P4 ;  /* 0x00000001ff257807 */ /* 0x000fe40006000000 */
[----:B------:R-:W-:Y:S02]  /*2570*/  @P3 MOV R14, R24 ;  /* 0x00000018000e3202 */ /* 0x000fe40000000f00 */
[----:B------:R-:W-:Y:S01]  /*2580*/  @P3 MOV R15, R25 ;  /* 0x00000019000f3202 */ /* 0x000fe20000000f00 */
[----:B------:R-:W0:Y:S01]  /*2590*/  SHFL.UP PT, R34, R37, 0x1, 0x1800 ;  /* 0x0438000025227f89 */ /* 0x000e2200000e0000 */
[----:B------:R-:W-:Y:S02]  /*25a0*/  @P3 MOV R16, R31 ;  /* 0x0000001f00103202 */ /* 0x000fe40000000f00 */
[----:B------:R-:W-:Y:S01]  /*25b0*/  IADD3 R24, PT, PT, R18, 0x3, RZ ;  /* 0x0000000312187810 */ /* 0x000fe20007ffe0ff */
[----:B------:R-:W1:Y:S04]  /*25c0*/  SHFL.UP PT, R25, R15, 0x1, 0x1800 ;  /* 0x043800000f197f89 */ /* 0x000e6800000e0000 */
[----:B------:R-:W2:Y:S04]  /*25d0*/  SHFL.UP PT, R29, R14, 0x1, 0x1800 ;  /* 0x043800000e1d7f89 */ /* 0x000ea800000e0000 */
[----:B------:R-:W3:Y:S04]  /*25e0*/  SHFL.UP PT, R45, R16, 0x1, 0x1800 ;  /* 0x04380000102d7f89 */ /* 0x000ee800000e0000 */
[----:B------:R-:W4:Y:S04]  /*25f0*/  SHFL.IDX PT, R31, R19, R24, 0x181f ;  /* 0x00181f18131f7589 */ /* 0x000f2800000e0000 */
[----:B------:R1:W4:Y:S01]  /*2600*/  SHFL.IDX PT, R22, R39, R24, 0x181f ;  /* 0x00181f1827167589 */ /* 0x00032200000e0000 */
[----:B0-----:R-:W-:-:S04]  /*2610*/  @P4 ISETP.NE.AND P0, PT, R34, RZ, PT ;  /* 0x000000ff2200420c */ /* 0x001fc80003f05270 */
[----:B------:R-:W-:-:S04]  /*2620*/  @P4 ISETP.EQ.OR P0, PT, R0, RZ, !P0 ;  /* 0x000000ff0000420c */ /* 0x000fc80004702670 */
[----:B------:R-:W-:Y:S02]  /*2630*/  @P4 FSEL R26, R27, R26, P0 ;  /* 0x0000001a1b1a4208 */ /* 0x000fe40000000000 */
[----:B-1----:R-:W-:Y:S02]  /*2640*/  @P4 SEL R25, R28, R25, P0 ;  /* 0x000000191c194207 */ /* 0x002fe40000000000 */
[----:B------:R-:W-:Y:S02]  /*2650*/  @P4 MOV R10, R26 ;  /* 0x0000001a000a4202 */ /* 0x000fe40000000f00 */
[----:B--2---:R-:W-:Y:S02]  /*2660*/  @P4 SEL R29, R30, R29, P0 ;  /* 0x0000001d1e1d4207 */ /* 0x004fe40000000000 */
[----:B---3--:R-:W-:Y:S01]  /*2670*/  @P4 SEL R45, R42, R45, P0 ;  /* 0x0000002d2a2d4207 */ /* 0x008fe20000000000 */
[----:B------:R0:W1:Y:S01]  /*2680*/  SHFL.UP PT, R20, R10, 0x1, 0x1800 ;  /* 0x043800000a147f89 */ /* 0x00006200000e0000 */
[----:B----4-:R-:W-:-:S02]  /*2690*/  FSETP.GT.AND P3, PT, R10, R31, PT ;  /* 0x0000001f0a00720b */ /* 0x010fc40003f64000 */
[----:B------:R-:W-:Y:S02]  /*26a0*/  @P4 MOV R15, R25 ;  /* 0x00000019000f4202 */ /* 0x000fe40000000f00 */
[----:B------:R-:W-:Y:S01]  /*26b0*/  @P4 MOV R14, R29 ;  /* 0x0000001d000e4202 */ /* 0x000fe20000000f00 */
[----:B------:R0:W2:Y:S01]  /*26c0*/  SHFL.IDX PT, R25, R40, R24, 0x181f ;  /* 0x00181f1828197589 */ /* 0x0000a200000e0000 */
[----:B------:R-:W-:Y:S02]  /*26d0*/  @P4 MOV R16, R45 ;  /* 0x0000002d00104202 */ /* 0x000fe40000000f00 */
[----:B------:R-:W-:Y:S01]  /*26e0*/  SEL R37, RZ, 0x1, !P3 ;  /* 0x00000001ff257807 */ /* 0x000fe20005800000 */
[----:B------:R0:W3:Y:S04]  /*26f0*/  SHFL.UP PT, R28, R15, 0x1, 0x1800 ;  /* 0x043800000f1c7f89 */ /* 0x0000e800000e0000 */
[----:B------:R0:W4:Y:S04]  /*2700*/  SHFL.UP PT, R21, R14, 0x1, 0x1800 ;  /* 0x043800000e157f89 */ /* 0x00012800000e0000 */
[----:B------:R0:W0:Y:S04]  /*2710*/  SHFL.UP PT, R45, R16, 0x1, 0x1800 ;  /* 0x04380000102d7f89 */ /* 0x00002800000e0000 */
[----:B------:R0:W0:Y:S02]  /*2720*/  SHFL.UP PT, R26, R37, 0x1, 0x1800 ;  /* 0x04380000251a7f89 */ /* 0x00002400000e0000 */
.L_x_9134:
[----:B------:R-:W-:Y:S02]  /*2730*/  IADD3 R18, PT, PT, R18, 0x4, RZ ;  /* 0x0000000412127810 */ /* 0x000fe40007ffe0ff */
[----:B0-----:R-:W-:Y:S02]  /*2740*/  @P3 ISETP.NE.AND P0, PT, R26, RZ, PT ;  /* 0x000000ff1a00320c */ /* 0x001fe40003f05270 */
[----:B------:R-:W-:Y:S02]  /*2750*/  ISETP.NE.AND P2, PT, R18, R17, PT ;  /* 0x000000111200720c */ /* 0x000fe40003f45270 */
[----:B------:R-:W-:-:S04]  /*2760*/  @P3 ISETP.EQ.OR P0, PT, R0, RZ, !P0 ;  /* 0x000000ff0000320c */ /* 0x000fc80004702670 */
[----:B-1----:R-:W-:Y:S02]  /*2770*/  @P3 FSEL R10, R31, R20, P0 ;  /* 0x000000141f0a3208 */ /* 0x002fe40000000000 */
[----:B--23--:R-:W-:Y:S02]  /*2780*/  @P3 SEL R15, R25, R28, P0 ;  /* 0x0000001c190f3207 */ /* 0x00cfe40000000000 */
[----:B----4-:R-:W-:Y:S02]  /*2790*/  @P3 SEL R14, R22, R21, P0 ;  /* 0x00000015160e3207 */ /* 0x010fe40000000000 */
[----:B------:R-:W-:Y:S01]  /*27a0*/  @P3 SEL R16, R42, R45, P0 ;  /* 0x0000002d2a103207 */ /* 0x000fe20000000000 */
[----:B------:R-:W-:Y:S06]  /*27b0*/  @P2 BRA `(.L_x_8190) ;  /* 0xfffffff800b02947 */ /* 0x000fec000383ffff */
[----:B------:R-:W-:Y:S05]  /*27c0*/  BSYNC B3 ;  /* 0x0000000000037941 */ /* 0x000fea0003800000 */
.L_x_8188:
[----:B------:R-:W-:Y:S05]  /*27d0*/  BSYNC B2 ;  /* 0x0000000000027941 */ /* 0x000fea0003800000 */
.L_x_8187:
[----:B------:R-:W1:Y:S02]  /*27e0*/  LDC R18, c[0x0][0x3ac] ;  /* 0x0000eb00ff127b82 */ /* 0x000e640000000800 */
[----:B-1----:R-:W-:-:S13]  /*27f0*/  LOP3.LUT P0, R18, R18, 0x3, RZ, 0xc0, !PT ;  /* 0x0000000312127812 */ /* 0x002fda000780c0ff */
[----:B------:R-:W-:Y:S05]  /*2800*/  @!P0 BRA `(.L_x_8186) ;  /* 0x0000000000f08947 */ /* 0x000fea0003800000 */
[----:B------:R-:W-:-:S03]  /*2810*/  UMOV UR4, 0xffffffff ;  /* 0xffffffff00047882 */ /* 0x000fc60000000000 */
[----:B------:R-:W-:Y:S05]  /*2820*/  BRA.DIV UR4, `(.L_x_8191) ;  /* 0x000001f2040c7947 */ /* 0x000fea000b800000 */
[----:B------:R-:W1:Y:S04]  /*2830*/  SHFL.IDX PT, R25, R19, R17, 0x181f ;  /* 0x00181f1113197589 */ /* 0x000e6800000e0000 */
[----:B------:R2:W3:Y:S04]  /*2840*/  SHFL.IDX PT, R24, R40, R17, 0x181f ;  /* 0x00181f1128187589 */ /* 0x0004e800000e0000 */
[----:B------:R2:W4:Y:S04]  /*2850*/  SHFL.IDX PT, R22, R39, R17, 0x181f ;  /* 0x00181f1127167589 */ /* 0x00052800000e0000 */
[----:B------:R2:W2:Y:S04]  /*2860*/  SHFL.UP PT, R20, R10, 0x1, 0x1800 ;  /* 0x043800000a147f89 */ /* 0x0004a800000e0000 */
[----:B------:R1:W2:Y:S04]  /*2870*/  SHFL.UP PT, R21, R15, 0x1, 0x1800 ;  /* 0x043800000f157f89 */ /* 0x0002a800000e0000 */
[----:B0-----:R0:W0:Y:S01]  /*2880*/  SHFL.UP PT, R23, R14, 0x1, 0x1800 ;  /* 0x043800000e177f89 */ /* 0x00102200000e0000 */
[----:B-1----:R-:W-:-:S03]  /*2890*/  FSETP.GT.AND P3, PT, R10, R25, PT ;  /* 0x000000190a00720b */ /* 0x002fc60003f64000 */
[----:B------:R1:W0:Y:S01]  /*28a0*/  SHFL.UP PT, R45, R16, 0x1, 0x1800 ;  /* 0x04380000102d7f89 */ /* 0x00022200000e0000 */
[----:B------:R-:W-:-:S05]  /*28b0*/  SEL R37, RZ, 0x1, !P3 ;  /* 0x00000001ff257807 */ /* 0x000fca0005800000 */
[----:B---34-:R1:W0:Y:S04]  /*28c0*/  SHFL.UP PT, R26, R37, 0x1, 0x1800 ;  /* 0x04380000251a7f89 */ /* 0x01822800000e0000 */
.L_x_9144:
[----:B------:R-:W-:Y:S02]  /*28d0*/  ISETP.NE.AND P2, PT, R18, 0x1, PT ;  /* 0x000000011200780c */ /* 0x000fe40003f45270 */
[----:B0-----:R-:W-:-:S04]  /*28e0*/  @P3 ISETP.NE.AND P0, PT, R26, RZ, PT ;  /* 0x000000ff1a00320c */ /* 0x001fc80003f05270 */
[----:B------:R-:W-:-:S04]  /*28f0*/  @P3 ISETP.EQ.OR P0, PT, R0, RZ, !P0 ;  /* 0x000000ff0000320c */ /* 0x000fc80004702670 */
[----:B--2---:R-:W-:Y:S02]  /*2900*/  @P3 FSEL R10, R25, R20, P0 ;  /* 0x00000014190a3208 */ /* 0x004fe40000000000 */
[----:B------:R-:W-:Y:S02]  /*2910*/  @P3 SEL R15, R24, R21, P0 ;  /* 0x00000015180f3207 */ /* 0x000fe40000000000 */
[----:B------:R-:W-:Y:S02]  /*2920*/  @P3 SEL R14, R22, R23, P0 ;  /* 0x00000017160e3207 */ /* 0x000fe40000000000 */
[----:B-1----:R-:W-:Y:S01]  /*2930*/  @P3 SEL R16, R42, R45, P0 ;  /* 0x0000002d2a103207 */ /* 0x002fe20000000000 */
[----:B------:R-:W-:Y:S06]  /*2940*/  @!P2 BRA `(.L_x_8186) ;  /* 0x0000000000a0a947 */ /* 0x000fec0003800000 */
[----:B------:R-:W-:Y:S01]  /*2950*/  UMOV UR4, 0xffffffff ;  /* 0xffffffff00047882 */ /* 0x000fe20000000000 */
[----:B------:R-:W-:Y:S02]  /*2960*/  IADD3 R23, PT, PT, R17, 0x1, RZ ;  /* 0x0000000111177810 */ /* 0x000fe40007ffe0ff */
[----:B------:R-:W-:Y:S05]  /*2970*/  BRA.DIV UR4, `(.L_x_8192) ;  /* 0x000001f204807947 */ /* 0x000fea000b800000 */
[----:B------:R-:W0:Y:S04]  /*2980*/  SHFL.IDX PT, R25, R19, R23, 0x181f ;  /* 0x00181f1713197589 */ /* 0x000e2800000e0000 */
[----:B------:R1:W2:Y:S04]  /*2990*/  SHFL.IDX PT, R24, R40, R23, 0x181f ;  /* 0x00181f1728187589 */ /* 0x0002a800000e0000 */
[----:B------:R1:W3:Y:S04]  /*29a0*/  SHFL.IDX PT, R22, R39, R23, 0x181f ;  /* 0x00181f1727167589 */ /* 0x0002e800000e0000 */
[----:B------:R1:W4:Y:S04]  /*29b0*/  SHFL.UP PT, R20, R10, 0x1, 0x1800 ;  /* 0x043800000a147f89 */ /* 0x00032800000e0000 */
[----:B------:R1:W1:Y:S04]  /*29c0*/  SHFL.UP PT, R21, R15, 0x1, 0x1800 ;  /* 0x043800000f157f89 */ /* 0x00026800000e0000 */
[----:B------:R1:W1:Y:S01]  /*29d0*/  SHFL.UP PT, R27, R14, 0x1, 0x1800 ;  /* 0x043800000e1b7f89 */ /* 0x00026200000e0000 */
[----:B0-----:R-:W-:-:S03]  /*29e0*/  FSETP.GT.AND P3, PT, R10, R25, PT ;  /* 0x000000190a00720b */ /* 0x001fc60003f64000 */
[----:B------:R0:W0:Y:S01]  /*29f0*/  SHFL.UP PT, R45, R16, 0x1, 0x1800 ;  /* 0x04380000102d7f89 */ /* 0x00002200000e0000 */
[----:B------:R-:W-:-:S05]  /*2a00*/  SEL R37, RZ, 0x1, !P3 ;  /* 0x00000001ff257807 */ /* 0x000fca0005800000 */
[----:B--23--:R0:W0:Y:S04]  /*2a10*/  SHFL.UP PT, R26, R37, 0x1, 0x1800 ;  /* 0x04380000251a7f89 */ /* 0x00c02800000e0000 */
.L_x_9154:
[----:B------:R-:W-:Y:S02]  /*2a20*/  ISETP.NE.AND P2, PT, R18, 0x2, PT ;  /* 0x000000021200780c */ /* 0x000fe40003f45270 */
[----:B0-----:R-:W-:-:S04]  /*2a30*/  @P3 ISETP.NE.AND P0, PT, R26, RZ, PT ;  /* 0x000000ff1a00320c */ /* 0x001fc80003f05270 */
[----:B------:R-:W-:-:S04]  /*2a40*/  @P3 ISETP.EQ.OR P0, PT, R0, RZ, !P0 ;  /* 0x000000ff0000320c */ /* 0x000fc80004702670 */
[----:B-1--4-:R-:W-:Y:S02]  /*2a50*/  @P3 FSEL R10, R25, R20, P0 ;  /* 0x00000014190a3208 */ /* 0x012fe40000000000 */
[----:B------:R-:W-:Y:S02]  /*2a60*/  @P3 SEL R15, R24, R21, P0 ;  /* 0x00000015180f3207 */ /* 0x000fe40000000000 */
[----:B------:R-:W-:Y:S02]  /*2a70*/  @P3 SEL R14, R22, R27, P0 ;  /* 0x0000001b160e3207 */ /* 0x000fe40000000000 */
[----:B------:R-:W-:Y:S01]  /*2a80*/  @P3 SEL R16, R42, R45, P0 ;  /* 0x0000002d2a103207 */ /* 0x000fe20000000000 */
        /* <DEDUP_REMOVED lines=14> */
.L_x_9164:
[----:B0-----:R-:W-:-:S04]  /*2b70*/  @P3 ISETP.NE.AND P0, PT, R18, RZ, PT ;  /* 0x000000ff1200320c */ /* 0x001fc80003f05270 */
[----:B------:R-:W-:-:S04]  /*2b80*/  @P3 ISETP.EQ.OR P0, PT, R0, RZ, !P0 ;  /* 0x000000ff0000320c */ /* 0x000fc80004702670 */
[----:B-1--4-:R-:W-:Y:S02]  /*2b90*/  @P3 FSEL R10, R19, R20, P0 ;  /* 0x00000014130a3208 */ /* 0x012fe40000000000 */
[----:B------:R-:W-:Y:S02]  /*2ba0*/  @P3 SEL R15, R17, R24, P0 ;  /* 0x00000018110f3207 */ /* 0x000fe40000000000 */
[----:B------:R-:W-:Y:S02]  /*2bb0*/  @P3 SEL R14, R22, R21, P0 ;  /* 0x00000015160e3207 */ /* 0x000fe40000000000 */
[----:B------:R-:W-:-:S07]  /*2bc0*/  @P3 SEL R16, R42, R45, P0 ;  /* 0x0000002d2a103207 */ /* 0x000fce0000000000 */
.L_x_8186:
[----:B------:R-:W-:Y:S05]  /*2bd0*/  BSYNC B1 ;  /* 0x0000000000017941 */ /* 0x000fea0003800000 */
.L_x_8185:
[----:B------:R-:W-:Y:S05]  /*2be0*/  @P1 BRA `(.L_x_8194) ;  /* 0xffffffe400a81947 */ /* 0x000fea000383ffff */
[----:B------:R-:W-:Y:S05]  /*2bf0*/  BSYNC B0 ;  /* 0x0000000000007941 */ /* 0x000fea0003800000 */
.L_x_8171:
[----:B------:R-:W1:Y:S02]  /*2c00*/  LDCU UR4, c[0x0][0x3a8] ;  /* 0x00007500ff0477ac */ /* 0x000e640008000800 */
[----:B-1----:R-:W-:-:S04]  /*2c10*/  MOV R18, UR4 ;  /* 0x0000000400127c02 */ /* 0x002fc80008000f00 */
[----:B------:R-:W-:-:S13]  /*2c20*/  ISETP.GE.AND P0, PT, R18, 0x1, PT ;  /* 0x000000011200780c */ /* 0x000fda0003f06270 */
[----:B------:R-:W-:Y:S05]  /*2c30*/  @!P0 BRA `(.L_x_8195) ;  /* 0x0000001800548947 */ /* 0x000fea0003800000 */
[----:B------:R-:W-:Y:S01]  /*2c40*/  HFMA2 R43, -RZ, RZ, 0, 5.9604644775390625e-08 ;  /* 0x00000001ff2b7431 */ /* 0x000fe200000001ff */
[----:B------:R-:W-:Y:S06]  /*2c50*/  BSSY B1, `(.L_x_8195) ;  /* 0x0000193000017945 */ /* 0x000fec0003800000 */
.L_x_8216:
[----:B------:R-:W1:Y:S01]  /*2c60*/  LDCU UR4, c[0x0][0x3ac] ;  /* 0x00007580ff0477ac */ /* 0x000e620008000800 */
[----:B------:R-:W-:Y:S02]  /*2c70*/  MOV R42, RZ ;  /* 0x000000ff002a7202 */ /* 0x000fe40000000f00 */
[----:B------:R-:W-:Y:S02]  /*2c80*/  MOV R40, 0x7f7fffff ;  /* 0x7f7fffff00287802 */ /* 0x000fe40000000f00 */
[----:B------:R-:W-:Y:S01]  /*2c90*/  MOV R41, RZ ;  /* 0x000000ff00297202 */ /* 0x000fe20000000f00 */
[----:B-1----:R-:W-:-:S09]  /*2ca0*/  UISETP.GE.AND UP0, UPT, UR4, 0x1, UPT ;  /* 0x000000010400788c */ /* 0x002fd2000bf06270 */
[----:B------:R-:W-:Y:S05]  /*2cb0*/  BRA.U !UP0, `(.L_x_8196) ;  /* 0x0000000d08987547 */ /* 0x000fea000b800000 */
[----:B------:R-:W-:Y:S01]  /*2cc0*/  HFMA2 R39, -RZ, RZ, 0, 0 ;  /* 0x00000000ff277431 */ /* 0x000fe200000001ff */
[----:B------:R-:W-:Y:S01]  /*2cd0*/  BSSY B0, `(.L_x_8196) ;  /* 0x00000e4000007945 */ /* 0x000fe20003800000 */
[----:B------:R-:W-:Y:S01]  /*2ce0*/  HFMA2 R42, -RZ, RZ, 0, 0 ;  /* 0x00000000ff2a7431 */ /* 0x000fe200000001ff */
[----:B------:R-:W-:Y:S02]  /*2cf0*/  MOV R40, 0x7f7fffff ;  /* 0x7f7fffff00287802 */ /* 0x000fe40000000f00 */
[----:B------:R-:W-:-:S07]  /*2d00*/  MOV R41, RZ ;  /* 0x000000ff00297202 */ /* 0x000fce0000000f00 */
.L_x_8208:
[----:B------:R-:W-:-:S03]  /*2d10*/  UMOV UR4, 0xffffffff ;  /* 0xffffffff00047882 */ /* 0x000fc60000000000 */
[----:B------:R-:W-:Y:S05]  /*2d20*/  BRA.DIV UR4, `(.L_x_8197) ;  /* 0x000001f604147947 */ /* 0x000fea000b800000 */
[----:B------:R1:W2:Y:S04]  /*2d30*/  SHFL.IDX PT, R17, R12, R39, 0x181f ;  /* 0x00181f270c117589 */ /* 0x0002a800000e0000 */
[----:B------:R1:W3:Y:S02]  /*2d40*/  SHFL.IDX PT, R22, R11, R39, 0x181f ;  /* 0x00181f270b167589 */ /* 0x0002e400000e0000 */
.L_x_9168:
[----:B------:R-:W3:Y:S01]  /*2d50*/  LDCU UR4, c[0x0][0x3b0] ;  /* 0x00007600ff0477ac */ /* 0x000ee20008000800 */
[----:B-1----:R-:W-:Y:S01]  /*2d60*/  IADD3 R39, PT, PT, R39, 0x1, RZ ;  /* 0x0000000127277810 */ /* 0x002fe20007ffe0ff */
[----:B------:R-:W-:Y:S01]  /*2d70*/  BSSY B4, `(.L_x_8198) ;  /* 0x00000d8000047945 */ /* 0x000fe20003800000 */
[----:B------:R-:W1:Y:S01]  /*2d80*/  LDCU UR5, c[0x0][0x3ac] ;  /* 0x00007580ff0577ac */ /* 0x000e620008000800 */
[C---:B---3--:R-:W-:Y:S02]  /*2d90*/  VIADDMNMX R21, R22.reuse, -UR4, RZ, !PT ;  /* 0x8000000416157c46 */ /* 0x048fe4000f8001ff */
[----:B0-----:R-:W-:Y:S02]  /*2da0*/  VIADDMNMX R38, R22, UR4, R48, PT ;  /* 0x0000000416267c46 */ /* 0x001fe4000b800130 */
[----:B-1----:R-:W-:Y:S02]  /*2db0*/  ISETP.NE.AND P1, PT, R39, UR5, PT ;  /* 0x0000000527007c0c */ /* 0x002fe4000bf25270 */
[----:B------:R-:W-:-:S02]  /*2dc0*/  ISETP.GT.AND P0, PT, R21, R38, PT ;  /* 0x000000261500720c */ /* 0x000fc40003f04270 */
[C---:B--2---:R-:W-:Y:S02]  /*2dd0*/  VIADDMNMX R19, R17.reuse, -UR4, RZ, !PT ;  /* 0x8000000411137c46 */ /* 0x044fe4000f8001ff */
[----:B------:R-:W-:-:S09]  /*2de0*/  VIADDMNMX R18, R17, UR4, R46, PT ;  /* 0x0000000411127c46 */ /* 0x000fd2000b80012e */
[----:B------:R-:W-:Y:S05]  /*2df0*/  @P0 BRA `(.L_x_8199) ;  /* 0x0000000c003c0947 */ /* 0x000fea0003800000 */
[----:B------:R-:W0:Y:S01]  /*2e00*/  LDCU UR5, c[0x0][0x3a8] ;  /* 0x00007500ff0577ac */ /* 0x000e220008000800 */
[----:B------:R-:W-:Y:S01]  /*2e10*/  MOV R17, R21 ;  /* 0x0000001500117202 */ /* 0x000fe20000000f00 */
[----:B------:R-:W1:Y:S01]  /*2e20*/  LDCU UR4, c[0x0][0x398] ;  /* 0x00007300ff0477ac */ /* 0x000e620008000800 */
[----:B------:R-:W2:Y:S01]  /*2e30*/  LDCU.64 UR6, c[0x0][0x388] ;  /* 0x00007100ff0677ac */ /* 0x000ea20008000a00 */
[----:B0-----:R-:W-:Y:S02]  /*2e40*/  IADD3 R23, PT, PT, R43, UR5, RZ ;  /* 0x000000052b177c10 */ /* 0x001fe4000fffe0ff */
[----:B-1----:R-:W-:-:S03]  /*2e50*/  IMAD R21, R17, UR4, R19 ;  /* 0x0000000411157c24 */ /* 0x002fc6000f8e0213 */
[----:B------:R-:W-:-:S05]  /*2e60*/  IMAD R20, R50, R23, R0 ;  /* 0x0000001732147224 */ /* 0x000fca00078e0200 */
[----:B------:R-:W-:Y:S02]  /*2e70*/  IADD3 R23, P0, PT, R21, R20, RZ ;  /* 0x0000001415177210 */ /* 0x000fe40007f1e0ff */
[----:B------:R-:W-:Y:S02]  /*2e80*/  SHF.R.S32.HI R22, RZ, 0x1f, R20 ;  /* 0x0000001fff167819 */ /* 0x000fe40000011414 */
[----:B--2---:R-:W-:Y:S02]  /*2e90*/  LEA R20, P2, R23, UR6, 0x2 ;  /* 0x0000000617147c11 */ /* 0x004fe4000f8410ff */
[----:B------:R-:W-:-:S04]  /*2ea0*/  LEA.HI.X.SX32 R22, R21, R22, 0x1, P0 ;  /* 0x0000001615167211 */ /* 0x000fc800000f0eff */
[----:B------:R-:W-:-:S07]  /*2eb0*/  LEA.HI.X R21, R23, UR7, R22, 0x2, P2 ;  /* 0x0000000717157c11 */ /* 0x000fce00090f1416 */
.L_x_8207:
[----:B------:R-:W0:Y:S01]  /*2ec0*/  LDC R33, c[0x0][0x398] ;  /* 0x0000e600ff217b82 */ /* 0x000e220000000800 */
[----:B------:R-:W-:Y:S01]  /*2ed0*/  ISETP.GT.AND P0, PT, R19, R18, PT ;  /* 0x000000121300720c */ /* 0x000fe20003f04270 */
[----:B------:R-:W-:Y:S01]  /*2ee0*/  BSSY B3, `(.L_x_8200) ;  /* 0x00000bd000037945 */ /* 0x000fe20003800000 */
[----:B------:R-:W-:Y:S02]  /*2ef0*/  MOV R22, R20 ;  /* 0x0000001400167202 */ /* 0x000fe40000000f00 */
[----:B------:R-:W-:Y:S01]  /*2f00*/  MOV R23, R21 ;  /* 0x0000001500177202 */ /* 0x000fe20000000f00 */
[----:B0-----:R-:W-:-:S08]  /*2f10*/  IMAD.WIDE R20, R33, 0x4, R20 ;  /* 0x0000000421147825 */ /* 0x001fd000078e0214 */
[----:B------:R-:W-:Y:S05]  /*2f20*/  @P0 BRA `(.L_x_8201) ;  /* 0x0000000800e00947 */ /* 0x000fea0003800000 */
[----:B------:R-:W-:Y:S01]  /*2f30*/  IADD3 R24, PT, PT, -R19, R18, RZ ;  /* 0x0000001213187210 */ /* 0x000fe20007ffe1ff */
[----:B------:R-:W-:Y:S01]  /*2f40*/  BSSY B2, `(.L_x_8202) ;  /* 0x0000042000027945 */ /* 0x000fe20003800000 */
[----:B------:R-:W-:Y:S02]  /*2f50*/  MOV R31, R23 ;  /* 0x00000017001f7202 */ /* 0x000fe40000000f00 */
[----:B------:R-:W-:Y:S02]  /*2f60*/  LOP3.LUT R24, R24, 0x1, RZ, 0xc0, !PT ;  /* 0x0000000118187812 */ /* 0x000fe400078ec0ff */
[----:B------:R-:W-:Y:S02]  /*2f70*/  MOV R30, R22 ;  /* 0x00000016001e7202 */ /* 0x000fe40000000f00 */
        /* <DEDUP_REMOVED lines=16> */
[----:B------:R1:W4:Y:S04]  /*3080*/  LDG.E.CONSTANT R37, desc[UR8][R24.64] ;  /* 0x0000000818257981 */ /* 0x000328000c1e9900 */
[----:B------:R1:W4:Y:S01]  /*3090*/  LDG.E.CONSTANT R34, desc[UR8][R22.64] ;  /* 0x0000000816227981 */ /* 0x000322000c1e9900 */
[----:B0-----:R-:W-:-:S05]  /*30a0*/  IMAD.WIDE R28, R33, 0x4, R22 ;  /* 0x00000004211c7825 */ /* 0x001fca00078e0216 */
[----:B------:R0:W4:Y:S01]  /*30b0*/  LDG.E.CONSTANT R45, desc[UR8][R28.64] ;  /* 0x000000081c2d7981 */ /* 0x000122000c1e9900 */
[----:B-1----:R-:W-:-:S05]  /*30c0*/  IMAD.WIDE R24, R33, 0x4, R28 ;  /* 0x0000000421187825 */ /* 0x002fca00078e021c */
[----:B------:R1:W4:Y:S01]  /*30d0*/  LDG.E.CONSTANT R36, desc[UR8][R24.64] ;  /* 0x0000000818247981 */ /* 0x000322000c1e9900 */
[----:B------:R-:W-:-:S05]  /*30e0*/  IMAD.WIDE R22, R33, 0x4, R24 ;  /* 0x0000000421167825 */ /* 0x000fca00078e0218 */
[----:B------:R1:W4:Y:S04]  /*30f0*/  LDG.E.CONSTANT R44, desc[UR8][R22.64] ;  /* 0x00000008162c7981 */ /* 0x000328000c1e9900 */
        /* <DEDUP_REMOVED lines=11> */
[----:B-1----:R-:W-:-:S03]  /*31b0*/  FADD R24, R6, -R45 ;  /* 0x8000002d06187221 */ /* 0x002fc60000000000 */
        /* <DEDUP_REMOVED lines=18> */
.L_x_9185:
        /* <DEDUP_REMOVED lines=8> */
.L_x_8203:
[----:B------:R-:W-:Y:S05]  /*3360*/  BSYNC B2 ;  /* 0x0000000000027941 */ /* 0x000fea0003800000 */
.L_x_8202:
[----:B------:R-:W-:-:S13]  /*3370*/  ISETP.NE.AND P0, PT, R18, R19, PT ;  /* 0x000000131200720c */ /* 0x000fda0003f05270 */
[----:B------:R-:W-:Y:S05]  /*3380*/  @!P0 BRA `(.L_x_8201) ;  /* 0x0000000400c88947 */ /* 0x000fea0003800000 */
[----:B------:R-:W-:Y:S02]  /*3390*/  IADD3 R22, P0, PT, R30, 0x4, RZ ;  /* 0x000000041e167810 */ /* 0x000fe40007f1e0ff */
[----:B------:R-:W-:Y:S02]  /*33a0*/  IADD3 R47, PT, PT, -R18, R23, RZ ;  /* 0x00000017122f7210 */ /* 0x000fe40007ffe1ff */
[----:B------:R-:W-:Y:S02]  /*33b0*/  IADD3 R49, PT, PT, R23, -0x1, RZ ;  /* 0xffffffff17317810 */ /* 0x000fe40007ffe0ff */
[----:B------:R-:W-:-:S07]  /*33c0*/  IADD3.X R23, PT, PT, RZ, R31, RZ, P0, !PT ;  /* 0x0000001fff177210 */ /* 0x000fce00007fe4ff */
.L_x_8206:
[----:B------:R-:W0:Y:S08]  /*33d0*/  MATCH.ANY R24, R13 ;  /* 0x000000000d1873a1 */ /* 0x000e3000000e8000 */
[----:B------:R-:W1:Y:S01]  /*33e0*/  REDUX.OR UR4, R13 ;  /* 0x000000000d0473c4 */ /* 0x000e620000004000 */
[----:B------:R-:W-:Y:S01]  /*33f0*/  VOTEU.ANY UR5, UPT, PT ;  /* 0x0000000000057886 */ /* 0x000fe200038e0100 */
[----:B------:R-:W-:-:S02]  /*3400*/  IADD3 R49, PT, PT, R49, 0x2, RZ ;  /* 0x0000000231317810 */ /* 0x000fc40007ffe0ff */
[----:B0-----:R-:W-:-:S13]  /*3410*/  LOP3.LUT P0, RZ, R13, UR5, R24, 0x40, !PT ;  /* 0x000000050dff7c12 */ /* 0x001fda000f804018 */
[----:B-1----:R-:W-:Y:S05]  /*3420*/  @!P0 BRA.DIV UR4, `(.L_x_8205) ;  /* 0x000001f604548947 */ /* 0x002fea000b800000 */
[----:B------:R-:W0:Y:S01]  /*3430*/  LDC R37, c[0x0][0x398] ;  /* 0x0000e600ff257b82 */ /* 0x000e220000000800 */
[----:B------:R-:W2:Y:S04]  /*3440*/  LDG.E.CONSTANT R44, desc[UR8][R22.64+-0x4] ;  /* 0xfffffc08162c7981 */ /* 0x000ea8000c1e9900 */
[----:B------:R-:W3:Y:S01]  /*3450*/  LDG.E.CONSTANT R60, desc[UR8][R22.64] ;  /* 0x00000008163c7981 */ /* 0x000ee2000c1e9900 */
[----:B0-----:R-:W-:-:S05]  /*3460*/  IMAD.WIDE R24, R37, 0x4, R22 ;  /* 0x0000000425187825 */ /* 0x001fca00078e0216 */
[----:B------:R-:W4:Y:S01]  /*3470*/  LDG.E.CONSTANT R45, desc[UR8][R24.64+-0x4] ;  /* 0xfffffc08182d7981 */ /* 0x000f22000c1e9900 */
[----:B------:R-:W-:-:S03]  /*3480*/  IMAD.WIDE R26, R37, 0x4, R24 ;  /* 0x00000004251a7825 */ /* 0x000fc600078e0218 */
[----:B------:R0:W3:Y:S01]  /*3490*/  LDG.E.CONSTANT R59, desc[UR8][R24.64] ;  /* 0x00000008183b7981 */ /* 0x0000e2000c1e9900 */
[----:B------:R-:W-:-:S03]  /*34a0*/  IMAD.WIDE R28, R37, 0x4, R26 ;  /* 0x00000004251c7825 */ /* 0x000fc600078e021a */
[----:B------:R-:W3:Y:S04]  /*34b0*/  LDG.E.CONSTANT R55, desc[UR8][R26.64+-0x4] ;  /* 0xfffffc081a377981 */ /* 0x000ee8000c1e9900 */
[----:B------:R-:W0:Y:S01]  /*34c0*/  LDG.E.CONSTANT R51, desc[UR8][R28.64+-0x4] ;  /* 0xfffffc081c337981 */ /* 0x000e22000c1e9900 */
[----:B------:R-:W-:-:S03]  /*34d0*/  IMAD.WIDE R30, R37, 0x4, R28 ;  /* 0x00000004251e7825 */ /* 0x000fc600078e021c */
[----:B------:R-:W3:Y:S01]  /*34e0*/  LDG.E.CONSTANT R61, desc[UR8][R28.64] ;  /* 0x000000081c3d7981 */ /* 0x000ee2000c1e9900 */
[----:B------:R-:W-:-:S03]  /*34f0*/  IMAD.WIDE R32, R37, 0x4, R30 ;  /* 0x0000000425207825 */ /* 0x000fc600078e021e */
[----:B------:R-:W3:Y:S04]  /*3500*/  LDG.E.CONSTANT R52, desc[UR8][R30.64+-0x4] ;  /* 0xfffffc081e347981 */ /* 0x000ee8000c1e9900 */
[----:B------:R-:W3:Y:S01]  /*3510*/  LDG.E.CONSTANT R57, desc[UR8][R32.64+-0x4] ;  /* 0xfffffc0820397981 */ /* 0x000ee2000c1e9900 */
[----:B------:R-:W-:-:S03]  /*3520*/  IMAD.WIDE R34, R37, 0x4, R32 ;  /* 0x0000000425227825 */ /* 0x000fc600078e0220 */
[----:B------:R-:W3:Y:S01]  /*3530*/  LDG.E.CONSTANT R27, desc[UR8][R26.64] ;  /* 0x000000081a1b7981 */ /* 0x000ee2000c1e9900 */
[----:B------:R-:W-:-:S03]  /*3540*/  IMAD.WIDE R36, R37, 0x4, R34 ;  /* 0x0000000425247825 */ /* 0x000fc600078e0222 */
[----:B------:R-:W3:Y:S04]  /*3550*/  LDG.E.CONSTANT R56, desc[UR8][R34.64+-0x4] ;  /* 0xfffffc0822387981 */ /* 0x000ee8000c1e9900 */
[----:B------:R-:W3:Y:S04]  /*3560*/  LDG.E.CONSTANT R58, desc[UR8][R36.64+-0x4] ;  /* 0xfffffc08243a7981 */ /* 0x000ee8000c1e9900 */
[----:B------:R-:W3:Y:S04]  /*3570*/  LDG.E.CONSTANT R30, desc[UR8][R30.64] ;  /* 0x000000081e1e7981 */ /* 0x000ee8000c1e9900 */
[----:B------:R-:W3:Y:S04]  /*3580*/  LDG.E.CONSTANT R33, desc[UR8][R32.64] ;  /* 0x0000000820217981 */ /* 0x000ee8000c1e9900 */
[----:B------:R-:W3:Y:S04]  /*3590*/  LDG.E.CONSTANT R34, desc[UR8][R34.64] ;  /* 0x0000000822227981 */ /* 0x000ee8000c1e9900 */
[----:B------:R1:W3:Y:S01]  /*35a0*/  LDG.E.CONSTANT R36, desc[UR8][R36.64] ;  /* 0x0000000824247981 */ /* 0x0002e2000c1e9900 */
[----:B------:R-:W-:-:S02]  /*35b0*/  PLOP3.LUT P2, PT, PT, PT, PT, 0x8, 0x80 ;  /* 0x000000000080781c */ /* 0x000fc40003f4e170 */
[----:B------:R-:W-:Y:S01]  /*35c0*/  IADD3 R47, PT, PT, R47, 0x2, RZ ;  /* 0x000000022f2f7810 */ /* 0x000fe20007ffe0ff */
[----:B------:R-:W-:Y:S01]  /*35d0*/  NOP ;  /* 0x0000000000007918 */ /* 0x000fe20000000000 */
[----:B------:R-:W-:Y:S01]  /*35e0*/  NOP ;  /* 0x0000000000007918 */ /* 0x000fe20000000000 */
[----:B--2--5:R-:W-:-:S04]  /*35f0*/  FADD R44, R3, -R44 ;  /* 0x8000002c032c7221 */ /* 0x024fc80000000000 */
[----:B------:R-:W-:Y:S01]  /*3600*/  FFMA R44, R44, R44, RZ ;  /* 0x0000002c2c2c7223 */ /* 0x000fe200000000ff */
[----:B----4-:R-:W-:-:S04]  /*3610*/  FADD R45, R8, -R45 ;  /* 0x8000002d082d7221 */ /* 0x010fc80000000000 */
[----:B------:R-:W-:Y:S01]  /*3620*/  FFMA R45, R45, R45, RZ ;  /* 0x0000002d2d2d7223 */ /* 0x000fe200000000ff */
[----:B---3--:R-:W-:Y:S01]  /*3630*/  FADD R55, R2, -R55 ;  /* 0x8000003702377221 */ /* 0x008fe20000000000 */
        /* <DEDUP_REMOVED lines=12> */
[----:B-1----:R-:W0:Y:S01]  /*3700*/  SHFL.BFLY PT, R37, R52, 0x1, 0x181f ;  /* 0x0c381f0034257f89 */ /* 0x002e2200000e0000 */
[----:B------:R-:W-:Y:S01]  /*3710*/  FADD R24, R3, -R60 ;  /* 0x8000003c03187221 */ /* 0x000fe20000000000 */
[----:B------:R-:W-:Y:S01]  /*3720*/  FADD R25, R8, -R59 ;  /* 0x8000003b08197221 */ /* 0x000fe20000000000 */
[----:B------:R-:W-:Y:S01]  /*3730*/  FADD R27, R2, -R27 ;  /* 0x8000001b021b7221 */ /* 0x000fe20000000000 */
[----:B------:R-:W-:Y:S01]  /*3740*/  FADD R28, R4, -R61 ;  /* 0x8000003d041c7221 */ /* 0x000fe20000000000 */
[----:B------:R-:W-:Y:S01]  /*3750*/  FFMA R24, R24, R24, RZ ;  /* 0x0000001818187223 */ /* 0x000fe200000000ff */
[----:B------:R-:W-:-:S03]  /*3760*/  FFMA R25, R25, R25, RZ ;  /* 0x0000001919197223 */ /* 0x000fc600000000ff */
[----:B------:R-:W-:Y:S01]  /*3770*/  FFMA R24, R27, R27, R24 ;  /* 0x0000001b1b187223 */ /* 0x000fe20000000018 */
[----:B------:R-:W-:Y:S01]  /*3780*/  FFMA R25, R28, R28, R25 ;  /* 0x0000001c1c197223 */ /* 0x000fe20000000019 */
[----:B------:R-:W-:Y:S01]  /*3790*/  FADD R27, R5, -R30 ;  /* 0x8000001e051b7221 */ /* 0x000fe20000000000 */
[----:B0-----:R-:W-:-:S05]  /*37a0*/  FADD R37, R52, R37 ;  /* 0x0000002534257221 */ /* 0x001fca0000000000 */
[----:B------:R-:W0:Y:S01]  /*37b0*/  SHFL.BFLY PT, R26, R37, 0x2, 0x181f ;  /* 0x0c581f00251a7f89 */ /* 0x000e2200000e0000 */
[----:B------:R-:W-:Y:S01]  /*37c0*/  FADD R28, R6, -R33 ;  /* 0x80000021061c7221 */ /* 0x000fe20000000000 */
        /* <DEDUP_REMOVED lines=14> */
[----:B------:R-:W-:-:S05]  /*38b0*/  SEL R30, RZ, 0x1, P4 ;  /* 0x00000001ff1e7807 */ /* 0x000fca0002000000 */
[----:B------:R-:W1:Y:S04]  /*38c0*/  SHFL.UP PT, R45, R30, 0x1, 0x1800 ;  /* 0x043800001e2d7f89 */ /* 0x000e6800000e0000 */
[----:B------:R-:W2:Y:S01]  /*38d0*/  SHFL.UP PT, R24, R40, 0x1, 0x1800 ;  /* 0x0438000028187f89 */ /* 0x000ea200000e0000 */
[----:B0-----:R-:W-:-:S05]  /*38e0*/  FADD R52, R44, R33 ;  /* 0x000000212c347221 */ /* 0x001fca0000000000 */
[----:B------:R-:W0:Y:S04]  /*38f0*/  SHFL.BFLY PT, R33, R52, 0x4, 0x181f ;  /* 0x0c981f0034217f89 */ /* 0x000e2800000e0000 */
[----:B------:R-:W3:Y:S04]  /*3900*/  SHFL.UP PT, R26, R42, 0x1, 0x1800 ;  /* 0x043800002a1a7f89 */ /* 0x000ee800000e0000 */
[----:B------:R-:W4:Y:S01]  /*3910*/  SHFL.UP PT, R28, R41, 0x1, 0x1800 ;  /* 0x04380000291c7f89 */ /* 0x000f2200000e0000 */
[----:B-1----:R-:W-:-:S04]  /*3920*/  @!P4 ISETP.NE.AND P0, PT, R45, RZ, PT ;  /* 0x000000ff2d00c20c */ /* 0x002fc80003f05270 */
[----:B------:R-:W-:-:S04]  /*3930*/  @!P4 ISETP.EQ.OR P0, PT, R0, RZ, !P0 ;  /* 0x000000ff0000c20c */ /* 0x000fc80004702670 */
[----:B------:R-:W-:Y:S02]  /*3940*/  @!P4 PLOP3.LUT P2, PT, P0, PT, PT, 0x80, 0x8 ;  /* 0x000000000008c81c */ /* 0x000fe4000074f070 */
[----:B--2---:R-:W-:-:S04]  /*3950*/  @!P4 FSEL R24, R25, R24, P0 ;  /* 0x000000181918c208 */ /* 0x004fc80000000000 */
[----:B------:R-:W-:Y:S01]  /*3960*/  @!P4 MOV R40, R24 ;  /* 0x000000180028c202 */ /* 0x000fe20000000f00 */
[----:B0-----:R-:W-:-:S05]  /*3970*/  FADD R25, R52, R33 ;  /* 0x0000002134197221 */ /* 0x001fca0000000000 */
[----:B------:R-:W-:Y:S02]  /*3980*/  FSETP.GEU.AND P3, PT, R25, R40, PT ;  /* 0x000000281900720b */ /* 0x000fe40003f6e000 */
[----:B---3--:R-:W-:Y:S02]  /*3990*/  @P2 IADD3 R26, PT, PT, R49, -0x1, RZ ;  /* 0xffffffff311a2810 */ /* 0x008fe40007ffe0ff */
[----:B----4-:R-:W-:Y:S02]  /*39a0*/  @!P4 SEL R28, R17, R28, P0 ;  /* 0x0000001c111cc207 */ /* 0x010fe40000000000 */
[----:B------:R-:W-:Y:S02]  /*39b0*/  @!P4 MOV R42, R26 ;  /* 0x0000001a002ac202 */ /* 0x000fe40000000f00 */
[----:B------:R-:W-:Y:S02]  /*39c0*/  @!P4 MOV R41, R28 ;  /* 0x0000001c0029c202 */ /* 0x000fe40000000f00 */
[----:B------:R-:W-:Y:S01]  /*39d0*/  SEL R30, RZ, 0x1, P3 ;  /* 0x00000001ff1e7807 */ /* 0x000fe20001800000 */
[----:B------:R0:W1:Y:S04]  /*39e0*/  SHFL.UP PT, R24, R40, 0x1, 0x1800 ;  /* 0x0438000028187f89 */ /* 0x00006800000e0000 */
[----:B------:R0:W2:Y:S04]  /*39f0*/  SHFL.UP PT, R28, R41, 0x1, 0x1800 ;  /* 0x04380000291c7f89 */ /* 0x0000a800000e0000 */
[----:B------:R0:W3:Y:S04]  /*3a00*/  SHFL.UP PT, R26, R42, 0x1, 0x1800 ;  /* 0x043800002a1a7f89 */ /* 0x0000e800000e0000 */
[----:B------:R0:W4:Y:S01]  /*3a10*/  SHFL.UP PT, R45, R30, 0x1, 0x1800 ;  /* 0x043800001e2d7f89 */ /* 0x00012200000e0000 */
[----:B------:R-:W-:-:S13]  /*3a20*/  ISETP.NE.AND P4, PT, R47, 0x1, PT ;  /* 0x000000012f00780c */ /* 0x000fda0003f85270 */
.L_x_9218:
        /* <DEDUP_REMOVED lines=8> */
.L_x_8201:
[----:B------:R-:W-:Y:S05]  /*3ab0*/  BSYNC B3 ;  /* 0x0000000000037941 */ /* 0x000fea0003800000 */
.L_x_8200:
[C---:B------:R-:W-:Y:S02]  /*3ac0*/  ISETP.NE.AND P0, PT, R17.reuse, R38, PT ;  /* 0x000000261100720c */ /* 0x040fe40003f05270 */
[----:B------:R-:W-:-:S11]  /*3ad0*/  IADD3 R17, PT, PT, R17, 0x1, RZ ;  /* 0x0000000111117810 */ /* 0x000fd60007ffe0ff */
[----:B------:R-:W-:Y:S05]  /*3ae0*/  @P0 BRA `(.L_x_8207) ;  /* 0xfffffff000f40947 */ /* 0x000fea000383ffff */
.L_x_8199:
[----:B------:R-:W-:Y:S05]  /*3af0*/  BSYNC B4 ;  /* 0x0000000000047941 */ /* 0x000fea0003800000 */
.L_x_8198:
[----:B------:R-:W-:Y:S05]  /*3b00*/  @P1 BRA `(.L_x_8208) ;  /* 0xfffffff000801947 */ /* 0x000fea000383ffff */
[----:B------:R-:W-:Y:S05]  /*3b10*/  BSYNC B0 ;  /* 0x0000000000007941 */ /* 0x000fea0003800000 */
.L_x_8196:
[----:B------:R-:W1:Y:S01]  /*3b20*/  LDC R19, c[0x0][0x3ac] ;  /* 0x0000eb00ff137b82 */ /* 0x000e620000000800 */
[----:B------:R-:W-:Y:S02]  /*3b30*/  MOV R11, R41 ;  /* 0x00000029000b7202 */ /* 0x000fe40000000f00 */
[----:B------:R-:W-:Y:S02]  /*3b40*/  MOV R12, R42 ;  /* 0x0000002a000c7202 */ /* 0x000fe40000000f00 */
[----:B-1----:R-:W-:-:S13]  /*3b50*/  ISETP.GE.AND P0, PT, R19, 0x1, PT ;  /* 0x000000011300780c */ /* 0x002fda0003f06270 */
[----:B------:R-:W-:Y:S05]  /*3b60*/  @!P0 BRA `(.L_x_8209) ;  /* 0x0000000800708947 */ /* 0x000fea0003800000 */
[----:B------:R-:W1:Y:S01]  /*3b70*/  LDCU UR4, c[0x0][0x3a8] ;  /* 0x00007500ff0477ac */ /* 0x000e620008000800 */
[----:B------:R-:W-:Y:S01]  /*3b80*/  ISETP.GE.U32.AND P0, PT, R19, 0x4, PT ;  /* 0x000000041300780c */ /* 0x000fe20003f06070 */
[----:B------:R-:W-:Y:S01]  /*3b90*/  HFMA2 R18, -RZ, RZ, 0, 0 ;  /* 0x00000000ff127431 */ /* 0x000fe200000001ff */
[----:B-1----:R-:W-:-:S11]  /*3ba0*/  IADD3 R17, PT, PT, R43, UR4, RZ ;  /* 0x000000042b117c10 */ /* 0x002fd6000fffe0ff */
[----:B------:R-:W-:Y:S05]  /*3bb0*/  @!P0 BRA `(.L_x_8210) ;  /* 0x0000000400608947 */ /* 0x000fea0003800000 */
[----:B------:R-:W-:Y:S01]  /*3bc0*/  BSSY B0, `(.L_x_8210) ;  /* 0x0000057000007945 */ /* 0x000fe20003800000 */
[----:B------:R-:W-:Y:S02]  /*3bd0*/  LOP3.LUT R18, R19, 0x7ffffffc, RZ, 0xc0, !PT ;  /* 0x7ffffffc13127812 */ /* 0x000fe400078ec0ff */
[----:B------:R-:W-:-:S07]  /*3be0*/  MOV R19, RZ ;  /* 0x000000ff00137202 */ /* 0x000fce0000000f00 */
.L_x_8212:
        /* <DEDUP_REMOVED lines=19> */
[----:B------:R-:W-:Y:S01]  /*3d20*/  @P1 SEL R24, R24, R29, P0 ;  /* 0x0000001d18181207 */ /* 0x000fe20000000000 */
[----:B------:R-:W-:Y:S01]  /*3d30*/  SHFL.IDX PT, R28, R11, R35, 0x181f ;  /* 0x00181f230b1c7589 */ /* 0x000fe200000e0000 */
[----:B------:R-:W-:Y:S02]  /*3d40*/  @P1 MOV R10, R25 ;  /* 0x00000019000a1202 */ /* 0x000fe40000000f00 */
[----:B------:R-:W-:Y:S01]  /*3d50*/  @P1 MOV R15, R24 ;  /* 0x00000018000f1202 */ /* 0x000fe20000000f00 */
[----:B------:R-:W-:Y:S01]  /*3d60*/  SHFL.IDX PT, R25, R40, R23, 0x181f ;  /* 0x00181f1728197589 */ /* 0x000fe200000e0000 */
[----:B------:R-:W-:Y:S02]  /*3d70*/  FSETP.GT.AND P3, PT, R10, R39, PT ;  /* 0x000000270a00720b */ /* 0x000fe40003f64000 */
[----:B------:R-:W-:Y:S01]  /*3d80*/  @P1 SEL R26, R26, R31, P0 ;  /* 0x0000001f1a1a1207 */ /* 0x000fe20000000000 */
[----:B------:R-:W-:Y:S01]  /*3d90*/  SHFL.UP PT, R38, R10, 0x1, 0x1800 ;  /* 0x043800000a267f89 */ /* 0x000fe200000e0000 */
[----:B------:R-:W-:-:S02]  /*3da0*/  SEL R37, RZ, 0x1, !P3 ;  /* 0x00000001ff257807 */ /* 0x000fc40005800000 */
[----:B------:R-:W-:Y:S01]  /*3db0*/  @P1 SEL R30, R17, R30, P0 ;  /* 0x0000001e111e1207 */ /* 0x000fe20000000000 */
[----:B------:R-:W-:Y:S01]  /*3dc0*/  SHFL.UP PT, R24, R15, 0x1, 0x1800 ;  /* 0x043800000f187f89 */ /* 0x000fe200000e0000 */
[----:B------:R-:W-:Y:S02]  /*3dd0*/  @P1 MOV R14, R26 ;  /* 0x0000001a000e1202 */ /* 0x000fe40000000f00 */
[----:B------:R-:W-:Y:S01]  /*3de0*/  @P1 MOV R16, R30 ;  /* 0x0000001e00101202 */ /* 0x000fe20000000f00 */
[----:B------:R-:W0:Y:S04]  /*3df0*/  SHFL.UP PT, R34, R37, 0x1, 0x1800 ;  /* 0x0438000025227f89 */ /* 0x000e2800000e0000 */
[----:B------:R-:W1:Y:S04]  /*3e00*/  SHFL.UP PT, R29, R14, 0x1, 0x1800 ;  /* 0x043800000e1d7f89 */ /* 0x000e6800000e0000 */
[----:B------:R-:W2:Y:S04]  /*3e10*/  SHFL.UP PT, R26, R16, 0x1, 0x1800 ;  /* 0x04380000101a7f89 */ /* 0x000ea800000e0000 */
[----:B------:R-:W-:Y:S04]  /*3e20*/  SHFL.IDX PT, R30, R12, R23, 0x181f ;  /* 0x00181f170c1e7589 */ /* 0x000fe800000e0000 */
[----:B------:R-:W-:Y:S01]  /*3e30*/  SHFL.IDX PT, R31, R11, R23, 0x181f ;  /* 0x00181f170b1f7589 */ /* 0x000fe200000e0000 */
[----:B0-----:R-:W-:-:S04]  /*3e40*/  @P3 ISETP.NE.AND P0, PT, R34, RZ, PT ;  /* 0x000000ff2200320c */ /* 0x001fc80003f05270 */
[----:B------:R-:W-:-:S04]  /*3e50*/  @P3 ISETP.EQ.OR P0, PT, R0, RZ, !P0 ;  /* 0x000000ff0000320c */ /* 0x000fc80004702670 */
[----:B------:R-:W-:Y:S02]  /*3e60*/  @P3 FSEL R38, R39, R38, P0 ;  /* 0x0000002627263208 */ /* 0x000fe40000000000 */
[----:B------:R-:W-:Y:S02]  /*3e70*/  @P3 SEL R24, R27, R24, P0 ;  /* 0x000000181b183207 */ /* 0x000fe40000000000 */
[----:B------:R-:W-:Y:S02]  /*3e80*/  @P3 MOV R10, R38 ;  /* 0x00000026000a3202 */ /* 0x000fe40000000f00 */
[----:B-1----:R-:W-:Y:S02]  /*3e90*/  @P3 SEL R28, R28, R29, P0 ;  /* 0x0000001d1c1c3207 */ /* 0x002fe40000000000 */
[----:B------:R-:W-:Y:S02]  /*3ea0*/  FSETP.GT.AND P1, PT, R10, R25, PT ;  /* 0x000000190a00720b */ /* 0x000fe40003f24000 */
[----:B--2---:R-:W-:-:S02]  /*3eb0*/  @P3 SEL R26, R17, R26, P0 ;  /* 0x0000001a111a3207 */ /* 0x004fc40000000000 */
[----:B------:R-:W-:Y:S02]  /*3ec0*/  SEL R37, RZ, 0x1, !P1 ;  /* 0x00000001ff257807 */ /* 0x000fe40004800000 */
[----:B------:R-:W-:Y:S02]  /*3ed0*/  @P3 MOV R15, R24 ;  /* 0x00000018000f3202 */ /* 0x000fe40000000f00 */
[----:B------:R-:W-:Y:S01]  /*3ee0*/  SHFL.UP PT, R24, R10, 0x1, 0x1800 ;  /* 0x043800000a187f89 */ /* 0x000fe200000e0000 */
[----:B------:R-:W-:Y:S02]  /*3ef0*/  @P3 MOV R14, R28 ;  /* 0x0000001c000e3202 */ /* 0x000fe40000000f00 */
[----:B------:R-:W-:Y:S01]  /*3f00*/  @P3 MOV R16, R26 ;  /* 0x0000001a00103202 */ /* 0x000fe20000000f00 */
[----:B------:R-:W0:Y:S01]  /*3f10*/  SHFL.UP PT, R34, R37, 0x1, 0x1800 ;  /* 0x0438000025227f89 */ /* 0x000e2200000e0000 */
[----:B------:R-:W-:-:S03]  /*3f20*/  IADD3 R29, PT, PT, R19, 0x3, RZ ;  /* 0x00000003131d7810 */ /* 0x000fc60007ffe0ff */
        /* <DEDUP_REMOVED lines=10> */
[----:B--2---:R-:W-:Y:S01]  /*3fd0*/  @P1 SEL R26, R31, R26, P0 ;  /* 0x0000001a1f1a1207 */ /* 0x004fe20000000000 */
[----:B------:R0:W1:Y:S01]  /*3fe0*/  SHFL.IDX PT, R24, R12, R29, 0x181f ;  /* 0x00181f1d0c187589 */ /* 0x00006200000e0000 */
[----:B---3--:R-:W-:Y:S02]  /*3ff0*/  @P1 SEL R45, R17, R45, P0 ;  /* 0x0000002d112d1207 */ /* 0x008fe40000000000 */
[----:B----4-:R-:W-:Y:S01]  /*4000*/  FSETP.GT.AND P3, PT, R10, R35, PT ;  /* 0x000000230a00720b */ /* 0x010fe20003f64000 */
[----:B------:R0:W2:Y:S01]  /*4010*/  SHFL.UP PT, R20, R10, 0x1, 0x1800 ;  /* 0x043800000a147f89 */ /* 0x0000a200000e0000 */
[----:B------:R-:W-:-:S02]  /*4020*/  @P1 MOV R15, R27 ;  /* 0x0000001b000f1202 */ /* 0x000fc40000000f00 */
[----:B------:R-:W-:Y:S02]  /*4030*/  @P1 MOV R14, R26 ;  /* 0x0000001a000e1202 */ /* 0x000fe40000000f00 */
[----:B------:R-:W-:Y:S01]  /*4040*/  @P1 MOV R16, R45 ;  /* 0x0000002d00101202 */ /* 0x000fe20000000f00 */
[----:B------:R0:W3:Y:S01]  /*4050*/  SHFL.UP PT, R21, R15, 0x1, 0x1800 ;  /* 0x043800000f157f89 */ /* 0x0000e200000e0000 */
[----:B------:R-:W-:-:S03]  /*4060*/  SEL R37, RZ, 0x1, !P3 ;  /* 0x00000001ff257807 */ /* 0x000fc60005800000 */
[----:B------:R0:W4:Y:S04]  /*4070*/  SHFL.UP PT, R23, R14, 0x1, 0x1800 ;  /* 0x043800000e177f89 */ /* 0x00012800000e0000 */
[----:B------:R0:W0:Y:S04]  /*4080*/  SHFL.UP PT, R45, R16, 0x1, 0x1800 ;  /* 0x04380000102d7f89 */ /* 0x00002800000e0000 */
[----:B------:R0:W0:Y:S02]  /*4090*/  SHFL.UP PT, R25, R37, 0x1, 0x1800 ;  /* 0x0438000025197f89 */ /* 0x00002400000e0000 */
.L_x_9252:
[----:B------:R-:W-:Y:S02]  /*40a0*/  IADD3 R19, PT, PT, R19, 0x4, RZ ;  /* 0x0000000413137810 */ /* 0x000fe40007ffe0ff */
[----:B0-----:R-:W-:Y:S02]  /*40b0*/  @P3 ISETP.NE.AND P0, PT, R25, RZ, PT ;  /* 0x000000ff1900320c */ /* 0x001fe40003f05270 */
[----:B------:R-:W-:Y:S02]  /*40c0*/  ISETP.NE.AND P1, PT, R19, R18, PT ;  /* 0x000000121300720c */ /* 0x000fe40003f25270 */
[----:B------:R-:W-:-:S04]  /*40d0*/  @P3 ISETP.EQ.OR P0, PT, R0, RZ, !P0 ;  /* 0x000000ff0000320c */ /* 0x000fc80004702670 */
[----:B--2---:R-:W-:Y:S02]  /*40e0*/  @P3 FSEL R10, R35, R20, P0 ;  /* 0x00000014230a3208 */ /* 0x004fe40000000000 */
[----:B-1-3--:R-:W-:Y:S02]  /*40f0*/  @P3 SEL R15, R24, R21, P0 ;  /* 0x00000015180f3207 */ /* 0x00afe40000000000 */
[----:B----4-:R-:W-:Y:S02]  /*4100*/  @P3 SEL R14, R22, R23, P0 ;  /* 0x00000017160e3207 */ /* 0x010fe40000000000 */
[----:B------:R-:W-:Y:S01]  /*4110*/  @P3 SEL R16, R17, R45, P0 ;  /* 0x0000002d11103207 */ /* 0x000fe20000000000 */
[----:B------:R-:W-:Y:S06]  /*4120*/  @P1 BRA `(.L_x_8212) ;  /* 0xfffffff800b01947 */ /* 0x000fec000383ffff */
[----:B------:R-:W-:Y:S05]  /*4130*/  BSYNC B0 ;  /* 0x0000000000007941 */ /* 0x000fea0003800000 */
.L_x_8210:
        /* <DEDUP_REMOVED lines=15> */
.L_x_9262:
        /* <DEDUP_REMOVED lines=21> */
.L_x_9272:
        /* <DEDUP_REMOVED lines=21> */
.L_x_9282:
[----:B0-----:R-:W-:-:S04]  /*44d0*/  @P1 ISETP.NE.AND P0, PT, R24, RZ, PT ;  /* 0x000000ff1800120c */ /* 0x001fc80003f05270 */
[----:B------:R-:W-:-:S04]  /*44e0*/  @P1 ISETP.EQ.OR P0, PT, R0, RZ, !P0 ;  /* 0x000000ff0000120c */ /* 0x000fc80004702670 */
[----:B-1--4-:R-:W-:Y:S02]  /*44f0*/  @P1 FSEL R10, R19, R20, P0 ;  /* 0x00000014130a1208 */ /* 0x012fe40000000000 */
[----:B------:R-:W-:Y:S02]  /*4500*/  @P1 SEL R15, R18, R21, P0 ;  /* 0x00000015120f1207 */ /* 0x000fe40000000000 */
[----:B------:R-:W-:Y:S02]  /*4510*/  @P1 SEL R14, R22, R25, P0 ;  /* 0x00000019160e1207 */ /* 0x000fe40000000000 */
[----:B------:R-:W-:-:S07]  /*4520*/  @P1 SEL R16, R17, R45, P0 ;  /* 0x0000002d11101207 */ /* 0x000fce0000000000 */
.L_x_8209:
[----:B------:R-:W1:Y:S02]  /*4530*/  LDCU UR4, c[0x0][0x3a8] ;  /* 0x00007500ff0477ac */ /* 0x000e640008000800 */
[----:B-1----:R-:W-:-:S04]  /*4540*/  MOV R18, UR4 ;  /* 0x0000000400127c02 */ /* 0x002fc80008000f00 */
[C---:B------:R-:W-:Y:S02]  /*4550*/  ISETP.NE.AND P0, PT, R43.reuse, R18, PT ;  /* 0x000000122b00720c */ /* 0x040fe40003f05270 */
[----:B------:R-:W-:-:S11]  /*4560*/  IADD3 R43, PT, PT, R43, 0x1, RZ ;  /* 0x000000012b2b7810 */ /* 0x000fd60007ffe0ff */
[----:B------:R-:W-:Y:S05]  /*4570*/  @P0 BRA `(.L_x_8216) ;  /* 0xffffffe400b80947 */ /* 0x000fea000383ffff */
[----:B------:R-:W-:Y:S05]  /*4580*/  BSYNC B1 ;  /* 0x0000000000017941 */ /* 0x000fea0003800000 */
.L_x_8195:
[----:B-----5:R-:W-:Y:S01]  /*4590*/  MOV R2, R15 ;  /* 0x0000000f00027202 */ /* 0x020fe20000000f00 */
[----:B------:R-:W-:Y:S01]  /*45a0*/  UMOV UR4, 0xffffffff ;  /* 0xffffffff00047882 */ /* 0x000fe20000000000 */
[----:B------:R-:W-:Y:S02]  /*45b0*/  ISETP.NE.AND P0, PT, R14, R54, PT ;  /* 0x000000360e00720c */ /* 0x000fe40003f05270 */
[----:B------:R-:W-:Y:S01]  /*45c0*/  MOV R52, R2 ;  /* 0x0000000200347202 */ /* 0x000fe20000000f00 */
[----:B------:R1:W-:Y:S01]  /*45d0*/  STL [R1+0xd0], R2 ;  /* 0x0000d00201007387 */ /* 0x0003e20000100800 */
[----:B------:R-:W-:Y:S02]  /*45e0*/  ISETP.NE.AND P1, PT, R0, RZ, PT ;  /* 0x000000ff0000720c */ /* 0x000fe40003f25270 */
[----:B------:R-:W-:-:S04]  /*45f0*/  ISETP.EQ.AND P0, PT, R52, R53, !P0 ;  /* 0x000000353400720c */ /* 0x000fc80004702270 */
[----:B------:R-:W-:-:S04]  /*4600*/  ISETP.EQ.AND P0, PT, R16, R18, P0 ;  /* 0x000000121000720c */ /* 0x000fc80000702270 */
[----:B------:R-:W-:Y:S01]  /*4610*/  SEL R37, RZ, 0x1, !P0 ;  /* 0x00000001ff257807 */ /* 0x000fe20004000000 */
[----:B-1----:R-:W-:Y:S08]  /*4620*/  BRA.DIV UR4, `(.L_x_8217) ;  /* 0x0000020604e07947 */ /* 0x002ff0000b800000 */
[----:B------:R-:W1:Y:S02]  /*4630*/  SHFL.BFLY PT, R33, R37, 0x1, 0x181f ;  /* 0x0c381f0025217f89 */ /* 0x000e6400000e0000 */
[----:B-1----:R-:W-:-:S05]  /*4640*/  IADD3 R37, PT, PT, R37, R33, RZ ;  /* 0x0000002125257210 */ /* 0x002fca0007ffe0ff */
[----:B------:R-:W1:Y:S02]  /*4650*/  SHFL.BFLY PT, R2, R37, 0x2, 0x181f ;  /* 0x0c581f0025027f89 */ /* 0x000e6400000e0000 */
[----:B-1----:R-:W-:-:S05]  /*4660*/  IADD3 R2, PT, PT, R37, R2, RZ ;  /* 0x0000000225027210 */ /* 0x002fca0007ffe0ff */
[----:B------:R1:W2:Y:S02]  /*4670*/  SHFL.BFLY PT, R3, R2, 0x4, 0x181f ;  /* 0x0c981f0002037f89 */ /* 0x0002a400000e0000 */
.L_x_9287:
[----:B------:R-:W-:-:S03]  /*4680*/  UMOV UR4, 0xffffffff ;  /* 0xffffffff00047882 */ /* 0x000fc60000000000 */
[----:B------:R-:W-:Y:S05]  /*4690*/  BRA.DIV UR4, `(.L_x_8218) ;  /* 0x0000020a04287947 */ /* 0x000fea000b800000 */
.L_x_9290:
[----:B------:R-:W-:-:S03]  /*46a0*/  UMOV UR4, 0xffffffff ;  /* 0xffffffff00047882 */ /* 0x000fc60000000000 */
[----:B------:R-:W-:Y:S05]  /*46b0*/  BRA.DIV UR4, `(.L_x_8219) ;  /* 0x0000020a04487947 */ /* 0x000fea000b800000 */
[----:B------:R-:W3:Y:S01]  /*46c0*/  LDL R32, [R1+0xd0] ;  /* 0x0000d00001207983 */ /* 0x000ee20000100800 */
[----:B--2---:R-:W-:Y:S01]  /*46d0*/  IADD3 R3, PT, PT, -R3, RZ, RZ ;  /* 0x000000ff03037210 */ /* 0x004fe20007ffe1ff */
[----:B------:R-:W2:Y:S01]  /*46e0*/  LDC R42, c[0x0][0x398] ;  /* 0x0000e600ff2a7b82 */ /* 0x000ea20000000800 */
[----:B------:R-:W2:Y:S01]  /*46f0*/  LDCU UR4, c[0x0][0x394] ;  /* 0x00007280ff0477ac */ /* 0x000ea20008000800 */
[----:B------:R-:W4:Y:S01]  /*4700*/  SHFL.UP PT, R5, R14, 0x1, 0x1800 ;  /* 0x043800000e057f89 */ /* 0x000f2200000e0000 */
[----:B------:R-:W-:Y:S01]  /*4710*/  ISETP.NE.AND P0, PT, R2, R3, PT ;  /* 0x000000030200720c */ /* 0x000fe20003f05270 */
[----:B------:R-:W1:Y:S02]  /*4720*/  LDCU UR7, c[0x0][0x39c] ;  /* 0x00007380ff0777ac */ /* 0x000e640008000800 */
[----:B------:R-:W0:Y:S01]  /*4730*/  SHFL.UP PT, R45, R16, 0x1, 0x1800 ;  /* 0x04380000102d7f89 */ /* 0x000e2200000e0000 */
[----:B------:R-:W1:Y:S03]  /*4740*/  LDCU UR13, c[0x0][0x39c] ;  /* 0x00007380ff0d77ac */ /* 0x000e660008000800 */
[----:B------:R-:W-:Y:S01]  /*4750*/  STL [R1+0x124], R2 ;  /* 0x0001240201007387 */ /* 0x000fe20000100800 */
[----:B------:R-:W1:Y:S01]  /*4760*/  LDCU UR21, c[0x0][0x39c] ;  /* 0x00007380ff1577ac */ /* 0x000e620008000800 */
[----:B------:R-:W1:Y:S01]  /*4770*/  LDCU UR29, c[0x0][0x39c] ;  /* 0x00007380ff1d77ac */ /* 0x000e620008000800 */
[----:B------:R-:W1:Y:S01]  /*4780*/  LDCU UR5, c[0x0][0x39c] ;  /* 0x00007380ff0577ac */ /* 0x000e620008000800 */
[----:B--2---:R-:W-:Y:S01]  /*4790*/  IMAD R51, R42, UR4, RZ ;  /* 0x000000042a337c24 */ /* 0x004fe2000f8e02ff */
[----:B------:R-:W2:Y:S01]  /*47a0*/  LDCU UR6, c[0x0][0x39c] ;  /* 0x00007380ff0677ac */ /* 0x000ea20008000800 */
[----:B----4-:R-:W-:-:S02]  /*47b0*/  @!P0 SEL R14, R54, R5, !P1 ;  /* 0x00000005360e8207 */ /* 0x010fc40004800000 */
[----:B------:R-:W4:Y:S01]  /*47c0*/  LDC.64 R54, c[0x0][0x388] ;  /* 0x0000e200ff367b82 */ /* 0x000f220000000a00 */
[----:B------:R-:W2:Y:S01]  /*47d0*/  LDCU UR10, c[0x0][0x39c] ;  /* 0x00007380ff0a77ac */ /* 0x000ea20008000800 */
[----:B0-----:R-:W-:Y:S01]  /*47e0*/  @!P0 SEL R16, R45, R18, P1 ;  /* 0x000000122d108207 */ /* 0x001fe20000800000 */
[----:B------:R-:W0:Y:S01]  /*47f0*/  LDCU UR11, c[0x0][0x39c] ;  /* 0x00007380ff0b77ac */ /* 0x000e220008000800 */
[----:B------:R-:W0:Y:S03]  /*4800*/  LDCU UR12, c[0x0][0x39c] ;  /* 0x00007380ff0c77ac */ /* 0x000e260008000800 */
[----:B------:R-:W-:Y:S01]  /*4810*/  SHFL.IDX PT, R22, R16, RZ, 0x181f ;  /* 0x00181fff10167589 */ /* 0x000fe200000e0000 */
        /* <DEDUP_REMOVED lines=53> */
[----:B---3--:R-:W3:Y:S01]  /*4b70*/  SHFL.UP PT, R4, R32, 0x1, 0x1800 ;  /* 0x0438000020047f89 */ /* 0x008ee200000e0000 */
[C---:B------:R-:W-:Y:S01]  /*4b80*/  IMAD R6, R42.reuse, 0x6, RZ ;  /* 0x000000062a067824 */ /* 0x040fe200078e02ff */
[CC--:B------:R-:W-:Y:S01]  /*4b90*/  LEA R5, R42.reuse, R42.reuse, 0x1 ;  /* 0x0000002a2a057211 */ /* 0x0c0fe200078e08ff */
[----:B------:R-:W2:Y:S01]  /*4ba0*/  LDCU UR4, c[0x0][0x39c] ;  /* 0x00007380ff0477ac */ /* 0x000ea20008000800 */
[----:B------:R-:W-:-:S02]  /*4bb0*/  LEA R44, R42, -R42, 0x3 ;  /* 0x8000002a2a2c7211 */ /* 0x000fc400078e18ff */
[----:B------:R-:W-:Y:S02]  /*4bc0*/  SHF.L.U32 R7, R42, 0x2, RZ ;  /* 0x000000022a077819 */ /* 0x000fe400000006ff */
[----:B---3--:R-:W-:Y:S02]  /*4bd0*/  @!P0 SEL R32, R53, R4, !P1 ;  /* 0x0000000435208207 */ /* 0x008fe40004800000 */
[----:B------:R-:W-:Y:S04]  /*4be0*/  SHFL.IDX PT, R4, R14, RZ, 0x181f ;  /* 0x00181fff0e047589 */ /* 0x000fe800000e0000 */
[----:B------:R-:W3:Y:S04]  /*4bf0*/  SHFL.IDX PT, R3, R32, RZ, 0x181f ;  /* 0x00181fff20037589 */ /* 0x000ee800000e0000 */
[----:B------:R-:W1:Y:S04]  /*4c00*/  SHFL.IDX PT, R15, R32, 0x1, 0x181f ;  /* 0x00381f00200f7f89 */ /* 0x000e6800000e0000 */
[----:B------:R-:W0:Y:S04]  /*4c10*/  SHFL.IDX PT, R41, R32, 0x2, 0x181f ;  /* 0x00581f0020297f89 */ /* 0x000e2800000e0000 */
[----:B------:R-:W2:Y:S04]  /*4c20*/  SHFL.IDX PT, R40, R14, 0x2, 0x181f ;  /* 0x00581f000e287f89 */ /* 0x000ea800000e0000 */
[----:B------:R-:W-:Y:S04]  /*4c30*/  @!P0 STL [R1+0xd0], R32 ;  /* 0x0000d02001008387 */ /* 0x000fe80000100800 */
[----:B------:R-:W-:Y:S01]  /*4c40*/  STL [R1+0xd8], R51 ;  /* 0x0000d83301007387 */ /* 0x000fe20000100800 */
[----:B---3--:R-:W-:-:S05]  /*4c50*/  IADD3 R3, PT, PT, R0, R3, RZ ;  /* 0x0000000300037210 */ /* 0x008fca0007ffe0ff */
[-C--:B------:R-:W-:Y:S01]  /*4c60*/  IMAD R3, R4, R42.reuse, R3 ;  /* 0x0000002a04037224 */ /* 0x080fe200078e0203 */
[----:B------:R-:W-:-:S03]  /*4c70*/  LEA R4, R42, R42, 0x2 ;  /* 0x0000002a2a047211 */ /* 0x000fc600078e10ff */
[----:B------:R-:W-:-:S04]  /*4c80*/  IMAD R3, R51, R22, R3 ;  /* 0x0000001633037224 */ /* 0x000fc800078e0203 */
[----:B----4-:R-:W-:Y:S01]  /*4c90*/  IMAD.WIDE R8, R3, 0x4, R54 ;  /* 0x0000000403087825 */ /* 0x010fe200078e0236 */
[----:B------:R-:W-:Y:S02]  /*4ca0*/  SHF.L.U32 R3, R42, 0x1, RZ ;  /* 0x000000012a037819 */ /* 0x000fe400000006ff */
[C---:B-1----:R-:W-:Y:S02]  /*4cb0*/  IADD3 R15, PT, PT, R0.reuse, R15, RZ ;  /* 0x0000000f000f7210 */ /* 0x042fe40007ffe0ff */
[----:B0-----:R-:W-:Y:S01]  /*4cc0*/  IADD3 R41, PT, PT, R0, R41, RZ ;  /* 0x0000002900297210 */ /* 0x001fe20007ffe0ff */
[--C-:B------:R-:W-:Y:S01]  /*4cd0*/  IMAD.WIDE R22, R4, 0x4, R8.reuse ;  /* 0x0000000404167825 */ /* 0x100fe200078e0208 */
[----:B------:R-:W3:Y:S03]  /*4ce0*/  LDG.E.CONSTANT R24, desc[UR8][R8.64] ;  /* 0x0000000808187981 */ /* 0x000ee6000c1e9900 */
[--C-:B------:R-:W-:Y:S01]  /*4cf0*/  IMAD.WIDE R10, R42, 0x4, R8.reuse ;  /* 0x000000042a0a7825 */ /* 0x100fe200078e0208 */
[----:B------:R0:W4:Y:S03]  /*4d00*/  LDG.E.CONSTANT R29, desc[UR8][R22.64] ;  /* 0x00000008161d7981 */ /* 0x000126000c1e9900 */
[--C-:B------:R-:W-:Y:S01]  /*4d10*/  IMAD.WIDE R12, R3, 0x4, R8.reuse ;  /* 0x00000004030c7825 */ /* 0x100fe200078e0208 */
[----:B------:R-:W4:Y:S03]  /*4d20*/  LDG.E.CONSTANT R28, desc[UR8][R10.64] ;  /* 0x000000080a1c7981 */ /* 0x000f26000c1e9900 */
[--C-:B------:R-:W-:Y:S01]  /*4d30*/  IMAD.WIDE R30, R6, 0x4, R8.reuse ;  /* 0x00000004061e7825 */ /* 0x100fe200078e0208 */
[----:B------:R1:W3:Y:S03]  /*4d40*/  LDG.E.CONSTANT R33, desc[UR8][R12.64] ;  /* 0x000000080c217981 */ /* 0x0002e6000c1e9900 */
[--C-:B------:R-:W-:Y:S01]  /*4d50*/  IMAD.WIDE R18, R5, 0x4, R8.reuse ;  /* 0x0000000405127825 */ /* 0x100fe200078e0208 */
[----:B0-----:R-:W-:Y:S03]  /*4d60*/  SHFL.IDX PT, R22, R16, 0x1, 0x181f ;  /* 0x00381f0010167f89 */ /* 0x001fe600000e0000 */
[----:B------:R-:W-:Y:S01]  /*4d70*/  IMAD.WIDE R20, R7, 0x4, R8 ;  /* 0x0000000407147825 */ /* 0x000fe200078e0208 */
[----:B------:R0:W3:Y:S04]  /*4d80*/  LDG.E.CONSTANT R27, desc[UR8][R30.64] ;  /* 0x000000081e1b7981 */ /* 0x0000e8000c1e9900 */
[----:B-1----:R-:W1:Y:S04]  /*4d90*/  SHFL.IDX PT, R12, R14, 0x1, 0x181f ;  /* 0x00381f000e0c7f89 */ /* 0x002e6800000e0000 */
[----:B------:R-:W3:Y:S01]  /*4da0*/  LDG.E.CONSTANT R26, desc[UR8][R18.64] ;  /* 0x00000008121a7981 */ /* 0x000ee2000c1e9900 */
[----:B--2---:R-:W-:-:S03]  /*4db0*/  IMAD R41, R40, R42, R41 ;  /* 0x0000002a28297224 */ /* 0x004fc600078e0229 */
[----:B------:R-:W3:Y:S01]  /*4dc0*/  LDG.E.CONSTANT R25, desc[UR8][R20.64] ;  /* 0x0000000814197981 */ /* 0x000ee2000c1e9900 */
[----:B-1----:R-:W-:-:S04]  /*4dd0*/  IMAD R15, R12, R42, R15 ;  /* 0x0000002a0c0f7224 */ /* 0x002fc800078e020f */
[----:B------:R-:W-:-:S04]  /*4de0*/  IMAD R15, R51, R22, R15 ;  /* 0x00000016330f7224 */ /* 0x000fc800078e020f */
[----:B0-----:R-:W-:-:S04]  /*4df0*/  IMAD.WIDE R30, R15, 0x4, R54 ;  /* 0x000000040f1e7825 */ /* 0x001fc800078e0236 */
[C---:B------:R-:W-:Y:S01]  /*4e00*/  IMAD.WIDE R34, R44.reuse, 0x4, R8 ;  /* 0x000000042c227825 */ /* 0x040fe200078e0208 */
[----:B------:R-:W2:Y:S03]  /*4e10*/  LDG.E.CONSTANT R2, desc[UR8][R30.64] ;  /* 0x000000081e027981 */ /* 0x000ea6000c1e9900 */
[--C-:B------:R-:W-:Y:S01]  /*4e20*/  IMAD.WIDE R22, R3, 0x4, R30.reuse ;  /* 0x0000000403167825 */ /* 0x100fe200078e021e */
[----:B------:R-:W3:Y:S04]  /*4e30*/  LDG.E.CONSTANT R19, desc[UR8][R34.64] ;  /* 0x0000000822137981 */ /* 0x000ee8000c1e9900 */
[----:B------:R0:W3:Y:S02]  /*4e40*/  LDG.E.CONSTANT R18, desc[UR8][R22.64] ;  /* 0x0000000816127981 */ /* 0x0000e4000c1e9900 */
[----:B0-----:R-:W-:-:S05]  /*4e50*/  IMAD.WIDE R22, R44, 0x4, R30 ;  /* 0x000000042c167825 */ /* 0x001fca00078e021e */
[----:B------:R0:W3:Y:S04]  /*4e60*/  LDG.E.CONSTANT R10, desc[UR8][R22.64] ;  /* 0x00000008160a7981 */ /* 0x0000e8000c1e9900 */
[----:B0-----:R-:W0:Y:S01]  /*4e70*/  SHFL.IDX PT, R22, R16, 0x2, 0x181f ;  /* 0x00581f0010167f89 */ /* 0x001e2200000e0000 */
[----:B------:R-:W-:-:S04]  /*4e80*/  IMAD.WIDE R20, R5, 0x4, R30 ;  /* 0x0000000405147825 */ /* 0x000fc800078e021e */
[--C-:B------:R-:W-:Y:S01]  /*4e90*/  IMAD.WIDE R8, R7, 0x4, R30.reuse ;  /* 0x0000000407087825 */ /* 0x100fe200078e021e */
[----:B------:R1:W3:Y:S04]  /*4ea0*/  LDG.E.CONSTANT R12, desc[UR8][R20.64] ;  /* 0x00000008140c7981 */ /* 0x0002e8000c1e9900 */
[----:B------:R1:W3:Y:S01]  /*4eb0*/  LDG.E.CONSTANT R11, desc[UR8][R8.64] ;  /* 0x00000008080b7981 */ /* 0x0002e2000c1e9900 */
[----:B------:R-:W-:-:S05]  /*4ec0*/  IMAD.WIDE R36, R42, 0x4, R30 ;  /* 0x000000042a247825 */ /* 0x000fca00078e021e */
[----:B------:R1:W3:Y:S01]  /*4ed0*/  LDG.E.CONSTANT R15, desc[UR8][R36.64] ;  /* 0x00000008240f7981 */ /* 0x0002e2000c1e9900 */
[----:B0-----:R-:W-:-:S04]  /*4ee0*/  IMAD R41, R51, R22, R41 ;  /* 0x0000001633297224 */ /* 0x001fc800078e0229 */
[----:B-1----:R-:W-:-:S04]  /*4ef0*/  IMAD.WIDE R20, R41, 0x4, R54 ;  /* 0x0000000429147825 */ /* 0x002fc800078e0236 */
[----:B------:R-:W-:-:S05]  /*4f00*/  IMAD.WIDE R8, R3, 0x4, R20 ;  /* 0x0000000403087825 */ /* 0x000fca00078e0214 */
[----:B------:R0:W3:Y:S01]  /*4f10*/  LDG.E.CONSTANT R45, desc[UR8][R8.64] ;  /* 0x00000008082d7981 */ /* 0x0000e2000c1e9900 */
[----:B------:R-:W-:-:S04]  /*4f20*/  IMAD.WIDE R36, R5, 0x4, R20 ;  /* 0x0000000405247825 */ /* 0x000fc800078e0214 */
[----:B------:R-:W-:-:S04]  /*4f30*/  IMAD.WIDE R34, R6, 0x4, R30 ;  /* 0x0000000406227825 */ /* 0x000fc800078e021e */
[C---:B0-----:R-:W-:Y:S01]  /*4f40*/  IMAD.WIDE R8, R4.reuse, 0x4, R20 ;  /* 0x0000000404087825 */ /* 0x041fe200078e0214 */
[----:B------:R0:W3:Y:S03]  /*4f50*/  LDG.E.CONSTANT R13, desc[UR8][R34.64] ;  /* 0x00000008220d7981 */ /* 0x0000e6000c1e9900 */
[----:B------:R-:W-:Y:S01]  /*4f60*/  IMAD.WIDE R38, R4, 0x4, R30 ;  /* 0x0000000404267825 */ /* 0x000fe200078e021e */
[----:B------:R-:W3:Y:S03]  /*4f70*/  LDG.E.CONSTANT R41, desc[UR8][R8.64] ;  /* 0x0000000808297981 */ /* 0x000ee6000c1e9900 */
[--C-:B------:R-:W-:Y:S01]  /*4f80*/  IMAD.WIDE R30, R42, 0x4, R20.reuse ;  /* 0x000000042a1e7825 */ /* 0x100fe200078e0214 */
[----:B------:R1:W3:Y:S03]  /*4f90*/  LDG.E.CONSTANT R17, desc[UR8][R38.64] ;  /* 0x0000000826117981 */ /* 0x0002e6000c1e9900 */
[--C-:B0-----:R-:W-:Y:S01]  /*4fa0*/  IMAD.WIDE R34, R6, 0x4, R20.reuse ;  /* 0x0000000406227825 */ /* 0x101fe200078e0214 */
[----:B------:R-:W2:Y:S04]  /*4fb0*/  LDG.E.CONSTANT R9, desc[UR8][R36.64] ;  /* 0x0000000824097981 */ /* 0x000ea8000c1e9900 */
[----:B----4-:R0:W-:Y:S04]  /*4fc0*/  STL.64 [R1+0x140], R28 ;  /* 0x0001401c01007387 */ /* 0x0101e80000100a00 */
[----:B0-----:R-:W4:Y:S04]  /*4fd0*/  LDG.E.CONSTANT R29, desc[UR8][R30.64] ;  /* 0x000000081e1d7981 */ /* 0x001f28000c1e9900 */
[----:B------:R-:W4:Y:S04]  /*4fe0*/  LDG.E.CONSTANT R28, desc[UR8][R34.64] ;  /* 0x00000008221c7981 */ /* 0x000f28000c1e9900 */
[----:B-1----:R-:W0:Y:S04]  /*4ff0*/  SHFL.IDX PT, R39, R32, 0x3, 0x181f ;  /* 0x00781f0020277f89 */ /* 0x002e2800000e0000 */
[----:B------:R-:W1:Y:S04]  /*5000*/  SHFL.IDX PT, R38, R14, 0x3, 0x181f ;  /* 0x00781f000e267f89 */ /* 0x000e6800000e0000 */
[----:B------:R-:W1:Y:S01]  /*5010*/  SHFL.IDX PT, R40, R16, 0x3, 0x181f ;  /* 0x00781f0010287f89 */ /* 0x000e6200000e0000 */
[----:B------:R-:W-:-:S03]  /*5020*/  IMAD.WIDE R22, R7, 0x4, R20 ;  /* 0x0000000407167825 */ /* 0x000fc600078e0214 */
[----:B------:R-:W4:Y:S04]  /*5030*/  LDG.E.CONSTANT R35, desc[UR8][R20.64] ;  /* 0x0000000814237981 */ /* 0x000f28000c1e9900 */
[----:B------:R1:W4:Y:S01]  /*5040*/  LDG.E.CONSTANT R8, desc[UR8][R22.64] ;  /* 0x0000000816087981 */ /* 0x000322000c1e9900 */
[----:B0-----:R-:W-:-:S05]  /*5050*/  IADD3 R39, PT, PT, R0, R39, RZ ;  /* 0x0000002700277210 */ /* 0x001fca0007ffe0ff */
[----:B-1----:R-:W-:-:S04]  /*5060*/  IMAD R39, R38, R42, R39 ;  /* 0x0000002a26277224 */ /* 0x002fc800078e0227 */
[----:B------:R-:W-:Y:S02]  /*5070*/  IMAD R39, R51, R40, R39 ;  /* 0x0000002833277224 */ /* 0x000fe400078e0227 */
[----:B------:R-:W-:-:S04]  /*5080*/  IMAD.WIDE R22, R44, 0x4, R20 ;  /* 0x000000042c167825 */ /* 0x000fc800078e0214 */
[----:B------:R-:W-:Y:S01]  /*5090*/  IMAD.WIDE R20, R39, 0x4, R54 ;  /* 0x0000000427147825 */ /* 0x000fe200078e0236 */
[----:B------:R0:W4:Y:S04]  /*50a0*/  LDG.E.CONSTANT R34, desc[UR8][R22.64] ;  /* 0x0000000816227981 */ /* 0x000128000c1e9900 */
[----:B------:R1:W-:Y:S01]  /*50b0*/  STL [R1+0x74], R44 ;  /* 0x0000742c01007387 */ /* 0x0003e20000100800 */
[----:B------:R-:W-:-:S04]  /*50c0*/  IMAD.WIDE R36, R42, 0x4, R20 ;  /* 0x000000042a247825 */ /* 0x000fc800078e0214 */
[--C-:B0-----:R-:W-:Y:S02]  /*50d0*/  IMAD.WIDE R22, R3, 0x4, R20.reuse ;  /* 0x0000000403167825 */ /* 0x101fe400078e0214 */
[----:B------:R-:W4:Y:S02]  /*50e0*/  LDG.E.CONSTANT R36, desc[UR8][R36.64] ;  /* 0x0000000824247981 */ /* 0x000f24000c1e9900 */
[----:B------:R-:W-:-:S04]  /*50f0*/  IMAD.WIDE R38, R6, 0x4, R20 ;  /* 0x0000000406267825 */ /* 0x000fc800078e0214 */
[--C-:B------:R-:W-:Y:S01]  /*5100*/  IMAD.WIDE R30, R4, 0x4, R20.reuse ;  /* 0x00000004041e7825 */ /* 0x100fe200078e0214 */
[----:B------:R-:W-:Y:S03]  /*5110*/  SHFL.IDX PT, R47, R32, 0x5, 0x181f ;  /* 0x00b81f00202f7f89 */ /* 0x000fe600000e0000 */
[--C-:B------:R-:W-:Y:S01]  /*5120*/  IMAD.WIDE R42, R7, 0x4, R20.reuse ;  /* 0x00000004072a7825 */ /* 0x100fe200078e0214 */
[----:B------:R0:W4:Y:S04]  /*5130*/  LDG.E.CONSTANT R40, desc[UR8][R30.64] ;  /* 0x000000081e287981 */ /* 0x000128000c1e9900 */
[----:B------:R-:W4:Y:S04]  /*5140*/  LDG.E.CONSTANT R39, desc[UR8][R38.64] ;  /* 0x0000000826277981 */ /* 0x000f28000c1e9900 */
[----:B------:R1:W4:Y:S01]  /*5150*/  LDG.E.CONSTANT R37, desc[UR8][R42.64] ;  /* 0x000000082a257981 */ /* 0x000322000c1e9900 */
[----:B0-----:R-:W-:-:S03]  /*5160*/  IMAD.WIDE R30, R44, 0x4, R20 ;  /* 0x000000042c1e7825 */ /* 0x001fc600078e0214 */
[----:B------:R-:W-:Y:S04]  /*5170*/  SHFL.IDX PT, R50, R32, 0x6, 0x181f ;  /* 0x00d81f0020327f89 */ /* 0x000fe800000e0000 */
[----:B------:R-:W-:Y:S04]  /*5180*/  SHFL.IDX PT, R49, R32, 0x7, 0x181f ;  /* 0x00f81f0020317f89 */ /* 0x000fe800000e0000 */
[----:B-1----:R-:W0:Y:S04]  /*5190*/  SHFL.IDX PT, R42, R32, 0x4, 0x181f ;  /* 0x00981f00202a7f89 */ /* 0x002e2800000e0000 */
[----:B------:R-:W-:Y:S04]  /*51a0*/  SHFL.IDX PT, R46, R16, 0x4, 0x181f ;  /* 0x00981f00102e7f89 */ /* 0x000fe800000e0000 */
[----:B------:R-:W-:Y:S04]  /*51b0*/  SHFL.IDX PT, R32, R16, 0x5, 0x181f ;  /* 0x00b81f0010207f89 */ /* 0x000fe800000e0000 */
[----:B------:R-:W1:Y:S04]  /*51c0*/  SHFL.IDX PT, R48, R14, 0x4, 0x181f ;  /* 0x00981f000e307f89 */ /* 0x000e6800000e0000 */
[----:B------:R-:W4:Y:S04]  /*51d0*/  LDG.E.CONSTANT R44, desc[UR8][R30.64] ;  /* 0x000000081e2c7981 */ /* 0x000f28000c1e9900 */
[----:B--2---:R-:W-:Y:S04]  /*51e0*/  STL [R1+0x138], R9 ;  /* 0x0001380901007387 */ /* 0x004fe80000100800 */
[----:B------:R2:W-:Y:S04]  /*51f0*/  STL [R1+0x8], R2 ;  /* 0x0000080201007387 */ /* 0x0005e80000100800 */
[----:B---3--:R3:W-:Y:S04]  /*5200*/  STL [R1+0x20], R45 ;  /* 0x0000202d01007387 */ /* 0x0087e80000100800 */
[----:B--2---:R2:W4:Y:S04]  /*5210*/  LDG.E.CONSTANT R2, desc[UR8][R22.64] ;  /* 0x0000000816027981 */ /* 0x004528000c1e9900 */
[----:B------:R-:W-:Y:S04]  /*5220*/  STL [R1+0x14], R41 ;  /* 0x0000142901007387 */ /* 0x000fe80000100800 */
[----:B---3--:R3:W4:Y:S01]  /*5230*/  LDG.E.CONSTANT R45, desc[UR8][R20.64] ;  /* 0x00000008142d7981 */ /* 0x008722000c1e9900 */
[----:B--2---:R-:W-:-:S05]  /*5240*/  IMAD.WIDE R22, R5, 0x4, R20 ;  /* 0x0000000405167825 */ /* 0x004fca00078e0214 */
[----:B------:R2:W4:Y:S04]  /*5250*/  LDG.E.CONSTANT R38, desc[UR8][R22.64] ;  /* 0x0000000816267981 */ /* 0x000528000c1e9900 */
[----:B---3--:R-:W-:Y:S04]  /*5260*/  SHFL.IDX PT, R21, R16, 0x6, 0x181f ;  /* 0x00d81f0010157f89 */ /* 0x008fe800000e0000 */
[----:B--2---:R-:W-:Y:S04]  /*5270*/  SHFL.IDX PT, R22, R16, 0x7, 0x181f ;  /* 0x00f81f0010167f89 */ /* 0x004fe800000e0000 */
[----:B----4-:R-:W-:Y:S04]  /*5280*/  STL [R1+0x10], R29 ;  /* 0x0000101d01007387 */ /* 0x010fe80000100800 */
[----:B------:R-:W-:Y:S04]  /*5290*/  STL [R1+0xc], R28 ;  /* 0x00000c1c01007387 */ /* 0x000fe80000100800 */
[----:B------:R-:W-:Y:S04]  /*52a0*/  STL [R1+0xe0], R14 ;  /* 0x0000e00e01007387 */ /* 0x000fe80000100800 */
[----:B------:R2:W-:Y:S04]  /*52b0*/  STL [R1+0xe4], R16 ;  /* 0x0000e41001007387 */ /* 0x0005e80000100800 */
[----:B--2---:R-:W2:Y:S04]  /*52c0*/  LDL R16, [R1+0x74] ;  /* 0x0000740001107983 */ /* 0x004ea80000100800 */
[----:B------:R-:W-:Y:S04]  /*52d0*/  SHFL.IDX PT, R41, R14, 0x5, 0x181f ;  /* 0x00b81f000e297f89 */ /* 0x000fe800000e0000 */
[----:B------:R-:W3:Y:S04]  /*52e0*/  SHFL.IDX PT, R20, R14, 0x6, 0x181f ;  /* 0x00d81f000e147f89 */ /* 0x000ee800000e0000 */
[----:B------:R4:W3:Y:S02]  /*52f0*/  SHFL.IDX PT, R23, R14, 0x7, 0x181f ;  /* 0x00f81f000e177f89 */ /* 0x0008e400000e0000 */
[----:B----4-:R-:W1:Y:S01]  /*5300*/  LDC R14, c[0x0][0x398] ;  /* 0x0000e600ff0e7b82 */ /* 0x010e620000000800 */
[----:B0-----:R-:W-:-:S02]  /*5310*/  IADD3 R43, PT, PT, R0, R42, RZ ;  /* 0x0000002a002b7210 */ /* 0x001fc40007ffe0ff */
[C---:B------:R-:W-:Y:S02]  /*5320*/  IADD3 R31, PT, PT, R0.reuse, R50, RZ ;  /* 0x00000032001f7210 */ /* 0x040fe40007ffe0ff */
[C---:B------:R-:W-:Y:S02]  /*5330*/  IADD3 R42, PT, PT, R0.reuse, R49, RZ ;  /* 0x00000031002a7210 */ /* 0x040fe40007ffe0ff */
[----:B------:R-:W-:Y:S01]  /*5340*/  IADD3 R30, PT, PT, R0, R47, RZ ;  /* 0x0000002f001e7210 */ /* 0x000fe20007ffe0ff */
[-C--:B-1----:R-:W-:Y:S02]  /*5350*/  IMAD R43, R48, R14.reuse, R43 ;  /* 0x0000000e302b7224 */ /* 0x082fe400078e022b */
[----:B---3--:R-:W-:Y:S02]  /*5360*/  IMAD R20, R20, R14, R31 ;  /* 0x0000000e14147224 */ /* 0x008fe400078e021f */
[----:B------:R-:W-:Y:S02]  /*5370*/  IMAD R43, R51, R46, R43 ;  /* 0x0000002e332b7224 */ /* 0x000fe400078e022b */
[----:B------:R-:W-:-:S02]  /*5380*/  IMAD R23, R23, R14, R42 ;  /* 0x0000000e17177224 */ /* 0x000fc400078e022a */
[----:B------:R-:W-:Y:S02]  /*5390*/  IMAD R61, R51, R21, R20 ;  /* 0x00000015333d7224 */ /* 0x000fe400078e0214 */
[----:B------:R-:W-:-:S04]  /*53a0*/  IMAD.WIDE R20, R43, 0x4, R54 ;  /* 0x000000042b147825 */ /* 0x000fc800078e0236 */
[----:B------:R-:W-:Y:S02]  /*53b0*/  IMAD R41, R41, R14, R30 ;  /* 0x0000000e29297224 */ /* 0x000fe400078e021e */
[C---:B------:R-:W-:Y:S02]  /*53c0*/  IMAD R23, R51.reuse, R22, R23 ;  /* 0x0000001633177224 */ /* 0x040fe400078e0217 */
[----:B------:R-:W-:Y:S02]  /*53d0*/  IMAD R41, R51, R32, R41 ;  /* 0x0000002033297224 */ /* 0x000fe400078e0229 */
[----:B------:R-:W-:-:S04]  /*53e0*/  IMAD.WIDE R42, R14, 0x4, R20 ;  /* 0x000000040e2a7825 */ /* 0x000fc800078e0214 */
[----:B------:R-:W-:Y:S02]  /*53f0*/  IMAD.WIDE R28, R23, 0x4, R54 ;  /* 0x00000004171c7825 */ /* 0x000fe400078e0236 */
[----:B------:R-:W3:Y:S02]  /*5400*/  LDG.E.CONSTANT R43, desc[UR8][R42.64] ;  /* 0x000000082a2b7981 */ /* 0x000ee4000c1e9900 */
[----:B------:R-:W-:-:S04]  /*5410*/  IMAD.WIDE R22, R3, 0x4, R20 ;  /* 0x0000000403167825 */ /* 0x000fc800078e0214 */
[----:B------:R-:W-:-:S04]  /*5420*/  IMAD.WIDE R30, R5, 0x4, R20 ;  /* 0x00000004051e7825 */ /* 0x000fc800078e0214 */
[----:B------:R-:W-:Y:S01]  /*5430*/  IMAD.WIDE R52, R41, 0x4, R54 ;  /* 0x0000000429347825 */ /* 0x000fe200078e0236 */
[----:B------:R0:W4:Y:S03]  /*5440*/  LDG.E.CONSTANT R42, desc[UR8][R22.64] ;  /* 0x00000008162a7981 */ /* 0x000126000c1e9900 */
[----:B------:R-:W-:Y:S01]  /*5450*/  IMAD.WIDE R46, R4, 0x4, R20 ;  /* 0x00000004042e7825 */ /* 0x000fe200078e0214 */
[----:B------:R-:W3:Y:S03]  /*5460*/  LDG.E.CONSTANT R41, desc[UR8][R30.64] ;  /* 0x000000081e297981 */ /* 0x000ee6000c1e9900 */
[----:B------:R-:W-:-:S04]  /*5470*/  IMAD.WIDE R60, R61, 0x4, R54 ;  /* 0x000000043d3c7825 */ /* 0x000fc800078e0236 */
[--C-:B------:R-:W-:Y:S01]  /*5480*/  IMAD.WIDE R48, R6, 0x4, R20.reuse ;  /* 0x0000000406307825 */ /* 0x100fe200078e0214 */
[----:B------:R-:W3:Y:S03]  /*5490*/  LDG.E.CONSTANT R30, desc[UR8][R20.64] ;  /* 0x00000008141e7981 */ /* 0x000ee6000c1e9900 */
[----:B0-----:R-:W-:Y:S01]  /*54a0*/  IMAD.WIDE R22, R7, 0x4, R20 ;  /* 0x0000000407167825 */ /* 0x001fe200078e0214 */
[----:B------:R-:W4:Y:S03]  /*54b0*/  LDG.E.CONSTANT R31, desc[UR8][R46.64] ;  /* 0x000000082e1f7981 */ /* 0x000f26000c1e9900 */
[----:B------:R-:W-:-:S04]  /*54c0*/  IMAD.WIDE R54, R5, 0x4, R52 ;  /* 0x0000000405367825 */ /* 0x000fc800078e0234 */
[----:B------:R-:W-:-:S04]  /*54d0*/  IMAD.WIDE R56, R14, 0x4, R52 ;  /* 0x000000040e387825 */ /* 0x000fc800078e0234 */
[--C-:B------:R-:W-:Y:S01]  /*54e0*/  IMAD.WIDE R50, R3, 0x4, R52.reuse ;  /* 0x0000000403327825 */ /* 0x100fe200078e0234 */
[----:B------:R-:W3:Y:S04]  /*54f0*/  LDG.E.CONSTANT R46, desc[UR8][R48.64] ;  /* 0x00000008302e7981 */ /* 0x000ee8000c1e9900 */
[----:B------:R-:W3:Y:S01]  /*5500*/  LDG.E.CONSTANT R47, desc[UR8][R22.64] ;  /* 0x00000008162f7981 */ /* 0x000ee2000c1e9900 */
[----:B------:R-:W-:-:S03]  /*5510*/  IMAD.WIDE R58, R6, 0x4, R52 ;  /* 0x00000004063a7825 */ /* 0x000fc600078e0234 */
[----:B------:R-:W-:Y:S04]  /*5520*/  STL [R1+0xe8], R0 ;  /* 0x0000e80001007387 */ /* 0x000fe80000100800 */
[----:B------:R0:W3:Y:S04]  /*5530*/  LDG.E.CONSTANT R22, desc[UR8][R54.64] ;  /* 0x0000000836167981 */ /* 0x0000e8000c1e9900 */
[----:B------:R-:W3:Y:S01]  /*5540*/  LDG.E.CONSTANT R49, desc[UR8][R58.64] ;  /* 0x000000083a317981 */ /* 0x000ee2000c1e9900 */
[----:B0-----:R-:W-:-:S03]  /*5550*/  IMAD.WIDE R54, R7, 0x4, R52 ;  /* 0x0000000407367825 */ /* 0x001fc600078e0234 */
[----:B------:R0:W-:Y:S04]  /*5560*/  STL.64 [R1+0x40], R28 ;  /* 0x0000401c01007387 */ /* 0x0001e80000100a00 */
[----:B------:R1:W3:Y:S02]  /*5570*/  LDG.E.CONSTANT R23, desc[UR8][R54.64] ;  /* 0x0000000836177981 */ /* 0x0002e4000c1e9900 */
[----:B-1----:R-:W-:-:S04]  /*5580*/  IMAD.WIDE R54, R3, 0x4, R60 ;  /* 0x0000000403367825 */ /* 0x002fc800078e023c */
[----:B0-----:R-:W-:-:S04]  /*5590*/  IMAD.WIDE R28, R14, 0x4, R60 ;  /* 0x000000040e1c7825 */ /* 0x001fc800078e023c */
[----:B--2---:R-:W-:-:S05]  /*55a0*/  IMAD.WIDE R20, R16, 0x4, R20 ;  /* 0x0000000410147825 */ /* 0x004fca00078e0214 */
[----:B------:R-:W2:Y:S04]  /*55b0*/  LDG.E.CONSTANT R48, desc[UR8][R20.64] ;  /* 0x0000000814307981 */ /* 0x000ea8000c1e9900 */
[----:B------:R0:W2:Y:S04]  /*55c0*/  LDG.E.CONSTANT R20, desc[UR8][R56.64] ;  /* 0x0000000838147981 */ /* 0x0000a8000c1e9900 */
[----:B------:R-:W2:Y:S01]  /*55d0*/  LDG.E.CONSTANT R21, desc[UR8][R50.64] ;  /* 0x0000000832157981 */ /* 0x000ea2000c1e9900 */
[----:B0-----:R-:W-:-:S03]  /*55e0*/  IMAD.WIDE R56, R4, 0x4, R52 ;  /* 0x0000000404387825 */ /* 0x001fc600078e0234 */
[----:B------:R0:W2:Y:S04]  /*55f0*/  LDG.E.CONSTANT R50, desc[UR8][R52.64] ;  /* 0x0000000834327981 */ /* 0x0000a8000c1e9900 */
[----:B------:R1:W2:Y:S01]  /*5600*/  LDG.E.CONSTANT R32, desc[UR8][R56.64] ;  /* 0x0000000838207981 */ /* 0x0002a2000c1e9900 */
[----:B0-----:R-:W-:-:S04]  /*5610*/  IMAD.WIDE R52, R16, 0x4, R52 ;  /* 0x0000000410347825 */ /* 0x001fc800078e0234 */
[--C-:B-1----:R-:W-:Y:S01]  /*5620*/  IMAD.WIDE R56, R5, 0x4, R60.reuse ;  /* 0x0000000405387825 */ /* 0x102fe200078e023c */
[----:B------:R-:W2:Y:S04]  /*5630*/  LDG.E.CONSTANT R51, desc[UR8][R52.64] ;  /* 0x0000000834337981 */ /* 0x000ea8000c1e9900 */
[----:B------:R-:W2:Y:S04]  /*5640*/  LDG.E.CONSTANT R53, desc[UR8][R54.64] ;  /* 0x0000000836357981 */ /* 0x000ea8000c1e9900 */
[----:B------:R0:W2:Y:S04]  /*5650*/  LDG.E.CONSTANT R52, desc[UR8][R28.64] ;  /* 0x000000081c347981 */ /* 0x0000a8000c1e9900 */
[----:B------:R1:W2:Y:S01]  /*5660*/  LDG.E.CONSTANT R54, desc[UR8][R56.64] ;  /* 0x0000000838367981 */ /* 0x0002a2000c1e9900 */
[----:B0-----:R-:W-:-:S04]  /*5670*/  IMAD.WIDE R28, R6, 0x4, R60 ;  /* 0x00000004061c7825 */ /* 0x001fc800078e023c */
[----:B-1----:R-:W-:-:S06]  /*5680*/  IMAD.WIDE R56, R4, 0x4, R60 ;  /* 0x0000000404387825 */ /* 0x002fcc00078e023c */
[----:B------:R-:W2:Y:S04]  /*5690*/  LDG.E.CONSTANT R56, desc[UR8][R56.64] ;  /* 0x0000000838387981 */ /* 0x000ea8000c1e9900 */
[----:B------:R-:W2:Y:S04]  /*56a0*/  LDG.E.CONSTANT R57, desc[UR8][R28.64] ;  /* 0x000000081c397981 */ /* 0x000ea8000c1e9900 */
[----:B------:R-:W4:Y:S01]  /*56b0*/  LDL.LU.64 R28, [R1+0x140] ;  /* 0x00014000011c7983 */ /* 0x000f220000300a00 */
[--C-:B------:R-:W-:Y:S01]  /*56c0*/  IMAD.WIDE R58, R7, 0x4, R60.reuse ;  /* 0x00000004073a7825 */ /* 0x100fe200078e023c */
[----:B------:R-:W0:Y:S04]  /*56d0*/  S2R R0, SR_LANEID ;  /* 0x0000000000007919 */ /* 0x000e280000000000 */
[----:B------:R-:W2:Y:S04]  /*56e0*/  LDG.E.CONSTANT R55, desc[UR8][R58.64] ;  /* 0x000000083a377981 */ /* 0x000ea8000c1e9900 */
[----:B------:R1:W2:Y:S01]  /*56f0*/  LDG.E.CONSTANT R58, desc[UR8][R60.64] ;  /* 0x000000083c3a7981 */ /* 0x0002a2000c1e9900 */
[----:B------:R-:W0:Y:S01]  /*5700*/  S2R R9, SR_CgaCtaId ;  /* 0x0000000000097919 */ /* 0x000e220000008800 */
[----:B-1----:R-:W-:-:S05]  /*5710*/  IMAD.WIDE R60, R16, 0x4, R60 ;  /* 0x00000004103c7825 */ /* 0x002fca00078e023c */
[----:B------:R1:W2:Y:S02]  /*5720*/  LDG.E.CONSTANT R59, desc[UR8][R60.64] ;  /* 0x000000083c3b7981 */ /* 0x0002a4000c1e9900 */
[C-C-:B-1----:R-:W-:Y:S01]  /*5730*/  FADD R60, -R26.reuse, R25.reuse ;  /* 0x000000191a3c7221 */ /* 0x142fe20000000100 */
[----:B------:R-:W-:Y:S01]  /*5740*/  FADD R26, R26, R25 ;  /* 0x000000191a1a7221 */ /* 0x000fe20000000000 */
[----:B------:R-:W-:Y:S01]  /*5750*/  NOP ;  /* 0x0000000000007918 */ /* 0x000fe20000000000 */
[C-C-:B----4-:R-:W-:Y:S01]  /*5760*/  FADD R25, R33.reuse, -R29.reuse ;  /* 0x8000001d21197221 */ /* 0x150fe20000000000 */
        /* <DEDUP_REMOVED lines=21> */
[----:B0-----:R-:W-:Y:S01]  /*58c0*/  LEA.HI R19, RZ, R0, RZ, 0x3 ;  /* 0x00000000ff137211 */ /* 0x001fe200078f18ff */
[----:B------:R-:W-:Y:S01]  /*58d0*/  FFMA R27, R33, -0.19891236722469329834, R28 ;  /* 0xbe4bafaf211b7823 */ /* 0x000fe2000000001c */
[----:B------:R-:W-:Y:S01]  /*58e0*/  FFMA R28, R28, 0.19891236722469329834, R33 ;  /* 0x3e4bafaf1c1c7823 */ /* 0x000fe20000000021 */
[----:B------:R-:W-:-:S02]  /*58f0*/  MOV R33, 0x400 ;  /* 0x0000040000217802 */ /* 0x000fc40000000f00 */
[----:B------:R-:W-:Y:S02]  /*5900*/  LOP3.LUT R19, R19, 0x3ffffff8, RZ, 0xc0, !PT ;  /* 0x3ffffff813137812 */ /* 0x000fe400078ec0ff */
[----:B------:R-:W-:Y:S02]  /*5910*/  LEA R9, R9, R33, 0x18 ;  /* 0x0000002109097211 */ /* 0x000fe400078ec0ff */
[----:B------:R-:W-:Y:S02]  /*5920*/  IADD3 R19, PT, PT, -R19, R0, RZ ;  /* 0x0000000013137210 */ /* 0x000fe40007ffe1ff */
[----:B------:R-:W-:-:S05]  /*5930*/  LOP3.LUT R33, R0, 0x3ffffff8, RZ, 0xc0, !PT ;  /* 0x3ffffff800217812 */ /* 0x000fca00078ec0ff */
[----:B------:R-:W-:Y:S02]  /*5940*/  IMAD R0, R19, 0x21, R33 ;  /* 0x0000002113007824 */ /* 0x000fe400078e0221 */
[----:B------:R-:W4:Y:S01]  /*5950*/  LDL.LU R33, [R1+0x8] ;  /* 0x0000080001217983 */ /* 0x000f220000300800 */
[----:B------:R-:W0:Y:S01]  /*5960*/  S2R R19, SR_LANEID ;  /* 0x0000000000137919 */ /* 0x000e220000000000 */
[----:B------:R-:W-:Y:S01]  /*5970*/  FMUL R24, R24, 1.4142135381698608398 ;  /* 0x3fb504f318187820 */ /* 0x000fe20000400000 */
[----:B------:R-:W-:Y:S01]  /*5980*/  FMUL R29, R29, 1.8477590084075927734 ;  /* 0x3fec835e1d1d7820 */ /* 0x000fe20000400000 */
[----:B------:R-:W-:Y:S01]  /*5990*/  FMUL R61, R61, -1.6629391908645629883 ;  /* 0xbfd4db313d3d7820 */ /* 0x000fe20000400000 */
[----:B------:R-:W-:Y:S01]  /*59a0*/  FMUL R27, R27, 1.9615705013275146484 ;  /* 0x3ffb14be1b1b7820 */ /* 0x000fe20000400000 */
[----:B------:R-:W-:Y:S01]  /*59b0*/  FMUL R26, R26, 1.6629391908645629883 ;  /* 0x3fd4db311a1a7820 */ /* 0x000fe20000400000 */
[----:B------:R-:W-:Y:S01]  /*59c0*/  FMUL R25, R25, 1.4142135381698608398 ;  /* 0x3fb504f319197820 */ /* 0x000fe20000400000 */
[----:B------:R-:W-:Y:S01]  /*59d0*/  FMUL R60, R60, 1.8477590084075927734 ;  /* 0x3fec835e3c3c7820 */ /* 0x000fe20000400000 */
[----:B------:R-:W-:Y:S01]  /*59e0*/  FMUL R28, R28, 1.9615705013275146484 ;  /* 0x3ffb14be1c1c7820 */ /* 0x000fe20000400000 */
[----:B0-----:R-:W-:-:S02]  /*59f0*/  LOP3.LUT P0, RZ, R19, 0x7, RZ, 0xc0, !PT ;  /* 0x0000000713ff7812 */ /* 0x001fc4000780c0ff */
[----:B------:R-:W-:-:S05]  /*5a00*/  LEA R19, R19, R9, 0x2 ;  /* 0x0000000913137211 */ /* 0x000fca00078e10ff */
[----:B------:R0:W-:Y:S04]  /*5a10*/  STS [R19+0x210], R24 ;  /* 0x0002101813007388 */ /* 0x0001e80000000800 */
[----:B------:R1:W-:Y:S01]  /*5a20*/  STS [R19+0x318], R29 ;  /* 0x0003181d13007388 */ /* 0x0003e20000000800 */
[C-C-:B0-----:R-:W-:Y:S01]  /*5a30*/  FADD R24, R18.reuse, -R17.reuse ;  /* 0x8000001112187221 */ /* 0x141fe20000000000 */
[----:B------:R-:W-:Y:S01]  /*5a40*/  FADD R17, R18, R17 ;  /* 0x0000001112117221 */ /* 0x000fe20000000000 */
[C-C-:B------:R-:W-:Y:S01]  /*5a50*/  FADD R18, R15.reuse, -R13.reuse ;  /* 0x8000000d0f127221 */ /* 0x140fe20000000000 */
[----:B------:R-:W-:Y:S01]  /*5a60*/  FADD R13, R15, R13 ;  /* 0x0000000d0f0d7221 */ /* 0x000fe20000000000 */
[----:B------:R0:W-:Y:S03]  /*5a70*/  STS [R19+0x294], R61 ;  /* 0x0002943d13007388 */ /* 0x0001e60000000800 */
[C---:B-1----:R-:W-:Y:S01]  /*5a80*/  FADD R29, -R13.reuse, R17 ;  /* 0x000000110d1d7221 */ /* 0x042fe20000000100 */
[----:B------:R1:W-:Y:S01]  /*5a90*/  STS [R19+0x84], R27 ;  /* 0x0000841b13007388 */ /* 0x0003e20000000800 */
[C-C-:B0-----:R-:W-:Y:S01]  /*5aa0*/  FADD R61, -R12.reuse, R11.reuse ;  /* 0x0000000b0c3d7221 */ /* 0x141fe20000000100 */
[----:B------:R-:W-:Y:S01]  /*5ab0*/  FADD R11, R12, R11 ;  /* 0x0000000b0c0b7221 */ /* 0x000fe20000000000 */
[----:B-1----:R-:W-:Y:S01]  /*5ac0*/  FADD R27, R13, R17 ;  /* 0x000000110d1b7221 */ /* 0x002fe20000000000 */
[C-C-:B------:R-:W-:Y:S01]  /*5ad0*/  FADD R12, R24.reuse, R18.reuse ;  /* 0x00000012180c7221 */ /* 0x140fe20000000000 */
[----:B------:R-:W-:Y:S01]  /*5ae0*/  FADD R18, R24, -R18 ;  /* 0x8000001218127221 */ /* 0x000fe20000000000 */
[----:B------:R-:W-:Y:S01]  /*5af0*/  LEA R24, R0, R9, 0x2 ;  /* 0x0000000900187211 */ /* 0x000fe200078e10ff */
[----:B------:R-:W-:Y:S04]  /*5b00*/  STS [R19+0x18c], R26 ;  /* 0x00018c1a13007388 */ /* 0x000fe80000000800 */
[----:B------:R-:W-:Y:S04]  /*5b10*/  STS [R19], R25 ;  /* 0x0000001913007388 */ /* 0x000fe80000000800 */
[----:B------:R0:W-:Y:S04]  /*5b20*/  STS [R19+0x108], R60 ;  /* 0x0001083c13007388 */ /* 0x0001e80000000800 */
[----:B------:R-:W-:Y:S01]  /*5b30*/  STS [R19+0x39c], R28 ;  /* 0x00039c1c13007388 */ /* 0x000fe20000000800 */
[----:B------:R-:W-:Y:S01]  /*5b40*/  NOP ;  /* 0x0000000000007918 */ /* 0x000fe20000000000 */
[C-C-:B0-----:R-:W-:Y:S01]  /*5b50*/  FFMA R60, R18.reuse, -0.70710676908493041992, R61.reuse ;  /* 0xbf3504f3123c7823 */ /* 0x141fe2000000003d */
[----:B------:R-:W-:Y:S01]  /*5b60*/  FFMA R61, R18, 0.70710676908493041992, R61 ;  /* 0x3f3504f3123d7823 */ /* 0x000fe2000000003d */
[----:B------:R0:W-:Y:S04]  /*5b70*/  STL [R1+0xdc], R9 ;  /* 0x0000dc0901007387 */ /* 0x0001e80000100800 */
[----:B------:R-:W-:Y:S04]  /*5b80*/  LDS R18, [R24] ;  /* 0x0000000018127984 */ /* 0x000fe80000000800 */
[----:B------:R-:W-:Y:S04]  /*5b90*/  LDS R0, [R24+0x4] ;  /* 0x0000040018007984 */ /* 0x000fe80000000800 */
[----:B0-----:R-:W3:Y:S04]  /*5ba0*/  LDL.LU R9, [R1+0x138] ;  /* 0x0001380001097983 */ /* 0x001ee80000300800 */
[----:B------:R-:W-:Y:S01]  /*5bb0*/  LDS R17, [R24+0x8] ;  /* 0x0000080018117984 */ /* 0x000fe20000000800 */
[C-C-:B----4-:R-:W-:Y:S01]  /*5bc0*/  FADD R13, R33.reuse, R10.reuse ;  /* 0x0000000a210d7221 */ /* 0x150fe20000000000 */
[----:B------:R-:W-:-:S03]  /*5bd0*/  FADD R10, R33, -R10 ;  /* 0x8000000a210a7221 */ /* 0x000fc60000000000 */
[C-C-:B------:R-:W-:Y:S01]  /*5be0*/  FADD R15, R13.reuse, R11.reuse ;  /* 0x0000000b0d0f7221 */ /* 0x140fe20000000000 */
[----:B------:R-:W-:Y:S01]  /*5bf0*/  FADD R13, R13, -R11 ;  /* 0x8000000b0d0d7221 */ /* 0x000fe20000000000 */
[C-C-:B------:R-:W-:Y:S01]  /*5c00*/  FFMA R11, R12.reuse, -0.70710676908493041992, R10.reuse ;  /* 0xbf3504f30c0b7823 */ /* 0x140fe2000000000a */
[----:B------:R-:W-:Y:S02]  /*5c10*/  FFMA R10, R12, 0.70710676908493041992, R10 ;  /* 0x3f3504f30c0a7823 */ /* 0x000fe4000000000a */
[----:B------:R-:W-:Y:S01]  /*5c20*/  FFMA R26, R29, -0.41421356797218322754, R13 ;  /* 0xbed413cd1d1a7823 */ /* 0x000fe2000000000d */
[----:B------:R-:W-:Y:S01]  /*5c30*/  FFMA R29, R13, 0.41421356797218322754, R29 ;  /* 0x3ed413cd0d1d7823 */ /* 0x000fe2000000001d */
[----:B------:R-:W-:Y:S04]  /*5c40*/  LDS R12, [R24+0x14] ;  /* 0x00001400180c7984 */ /* 0x000fe80000000800 */
[----:B------:R-:W0:Y:S01]  /*5c50*/  LDS R13, [R24+0x10] ;  /* 0x00001000180d7984 */ /* 0x000e220000000800 */
[C-C-:B------:R-:W-:Y:S01]  /*5c60*/  FADD R28, R15.reuse, -R27.reuse ;  /* 0x8000001b0f1c7221 */ /* 0x140fe20000000000 */
[----:B------:R-:W-:Y:S01]  /*5c70*/  FADD R27, R15, R27 ;  /* 0x0000001b0f1b7221 */ /* 0x000fe20000000000 */
[----:B------:R-:W-:Y:S01]  /*5c80*/  FFMA R33, R60, 0.66817861795425415039, R11 ;  /* 0x3f2b0dc13c217823 */ /* 0x000fe2000000000b */
[----:B------:R-:W-:Y:S01]  /*5c90*/  FFMA R25, R61, -0.19891236722469329834, R10 ;  /* 0xbe4bafaf3d197823 */ /* 0x000fe2000000000a */
[----:B------:R-:W-:Y:S01]  /*5ca0*/  FMUL R26, R26, 1.8477590084075927734 ;  /* 0x3fec835e1a1a7820 */ /* 0x000fe20000400000 */
[----:B------:R-:W-:Y:S01]  /*5cb0*/  FMUL R27, R27, 1.4142135381698608398 ;  /* 0x3fb504f31b1b7820 */ /* 0x000fe20000400000 */
[----:B------:R-:W-:Y:S01]  /*5cc0*/  FFMA R60, R11, -0.66817861795425415039, R60 ;  /* 0xbf2b0dc10b3c7823 */ /* 0x000fe2000000003c */
[----:B------:R-:W-:Y:S01]  /*5cd0*/  FFMA R61, R10, 0.19891236722469329834, R61 ;  /* 0x3e4bafaf0a3d7823 */ /* 0x000fe2000000003d */
[----:B------:R-:W-:Y:S04]  /*5ce0*/  LDS R15, [R24+0xc] ;  /* 0x00000c00180f7984 */ /* 0x000fe80000000800 */
[----:B------:R-:W-:Y:S04]  /*5cf0*/  LDS R11, [R24+0x18] ;  /* 0x00001800180b7984 */ /* 0x000fe80000000800 */
[----:B------:R-:W-:Y:S01]  /*5d00*/  LDS R10, [R24+0x1c] ;  /* 0x00001c00180a7984 */ /* 0x000fe20000000800 */
[----:B------:R-:W-:-:S03]  /*5d10*/  NOP ;  /* 0x0000000000007918 */ /* 0x000fc60000000000 */
[----:B------:R-:W-:Y:S04]  /*5d20*/  STS [R19], R27 ;  /* 0x0000001b13007388 */ /* 0x000fe80000000800 */
[----:B------:R-:W-:Y:S04]  /*5d30*/  STS [R19+0x108], R26 ;  /* 0x0001081a13007388 */ /* 0x000fe80000000800 */
[----:B0-----:R0:W-:Y:S04]  /*5d40*/  STL.64 [R1+0x130], R12 ;  /* 0x0001300c01007387 */ /* 0x0011e80000100a00 */
[----:B0-----:R-:W4:Y:S04]  /*5d50*/  LDL.LU R12, [R1+0xc] ;  /* 0x00000c00010c7983 */ /* 0x001f280000300800 */
[----:B------:R-:W4:Y:S04]  /*5d60*/  LDL.LU R13, [R1+0x10] ;  /* 0x00001000010d7983 */ /* 0x000f280000300800 */
[----:B------:R-:W2:Y:S04]  /*5d70*/  LDL.LU R27, [R1+0x20] ;  /* 0x00002000011b7983 */ /* 0x000ea80000300800 */
        /* <DEDUP_REMOVED lines=11> */
[----:B------:R4:W-:Y:S04]  /*5e30*/  STS [R19+0x318], R29 ;  /* 0x0003181d13007388 */ /* 0x0009e80000000800 */
[----:B------:R-:W-:Y:S01]  /*5e40*/  STS [R19+0x39c], R61 ;  /* 0x00039c3d13007388 */ /* 0x000fe20000000800 */
[C-C-:B---3--:R-:W-:Y:S01]  /*5e50*/  FADD R28, -R9.reuse, R8.reuse ;  /* 0x00000008091c7221 */ /* 0x148fe20000000100 */
[----:B------:R-:W-:Y:S01]  /*5e60*/  FADD R9, R9, R8 ;  /* 0x0000000809097221 */ /* 0x000fe20000000000 */
[----:B------:R-:W-:Y:S01]  /*5e70*/  NOP ;  /* 0x0000000000007918 */ /* 0x000fe20000000000 */
[----:B----4-:R-:W-:Y:S01]  /*5e80*/  FADD R29, R13, R12 ;  /* 0x0000000c0d1d7221 */ /* 0x010fe20000000000 */
[C-C-:B--2---:R-:W-:Y:S01]  /*5e90*/  FADD R25, R27.reuse, -R26.reuse ;  /* 0x8000001a1b197221 */ /* 0x144fe20000000000 */
[----:B------:R-:W-:Y:S01]  /*5ea0*/  FADD R27, R27, R26 ;  /* 0x0000001a1b1b7221 */ /* 0x000fe20000000000 */
[----:B------:R-:W-:-:S02]  /*5eb0*/  FADD R26, R13, -R12 ;  /* 0x8000000c0d1a7221 */ /* 0x000fc40000000000 */
[----:B------:R-:W0:Y:S02]  /*5ec0*/  LDS R12, [R24] ;  /* 0x00000000180c7984 */ /* 0x000e240000000800 */
[C-C-:B------:R-:W-:Y:S01]  /*5ed0*/  FADD R8, R25.reuse, R26.reuse ;  /* 0x0000001a19087221 */ /* 0x140fe20000000000 */
[----:B------:R-:W-:Y:S01]  /*5ee0*/  FADD R26, R25, -R26 ;  /* 0x8000001a191a7221 */ /* 0x000fe20000000000 */
[C-C-:B------:R-:W-:Y:S01]  /*5ef0*/  FADD R25, R29.reuse, R27.reuse ;  /* 0x0000001b1d197221 */ /* 0x140fe20000000000 */
[----:B------:R-:W-:Y:S01]  /*5f00*/  FADD R27, -R29, R27 ;  /* 0x0000001b1d1b7221 */ /* 0x000fe20000000100 */
[C---:B------:R-:W-:Y:S01]  /*5f10*/  FADD R29, R35.reuse, R34 ;  /* 0x00000022231d7221 */ /* 0x040fe20000000000 */
[C-C-:B------:R-:W-:Y:S01]  /*5f20*/  FFMA R33, R26.reuse, -0.70710676908493041992, R28.reuse ;  /* 0xbf3504f31a217823 */ /* 0x140fe2000000001c */
[----:B------:R-:W-:Y:S01]  /*5f30*/  FFMA R26, R26, 0.70710676908493041992, R28 ;  /* 0x3f3504f31a1a7823 */ /* 0x000fe2000000001c */
[----:B------:R-:W-:Y:S01]  /*5f40*/  FADD R34, R35, -R34 ;  /* 0x8000002223227221 */ /* 0x000fe20000000000 */
[C-C-:B------:R-:W-:Y:S01]  /*5f50*/  FADD R28, R29.reuse, R9.reuse ;  /* 0x000000091d1c7221 */ /* 0x140fe20000000000 */
[----:B------:R-:W-:Y:S01]  /*5f60*/  FADD R35, R29, -R9 ;  /* 0x800000091d237221 */ /* 0x000fe20000000000 */
[----:B------:R-:W-:Y:S01]  /*5f70*/  LDS R13, [R24+0x14] ;  /* 0x00001400180d7984 */ /* 0x000fe20000000800 */
[--C-:B------:R-:W-:Y:S01]  /*5f80*/  FFMA R9, R8, -0.70710676908493041992, R34.reuse ;  /* 0xbf3504f308097823 */ /* 0x100fe20000000022 */
[--C-:B------:R-:W-:Y:S01]  /*5f90*/  FADD R29, R28, -R25.reuse ;  /* 0x800000191c1d7221 */ /* 0x100fe20000000000 */
[----:B------:R-:W-:Y:S01]  /*5fa0*/  FFMA R8, R8, 0.70710676908493041992, R34 ;  /* 0x3f3504f308087823 */ /* 0x000fe20000000022 */
[----:B------:R-:W-:Y:S01]  /*5fb0*/  FADD R28, R28, R25 ;  /* 0x000000191c1c7221 */ /* 0x000fe20000000000 */
[----:B------:R-:W-:Y:S01]  /*5fc0*/  FFMA R25, R27, -0.41421356797218322754, R35 ;  /* 0xbed413cd1b197823 */ /* 0x000fe20000000023 */
[----:B------:R-:W-:Y:S01]  /*5fd0*/  FFMA R35, R35, 0.41421356797218322754, R27 ;  /* 0x3ed413cd23237823 */ /* 0x000fe2000000001b */
[----:B------:R-:W-:Y:S01]  /*5fe0*/  FFMA R27, R33, 0.66817861795425415039, R9 ;  /* 0x3f2b0dc1211b7823 */ /* 0x000fe20000000009 */
[----:B------:R-:W-:Y:S01]  /*5ff0*/  FFMA R33, R9, -0.66817861795425415039, R33 ;  /* 0xbf2b0dc109217823 */ /* 0x000fe20000000021 */
[----:B------:R-:W-:Y:S01]  /*6000*/  FFMA R60, R26, -0.19891236722469329834, R8 ;  /* 0xbe4bafaf1a3c7823 */ /* 0x000fe20000000008 */
[----:B------:R-:W-:Y:S01]  /*6010*/  FFMA R26, R8, 0.19891236722469329834, R26 ;  /* 0x3e4bafaf081a7823 */ /* 0x000fe2000000001a */
[----:B------:R-:W1:Y:S04]  /*6020*/  LDS R9, [R24+0x4] ;  /* 0x0000040018097984 */ /* 0x000e680000000800 */
[----:B------:R-:W2:Y:S04]  /*6030*/  LDS R8, [R24+0x8] ;  /* 0x0000080018087984 */ /* 0x000ea80000000800 */
[----:B0-----:R-:W-:Y:S04]  /*6040*/  STL [R1+0x14], R12 ;  /* 0x0000140c01007387 */ /* 0x001fe80000100800 */
[----:B------:R-:W0:Y:S01]  /*6050*/  LDS R12, [R24+0x18] ;  /* 0x00001800180c7984 */ /* 0x000e220000000800 */
        /* <DEDUP_REMOVED lines=8> */
[----:B------:R-:W-:Y:S04]  /*60e0*/  LDS R25, [R24+0xc] ;  /* 0x00000c0018197984 */ /* 0x000fe80000000800 */
[----:B-1----:R-:W-:Y:S04]  /*60f0*/  STL [R1+0x2c], R9 ;  /* 0x00002c0901007387 */ /* 0x002fe80000100800 */
[----:B--2---:R-:W-:Y:S04]  /*6100*/  STL [R1+0x24], R8 ;  /* 0x0000240801007387 */ /* 0x004fe80000100800 */
[----:B------:R-:W-:Y:S04]  /*6110*/  LDS R9, [R24+0x10] ;  /* 0x0000100018097984 */ /* 0x000fe80000000800 */
[----:B------:R-:W-:Y:S01]  /*6120*/  LDS R8, [R24+0x1c] ;  /* 0x00001c0018087984 */ /* 0x000fe20000000800 */
[----:B------:R-:W-:-:S03]  /*6130*/  NOP ;  /* 0x0000000000007918 */ /* 0x000fc60000000000 */
[----:B------:R-:W-:Y:S04]  /*6140*/  STL [R1+0x20], R13 ;  /* 0x0000200d01007387 */ /* 0x000fe80000100800 */
        /* <DEDUP_REMOVED lines=9> */
[----:B0-----:R-:W-:Y:S01]  /*61e0*/  STL [R1+0x28], R12 ;  /* 0x0000280c01007387 */ /* 0x001fe20000100800 */
[C-C-:B-1----:R-:W-:Y:S01]  /*61f0*/  FADD R26, R2.reuse, -R40.reuse ;  /* 0x80000028021a7221 */ /* 0x142fe20000000000 */
[----:B------:R-:W-:Y:S02]  /*6200*/  FADD R40, R2, R40 ;  /* 0x0000002802287221 */ /* 0x000fe40000000000 */
[----:B------:R-:W0:Y:S04]  /*6210*/  LDS R12, [R24] ;  /* 0x00000000180c7984 */ /* 0x000e280000000800 */
[----:B------:R-:W1:Y:S01]  /*6220*/  LDS R2, [R24+0x4] ;  /* 0x0000040018027984 */ /* 0x000e620000000800 */
[----:B------:R-:W-:Y:S01]  /*6230*/  FADD R27, R36, -R39 ;  /* 0x80000027241b7221 */ /* 0x000fe20000000000 */
[----:B------:R-:W-:Y:S01]  /*6240*/  FADD R28, -R38, R37 ;  /* 0x00000025261c7221 */ /* 0x000fe20000000100 */
[C-C-:B------:R-:W-:Y:S01]  /*6250*/  FADD R33, R45.reuse, R44.reuse ;  /* 0x0000002c2d217221 */ /* 0x140fe20000000000 */
[----:B------:R-:W-:Y:S04]  /*6260*/  LDS R35, [R24+0xc] ;  /* 0x00000c0018237984 */ /* 0x000fe80000000800 */
[----:B0-----:R0:W-:Y:S04]  /*6270*/  STL [R1+0x1c], R12 ;  /* 0x00001c0c01007387 */ /* 0x0011e80000100800 */
[----:B-1----:R-:W-:Y:S04]  /*6280*/  STL [R1+0x30], R2 ;  /* 0x0000300201007387 */ /* 0x002fe80000100800 */
[----:B0-----:R-:W2:Y:S01]  /*6290*/  LDL.LU.64 R12, [R1+0x40] ;  /* 0x00004000010c7983 */ /* 0x001ea20000300a00 */
[C-C-:B------:R-:W-:Y:S01]  /*62a0*/  FADD R29, R26.reuse, R27.reuse ;  /* 0x0000001b1a1d7221 */ /* 0x140fe20000000000 */
[----:B------:R-:W-:Y:S01]  /*62b0*/  FADD R27, R26, -R27 ;  /* 0x8000001b1a1b7221 */ /* 0x000fe20000000000 */
[----:B------:R-:W-:Y:S01]  /*62c0*/  FADD R45, R45, -R44 ;  /* 0x8000002c2d2d7221 */ /* 0x000fe20000000000 */
[----:B------:R-:W-:Y:S01]  /*62d0*/  FADD R36, R36, R39 ;  /* 0x0000002724247221 */ /* 0x000fe20000000000 */
[----:B------:R-:W-:Y:S01]  /*62e0*/  FADD R37, R38, R37 ;  /* 0x0000002526257221 */ /* 0x000fe20000000000 */
[C-C-:B------:R-:W-:Y:S01]  /*62f0*/  FFMA R44, R27.reuse, -0.70710676908493041992, R28.reuse ;  /* 0xbf3504f31b2c7823 */ /* 0x140fe2000000001c */
[----:B------:R-:W-:Y:S01]  /*6300*/  FFMA R28, R27, 0.70710676908493041992, R28 ;  /* 0x3f3504f31b1c7823 */ /* 0x000fe2000000001c */
[----:B------:R-:W-:Y:S01]  /*6310*/  FFMA R27, R29, -0.70710676908493041992, R45 ;  /* 0xbf3504f31d1b7823 */ /* 0x000fe2000000002d */
[C-C-:B------:R-:W-:Y:S01]  /*6320*/  FADD R26, R36.reuse, R40.reuse ;  /* 0x00000028241a7221 */ /* 0x140fe20000000000 */
[C-C-:B------:R-:W-:Y:S01]  /*6330*/  FADD R34, R33.reuse, R37.reuse ;  /* 0x0000002521227221 */ /* 0x140fe20000000000 */
[----:B------:R-:W-:Y:S01]  /*6340*/  FADD R36, -R36, R40 ;  /* 0x0000002824247221 */ /* 0x000fe20000000100 */
[----:B------:R-:W-:Y:S01]  /*6350*/  FADD R33, R33, -R37 ;  /* 0x8000002521217221 */ /* 0x000fe20000000000 */
[----:B------:R-:W-:Y:S01]  /*6360*/  FFMA R45, R29, 0.70710676908493041992, R45 ;  /* 0x3f3504f31d2d7823 */ /* 0x000fe2000000002d */
[----:B------:R-:W-:Y:S01]  /*6370*/  FFMA R40, R44, 0.66817861795425415039, R27 ;  /* 0x3f2b0dc12c287823 */ /* 0x000fe2000000001b */
[----:B------:R-:W-:Y:S01]  /*6380*/  FFMA R44, R27, -0.66817861795425415039, R44 ;  /* 0xbf2b0dc11b2c7823 */ /* 0x000fe2000000002c */
[--C-:B------:R-:W-:Y:S01]  /*6390*/  FADD R38, R34, -R26.reuse ;  /* 0x8000001a22267221 */ /* 0x100fe20000000000 */
[----:B------:R-:W-:Y:S01]  /*63a0*/  FFMA R29, R36, -0.41421356797218322754, R33 ;  /* 0xbed413cd241d7823 */ /* 0x000fe20000000021 */
[----:B------:R-:W-:Y:S01]  /*63b0*/  FFMA R27, R28, -0.19891236722469329834, R45 ;  /* 0xbe4bafaf1c1b7823 */ /* 0x000fe2000000002d */
[----:B------:R-:W-:Y:S01]  /*63c0*/  FADD R26, R34, R26 ;  /* 0x0000001a221a7221 */ /* 0x000fe20000000000 */
[----:B------:R-:W-:Y:S01]  /*63d0*/  FFMA R45, R45, 0.19891236722469329834, R28 ;  /* 0x3e4bafaf2d2d7823 */ /* 0x000fe2000000001c */
[----:B------:R-:W-:Y:S01]  /*63e0*/  FMUL R29, R29, 1.8477590084075927734 ;  /* 0x3fec835e1d1d7820 */ /* 0x000fe20000400000 */
[----:B------:R-:W-:Y:S01]  /*63f0*/  FMUL R28, R27, 1.9615705013275146484 ;  /* 0x3ffb14be1b1c7820 */ /* 0x000fe20000400000 */
[----:B------:R-:W-:Y:S01]  /*6400*/  FFMA R39, R33, 0.41421356797218322754, R36 ;  /* 0x3ed413cd21277823 */ /* 0x000fe20000000024 */
[----:B------:R-:W-:Y:S01]  /*6410*/  FMUL R37, R26, 1.4142135381698608398 ;  /* 0x3fb504f31a257820 */ /* 0x000fe20000400000 */
[----:B------:R-:W-:Y:S01]  /*6420*/  LDS R36, [R24+0x8] ;  /* 0x0000080018247984 */ /* 0x000fe20000000800 */
[----:B------:R-:W-:-:S03]  /*6430*/  FMUL R38, R38, 1.4142135381698608398 ;  /* 0x3fb504f326267820 */ /* 0x000fc60000400000 */
[----:B------:R-:W-:Y:S01]  /*6440*/  LDS R34, [R24+0x10] ;  /* 0x0000100018227984 */ /* 0x000fe20000000800 */
[----:B------:R-:W-:-:S03]  /*6450*/  FMUL R39, R39, 1.8477590084075927734 ;  /* 0x3fec835e27277820 */ /* 0x000fc60000400000 */
[----:B------:R-:W-:Y:S04]  /*6460*/  LDS R33, [R24+0x14] ;  /* 0x0000140018217984 */ /* 0x000fe80000000800 */
[----:B------:R-:W-:Y:S04]  /*6470*/  LDS R27, [R24+0x18] ;  /* 0x00001800181b7984 */ /* 0x000fe80000000800 */
[----:B------:R-:W-:Y:S01]  /*6480*/  LDS R26, [R24+0x1c] ;  /* 0x00001c00181a7984 */ /* 0x000fe20000000800 */
[----:B------:R-:W-:-:S03]  /*6490*/  NOP ;  /* 0x0000000000007918 */ /* 0x000fc60000000000 */
[----:B------:R0:W-:Y:S01]  /*64a0*/  STS [R19+0x84], R28 ;  /* 0x0000841c13007388 */ /* 0x0001e20000000800 */
[----:B------:R-:W-:Y:S01]  /*64b0*/  FMUL R40, R40, 1.6629391908645629883 ;  /* 0x3fd4db3128287820 */ /* 0x000fe20000400000 */
[----:B------:R-:W-:Y:S02]  /*64c0*/  FMUL R44, R44, -1.6629391908645629883 ;  /* 0xbfd4db312c2c7820 */ /* 0x000fe40000400000 */
[----:B------:R1:W-:Y:S01]  /*64d0*/  STS [R19+0x108], R29 ;  /* 0x0001081d13007388 */ /* 0x0003e20000000800 */
[----:B------:R-:W-:Y:S01]  /*64e0*/  FMUL R45, R45, 1.9615705013275146484 ;  /* 0x3ffb14be2d2d7820 */ /* 0x000fe20000400000 */
[----:B0-----:R-:W-:Y:S02]  /*64f0*/  FADD R28, R42, -R31 ;  /* 0x8000001f2a1c7221 */ /* 0x001fe40000000000 */
[----:B------:R0:W-:Y:S01]  /*6500*/  STS [R19+0x210], R38 ;  /* 0x0002102613007388 */ /* 0x0001e20000000800 */
[----:B-1----:R-:W-:-:S03]  /*6510*/  FADD R29, R43, -R46 ;  /* 0x8000002e2b1d7221 */ /* 0x002fc60000000000 */
[----:B------:R1:W-:Y:S01]  /*6520*/  STS [R19], R37 ;  /* 0x0000002513007388 */ /* 0x0003e20000000800 */
[----:B------:R-:W-:Y:S01]  /*6530*/  FADD R31, R42, R31 ;  /* 0x0000001f2a1f7221 */ /* 0x000fe20000000000 */
[----:B------:R-:W-:Y:S02]  /*6540*/  FADD R43, R43, R46 ;  /* 0x0000002e2b2b7221 */ /* 0x000fe40000000000 */
[----:B------:R3:W-:Y:S01]  /*6550*/  STS [R19+0x318], R39 ;  /* 0x0003182713007388 */ /* 0x0007e20000000800 */
[C-C-:B0-----:R-:W-:Y:S01]  /*6560*/  FADD R38, R28.reuse, R29.reuse ;  /* 0x0000001d1c267221 */ /* 0x141fe20000000000 */
[----:B------:R-:W-:Y:S02]  /*6570*/  FADD R29, R28, -R29 ;  /* 0x8000001d1c1d7221 */ /* 0x000fe40000000000 */
[----:B------:R-:W-:Y:S01]  /*6580*/  STS [R19+0x18c], R40 ;  /* 0x00018c2813007388 */ /* 0x000fe20000000800 */
[C-C-:B-1----:R-:W-:Y:S01]  /*6590*/  FADD R37, -R41.reuse, R47.reuse ;  /* 0x0000002f29257221 */ /* 0x142fe20000000100 */
[----:B------:R-:W-:-:S02]  /*65a0*/  FADD R41, R41, R47 ;  /* 0x0000002f29297221 */ /* 0x000fc40000000000 */
[----:B------:R-:W-:Y:S01]  /*65b0*/  STS [R19+0x294], R44 ;  /* 0x0002942c13007388 */ /* 0x000fe20000000800 */
[C-C-:B---3--:R-:W-:Y:S01]  /*65c0*/  FADD R39, R30.reuse, R48.reuse ;  /* 0x000000301e277221 */ /* 0x148fe20000000000 */
[----:B------:R-:W-:Y:S02]  /*65d0*/  FADD R48, R30, -R48 ;  /* 0x800000301e307221 */ /* 0x000fe40000000000 */
[----:B------:R0:W-:Y:S01]  /*65e0*/  STS [R19+0x39c], R45 ;  /* 0x00039c2d13007388 */ /* 0x0001e20000000800 */
[----:B------:R-:W-:-:S03]  /*65f0*/  NOP ;  /* 0x0000000000007918 */ /* 0x000fc60000000000 */
[----:B------:R-:W1:Y:S01]  /*6600*/  LDS R47, [R24+0x18] ;  /* 0x00001800182f7984 */ /* 0x000e620000000800 */
[C-C-:B------:R-:W-:Y:S01]  /*6610*/  FFMA R46, R29.reuse, -0.70710676908493041992, R37.reuse ;  /* 0xbf3504f31d2e7823 */ /* 0x140fe20000000025 */
[----:B------:R-:W-:Y:S01]  /*6620*/  FFMA R37, R29, 0.70710676908493041992, R37 ;  /* 0x3f3504f31d257823 */ /* 0x000fe20000000025 */
[----:B------:R-:W-:Y:S01]  /*6630*/  FADD R28, R43, R31 ;  /* 0x0000001f2b1c7221 */ /* 0x000fe20000000000 */
[----:B------:R-:W-:Y:S01]  /*6640*/  FADD R29, R39, R41 ;  /* 0x00000029271d7221 */ /* 0x000fe20000000000 */
[C-C-:B------:R-:W-:Y:S01]  /*6650*/  FFMA R30, R38.reuse, -0.70710676908493041992, R48.reuse ;  /* 0xbf3504f3261e7823 */ /* 0x140fe20000000030 */
[----:B------:R-:W-:Y:S01]  /*6660*/  FADD R31, -R43, R31 ;  /* 0x0000001f2b1f7221 */ /* 0x000fe20000000100 */
[----:B------:R-:W-:Y:S01]  /*6670*/  FADD R41, R39, -R41 ;  /* 0x8000002927297221 */ /* 0x000fe20000000000 */
[----:B------:R-:W-:Y:S01]  /*6680*/  FFMA R38, R38, 0.70710676908493041992, R48 ;  /* 0x3f3504f326267823 */ /* 0x000fe20000000030 */
[C---:B------:R-:W-:Y:S01]  /*6690*/  FADD R43, R29.reuse, -R28 ;  /* 0x8000001c1d2b7221 */ /* 0x040fe20000000000 */
[----:B0-----:R-:W-:Y:S01]  /*66a0*/  FFMA R45, R46, 0.66817861795425415039, R30 ;  /* 0x3f2b0dc12e2d7823 */ /* 0x001fe2000000001e */
[----:B------:R-:W-:Y:S01]  /*66b0*/  FADD R28, R29, R28 ;  /* 0x0000001c1d1c7221 */ /* 0x000fe20000000000 */
[----:B------:R-:W-:Y:S01]  /*66c0*/  FFMA R46, R30, -0.66817861795425415039, R46 ;  /* 0xbf2b0dc11e2e7823 */ /* 0x000fe2000000002e */
[----:B------:R-:W-:Y:S01]  /*66d0*/  FFMA R29, R31, -0.41421356797218322754, R41 ;  /* 0xbed413cd1f1d7823 */ /* 0x000fe20000000029 */
[----:B------:R-:W-:Y:S01]  /*66e0*/  FFMA R30, R37, -0.19891236722469329834, R38 ;  /* 0xbe4bafaf251e7823 */ /* 0x000fe20000000026 */
[----:B------:R-:W-:Y:S01]  /*66f0*/  FMUL R42, R28, 1.4142135381698608398 ;  /* 0x3fb504f31c2a7820 */ /* 0x000fe20000400000 */
[----:B------:R-:W-:Y:S01]  /*6700*/  LDS R40, [R24] ;  /* 0x0000000018287984 */ /* 0x000fe20000000800 */
[----:B------:R-:W-:Y:S01]  /*6710*/  FMUL R29, R29, 1.8477590084075927734 ;  /* 0x3fec835e1d1d7820 */ /* 0x000fe20000400000 */
[----:B------:R-:W-:Y:S01]  /*6720*/  FMUL R28, R30, 1.9615705013275146484 ;  /* 0x3ffb14be1e1c7820 */ /* 0x000fe20000400000 */
[----:B------:R-:W-:Y:S01]  /*6730*/  FFMA R41, R41, 0.41421356797218322754, R31 ;  /* 0x3ed413cd29297823 */ /* 0x000fe2000000001f */
[----:B------:R-:W-:Y:S01]  /*6740*/  FFMA R44, R38, 0.19891236722469329834, R37 ;  /* 0x3e4bafaf262c7823 */ /* 0x000fe20000000025 */
        /* <DEDUP_REMOVED lines=10> */
[C-C-:B---3--:R-:W-:Y:S01]  /*67f0*/  FADD R29, R20.reuse, -R49.reuse ;  /* 0x80000031141d7221 */ /* 0x148fe20000000000 */
[----:B------:R-:W-:Y:S01]  /*6800*/  FADD R49, R20, R49 ;  /* 0x0000003114317221 */ /* 0x000fe20000000000 */
[C-C-:B------:R-:W-:Y:S01]  /*6810*/  FADD R20, -R22.reuse, R23.reuse ;  /* 0x0000001716147221 */ /* 0x140fe20000000100 */
[----:B------:R-:W-:Y:S01]  /*6820*/  FADD R23, R22, R23 ;  /* 0x0000001716177221 */ /* 0x000fe20000000000 */
[C-C-:B------:R-:W-:Y:S01]  /*6830*/  FADD R22, R28.reuse, R29.reuse ;  /* 0x0000001d1c167221 */ /* 0x140fe20000000000 */
[----:B------:R-:W-:Y:S01]  /*6840*/  FADD R29, R28, -R29 ;  /* 0x8000001d1c1d7221 */ /* 0x000fe20000000000 */
[----:B------:R-:W-:Y:S01]  /*6850*/  FADD R21, R21, R32 ;  /* 0x0000002015157221 */ /* 0x000fe20000000000 */
[C-C-:B------:R-:W-:Y:S01]  /*6860*/  FADD R32, R50.reuse, R51.reuse ;  /* 0x0000003332207221 */ /* 0x140fe20000000000 */
[----:B------:R-:W-:Y:S01]  /*6870*/  FADD R50, R50, -R51 ;  /* 0x8000003332327221 */ /* 0x000fe20000000000 */
[----:B------:R0:W-:Y:S01]  /*6880*/  STS [R19], R42 ;  /* 0x0000002a13007388 */ /* 0x0001e20000000800 */
[C-C-:B------:R-:W-:Y:S01]  /*6890*/  FFMA R48, R29.reuse, -0.70710676908493041992, R20.reuse ;  /* 0xbf3504f31d307823 */ /* 0x140fe20000000014 */
[----:B------:R-:W-:Y:S01]  /*68a0*/  FFMA R20, R29, 0.70710676908493041992, R20 ;  /* 0x3f3504f31d147823 */ /* 0x000fe20000000014 */
[----:B------:R-:W-:Y:S01]  /*68b0*/  FMUL R45, R45, 1.6629391908645629883 ;  /* 0x3fd4db312d2d7820 */ /* 0x000fe20000400000 */
[----:B------:R-:W-:Y:S01]  /*68c0*/  FMUL R43, R43, 1.4142135381698608398 ;  /* 0x3fb504f32b2b7820 */ /* 0x000fe20000400000 */
[----:B------:R-:W-:Y:S01]  /*68d0*/  FADD R29, R32, R23 ;  /* 0x00000017201d7221 */ /* 0x000fe20000000000 */
[C-C-:B------:R-:W-:Y:S01]  /*68e0*/  FADD R28, R49.reuse, R21.reuse ;  /* 0x00000015311c7221 */ /* 0x140fe20000000000 */
[----:B------:R-:W-:Y:S01]  /*68f0*/  FADD R21, -R49, R21 ;  /* 0x0000001531157221 */ /* 0x000fe20000000100 */
[----:B0-----:R-:W-:Y:S01]  /*6900*/  FMUL R42, R46, -1.6629391908645629883 ;  /* 0xbfd4db312e2a7820 */ /* 0x001fe20000400000 */
[----:B------:R-:W-:Y:S01]  /*6910*/  FADD R46, R32, -R23 ;  /* 0x80000017202e7221 */ /* 0x000fe20000000000 */
[C-C-:B------:R-:W-:Y:S01]  /*6920*/  FFMA R23, R22.reuse, -0.70710676908493041992, R50.reuse ;  /* 0xbf3504f316177823 */ /* 0x140fe20000000032 */
[----:B------:R-:W-:Y:S01]  /*6930*/  FFMA R22, R22, 0.70710676908493041992, R50 ;  /* 0x3f3504f316167823 */ /* 0x000fe20000000032 */
[----:B------:R0:W-:Y:S01]  /*6940*/  STS [R19+0x18c], R45 ;  /* 0x00018c2d13007388 */ /* 0x0001e20000000800 */
[----:B------:R-:W-:Y:S01]  /*6950*/  FMUL R41, R41, 1.8477590084075927734 ;  /* 0x3fec835e29297820 */ /* 0x000fe20000400000 */
[----:B------:R-:W-:Y:S01]  /*6960*/  FMUL R44, R44, 1.9615705013275146484 ;  /* 0x3ffb14be2c2c7820 */ /* 0x000fe20000400000 */
[----:B------:R-:W-:Y:S01]  /*6970*/  FFMA R32, R21, -0.41421356797218322754, R46 ;  /* 0xbed413cd15207823 */ /* 0x000fe2000000002e */
[----:B------:R3:W-:Y:S01]  /*6980*/  STS [R19+0x210], R43 ;  /* 0x0002102b13007388 */ /* 0x0007e20000000800 */
[----:B------:R-:W-:Y:S01]  /*6990*/  FFMA R46, R46, 0.41421356797218322754, R21 ;  /* 0x3ed413cd2e2e7823 */ /* 0x000fe20000000015 */
[----:B------:R-:W-:Y:S01]  /*69a0*/  FFMA R49, R22, 0.19891236722469329834, R20 ;  /* 0x3e4bafaf16317823 */ /* 0x000fe20000000014 */
[C-C-:B0-----:R-:W-:Y:S01]  /*69b0*/  FADD R45, R29.reuse, -R28.reuse ;  /* 0x8000001c1d2d7221 */ /* 0x141fe20000000000 */
[----:B------:R-:W-:Y:S01]  /*69c0*/  FADD R28, R29, R28 ;  /* 0x0000001c1d1c7221 */ /* 0x000fe20000000000 */
[----:B---3--:R-:W-:Y:S01]  /*69d0*/  FFMA R43, R20, -0.19891236722469329834, R22 ;  /* 0xbe4bafaf142b7823 */ /* 0x008fe20000000016 */
[----:B-1----:R0:W-:Y:S01]  /*69e0*/  STL [R1+0x34], R47 ;  /* 0x0000342f01007387 */ /* 0x0021e20000100800 */
[----:B------:R-:W-:-:S02]  /*69f0*/  FMUL R32, R32, 1.8477590084075927734 ;  /* 0x3fec835e20207820 */ /* 0x000fc40000400000 */
[----:B------:R-:W-:Y:S01]  /*6a00*/  FMUL R43, R43, 1.9615705013275146484 ;  /* 0x3ffb14be2b2b7820 */ /* 0x000fe20000400000 */
[----:B------:R-:W-:Y:S01]  /*6a10*/  STS [R19+0x294], R42 ;  /* 0x0002942a13007388 */ /* 0x000fe20000000800 */
[----:B------:R-:W-:Y:S01]  /*6a20*/  FMUL R46, R46, 1.8477590084075927734 ;  /* 0x3fec835e2e2e7820 */ /* 0x000fe20000400000 */
[----:B------:R-:W-:Y:S02]  /*6a30*/  FMUL R45, R45, 1.4142135381698608398 ;  /* 0x3fb504f32d2d7820 */ /* 0x000fe40000400000 */
[----:B------:R-:W-:Y:S01]  /*6a40*/  STS [R19+0x318], R41 ;  /* 0x0003182913007388 */ /* 0x000fe20000000800 */
[----:B0-----:R-:W-:Y:S01]  /*6a50*/  FFMA R47, R48, 0.66817861795425415039, R23 ;  /* 0x3f2b0dc1302f7823 */ /* 0x001fe20000000017 */
[----:B------:R-:W-:Y:S02]  /*6a60*/  FFMA R48, R23, -0.66817861795425415039, R48 ;  /* 0xbf2b0dc117307823 */ /* 0x000fe40000000030 */
[----:B------:R0:W-:Y:S01]  /*6a70*/  STS [R19+0x39c], R44 ;  /* 0x00039c2c13007388 */ /* 0x0001e20000000800 */
[----:B------:R-:W-:-:S03]  /*6a80*/  NOP ;  /* 0x0000000000007918 */ /* 0x000fc60000000000 */
[----:B------:R-:W-:Y:S01]  /*6a90*/  LDS R42, [R24] ;  /* 0x00000000182a7984 */ /* 0x000fe20000000800 */
[----:B------:R-:W-:Y:S01]  /*6aa0*/  FMUL R49, R49, 1.9615705013275146484 ;  /* 0x3ffb14be31317820 */ /* 0x000fe20000400000 */
[----:B0-----:R-:W-:Y:S02]  /*6ab0*/  FMUL R44, R28, 1.4142135381698608398 ;  /* 0x3fb504f31c2c7820 */ /* 0x001fe40000400000 */
        /* <DEDUP_REMOVED lines=9> */
[----:B------:R-:W-:-:S03]  /*6b50*/  FMUL R47, R47, 1.6629391908645629883 ;  /* 0x3fd4db312f2f7820 */ /* 0x000fc60000400000 */
[----:B------:R1:W-:Y:S04]  /*6b60*/  STS [R19+0x108], R32 ;  /* 0x0001082013007388 */ /* 0x0003e80000000800 */
[----:B------:R3:W-:Y:S01]  /*6b70*/  STS [R19+0x318], R46 ;  /* 0x0003182e13007388 */ /* 0x0007e20000000800 */
[C-C-:B0-----:R-:W-:Y:S01]  /*6b80*/  FADD R43, R52.reuse, -R57.reuse ;  /* 0x80000039342b7221 */ /* 0x141fe20000000000 */
[----:B------:R-:W-:Y:S02]  /*6b90*/  FADD R52, R52, R57 ;  /* 0x0000003934347221 */ /* 0x000fe40000000000 */
[----:B------:R0:W-:Y:S01]  /*6ba0*/  STS [R19+0x210], R45 ;  /* 0x0002102d13007388 */ /* 0x0001e20000000800 */
[C-C-:B-1----:R-:W-:Y:S01]  /*6bb0*/  FADD R32, R53.reuse, -R56.reuse ;  /* 0x8000003835207221 */ /* 0x142fe20000000000 */
[----:B------:R-:W-:-:S02]  /*6bc0*/  FADD R53, R53, R56 ;  /* 0x0000003835357221 */ /* 0x000fc40000000000 */
[----:B------:R1:W-:Y:S01]  /*6bd0*/  STS [R19+0x39c], R49 ;  /* 0x00039c3113007388 */ /* 0x0003e20000000800 */
[C-C-:B---3--:R-:W-:Y:S01]  /*6be0*/  FADD R46, -R54.reuse, R55.reuse ;  /* 0x00000037362e7221 */ /* 0x148fe20000000100 */
[----:B------:R-:W-:Y:S01]  /*6bf0*/  FADD R54, R54, R55 ;  /* 0x0000003736367221 */ /* 0x000fe20000000000 */
[----:B------:R-:W-:Y:S01]  /*6c00*/  FMUL R48, R48, -1.6629391908645629883 ;  /* 0xbfd4db3130307820 */ /* 0x000fe20000400000 */
[----:B0-----:R-:W-:Y:S01]  /*6c10*/  FADD R45, R58, R59 ;  /* 0x0000003b3a2d7221 */ /* 0x001fe20000000000 */
[----:B------:R0:W-:Y:S01]  /*6c20*/  STS [R19], R44 ;  /* 0x0000002c13007388 */ /* 0x0001e20000000800 */
[C-C-:B-1----:R-:W-:Y:S01]  /*6c30*/  FADD R49, R32.reuse, R43.reuse ;  /* 0x0000002b20317221 */ /* 0x142fe20000000000 */
[----:B------:R-:W-:Y:S02]  /*6c40*/  FADD R43, R32, -R43 ;  /* 0x8000002b202b7221 */ /* 0x000fe40000000000 */
[----:B------:R1:W-:Y:S01]  /*6c50*/  STS [R19+0x18c], R47 ;  /* 0x00018c2f13007388 */ /* 0x0003e20000000800 */
[----:B------:R-:W-:Y:S01]  /*6c60*/  FADD R58, R58, -R59 ;  /* 0x8000003b3a3a7221 */ /* 0x000fe20000000000 */
[C-C-:B------:R-:W-:Y:S01]  /*6c70*/  FADD R32, -R52.reuse, R53.reuse ;  /* 0x0000003534207221 */ /* 0x140fe20000000100 */
[C-C-:B------:R-:W-:Y:S01]  /*6c80*/  FFMA R50, R43.reuse, -0.70710676908493041992, R46.reuse ;  /* 0xbf3504f32b327823 */ /* 0x140fe2000000002e */
[----:B0-----:R-:W-:Y:S01]  /*6c90*/  FADD R44, R52, R53 ;  /* 0x00000035342c7221 */ /* 0x001fe20000000000 */
[----:B------:R0:W-:Y:S01]  /*6ca0*/  STS [R19+0x294], R48 ;  /* 0x0002943013007388 */ /* 0x0001e20000000800 */
[----:B------:R-:W-:Y:S01]  /*6cb0*/  FFMA R46, R43, 0.70710676908493041992, R46 ;  /* 0x3f3504f32b2e7823 */ /* 0x000fe2000000002e */
[C-C-:B-1----:R-:W-:Y:S01]  /*6cc0*/  FADD R47, R45.reuse, R54.reuse ;  /* 0x000000362d2f7221 */ /* 0x142fe20000000000 */
[----:B------:R-:W-:Y:S01]  /*6cd0*/  FADD R45, R45, -R54 ;  /* 0x800000362d2d7221 */ /* 0x000fe20000000000 */
[----:B------:R-:W-:Y:S01]  /*6ce0*/  FFMA R43, R49, -0.70710676908493041992, R58 ;  /* 0xbf3504f3312b7823 */ /* 0x000fe2000000003a */
[----:B------:R-:W-:Y:S01]  /*6cf0*/  NOP ;  /* 0x0000000000007918 */ /* 0x000fe20000000000 */
[C-C-:B0-----:R-:W-:Y:S01]  /*6d00*/  FADD R48, R47.reuse, -R44.reuse ;  /* 0x8000002c2f307221 */ /* 0x141fe20000000000 */
[----:B------:R-:W-:Y:S01]  /*6d10*/  FADD R44, R47, R44 ;  /* 0x0000002c2f2c7221 */ /* 0x000fe20000000000 */
[----:B------:R-:W-:Y:S01]  /*6d20*/  FFMA R47, R32, -0.41421356797218322754, R45 ;  /* 0xbed413cd202f7823 */ /* 0x000fe2000000002d */
[----:B------:R-:W-:Y:S01]  /*6d30*/  FFMA R32, R45, 0.41421356797218322754, R32 ;  /* 0x3ed413cd2d207823 */ /* 0x000fe20000000020 */
[----:B------:R-:W-:Y:S01]  /*6d40*/  FFMA R45, R50, 0.66817861795425415039, R43 ;  /* 0x3f2b0dc1322d7823 */ /* 0x000fe2000000002b */
[----:B------:R-:W-:Y:S01]  /*6d50*/  FFMA R49, R49, 0.70710676908493041992, R58 ;  /* 0x3f3504f331317823 */ /* 0x000fe2000000003a */
[----:B------:R-:W-:Y:S01]  /*6d60*/  FFMA R50, R43, -0.66817861795425415039, R50 ;  /* 0xbf2b0dc12b327823 */ /* 0x000fe20000000032 */
[----:B------:R-:W-:Y:S01]  /*6d70*/  FMUL R44, R44, 1.4142135381698608398 ;  /* 0x3fb504f32c2c7820 */ /* 0x000fe20000400000 */
[----:B------:R-:W-:Y:S01]  /*6d80*/  FMUL R45, R45, 1.6629391908645629883 ;  /* 0x3fd4db312d2d7820 */ /* 0x000fe20000400000 */
[----:B------:R-:W-:Y:S01]  /*6d90*/  FFMA R43, R46, -0.19891236722469329834, R49 ;  /* 0xbe4bafaf2e2b7823 */ /* 0x000fe20000000031 */
        /* <DEDUP_REMOVED lines=12> */
[----:B------:R-:W-:-:S03]  /*6e60*/  FMUL R47, R47, 1.8477590084075927734 ;  /* 0x3fec835e2f2f7820 */ /* 0x000fc60000400000 */
[----:B------:R0:W-:Y:S01]  /*6e70*/  STS [R19+0x84], R43 ;  /* 0x0000842b13007388 */ /* 0x0001e20000000800 */
[----:B--2---:R-:W-:-:S05]  /*6e80*/  IMAD.WIDE R44, R3, 0x4, R12 ;  /* 0x00000004032c7825 */ /* 0x004fca00078e020c */
[----:B0-----:R0:W2:Y:S04]  /*6e90*/  LDG.E.CONSTANT R43, desc[UR8][R44.64] ;  /* 0x000000082c2b7981 */ /* 0x0010a8000c1e9900 */
[----:B------:R1:W-:Y:S01]  /*6ea0*/  STS [R19+0x108], R47 ;  /* 0x0001082f13007388 */ /* 0x0003e20000000800 */
[----:B0-----:R-:W-:-:S05]  /*6eb0*/  IMAD.WIDE R44, R5, 0x4, R12 ;  /* 0x00000004052c7825 */ /* 0x001fca00078e020c */
[----:B-1----:R0:W3:Y:S01]  /*6ec0*/  LDG.E.CONSTANT R47, desc[UR8][R44.64] ;  /* 0x000000082c2f7981 */ /* 0x0020e2000c1e9900 */
[----:B------:R-:W-:Y:S01]  /*6ed0*/  FFMA R46, R49, 0.19891236722469329834, R46 ;  /* 0x3e4bafaf312e7823 */ /* 0x000fe2000000002e */
[----:B0-----:R-:W-:-:S05]  /*6ee0*/  IMAD.WIDE R44, R7, 0x4, R12 ;  /* 0x00000004072c7825 */ /* 0x001fca00078e020c */
[----:B------:R0:W3:Y:S01]  /*6ef0*/  LDG.E.CONSTANT R49, desc[UR8][R44.64] ;  /* 0x000000082c317981 */ /* 0x0000e2000c1e9900 */
[----:B------:R-:W-:-:S03]  /*6f00*/  IMAD.WIDE R60, R14, 0x4, R12 ;  /* 0x000000040e3c7825 */ /* 0x000fc600078e020c */
[----:B------:R1:W-:Y:S04]  /*6f10*/  STL [R1+0xec], R3 ;  /* 0x0000ec0301007387 */ /* 0x0003e80000100800 */
[----:B------:R-:W4:Y:S01]  /*6f20*/  LDG.E.CONSTANT R60, desc[UR8][R60.64] ;  /* 0x000000083c3c7981 */ /* 0x000f22000c1e9900 */
[----:B0-----:R-:W-:-:S03]  /*6f30*/  IMAD.WIDE R44, R4, 0x4, R12 ;  /* 0x00000004042c7825 */ /* 0x001fc600078e020c */
[----:B------:R-:W4:Y:S04]  /*6f40*/  LDG.E.CONSTANT R14, desc[UR8][R12.64] ;  /* 0x000000080c0e7981 */ /* 0x000f28000c1e9900 */
[----:B------:R0:W2:Y:S02]  /*6f50*/  LDG.E.CONSTANT R59, desc[UR8][R44.64] ;  /* 0x000000082c3b7981 */ /* 0x0000a4000c1e9900 */
[----:B0-----:R-:W-:-:S05]  /*6f60*/  IMAD.WIDE R44, R6, 0x4, R12 ;  /* 0x00000004062c7825 */ /* 0x001fca00078e020c */
[----:B------:R0:W4:Y:S02]  /*6f70*/  LDG.E.CONSTANT R61, desc[UR8][R44.64] ;  /* 0x000000082c3d7981 */ /* 0x000124000c1e9900 */
[----:B0-----:R-:W-:-:S05]  /*6f80*/  IMAD.WIDE R44, R16, 0x4, R12 ;  /* 0x00000004102c7825 */ /* 0x001fca00078e020c */
[----:B-1----:R0:W4:Y:S04]  /*6f90*/  LDG.E.CONSTANT R3, desc[UR8][R44.64] ;  /* 0x000000082c037981 */ /* 0x002128000c1e9900 */
[----:B------:R-:W-:Y:S04]  /*6fa0*/  STL [R1+0xf0], R5 ;  /* 0x0000f00501007387 */ /* 0x000fe80000100800 */
[----:B------:R-:W-:Y:S04]  /*6fb0*/  STL [R1+0xf4], R7 ;  /* 0x0000f40701007387 */ /* 0x000fe80000100800 */
[----:B------:R-:W-:Y:S04]  /*6fc0*/  STL [R1+0x10c], R4 ;  /* 0x00010c0401007387 */ /* 0x000fe80000100800 */
[----:B------:R1:W-:Y:S04]  /*6fd0*/  STL [R1+0x110], R6 ;  /* 0x0001100601007387 */ /* 0x0003e80000100800 */
[----:B------:R-:W4:Y:S01]  /*6fe0*/  LDL.LU.64 R12, [R1+0x130] ;  /* 0x00013000010c7983 */ /* 0x000f220000300a00 */
[----:B0-----:R-:W-:Y:S01]  /*6ff0*/  FMUL R44, R48, 1.4142135381698608398 ;  /* 0x3fb504f3302c7820 */ /* 0x001fe20000400000 */
[----:B------:R-:W-:Y:S01]  /*7000*/  FMUL R32, R32, 1.8477590084075927734 ;  /* 0x3fec835e20207820 */ /* 0x000fe20000400000 */
[----:B------:R-:W-:-:S03]  /*7010*/  FMUL R46, R46, 1.9615705013275146484 ;  /* 0x3ffb14be2e2e7820 */ /* 0x000fc60000400000 */
[----:B------:R-:W-:Y:S04]  /*7020*/  STS [R19+0x210], R44 ;  /* 0x0002102c13007388 */ /* 0x000fe80000000800 */
[----:B------:R2:W-:Y:S04]  /*7030*/  STS [R19+0x318], R32 ;  /* 0x0003182013007388 */ /* 0x0005e80000000800 */
[----:B------:R0:W-:Y:S01]  /*7040*/  STS [R19+0x39c], R46 ;  /* 0x00039c2e13007388 */ /* 0x0001e20000000800 */
[----:B------:R-:W-:-:S03]  /*7050*/  FMUL R50, R50, -1.6629391908645629883 ;  /* 0xbfd4db3132327820 */ /* 0x000fc60000400000 */
[----:B-1----:R-:W4:Y:S04]  /*7060*/  LDL.LU R6, [R1+0x14] ;  /* 0x0000140001067983 */ /* 0x002f280000300800 */
[----:B------:R1:W-:Y:S01]  /*7070*/  STS [R19+0x294], R50 ;  /* 0x0002943213007388 */ /* 0x0003e20000000800 */
[----:B------:R-:W-:Y:S01]  /*7080*/  NOP ;  /* 0x0000000000007918 */ /* 0x000fe20000000000 */
[C-C-:B---3--:R-:W-:Y:S01]  /*7090*/  FADD R45, -R47.reuse, R49.reuse ;  /* 0x000000312f2d7221 */ /* 0x148fe20000000100 */
[----:B------:R-:W-:Y:S01]  /*70a0*/  FADD R47, R47, R49 ;  /* 0x000000312f2f7221 */ /* 0x000fe20000000000 */
[C-C-:B--2---:R-:W-:Y:S01]  /*70b0*/  FADD R32, R43.reuse, -R59.reuse ;  /* 0x8000003b2b207221 */ /* 0x144fe20000000000 */
[----:B------:R-:W-:Y:S01]  /*70c0*/  FADD R43, R43, R59 ;  /* 0x0000003b2b2b7221 */ /* 0x000fe20000000000 */
[C-C-:B----4-:R-:W-:Y:S01]  /*70d0*/  FADD R44, R60.reuse, -R61.reuse ;  /* 0x8000003d3c2c7221 */ /* 0x150fe20000000000 */
[----:B------:R-:W-:-:S03]  /*70e0*/  FADD R60, R60, R61 ;  /* 0x0000003d3c3c7221 */ /* 0x000fc60000000000 */
[C-C-:B0-----:R-:W-:Y:S01]  /*70f0*/  FADD R46, R32.reuse, R44.reuse ;  /* 0x0000002c202e7221 */ /* 0x141fe20000000000 */
[----:B------:R-:W-:Y:S01]  /*7100*/  FADD R44, R32, -R44 ;  /* 0x8000002c202c7221 */ /* 0x000fe20000000000 */
[----:B------:R-:W-:-:S03]  /*7110*/  FADD R32, R60, R43 ;  /* 0x0000002b3c207221 */ /* 0x000fc60000000000 */
[C-C-:B------:R-:W-:Y:S01]  /*7120*/  FFMA R48, R44.reuse, -0.70710676908493041992, R45.reuse ;  /* 0xbf3504f32c307823 */ /* 0x140fe2000000002d */
[----:B------:R-:W-:Y:S01]  /*7130*/  FFMA R44, R44, 0.70710676908493041992, R45 ;  /* 0x3f3504f32c2c7823 */ /* 0x000fe2000000002d */
[----:B------:R-:W-:Y:S01]  /*7140*/  FADD R49, R14, R3 ;  /* 0x000000030e317221 */ /* 0x000fe20000000000 */
[----:B------:R-:W-:Y:S01]  /*7150*/  FADD R43, -R60, R43 ;  /* 0x0000002b3c2b7221 */ /* 0x000fe20000000100 */
[----:B-1----:R-:W-:Y:S02]  /*7160*/  FADD R50, R14, -R3 ;  /* 0x800000030e327221 */ /* 0x002fe40000000000 */
[C-C-:B------:R-:W-:Y:S01]  /*7170*/  FADD R45, R49.reuse, R47.reuse ;  /* 0x0000002f312d7221 */ /* 0x140fe20000000000 */
[----:B------:R-:W-:Y:S01]  /*7180*/  FADD R49, R49, -R47 ;  /* 0x8000002f31317221 */ /* 0x000fe20000000000 */
[C---:B------:R-:W-:Y:S02]  /*7190*/  FFMA R47, R46.reuse, -0.70710676908493041992, R50 ;  /* 0xbf3504f32e2f7823 */ /* 0x040fe40000000032 */
[C-C-:B------:R-:W-:Y:S01]  /*71a0*/  FADD R3, R45.reuse, -R32.reuse ;  /* 0x800000202d037221 */ /* 0x140fe20000000000 */
[----:B------:R-:W-:Y:S01]  /*71b0*/  FADD R45, R45, R32 ;  /* 0x000000202d2d7221 */ /* 0x000fe20000000000 */
[----:B------:R-:W-:Y:S01]  /*71c0*/  FFMA R32, R43, -0.41421356797218322754, R49 ;  /* 0xbed413cd2b207823 */ /* 0x000fe20000000031 */
[----:B------:R-:W-:Y:S01]  /*71d0*/  FFMA R46, R46, 0.70710676908493041992, R50 ;  /* 0x3f3504f32e2e7823 */ /* 0x000fe20000000032 */
[----:B------:R-:W-:Y:S01]  /*71e0*/  FFMA R16, R49, 0.41421356797218322754, R43 ;  /* 0x3ed413cd31107823 */ /* 0x000fe2000000002b */
[----:B------:R-:W-:Y:S01]  /*71f0*/  FFMA R61, R48, 0.66817861795425415039, R47 ;  /* 0x3f2b0dc1303d7823 */ /* 0x000fe2000000002f */
[----:B------:R-:W-:Y:S01]  /*7200*/  FMUL R32, R32, 1.8477590084075927734 ;  /* 0x3fec835e20207820 */ /* 0x000fe20000400000 */
[----:B------:R-:W-:Y:S01]  /*7210*/  FFMA R4, R47, -0.66817861795425415039, R48 ;  /* 0xbf2b0dc12f047823 */ /* 0x000fe20000000030 */
[----:B------:R-:W-:Y:S01]  /*7220*/  FFMA R59, R44, -0.19891236722469329834, R46 ;  /* 0xbe4bafaf2c3b7823 */ /* 0x000fe2000000002e */
[----:B------:R-:W-:Y:S01]  /*7230*/  FFMA R14, R46, 0.19891236722469329834, R44 ;  /* 0x3e4bafaf2e0e7823 */ /* 0x000fe2000000002c */
[----:B------:R-:W-:Y:S01]  /*7240*/  FMUL R60, R45, 1.4142135381698608398 ;  /* 0x3fb504f32d3c7820 */ /* 0x000fe20000400000 */
        /* <DEDUP_REMOVED lines=11> */
[C-C-:B0-----:R-:W-:Y:S01]  /*7300*/  FADD R32, R18.reuse, -R10.reuse ;  /* 0x8000000a12207221 */ /* 0x141fe20000000000 */
[----:B------:R-:W-:Y:S01]  /*7310*/  FADD R18, R18, R10 ;  /* 0x0000000a12127221 */ /* 0x000fe20000000000 */
[C-C-:B------:R-:W-:Y:S01]  /*7320*/  FADD R10, -R15.reuse, R13.reuse ;  /* 0x0000000d0f0a7221 */ /* 0x140fe20000000100 */
[----:B------:R-:W-:Y:S01]  /*7330*/  FADD R13, R15, R13 ;  /* 0x0000000d0f0d7221 */ /* 0x000fe20000000000 */
[----:B-1----:R-:W-:Y:S01]  /*7340*/  FMUL R60, R61, 1.6629391908645629883 ;  /* 0x3fd4db313d3c7820 */ /* 0x002fe20000400000 */
[C-C-:B------:R-:W-:Y:S01]  /*7350*/  FADD R15, R17.reuse, -R12.reuse ;  /* 0x8000000c110f7221 */ /* 0x140fe20000000000 */
[----:B------:R-:W-:Y:S01]  /*7360*/  FADD R17, R17, R12 ;  /* 0x0000000c11117221 */ /* 0x000fe20000000000 */
[----:B------:R-:W-:Y:S01]  /*7370*/  FADD R12, R0, -R11 ;  /* 0x8000000b000c7221 */ /* 0x000fe20000000000 */
[----:B------:R-:W-:Y:S01]  /*7380*/  FMUL R59, R59, 1.9615705013275146484 ;  /* 0x3ffb14be3b3b7820 */ /* 0x000fe20000400000 */
[----:B------:R0:W-:Y:S04]  /*7390*/  STS [R19+0x18c], R60 ;  /* 0x00018c3c13007388 */ /* 0x0001e80000000800 */
[----:B------:R1:W-:Y:S01]  /*73a0*/  STS [R19+0x84], R59 ;  /* 0x0000843b13007388 */ /* 0x0003e20000000800 */
[C-C-:B0-----:R-:W-:Y:S01]  /*73b0*/  FADD R60, R15.reuse, R12.reuse ;  /* 0x0000000c0f3c7221 */ /* 0x141fe20000000000 */
[----:B------:R-:W-:-:S03]  /*73c0*/  FADD R15, R15, -R12 ;  /* 0x8000000c0f0f7221 */ /* 0x000fc60000000000 */
[C-C-:B-1----:R-:W-:Y:S01]  /*73d0*/  FFMA R59, R60.reuse, -0.70710676908493041992, R32.reuse ;  /* 0xbf3504f33c3b7823 */ /* 0x142fe20000000020 */
        /* <DEDUP_REMOVED lines=8> */
[C-C-:B------:R-:W-:Y:S01]  /*7460*/  FADD R18, R11.reuse, R17.reuse ;  /* 0x000000110b127221 */ /* 0x140fe20000000000 */
[----:B------:R-:W-:Y:S01]  /*7470*/  MOV R61, R4 ;  /* 0x00000004003d7202 */ /* 0x000fe20000000f00 */
[----:B------:R-:W-:Y:S01]  /*7480*/  FADD R32, -R11, R17 ;  /* 0x000000110b207221 */ /* 0x000fe20000000100 */
[----:B------:R-:W2:Y:S01]  /*7490*/  LDL.LU R4, [R1+0x20] ;  /* 0x0000200001047983 */ /* 0x000ea20000300800 */
[C-C-:B------:R-:W-:Y:S01]  /*74a0*/  FADD R11, R59.reuse, -R18.reuse ;  /* 0x800000123b0b7221 */ /* 0x140fe20000000000 */
[----:B------:R-:W-:Y:S01]  /*74b0*/  FADD R17, R59, R18 ;  /* 0x000000123b117221 */ /* 0x000fe20000000000 */
[----:B------:R-:W-:Y:S01]  /*74c0*/  FMUL R59, R3, 1.4142135381698608398 ;  /* 0x3fb504f3033b7820 */ /* 0x000fe20000400000 */
[----:B------:R-:W2:Y:S04]  /*74d0*/  LDL.LU R7, [R1+0x24] ;  /* 0x0000240001077983 */ /* 0x000ea80000300800 */
[----:B------:R-:W3:Y:S04]  /*74e0*/  LDL.LU R5, [R1+0x28] ;  /* 0x0000280001057983 */ /* 0x000ee80000300800 */
[----:B------:R-:W3:Y:S01]  /*74f0*/  LDL.LU R3, [R1+0x2c] ;  /* 0x00002c0001037983 */ /* 0x000ee20000300800 */
[----:B------:R-:W-:Y:S01]  /*7500*/  FFMA R18, R15, -0.19891236722469329834, R12 ;  /* 0xbe4bafaf0f127823 */ /* 0x000fe2000000000c */
[----:B------:R-:W-:Y:S01]  /*7510*/  FFMA R12, R12, 0.19891236722469329834, R15 ;  /* 0x3e4bafaf0c0c7823 */ /* 0x000fe2000000000f */
[----:B------:R-:W-:Y:S01]  /*7520*/  FFMA R15, R32, -0.41421356797218322754, R13 ;  /* 0xbed413cd200f7823 */ /* 0x000fe2000000000d */
[----:B------:R-:W-:Y:S01]  /*7530*/  FFMA R13, R13, 0.41421356797218322754, R32 ;  /* 0x3ed413cd0d0d7823 */ /* 0x000fe20000000020 */
[----:B------:R0:W-:Y:S01]  /*7540*/  STS [R19+0x210], R59 ;  /* 0x0002103b13007388 */ /* 0x0001e20000000800 */
[----:B------:R-:W-:Y:S01]  /*7550*/  FMUL R32, R61, -1.6629391908645629883 ;  /* 0xbfd4db313d207820 */ /* 0x000fe20000400000 */
[----:B------:R-:W-:Y:S01]  /*7560*/  FMUL R61, R16, 1.8477590084075927734 ;  /* 0x3fec835e103d7820 */ /* 0x000fe20000400000 */
[----:B0-----:R-:W-:-:S03]  /*7570*/  FMUL R59, R14, 1.9615705013275146484 ;  /* 0x3ffb14be0e3b7820 */ /* 0x001fc60000400000 */
[----:B------:R-:W-:Y:S04]  /*7580*/  STS [R19+0x294], R32 ;  /* 0x0002942013007388 */ /* 0x000fe80000000800 */
[----:B------:R-:W-:Y:S04]  /*7590*/  STS [R19+0x318], R61 ;  /* 0x0003183d13007388 */ /* 0x000fe80000000800 */
[----:B------:R0:W-:Y:S01]  /*75a0*/  STS [R19+0x39c], R59 ;  /* 0x00039c3b13007388 */ /* 0x0001e20000000800 */
[----:B------:R-:W-:-:S03]  /*75b0*/  NOP ;  /* 0x0000000000007918 */ /* 0x000fc60000000000 */
[----:B------:R-:W1:Y:S04]  /*75c0*/  LDS R16, [R24] ;  /* 0x0000000018107984 */ /* 0x000e680000000800 */
[----:B------:R-:W4:Y:S01]  /*75d0*/  LDS R32, [R24+0x8] ;  /* 0x0000080018207984 */ /* 0x000f220000000800 */
[----:B0-----:R-:W-:-:S03]  /*75e0*/  FMUL R59, R17, 1.4142135381698608398 ;  /* 0x3fb504f3113b7820 */ /* 0x001fc60000400000 */
[----:B------:R-:W-:Y:S01]  /*75f0*/  LDS R17, [R24+0x10] ;  /* 0x0000100018117984 */ /* 0x000fe20000000800 */
[----:B------:R-:W-:Y:S01]  /*7600*/  FMUL R10, R10, 1.6629391908645629883 ;  /* 0x3fd4db310a0a7820 */ /* 0x000fe20000400000 */
[----:B------:R-:W-:Y:S02]  /*7610*/  FMUL R18, R18, 1.9615705013275146484 ;  /* 0x3ffb14be12127820 */ /* 0x000fe40000400000 */
[----:B------:R-:W-:Y:S04]  /*7620*/  LDS R14, [R24+0x4] ;  /* 0x00000400180e7984 */ /* 0x000fe80000000800 */
[----:B-1----:R-:W-:Y:S04]  /*7630*/  STL [R1+0xc], R16 ;  /* 0x00000c1001007387 */ /* 0x002fe80000100800 */
[----:B------:R-:W0:Y:S04]  /*7640*/  LDS R16, [R24+0xc] ;  /* 0x00000c0018107984 */ /* 0x000e280000000800 */
[----:B----4-:R-:W-:Y:S04]  /*7650*/  STL [R1+0x44], R32 ;  /* 0x0000442001007387 */ /* 0x010fe80000100800 */
[----:B------:R-:W1:Y:S04]  /*7660*/  LDS R32, [R24+0x14] ;  /* 0x0000140018207984 */ /* 0x000e680000000800 */
[----:B0-----:R-:W-:Y:S04]  /*7670*/  STL [R1+0x18], R16 ;  /* 0x0000181001007387 */ /* 0x001fe80000100800 */
[----:B------:R-:W-:Y:S04]  /*7680*/  STL [R1+0x10], R17 ;  /* 0x0000101101007387 */ /* 0x000fe80000100800 */
[----:B------:R-:W0:Y:S04]  /*7690*/  LDS R17, [R24+0x1c] ;  /* 0x00001c0018117984 */ /* 0x000e280000000800 */
[----:B------:R-:W-:Y:S01]  /*76a0*/  LDS R16, [R24+0x18] ;  /* 0x0000180018107984 */ /* 0x000fe20000000800 */
[----:B------:R-:W-:-:S03]  /*76b0*/  NOP ;  /* 0x0000000000007918 */ /* 0x000fc60000000000 */
[----:B-1----:R1:W-:Y:S01]  /*76c0*/  STL [R1+0x40], R32 ;  /* 0x0000402001007387 */ /* 0x0023e20000100800 */
[----:B------:R-:W-:-:S03]  /*76d0*/  FMUL R60, R15, 1.8477590084075927734 ;  /* 0x3fec835e0f3c7820 */ /* 0x000fc60000400000 */
[----:B------:R4:W-:Y:S04]  /*76e0*/  STS [R19], R59 ;  /* 0x0000003b13007388 */ /* 0x0009e80000000800 */
[----:B------:R4:W-:Y:S01]  /*76f0*/  STS [R19+0x18c], R10 ;  /* 0x00018c0a13007388 */ /* 0x0009e20000000800 */
[----:B-1----:R-:W-:-:S03]  /*7700*/  FADD R32, R6, -R8 ;  /* 0x8000000806207221 */ /* 0x002fc60000000000 */
[----:B------:R3:W-:Y:S01]  /*7710*/  STS [R19+0x84], R18 ;  /* 0x0000841213007388 */ /* 0x0007e20000000800 */
[----:B----4-:R-:W-:Y:S01]  /*7720*/  FADD R59, R6, R8 ;  /* 0x00000008063b7221 */ /* 0x010fe20000000000 */
[C-C-:B------:R-:W-:Y:S01]  /*7730*/  FADD R8, -R25.reuse, R9.reuse ;  /* 0x0000000919087221 */ /* 0x140fe20000000100 */
[----:B------:R-:W-:Y:S01]  /*7740*/  FADD R10, R25, R9 ;  /* 0x00000009190a7221 */ /* 0x000fe20000000000 */
[----:B0-----:R0:W-:Y:S01]  /*7750*/  STL [R1+0x8], R17 ;  /* 0x0000081101007387 */ /* 0x0011e20000100800 */
[C-C-:B--2---:R-:W-:Y:S01]  /*7760*/  FADD R25, R7.reuse, -R4.reuse ;  /* 0x8000000407197221 */ /* 0x144fe20000000000 */
[----:B------:R-:W-:Y:S02]  /*7770*/  FADD R15, R7, R4 ;  /* 0x00000004070f7221 */ /* 0x000fe40000000000 */
[----:B------:R-:W2:Y:S01]  /*7780*/  LDL.LU R4, [R1+0x1c] ;  /* 0x00001c0001047983 */ /* 0x000ea20000300800 */
[C-C-:B---3--:R-:W-:Y:S01]  /*7790*/  FADD R18, R3.reuse, -R5.reuse ;  /* 0x8000000503127221 */ /* 0x148fe20000000000 */
[----:B0-----:R-:W-:-:S02]  /*77a0*/  FADD R17, R3, R5 ;  /* 0x0000000503117221 */ /* 0x001fc40000000000 */
[----:B------:R-:W3:Y:S01]  /*77b0*/  LDL.LU R5, [R1+0x30] ;  /* 0x0000300001057983 */ /* 0x000ee20000300800 */
[C-C-:B------:R-:W-:Y:S01]  /*77c0*/  FADD R9, R25.reuse, R18.reuse ;  /* 0x0000001219097221 */ /* 0x140fe20000000000 */
[----:B------:R-:W-:Y:S02]  /*77d0*/  FADD R25, R25, -R18 ;  /* 0x8000001219197221 */ /* 0x000fe40000000000 */
[----:B------:R0:W-:Y:S01]  /*77e0*/  STS [R19+0x108], R60 ;  /* 0x0001083c13007388 */ /* 0x0001e20000000800 */
[C-C-:B------:R-:W-:Y:S01]  /*77f0*/  FFMA R18, R9.reuse, -0.70710676908493041992, R32.reuse ;  /* 0xbf3504f309127823 */ /* 0x140fe20000000020 */
[----:B------:R-:W-:Y:S01]  /*7800*/  FFMA R32, R9, 0.70710676908493041992, R32 ;  /* 0x3f3504f309207823 */ /* 0x000fe20000000020 */
[C-C-:B0-----:R-:W-:Y:S01]  /*7810*/  FFMA R60, R25.reuse, -0.70710676908493041992, R8.reuse ;  /* 0xbf3504f3193c7823 */ /* 0x141fe20000000008 */
        /* <DEDUP_REMOVED lines=12> */
[----:B------:R-:W-:Y:S01]  /*78e0*/  FMUL R15, R0, -1.6629391908645629883 ;  /* 0xbfd4db31000f7820 */ /* 0x000fe20000400000 */
[----:B------:R-:W-:Y:S01]  /*78f0*/  FMUL R13, R13, 1.8477590084075927734 ;  /* 0x3fec835e0d0d7820 */ /* 0x000fe20000400000 */
[----:B------:R-:W-:Y:S02]  /*7900*/  FMUL R12, R12, 1.9615705013275146484 ;  /* 0x3ffb14be0c0c7820 */ /* 0x000fe40000400000 */
[----:B------:R0:W-:Y:S04]  /*7910*/  STS [R19+0x210], R11 ;  /* 0x0002100b13007388 */ /* 0x0001e80000000800 */
[----:B------:R-:W-:Y:S04]  /*7920*/  STS [R19+0x294], R15 ;  /* 0x0002940f13007388 */ /* 0x000fe80000000800 */
[----:B------:R-:W-:Y:S04]  /*7930*/  STS [R19+0x318], R13 ;  /* 0x0003180d13007388 */ /* 0x000fe80000000800 */
[----:B------:R-:W-:Y:S01]  /*7940*/  STS [R19+0x39c], R12 ;  /* 0x00039c0c13007388 */ /* 0x000fe20000000800 */
[----:B------:R-:W-:-:S03]  /*7950*/  NOP ;  /* 0x0000000000007918 */ /* 0x000fc60000000000 */
[----:B------:R-:W1:Y:S04]  /*7960*/  LDS R3, [R24] ;  /* 0x0000000018037984 */ /* 0x000e680000000800 */
[----:B------:R-:W-:Y:S04]  /*7970*/  LDS R12, [R24+0x14] ;  /* 0x00001400180c7984 */ /* 0x000fe80000000800 */
[----:B------:R-:W-:Y:S01]  /*7980*/  LDS R6, [R24+0x18] ;  /* 0x0000180018067984 */ /* 0x000fe20000000800 */
[----:B0-----:R-:W-:Y:S01]  /*7990*/  FMUL R11, R8, 1.4142135381698608398 ;  /* 0x3fb504f3080b7820 */ /* 0x001fe20000400000 */
[----:B------:R-:W-:-:S02]  /*79a0*/  FFMA R9, R60, 0.66817861795425415039, R18 ;  /* 0x3f2b0dc13c097823 */ /* 0x000fc40000000012 */
[----:B------:R-:W-:Y:S04]  /*79b0*/  LDS R0, [R24+0x4] ;  /* 0x0000040018007984 */ /* 0x000fe80000000800 */
[----:B------:R-:W-:Y:S04]  /*79c0*/  LDS R8, [R24+0x8] ;  /* 0x0000080018087984 */ /* 0x000fe80000000800 */
[----:B------:R-:W-:Y:S04]  /*79d0*/  LDS R7, [R24+0x10] ;  /* 0x0000100018077984 */ /* 0x000fe80000000800 */
[----:B-1----:R-:W-:Y:S04]  /*79e0*/  STL [R1+0x128], R3 ;  /* 0x0001280301007387 */ /* 0x002fe80000100800 */
[----:B------:R-:W0:Y:S04]  /*79f0*/  LDS R3, [R24+0xc] ;  /* 0x00000c0018037984 */ /* 0x000e280000000800 */
[----:B0-----:R-:W-:Y:S04]  /*7a00*/  STL [R1+0x28], R3 ;  /* 0x0000280301007387 */ /* 0x001fe80000100800 */
[----:B------:R-:W0:Y:S01]  /*7a10*/  LDS R3, [R24+0x1c] ;  /* 0x00001c0018037984 */ /* 0x000e220000000800 */
[----:B------:R-:W-:-:S03]  /*7a20*/  NOP ;  /* 0x0000000000007918 */ /* 0x000fc60000000000 */
[----:B------:R1:W-:Y:S04]  /*7a30*/  STS [R19], R11 ;  /* 0x0000000b13007388 */ /* 0x0003e80000000800 */
[----:B------:R-:W-:Y:S01]  /*7a40*/  STL [R1+0x50], R12 ;  /* 0x0000500c01007387 */ /* 0x000fe20000100800 */
[----:B-1----:R-:W-:-:S03]  /*7a50*/  FMUL R11, R9, 1.6629391908645629883 ;  /* 0x3fd4db31090b7820 */ /* 0x002fc60000400000 */
[----:B------:R-:W-:Y:S04]  /*7a60*/  STL [R1+0x54], R6 ;  /* 0x0000540601007387 */ /* 0x000fe80000100800 */
[----:B------:R1:W-:Y:S04]  /*7a70*/  STS [R19+0x18c], R11 ;  /* 0x00018c0b13007388 */ /* 0x0003e80000000800 */
[----:B0-----:R-:W-:Y:S01]  /*7a80*/  STL [R1+0x58], R3 ;  /* 0x0000580301007387 */ /* 0x001fe20000100800 */
[C-C-:B--2---:R-:W-:Y:S01]  /*7a90*/  FADD R9, R4.reuse, -R26.reuse ;  /* 0x8000001a04097221 */ /* 0x144fe20000000000 */
[----:B-1----:R-:W-:Y:S01]  /*7aa0*/  FADD R11, R4, R26 ;  /* 0x0000001a040b7221 */ /* 0x002fe20000000000 */
[C-C-:B---3--:R-:W-:Y:S01]  /*7ab0*/  FADD R26, R5.reuse, -R27.reuse ;  /* 0x8000001b051a7221 */ /* 0x148fe20000000000 */
[----:B------:R-:W-:-:S02]  /*7ac0*/  FADD R13, R5, R27 ;  /* 0x0000001b050d7221 */ /* 0x000fc40000000000 */
[----:B------:R-:W2:Y:S01]  /*7ad0*/  LDL.LU R5, [R1+0x34] ;  /* 0x0000340001057983 */ /* 0x000ea20000300800 */
[----:B------:R-:W-:Y:S01]  /*7ae0*/  FMUL R10, R10, 1.9615705013275146484 ;  /* 0x3ffb14be0a0a7820 */ /* 0x000fe20000400000 */
[----:B------:R-:W-:Y:S01]  /*7af0*/  FADD R15, R36, -R33 ;  /* 0x80000021240f7221 */ /* 0x000fe20000000000 */
[----:B------:R-:W-:-:S03]  /*7b00*/  FMUL R32, R32, 1.8477590084075927734 ;  /* 0x3fec835e20207820 */ /* 0x000fc60000400000 */
[C-C-:B------:R-:W-:Y:S01]  /*7b10*/  FADD R27, R15.reuse, R26.reuse ;  /* 0x0000001a0f1b7221 */ /* 0x140fe20000000000 */
[----:B------:R0:W-:Y:S01]  /*7b20*/  STS [R19+0x84], R10 ;  /* 0x0000840a13007388 */ /* 0x0001e20000000800 */
[----:B------:R-:W-:Y:S01]  /*7b30*/  FADD R15, R15, -R26 ;  /* 0x8000001a0f0f7221 */ /* 0x000fe20000000000 */
[----:B------:R-:W-:Y:S01]  /*7b40*/  FADD R12, R36, R33 ;  /* 0x00000021240c7221 */ /* 0x000fe20000000000 */
[C-C-:B------:R-:W-:Y:S01]  /*7b50*/  FFMA R26, R27.reuse, -0.70710676908493041992, R9.reuse ;  /* 0xbf3504f31b1a7823 */ /* 0x140fe20000000009 */
[----:B------:R1:W-:Y:S01]  /*7b60*/  STS [R19+0x108], R32 ;  /* 0x0001082013007388 */ /* 0x0003e20000000800 */
[----:B------:R-:W-:Y:S01]  /*7b70*/  FFMA R27, R27, 0.70710676908493041992, R9 ;  /* 0x3f3504f31b1b7823 */ /* 0x000fe20000000009 */
[C-C-:B0-----:R-:W-:Y:S01]  /*7b80*/  FADD R10, -R35.reuse, R34.reuse ;  /* 0x00000022230a7221 */ /* 0x141fe20000000100 */
[----:B------:R-:W-:Y:S01]  /*7b90*/  FADD R34, R35, R34 ;  /* 0x0000002223227221 */ /* 0x000fe20000000000 */
[----:B------:R-:W-:Y:S02]  /*7ba0*/  FFMA R18, R18, -0.66817861795425415039, R60 ;  /* 0xbf2b0dc112127823 */ /* 0x000fe4000000003c */
[C-C-:B-1----:R-:W-:Y:S01]  /*7bb0*/  FFMA R32, R15.reuse, -0.70710676908493041992, R10.reuse ;  /* 0xbf3504f30f207823 */ /* 0x142fe2000000000a */
[----:B------:R-:W-:Y:S01]  /*7bc0*/  FFMA R9, R15, 0.70710676908493041992, R10 ;  /* 0x3f3504f30f097823 */ /* 0x000fe2000000000a */
[----:B------:R-:W-:Y:S01]  /*7bd0*/  FADD R10, R11, R34 ;  /* 0x000000220b0a7221 */ /* 0x000fe20000000000 */
[----:B------:R-:W-:Y:S01]  /*7be0*/  FADD R15, R13, R12 ;  /* 0x0000000c0d0f7221 */ /* 0x000fe20000000000 */
[----:B------:R-:W-:Y:S01]  /*7bf0*/  FADD R11, R11, -R34 ;  /* 0x800000220b0b7221 */ /* 0x000fe20000000000 */
[----:B------:R-:W-:Y:S01]  /*7c00*/  FADD R12, -R13, R12 ;  /* 0x0000000c0d0c7221 */ /* 0x000fe20000000100 */
[----:B------:R-:W-:Y:S01]  /*7c10*/  FFMA R33, R32, 0.66817861795425415039, R26 ;  /* 0x3f2b0dc120217823 */ /* 0x000fe2000000001a */
[----:B------:R-:W-:Y:S01]  /*7c20*/  FFMA R34, R9, -0.19891236722469329834, R27 ;  /* 0xbe4bafaf09227823 */ /* 0x000fe2000000001b */
[----:B------:R-:W-:Y:S01]  /*7c30*/  FFMA R26, R26, -0.66817861795425415039, R32 ;  /* 0xbf2b0dc11a1a7823 */ /* 0x000fe20000000020 */
[----:B------:R-:W-:Y:S01]  /*7c40*/  FFMA R27, R27, 0.19891236722469329834, R9 ;  /* 0x3e4bafaf1b1b7823 */ /* 0x000fe20000000009 */
[----:B------:R-:W-:Y:S01]  /*7c50*/  FADD R32, R10, -R15 ;  /* 0x8000000f0a207221 */ /* 0x000fe20000000000 */
[----:B------:R-:W-:Y:S01]  /*7c60*/  FMUL R9, R17, 1.4142135381698608398 ;  /* 0x3fb504f311097820 */ /* 0x000fe20000400000 */
[----:B------:R-:W-:Y:S01]  /*7c70*/  FFMA R35, R12, -0.41421356797218322754, R11 ;  /* 0xbed413cd0c237823 */ /* 0x000fe2000000000b */
[----:B------:R-:W-:Y:S01]  /*7c80*/  FMUL R18, R18, -1.6629391908645629883 ;  /* 0xbfd4db3112127820 */ /* 0x000fe20000400000 */
[----:B------:R-:W-:Y:S01]  /*7c90*/  FMUL R59, R59, 1.8477590084075927734 ;  /* 0x3fec835e3b3b7820 */ /* 0x000fe20000400000 */
[----:B------:R-:W-:Y:S01]  /*7ca0*/  FMUL R25, R25, 1.9615705013275146484 ;  /* 0x3ffb14be19197820 */ /* 0x000fe20000400000 */
[----:B------:R-:W-:Y:S01]  /*7cb0*/  FADD R10, R10, R15 ;  /* 0x0000000f0a0a7221 */ /* 0x000fe20000000000 */
[----:B------:R-:W-:Y:S01]  /*7cc0*/  FMUL R35, R35, 1.8477590084075927734 ;  /* 0x3fec835e23237820 */ /* 0x000fe20000400000 */
[----:B------:R-:W-:Y:S01]  /*7cd0*/  STS [R19+0x210], R9 ;  /* 0x0002100913007388 */ /* 0x000fe20000000800 */
[----:B------:R-:W-:Y:S01]  /*7ce0*/  FFMA R17, R11, 0.41421356797218322754, R12 ;  /* 0x3ed413cd0b117823 */ /* 0x000fe2000000000c */
[----:B------:R-:W-:-:S02]  /*7cf0*/  FMUL R34, R34, 1.9615705013275146484 ;  /* 0x3ffb14be22227820 */ /* 0x000fc40000400000 */
[----:B------:R0:W-:Y:S01]  /*7d00*/  STS [R19+0x294], R18 ;  /* 0x0002941213007388 */ /* 0x0001e20000000800 */
[----:B------:R-:W-:-:S03]  /*7d10*/  FMUL R33, R33, 1.6629391908645629883 ;  /* 0x3fd4db3121217820 */ /* 0x000fc60000400000 */
[----:B------:R-:W-:Y:S04]  /*7d20*/  STS [R19+0x318], R59 ;  /* 0x0003183b13007388 */ /* 0x000fe80000000800 */
[----:B------:R-:W-:Y:S01]  /*7d30*/  STS [R19+0x39c], R25 ;  /* 0x00039c1913007388 */ /* 0x000fe20000000800 */
[----:B------:R-:W-:Y:S01]  /*7d40*/  NOP ;  /* 0x0000000000007918 */ /* 0x000fe20000000000 */
[----:B0-----:R-:W-:Y:S02]  /*7d50*/  FMUL R18, R10, 1.4142135381698608398 ;  /* 0x3fb504f30a127820 */ /* 0x001fe40000400000 */
        /* <DEDUP_REMOVED lines=12> */
[----:B0-----:R-:W-:-:S03]  /*7e20*/  FADD R35, R39, -R31 ;  /* 0x8000001f27237221 */ /* 0x001fc60000000000 */
[----:B------:R0:W-:Y:S01]  /*7e30*/  STS [R19], R18 ;  /* 0x0000001213007388 */ /* 0x0001e20000000800 */
[--C-:B-1----:R-:W-:Y:S01]  /*7e40*/  FADD R34, R38, R37.reuse ;  /* 0x0000002526227221 */ /* 0x102fe20000000000 */
[----:B------:R-:W-:Y:S01]  /*7e50*/  FMUL R26, R26, -1.6629391908645629883 ;  /* 0xbfd4db311a1a7820 */ /* 0x000fe20000400000 */
[----:B------:R-:W-:Y:S01]  /*7e60*/  FMUL R17, R17, 1.8477590084075927734 ;  /* 0x3fec835e11117820 */ /* 0x000fe20000400000 */
[----:B------:R-:W-:Y:S01]  /*7e70*/  FMUL R27, R27, 1.9615705013275146484 ;  /* 0x3ffb14be1b1b7820 */ /* 0x000fe20000400000 */
[----:B---3--:R-:W-:Y:S01]  /*7e80*/  FADD R33, -R38, R37 ;  /* 0x0000002526217221 */ /* 0x008fe20000000100 */
[----:B------:R-:W-:Y:S01]  /*7e90*/  FADD R25, R39, R31 ;  /* 0x0000001f27197221 */ /* 0x000fe20000000000 */
[----:B------:R-:W3:Y:S01]  /*7ea0*/  LDL.LU R59, [R1+0x18] ;  /* 0x00001800013b7983 */ /* 0x000ee20000300800 */
[C-C-:B0-----:R-:W-:Y:S01]  /*7eb0*/  FADD R18, R40.reuse, -R30.reuse ;  /* 0x8000001e28127221 */ /* 0x141fe20000000000 */
[----:B------:R-:W-:Y:S02]  /*7ec0*/  FADD R30, R40, R30 ;  /* 0x0000001e281e7221 */ /* 0x000fe40000000000 */
[----:B------:R-:W-:Y:S02]  /*7ed0*/  STS [R19+0x294], R26 ;  /* 0x0002941a13007388 */ /* 0x000fe40000000800 */
[C-C-:B------:R-:W-:Y:S01]  /*7ee0*/  FADD R37, R30.reuse, R34.reuse ;  /* 0x000000221e257221 */ /* 0x140fe20000000000 */
[----:B------:R-:W-:Y:S01]  /*7ef0*/  FADD R34, R30, -R34 ;  /* 0x800000221e227221 */ /* 0x000fe20000000000 */
[----:B------:R-:W-:Y:S04]  /*7f00*/  STS [R19+0x318], R17 ;  /* 0x0003181113007388 */ /* 0x000fe80000000800 */
[----:B------:R-:W-:Y:S04]  /*7f10*/  STS [R19+0x39c], R27 ;  /* 0x00039c1b13007388 */ /* 0x000fe80000000800 */
[----:B------:R-:W4:Y:S01]  /*7f20*/  LDL.LU R3, [R1+0x44] ;  /* 0x0000440001037983 */ /* 0x000f220000300800 */
[----:B--2---:R-:W-:-:S04]  /*7f30*/  FADD R36, R2, -R5 ;  /* 0x8000000502247221 */ /* 0x004fc80000000000 */
[C-C-:B------:R-:W-:Y:S01]  /*7f40*/  FADD R38, R35.reuse, R36.reuse ;  /* 0x0000002423267221 */ /* 0x140fe20000000000 */
[----:B------:R-:W-:-:S03]  /*7f50*/  FADD R35, R35, -R36 ;  /* 0x8000002423237221 */ /* 0x000fc60000000000 */
[C-C-:B------:R-:W-:Y:S01]  /*7f60*/  FFMA R39, R38.reuse, -0.70710676908493041992, R18.reuse ;  /* 0xbf3504f326277823 */ /* 0x140fe20000000012 */
[C-C-:B------:R-:W-:Y:S01]  /*7f70*/  FFMA R36, R35.reuse, -0.70710676908493041992, R33.reuse ;  /* 0xbf3504f323247823 */ /* 0x140fe20000000021 */
[----:B------:R-:W-:Y:S01]  /*7f80*/  FFMA R38, R38, 0.70710676908493041992, R18 ;  /* 0x3f3504f326267823 */ /* 0x000fe20000000012 */
[----:B------:R-:W-:Y:S01]  /*7f90*/  FFMA R18, R35, 0.70710676908493041992, R33 ;  /* 0x3f3504f323127823 */ /* 0x000fe20000000021 */
[----:B------:R-:W-:Y:S01]  /*7fa0*/  FADD R31, R2, R5 ;  /* 0x00000005021f7221 */ /* 0x000fe20000000000 */
[----:B------:R-:W-:Y:S01]  /*7fb0*/  FFMA R35, R36, 0.66817861795425415039, R39 ;  /* 0x3f2b0dc124237823 */ /* 0x000fe20000000027 */
[----:B------:R-:W-:Y:S01]  /*7fc0*/  FFMA R39, R39, -0.66817861795425415039, R36 ;  /* 0xbf2b0dc127277823 */ /* 0x000fe20000000024 */
[----:B------:R-:W-:Y:S01]  /*7fd0*/  FFMA R36, R18, -0.19891236722469329834, R38 ;  /* 0xbe4bafaf12247823 */ /* 0x000fe20000000026 */
[----:B------:R-:W-:Y:S01]  /*7fe0*/  FFMA R38, R38, 0.19891236722469329834, R18 ;  /* 0x3e4bafaf26267823 */ /* 0x000fe20000000012 */
[C-C-:B------:R-:W-:Y:S01]  /*7ff0*/  FADD R30, R31.reuse, R25.reuse ;  /* 0x000000191f1e7221 */ /* 0x140fe20000000000 */
[----:B------:R-:W-:Y:S01]  /*8000*/  FMUL R18, R32, 1.4142135381698608398 ;  /* 0x3fb504f320127820 */ /* 0x000fe20000400000 */
[----:B------:R-:W-:Y:S01]  /*8010*/  FADD R25, -R31, R25 ;  /* 0x000000191f197221 */ /* 0x000fe20000000100 */
[----:B------:R-:W-:Y:S01]  /*8020*/  FMUL R35, R35, 1.6629391908645629883 ;  /* 0x3fd4db3123237820 */ /* 0x000fe20000400000 */
[C-C-:B------:R-:W-:Y:S01]  /*8030*/  FADD R33, R37.reuse, -R30.reuse ;  /* 0x8000001e25217221 */ /* 0x140fe20000000000 */
[----:B------:R-:W-:Y:S01]  /*8040*/  FADD R37, R37, R30 ;  /* 0x0000001e25257221 */ /* 0x000fe20000000000 */
[----:B------:R-:W-:Y:S01]  /*8050*/  FFMA R32, R25, -0.41421356797218322754, R34 ;  /* 0xbed413cd19207823 */ /* 0x000fe20000000022 */
[----:B------:R-:W-:Y:S01]  /*8060*/  STS [R19+0x210], R18 ;  /* 0x0002101213007388 */ /* 0x000fe20000000800 */
[----:B------:R-:W-:Y:S01]  /*8070*/  FFMA R34, R34, 0.41421356797218322754, R25 ;  /* 0x3ed413cd22227823 */ /* 0x000fe20000000019 */
[----:B------:R-:W-:-:S02]  /*8080*/  NOP ;  /* 0x0000000000007918 */ /* 0x000fc40000000000 */
        /* <DEDUP_REMOVED lines=11> */
[----:B------:R-:W-:Y:S01]  /*8140*/  FMUL R32, R32, 1.8477590084075927734 ;  /* 0x3fec835e20207820 */ /* 0x000fe20000400000 */
[C-C-:B0-----:R-:W-:Y:S01]  /*8150*/  FADD R35, -R28.reuse, R23.reuse ;  /* 0x000000171c237221 */ /* 0x141fe20000000100 */
[----:B------:R-:W-:Y:S01]  /*8160*/  FADD R23, R28, R23 ;  /* 0x000000171c177221 */ /* 0x000fe20000000000 */
[C-C-:B------:R-:W-:Y:S01]  /*8170*/  FADD R28, R29.reuse, -R22.reuse ;  /* 0x800000161d1c7221 */ /* 0x140fe20000000000 */
[----:B------:R-:W-:Y:S01]  /*8180*/  FADD R22, R29, R22 ;  /* 0x000000161d167221 */ /* 0x000fe20000000000 */
[C-C-:B------:R-:W-:Y:S01]  /*8190*/  FADD R29, R41.reuse, -R21.reuse ;  /* 0x80000015291d7221 */ /* 0x140fe20000000000 */
[----:B------:R0:W-:Y:S04]  /*81a0*/  STS [R19+0x84], R36 ;  /* 0x0000842413007388 */ /* 0x0001e80000000800 */
[----:B------:R1:W-:Y:S01]  /*81b0*/  STS [R19+0x108], R32 ;  /* 0x0001082013007388 */ /* 0x0003e20000000800 */
[----:B------:R-:W-:Y:S01]  /*81c0*/  FADD R21, R41, R21 ;  /* 0x0000001529157221 */ /* 0x000fe20000000000 */
[C-C-:B0-----:R-:W-:Y:S01]  /*81d0*/  FADD R36, R28.reuse, R29.reuse ;  /* 0x0000001d1c247221 */ /* 0x141fe20000000000 */
[----:B------:R-:W-:Y:S01]  /*81e0*/  FADD R28, R28, -R29 ;  /* 0x8000001d1c1c7221 */ /* 0x000fe20000000000 */
[C-C-:B-1----:R-:W-:Y:S01]  /*81f0*/  FADD R32, R42.reuse, -R20.reuse ;  /* 0x800000142a207221 */ /* 0x142fe20000000000 */
[----:B------:R-:W-:-:S02]  /*8200*/  FADD R20, R42, R20 ;  /* 0x000000142a147221 */ /* 0x000fc40000000000 */
[C-C-:B------:R-:W-:Y:S01]  /*8210*/  FFMA R29, R28.reuse, -0.70710676908493041992, R35.reuse ;  /* 0xbf3504f31c1d7823 */ /* 0x140fe20000000023 */
[----:B------:R-:W-:Y:S01]  /*8220*/  FFMA R35, R28, 0.70710676908493041992, R35 ;  /* 0x3f3504f31c237823 */ /* 0x000fe20000000023 */
[C-C-:B------:R-:W-:Y:S01]  /*8230*/  FADD R28, R20.reuse, R23.reuse ;  /* 0x00000017141c7221 */ /* 0x140fe20000000000 */
[----:B------:R-:W-:Y:S01]  /*8240*/  FADD R23, R20, -R23 ;  /* 0x8000001714177221 */ /* 0x000fe20000000000 */
[C---:B------:R-:W-:Y:S01]  /*8250*/  FFMA R42, R36.reuse, -0.70710676908493041992, R32 ;  /* 0xbf3504f3242a7823 */ /* 0x040fe20000000020 */
[C---:B------:R-:W-:Y:S01]  /*8260*/  FADD R20, R21.reuse, R22 ;  /* 0x0000001615147221 */ /* 0x040fe20000000000 */
[----:B------:R-:W-:Y:S01]  /*8270*/  FFMA R36, R36, 0.70710676908493041992, R32 ;  /* 0x3f3504f324247823 */ /* 0x000fe20000000020 */
[----:B------:R-:W-:Y:S01]  /*8280*/  FADD R22, -R21, R22 ;  /* 0x0000001615167221 */ /* 0x000fe20000000100 */
[----:B------:R-:W-:Y:S01]  /*8290*/  FMUL R37, R37, 1.4142135381698608398 ;  /* 0x3fb504f325257820 */ /* 0x000fe20000400000 */
[----:B------:R-:W-:Y:S01]  /*82a0*/  FADD R32, R28, -R20 ;  /* 0x800000141c207221 */ /* 0x000fe20000000000 */
[----:B------:R-:W-:Y:S01]  /*82b0*/  FFMA R40, R35, -0.19891236722469329834, R36 ;  /* 0xbe4bafaf23287823 */ /* 0x000fe20000000024 */
[----:B------:R-:W-:Y:S01]  /*82c0*/  FMUL R33, R33, 1.4142135381698608398 ;  /* 0x3fb504f321217820 */ /* 0x000fe20000400000 */
[----:B------:R-:W-:Y:S01]  /*82d0*/  FFMA R41, R22, -0.41421356797218322754, R23 ;  /* 0xbed413cd16297823 */ /* 0x000fe20000000017 */
[----:B------:R-:W-:Y:S01]  /*82e0*/  FMUL R39, R39, -1.6629391908645629883 ;  /* 0xbfd4db3127277820 */ /* 0x000fe20000400000 */
[----:B------:R-:W-:Y:S01]  /*82f0*/  FMUL R34, R34, 1.8477590084075927734 ;  /* 0x3fec835e22227820 */ /* 0x000fe20000400000 */
[----:B------:R-:W-:Y:S01]  /*8300*/  FMUL R38, R38, 1.9615705013275146484 ;  /* 0x3ffb14be26267820 */ /* 0x000fe20000400000 */
[----:B------:R-:W-:Y:S01]  /*8310*/  FADD R20, R28, R20 ;  /* 0x000000141c147221 */ /* 0x000fe20000000000 */
[----:B------:R0:W-:Y:S01]  /*8320*/  STS [R19], R37 ;  /* 0x0000002513007388 */ /* 0x0001e20000000800 */
[----:B------:R-:W-:Y:S01]  /*8330*/  FMUL R40, R40, 1.9615705013275146484 ;  /* 0x3ffb14be28287820 */ /* 0x000fe20000400000 */
[----:B------:R-:W-:Y:S01]  /*8340*/  FMUL R41, R41, 1.8477590084075927734 ;  /* 0x3fec835e29297820 */ /* 0x000fe20000400000 */
[----:B------:R-:W-:Y:S01]  /*8350*/  FFMA R36, R36, 0.19891236722469329834, R35 ;  /* 0x3e4bafaf24247823 */ /* 0x000fe20000000023 */
[----:B------:R-:W-:Y:S01]  /*8360*/  STS [R19+0x210], R33 ;  /* 0x0002102113007388 */ /* 0x000fe20000000800 */
[----:B------:R-:W-:-:S03]  /*8370*/  FFMA R35, R23, 0.41421356797218322754, R22 ;  /* 0x3ed413cd17237823 */ /* 0x000fc60000000016 */
[----:B------:R-:W-:Y:S01]  /*8380*/  STS [R19+0x294], R39 ;  /* 0x0002942713007388 */ /* 0x000fe20000000800 */
[----:B0-----:R-:W-:Y:S01]  /*8390*/  FFMA R37, R29, 0.66817861795425415039, R42 ;  /* 0x3f2b0dc11d257823 */ /* 0x001fe2000000002a */
[----:B------:R-:W-:Y:S02]  /*83a0*/  FFMA R42, R42, -0.66817861795425415039, R29 ;  /* 0xbf2b0dc12a2a7823 */ /* 0x000fe4000000001d */
[----:B------:R-:W-:Y:S04]  /*83b0*/  STS [R19+0x318], R34 ;  /* 0x0003182213007388 */ /* 0x000fe80000000800 */
[----:B------:R0:W-:Y:S01]  /*83c0*/  STS [R19+0x39c], R38 ;  /* 0x00039c2613007388 */ /* 0x0001e20000000800 */
[----:B------:R-:W-:-:S03]  /*83d0*/  NOP ;  /* 0x0000000000007918 */ /* 0x000fc60000000000 */
[----:B------:R-:W-:Y:S01]  /*83e0*/  LDS R34, [R24] ;  /* 0x0000000018227984 */ /* 0x000fe20000000800 */
[----:B0-----:R-:W-:-:S03]  /*83f0*/  FMUL R38, R20, 1.4142135381698608398 ;  /* 0x3fb504f314267820 */ /* 0x001fc60000400000 */
[----:B------:R-:W-:Y:S01]  /*8400*/  LDS R33, [R24+0x4] ;  /* 0x0000040018217984 */ /* 0x000fe20000000800 */
[----:B------:R-:W-:-:S03]  /*8410*/  FMUL R37, R37, 1.6629391908645629883 ;  /* 0x3fd4db3125257820 */ /* 0x000fc60000400000 */
        /* <DEDUP_REMOVED lines=9> */
[C-C-:B------:R-:W-:Y:S01]  /*84b0*/  FADD R39, R57.reuse, R52.reuse ;  /* 0x0000003439277221 */ /* 0x140fe20000000000 */
[----:B0-----:R-:W-:Y:S01]  /*84c0*/  FADD R40, R56, -R53 ;  /* 0x8000003538287221 */ /* 0x001fe20000000000 */
[----:B-1----:R-:W-:Y:S01]  /*84d0*/  FADD R41, R57, -R52 ;  /* 0x8000003439297221 */ /* 0x002fe20000000000 */
[----:B------:R0:W-:Y:S03]  /*84e0*/  STS [R19], R38 ;  /* 0x0000002613007388 */ /* 0x0001e60000000800 */
[C-C-:B------:R-:W-:Y:S01]  /*84f0*/  FADD R52, R40.reuse, R41.reuse ;  /* 0x0000002928347221 */ /* 0x140fe20000000000 */
[----:B------:R1:W-:Y:S01]  /*8500*/  STS [R19+0x18c], R37 ;  /* 0x00018c2513007388 */ /* 0x0003e20000000800 */
[----:B------:R-:W-:Y:S01]  /*8510*/  FADD R40, R40, -R41 ;  /* 0x8000002928287221 */ /* 0x000fe20000000000 */
[----:B------:R-:W-:Y:S01]  /*8520*/  FADD R53, R56, R53 ;  /* 0x0000003538357221 */ /* 0x000fe20000000000 */
[C-C-:B0-----:R-:W-:Y:S01]  /*8530*/  FADD R38, -R55.reuse, R54.reuse ;  /* 0x0000003637267221 */ /* 0x141fe20000000100 */
[----:B------:R-:W-:Y:S01]  /*8540*/  FADD R54, R55, R54 ;  /* 0x0000003637367221 */ /* 0x000fe20000000000 */
[C-C-:B-1----:R-:W-:Y:S01]  /*8550*/  FADD R37, R58.reuse, -R51.reuse ;  /* 0x800000333a257221 */ /* 0x142fe20000000000 */
[----:B------:R-:W-:Y:S01]  /*8560*/  FADD R58, R58, R51 ;  /* 0x000000333a3a7221 */ /* 0x000fe20000000000 */
[----:B------:R-:W-:-:S02]  /*8570*/  FFMA R41, R40, -0.70710676908493041992, R38 ;  /* 0xbf3504f328297823 */ /* 0x000fc40000000026 */
[--C-:B------:R-:W-:Y:S01]  /*8580*/  FFMA R51, R52, -0.70710676908493041992, R37.reuse ;  /* 0xbf3504f334337823 */ /* 0x100fe20000000025 */
[----:B------:R-:W-:Y:S01]  /*8590*/  FFMA R38, R40, 0.70710676908493041992, R38 ;  /* 0x3f3504f328267823 */ /* 0x000fe20000000026 */
[----:B------:R-:W-:Y:S01]  /*85a0*/  FFMA R37, R52, 0.70710676908493041992, R37 ;  /* 0x3f3504f334257823 */ /* 0x000fe20000000025 */
[C-C-:B------:R-:W-:Y:S01]  /*85b0*/  FADD R40, R58.reuse, R54.reuse ;  /* 0x000000363a287221 */ /* 0x140fe20000000000 */
[----:B------:R-:W-:Y:S01]  /*85c0*/  FADD R57, R58, -R54 ;  /* 0x800000363a397221 */ /* 0x000fe20000000000 */
[----:B------:R-:W-:Y:S01]  /*85d0*/  FFMA R52, R41, 0.66817861795425415039, R51 ;  /* 0x3f2b0dc129347823 */ /* 0x000fe20000000033 */
[--C-:B------:R-:W-:Y:S01]  /*85e0*/  FADD R58, R39, R53.reuse ;  /* 0x00000035273a7221 */ /* 0x100fe20000000000 */
[----:B------:R-:W-:Y:S01]  /*85f0*/  FMUL R32, R32, 1.4142135381698608398 ;  /* 0x3fb504f320207820 */ /* 0x000fe20000400000 */
[----:B------:R-:W-:Y:S01]  /*8600*/  FMUL R42, R42, -1.6629391908645629883 ;  /* 0xbfd4db312a2a7820 */ /* 0x000fe20000400000 */
[----:B------:R-:W-:Y:S01]  /*8610*/  FMUL R35, R35, 1.8477590084075927734 ;  /* 0x3fec835e23237820 */ /* 0x000fe20000400000 */
[----:B------:R-:W-:Y:S01]  /*8620*/  FMUL R36, R36, 1.9615705013275146484 ;  /* 0x3ffb14be24247820 */ /* 0x000fe20000400000 */
[----:B------:R-:W-:Y:S01]  /*8630*/  FADD R39, -R39, R53 ;  /* 0x0000003527277221 */ /* 0x000fe20000000100 */
[----:B------:R-:W-:Y:S01]  /*8640*/  FMUL R52, R52, 1.6629391908645629883 ;  /* 0x3fd4db3134347820 */ /* 0x000fe20000400000 */
[C-C-:B------:R-:W-:Y:S01]  /*8650*/  FADD R54, R40.reuse, -R58.reuse ;  /* 0x8000003a28367221 */ /* 0x140fe20000000000 */
[----:B------:R0:W-:Y:S01]  /*8660*/  STS [R19+0x210], R32 ;  /* 0x0002102013007388 */ /* 0x0001e20000000800 */
[----:B------:R-:W-:Y:S01]  /*8670*/  FFMA R56, R39, -0.41421356797218322754, R57 ;  /* 0xbed413cd27387823 */ /* 0x000fe20000000039 */
[----:B------:R-:W-:Y:S01]  /*8680*/  FFMA R51, R51, -0.66817861795425415039, R41 ;  /* 0xbf2b0dc133337823 */ /* 0x000fe20000000029 */
[----:B------:R-:W-:Y:S01]  /*8690*/  FADD R58, R40, R58 ;  /* 0x0000003a283a7221 */ /* 0x000fe20000000000 */
[----:B------:R-:W-:Y:S01]  /*86a0*/  STS [R19+0x294], R42 ;  /* 0x0002942a13007388 */ /* 0x000fe20000000800 */
[----:B------:R-:W-:Y:S01]  /*86b0*/  FFMA R53, R38, -0.19891236722469329834, R37 ;  /* 0xbe4bafaf26357823 */ /* 0x000fe20000000025 */
[----:B------:R-:W-:Y:S01]  /*86c0*/  FFMA R55, R37, 0.19891236722469329834, R38 ;  /* 0x3e4bafaf25377823 */ /* 0x000fe20000000026 */
[----:B------:R-:W-:Y:S01]  /*86d0*/  FFMA R57, R57, 0.41421356797218322754, R39 ;  /* 0x3ed413cd39397823 */ /* 0x000fe20000000027 */
[----:B------:R-:W-:Y:S04]  /*86e0*/  STS [R19+0x318], R35 ;  /* 0x0003182313007388 */ /* 0x000fe80000000800 */
[----:B------:R-:W-:Y:S01]  /*86f0*/  STS [R19+0x39c], R36 ;  /* 0x00039c2413007388 */ /* 0x000fe20000000800 */
[----:B------:R-:W-:-:S03]  /*8700*/  NOP ;  /* 0x0000000000007918 */ /* 0x000fc60000000000 */
[----:B------:R-:W-:Y:S01]  /*8710*/  LDS R42, [R24] ;  /* 0x00000000182a7984 */ /* 0x000fe20000000800 */
[----:B0-----:R-:W-:-:S03]  /*8720*/  FADD R32, R50, R43 ;  /* 0x0000002b32207221 */ /* 0x001fc60000000000 */
[----:B------:R-:W0:Y:S04]  /*8730*/  LDS R41, [R24+0x4] ;  /* 0x0000040018297984 */ /* 0x000e280000000800 */
        /* <DEDUP_REMOVED lines=8> */
[----:B-1----:R-:W-:Y:S01]  /*87c0*/  FADD R52, R50, -R43 ;  /* 0x8000002b32347221 */ /* 0x002fe20000000000 */
        /* <DEDUP_REMOVED lines=12> */
[----:B------:R-:W-:Y:S01]  /*8890*/  FADD R43, R32, R46 ;  /* 0x0000002e202b7221 */ /* 0x000fe20000000000 */
[----:B------:R-:W-:Y:S01]  /*88a0*/  FFMA R61, R44, -0.70710676908493041992, R52 ;  /* 0xbf3504f32c3d7823 */ /* 0x000fe20000000034 */
[----:B------:R-:W-:Y:S01]  /*88b0*/  FADD R32, R32, -R46 ;  /* 0x8000002e20207221 */ /* 0x000fe20000000000 */
[----:B------:R-:W-:Y:S01]  /*88c0*/  FFMA R44, R44, 0.70710676908493041992, R52 ;  /* 0x3f3504f32c2c7823 */ /* 0x000fe20000000034 */
[----:B------:R-:W-:Y:S01]  /*88d0*/  FADD R46, R49, R48 ;  /* 0x00000030312e7221 */ /* 0x000fe20000000000 */
[----:B------:R1:W-:Y:S01]  /*88e0*/  STS [R19], R58 ;  /* 0x0000003a13007388 */ /* 0x0003e20000000800 */
[----:B------:R-:W-:Y:S01]  /*88f0*/  FMUL R53, R53, 1.9615705013275146484 ;  /* 0x3ffb14be35357820 */ /* 0x000fe20000400000 */
[----:B------:R-:W-:Y:S01]  /*8900*/  FMUL R51, R51, -1.6629391908645629883 ;  /* 0xbfd4db3133337820 */ /* 0x000fe20000400000 */
[----:B------:R-:W-:Y:S01]  /*8910*/  FMUL R57, R57, 1.8477590084075927734 ;  /* 0x3fec835e39397820 */ /* 0x000fe20000400000 */
[----:B------:R2:W-:Y:S01]  /*8920*/  STS [R19+0x108], R56 ;  /* 0x0001083813007388 */ /* 0x0005e20000000800 */
[----:B------:R-:W-:Y:S01]  /*8930*/  FMUL R55, R55, 1.9615705013275146484 ;  /* 0x3ffb14be37377820 */ /* 0x000fe20000400000 */
[----:B-1----:R-:W-:Y:S01]  /*8940*/  FMUL R58, R54, 1.4142135381698608398 ;  /* 0x3fb504f3363a7820 */ /* 0x002fe20000400000 */
[----:B------:R-:W-:Y:S01]  /*8950*/  FFMA R54, R45, -0.19891236722469329834, R44 ;  /* 0xbe4bafaf2d367823 */ /* 0x000fe2000000002c */
[C-C-:B--2---:R-:W-:Y:S01]  /*8960*/  FADD R56, R43.reuse, -R46.reuse ;  /* 0x8000002e2b387221 */ /* 0x144fe20000000000 */
[----:B------:R-:W-:Y:S01]  /*8970*/  FADD R43, R43, R46 ;  /* 0x0000002e2b2b7221 */ /* 0x000fe20000000000 */
[----:B------:R1:W-:Y:S01]  /*8980*/  STS [R19+0x84], R53 ;  /* 0x0000843513007388 */ /* 0x0003e20000000800 */
[----:B------:R-:W-:Y:S01]  /*8990*/  FMUL R54, R54, 1.9615705013275146484 ;  /* 0x3ffb14be36367820 */ /* 0x000fe20000400000 */
[----:B------:R-:W-:Y:S01]  /*89a0*/  FADD R52, -R49, R48 ;  /* 0x0000003031347221 */ /* 0x000fe20000000100 */
[----:B------:R-:W-:Y:S01]  /*89b0*/  FFMA R5, R44, 0.19891236722469329834, R45 ;  /* 0x3e4bafaf2c057823 */ /* 0x000fe2000000002d */
[----:B------:R-:W-:Y:S04]  /*89c0*/  STS [R19+0x210], R58 ;  /* 0x0002103a13007388 */ /* 0x000fe80000000800 */
[----:B------:R2:W-:Y:S01]  /*89d0*/  STS [R19+0x294], R51 ;  /* 0x0002943313007388 */ /* 0x0005e20000000800 */
[----:B-1----:R-:W-:Y:S01]  /*89e0*/  FFMA R53, R47, 0.66817861795425415039, R61 ;  /* 0x3f2b0dc12f357823 */ /* 0x002fe2000000003d */
[----:B------:R-:W-:-:S02]  /*89f0*/  FFMA R61, R61, -0.66817861795425415039, R47 ;  /* 0xbf2b0dc13d3d7823 */ /* 0x000fc4000000002f */
[----:B------:R1:W-:Y:S04]  /*8a00*/  STS [R19+0x318], R57 ;  /* 0x0003183913007388 */ /* 0x0003e80000000800 */
[----:B------:R3:W-:Y:S01]  /*8a10*/  STS [R19+0x39c], R55 ;  /* 0x00039c3713007388 */ /* 0x0007e20000000800 */
[----:B------:R-:W-:Y:S01]  /*8a20*/  NOP ;  /* 0x0000000000007918 */ /* 0x000fe20000000000 */
[----:B--2---:R-:W-:Y:S02]  /*8a30*/  FMUL R51, R43, 1.4142135381698608398 ;  /* 0x3fb504f32b337820 */ /* 0x004fe40000400000 */
[----:B------:R-:W4:Y:S04]  /*8a40*/  LDL.LU R58, [R1+0x40] ;  /* 0x00004000013a7983 */ /* 0x000f280000300800 */
        /* <DEDUP_REMOVED lines=9> */
[----:B-1----:R-:W2:Y:S04]  /*8ae0*/  LDL.LU R57, [R1+0x10] ;  /* 0x0000100001397983 */ /* 0x002ea80000300800 */
[----:B---3--:R-:W3:Y:S04]  /*8af0*/  LDL.LU R55, [R1+0xc] ;  /* 0x00000c0001377983 */ /* 0x008ee80000300800 */
[----:B------:R1:W-:Y:S04]  /*8b00*/  STS [R19+0x84], R54 ;  /* 0x0000843613007388 */ /* 0x0003e80000000800 */
[----:B-1----:R-:W3:Y:S01]  /*8b10*/  LDL.LU R54, [R1+0x8] ;  /* 0x0000080001367983 */ /* 0x002ee20000300800 */
[----:B------:R-:W-:Y:S01]  /*8b20*/  FMUL R56, R56, 1.4142135381698608398 ;  /* 0x3fb504f338387820 */ /* 0x000fe20000400000 */
[----:B------:R-:W-:Y:S01]  /*8b30*/  FMUL R53, R53, 1.6629391908645629883 ;  /* 0x3fd4db3135357820 */ /* 0x000fe20000400000 */
[----:B------:R-:W-:Y:S01]  /*8b40*/  FFMA R60, R52, -0.41421356797218322754, R32 ;  /* 0xbed413cd343c7823 */ /* 0x000fe20000000020 */
[----:B------:R1:W-:Y:S04]  /*8b50*/  STS [R19], R51 ;  /* 0x0000003313007388 */ /* 0x0003e80000000800 */
[----:B------:R-:W-:Y:S01]  /*8b60*/  STS [R19+0x210], R56 ;  /* 0x0002103813007388 */ /* 0x000fe20000000800 */
[----:B-1----:R-:W-:-:S03]  /*8b70*/  FFMA R51, R32, 0.41421356797218322754, R52 ;  /* 0x3ed413cd20337823 */ /* 0x002fc60000000034 */
[----:B------:R1:W-:Y:S02]  /*8b80*/  STS [R19+0x18c], R53 ;  /* 0x00018c3513007388 */ /* 0x0003e40000000800 */
[----:B-1----:R-:W-:Y:S01]  /*8b90*/  FADD R53, R14, -R16 ;  /* 0x800000100e357221 */ /* 0x002fe20000000000 */
[----:B------:R-:W-:Y:S01]  /*8ba0*/  FMUL R60, R60, 1.8477590084075927734 ;  /* 0x3fec835e3c3c7820 */ /* 0x000fe20000400000 */
[----:B------:R-:W-:-:S04]  /*8bb0*/  FMUL R51, R51, 1.8477590084075927734 ;  /* 0x3fec835e33337820 */ /* 0x000fc80000400000 */
[----:B------:R-:W-:Y:S04]  /*8bc0*/  STS [R19+0x108], R60 ;  /* 0x0001083c13007388 */ /* 0x000fe80000000800 */
[----:B------:R1:W-:Y:S01]  /*8bd0*/  STS [R19+0x318], R51 ;  /* 0x0003183313007388 */ /* 0x0003e20000000800 */
[----:B----4-:R-:W-:Y:S01]  /*8be0*/  FADD R32, R3, R58 ;  /* 0x0000003a03207221 */ /* 0x010fe20000000000 */
[C-C-:B---3--:R-:W-:Y:S01]  /*8bf0*/  FADD R52, R55.reuse, -R54.reuse ;  /* 0x8000003637347221 */ /* 0x148fe20000000000 */
[----:B------:R-:W-:Y:S01]  /*8c00*/  FADD R56, R55, R54 ;  /* 0x0000003637387221 */ /* 0x000fe20000000000 */
[C-C-:B--2---:R-:W-:Y:S01]  /*8c10*/  FADD R54, -R59.reuse, R57.reuse ;  /* 0x000000393b367221 */ /* 0x144fe20000000100 */
[----:B------:R-:W-:Y:S01]  /*8c20*/  FADD R57, R59, R57 ;  /* 0x000000393b397221 */ /* 0x000fe20000000000 */
[----:B------:R-:W-:-:S04]  /*8c30*/  FADD R59, R3, -R58 ;  /* 0x8000003a033b7221 */ /* 0x000fc80000000000 */
[C-C-:B------:R-:W-:Y:S01]  /*8c40*/  FADD R58, R59.reuse, R53.reuse ;  /* 0x000000353b3a7221 */ /* 0x140fe20000000000 */
[----:B------:R-:W-:-:S03]  /*8c50*/  FADD R59, R59, -R53 ;  /* 0x800000353b3b7221 */ /* 0x000fc60000000000 */
[C-C-:B------:R-:W-:Y:S01]  /*8c60*/  FFMA R53, R58.reuse, -0.70710676908493041992, R52.reuse ;  /* 0xbf3504f33a357823 */ /* 0x140fe20000000034 */
[----:B------:R-:W-:Y:S01]  /*8c70*/  FFMA R52, R58, 0.70710676908493041992, R52 ;  /* 0x3f3504f33a347823 */ /* 0x000fe20000000034 */
[C---:B------:R-:W-:Y:S01]  /*8c80*/  FFMA R58, R59.reuse, -0.70710676908493041992, R54 ;  /* 0xbf3504f33b3a7823 */ /* 0x040fe20000000036 */
[----:B------:R-:W-:Y:S01]  /*8c90*/  FADD R55, R14, R16 ;  /* 0x000000100e377221 */ /* 0x000fe20000000000 */
[----:B------:R-:W-:Y:S01]  /*8ca0*/  FFMA R54, R59, 0.70710676908493041992, R54 ;  /* 0x3f3504f33b367823 */ /* 0x000fe20000000036 */
[----:B------:R-:W-:Y:S01]  /*8cb0*/  FADD R14, R56, -R57 ;  /* 0x80000039380e7221 */ /* 0x000fe20000000000 */
[----:B------:R-:W-:Y:S01]  /*8cc0*/  FFMA R59, R58, 0.66817861795425415039, R53 ;  /* 0x3f2b0dc13a3b7823 */ /* 0x000fe20000000035 */
[----:B------:R-:W-:Y:S01]  /*8cd0*/  FFMA R3, R53, -0.66817861795425415039, R58 ;  /* 0xbf2b0dc135037823 */ /* 0x000fe2000000003a */
[----:B------:R-:W-:Y:S01]  /*8ce0*/  FADD R53, R56, R57 ;  /* 0x0000003938357221 */ /* 0x000fe20000000000 */
[C-C-:B------:R-:W-:Y:S01]  /*8cf0*/  FADD R56, R55.reuse, R32.reuse ;  /* 0x0000002037387221 */ /* 0x140fe20000000000 */
[----:B------:R-:W-:Y:S01]  /*8d00*/  MOV R58, R5 ;  /* 0x00000005003a7202 */ /* 0x000fe20000000f00 */
[----:B------:R-:W-:-:S02]  /*8d10*/  FADD R16, -R55, R32 ;  /* 0x0000002037107221 */ /* 0x000fc40000000100 */
[C-C-:B------:R-:W-:Y:S01]  /*8d20*/  FADD R32, R53.reuse, -R56.reuse ;  /* 0x8000003835207221 */ /* 0x140fe20000000000 */
[----:B------:R-:W-:Y:S01]  /*8d30*/  FADD R56, R53, R56 ;  /* 0x0000003835387221 */ /* 0x000fe20000000000 */
[----:B------:R-:W-:Y:S01]  /*8d40*/  FFMA R53, R54, -0.19891236722469329834, R52 ;  /* 0xbe4bafaf36357823 */ /* 0x000fe20000000034 */
[----:B------:R-:W-:Y:S01]  /*8d50*/  FFMA R5, R52, 0.19891236722469329834, R54 ;  /* 0x3e4bafaf34057823 */ /* 0x000fe20000000036 */
[----:B------:R-:W-:Y:S01]  /*8d60*/  FMUL R52, R58, 1.9615705013275146484 ;  /* 0x3ffb14be3a347820 */ /* 0x000fe20000400000 */
[----:B------:R-:W-:-:S04]  /*8d70*/  FMUL R55, R61, -1.6629391908645629883 ;  /* 0xbfd4db313d377820 */ /* 0x000fc80000400000 */
[----:B------:R2:W-:Y:S01]  /*8d80*/  STS [R19+0x39c], R52 ;  /* 0x00039c3413007388 */ /* 0x0005e20000000800 */
[----:B-1----:R-:W-:-:S03]  /*8d90*/  FMUL R51, R56, 1.4142135381698608398 ;  /* 0x3fb504f338337820 */ /* 0x002fc60000400000 */
[----:B------:R-:W-:Y:S01]  /*8da0*/  STS [R19+0x294], R55 ;  /* 0x0002943713007388 */ /* 0x000fe20000000800 */
[----:B------:R-:W-:Y:S01]  /*8db0*/  NOP ;  /* 0x0000000000007918 */ /* 0x000fe20000000000 */
[----:B--2---:R-:W-:Y:S02]  /*8dc0*/  MOV R52, R59 ;  /* 0x0000003b00347202 */ /* 0x004fe40000000f00 */
[----:B------:R-:W-:Y:S03]  /*8dd0*/  LDS R54, [R24] ;  /* 0x0000000018367984 */ /* 0x000fe60000000800 */
[----:B------:R-:W-:Y:S01]  /*8de0*/  FMUL R52, R52, 1.6629391908645629883 ;  /* 0x3fd4db3134347820 */ /* 0x000fe20000400000 */
[----:B------:R-:W-:Y:S04]  /*8df0*/  LDS R55, [R24+0x4] ;  /* 0x0000040018377984 */ /* 0x000fe80000000800 */
[----:B------:R-:W1:Y:S04]  /*8e00*/  LDS R56, [R24+0x8] ;  /* 0x0000080018387984 */ /* 0x000e680000000800 */
[----:B------:R-:W2:Y:S04]  /*8e10*/  LDS R57, [R24+0xc] ;  /* 0x00000c0018397984 */ /* 0x000ea80000000800 */
[----:B------:R-:W-:Y:S04]  /*8e20*/  LDS R58, [R24+0x10] ;  /* 0x00001000183a7984 */ /* 0x000fe80000000800 */
[----:B------:R-:W-:Y:S04]  /*8e30*/  LDS R59, [R24+0x14] ;  /* 0x00001400183b7984 */ /* 0x000fe80000000800 */
[----:B------:R-:W-:Y:S04]  /*8e40*/  LDS R60, [R24+0x18] ;  /* 0x00001800183c7984 */ /* 0x000fe80000000800 */
[----:B------:R-:W-:Y:S01]  /*8e50*/  LDS R61, [R24+0x1c] ;  /* 0x00001c00183d7984 */ /* 0x000fe20000000800 */
[----:B------:R-:W-:-:S03]  /*8e60*/  NOP ;  /* 0x0000000000007918 */ /* 0x000fc60000000000 */
[----:B------:R3:W-:Y:S02]  /*8e70*/  STS [R19+0x18c], R52 ;  /* 0x00018c3413007388 */ /* 0x0007e40000000800 */
[----:B---3--:R-:W-:Y:S02]  /*8e80*/  FMUL R52, R3, -1.6629391908645629883 ;  /* 0xbfd4db3103347820 */ /* 0x008fe40000400000 */
[----:B------:R-:W3:Y:S01]  /*8e90*/  LDL.LU R3, [R1+0x128] ;  /* 0x0001280001037983 */ /* 0x000ee20000300800 */
[----:B------:R-:W-:Y:S01]  /*8ea0*/  FMUL R53, R53, 1.9615705013275146484 ;  /* 0x3ffb14be35357820 */ /* 0x000fe20000400000 */
[----:B------:R-:W-:-:S04]  /*8eb0*/  FMUL R32, R32, 1.4142135381698608398 ;  /* 0x3fb504f320207820 */ /* 0x000fc80000400000 */
[----:B------:R4:W-:Y:S04]  /*8ec0*/  STS [R19+0x84], R53 ;  /* 0x0000843513007388 */ /* 0x0009e80000000800 */
[----:B------:R0:W-:Y:S01]  /*8ed0*/  STS [R19+0x210], R32 ;  /* 0x0002102013007388 */ /* 0x0001e20000000800 */
[----:B----4-:R-:W-:-:S03]  /*8ee0*/  FFMA R53, R14, 0.41421356797218322754, R16 ;  /* 0x3ed413cd0e357823 */ /* 0x010fc60000000010 */
[----:B------:R4:W-:Y:S01]  /*8ef0*/  STS [R19], R51 ;  /* 0x0000003313007388 */ /* 0x0009e20000000800 */
[----:B0-----:R-:W-:-:S03]  /*8f00*/  FFMA R32, R16, -0.41421356797218322754, R14 ;  /* 0xbed413cd10207823 */ /* 0x001fc6000000000e */
[----:B------:R0:W-:Y:S01]  /*8f10*/  STS [R19+0x294], R52 ;  /* 0x0002943413007388 */ /* 0x0001e20000000800 */
[----:B------:R-:W-:Y:S01]  /*8f20*/  FMUL R32, R32, 1.8477590084075927734 ;  /* 0x3fec835e20207820 */ /* 0x000fe20000400000 */
[----:B----4-:R-:W-:Y:S01]  /*8f30*/  FMUL R51, R5, 1.9615705013275146484 ;  /* 0x3ffb14be05337820 */ /* 0x010fe20000400000 */
[----:B0-----:R-:W-:-:S04]  /*8f40*/  FMUL R52, R53, 1.8477590084075927734 ;  /* 0x3fec835e35347820 */ /* 0x001fc80000400000 */
[----:B------:R-:W-:Y:S04]  /*8f50*/  STS [R19+0x39c], R51 ;  /* 0x00039c3313007388 */ /* 0x000fe80000000800 */
[----:B------:R0:W-:Y:S04]  /*8f60*/  STS [R19+0x108], R32 ;  /* 0x0001082013007388 */ /* 0x0001e80000000800 */
[----:B------:R4:W-:Y:S01]  /*8f70*/  STS [R19+0x318], R52 ;  /* 0x0003183413007388 */ /* 0x0009e20000000800 */
[----:B------:R-:W-:Y:S01]  /*8f80*/  NOP ;  /* 0x0000000000007918 */ /* 0x000fe20000000000 */
[C-C-:B0-----:R-:W-:Y:S01]  /*8f90*/  FADD R32, -R33.reuse, R41.reuse ;  /* 0x0000002921207221 */ /* 0x141fe20000000100 */
[----:B------:R-:W-:Y:S01]  /*8fa0*/  FADD R5, R33, R41 ;  /* 0x0000002921057221 */ /* 0x000fe20000000000 */
[C-C-:B----4-:R-:W-:Y:S01]  /*8fb0*/  FADD R19, -R34.reuse, R42.reuse ;  /* 0x0000002a22137221 */ /* 0x150fe20000000100 */
[----:B------:R-:W-:Y:S01]  /*8fc0*/  FADD R34, R34, R42 ;  /* 0x0000002a22227221 */ /* 0x000fe20000000000 */
[----:B-1----:R-:W-:Y:S01]  /*8fd0*/  FADD R51, R12, -R56 ;  /* 0x800000380c337221 */ /* 0x002fe20000000000 */
[----:B------:R-:W3:Y:S01]  /*8fe0*/  LDS R42, [R24] ;  /* 0x00000000182a7984 */ /* 0x000ee20000000800 */
[C-C-:B------:R-:W-:Y:S01]  /*8ff0*/  FADD R33, -R29.reuse, R40.reuse ;  /* 0x000000281d217221 */ /* 0x140fe20000000100 */
[----:B------:R-:W-:Y:S01]  /*9000*/  FADD R40, R29, R40 ;  /* 0x000000281d287221 */ /* 0x000fe20000000000 */
[C-C-:B------:R-:W-:Y:S01]  /*9010*/  FADD R29, -R28.reuse, R39.reuse ;  /* 0x000000271c1d7221 */ /* 0x140fe20000000100 */
[----:B------:R-:W-:Y:S01]  /*9020*/  FADD R39, R28, R39 ;  /* 0x000000271c277221 */ /* 0x000fe20000000000 */
[--C-:B------:R-:W-:Y:S01]  /*9030*/  FADD R28, R31, -R43.reuse ;  /* 0x8000002b1f1c7221 */ /* 0x100fe20000000000 */
[C-C-:B------:R-:W-:Y:S01]  /*9040*/  FADD R41, R15.reuse, -R54.reuse ;  /* 0x800000360f297221 */ /* 0x140fe20000000000 */
[----:B------:R-:W-:Y:S01]  /*9050*/  FADD R54, R15, R54 ;  /* 0x000000360f367221 */ /* 0x000fe20000000000 */
[----:B------:R-:W-:Y:S01]  /*9060*/  FADD R43, R31, R43 ;  /* 0x0000002b1f2b7221 */ /* 0x000fe20000000000 */
[----:B------:R-:W-:Y:S01]  /*9070*/  FADD R15, R26, -R46 ;  /* 0x8000002e1a0f7221 */ /* 0x000fe20000000000 */
[----:B------:R-:W-:Y:S01]  /*9080*/  FADD R31, R30, -R44 ;  /* 0x8000002c1e1f7221 */ /* 0x000fe20000000000 */
[----:B------:R-:W-:Y:S01]  /*9090*/  FADD R46, R26, R46 ;  /* 0x0000002e1a2e7221 */ /* 0x000fe20000000000 */
[----:B------:R-:W-:Y:S01]  /*90a0*/  FADD R44, R30, R44 ;  /* 0x0000002c1e2c7221 */ /* 0x000fe20000000000 */
[C---:B------:R-:W-:Y:S01]  /*90b0*/  FADD R26, R28.reuse, R41 ;  /* 0x000000291c1a7221 */ /* 0x040fe20000000000 */
[C---:B------:R-:W-:Y:S01]  /*90c0*/  FADD R30, R27.reuse, -R45 ;  /* 0x8000002d1b1e7221 */ /* 0x040fe20000000000 */
        /* <DEDUP_REMOVED lines=9> */
[----:B--2---:R-:W-:Y:S01]  /*9160*/  FADD R53, R11, -R57 ;  /* 0x800000390b357221 */ /* 0x004fe20000000000 */
[----:B------:R-:W0:Y:S01]  /*9170*/  LDS R52, [R24+0x4] ;  /* 0x0000040018347984 */ /* 0x000e220000000800 */
[C-C-:B------:R-:W-:Y:S01]  /*9180*/  FFMA R12, R45.reuse, -0.70710676908493041992, R32.reuse ;  /* 0xbf3504f32d0c7823 */ /* 0x140fe20000000020 */
[----:B------:R-:W-:Y:S01]  /*9190*/  FFMA R32, R45, 0.70710676908493041992, R32 ;  /* 0x3f3504f32d207823 */ /* 0x000fe20000000020 */
[C-C-:B------:R-:W-:Y:S01]  /*91a0*/  FADD R45, R30.reuse, R51.reuse ;  /* 0x000000331e2d7221 */ /* 0x140fe20000000000 */
[----:B------:R-:W-:Y:S01]  /*91b0*/  FADD R51, R30, -R51 ;  /* 0x800000331e337221 */ /* 0x000fe20000000000 */
[----:B------:R-:W-:-:S03]  /*91c0*/  FADD R57, R11, R57 ;  /* 0x000000390b397221 */ /* 0x000fc60000000000 */
[C-C-:B------:R-:W-:Y:S01]  /*91d0*/  FFMA R11, R51.reuse, -0.70710676908493041992, R33.reuse ;  /* 0xbf3504f3330b7823 */ /* 0x140fe20000000021 */
[----:B------:R-:W-:Y:S01]  /*91e0*/  FFMA R33, R51, 0.70710676908493041992, R33 ;  /* 0x3f3504f333217823 */ /* 0x000fe20000000021 */
[C---:B------:R-:W-:Y:S01]  /*91f0*/  FADD R51, R15.reuse, R53 ;  /* 0x000000350f337221 */ /* 0x040fe20000000000 */
[C---:B------:R-:W-:Y:S01]  /*9200*/  FADD R28, R54.reuse, R43 ;  /* 0x0000002b361c7221 */ /* 0x040fe20000000000 */
[----:B------:R-:W-:Y:S01]  /*9210*/  FADD R53, R15, -R53 ;  /* 0x800000350f357221 */ /* 0x000fe20000000000 */
[----:B------:R-:W-:Y:S01]  /*9220*/  FADD R43, -R54, R43 ;  /* 0x0000002b362b7221 */ /* 0x000fe20000000100 */
[C-C-:B------:R-:W-:Y:S01]  /*9230*/  FADD R31, R55.reuse, R44.reuse ;  /* 0x0000002c371f7221 */ /* 0x140fe20000000000 */
[----:B------:R-:W-:Y:S01]  /*9240*/  FADD R44, -R55, R44 ;  /* 0x0000002c372c7221 */ /* 0x000fe20000000100 */
[C-C-:B------:R-:W-:Y:S01]  /*9250*/  FADD R15, R57.reuse, R46.reuse ;  /* 0x0000002e390f7221 */ /* 0x140fe20000000000 */
[----:B------:R-:W-:Y:S02]  /*9260*/  FADD R57, -R57, R46 ;  /* 0x0000002e39397221 */ /* 0x000fe40000000100 */
[----:B------:R-:W1:Y:S01]  /*9270*/  LDS R46, [R24+0x8] ;  /* 0x00000800182e7984 */ /* 0x000e620000000800 */
[C-C-:B---3--:R-:W-:Y:S01]  /*9280*/  FADD R54, R3.reuse, -R42.reuse ;  /* 0x8000002a03367221 */ /* 0x148fe20000000000 */
[----:B------:R-:W-:Y:S01]  /*9290*/  FADD R55, R3, R42 ;  /* 0x0000002a03377221 */ /* 0x000fe20000000000 */
[C-C-:B------:R-:W-:Y:S01]  /*92a0*/  FFMA R42, R53.reuse, -0.70710676908493041992, R29.reuse ;  /* 0xbf3504f3352a7823 */ /* 0x140fe2000000001d */
[----:B------:R-:W-:Y:S01]  /*92b0*/  FFMA R29, R53, 0.70710676908493041992, R29 ;  /* 0x3f3504f3351d7823 */ /* 0x000fe2000000001d */
[C-C-:B------:R-:W-:Y:S01]  /*92c0*/  FFMA R53, R26.reuse, -0.70710676908493041992, R54.reuse ;  /* 0xbf3504f31a357823 */ /* 0x140fe20000000036 */
[----:B------:R-:W-:-:S03]  /*92d0*/  FFMA R26, R26, 0.70710676908493041992, R54 ;  /* 0x3f3504f31a1a7823 */ /* 0x000fc60000000036 */
[----:B------:R-:W-:Y:S01]  /*92e0*/  FFMA R3, R53, -0.66817861795425415039, R13 ;  /* 0xbf2b0dc135037823 */ /* 0x000fe2000000000d */
[----:B------:R-:W-:-:S04]  /*92f0*/  FFMA R16, R26, 0.19891236722469329834, R41 ;  /* 0x3e4bafaf1a107823 */ /* 0x000fc80000000029 */
[----:B------:R-:W-:Y:S04]  /*9300*/  STL [R1+0x120], R3 ;  /* 0x0001200301007387 */ /* 0x000fe80000100800 */
[----:B------:R2:W-:Y:S04]  /*9310*/  STL [R1+0x114], R16 ;  /* 0x0001141001007387 */ /* 0x0005e80000100800 */
[----:B--2---:R-:W2:Y:S01]  /*9320*/  LDL.LU R16, [R1+0x28] ;  /* 0x0000280001107983 */ /* 0x004ea20000300800 */
[C-C-:B------:R-:W-:Y:S01]  /*9330*/  FADD R54, R55.reuse, R34.reuse ;  /* 0x0000002237367221 */ /* 0x140fe20000000000 */
[C-C-:B------:R-:W-:Y:S01]  /*9340*/  FADD R30, R56.reuse, R27.reuse ;  /* 0x0000001b381e7221 */ /* 0x140fe20000000000 */
[----:B------:R-:W-:Y:S01]  /*9350*/  FADD R27, -R56, R27 ;  /* 0x0000001b381b7221 */ /* 0x000fe20000000100 */
[----:B------:R-:W-:Y:S01]  /*9360*/  FADD R34, R55, -R34 ;  /* 0x8000002237227221 */ /* 0x000fe20000000000 */
[----:B------:R-:W-:Y:S01]  /*9370*/  FFMA R14, R13, 0.66817861795425415039, R53 ;  /* 0x3f2b0dc10d0e7823 */ /* 0x000fe20000000035 */
[----:B------:R-:W-:Y:S01]  /*9380*/  MOV R56, R5 ;  /* 0x0000000500387202 */ /* 0x000fe20000000f00 */
[----:B0-----:R-:W-:Y:S01]  /*9390*/  FADD R13, R0, -R52 ;  /* 0x80000034000d7221 */ /* 0x001fe20000000000 */
[C-C-:B------:R-:W-:Y:S01]  /*93a0*/  FADD R5, R54.reuse, -R28.reuse ;  /* 0x8000001c36057221 */ /* 0x140fe20000000000 */
[----:B------:R-:W-:Y:S01]  /*93b0*/  FADD R28, R54, R28 ;  /* 0x0000001c361c7221 */ /* 0x000fe20000000000 */
[----:B------:R-:W-:Y:S01]  /*93c0*/  FADD R52, R0, R52 ;  /* 0x0000003400347221 */ /* 0x000fe20000000000 */
[----:B------:R-:W-:Y:S01]  /*93d0*/  FFMA R54, R41, -0.19891236722469329834, R26 ;  /* 0xbe4bafaf29367823 */ /* 0x000fe2000000001a */
[----:B------:R-:W-:Y:S01]  /*93e0*/  FFMA R0, R34, 0.41421356797218322754, R43 ;  /* 0x3ed413cd22007823 */ /* 0x000fe2000000002b */
[C-C-:B------:R-:W-:Y:S01]  /*93f0*/  FFMA R26, R19.reuse, -0.70710676908493041992, R13.reuse ;  /* 0xbf3504f3131a7823 */ /* 0x140fe2000000000d */
[----:B------:R-:W-:Y:S01]  /*9400*/  FFMA R19, R19, 0.70710676908493041992, R13 ;  /* 0x3f3504f313137823 */ /* 0x000fe2000000000d */
[----:B------:R-:W-:Y:S01]  /*9410*/  FADD R13, R52, R56 ;  /* 0x00000038340d7221 */ /* 0x000fe20000000000 */
[----:B------:R-:W2:Y:S01]  /*9420*/  LDS R53, [R24+0xc] ;  /* 0x00000c0018357984 */ /* 0x000ea20000000800 */
[----:B------:R-:W-:-:S03]  /*9430*/  FFMA R3, R12, 0.66817861795425415039, R26 ;  /* 0x3f2b0dc10c037823 */ /* 0x000fc6000000001a */
[----:B------:R0:W-:Y:S01]  /*9440*/  STL [R1+0x11c], R0 ;  /* 0x00011c0001007387 */ /* 0x0001e20000100800 */
[----:B------:R-:W-:Y:S01]  /*9450*/  FADD R52, R52, -R56 ;  /* 0x8000003834347221 */ /* 0x000fe20000000000 */
[----:B------:R-:W-:Y:S01]  /*9460*/  MOV R41, R7 ;  /* 0x0000000700297202 */ /* 0x000fe20000000f00 */
[----:B------:R-:W-:Y:S01]  /*9470*/  FFMA R7, R19, 0.19891236722469329834, R32 ;  /* 0x3e4bafaf13077823 */ /* 0x000fe20000000020 */
[----:B------:R3:W-:Y:S01]  /*9480*/  STL [R1], R3 ;  /* 0x0000000301007387 */ /* 0x0007e20000100800 */
[----:B0-----:R-:W-:Y:S01]  /*9490*/  FFMA R0, R26, -0.66817861795425415039, R12 ;  /* 0xbf2b0dc11a007823 */ /* 0x001fe2000000000c */
[----:B-1----:R-:W-:Y:S01]  /*94a0*/  FADD R12, R8, -R46 ;  /* 0x8000002e080c7221 */ /* 0x002fe20000000000 */
[----:B---3--:R-:W-:-:S03]  /*94b0*/  FADD R3, R13, -R31 ;  /* 0x8000001f0d037221 */ /* 0x008fc60000000000 */
[----:B------:R0:W-:Y:S01]  /*94c0*/  STL [R1+0x4c], R0 ;  /* 0x00004c0001007387 */ /* 0x0001e20000100800 */
[----:B------:R-:W-:Y:S01]  /*94d0*/  FADD R31, R13, R31 ;  /* 0x0000001f0d1f7221 */ /* 0x000fe20000000000 */
[----:B------:R-:W-:Y:S01]  /*94e0*/  FFMA R13, R32, -0.19891236722469329834, R19 ;  /* 0xbe4bafaf200d7823 */ /* 0x000fe20000000013 */
[C---:B------:R-:W-:Y:S01]  /*94f0*/  FFMA R19, R45.reuse, -0.70710676908493041992, R12 ;  /* 0xbf3504f32d137823 */ /* 0x040fe2000000000c */
[----:B------:R-:W-:Y:S01]  /*9500*/  STL [R1+0x118], R7 ;  /* 0x0001180701007387 */ /* 0x000fe20000100800 */
[----:B0-----:R-:W-:Y:S01]  /*9510*/  FFMA R0, R52, 0.41421356797218322754, R44 ;  /* 0x3ed413cd34007823 */ /* 0x001fe2000000002c */
[----:B------:R-:W-:-:S04]  /*9520*/  FFMA R12, R45, 0.70710676908493041992, R12 ;  /* 0x3f3504f32d0c7823 */ /* 0x000fc8000000000c */
[----:B------:R0:W-:Y:S01]  /*9530*/  STL [R1+0x68], R0 ;  /* 0x0000680001007387 */ /* 0x0001e20000100800 */
[----:B------:R-:W-:Y:S01]  /*9540*/  FADD R8, R8, R46 ;  /* 0x0000002e08087221 */ /* 0x000fe20000000000 */
[----:B0-----:R-:W-:Y:S01]  /*9550*/  FFMA R0, R19, -0.66817861795425415039, R11 ;  /* 0xbf2b0dc113007823 */ /* 0x001fe2000000000b */
[----:B------:R-:W-:-:S04]  /*9560*/  FFMA R46, R44, -0.41421356797218322754, R52 ;  /* 0xbed413cd2c2e7823 */ /* 0x000fc80000000034 */
[----:B------:R0:W-:Y:S01]  /*9570*/  STL [R1+0x44], R0 ;  /* 0x0000440001007387 */ /* 0x0001e20000100800 */
[----:B------:R-:W-:Y:S01]  /*9580*/  FFMA R44, R11, 0.66817861795425415039, R19 ;  /* 0x3f2b0dc10b2c7823 */ /* 0x000fe20000000013 */
[----:B------:R-:W-:Y:S01]  /*9590*/  FFMA R19, R33, -0.19891236722469329834, R12 ;  /* 0xbe4bafaf21137823 */ /* 0x000fe2000000000c */
[----:B0-----:R-:W-:-:S05]  /*95a0*/  FFMA R0, R12, 0.19891236722469329834, R33 ;  /* 0x3e4bafaf0c007823 */ /* 0x001fca0000000021 */
[----:B------:R0:W-:Y:S04]  /*95b0*/  STL [R1+0x78], R0 ;  /* 0x0000780001007387 */ /* 0x0001e80000100800 */
[----:B------:R-:W3:Y:S01]  /*95c0*/  LDL.LU R33, [R1+0x50] ;  /* 0x0000500001217983 */ /* 0x000ee20000300800 */
[----:B------:R-:W-:-:S03]  /*95d0*/  FFMA R55, R43, -0.41421356797218322754, R34 ;  /* 0xbed413cd2b377823 */ /* 0x000fc60000000022 */
[----:B------:R-:W1:Y:S01]  /*95e0*/  LDS R34, [R24+0x10] ;  /* 0x0000100018227984 */ /* 0x000e620000000800 */
[----:B------:R-:W-:Y:S01]  /*95f0*/  FADD R26, R8, R40 ;  /* 0x00000028081a7221 */ /* 0x000fe20000000000 */
[----:B------:R-:W-:Y:S01]  /*9600*/  FADD R32, R10, -R58 ;  /* 0x8000003a0a207221 */ /* 0x000fe20000000000 */
[----:B------:R-:W-:Y:S01]  /*9610*/  FADD R40, R8, -R40 ;  /* 0x8000002808287221 */ /* 0x000fe20000000000 */
[----:B------:R-:W-:-:S03]  /*9620*/  FADD R58, R10, R58 ;  /* 0x0000003a0a3a7221 */ /* 0x000fc60000000000 */
[----:B------:R-:W-:Y:S01]  /*9630*/  FFMA R8, R27, -0.41421356797218322754, R40 ;  /* 0xbed413cd1b087823 */ /* 0x000fe20000000028 */
[----:B------:R-:W-:Y:S01]  /*9640*/  FFMA R7, R40, 0.41421356797218322754, R27 ;  /* 0x3ed413cd28077823 */ /* 0x000fe2000000001b */
[C-C-:B------:R-:W-:Y:S01]  /*9650*/  FADD R27, -R23.reuse, R38.reuse ;  /* 0x00000026171b7221 */ /* 0x140fe20000000100 */
[----:B------:R-:W-:Y:S01]  /*9660*/  FADD R23, R23, R38 ;  /* 0x0000002617177221 */ /* 0x000fe20000000000 */
[C-C-:B--2---:R-:W-:Y:S01]  /*9670*/  FADD R11, R16.reuse, -R53.reuse ;  /* 0x80000035100b7221 */ /* 0x144fe20000000000 */
[----:B------:R-:W-:-:S03]  /*9680*/  FADD R53, R16, R53 ;  /* 0x0000003510357221 */ /* 0x000fc60000000000 */
[C-C-:B------:R-:W-:Y:S01]  /*9690*/  FFMA R12, R51.reuse, -0.70710676908493041992, R11.reuse ;  /* 0xbf3504f3330c7823 */ /* 0x140fe2000000000b */
[----:B------:R-:W-:Y:S01]  /*96a0*/  FFMA R51, R51, 0.70710676908493041992, R11 ;  /* 0x3f3504f333337823 */ /* 0x000fe2000000000b */
[----:B------:R-:W-:Y:S02]  /*96b0*/  FADD R11, R53, R39 ;  /* 0x00000027350b7221 */ /* 0x000fe40000000000 */
[----:B------:R-:W-:Y:S01]  /*96c0*/  FFMA R43, R42, 0.66817861795425415039, R12 ;  /* 0x3f2b0dc12a2b7823 */ /* 0x000fe2000000000c */
[----:B0-----:R-:W-:Y:S01]  /*96d0*/  FFMA R0, R12, -0.66817861795425415039, R42 ;  /* 0xbf2b0dc10c007823 */ /* 0x001fe2000000002a */
[----:B------:R-:W-:Y:S01]  /*96e0*/  FADD R52, R11, -R15 ;  /* 0x8000000f0b347221 */ /* 0x000fe20000000000 */
[----:B------:R-:W-:Y:S01]  /*96f0*/  FFMA R12, R51, 0.19891236722469329834, R29 ;  /* 0x3e4bafaf330c7823 */ /* 0x000fe2000000001d */
[----:B------:R-:W-:Y:S01]  /*9700*/  FADD R11, R11, R15 ;  /* 0x0000000f0b0b7221 */ /* 0x000fe20000000000 */
[----:B------:R-:W-:Y:S01]  /*9710*/  FFMA R15, R29, -0.19891236722469329834, R51 ;  /* 0xbe4bafaf1d0f7823 */ /* 0x000fe20000000033 */
[----:B------:R-:W-:-:S02]  /*9720*/  FADD R29, R25, -R47 ;  /* 0x8000002f191d7221 */ /* 0x000fc40000000000 */
[----:B------:R1:W-:Y:S02]  /*9730*/  STL [R1+0x6c], R12 ;  /* 0x00006c0c01007387 */ /* 0x0003e40000100800 */
[C-C-:B------:R-:W-:Y:S01]  /*9740*/  FADD R10, R29.reuse, R32.reuse ;  /* 0x000000201d0a7221 */ /* 0x140fe20000000000 */
[----:B------:R-:W-:Y:S01]  /*9750*/  FADD R29, R29, -R32 ;  /* 0x800000201d1d7221 */ /* 0x000fe20000000000 */
[C-C-:B-1----:R-:W-:Y:S01]  /*9760*/  FADD R12, R41.reuse, -R34.reuse ;  /* 0x80000022290c7221 */ /* 0x142fe20000000000 */
[----:B------:R-:W-:Y:S02]  /*9770*/  FADD R34, R41, R34 ;  /* 0x0000002229227221 */ /* 0x000fe40000000000 */
[----:B------:R-:W2:Y:S01]  /*9780*/  LDL.LU R41, [R1+0x54] ;  /* 0x0000540001297983 */ /* 0x000ea20000300800 */
[C-C-:B------:R-:W-:Y:S01]  /*9790*/  FFMA R45, R10.reuse, -0.70710676908493041992, R12.reuse ;  /* 0xbf3504f30a2d7823 */ /* 0x140fe2000000000c */
[----:B------:R-:W-:Y:S01]  /*97a0*/  FFMA R10, R10, 0.70710676908493041992, R12 ;  /* 0x3f3504f30a0a7823 */ /* 0x000fe2000000000c */
[C-C-:B------:R-:W-:Y:S01]  /*97b0*/  FFMA R12, R29.reuse, -0.70710676908493041992, R27.reuse ;  /* 0xbf3504f31d0c7823 */ /* 0x140fe2000000001b */
[----:B------:R-:W-:Y:S01]  /*97c0*/  FFMA R27, R29, 0.70710676908493041992, R27 ;  /* 0x3f3504f31d1b7823 */ /* 0x000fe2000000001b */
[----:B------:R-:W-:-:S02]  /*97d0*/  FADD R32, R34, -R23 ;  /* 0x8000001722207221 */ /* 0x000fc40000000000 */
[----:B------:R-:W-:Y:S01]  /*97e0*/  FFMA R29, R12, 0.66817861795425415039, R45 ;  /* 0x3f2b0dc10c1d7823 */ /* 0x000fe2000000002d */
[----:B------:R-:W-:Y:S01]  /*97f0*/  FFMA R45, R45, -0.66817861795425415039, R12 ;  /* 0xbf2b0dc12d2d7823 */ /* 0x000fe2000000000c */
[----:B------:R-:W-:Y:S01]  /*9800*/  FADD R12, R34, R23 ;  /* 0x00000017220c7221 */ /* 0x000fe20000000000 */
[----:B------:R-:W-:Y:S01]  /*9810*/  FFMA R34, R27, -0.19891236722469329834, R10 ;  /* 0xbe4bafaf1b227823 */ /* 0x000fe2000000000a */
[----:B------:R-:W-:-:S05]  /*9820*/  FFMA R10, R10, 0.19891236722469329834, R27 ;  /* 0x3e4bafaf0a0a7823 */ /* 0x000fca000000001b */
[----:B------:R-:W-:Y:S04]  /*9830*/  STL [R1+0x3c], R10 ;  /* 0x00003c0a01007387 */ /* 0x000fe80000100800 */
[----:B------:R-:W4:Y:S04]  /*9840*/  LDL.LU R42, [R1+0x58] ;  /* 0x00005800012a7983 */ /* 0x000f280000300800 */
[----:B------:R-:W3:Y:S01]  /*9850*/  LDS R10, [R24+0x14] ;  /* 0x00001400180a7984 */ /* 0x000ee20000000800 */
[----:B------:R-:W-:Y:S01]  /*9860*/  FADD R25, R25, R47 ;  /* 0x0000002f19197221 */ /* 0x000fe20000000000 */
[----:B------:R-:W-:Y:S01]  /*9870*/  FADD R39, R53, -R39 ;  /* 0x8000002735277221 */ /* 0x000fe20000000000 */
[----:B------:R-:W-:-:S02]  /*9880*/  FADD R56, R26, -R30 ;  /* 0x8000001e1a387221 */ /* 0x000fc40000000000 */
[--C-:B------:R-:W-:Y:S01]  /*9890*/  FADD R23, R58, R25.reuse ;  /* 0x000000193a177221 */ /* 0x100fe20000000000 */
[----:B------:R-:W-:Y:S01]  /*98a0*/  FADD R30, R26, R30 ;  /* 0x0000001e1a1e7221 */ /* 0x000fe20000000000 */
[----:B------:R-:W-:Y:S01]  /*98b0*/  FADD R25, -R58, R25 ;  /* 0x000000193a197221 */ /* 0x000fe20000000100 */
[----:B------:R-:W-:Y:S01]  /*98c0*/  FFMA R26, R57, -0.41421356797218322754, R39 ;  /* 0xbed413cd391a7823 */ /* 0x000fe20000000027 */
[----:B------:R-:W-:Y:S01]  /*98d0*/  FFMA R16, R39, 0.41421356797218322754, R57 ;  /* 0x3ed413cd27107823 */ /* 0x000fe20000000039 */
[C-C-:B------:R-:W-:Y:S01]  /*98e0*/  FADD R39, R12.reuse, -R23.reuse ;  /* 0x800000170c277221 */ /* 0x140fe20000000000 */
[----:B------:R-:W-:Y:S01]  /*98f0*/  FADD R12, R12, R23 ;  /* 0x000000170c0c7221 */ /* 0x000fe20000000000 */
[----:B------:R-:W-:Y:S01]  /*9900*/  FFMA R23, R25, -0.41421356797218322754, R32 ;  /* 0xbed413cd19177823 */ /* 0x000fe20000000020 */
[----:B------:R-:W-:Y:S01]  /*9910*/  FFMA R53, R32, 0.41421356797218322754, R25 ;  /* 0x3ed413cd20357823 */ /* 0x000fe20000000019 */
[--C-:B------:R-:W-:Y:S01]  /*9920*/  FADD R32, R18, -R48.reuse ;  /* 0x8000003012207221 */ /* 0x100fe20000000000 */
[C-C-:B------:R-:W-:Y:S01]  /*9930*/  FADD R27, -R22.reuse, R37.reuse ;  /* 0x00000025161b7221 */ /* 0x140fe20000000100 */
[----:B------:R-:W-:Y:S01]  /*9940*/  FADD R22, R22, R37 ;  /* 0x0000002516167221 */ /* 0x000fe20000000000 */
[----:B------:R-:W-:Y:S01]  /*9950*/  FADD R18, R18, R48 ;  /* 0x0000003012127221 */ /* 0x000fe20000000000 */
[C-C-:B---3--:R-:W-:Y:S01]  /*9960*/  FADD R25, R33.reuse, -R10.reuse ;  /* 0x8000000a21197221 */ /* 0x148fe20000000000 */
[----:B------:R-:W-:Y:S01]  /*9970*/  FADD R10, R33, R10 ;  /* 0x0000000a210a7221 */ /* 0x000fe20000000000 */
[----:B------:R-:W-:-:S04]  /*9980*/  FADD R33, R9, -R59 ;  /* 0x8000003b09217221 */ /* 0x000fc80000000000 */
[C-C-:B------:R-:W-:Y:S01]  /*9990*/  FADD R37, R32.reuse, R33.reuse ;  /* 0x0000002120257221 */ /* 0x140fe20000000000 */
[----:B------:R-:W-:-:S03]  /*99a0*/  FADD R32, R32, -R33 ;  /* 0x8000002120207221 */ /* 0x000fc60000000000 */
[----:B------:R-:W-:Y:S01]  /*99b0*/  FFMA R51, R37, -0.70710676908493041992, R25 ;  /* 0xbf3504f325337823 */ /* 0x000fe20000000019 */
[C-C-:B------:R-:W-:Y:S01]  /*99c0*/  FFMA R33, R32.reuse, -0.70710676908493041992, R27.reuse ;  /* 0xbf3504f320217823 */ /* 0x140fe2000000001b */
[----:B------:R-:W-:Y:S01]  /*99d0*/  FFMA R27, R32, 0.70710676908493041992, R27 ;  /* 0x3f3504f3201b7823 */ /* 0x000fe2000000001b */
[----:B------:R-:W-:Y:S02]  /*99e0*/  FADD R9, R9, R59 ;  /* 0x0000003b09097221 */ /* 0x000fe40000000000 */
[----:B------:R-:W-:Y:S01]  /*99f0*/  FFMA R32, R33, 0.66817861795425415039, R51 ;  /* 0x3f2b0dc121207823 */ /* 0x000fe20000000033 */
[----:B------:R-:W-:Y:S01]  /*9a00*/  FFMA R51, R51, -0.66817861795425415039, R33 ;  /* 0xbf2b0dc133337823 */ /* 0x000fe20000000021 */
[C-C-:B------:R-:W-:Y:S01]  /*9a10*/  FADD R33, R10.reuse, R22.reuse ;  /* 0x000000160a217221 */ /* 0x140fe20000000000 */
[----:B------:R-:W-:Y:S01]  /*9a20*/  FADD R10, R10, -R22 ;  /* 0x800000160a0a7221 */ /* 0x000fe20000000000 */
[--C-:B------:R-:W-:Y:S01]  /*9a30*/  FADD R22, R9, R18.reuse ;  /* 0x0000001209167221 */ /* 0x100fe20000000000 */
[----:B------:R-:W-:Y:S01]  /*9a40*/  FFMA R25, R37, 0.70710676908493041992, R25 ;  /* 0x3f3504f325197823 */ /* 0x000fe20000000019 */
[----:B------:R-:W-:-:S02]  /*9a50*/  FADD R18, -R9, R18 ;  /* 0x0000001209127221 */ /* 0x000fc40000000100 */
[C-C-:B------:R-:W-:Y:S01]  /*9a60*/  FADD R40, R33.reuse, -R22.reuse ;  /* 0x8000001621287221 */ /* 0x140fe20000000000 */
[----:B------:R-:W-:Y:S01]  /*9a70*/  FADD R9, R33, R22 ;  /* 0x0000001621097221 */ /* 0x000fe20000000000 */
[----:B------:R-:W-:Y:S01]  /*9a80*/  FFMA R22, R27, -0.19891236722469329834, R25 ;  /* 0xbe4bafaf1b167823 */ /* 0x000fe20000000019 */
[----:B------:R-:W-:Y:S01]  /*9a90*/  FFMA R27, R25, 0.19891236722469329834, R27 ;  /* 0x3e4bafaf191b7823 */ /* 0x000fe2000000001b */
[----:B------:R-:W-:Y:S01]  /*9aa0*/  FFMA R25, R18, -0.41421356797218322754, R10 ;  /* 0xbed413cd12197823 */ /* 0x000fe2000000000a */
[----:B------:R-:W-:Y:S02]  /*9ab0*/  FFMA R59, R10, 0.41421356797218322754, R18 ;  /* 0x3ed413cd0a3b7823 */ /* 0x000fe40000000012 */
[----:B------:R-:W2:Y:S04]  /*9ac0*/  LDS R10, [R24+0x18] ;  /* 0x00001800180a7984 */ /* 0x000ea80000000800 */
[----:B------:R-:W4:Y:S01]  /*9ad0*/  LDS R24, [R24+0x1c] ;  /* 0x00001c0018187984 */ /* 0x000f220000000800 */
[----:B------:R-:W-:-:S03]  /*9ae0*/  FADD R33, R17, -R49 ;  /* 0x8000003111217221 */ /* 0x000fc60000000000 */
[----:B------:R0:W-:Y:S02]  /*9af0*/  STL [R1+0x38], R27 ;  /* 0x0000381b01007387 */ /* 0x0001e40000100800 */
[C-C-:B0-----:R-:W-:Y:S01]  /*9b00*/  FADD R27, -R21.reuse, R36.reuse ;  /* 0x00000024151b7221 */ /* 0x141fe20000000100 */
[----:B------:R-:W-:Y:S01]  /*9b10*/  FADD R21, R21, R36 ;  /* 0x0000002415157221 */ /* 0x000fe20000000000 */
[----:B------:R-:W-:-:S04]  /*9b20*/  FADD R36, R4, -R60 ;  /* 0x8000003c04247221 */ /* 0x000fc80000000000 */
[C-C-:B------:R-:W-:Y:S01]  /*9b30*/  FADD R37, R33.reuse, R36.reuse ;  /* 0x0000002421257221 */ /* 0x140fe20000000000 */
[----:B------:R-:W-:Y:S01]  /*9b40*/  FADD R33, R33, -R36 ;  /* 0x8000002421217221 */ /* 0x000fe20000000000 */
[----:B------:R-:W-:Y:S01]  /*9b50*/  FADD R17, R17, R49 ;  /* 0x0000003111117221 */ /* 0x000fe20000000000 */
[----:B------:R-:W-:Y:S02]  /*9b60*/  FADD R60, R4, R60 ;  /* 0x0000003c043c7221 */ /* 0x000fe40000000000 */
[C-C-:B------:R-:W-:Y:S01]  /*9b70*/  FFMA R36, R33.reuse, -0.70710676908493041992, R27.reuse ;  /* 0xbf3504f321247823 */ /* 0x140fe2000000001b */
[----:B------:R-:W-:Y:S01]  /*9b80*/  FFMA R27, R33, 0.70710676908493041992, R27 ;  /* 0x3f3504f3211b7823 */ /* 0x000fe2000000001b */
[----:B------:R-:W-:Y:S01]  /*9b90*/  FADD R58, -R60, R17 ;  /* 0x000000113c3a7221 */ /* 0x000fe20000000100 */
[----:B------:R-:W-:Y:S01]  /*9ba0*/  FMUL R28, R28, 1.4142135381698608398 ;  /* 0x3fb504f31c1c7820 */ /* 0x000fe20000400000 */
[----:B------:R-:W-:Y:S01]  /*9bb0*/  MOV R49, R14 ;  /* 0x0000000e00317202 */ /* 0x000fe20000000f00 */
[----:B------:R-:W-:Y:S01]  /*9bc0*/  FMUL R14, R12, 1.4142135381698608398 ;  /* 0x3fb504f30c0e7820 */ /* 0x000fe20000400000 */
[----:B------:R-:W-:Y:S01]  /*9bd0*/  FMUL R9, R9, 1.4142135381698608398 ;  /* 0x3fb504f309097820 */ /* 0x000fe20000400000 */
[C-C-:B--2---:R-:W-:Y:S01]  /*9be0*/  FADD R18, R41.reuse, -R10.reuse ;  /* 0x8000000a29127221 */ /* 0x144fe20000000000 */
[----:B------:R-:W-:-:S04]  /*9bf0*/  FADD R10, R41, R10 ;  /* 0x0000000a290a7221 */ /* 0x000fc80000000000 */
[C-C-:B------:R-:W-:Y:S01]  /*9c00*/  FADD R33, R10.reuse, R21.reuse ;  /* 0x000000150a217221 */ /* 0x140fe20000000000 */
[----:B------:R-:W-:Y:S01]  /*9c10*/  FADD R10, R10, -R21 ;  /* 0x800000150a0a7221 */ /* 0x000fe20000000000 */
[C-C-:B------:R-:W-:Y:S01]  /*9c20*/  FFMA R47, R37.reuse, -0.70710676908493041992, R18.reuse ;  /* 0xbf3504f3252f7823 */ /* 0x140fe20000000012 */
[----:B------:R-:W-:Y:S01]  /*9c30*/  FADD R21, R60, R17 ;  /* 0x000000113c157221 */ /* 0x000fe20000000000 */
[----:B------:R-:W-:-:S03]  /*9c40*/  FFMA R18, R37, 0.70710676908493041992, R18 ;  /* 0x3f3504f325127823 */ /* 0x000fc60000000012 */
[C-C-:B------:R-:W-:Y:S01]  /*9c50*/  FADD R41, R33.reuse, -R21.reuse ;  /* 0x8000001521297221 */ /* 0x140fe20000000000 */
[----:B------:R-:W-:Y:S01]  /*9c60*/  FADD R17, R33, R21 ;  /* 0x0000001521117221 */ /* 0x000fe20000000000 */
[----:B------:R-:W-:Y:S01]  /*9c70*/  FFMA R21, R27, -0.19891236722469329834, R18 ;  /* 0xbe4bafaf1b157823 */ /* 0x000fe20000000012 */
[----:B------:R-:W-:Y:S01]  /*9c80*/  FFMA R4, R18, 0.19891236722469329834, R27 ;  /* 0x3e4bafaf12047823 */ /* 0x000fe2000000001b */
[C-C-:B------:R-:W-:Y:S01]  /*9c90*/  FADD R18, -R20.reuse, R35.reuse ;  /* 0x0000002314127221 */ /* 0x140fe20000000100 */
[----:B------:R-:W-:Y:S01]  /*9ca0*/  FADD R20, R20, R35 ;  /* 0x0000002314147221 */ /* 0x000fe20000000000 */
[----:B------:R-:W-:Y:S01]  /*9cb0*/  FADD R33, R2, -R50 ;  /* 0x8000003202217221 */ /* 0x000fe20000000000 */
[----:B------:R-:W-:Y:S01]  /*9cc0*/  FADD R35, R6, -R61 ;  /* 0x8000003d06237221 */ /* 0x000fe20000000000 */
[----:B------:R-:W-:Y:S01]  /*9cd0*/  FFMA R37, R36, 0.66817861795425415039, R47 ;  /* 0x3f2b0dc124257823 */ /* 0x000fe2000000002f */
[----:B------:R-:W-:Y:S01]  /*9ce0*/  FFMA R27, R58, -0.41421356797218322754, R10 ;  /* 0xbed413cd3a1b7823 */ /* 0x000fe2000000000a */
[----:B------:R-:W-:Y:S01]  /*9cf0*/  FFMA R47, R47, -0.66817861795425415039, R36 ;  /* 0xbf2b0dc12f2f7823 */ /* 0x000fe20000000024 */
[----:B------:R-:W-:Y:S01]  /*9d00*/  FFMA R58, R10, 0.41421356797218322754, R58 ;  /* 0x3ed413cd0a3a7823 */ /* 0x000fe2000000003a */
[C-C-:B----4-:R-:W-:Y:S01]  /*9d10*/  FADD R10, R42.reuse, -R24.reuse ;  /* 0x800000182a0a7221 */ /* 0x150fe20000000000 */
[C-C-:B------:R-:W-:Y:S01]  /*9d20*/  FADD R36, R33.reuse, R35.reuse ;  /* 0x0000002321247221 */ /* 0x140fe20000000000 */
[----:B------:R-:W-:Y:S01]  /*9d30*/  FADD R33, R33, -R35 ;  /* 0x8000002321217221 */ /* 0x000fe20000000000 */
[----:B------:R-:W-:-:S02]  /*9d40*/  FADD R24, R42, R24 ;  /* 0x000000182a187221 */ /* 0x000fc40000000000 */
[C-C-:B------:R-:W-:Y:S01]  /*9d50*/  FFMA R48, R36.reuse, -0.70710676908493041992, R10.reuse ;  /* 0xbf3504f324307823 */ /* 0x140fe2000000000a */
[----:B------:R-:W-:Y:S01]  /*9d60*/  FFMA R10, R36, 0.70710676908493041992, R10 ;  /* 0x3f3504f3240a7823 */ /* 0x000fe2000000000a */
[C-C-:B------:R-:W-:Y:S01]  /*9d70*/  FFMA R35, R33.reuse, -0.70710676908493041992, R18.reuse ;  /* 0xbf3504f321237823 */ /* 0x140fe20000000012 */
[----:B------:R-:W-:Y:S01]  /*9d80*/  FFMA R18, R33, 0.70710676908493041992, R18 ;  /* 0x3f3504f321127823 */ /* 0x000fe20000000012 */
[----:B------:R-:W-:Y:S01]  /*9d90*/  FADD R61, R6, R61 ;  /* 0x0000003d063d7221 */ /* 0x000fe20000000000 */
[C-C-:B------:R-:W-:Y:S01]  /*9da0*/  FADD R33, R24.reuse, R20.reuse ;  /* 0x0000001418217221 */ /* 0x140fe20000000000 */
[----:B------:R-:W-:Y:S01]  /*9db0*/  FADD R57, R24, -R20 ;  /* 0x8000001418397221 */ /* 0x000fe20000000000 */
[----:B------:R-:W-:Y:S01]  /*9dc0*/  FFMA R20, R18, -0.19891236722469329834, R10 ;  /* 0xbe4bafaf12147823 */ /* 0x000fe2000000000a */
[----:B------:R-:W-:Y:S02]  /*9dd0*/  FFMA R6, R10, 0.19891236722469329834, R18 ;  /* 0x3e4bafaf0a067823 */ /* 0x000fe40000000012 */
[----:B------:R-:W0:Y:S01]  /*9de0*/  LDC R10, c[0x0][0x39c] ;  /* 0x0000e700ff0a7b82 */ /* 0x000e220000000800 */
[----:B------:R-:W-:-:S02]  /*9df0*/  FADD R50, R2, R50 ;  /* 0x0000003202327221 */ /* 0x000fc40000000000 */
[----:B------:R-:W2:Y:S02]  /*9e00*/  LDL.LU R2, [R1+0x124] ;  /* 0x0001240001027983 */ /* 0x000ea40000300800 */
[----:B------:R-:W-:-:S04]  /*9e10*/  FADD R24, R61, R50 ;  /* 0x000000323d187221 */ /* 0x000fc80000000000 */
[C-C-:B------:R-:W-:Y:S01]  /*9e20*/  FADD R42, R33.reuse, -R24.reuse ;  /* 0x80000018212a7221 */ /* 0x140fe20000000000 */
[----:B------:R-:W-:Y:S01]  /*9e30*/  FADD R24, R33, R24 ;  /* 0x0000001821187221 */ /* 0x000fe20000000000 */
[----:B------:R-:W-:Y:S01]  /*9e40*/  FMUL R33, R31, 1.4142135381698608398 ;  /* 0x3fb504f31f217820 */ /* 0x000fe20000400000 */
[----:B0-----:R-:W-:-:S04]  /*9e50*/  FSEL R10, R10, RZ, P0 ;  /* 0x000000ff0a0a7208 */ /* 0x001fc80000000000 */
[CC--:B------:R-:W-:Y:S02]  /*9e60*/  FSETP.GE.AND P0, PT, |R28|.reuse, R10.reuse, PT ;  /* 0x0000000a1c00720b */ /* 0x0c0fe40003f06200 */
[----:B------:R-:W-:Y:S02]  /*9e70*/  FSET.BF.GE.AND R18, |R28|, R10, PT ;  /* 0x0000000a1c12720a */ /* 0x000fe40003806200 */
[----:B------:R-:W-:Y:S01]  /*9e80*/  FSET.BF.GE.AND R10, |R33|, UR4, PT ;  /* 0x00000004210a7c0a */ /* 0x000fe2000b806200 */
[----:B------:R-:W0:Y:S04]  /*9e90*/  LDCU UR4, c[0x0][0x39c] ;  /* 0x00007380ff0477ac */ /* 0x000e280008000800 */
[----:B------:R-:W-:Y:S01]  /*9ea0*/  FADD R18, R18, R10 ;  /* 0x0000000a12127221 */ /* 0x000fe20000000000 */
[----:B------:R-:W-:Y:S01]  /*9eb0*/  FMUL R10, R30, 1.4142135381698608398 ;  /* 0x3fb504f31e0a7820 */ /* 0x000fe20000400000 */
[----:B------:R0:W-:Y:S04]  /*9ec0*/  STL [R1+0x10], R28 ;  /* 0x0000101c01007387 */ /* 0x0001e80000100800 */
        /* <DEDUP_REMOVED lines=22> */
[----:B------:R-:W-:Y:S01]  /*a030*/  STL [R1+0xc], R31 ;  /* 0x00000c1f01007387 */ /* 0x000fe20000100800 */
[----:B------:R-:W-:-:S03]  /*a040*/  MOV R60, R49 ;  /* 0x00000031003c7202 */ /* 0x000fc60000000f00 */
[----:B------:R1:W-:Y:S01]  /*a050*/  STL [R1+0x8], R30 ;  /* 0x0000081e01007387 */ /* 0x0003e20000100800 */
[----:B------:R-:W-:-:S03]  /*a060*/  FADD R28, R28, R17 ;  /* 0x000000111c1c7221 */ /* 0x000fc60000000000 */
        /* <DEDUP_REMOVED lines=32> */
[----:B0-----:R-:W-:Y:S01]  /*a270*/  FSET.BF.GE.AND R21, |R30|, UR4, PT ;  /* 0x000000041e157c0a */ /* 0x001fe2000b806200 */
[----:B------:R-:W0:Y:S01]  /*a280*/  LDCU UR4, c[0x0][0x39c] ;  /* 0x00007380ff0477ac */ /* 0x000e220008000800 */
[----:B-1----:R-:W-:-:S03]  /*a290*/  FMUL R30, R46, 1.8477590084075927734 ;  /* 0x3fec835e2e1e7820 */ /* 0x002fc60000400000 */
        /* <DEDUP_REMOVED lines=9> */
[----:B------:R-:W-:Y:S01]  /*a330*/  FFMA R38, R35, 0.66817861795425415039, R48 ;  /* 0x3f2b0dc123267823 */ /* 0x000fe20000000030 */
[----:B0-----:R-:W-:Y:S01]  /*a340*/  FSET.BF.GE.AND R8, |R22|, UR4, PT ;  /* 0x0000000416087c0a */ /* 0x001fe2000b806200 */
[----:B------:R-:W0:Y:S01]  /*a350*/  LDCU UR4, c[0x0][0x39c] ;  /* 0x00007380ff0477ac */ /* 0x000e220008000800 */
[----:B------:R-:W-:Y:S01]  /*a360*/  FFMA R48, R48, -0.66817861795425415039, R35 ;  /* 0xbf2b0dc130307823 */ /* 0x000fe20000000023 */
[----:B------:R-:W-:Y:S02]  /*a370*/  FMUL R35, R23, 1.8477590084075927734 ;  /* 0x3fec835e17237820 */ /* 0x000fe40000400000 */
[----:B------:R-:W-:-:S03]  /*a380*/  FADD R28, R28, R8 ;  /* 0x000000081c1c7221 */ /* 0x000fc60000000000 */
[----:B0-----:R-:W-:Y:S01]  /*a390*/  FSET.BF.GE.AND R8, |R35|, UR4, PT ;  /* 0x0000000423087c0a */ /* 0x001fe2000b806200 */
[----:B------:R-:W0:Y:S01]  /*a3a0*/  LDCU UR4, c[0x0][0x39c] ;  /* 0x00007380ff0477ac */ /* 0x000e220008000800 */
[----:B------:R-:W-:-:S03]  /*a3b0*/  FMUL R23, R25, 1.8477590084075927734 ;  /* 0x3fec835e19177820 */ /* 0x000fc60000400000 */
[----:B------:R-:W-:Y:S02]  /*a3c0*/  FADD R28, R28, R8 ;  /* 0x000000081c1c7221 */ /* 0x000fe40000000000 */
[----:B0-----:R-:W-:Y:S01]  /*a3d0*/  FSET.BF.GE.AND R8, |R23|, UR4, PT ;  /* 0x0000000417087c0a */ /* 0x001fe2000b806200 */
[----:B------:R-:W0:Y:S01]  /*a3e0*/  LDCU UR4, c[0x0][0x39c] ;  /* 0x00007380ff0477ac */ /* 0x000e220008000800 */
[----:B------:R-:W-:-:S03]  /*a3f0*/  FMUL R25, R27, 1.8477590084075927734 ;  /* 0x3fec835e1b197820 */ /* 0x000fc60000400000 */
[----:B------:R-:W-:Y:S01]  /*a400*/  FADD R28, R28, R8 ;  /* 0x000000081c1c7221 */ /* 0x000fe20000000000 */
[----:B------:R-:W-:Y:S01]  /*a410*/  FADD R50, -R61, R50 ;  /* 0x000000323d327221 */ /* 0x000fe20000000100 */
[----:B0-----:R-:W-:Y:S01]  /*a420*/  FSET.BF.GE.AND R8, |R25|, UR4, PT ;  /* 0x0000000419087c0a */ /* 0x001fe2000b806200 */
[----:B------:R-:W0:Y:S02]  /*a430*/  LDCU UR4, c[0x0][0x39c] ;  /* 0x00007380ff0477ac */ /* 0x000e240008000800 */
[----:B------:R-:W-:-:S04]  /*a440*/  FFMA R36, R50, -0.41421356797218322754, R57 ;  /* 0xbed413cd32247823 */ /* 0x000fc80000000039 */
[----:B------:R-:W-:Y:S01]  /*a450*/  FMUL R26, R36, 1.8477590084075927734 ;  /* 0x3fec835e241a7820 */ /* 0x000fe20000400000 */
[----:B------:R-:W-:Y:S01]  /*a460*/  FADD R28, R28, R8 ;  /* 0x000000081c1c7221 */ /* 0x000fe20000000000 */
[----:B------:R-:W-:-:S03]  /*a470*/  FMUL R31, R60, 1.6629391908645629883 ;  /* 0x3fd4db313c1f7820 */ /* 0x000fc60000400000 */
[----:B0-----:R-:W-:Y:S01]  /*a480*/  FSET.BF.GE.AND R8, |R26|, UR4, PT ;  /* 0x000000041a087c0a */ /* 0x001fe2000b806200 */
[----:B------:R-:W0:Y:S01]  /*a490*/  LDCU UR4, c[0x0][0x39c] ;  /* 0x00007380ff0477ac */ /* 0x000e220008000800 */
[----:B------:R-:W-:Y:S01]  /*a4a0*/  STL [R1+0x14], R31 ;  /* 0x0000141f01007387 */ /* 0x000fe20000100800 */
[----:B---3--:R-:W-:Y:S01]  /*a4b0*/  FMUL R27, R49, 1.6629391908645629883 ;  /* 0x3fd4db31311b7820 */ /* 0x008fe20000400000 */
[----:B------:R-:W-:Y:S01]  /*a4c0*/  FMUL R61, R3, 1.4142135381698608398 ;  /* 0x3fb504f3033d7820 */ /* 0x000fe20000400000 */
[----:B------:R-:W-:-:S03]  /*a4d0*/  FADD R28, R28, R8 ;  /* 0x000000081c1c7221 */ /* 0x000fc60000000000 */
[----:B------:R1:W-:Y:S04]  /*a4e0*/  STL [R1+0x4], R27 ;  /* 0x0000041b01007387 */ /* 0x0003e80000100800 */
[----:B------:R-:W3:Y:S01]  /*a4f0*/  LDL.LU R3, [R1+0x120] ;  /* 0x0001200001037983 */ /* 0x000ee20000300800 */
[----:B0-----:R-:W-:Y:S01]  /*a500*/  FSET.BF.GE.AND R8, |R31|, UR4, PT ;  /* 0x000000041f087c0a */ /* 0x001fe2000b806200 */
[----:B------:R-:W0:Y:S02]  /*a510*/  LDCU UR4, c[0x0][0x39c] ;  /* 0x00007380ff0477ac */ /* 0x000e240008000800 */
[----:B------:R-:W4:Y:S02]  /*a520*/  LDL.LU R60, [R1+0x4c] ;  /* 0x00004c00013c7983 */ /* 0x000f240000300800 */
[----:B------:R-:W-:-:S02]  /*a530*/  FADD R28, R28, R8 ;  /* 0x000000081c1c7221 */ /* 0x000fc40000000000 */
[----:B------:R-:W2:Y:S01]  /*a540*/  LDL.LU R49, [R1+0x44] ;  /* 0x0000440001317983 */ /* 0x000ea20000300800 */
[----:B0-----:R-:W-:Y:S01]  /*a550*/  FSET.BF.GE.AND R8, |R27|, UR4, PT ;  /* 0x000000041b087c0a */ /* 0x001fe2000b806200 */
[----:B------:R-:W0:Y:S01]  /*a560*/  LDCU UR4, c[0x0][0x39c] ;  /* 0x00007380ff0477ac */ /* 0x000e220008000800 */
[----:B-1----:R-:W-:-:S03]  /*a570*/  FMUL R27, R44, 1.6629391908645629883 ;  /* 0x3fd4db312c1b7820 */ /* 0x002fc60000400000 */
[----:B------:R-:W-:Y:S02]  /*a580*/  FADD R28, R28, R8 ;  /* 0x000000081c1c7221 */ /* 0x000fe40000000000 */
        /* <DEDUP_REMOVED lines=54> */
[----:B---3--:R-:W-:-:S05]  /*a8f0*/  FMUL R3, R3, -1.6629391908645629883 ;  /* 0xbfd4db3103037820 */ /* 0x008fca0000400000 */
[----:B0-----:R-:W-:Y:S01]  /*a900*/  FSET.BF.GE.AND R43, |R3|, UR4, PT ;  /* 0x00000004032b7c0a */ /* 0x001fe2000b806200 */
[----:B------:R-:W0:Y:S01]  /*a910*/  LDCU UR4, c[0x0][0x39c] ;  /* 0x00007380ff0477ac */ /* 0x000e220008000800 */
[----:B----4-:R-:W-:-:S03]  /*a920*/  FMUL R44, R60, -1.6629391908645629883 ;  /* 0xbfd4db313c2c7820 */ /* 0x010fc60000400000 */
[----:B------:R-:W-:Y:S02]  /*a930*/  FADD R8, R8, R43 ;  /* 0x0000002b08087221 */ /* 0x000fe40000000000 */
[----:B0-----:R-:W-:Y:S01]  /*a940*/  FSET.BF.GE.AND R43, |R44|, UR4, PT ;  /* 0x000000042c2b7c0a */ /* 0x001fe2000b806200 */
[----:B------:R-:W0:Y:S04]  /*a950*/  LDCU UR4, c[0x0][0x39c] ;  /* 0x00007380ff0477ac */ /* 0x000e280008000800 */
[----:B------:R-:W-:Y:S01]  /*a960*/  FADD R8, R8, R43 ;  /* 0x0000002b08087221 */ /* 0x000fe20000000000 */
[----:B--2---:R-:W-:Y:S01]  /*a970*/  FMUL R43, R49, -1.6629391908645629883 ;  /* 0xbfd4db31312b7820 */ /* 0x004fe20000400000 */
        /* <DEDUP_REMOVED lines=26> */
[----:B------:R-:W-:Y:S01]  /*ab20*/  FFMA R57, R57, 0.41421356797218322754, R50 ;  /* 0x3ed413cd39397823 */ /* 0x000fe20000000032 */
[----:B------:R-:W-:Y:S01]  /*ab30*/  FMUL R50, R16, 1.8477590084075927734 ;  /* 0x3fec835e10327820 */ /* 0x000fe20000400000 */
[----:B---3--:R-:W-:-:S05]  /*ab40*/  FMUL R0, R0, 1.8477590084075927734 ;  /* 0x3fec835e00007820 */ /* 0x008fca0000400000 */
[----:B0-----:R-:W-:Y:S01]  /*ab50*/  FSET.BF.GE.AND R8, |R0|, UR4, PT ;  /* 0x0000000400087c0a */ /* 0x001fe2000b806200 */
[----:B------:R-:W0:Y:S01]  /*ab60*/  LDCU UR4, c[0x0][0x39c] ;  /* 0x00007380ff0477ac */ /* 0x000e220008000800 */
[----:B--2---:R-:W-:-:S03]  /*ab70*/  FMUL R49, R60, 1.8477590084075927734 ;  /* 0x3fec835e3c317820 */ /* 0x004fc60000400000 */
[----:B------:R-:W-:Y:S02]  /*ab80*/  FADD R51, R51, R8 ;  /* 0x0000000833337221 */ /* 0x000fe40000000000 */
[----:B0-----:R-:W-:Y:S01]  /*ab90*/  FSET.BF.GE.AND R8, |R49|, UR4, PT ;  /* 0x0000000431087c0a */ /* 0x001fe2000b806200 */
[----:B------:R-:W0:Y:S01]  /*aba0*/  LDCU UR4, c[0x0][0x39c] ;  /* 0x00007380ff0477ac */ /* 0x000e220008000800 */
[----:B------:R1:W-:Y:S03]  /*abb0*/  STL [R1+0x18], R49 ;  /* 0x0000183101007387 */ /* 0x0003e60000100800 */
[----:B------:R-:W-:Y:S01]  /*abc0*/  FADD R51, R51, R8 ;  /* 0x0000000833337221 */ /* 0x000fe20000000000 */
[----:B-1----:R-:W-:Y:S02]  /*abd0*/  FMUL R49, R7, 1.8477590084075927734 ;  /* 0x3fec835e07317820 */ /* 0x002fe40000400000 */
[----:B------:R-:W2:Y:S04]  /*abe0*/  LDL.LU R7, [R1+0x118] ;  /* 0x0001180001077983 */ /* 0x000ea80000300800 */
[----:B------:R-:W3:Y:S01]  /*abf0*/  LDL.LU R16, [R1+0x114] ;  /* 0x0001140001107983 */ /* 0x000ee20000300800 */
[----:B0-----:R-:W-:Y:S01]  /*ac00*/  FSET.BF.GE.AND R8, |R49|, UR4, PT ;  /* 0x0000000431087c0a */ /* 0x001fe2000b806200 */
[----:B------:R-:W0:Y:S02]  /*ac10*/  LDCU UR4, c[0x0][0x39c] ;  /* 0x00007380ff0477ac */ /* 0x000e240008000800 */
[----:B------:R-:W4:Y:S02]  /*ac20*/  LDL.LU R60, [R1+0x38] ;  /* 0x00003800013c7983 */ /* 0x000f240000300800 */
        /* <DEDUP_REMOVED lines=9> */
[----:B------:R-:W4:Y:S03]  /*acc0*/  LDL.LU R59, [R1+0x3c] ;  /* 0x00003c00013b7983 */ /* 0x000f260000300800 */
[----:B0-----:R-:W-:Y:S01]  /*acd0*/  FSET.BF.GE.AND R8, |R52|, UR4, PT ;  /* 0x0000000434087c0a */ /* 0x001fe2000b806200 */
[----:B------:R-:W0:Y:S04]  /*ace0*/  LDCU UR4, c[0x0][0x39c] ;  /* 0x00007380ff0477ac */ /* 0x000e280008000800 */
[----:B------:R-:W-:Y:S01]  /*acf0*/  FADD R54, R53, R8 ;  /* 0x0000000835367221 */ /* 0x000fe20000000000 */
[----:B------:R-:W-:-:S02]  /*ad00*/  FMUL R53, R58, 1.8477590084075927734 ;  /* 0x3fec835e3a357820 */ /* 0x000fc40000400000 */
[----:B------:R-:W4:Y:S03]  /*ad10*/  LDL.LU R58, [R1+0x6c] ;  /* 0x00006c00013a7983 */ /* 0x000f260000300800 */
        /* <DEDUP_REMOVED lines=8> */
[----:B---3--:R-:W-:-:S05]  /*ada0*/  FMUL R16, R16, 1.9615705013275146484 ;  /* 0x3ffb14be10107820 */ /* 0x008fca0000400000 */
[----:B0-----:R-:W-:Y:S01]  /*adb0*/  FSET.BF.GE.AND R8, |R16|, UR4, PT ;  /* 0x0000000410087c0a */ /* 0x001fe2000b806200 */
[----:B------:R-:W0:Y:S01]  /*adc0*/  LDCU UR4, c[0x0][0x39c] ;  /* 0x00007380ff0477ac */ /* 0x000e220008000800 */
[----:B--2---:R-:W-:-:S03]  /*add0*/  FMUL R7, R7, 1.9615705013275146484 ;  /* 0x3ffb14be07077820 */ /* 0x004fc60000400000 */
        /* <DEDUP_REMOVED lines=24> */
[----:B------:R-:W-:Y:S02]  /*af60*/  FMUL R60, R6, 1.9615705013275146484 ;  /* 0x3ffb14be063c7820 */ /* 0x000fe40000400000 */
[----:B------:R-:W2:Y:S03]  /*af70*/  LDL.LU R6, [R1+0x110] ;  /* 0x0001100001067983 */ /* 0x000ea60000300800 */
[----:B------:R-:W-:Y:S01]  /*af80*/  FSET.BF.GE.AND R8, |R60|, UR7, PT ;  /* 0x000000073c087c0a */ /* 0x000fe2000b806200 */
[----:B------:R-:W1:Y:S04]  /*af90*/  LDCU UR7, c[0x0][0x39c] ;  /* 0x00007380ff0777ac */ /* 0x000e680008000800 */
[----:B------:R-:W-:-:S02]  /*afa0*/  FADD R8, R4, R8 ;  /* 0x0000000804087221 */ /* 0x000fc40000000000 */
[----:B------:R-:W3:Y:S04]  /*afb0*/  LDL.LU R4, [R1+0x10c] ;  /* 0x00010c0001047983 */ /* 0x000ee80000300800 */
[----:B------:R4:W-:Y:S04]  /*afc0*/  STL [R1+0x108], R45 ;  /* 0x0001082d01007387 */ /* 0x0009e80000100800 */
[----:B------:R-:W-:Y:S04]  /*afd0*/  STL [R1+0x30], R8 ;  /* 0x0000300801007387 */ /* 0x000fe80000100800 */
[----:B----4-:R-:W4:Y:S04]  /*afe0*/  LDL.LU R45, [R1+0x30] ;  /* 0x00003000012d7983 */ /* 0x010f280000300800 */
[----:B------:R0:W-:Y:S04]  /*aff0*/  STL [R1+0x104], R51 ;  /* 0x0001043301007387 */ /* 0x0001e80000100800 */
[----:B------:R1:W-:Y:S04]  /*b000*/  STL [R1+0x100], R57 ;  /* 0x0001003901007387 */ /* 0x0003e80000100800 */
[----:B--2---:R2:W-:Y:S04]  /*b010*/  STL [R1+0xfc], R6 ;  /* 0x0000fc0601007387 */ /* 0x0045e80000100800 */
[----:B---3--:R3:W-:Y:S04]  /*b020*/  STL [R1+0xf8], R4 ;  /* 0x0000f80401007387 */ /* 0x0087e80000100800 */
[----:B0-----:R-:W4:Y:S04]  /*b030*/  LDL.LU R51, [R1+0x10] ;  /* 0x0000100001337983 */ /* 0x001f280000300800 */
[----:B-1----:R-:W4:Y:S04]  /*b040*/  LDL.LU R57, [R1+0xc] ;  /* 0x00000c0001397983 */ /* 0x002f280000300800 */
[----:B--2---:R-:W2:Y:S04]  /*b050*/  LDL.LU R6, [R1+0x8] ;  /* 0x0000080001067983 */ /* 0x004ea80000300800 */
[----:B---3--:R-:W3:Y:S04]  /*b060*/  LDL.LU R4, [R1+0x14] ;  /* 0x0000140001047983 */ /* 0x008ee80000300800 */
[----:B----4-:R-:W0:Y:S01]  /*b070*/  SHFL.BFLY PT, R8, R45, 0x4, 0x181f ;  /* 0x0c981f002d087f89 */ /* 0x010e2200000e0000 */
        /* <DEDUP_REMOVED lines=8> */
[----:B------:R-:W4:Y:S01]  /*b100*/  LDL.LU R45, [R1+0x108] ;  /* 0x00010800012d7983 */ /* 0x000f220000300800 */
[----:B------:R-:W-:Y:S02]  /*b110*/  FSETP.GE.AND P1, PT, |R57|, UR13, PT ;  /* 0x0000000d39007c0b */ /* 0x000fe4000bf26200 */
[----:B--2---:R-:W-:-:S11]  /*b120*/  FSETP.GE.AND P0, PT, |R6|, UR21, PT ;  /* 0x0000001506007c0b */ /* 0x004fd6000bf06200 */
[----:B------:R-:W-:Y:S02]  /*b130*/  @P1 LOP3.LUT R2, R2, 0x200, RZ, 0xfc, !PT ;  /* 0x0000020002021812 */ /* 0x000fe400078efcff */
[----:B---3--:R-:W-:Y:S02]  /*b140*/  FSETP.GE.AND P1, PT, |R4|, UR29, PT ;  /* 0x0000001d04007c0b */ /* 0x008fe4000bf26200 */
        /* <DEDUP_REMOVED lines=15> */
[----:B------:R0:W-:Y:S04]  /*b240*/  STL [R1+0x6c], R57 ;  /* 0x00006c3901007387 */ /* 0x0001e80000100800 */
[----:B0-----:R-:W3:Y:S04]  /*b250*/  LDL.LU R57, [R1+0x100] ;  /* 0x0001000001397983 */ /* 0x001ee80000300800 */
[----:B------:R0:W-:Y:S04]  /*b260*/  STL [R1+0x30], R6 ;  /* 0x0000300601007387 */ /* 0x0001e80000100800 */
[----:B0-----:R1:W5:Y:S04]  /*b270*/  LDL.LU R6, [R1+0xfc] ;  /* 0x0000fc0001067983 */ /* 0x0013680000300800 */
[----:B------:R0:W-:Y:S04]  /*b280*/  STL [R1+0x10], R4 ;  /* 0x0000100401007387 */ /* 0x0001e80000100800 */
[----:B0-----:R1:W5:Y:S04]  /*b290*/  LDL.LU R4, [R1+0xf8] ;  /* 0x0000f80001047983 */ /* 0x0013680000300800 */
[----:B------:R0:W-:Y:S02]  /*b2a0*/  STL [R1+0xa0], R33 ;  /* 0x0000a02101007387 */ /* 0x0001e40000100800 */
[----:B0-----:R-:W-:-:S02]  /*b2b0*/  FSEL R33, R10, RZ, P1 ;  /* 0x000000ff0a217208 */ /* 0x001fc40000800000 */
[----:B------:R-:W-:-:S03]  /*b2c0*/  FSEL R10, R18, RZ, P2 ;  /* 0x000000ff120a7208 */ /* 0x000fc60001000000 */
[----:B------:R0:W-:Y:S04]  /*b2d0*/  STL [R1+0x9c], R33 ;  /* 0x00009c2101007387 */ /* 0x0001e80000100800 */
[----:B------:R-:W-:Y:S04]  /*b2e0*/  STL [R1+0x98], R10 ;  /* 0x0000980a01007387 */ /* 0x000fe80000100800 */
[----:B0-----:R-:W4:Y:S01]  /*b2f0*/  LDL.LU R33, [R1+0x4] ;  /* 0x0000040001217983 */ /* 0x001f220000300800 */
        /* <DEDUP_REMOVED lines=47> */
[----:B------:R1:W-:Y:S01]  /*b5f0*/  STL [R1+0x68], R10 ;  /* 0x0000680a01007387 */ /* 0x0003e20000100800 */
[----:B0-----:R-:W-:Y:S02]  /*b600*/  FSEL R9, R22, RZ, P1 ;  /* 0x000000ff16097208 */ /* 0x001fe40000800000 */
[C---:B------:R-:W-:Y:S01]  /*b610*/  FSETP.GE.AND P1, PT, |R25|.reuse, UR27, PT ;  /* 0x0000001b19007c0b */ /* 0x040fe2000bf26200 */
[----:B------:R-:W-:-:S02]  /*b620*/  FMUL R25, R25, 0.000244140625 ;  /* 0x3980000019197820 */ /* 0x000fc40000400000 */
[----:B------:R0:W-:Y:S03]  /*b630*/  STL [R1+0x64], R9 ;  /* 0x0000640901007387 */ /* 0x0001e60000100800 */
[----:B------:R-:W-:Y:S01]  /*b640*/  FSEL R11, R25, RZ, P1 ;  /* 0x000000ff190b7208 */ /* 0x000fe20000800000 */
[----:B-1----:R-:W2:Y:S01]  /*b650*/  LDL.LU R10, [R1] ;  /* 0x00000000010a7983 */ /* 0x002ea20000300800 */
[----:B0-----:R-:W-:Y:S02]  /*b660*/  FSEL R9, R23, RZ, P2 ;  /* 0x000000ff17097208 */ /* 0x001fe40001000000 */
[C---:B------:R-:W-:Y:S01]  /*b670*/  FSETP.GE.AND P2, PT, |R26|.reuse, UR28, PT ;  /* 0x0000001c1a007c0b */ /* 0x040fe2000bf46200 */
[----:B------:R-:W-:Y:S02]  /*b680*/  FMUL R26, R26, 0.000244140625 ;  /* 0x398000001a1a7820 */ /* 0x000fe40000400000 */
[----:B------:R-:W-:Y:S01]  /*b690*/  STL [R1+0x5c], R9 ;  /* 0x00005c0901007387 */ /* 0x000fe20000100800 */
[C---:B------:R-:W-:Y:S01]  /*b6a0*/  FSETP.GE.AND P1, PT, |R27|.reuse, UR31, PT ;  /* 0x0000001f1b007c0b */ /* 0x040fe2000bf26200 */
[----:B------:R-:W-:-:S02]  /*b6b0*/  FMUL R27, R27, 0.000244140625 ;  /* 0x398000001b1b7820 */ /* 0x000fc40000400000 */
[----:B------:R0:W-:Y:S02]  /*b6c0*/  STL [R1+0x4c], R11 ;  /* 0x00004c0b01007387 */ /* 0x0001e40000100800 */
[----:B0-----:R-:W-:Y:S02]  /*b6d0*/  FSEL R11, R26, RZ, P2 ;  /* 0x000000ff1a0b7208 */ /* 0x001fe40001000000 */
[C---:B------:R-:W-:Y:S01]  /*b6e0*/  FSETP.GE.AND P2, PT, |R28|.reuse, UR32, PT ;  /* 0x000000201c007c0b */ /* 0x040fe2000bf46200 */
[----:B------:R-:W-:Y:S02]  /*b6f0*/  FMUL R28, R28, 0.000244140625 ;  /* 0x398000001c1c7820 */ /* 0x000fe40000400000 */
[----:B------:R0:W-:Y:S02]  /*b700*/  STL [R1+0x44], R11 ;  /* 0x0000440b01007387 */ /* 0x0001e40000100800 */
[----:B0-----:R-:W-:Y:S01]  /*b710*/  FSEL R11, R27, RZ, P1 ;  /* 0x000000ff1b0b7208 */ /* 0x001fe20000800000 */
[C---:B----4-:R-:W-:Y:S01]  /*b720*/  FMUL R9, R33.reuse, 0.000244140625 ;  /* 0x3980000021097820 */ /* 0x050fe20000400000 */
[----:B------:R-:W-:-:S04]  /*b730*/  FSETP.GE.AND P0, PT, |R33|, UR30, PT ;  /* 0x0000001e21007c0b */ /* 0x000fc8000bf06200 */
[----:B------:R-:W-:-:S05]  /*b740*/  FSEL R9, R9, RZ, P0 ;  /* 0x000000ff09097208 */ /* 0x000fca0000000000 */
[----:B------:R0:W-:Y:S04]  /*b750*/  STL [R1+0xa8], R9 ;  /* 0x0000a80901007387 */ /* 0x0001e80000100800 */
[----:B------:R-:W-:Y:S01]  /*b760*/  STL [R1+0x54], R11 ;  /* 0x0000540b01007387 */ /* 0x000fe20000100800 */
[----:B0-----:R-:W-:-:S05]  /*b770*/  FSEL R9, R28, RZ, P2 ;  /* 0x000000ff1c097208 */ /* 0x001fca0001000000 */
[----:B------:R0:W-:Y:S04]  /*b780*/  STL [R1+0x50], R9 ;  /* 0x0000500901007387 */ /* 0x0001e80000100800 */
[----:B------:R-:W4:Y:S01]  /*b790*/  LDL.LU R33, [R1+0x18] ;  /* 0x0000180001217983 */ /* 0x000f220000300800 */
[C---:B------:R-:W-:Y:S01]  /*b7a0*/  FSETP.GE.AND P0, PT, |R29|.reuse, UR34, PT ;  /* 0x000000221d007c0b */ /* 0x040fe2000bf06200 */
[----:B------:R-:W-:Y:S01]  /*b7b0*/  FMUL R29, R29, 0.000244140625 ;  /* 0x398000001d1d7820 */ /* 0x000fe20000400000 */
[C---:B------:R-:W-:Y:S01]  /*b7c0*/  FSETP.GE.AND P2, PT, |R31|.reuse, UR35, PT ;  /* 0x000000231f007c0b */ /* 0x040fe2000bf46200 */
[----:B------:R-:W-:-:S03]  /*b7d0*/  FMUL R31, R31, 0.000244140625 ;  /* 0x398000001f1f7820 */ /* 0x000fc60000400000 */
        /* <DEDUP_REMOVED lines=18> */
[----:B------:R-:W-:Y:S02]  /*b900*/  FSEL R11, R38, RZ, P0 ;  /* 0x000000ff260b7208 */ /* 0x000fe40000000000 */
[----:B0-----:R-:W-:Y:S02]  /*b910*/  FSEL R9, R37, RZ, P2 ;  /* 0x000000ff25097208 */ /* 0x001fe40001000000 */
[----:B------:R-:W-:-:S03]  /*b920*/  FSETP.GE.AND P0, PT, |R41|, UR43, PT ;  /* 0x0000002b29007c0b */ /* 0x000fc6000bf06200 */
[----:B------:R0:W-:Y:S01]  /*b930*/  STL [R1+0x3c], R9 ;  /* 0x00003c0901007387 */ /* 0x0001e20000100800 */
[----:B------:R-:W-:Y:S01]  /*b940*/  FMUL R18, R46, 0.000244140625 ;  /* 0x398000002e127820 */ /* 0x000fe20000400000 */
[----:B------:R-:W-:Y:S01]  /*b950*/  FSEL R40, R40, RZ, P1 ;  /* 0x000000ff28287208 */ /* 0x000fe20000800000 */
[C---:B------:R-:W-:Y:S01]  /*b960*/  FMUL R38, R42.reuse, 0.000244140625 ;  /* 0x398000002a267820 */ /* 0x040fe20000400000 */
[----:B------:R-:W-:Y:S01]  /*b970*/  FMUL R17, R43, 0.000244140625 ;  /* 0x398000002b117820 */ /* 0x000fe20000400000 */
[----:B0-----:R-:W-:Y:S01]  /*b980*/  FMUL R9, R41, 0.000244140625 ;  /* 0x3980000029097820 */ /* 0x001fe20000400000 */
[----:B------:R-:W-:Y:S01]  /*b990*/  FSETP.GE.AND P1, PT, |R42|, UR44, PT ;  /* 0x0000002c2a007c0b */ /* 0x000fe2000bf26200 */
[----:B------:R0:W-:Y:S03]  /*b9a0*/  STL [R1+0x38], R11 ;  /* 0x0000380b01007387 */ /* 0x0001e60000100800 */
[----:B------:R-:W-:-:S02]  /*b9b0*/  FSEL R9, R9, RZ, P0 ;  /* 0x000000ff09097208 */ /* 0x000fc40000000000 */
[----:B------:R-:W-:Y:S01]  /*b9c0*/  FSETP.GE.AND P0, PT, |R43|, UR47, PT ;  /* 0x0000002f2b007c0b */ /* 0x000fe2000bf06200 */
[----:B------:R-:W-:Y:S01]  /*b9d0*/  FMUL R20, R48, 0.000244140625 ;  /* 0x3980000030147820 */ /* 0x000fe20000400000 */
[----:B------:R-:W-:Y:S01]  /*b9e0*/  FSEL R38, R38, RZ, P1 ;  /* 0x000000ff26267208 */ /* 0x000fe20000800000 */
[C---:B------:R-:W-:Y:S01]  /*b9f0*/  FMUL R15, R44.reuse, 0.000244140625 ;  /* 0x398000002c0f7820 */ /* 0x040fe20000400000 */
[----:B------:R-:W-:Y:S02]  /*ba00*/  FSEL R17, R17, RZ, P0 ;  /* 0x000000ff11117208 */ /* 0x000fe40000000000 */
[----:B------:R-:W-:Y:S01]  /*ba10*/  FSETP.GE.AND P1, PT, |R44|, UR48, PT ;  /* 0x000000302c007c0b */ /* 0x000fe2000bf26200 */
[----:B------:R-:W-:-:S03]  /*ba20*/  FMUL R19, R47, 0.000244140625 ;  /* 0x398000002f137820 */ /* 0x000fc60000400000 */
[----:B------:R-:W-:Y:S02]  /*ba30*/  FSEL R15, R15, RZ, P1 ;  /* 0x000000ff0f0f7208 */ /* 0x000fe40000800000 */
[----:B------:R-:W-:Y:S02]  /*ba40*/  FSETP.GE.AND P1, PT, |R47|, UR51, PT ;  /* 0x000000332f007c0b */ /* 0x000fe4000bf26200 */
[C---:B--2---:R-:W-:Y:S01]  /*ba50*/  FSETP.GE.AND P2, PT, |R10|.reuse, UR46, PT ;  /* 0x0000002e0a007c0b */ /* 0x044fe2000bf46200 */
[----:B------:R-:W-:-:S05]  /*ba60*/  FMUL R10, R10, 0.000244140625 ;  /* 0x398000000a0a7820 */ /* 0x000fca0000400000 */
[----:B------:R-:W-:Y:S02]  /*ba70*/  FSEL R10, R10, RZ, P2 ;  /* 0x000000ff0a0a7208 */ /* 0x000fe40001000000 */
[----:B------:R-:W-:-:S03]  /*ba80*/  FSETP.GE.AND P2, PT, |R46|, UR50, PT ;  /* 0x000000322e007c0b */ /* 0x000fc6000bf46200 */
[----:B------:R4:W-:Y:S01]  /*ba90*/  STL [R1+0xc4], R10 ;  /* 0x0000c40a01007387 */ /* 0x0009e20000100800 */
[----:B------:R-:W-:Y:S02]  /*baa0*/  FSEL R18, R18, RZ, P2 ;  /* 0x000000ff12127208 */ /* 0x000fe40001000000 */
[----:B------:R-:W-:-:S04]  /*bab0*/  FSETP.GE.AND P2, PT, |R48|, UR52, PT ;  /* 0x0000003430007c0b */ /* 0x000fc8000bf46200 */
[----:B------:R-:W-:Y:S02]  /*bac0*/  FSEL R20, R20, RZ, P2 ;  /* 0x000000ff14147208 */ /* 0x000fe40001000000 */
[C---:B------:R-:W-:Y:S01]  /*bad0*/  FSETP.GE.AND P2, PT, |R50|.reuse, UR56, PT ;  /* 0x0000003832007c0b */ /* 0x040fe2000bf46200 */
[----:B------:R-:W-:Y:S01]  /*bae0*/  FMUL R50, R50, 0.000244140625 ;  /* 0x3980000032327820 */ /* 0x000fe20000400000 */
[----:B------:R-:W-:Y:S01]  /*baf0*/  FSEL R19, R19, RZ, P1 ;  /* 0x000000ff13137208 */ /* 0x000fe20000800000 */
[----:B------:R-:W-:Y:S01]  /*bb00*/  FMUL R22, R53, 0.000244140625 ;  /* 0x3980000035167820 */ /* 0x000fe20000400000 */
[C---:B------:R-:W-:Y:S01]  /*bb10*/  FSETP.GE.AND P1, PT, |R49|.reuse, UR55, PT ;  /* 0x0000003731007c0b */ /* 0x040fe2000bf26200 */
[----:B------:R-:W-:Y:S01]  /*bb20*/  FMUL R49, R49, 0.000244140625 ;  /* 0x3980000031317820 */ /* 0x000fe20000400000 */
[----:B------:R-:W-:-:S04]  /*bb30*/  FMUL R21, R52, 0.000244140625 ;  /* 0x3980000034157820 */ /* 0x000fc80000400000 */
[----:B0-----:R-:W-:Y:S01]  /*bb40*/  FSEL R11, R49, RZ, P1 ;  /* 0x000000ff310b7208 */ /* 0x001fe20000800000 */
[----:B------:R-:W-:Y:S01]  /*bb50*/  FMUL R23, R54, 0.000244140625 ;  /* 0x3980000036177820 */ /* 0x000fe20000400000 */
[----:B------:R-:W-:Y:S02]  /*bb60*/  FSETP.GE.AND P1, PT, |R7|, UR62, PT ;  /* 0x0000003e07007c0b */ /* 0x000fe4000bf26200 */
[----:B------:R-:W-:Y:S02]  /*bb70*/  FSETP.GE.AND P4, PT, |R14|, UR7, PT ;  /* 0x000000070e007c0b */ /* 0x000fe4000bf86200 */
[----:B------:R-:W-:Y:S02]  /*bb80*/  LOP3.LUT R2, R2, 0xfffffff7, RZ, 0xc0, !PT ;  /* 0xfffffff702027812 */ /* 0x000fe400078ec0ff */
[----:B------:R-:W-:Y:S01]  /*bb90*/  FSETP.GE.AND P3, PT, |R34|, UR17, PT ;  /* 0x0000001122007c0b */ /* 0x000fe2000bf66200 */
[----:B------:R-:W-:Y:S01]  /*bba0*/  FMUL R25, R59, 0.000244140625 ;  /* 0x398000003b197820 */ /* 0x000fe20000400000 */
[----:B------:R-:W-:Y:S01]  /*bbb0*/  FMUL R26, R60, 0.000244140625 ;  /* 0x398000003c1a7820 */ /* 0x000fe20000400000 */
[----:B------:R-:W-:Y:S01]  /*bbc0*/  FMUL R24, R5, 0.000244140625 ;  /* 0x3980000005187820 */ /* 0x000fe20000400000 */
[----:B------:R-:W-:Y:S01]  /*bbd0*/  FMUL R13, R51, 0.000244140625 ;  /* 0x39800000330d7820 */ /* 0x000fe20000400000 */
[----:B---3--:R-:W-:Y:S01]  /*bbe0*/  FMUL R12, R57, 0.000244140625 ;  /* 0x39800000390c7820 */ /* 0x008fe20000400000 */
[----:B------:R-:W-:Y:S01]  /*bbf0*/  FMUL R28, R14, 0.000244140625 ;  /* 0x398000000e1c7820 */ /* 0x000fe20000400000 */
[----:B------:R-:W-:Y:S01]  /*bc00*/  FMUL R34, R34, 0.000244140625 ;  /* 0x3980000022227820 */ /* 0x000fe20000400000 */
[----:B------:R-:W-:Y:S01]  /*bc10*/  FMUL R27, R45, 0.000244140625 ;  /* 0x398000002d1b7820 */ /* 0x000fe20000400000 */
[----:B------:R-:W-:Y:S01]  /*bc20*/  FSETP.GE.AND P5, PT, |R57|, UR65, PT ;  /* 0x0000004139007c0b */ /* 0x000fe2000bfa6200 */
[C---:B----4-:R-:W-:Y:S01]  /*bc30*/  FMUL R10, R33.reuse, 0.000244140625 ;  /* 0x39800000210a7820 */ /* 0x050fe20000400000 */
[----:B------:R-:W-:-:S04]  /*bc40*/  FSETP.GE.AND P0, PT, |R33|, UR54, PT ;  /* 0x0000003621007c0b */ /* 0x000fc8000bf06200 */
[----:B------:R-:W-:-:S05]  /*bc50*/  FSEL R10, R10, RZ, P0 ;  /* 0x000000ff0a0a7208 */ /* 0x000fca0000000000 */
[----:B------:R0:W-:Y:S02]  /*bc60*/  STL [R1+0xc8], R10 ;  /* 0x0000c80a01007387 */ /* 0x0001e40000100800 */
[----:B0-----:R-:W-:Y:S02]  /*bc70*/  FSEL R10, R50, RZ, P2 ;  /* 0x000000ff320a7208 */ /* 0x001fe40001000000 */
[----:B------:R-:W-:-:S04]  /*bc80*/  FSETP.GE.AND P2, PT, |R53|, UR59, PT ;  /* 0x0000003b35007c0b */ /* 0x000fc8000bf46200 */
[----:B------:R-:W-:Y:S02]  /*bc90*/  FSEL R22, R22, RZ, P2 ;  /* 0x000000ff16167208 */ /* 0x000fe40001000000 */
[C---:B------:R-:W-:Y:S01]  /*bca0*/  FSETP.GE.AND P2, PT, |R55|.reuse, UR63, PT ;  /* 0x0000003f37007c0b */ /* 0x040fe2000bf46200 */
[----:B------:R-:W-:Y:S01]  /*bcb0*/  FMUL R55, R55, 0.000244140625 ;  /* 0x3980000037377820 */ /* 0x000fe20000400000 */
[----:B------:R-:W-:Y:S01]  /*bcc0*/  FSETP.GE.AND P0, PT, |R52|, UR58, PT ;  /* 0x0000003a34007c0b */ /* 0x000fe2000bf06200 */
[----:B------:R0:W-:Y:S03]  /*bcd0*/  STL [R1+0xb8], R11 ;  /* 0x0000b80b01007387 */ /* 0x0001e60000100800 */
[----:B------:R-:W-:Y:S01]  /*bce0*/  FSEL R21, R21, RZ, P0 ;  /* 0x000000ff15157208 */ /* 0x000fe20000000000 */
[----:B------:R1:W-:Y:S01]  /*bcf0*/  STL [R1+0xb4], R10 ;  /* 0x0000b40a01007387 */ /* 0x0003e20000100800 */
[----:B------:R-:W-:-:S02]  /*bd00*/  FSETP.GE.AND P0, PT, |R54|, UR60, PT ;  /* 0x0000003c36007c0b */ /* 0x000fc4000bf06200 */
[----:B0-----:R-:W-:Y:S02]  /*bd10*/  FSEL R11, R55, RZ, P2 ;  /* 0x000000ff370b7208 */ /* 0x001fe40001000000 */
[----:B------:R-:W-:Y:S01]  /*bd20*/  FSETP.GE.AND P2, PT, |R5|, UR37, PT ;  /* 0x0000002505007c0b */ /* 0x000fe2000bf46200 */
[----:B-1----:R-:W-:Y:S01]  /*bd30*/  FMUL R10, R7, 0.000244140625 ;  /* 0x39800000070a7820 */ /* 0x002fe20000400000 */
[----:B------:R-:W-:Y:S01]  /*bd40*/  FSEL R23, R23, RZ, P0 ;  /* 0x000000ff17177208 */ /* 0x000fe20000000000 */
[----:B------:R1:W5:Y:S01]  /*bd50*/  LDL.LU R7, [R1+0xf4] ;  /* 0x0000f40001077983 */ /* 0x0003620000300800 */
[C---:B------:R-:W-:Y:S01]  /*bd60*/  FSETP.GE.AND P0, PT, |R56|.reuse, UR64, PT ;  /* 0x0000004038007c0b */ /* 0x040fe2000bf06200 */
[----:B------:R-:W-:Y:S01]  /*bd70*/  FMUL R56, R56, 0.000244140625 ;  /* 0x3980000038387820 */ /* 0x000fe20000400000 */
[----:B------:R-:W-:Y:S02]  /*bd80*/  FSEL R10, R10, RZ, P1 ;  /* 0x000000ff0a0a7208 */ /* 0x000fe40000800000 */
[C---:B------:R-:W-:Y:S01]  /*bd90*/  FSETP.GE.AND P1, PT, |R58|.reuse, UR66, PT ;  /* 0x000000423a007c0b */ /* 0x040fe2000bf26200 */
[----:B------:R-:W-:-:S02]  /*bda0*/  FMUL R58, R58, 0.000244140625 ;  /* 0x398000003a3a7820 */ /* 0x000fc40000400000 */
[----:B------:R0:W-:Y:S02]  /*bdb0*/  STL [R1+0xcc], R10 ;  /* 0x0000cc0a01007387 */ /* 0x0001e40000100800 */
[----:B------:R-:W-:Y:S02]  /*bdc0*/  @P2 LOP3.LUT R2, R2, 0x8, RZ, 0xfc, !PT ;  /* 0x0000000802022812 */ /* 0x000fe400078efcff */
[----:B------:R2:W-:Y:S02]  /*bdd0*/  STL [R1+0xc0], R11 ;  /* 0x0000c00b01007387 */ /* 0x0005e40000100800 */
[----:B------:R-:W-:Y:S02]  /*bde0*/  LOP3.LUT R2, R2, 0xfffffbff, RZ, 0xc0, !PT ;  /* 0xfffffbff02027812 */ /* 0x000fe400078ec0ff */
[----:B0-----:R-:W-:Y:S02]  /*bdf0*/  FSEL R10, R56, RZ, P0 ;  /* 0x000000ff380a7208 */ /* 0x001fe40000000000 */
[----:B------:R-:W-:-:S03]  /*be00*/  FSETP.GE.AND P0, PT, |R59|, UR67, PT ;  /* 0x000000433b007c0b */ /* 0x000fc6000bf06200 */
[----:B------:R0:W-:Y:S01]  /*be10*/  STL [R1+0xbc], R10 ;  /* 0x0000bc0a01007387 */ /* 0x0001e20000100800 */
[----:B------:R-:W-:Y:S01]  /*be20*/  @P4 LOP3.LUT R2, R2, 0x400, RZ, 0xfc, !PT ;  /* 0x0000040002024812 */ /* 0x000fe200078efcff */
[----:B--2---:R-:W-:Y:S01]  /*be30*/  FMUL R11, R0, 0.000244140625 ;  /* 0x39800000000b7820 */ /* 0x004fe20000400000 */
[----:B------:R-:W-:Y:S02]  /*be40*/  FSETP.GE.AND P4, PT, |R35|, UR25, PT ;  /* 0x0000001923007c0b */ /* 0x000fe4000bf86200 */
[----:B------:R-:W-:Y:S02]  /*be50*/  FSEL R25, R25, RZ, P0 ;  /* 0x000000ff19197208 */ /* 0x000fe40000000000 */
[----:B0-----:R-:W-:Y:S02]  /*be60*/  FSEL R10, R58, RZ, P1 ;  /* 0x000000ff3a0a7208 */ /* 0x001fe40000800000 */
[----:B------:R-:W-:Y:S01]  /*be70*/  FSETP.GE.AND P1, PT, |R60|, UR68, PT ;  /* 0x000000443c007c0b */ /* 0x000fe2000bf26200 */
[C---:B------:R-:W-:Y:S01]  /*be80*/  FMUL R60, R3.reuse, 0.000244140625 ;  /* 0x39800000033c7820 */ /* 0x040fe20000400000 */
[----:B------:R-:W-:Y:S01]  /*be90*/  LOP3.LUT R2, R2, 0xfffffeff, RZ, 0xc0, !PT ;  /* 0xfffffeff02027812 */ /* 0x000fe200078ec0ff */
[----:B------:R0:W-:Y:S01]  /*bea0*/  STL [R1+0xac], R10 ;  /* 0x0000ac0a01007387 */ /* 0x0001e20000100800 */
[----:B------:R-:W-:-:S02]  /*beb0*/  FSETP.GE.AND P0, PT, |R3|, UR45, PT ;  /* 0x0000002d03007c0b */ /* 0x000fc4000bf06200 */
[----:B------:R-:W-:Y:S01]  /*bec0*/  FSEL R26, R26, RZ, P1 ;  /* 0x000000ff1a1a7208 */ /* 0x000fe20000800000 */
[----:B------:R1:W5:Y:S01]  /*bed0*/  LDL.LU R5, [R1+0xf0] ;  /* 0x0000f00001057983 */ /* 0x0003620000300800 */
[----:B------:R-:W-:-:S03]  /*bee0*/  FSETP.GE.AND P1, PT, |R0|, UR53, PT ;  /* 0x0000003500007c0b */ /* 0x000fc6000bf26200 */
[----:B------:R1:W5:Y:S01]  /*bef0*/  LDL.LU R3, [R1+0xec] ;  /* 0x0000ec0001037983 */ /* 0x0003620000300800 */
[C---:B0-----:R-:W-:Y:S01]  /*bf00*/  FMUL R10, R16.reuse, 0.000244140625 ;  /* 0x39800000100a7820 */ /* 0x041fe20000400000 */
[----:B------:R-:W-:Y:S02]  /*bf10*/  FSETP.GE.AND P2, PT, |R16|, UR61, PT ;  /* 0x0000003d10007c0b */ /* 0x000fe4000bf46200 */
[----:B------:R1:W5:Y:S01]  /*bf20*/  LDL.LU R0, [R1+0xe8] ;  /* 0x0000e80001007983 */ /* 0x0003620000300800 */
[----:B------:R-:W-:-:S03]  /*bf30*/  @P3 LOP3.LUT R2, R2, 0x100, RZ, 0xfc, !PT ;  /* 0x0000010002023812 */ /* 0x000fc600078efcff */
[----:B------:R0:W-:Y:S01]  /*bf40*/  STL [R1+0x1c], R11 ;  /* 0x00001c0b01007387 */ /* 0x0001e20000100800 */
[----:B------:R-:W-:-:S03]  /*bf50*/  FSETP.GE.AND P3, PT, |R36|, UR33, PT ;  /* 0x0000002124007c0b */ /* 0x000fc6000bf66200 */
[----:B------:R1:W5:Y:S01]  /*bf60*/  LDL.LU R16, [R1+0xe4] ;  /* 0x0000e40001107983 */ /* 0x0003620000300800 */
[----:B------:R-:W-:-:S03]  /*bf70*/  LOP3.LUT R2, R2, 0xffffffbf, RZ, 0xc0, !PT ;  /* 0xffffffbf02027812 */ /* 0x000fc600078ec0ff */
[----:B------:R2:W-:Y:S04]  /*bf80*/  STL [R1+0xd4], R10 ;  /* 0x0000d40a01007387 */ /* 0x0005e80000100800 */
[----:B------:R1:W5:Y:S04]  /*bf90*/  LDL.LU R14, [R1+0xe0] ;  /* 0x0000e000010e7983 */ /* 0x0003680000300800 */
[----:B------:R1:W-:Y:S01]  /*bfa0*/  STL [R1+0x18], R13 ;  /* 0x0000180d01007387 */ /* 0x0003e20000100800 */
[----:B------:R-:W-:-:S03]  /*bfb0*/  @P4 LOP3.LUT R2, R2, 0x40, RZ, 0xfc, !PT ;  /* 0x0000004002024812 */ /* 0x000fc600078efcff */
[----:B------:R1:W3:Y:S04]  /*bfc0*/  SHFL.BFLY PT, R33, R8, 0x1, 0x181f ;  /* 0x0c381f0008217f89 */ /* 0x0002e800000e0000 */
[----:B------:R1:W-:Y:S01]  /*bfd0*/  STL [R1+0x24], R12 ;  /* 0x0000240c01007387 */ /* 0x0003e20000100800 */
[----:B------:R-:W-:Y:S02]  /*bfe0*/  FSETP.GE.AND P4, PT, |R39|, UR41, PT ;  /* 0x0000002927007c0b */ /* 0x000fe4000bf86200 */
[----:B------:R-:W-:-:S04]  /*bff0*/  LOP3.LUT R2, R2, 0xffffffef, RZ, 0xc0, !PT ;  /* 0xffffffef02027812 */ /* 0x000fc800078ec0ff */
[----:B------:R-:W-:-:S04]  /*c000*/  @P3 LOP3.LUT R2, R2, 0x10, RZ, 0xfc, !PT ;  /* 0x0000001002023812 */ /* 0x000fc800078efcff */
[----:B------:R-:W-:Y:S01]  /*c010*/  LOP3.LUT R2, R2, 0xfffffffb, RZ, 0xc0, !PT ;  /* 0xfffffffb02027812 */ /* 0x000fe200078ec0ff */
[----:B0-----:R-:W-:Y:S01]  /*c020*/  FMUL R11, R35, 0.000244140625 ;  /* 0x39800000230b7820 */ /* 0x001fe20000400000 */
[----:B------:R-:W-:Y:S01]  /*c030*/  FMUL R36, R36, 0.000244140625 ;  /* 0x3980000024247820 */ /* 0x000fe20000400000 */
[----:B--2---:R-:W-:Y:S01]  /*c040*/  FMUL R10, R39, 0.000244140625 ;  /* 0x39800000270a7820 */ /* 0x004fe20000400000 */
[----:B------:R-:W-:Y:S02]  /*c050*/  @P4 LOP3.LUT R2, R2, 0x4, RZ, 0xfc, !PT ;  /* 0x0000000402024812 */ /* 0x000fe400078efcff */
[----:B------:R-:W-:Y:S02]  /*c060*/  FSETP.GE.AND P3, PT, |R45|, UR49, PT ;  /* 0x000000312d007c0b */ /* 0x000fe4000bf66200 */
[----:B-1----:R-:W-:-:S13]  /*c070*/  FSETP.GE.AND P4, PT, |R51|, UR57, PT ;  /* 0x0000003933007c0b */ /* 0x002fda000bf86200 */
.L_x_9354:
[----:B---3--:R-:W-:Y:S01]  /*c080*/  FADD R8, R8, R33 ;  /* 0x0000002108087221 */ /* 0x008fe20000000000 */
[----:B------:R-:W-:Y:S04]  /*c090*/  BSSY.RECONVERGENT B0, `(.L_x_8220) ;  /* 0x000000c000007945 */ /* 0x000fe80003800200 */
[----:B0-----:R-:W-:-:S04]  /*c0a0*/  IADD3 R12, PT, PT, R8, 0x1800000, RZ ;  /* 0x01800000080c7810 */ /* 0x001fc80007ffe0ff */
[----:B------:R-:W-:-:S04]  /*c0b0*/  LOP3.LUT R12, R12, 0x7f800000, RZ, 0xc0, !PT ;  /* 0x7f8000000c0c7812 */ /* 0x000fc800078ec0ff */
[----:B------:R-:W-:-:S13]  /*c0c0*/  ISETP.GT.U32.AND P6, PT, R12, 0x1ffffff, PT ;  /* 0x01ffffff0c00780c */ /* 0x000fda0003fc4070 */
[----:B------:R-:W-:Y:S05]  /*c0d0*/  @P6 BRA `(.L_x_8221) ;  /* 0x00000000000c6947 */ /* 0x000fea0003800000 */
[----:B------:R-:W-:-:S07]  /*c0e0*/  MOV R32, 0xc100 ;  /* 0x0000c10000207802 */ /* 0x000fce0000000f00 */
[----:B-----5:R-:W-:Y:S05]  /*c0f0*/  CALL.REL.NOINC `($__internal_6_$__cuda_sm20_rcp_rn_f32_slowpath) ;  /* 0x0000025800d47944 */ /* 0x020fea0003c00000 */
[----:B------:R-:W-:Y:S05]  /*c100*/  BRA `(.L_x_8222) ;  /* 0x0000000000107947 */ /* 0x000fea0003800000 */
.L_x_8221:
[----:B------:R-:W0:Y:S02]  /*c110*/  MUFU.RCP R12, R8 ;  /* 0x00000008000c7308 */ /* 0x000e240000001000 */
[----:B0-----:R-:W-:-:S04]  /*c120*/  FFMA R8, R8, R12, -1 ;  /* 0xbf80000008087423 */ /* 0x001fc8000000000c */
[----:B------:R-:W-:-:S04]  /*c130*/  FADD.FTZ R8, -R8, -RZ ;  /* 0x800000ff08087221 */ /* 0x000fc80000010100 */
[----:B------:R-:W-:-:S07]  /*c140*/  FFMA R8, R12, R8, R12 ;  /* 0x000000080c087223 */ /* 0x000fce000000000c */
.L_x_8222:
[----:B------:R-:W-:Y:S05]  /*c150*/  BSYNC.RECONVERGENT B0 ;  /* 0x0000000000007941 */ /* 0x000fea0003800200 */
.L_x_8220:
        /* <DEDUP_REMOVED lines=37> */
[----:B------:R-:W-:-:S04]  /*c3b0*/  LOP3.LUT P6, RZ, R2, 0x8, RZ, 0xc0, !PT ;  /* 0x0000000802ff7812 */ /* 0x000fc800078cc0ff */
[----:B------:R-:W-:Y:S02]  /*c3c0*/  FSEL R32, R24, RZ, P6 ;  /* 0x000000ff18207208 */ /* 0x000fe40003000000 */
[----:B------:R-:W-:Y:S01]  /*c3d0*/  LOP3.LUT P6, RZ, R2, 0x4, RZ, 0xc0, !PT ;  /* 0x0000000402ff7812 */ /* 0x000fe200078cc0ff */
[----:B--2---:R-:W-:-:S05]  /*c3e0*/  FMUL R31, R30, 1.4142135381698608398 ;  /* 0x3fb504f31e1f7820 */ /* 0x004fca0000400000 */
[----:B------:R-:W-:Y:S02]  /*c3f0*/  FSEL R31, R31, RZ, P0 ;  /* 0x000000ff1f1f7208 */ /* 0x000fe40000000000 */
[----:B------:R-:W-:Y:S01]  /*c400*/  LOP3.LUT P0, RZ, R2, 0x80000, RZ, 0xc0, !PT ;  /* 0x0008000002ff7812 */ /* 0x000fe2000780c0ff */
[----:B---3--:R-:W-:-:S03]  /*c410*/  FMUL R29, R29, 1.4142135381698608398 ;  /* 0x3fb504f31d1d7820 */ /* 0x008fc60000400000 */
[----:B------:R-:W-:Y:S02]  /*c420*/  FSEL R33, R28, RZ, P0 ;  /* 0x000000ff1c217208 */ /* 0x000fe40000000000 */
[----:B------:R-:W-:Y:S01]  /*c430*/  FSEL R28, R11, RZ, P4 ;  /* 0x000000ff0b1c7208 */ /* 0x000fe20002000000 */
[----:B----4-:R-:W-:Y:S01]  /*c440*/  FMUL R11, R12, 1.4142135381698608398 ;  /* 0x3fb504f30c0b7820 */ /* 0x010fe20000400000 */
[----:B------:R-:W-:Y:S01]  /*c450*/  FMUL R30, R34, 1.4142135381698608398 ;  /* 0x3fb504f3221e7820 */ /* 0x000fe20000400000 */
[----:B------:R-:W-:Y:S01]  /*c460*/  FMUL R13, R13, 1.4142135381698608398 ;  /* 0x3fb504f30d0d7820 */ /* 0x000fe20000400000 */
[----:B------:R-:W-:Y:S01]  /*c470*/  FMUL R12, R36, 1.4142135381698608398 ;  /* 0x3fb504f3240c7820 */ /* 0x000fe20000400000 */
[----:B------:R-:W-:Y:S02]  /*c480*/  LOP3.LUT P0, RZ, R2, 0x40000, RZ, 0xc0, !PT ;  /* 0x0004000002ff7812 */ /* 0x000fe4000780c0ff */
[----:B------:R-:W-:Y:S02]  /*c490*/  FSEL R30, R30, RZ, P3 ;  /* 0x000000ff1e1e7208 */ /* 0x000fe40001800000 */
[----:B------:R-:W-:-:S02]  /*c4a0*/  FSEL R29, R29, RZ, P0 ;  /* 0x000000ff1d1d7208 */ /* 0x000fc40000000000 */
[----:B------:R-:W-:Y:S02]  /*c4b0*/  FSEL R13, R13, RZ, P1 ;  /* 0x000000ff0d0d7208 */ /* 0x000fe40000800000 */
[----:B------:R-:W-:Y:S02]  /*c4c0*/  FSEL R11, R11, RZ, P2 ;  /* 0x000000ff0b0b7208 */ /* 0x000fe40001000000 */
[----:B------:R-:W-:Y:S02]  /*c4d0*/  FSEL R12, R12, RZ, P5 ;  /* 0x000000ff0c0c7208 */ /* 0x000fe40002800000 */
[C---:B------:R-:W-:Y:S02]  /*c4e0*/  LOP3.LUT P0, RZ, R2.reuse, 0x20000, RZ, 0xc0, !PT ;  /* 0x0002000002ff7812 */ /* 0x040fe4000780c0ff */
[C---:B------:R-:W-:Y:S02]  /*c4f0*/  LOP3.LUT P3, RZ, R2.reuse, 0x10000, RZ, 0xc0, !PT ;  /* 0x0001000002ff7812 */ /* 0x040fe4000786c0ff */
[----:B------:R-:W-:-:S02]  /*c500*/  LOP3.LUT P1, RZ, R2, 0x8000, RZ, 0xc0, !PT ;  /* 0x0000800002ff7812 */ /* 0x000fc4000782c0ff */
[C---:B------:R-:W-:Y:S02]  /*c510*/  LOP3.LUT P4, RZ, R2.reuse, 0x4000, RZ, 0xc0, !PT ;  /* 0x0000400002ff7812 */ /* 0x040fe4000788c0ff */
[C---:B------:R-:W-:Y:S02]  /*c520*/  LOP3.LUT P2, RZ, R2.reuse, 0x2000, RZ, 0xc0, !PT ;  /* 0x0000200002ff7812 */ /* 0x040fe4000784c0ff */
[----:B------:R-:W-:Y:S01]  /*c530*/  LOP3.LUT P5, RZ, R2, 0x1000, RZ, 0xc0, !PT ;  /* 0x0000100002ff7812 */ /* 0x000fe200078ac0ff */
[C-C-:B------:R-:W-:Y:S01]  /*c540*/  FADD R2, R31.reuse, R33.reuse ;  /* 0x000000211f027221 */ /* 0x140fe20000000000 */
[----:B------:R-:W-:Y:S01]  /*c550*/  FADD R31, R31, -R33 ;  /* 0x800000211f1f7221 */ /* 0x000fe20000000000 */
[----:B------:R-:W-:Y:S01]  /*c560*/  FFMA R35, R44, 0.41421356797218322754, R43 ;  /* 0x3ed413cd2c237823 */ /* 0x000fe2000000002b */
[----:B------:R-:W-:Y:S01]  /*c570*/  FFMA R24, R43, 0.41421356797218322754, -R44 ;  /* 0x3ed413cd2b187823 */ /* 0x000fe2000000082c */
[C-C-:B------:R-:W-:Y:S01]  /*c580*/  FADD R33, R41.reuse, R42.reuse ;  /* 0x0000002a29217221 */ /* 0x140fe20000000000 */
[----:B------:R-:W2:Y:S01]  /*c590*/  LDL.LU R44, [R1+0x78] ;  /* 0x00007800012c7983 */ /* 0x000ea20000300800 */
[----:B------:R-:W-:-:S03]  /*c5a0*/  FADD R36, R41, -R42 ;  /* 0x8000002a29247221 */ /* 0x000fc60000000000 */
[----:B------:R-:W2:Y:S01]  /*c5b0*/  LDL.LU R43, [R1+0x84] ;  /* 0x00008400012b7983 */ /* 0x000ea20000300800 */
[----:B------:R-:W-:-:S03]  /*c5c0*/  FFMA R51, R33, 0.70710676908493041992, R39 ;  /* 0x3f3504f321337823 */ /* 0x000fc60000000027 */
[----:B------:R-:W3:Y:S01]  /*c5d0*/  LDL.LU R42, [R1+0x7c] ;  /* 0x00007c00012a7983 */ /* 0x000ee20000300800 */
[----:B------:R-:W-:Y:S01]  /*c5e0*/  FFMA R33, R33, -0.70710676908493041992, R39 ;  /* 0xbf3504f321217823 */ /* 0x000fe20000000027 */
[C-C-:B------:R-:W-:Y:S02]  /*c5f0*/  FFMA R34, R36.reuse, -0.70710676908493041992, R37.reuse ;  /* 0xbf3504f324227823 */ /* 0x140fe40000000025 */
[----:B------:R-:W3:Y:S01]  /*c600*/  LDL.LU R41, [R1+0x80] ;  /* 0x0000800001297983 */ /* 0x000ee20000300800 */
[----:B------:R-:W-:-:S03]  /*c610*/  FFMA R36, R36, 0.70710676908493041992, R37 ;  /* 0x3f3504f324247823 */ /* 0x000fc60000000025 */
[----:B------:R-:W4:Y:S04]  /*c620*/  LDL.LU R39, [R1+0x8c] ;  /* 0x00008c0001277983 */ /* 0x000f280000300800 */
[----:B------:R-:W4:Y:S04]  /*c630*/  LDL.LU R37, [R1+0x58] ;  /* 0x0000580001257983 */ /* 0x000f280000300800 */
[----:B------:R-:W4:Y:S04]  /*c640*/  LDL.LU R57, [R1+0x4c] ;  /* 0x00004c0001397983 */ /* 0x000f280000300800 */
[----:B------:R-:W4:Y:S04]  /*c650*/  LDL.LU R56, [R1+0x68] ;  /* 0x0000680001387983 */ /* 0x000f280000300800 */
[----:B------:R-:W4:Y:S04]  /*c660*/  LDL.LU R55, [R1+0x5c] ;  /* 0x00005c0001377983 */ /* 0x000f280000300800 */
[----:B------:R-:W4:Y:S01]  /*c670*/  LDL.LU R54, [R1+0x64] ;  /* 0x0000640001367983 */ /* 0x000f220000300800 */
        /* <DEDUP_REMOVED lines=8> */
[----:B------:R-:W-:Y:S01]  /*c700*/  FFMA R33, R34, -0.66817861795425415039, R33 ;  /* 0xbf2b0dc122217823 */ /* 0x000fe20000000021 */
[----:B------:R-:W-:Y:S01]  /*c710*/  FFMA R51, R51, 1.9615705013275146484, R2 ;  /* 0x3ffb14be33337823 */ /* 0x000fe20000000002 */
[--C-:B------:R-:W-:Y:S01]  /*c720*/  FFMA R61, R35, -1.9615705013275146484, R47.reuse ;  /* 0xbffb14be233d7823 */ /* 0x100fe2000000002f */
[--C-:B------:R-:W-:Y:S01]  /*c730*/  FADD R2, R29, R30.reuse ;  /* 0x0000001e1d027221 */ /* 0x100fe20000000000 */
[----:B------:R-:W-:Y:S01]  /*c740*/  FFMA R47, R35, 1.9615705013275146484, R47 ;  /* 0x3ffb14be232f7823 */ /* 0x000fe2000000002f */
[----:B------:R-:W-:Y:S01]  /*c750*/  FADD R29, R29, -R30 ;  /* 0x8000001e1d1d7221 */ /* 0x000fe20000000000 */
[----:B------:R-:W4:Y:S01]  /*c760*/  LDL.LU R36, [R1+0xa4] ;  /* 0x0000a40001247983 */ /* 0x000f220000300800 */
[--C-:B------:R-:W-:Y:S01]  /*c770*/  FFMA R48, R31, -1.6629391908645629883, R49.reuse ;  /* 0xbfd4db311f307823 */ /* 0x100fe20000000031 */
[C-C-:B------:R-:W-:Y:S01]  /*c780*/  FFMA R52, R33.reuse, -1.6629391908645629883, R24.reuse ;  /* 0xbfd4db3121347823 */ /* 0x140fe20000000018 */
[----:B------:R-:W-:Y:S01]  /*c790*/  FFMA R53, R33, 1.6629391908645629883, R24 ;  /* 0x3fd4db3121357823 */ /* 0x000fe20000000018 */
[----:B------:R-:W4:Y:S01]  /*c7a0*/  LDL.LU R35, [R1+0x44] ;  /* 0x0000440001237983 */ /* 0x000f220000300800 */
[----:B------:R-:W-:-:S03]  /*c7b0*/  FFMA R49, R31, 1.6629391908645629883, R49 ;  /* 0x3fd4db311f317823 */ /* 0x000fc60000000031 */
[----:B------:R-:W4:Y:S01]  /*c7c0*/  LDL.LU R59, [R1+0x40] ;  /* 0x00004000013b7983 */ /* 0x000f220000300800 */
[----:B--2---:R-:W-:Y:S01]  /*c7d0*/  FFMA R33, R44, 0.41421356797218322754, R43 ;  /* 0x3ed413cd2c217823 */ /* 0x004fe2000000002b */
[----:B------:R-:W-:Y:S01]  /*c7e0*/  FFMA R24, R43, 0.41421356797218322754, -R44 ;  /* 0x3ed413cd2b187823 */ /* 0x000fe2000000082c */
[C-C-:B---3--:R-:W-:Y:S01]  /*c7f0*/  FADD R34, R41.reuse, -R42.reuse ;  /* 0x8000002a29227221 */ /* 0x148fe20000000000 */
[----:B------:R-:W-:-:S04]  /*c800*/  FADD R30, R41, R42 ;  /* 0x0000002a291e7221 */ /* 0x000fc80000000000 */
[C-C-:B----4-:R-:W-:Y:S01]  /*c810*/  FFMA R44, R30.reuse, 0.70710676908493041992, R39.reuse ;  /* 0x3f3504f31e2c7823 */ /* 0x150fe20000000027 */
[----:B------:R-:W-:Y:S01]  /*c820*/  FFMA R30, R30, -0.70710676908493041992, R39 ;  /* 0xbf3504f31e1e7823 */ /* 0x000fe20000000027 */
[C-C-:B------:R-:W-:Y:S01]  /*c830*/  FFMA R31, R34.reuse, -0.70710676908493041992, R37.reuse ;  /* 0xbf3504f3221f7823 */ /* 0x140fe20000000025 */
[----:B------:R-:W-:Y:S01]  /*c840*/  FFMA R34, R34, 0.70710676908493041992, R37 ;  /* 0x3f3504f322227823 */ /* 0x000fe20000000025 */
[C-C-:B------:R-:W-:Y:S01]  /*c850*/  FFMA R39, R33.reuse, 1.8477590084075927734, R2.reuse ;  /* 0x3fec835e21277823 */ /* 0x140fe20000000002 */
[----:B------:R-:W-:Y:S01]  /*c860*/  FFMA R2, R33, -1.8477590084075927734, R2 ;  /* 0xbfec835e21027823 */ /* 0x000fe20000000002 */
[--C-:B------:R-:W-:Y:S01]  /*c870*/  FFMA R42, R24, -1.8477590084075927734, R29.reuse ;  /* 0xbfec835e182a7823 */ /* 0x100fe2000000001d */
[----:B------:R-:W-:Y:S01]  /*c880*/  FFMA R33, R34, 0.19891236722469329834, R44 ;  /* 0x3e4bafaf22217823 */ /* 0x000fe2000000002c */
[----:B------:R-:W-:Y:S01]  /*c890*/  FFMA R44, R44, -0.19891236722469329834, R34 ;  /* 0xbe4bafaf2c2c7823 */ /* 0x000fe20000000022 */
[----:B------:R-:W-:Y:S01]  /*c8a0*/  FFMA R24, R24, 1.8477590084075927734, R29 ;  /* 0x3fec835e18187823 */ /* 0x000fe2000000001d */
[----:B------:R-:W-:Y:S01]  /*c8b0*/  FFMA R29, R30, 0.66817861795425415039, R31 ;  /* 0x3f2b0dc11e1d7823 */ /* 0x000fe2000000001f */
[----:B------:R-:W-:Y:S01]  /*c8c0*/  FFMA R30, R31, -0.66817861795425415039, R30 ;  /* 0xbf2b0dc11f1e7823 */ /* 0x000fe2000000001e */
[C-C-:B------:R-:W-:Y:S01]  /*c8d0*/  FFMA R43, R44.reuse, -1.9615705013275146484, R2.reuse ;  /* 0xbffb14be2c2b7823 */ /* 0x140fe20000000002 */
[C-C-:B------:R-:W-:Y:S01]  /*c8e0*/  FFMA R37, R33.reuse, -1.9615705013275146484, R39.reuse ;  /* 0xbffb14be21257823 */ /* 0x140fe20000000027 */
[----:B------:R-:W-:Y:S01]  /*c8f0*/  FFMA R44, R44, 1.9615705013275146484, R2 ;  /* 0x3ffb14be2c2c7823 */ /* 0x000fe20000000002 */
[----:B------:R-:W-:Y:S01]  /*c900*/  FFMA R39, R33, 1.9615705013275146484, R39 ;  /* 0x3ffb14be21277823 */ /* 0x000fe20000000027 */
[C-C-:B------:R-:W-:Y:S01]  /*c910*/  FFMA R45, R30.reuse, -1.6629391908645629883, R24.reuse ;  /* 0xbfd4db311e2d7823 */ /* 0x140fe20000000018 */
[----:B------:R-:W-:Y:S01]  /*c920*/  FFMA R46, R30, 1.6629391908645629883, R24 ;  /* 0x3fd4db311e2e7823 */ /* 0x000fe20000000018 */
[C-C-:B------:R-:W-:Y:S01]  /*c930*/  FADD R2, R13.reuse, R28.reuse ;  /* 0x0000001c0d027221 */ /* 0x140fe20000000000 */
[----:B------:R-:W-:Y:S01]  /*c940*/  FADD R13, R13, -R28 ;  /* 0x8000001c0d0d7221 */ /* 0x000fe20000000000 */
[C-C-:B------:R-:W-:Y:S01]  /*c950*/  FADD R30, R54.reuse, R55.reuse ;  /* 0x00000037361e7221 */ /* 0x140fe20000000000 */
[----:B------:R-:W-:Y:S01]  /*c960*/  FADD R33, R54, -R55 ;  /* 0x8000003736217221 */ /* 0x000fe20000000000 */
[----:B------:R-:W-:Y:S01]  /*c970*/  FFMA R28, R57, 0.41421356797218322754, R56 ;  /* 0x3ed413cd391c7823 */ /* 0x000fe20000000038 */
[----:B------:R-:W-:Y:S01]  /*c980*/  FFMA R24, R56, 0.41421356797218322754, -R57 ;  /* 0x3ed413cd38187823 */ /* 0x000fe20000000839 */
[----:B------:R-:W2:Y:S04]  /*c990*/  LDL.LU R54, [R1+0x54] ;  /* 0x0000540001367983 */ /* 0x000ea80000300800 */
[----:B------:R-:W3:Y:S04]  /*c9a0*/  LDL.LU R57, [R1+0x48] ;  /* 0x0000480001397983 */ /* 0x000ee80000300800 */
[----:B------:R-:W3:Y:S04]  /*c9b0*/  LDL.LU R55, [R1+0x50] ;  /* 0x0000500001377983 */ /* 0x000ee80000300800 */
[----:B------:R-:W4:Y:S04]  /*c9c0*/  LDL.LU R58, [R1+0xa8] ;  /* 0x0000a800013a7983 */ /* 0x000f280000300800 */
[----:B------:R-:W4:Y:S01]  /*c9d0*/  LDL.LU R56, [R1+0x34] ;  /* 0x0000340001387983 */ /* 0x000f220000300800 */
[C-C-:B------:R-:W-:Y:S01]  /*c9e0*/  FFMA R31, R33.reuse, -0.70710676908493041992, R35.reuse ;  /* 0xbf3504f3211f7823 */ /* 0x140fe20000000023 */
[C-C-:B------:R-:W-:Y:S01]  /*c9f0*/  FFMA R34, R30.reuse, 0.70710676908493041992, R36.reuse ;  /* 0x3f3504f31e227823 */ /* 0x140fe20000000024 */
[----:B------:R-:W-:Y:S01]  /*ca00*/  FFMA R33, R33, 0.70710676908493041992, R35 ;  /* 0x3f3504f321217823 */ /* 0x000fe20000000023 */
[----:B------:R-:W-:Y:S01]  /*ca10*/  FFMA R30, R30, -0.70710676908493041992, R36 ;  /* 0xbf3504f31e1e7823 */ /* 0x000fe20000000024 */
[----:B------:R-:W-:-:S02]  /*ca20*/  FFMA R41, R29, -1.6629391908645629883, R42 ;  /* 0xbfd4db311d297823 */ /* 0x000fc4000000002a */
[----:B------:R-:W-:Y:S01]  /*ca30*/  FFMA R35, R33, 0.19891236722469329834, R34 ;  /* 0x3e4bafaf21237823 */ /* 0x000fe20000000022 */
[----:B------:R-:W-:Y:S01]  /*ca40*/  FFMA R34, R34, -0.19891236722469329834, R33 ;  /* 0xbe4bafaf22227823 */ /* 0x000fe20000000021 */
[C-C-:B------:R-:W-:Y:S01]  /*ca50*/  FFMA R33, R24.reuse, -1.8477590084075927734, R13.reuse ;  /* 0xbfec835e18217823 */ /* 0x140fe2000000000d */
[----:B------:R-:W-:Y:S01]  /*ca60*/  FFMA R42, R29, 1.6629391908645629883, R42 ;  /* 0x3fd4db311d2a7823 */ /* 0x000fe2000000002a */
[----:B------:R-:W-:Y:S01]  /*ca70*/  FFMA R13, R24, 1.8477590084075927734, R13 ;  /* 0x3fec835e180d7823 */ /* 0x000fe2000000000d */
[--C-:B------:R-:W-:Y:S01]  /*ca80*/  FFMA R29, R28, 1.8477590084075927734, R2.reuse ;  /* 0x3fec835e1c1d7823 */ /* 0x100fe20000000002 */
[----:B------:R-:W-:Y:S01]  /*ca90*/  FFMA R24, R30, 0.66817861795425415039, R31 ;  /* 0x3f2b0dc11e187823 */ /* 0x000fe2000000001f */
[----:B------:R-:W-:Y:S01]  /*caa0*/  FFMA R2, R28, -1.8477590084075927734, R2 ;  /* 0xbfec835e1c027823 */ /* 0x000fe20000000002 */
[----:B------:R-:W-:Y:S01]  /*cab0*/  FFMA R36, R31, -0.66817861795425415039, R30 ;  /* 0xbf2b0dc11f247823 */ /* 0x000fe2000000001e */
[C---:B------:R-:W-:Y:S01]  /*cac0*/  FFMA R28, R35.reuse, -1.9615705013275146484, R29 ;  /* 0xbffb14be231c7823 */ /* 0x040fe2000000001d */
[C-C-:B------:R-:W-:Y:S01]  /*cad0*/  FFMA R30, R24.reuse, -1.6629391908645629883, R33.reuse ;  /* 0xbfd4db31181e7823 */ /* 0x140fe20000000021 */
[----:B------:R-:W-:Y:S01]  /*cae0*/  FFMA R31, R24, 1.6629391908645629883, R33 ;  /* 0x3fd4db31181f7823 */ /* 0x000fe20000000021 */
[C-C-:B------:R-:W-:Y:S01]  /*caf0*/  FFMA R33, R34.reuse, -1.9615705013275146484, R2.reuse ;  /* 0xbffb14be22217823 */ /* 0x140fe20000000002 */
[----:B------:R-:W-:Y:S01]  /*cb00*/  FFMA R29, R35, 1.9615705013275146484, R29 ;  /* 0x3ffb14be231d7823 */ /* 0x000fe2000000001d */
[----:B------:R-:W-:Y:S01]  /*cb10*/  FFMA R34, R34, 1.9615705013275146484, R2 ;  /* 0x3ffb14be22227823 */ /* 0x000fe20000000002 */
[C-C-:B------:R-:W-:Y:S01]  /*cb20*/  FFMA R35, R36.reuse, -1.6629391908645629883, R13.reuse ;  /* 0xbfd4db3124237823 */ /* 0x140fe2000000000d */
[C-C-:B------:R-:W-:Y:S01]  /*cb30*/  FADD R2, R11.reuse, R12.reuse ;  /* 0x0000000c0b027221 */ /* 0x140fe20000000000 */
[----:B------:R-:W-:Y:S01]  /*cb40*/  FFMA R36, R36, 1.6629391908645629883, R13 ;  /* 0x3fd4db3124247823 */ /* 0x000fe2000000000d */
[----:B------:R-:W-:Y:S01]  /*cb50*/  FADD R11, R11, -R12 ;  /* 0x8000000c0b0b7221 */ /* 0x000fe20000000000 */
[----:B------:R-:W-:Y:S01]  /*cb60*/  FMUL R10, R10, 1.4142135381698608398 ;  /* 0x3fb504f30a0a7820 */ /* 0x000fe20000400000 */
[----:B--2---:R-:W-:Y:S01]  /*cb70*/  FFMA R12, R59, 0.41421356797218322754, R54 ;  /* 0x3ed413cd3b0c7823 */ /* 0x004fe20000000036 */
[----:B------:R-:W-:Y:S01]  /*cb80*/  FFMA R13, R54, 0.41421356797218322754, -R59 ;  /* 0x3ed413cd360d7823 */ /* 0x000fe2000000083b */
[C-C-:B---3--:R-:W-:Y:S01]  /*cb90*/  FADD R54, R55.reuse, R57.reuse ;  /* 0x0000003937367221 */ /* 0x148fe20000000000 */
[----:B------:R-:W-:-:S03]  /*cba0*/  FADD R57, R55, -R57 ;  /* 0x8000003937397221 */ /* 0x000fc60000000000 */
[----:B----4-:R-:W-:Y:S01]  /*cbb0*/  FFMA R55, R54, 0.70710676908493041992, R58 ;  /* 0x3f3504f336377823 */ /* 0x010fe2000000003a */
        /* <DEDUP_REMOVED lines=8> */
[----:B------:R-:W-:Y:S02]  /*cc40*/  FFMA R54, R54, -0.70710676908493041992, R58 ;  /* 0xbf3504f336367823 */ /* 0x000fe4000000003a */
[----:B------:R-:W2:Y:S01]  /*cc50*/  LDL.LU R58, [R1+0x38] ;  /* 0x00003800013a7983 */ /* 0x000ea20000300800 */
[----:B------:R-:W-:-:S03]  /*cc60*/  FFMA R56, R13, 1.8477590084075927734, R11 ;  /* 0x3fec835e0d387823 */ /* 0x000fc6000000000b */
[----:B------:R-:W-:Y:S04]  /*cc70*/  STL [R1+0x28], R57 ;  /* 0x0000283901007387 */ /* 0x000fe80000100800 */
[----:B------:R-:W3:Y:S04]  /*cc80*/  LDL.LU R59, [R1+0xb0] ;  /* 0x0000b000013b7983 */ /* 0x000ee80000300800 */
[----:B------:R0:W-:Y:S02]  /*cc90*/  STL [R1+0x20], R12 ;  /* 0x0000200c01007387 */ /* 0x0001e40000100800 */
[----:B0-----:R-:W-:Y:S01]  /*cca0*/  FFMA R12, R13, -1.8477590084075927734, R11 ;  /* 0xbfec835e0d0c7823 */ /* 0x001fe2000000000b */
[----:B------:R-:W-:Y:S01]  /*ccb0*/  FFMA R13, R54, 0.66817861795425415039, R24 ;  /* 0x3f2b0dc1360d7823 */ /* 0x000fe20000000018 */
[----:B------:R-:W-:Y:S01]  /*ccc0*/  FFMA R54, R24, -0.66817861795425415039, R54 ;  /* 0xbf2b0dc118367823 */ /* 0x000fe20000000036 */
[----:B------:R-:W-:-:S02]  /*ccd0*/  FFMA R11, R55, 1.9615705013275146484, R2 ;  /* 0x3ffb14be370b7823 */ /* 0x000fc40000000002 */
[C-C-:B------:R-:W-:Y:S01]  /*cce0*/  FFMA R24, R13.reuse, -1.6629391908645629883, R12.reuse ;  /* 0xbfd4db310d187823 */ /* 0x140fe2000000000c */
[----:B------:R-:W-:Y:S01]  /*ccf0*/  FFMA R13, R13, 1.6629391908645629883, R12 ;  /* 0x3fd4db310d0d7823 */ /* 0x000fe2000000000c */
[----:B------:R-:W-:Y:S01]  /*cd00*/  FFMA R12, R55, -1.9615705013275146484, R2 ;  /* 0xbffb14be370c7823 */ /* 0x000fe20000000002 */
[----:B------:R-:W-:Y:S01]  /*cd10*/  FSEL R55, R10, RZ, P6 ;  /* 0x000000ff0a377208 */ /* 0x000fe20003000000 */
[C-C-:B------:R-:W-:Y:S01]  /*cd20*/  FFMA R10, R54.reuse, -1.6629391908645629883, R56.reuse ;  /* 0xbfd4db31360a7823 */ /* 0x140fe20000000038 */
[----:B------:R-:W-:Y:S02]  /*cd30*/  FFMA R2, R54, 1.6629391908645629883, R56 ;  /* 0x3fd4db3136027823 */ /* 0x000fe40000000038 */
[----:B------:R-:W4:Y:S01]  /*cd40*/  LDL.LU R56, [R1+0x3c] ;  /* 0x00003c0001387983 */ /* 0x000f220000300800 */
[C-C-:B------:R-:W-:Y:S01]  /*cd50*/  FADD R54, R32.reuse, R55.reuse ;  /* 0x0000003720367221 */ /* 0x140fe20000000000 */
[----:B------:R-:W-:Y:S01]  /*cd60*/  FADD R32, R32, -R55 ;  /* 0x8000003720207221 */ /* 0x000fe20000000000 */
[C-C-:B--2---:R-:W-:Y:S01]  /*cd70*/  FADD R55, R58.reuse, R40.reuse ;  /* 0x000000283a377221 */ /* 0x144fe20000000000 */
[----:B------:R-:W-:-:S03]  /*cd80*/  FADD R40, R58, -R40 ;  /* 0x800000283a287221 */ /* 0x000fc60000000000 */
[C-C-:B---3--:R-:W-:Y:S01]  /*cd90*/  FFMA R58, R55.reuse, 0.70710676908493041992, R59.reuse ;  /* 0x3f3504f3373a7823 */ /* 0x148fe2000000003b */
[----:B------:R-:W-:Y:S01]  /*cda0*/  FFMA R55, R55, -0.70710676908493041992, R59 ;  /* 0xbf3504f337377823 */ /* 0x000fe2000000003b */
[----:B------:R-:W-:Y:S01]  /*cdb0*/  FFMA R59, R40, 0.70710676908493041992, R38 ;  /* 0x3f3504f3283b7823 */ /* 0x000fe20000000026 */
[----:B----4-:R-:W-:Y:S01]  /*cdc0*/  FFMA R57, R9, 0.41421356797218322754, R56 ;  /* 0x3ed413cd09397823 */ /* 0x010fe20000000038 */
[----:B------:R-:W-:Y:S01]  /*cdd0*/  FFMA R9, R56, 0.41421356797218322754, -R9 ;  /* 0x3ed413cd38097823 */ /* 0x000fe20000000809 */
[----:B------:R-:W-:Y:S02]  /*cde0*/  FFMA R56, R40, -0.70710676908493041992, R38 ;  /* 0xbf3504f328387823 */ /* 0x000fe40000000026 */
[C-C-:B------:R-:W-:Y:S01]  /*cdf0*/  FFMA R38, R57.reuse, 1.8477590084075927734, R54.reuse ;  /* 0x3fec835e39267823 */ /* 0x140fe20000000036 */
[----:B------:R-:W-:Y:S01]  /*ce00*/  FFMA R40, R57, -1.8477590084075927734, R54 ;  /* 0xbfec835e39287823 */ /* 0x000fe20000000036 */
[----:B------:R-:W-:Y:S01]  /*ce10*/  FFMA R57, R59, 0.19891236722469329834, R58 ;  /* 0x3e4bafaf3b397823 */ /* 0x000fe2000000003a */
[----:B------:R-:W-:-:S03]  /*ce20*/  FFMA R54, R58, -0.19891236722469329834, R59 ;  /* 0xbe4bafaf3a367823 */ /* 0x000fc6000000003b */
[C-C-:B------:R-:W-:Y:S01]  /*ce30*/  FFMA R58, R57.reuse, -1.9615705013275146484, R38.reuse ;  /* 0xbffb14be393a7823 */ /* 0x140fe20000000026 */
[----:B------:R-:W-:Y:S01]  /*ce40*/  FFMA R57, R57, 1.9615705013275146484, R38 ;  /* 0x3ffb14be39397823 */ /* 0x000fe20000000026 */
[C-C-:B------:R-:W-:Y:S01]  /*ce50*/  FFMA R38, R9.reuse, -1.8477590084075927734, R32.reuse ;  /* 0xbfec835e09267823 */ /* 0x140fe20000000020 */
[----:B------:R-:W-:Y:S02]  /*ce60*/  FFMA R9, R9, 1.8477590084075927734, R32 ;  /* 0x3fec835e09097823 */ /* 0x000fe40000000020 */
[----:B------:R-:W-:Y:S01]  /*ce70*/  STL [R1+0x14], R58 ;  /* 0x0000143a01007387 */ /* 0x000fe20000100800 */
[----:B------:R-:W-:-:S03]  /*ce80*/  FFMA R32, R56, -0.66817861795425415039, R55 ;  /* 0xbf2b0dc138207823 */ /* 0x000fc60000000037 */
[----:B------:R0:W-:Y:S02]  /*ce90*/  STL [R1+0x10], R57 ;  /* 0x0000103901007387 */ /* 0x0001e40000100800 */
[----:B0-----:R-:W-:Y:S02]  /*cea0*/  FFMA R57, R55, 0.66817861795425415039, R56 ;  /* 0x3f2b0dc137397823 */ /* 0x001fe40000000038 */
[----:B------:R-:W2:Y:S02]  /*ceb0*/  LDL.LU R55, [R1+0xc4] ;  /* 0x0000c40001377983 */ /* 0x000ea40000300800 */
[C-C-:B------:R-:W-:Y:S01]  /*cec0*/  FFMA R58, R57.reuse, -1.6629391908645629883, R38.reuse ;  /* 0xbfd4db31393a7823 */ /* 0x140fe20000000026 */
[----:B------:R-:W-:Y:S01]  /*ced0*/  FFMA R56, R57, 1.6629391908645629883, R38 ;  /* 0x3fd4db3139387823 */ /* 0x000fe20000000026 */
[----:B------:R-:W-:Y:S01]  /*cee0*/  FMUL R38, R60, 1.4142135381698608398 ;  /* 0x3fb504f33c267820 */ /* 0x000fe20000400000 */
[----:B------:R-:W-:Y:S02]  /*cef0*/  FMUL R27, R27, 1.4142135381698608398 ;  /* 0x3fb504f31b1b7820 */ /* 0x000fe40000400000 */
[----:B------:R-:W-:Y:S04]  /*cf00*/  STL [R1+0xc], R58 ;  /* 0x00000c3a01007387 */ /* 0x000fe80000100800 */
[----:B------:R0:W-:Y:S01]  /*cf10*/  STL [R1+0x8], R56 ;  /* 0x0000083801007387 */ /* 0x0001e20000100800 */
[----:B------:R-:W-:Y:S01]  /*cf20*/  FSEL R38, R38, RZ, P0 ;  /* 0x000000ff26267208 */ /* 0x000fe20000000000 */
[C-C-:B0-----:R-:W-:Y:S01]  /*cf30*/  FFMA R56, R54.reuse, -1.9615705013275146484, R40.reuse ;  /* 0xbffb14be36387823 */ /* 0x141fe20000000028 */
[----:B------:R-:W-:Y:S01]  /*cf40*/  FFMA R54, R54, 1.9615705013275146484, R40 ;  /* 0x3ffb14be36367823 */ /* 0x000fe20000000028 */
[----:B------:R-:W-:Y:S01]  /*cf50*/  FSEL R40, R27, RZ, P3 ;  /* 0x000000ff1b287208 */ /* 0x000fe20001800000 */
[C-C-:B------:R-:W-:Y:S01]  /*cf60*/  FFMA R27, R32.reuse, -1.6629391908645629883, R9.reuse ;  /* 0xbfd4db31201b7823 */ /* 0x140fe20000000009 */
[----:B------:R-:W-:-:S03]  /*cf70*/  FFMA R9, R32, 1.6629391908645629883, R9 ;  /* 0x3fd4db3120097823 */ /* 0x000fc60000000009 */
[C-C-:B------:R-:W-:Y:S01]  /*cf80*/  FADD R32, R38.reuse, R40.reuse ;  /* 0x0000002826207221 */ /* 0x140fe20000000000 */
[----:B------:R-:W-:Y:S01]  /*cf90*/  FADD R38, R38, -R40 ;  /* 0x8000002826267221 */ /* 0x000fe20000000000 */
[----:B------:R-:W-:Y:S01]  /*cfa0*/  FFMA R40, R19, 0.41421356797218322754, R17 ;  /* 0x3ed413cd13287823 */ /* 0x000fe20000000011 */
[----:B------:R-:W-:Y:S01]  /*cfb0*/  FFMA R17, R17, 0.41421356797218322754, -R19 ;  /* 0x3ed413cd11117823 */ /* 0x000fe20000000813 */
[C-C-:B------:R-:W-:Y:S01]  /*cfc0*/  FADD R19, R15.reuse, R18.reuse ;  /* 0x000000120f137221 */ /* 0x140fe20000000000 */
[----:B------:R-:W-:Y:S01]  /*cfd0*/  FADD R18, R15, -R18 ;  /* 0x800000120f127221 */ /* 0x000fe20000000000 */
[----:B------:R-:W-:Y:S04]  /*cfe0*/  STL [R1+0x4], R56 ;  /* 0x0000043801007387 */ /* 0x000fe80000100800 */
[----:B------:R0:W-:Y:S04]  /*cff0*/  STL [R1], R54 ;  /* 0x0000003601007387 */ /* 0x0001e80000100800 */
[----:B------:R-:W3:Y:S04]  /*d000*/  LDL.LU R59, [R1+0x1c] ;  /* 0x00001c00013b7983 */ /* 0x000ee80000300800 */
[----:B------:R-:W4:Y:S04]  /*d010*/  LDL.LU R58, [R1+0x18] ;  /* 0x00001800013a7983 */ /* 0x000f280000300800 */
[----:B------:R-:W4:Y:S01]  /*d020*/  LDL.LU R57, [R1+0xb8] ;  /* 0x0000b80001397983 */ /* 0x000f220000300800 */
[C-C-:B--2---:R-:W-:Y:S01]  /*d030*/  FFMA R15, R19.reuse, 0.70710676908493041992, R55.reuse ;  /* 0x3f3504f3130f7823 */ /* 0x144fe20000000037 */
[----:B0-----:R-:W-:Y:S01]  /*d040*/  FFMA R54, R19, -0.70710676908493041992, R55 ;  /* 0xbf3504f313367823 */ /* 0x001fe20000000037 */
[C-C-:B------:R-:W-:Y:S01]  /*d050*/  FFMA R19, R18.reuse, -0.70710676908493041992, R20.reuse ;  /* 0xbf3504f312137823 */ /* 0x140fe20000000014 */
[----:B------:R-:W-:Y:S01]  /*d060*/  FFMA R20, R18, 0.70710676908493041992, R20 ;  /* 0x3f3504f312147823 */ /* 0x000fe20000000014 */
[C-C-:B------:R-:W-:Y:S01]  /*d070*/  FFMA R18, R40.reuse, 1.8477590084075927734, R32.reuse ;  /* 0x3fec835e28127823 */ /* 0x140fe20000000020 */
[----:B------:R-:W-:-:S02]  /*d080*/  FFMA R32, R40, -1.8477590084075927734, R32 ;  /* 0xbfec835e28207823 */ /* 0x000fc40000000020 */
[----:B------:R-:W-:Y:S01]  /*d090*/  FFMA R40, R20, 0.19891236722469329834, R15 ;  /* 0x3e4bafaf14287823 */ /* 0x000fe2000000000f */
[----:B------:R-:W-:-:S03]  /*d0a0*/  FFMA R15, R15, -0.19891236722469329834, R20 ;  /* 0xbe4bafaf0f0f7823 */ /* 0x000fc60000000014 */
[C-C-:B------:R-:W-:Y:S01]  /*d0b0*/  FFMA R20, R40.reuse, -1.9615705013275146484, R18.reuse ;  /* 0xbffb14be28147823 */ /* 0x140fe20000000012 */
[----:B------:R-:W-:-:S04]  /*d0c0*/  FFMA R18, R40, 1.9615705013275146484, R18 ;  /* 0x3ffb14be28127823 */ /* 0x000fc80000000012 */
[----:B------:R-:W-:Y:S04]  /*d0d0*/  STL [R1+0x60], R20 ;  /* 0x0000601401007387 */ /* 0x000fe80000100800 */
[----:B------:R-:W2:Y:S04]  /*d0e0*/  LDL.LU R55, [R1+0xb4] ;  /* 0x0000b40001377983 */ /* 0x000ea80000300800 */
[----:B------:R0:W-:Y:S04]  /*d0f0*/  STL [R1+0x58], R18 ;  /* 0x0000581201007387 */ /* 0x0001e80000100800 */
[----:B------:R-:W2:Y:S01]  /*d100*/  LDL.LU R56, [R1+0xc8] ;  /* 0x0000c80001387983 */ /* 0x000ea20000300800 */
[C-C-:B0-----:R-:W-:Y:S01]  /*d110*/  FFMA R18, R17.reuse, -1.8477590084075927734, R38.reuse ;  /* 0xbfec835e11127823 */ /* 0x141fe20000000026 */
[----:B------:R-:W-:Y:S01]  /*d120*/  FFMA R38, R17, 1.8477590084075927734, R38 ;  /* 0x3fec835e11267823 */ /* 0x000fe20000000026 */
[----:B------:R-:W-:Y:S01]  /*d130*/  FFMA R17, R54, 0.66817861795425415039, R19 ;  /* 0x3f2b0dc136117823 */ /* 0x000fe20000000013 */
[----:B------:R-:W-:-:S03]  /*d140*/  FFMA R54, R19, -0.66817861795425415039, R54 ;  /* 0xbf2b0dc113367823 */ /* 0x000fc60000000036 */
[C-C-:B------:R-:W-:Y:S01]  /*d150*/  FFMA R19, R17.reuse, -1.6629391908645629883, R18.reuse ;  /* 0xbfd4db3111137823 */ /* 0x140fe20000000012 */
[----:B------:R-:W-:Y:S01]  /*d160*/  FFMA R18, R17, 1.6629391908645629883, R18 ;  /* 0x3fd4db3111127823 */ /* 0x000fe20000000012 */
[----:B---3--:R-:W-:Y:S01]  /*d170*/  FMUL R17, R59, 1.4142135381698608398 ;  /* 0x3fb504f33b117820 */ /* 0x008fe20000400000 */
[----:B----4-:R-:W-:Y:S02]  /*d180*/  FMUL R40, R58, 1.4142135381698608398 ;  /* 0x3fb504f33a287820 */ /* 0x010fe40000400000 */
[----:B------:R0:W-:Y:S04]  /*d190*/  STL [R1+0x44], R19 ;  /* 0x0000441301007387 */ /* 0x0001e80000100800 */
[----:B------:R1:W-:Y:S01]  /*d1a0*/  STL [R1+0x2c], R18 ;  /* 0x00002c1201007387 */ /* 0x0003e20000100800 */
[----:B------:R-:W-:-:S03]  /*d1b0*/  FSEL R40, R40, RZ, P4 ;  /* 0x000000ff28287208 */ /* 0x000fc60002000000 */
[----:B------:R-:W3:Y:S01]  /*d1c0*/  LDL.LU R59, [R1+0xd4] ;  /* 0x0000d400013b7983 */ /* 0x000ee20000300800 */
[----:B0-----:R-:W-:-:S03]  /*d1d0*/  FFMA R19, R15, -1.9615705013275146484, R32 ;  /* 0xbffb14be0f137823 */ /* 0x001fc60000000020 */
[----:B------:R-:W4:Y:S01]  /*d1e0*/  LDL.LU R58, [R1+0x24] ;  /* 0x00002400013a7983 */ /* 0x000f220000300800 */
[----:B-1----:R-:W-:Y:S01]  /*d1f0*/  FFMA R18, R15, 1.9615705013275146484, R32 ;  /* 0x3ffb14be0f127823 */ /* 0x002fe20000000020 */
[----:B------:R-:W-:Y:S01]  /*d200*/  FSEL R32, R17, RZ, P1 ;  /* 0x000000ff11207208 */ /* 0x000fe20000800000 */
[C-C-:B------:R-:W-:Y:S01]  /*d210*/  FFMA R17, R54.reuse, -1.6629391908645629883, R38.reuse ;  /* 0xbfd4db3136117823 */ /* 0x140fe20000000026 */
[----:B------:R-:W-:Y:S01]  /*d220*/  FFMA R15, R54, 1.6629391908645629883, R38 ;  /* 0x3fd4db31360f7823 */ /* 0x000fe20000000026 */
[----:B------:R-:W-:Y:S02]  /*d230*/  FFMA R38, R22, 0.41421356797218322754, R57 ;  /* 0x3ed413cd16267823 */ /* 0x000fe40000000039 */
[C-C-:B------:R-:W-:Y:S01]  /*d240*/  FADD R20, R32.reuse, R40.reuse ;  /* 0x0000002820147221 */ /* 0x140fe20000000000 */
[----:B------:R-:W-:Y:S01]  /*d250*/  FADD R32, R32, -R40 ;  /* 0x8000002820207221 */ /* 0x000fe20000000000 */
[----:B------:R-:W-:Y:S02]  /*d260*/  FFMA R22, R57, 0.41421356797218322754, -R22 ;  /* 0x3ed413cd39167823 */ /* 0x000fe40000000816 */
[----:B------:R-:W4:Y:S01]  /*d270*/  LDL.LU R57, [R1+0xc0] ;  /* 0x0000c00001397983 */ /* 0x000f220000300800 */
[C-C-:B--2---:R-:W-:Y:S01]  /*d280*/  FADD R54, R55.reuse, R21.reuse ;  /* 0x0000001537367221 */ /* 0x144fe20000000000 */
[----:B------:R-:W-:-:S04]  /*d290*/  FADD R55, R55, -R21 ;  /* 0x8000001537377221 */ /* 0x000fc80000000000 */
[C-C-:B------:R-:W-:Y:S01]  /*d2a0*/  FFMA R40, R55.reuse, -0.70710676908493041992, R23.reuse ;  /* 0xbf3504f337287823 */ /* 0x140fe20000000017 */
[----:B------:R-:W-:Y:S01]  /*d2b0*/  FFMA R55, R55, 0.70710676908493041992, R23 ;  /* 0x3f3504f337377823 */ /* 0x000fe20000000017 */
[----:B------:R-:W-:Y:S01]  /*d2c0*/  FFMA R21, R54, 0.70710676908493041992, R56 ;  /* 0x3f3504f336157823 */ /* 0x000fe20000000038 */
[C-C-:B------:R-:W-:Y:S01]  /*d2d0*/  FFMA R23, R38.reuse, 1.8477590084075927734, R20.reuse ;  /* 0x3fec835e26177823 */ /* 0x140fe20000000014 */
[----:B------:R-:W-:Y:S02]  /*d2e0*/  FFMA R20, R38, -1.8477590084075927734, R20 ;  /* 0xbfec835e26147823 */ /* 0x000fe40000000014 */
[----:B------:R-:W-:Y:S01]  /*d2f0*/  FFMA R38, R55, 0.19891236722469329834, R21 ;  /* 0x3e4bafaf37267823 */ /* 0x000fe20000000015 */
[----:B------:R-:W-:-:S03]  /*d300*/  FFMA R21, R21, -0.19891236722469329834, R55 ;  /* 0xbe4bafaf15157823 */ /* 0x000fc60000000037 */
[C-C-:B------:R-:W-:Y:S01]  /*d310*/  FFMA R55, R38.reuse, -1.9615705013275146484, R23.reuse ;  /* 0xbffb14be26377823 */ /* 0x140fe20000000017 */
[----:B------:R-:W-:Y:S01]  /*d320*/  FFMA R23, R38, 1.9615705013275146484, R23 ;  /* 0x3ffb14be26177823 */ /* 0x000fe20000000017 */
[----:B------:R-:W-:-:S03]  /*d330*/  FFMA R54, R54, -0.70710676908493041992, R56 ;  /* 0xbf3504f336367823 */ /* 0x000fc60000000038 */
[----:B------:R0:W-:Y:S04]  /*d340*/  STL [R1+0x5c], R55 ;  /* 0x00005c3701007387 */ /* 0x0001e80000100800 */
[----:B------:R-:W2:Y:S04]  /*d350*/  LDL.LU R56, [R1+0xac] ;  /* 0x0000ac0001387983 */ /* 0x000ea80000300800 */
[----:B------:R1:W-:Y:S04]  /*d360*/  STL [R1+0x54], R23 ;  /* 0x0000541701007387 */ /* 0x0003e80000100800 */
[----:B0-----:R-:W2:Y:S04]  /*d370*/  LDL.LU R55, [R1+0xbc] ;  /* 0x0000bc0001377983 */ /* 0x001ea80000300800 */
[----:B------:R-:W2:Y:S01]  /*d380*/  LDL.LU R38, [R1+0xcc] ;  /* 0x0000cc0001267983 */ /* 0x000ea20000300800 */
[C-C-:B-1----:R-:W-:Y:S01]  /*d390*/  FFMA R23, R22.reuse, -1.8477590084075927734, R32.reuse ;  /* 0xbfec835e16177823 */ /* 0x142fe20000000020 */
[----:B------:R-:W-:Y:S01]  /*d3a0*/  FFMA R22, R22, 1.8477590084075927734, R32 ;  /* 0x3fec835e16167823 */ /* 0x000fe20000000020 */
[----:B------:R-:W-:Y:S01]  /*d3b0*/  FFMA R32, R54, 0.66817861795425415039, R40 ;  /* 0x3f2b0dc136207823 */ /* 0x000fe20000000028 */
[----:B------:R-:W-:-:S03]  /*d3c0*/  FFMA R40, R40, -0.66817861795425415039, R54 ;  /* 0xbf2b0dc128287823 */ /* 0x000fc60000000036 */
[C-C-:B------:R-:W-:Y:S01]  /*d3d0*/  FFMA R60, R32.reuse, -1.6629391908645629883, R23.reuse ;  /* 0xbfd4db31203c7823 */ /* 0x140fe20000000017 */
[----:B------:R-:W-:Y:S01]  /*d3e0*/  FFMA R54, R32, 1.6629391908645629883, R23 ;  /* 0x3fd4db3120367823 */ /* 0x000fe20000000017 */
[----:B---3--:R-:W-:Y:S01]  /*d3f0*/  FMUL R32, R59, 1.4142135381698608398 ;  /* 0x3fb504f33b207820 */ /* 0x008fe20000400000 */
[----:B----4-:R-:W-:Y:S02]  /*d400*/  FMUL R23, R58, 1.4142135381698608398 ;  /* 0x3fb504f33a177820 */ /* 0x010fe40000400000 */
[----:B------:R-:W-:Y:S01]  /*d410*/  STL [R1+0x50], R60 ;  /* 0x0000503c01007387 */ /* 0x000fe20000100800 */
[----:B------:R-:W-:-:S03]  /*d420*/  FFMA R58, R21, -1.9615705013275146484, R20 ;  /* 0xbffb14be153a7823 */ /* 0x000fc60000000014 */
[----:B------:R0:W-:Y:S04]  /*d430*/  STL [R1+0x3c], R54 ;  /* 0x00003c3601007387 */ /* 0x0001e80000100800 */
[----:B------:R-:W-:Y:S01]  /*d440*/  STL [R1+0x38], R58 ;  /* 0x0000383a01007387 */ /* 0x000fe20000100800 */
[----:B0-----:R-:W-:Y:S01]  /*d450*/  FFMA R54, R21, 1.9615705013275146484, R20 ;  /* 0x3ffb14be15367823 */ /* 0x001fe20000000014 */
[----:B------:R-:W-:Y:S01]  /*d460*/  FSEL R20, R32, RZ, P2 ;  /* 0x000000ff20147208 */ /* 0x000fe20001000000 */
[C-C-:B------:R-:W-:Y:S01]  /*d470*/  FFMA R32, R40.reuse, -1.6629391908645629883, R22.reuse ;  /* 0xbfd4db3128207823 */ /* 0x140fe20000000016 */
[----:B------:R-:W-:Y:S01]  /*d480*/  FSEL R21, R23, RZ, P5 ;  /* 0x000000ff17157208 */ /* 0x000fe20002800000 */
[----:B------:R-:W-:Y:S01]  /*d490*/  FFMA R23, R40, 1.6629391908645629883, R22 ;  /* 0x3fd4db3128177823 */ /* 0x000fe20000000016 */
[----:B------:R-:W-:Y:S04]  /*d4a0*/  STL [R1+0x30], R54 ;  /* 0x0000303601007387 */ /* 0x000fe80000100800 */
[----:B------:R2:W-:Y:S01]  /*d4b0*/  STL [R1+0x34], R32 ;  /* 0x0000342001007387 */ /* 0x0005e20000100800 */
[C-C-:B------:R-:W-:Y:S01]  /*d4c0*/  FADD R22, R20.reuse, R21.reuse ;  /* 0x0000001514167221 */ /* 0x140fe20000000000 */
[----:B------:R-:W-:-:S02]  /*d4d0*/  FADD R20, R20, -R21 ;  /* 0x8000001514147221 */ /* 0x000fc40000000000 */
[----:B------:R0:W-:Y:S01]  /*d4e0*/  STL [R1+0x24], R23 ;  /* 0x0000241701007387 */ /* 0x0001e20000100800 */
[----:B------:R-:W-:Y:S01]  /*d4f0*/  FFMA R21, R25, 0.41421356797218322754, R57 ;  /* 0x3ed413cd19157823 */ /* 0x000fe20000000039 */
[C-C-:B--2---:R-:W-:Y:S01]  /*d500*/  FADD R32, R55.reuse, R56.reuse ;  /* 0x0000003837207221 */ /* 0x144fe20000000000 */
[----:B------:R-:W-:-:S03]  /*d510*/  FADD R40, R55, -R56 ;  /* 0x8000003837287221 */ /* 0x000fc60000000000 */
[C-C-:B0-----:R-:W-:Y:S01]  /*d520*/  FFMA R23, R32.reuse, 0.70710676908493041992, R38.reuse ;  /* 0x3f3504f320177823 */ /* 0x141fe20000000026 */
[----:B------:R-:W-:Y:S01]  /*d530*/  FFMA R32, R32, -0.70710676908493041992, R38 ;  /* 0xbf3504f320207823 */ /* 0x000fe20000000026 */
[C-C-:B------:R-:W-:Y:S01]  /*d540*/  FFMA R38, R40.reuse, -0.70710676908493041992, R26.reuse ;  /* 0xbf3504f328267823 */ /* 0x140fe2000000001a */
[----:B------:R-:W-:Y:S01]  /*d550*/  FFMA R40, R40, 0.70710676908493041992, R26 ;  /* 0x3f3504f328287823 */ /* 0x000fe2000000001a */
[C-C-:B------:R-:W-:Y:S01]  /*d560*/  FFMA R26, R21.reuse, 1.8477590084075927734, R22.reuse ;  /* 0x3fec835e151a7823 */ /* 0x140fe20000000016 */
[----:B------:R-:W-:Y:S02]  /*d570*/  FFMA R21, R21, -1.8477590084075927734, R22 ;  /* 0xbfec835e15157823 */ /* 0x000fe40000000016 */
[----:B------:R-:W-:Y:S01]  /*d580*/  FFMA R22, R40, 0.19891236722469329834, R23 ;  /* 0x3e4bafaf28167823 */ /* 0x000fe20000000017 */
[----:B------:R-:W-:Y:S02]  /*d590*/  FFMA R23, R23, -0.19891236722469329834, R40 ;  /* 0xbe4bafaf17177823 */ /* 0x000fe40000000028 */
[----:B------:R-:W2:Y:S01]  /*d5a0*/  LDL R40, [R1+0xdc] ;  /* 0x0000dc0001287983 */ /* 0x000ea20000100800 */
[----:B------:R-:W0:Y:S01]  /*d5b0*/  S2R R59, SR_LANEID ;  /* 0x00000000003b7919 */ /* 0x000e220000000000 */
[----:B------:R-:W-:Y:S01]  /*d5c0*/  FFMA R25, R57, 0.41421356797218322754, -R25 ;  /* 0x3ed413cd39197823 */ /* 0x000fe20000000819 */
[C-C-:B------:R-:W-:Y:S01]  /*d5d0*/  FFMA R54, R22.reuse, -1.9615705013275146484, R26.reuse ;  /* 0xbffb14be16367823 */ /* 0x140fe2000000001a */
[----:B------:R-:W-:-:S02]  /*d5e0*/  FFMA R26, R22, 1.9615705013275146484, R26 ;  /* 0x3ffb14be161a7823 */ /* 0x000fc4000000001a */
[C-C-:B------:R-:W-:Y:S01]  /*d5f0*/  FFMA R22, R25.reuse, -1.8477590084075927734, R20.reuse ;  /* 0xbfec835e19167823 */ /* 0x140fe20000000014 */
[----:B------:R-:W-:Y:S01]  /*d600*/  FFMA R20, R25, 1.8477590084075927734, R20 ;  /* 0x3fec835e19147823 */ /* 0x000fe20000000014 */
[----:B------:R-:W-:Y:S01]  /*d610*/  FFMA R25, R32, 0.66817861795425415039, R38 ;  /* 0x3f2b0dc120197823 */ /* 0x000fe20000000026 */
[----:B------:R-:W-:Y:S04]  /*d620*/  STL [R1+0x84], R54 ;  /* 0x0000843601007387 */ /* 0x000fe80000100800 */
[----:B------:R1:W-:Y:S01]  /*d630*/  STL [R1+0x80], R26 ;  /* 0x0000801a01007387 */ /* 0x0003e20000100800 */
[----:B------:R-:W-:Y:S01]  /*d640*/  FFMA R32, R38, -0.66817861795425415039, R32 ;  /* 0xbf2b0dc126207823 */ /* 0x000fe20000000020 */
[C-C-:B-1----:R-:W-:Y:S01]  /*d650*/  FFMA R26, R25.reuse, -1.6629391908645629883, R22.reuse ;  /* 0xbfd4db31191a7823 */ /* 0x142fe20000000016 */
[----:B------:R-:W-:Y:S01]  /*d660*/  FFMA R22, R25, 1.6629391908645629883, R22 ;  /* 0x3fd4db3119167823 */ /* 0x000fe20000000016 */
[C-C-:B------:R-:W-:Y:S01]  /*d670*/  FFMA R25, R23.reuse, -1.9615705013275146484, R21.reuse ;  /* 0xbffb14be17197823 */ /* 0x140fe20000000015 */
[----:B------:R-:W-:-:S02]  /*d680*/  FFMA R23, R23, 1.9615705013275146484, R21 ;  /* 0x3ffb14be17177823 */ /* 0x000fc40000000015 */
[----:B------:R-:W-:Y:S01]  /*d690*/  STL [R1+0x7c], R26 ;  /* 0x00007c1a01007387 */ /* 0x000fe20000100800 */
[----:B------:R-:W-:-:S03]  /*d6a0*/  FFMA R21, R32, 1.6629391908645629883, R20 ;  /* 0x3fd4db3120157823 */ /* 0x000fc60000000014 */
[----:B------:R1:W-:Y:S04]  /*d6b0*/  STL [R1+0x78], R22 ;  /* 0x0000781601007387 */ /* 0x0003e80000100800 */
[----:B------:R-:W-:Y:S01]  /*d6c0*/  STL [R1+0x70], R25 ;  /* 0x0000701901007387 */ /* 0x000fe20000100800 */
[----:B-1----:R-:W-:Y:S01]  /*d6d0*/  FFMA R22, R32, -1.6629391908645629883, R20 ;  /* 0xbfd4db3120167823 */ /* 0x002fe20000000014 */
[----:B0-----:R-:W-:Y:S02]  /*d6e0*/  LEA.HI R20, RZ, R59, RZ, 0x3 ;  /* 0x0000003bff147211 */ /* 0x001fe400078f18ff */
[----:B------:R-:W-:Y:S02]  /*d6f0*/  STL [R1+0x68], R23 ;  /* 0x0000681701007387 */ /* 0x000fe40000100800 */
[----:B------:R-:W-:-:S02]  /*d700*/  LOP3.LUT R20, R20, 0x3ffffff8, RZ, 0xc0, !PT ;  /* 0x3ffffff814147812 */ /* 0x000fc400078ec0ff */
[----:B------:R-:W-:Y:S02]  /*d710*/  STL [R1+0x6c], R22 ;  /* 0x00006c1601007387 */ /* 0x000fe40000100800 */
[----:B------:R-:W-:Y:S02]  /*d720*/  IADD3 R20, PT, PT, -R20, R59, RZ ;  /* 0x0000003b14147210 */ /* 0x000fe40007ffe1ff */
[----:B------:R0:W-:Y:S01]  /*d730*/  STL [R1+0x64], R21 ;  /* 0x0000641501007387 */ /* 0x0001e20000100800 */
[----:B------:R-:W-:Y:S01]  /*d740*/  UMOV UR4, 0xffffffff ;  /* 0xffffffff00047882 */ /* 0x000fe20000000000 */
[----:B0-----:R-:W-:-:S05]  /*d750*/  LOP3.LUT R21, R59, 0x3ffffff8, RZ, 0xc0, !PT ;  /* 0x3ffffff83b157812 */ /* 0x001fca00078ec0ff */
[----:B------:R-:W-:-:S05]  /*d760*/  IMAD R20, R20, 0x21, R21 ;  /* 0x0000002114147824 */ /* 0x000fca00078e0215 */
[----:B--2---:R-:W-:Y:S01]  /*d770*/  LEA R60, R20, R40, 0x2 ;  /* 0x00000028143c7211 */ /* 0x004fe200078e10ff */
[----:B------:R-:W-:Y:S06]  /*d780*/  BRA.DIV UR4, `(.L_x_8223) ;  /* 0x000001fe04d47947 */ /* 0x000fec000b800000 */
[----:B------:R-:W2:Y:S01]  /*d790*/  LDL.LU R21, [R1+0xdc] ;  /* 0x0000dc0001157983 */ /* 0x000ea20000300800 */
[----:B------:R-:W0:Y:S03]  /*d7a0*/  LDCU UR4, c[0x0][0x3bc] ;  /* 0x00007780ff0477ac */ /* 0x000e260008000800 */
[----:B-----5:R-:W-:Y:S01]  /*d7b0*/  STL [R1+0x100], R14 ;  /* 0x0001000e01007387 */ /* 0x020fe20000100800 */
[----:B------:R-:W1:Y:S03]  /*d7c0*/  LDCU UR5, c[0x0][0x3bc] ;  /* 0x00007780ff0577ac */ /* 0x000e660008000800 */
[----:B------:R-:W-:Y:S04]  /*d7d0*/  STL [R1+0xfc], R16 ;  /* 0x0000fc1001007387 */ /* 0x000fe80000100800 */
[----:B------:R-:W-:Y:S04]  /*d7e0*/  STL [R1+0xf8], R8 ;  /* 0x0000f80801007387 */ /* 0x000fe80000100800 */
[----:B------:R-:W-:Y:S04]  /*d7f0*/  STL [R1+0xf4], R0 ;  /* 0x0000f40001007387 */ /* 0x000fe80000100800 */
[----:B------:R-:W-:Y:S04]  /*d800*/  STL [R1+0xf0], R7 ;  /* 0x0000f00701007387 */ /* 0x000fe80000100800 */
[----:B------:R-:W-:Y:S04]  /*d810*/  STL [R1+0xec], R6 ;  /* 0x0000ec0601007387 */ /* 0x000fe80000100800 */
[----:B------:R-:W-:Y:S04]  /*d820*/  STL [R1+0xe8], R5 ;  /* 0x0000e80501007387 */ /* 0x000fe80000100800 */
[----:B------:R-:W-:Y:S04]  /*d830*/  STL [R1+0xe4], R4 ;  /* 0x0000e40401007387 */ /* 0x000fe80000100800 */
[----:B------:R-:W-:Y:S04]  /*d840*/  STL [R1+0xe0], R3 ;  /* 0x0000e00301007387 */ /* 0x000fe80000100800 */
[----:B------:R-:W3:Y:S04]  /*d850*/  LDL.LU R26, [R1+0x20] ;  /* 0x00002000011a7983 */ /* 0x000ee80000300800 */
[----:B------:R-:W4:Y:S01]  /*d860*/  LDL.LU R32, [R1+0x28] ;  /* 0x0000280001207983 */ /* 0x000f220000300800 */
        /* <DEDUP_REMOVED lines=12> */
[----:B------:R-:W-:Y:S04]  /*d930*/  LDS R56, [R60+0xc] ;  /* 0x00000c003c387984 */ /* 0x000fe80000000800 */
[----:B------:R-:W0:Y:S04]  /*d940*/  LDS R54, [R60+0x14] ;  /* 0x000014003c367984 */ /* 0x000e280000000800 */
[----:B------:R-:W1:Y:S04]  /*d950*/  LDS R61, [R60] ;  /* 0x000000003c3d7984 */ /* 0x000e680000000800 */
[----:B------:R-:W-:Y:S04]  /*d960*/  LDS R57, [R60+0x8] ;  /* 0x000008003c397984 */ /* 0x000fe80000000800 */
[----:B------:R-:W3:Y:S04]  /*d970*/  LDS R53, [R60+0x18] ;  /* 0x000018003c357984 */ /* 0x000ee80000000800 */
[----:B------:R-:W4:Y:S04]  /*d980*/  LDS R58, [R60+0x4] ;  /* 0x000004003c3a7984 */ /* 0x000f280000000800 */
[----:B------:R-:W4:Y:S01]  /*d990*/  LDS R52, [R60+0x1c] ;  /* 0x00001c003c347984 */ /* 0x000f220000000800 */
[----:B------:R-:W-:Y:S01]  /*d9a0*/  NOP ;  /* 0x0000000000007918 */ /* 0x000fe20000000000 */
[----:B--2---:R-:W-:Y:S01]  /*d9b0*/  FMUL R55, R55, 1.4142135381698608398 ;  /* 0x3fb504f337377820 */ /* 0x004fe20000400000 */
[C-C-:B0-----:R-:W-:Y:S01]  /*d9c0*/  FADD R21, R56.reuse, R54.reuse ;  /* 0x0000003638157221 */ /* 0x141fe20000000000 */
[----:B------:R-:W-:-:S02]  /*d9d0*/  FADD R54, R56, -R54 ;  /* 0x8000003638367221 */ /* 0x000fc40000000000 */
[C-C-:B-1----:R-:W-:Y:S01]  /*d9e0*/  FFMA R20, R61.reuse, 1.4142135381698608398, R55.reuse ;  /* 0x3fb504f33d147823 */ /* 0x142fe20000000037 */
[----:B------:R-:W-:Y:S01]  /*d9f0*/  FFMA R61, R61, 1.4142135381698608398, -R55 ;  /* 0x3fb504f33d3d7823 */ /* 0x000fe20000000837 */
[----:B---3--:R-:W-:Y:S01]  /*da00*/  FFMA R23, R57, 0.41421356797218322754, -R53 ;  /* 0x3ed413cd39177823 */ /* 0x008fe20000000835 */
[C-C-:B----4-:R-:W-:Y:S01]  /*da10*/  FFMA R22, R21.reuse, 0.70710676908493041992, R58.reuse ;  /* 0x3f3504f315167823 */ /* 0x150fe2000000003a */
[----:B------:R-:W-:Y:S02]  /*da20*/  FFMA R58, R21, -0.70710676908493041992, R58 ;  /* 0xbf3504f3153a7823 */ /* 0x000fe4000000003a */
[C-C-:B------:R-:W-:Y:S01]  /*da30*/  FFMA R21, R23.reuse, -1.8477590084075927734, R61.reuse ;  /* 0xbfec835e17157823 */ /* 0x140fe2000000003d */
[----:B------:R-:W-:Y:S01]  /*da40*/  FFMA R61, R23, 1.8477590084075927734, R61 ;  /* 0x3fec835e173d7823 */ /* 0x000fe2000000003d */
[----:B------:R-:W-:-:S04]  /*da50*/  FFMA R23, R54, -0.70710676908493041992, R52 ;  /* 0xbf3504f336177823 */ /* 0x000fc80000000034 */
[----:B------:R-:W-:Y:S01]  /*da60*/  FFMA R25, R23, -0.66817861795425415039, R58 ;  /* 0xbf2b0dc117197823 */ /* 0x000fe2000000003a */
[----:B------:R-:W-:-:S03]  /*da70*/  FFMA R58, R58, 0.66817861795425415039, R23 ;  /* 0x3f2b0dc13a3a7823 */ /* 0x000fc60000000017 */
[C-C-:B------:R-:W-:Y:S01]  /*da80*/  FFMA R0, R25.reuse, -1.6629391908645629883, R61.reuse ;  /* 0xbfd4db3119007823 */ /* 0x140fe2000000003d */
[----:B------:R-:W-:Y:S01]  /*da90*/  FFMA R6, R25, 1.6629391908645629883, R61 ;  /* 0x3fd4db3119067823 */ /* 0x000fe2000000003d */
[C-C-:B------:R-:W-:Y:S01]  /*daa0*/  FFMA R3, R58.reuse, -1.6629391908645629883, R21.reuse ;  /* 0xbfd4db313a037823 */ /* 0x140fe20000000015 */
[----:B------:R-:W-:Y:S02]  /*dab0*/  FFMA R5, R58, 1.6629391908645629883, R21 ;  /* 0x3fd4db313a057823 */ /* 0x000fe40000000015 */
[----:B------:R-:W-:Y:S04]  /*dac0*/  STL [R1+0x10c], R0 ;  /* 0x00010c0001007387 */ /* 0x000fe80000100800 */
[----:B------:R-:W-:Y:S04]  /*dad0*/  STL [R1+0x110], R6 ;  /* 0x0001100601007387 */ /* 0x000fe80000100800 */
[----:B------:R-:W-:Y:S04]  /*dae0*/  STL [R1+0x114], R3 ;  /* 0x0001140301007387 */ /* 0x000fe80000100800 */
[----:B------:R-:W-:Y:S04]  /*daf0*/  STL [R1+0x118], R5 ;  /* 0x0001180501007387 */ /* 0x000fe80000100800 */
[----:B------:R-:W2:Y:S04]  /*db00*/  LDL.LU R7, [R1+0x10] ;  /* 0x0000100001077983 */ /* 0x000ea80000300800 */
[----:B------:R-:W3:Y:S04]  /*db10*/  LDL.LU R8, [R1+0x8] ;  /* 0x0000080001087983 */ /* 0x000ee80000300800 */
[----:B------:R-:W4:Y:S04]  /*db20*/  LDL.LU R16, [R1+0x4] ;  /* 0x0000040001107983 */ /* 0x000f280000300800 */
[----:B------:R-:W4:Y:S04]  /*db30*/  LDL.LU R14, [R1] ;  /* 0x00000000010e7983 */ /* 0x000f280000300800 */
        /* <DEDUP_REMOVED lines=9> */
[----:B------:R-:W-:Y:S04]  /*dbd0*/  LDS R47, [R60+0x10] ;  /* 0x000010003c2f7984 */ /* 0x000fe80000000800 */
        /* <DEDUP_REMOVED lines=35> */
[----:B-1----:R-:W4:Y:S04]  /*de10*/  LDL.LU R26, [R1+0xc] ;  /* 0x00000c00011a7983 */ /* 0x002f280000300800 */
[----:B0-----:R-:W4:Y:S04]  /*de20*/  LDL.LU R32, [R1+0x14] ;  /* 0x0000140001207983 */ /* 0x001f280000300800 */
[----:B------:R-:W0:Y:S04]  /*de30*/  LDS R0, [R60+0x10] ;  /* 0x000010003c007984 */ /* 0x000e280000000800 */
[----:B------:R-:W-:Y:S04]  /*de40*/  LDS R28, [R60] ;  /* 0x000000003c1c7984 */ /* 0x000fe80000000800 */
[----:B------:R-:W-:Y:S04]  /*de50*/  LDS R31, [R60+0xc] ;  /* 0x00000c003c1f7984 */ /* 0x000fe80000000800 */
[----:B------:R-:W1:Y:S04]  /*de60*/  LDS R33, [R60+0x14] ;  /* 0x000014003c217984 */ /* 0x000e680000000800 */
[----:B------:R-:W-:Y:S04]  /*de70*/  LDS R30, [R60+0x8] ;  /* 0x000008003c1e7984 */ /* 0x000fe80000000800 */
[----:B------:R-:W1:Y:S04]  /*de80*/  LDS R34, [R60+0x18] ;  /* 0x000018003c227984 */ /* 0x000e680000000800 */
[----:B------:R-:W1:Y:S04]  /*de90*/  LDS R29, [R60+0x4] ;  /* 0x000004003c1d7984 */ /* 0x000e680000000800 */
[----:B------:R-:W1:Y:S01]  /*dea0*/  LDS R35, [R60+0x1c] ;  /* 0x00001c003c237984 */ /* 0x000e620000000800 */
[----:B------:R-:W-:-:S03]  /*deb0*/  NOP ;  /* 0x0000000000007918 */ /* 0x000fc60000000000 */
[----:B--2---:R2:W-:Y:S04]  /*dec0*/  STS [R59], R7 ;  /* 0x000000073b007388 */ /* 0x0045e80000000800 */
[----:B---3--:R3:W-:Y:S04]  /*ded0*/  STS [R59+0x108], R8 ;  /* 0x000108083b007388 */ /* 0x0087e80000000800 */
[----:B----4-:R4:W-:Y:S04]  /*dee0*/  STS [R59+0x18c], R16 ;  /* 0x00018c103b007388 */ /* 0x0109e80000000800 */
[----:B--2---:R-:W2:Y:S04]  /*def0*/  LDL.LU R7, [R1+0x58] ;  /* 0x0000580001077983 */ /* 0x004ea80000300800 */
[----:B---3--:R-:W3:Y:S04]  /*df00*/  LDL.LU R8, [R1+0x2c] ;  /* 0x00002c0001087983 */ /* 0x008ee80000300800 */
[----:B------:R0:W-:Y:S04]  /*df10*/  STS [R59+0x210], R14 ;  /* 0x0002100e3b007388 */ /* 0x0001e80000000800 */
[----:B----4-:R-:W4:Y:S04]  /*df20*/  LDL.LU R16, [R1+0x44] ;  /* 0x0000440001107983 */ /* 0x010f280000300800 */
[----:B0-----:R-:W4:Y:S01]  /*df30*/  LDL.LU R14, [R1+0x60] ;  /* 0x00006000010e7983 */ /* 0x001f220000300800 */
[----:B------:R-:W-:Y:S01]  /*df40*/  FFMA R53, R53, 0.41421356797218322754, R57 ;  /* 0x3ed413cd35357823 */ /* 0x000fe20000000039 */
[----:B------:R-:W-:Y:S01]  /*df50*/  FFMA R52, R54, 0.70710676908493041992, R52 ;  /* 0x3f3504f336347823 */ /* 0x000fe20000000034 */
[----:B------:R-:W-:Y:S01]  /*df60*/  FMUL R40, R40, 1.4142135381698608398 ;  /* 0x3fb504f328287820 */ /* 0x000fe20000400000 */
[----:B------:R0:W-:Y:S01]  /*df70*/  STS [R59+0x84], R9 ;  /* 0x000084093b007388 */ /* 0x0001e20000000800 */
[C-C-:B------:R-:W-:Y:S01]  /*df80*/  FFMA R56, R53.reuse, 1.8477590084075927734, R20.reuse ;  /* 0x3fec835e35387823 */ /* 0x140fe20000000014 */
[----:B------:R-:W-:Y:S01]  /*df90*/  FFMA R53, R53, -1.8477590084075927734, R20 ;  /* 0xbfec835e35357823 */ /* 0x000fe20000000014 */
[----:B------:R-:W-:Y:S01]  /*dfa0*/  FFMA R20, R52, 0.19891236722469329834, R22 ;  /* 0x3e4bafaf34147823 */ /* 0x000fe20000000016 */
[----:B------:R-:W-:Y:S03]  /*dfb0*/  STS [R59+0x318], R27 ;  /* 0x0003181b3b007388 */ /* 0x000fe60000000800 */
[C-C-:B------:R-:W-:Y:S01]  /*dfc0*/  FFMA R58, R20.reuse, -1.9615705013275146484, R56.reuse ;  /* 0xbffb14be143a7823 */ /* 0x140fe20000000038 */
[----:B------:R-:W-:Y:S01]  /*dfd0*/  FFMA R56, R20, 1.9615705013275146484, R56 ;  /* 0x3ffb14be14387823 */ /* 0x000fe20000000038 */
[----:B------:R-:W-:Y:S01]  /*dfe0*/  FMUL R20, R47, 1.4142135381698608398 ;  /* 0x3fb504f32f147820 */ /* 0x000fe20000400000 */
[----:B------:R-:W4:Y:S03]  /*dff0*/  LDL.LU R6, [R1+0x54] ;  /* 0x0000540001067983 */ /* 0x000f260000300800 */
[C-C-:B------:R-:W-:Y:S01]  /*e000*/  FFMA R47, R51.reuse, 1.4142135381698608398, R20.reuse ;  /* 0x3fb504f3332f7823 */ /* 0x140fe20000000014 */
[----:B------:R-:W-:Y:S01]  /*e010*/  FFMA R51, R51, 1.4142135381698608398, -R20 ;  /* 0x3fb504f333337823 */ /* 0x000fe20000000814 */
[----:B------:R-:W-:Y:S01]  /*e020*/  FADD R20, R48, R46 ;  /* 0x0000002e30147221 */ /* 0x000fe20000000000 */
[----:B------:R-:W-:Y:S01]  /*e030*/  FFMA R22, R22, -0.19891236722469329834, R52 ;  /* 0xbe4bafaf16167823 */ /* 0x000fe20000000034 */
[----:B------:R-:W-:Y:S01]  /*e040*/  FADD R46, R48, -R46 ;  /* 0x8000002e302e7221 */ /* 0x000fe20000000000 */
[----:B0-----:R-:W-:Y:S01]  /*e050*/  FMUL R9, R0, 1.4142135381698608398 ;  /* 0x3fb504f300097820 */ /* 0x001fe20000400000 */
[C-C-:B------:R-:W-:Y:S01]  /*e060*/  FFMA R21, R20.reuse, 0.70710676908493041992, R50.reuse ;  /* 0x3f3504f314157823 */ /* 0x140fe20000000032 */
[----:B------:R-:W-:Y:S01]  /*e070*/  FFMA R50, R20, -0.70710676908493041992, R50 ;  /* 0xbf3504f314327823 */ /* 0x000fe20000000032 */
[----:B------:R-:W-:Y:S01]  /*e080*/  FFMA R20, R45, 0.41421356797218322754, R49 ;  /* 0x3ed413cd2d147823 */ /* 0x000fe20000000031 */
[C-C-:B------:R-:W-:Y:S01]  /*e090*/  FFMA R4, R22.reuse, -1.9615705013275146484, R53.reuse ;  /* 0xbffb14be16047823 */ /* 0x140fe20000000035 */
[----:B------:R-:W-:Y:S01]  /*e0a0*/  FFMA R57, R22, 1.9615705013275146484, R53 ;  /* 0x3ffb14be16397823 */ /* 0x000fe20000000035 */
[--C-:B------:R-:W-:Y:S01]  /*e0b0*/  FFMA R22, R46, 0.70710676908493041992, R44.reuse ;  /* 0x3f3504f32e167823 */ /* 0x100fe2000000002c */
[C-C-:B------:R-:W-:Y:S01]  /*e0c0*/  FFMA R52, R20.reuse, 1.8477590084075927734, R47.reuse ;  /* 0x3fec835e14347823 */ /* 0x140fe2000000002f */
[----:B------:R-:W-:Y:S01]  /*e0d0*/  FFMA R47, R20, -1.8477590084075927734, R47 ;  /* 0xbfec835e142f7823 */ /* 0x000fe2000000002f */
[----:B------:R-:W-:Y:S01]  /*e0e0*/  FFMA R45, R49, 0.41421356797218322754, -R45 ;  /* 0x3ed413cd312d7823 */ /* 0x000fe2000000082d */
[----:B------:R-:W-:Y:S01]  /*e0f0*/  FFMA R20, R22, 0.19891236722469329834, R21 ;  /* 0x3e4bafaf16147823 */ /* 0x000fe20000000015 */
[----:B------:R-:W-:Y:S01]  /*e100*/  FFMA R44, R46, -0.70710676908493041992, R44 ;  /* 0xbf3504f32e2c7823 */ /* 0x000fe2000000002c */
[----:B------:R-:W-:Y:S01]  /*e110*/  FFMA R22, R21, -0.19891236722469329834, R22 ;  /* 0xbe4bafaf15167823 */ /* 0x000fe20000000016 */
[C-C-:B------:R-:W-:Y:S01]  /*e120*/  FFMA R49, R45.reuse, -1.8477590084075927734, R51.reuse ;  /* 0xbfec835e2d317823 */ /* 0x140fe20000000033 */
[----:B------:R-:W-:Y:S01]  /*e130*/  FFMA R45, R45, 1.8477590084075927734, R51 ;  /* 0x3fec835e2d2d7823 */ /* 0x000fe20000000033 */
[----:B------:R-:W-:Y:S01]  /*e140*/  FFMA R21, R44, -0.66817861795425415039, R50 ;  /* 0xbf2b0dc12c157823 */ /* 0x000fe20000000032 */
[C-C-:B------:R-:W-:Y:S01]  /*e150*/  FFMA R48, R22.reuse, -1.9615705013275146484, R47.reuse ;  /* 0xbffb14be16307823 */ /* 0x140fe2000000002f */
[----:B------:R-:W-:Y:S01]  /*e160*/  FFMA R47, R22, 1.9615705013275146484, R47 ;  /* 0x3ffb14be162f7823 */ /* 0x000fe2000000002f */
[----:B------:R-:W-:Y:S01]  /*e170*/  FADD R22, R39, R41 ;  /* 0x0000002927167221 */ /* 0x000fe20000000000 */
[C-C-:B------:R-:W-:Y:S01]  /*e180*/  FFMA R46, R21.reuse, -1.6629391908645629883, R45.reuse ;  /* 0xbfd4db31152e7823 */ /* 0x140fe2000000002d */
[----:B------:R-:W-:Y:S01]  /*e190*/  FFMA R45, R21, 1.6629391908645629883, R45 ;  /* 0x3fd4db31152d7823 */ /* 0x000fe2000000002d */
[----:B------:R-:W-:Y:S01]  /*e1a0*/  FADD R39, R39, -R41 ;  /* 0x8000002927277221 */ /* 0x000fe20000000000 */
[C-C-:B------:R-:W-:Y:S01]  /*e1b0*/  FFMA R21, R22.reuse, 0.70710676908493041992, R37.reuse ;  /* 0x3f3504f316157823 */ /* 0x140fe20000000025 */
[----:B------:R-:W-:Y:S01]  /*e1c0*/  FFMA R37, R22, -0.70710676908493041992, R37 ;  /* 0xbf3504f316257823 */ /* 0x000fe20000000025 */
[----:B------:R-:W-:Y:S01]  /*e1d0*/  FFMA R22, R42, 0.41421356797218322754, R38 ;  /* 0x3ed413cd2a167823 */ /* 0x000fe20000000026 */
[----:B------:R-:W-:Y:S01]  /*e1e0*/  FFMA R38, R38, 0.41421356797218322754, -R42 ;  /* 0x3ed413cd26267823 */ /* 0x000fe2000000082a */
[C-C-:B------:R-:W-:Y:S01]  /*e1f0*/  FFMA R51, R20.reuse, -1.9615705013275146484, R52.reuse ;  /* 0xbffb14be14337823 */ /* 0x140fe20000000034 */
[C-C-:B------:R-:W-:Y:S01]  /*e200*/  FFMA R42, R39.reuse, -0.70710676908493041992, R43.reuse ;  /* 0xbf3504f3272a7823 */ /* 0x140fe2000000002b */
[----:B------:R-:W-:Y:S01]  /*e210*/  FFMA R52, R20, 1.9615705013275146484, R52 ;  /* 0x3ffb14be14347823 */ /* 0x000fe20000000034 */
[----:B------:R-:W-:Y:S01]  /*e220*/  FFMA R39, R39, 0.70710676908493041992, R43 ;  /* 0x3f3504f327277823 */ /* 0x000fe2000000002b */
[----:B------:R-:W-:Y:S01]  /*e230*/  FFMA R20, R36, 1.4142135381698608398, R40 ;  /* 0x3fb504f324147823 */ /* 0x000fe20000000028 */
[----:B------:R-:W-:Y:S01]  /*e240*/  FFMA R23, R50, 0.66817861795425415039, R44 ;  /* 0x3f2b0dc132177823 */ /* 0x000fe2000000002c */
[----:B------:R-:W4:Y:S01]  /*e250*/  LDL.LU R61, [R1+0x24] ;  /* 0x00002400013d7983 */ /* 0x000f220000300800 */
[----:B------:R-:W-:Y:S01]  /*e260*/  FFMA R2, R39, 0.19891236722469329834, R21 ;  /* 0x3e4bafaf27027823 */ /* 0x000fe20000000015 */
[C-C-:B------:R-:W-:Y:S01]  /*e270*/  FFMA R44, R22.reuse, 1.8477590084075927734, R20.reuse ;  /* 0x3fec835e162c7823 */ /* 0x140fe20000000014 */
[----:B------:R-:W-:Y:S01]  /*e280*/  FFMA R21, R21, -0.19891236722469329834, R39 ;  /* 0xbe4bafaf15157823 */ /* 0x000fe20000000027 */
[----:B------:R-:W-:Y:S01]  /*e290*/  FFMA R20, R22, -1.8477590084075927734, R20 ;  /* 0xbfec835e16147823 */ /* 0x000fe20000000014 */
[C-C-:B------:R-:W-:Y:S01]  /*e2a0*/  FFMA R50, R23.reuse, -1.6629391908645629883, R49.reuse ;  /* 0xbfd4db3117327823 */ /* 0x140fe20000000031 */
[----:B------:R-:W-:Y:S01]  /*e2b0*/  FFMA R36, R36, 1.4142135381698608398, -R40 ;  /* 0x3fb504f324247823 */ /* 0x000fe20000000828 */
[----:B------:R-:W-:Y:S01]  /*e2c0*/  FFMA R49, R23, 1.6629391908645629883, R49 ;  /* 0x3fd4db3117317823 */ /* 0x000fe20000000031 */
[C-C-:B------:R-:W-:Y:S01]  /*e2d0*/  FFMA R39, R21.reuse, -1.9615705013275146484, R20.reuse ;  /* 0xbffb14be15277823 */ /* 0x140fe20000000014 */
[----:B------:R-:W-:Y:S01]  /*e2e0*/  FFMA R40, R21, 1.9615705013275146484, R20 ;  /* 0x3ffb14be15287823 */ /* 0x000fe20000000014 */
[----:B------:R-:W4:Y:S04]  /*e2f0*/  LDL.LU R54, [R1+0x3c] ;  /* 0x00003c0001367983 */ /* 0x000f280000300800 */
[----:B------:R-:W4:Y:S01]  /*e300*/  LDL.LU R55, [R1+0x38] ;  /* 0x0000380001377983 */ /* 0x000f220000300800 */
[C-C-:B------:R-:W-:Y:S01]  /*e310*/  FFMA R10, R38.reuse, -1.8477590084075927734, R36.reuse ;  /* 0xbfec835e260a7823 */ /* 0x140fe20000000024 */
[----:B------:R-:W-:Y:S01]  /*e320*/  FFMA R36, R38, 1.8477590084075927734, R36 ;  /* 0x3fec835e26247823 */ /* 0x000fe20000000024 */
[----:B------:R-:W-:Y:S01]  /*e330*/  FFMA R38, R37, 0.66817861795425415039, R42 ;  /* 0x3f2b0dc125267823 */ /* 0x000fe2000000002a */
[C---:B-1----:R-:W-:Y:S01]  /*e340*/  FADD R11, R31.reuse, R33 ;  /* 0x000000211f0b7221 */ /* 0x042fe20000000000 */
[----:B------:R-:W-:Y:S01]  /*e350*/  FFMA R42, R42, -0.66817861795425415039, R37 ;  /* 0xbf2b0dc12a2a7823 */ /* 0x000fe20000000025 */
[----:B------:R-:W-:Y:S01]  /*e360*/  FFMA R43, R2, -1.9615705013275146484, R44 ;  /* 0xbffb14be022b7823 */ /* 0x000fe2000000002c */
[C-C-:B------:R-:W-:Y:S01]  /*e370*/  FFMA R37, R38.reuse, -1.6629391908645629883, R10.reuse ;  /* 0xbfd4db3126257823 */ /* 0x140fe2000000000a */
[----:B------:R-:W-:Y:S01]  /*e380*/  FADD R31, R31, -R33 ;  /* 0x800000211f1f7221 */ /* 0x000fe20000000000 */
[----:B------:R-:W-:Y:S01]  /*e390*/  FFMA R38, R38, 1.6629391908645629883, R10 ;  /* 0x3fd4db3126267823 */ /* 0x000fe2000000000a */
[----:B------:R-:W-:Y:S01]  /*e3a0*/  FFMA R44, R2, 1.9615705013275146484, R44 ;  /* 0x3ffb14be022c7823 */ /* 0x000fe2000000002c */
[----:B------:R-:W-:Y:S01]  /*e3b0*/  FFMA R2, R28, 1.4142135381698608398, R9 ;  /* 0x3fb504f31c027823 */ /* 0x000fe20000000009 */
[----:B------:R-:W-:Y:S01]  /*e3c0*/  FFMA R33, R34, 0.41421356797218322754, R30 ;  /* 0x3ed413cd22217823 */ /* 0x000fe2000000001e */
[C-C-:B------:R-:W-:Y:S01]  /*e3d0*/  FFMA R10, R11.reuse, 0.70710676908493041992, R29.reuse ;  /* 0x3f3504f30b0a7823 */ /* 0x140fe2000000001d */
[----:B------:R-:W-:Y:S01]  /*e3e0*/  FFMA R29, R11, -0.70710676908493041992, R29 ;  /* 0xbf3504f30b1d7823 */ /* 0x000fe2000000001d */
[C-C-:B------:R-:W-:Y:S01]  /*e3f0*/  FFMA R41, R42.reuse, -1.6629391908645629883, R36.reuse ;  /* 0xbfd4db312a297823 */ /* 0x140fe20000000024 */
[----:B------:R-:W-:Y:S01]  /*e400*/  FFMA R11, R31, 0.70710676908493041992, R35 ;  /* 0x3f3504f31f0b7823 */ /* 0x000fe20000000023 */
[----:B------:R-:W-:Y:S01]  /*e410*/  FFMA R42, R42, 1.6629391908645629883, R36 ;  /* 0x3fd4db312a2a7823 */ /* 0x000fe20000000024 */
[----:B------:R-:W-:Y:S01]  /*e420*/  FFMA R9, R28, 1.4142135381698608398, -R9 ;  /* 0x3fb504f31c097823 */ /* 0x000fe20000000809 */
[----:B------:R-:W-:Y:S01]  /*e430*/  FFMA R34, R30, 0.41421356797218322754, -R34 ;  /* 0x3ed413cd1e227823 */ /* 0x000fe20000000822 */
[--C-:B------:R-:W-:Y:S01]  /*e440*/  FFMA R36, R33, 1.8477590084075927734, R2.reuse ;  /* 0x3fec835e21247823 */ /* 0x100fe20000000002 */
[----:B------:R-:W-:Y:S01]  /*e450*/  FFMA R35, R31, -0.70710676908493041992, R35 ;  /* 0xbf3504f31f237823 */ /* 0x000fe20000000023 */
[----:B------:R-:W-:Y:S01]  /*e460*/  FFMA R33, R33, -1.8477590084075927734, R2 ;  /* 0xbfec835e21217823 */ /* 0x000fe20000000002 */
[----:B------:R-:W-:Y:S01]  /*e470*/  FFMA R2, R11, 0.19891236722469329834, R10 ;  /* 0x3e4bafaf0b027823 */ /* 0x000fe2000000000a */
[----:B------:R-:W-:Y:S01]  /*e480*/  FFMA R10, R10, -0.19891236722469329834, R11 ;  /* 0xbe4bafaf0a0a7823 */ /* 0x000fe2000000000b */
[C---:B------:R-:W-:Y:S01]  /*e490*/  FFMA R30, R34.reuse, -1.8477590084075927734, R9 ;  /* 0xbfec835e221e7823 */ /* 0x040fe20000000009 */
[----:B------:R-:W-:Y:S01]  /*e4a0*/  FFMA R11, R29, 0.66817861795425415039, R35 ;  /* 0x3f2b0dc11d0b7823 */ /* 0x000fe20000000023 */
[----:B------:R-:W-:Y:S01]  /*e4b0*/  FFMA R9, R34, 1.8477590084075927734, R9 ;  /* 0x3fec835e22097823 */ /* 0x000fe20000000009 */
[----:B------:R-:W-:-:S04]  /*e4c0*/  FFMA R35, R35, -0.66817861795425415039, R29 ;  /* 0xbf2b0dc123237823 */ /* 0x000fc8000000001d */
[C-C-:B------:R-:W-:Y:S01]  /*e4d0*/  FFMA R34, R35.reuse, -1.6629391908645629883, R9.reuse ;  /* 0xbfd4db3123227823 */ /* 0x140fe20000000009 */
[----:B------:R-:W-:Y:S01]  /*e4e0*/  FFMA R35, R35, 1.6629391908645629883, R9 ;  /* 0x3fd4db3123237823 */ /* 0x000fe20000000009 */
[----:B------:R-:W-:Y:S04]  /*e4f0*/  STS [R59+0x294], R26 ;  /* 0x0002941a3b007388 */ /* 0x000fe80000000800 */
[----:B------:R-:W-:Y:S01]  /*e500*/  STS [R59+0x39c], R32 ;  /* 0x00039c203b007388 */ /* 0x000fe20000000800 */
[----:B------:R-:W-:-:S03]  /*e510*/  NOP ;  /* 0x0000000000007918 */ /* 0x000fc60000000000 */
[----:B------:R-:W0:Y:S04]  /*e520*/  LDS R0, [R60+0x10] ;  /* 0x000010003c007984 */ /* 0x000e280000000800 */
[----:B------:R-:W-:Y:S04]  /*e530*/  LDS R27, [R60] ;  /* 0x000000003c1b7984 */ /* 0x000fe80000000800 */
[----:B------:R-:W-:Y:S04]  /*e540*/  LDS R24, [R60+0xc] ;  /* 0x00000c003c187984 */ /* 0x000fe80000000800 */
[----:B------:R-:W1:Y:S04]  /*e550*/  LDS R23, [R60+0x14] ;  /* 0x000014003c177984 */ /* 0x000e680000000800 */
[----:B------:R-:W1:Y:S04]  /*e560*/  LDS R26, [R60+0x4] ;  /* 0x000004003c1a7984 */ /* 0x000e680000000800 */
[----:B------:R-:W-:Y:S04]  /*e570*/  LDS R25, [R60+0x8] ;  /* 0x000008003c197984 */ /* 0x000fe80000000800 */
[----:B------:R-:W1:Y:S04]  /*e580*/  LDS R22, [R60+0x18] ;  /* 0x000018003c167984 */ /* 0x000e680000000800 */
[----:B------:R-:W1:Y:S01]  /*e590*/  LDS R21, [R60+0x1c] ;  /* 0x00001c003c157984 */ /* 0x000e620000000800 */
[----:B------:R-:W-:-:S03]  /*e5a0*/  NOP ;  /* 0x0000000000007918 */ /* 0x000fc60000000000 */
[----:B------:R-:W-:Y:S04]  /*e5b0*/  STS [R59+0x84], R15 ;  /* 0x0000840f3b007388 */ /* 0x000fe80000000800 */
[----:B------:R-:W-:Y:S01]  /*e5c0*/  STS [R59+0x18c], R19 ;  /* 0x00018c133b007388 */ /* 0x000fe20000000800 */
[----:B0-----:R-:W-:-:S03]  /*e5d0*/  FMUL R9, R0, 1.4142135381698608398 ;  /* 0x3fb504f300097820 */ /* 0x001fc60000400000 */
[----:B------:R-:W-:Y:S04]  /*e5e0*/  STS [R59+0x210], R18 ;  /* 0x000210123b007388 */ /* 0x000fe80000000800 */
[----:B------:R-:W-:Y:S04]  /*e5f0*/  STS [R59+0x318], R17 ;  /* 0x000318113b007388 */ /* 0x000fe80000000800 */
[----:B--2---:R0:W-:Y:S04]  /*e600*/  STS [R59], R7 ;  /* 0x000000073b007388 */ /* 0x0041e80000000800 */
[----:B---3--:R2:W-:Y:S04]  /*e610*/  STS [R59+0x108], R8 ;  /* 0x000108083b007388 */ /* 0x0085e80000000800 */
[----:B0-----:R-:W3:Y:S04]  /*e620*/  LDL.LU R7, [R1+0x30] ;  /* 0x0000300001077983 */ /* 0x001ee80000300800 */
[----:B----4-:R0:W-:Y:S04]  /*e630*/  STS [R59+0x294], R16 ;  /* 0x000294103b007388 */ /* 0x0101e80000000800 */
[----:B--2---:R-:W2:Y:S04]  /*e640*/  LDL.LU R8, [R1+0x50] ;  /* 0x0000500001087983 */ /* 0x004ea80000300800 */
[----:B------:R4:W-:Y:S01]  /*e650*/  STS [R59+0x39c], R14 ;  /* 0x00039c0e3b007388 */ /* 0x0009e20000000800 */
[----:B------:R-:W-:-:S03]  /*e660*/  NOP ;  /* 0x0000000000007918 */ /* 0x000fc60000000000 */
[----:B0-----:R-:W2:Y:S04]  /*e670*/  LDL.LU R16, [R1+0x34] ;  /* 0x0000340001107983 */ /* 0x001ea80000300800 */
[----:B----4-:R-:W4:Y:S04]  /*e680*/  LDL.LU R14, [R1+0x5c] ;  /* 0x00005c00010e7983 */ /* 0x010f280000300800 */
[----:B------:R-:W0:Y:S01]  /*e690*/  LDS R0, [R60+0x10] ;  /* 0x000010003c007984 */ /* 0x000e220000000800 */
[C-C-:B------:R-:W-:Y:S01]  /*e6a0*/  FFMA R31, R10.reuse, -1.9615705013275146484, R33.reuse ;  /* 0xbffb14be0a1f7823 */ /* 0x140fe20000000021 */
[----:B------:R-:W-:Y:S01]  /*e6b0*/  FFMA R33, R10, 1.9615705013275146484, R33 ;  /* 0x3ffb14be0a217823 */ /* 0x000fe20000000021 */
[--C-:B------:R-:W-:Y:S01]  /*e6c0*/  FFMA R32, R2, -1.9615705013275146484, R36.reuse ;  /* 0xbffb14be02207823 */ /* 0x100fe20000000024 */
[----:B-1----:R-:W-:Y:S01]  /*e6d0*/  FADD R10, R24, R23 ;  /* 0x00000017180a7221 */ /* 0x002fe20000000000 */
[----:B------:R-:W-:Y:S01]  /*e6e0*/  FFMA R36, R2, 1.9615705013275146484, R36 ;  /* 0x3ffb14be02247823 */ /* 0x000fe20000000024 */
[C---:B------:R-:W-:Y:S01]  /*e6f0*/  FFMA R2, R27.reuse, 1.4142135381698608398, R9 ;  /* 0x3fb504f31b027823 */ /* 0x040fe20000000009 */
[----:B------:R-:W-:Y:S01]  /*e700*/  FADD R23, R24, -R23 ;  /* 0x8000001718177221 */ /* 0x000fe20000000000 */
[----:B------:R-:W-:Y:S01]  /*e710*/  FFMA R27, R27, 1.4142135381698608398, -R9 ;  /* 0x3fb504f31b1b7823 */ /* 0x000fe20000000809 */
[--C-:B------:R-:W-:Y:S01]  /*e720*/  FFMA R9, R10, 0.70710676908493041992, R26.reuse ;  /* 0x3f3504f30a097823 */ /* 0x100fe2000000001a */
[----:B------:R-:W-:Y:S01]  /*e730*/  FFMA R24, R22, 0.41421356797218322754, R25 ;  /* 0x3ed413cd16187823 */ /* 0x000fe20000000019 */
[----:B------:R-:W-:Y:S01]  /*e740*/  FFMA R26, R10, -0.70710676908493041992, R26 ;  /* 0xbf3504f30a1a7823 */ /* 0x000fe2000000001a */
[----:B------:R-:W-:Y:S01]  /*e750*/  FFMA R10, R23, 0.70710676908493041992, R21 ;  /* 0x3f3504f3170a7823 */ /* 0x000fe20000000015 */
[----:B------:R-:W-:Y:S01]  /*e760*/  LDS R20, [R60] ;  /* 0x000000003c147984 */ /* 0x000fe20000000800 */
[C-C-:B------:R-:W-:Y:S01]  /*e770*/  FFMA R28, R24.reuse, 1.8477590084075927734, R2.reuse ;  /* 0x3fec835e181c7823 */ /* 0x140fe20000000002 */
[----:B------:R-:W-:Y:S01]  /*e780*/  FFMA R24, R24, -1.8477590084075927734, R2 ;  /* 0xbfec835e18187823 */ /* 0x000fe20000000002 */
[----:B------:R-:W-:Y:S01]  /*e790*/  FFMA R2, R10, 0.19891236722469329834, R9 ;  /* 0x3e4bafaf0a027823 */ /* 0x000fe20000000009 */
[----:B------:R-:W-:Y:S01]  /*e7a0*/  FFMA R9, R9, -0.19891236722469329834, R10 ;  /* 0xbe4bafaf09097823 */ /* 0x000fe2000000000a */
[----:B------:R-:W-:Y:S01]  /*e7b0*/  FFMA R21, R23, -0.70710676908493041992, R21 ;  /* 0xbf3504f317157823 */ /* 0x000fe20000000015 */
[----:B------:R-:W-:Y:S02]  /*e7c0*/  LDS R17, [R60+0xc] ;  /* 0x00000c003c117984 */ /* 0x000fe40000000800 */
[C-C-:B------:R-:W-:Y:S01]  /*e7d0*/  FFMA R23, R9.reuse, -1.9615705013275146484, R24.reuse ;  /* 0xbffb14be09177823 */ /* 0x140fe20000000018 */
[----:B------:R-:W-:Y:S01]  /*e7e0*/  FFMA R24, R9, 1.9615705013275146484, R24 ;  /* 0x3ffb14be09187823 */ /* 0x000fe20000000018 */
[----:B------:R-:W1:Y:S04]  /*e7f0*/  LDS R15, [R60+0x14] ;  /* 0x000014003c0f7984 */ /* 0x000e680000000800 */
[----:B------:R-:W-:Y:S04]  /*e800*/  LDS R18, [R60+0x8] ;  /* 0x000008003c127984 */ /* 0x000fe80000000800 */
[----:B------:R-:W1:Y:S04]  /*e810*/  LDS R13, [R60+0x18] ;  /* 0x000018003c0d7984 */ /* 0x000e680000000800 */
[----:B------:R-:W1:Y:S04]  /*e820*/  LDS R19, [R60+0x4] ;  /* 0x000004003c137984 */ /* 0x000e680000000800 */
[----:B------:R-:W1:Y:S01]  /*e830*/  LDS R12, [R60+0x1c] ;  /* 0x00001c003c0c7984 */ /* 0x000e620000000800 */
[----:B0-----:R-:W-:Y:S01]  /*e840*/  FMUL R9, R0, 1.4142135381698608398 ;  /* 0x3fb504f300097820 */ /* 0x001fe20000400000 */
[----:B------:R-:W-:Y:S01]  /*e850*/  FFMA R25, R25, 0.41421356797218322754, -R22 ;  /* 0x3ed413cd19197823 */ /* 0x000fe20000000816 */
[----:B------:R-:W-:Y:S01]  /*e860*/  NOP ;  /* 0x0000000000007918 */ /* 0x000fe20000000000 */
[----:B------:R-:W4:Y:S02]  /*e870*/  LDL.LU R0, [R1+0x80] ;  /* 0x0000800001007983 */ /* 0x000f240000300800 */
[----:B------:R-:W-:-:S02]  /*e880*/  FFMA R22, R25, -1.8477590084075927734, R27 ;  /* 0xbfec835e19167823 */ /* 0x000fc4000000001b */
[----:B------:R-:W-:Y:S01]  /*e890*/  STS [R59], R6 ;  /* 0x000000063b007388 */ /* 0x000fe20000000800 */
[----:B------:R-:W-:-:S03]  /*e8a0*/  FFMA R10, R26, 0.66817861795425415039, R21 ;  /* 0x3f2b0dc11a0a7823 */ /* 0x000fc60000000015 */
[----:B------:R-:W-:Y:S04]  /*e8b0*/  STS [R59+0x84], R61 ;  /* 0x0000843d3b007388 */ /* 0x000fe80000000800 */
[----:B------:R0:W-:Y:S04]  /*e8c0*/  STS [R59+0x108], R54 ;  /* 0x000108363b007388 */ /* 0x0001e80000000800 */
[----:B------:R0:W-:Y:S01]  /*e8d0*/  STS [R59+0x18c], R55 ;  /* 0x00018c373b007388 */ /* 0x0001e20000000800 */
[----:B------:R-:W-:Y:S01]  /*e8e0*/  FFMA R27, R25, 1.8477590084075927734, R27 ;  /* 0x3fec835e191b7823 */ /* 0x000fe2000000001b */
[----:B------:R-:W-:Y:S01]  /*e8f0*/  FFMA R26, R21, -0.66817861795425415039, R26 ;  /* 0xbf2b0dc1151a7823 */ /* 0x000fe2000000001a */
[----:B------:R-:W-:Y:S01]  /*e900*/  FFMA R29, R11, -1.6629391908645629883, R30 ;  /* 0xbfd4db310b1d7823 */ /* 0x000fe2000000001e */
[----:B------:R-:W-:Y:S01]  /*e910*/  FFMA R21, R10, -1.6629391908645629883, R22 ;  /* 0xbfd4db310a157823 */ /* 0x000fe20000000016 */
[----:B-1----:R-:W-:Y:S01]  /*e920*/  FADD R53, R17, R15 ;  /* 0x0000000f11357221 */ /* 0x002fe20000000000 */
[C-C-:B------:R-:W-:Y:S01]  /*e930*/  FFMA R25, R26.reuse, -1.6629391908645629883, R27.reuse ;  /* 0xbfd4db311a197823 */ /* 0x140fe2000000001b */
[----:B------:R-:W-:Y:S01]  /*e940*/  FFMA R26, R26, 1.6629391908645629883, R27 ;  /* 0x3fd4db311a1a7823 */ /* 0x000fe2000000001b */
[----:B------:R-:W-:Y:S01]  /*e950*/  FFMA R27, R2, -1.9615705013275146484, R28 ;  /* 0xbffb14be021b7823 */ /* 0x000fe2000000001c */
[----:B------:R-:W-:Y:S01]  /*e960*/  FFMA R30, R11, 1.6629391908645629883, R30 ;  /* 0x3fd4db310b1e7823 */ /* 0x000fe2000000001e */
[----:B------:R-:W-:Y:S01]  /*e970*/  FFMA R22, R10, 1.6629391908645629883, R22 ;  /* 0x3fd4db310a167823 */ /* 0x000fe20000000016 */
[----:B------:R-:W-:Y:S01]  /*e980*/  FFMA R28, R2, 1.9615705013275146484, R28 ;  /* 0x3ffb14be021c7823 */ /* 0x000fe2000000001c */
[C-C-:B------:R-:W-:Y:S01]  /*e990*/  FFMA R2, R20.reuse, 1.4142135381698608398, R9.reuse ;  /* 0x3fb504f314027823 */ /* 0x140fe20000000009 */
[----:B------:R-:W-:Y:S01]  /*e9a0*/  FFMA R20, R20, 1.4142135381698608398, -R9 ;  /* 0x3fb504f314147823 */ /* 0x000fe20000000809 */
[----:B------:R-:W-:Y:S01]  /*e9b0*/  FADD R17, R17, -R15 ;  /* 0x8000000f11117221 */ /* 0x000fe20000000000 */
[----:B------:R-:W-:Y:S01]  /*e9c0*/  FFMA R15, R13, 0.41421356797218322754, R18 ;  /* 0x3ed413cd0d0f7823 */ /* 0x000fe20000000012 */
[----:B0-----:R-:W-:Y:S01]  /*e9d0*/  FFMA R54, R18, 0.41421356797218322754, -R13 ;  /* 0x3ed413cd12367823 */ /* 0x001fe2000000080d */
[C-C-:B------:R-:W-:Y:S01]  /*e9e0*/  FFMA R13, R53.reuse, 0.70710676908493041992, R19.reuse ;  /* 0x3f3504f3350d7823 */ /* 0x140fe20000000013 */
[----:B------:R-:W-:Y:S01]  /*e9f0*/  FFMA R19, R53, -0.70710676908493041992, R19 ;  /* 0xbf3504f335137823 */ /* 0x000fe20000000013 */
[C-C-:B------:R-:W-:Y:S01]  /*ea00*/  FFMA R18, R15.reuse, 1.8477590084075927734, R2.reuse ;  /* 0x3fec835e0f127823 */ /* 0x140fe20000000002 */
[----:B------:R-:W-:Y:S01]  /*ea10*/  FFMA R53, R15, -1.8477590084075927734, R2 ;  /* 0xbfec835e0f357823 */ /* 0x000fe20000000002 */
[C-C-:B------:R-:W-:Y:S01]  /*ea20*/  FFMA R55, R54.reuse, -1.8477590084075927734, R20.reuse ;  /* 0xbfec835e36377823 */ /* 0x140fe20000000014 */
[----:B------:R-:W-:Y:S01]  /*ea30*/  FFMA R15, R54, 1.8477590084075927734, R20 ;  /* 0x3fec835e360f7823 */ /* 0x000fe20000000014 */
[C-C-:B------:R-:W-:Y:S01]  /*ea40*/  FFMA R20, R17.reuse, -0.70710676908493041992, R12.reuse ;  /* 0xbf3504f311147823 */ /* 0x140fe2000000000c */
[----:B------:R-:W-:Y:S01]  /*ea50*/  FFMA R2, R17, 0.70710676908493041992, R12 ;  /* 0x3f3504f311027823 */ /* 0x000fe2000000000c */
[----:B------:R-:W4:Y:S02]  /*ea60*/  LDL.LU R61, [R1+0x70] ;  /* 0x00007000013d7983 */ /* 0x000f240000300800 */
[----:B------:R-:W-:Y:S01]  /*ea70*/  FFMA R17, R19, 0.66817861795425415039, R20 ;  /* 0x3f2b0dc113117823 */ /* 0x000fe20000000014 */
[----:B------:R-:W-:Y:S01]  /*ea80*/  FFMA R19, R20, -0.66817861795425415039, R19 ;  /* 0xbf2b0dc114137823 */ /* 0x000fe20000000013 */
[----:B------:R-:W-:-:S02]  /*ea90*/  FFMA R12, R2, 0.19891236722469329834, R13 ;  /* 0x3e4bafaf020c7823 */ /* 0x000fc4000000000d */
[--C-:B------:R-:W-:Y:S01]  /*eaa0*/  FFMA R20, R17, -1.6629391908645629883, R55.reuse ;  /* 0xbfd4db3111147823 */ /* 0x100fe20000000037 */
[----:B------:R-:W-:Y:S01]  /*eab0*/  FFMA R13, R13, -0.19891236722469329834, R2 ;  /* 0xbe4bafaf0d0d7823 */ /* 0x000fe20000000002 */
[----:B------:R-:W-:Y:S01]  /*eac0*/  FFMA R17, R17, 1.6629391908645629883, R55 ;  /* 0x3fd4db3111117823 */ /* 0x000fe20000000037 */
[----:B---3--:R0:W-:Y:S04]  /*ead0*/  STS [R59+0x210], R7 ;  /* 0x000210073b007388 */ /* 0x0081e80000000800 */
[----:B--2---:R1:W-:Y:S04]  /*eae0*/  STS [R59+0x294], R8 ;  /* 0x000294083b007388 */ /* 0x0043e80000000800 */
[----:B0-----:R-:W2:Y:S04]  /*eaf0*/  LDL.LU R7, [R1+0x68] ;  /* 0x0000680001077983 */ /* 0x001ea80000300800 */
[----:B-1----:R-:W3:Y:S04]  /*eb00*/  LDL.LU R8, [R1+0x7c] ;  /* 0x00007c0001087983 */ /* 0x002ee80000300800 */
[----:B------:R0:W-:Y:S04]  /*eb10*/  STS [R59+0x318], R16 ;  /* 0x000318103b007388 */ /* 0x0001e80000000800 */
[----:B----4-:R-:W-:Y:S01]  /*eb20*/  STS [R59+0x39c], R14 ;  /* 0x00039c0e3b007388 */ /* 0x010fe20000000800 */
[----:B------:R-:W-:-:S03]  /*eb30*/  NOP ;  /* 0x0000000000007918 */ /* 0x000fc60000000000 */
[----:B------:R-:W1:Y:S04]  /*eb40*/  LDS R14, [R60+0x10] ;  /* 0x000010003c0e7984 */ /* 0x000e680000000800 */
[----:B------:R-:W-:Y:S04]  /*eb50*/  LDS R11, [R60+0xc] ;  /* 0x00000c003c0b7984 */ /* 0x000fe80000000800 */
[----:B------:R-:W-:Y:S04]  /*eb60*/  LDS R10, [R60+0x14] ;  /* 0x000014003c0a7984 */ /* 0x000fe80000000800 */
[----:B------:R-:W-:Y:S04]  /*eb70*/  LDS R5, [R60] ;  /* 0x000000003c057984 */ /* 0x000fe80000000800 */
[----:B------:R-:W-:Y:S04]  /*eb80*/  LDS R3, [R60+0x8] ;  /* 0x000008003c037984 */ /* 0x000fe80000000800 */
[----:B------:R-:W4:Y:S04]  /*eb90*/  LDS R9, [R60+0x18] ;  /* 0x000018003c097984 */ /* 0x000f280000000800 */
[----:B------:R-:W4:Y:S04]  /*eba0*/  LDS R6, [R60+0x4] ;  /* 0x000004003c067984 */ /* 0x000f280000000800 */
[----:B0-----:R-:W3:Y:S04]  /*ebb0*/  LDL.LU R16, [R1+0x6c] ;  /* 0x00006c0001107983 */ /* 0x001ee80000300800 */
[----:B------:R-:W0:Y:S01]  /*ebc0*/  LDS R2, [R60+0x1c] ;  /* 0x00001c003c027984 */ /* 0x000e220000000800 */
[----:B------:R-:W-:Y:S01]  /*ebd0*/  NOP ;  /* 0x0000000000007918 */ /* 0x000fe20000000000 */
[----:B-1----:R-:W-:-:S02]  /*ebe0*/  MOV R54, R14 ;  /* 0x0000000e00367202 */ /* 0x002fc40000000f00 */
[----:B------:R-:W3:Y:S04]  /*ebf0*/  LDL.LU R14, [R1+0x84] ;  /* 0x00008400010e7983 */ /* 0x000ee80000300800 */
[----:B------:R1:W-:Y:S04]  /*ec00*/  STL [R1+0x54], R20 ;  /* 0x0000541401007387 */ /* 0x0003e80000100800 */
[----:B------:R1:W-:Y:S02]  /*ec10*/  STL [R1+0x44], R17 ;  /* 0x0000441101007387 */ /* 0x0003e40000100800 */
[C-C-:B-1----:R-:W-:Y:S01]  /*ec20*/  FFMA R20, R13.reuse, -1.9615705013275146484, R53.reuse ;  /* 0xbffb14be0d147823 */ /* 0x142fe20000000035 */
[----:B------:R-:W-:Y:S01]  /*ec30*/  FFMA R13, R13, 1.9615705013275146484, R53 ;  /* 0x3ffb14be0d0d7823 */ /* 0x000fe20000000035 */
[C-C-:B------:R-:W-:Y:S01]  /*ec40*/  FFMA R17, R19.reuse, -1.6629391908645629883, R15.reuse ;  /* 0xbfd4db3113117823 */ /* 0x140fe2000000000f */
[----:B------:R-:W-:-:S02]  /*ec50*/  FFMA R15, R19, 1.6629391908645629883, R15 ;  /* 0x3fd4db31130f7823 */ /* 0x000fc4000000000f */
[----:B------:R1:W-:Y:S01]  /*ec60*/  STL [R1+0x28], R20 ;  /* 0x0000281401007387 */ /* 0x0003e20000100800 */
[----:B------:R-:W-:-:S03]  /*ec70*/  FMUL R19, R54, 1.4142135381698608398 ;  /* 0x3fb504f336137820 */ /* 0x000fc60000400000 */
[----:B------:R0:W-:Y:S01]  /*ec80*/  STL [R1+0x20], R13 ;  /* 0x0000200d01007387 */ /* 0x0001e20000100800 */
[----:B----4-:R-:W-:Y:S01]  /*ec90*/  FFMA R54, R3, 0.41421356797218322754, -R9 ;  /* 0x3ed413cd03367823 */ /* 0x010fe20000000809 */
[C-C-:B-1----:R-:W-:Y:S01]  /*eca0*/  FADD R20, R11.reuse, R10.reuse ;  /* 0x0000000a0b147221 */ /* 0x142fe20000000000 */
[----:B------:R-:W-:Y:S01]  /*ecb0*/  FADD R10, R11, -R10 ;  /* 0x8000000a0b0a7221 */ /* 0x000fe20000000000 */
[----:B------:R-:W-:Y:S01]  /*ecc0*/  FFMA R11, R9, 0.41421356797218322754, R3 ;  /* 0x3ed413cd090b7823 */ /* 0x000fe20000000003 */
[C-C-:B0-----:R-:W-:Y:S01]  /*ecd0*/  FFMA R13, R12.reuse, -1.9615705013275146484, R18.reuse ;  /* 0xbffb14be0c0d7823 */ /* 0x141fe20000000012 */
[----:B------:R-:W-:Y:S01]  /*ece0*/  FFMA R12, R12, 1.9615705013275146484, R18 ;  /* 0x3ffb14be0c0c7823 */ /* 0x000fe20000000012 */
[C-C-:B------:R-:W-:Y:S01]  /*ecf0*/  FFMA R18, R5.reuse, 1.4142135381698608398, R19.reuse ;  /* 0x3fb504f305127823 */ /* 0x140fe20000000013 */
[----:B------:R-:W-:Y:S01]  /*ed00*/  FFMA R19, R5, 1.4142135381698608398, -R19 ;  /* 0x3fb504f305137823 */ /* 0x000fe20000000813 */
[C-C-:B------:R-:W-:Y:S01]  /*ed10*/  FFMA R53, R20.reuse, 0.70710676908493041992, R6.reuse ;  /* 0x3f3504f314357823 */ /* 0x140fe20000000006 */
[----:B------:R-:W4:Y:S01]  /*ed20*/  LDL.LU R5, [R1+0x118] ;  /* 0x0001180001057983 */ /* 0x000f220000300800 */
[----:B------:R-:W-:Y:S01]  /*ed30*/  FFMA R20, R20, -0.70710676908493041992, R6 ;  /* 0xbf3504f314147823 */ /* 0x000fe20000000006 */
[C-C-:B------:R-:W-:Y:S01]  /*ed40*/  FFMA R9, R11.reuse, 1.8477590084075927734, R18.reuse ;  /* 0x3fec835e0b097823 */ /* 0x140fe20000000012 */
[----:B------:R-:W-:Y:S01]  /*ed50*/  FFMA R18, R11, -1.8477590084075927734, R18 ;  /* 0xbfec835e0b127823 */ /* 0x000fe20000000012 */
[----:B------:R-:W4:Y:S01]  /*ed60*/  LDL.LU R3, [R1+0x114] ;  /* 0x0001140001037983 */ /* 0x000f220000300800 */
[C-C-:B------:R-:W-:Y:S01]  /*ed70*/  FFMA R55, R54.reuse, -1.8477590084075927734, R19.reuse ;  /* 0xbfec835e36377823 */ /* 0x140fe20000000013 */
[----:B------:R-:W-:-:S02]  /*ed80*/  FFMA R19, R54, 1.8477590084075927734, R19 ;  /* 0x3fec835e36137823 */ /* 0x000fc40000000013 */
[----:B------:R-:W4:Y:S04]  /*ed90*/  LDL.LU R6, [R1+0x110] ;  /* 0x0001100001067983 */ /* 0x000f280000300800 */
[----:B------:R-:W4:Y:S04]  /*eda0*/  LDL.LU R11, [R1+0x78] ;  /* 0x00007800010b7983 */ /* 0x000f280000300800 */
[----:B------:R-:W4:Y:S04]  /*edb0*/  LDL.LU R54, [R1+0x64] ;  /* 0x0000640001367983 */ /* 0x000f280000300800 */
[----:B------:R0:W-:Y:S04]  /*edc0*/  STS [R59], R0 ;  /* 0x000000003b007388 */ /* 0x0001e80000000800 */
[----:B0-----:R-:W4:Y:S04]  /*edd0*/  LDL.LU R0, [R1+0x10c] ;  /* 0x00010c0001007983 */ /* 0x001f280000300800 */
[----:B------:R-:W-:Y:S04]  /*ede0*/  STS [R59+0x18c], R61 ;  /* 0x00018c3d3b007388 */ /* 0x000fe80000000800 */
[----:B--2---:R-:W-:Y:S04]  /*edf0*/  STS [R59+0x210], R7 ;  /* 0x000210073b007388 */ /* 0x004fe80000000800 */
[----:B---3--:R-:W-:Y:S04]  /*ee00*/  STS [R59+0x294], R8 ;  /* 0x000294083b007388 */ /* 0x008fe80000000800 */
[----:B------:R-:W-:Y:S04]  /*ee10*/  STS [R59+0x318], R16 ;  /* 0x000318103b007388 */ /* 0x000fe80000000800 */
[----:B------:R-:W-:Y:S04]  /*ee20*/  STS [R59+0x39c], R14 ;  /* 0x00039c0e3b007388 */ /* 0x000fe80000000800 */
[----:B----4-:R0:W-:Y:S04]  /*ee30*/  STS [R59+0x84], R54 ;  /* 0x000084363b007388 */ /* 0x0101e80000000800 */
[----:B------:R1:W-:Y:S01]  /*ee40*/  STS [R59+0x108], R11 ;  /* 0x0001080b3b007388 */ /* 0x0003e20000000800 */
[----:B------:R-:W-:Y:S01]  /*ee50*/  NOP ;  /* 0x0000000000007918 */ /* 0x000fe20000000000 */
[C-C-:B0-----:R-:W-:Y:S01]  /*ee60*/  FFMA R54, R10.reuse, -0.70710676908493041992, R2.reuse ;  /* 0xbf3504f30a367823 */ /* 0x141fe20000000002 */
[----:B------:R-:W-:Y:S01]  /*ee70*/  FFMA R10, R10, 0.70710676908493041992, R2 ;  /* 0x3f3504f30a0a7823 */ /* 0x000fe20000000002 */
[----:B------:R-:W-:Y:S02]  /*ee80*/  LDS R61, [R60+0x8] ;  /* 0x000008003c3d7984 */ /* 0x000fe40000000800 */
[----:B------:R-:W-:Y:S01]  /*ee90*/  FFMA R2, R20, 0.66817861795425415039, R54 ;  /* 0x3f2b0dc114027823 */ /* 0x000fe20000000036 */
[----:B-1----:R-:W-:Y:S01]  /*eea0*/  FFMA R11, R10, 0.19891236722469329834, R53 ;  /* 0x3e4bafaf0a0b7823 */ /* 0x002fe20000000035 */
[----:B------:R-:W-:-:S02]  /*eeb0*/  FFMA R53, R53, -0.19891236722469329834, R10 ;  /* 0xbe4bafaf35357823 */ /* 0x000fc4000000000a */
[C-C-:B------:R-:W-:Y:S01]  /*eec0*/  FFMA R14, R2.reuse, -1.6629391908645629883, R55.reuse ;  /* 0xbfd4db31020e7823 */ /* 0x140fe20000000037 */
[----:B------:R-:W-:Y:S01]  /*eed0*/  FFMA R7, R2, 1.6629391908645629883, R55 ;  /* 0x3fd4db3102077823 */ /* 0x000fe20000000037 */
[C---:B------:R-:W-:Y:S01]  /*eee0*/  FFMA R2, R53.reuse, -1.9615705013275146484, R18 ;  /* 0xbffb14be35027823 */ /* 0x040fe20000000012 */
[----:B------:R-:W-:Y:S01]  /*eef0*/  FFMA R20, R54, -0.66817861795425415039, R20 ;  /* 0xbf2b0dc136147823 */ /* 0x000fe20000000014 */
[----:B------:R-:W-:Y:S01]  /*ef00*/  FFMA R16, R53, 1.9615705013275146484, R18 ;  /* 0x3ffb14be35107823 */ /* 0x000fe20000000012 */
[----:B------:R-:W-:Y:S04]  /*ef10*/  STL [R1+0x108], R14 ;  /* 0x0001080e01007387 */ /* 0x000fe80000100800 */
[----:B------:R-:W-:Y:S04]  /*ef20*/  STL [R1+0x34], R7 ;  /* 0x0000340701007387 */ /* 0x000fe80000100800 */
[----:B------:R0:W-:Y:S01]  /*ef30*/  STL [R1+0x30], R2 ;  /* 0x0000300201007387 */ /* 0x0001e20000100800 */
[----:B------:R-:W-:-:S03]  /*ef40*/  FFMA R8, R20, -1.6629391908645629883, R19 ;  /* 0xbfd4db3114087823 */ /* 0x000fc60000000013 */
[----:B------:R-:W-:Y:S04]  /*ef50*/  LDS R10, [R60+0x10] ;  /* 0x000010003c0a7984 */ /* 0x000fe80000000800 */
[----:B------:R-:W1:Y:S01]  /*ef60*/  LDS R55, [R60+0x4] ;  /* 0x000004003c377984 */ /* 0x000e620000000800 */
[----:B0-----:R-:W-:-:S03]  /*ef70*/  FFMA R2, R20, 1.6629391908645629883, R19 ;  /* 0x3fd4db3114027823 */ /* 0x001fc60000000013 */
[----:B------:R-:W-:Y:S04]  /*ef80*/  LDS R19, [R60+0xc] ;  /* 0x00000c003c137984 */ /* 0x000fe80000000800 */
[----:B------:R-:W-:Y:S04]  /*ef90*/  STL [R1+0x4], R2 ;  /* 0x0000040201007387 */ /* 0x000fe80000100800 */
[----:B------:R-:W-:Y:S04]  /*efa0*/  LDS R2, [R60] ;  /* 0x000000003c027984 */ /* 0x000fe80000000800 */
        /* <DEDUP_REMOVED lines=24> */
[----:B------:R-:W-:Y:S01]  /*f130*/  STS [R59+0x18c], R48 ;  /* 0x00018c303b007388 */ /* 0x000fe20000000800 */
[----:B-1----:R-:W-:-:S03]  /*f140*/  MOV R45, R55 ;  /* 0x00000037002d7202 */ /* 0x002fc60000000f00 */
[----:B------:R0:W-:Y:S04]  /*f150*/  STS [R59+0x210], R47 ;  /* 0x0002102f3b007388 */ /* 0x0001e80000000800 */
[----:B------:R-:W-:Y:S04]  /*f160*/  STS [R59+0x294], R50 ;  /* 0x000294323b007388 */ /* 0x000fe80000000800 */
[----:B------:R1:W-:Y:S01]  /*f170*/  STS [R59+0x318], R46 ;  /* 0x0003182e3b007388 */ /* 0x0003e20000000800 */
[----:B0-----:R-:W-:-:S03]  /*f180*/  MOV R47, R54 ;  /* 0x00000036002f7202 */ /* 0x001fc60000000f00 */
[----:B------:R-:W-:Y:S04]  /*f190*/  STS [R59], R52 ;  /* 0x000000343b007388 */ /* 0x000fe80000000800 */
[----:B------:R-:W-:Y:S01]  /*f1a0*/  STS [R59+0x39c], R51 ;  /* 0x00039c333b007388 */ /* 0x000fe20000000800 */
[----:B------:R-:W-:Y:S01]  /*f1b0*/  NOP ;  /* 0x0000000000007918 */ /* 0x000fe20000000000 */
[----:B-1----:R-:W-:Y:S02]  /*f1c0*/  MOV R46, R53 ;  /* 0x00000035002e7202 */ /* 0x002fe40000000f00 */
[----:B------:R-:W-:Y:S04]  /*f1d0*/  LDS R58, [R60] ;  /* 0x000000003c3a7984 */ /* 0x000fe80000000800 */
[----:B------:R-:W-:Y:S04]  /*f1e0*/  LDS R57, [R60+0x4] ;  /* 0x000004003c397984 */ /* 0x000fe80000000800 */
[----:B------:R-:W-:Y:S04]  /*f1f0*/  LDS R56, [R60+0x8] ;  /* 0x000008003c387984 */ /* 0x000fe80000000800 */
[----:B------:R-:W-:Y:S04]  /*f200*/  LDS R55, [R60+0xc] ;  /* 0x00000c003c377984 */ /* 0x000fe80000000800 */
        /* <DEDUP_REMOVED lines=17> */
[----:B------:R-:W2:Y:S04]  /*f320*/  LDS R38, [R60+0x18] ;  /* 0x000018003c267984 */ /* 0x000ea80000000800 */
[----:B------:R-:W-:Y:S04]  /*f330*/  LDS R51, [R60] ;  /* 0x000000003c337984 */ /* 0x000fe80000000800 */
[----:B------:R-:W-:Y:S04]  /*f340*/  LDS R50, [R60+0x4] ;  /* 0x000004003c327984 */ /* 0x000fe80000000800 */
[----:B------:R-:W-:Y:S04]  /*f350*/  LDS R49, [R60+0x8] ;  /* 0x000008003c317984 */ /* 0x000fe80000000800 */
[----:B------:R-:W-:Y:S04]  /*f360*/  LDS R48, [R60+0xc] ;  /* 0x00000c003c307984 */ /* 0x000fe80000000800 */
[----:B-1----:R-:W-:Y:S04]  /*f370*/  STL [R1+0x48], R37 ;  /* 0x0000482501007387 */ /* 0x002fe80000100800 */
[----:B------:R-:W1:Y:S01]  /*f380*/  LDS R37, [R60+0x1c] ;  /* 0x00001c003c257984 */ /* 0x000e620000000800 */
[----:B------:R-:W-:-:S03]  /*f390*/  NOP ;  /* 0x0000000000007918 */ /* 0x000fc60000000000 */
[----:B------:R3:W-:Y:S04]  /*f3a0*/  STS [R59+0x84], R35 ;  /* 0x000084233b007388 */ /* 0x0007e80000000800 */
[----:B------:R4:W-:Y:S04]  /*f3b0*/  STS [R59+0x108], R30 ;  /* 0x0001081e3b007388 */ /* 0x0009e80000000800 */
[----:B------:R0:W-:Y:S01]  /*f3c0*/  STS [R59+0x18c], R31 ;  /* 0x00018c1f3b007388 */ /* 0x0001e20000000800 */
[----:B---3--:R-:W-:-:S03]  /*f3d0*/  MOV R35, R46 ;  /* 0x0000002e00237202 */ /* 0x008fc60000000f00 */
[----:B------:R3:W-:Y:S01]  /*f3e0*/  STS [R59+0x210], R33 ;  /* 0x000210213b007388 */ /* 0x0007e20000000800 */
[----:B----4-:R-:W-:-:S03]  /*f3f0*/  MOV R30, R47 ;  /* 0x0000002f001e7202 */ /* 0x010fc60000000f00 */
[----:B------:R-:W-:Y:S01]  /*f400*/  STS [R59+0x294], R29 ;  /* 0x0002941d3b007388 */ /* 0x000fe20000000800 */
[----:B0-----:R-:W-:-:S03]  /*f410*/  MOV R31, R45 ;  /* 0x0000002d001f7202 */ /* 0x001fc60000000f00 */
[----:B------:R-:W-:Y:S04]  /*f420*/  STS [R59+0x318], R34 ;  /* 0x000318223b007388 */ /* 0x000fe80000000800 */
[----:B------:R-:W-:Y:S04]  /*f430*/  STS [R59], R36 ;  /* 0x000000243b007388 */ /* 0x000fe80000000800 */
[----:B------:R-:W-:Y:S01]  /*f440*/  STS [R59+0x39c], R32 ;  /* 0x00039c203b007388 */ /* 0x000fe20000000800 */
[----:B------:R-:W-:-:S03]  /*f450*/  NOP ;  /* 0x0000000000007918 */ /* 0x000fc60000000000 */
[----:B------:R-:W-:Y:S04]  /*f460*/  STL [R1+0x58], R39 ;  /* 0x0000582701007387 */ /* 0x000fe80000100800 */
        /* <DEDUP_REMOVED lines=9> */
[----:B--2---:R-:W-:Y:S01]  /*f500*/  STL [R1+0x64], R38 ;  /* 0x0000642601007387 */ /* 0x004fe20000100800 */
[----:B---3--:R-:W-:-:S03]  /*f510*/  MOV R33, R30 ;  /* 0x0000001e00217202 */ /* 0x008fc60000000f00 */
[----:B-1----:R-:W-:Y:S04]  /*f520*/  STL [R1+0x70], R37 ;  /* 0x0000702501007387 */ /* 0x002fe80000100800 */
[----:B------:R0:W-:Y:S04]  /*f530*/  STS [R59+0x318], R25 ;  /* 0x000318193b007388 */ /* 0x0001e80000000800 */
[----:B------:R1:W-:Y:S04]  /*f540*/  STS [R59+0x84], R26 ;  /* 0x0000841a3b007388 */ /* 0x0003e80000000800 */
[----:B0-----:R-:W2:Y:S04]  /*f550*/  LDL.LU R25, [R1+0x44] ;  /* 0x0000440001197983 */ /* 0x001ea80000300800 */
[----:B-1----:R-:W3:Y:S04]  /*f560*/  LDL.LU R26, [R1+0x28] ;  /* 0x00002800011a7983 */ /* 0x002ee80000300800 */
[----:B------:R-:W4:Y:S04]  /*f570*/  LDL.LU R29, [R1+0x20] ;  /* 0x00002000011d7983 */ /* 0x000f280000300800 */
[----:B------:R-:W4:Y:S04]  /*f580*/  LDL.LU R30, [R1+0x54] ;  /* 0x00005400011e7983 */ /* 0x000f280000300800 */
[----:B------:R0:W-:Y:S04]  /*f590*/  STS [R59+0x108], R22 ;  /* 0x000108163b007388 */ /* 0x0001e80000000800 */
[----:B------:R-:W-:Y:S04]  /*f5a0*/  STS [R59+0x18c], R23 ;  /* 0x00018c173b007388 */ /* 0x000fe80000000800 */
[----:B------:R-:W-:Y:S01]  /*f5b0*/  STS [R59+0x210], R24 ;  /* 0x000210183b007388 */ /* 0x000fe20000000800 */
[----:B0-----:R-:W-:-:S03]  /*f5c0*/  FMUL R22, R10, 1.4142135381698608398 ;  /* 0x3fb504f30a167820 */ /* 0x001fc60000400000 */
[----:B------:R0:W-:Y:S04]  /*f5d0*/  STS [R59+0x294], R21 ;  /* 0x000294153b007388 */ /* 0x0001e80000000800 */
[----:B------:R-:W-:Y:S04]  /*f5e0*/  STS [R59], R28 ;  /* 0x0000001c3b007388 */ /* 0x000fe80000000800 */
[----:B------:R-:W-:Y:S01]  /*f5f0*/  STS [R59+0x39c], R27 ;  /* 0x00039c1b3b007388 */ /* 0x000fe20000000800 */
[----:B------:R-:W-:-:S03]  /*f600*/  NOP ;  /* 0x0000000000007918 */ /* 0x000fc60000000000 */
[----:B------:R-:W1:Y:S01]  /*f610*/  LDS R39, [R60] ;  /* 0x000000003c277984 */ /* 0x000e620000000800 */
[C-C-:B0-----:R-:W-:Y:S01]  /*f620*/  FFMA R21, R2.reuse, 1.4142135381698608398, R22.reuse ;  /* 0x3fb504f302157823 */ /* 0x141fe20000000016 */
[----:B------:R-:W-:Y:S02]  /*f630*/  FFMA R2, R2, 1.4142135381698608398, -R22 ;  /* 0x3fb504f302027823 */ /* 0x000fe40000000816 */
[----:B------:R-:W0:Y:S01]  /*f640*/  LDS R38, [R60+0x4] ;  /* 0x000004003c267984 */ /* 0x000e220000000800 */
[----:B------:R-:W-:-:S03]  /*f650*/  FADD R22, R19, R18 ;  /* 0x0000001213167221 */ /* 0x000fc60000000000 */
[----:B------:R-:W0:Y:S01]  /*f660*/  LDS R37, [R60+0x8] ;  /* 0x000008003c257984 */ /* 0x000e220000000800 */
[----:B------:R-:W-:-:S03]  /*f670*/  FFMA R10, R11, -1.9615705013275146484, R9 ;  /* 0xbffb14be0b0a7823 */ /* 0x000fc60000000009 */
[----:B------:R-:W0:Y:S01]  /*f680*/  LDS R36, [R60+0xc] ;  /* 0x00000c003c247984 */ /* 0x000e220000000800 */
[----:B------:R-:W-:Y:S01]  /*f690*/  FFMA R11, R11, 1.9615705013275146484, R9 ;  /* 0x3ffb14be0b0b7823 */ /* 0x000fe20000000009 */
[----:B------:R-:W-:Y:S01]  /*f6a0*/  FADD R18, R19, -R18 ;  /* 0x8000001213127221 */ /* 0x000fe20000000000 */
[C-C-:B------:R-:W-:Y:S01]  /*f6b0*/  FFMA R9, R22.reuse, 0.70710676908493041992, R31.reuse ;  /* 0x3f3504f316097823 */ /* 0x140fe2000000001f */
[----:B------:R-:W-:Y:S01]  /*f6c0*/  FFMA R19, R22, -0.70710676908493041992, R31 ;  /* 0xbf3504f316137823 */ /* 0x000fe2000000001f */
[----:B------:R-:W-:Y:S01]  /*f6d0*/  FFMA R22, R20, 0.41421356797218322754, R61 ;  /* 0x3ed413cd14167823 */ /* 0x000fe2000000003d */
[----:B------:R-:W-:Y:S01]  /*f6e0*/  FFMA R24, R61, 0.41421356797218322754, -R20 ;  /* 0x3ed413cd3d187823 */ /* 0x000fe20000000814 */
[----:B------:R-:W-:Y:S01]  /*f6f0*/  FFMA R23, R18, 0.70710676908493041992, R35 ;  /* 0x3f3504f312177823 */ /* 0x000fe20000000023 */
[----:B------:R-:W-:Y:S01]  /*f700*/  LDS R34, [R60+0x14] ;  /* 0x000014003c227984 */ /* 0x000fe20000000800 */
[C-C-:B------:R-:W-:Y:S01]  /*f710*/  FFMA R61, R22.reuse, 1.8477590084075927734, R21.reuse ;  /* 0x3fec835e163d7823 */ /* 0x140fe20000000015 */
[----:B------:R-:W-:Y:S01]  /*f720*/  FFMA R20, R22, -1.8477590084075927734, R21 ;  /* 0xbfec835e16147823 */ /* 0x000fe20000000015 */
[----:B------:R-:W-:-:S02]  /*f730*/  FFMA R21, R18, -0.70710676908493041992, R35 ;  /* 0xbf3504f312157823 */ /* 0x000fc40000000023 */
[----:B------:R-:W0:Y:S01]  /*f740*/  LDS R35, [R60+0x10] ;  /* 0x000010003c237984 */ /* 0x000e220000000800 */
[C-C-:B------:R-:W-:Y:S01]  /*f750*/  FFMA R22, R24.reuse, -1.8477590084075927734, R2.reuse ;  /* 0xbfec835e18167823 */ /* 0x140fe20000000002 */
[----:B------:R-:W-:Y:S01]  /*f760*/  FFMA R18, R24, 1.8477590084075927734, R2 ;  /* 0x3fec835e18127823 */ /* 0x000fe20000000002 */
[----:B------:R-:W-:Y:S01]  /*f770*/  FFMA R2, R23, 0.19891236722469329834, R9 ;  /* 0x3e4bafaf17027823 */ /* 0x000fe20000000009 */
[----:B------:R-:W-:Y:S01]  /*f780*/  FFMA R23, R9, -0.19891236722469329834, R23 ;  /* 0xbe4bafaf09177823 */ /* 0x000fe20000000017 */
[----:B------:R-:W-:Y:S01]  /*f790*/  FFMA R9, R21, -0.66817861795425415039, R19 ;  /* 0xbf2b0dc115097823 */ /* 0x000fe20000000013 */
[----:B------:R-:W-:-:S03]  /*f7a0*/  FFMA R24, R19, 0.66817861795425415039, R21 ;  /* 0x3f2b0dc113187823 */ /* 0x000fc60000000015 */
[C-C-:B------:R-:W-:Y:S01]  /*f7b0*/  FFMA R19, R9.reuse, -1.6629391908645629883, R18.reuse ;  /* 0xbfd4db3109137823 */ /* 0x140fe20000000012 */
[----:B------:R-:W-:Y:S01]  /*f7c0*/  FFMA R18, R9, 1.6629391908645629883, R18 ;  /* 0x3fd4db3109127823 */ /* 0x000fe20000000012 */
[C-C-:B------:R-:W-:Y:S01]  /*f7d0*/  FFMA R32, R2.reuse, -1.9615705013275146484, R61.reuse ;  /* 0xbffb14be02207823 */ /* 0x140fe2000000003d */
[----:B------:R-:W-:Y:S01]  /*f7e0*/  FFMA R61, R2, 1.9615705013275146484, R61 ;  /* 0x3ffb14be023d7823 */ /* 0x000fe2000000003d */
[----:B-1----:R-:W-:Y:S01]  /*f7f0*/  FMUL R9, R39, 1.4142135381698608398 ;  /* 0x3fb504f327097820 */ /* 0x002fe20000400000 */
[----:B------:R-:W-:Y:S01]  /*f800*/  MOV R31, R0 ;  /* 0x00000000001f7202 */ /* 0x000fe20000000f00 */
[----:B0-----:R-:W-:Y:S02]  /*f810*/  FMUL R38, R38, 1.4142135381698608398 ;  /* 0x3fb504f326267820 */ /* 0x001fe40000400000 */
[C-C-:B------:R-:W-:Y:S01]  /*f820*/  FFMA R2, R3.reuse, 1.4142135381698608398, R9.reuse ;  /* 0x3fb504f303027823 */ /* 0x140fe20000000009 */
[----:B------:R-:W-:Y:S01]  /*f830*/  FFMA R9, R3, 1.4142135381698608398, -R9 ;  /* 0x3fb504f303097823 */ /* 0x000fe20000000809 */
[----:B------:R-:W-:Y:S01]  /*f840*/  FMUL R37, R37, 1.4142135381698608398 ;  /* 0x3fb504f325257820 */ /* 0x000fe20000400000 */
[----:B------:R-:W-:Y:S01]  /*f850*/  FFMA R3, R4, 1.4142135381698608398, R38 ;  /* 0x3fb504f304037823 */ /* 0x000fe20000000026 */
[----:B------:R-:W-:Y:S01]  /*f860*/  FFMA R0, R24, -1.6629391908645629883, R22 ;  /* 0xbfd4db3118007823 */ /* 0x000fe20000000016 */
[----:B------:R-:W-:Y:S01]  /*f870*/  FMUL R36, R36, 1.4142135381698608398 ;  /* 0x3fb504f324247820 */ /* 0x000fe20000400000 */
[C---:B------:R-:W-:Y:S01]  /*f880*/  FFMA R21, R23.reuse, -1.9615705013275146484, R20 ;  /* 0xbffb14be17157823 */ /* 0x040fe20000000014 */
[----:B------:R-:W-:Y:S01]  /*f890*/  FFMA R38, R4, 1.4142135381698608398, -R38 ;  /* 0x3fb504f304267823 */ /* 0x000fe20000000826 */
[----:B------:R-:W-:Y:S01]  /*f8a0*/  FFMA R22, R24, 1.6629391908645629883, R22 ;  /* 0x3fd4db3118167823 */ /* 0x000fe20000000016 */
[----:B------:R-:W-:Y:S01]  /*f8b0*/  FFMA R20, R23, 1.9615705013275146484, R20 ;  /* 0x3ffb14be17147823 */ /* 0x000fe20000000014 */
[C-C-:B------:R-:W-:Y:S01]  /*f8c0*/  FFMA R4, R33.reuse, 1.4142135381698608398, R37.reuse ;  /* 0x3fb504f321047823 */ /* 0x140fe20000000025 */
[----:B------:R-:W-:Y:S01]  /*f8d0*/  FFMA R39, R33, 1.4142135381698608398, -R37 ;  /* 0x3fb504f321277823 */ /* 0x000fe20000000825 */
[C-C-:B------:R-:W-:Y:S01]  /*f8e0*/  FFMA R24, R31.reuse, 1.4142135381698608398, R36.reuse ;  /* 0x3fb504f31f187823 */ /* 0x140fe20000000024 */
[----:B------:R-:W-:Y:S01]  /*f8f0*/  FFMA R23, R31, 1.4142135381698608398, -R36 ;  /* 0x3fb504f31f177823 */ /* 0x000fe20000000824 */
[----:B------:R-:W0:Y:S04]  /*f900*/  LDS R33, [R60+0x18] ;  /* 0x000018003c217984 */ /* 0x000e280000000800 */
[----:B------:R-:W1:Y:S01]  /*f910*/  LDS R31, [R60+0x1c] ;  /* 0x00001c003c1f7984 */ /* 0x000e620000000800 */
[----:B------:R-:W-:-:S03]  /*f920*/  NOP ;  /* 0x0000000000007918 */ /* 0x000fc60000000000 */
[----:B------:R-:W-:Y:S01]  /*f930*/  STS [R59+0x84], R15 ;  /* 0x0000840f3b007388 */ /* 0x000fe20000000800 */
[----:B------:R-:W-:-:S03]  /*f940*/  FMUL R35, R35, 1.4142135381698608398 ;  /* 0x3fb504f323237820 */ /* 0x000fc60000400000 */
[----:B------:R-:W-:Y:S04]  /*f950*/  STS [R59+0x318], R17 ;  /* 0x000318113b007388 */ /* 0x000fe80000000800 */
[----:B------:R0:W-:Y:S04]  /*f960*/  STS [R59], R12 ;  /* 0x0000000c3b007388 */ /* 0x0001e80000000800 */
[----:B------:R0:W-:Y:S04]  /*f970*/  STS [R59+0x39c], R13 ;  /* 0x00039c0d3b007388 */ /* 0x0001e80000000800 */
[----:B------:R-:W4:Y:S04]  /*f980*/  LDL.LU R37, [R1+0x30] ;  /* 0x0000300001257983 */ /* 0x000f280000300800 */
[----:B------:R-:W4:Y:S01]  /*f990*/  LDL.LU R36, [R1+0x34] ;  /* 0x0000340001247983 */ /* 0x000f220000300800 */
[C-C-:B0-----:R-:W-:Y:S01]  /*f9a0*/  FFMA R12, R14.reuse, 1.4142135381698608398, -R35.reuse ;  /* 0x3fb504f30e0c7823 */ /* 0x141fe20000000823 */
[----:B------:R-:W-:-:S02]  /*f9b0*/  FFMA R13, R14, 1.4142135381698608398, R35 ;  /* 0x3fb504f30e0d7823 */ /* 0x000fc40000000023 */
[----:B------:R-:W-:Y:S04]  /*f9c0*/  STL [R1+0x60], R24 ;  /* 0x0000601801007387 */ /* 0x000fe80000100800 */
[----:B------:R-:W-:Y:S04]  /*f9d0*/  STL [R1+0x68], R23 ;  /* 0x0000681701007387 */ /* 0x000fe80000100800 */
[----:B------:R-:W4:Y:S04]  /*f9e0*/  LDL.LU R15, [R1+0x4] ;  /* 0x00000400010f7983 */ /* 0x000f280000300800 */
[----:B------:R-:W4:Y:S01]  /*f9f0*/  LDL.LU R14, [R1+0x108] ;  /* 0x00010800010e7983 */ /* 0x000f220000300800 */
[----:B------:R-:W-:-:S03]  /*fa00*/  FMUL R34, R34, 1.4142135381698608398 ;  /* 0x3fb504f322227820 */ /* 0x000fc60000400000 */
[----:B------:R-:W-:Y:S04]  /*fa10*/  STL [R1+0x14], R13 ;  /* 0x0000140d01007387 */ /* 0x000fe80000100800 */
[----:B------:R-:W-:Y:S04]  /*fa20*/  STL [R1+0x18], R12 ;  /* 0x0000180c01007387 */ /* 0x000fe80000100800 */
[----:B--2---:R-:W-:Y:S04]  /*fa30*/  STS [R59+0x108], R25 ;  /* 0x000108193b007388 */ /* 0x004fe80000000800 */
[----:B---3--:R-:W-:Y:S04]  /*fa40*/  STS [R59+0x18c], R26 ;  /* 0x00018c1a3b007388 */ /* 0x008fe80000000800 */
[----:B----4-:R-:W-:Y:S04]  /*fa50*/  STS [R59+0x210], R29 ;  /* 0x0002101d3b007388 */ /* 0x010fe80000000800 */
[----:B------:R-:W-:Y:S01]  /*fa60*/  STS [R59+0x294], R30 ;  /* 0x0002941e3b007388 */ /* 0x000fe20000000800 */
[----:B------:R-:W-:-:S03]  /*fa70*/  NOP ;  /* 0x0000000000007918 */ /* 0x000fc60000000000 */
[----:B------:R-:W0:Y:S04]  /*fa80*/  LDS R30, [R60] ;  /* 0x000000003c1e7984 */ /* 0x000e280000000800 */
[----:B------:R-:W-:Y:S04]  /*fa90*/  LDS R29, [R60+0x4] ;  /* 0x000004003c1d7984 */ /* 0x000fe80000000800 */
[----:B------:R-:W2:Y:S04]  /*faa0*/  LDS R28, [R60+0x8] ;  /* 0x000008003c1c7984 */ /* 0x000ea80000000800 */
[----:B------:R-:W-:Y:S04]  /*fab0*/  LDS R27, [R60+0xc] ;  /* 0x00000c003c1b7984 */ /* 0x000fe80000000800 */
[----:B------:R-:W3:Y:S04]  /*fac0*/  LDS R26, [R60+0x10] ;  /* 0x000010003c1a7984 */ /* 0x000ee80000000800 */
[----:B------:R-:W4:Y:S04]  /*fad0*/  LDS R25, [R60+0x14] ;  /* 0x000014003c197984 */ /* 0x000f280000000800 */
[----:B------:R-:W4:Y:S04]  /*fae0*/  LDS R24, [R60+0x18] ;  /* 0x000018003c187984 */ /* 0x000f280000000800 */
[----:B------:R-:W4:Y:S01]  /*faf0*/  LDS R23, [R60+0x1c] ;  /* 0x00001c003c177984 */ /* 0x000f220000000800 */
[----:B------:R-:W-:-:S03]  /*fb00*/  NOP ;  /* 0x0000000000007918 */ /* 0x000fc60000000000 */
[----:B------:R1:W-:Y:S04]  /*fb10*/  STS [R59], R11 ;  /* 0x0000000b3b007388 */ /* 0x0003e80000000800 */
[----:B------:R0:W-:Y:S01]  /*fb20*/  STS [R59+0x39c], R10 ;  /* 0x00039c0a3b007388 */ /* 0x0001e20000000800 */
[----:B-1----:R-:W-:-:S03]  /*fb30*/  FMUL R11, R33, 1.4142135381698608398 ;  /* 0x3fb504f3210b7820 */ /* 0x002fc60000400000 */
[----:B------:R1:W-:Y:S01]  /*fb40*/  STS [R59+0x318], R8 ;  /* 0x000318083b007388 */ /* 0x0003e20000000800 */
[----:B0-----:R-:W-:Y:S01]  /*fb50*/  FMUL R10, R31, 1.4142135381698608398 ;  /* 0x3fb504f31f0a7820 */ /* 0x001fe20000400000 */
[C-C-:B------:R-:W-:Y:S01]  /*fb60*/  FFMA R31, R7.reuse, 1.4142135381698608398, R34.reuse ;  /* 0x3fb504f3071f7823 */ /* 0x140fe20000000022 */
[----:B------:R-:W-:Y:S01]  /*fb70*/  FFMA R33, R7, 1.4142135381698608398, -R34 ;  /* 0x3fb504f307217823 */ /* 0x000fe20000000822 */
[C-C-:B------:R-:W-:Y:S01]  /*fb80*/  FFMA R34, R6.reuse, 1.4142135381698608398, R11.reuse ;  /* 0x3fb504f306227823 */ /* 0x140fe2000000000b */
[C-C-:B------:R-:W-:Y:S01]  /*fb90*/  FFMA R7, R5.reuse, 1.4142135381698608398, R10.reuse ;  /* 0x3fb504f305077823 */ /* 0x140fe2000000000a */
[----:B-1----:R-:W-:Y:S01]  /*fba0*/  FFMA R8, R6, 1.4142135381698608398, -R11 ;  /* 0x3fb504f306087823 */ /* 0x002fe2000000080b */
[----:B------:R-:W-:Y:S01]  /*fbb0*/  FFMA R6, R5, 1.4142135381698608398, -R10 ;  /* 0x3fb504f305067823 */ /* 0x000fe2000000080a */
[C-C-:B------:R-:W-:Y:S01]  /*fbc0*/  FADD R10, R47.reuse, R30.reuse ;  /* 0x0000001e2f0a7221 */ /* 0x140fe20000000000 */
[----:B------:R-:W-:Y:S02]  /*fbd0*/  FADD R5, R47, -R30 ;  /* 0x8000001e2f057221 */ /* 0x000fe40000000000 */
[----:B------:R-:W-:Y:S04]  /*fbe0*/  STL [R1+0x8], R8 ;  /* 0x0000080801007387 */ /* 0x000fe80000100800 */
[----:B------:R-:W-:Y:S04]  /*fbf0*/  STL [R1+0x1c], R7 ;  /* 0x00001c0701007387 */ /* 0x000fe80000100800 */
[----:B------:R0:W-:Y:S04]  /*fc00*/  STL [R1+0x28], R6 ;  /* 0x0000280601007387 */ /* 0x0001e80000100800 */
[----:B------:R1:W-:Y:S01]  /*fc10*/  STL [R1+0x20], R5 ;  /* 0x0000200501007387 */ /* 0x0003e20000100800 */
[----:B0-----:R-:W-:-:S05]  /*fc20*/  FFMA R6, R10, 0.70710676908493041992, R58 ;  /* 0x3f3504f30a067823 */ /* 0x001fca000000003a */
[----:B------:R-:W-:Y:S04]  /*fc30*/  STL [R1+0x34], R6 ;  /* 0x0000340601007387 */ /* 0x000fe80000100800 */
[----:B------:R-:W4:Y:S04]  /*fc40*/  LDL.LU R12, [R1+0x50] ;  /* 0x00005000010c7983 */ /* 0x000f280000300800 */
[----:B------:R-:W-:Y:S04]  /*fc50*/  STS [R59+0x210], R16 ;  /* 0x000210103b007388 */ /* 0x000fe80000000800 */
[----:B------:R-:W-:Y:S04]  /*fc60*/  STS [R59+0x18c], R37 ;  /* 0x00018c253b007388 */ /* 0x000fe80000000800 */
[----:B------:R-:W-:Y:S04]  /*fc70*/  STS [R59+0x108], R36 ;  /* 0x000108243b007388 */ /* 0x000fe80000000800 */
[----:B------:R-:W-:Y:S04]  /*fc80*/  STS [R59+0x84], R15 ;  /* 0x0000840f3b007388 */ /* 0x000fe80000000800 */
[----:B------:R0:W-:Y:S01]  /*fc90*/  STS [R59+0x294], R14 ;  /* 0x0002940e3b007388 */ /* 0x0001e20000000800 */
[----:B------:R-:W-:-:S03]  /*fca0*/  NOP ;  /* 0x0000000000007918 */ /* 0x000fc60000000000 */
[----:B------:R-:W4:Y:S04]  /*fcb0*/  LDS R17, [R60] ;  /* 0x000000003c117984 */ /* 0x000f280000000800 */
[----:B------:R-:W4:Y:S04]  /*fcc0*/  LDS R15, [R60+0x4] ;  /* 0x000004003c0f7984 */ /* 0x000f280000000800 */
[----:B------:R-:W4:Y:S01]  /*fcd0*/  LDS R13, [R60+0x8] ;  /* 0x000008003c0d7984 */ /* 0x000f220000000800 */
[----:B-1----:R-:W-:Y:S01]  /*fce0*/  FFMA R5, R10, -0.70710676908493041992, R58 ;  /* 0xbf3504f30a057823 */ /* 0x002fe2000000003a */
[----:B--2---:R-:W-:Y:S01]  /*fcf0*/  FADD R10, R45, R28 ;  /* 0x0000001c2d0a7221 */ /* 0x004fe20000000000 */
[C-C-:B------:R-:W-:Y:S01]  /*fd00*/  FADD R11, R46.reuse, R29.reuse ;  /* 0x0000001d2e0b7221 */ /* 0x140fe20000000000 */
[----:B0-----:R-:W-:-:S02]  /*fd10*/  FADD R14, R46, -R29 ;  /* 0x8000001d2e0e7221 */ /* 0x001fc40000000000 */
[C-C-:B------:R-:W-:Y:S01]  /*fd20*/  FFMA R7, R10.reuse, 0.70710676908493041992, R56.reuse ;  /* 0x3f3504f30a077823 */ /* 0x140fe20000000038 */
[----:B------:R-:W-:Y:S01]  /*fd30*/  FFMA R6, R10, -0.70710676908493041992, R56 ;  /* 0xbf3504f30a067823 */ /* 0x000fe20000000038 */
[C-C-:B------:R-:W-:Y:S01]  /*fd40*/  FFMA R16, R11.reuse, 0.70710676908493041992, R57.reuse ;  /* 0x3f3504f30b107823 */ /* 0x140fe20000000039 */
[----:B------:R-:W-:Y:S01]  /*fd50*/  FFMA R8, R11, -0.70710676908493041992, R57 ;  /* 0xbf3504f30b087823 */ /* 0x000fe20000000039 */
[----:B---3--:R-:W-:Y:S01]  /*fd60*/  FADD R10, R43, R26 ;  /* 0x0000001a2b0a7221 */ /* 0x008fe20000000000 */
[----:B------:R-:W-:Y:S01]  /*fd70*/  FADD R11, R44, R27 ;  /* 0x0000001b2c0b7221 */ /* 0x000fe20000000000 */
[----:B------:R0:W-:Y:S01]  /*fd80*/  STL [R1+0x30], R5 ;  /* 0x0000300501007387 */ /* 0x0001e20000100800 */
[----:B------:R-:W-:Y:S02]  /*fd90*/  MOV R36, R4 ;  /* 0x0000000400247202 */ /* 0x000fe40000000f00 */
[----:B------:R-:W-:Y:S01]  /*fda0*/  MOV R57, R3 ;  /* 0x0000000300397202 */ /* 0x000fe20000000f00 */
[----:B------:R1:W-:Y:S01]  /*fdb0*/  STL [R1+0x104], R14 ;  /* 0x0001040e01007387 */ /* 0x0003e20000100800 */
[C-C-:B------:R-:W-:Y:S01]  /*fdc0*/  FFMA R4, R11.reuse, 0.70710676908493041992, R55.reuse ;  /* 0x3f3504f30b047823 */ /* 0x140fe20000000037 */
[----:B------:R-:W-:Y:S01]  /*fdd0*/  FFMA R3, R11, -0.70710676908493041992, R55 ;  /* 0xbf3504f30b037823 */ /* 0x000fe20000000037 */
[----:B----4-:R-:W-:Y:S01]  /*fde0*/  FADD R11, R42, R25 ;  /* 0x000000192a0b7221 */ /* 0x010fe20000000000 */
[----:B0-----:R-:W-:Y:S01]  /*fdf0*/  FADD R5, R44, -R27 ;  /* 0x8000001b2c057221 */ /* 0x001fe20000000000 */
[C-C-:B------:R-:W-:Y:S01]  /*fe00*/  FFMA R27, R10.reuse, 0.70710676908493041992, R54.reuse ;  /* 0x3f3504f30a1b7823 */ /* 0x140fe20000000036 */
[----:B------:R-:W-:Y:S01]  /*fe10*/  FFMA R54, R10, -0.70710676908493041992, R54 ;  /* 0xbf3504f30a367823 */ /* 0x000fe20000000036 */
[----:B------:R-:W-:Y:S01]  /*fe20*/  FADD R10, R41, R24 ;  /* 0x00000018290a7221 */ /* 0x000fe20000000000 */
[----:B-1----:R-:W-:Y:S01]  /*fe30*/  MOV R14, R38 ;  /* 0x00000026000e7202 */ /* 0x002fe20000000f00 */
[----:B------:R-:W-:Y:S01]  /*fe40*/  FADD R35, R40, R23 ;  /* 0x0000001728237221 */ /* 0x000fe20000000000 */
[----:B------:R-:W-:Y:S01]  /*fe50*/  MOV R46, R0 ;  /* 0x00000000002e7202 */ /* 0x000fe20000000f00 */
[----:B------:R-:W-:Y:S01]  /*fe60*/  FADD R0, R45, -R28 ;  /* 0x8000001c2d007221 */ /* 0x000fe20000000000 */
[----:B------:R-:W-:Y:S01]  /*fe70*/  FFMA R37, R17, 0.41421356797218322754, R51 ;  /* 0x3ed413cd11257823 */ /* 0x000fe20000000033 */
[----:B------:R-:W-:Y:S01]  /*fe80*/  FFMA R38, R51, 0.41421356797218322754, -R17 ;  /* 0x3ed413cd33267823 */ /* 0x000fe20000000811 */
[----:B------:R-:W-:Y:S01]  /*fe90*/  MOV R58, R36 ;  /* 0x00000024003a7202 */ /* 0x000fe20000000f00 */
[----:B------:R-:W-:Y:S01]  /*fea0*/  FFMA R28, R11, 0.70710676908493041992, R53 ;  /* 0x3f3504f30b1c7823 */ /* 0x000fe20000000035 */
[----:B------:R-:W-:Y:S01]  /*feb0*/  FFMA R30, R10, 0.70710676908493041992, R52 ;  /* 0x3f3504f30a1e7823 */ /* 0x000fe20000000034 */
[----:B------:R-:W-:Y:S01]  /*fec0*/  FFMA R17, R37, 1.8477590084075927734, R2 ;  /* 0x3fec835e25117823 */ /* 0x000fe20000000002 */
[----:B------:R-:W-:Y:S01]  /*fed0*/  FFMA R36, R38, -1.8477590084075927734, R9 ;  /* 0xbfec835e26247823 */ /* 0x000fe20000000009 */
[----:B------:R-:W-:Y:S01]  /*fee0*/  FFMA R53, R11, -0.70710676908493041992, R53 ;  /* 0xbf3504f30b357823 */ /* 0x000fe20000000035 */
[----:B------:R-:W-:Y:S01]  /*fef0*/  FFMA R52, R10, -0.70710676908493041992, R52 ;  /* 0xbf3504f30a347823 */ /* 0x000fe20000000034 */
[----:B------:R-:W-:Y:S01]  /*ff00*/  FFMA R37, R37, -1.8477590084075927734, R2 ;  /* 0xbfec835e25257823 */ /* 0x000fe20000000002 */
[----:B------:R-:W-:Y:S01]  /*ff10*/  FFMA R38, R38, 1.8477590084075927734, R9 ;  /* 0x3fec835e26267823 */ /* 0x000fe20000000009 */
[----:B------:R-:W-:Y:S01]  /*ff20*/  LDS R11, [R60+0x10] ;  /* 0x000010003c0b7984 */ /* 0x000fe20000000800 */
[----:B------:R-:W-:Y:S01]  /*ff30*/  FADD R26, R43, -R26 ;  /* 0x8000001a2b1a7221 */ /* 0x000fe20000000000 */
[----:B------:R-:W-:-:S02]  /*ff40*/  FADD R23, R40, -R23 ;  /* 0x8000001728177221 */ /* 0x000fc40000000000 */
[----:B------:R-:W-:Y:S01]  /*ff50*/  LDS R10, [R60+0x14] ;  /* 0x000014003c0a7984 */ /* 0x000fe20000000800 */
[----:B------:R-:W-:-:S03]  /*ff60*/  FFMA R40, R15, 0.41421356797218322754, R50 ;  /* 0x3ed413cd0f287823 */ /* 0x000fc60000000032 */
[----:B------:R-:W-:Y:S04]  /*ff70*/  LDS R9, [R60+0x18] ;  /* 0x000018003c097984 */ /* 0x000fe80000000800 */
[----:B------:R-:W-:Y:S04]  /*ff80*/  LDS R2, [R60+0x1c] ;  /* 0x00001c003c027984 */ /* 0x000fe80000000800 */
[----:B------:R-:W2:Y:S04]  /*ff90*/  LDL.LU R47, [R1+0x60] ;  /* 0x00006000012f7983 */ /* 0x000ea80000300800 */
[----:B------:R-:W3:Y:S01]  /*ffa0*/  LDL.LU R45, [R1+0x48] ;  /* 0x00004800012d7983 */ /* 0x000ee20000300800 */
[----:B------:R-:W-:-:S03]  /*ffb0*/  FFMA R50, R50, 0.41421356797218322754, -R15 ;  /* 0x3ed413cd32327823 */ /* 0x000fc6000000080f */
[----:B------:R-:W4:Y:S01]  /*ffc0*/  LDL.LU R43, [R1+0x68] ;  /* 0x00006800012b7983 */ /* 0x000f220000300800 */
[----:B------:R-:W-:Y:S01]  /*ffd0*/  FFMA R15, R40, 1.8477590084075927734, R57 ;  /* 0x3fec835e280f7823 */ /* 0x000fe20000000039 */
[C-C-:B------:R-:W-:Y:S01]  /*ffe0*/  FFMA R29, R35.reuse, 0.70710676908493041992, R12.reuse ;  /* 0x3f3504f3231d7823 */ /* 0x140fe2000000000c */
[----:B------:R-:W-:Y:S02]  /*fff0*/  FFMA R35, R35, -0.70710676908493041992, R12 ;  /* 0xbf3504f323237823 */ /* 0x000fe4000000000c */
[----:B------:R-:W0:Y:S01]  /*10000*/  LDS R12, [R60+0xc] ;  /* 0x00000c003c0c7984 */ /* 0x000e220000000800 */
[----:B------:R-:W-:-:S03]  /*10010*/  NOP ;  /* 0x0000000000007918 */ /* 0x000fc60000000000 */
[----:B------:R1:W-:Y:S04]  /*10020*/  STS [R59+0x39c], R32 ;  /* 0x00039c203b007388 */ /* 0x0003e80000000800 */
[----:B------:R1:W-:Y:S02]  /*10030*/  STS [R59+0x294], R46 ;  /* 0x0002942e3b007388 */ /* 0x0003e40000000800 */
[----:B-1----:R-:W-:Y:S01]  /*10040*/  FFMA R32, R13, 0.41421356797218322754, R49 ;  /* 0x3ed413cd0d207823 */ /* 0x002fe20000000031 */
[----:B------:R-:W-:Y:S01]  /*10050*/  FFMA R49, R49, 0.41421356797218322754, -R13 ;  /* 0x3ed413cd31317823 */ /* 0x000fe2000000080d */
[----:B------:R-:W-:Y:S04]  /*10060*/  STS [R59+0x84], R18 ;  /* 0x000084123b007388 */ /* 0x000fe80000000800 */
[----:B------:R-:W4:Y:S04]  /*10070*/  LDL.LU R46, [R1+0x14] ;  /* 0x00001400012e7983 */ /* 0x000f280000300800 */
[----:B------:R-:W4:Y:S04]  /*10080*/  LDL.LU R51, [R1+0x58] ;  /* 0x0000580001337983 */ /* 0x000f280000300800 */
[----:B------:R1:W-:Y:S04]  /*10090*/  STS [R59+0x108], R22 ;  /* 0x000108163b007388 */ /* 0x0003e80000000800 */
[----:B------:R-:W-:Y:S04]  /*100a0*/  STS [R59+0x18c], R21 ;  /* 0x00018c153b007388 */ /* 0x000fe80000000800 */
[----:B------:R-:W-:Y:S01]  /*100b0*/  STS [R59+0x210], R20 ;  /* 0x000210143b007388 */ /* 0x000fe20000000800 */
[----:B-1----:R-:W-:-:S03]  /*100c0*/  FFMA R22, R49, -1.8477590084075927734, R39 ;  /* 0xbfec835e31167823 */ /* 0x002fc60000000027 */
[----:B------:R1:W-:Y:S01]  /*100d0*/  STS [R59+0x318], R19 ;  /* 0x000318133b007388 */ /* 0x0003e20000000800 */
[----:B------:R-:W-:-:S03]  /*100e0*/  FFMA R39, R49, 1.8477590084075927734, R39 ;  /* 0x3fec835e31277823 */ /* 0x000fc60000000027 */
[----:B------:R0:W-:Y:S01]  /*100f0*/  STS [R59], R61 ;  /* 0x0000003d3b007388 */ /* 0x0001e20000000800 */
[----:B------:R-:W-:-:S03]  /*10100*/  FADD R25, R42, -R25 ;  /* 0x800000192a197221 */ /* 0x000fc60000000000 */
[----:B------:R-:W4:Y:S01]  /*10110*/  LDL.LU R55, [R1+0x64] ;  /* 0x0000640001377983 */ /* 0x000f220000300800 */
[--C-:B------:R-:W-:Y:S01]  /*10120*/  FFMA R18, R50, -1.8477590084075927734, R14.reuse ;  /* 0xbfec835e32127823 */ /* 0x100fe2000000000e */
[----:B-1----:R-:W-:Y:S01]  /*10130*/  FFMA R19, R40, -1.8477590084075927734, R57 ;  /* 0xbfec835e28137823 */ /* 0x002fe20000000039 */
[----:B------:R-:W-:Y:S01]  /*10140*/  FFMA R20, R50, 1.8477590084075927734, R14 ;  /* 0x3fec835e32147823 */ /* 0x000fe2000000000e */
[----:B------:R-:W-:Y:S01]  /*10150*/  FADD R24, R41, -R24 ;  /* 0x8000001829187221 */ /* 0x000fe20000000000 */
[----:B------:R-:W-:Y:S01]  /*10160*/  FFMA R13, R32, 1.8477590084075927734, R58 ;  /* 0x3fec835e200d7823 */ /* 0x000fe2000000003a */
[----:B0-----:R-:W4:Y:S01]  /*10170*/  LDL.LU R59, [R1+0x70] ;  /* 0x00007000013b7983 */ /* 0x001f220000300800 */
[----:B------:R-:W-:-:S03]  /*10180*/  NOP ;  /* 0x0000000000007918 */ /* 0x000fc60000000000 */
[----:B------:R-:W4:Y:S04]  /*10190*/  LDL.LU R57, [R1+0x1c] ;  /* 0x00001c0001397983 */ /* 0x000f280000300800 */
[----:B------:R-:W4:Y:S04]  /*101a0*/  LDL.LU R61, [R1+0x20] ;  /* 0x00002000013d7983 */ /* 0x000f280000300800 */
[----:B------:R-:W4:Y:S01]  /*101b0*/  LDL.LU R49, [R1+0x18] ;  /* 0x0000180001317983 */ /* 0x000f220000300800 */
[----:B------:R-:W-:Y:S01]  /*101c0*/  FFMA R42, R12, 0.41421356797218322754, R48 ;  /* 0x3ed413cd0c2a7823 */ /* 0x000fe20000000030 */
[----:B------:R-:W-:Y:S01]  /*101d0*/  FFMA R12, R48, 0.41421356797218322754, -R12 ;  /* 0x3ed413cd300c7823 */ /* 0x000fe2000000080c */
[----:B------:R-:W-:Y:S01]  /*101e0*/  FFMA R32, R32, -1.8477590084075927734, R58 ;  /* 0xbfec835e20207823 */ /* 0x000fe2000000003a */
[----:B------:R-:W4:Y:S04]  /*101f0*/  LDL.LU R56, [R1+0x28] ;  /* 0x0000280001387983 */ /* 0x000f280000300800 */
[----:B------:R-:W4:Y:S04]  /*10200*/  LDL.LU R58, [R1+0x34] ;  /* 0x00003400013a7983 */ /* 0x000f280000300800 */
[----:B------:R-:W4:Y:S04]  /*10210*/  LDL.LU R14, [R1+0x30] ;  /* 0x00003000010e7983 */ /* 0x000f280000300800 */
[----:B------:R-:W0:Y:S04]  /*10220*/  LDS R21, [R60] ;  /* 0x000000003c157984 */ /* 0x000e280000000800 */
[----:B------:R-:W1:Y:S01]  /*10230*/  LDS R44, [R60+0x4] ;  /* 0x000004003c2c7984 */ /* 0x000e620000000800 */
[C-C-:B--2---:R-:W-:Y:S01]  /*10240*/  FFMA R40, R42.reuse, 1.8477590084075927734, R47.reuse ;  /* 0x3fec835e2a287823 */ /* 0x144fe2000000002f */
[----:B------:R-:W-:Y:S01]  /*10250*/  FFMA R42, R42, -1.8477590084075927734, R47 ;  /* 0xbfec835e2a2a7823 */ /* 0x000fe2000000002f */
[----:B---3--:R-:W-:Y:S01]  /*10260*/  FFMA R47, R11, 0.41421356797218322754, R45 ;  /* 0x3ed413cd0b2f7823 */ /* 0x008fe2000000002d */
[----:B------:R-:W-:Y:S01]  /*10270*/  FFMA R11, R45, 0.41421356797218322754, -R11 ;  /* 0x3ed413cd2d0b7823 */ /* 0x000fe2000000080b */
[C-C-:B----4-:R-:W-:Y:S01]  /*10280*/  FFMA R41, R12.reuse, -1.8477590084075927734, R43.reuse ;  /* 0xbfec835e0c297823 */ /* 0x150fe2000000002b */
[----:B------:R-:W-:Y:S01]  /*10290*/  FFMA R43, R12, 1.8477590084075927734, R43 ;  /* 0x3fec835e0c2b7823 */ /* 0x000fe2000000002b */
[C-C-:B------:R-:W-:Y:S01]  /*102a0*/  FFMA R45, R47.reuse, 1.8477590084075927734, R46.reuse ;  /* 0x3fec835e2f2d7823 */ /* 0x140fe2000000002e */
[----:B------:R-:W-:Y:S01]  /*102b0*/  FFMA R47, R47, -1.8477590084075927734, R46 ;  /* 0xbfec835e2f2f7823 */ /* 0x000fe2000000002e */
[----:B------:R-:W-:Y:S01]  /*102c0*/  FFMA R50, R10, 0.41421356797218322754, R51 ;  /* 0x3ed413cd0a327823 */ /* 0x000fe20000000033 */
[----:B------:R-:W-:-:S04]  /*102d0*/  FFMA R10, R51, 0.41421356797218322754, -R10 ;  /* 0x3ed413cd330a7823 */ /* 0x000fc8000000080a */
[----:B------:R-:W-:Y:S01]  /*102e0*/  FFMA R51, R10, 1.8477590084075927734, R33 ;  /* 0x3fec835e0a337823 */ /* 0x000fe20000000021 */
[----:B------:R-:W-:Y:S01]  /*102f0*/  FFMA R12, R55, 0.41421356797218322754, -R9 ;  /* 0x3ed413cd370c7823 */ /* 0x000fe20000000809 */
[C-C-:B------:R-:W-:Y:S01]  /*10300*/  FFMA R46, R11.reuse, -1.8477590084075927734, R49.reuse ;  /* 0xbfec835e0b2e7823 */ /* 0x140fe20000000031 */
[----:B------:R-:W-:Y:S01]  /*10310*/  FFMA R48, R11, 1.8477590084075927734, R49 ;  /* 0x3fec835e0b307823 */ /* 0x000fe20000000031 */
[----:B------:R-:W-:Y:S01]  /*10320*/  FFMA R11, R9, 0.41421356797218322754, R55 ;  /* 0x3ed413cd090b7823 */ /* 0x000fe20000000037 */
[C-C-:B------:R-:W-:Y:S01]  /*10330*/  FFMA R49, R50.reuse, 1.8477590084075927734, R31.reuse ;  /* 0x3fec835e32317823 */ /* 0x140fe2000000001f */
[----:B------:R-:W-:Y:S01]  /*10340*/  FFMA R50, R50, -1.8477590084075927734, R31 ;  /* 0xbfec835e32327823 */ /* 0x000fe2000000001f */
[----:B------:R-:W-:Y:S01]  /*10350*/  FFMA R31, R10, -1.8477590084075927734, R33 ;  /* 0xbfec835e0a1f7823 */ /* 0x000fe20000000021 */
[C-C-:B------:R-:W-:Y:S01]  /*10360*/  FFMA R10, R11.reuse, 1.8477590084075927734, R34.reuse ;  /* 0x3fec835e0b0a7823 */ /* 0x140fe20000000022 */
[----:B------:R-:W-:Y:S01]  /*10370*/  FFMA R9, R11, -1.8477590084075927734, R34 ;  /* 0xbfec835e0b097823 */ /* 0x000fe20000000022 */
[----:B------:R-:W2:Y:S04]  /*10380*/  LDS R55, [R60+0x8] ;  /* 0x000008003c377984 */ /* 0x000ea80000000800 */
[----:B------:R-:W3:Y:S01]  /*10390*/  LDL.LU R34, [R1+0x8] ;  /* 0x0000080001227983 */ /* 0x000ee20000300800 */
[----:B------:R-:W-:Y:S01]  /*103a0*/  FFMA R33, R2, 0.41421356797218322754, R59 ;  /* 0x3ed413cd02217823 */ /* 0x000fe2000000003b */
[----:B------:R-:W-:Y:S01]  /*103b0*/  FFMA R2, R59, 0.41421356797218322754, -R2 ;  /* 0x3ed413cd3b027823 */ /* 0x000fe20000000802 */
[----:B0-----:R-:W-:Y:S01]  /*103c0*/  FFMA R59, R61, -0.70710676908493041992, R21 ;  /* 0xbf3504f33d3b7823 */ /* 0x001fe20000000015 */
[C-C-:B---3--:R-:W-:Y:S01]  /*103d0*/  FFMA R11, R12.reuse, -1.8477590084075927734, R34.reuse ;  /* 0xbfec835e0c0b7823 */ /* 0x148fe20000000022 */
[----:B------:R-:W-:Y:S01]  /*103e0*/  FFMA R12, R12, 1.8477590084075927734, R34 ;  /* 0x3fec835e0c0c7823 */ /* 0x000fe20000000022 */
[C-C-:B------:R-:W-:Y:S01]  /*103f0*/  FFMA R34, R33.reuse, 1.8477590084075927734, R57.reuse ;  /* 0x3fec835e21227823 */ /* 0x140fe20000000039 */
[----:B------:R-:W-:Y:S01]  /*10400*/  FFMA R33, R33, -1.8477590084075927734, R57 ;  /* 0xbfec835e21217823 */ /* 0x000fe20000000039 */
[----:B------:R-:W-:Y:S01]  /*10410*/  FFMA R57, R61, 0.70710676908493041992, R21 ;  /* 0x3f3504f33d397823 */ /* 0x000fe20000000015 */
[C-C-:B------:R-:W-:Y:S01]  /*10420*/  FFMA R21, R2.reuse, -1.8477590084075927734, R56.reuse ;  /* 0xbfec835e02157823 */ /* 0x140fe20000000038 */
[----:B------:R-:W-:Y:S01]  /*10430*/  FFMA R2, R2, 1.8477590084075927734, R56 ;  /* 0x3fec835e02027823 */ /* 0x000fe20000000038 */
[----:B------:R-:W0:Y:S01]  /*10440*/  LDS R61, [R60+0xc] ;  /* 0x00000c003c3d7984 */ /* 0x000e220000000800 */
[----:B------:R-:W-:Y:S01]  /*10450*/  FFMA R56, R57, 0.19891236722469329834, R58 ;  /* 0x3e4bafaf39387823 */ /* 0x000fe2000000003a */
[----:B------:R-:W-:Y:S01]  /*10460*/  FFMA R57, R58, -0.19891236722469329834, R57 ;  /* 0xbe4bafaf3a397823 */ /* 0x000fe20000000039 */
[----:B------:R-:W-:Y:S01]  /*10470*/  FFMA R58, R14, 0.66817861795425415039, R59 ;  /* 0x3f2b0dc10e3a7823 */ /* 0x000fe2000000003b */
[----:B------:R-:W-:Y:S01]  /*10480*/  FFMA R59, R59, -0.66817861795425415039, R14 ;  /* 0xbf2b0dc13b3b7823 */ /* 0x000fe2000000000e */
[----:B------:R-:W-:-:S05]  /*10490*/  FFMA R14, R56, -1.9615705013275146484, R17 ;  /* 0xbffb14be380e7823 */ /* 0x000fca0000000011 */
[----:B------:R3:W-:Y:S04]  /*104a0*/  STL [R1+0x90], R14 ;  /* 0x0000900e01007387 */ /* 0x0007e80000100800 */
[----:B---3--:R-:W1:Y:S01]  /*104b0*/  LDL.LU R14, [R1+0x104] ;  /* 0x00010400010e7983 */ /* 0x008e620000300800 */
[----:B------:R-:W-:Y:S01]  /*104c0*/  FFMA R17, R56, 1.9615705013275146484, R17 ;  /* 0x3ffb14be38117823 */ /* 0x000fe20000000011 */
[----:B------:R-:W-:-:S04]  /*104d0*/  FFMA R56, R58, -1.6629391908645629883, R36 ;  /* 0xbfd4db313a387823 */ /* 0x000fc80000000024 */
[----:B------:R3:W-:Y:S04]  /*104e0*/  STL [R1], R17 ;  /* 0x0000001101007387 */ /* 0x0007e80000100800 */
[----:B------:R4:W-:Y:S01]  /*104f0*/  STL [R1+0x68], R56 ;  /* 0x0000683801007387 */ /* 0x0009e20000100800 */
[----:B---3--:R-:W-:Y:S01]  /*10500*/  FFMA R17, R58, 1.6629391908645629883, R36 ;  /* 0x3fd4db313a117823 */ /* 0x008fe20000000024 */
[C-C-:B------:R-:W-:Y:S01]  /*10510*/  FFMA R36, R57.reuse, 1.9615705013275146484, R37.reuse ;  /* 0x3ffb14be39247823 */ /* 0x140fe20000000025 */
[----:B----4-:R-:W-:-:S03]  /*10520*/  FFMA R56, R57, -1.9615705013275146484, R37 ;  /* 0xbffb14be39387823 */ /* 0x010fc60000000025 */
[----:B------:R-:W-:Y:S04]  /*10530*/  STL [R1+0x20], R17 ;  /* 0x0000201101007387 */ /* 0x000fe80000100800 */
[----:B------:R-:W-:Y:S04]  /*10540*/  STL [R1+0x28], R56 ;  /* 0x0000283801007387 */ /* 0x000fe80000100800 */
[----:B------:R3:W-:Y:S02]  /*10550*/  STL [R1+0x3c], R36 ;  /* 0x00003c2401007387 */ /* 0x0007e40000100800 */
[C-C-:B---3--:R-:W-:Y:S01]  /*10560*/  FFMA R36, R59.reuse, -1.6629391908645629883, R38.reuse ;  /* 0xbfd4db313b247823 */ /* 0x148fe20000000026 */
[----:B------:R-:W-:Y:S01]  /*10570*/  FFMA R59, R59, 1.6629391908645629883, R38 ;  /* 0x3fd4db313b3b7823 */ /* 0x000fe20000000026 */
[C-C-:B-1----:R-:W-:Y:S01]  /*10580*/  FFMA R17, R14.reuse, 0.70710676908493041992, R44.reuse ;  /* 0x3f3504f30e117823 */ /* 0x142fe2000000002c */
[----:B------:R-:W-:-:S02]  /*10590*/  FFMA R44, R14, -0.70710676908493041992, R44 ;  /* 0xbf3504f30e2c7823 */ /* 0x000fc4000000002c */
[----:B------:R-:W3:Y:S01]  /*105a0*/  LDL.LU R14, [R1+0x100] ;  /* 0x00010000010e7983 */ /* 0x000ee20000300800 */
[----:B------:R-:W-:-:S03]  /*105b0*/  FFMA R38, R17, 0.19891236722469329834, R16 ;  /* 0x3e4bafaf11267823 */ /* 0x000fc60000000010 */
[----:B------:R1:W-:Y:S01]  /*105c0*/  STL [R1+0x84], R36 ;  /* 0x0000842401007387 */ /* 0x0003e20000100800 */
[C-C-:B------:R-:W-:Y:S01]  /*105d0*/  FFMA R56, R38.reuse, -1.9615705013275146484, R15.reuse ;  /* 0xbffb14be26387823 */ /* 0x140fe2000000000f */
[----:B------:R-:W-:Y:S01]  /*105e0*/  FFMA R38, R38, 1.9615705013275146484, R15 ;  /* 0x3ffb14be26267823 */ /* 0x000fe2000000000f */
[----:B-1----:R-:W-:Y:S01]  /*105f0*/  FFMA R36, R16, -0.19891236722469329834, R17 ;  /* 0xbe4bafaf10247823 */ /* 0x002fe20000000011 */
[----:B------:R-:W-:Y:S01]  /*10600*/  FFMA R17, R8, 0.66817861795425415039, R44 ;  /* 0x3f2b0dc108117823 */ /* 0x000fe2000000002c */
[----:B------:R-:W4:Y:S01]  /*10610*/  LDL.LU R16, [R1+0xfc] ;  /* 0x0000fc0001107983 */ /* 0x000f220000300800 */
[----:B------:R-:W-:Y:S02]  /*10620*/  FFMA R44, R44, -0.66817861795425415039, R8 ;  /* 0xbf2b0dc12c2c7823 */ /* 0x000fe40000000008 */
[C-C-:B------:R-:W-:Y:S01]  /*10630*/  FFMA R37, R17.reuse, -1.6629391908645629883, R18.reuse ;  /* 0xbfd4db3111257823 */ /* 0x140fe20000000012 */
[----:B------:R-:W-:Y:S01]  /*10640*/  FFMA R15, R17, 1.6629391908645629883, R18 ;  /* 0x3fd4db31110f7823 */ /* 0x000fe20000000012 */
[C-C-:B------:R-:W-:Y:S01]  /*10650*/  FFMA R17, R36.reuse, -1.9615705013275146484, R19.reuse ;  /* 0xbffb14be24117823 */ /* 0x140fe20000000013 */
[----:B------:R-:W4:Y:S01]  /*10660*/  LDL.LU R8, [R1+0xf8] ;  /* 0x0000f80001087983 */ /* 0x000f220000300800 */
[----:B------:R-:W-:-:S03]  /*10670*/  FFMA R18, R36, 1.9615705013275146484, R19 ;  /* 0x3ffb14be24127823 */ /* 0x000fc60000000013 */
[----:B------:R-:W-:Y:S04]  /*10680*/  STL [R1+0x8c], R56 ;  /* 0x00008c3801007387 */ /* 0x000fe80000100800 */
[----:B------:R-:W-:Y:S04]  /*10690*/  STL [R1+0x5c], R37 ;  /* 0x00005c2501007387 */ /* 0x000fe80000100800 */
[----:B------:R-:W-:Y:S04]  /*106a0*/  STL [R1+0x8], R15 ;  /* 0x0000080f01007387 */ /* 0x000fe80000100800 */
[----:B------:R2:W-:Y:S04]  /*106b0*/  STL [R1+0x1c], R17 ;  /* 0x00001c1101007387 */ /* 0x0005e80000100800 */
[----:B------:R1:W-:Y:S04]  /*106c0*/  STL [R1+0x34], R18 ;  /* 0x0000341201007387 */ /* 0x0003e80000100800 */
[----:B------:R-:W0:Y:S01]  /*106d0*/  LDS R15, [R60+0x10] ;  /* 0x000010003c0f7984 */ /* 0x000e220000000800 */
[C-C-:B--2---:R-:W-:Y:S01]  /*106e0*/  FFMA R17, R0.reuse, 0.70710676908493041992, R55.reuse ;  /* 0x3f3504f300117823 */ /* 0x144fe20000000037 */
[----:B------:R-:W-:-:S02]  /*106f0*/  FFMA R55, R0, -0.70710676908493041992, R55 ;  /* 0xbf3504f300377823 */ /* 0x000fc40000000037 */
[----:B------:R-:W2:Y:S01]  /*10700*/  LDL.LU R0, [R1+0xf4] ;  /* 0x0000f40001007983 */ /* 0x000ea20000300800 */
[----:B-1----:R-:W-:Y:S01]  /*10710*/  FFMA R18, R44, -1.6629391908645629883, R20 ;  /* 0xbfd4db312c127823 */ /* 0x002fe20000000014 */
[----:B------:R-:W-:-:S04]  /*10720*/  FFMA R37, R17, 0.19891236722469329834, R7 ;  /* 0x3e4bafaf11257823 */ /* 0x000fc80000000007 */
[----:B------:R1:W-:Y:S01]  /*10730*/  STL [R1+0x80], R18 ;  /* 0x0000801201007387 */ /* 0x0003e20000100800 */
[----:B------:R-:W-:Y:S01]  /*10740*/  FFMA R57, R44, 1.6629391908645629883, R20 ;  /* 0x3fd4db312c397823 */ /* 0x000fe20000000014 */
[----:B------:R-:W-:Y:S01]  /*10750*/  FFMA R20, R37, -1.9615705013275146484, R13 ;  /* 0xbffb14be25147823 */ /* 0x000fe2000000000d */
[----:B-1----:R-:W-:Y:S01]  /*10760*/  FFMA R18, R7, -0.19891236722469329834, R17 ;  /* 0xbe4bafaf07127823 */ /* 0x002fe20000000011 */
[----:B------:R-:W-:Y:S01]  /*10770*/  FFMA R17, R6, 0.66817861795425415039, R55 ;  /* 0x3f2b0dc106117823 */ /* 0x000fe20000000037 */
[----:B------:R1:W5:Y:S01]  /*10780*/  LDL.LU R7, [R1+0xf0] ;  /* 0x0000f00001077983 */ /* 0x0003620000300800 */
[----:B------:R-:W-:Y:S02]  /*10790*/  FFMA R55, R55, -0.66817861795425415039, R6 ;  /* 0xbf2b0dc137377823 */ /* 0x000fe40000000006 */
[--C-:B------:R-:W-:Y:S01]  /*107a0*/  FFMA R19, R17, -1.6629391908645629883, R22.reuse ;  /* 0xbfd4db3111137823 */ /* 0x100fe20000000016 */
[----:B------:R1:W5:Y:S04]  /*107b0*/  LDL.LU R6, [R1+0xec] ;  /* 0x0000ec0001067983 */ /* 0x0003680000300800 */
[----:B------:R-:W-:Y:S04]  /*107c0*/  STL [R1+0x88], R20 ;  /* 0x0000881401007387 */ /* 0x000fe80000100800 */
[----:B------:R1:W-:Y:S01]  /*107d0*/  STL [R1+0x54], R19 ;  /* 0x0000541301007387 */ /* 0x0003e20000100800 */
[----:B------:R-:W-:Y:S01]  /*107e0*/  FFMA R37, R37, 1.9615705013275146484, R13 ;  /* 0x3ffb14be25257823 */ /* 0x000fe2000000000d */
[----:B------:R-:W-:-:S02]  /*107f0*/  FFMA R58, R17, 1.6629391908645629883, R22 ;  /* 0x3fd4db31113a7823 */ /* 0x000fc40000000016 */
[----:B------:R-:W0:Y:S01]  /*10800*/  LDS R13, [R60+0x14] ;  /* 0x000014003c0d7984 */ /* 0x000e220000000800 */
[C-C-:B-1----:R-:W-:Y:S01]  /*10810*/  FFMA R19, R18.reuse, -1.9615705013275146484, R32.reuse ;  /* 0xbffb14be12137823 */ /* 0x142fe20000000020 */
[----:B------:R-:W-:Y:S01]  /*10820*/  FFMA R18, R18, 1.9615705013275146484, R32 ;  /* 0x3ffb14be12127823 */ /* 0x000fe20000000020 */
[----:B0-----:R-:W-:-:S03]  /*10830*/  FFMA R17, R5, 0.70710676908493041992, R61 ;  /* 0x3f3504f305117823 */ /* 0x001fc6000000003d */
[----:B------:R-:W-:Y:S01]  /*10840*/  STL [R1+0x18], R19 ;  /* 0x0000181301007387 */ /* 0x000fe20000100800 */
[----:B------:R-:W-:-:S03]  /*10850*/  FFMA R61, R5, -0.70710676908493041992, R61 ;  /* 0xbf3504f3053d7823 */ /* 0x000fc6000000003d */
[----:B------:R0:W-:Y:S01]  /*10860*/  STL [R1+0x2c], R18 ;  /* 0x00002c1201007387 */ /* 0x0001e20000100800 */
[----:B------:R-:W-:-:S03]  /*10870*/  FFMA R56, R55, 1.6629391908645629883, R39 ;  /* 0x3fd4db3137387823 */ /* 0x000fc60000000027 */
[----:B------:R1:W5:Y:S01]  /*10880*/  LDL.LU R5, [R1+0xe8] ;  /* 0x0000e80001057983 */ /* 0x0003620000300800 */
[----:B0-----:R-:W-:Y:S01]  /*10890*/  FFMA R18, R55, -1.6629391908645629883, R39 ;  /* 0xbfd4db3137127823 */ /* 0x001fe20000000027 */
[----:B------:R-:W-:Y:S01]  /*108a0*/  FFMA R39, R17, 0.19891236722469329834, R4 ;  /* 0x3e4bafaf11277823 */ /* 0x000fe20000000004 */
[----:B------:R-:W-:-:S03]  /*108b0*/  FFMA R55, R3, 0.66817861795425415039, R61 ;  /* 0x3f2b0dc103377823 */ /* 0x000fc6000000003d */
[----:B------:R0:W-:Y:S01]  /*108c0*/  STL [R1+0x78], R18 ;  /* 0x0000781201007387 */ /* 0x0001e20000100800 */
[----:B------:R-:W-:Y:S01]  /*108d0*/  FFMA R20, R39, -1.9615705013275146484, R40 ;  /* 0xbffb14be27147823 */ /* 0x000fe20000000028 */
[----:B------:R-:W-:Y:S01]  /*108e0*/  FFMA R44, R61, -0.66817861795425415039, R3 ;  /* 0xbf2b0dc13d2c7823 */ /* 0x000fe20000000003 */
[----:B------:R-:W-:Y:S01]  /*108f0*/  FFMA R19, R55, -1.6629391908645629883, R41 ;  /* 0xbfd4db3137137823 */ /* 0x000fe20000000029 */
[----:B0-----:R-:W-:Y:S02]  /*10900*/  FFMA R18, R4, -0.19891236722469329834, R17 ;  /* 0xbe4bafaf04127823 */ /* 0x001fe40000000011 */
[----:B------:R1:W5:Y:S02]  /*10910*/  LDL.LU R4, [R1+0xe4] ;  /* 0x0000e40001047983 */ /* 0x0003640000300800 */
[C-C-:B------:R-:W-:Y:S01]  /*10920*/  FFMA R61, R18.reuse, -1.9615705013275146484, R42.reuse ;  /* 0xbffb14be123d7823 */ /* 0x140fe2000000002a */
[----:B------:R-:W-:Y:S01]  /*10930*/  FFMA R18, R18, 1.9615705013275146484, R42 ;  /* 0x3ffb14be12127823 */ /* 0x000fe2000000002a */
[----:B------:R1:W5:Y:S04]  /*10940*/  LDL.LU R3, [R1+0xe0] ;  /* 0x0000e00001037983 */ /* 0x0003680000300800 */
[----:B------:R-:W-:Y:S04]  /*10950*/  STL [R1+0x7c], R20 ;  /* 0x00007c1401007387 */ /* 0x000fe80000100800 */
[----:B------:R0:W-:Y:S04]  /*10960*/  STL [R1+0x4c], R19 ;  /* 0x00004c1301007387 */ /* 0x0001e80000100800 */
[----:B------:R1:W-:Y:S04]  /*10970*/  STL [R1+0x14], R18 ;  /* 0x0000141201007387 */ /* 0x0003e80000100800 */
[----:B------:R-:W1:Y:S01]  /*10980*/  LDS R17, [R60+0x1c] ;  /* 0x00001c003c117984 */ /* 0x000e620000000800 */
[----:B0-----:R-:W-:-:S03]  /*10990*/  FFMA R19, R44, -1.6629391908645629883, R43 ;  /* 0xbfd4db312c137823 */ /* 0x001fc6000000002b */
[----:B------:R-:W0:Y:S01]  /*109a0*/  LDS R60, [R60+0x18] ;  /* 0x000018003c3c7984 */ /* 0x000e220000000800 */
[C-C-:B-1----:R-:W-:Y:S01]  /*109b0*/  FFMA R18, R26.reuse, 0.70710676908493041992, R15.reuse ;  /* 0x3f3504f31a127823 */ /* 0x142fe2000000000f */
[----:B------:R-:W-:Y:S02]  /*109c0*/  FFMA R15, R26, -0.70710676908493041992, R15 ;  /* 0xbf3504f31a0f7823 */ /* 0x000fe4000000000f */
[----:B------:R1:W-:Y:S02]  /*109d0*/  STL [R1+0x60], R19 ;  /* 0x0000601301007387 */ /* 0x0003e40000100800 */
[----:B------:R-:W-:Y:S01]  /*109e0*/  FFMA R20, R54, 0.66817861795425415039, R15 ;  /* 0x3f2b0dc136147823 */ /* 0x000fe2000000000f */
[----:B-1----:R-:W-:-:S04]  /*109f0*/  FFMA R19, R18, 0.19891236722469329834, R27 ;  /* 0x3e4bafaf12137823 */ /* 0x002fc8000000001b */
[C-C-:B------:R-:W-:Y:S01]  /*10a00*/  FFMA R22, R19.reuse, -1.9615705013275146484, R45.reuse ;  /* 0xbffb14be13167823 */ /* 0x140fe2000000002d */
[----:B------:R-:W-:Y:S01]  /*10a10*/  FFMA R45, R19, 1.9615705013275146484, R45 ;  /* 0x3ffb14be132d7823 */ /* 0x000fe2000000002d */
[----:B------:R-:W-:Y:S01]  /*10a20*/  FFMA R19, R20, -1.6629391908645629883, R46 ;  /* 0xbfd4db3114137823 */ /* 0x000fe2000000002e */
[----:B------:R-:W-:Y:S02]  /*10a30*/  FFMA R18, R27, -0.19891236722469329834, R18 ;  /* 0xbe4bafaf1b127823 */ /* 0x000fe40000000012 */
[----:B------:R-:W-:Y:S01]  /*10a40*/  STL [R1+0x48], R22 ;  /* 0x0000481601007387 */ /* 0x000fe20000100800 */
[----:B------:R-:W-:-:S03]  /*10a50*/  FFMA R15, R15, -0.66817861795425415039, R54 ;  /* 0xbf2b0dc10f0f7823 */ /* 0x000fc60000000036 */
[----:B------:R1:W-:Y:S01]  /*10a60*/  STL [R1+0x38], R19 ;  /* 0x0000381301007387 */ /* 0x0003e20000100800 */
[C-C-:B------:R-:W-:Y:S01]  /*10a70*/  FFMA R54, R18.reuse, -1.9615705013275146484, R47.reuse ;  /* 0xbffb14be12367823 */ /* 0x140fe2000000002f */
[----:B-1----:R-:W-:Y:S01]  /*10a80*/  FFMA R19, R18, 1.9615705013275146484, R47 ;  /* 0x3ffb14be12137823 */ /* 0x002fe2000000002f */
[----:B------:R-:W-:-:S04]  /*10a90*/  FFMA R18, R25, 0.70710676908493041992, R13 ;  /* 0x3f3504f319127823 */ /* 0x000fc8000000000d */
[----:B------:R1:W-:Y:S01]  /*10aa0*/  STL [R1+0x10], R19 ;  /* 0x0000101301007387 */ /* 0x0003e20000100800 */
[----:B------:R-:W-:Y:S01]  /*10ab0*/  FFMA R13, R25, -0.70710676908493041992, R13 ;  /* 0xbf3504f3190d7823 */ /* 0x000fe2000000000d */
[C-C-:B-1----:R-:W-:Y:S01]  /*10ac0*/  FFMA R19, R15.reuse, -1.6629391908645629883, R48.reuse ;  /* 0xbfd4db310f137823 */ /* 0x142fe20000000030 */
[----:B------:R-:W-:Y:S01]  /*10ad0*/  FFMA R48, R15, 1.6629391908645629883, R48 ;  /* 0x3fd4db310f307823 */ /* 0x000fe20000000030 */
[----:B------:R-:W-:-:S03]  /*10ae0*/  FFMA R15, R18, 0.19891236722469329834, R28 ;  /* 0x3e4bafaf120f7823 */ /* 0x000fc6000000001c */
[----:B------:R1:W-:Y:S01]  /*10af0*/  STL [R1+0x44], R19 ;  /* 0x0000441301007387 */ /* 0x0003e20000100800 */
[----:B------:R-:W-:Y:S01]  /*10b00*/  FFMA R44, R44, 1.6629391908645629883, R43 ;  /* 0x3fd4db312c2c7823 */ /* 0x000fe2000000002b */
[----:B------:R-:W-:Y:S01]  /*10b10*/  FFMA R43, R53, 0.66817861795425415039, R13 ;  /* 0x3f2b0dc1352b7823 */ /* 0x000fe2000000000d */
[C-C-:B-1----:R-:W-:Y:S01]  /*10b20*/  FFMA R19, R15.reuse, -1.9615705013275146484, R49.reuse ;  /* 0xbffb14be0f137823 */ /* 0x142fe20000000031 */
[----:B------:R-:W-:-:S04]  /*10b30*/  FFMA R49, R15, 1.9615705013275146484, R49 ;  /* 0x3ffb14be0f317823 */ /* 0x000fc80000000031 */
[----:B------:R-:W-:Y:S04]  /*10b40*/  STL [R1+0x30], R19 ;  /* 0x0000301301007387 */ /* 0x000fe80000100800 */
[----:B------:R-:W2:Y:S01]  /*10b50*/  LDL R32, [R1+0xd0] ;  /* 0x0000d00001207983 */ /* 0x000ea20000100800 */
[----:B------:R-:W-:Y:S01]  /*10b60*/  FFMA R15, R43, -1.6629391908645629883, R31 ;  /* 0xbfd4db312b0f7823 */ /* 0x000fe2000000001f */
[----:B------:R-:W-:-:S04]  /*10b70*/  FFMA R18, R28, -0.19891236722469329834, R18 ;  /* 0xbe4bafaf1c127823 */ /* 0x000fc80000000012 */
[----:B------:R1:W-:Y:S02]  /*10b80*/  STL [R1+0x24], R15 ;  /* 0x0000240f01007387 */ /* 0x0003e40000100800 */
[----:B-1----:R-:W-:-:S05]  /*10b90*/  FFMA R15, R18, 1.9615705013275146484, R50 ;  /* 0x3ffb14be120f7823 */ /* 0x002fca0000000032 */
[----:B------:R1:W-:Y:S04]  /*10ba0*/  STL [R1+0x4], R15 ;  /* 0x0000040f01007387 */ /* 0x0003e80000100800 */
[----:B------:R-:W2:Y:S01]  /*10bb0*/  LDL.LU R22, [R1+0xd8] ;  /* 0x0000d80001167983 */ /* 0x000ea20000300800 */
[----:B------:R-:W-:Y:S01]  /*10bc0*/  FFMA R13, R13, -0.66817861795425415039, R53 ;  /* 0xbf2b0dc10d0d7823 */ /* 0x000fe20000000035 */
[----:B------:R-:W-:-:S03]  /*10bd0*/  FFMA R26, R23, 0.70710676908493041992, R17 ;  /* 0x3f3504f3171a7823 */ /* 0x000fc60000000011 */
[C-C-:B-1----:R-:W-:Y:S01]  /*10be0*/  FFMA R15, R13.reuse, -1.6629391908645629883, R51.reuse ;  /* 0xbfd4db310d0f7823 */ /* 0x142fe20000000033 */
[----:B------:R-:W-:Y:S01]  /*10bf0*/  FFMA R51, R13, 1.6629391908645629883, R51 ;  /* 0x3fd4db310d337823 */ /* 0x000fe20000000033 */
[----:B------:R-:W-:Y:S01]  /*10c00*/  FFMA R13, R26, 0.19891236722469329834, R29 ;  /* 0x3e4bafaf1a0d7823 */ /* 0x000fe2000000001d */
[----:B------:R-:W-:Y:S01]  /*10c10*/  FFMA R53, R18, -1.9615705013275146484, R50 ;  /* 0xbffb14be12357823 */ /* 0x000fe20000000032 */
[----:B------:R-:W-:Y:S02]  /*10c20*/  FFMA R26, R29, -0.19891236722469329834, R26 ;  /* 0xbe4bafaf1d1a7823 */ /* 0x000fe4000000001a */
[C-C-:B------:R-:W-:Y:S01]  /*10c30*/  FFMA R50, R13.reuse, -1.9615705013275146484, R34.reuse ;  /* 0xbffb14be0d327823 */ /* 0x140fe20000000022 */
[----:B------:R-:W-:Y:S01]  /*10c40*/  FFMA R29, R13, 1.9615705013275146484, R34 ;  /* 0x3ffb14be0d1d7823 */ /* 0x000fe20000000022 */
[----:B0-----:R-:W-:Y:S01]  /*10c50*/  FFMA R13, R24, 0.70710676908493041992, R60 ;  /* 0x3f3504f3180d7823 */ /* 0x001fe2000000003c */
[--C-:B------:R-:W-:Y:S01]  /*10c60*/  FFMA R27, R26, -1.9615705013275146484, R33.reuse ;  /* 0xbffb14be1a1b7823 */ /* 0x100fe20000000021 */
[----:B------:R-:W-:Y:S01]  /*10c70*/  FFMA R46, R20, 1.6629391908645629883, R46 ;  /* 0x3fd4db31142e7823 */ /* 0x000fe2000000002e */
[----:B------:R-:W-:Y:S01]  /*10c80*/  FFMA R26, R26, 1.9615705013275146484, R33 ;  /* 0x3ffb14be1a1a7823 */ /* 0x000fe20000000021 */
[----:B------:R-:W-:Y:S01]  /*10c90*/  FFMA R36, R13, 0.19891236722469329834, R30 ;  /* 0x3e4bafaf0d247823 */ /* 0x000fe2000000001e */
[----:B------:R-:W-:Y:S01]  /*10ca0*/  FFMA R30, R30, -0.19891236722469329834, R13 ;  /* 0xbe4bafaf1e1e7823 */ /* 0x000fe2000000000d */
[----:B------:R-:W-:Y:S01]  /*10cb0*/  FFMA R60, R24, -0.70710676908493041992, R60 ;  /* 0xbf3504f3183c7823 */ /* 0x000fe2000000003c */
[----:B------:R-:W-:Y:S01]  /*10cc0*/  FFMA R17, R23, -0.70710676908493041992, R17 ;  /* 0xbf3504f317117823 */ /* 0x000fe20000000011 */
[----:B------:R-:W-:-:S02]  /*10cd0*/  FFMA R55, R55, 1.6629391908645629883, R41 ;  /* 0x3fd4db3137377823 */ /* 0x000fc40000000029 */
[----:B------:R-:W-:Y:S01]  /*10ce0*/  FFMA R41, R52, 0.66817861795425415039, R60 ;  /* 0x3f2b0dc134297823 */ /* 0x000fe2000000003c */
[----:B------:R-:W-:Y:S01]  /*10cf0*/  FFMA R28, R35, 0.66817861795425415039, R17 ;  /* 0x3f2b0dc1231c7823 */ /* 0x000fe20000000011 */
[----:B------:R-:W-:Y:S01]  /*10d00*/  FFMA R35, R17, -0.66817861795425415039, R35 ;  /* 0xbf2b0dc111237823 */ /* 0x000fe20000000023 */
[----:B------:R-:W-:Y:S01]  /*10d10*/  FFMA R52, R60, -0.66817861795425415039, R52 ;  /* 0xbf2b0dc13c347823 */ /* 0x000fe20000000034 */
[C---:B------:R-:W-:Y:S01]  /*10d20*/  FFMA R47, R36.reuse, -1.9615705013275146484, R10 ;  /* 0xbffb14be242f7823 */ /* 0x040fe2000000000a */
[--C-:B------:R-:W-:Y:S01]  /*10d30*/  FFMA R42, R41, -1.6629391908645629883, R11.reuse ;  /* 0xbfd4db31292a7823 */ /* 0x100fe2000000000b */
[----:B------:R-:W-:Y:S01]  /*10d40*/  FFMA R39, R39, 1.9615705013275146484, R40 ;  /* 0x3ffb14be27277823 */ /* 0x000fe20000000028 */
[----:B---3--:R-:W0:Y:S04]  /*10d50*/  SHFL.IDX PT, R33, R14, RZ, 0x181f ;  /* 0x00181fff0e217589 */ /* 0x008e2800000e0000 */
[----:B----4-:R-:W1:Y:S01]  /*10d60*/  SHFL.IDX PT, R20, R16, RZ, 0x181f ;  /* 0x00181fff10147589 */ /* 0x010e6200000e0000 */
[----:B------:R-:W-:Y:S01]  /*10d70*/  FFMA R36, R36, 1.9615705013275146484, R10 ;  /* 0x3ffb14be24247823 */ /* 0x000fe2000000000a */
[----:B------:R-:W-:Y:S01]  /*10d80*/  FFMA R41, R41, 1.6629391908645629883, R11 ;  /* 0x3fd4db3129297823 */ /* 0x000fe2000000000b */
[----:B------:R-:W-:Y:S01]  /*10d90*/  FFMA R40, R28, -1.6629391908645629883, R21 ;  /* 0xbfd4db311c287823 */ /* 0x000fe20000000015 */
[----:B------:R-:W-:Y:S01]  /*10da0*/  FADD R19, R8, UR4 ;  /* 0x0000000408137e21 */ /* 0x000fe20008000000 */
[----:B------:R2:W-:Y:S01]  /*10db0*/  STL [R1+0xc], R15 ;  /* 0x00000c0f01007387 */ /* 0x0005e20000100800 */
[C-C-:B------:R-:W-:Y:S01]  /*10dc0*/  FFMA R25, R35.reuse, -1.6629391908645629883, R2.reuse ;  /* 0xbfd4db3123197823 */ /* 0x140fe20000000002 */
[----:B------:R-:W-:Y:S01]  /*10dd0*/  FFMA R24, R35, 1.6629391908645629883, R2 ;  /* 0x3fd4db3123187823 */ /* 0x000fe20000000002 */
[----:B------:R-:W-:Y:S01]  /*10de0*/  FFMA R10, R30, -1.9615705013275146484, R9 ;  /* 0xbffb14be1e0a7823 */ /* 0x000fe20000000009 */
[--C-:B------:R-:W-:Y:S01]  /*10df0*/  FFMA R11, R52, -1.6629391908645629883, R12.reuse ;  /* 0xbfd4db31340b7823 */ /* 0x100fe2000000000c */
[----:B------:R-:W-:Y:S01]  /*10e00*/  FFMA R43, R43, 1.6629391908645629883, R31 ;  /* 0x3fd4db312b2b7823 */ /* 0x000fe2000000001f */
[----:B------:R-:W-:Y:S01]  /*10e10*/  FFMA R28, R28, 1.6629391908645629883, R21 ;  /* 0x3fd4db311c1c7823 */ /* 0x000fe20000000015 */
[----:B------:R-:W-:Y:S01]  /*10e20*/  FFMA R9, R30, 1.9615705013275146484, R9 ;  /* 0x3ffb14be1e097823 */ /* 0x000fe20000000009 */
[----:B------:R-:W-:Y:S01]  /*10e30*/  FFMA R12, R52, 1.6629391908645629883, R12 ;  /* 0x3fd4db31340c7823 */ /* 0x000fe2000000000c */
[----:B------:R-:W-:Y:S01]  /*10e40*/  FADD R19, R19, -UR5 ;  /* 0x8000000513137e21 */ /* 0x000fe20008000000 */
[----:B--2---:R-:W-:Y:S01]  /*10e50*/  SHF.R.S32.HI R15, RZ, 0x1f, R0 ;  /* 0x0000001fff0f7819 */ /* 0x004fe20000011400 */
[----:B------:R2:W3:Y:S01]  /*10e60*/  SHFL.IDX PT, R13, R32, RZ, 0x181f ;  /* 0x00181fff200d7589 */ /* 0x0004e200000e0000 */
[----:B------:R-:W-:-:S02]  /*10e70*/  IADD3 R18, PT, PT, R0, R22, RZ ;  /* 0x0000001600127210 */ /* 0x000fc40007ffe0ff */
[----:B------:R-:W-:Y:S02]  /*10e80*/  SHF.L.U32 R17, R22, 0x1, RZ ;  /* 0x0000000116117819 */ /* 0x000fe400000006ff */
[----:B0123--:R-:W-:-:S07]  /*10e90*/  SHF.R.S32.HI R2, RZ, 0x1f, R18 ;  /* 0x0000001fff027819 */ /* 0x00ffce0000011412 */
.L_x_9391:
[----:B------:R-:W2:Y:S01]  /*10ea0*/  LDL.LU R32, [R1] ;  /* 0x0000000001207983 */ /* 0x000ea20000300800 */
[----:B------:R-:W0:Y:S01]  /*10eb0*/  LDC R52, c[0x0][0x398] ;  /* 0x0000e600ff347b82 */ /* 0x000e220000000800 */
[----:B------:R-:W2:Y:S07]  /*10ec0*/  LDCU UR4, c[0x0][0x3bc] ;  /* 0x00007780ff0477ac */ /* 0x000eae0008000800 */
[----:B------:R-:W1:Y:S01]  /*10ed0*/  LDC.64 R30, c[0x0][0x380] ;  /* 0x0000e000ff1e7b82 */ /* 0x000e620000000a00 */
[----:B0-----:R-:W-:-:S04]  /*10ee0*/  IMAD R13, R33, R52, R13 ;  /* 0x00000034210d7224 */ /* 0x001fc800078e020d */
[----:B------:R-:W-:-:S05]  /*10ef0*/  IMAD R20, R17, R20, R13 ;  /* 0x0000001411147224 */ /* 0x000fca00078e020d */
[----:B------:R-:W-:Y:S02]  /*10f00*/  SHF.R.S32.HI R33, RZ, 0x1f, R20 ;  /* 0x0000001fff217819 */ /* 0x000fe40000011414 */
[----:B------:R-:W-:-:S04]  /*10f10*/  IADD3 R13, P0, PT, R0, R20, RZ ;  /* 0x00000014000d7210 */ /* 0x000fc80007f1e0ff */
[----:B------:R-:W-:Y:S02]  /*10f20*/  IADD3.X R21, PT, PT, R15, R33, RZ, P0, !PT ;  /* 0x000000210f157210 */ /* 0x000fe400007fe4ff */
[----:B-1----:R-:W-:-:S04]  /*10f30*/  LEA R22, P0, R13, R30, 0x2 ;  /* 0x0000001e0d167211 */ /* 0x002fc800078010ff */
[----:B------:R-:W-:Y:S02]  /*10f40*/  LEA.HI.X R23, R13, R31, R21, 0x2, P0 ;  /* 0x0000001f0d177211 */ /* 0x000fe400000f1415 */
[----:B------:R-:W0:Y:S01]  /*10f50*/  LDC R13, c[0x0][0x3bc] ;  /* 0x0000ef00ff0d7b82 */ /* 0x000e220000000800 */
        /* <DEDUP_REMOVED lines=11> */
.L_x_8227:
[----:B------:R-:W0:Y:S02]  /*11010*/  LDS R20, [R35] ;  /* 0x0000000023147984 */ /* 0x000e240000000800 */
[----:B0-----:R-:W-:-:S05]  /*11020*/  FADD R21, R34, R20 ;  /* 0x0000001422157221 */ /* 0x001fca0000000000 */
[----:B------:R-:W0:Y:S02]  /*11030*/  ATOMS.CAST.SPIN P0, [R35], R20, R21 ;  /* 0x000000142300758d */ /* 0x000e240001800015 */
[----:B0-----:R-:W-:Y:S05]  /*11040*/  @!P0 BRA `(.L_x_8227) ;  /* 0xfffffffc00f08947 */ /* 0x001fea000383ffff */
[----:B------:R-:W-:Y:S05]  /*11050*/  BRA `(.L_x_8225) ;  /* 0x00000000002c7947 */ /* 0x000fea0003800000 */
.L_x_8226:
[----:B------:R-:W0:Y:S02]  /*11060*/  QSPC.E.D P0, RZ, [R22] ;  /* 0x0000000016ff73aa */ /* 0x000e240000000700 */
[----:B0-----:R-:W-:Y:S05]  /*11070*/  @!P0 BRA `(.L_x_8228) ;  /* 0x0000000000188947 */ /* 0x001fea0003800000 */
.L_x_8229:
[----:B------:R-:W2:Y:S02]  /*11080*/  LD.E R20, [R22] ;  /* 0x0000000016147980 */ /* 0x000ea40000100900 */
[----:B--2---:R-:W-:-:S06]  /*11090*/  FADD R21, R34, R20 ;  /* 0x0000001422157221 */ /* 0x004fcc0000000000 */
[----:B------:R-:W2:Y:S02]  /*110a0*/  ATOM.E.CAST.SPIN PT, R21, [R22], R20, R21 ;  /* 0x000000141615738b */ /* 0x000ea400019e0115 */
[----:B--2---:R-:W-:-:S13]  /*110b0*/  ISETP.EQ.U32.AND P0, PT, R21, 0x1, PT ;  /* 0x000000011500780c */ /* 0x004fda0003f02070 */
[----:B------:R-:W-:Y:S05]  /*110c0*/  @!P0 BRA `(.L_x_8229) ;  /* 0xfffffffc00ec8947 */ /* 0x000fea000383ffff */
[----:B------:R-:W-:Y:S05]  /*110d0*/  BRA `(.L_x_8225) ;  /* 0x00000000000c7947 */ /* 0x000fea0003800000 */
.L_x_8228:
[----:B------:R-:W2:Y:S02]  /*110e0*/  LD.E R20, desc[UR8][R22.64] ;  /* 0x0000000816147980 */ /* 0x000ea4000c101900 */
[----:B--2---:R-:W-:-:S05]  /*110f0*/  FADD R20, R34, R20 ;  /* 0x0000001422147221 */ /* 0x004fca0000000000 */
[----:B------:R0:W-:Y:S02]  /*11100*/  ST.E desc[UR8][R22.64], R20 ;  /* 0x0000001416007985 */ /* 0x0001e4000c101908 */
.L_x_8225:
[----:B------:R-:W-:Y:S05]  /*11110*/  BSYNC.RECONVERGENT B0 ;  /* 0x0000000000007941 */ /* 0x000fea0003800200 */
.L_x_8224:
        /* <DEDUP_REMOVED lines=9> */
.L_x_8233:
[----:B------:R-:W0:Y:S02]  /*111b0*/  LDS R32, [R34] ;  /* 0x0000000022207984 */ /* 0x000e240000000800 */
[----:B0-----:R-:W-:-:S05]  /*111c0*/  FADD R33, R19, R32 ;  /* 0x0000002013217221 */ /* 0x001fca0000000000 */
[----:B------:R-:W0:Y:S02]  /*111d0*/  ATOMS.CAST.SPIN P0, [R34], R32, R33 ;  /* 0x000000202200758d */ /* 0x000e240001800021 */
[----:B0-----:R-:W-:Y:S05]  /*111e0*/  @!P0 BRA `(.L_x_8233) ;  /* 0xfffffffc00f08947 */ /* 0x001fea000383ffff */
[----:B------:R-:W-:Y:S05]  /*111f0*/  BRA `(.L_x_8231) ;  /* 0x00000000002c7947 */ /* 0x000fea0003800000 */
.L_x_8232:
[----:B------:R-:W0:Y:S02]  /*11200*/  QSPC.E.D P0, RZ, [R20] ;  /* 0x0000000014ff73aa */ /* 0x000e240000000700 */
[----:B0-----:R-:W-:Y:S05]  /*11210*/  @!P0 BRA `(.L_x_8234) ;  /* 0x0000000000188947 */ /* 0x001fea0003800000 */
.L_x_8235:
[----:B------:R-:W2:Y:S02]  /*11220*/  LD.E R32, [R20] ;  /* 0x0000000014207980 */ /* 0x000ea40000100900 */
[----:B--2---:R-:W-:-:S06]  /*11230*/  FADD R33, R19, R32 ;  /* 0x0000002013217221 */ /* 0x004fcc0000000000 */
[----:B------:R-:W2:Y:S02]  /*11240*/  ATOM.E.CAST.SPIN PT, R33, [R20], R32, R33 ;  /* 0x000000201421738b */ /* 0x000ea400019e0121 */
[----:B--2---:R-:W-:-:S13]  /*11250*/  ISETP.EQ.U32.AND P0, PT, R33, 0x1, PT ;  /* 0x000000012100780c */ /* 0x004fda0003f02070 */
[----:B------:R-:W-:Y:S05]  /*11260*/  @!P0 BRA `(.L_x_8235) ;  /* 0xfffffffc00ec8947 */ /* 0x000fea000383ffff */
[----:B------:R-:W-:Y:S05]  /*11270*/  BRA `(.L_x_8231) ;  /* 0x00000000000c7947 */ /* 0x000fea0003800000 */
.L_x_8234:
[----:B------:R-:W2:Y:S02]  /*11280*/  LD.E R32, desc[UR8][R20.64] ;  /* 0x0000000814207980 */ /* 0x000ea4000c101900 */
[----:B--2---:R-:W-:-:S05]  /*11290*/  FADD R32, R19, R32 ;  /* 0x0000002013207221 */ /* 0x004fca0000000000 */
[----:B------:R0:W-:Y:S02]  /*112a0*/  ST.E desc[UR8][R20.64], R32 ;  /* 0x0000002014007985 */ /* 0x0001e4000c101908 */
.L_x_8231:
[----:B------:R-:W-:Y:S05]  /*112b0*/  BSYNC.RECONVERGENT B0 ;  /* 0x0000000000007941 */ /* 0x000fea0003800200 */
.L_x_8230:
        /* <DEDUP_REMOVED lines=9> */
.L_x_8239:
[----:B------:R-:W0:Y:S02]  /*11350*/  LDS R32, [R34] ;  /* 0x0000000022207984 */ /* 0x000e240000000800 */
[----:B0-----:R-:W-:-:S05]  /*11360*/  FADD R33, R38, R32 ;  /* 0x0000002026217221 */ /* 0x001fca0000000000 */
[----:B------:R-:W0:Y:S02]  /*11370*/  ATOMS.CAST.SPIN P0, [R34], R32, R33 ;  /* 0x000000202200758d */ /* 0x000e240001800021 */
[----:B0-----:R-:W-:Y:S05]  /*11380*/  @!P0 BRA `(.L_x_8239) ;  /* 0xfffffffc00f08947 */ /* 0x001fea000383ffff */
[----:B------:R-:W-:Y:S05]  /*11390*/  BRA `(.L_x_8237) ;  /* 0x00000000002c7947 */ /* 0x000fea0003800000 */
.L_x_8238:
[----:B------:R-:W0:Y:S02]  /*113a0*/  QSPC.E.D P0, RZ, [R32] ;  /* 0x0000000020ff73aa */ /* 0x000e240000000700 */
[----:B0-----:R-:W-:Y:S05]  /*113b0*/  @!P0 BRA `(.L_x_8240) ;  /* 0x0000000000188947 */ /* 0x001fea0003800000 */
.L_x_8241:
[----:B------:R-:W2:Y:S02]  /*113c0*/  LD.E R34, [R32] ;  /* 0x0000000020227980 */ /* 0x000ea40000100900 */
[----:B--2---:R-:W-:-:S06]  /*113d0*/  FADD R35, R38, R34 ;  /* 0x0000002226237221 */ /* 0x004fcc0000000000 */
[----:B------:R-:W2:Y:S02]  /*113e0*/  ATOM.E.CAST.SPIN PT, R35, [R32], R34, R35 ;  /* 0x000000222023738b */ /* 0x000ea400019e0123 */
[----:B--2---:R-:W-:-:S13]  /*113f0*/  ISETP.EQ.U32.AND P0, PT, R35, 0x1, PT ;  /* 0x000000012300780c */ /* 0x004fda0003f02070 */
[----:B------:R-:W-:Y:S05]  /*11400*/  @!P0 BRA `(.L_x_8241) ;  /* 0xfffffffc00ec8947 */ /* 0x000fea000383ffff */
[----:B------:R-:W-:Y:S05]  /*11410*/  BRA `(.L_x_8237) ;  /* 0x00000000000c7947 */ /* 0x000fea0003800000 */
.L_x_8240:
[----:B------:R-:W2:Y:S02]  /*11420*/  LD.E R34, desc[UR8][R32.64] ;  /* 0x0000000820227980 */ /* 0x000ea4000c101900 */
[----:B--2---:R-:W-:-:S05]  /*11430*/  FADD R34, R38, R34 ;  /* 0x0000002226227221 */ /* 0x004fca0000000000 */
[----:B------:R0:W-:Y:S02]  /*11440*/  ST.E desc[UR8][R32.64], R34 ;  /* 0x0000002220007985 */ /* 0x0001e4000c101908 */
.L_x_8237:
[----:B------:R-:W-:Y:S05]  /*11450*/  BSYNC.RECONVERGENT B0 ;  /* 0x0000000000007941 */ /* 0x000fea0003800200 */
.L_x_8236:
[----:B0-----:R-:W-:-:S05]  /*11460*/  IMAD.WIDE R32, R52, 0x4, R20 ;  /* 0x0000000434207825 */ /* 0x001fca00078e0214 */
[----:B------:R0:W-:Y:S01]  /*11470*/  ATOM.E.ADD.F32.FTZ.RN.STRONG.GPU P0, RZ, desc[UR8][R32.64], R19 ;  /* 0x8000001320ff79a2 */ /* 0x0001e2000c10f308 */
[----:B------:R-:W-:Y:S04]  /*11480*/  BSSY.RECONVERGENT B0, `(.L_x_8242) ;  /* 0x0000015000007945 */ /* 0x000fe80003800200 */
[----:B0-----:R-:W-:Y:S05]  /*11490*/  @P0 BRA `(.L_x_8243) ;  /* 0x00000000004c0947 */ /* 0x001fea0003800000 */
[----:B------:R-:W0:Y:S02]  /*114a0*/  QSPC.E.S P0, RZ, [R32] ;  /* 0x0000000020ff73aa */ /* 0x000e240000000500 */
[----:B0-----:R-:W-:Y:S05]  /*114b0*/  @!P0 BRA `(.L_x_8244) ;  /* 0x0000000000188947 */ /* 0x001fea0003800000 */
[----:B------:R-:W-:-:S07]  /*114c0*/  MOV R34, R32 ;  /* 0x0000002000227202 */ /* 0x000fce0000000f00 */
.L_x_8245:
[----:B------:R-:W0:Y:S02]  /*114d0*/  LDS R32, [R34] ;  /* 0x0000000022207984 */ /* 0x000e240000000800 */
[----:B0-----:R-:W-:-:S05]  /*114e0*/  FADD R33, R19, R32 ;  /* 0x0000002013217221 */ /* 0x001fca0000000000 */
[----:B------:R-:W0:Y:S02]  /*114f0*/  ATOMS.CAST.SPIN P0, [R34], R32, R33 ;  /* 0x000000202200758d */ /* 0x000e240001800021 */
[----:B0-----:R-:W-:Y:S05]  /*11500*/  @!P0 BRA `(.L_x_8245) ;  /* 0xfffffffc00f08947 */ /* 0x001fea000383ffff */
[----:B------:R-:W-:Y:S05]  /*11510*/  BRA `(.L_x_8243) ;  /* 0x00000000002c7947 */ /* 0x000fea0003800000 */
.L_x_8244:
[----:B------:R-:W0:Y:S02]  /*11520*/  QSPC.E.D P0, RZ, [R32] ;  /* 0x0000000020ff73aa */ /* 0x000e240000000700 */
[----:B0-----:R-:W-:Y:S05]  /*11530*/  @!P0 BRA `(.L_x_8246) ;  /* 0x0000000000188947 */ /* 0x001fea0003800000 */
.L_x_8247:
[----:B------:R-:W2:Y:S02]  /*11540*/  LD.E R34, [R32] ;  /* 0x0000000020227980 */ /* 0x000ea40000100900 */
[----:B--2---:R-:W-:-:S06]  /*11550*/  FADD R35, R19, R34 ;  /* 0x0000002213237221 */ /* 0x004fcc0000000000 */
[----:B------:R-:W2:Y:S02]  /*11560*/  ATOM.E.CAST.SPIN PT, R35, [R32], R34, R35 ;  /* 0x000000222023738b */ /* 0x000ea400019e0123 */
[----:B--2---:R-:W-:-:S13]  /*11570*/  ISETP.EQ.U32.AND P0, PT, R35, 0x1, PT ;  /* 0x000000012300780c */ /* 0x004fda0003f02070 */
[----:B------:R-:W-:Y:S05]  /*11580*/  @!P0 BRA `(.L_x_8247) ;  /* 0xfffffffc00ec8947 */ /* 0x000fea000383ffff */
[----:B------:R-:W-:Y:S05]  /*11590*/  BRA `(.L_x_8243) ;  /* 0x00000000000c7947 */ /* 0x000fea0003800000 */
.L_x_8246:
[----:B------:R-:W2:Y:S02]  /*115a0*/  LD.E R34, desc[UR8][R32.64] ;  /* 0x0000000820227980 */ /* 0x000ea4000c101900 */
[----:B--2---:R-:W-:-:S05]  /*115b0*/  FADD R34, R19, R34 ;  /* 0x0000002213227221 */ /* 0x004fca0000000000 */
[----:B------:R0:W-:Y:S02]  /*115c0*/  ST.E desc[UR8][R32.64], R34 ;  /* 0x0000002220007985 */ /* 0x0001e4000c101908 */
.L_x_8243:
[----:B------:R-:W-:Y:S05]  /*115d0*/  BSYNC.RECONVERGENT B0 ;  /* 0x0000000000007941 */ /* 0x000fea0003800200 */
.L_x_8242:
[----:B------:R-:W-:Y:S01]  /*115e0*/  FFMA R37, R37, R8, R13 ;  /* 0x0000000825257223 */ /* 0x000fe2000000000d */
[----:B0----5:R-:W-:-:S04]  /*115f0*/  IMAD.WIDE R32, R3, 0x4, R22 ;  /* 0x0000000403207825 */ /* 0x021fc800078e0216 */
[----:B------:R-:W-:-:S05]  /*11600*/  FADD R37, R37, -R13 ;  /* 0x8000000d25257221 */ /* 0x000fca0000000000 */
[----:B------:R0:W-:Y:S01]  /*11610*/  ATOM.E.ADD.F32.FTZ.RN.STRONG.GPU P0, RZ, desc[UR8][R32.64], R37 ;  /* 0x8000002520ff79a2 */ /* 0x0001e2000c10f308 */
[----:B------:R-:W-:Y:S04]  /*11620*/  BSSY.RECONVERGENT B0, `(.L_x_8248) ;  /* 0x0000015000007945 */ /* 0x000fe80003800200 */
[----:B0-----:R-:W-:Y:S05]  /*11630*/  @P0 BRA `(.L_x_8249) ;  /* 0x00000000004c0947 */ /* 0x001fea0003800000 */
[----:B------:R-:W0:Y:S02]  /*11640*/  QSPC.E.S P0, RZ, [R32] ;  /* 0x0000000020ff73aa */ /* 0x000e240000000500 */
[----:B0-----:R-:W-:Y:S05]  /*11650*/  @!P0 BRA `(.L_x_8250) ;  /* 0x0000000000188947 */ /* 0x001fea0003800000 */
[----:B------:R-:W-:-:S07]  /*11660*/  MOV R34, R32 ;  /* 0x0000002000227202 */ /* 0x000fce0000000f00 */
.L_x_8251:
[----:B------:R-:W0:Y:S02]  /*11670*/  LDS R32, [R34] ;  /* 0x0000000022207984 */ /* 0x000e240000000800 */
[----:B0-----:R-:W-:-:S05]  /*11680*/  FADD R33, R37, R32 ;  /* 0x0000002025217221 */ /* 0x001fca0000000000 */
[----:B------:R-:W0:Y:S02]  /*11690*/  ATOMS.CAST.SPIN P0, [R34], R32, R33 ;  /* 0x000000202200758d */ /* 0x000e240001800021 */
[----:B0-----:R-:W-:Y:S05]  /*116a0*/  @!P0 BRA `(.L_x_8251) ;  /* 0xfffffffc00f08947 */ /* 0x001fea000383ffff */
[----:B------:R-:W-:Y:S05]  /*116b0*/  BRA `(.L_x_8249) ;  /* 0x00000000002c7947 */ /* 0x000fea0003800000 */
.L_x_8250:
[----:B------:R-:W0:Y:S02]  /*116c0*/  QSPC.E.D P0, RZ, [R32] ;  /* 0x0000000020ff73aa */ /* 0x000e240000000700 */
[----:B0-----:R-:W-:Y:S05]  /*116d0*/  @!P0 BRA `(.L_x_8252) ;  /* 0x0000000000188947 */ /* 0x001fea0003800000 */
.L_x_8253:
[----:B------:R-:W2:Y:S02]  /*116e0*/  LD.E R34, [R32] ;  /* 0x0000000020227980 */ /* 0x000ea40000100900 */
[----:B--2---:R-:W-:-:S06]  /*116f0*/  FADD R35, R37, R34 ;  /* 0x0000002225237221 */ /* 0x004fcc0000000000 */
[----:B------:R-:W2:Y:S02]  /*11700*/  ATOM.E.CAST.SPIN PT, R35, [R32], R34, R35 ;  /* 0x000000222023738b */ /* 0x000ea400019e0123 */
[----:B--2---:R-:W-:-:S13]  /*11710*/  ISETP.EQ.U32.AND P0, PT, R35, 0x1, PT ;  /* 0x000000012300780c */ /* 0x004fda0003f02070 */
[----:B------:R-:W-:Y:S05]  /*11720*/  @!P0 BRA `(.L_x_8253) ;  /* 0xfffffffc00ec8947 */ /* 0x000fea000383ffff */
[----:B------:R-:W-:Y:S05]  /*11730*/  BRA `(.L_x_8249) ;  /* 0x00000000000c7947 */ /* 0x000fea0003800000 */
.L_x_8252:
[----:B------:R-:W2:Y:S02]  /*11740*/  LD.E R34, desc[UR8][R32.64] ;  /* 0x0000000820227980 */ /* 0x000ea4000c101900 */
[----:B--2---:R-:W-:-:S05]  /*11750*/  FADD R34, R37, R34 ;  /* 0x0000002225227221 */ /* 0x004fca0000000000 */
[----:B------:R0:W-:Y:S02]  /*11760*/  ST.E desc[UR8][R32.64], R34 ;  /* 0x0000002220007985 */ /* 0x0001e4000c101908 */
.L_x_8249:
[----:B------:R-:W-:Y:S05]  /*11770*/  BSYNC.RECONVERGENT B0 ;  /* 0x0000000000007941 */ /* 0x000fea0003800200 */
.L_x_8248:
[----:B0-----:R-:W-:-:S05]  /*11780*/  IMAD.WIDE R32, R3, 0x4, R20 ;  /* 0x0000000403207825 */ /* 0x001fca00078e0214 */
[----:B------:R0:W-:Y:S01]  /*11790*/  ATOM.E.ADD.F32.FTZ.RN.STRONG.GPU P0, RZ, desc[UR8][R32.64], R19 ;  /* 0x8000001320ff79a2 */ /* 0x0001e2000c10f308 */
[----:B------:R-:W-:Y:S04]  /*117a0*/  BSSY.RECONVERGENT B0, `(.L_x_8254) ;  /* 0x0000015000007945 */ /* 0x000fe80003800200 */
[----:B0-----:R-:W-:Y:S05]  /*117b0*/  @P0 BRA `(.L_x_8255) ;  /* 0x00000000004c0947 */ /* 0x001fea0003800000 */
[----:B------:R-:W0:Y:S02]  /*117c0*/  QSPC.E.S P0, RZ, [R32] ;  /* 0x0000000020ff73aa */ /* 0x000e240000000500 */
[----:B0-----:R-:W-:Y:S05]  /*117d0*/  @!P0 BRA `(.L_x_8256) ;  /* 0x0000000000188947 */ /* 0x001fea0003800000 */
[----:B------:R-:W-:-:S07]  /*117e0*/  MOV R34, R32 ;  /* 0x0000002000227202 */ /* 0x000fce0000000f00 */
.L_x_8257:
[----:B------:R-:W0:Y:S02]  /*117f0*/  LDS R32, [R34] ;  /* 0x0000000022207984 */ /* 0x000e240000000800 */
[----:B0-----:R-:W-:-:S05]  /*11800*/  FADD R33, R19, R32 ;  /* 0x0000002013217221 */ /* 0x001fca0000000000 */
[----:B------:R-:W0:Y:S02]  /*11810*/  ATOMS.CAST.SPIN P0, [R34], R32, R33 ;  /* 0x000000202200758d */ /* 0x000e240001800021 */
[----:B0-----:R-:W-:Y:S05]  /*11820*/  @!P0 BRA `(.L_x_8257) ;  /* 0xfffffffc00f08947 */ /* 0x001fea000383ffff */
[----:B------:R-:W-:Y:S05]  /*11830*/  BRA `(.L_x_8255) ;  /* 0x00000000002c7947 */ /* 0x000fea0003800000 */
.L_x_8256:
[----:B------:R-:W0:Y:S02]  /*11840*/  QSPC.E.D P0, RZ, [R32] ;  /* 0x0000000020ff73aa */ /* 0x000e240000000700 */
[----:B0-----:R-:W-:Y:S05]  /*11850*/  @!P0 BRA `(.L_x_8258) ;  /* 0x0000000000188947 */ /* 0x001fea0003800000 */
.L_x_8259:
[----:B------:R-:W2:Y:S02]  /*11860*/  LD.E R34, [R32] ;  /* 0x0000000020227980 */ /* 0x000ea40000100900 */
[----:B--2---:R-:W-:-:S06]  /*11870*/  FADD R35, R19, R34 ;  /* 0x0000002213237221 */ /* 0x004fcc0000000000 */
[----:B------:R-:W2:Y:S02]  /*11880*/  ATOM.E.CAST.SPIN PT, R35, [R32], R34, R35 ;  /* 0x000000222023738b */ /* 0x000ea400019e0123 */
[----:B--2---:R-:W-:-:S13]  /*11890*/  ISETP.EQ.U32.AND P0, PT, R35, 0x1, PT ;  /* 0x000000012300780c */ /* 0x004fda0003f02070 */
[----:B------:R-:W-:Y:S05]  /*118a0*/  @!P0 BRA `(.L_x_8259) ;  /* 0xfffffffc00ec8947 */ /* 0x000fea000383ffff */
[----:B------:R-:W-:Y:S05]  /*118b0*/  BRA `(.L_x_8255) ;  /* 0x00000000000c7947 */ /* 0x000fea0003800000 */
.L_x_8258:
[----:B------:R-:W2:Y:S02]  /*118c0*/  LD.E R34, desc[UR8][R32.64] ;  /* 0x0000000820227980 */ /* 0x000ea4000c101900 */
[----:B--2---:R-:W-:-:S05]  /*118d0*/  FADD R34, R19, R34 ;  /* 0x0000002213227221 */ /* 0x004fca0000000000 */
[----:B------:R0:W-:Y:S02]  /*118e0*/  ST.E desc[UR8][R32.64], R34 ;  /* 0x0000002220007985 */ /* 0x0001e4000c101908 */
.L_x_8255:
[----:B------:R-:W-:Y:S05]  /*118f0*/  BSYNC.RECONVERGENT B0 ;  /* 0x0000000000007941 */ /* 0x000fea0003800200 */
.L_x_8254:
        /* <DEDUP_REMOVED lines=9> */
.L_x_8263:
[----:B------:R-:W0:Y:S02]  /*11990*/  LDS R32, [R34] ;  /* 0x0000000022207984 */ /* 0x000e240000000800 */
[----:B0-----:R-:W-:-:S05]  /*119a0*/  FADD R33, R37, R32 ;  /* 0x0000002025217221 */ /* 0x001fca0000000000 */
[----:B------:R-:W0:Y:S02]  /*119b0*/  ATOMS.CAST.SPIN P0, [R34], R32, R33 ;  /* 0x000000202200758d */ /* 0x000e240001800021 */
[----:B0-----:R-:W-:Y:S05]  /*119c0*/  @!P0 BRA `(.L_x_8263) ;  /* 0xfffffffc00f08947 */ /* 0x001fea000383ffff */
[----:B------:R-:W-:Y:S05]  /*119d0*/  BRA `(.L_x_8261) ;  /* 0x00000000002c7947 */ /* 0x000fea0003800000 */
.L_x_8262:
[----:B------:R-:W0:Y:S02]  /*119e0*/  QSPC.E.D P0, RZ, [R32] ;  /* 0x0000000020ff73aa */ /* 0x000e240000000700 */
[----:B0-----:R-:W-:Y:S05]  /*119f0*/  @!P0 BRA `(.L_x_8264) ;  /* 0x0000000000188947 */ /* 0x001fea0003800000 */
.L_x_8265:
[----:B------:R-:W2:Y:S02]  /*11a00*/  LD.E R34, [R32] ;  /* 0x0000000020227980 */ /* 0x000ea40000100900 */
[----:B--2---:R-:W-:-:S06]  /*11a10*/  FADD R35, R37, R34 ;  /* 0x0000002225237221 */ /* 0x004fcc0000000000 */
[----:B------:R-:W2:Y:S02]  /*11a20*/  ATOM.E.CAST.SPIN PT, R35, [R32], R34, R35 ;  /* 0x000000222023738b */ /* 0x000ea400019e0123 */
[----:B--2---:R-:W-:-:S13]  /*11a30*/  ISETP.EQ.U32.AND P0, PT, R35, 0x1, PT ;  /* 0x000000012300780c */ /* 0x004fda0003f02070 */
[----:B------:R-:W-:Y:S05]  /*11a40*/  @!P0 BRA `(.L_x_8265) ;  /* 0xfffffffc00ec8947 */ /* 0x000fea000383ffff */
[----:B------:R-:W-:Y:S05]  /*11a50*/  BRA `(.L_x_8261) ;  /* 0x00000000000c7947 */ /* 0x000fea0003800000 */
.L_x_8264:
[----:B------:R-:W2:Y:S02]  /*11a60*/  LD.E R34, desc[UR8][R32.64] ;  /* 0x0000000820227980 */ /* 0x000ea4000c101900 */
[----:B--2---:R-:W-:-:S05]  /*11a70*/  FADD R34, R37, R34 ;  /* 0x0000002225227221 */ /* 0x004fca0000000000 */
[----:B------:R0:W-:Y:S02]  /*11a80*/  ST.E desc[UR8][R32.64], R34 ;  /* 0x0000002220007985 */ /* 0x0001e4000c101908 */
.L_x_8261:
[----:B------:R-:W-:Y:S05]  /*11a90*/  BSYNC.RECONVERGENT B0 ;  /* 0x0000000000007941 */ /* 0x000fea0003800200 */
.L_x_8260:
[----:B0-----:R-:W-:-:S05]  /*11aa0*/  IMAD.WIDE R32, R5, 0x4, R20 ;  /* 0x0000000405207825 */ /* 0x001fca00078e0214 */
[----:B------:R0:W-:Y:S01]  /*11ab0*/  ATOM.E.ADD.F32.FTZ.RN.STRONG.GPU P0, RZ, desc[UR8][R32.64], R19 ;  /* 0x8000001320ff79a2 */ /* 0x0001e2000c10f308 */
[----:B------:R-:W-:Y:S04]  /*11ac0*/  BSSY.RECONVERGENT B0, `(.L_x_8266) ;  /* 0x0000015000007945 */ /* 0x000fe80003800200 */
[----:B0-----:R-:W-:Y:S05]  /*11ad0*/  @P0 BRA `(.L_x_8267) ;  /* 0x00000000004c0947 */ /* 0x001fea0003800000 */
[----:B------:R-:W0:Y:S02]  /*11ae0*/  QSPC.E.S P0, RZ, [R32] ;  /* 0x0000000020ff73aa */ /* 0x000e240000000500 */
[----:B0-----:R-:W-:Y:S05]  /*11af0*/  @!P0 BRA `(.L_x_8268) ;  /* 0x0000000000188947 */ /* 0x001fea0003800000 */
[----:B------:R-:W-:-:S07]  /*11b00*/  MOV R34, R32 ;  /* 0x0000002000227202 */ /* 0x000fce0000000f00 */
.L_x_8269:
[----:B------:R-:W0:Y:S02]  /*11b10*/  LDS R32, [R34] ;  /* 0x0000000022207984 */ /* 0x000e240000000800 */
[----:B0-----:R-:W-:-:S05]  /*11b20*/  FADD R33, R19, R32 ;  /* 0x0000002013217221 */ /* 0x001fca0000000000 */
[----:B------:R-:W0:Y:S02]  /*11b30*/  ATOMS.CAST.SPIN P0, [R34], R32, R33 ;  /* 0x000000202200758d */ /* 0x000e240001800021 */
[----:B0-----:R-:W-:Y:S05]  /*11b40*/  @!P0 BRA `(.L_x_8269) ;  /* 0xfffffffc00f08947 */ /* 0x001fea000383ffff */
[----:B------:R-:W-:Y:S05]  /*11b50*/  BRA `(.L_x_8267) ;  /* 0x00000000002c7947 */ /* 0x000fea0003800000 */
.L_x_8268:
[----:B------:R-:W0:Y:S02]  /*11b60*/  QSPC.E.D P0, RZ, [R32] ;  /* 0x0000000020ff73aa */ /* 0x000e240000000700 */
[----:B0-----:R-:W-:Y:S05]  /*11b70*/  @!P0 BRA `(.L_x_8270) ;  /* 0x0000000000188947 */ /* 0x001fea0003800000 */
.L_x_8271:
[----:B------:R-:W2:Y:S02]  /*11b80*/  LD.E R34, [R32] ;  /* 0x0000000020227980 */ /* 0x000ea40000100900 */
[----:B--2---:R-:W-:-:S06]  /*11b90*/  FADD R35, R19, R34 ;  /* 0x0000002213237221 */ /* 0x004fcc0000000000 */
[----:B------:R-:W2:Y:S02]  /*11ba0*/  ATOM.E.CAST.SPIN PT, R35, [R32], R34, R35 ;  /* 0x000000222023738b */ /* 0x000ea400019e0123 */
[----:B--2---:R-:W-:-:S13]  /*11bb0*/  ISETP.EQ.U32.AND P0, PT, R35, 0x1, PT ;  /* 0x000000012300780c */ /* 0x004fda0003f02070 */
[----:B------:R-:W-:Y:S05]  /*11bc0*/  @!P0 BRA `(.L_x_8271) ;  /* 0xfffffffc00ec8947 */ /* 0x000fea000383ffff */
[----:B------:R-:W-:Y:S05]  /*11bd0*/  BRA `(.L_x_8267) ;  /* 0x00000000000c7947 */ /* 0x000fea0003800000 */
.L_x_8270:
[----:B------:R-:W2:Y:S02]  /*11be0*/  LD.E R34, desc[UR8][R32.64] ;  /* 0x0000000820227980 */ /* 0x000ea4000c101900 */
[----:B--2---:R-:W-:-:S05]  /*11bf0*/  FADD R34, R19, R34 ;  /* 0x0000002213227221 */ /* 0x004fca0000000000 */
[----:B------:R0:W-:Y:S02]  /*11c00*/  ST.E desc[UR8][R32.64], R34 ;  /* 0x0000002220007985 */ /* 0x0001e4000c101908 */
.L_x_8267:
[----:B------:R-:W-:Y:S05]  /*11c10*/  BSYNC.RECONVERGENT B0 ;  /* 0x0000000000007941 */ /* 0x000fea0003800200 */
.L_x_8266:
        /* <DEDUP_REMOVED lines=9> */
.L_x_8275:
[----:B------:R-:W0:Y:S02]  /*11cb0*/  LDS R32, [R34] ;  /* 0x0000000022207984 */ /* 0x000e240000000800 */
[----:B0-----:R-:W-:-:S05]  /*11cc0*/  FADD R33, R37, R32 ;  /* 0x0000002025217221 */ /* 0x001fca0000000000 */
[----:B------:R-:W0:Y:S02]  /*11cd0*/  ATOMS.CAST.SPIN P0, [R34], R32, R33 ;  /* 0x000000202200758d */ /* 0x000e240001800021 */
[----:B0-----:R-:W-:Y:S05]  /*11ce0*/  @!P0 BRA `(.L_x_8275) ;  /* 0xfffffffc00f08947 */ /* 0x001fea000383ffff */
[----:B------:R-:W-:Y:S05]  /*11cf0*/  BRA `(.L_x_8273) ;  /* 0x00000000002c7947 */ /* 0x000fea0003800000 */
.L_x_8274:
[----:B------:R-:W0:Y:S02]  /*11d00*/  QSPC.E.D P0, RZ, [R32] ;  /* 0x0000000020ff73aa */ /* 0x000e240000000700 */
[----:B0-----:R-:W-:Y:S05]  /*11d10*/  @!P0 BRA `(.L_x_8276) ;  /* 0x0000000000188947 */ /* 0x001fea0003800000 */
.L_x_8277:
[----:B------:R-:W2:Y:S02]  /*11d20*/  LD.E R34, [R32] ;  /* 0x0000000020227980 */ /* 0x000ea40000100900 */
[----:B--2---:R-:W-:-:S06]  /*11d30*/  FADD R35, R37, R34 ;  /* 0x0000002225237221 */ /* 0x004fcc0000000000 */
[----:B------:R-:W2:Y:S02]  /*11d40*/  ATOM.E.CAST.SPIN PT, R35, [R32], R34, R35 ;  /* 0x000000222023738b */ /* 0x000ea400019e0123 */
[----:B--2---:R-:W-:-:S13]  /*11d50*/  ISETP.EQ.U32.AND P0, PT, R35, 0x1, PT ;  /* 0x000000012300780c */ /* 0x004fda0003f02070 */
[----:B------:R-:W-:Y:S05]  /*11d60*/  @!P0 BRA `(.L_x_8277) ;  /* 0xfffffffc00ec8947 */ /* 0x000fea000383ffff */
[----:B------:R-:W-:Y:S05]  /*11d70*/  BRA `(.L_x_8273) ;  /* 0x00000000000c7947 */ /* 0x000fea0003800000 */
.L_x_8276:
[----:B------:R-:W2:Y:S02]  /*11d80*/  LD.E R34, desc[UR8][R32.64] ;  /* 0x0000000820227980 */ /* 0x000ea4000c101900 */
[----:B--2---:R-:W-:-:S05]  /*11d90*/  FADD R34, R37, R34 ;  /* 0x0000002225227221 */ /* 0x004fca0000000000 */
[----:B------:R0:W-:Y:S02]  /*11da0*/  ST.E desc[UR8][R32.64], R34 ;  /* 0x0000002220007985 */ /* 0x0001e4000c101908 */
.L_x_8273:
[----:B------:R-:W-:Y:S05]  /*11db0*/  BSYNC.RECONVERGENT B0 ;  /* 0x0000000000007941 */ /* 0x000fea0003800200 */
.L_x_8272:
[----:B0-----:R-:W-:-:S05]  /*11dc0*/  IMAD.WIDE R32, R7, 0x4, R20 ;  /* 0x0000000407207825 */ /* 0x001fca00078e0214 */
[----:B------:R0:W-:Y:S01]  /*11dd0*/  ATOM.E.ADD.F32.FTZ.RN.STRONG.GPU P0, RZ, desc[UR8][R32.64], R19 ;  /* 0x8000001320ff79a2 */ /* 0x0001e2000c10f308 */
[----:B------:R-:W-:Y:S04]  /*11de0*/  BSSY.RECONVERGENT B0, `(.L_x_8278) ;  /* 0x0000015000007945 */ /* 0x000fe80003800200 */
[----:B0-----:R-:W-:Y:S05]  /*11df0*/  @P0 BRA `(.L_x_8279) ;  /* 0x00000000004c0947 */ /* 0x001fea0003800000 */
[----:B------:R-:W0:Y:S02]  /*11e00*/  QSPC.E.S P0, RZ, [R32] ;  /* 0x0000000020ff73aa */ /* 0x000e240000000500 */
[----:B0-----:R-:W-:Y:S05]  /*11e10*/  @!P0 BRA `(.L_x_8280) ;  /* 0x0000000000188947 */ /* 0x001fea0003800000 */
[----:B------:R-:W-:-:S07]  /*11e20*/  MOV R34, R32 ;  /* 0x0000002000227202 */ /* 0x000fce0000000f00 */
.L_x_8281:
[----:B------:R-:W0:Y:S02]  /*11e30*/  LDS R32, [R34] ;  /* 0x0000000022207984 */ /* 0x000e240000000800 */
[----:B0-----:R-:W-:-:S05]  /*11e40*/  FADD R33, R19, R32 ;  /* 0x0000002013217221 */ /* 0x001fca0000000000 */
[----:B------:R-:W0:Y:S02]  /*11e50*/  ATOMS.CAST.SPIN P0, [R34], R32, R33 ;  /* 0x000000202200758d */ /* 0x000e240001800021 */
[----:B0-----:R-:W-:Y:S05]  /*11e60*/  @!P0 BRA `(.L_x_8281) ;  /* 0xfffffffc00f08947 */ /* 0x001fea000383ffff */
[----:B------:R-:W-:Y:S05]  /*11e70*/  BRA `(.L_x_8279) ;  /* 0x00000000002c7947 */ /* 0x000fea0003800000 */
.L_x_8280:
[----:B------:R-:W0:Y:S02]  /*11e80*/  QSPC.E.D P0, RZ, [R32] ;  /* 0x0000000020ff73aa */ /* 0x000e240000000700 */
[----:B0-----:R-:W-:Y:S05]  /*11e90*/  @!P0 BRA `(.L_x_8282) ;  /* 0x0000000000188947 */ /* 0x001fea0003800000 */
.L_x_8283:
[----:B------:R-:W2:Y:S02]  /*11ea0*/  LD.E R34, [R32] ;  /* 0x0000000020227980 */ /* 0x000ea40000100900 */
[----:B--2---:R-:W-:-:S06]  /*11eb0*/  FADD R35, R19, R34 ;  /* 0x0000002213237221 */ /* 0x004fcc0000000000 */
[----:B------:R-:W2:Y:S02]  /*11ec0*/  ATOM.E.CAST.SPIN PT, R35, [R32], R34, R35 ;  /* 0x000000222023738b */ /* 0x000ea400019e0123 */
[----:B--2---:R-:W-:-:S13]  /*11ed0*/  ISETP.EQ.U32.AND P0, PT, R35, 0x1, PT ;  /* 0x000000012300780c */ /* 0x004fda0003f02070 */
[----:B------:R-:W-:Y:S05]  /*11ee0*/  @!P0 BRA `(.L_x_8283) ;  /* 0xfffffffc00ec8947 */ /* 0x000fea000383ffff */
[----:B------:R-:W-:Y:S05]  /*11ef0*/  BRA `(.L_x_8279) ;  /* 0x00000000000c7947 */ /* 0x000fea0003800000 */
.L_x_8282:
[----:B------:R-:W2:Y:S02]  /*11f00*/  LD.E R34, desc[UR8][R32.64] ;  /* 0x0000000820227980 */ /* 0x000ea4000c101900 */
[----:B--2---:R-:W-:-:S05]  /*11f10*/  FADD R34, R19, R34 ;  /* 0x0000002213227221 */ /* 0x004fca0000000000 */
[----:B------:R0:W-:Y:S02]  /*11f20*/  ST.E desc[UR8][R32.64], R34 ;  /* 0x0000002220007985 */ /* 0x0001e4000c101908 */
.L_x_8279:
[----:B------:R-:W-:Y:S05]  /*11f30*/  BSYNC.RECONVERGENT B0 ;  /* 0x0000000000007941 */ /* 0x000fea0003800200 */
.L_x_8278:
        /* <DEDUP_REMOVED lines=9> */
.L_x_8287:
[----:B------:R-:W0:Y:S02]  /*11fd0*/  LDS R32, [R34] ;  /* 0x0000000022207984 */ /* 0x000e240000000800 */
[----:B0-----:R-:W-:-:S05]  /*11fe0*/  FADD R33, R37, R32 ;  /* 0x0000002025217221 */ /* 0x001fca0000000000 */
[----:B------:R-:W0:Y:S02]  /*11ff0*/  ATOMS.CAST.SPIN P0, [R34], R32, R33 ;  /* 0x000000202200758d */ /* 0x000e240001800021 */
[----:B0-----:R-:W-:Y:S05]  /*12000*/  @!P0 BRA `(.L_x_8287) ;  /* 0xfffffffc00f08947 */ /* 0x001fea000383ffff */
[----:B------:R-:W-:Y:S05]  /*12010*/  BRA `(.L_x_8285) ;  /* 0x00000000002c7947 */ /* 0x000fea0003800000 */
.L_x_8286:
[----:B------:R-:W0:Y:S02]  /*12020*/  QSPC.E.D P0, RZ, [R32] ;  /* 0x0000000020ff73aa */ /* 0x000e240000000700 */
[----:B0-----:R-:W-:Y:S05]  /*12030*/  @!P0 BRA `(.L_x_8288) ;  /* 0x0000000000188947 */ /* 0x001fea0003800000 */
.L_x_8289:
[----:B------:R-:W2:Y:S02]  /*12040*/  LD.E R34, [R32] ;  /* 0x0000000020227980 */ /* 0x000ea40000100900 */
[----:B--2---:R-:W-:-:S06]  /*12050*/  FADD R35, R37, R34 ;  /* 0x0000002225237221 */ /* 0x004fcc0000000000 */
[----:B------:R-:W2:Y:S02]  /*12060*/  ATOM.E.CAST.SPIN PT, R35, [R32], R34, R35 ;  /* 0x000000222023738b */ /* 0x000ea400019e0123 */
[----:B--2---:R-:W-:-:S13]  /*12070*/  ISETP.EQ.U32.AND P0, PT, R35, 0x1, PT ;  /* 0x000000012300780c */ /* 0x004fda0003f02070 */
[----:B------:R-:W-:Y:S05]  /*12080*/  @!P0 BRA `(.L_x_8289) ;  /* 0xfffffffc00ec8947 */ /* 0x000fea000383ffff */
[----:B------:R-:W-:Y:S05]  /*12090*/  BRA `(.L_x_8285) ;  /* 0x00000000000c7947 */ /* 0x000fea0003800000 */
.L_x_8288:
[----:B------:R-:W2:Y:S02]  /*120a0*/  LD.E R34, desc[UR8][R32.64] ;  /* 0x0000000820227980 */ /* 0x000ea4000c101900 */
[----:B--2---:R-:W-:-:S05]  /*120b0*/  FADD R34, R37, R34 ;  /* 0x0000002225227221 */ /* 0x004fca0000000000 */
[----:B------:R0:W-:Y:S02]  /*120c0*/  ST.E desc[UR8][R32.64], R34 ;  /* 0x0000002220007985 */ /* 0x0001e4000c101908 */
.L_x_8285:
[----:B------:R-:W-:Y:S05]  /*120d0*/  BSYNC.RECONVERGENT B0 ;  /* 0x0000000000007941 */ /* 0x000fea0003800200 */
.L_x_8284:
[----:B0-----:R-:W-:-:S05]  /*120e0*/  IMAD.WIDE R32, R4, 0x4, R20 ;  /* 0x0000000404207825 */ /* 0x001fca00078e0214 */
[----:B------:R0:W-:Y:S01]  /*120f0*/  ATOM.E.ADD.F32.FTZ.RN.STRONG.GPU P0, RZ, desc[UR8][R32.64], R19 ;  /* 0x8000001320ff79a2 */ /* 0x0001e2000c10f308 */
[----:B------:R-:W-:Y:S04]  /*12100*/  BSSY.RECONVERGENT B0, `(.L_x_8290) ;  /* 0x0000015000007945 */ /* 0x000fe80003800200 */
[----:B0-----:R-:W-:Y:S05]  /*12110*/  @P0 BRA `(.L_x_8291) ;  /* 0x00000000004c0947 */ /* 0x001fea0003800000 */
[----:B------:R-:W0:Y:S02]  /*12120*/  QSPC.E.S P0, RZ, [R32] ;  /* 0x0000000020ff73aa */ /* 0x000e240000000500 */
[----:B0-----:R-:W-:Y:S05]  /*12130*/  @!P0 BRA `(.L_x_8292) ;  /* 0x0000000000188947 */ /* 0x001fea0003800000 */
[----:B------:R-:W-:-:S07]  /*12140*/  MOV R34, R32 ;  /* 0x0000002000227202 */ /* 0x000fce0000000f00 */
.L_x_8293:
[----:B------:R-:W0:Y:S02]  /*12150*/  LDS R32, [R34] ;  /* 0x0000000022207984 */ /* 0x000e240000000800 */
[----:B0-----:R-:W-:-:S05]  /*12160*/  FADD R33, R19, R32 ;  /* 0x0000002013217221 */ /* 0x001fca0000000000 */
[----:B------:R-:W0:Y:S02]  /*12170*/  ATOMS.CAST.SPIN P0, [R34], R32, R33 ;  /* 0x000000202200758d */ /* 0x000e240001800021 */
[----:B0-----:R-:W-:Y:S05]  /*12180*/  @!P0 BRA `(.L_x_8293) ;  /* 0xfffffffc00f08947 */ /* 0x001fea000383ffff */
[----:B------:R-:W-:Y:S05]  /*12190*/  BRA `(.L_x_8291) ;  /* 0x00000000002c7947 */ /* 0x000fea0003800000 */
.L_x_8292:
[----:B------:R-:W0:Y:S02]  /*121a0*/  QSPC.E.D P0, RZ, [R32] ;  /* 0x0000000020ff73aa */ /* 0x000e240000000700 */
[----:B0-----:R-:W-:Y:S05]  /*121b0*/  @!P0 BRA `(.L_x_8294) ;  /* 0x0000000000188947 */ /* 0x001fea0003800000 */
.L_x_8295:
[----:B------:R-:W2:Y:S02]  /*121c0*/  LD.E R34, [R32] ;  /* 0x0000000020227980 */ /* 0x000ea40000100900 */
[----:B--2---:R-:W-:-:S06]  /*121d0*/  FADD R35, R19, R34 ;  /* 0x0000002213237221 */ /* 0x004fcc0000000000 */
[----:B------:R-:W2:Y:S02]  /*121e0*/  ATOM.E.CAST.SPIN PT, R35, [R32], R34, R35 ;  /* 0x000000222023738b */ /* 0x000ea400019e0123 */
[----:B--2---:R-:W-:-:S13]  /*121f0*/  ISETP.EQ.U32.AND P0, PT, R35, 0x1, PT ;  /* 0x000000012300780c */ /* 0x004fda0003f02070 */
[----:B------:R-:W-:Y:S05]  /*12200*/  @!P0 BRA `(.L_x_8295) ;  /* 0xfffffffc00ec8947 */ /* 0x000fea000383ffff */
[----:B------:R-:W-:Y:S05]  /*12210*/  BRA `(.L_x_8291) ;  /* 0x00000000000c7947 */ /* 0x000fea0003800000 */
.L_x_8294:
[----:B------:R-:W2:Y:S02]  /*12220*/  LD.E R34, desc[UR8][R32.64] ;  /* 0x0000000820227980 */ /* 0x000ea4000c101900 */
[----:B--2---:R-:W-:-:S05]  /*12230*/  FADD R34, R19, R34 ;  /* 0x0000002213227221 */ /* 0x004fca0000000000 */
[----:B------:R0:W-:Y:S02]  /*12240*/  ST.E desc[UR8][R32.64], R34 ;  /* 0x0000002220007985 */ /* 0x0001e4000c101908 */
.L_x_8291:
[----:B------:R-:W-:Y:S05]  /*12250*/  BSYNC.RECONVERGENT B0 ;  /* 0x0000000000007941 */ /* 0x000fea0003800200 */
.L_x_8290:
        /* <DEDUP_REMOVED lines=9> */
.L_x_8299:
[----:B------:R-:W0:Y:S02]  /*122f0*/  LDS R32, [R34] ;  /* 0x0000000022207984 */ /* 0x000e240000000800 */
[----:B0-----:R-:W-:-:S05]  /*12300*/  FADD R33, R36, R32 ;  /* 0x0000002024217221 */ /* 0x001fca0000000000 */
[----:B------:R-:W0:Y:S02]  /*12310*/  ATOMS.CAST.SPIN P0, [R34], R32, R33 ;  /* 0x000000202200758d */ /* 0x000e240001800021 */
[----:B0-----:R-:W-:Y:S05]  /*12320*/  @!P0 BRA `(.L_x_8299) ;  /* 0xfffffffc00f08947 */ /* 0x001fea000383ffff */
[----:B------:R-:W-:Y:S05]  /*12330*/  BRA `(.L_x_8297) ;  /* 0x00000000002c7947 */ /* 0x000fea0003800000 */
.L_x_8298:
[----:B------:R-:W0:Y:S02]  /*12340*/  QSPC.E.D P0, RZ, [R32] ;  /* 0x0000000020ff73aa */ /* 0x000e240000000700 */
[----:B0-----:R-:W-:Y:S05]  /*12350*/  @!P0 BRA `(.L_x_8300) ;  /* 0x0000000000188947 */ /* 0x001fea0003800000 */
.L_x_8301:
[----:B------:R-:W2:Y:S02]  /*12360*/  LD.E R34, [R32] ;  /* 0x0000000020227980 */ /* 0x000ea40000100900 */
[----:B--2---:R-:W-:-:S06]  /*12370*/  FADD R35, R36, R34 ;  /* 0x0000002224237221 */ /* 0x004fcc0000000000 */
[----:B------:R-:W2:Y:S02]  /*12380*/  ATOM.E.CAST.SPIN PT, R35, [R32], R34, R35 ;  /* 0x000000222023738b */ /* 0x000ea400019e0123 */
[----:B--2---:R-:W-:-:S13]  /*12390*/  ISETP.EQ.U32.AND P0, PT, R35, 0x1, PT ;  /* 0x000000012300780c */ /* 0x004fda0003f02070 */
[----:B------:R-:W-:Y:S05]  /*123a0*/  @!P0 BRA `(.L_x_8301) ;  /* 0xfffffffc00ec8947 */ /* 0x000fea000383ffff */
[----:B------:R-:W-:Y:S05]  /*123b0*/  BRA `(.L_x_8297) ;  /* 0x00000000000c7947 */ /* 0x000fea0003800000 */
.L_x_8300:
[----:B------:R-:W2:Y:S02]  /*123c0*/  LD.E R34, desc[UR8][R32.64] ;  /* 0x0000000820227980 */ /* 0x000ea4000c101900 */
[----:B--2---:R-:W-:-:S05]  /*123d0*/  FADD R34, R36, R34 ;  /* 0x0000002224227221 */ /* 0x004fca0000000000 */
[----:B------:R0:W-:Y:S02]  /*123e0*/  ST.E desc[UR8][R32.64], R34 ;  /* 0x0000002220007985 */ /* 0x0001e4000c101908 */
.L_x_8297:
[----:B------:R-:W-:Y:S05]  /*123f0*/  BSYNC.RECONVERGENT B0 ;  /* 0x0000000000007941 */ /* 0x000fea0003800200 */
.L_x_8296:
[----:B0-----:R-:W-:-:S05]  /*12400*/  IMAD.WIDE R32, R6, 0x4, R20 ;  /* 0x0000000406207825 */ /* 0x001fca00078e0214 */
[----:B------:R0:W-:Y:S01]  /*12410*/  ATOM.E.ADD.F32.FTZ.RN.STRONG.GPU P0, RZ, desc[UR8][R32.64], R19 ;  /* 0x8000001320ff79a2 */ /* 0x0001e2000c10f308 */
[----:B------:R-:W-:Y:S04]  /*12420*/  BSSY.RECONVERGENT B0, `(.L_x_8302) ;  /* 0x0000015000007945 */ /* 0x000fe80003800200 */
[----:B0-----:R-:W-:Y:S05]  /*12430*/  @P0 BRA `(.L_x_8303) ;  /* 0x00000000004c0947 */ /* 0x001fea0003800000 */
[----:B------:R-:W0:Y:S02]  /*12440*/  QSPC.E.S P0, RZ, [R32] ;  /* 0x0000000020ff73aa */ /* 0x000e240000000500 */
[----:B0-----:R-:W-:Y:S05]  /*12450*/  @!P0 BRA `(.L_x_8304) ;  /* 0x0000000000188947 */ /* 0x001fea0003800000 */
[----:B------:R-:W-:-:S07]  /*12460*/  MOV R34, R32 ;  /* 0x0000002000227202 */ /* 0x000fce0000000f00 */
.L_x_8305:
[----:B------:R-:W0:Y:S02]  /*12470*/  LDS R32, [R34] ;  /* 0x0000000022207984 */ /* 0x000e240000000800 */
[----:B0-----:R-:W-:-:S05]  /*12480*/  FADD R33, R19, R32 ;  /* 0x0000002013217221 */ /* 0x001fca0000000000 */
[----:B------:R-:W0:Y:S02]  /*12490*/  ATOMS.CAST.SPIN P0, [R34], R32, R33 ;  /* 0x000000202200758d */ /* 0x000e240001800021 */
[----:B0-----:R-:W-:Y:S05]  /*124a0*/  @!P0 BRA `(.L_x_8305) ;  /* 0xfffffffc00f08947 */ /* 0x001fea000383ffff */
[----:B------:R-:W-:Y:S05]  /*124b0*/  BRA `(.L_x_8303) ;  /* 0x00000000002c7947 */ /* 0x000fea0003800000 */
.L_x_8304:
[----:B------:R-:W0:Y:S02]  /*124c0*/  QSPC.E.D P0, RZ, [R32] ;  /* 0x0000000020ff73aa */ /* 0x000e240000000700 */
[----:B0-----:R-:W-:Y:S05]  /*124d0*/  @!P0 BRA `(.L_x_8306) ;  /* 0x0000000000188947 */ /* 0x001fea0003800000 */
.L_x_8307:
[----:B------:R-:W2:Y:S02]  /*124e0*/  LD.E R34, [R32] ;  /* 0x0000000020227980 */ /* 0x000ea40000100900 */
[----:B--2---:R-:W-:-:S06]  /*124f0*/  FADD R35, R19, R34 ;  /* 0x0000002213237221 */ /* 0x004fcc0000000000 */
[----:B------:R-:W2:Y:S02]  /*12500*/  ATOM.E.CAST.SPIN PT, R35, [R32], R34, R35 ;  /* 0x000000222023738b */ /* 0x000ea400019e0123 */
[----:B--2---:R-:W-:-:S13]  /*12510*/  ISETP.EQ.U32.AND P0, PT, R35, 0x1, PT ;  /* 0x000000012300780c */ /* 0x004fda0003f02070 */
[----:B------:R-:W-:Y:S05]  /*12520*/  @!P0 BRA `(.L_x_8307) ;  /* 0xfffffffc00ec8947 */ /* 0x000fea000383ffff */
[----:B------:R-:W-:Y:S05]  /*12530*/  BRA `(.L_x_8303) ;  /* 0x00000000000c7947 */ /* 0x000fea0003800000 */
.L_x_8306:
[----:B------:R-:W2:Y:S02]  /*12540*/  LD.E R34, desc[UR8][R32.64] ;  /* 0x0000000820227980 */ /* 0x000ea4000c101900 */
[----:B--2---:R-:W-:-:S05]  /*12550*/  FADD R34, R19, R34 ;  /* 0x0000002213227221 */ /* 0x004fca0000000000 */
[----:B------:R0:W-:Y:S02]  /*12560*/  ST.E desc[UR8][R32.64], R34 ;  /* 0x0000002220007985 */ /* 0x0001e4000c101908 */
.L_x_8303:
[----:B------:R-:W-:Y:S05]  /*12570*/  BSYNC.RECONVERGENT B0 ;  /* 0x0000000000007941 */ /* 0x000fea0003800200 */
.L_x_8302:
[----:B0-----:R-:W2:Y:S01]  /*12580*/  LDL R32, [R1+0x74] ;  /* 0x0000740001207983 */ /* 0x001ea20000100800 */
[----:B------:R-:W-:-:S04]  /*12590*/  FFMA R29, R29, R8, R13 ;  /* 0x000000081d1d7223 */ /* 0x000fc8000000000d */
[----:B------:R-:W-:Y:S01]  /*125a0*/  FADD R29, R29, -R13 ;  /* 0x8000000d1d1d7221 */ /* 0x000fe20000000000 */
[----:B--2---:R-:W-:-:S05]  /*125b0*/  IMAD.WIDE R22, R32, 0x4, R22 ;  /* 0x0000000420167825 */ /* 0x004fca00078e0216 */
[----:B------:R0:W-:Y:S01]  /*125c0*/  ATOM.E.ADD.F32.FTZ.RN.STRONG.GPU P0, RZ, desc[UR8][R22.64], R29 ;  /* 0x8000001d16ff79a2 */ /* 0x0001e2000c10f308 */
[----:B------:R-:W-:Y:S04]  /*125d0*/  BSSY.RECONVERGENT B0, `(.L_x_8308) ;  /* 0x0000015000007945 */ /* 0x000fe80003800200 */
[----:B0-----:R-:W-:Y:S05]  /*125e0*/  @P0 BRA `(.L_x_8309) ;  /* 0x00000000004c0947 */ /* 0x001fea0003800000 */
[----:B------:R-:W0:Y:S02]  /*125f0*/  QSPC.E.S P0, RZ, [R22] ;  /* 0x0000000016ff73aa */ /* 0x000e240000000500 */
[----:B0-----:R-:W-:Y:S05]  /*12600*/  @!P0 BRA `(.L_x_8310) ;  /* 0x0000000000188947 */ /* 0x001fea0003800000 */
[----:B------:R-:W-:-:S07]  /*12610*/  MOV R32, R22 ;  /* 0x0000001600207202 */ /* 0x000fce0000000f00 */
.L_x_8311:
[----:B------:R-:W0:Y:S02]  /*12620*/  LDS R22, [R32] ;  /* 0x0000000020167984 */ /* 0x000e240000000800 */
[----:B0-----:R-:W-:-:S05]  /*12630*/  FADD R23, R29, R22 ;  /* 0x000000161d177221 */ /* 0x001fca0000000000 */
[----:B------:R-:W0:Y:S02]  /*12640*/  ATOMS.CAST.SPIN P0, [R32], R22, R23 ;  /* 0x000000162000758d */ /* 0x000e240001800017 */
[----:B0-----:R-:W-:Y:S05]  /*12650*/  @!P0 BRA `(.L_x_8311) ;  /* 0xfffffffc00f08947 */ /* 0x001fea000383ffff */
[----:B------:R-:W-:Y:S05]  /*12660*/  BRA `(.L_x_8309) ;  /* 0x00000000002c7947 */ /* 0x000fea0003800000 */
.L_x_8310:
[----:B------:R-:W0:Y:S02]  /*12670*/  QSPC.E.D P0, RZ, [R22] ;  /* 0x0000000016ff73aa */ /* 0x000e240000000700 */
[----:B0-----:R-:W-:Y:S05]  /*12680*/  @!P0 BRA `(.L_x_8312) ;  /* 0x0000000000188947 */ /* 0x001fea0003800000 */
.L_x_8313:
[----:B------:R-:W2:Y:S02]  /*12690*/  LD.E R32, [R22] ;  /* 0x0000000016207980 */ /* 0x000ea40000100900 */
[----:B--2---:R-:W-:-:S06]  /*126a0*/  FADD R33, R29, R32 ;  /* 0x000000201d217221 */ /* 0x004fcc0000000000 */
[----:B------:R-:W2:Y:S02]  /*126b0*/  ATOM.E.CAST.SPIN PT, R33, [R22], R32, R33 ;  /* 0x000000201621738b */ /* 0x000ea400019e0121 */
[----:B--2---:R-:W-:-:S13]  /*126c0*/  ISETP.EQ.U32.AND P0, PT, R33, 0x1, PT ;  /* 0x000000012100780c */ /* 0x004fda0003f02070 */
[----:B------:R-:W-:Y:S05]  /*126d0*/  @!P0 BRA `(.L_x_8313) ;  /* 0xfffffffc00ec8947 */ /* 0x000fea000383ffff */
[----:B------:R-:W-:Y:S05]  /*126e0*/  BRA `(.L_x_8309) ;  /* 0x00000000000c7947 */ /* 0x000fea0003800000 */
.L_x_8312:
[----:B------:R-:W2:Y:S02]  /*126f0*/  LD.E R32, desc[UR8][R22.64] ;  /* 0x0000000816207980 */ /* 0x000ea4000c101900 */
[----:B--2---:R-:W-:-:S05]  /*12700*/  FADD R32, R29, R32 ;  /* 0x000000201d207221 */ /* 0x004fca0000000000 */
[----:B------:R0:W-:Y:S02]  /*12710*/  ST.E desc[UR8][R22.64], R32 ;  /* 0x0000002016007985 */ /* 0x0001e4000c101908 */
.L_x_8309:
[----:B------:R-:W-:Y:S05]  /*12720*/  BSYNC.RECONVERGENT B0 ;  /* 0x0000000000007941 */ /* 0x000fea0003800200 */
.L_x_8308:
[----:B0-----:R-:W2:Y:S02]  /*12730*/  LDL R22, [R1+0x74] ;  /* 0x0000740001167983 */ /* 0x001ea40000100800 */
[----:B--2---:R-:W-:-:S05]  /*12740*/  IMAD.WIDE R20, R22, 0x4, R20 ;  /* 0x0000000416147825 */ /* 0x004fca00078e0214 */
[----:B------:R0:W-:Y:S01]  /*12750*/  ATOM.E.ADD.F32.FTZ.RN.STRONG.GPU P0, RZ, desc[UR8][R20.64], R19 ;  /* 0x8000001314ff79a2 */ /* 0x0001e2000c10f308 */
[----:B------:R-:W-:Y:S04]  /*12760*/  BSSY.RECONVERGENT B0, `(.L_x_8314) ;  /* 0x0000015000007945 */ /* 0x000fe80003800200 */
[----:B0-----:R-:W-:Y:S05]  /*12770*/  @P0 BRA `(.L_x_8315) ;  /* 0x00000000004c0947 */ /* 0x001fea0003800000 */
[----:B------:R-:W0:Y:S02]  /*12780*/  QSPC.E.S P0, RZ, [R20] ;  /* 0x0000000014ff73aa */ /* 0x000e240000000500 */
[----:B0-----:R-:W-:Y:S05]  /*12790*/  @!P0 BRA `(.L_x_8316) ;  /* 0x0000000000188947 */ /* 0x001fea0003800000 */
[----:B------:R-:W-:-:S07]  /*127a0*/  MOV R22, R20 ;  /* 0x0000001400167202 */ /* 0x000fce0000000f00 */
.L_x_8317:
[----:B------:R-:W0:Y:S02]  /*127b0*/  LDS R20, [R22] ;  /* 0x0000000016147984 */ /* 0x000e240000000800 */
[----:B0-----:R-:W-:-:S05]  /*127c0*/  FADD R21, R19, R20 ;  /* 0x0000001413157221 */ /* 0x001fca0000000000 */
[----:B------:R-:W0:Y:S02]  /*127d0*/  ATOMS.CAST.SPIN P0, [R22], R20, R21 ;  /* 0x000000141600758d */ /* 0x000e240001800015 */
[----:B0-----:R-:W-:Y:S05]  /*127e0*/  @!P0 BRA `(.L_x_8317) ;  /* 0xfffffffc00f08947 */ /* 0x001fea000383ffff */
[----:B------:R-:W-:Y:S05]  /*127f0*/  BRA `(.L_x_8315) ;  /* 0x00000000002c7947 */ /* 0x000fea0003800000 */
.L_x_8316:
[----:B------:R-:W0:Y:S02]  /*12800*/  QSPC.E.D P0, RZ, [R20] ;  /* 0x0000000014ff73aa */ /* 0x000e240000000700 */
[----:B0-----:R-:W-:Y:S05]  /*12810*/  @!P0 BRA `(.L_x_8318) ;  /* 0x0000000000188947 */ /* 0x001fea0003800000 */
.L_x_8319:
[----:B------:R-:W2:Y:S02]  /*12820*/  LD.E R22, [R20] ;  /* 0x0000000014167980 */ /* 0x000ea40000100900 */
[----:B--2---:R-:W-:-:S06]  /*12830*/  FADD R23, R19, R22 ;  /* 0x0000001613177221 */ /* 0x004fcc0000000000 */
[----:B------:R-:W2:Y:S02]  /*12840*/  ATOM.E.CAST.SPIN PT, R23, [R20], R22, R23 ;  /* 0x000000161417738b */ /* 0x000ea400019e0117 */
[----:B--2---:R-:W-:-:S13]  /*12850*/  ISETP.EQ.U32.AND P0, PT, R23, 0x1, PT ;  /* 0x000000011700780c */ /* 0x004fda0003f02070 */
[----:B------:R-:W-:Y:S05]  /*12860*/  @!P0 BRA `(.L_x_8319) ;  /* 0xfffffffc00ec8947 */ /* 0x000fea000383ffff */
[----:B------:R-:W-:Y:S05]  /*12870*/  BRA `(.L_x_8315) ;  /* 0x00000000000c7947 */ /* 0x000fea0003800000 */
.L_x_8318:
[----:B------:R-:W2:Y:S02]  /*12880*/  LD.E R22, desc[UR8][R20.64] ;  /* 0x0000000814167980 */ /* 0x000ea4000c101900 */
[----:B--2---:R-:W-:-:S05]  /*12890*/  FADD R22, R19, R22 ;  /* 0x0000001613167221 */ /* 0x004fca0000000000 */
[----:B------:R0:W-:Y:S02]  /*128a0*/  ST.E desc[UR8][R20.64], R22 ;  /* 0x0000001614007985 */ /* 0x0001e4000c101908 */
.L_x_8315:
[----:B------:R-:W-:Y:S05]  /*128b0*/  BSYNC.RECONVERGENT B0 ;  /* 0x0000000000007941 */ /* 0x000fea0003800200 */
.L_x_8314:
[----:B------:R-:W-:-:S03]  /*128c0*/  UMOV UR4, 0xffffffff ;  /* 0xffffffff00047882 */ /* 0x000fc60000000000 */
[----:B------:R-:W-:Y:S05]  /*128d0*/  BRA.DIV UR4, `(.L_x_8320) ;  /* 0x000001ea044c7947 */ /* 0x000fea000b800000 */
[----:B0-----:R-:W2:Y:S04]  /*128e0*/  LDL R21, [R1+0xd0] ;  /* 0x0000d00001157983 */ /* 0x001ea80000100800 */
[----:B------:R0:W1:Y:S04]  /*128f0*/  SHFL.IDX PT, R33, R14, 0x1, 0x181f ;  /* 0x00381f000e217f89 */ /* 0x00006800000e0000 */
[----:B------:R0:W3:Y:S04]  /*12900*/  SHFL.IDX PT, R20, R16, 0x1, 0x181f ;  /* 0x00381f0010147f89 */ /* 0x0000e800000e0000 */
[----:B-123--:R0:W2:Y:S02]  /*12910*/  SHFL.IDX PT, R29, R21, 0x1, 0x181f ;  /* 0x00381f00151d7f89 */ /* 0x00e0a400000e0000 */
.L_x_9396:
[----:B--2---:R-:W-:Y:S02]  /*12920*/  IMAD R29, R33, R52, R29 ;  /* 0x00000034211d7224 */ /* 0x004fe400078e021d */
[----:B------:R-:W-:Y:S02]  /*12930*/  FFMA R33, R59, R8, R13 ;  /* 0x000000083b217223 */ /* 0x000fe4000000000d */
[----:B------:R-:W-:Y:S02]  /*12940*/  IMAD R29, R17, R20, R29 ;  /* 0x00000014111d7224 */ /* 0x000fe400078e021d */
[----:B------:R-:W-:-:S03]  /*12950*/  FADD R33, R33, -R13 ;  /* 0x8000000d21217221 */ /* 0x000fc60000000000 */
[----:B------:R-:W-:Y:S02]  /*12960*/  SHF.R.S32.HI R32, RZ, 0x1f, R29 ;  /* 0x0000001fff207819 */ /* 0x000fe4000001141d */
        /* <DEDUP_REMOVED lines=13> */
.L_x_8324:
[----:B------:R-:W0:Y:S02]  /*12a40*/  LDS R20, [R34] ;  /* 0x0000000022147984 */ /* 0x000e240000000800 */
[----:B0-----:R-:W-:-:S05]  /*12a50*/  FADD R21, R33, R20 ;  /* 0x0000001421157221 */ /* 0x001fca0000000000 */
[----:B------:R-:W0:Y:S02]  /*12a60*/  ATOMS.CAST.SPIN P0, [R34], R20, R21 ;  /* 0x000000142200758d */ /* 0x000e240001800015 */
[----:B0-----:R-:W-:Y:S05]  /*12a70*/  @!P0 BRA `(.L_x_8324) ;  /* 0xfffffffc00f08947 */ /* 0x001fea000383ffff */
[----:B------:R-:W-:Y:S05]  /*12a80*/  BRA `(.L_x_8322) ;  /* 0x00000000002c7947 */ /* 0x000fea0003800000 */
.L_x_8323:
[----:B------:R-:W0:Y:S02]  /*12a90*/  QSPC.E.D P0, RZ, [R22] ;  /* 0x0000000016ff73aa */ /* 0x000e240000000700 */
[----:B0-----:R-:W-:Y:S05]  /*12aa0*/  @!P0 BRA `(.L_x_8325) ;  /* 0x0000000000188947 */ /* 0x001fea0003800000 */
.L_x_8326:
[----:B------:R-:W2:Y:S02]  /*12ab0*/  LD.E R20, [R22] ;  /* 0x0000000016147980 */ /* 0x000ea40000100900 */
[----:B--2---:R-:W-:-:S06]  /*12ac0*/  FADD R21, R33, R20 ;  /* 0x0000001421157221 */ /* 0x004fcc0000000000 */
[----:B------:R-:W2:Y:S02]  /*12ad0*/  ATOM.E.CAST.SPIN PT, R21, [R22], R20, R21 ;  /* 0x000000141615738b */ /* 0x000ea400019e0115 */
[----:B--2---:R-:W-:-:S13]  /*12ae0*/  ISETP.EQ.U32.AND P0, PT, R21, 0x1, PT ;  /* 0x000000011500780c */ /* 0x004fda0003f02070 */
[----:B------:R-:W-:Y:S05]  /*12af0*/  @!P0 BRA `(.L_x_8326) ;  /* 0xfffffffc00ec8947 */ /* 0x000fea000383ffff */
[----:B------:R-:W-:Y:S05]  /*12b00*/  BRA `(.L_x_8322) ;  /* 0x00000000000c7947 */ /* 0x000fea0003800000 */
.L_x_8325:
[----:B------:R-:W2:Y:S02]  /*12b10*/  LD.E R20, desc[UR8][R22.64] ;  /* 0x0000000816147980 */ /* 0x000ea4000c101900 */
[----:B--2---:R-:W-:-:S05]  /*12b20*/  FADD R20, R33, R20 ;  /* 0x0000001421147221 */ /* 0x004fca0000000000 */
[----:B------:R0:W-:Y:S02]  /*12b30*/  ST.E desc[UR8][R22.64], R20 ;  /* 0x0000001416007985 */ /* 0x0001e4000c101908 */
.L_x_8322:
[----:B------:R-:W-:Y:S05]  /*12b40*/  BSYNC.RECONVERGENT B0 ;  /* 0x0000000000007941 */ /* 0x000fea0003800200 */
.L_x_8321:
        /* <DEDUP_REMOVED lines=9> */
.L_x_8330:
[----:B------:R-:W0:Y:S02]  /*12be0*/  LDS R32, [R29] ;  /* 0x000000001d207984 */ /* 0x000e240000000800 */
[----:B0-----:R-:W-:-:S05]  /*12bf0*/  FADD R33, R19, R32 ;  /* 0x0000002013217221 */ /* 0x001fca0000000000 */
[----:B------:R-:W0:Y:S02]  /*12c00*/  ATOMS.CAST.SPIN P0, [R29], R32, R33 ;  /* 0x000000201d00758d */ /* 0x000e240001800021 */
[----:B0-----:R-:W-:Y:S05]  /*12c10*/  @!P0 BRA `(.L_x_8330) ;  /* 0xfffffffc00f08947 */ /* 0x001fea000383ffff */
[----:B------:R-:W-:Y:S05]  /*12c20*/  BRA `(.L_x_8328) ;  /* 0x00000000002c7947 */ /* 0x000fea0003800000 */
.L_x_8329:
[----:B------:R-:W0:Y:S02]  /*12c30*/  QSPC.E.D P0, RZ, [R20] ;  /* 0x0000000014ff73aa */ /* 0x000e240000000700 */
[----:B0-----:R-:W-:Y:S05]  /*12c40*/  @!P0 BRA `(.L_x_8331) ;  /* 0x0000000000188947 */ /* 0x001fea0003800000 */
.L_x_8332:
[----:B------:R-:W2:Y:S02]  /*12c50*/  LD.E R32, [R20] ;  /* 0x0000000014207980 */ /* 0x000ea40000100900 */
[----:B--2---:R-:W-:-:S06]  /*12c60*/  FADD R33, R19, R32 ;  /* 0x0000002013217221 */ /* 0x004fcc0000000000 */
[----:B------:R-:W2:Y:S02]  /*12c70*/  ATOM.E.CAST.SPIN PT, R33, [R20], R32, R33 ;  /* 0x000000201421738b */ /* 0x000ea400019e0121 */
[----:B--2---:R-:W-:-:S13]  /*12c80*/  ISETP.EQ.U32.AND P0, PT, R33, 0x1, PT ;  /* 0x000000012100780c */ /* 0x004fda0003f02070 */
[----:B------:R-:W-:Y:S05]  /*12c90*/  @!P0 BRA `(.L_x_8332) ;  /* 0xfffffffc00ec8947 */ /* 0x000fea000383ffff */
[----:B------:R-:W-:Y:S05]  /*12ca0*/  BRA `(.L_x_8328) ;  /* 0x00000000000c7947 */ /* 0x000fea0003800000 */
.L_x_8331:
[----:B------:R-:W2:Y:S02]  /*12cb0*/  LD.E R29, desc[UR8][R20.64] ;  /* 0x00000008141d7980 */ /* 0x000ea4000c101900 */
[----:B--2---:R-:W-:-:S05]  /*12cc0*/  FADD R29, R19, R29 ;  /* 0x0000001d131d7221 */ /* 0x004fca0000000000 */
[----:B------:R0:W-:Y:S02]  /*12cd0*/  ST.E desc[UR8][R20.64], R29 ;  /* 0x0000001d14007985 */ /* 0x0001e4000c101908 */
.L_x_8328:
[----:B------:R-:W-:Y:S05]  /*12ce0*/  BSYNC.RECONVERGENT B0 ;  /* 0x0000000000007941 */ /* 0x000fea0003800200 */
.L_x_8327:
        /* <DEDUP_REMOVED lines=9> */
.L_x_8336:
[----:B------:R-:W0:Y:S02]  /*12d80*/  LDS R32, [R34] ;  /* 0x0000000022207984 */ /* 0x000e240000000800 */
[----:B0-----:R-:W-:-:S05]  /*12d90*/  FADD R33, R29, R32 ;  /* 0x000000201d217221 */ /* 0x001fca0000000000 */
[----:B------:R-:W0:Y:S02]  /*12da0*/  ATOMS.CAST.SPIN P0, [R34], R32, R33 ;  /* 0x000000202200758d */ /* 0x000e240001800021 */
[----:B0-----:R-:W-:Y:S05]  /*12db0*/  @!P0 BRA `(.L_x_8336) ;  /* 0xfffffffc00f08947 */ /* 0x001fea000383ffff */
[----:B------:R-:W-:Y:S05]  /*12dc0*/  BRA `(.L_x_8334) ;  /* 0x00000000002c7947 */ /* 0x000fea0003800000 */
.L_x_8335:
[----:B------:R-:W0:Y:S02]  /*12dd0*/  QSPC.E.D P0, RZ, [R32] ;  /* 0x0000000020ff73aa */ /* 0x000e240000000700 */
[----:B0-----:R-:W-:Y:S05]  /*12de0*/  @!P0 BRA `(.L_x_8337) ;  /* 0x0000000000188947 */ /* 0x001fea0003800000 */
.L_x_8338:
[----:B------:R-:W2:Y:S02]  /*12df0*/  LD.E R34, [R32] ;  /* 0x0000000020227980 */ /* 0x000ea40000100900 */
[----:B--2---:R-:W-:-:S06]  /*12e00*/  FADD R35, R29, R34 ;  /* 0x000000221d237221 */ /* 0x004fcc0000000000 */
[----:B------:R-:W2:Y:S02]  /*12e10*/  ATOM.E.CAST.SPIN PT, R35, [R32], R34, R35 ;  /* 0x000000222023738b */ /* 0x000ea400019e0123 */
[----:B--2---:R-:W-:-:S13]  /*12e20*/  ISETP.EQ.U32.AND P0, PT, R35, 0x1, PT ;  /* 0x000000012300780c */ /* 0x004fda0003f02070 */
[----:B------:R-:W-:Y:S05]  /*12e30*/  @!P0 BRA `(.L_x_8338) ;  /* 0xfffffffc00ec8947 */ /* 0x000fea000383ffff */
[----:B------:R-:W-:Y:S05]  /*12e40*/  BRA `(.L_x_8334) ;  /* 0x00000000000c7947 */ /* 0x000fea0003800000 */
.L_x_8337:
[----:B------:R-:W2:Y:S02]  /*12e50*/  LD.E R34, desc[UR8][R32.64] ;  /* 0x0000000820227980 */ /* 0x000ea4000c101900 */
[----:B--2---:R-:W-:-:S05]  /*12e60*/  FADD R34, R29, R34 ;  /* 0x000000221d227221 */ /* 0x004fca0000000000 */
[----:B------:R0:W-:Y:S02]  /*12e70*/  ST.E desc[UR8][R32.64], R34 ;  /* 0x0000002220007985 */ /* 0x0001e4000c101908 */
.L_x_8334:
[----:B------:R-:W-:Y:S05]  /*12e80*/  BSYNC.RECONVERGENT B0 ;  /* 0x0000000000007941 */ /* 0x000fea0003800200 */
.L_x_8333:
[----:B0-----:R-:W-:-:S05]  /*12e90*/  IMAD.WIDE R32, R52, 0x4, R20 ;  /* 0x0000000434207825 */ /* 0x001fca00078e0214 */
[----:B------:R0:W-:Y:S01]  /*12ea0*/  ATOM.E.ADD.F32.FTZ.RN.STRONG.GPU P0, RZ, desc[UR8][R32.64], R19 ;  /* 0x8000001320ff79a2 */ /* 0x0001e2000c10f308 */
[----:B------:R-:W-:Y:S04]  /*12eb0*/  BSSY.RECONVERGENT B0, `(.L_x_8339) ;  /* 0x0000015000007945 */ /* 0x000fe80003800200 */
[----:B0-----:R-:W-:Y:S05]  /*12ec0*/  @P0 BRA `(.L_x_8340) ;  /* 0x00000000004c0947 */ /* 0x001fea0003800000 */
[----:B------:R-:W0:Y:S02]  /*12ed0*/  QSPC.E.S P0, RZ, [R32] ;  /* 0x0000000020ff73aa */ /* 0x000e240000000500 */
[----:B0-----:R-:W-:Y:S05]  /*12ee0*/  @!P0 BRA `(.L_x_8341) ;  /* 0x0000000000188947 */ /* 0x001fea0003800000 */
[----:B------:R-:W-:-:S07]  /*12ef0*/  MOV R29, R32 ;  /* 0x00000020001d7202 */ /* 0x000fce0000000f00 */
.L_x_8342:
[----:B------:R-:W0:Y:S02]  /*12f00*/  LDS R32, [R29] ;  /* 0x000000001d207984 */ /* 0x000e240000000800 */
[----:B0-----:R-:W-:-:S05]  /*12f10*/  FADD R33, R19, R32 ;  /* 0x0000002013217221 */ /* 0x001fca0000000000 */
[----:B------:R-:W0:Y:S02]  /*12f20*/  ATOMS.CAST.SPIN P0, [R29], R32, R33 ;  /* 0x000000201d00758d */ /* 0x000e240001800021 */
[----:B0-----:R-:W-:Y:S05]  /*12f30*/  @!P0 BRA `(.L_x_8342) ;  /* 0xfffffffc00f08947 */ /* 0x001fea000383ffff */
[----:B------:R-:W-:Y:S05]  /*12f40*/  BRA `(.L_x_8340) ;  /* 0x00000000002c7947 */ /* 0x000fea0003800000 */
.L_x_8341:
[----:B------:R-:W0:Y:S02]  /*12f50*/  QSPC.E.D P0, RZ, [R32] ;  /* 0x0000000020ff73aa */ /* 0x000e240000000700 */
[----:B0-----:R-:W-:Y:S05]  /*12f60*/  @!P0 BRA `(.L_x_8343) ;  /* 0x0000000000188947 */ /* 0x001fea0003800000 */
.L_x_8344:
[----:B------:R-:W2:Y:S02]  /*12f70*/  LD.E R34, [R32] ;  /* 0x0000000020227980 */ /* 0x000ea40000100900 */
[----:B--2---:R-:W-:-:S06]  /*12f80*/  FADD R35, R19, R34 ;  /* 0x0000002213237221 */ /* 0x004fcc0000000000 */
[----:B------:R-:W2:Y:S02]  /*12f90*/  ATOM.E.CAST.SPIN PT, R35, [R32], R34, R35 ;  /* 0x000000222023738b */ /* 0x000ea400019e0123 */
[----:B--2---:R-:W-:-:S13]  /*12fa0*/  ISETP.EQ.U32.AND P0, PT, R35, 0x1, PT ;  /* 0x000000012300780c */ /* 0x004fda0003f02070 */
[----:B------:R-:W-:Y:S05]  /*12fb0*/  @!P0 BRA `(.L_x_8344) ;  /* 0xfffffffc00ec8947 */ /* 0x000fea000383ffff */
[----:B------:R-:W-:Y:S05]  /*12fc0*/  BRA `(.L_x_8340) ;  /* 0x00000000000c7947 */ /* 0x000fea0003800000 */
.L_x_8343:
[----:B------:R-:W2:Y:S02]  /*12fd0*/  LD.E R29, desc[UR8][R32.64] ;  /* 0x00000008201d7980 */ /* 0x000ea4000c101900 */
[----:B--2---:R-:W-:-:S05]  /*12fe0*/  FADD R29, R19, R29 ;  /* 0x0000001d131d7221 */ /* 0x004fca0000000000 */
[----:B------:R0:W-:Y:S02]  /*12ff0*/  ST.E desc[UR8][R32.64], R29 ;  /* 0x0000001d20007985 */ /* 0x0001e4000c101908 */
.L_x_8340:
[----:B------:R-:W-:Y:S05]  /*13000*/  BSYNC.RECONVERGENT B0 ;  /* 0x0000000000007941 */ /* 0x000fea0003800200 */
.L_x_8339:
        /* <DEDUP_REMOVED lines=9> */
.L_x_8348:
[----:B------:R-:W0:Y:S02]  /*130a0*/  LDS R32, [R34] ;  /* 0x0000000022207984 */ /* 0x000e240000000800 */
[----:B0-----:R-:W-:-:S05]  /*130b0*/  FADD R33, R29, R32 ;  /* 0x000000201d217221 */ /* 0x001fca0000000000 */
[----:B------:R-:W0:Y:S02]  /*130c0*/  ATOMS.CAST.SPIN P0, [R34], R32, R33 ;  /* 0x000000202200758d */ /* 0x000e240001800021 */
[----:B0-----:R-:W-:Y:S05]  /*130d0*/  @!P0 BRA `(.L_x_8348) ;  /* 0xfffffffc00f08947 */ /* 0x001fea000383ffff */
[----:B------:R-:W-:Y:S05]  /*130e0*/  BRA `(.L_x_8346) ;  /* 0x00000000002c7947 */ /* 0x000fea0003800000 */
.L_x_8347:
[----:B------:R-:W0:Y:S02]  /*130f0*/  QSPC.E.D P0, RZ, [R32] ;  /* 0x0000000020ff73aa */ /* 0x000e240000000700 */
[----:B0-----:R-:W-:Y:S05]  /*13100*/  @!P0 BRA `(.L_x_8349) ;  /* 0x0000000000188947 */ /* 0x001fea0003800000 */
.L_x_8350:
[----:B------:R-:W2:Y:S02]  /*13110*/  LD.E R34, [R32] ;  /* 0x0000000020227980 */ /* 0x000ea40000100900 */
[----:B--2---:R-:W-:-:S06]  /*13120*/  FADD R35, R29, R34 ;  /* 0x000000221d237221 */ /* 0x004fcc0000000000 */
[----:B------:R-:W2:Y:S02]  /*13130*/  ATOM.E.CAST.SPIN PT, R35, [R32], R34, R35 ;  /* 0x000000222023738b */ /* 0x000ea400019e0123 */
[----:B--2---:R-:W-:-:S13]  /*13140*/  ISETP.EQ.U32.AND P0, PT, R35, 0x1, PT ;  /* 0x000000012300780c */ /* 0x004fda0003f02070 */
[----:B------:R-:W-:Y:S05]  /*13150*/  @!P0 BRA `(.L_x_8350) ;  /* 0xfffffffc00ec8947 */ /* 0x000fea000383ffff */
[----:B------:R-:W-:Y:S05]  /*13160*/  BRA `(.L_x_8346) ;  /* 0x00000000000c7947 */ /* 0x000fea0003800000 */
.L_x_8349:
[----:B------:R-:W2:Y:S02]  /*13170*/  LD.E R34, desc[UR8][R32.64] ;  /* 0x0000000820227980 */ /* 0x000ea4000c101900 */
[----:B--2---:R-:W-:-:S05]  /*13180*/  FADD R34, R29, R34 ;  /* 0x000000221d227221 */ /* 0x004fca0000000000 */
[----:B------:R0:W-:Y:S02]  /*13190*/  ST.E desc[UR8][R32.64], R34 ;  /* 0x0000002220007985 */ /* 0x0001e4000c101908 */
.L_x_8346:
[----:B------:R-:W-:Y:S05]  /*131a0*/  BSYNC.RECONVERGENT B0 ;  /* 0x0000000000007941 */ /* 0x000fea0003800200 */
.L_x_8345:
[----:B0-----:R-:W-:-:S05]  /*131b0*/  IMAD.WIDE R32, R3, 0x4, R20 ;  /* 0x0000000403207825 */ /* 0x001fca00078e0214 */
[----:B------:R0:W-:Y:S01]  /*131c0*/  ATOM.E.ADD.F32.FTZ.RN.STRONG.GPU P0, RZ, desc[UR8][R32.64], R19 ;  /* 0x8000001320ff79a2 */ /* 0x0001e2000c10f308 */
[----:B------:R-:W-:Y:S04]  /*131d0*/  BSSY.RECONVERGENT B0, `(.L_x_8351) ;  /* 0x0000015000007945 */ /* 0x000fe80003800200 */
[----:B0-----:R-:W-:Y:S05]  /*131e0*/  @P0 BRA `(.L_x_8352) ;  /* 0x00000000004c0947 */ /* 0x001fea0003800000 */
[----:B------:R-:W0:Y:S02]  /*131f0*/  QSPC.E.S P0, RZ, [R32] ;  /* 0x0000000020ff73aa */ /* 0x000e240000000500 */
[----:B0-----:R-:W-:Y:S05]  /*13200*/  @!P0 BRA `(.L_x_8353) ;  /* 0x0000000000188947 */ /* 0x001fea0003800000 */
[----:B------:R-:W-:-:S07]  /*13210*/  MOV R29, R32 ;  /* 0x00000020001d7202 */ /* 0x000fce0000000f00 */
.L_x_8354:
[----:B------:R-:W0:Y:S02]  /*13220*/  LDS R32, [R29] ;  /* 0x000000001d207984 */ /* 0x000e240000000800 */
[----:B0-----:R-:W-:-:S05]  /*13230*/  FADD R33, R19, R32 ;  /* 0x0000002013217221 */ /* 0x001fca0000000000 */
[----:B------:R-:W0:Y:S02]  /*13240*/  ATOMS.CAST.SPIN P0, [R29], R32, R33 ;  /* 0x000000201d00758d */ /* 0x000e240001800021 */
[----:B0-----:R-:W-:Y:S05]  /*13250*/  @!P0 BRA `(.L_x_8354) ;  /* 0xfffffffc00f08947 */ /* 0x001fea000383ffff */
[----:B------:R-:W-:Y:S05]  /*13260*/  BRA `(.L_x_8352) ;  /* 0x00000000002c7947 */ /* 0x000fea0003800000 */
.L_x_8353:
[----:B------:R-:W0:Y:S02]  /*13270*/  QSPC.E.D P0, RZ, [R32] ;  /* 0x0000000020ff73aa */ /* 0x000e240000000700 */
[----:B0-----:R-:W-:Y:S05]  /*13280*/  @!P0 BRA `(.L_x_8355) ;  /* 0x0000000000188947 */ /* 0x001fea0003800000 */
.L_x_8356:
[----:B------:R-:W2:Y:S02]  /*13290*/  LD.E R34, [R32] ;  /* 0x0000000020227980 */ /* 0x000ea40000100900 */
[----:B--2---:R-:W-:-:S06]  /*132a0*/  FADD R35, R19, R34 ;  /* 0x0000002213237221 */ /* 0x004fcc0000000000 */
[----:B------:R-:W2:Y:S02]  /*132b0*/  ATOM.E.CAST.SPIN PT, R35, [R32], R34, R35 ;  /* 0x000000222023738b */ /* 0x000ea400019e0123 */
[----:B--2---:R-:W-:-:S13]  /*132c0*/  ISETP.EQ.U32.AND P0, PT, R35, 0x1, PT ;  /* 0x000000012300780c */ /* 0x004fda0003f02070 */
[----:B------:R-:W-:Y:S05]  /*132d0*/  @!P0 BRA `(.L_x_8356) ;  /* 0xfffffffc00ec8947 */ /* 0x000fea000383ffff */
[----:B------:R-:W-:Y:S05]  /*132e0*/  BRA `(.L_x_8352) ;  /* 0x00000000000c7947 */ /* 0x000fea0003800000 */
.L_x_8355:
[----:B------:R-:W2:Y:S02]  /*132f0*/  LD.E R29, desc[UR8][R32.64] ;  /* 0x00000008201d7980 */ /* 0x000ea4000c101900 */
[----:B--2---:R-:W-:-:S05]  /*13300*/  FADD R29, R19, R29 ;  /* 0x0000001d131d7221 */ /* 0x004fca0000000000 */
[----:B------:R0:W-:Y:S02]  /*13310*/  ST.E desc[UR8][R32.64], R29 ;  /* 0x0000001d20007985 */ /* 0x0001e4000c101908 */
.L_x_8352:
[----:B------:R-:W-:Y:S05]  /*13320*/  BSYNC.RECONVERGENT B0 ;  /* 0x0000000000007941 */ /* 0x000fea0003800200 */
.L_x_8351:
        /* <DEDUP_REMOVED lines=9> */
.L_x_8360:
[----:B------:R-:W0:Y:S02]  /*133c0*/  LDS R32, [R34] ;  /* 0x0000000022207984 */ /* 0x000e240000000800 */
[----:B0-----:R-:W-:-:S05]  /*133d0*/  FADD R33, R29, R32 ;  /* 0x000000201d217221 */ /* 0x001fca0000000000 */
[----:B------:R-:W0:Y:S02]  /*133e0*/  ATOMS.CAST.SPIN P0, [R34], R32, R33 ;  /* 0x000000202200758d */ /* 0x000e240001800021 */
[----:B0-----:R-:W-:Y:S05]  /*133f0*/  @!P0 BRA `(.L_x_8360) ;  /* 0xfffffffc00f08947 */ /* 0x001fea000383ffff */
[----:B------:R-:W-:Y:S05]  /*13400*/  BRA `(.L_x_8358) ;  /* 0x00000000002c7947 */ /* 0x000fea0003800000 */
.L_x_8359:
[----:B------:R-:W0:Y:S02]  /*13410*/  QSPC.E.D P0, RZ, [R32] ;  /* 0x0000000020ff73aa */ /* 0x000e240000000700 */
[----:B0-----:R-:W-:Y:S05]  /*13420*/  @!P0 BRA `(.L_x_8361) ;  /* 0x0000000000188947 */ /* 0x001fea0003800000 */
.L_x_8362:
[----:B------:R-:W2:Y:S02]  /*13430*/  LD.E R34, [R32] ;  /* 0x0000000020227980 */ /* 0x000ea40000100900 */
[----:B--2---:R-:W-:-:S06]  /*13440*/  FADD R35, R29, R34 ;  /* 0x000000221d237221 */ /* 0x004fcc0000000000 */
[----:B------:R-:W2:Y:S02]  /*13450*/  ATOM.E.CAST.SPIN PT, R35, [R32], R34, R35 ;  /* 0x000000222023738b */ /* 0x000ea400019e0123 */
[----:B--2---:R-:W-:-:S13]  /*13460*/  ISETP.EQ.U32.AND P0, PT, R35, 0x1, PT ;  /* 0x000000012300780c */ /* 0x004fda0003f02070 */
[----:B------:R-:W-:Y:S05]  /*13470*/  @!P0 BRA `(.L_x_8362) ;  /* 0xfffffffc00ec8947 */ /* 0x000fea000383ffff */
[----:B------:R-:W-:Y:S05]  /*13480*/  BRA `(.L_x_8358) ;  /* 0x00000000000c7947 */ /* 0x000fea0003800000 */
.L_x_8361:
[----:B------:R-:W2:Y:S02]  /*13490*/  LD.E R34, desc[UR8][R32.64] ;  /* 0x0000000820227980 */ /* 0x000ea4000c101900 */
[----:B--2---:R-:W-:-:S05]  /*134a0*/  FADD R34, R29, R34 ;  /* 0x000000221d227221 */ /* 0x004fca0000000000 */
[----:B------:R0:W-:Y:S02]  /*134b0*/  ST.E desc[UR8][R32.64], R34 ;  /* 0x0000002220007985 */ /* 0x0001e4000c101908 */
.L_x_8358:
[----:B------:R-:W-:Y:S05]  /*134c0*/  BSYNC.RECONVERGENT B0 ;  /* 0x0000000000007941 */ /* 0x000fea0003800200 */
.L_x_8357:
[----:B0-----:R-:W-:-:S05]  /*134d0*/  IMAD.WIDE R32, R5, 0x4, R20 ;  /* 0x0000000405207825 */ /* 0x001fca00078e0214 */
[----:B------:R0:W-:Y:S01]  /*134e0*/  ATOM.E.ADD.F32.FTZ.RN.STRONG.GPU P0, RZ, desc[UR8][R32.64], R19 ;  /* 0x8000001320ff79a2 */ /* 0x0001e2000c10f308 */
[----:B------:R-:W-:Y:S04]  /*134f0*/  BSSY.RECONVERGENT B0, `(.L_x_8363) ;  /* 0x0000015000007945 */ /* 0x000fe80003800200 */
[----:B0-----:R-:W-:Y:S05]  /*13500*/  @P0 BRA `(.L_x_8364) ;  /* 0x00000000004c0947 */ /* 0x001fea0003800000 */
[----:B------:R-:W0:Y:S02]  /*13510*/  QSPC.E.S P0, RZ, [R32] ;  /* 0x0000000020ff73aa */ /* 0x000e240000000500 */
[----:B0-----:R-:W-:Y:S05]  /*13520*/  @!P0 BRA `(.L_x_8365) ;  /* 0x0000000000188947 */ /* 0x001fea0003800000 */
[----:B------:R-:W-:-:S07]  /*13530*/  MOV R29, R32 ;  /* 0x00000020001d7202 */ /* 0x000fce0000000f00 */
.L_x_8366:
[----:B------:R-:W0:Y:S02]  /*13540*/  LDS R32, [R29] ;  /* 0x000000001d207984 */ /* 0x000e240000000800 */
[----:B0-----:R-:W-:-:S05]  /*13550*/  FADD R33, R19, R32 ;  /* 0x0000002013217221 */ /* 0x001fca0000000000 */
[----:B------:R-:W0:Y:S02]  /*13560*/  ATOMS.CAST.SPIN P0, [R29], R32, R33 ;  /* 0x000000201d00758d */ /* 0x000e240001800021 */
[----:B0-----:R-:W-:Y:S05]  /*13570*/  @!P0 BRA `(.L_x_8366) ;  /* 0xfffffffc00f08947 */ /* 0x001fea000383ffff */
[----:B------:R-:W-:Y:S05]  /*13580*/  BRA `(.L_x_8364) ;  /* 0x00000000002c7947 */ /* 0x000fea0003800000 */
.L_x_8365:
[----:B------:R-:W0:Y:S02]  /*13590*/  QSPC.E.D P0, RZ, [R32] ;  /* 0x0000000020ff73aa */ /* 0x000e240000000700 */
[----:B0-----:R-:W-:Y:S05]  /*135a0*/  @!P0 BRA `(.L_x_8367) ;  /* 0x0000000000188947 */ /* 0x001fea0003800000 */
.L_x_8368:
[----:B------:R-:W2:Y:S02]  /*135b0*/  LD.E R34, [R32] ;  /* 0x0000000020227980 */ /* 0x000ea40000100900 */
[----:B--2---:R-:W-:-:S06]  /*135c0*/  FADD R35, R19, R34 ;  /* 0x0000002213237221 */ /* 0x004fcc0000000000 */
[----:B------:R-:W2:Y:S02]  /*135d0*/  ATOM.E.CAST.SPIN PT, R35, [R32], R34, R35 ;  /* 0x000000222023738b */ /* 0x000ea400019e0123 */
[----:B--2---:R-:W-:-:S13]  /*135e0*/  ISETP.EQ.U32.AND P0, PT, R35, 0x1, PT ;  /* 0x000000012300780c */ /* 0x004fda0003f02070 */
[----:B------:R-:W-:Y:S05]  /*135f0*/  @!P0 BRA `(.L_x_8368) ;  /* 0xfffffffc00ec8947 */ /* 0x000fea000383ffff */
[----:B------:R-:W-:Y:S05]  /*13600*/  BRA `(.L_x_8364) ;  /* 0x00000000000c7947 */ /* 0x000fea0003800000 */
.L_x_8367:
[----:B------:R-:W2:Y:S02]  /*13610*/  LD.E R29, desc[UR8][R32.64] ;  /* 0x00000008201d7980 */ /* 0x000ea4000c101900 */
[----:B--2---:R-:W-:-:S05]  /*13620*/  FADD R29, R19, R29 ;  /* 0x0000001d131d7221 */ /* 0x004fca0000000000 */
[----:B------:R0:W-:Y:S02]  /*13630*/  ST.E desc[UR8][R32.64], R29 ;  /* 0x0000001d20007985 */ /* 0x0001e4000c101908 */
.L_x_8364:
[----:B------:R-:W-:Y:S05]  /*13640*/  BSYNC.RECONVERGENT B0 ;  /* 0x0000000000007941 */ /* 0x000fea0003800200 */
.L_x_8363:
        /* <DEDUP_REMOVED lines=9> */
.L_x_8372:
[----:B------:R-:W0:Y:S02]  /*136e0*/  LDS R32, [R34] ;  /* 0x0000000022207984 */ /* 0x000e240000000800 */
[----:B0-----:R-:W-:-:S05]  /*136f0*/  FADD R33, R29, R32 ;  /* 0x000000201d217221 */ /* 0x001fca0000000000 */
[----:B------:R-:W0:Y:S02]  /*13700*/  ATOMS.CAST.SPIN P0, [R34], R32, R33 ;  /* 0x000000202200758d */ /* 0x000e240001800021 */
[----:B0-----:R-:W-:Y:S05]  /*13710*/  @!P0 BRA `(.L_x_8372) ;  /* 0xfffffffc00f08947 */ /* 0x001fea000383ffff */
[----:B------:R-:W-:Y:S05]  /*13720*/  BRA `(.L_x_8370) ;  /* 0x00000000002c7947 */ /* 0x000fea0003800000 */
.L_x_8371:
[----:B------:R-:W0:Y:S02]  /*13730*/  QSPC.E.D P0, RZ, [R32] ;  /* 0x0000000020ff73aa */ /* 0x000e240000000700 */
[----:B0-----:R-:W-:Y:S05]  /*13740*/  @!P0 BRA `(.L_x_8373) ;  /* 0x0000000000188947 */ /* 0x001fea0003800000 */
.L_x_8374:
[----:B------:R-:W2:Y:S02]  /*13750*/  LD.E R34, [R32] ;  /* 0x0000000020227980 */ /* 0x000ea40000100900 */
[----:B--2---:R-:W-:-:S06]  /*13760*/  FADD R35, R29, R34 ;  /* 0x000000221d237221 */ /* 0x004fcc0000000000 */
[----:B------:R-:W2:Y:S02]  /*13770*/  ATOM.E.CAST.SPIN PT, R35, [R32], R34, R35 ;  /* 0x000000222023738b */ /* 0x000ea400019e0123 */
[----:B--2---:R-:W-:-:S13]  /*13780*/  ISETP.EQ.U32.AND P0, PT, R35, 0x1, PT ;  /* 0x000000012300780c */ /* 0x004fda0003f02070 */
[----:B------:R-:W-:Y:S05]  /*13790*/  @!P0 BRA `(.L_x_8374) ;  /* 0xfffffffc00ec8947 */ /* 0x000fea000383ffff */
[----:B------:R-:W-:Y:S05]  /*137a0*/  BRA `(.L_x_8370) ;  /* 0x00000000000c7947 */ /* 0x000fea0003800000 */
.L_x_8373:
[----:B------:R-:W2:Y:S02]  /*137b0*/  LD.E R34, desc[UR8][R32.64] ;  /* 0x0000000820227980 */ /* 0x000ea4000c101900 */
[----:B--2---:R-:W-:-:S05]  /*137c0*/  FADD R34, R29, R34 ;  /* 0x000000221d227221 */ /* 0x004fca0000000000 */
[----:B------:R0:W-:Y:S02]  /*137d0*/  ST.E desc[UR8][R32.64], R34 ;  /* 0x0000002220007985 */ /* 0x0001e4000c101908 */
.L_x_8370:
[----:B------:R-:W-:Y:S05]  /*137e0*/  BSYNC.RECONVERGENT B0 ;  /* 0x0000000000007941 */ /* 0x000fea0003800200 */
.L_x_8369:
[----:B0-----:R-:W-:-:S05]  /*137f0*/  IMAD.WIDE R32, R7, 0x4, R20 ;  /* 0x0000000407207825 */ /* 0x001fca00078e0214 */
[----:B------:R0:W-:Y:S01]  /*13800*/  ATOM.E.ADD.F32.FTZ.RN.STRONG.GPU P0, RZ, desc[UR8][R32.64], R19 ;  /* 0x8000001320ff79a2 */ /* 0x0001e2000c10f308 */
[----:B------:R-:W-:Y:S04]  /*13810*/  BSSY.RECONVERGENT B0, `(.L_x_8375) ;  /* 0x0000015000007945 */ /* 0x000fe80003800200 */
[----:B0-----:R-:W-:Y:S05]  /*13820*/  @P0 BRA `(.L_x_8376) ;  /* 0x00000000004c0947 */ /* 0x001fea0003800000 */
[----:B------:R-:W0:Y:S02]  /*13830*/  QSPC.E.S P0, RZ, [R32] ;  /* 0x0000000020ff73aa */ /* 0x000e240000000500 */
[----:B0-----:R-:W-:Y:S05]  /*13840*/  @!P0 BRA `(.L_x_8377) ;  /* 0x0000000000188947 */ /* 0x001fea0003800000 */
[----:B------:R-:W-:-:S07]  /*13850*/  MOV R29, R32 ;  /* 0x00000020001d7202 */ /* 0x000fce0000000f00 */
.L_x_8378:
[----:B------:R-:W0:Y:S02]  /*13860*/  LDS R32, [R29] ;  /* 0x000000001d207984 */ /* 0x000e240000000800 */
[----:B0-----:R-:W-:-:S05]  /*13870*/  FADD R33, R19, R32 ;  /* 0x0000002013217221 */ /* 0x001fca0000000000 */
[----:B------:R-:W0:Y:S02]  /*13880*/  ATOMS.CAST.SPIN P0, [R29], R32, R33 ;  /* 0x000000201d00758d */ /* 0x000e240001800021 */
[----:B0-----:R-:W-:Y:S05]  /*13890*/  @!P0 BRA `(.L_x_8378) ;  /* 0xfffffffc00f08947 */ /* 0x001fea000383ffff */
[----:B------:R-:W-:Y:S05]  /*138a0*/  BRA `(.L_x_8376) ;  /* 0x00000000002c7947 */ /* 0x000fea0003800000 */
.L_x_8377:
[----:B------:R-:W0:Y:S02]  /*138b0*/  QSPC.E.D P0, RZ, [R32] ;  /* 0x0000000020ff73aa */ /* 0x000e240000000700 */
[----:B0-----:R-:W-:Y:S05]  /*138c0*/  @!P0 BRA `(.L_x_8379) ;  /* 0x0000000000188947 */ /* 0x001fea0003800000 */
.L_x_8380:
[----:B------:R-:W2:Y:S02]  /*138d0*/  LD.E R34, [R32] ;  /* 0x0000000020227980 */ /* 0x000ea40000100900 */
[----:B--2---:R-:W-:-:S06]  /*138e0*/  FADD R35, R19, R34 ;  /* 0x0000002213237221 */ /* 0x004fcc0000000000 */
[----:B------:R-:W2:Y:S02]  /*138f0*/  ATOM.E.CAST.SPIN PT, R35, [R32], R34, R35 ;  /* 0x000000222023738b */ /* 0x000ea400019e0123 */
[----:B--2---:R-:W-:-:S13]  /*13900*/  ISETP.EQ.U32.AND P0, PT, R35, 0x1, PT ;  /* 0x000000012300780c */ /* 0x004fda0003f02070 */
[----:B------:R-:W-:Y:S05]  /*13910*/  @!P0 BRA `(.L_x_8380) ;  /* 0xfffffffc00ec8947 */ /* 0x000fea000383ffff */
[----:B------:R-:W-:Y:S05]  /*13920*/  BRA `(.L_x_8376) ;  /* 0x00000000000c7947 */ /* 0x000fea0003800000 */
.L_x_8379:
[----:B------:R-:W2:Y:S02]  /*13930*/  LD.E R29, desc[UR8][R32.64] ;  /* 0x00000008201d7980 */ /* 0x000ea4000c101900 */
[----:B--2---:R-:W-:-:S05]  /*13940*/  FADD R29, R19, R29 ;  /* 0x0000001d131d7221 */ /* 0x004fca0000000000 */
[----:B------:R0:W-:Y:S02]  /*13950*/  ST.E desc[UR8][R32.64], R29 ;  /* 0x0000001d20007985 */ /* 0x0001e4000c101908 */
.L_x_8376:
[----:B------:R-:W-:Y:S05]  /*13960*/  BSYNC.RECONVERGENT B0 ;  /* 0x0000000000007941 */ /* 0x000fea0003800200 */
.L_x_8375:
        /* <DEDUP_REMOVED lines=9> */
.L_x_8384:
[----:B------:R-:W0:Y:S02]  /*13a00*/  LDS R32, [R34] ;  /* 0x0000000022207984 */ /* 0x000e240000000800 */
[----:B0-----:R-:W-:-:S05]  /*13a10*/  FADD R33, R29, R32 ;  /* 0x000000201d217221 */ /* 0x001fca0000000000 */
[----:B------:R-:W0:Y:S02]  /*13a20*/  ATOMS.CAST.SPIN P0, [R34], R32, R33 ;  /* 0x000000202200758d */ /* 0x000e240001800021 */
[----:B0-----:R-:W-:Y:S05]  /*13a30*/  @!P0 BRA `(.L_x_8384) ;  /* 0xfffffffc00f08947 */ /* 0x001fea000383ffff */
[----:B------:R-:W-:Y:S05]  /*13a40*/  BRA `(.L_x_8382) ;  /* 0x00000000002c7947 */ /* 0x000fea0003800000 */
.L_x_8383:
[----:B------:R-:W0:Y:S02]  /*13a50*/  QSPC.E.D P0, RZ, [R32] ;  /* 0x0000000020ff73aa */ /* 0x000e240000000700 */
[----:B0-----:R-:W-:Y:S05]  /*13a60*/  @!P0 BRA `(.L_x_8385) ;  /* 0x0000000000188947 */ /* 0x001fea0003800000 */
.L_x_8386:
[----:B------:R-:W2:Y:S02]  /*13a70*/  LD.E R34, [R32] ;  /* 0x0000000020227980 */ /* 0x000ea40000100900 */
[----:B--2---:R-:W-:-:S06]  /*13a80*/  FADD R35, R29, R34 ;  /* 0x000000221d237221 */ /* 0x004fcc0000000000 */
[----:B------:R-:W2:Y:S02]  /*13a90*/  ATOM.E.CAST.SPIN PT, R35, [R32], R34, R35 ;  /* 0x000000222023738b */ /* 0x000ea400019e0123 */
[----:B--2---:R-:W-:-:S13]  /*13aa0*/  ISETP.EQ.U32.AND P0, PT, R35, 0x1, PT ;  /* 0x000000012300780c */ /* 0x004fda0003f02070 */
[----:B------:R-:W-:Y:S05]  /*13ab0*/  @!P0 BRA `(.L_x_8386) ;  /* 0xfffffffc00ec8947 */ /* 0x000fea000383ffff */
[----:B------:R-:W-:Y:S05]  /*13ac0*/  BRA `(.L_x_8382) ;  /* 0x00000000000c7947 */ /* 0x000fea0003800000 */
.L_x_8385:
[----:B------:R-:W2:Y:S02]  /*13ad0*/  LD.E R34, desc[UR8][R32.64] ;  /* 0x0000000820227980 */ /* 0x000ea4000c101900 */
[----:B--2---:R-:W-:-:S05]  /*13ae0*/  FADD R34, R29, R34 ;  /* 0x000000221d227221 */ /* 0x004fca0000000000 */
[----:B------:R0:W-:Y:S02]  /*13af0*/  ST.E desc[UR8][R32.64], R34 ;  /* 0x0000002220007985 */ /* 0x0001e4000c101908 */
.L_x_8382:
[----:B------:R-:W-:Y:S05]  /*13b00*/  BSYNC.RECONVERGENT B0 ;  /* 0x0000000000007941 */ /* 0x000fea0003800200 */
.L_x_8381:
[----:B0-----:R-:W-:-:S05]  /*13b10*/  IMAD.WIDE R32, R4, 0x4, R20 ;  /* 0x0000000404207825 */ /* 0x001fca00078e0214 */
[----:B------:R0:W-:Y:S01]  /*13b20*/  ATOM.E.ADD.F32.FTZ.RN.STRONG.GPU P0, RZ, desc[UR8][R32.64], R19 ;  /* 0x8000001320ff79a2 */ /* 0x0001e2000c10f308 */
[----:B------:R-:W-:Y:S04]  /*13b30*/  BSSY.RECONVERGENT B0, `(.L_x_8387) ;  /* 0x0000015000007945 */ /* 0x000fe80003800200 */
[----:B0-----:R-:W-:Y:S05]  /*13b40*/  @P0 BRA `(.L_x_8388) ;  /* 0x00000000004c0947 */ /* 0x001fea0003800000 */
[----:B------:R-:W0:Y:S02]  /*13b50*/  QSPC.E.S P0, RZ, [R32] ;  /* 0x0000000020ff73aa */ /* 0x000e240000000500 */
[----:B0-----:R-:W-:Y:S05]  /*13b60*/  @!P0 BRA `(.L_x_8389) ;  /* 0x0000000000188947 */ /* 0x001fea0003800000 */
[----:B------:R-:W-:-:S07]  /*13b70*/  MOV R29, R32 ;  /* 0x00000020001d7202 */ /* 0x000fce0000000f00 */
.L_x_8390:
[----:B------:R-:W0:Y:S02]  /*13b80*/  LDS R32, [R29] ;  /* 0x000000001d207984 */ /* 0x000e240000000800 */
[----:B0-----:R-:W-:-:S05]  /*13b90*/  FADD R33, R19, R32 ;  /* 0x0000002013217221 */ /* 0x001fca0000000000 */
[----:B------:R-:W0:Y:S02]  /*13ba0*/  ATOMS.CAST.SPIN P0, [R29], R32, R33 ;  /* 0x000000201d00758d */ /* 0x000e240001800021 */
[----:B0-----:R-:W-:Y:S05]  /*13bb0*/  @!P0 BRA `(.L_x_8390) ;  /* 0xfffffffc00f08947 */ /* 0x001fea000383ffff */
[----:B------:R-:W-:Y:S05]  /*13bc0*/  BRA `(.L_x_8388) ;  /* 0x00000000002c7947 */ /* 0x000fea0003800000 */
.L_x_8389:
[----:B------:R-:W0:Y:S02]  /*13bd0*/  QSPC.E.D P0, RZ, [R32] ;  /* 0x0000000020ff73aa */ /* 0x000e240000000700 */
[----:B0-----:R-:W-:Y:S05]  /*13be0*/  @!P0 BRA `(.L_x_8391) ;  /* 0x0000000000188947 */ /* 0x001fea0003800000 */
.L_x_8392:
[----:B------:R-:W2:Y:S02]  /*13bf0*/  LD.E R34, [R32] ;  /* 0x0000000020227980 */ /* 0x000ea40000100900 */
[----:B--2---:R-:W-:-:S06]  /*13c00*/  FADD R35, R19, R34 ;  /* 0x0000002213237221 */ /* 0x004fcc0000000000 */
[----:B------:R-:W2:Y:S02]  /*13c10*/  ATOM.E.CAST.SPIN PT, R35, [R32], R34, R35 ;  /* 0x000000222023738b */ /* 0x000ea400019e0123 */
[----:B--2---:R-:W-:-:S13]  /*13c20*/  ISETP.EQ.U32.AND P0, PT, R35, 0x1, PT ;  /* 0x000000012300780c */ /* 0x004fda0003f02070 */
[----:B------:R-:W-:Y:S05]  /*13c30*/  @!P0 BRA `(.L_x_8392) ;  /* 0xfffffffc00ec8947 */ /* 0x000fea000383ffff */
[----:B------:R-:W-:Y:S05]  /*13c40*/  BRA `(.L_x_8388) ;  /* 0x00000000000c7947 */ /* 0x000fea0003800000 */
.L_x_8391:
[----:B------:R-:W2:Y:S02]  /*13c50*/  LD.E R29, desc[UR8][R32.64] ;  /* 0x00000008201d7980 */ /* 0x000ea4000c101900 */
[----:B--2---:R-:W-:-:S05]  /*13c60*/  FADD R29, R19, R29 ;  /* 0x0000001d131d7221 */ /* 0x004fca0000000000 */
[----:B------:R0:W-:Y:S02]  /*13c70*/  ST.E desc[UR8][R32.64], R29 ;  /* 0x0000001d20007985 */ /* 0x0001e4000c101908 */
.L_x_8388:
[----:B------:R-:W-:Y:S05]  /*13c80*/  BSYNC.RECONVERGENT B0 ;  /* 0x0000000000007941 */ /* 0x000fea0003800200 */
.L_x_8387:
        /* <DEDUP_REMOVED lines=9> */
.L_x_8396:
[----:B------:R-:W0:Y:S02]  /*13d20*/  LDS R32, [R29] ;  /* 0x000000001d207984 */ /* 0x000e240000000800 */
[----:B0-----:R-:W-:-:S05]  /*13d30*/  FADD R33, R12, R32 ;  /* 0x000000200c217221 */ /* 0x001fca0000000000 */
[----:B------:R-:W0:Y:S02]  /*13d40*/  ATOMS.CAST.SPIN P0, [R29], R32, R33 ;  /* 0x000000201d00758d */ /* 0x000e240001800021 */
[----:B0-----:R-:W-:Y:S05]  /*13d50*/  @!P0 BRA `(.L_x_8396) ;  /* 0xfffffffc00f08947 */ /* 0x001fea000383ffff */
[----:B------:R-:W-:Y:S05]  /*13d60*/  BRA `(.L_x_8394) ;  /* 0x00000000002c7947 */ /* 0x000fea0003800000 */
.L_x_8395:
[----:B------:R-:W0:Y:S02]  /*13d70*/  QSPC.E.D P0, RZ, [R32] ;  /* 0x0000000020ff73aa */ /* 0x000e240000000700 */
[----:B0-----:R-:W-:Y:S05]  /*13d80*/  @!P0 BRA `(.L_x_8397) ;  /* 0x0000000000188947 */ /* 0x001fea0003800000 */
.L_x_8398:
[----:B------:R-:W2:Y:S02]  /*13d90*/  LD.E R34, [R32] ;  /* 0x0000000020227980 */ /* 0x000ea40000100900 */
[----:B--2---:R-:W-:-:S06]  /*13da0*/  FADD R35, R12, R34 ;  /* 0x000000220c237221 */ /* 0x004fcc0000000000 */
[----:B------:R-:W2:Y:S02]  /*13db0*/  ATOM.E.CAST.SPIN PT, R35, [R32], R34, R35 ;  /* 0x000000222023738b */ /* 0x000ea400019e0123 */
[----:B--2---:R-:W-:-:S13]  /*13dc0*/  ISETP.EQ.U32.AND P0, PT, R35, 0x1, PT ;  /* 0x000000012300780c */ /* 0x004fda0003f02070 */
[----:B------:R-:W-:Y:S05]  /*13dd0*/  @!P0 BRA `(.L_x_8398) ;  /* 0xfffffffc00ec8947 */ /* 0x000fea000383ffff */
[----:B------:R-:W-:Y:S05]  /*13de0*/  BRA `(.L_x_8394) ;  /* 0x00000000000c7947 */ /* 0x000fea0003800000 */
.L_x_8397:
[----:B------:R-:W2:Y:S02]  /*13df0*/  LD.E R29, desc[UR8][R32.64] ;  /* 0x00000008201d7980 */ /* 0x000ea4000c101900 */
[----:B--2---:R-:W-:-:S05]  /*13e00*/  FADD R29, R12, R29 ;  /* 0x0000001d0c1d7221 */ /* 0x004fca0000000000 */
[----:B------:R0:W-:Y:S02]  /*13e10*/  ST.E desc[UR8][R32.64], R29 ;  /* 0x0000001d20007985 */ /* 0x0001e4000c101908 */
.L_x_8394:
[----:B------:R-:W-:Y:S05]  /*13e20*/  BSYNC.RECONVERGENT B0 ;  /* 0x0000000000007941 */ /* 0x000fea0003800200 */
.L_x_8393:
[----:B0-----:R-:W-:-:S05]  /*13e30*/  IMAD.WIDE R32, R6, 0x4, R20 ;  /* 0x0000000406207825 */ /* 0x001fca00078e0214 */
[----:B------:R0:W-:Y:S01]  /*13e40*/  ATOM.E.ADD.F32.FTZ.RN.STRONG.GPU P0, RZ, desc[UR8][R32.64], R19 ;  /* 0x8000001320ff79a2 */ /* 0x0001e2000c10f308 */
[----:B------:R-:W-:Y:S04]  /*13e50*/  BSSY.RECONVERGENT B0, `(.L_x_8399) ;  /* 0x0000015000007945 */ /* 0x000fe80003800200 */
[----:B0-----:R-:W-:Y:S05]  /*13e60*/  @P0 BRA `(.L_x_8400) ;  /* 0x00000000004c0947 */ /* 0x001fea0003800000 */
[----:B------:R-:W0:Y:S02]  /*13e70*/  QSPC.E.S P0, RZ, [R32] ;  /* 0x0000000020ff73aa */ /* 0x000e240000000500 */
[----:B0-----:R-:W-:Y:S05]  /*13e80*/  @!P0 BRA `(.L_x_8401) ;  /* 0x0000000000188947 */ /* 0x001fea0003800000 */
[----:B------:R-:W-:-:S07]  /*13e90*/  MOV R12, R32 ;  /* 0x00000020000c7202 */ /* 0x000fce0000000f00 */
.L_x_8402:
[----:B------:R-:W0:Y:S02]  /*13ea0*/  LDS R32, [R12] ;  /* 0x000000000c207984 */ /* 0x000e240000000800 */
[----:B0-----:R-:W-:-:S05]  /*13eb0*/  FADD R33, R19, R32 ;  /* 0x0000002013217221 */ /* 0x001fca0000000000 */
[----:B------:R-:W0:Y:S02]  /*13ec0*/  ATOMS.CAST.SPIN P0, [R12], R32, R33 ;  /* 0x000000200c00758d */ /* 0x000e240001800021 */
[----:B0-----:R-:W-:Y:S05]  /*13ed0*/  @!P0 BRA `(.L_x_8402) ;  /* 0xfffffffc00f08947 */ /* 0x001fea000383ffff */
[----:B------:R-:W-:Y:S05]  /*13ee0*/  BRA `(.L_x_8400) ;  /* 0x00000000002c7947 */ /* 0x000fea0003800000 */
.L_x_8401:
[----:B------:R-:W0:Y:S02]  /*13ef0*/  QSPC.E.D P0, RZ, [R32] ;  /* 0x0000000020ff73aa */ /* 0x000e240000000700 */
[----:B0-----:R-:W-:Y:S05]  /*13f00*/  @!P0 BRA `(.L_x_8403) ;  /* 0x0000000000188947 */ /* 0x001fea0003800000 */
.L_x_8404:
[----:B------:R-:W2:Y:S02]  /*13f10*/  LD.E R34, [R32] ;  /* 0x0000000020227980 */ /* 0x000ea40000100900 */
[----:B--2---:R-:W-:-:S06]  /*13f20*/  FADD R35, R19, R34 ;  /* 0x0000002213237221 */ /* 0x004fcc0000000000 */
[----:B------:R-:W2:Y:S02]  /*13f30*/  ATOM.E.CAST.SPIN PT, R35, [R32], R34, R35 ;  /* 0x000000222023738b */ /* 0x000ea400019e0123 */
[----:B--2---:R-:W-:-:S13]  /*13f40*/  ISETP.EQ.U32.AND P0, PT, R35, 0x1, PT ;  /* 0x000000012300780c */ /* 0x004fda0003f02070 */
[----:B------:R-:W-:Y:S05]  /*13f50*/  @!P0 BRA `(.L_x_8404) ;  /* 0xfffffffc00ec8947 */ /* 0x000fea000383ffff */
[----:B------:R-:W-:Y:S05]  /*13f60*/  BRA `(.L_x_8400) ;  /* 0x00000000000c7947 */ /* 0x000fea0003800000 */
.L_x_8403:
[----:B------:R-:W2:Y:S02]  /*13f70*/  LD.E R12, desc[UR8][R32.64] ;  /* 0x00000008200c7980 */ /* 0x000ea4000c101900 */
[----:B--2---:R-:W-:-:S05]  /*13f80*/  FADD R12, R19, R12 ;  /* 0x0000000c130c7221 */ /* 0x004fca0000000000 */
[----:B------:R0:W-:Y:S02]  /*13f90*/  ST.E desc[UR8][R32.64], R12 ;  /* 0x0000000c20007985 */ /* 0x0001e4000c101908 */
.L_x_8400:
[----:B------:R-:W-:Y:S05]  /*13fa0*/  BSYNC.RECONVERGENT B0 ;  /* 0x0000000000007941 */ /* 0x000fea0003800200 */
.L_x_8399:
[----:B------:R-:W2:Y:S01]  /*13fb0*/  LDL R29, [R1+0x74] ;  /* 0x00007400011d7983 */ /* 0x000ea20000100800 */
[----:B0-----:R-:W-:-:S04]  /*13fc0*/  FFMA R12, R24, R8, R13 ;  /* 0x00000008180c7223 */ /* 0x001fc8000000000d */
        /* <DEDUP_REMOVED lines=8> */
.L_x_8408:
[----:B------:R-:W0:Y:S02]  /*14050*/  LDS R22, [R24] ;  /* 0x0000000018167984 */ /* 0x000e240000000800 */
[----:B0-----:R-:W-:-:S05]  /*14060*/  FADD R23, R12, R22 ;  /* 0x000000160c177221 */ /* 0x001fca0000000000 */
[----:B------:R-:W0:Y:S02]  /*14070*/  ATOMS.CAST.SPIN P0, [R24], R22, R23 ;  /* 0x000000161800758d */ /* 0x000e240001800017 */
[----:B0-----:R-:W-:Y:S05]  /*14080*/  @!P0 BRA `(.L_x_8408) ;  /* 0xfffffffc00f08947 */ /* 0x001fea000383ffff */
[----:B------:R-:W-:Y:S05]  /*14090*/  BRA `(.L_x_8406) ;  /* 0x00000000002c7947 */ /* 0x000fea0003800000 */
.L_x_8407:
[----:B------:R-:W0:Y:S02]  /*140a0*/  QSPC.E.D P0, RZ, [R22] ;  /* 0x0000000016ff73aa */ /* 0x000e240000000700 */
[----:B0-----:R-:W-:Y:S05]  /*140b0*/  @!P0 BRA `(.L_x_8409) ;  /* 0x0000000000188947 */ /* 0x001fea0003800000 */
.L_x_8410:
[----:B------:R-:W2:Y:S02]  /*140c0*/  LD.E R32, [R22] ;  /* 0x0000000016207980 */ /* 0x000ea40000100900 */
[----:B--2---:R-:W-:-:S06]  /*140d0*/  FADD R33, R12, R32 ;  /* 0x000000200c217221 */ /* 0x004fcc0000000000 */
[----:B------:R-:W2:Y:S02]  /*140e0*/  ATOM.E.CAST.SPIN PT, R33, [R22], R32, R33 ;  /* 0x000000201621738b */ /* 0x000ea400019e0121 */
[----:B--2---:R-:W-:-:S13]  /*140f0*/  ISETP.EQ.U32.AND P0, PT, R33, 0x1, PT ;  /* 0x000000012100780c */ /* 0x004fda0003f02070 */
[----:B------:R-:W-:Y:S05]  /*14100*/  @!P0 BRA `(.L_x_8410) ;  /* 0xfffffffc00ec8947 */ /* 0x000fea000383ffff */
[----:B------:R-:W-:Y:S05]  /*14110*/  BRA `(.L_x_8406) ;  /* 0x00000000000c7947 */ /* 0x000fea0003800000 */
.L_x_8409:
[----:B------:R-:W2:Y:S02]  /*14120*/  LD.E R24, desc[UR8][R22.64] ;  /* 0x0000000816187980 */ /* 0x000ea4000c101900 */
[----:B--2---:R-:W-:-:S05]  /*14130*/  FADD R24, R12, R24 ;  /* 0x000000180c187221 */ /* 0x004fca0000000000 */
[----:B------:R0:W-:Y:S02]  /*14140*/  ST.E desc[UR8][R22.64], R24 ;  /* 0x0000001816007985 */ /* 0x0001e4000c101908 */
.L_x_8406:
[----:B------:R-:W-:Y:S05]  /*14150*/  BSYNC.RECONVERGENT B0 ;  /* 0x0000000000007941 */ /* 0x000fea0003800200 */
.L_x_8405:
[----:B------:R-:W2:Y:S02]  /*14160*/  LDL R12, [R1+0x74] ;  /* 0x00007400010c7983 */ /* 0x000ea40000100800 */
[----:B--2---:R-:W-:-:S05]  /*14170*/  IMAD.WIDE R20, R12, 0x4, R20 ;  /* 0x000000040c147825 */ /* 0x004fca00078e0214 */
[----:B------:R1:W-:Y:S01]  /*14180*/  ATOM.E.ADD.F32.FTZ.RN.STRONG.GPU P0, RZ, desc[UR8][R20.64], R19 ;  /* 0x8000001314ff79a2 */ /* 0x0003e2000c10f308 */
[----:B------:R-:W-:Y:S04]  /*14190*/  BSSY.RECONVERGENT B0, `(.L_x_8411) ;  /* 0x0000015000007945 */ /* 0x000fe80003800200 */
[----:B-1----:R-:W-:Y:S05]  /*141a0*/  @P0 BRA `(.L_x_8412) ;  /* 0x00000000004c0947 */ /* 0x002fea0003800000 */
[----:B------:R-:W1:Y:S02]  /*141b0*/  QSPC.E.S P0, RZ, [R20] ;  /* 0x0000000014ff73aa */ /* 0x000e640000000500 */
[----:B-1----:R-:W-:Y:S05]  /*141c0*/  @!P0 BRA `(.L_x_8413) ;  /* 0x0000000000188947 */ /* 0x002fea0003800000 */
[----:B------:R-:W-:-:S07]  /*141d0*/  MOV R12, R20 ;  /* 0x00000014000c7202 */ /* 0x000fce0000000f00 */
.L_x_8414:
[----:B------:R-:W1:Y:S02]  /*141e0*/  LDS R20, [R12] ;  /* 0x000000000c147984 */ /* 0x000e640000000800 */
[----:B-1----:R-:W-:-:S05]  /*141f0*/  FADD R21, R19, R20 ;  /* 0x0000001413157221 */ /* 0x002fca0000000000 */
[----:B------:R-:W1:Y:S02]  /*14200*/  ATOMS.CAST.SPIN P0, [R12], R20, R21 ;  /* 0x000000140c00758d */ /* 0x000e640001800015 */
[----:B-1----:R-:W-:Y:S05]  /*14210*/  @!P0 BRA `(.L_x_8414) ;  /* 0xfffffffc00f08947 */ /* 0x002fea000383ffff */
[----:B------:R-:W-:Y:S05]  /*14220*/  BRA `(.L_x_8412) ;  /* 0x00000000002c7947 */ /* 0x000fea0003800000 */
.L_x_8413:
[----:B------:R-:W1:Y:S02]  /*14230*/  QSPC.E.D P0, RZ, [R20] ;  /* 0x0000000014ff73aa */ /* 0x000e640000000700 */
[----:B-1----:R-:W-:Y:S05]  /*14240*/  @!P0 BRA `(.L_x_8415) ;  /* 0x0000000000188947 */ /* 0x002fea0003800000 */
.L_x_8416:
[----:B0-----:R-:W2:Y:S02]  /*14250*/  LD.E R22, [R20] ;  /* 0x0000000014167980 */ /* 0x001ea40000100900 */
[----:B--2---:R-:W-:-:S06]  /*14260*/  FADD R23, R19, R22 ;  /* 0x0000001613177221 */ /* 0x004fcc0000000000 */
[----:B------:R-:W2:Y:S02]  /*14270*/  ATOM.E.CAST.SPIN PT, R23, [R20], R22, R23 ;  /* 0x000000161417738b */ /* 0x000ea400019e0117 */
[----:B--2---:R-:W-:-:S13]  /*14280*/  ISETP.EQ.U32.AND P0, PT, R23, 0x1, PT ;  /* 0x000000011700780c */ /* 0x004fda0003f02070 */
[----:B------:R-:W-:Y:S05]  /*14290*/  @!P0 BRA `(.L_x_8416) ;  /* 0xfffffffc00ec8947 */ /* 0x000fea000383ffff */
[----:B------:R-:W-:Y:S05]  /*142a0*/  BRA `(.L_x_8412) ;  /* 0x00000000000c7947 */ /* 0x000fea0003800000 */
.L_x_8415:
[----:B------:R-:W2:Y:S02]  /*142b0*/  LD.E R12, desc[UR8][R20.64] ;  /* 0x00000008140c7980 */ /* 0x000ea4000c101900 */
[----:B--2---:R-:W-:-:S05]  /*142c0*/  FADD R12, R19, R12 ;  /* 0x0000000c130c7221 */ /* 0x004fca0000000000 */
[----:B------:R1:W-:Y:S02]  /*142d0*/  ST.E desc[UR8][R20.64], R12 ;  /* 0x0000000c14007985 */ /* 0x0003e4000c101908 */
.L_x_8412:
[----:B------:R-:W-:Y:S05]  /*142e0*/  BSYNC.RECONVERGENT B0 ;  /* 0x0000000000007941 */ /* 0x000fea0003800200 */
.L_x_8411:
[----:B------:R-:W-:-:S03]  /*142f0*/  UMOV UR4, 0xffffffff ;  /* 0xffffffff00047882 */ /* 0x000fc60000000000 */
[----:B------:R-:W-:Y:S05]  /*14300*/  BRA.DIV UR4, `(.L_x_8417) ;  /* 0x000001d204207947 */ /* 0x000fea000b800000 */
[----:B-1----:R-:W2:Y:S04]  /*14310*/  LDL R21, [R1+0xd0] ;  /* 0x0000d00001157983 */ /* 0x002ea80000100800 */
[----:B0-----:R0:W1:Y:S04]  /*14320*/  SHFL.IDX PT, R24, R14, 0x2, 0x181f ;  /* 0x00581f000e187f89 */ /* 0x00106800000e0000 */
[----:B------:R0:W3:Y:S04]  /*14330*/  SHFL.IDX PT, R20, R16, 0x2, 0x181f ;  /* 0x00581f0010147f89 */ /* 0x0000e800000e0000 */
[----:B-123--:R0:W2:Y:S02]  /*14340*/  SHFL.IDX PT, R12, R21, 0x2, 0x181f ;  /* 0x00581f00150c7f89 */ /* 0x00e0a400000e0000 */
.L_x_9401:
[----:B0-----:R-:W3:Y:S01]  /*14350*/  LDL.LU R21, [R1+0x20] ;  /* 0x0000200001157983 */ /* 0x001ee20000300800 */
[----:B--2---:R-:W-:-:S04]  /*14360*/  IMAD R12, R24, R52, R12 ;  /* 0x00000034180c7224 */ /* 0x004fc800078e020c */
[----:B------:R-:W-:-:S05]  /*14370*/  IMAD R12, R17, R20, R12 ;  /* 0x00000014110c7224 */ /* 0x000fca00078e020c */
        /* <DEDUP_REMOVED lines=16> */
.L_x_8421:
[----:B------:R-:W0:Y:S02]  /*14480*/  LDS R20, [R32] ;  /* 0x0000000020147984 */ /* 0x000e240000000800 */
[----:B0-----:R-:W-:-:S05]  /*14490*/  FADD R21, R29, R20 ;  /* 0x000000141d157221 */ /* 0x001fca0000000000 */
[----:B------:R-:W0:Y:S02]  /*144a0*/  ATOMS.CAST.SPIN P0, [R32], R20, R21 ;  /* 0x000000142000758d */ /* 0x000e240001800015 */
[----:B0-----:R-:W-:Y:S05]  /*144b0*/  @!P0 BRA `(.L_x_8421) ;  /* 0xfffffffc00f08947 */ /* 0x001fea000383ffff */
[----:B------:R-:W-:Y:S05]  /*144c0*/  BRA `(.L_x_8419) ;  /* 0x00000000002c7947 */ /* 0x000fea0003800000 */
.L_x_8420:
[----:B------:R-:W0:Y:S02]  /*144d0*/  QSPC.E.D P0, RZ, [R22] ;  /* 0x0000000016ff73aa */ /* 0x000e240000000700 */
[----:B0-----:R-:W-:Y:S05]  /*144e0*/  @!P0 BRA `(.L_x_8422) ;  /* 0x0000000000188947 */ /* 0x001fea0003800000 */
.L_x_8423:
[----:B------:R-:W2:Y:S02]  /*144f0*/  LD.E R20, [R22] ;  /* 0x0000000016147980 */ /* 0x000ea40000100900 */
[----:B--2---:R-:W-:-:S06]  /*14500*/  FADD R21, R29, R20 ;  /* 0x000000141d157221 */ /* 0x004fcc0000000000 */
[----:B------:R-:W2:Y:S02]  /*14510*/  ATOM.E.CAST.SPIN PT, R21, [R22], R20, R21 ;  /* 0x000000141615738b */ /* 0x000ea400019e0115 */
[----:B--2---:R-:W-:-:S13]  /*14520*/  ISETP.EQ.U32.AND P0, PT, R21, 0x1, PT ;  /* 0x000000011500780c */ /* 0x004fda0003f02070 */
[----:B------:R-:W-:Y:S05]  /*14530*/  @!P0 BRA `(.L_x_8423) ;  /* 0xfffffffc00ec8947 */ /* 0x000fea000383ffff */
[----:B------:R-:W-:Y:S05]  /*14540*/  BRA `(.L_x_8419) ;  /* 0x00000000000c7947 */ /* 0x000fea0003800000 */
.L_x_8422:
[----:B------:R-:W2:Y:S02]  /*14550*/  LD.E R20, desc[UR8][R22.64] ;  /* 0x0000000816147980 */ /* 0x000ea4000c101900 */
[----:B--2---:R-:W-:-:S05]  /*14560*/  FADD R20, R29, R20 ;  /* 0x000000141d147221 */ /* 0x004fca0000000000 */
[----:B------:R0:W-:Y:S02]  /*14570*/  ST.E desc[UR8][R22.64], R20 ;  /* 0x0000001416007985 */ /* 0x0001e4000c101908 */
.L_x_8419:
[----:B------:R-:W-:Y:S05]  /*14580*/  BSYNC.RECONVERGENT B0 ;  /* 0x0000000000007941 */ /* 0x000fea0003800200 */
.L_x_8418:
        /* <DEDUP_REMOVED lines=9> */
.L_x_8427:
[----:B------:R-:W0:Y:S02]  /*14620*/  LDS R32, [R12] ;  /* 0x000000000c207984 */ /* 0x000e240000000800 */
[----:B0-----:R-:W-:-:S05]  /*14630*/  FADD R33, R19, R32 ;  /* 0x0000002013217221 */ /* 0x001fca0000000000 */
[----:B------:R-:W0:Y:S02]  /*14640*/  ATOMS.CAST.SPIN P0, [R12], R32, R33 ;  /* 0x000000200c00758d */ /* 0x000e240001800021 */
[----:B0-----:R-:W-:Y:S05]  /*14650*/  @!P0 BRA `(.L_x_8427) ;  /* 0xfffffffc00f08947 */ /* 0x001fea000383ffff */
[----:B------:R-:W-:Y:S05]  /*14660*/  BRA `(.L_x_8425) ;  /* 0x00000000002c7947 */ /* 0x000fea0003800000 */
.L_x_8426:
[----:B------:R-:W0:Y:S02]  /*14670*/  QSPC.E.D P0, RZ, [R20] ;  /* 0x0000000014ff73aa */ /* 0x000e240000000700 */
[----:B0-----:R-:W-:Y:S05]  /*14680*/  @!P0 BRA `(.L_x_8428) ;  /* 0x0000000000188947 */ /* 0x001fea0003800000 */
.L_x_8429:
[----:B------:R-:W2:Y:S02]  /*14690*/  LD.E R32, [R20] ;  /* 0x0000000014207980 */ /* 0x000ea40000100900 */
[----:B--2---:R-:W-:-:S06]  /*146a0*/  FADD R33, R19, R32 ;  /* 0x0000002013217221 */ /* 0x004fcc0000000000 */
[----:B------:R-:W2:Y:S02]  /*146b0*/  ATOM.E.CAST.SPIN PT, R33, [R20], R32, R33 ;  /* 0x000000201421738b */ /* 0x000ea400019e0121 */
[----:B--2---:R-:W-:-:S13]  /*146c0*/  ISETP.EQ.U32.AND P0, PT, R33, 0x1, PT ;  /* 0x000000012100780c */ /* 0x004fda0003f02070 */
[----:B------:R-:W-:Y:S05]  /*146d0*/  @!P0 BRA `(.L_x_8429) ;  /* 0xfffffffc00ec8947 */ /* 0x000fea000383ffff */
[----:B------:R-:W-:Y:S05]  /*146e0*/  BRA `(.L_x_8425) ;  /* 0x00000000000c7947 */ /* 0x000fea0003800000 */
.L_x_8428:
[----:B------:R-:W2:Y:S02]  /*146f0*/  LD.E R12, desc[UR8][R20.64] ;  /* 0x00000008140c7980 */ /* 0x000ea4000c101900 */
[----:B--2---:R-:W-:-:S05]  /*14700*/  FADD R12, R19, R12 ;  /* 0x0000000c130c7221 */ /* 0x004fca0000000000 */
[----:B------:R0:W-:Y:S02]  /*14710*/  ST.E desc[UR8][R20.64], R12 ;  /* 0x0000000c14007985 */ /* 0x0001e4000c101908 */
.L_x_8425:
[----:B------:R-:W-:Y:S05]  /*14720*/  BSYNC.RECONVERGENT B0 ;  /* 0x0000000000007941 */ /* 0x000fea0003800200 */
.L_x_8424:
        /* <DEDUP_REMOVED lines=10> */
.L_x_8433:
[----:B------:R-:W0:Y:S02]  /*147d0*/  LDS R32, [R24] ;  /* 0x0000000018207984 */ /* 0x000e240000000800 */
[----:B0-----:R-:W-:-:S05]  /*147e0*/  FADD R33, R12, R32 ;  /* 0x000000200c217221 */ /* 0x001fca0000000000 */
[----:B------:R-:W0:Y:S02]  /*147f0*/  ATOMS.CAST.SPIN P0, [R24], R32, R33 ;  /* 0x000000201800758d */ /* 0x000e240001800021 */
[----:B0-----:R-:W-:Y:S05]  /*14800*/  @!P0 BRA `(.L_x_8433) ;  /* 0xfffffffc00f08947 */ /* 0x001fea000383ffff */
[----:B------:R-:W-:Y:S05]  /*14810*/  BRA `(.L_x_8431) ;  /* 0x00000000002c7947 */ /* 0x000fea0003800000 */
.L_x_8432:
[----:B------:R-:W0:Y:S02]  /*14820*/  QSPC.E.D P0, RZ, [R32] ;  /* 0x0000000020ff73aa */ /* 0x000e240000000700 */
[----:B0-----:R-:W-:Y:S05]  /*14830*/  @!P0 BRA `(.L_x_8434) ;  /* 0x0000000000188947 */ /* 0x001fea0003800000 */
.L_x_8435:
[----:B------:R-:W2:Y:S02]  /*14840*/  LD.E R34, [R32] ;  /* 0x0000000020227980 */ /* 0x000ea40000100900 */
[----:B--2---:R-:W-:-:S06]  /*14850*/  FADD R35, R12, R34 ;  /* 0x000000220c237221 */ /* 0x004fcc0000000000 */
[----:B------:R-:W2:Y:S02]  /*14860*/  ATOM.E.CAST.SPIN PT, R35, [R32], R34, R35 ;  /* 0x000000222023738b */ /* 0x000ea400019e0123 */
[----:B--2---:R-:W-:-:S13]  /*14870*/  ISETP.EQ.U32.AND P0, PT, R35, 0x1, PT ;  /* 0x000000012300780c */ /* 0x004fda0003f02070 */
[----:B------:R-:W-:Y:S05]  /*14880*/  @!P0 BRA `(.L_x_8435) ;  /* 0xfffffffc00ec8947 */ /* 0x000fea000383ffff */
[----:B------:R-:W-:Y:S05]  /*14890*/  BRA `(.L_x_8431) ;  /* 0x00000000000c7947 */ /* 0x000fea0003800000 */
.L_x_8434:
[----:B------:R-:W2:Y:S02]  /*148a0*/  LD.E R24, desc[UR8][R32.64] ;  /* 0x0000000820187980 */ /* 0x000ea4000c101900 */
[----:B--2---:R-:W-:-:S05]  /*148b0*/  FADD R24, R12, R24 ;  /* 0x000000180c187221 */ /* 0x004fca0000000000 */
[----:B------:R0:W-:Y:S02]  /*148c0*/  ST.E desc[UR8][R32.64], R24 ;  /* 0x0000001820007985 */ /* 0x0001e4000c101908 */
.L_x_8431:
[----:B------:R-:W-:Y:S05]  /*148d0*/  BSYNC.RECONVERGENT B0 ;  /* 0x0000000000007941 */ /* 0x000fea0003800200 */
.L_x_8430:
[----:B0-----:R-:W-:-:S05]  /*148e0*/  IMAD.WIDE R32, R52, 0x4, R20 ;  /* 0x0000000434207825 */ /* 0x001fca00078e0214 */
[----:B------:R0:W-:Y:S01]  /*148f0*/  ATOM.E.ADD.F32.FTZ.RN.STRONG.GPU P0, RZ, desc[UR8][R32.64], R19 ;  /* 0x8000001320ff79a2 */ /* 0x0001e2000c10f308 */
[----:B------:R-:W-:Y:S04]  /*14900*/  BSSY.RECONVERGENT B0, `(.L_x_8436) ;  /* 0x0000015000007945 */ /* 0x000fe80003800200 */
[----:B0-----:R-:W-:Y:S05]  /*14910*/  @P0 BRA `(.L_x_8437) ;  /* 0x00000000004c0947 */ /* 0x001fea0003800000 */
[----:B------:R-:W0:Y:S02]  /*14920*/  QSPC.E.S P0, RZ, [R32] ;  /* 0x0000000020ff73aa */ /* 0x000e240000000500 */
[----:B0-----:R-:W-:Y:S05]  /*14930*/  @!P0 BRA `(.L_x_8438) ;  /* 0x0000000000188947 */ /* 0x001fea0003800000 */
[----:B------:R-:W-:-:S07]  /*14940*/  MOV R12, R32 ;  /* 0x00000020000c7202 */ /* 0x000fce0000000f00 */
.L_x_8439:
[----:B------:R-:W0:Y:S02]  /*14950*/  LDS R32, [R12] ;  /* 0x000000000c207984 */ /* 0x000e240000000800 */
[----:B0-----:R-:W-:-:S05]  /*14960*/  FADD R33, R19, R32 ;  /* 0x0000002013217221 */ /* 0x001fca0000000000 */
[----:B------:R-:W0:Y:S02]  /*14970*/  ATOMS.CAST.SPIN P0, [R12], R32, R33 ;  /* 0x000000200c00758d */ /* 0x000e240001800021 */
[----:B0-----:R-:W-:Y:S05]  /*14980*/  @!P0 BRA `(.L_x_8439) ;  /* 0xfffffffc00f08947 */ /* 0x001fea000383ffff */
[----:B------:R-:W-:Y:S05]  /*14990*/  BRA `(.L_x_8437) ;  /* 0x00000000002c7947 */ /* 0x000fea0003800000 */
.L_x_8438:
[----:B------:R-:W0:Y:S02]  /*149a0*/  QSPC.E.D P0, RZ, [R32] ;  /* 0x0000000020ff73aa */ /* 0x000e240000000700 */
[----:B0-----:R-:W-:Y:S05]  /*149b0*/  @!P0 BRA `(.L_x_8440) ;  /* 0x0000000000188947 */ /* 0x001fea0003800000 */
.L_x_8441:
[----:B------:R-:W2:Y:S02]  /*149c0*/  LD.E R34, [R32] ;  /* 0x0000000020227980 */ /* 0x000ea40000100900 */
[----:B--2---:R-:W-:-:S06]  /*149d0*/  FADD R35, R19, R34 ;  /* 0x0000002213237221 */ /* 0x004fcc0000000000 */
[----:B------:R-:W2:Y:S02]  /*149e0*/  ATOM.E.CAST.SPIN PT, R35, [R32], R34, R35 ;  /* 0x000000222023738b */ /* 0x000ea400019e0123 */
[----:B--2---:R-:W-:-:S13]  /*149f0*/  ISETP.EQ.U32.AND P0, PT, R35, 0x1, PT ;  /* 0x000000012300780c */ /* 0x004fda0003f02070 */
[----:B------:R-:W-:Y:S05]  /*14a00*/  @!P0 BRA `(.L_x_8441) ;  /* 0xfffffffc00ec8947 */ /* 0x000fea000383ffff */
[----:B------:R-:W-:Y:S05]  /*14a10*/  BRA `(.L_x_8437) ;  /* 0x00000000000c7947 */ /* 0x000fea0003800000 */
.L_x_8440:
[----:B------:R-:W2:Y:S02]  /*14a20*/  LD.E R12, desc[UR8][R32.64] ;  /* 0x00000008200c7980 */ /* 0x000ea4000c101900 */
[----:B--2---:R-:W-:-:S05]  /*14a30*/  FADD R12, R19, R12 ;  /* 0x0000000c130c7221 */ /* 0x004fca0000000000 */
[----:B------:R0:W-:Y:S02]  /*14a40*/  ST.E desc[UR8][R32.64], R12 ;  /* 0x0000000c20007985 */ /* 0x0001e4000c101908 */
.L_x_8437:
[----:B------:R-:W-:Y:S05]  /*14a50*/  BSYNC.RECONVERGENT B0 ;  /* 0x0000000000007941 */ /* 0x000fea0003800200 */
.L_x_8436:
        /* <DEDUP_REMOVED lines=9> */
.L_x_8445:
[----:B------:R-:W0:Y:S02]  /*14af0*/  LDS R32, [R24] ;  /* 0x0000000018207984 */ /* 0x000e240000000800 */
[----:B0-----:R-:W-:-:S05]  /*14b00*/  FADD R33, R12, R32 ;  /* 0x000000200c217221 */ /* 0x001fca0000000000 */
[----:B------:R-:W0:Y:S02]  /*14b10*/  ATOMS.CAST.SPIN P0, [R24], R32, R33 ;  /* 0x000000201800758d */ /* 0x000e240001800021 */
[----:B0-----:R-:W-:Y:S05]  /*14b20*/  @!P0 BRA `(.L_x_8445) ;  /* 0xfffffffc00f08947 */ /* 0x001fea000383ffff */
[----:B------:R-:W-:Y:S05]  /*14b30*/  BRA `(.L_x_8443) ;  /* 0x00000000002c7947 */ /* 0x000fea0003800000 */
.L_x_8444:
[----:B------:R-:W0:Y:S02]  /*14b40*/  QSPC.E.D P0, RZ, [R32] ;  /* 0x0000000020ff73aa */ /* 0x000e240000000700 */
[----:B0-----:R-:W-:Y:S05]  /*14b50*/  @!P0 BRA `(.L_x_8446) ;  /* 0x0000000000188947 */ /* 0x001fea0003800000 */
.L_x_8447:
[----:B------:R-:W2:Y:S02]  /*14b60*/  LD.E R34, [R32] ;  /* 0x0000000020227980 */ /* 0x000ea40000100900 */
[----:B--2---:R-:W-:-:S06]  /*14b70*/  FADD R35, R12, R34 ;  /* 0x000000220c237221 */ /* 0x004fcc0000000000 */
[----:B------:R-:W2:Y:S02]  /*14b80*/  ATOM.E.CAST.SPIN PT, R35, [R32], R34, R35 ;  /* 0x000000222023738b */ /* 0x000ea400019e0123 */
[----:B--2---:R-:W-:-:S13]  /*14b90*/  ISETP.EQ.U32.AND P0, PT, R35, 0x1, PT ;  /* 0x000000012300780c */ /* 0x004fda0003f02070 */
[----:B------:R-:W-:Y:S05]  /*14ba0*/  @!P0 BRA `(.L_x_8447) ;  /* 0xfffffffc00ec8947 */ /* 0x000fea000383ffff */
[----:B------:R-:W-:Y:S05]  /*14bb0*/  BRA `(.L_x_8443) ;  /* 0x00000000000c7947 */ /* 0x000fea0003800000 */
.L_x_8446:
[----:B------:R-:W2:Y:S02]  /*14bc0*/  LD.E R24, desc[UR8][R32.64] ;  /* 0x0000000820187980 */ /* 0x000ea4000c101900 */
[----:B--2---:R-:W-:-:S05]  /*14bd0*/  FADD R24, R12, R24 ;  /* 0x000000180c187221 */ /* 0x004fca0000000000 */
[----:B------:R0:W-:Y:S02]  /*14be0*/  ST.E desc[UR8][R32.64], R24 ;  /* 0x0000001820007985 */ /* 0x0001e4000c101908 */
.L_x_8443:
[----:B------:R-:W-:Y:S05]  /*14bf0*/  BSYNC.RECONVERGENT B0 ;  /* 0x0000000000007941 */ /* 0x000fea0003800200 */
.L_x_8442:
[----:B0-----:R-:W-:-:S05]  /*14c00*/  IMAD.WIDE R32, R3, 0x4, R20 ;  /* 0x0000000403207825 */ /* 0x001fca00078e0214 */
[----:B------:R0:W-:Y:S01]  /*14c10*/  ATOM.E.ADD.F32.FTZ.RN.STRONG.GPU P0, RZ, desc[UR8][R32.64], R19 ;  /* 0x8000001320ff79a2 */ /* 0x0001e2000c10f308 */
[----:B------:R-:W-:Y:S04]  /*14c20*/  BSSY.RECONVERGENT B0, `(.L_x_8448) ;  /* 0x0000015000007945 */ /* 0x000fe80003800200 */
[----:B0-----:R-:W-:Y:S05]  /*14c30*/  @P0 BRA `(.L_x_8449) ;  /* 0x00000000004c0947 */ /* 0x001fea0003800000 */
[----:B------:R-:W0:Y:S02]  /*14c40*/  QSPC.E.S P0, RZ, [R32] ;  /* 0x0000000020ff73aa */ /* 0x000e240000000500 */
[----:B0-----:R-:W-:Y:S05]  /*14c50*/  @!P0 BRA `(.L_x_8450) ;  /* 0x0000000000188947 */ /* 0x001fea0003800000 */
[----:B------:R-:W-:-:S07]  /*14c60*/  MOV R12, R32 ;  /* 0x00000020000c7202 */ /* 0x000fce0000000f00 */
.L_x_8451:
[----:B------:R-:W0:Y:S02]  /*14c70*/  LDS R32, [R12] ;  /* 0x000000000c207984 */ /* 0x000e240000000800 */
[----:B0-----:R-:W-:-:S05]  /*14c80*/  FADD R33, R19, R32 ;  /* 0x0000002013217221 */ /* 0x001fca0000000000 */
[----:B------:R-:W0:Y:S02]  /*14c90*/  ATOMS.CAST.SPIN P0, [R12], R32, R33 ;  /* 0x000000200c00758d */ /* 0x000e240001800021 */
[----:B0-----:R-:W-:Y:S05]  /*14ca0*/  @!P0 BRA `(.L_x_8451) ;  /* 0xfffffffc00f08947 */ /* 0x001fea000383ffff */
[----:B------:R-:W-:Y:S05]  /*14cb0*/  BRA `(.L_x_8449) ;  /* 0x00000000002c7947 */ /* 0x000fea0003800000 */
.L_x_8450:
[----:B------:R-:W0:Y:S02]  /*14cc0*/  QSPC.E.D P0, RZ, [R32] ;  /* 0x0000000020ff73aa */ /* 0x000e240000000700 */
[----:B0-----:R-:W-:Y:S05]  /*14cd0*/  @!P0 BRA `(.L_x_8452) ;  /* 0x0000000000188947 */ /* 0x001fea0003800000 */
.L_x_8453:
[----:B------:R-:W2:Y:S02]  /*14ce0*/  LD.E R34, [R32] ;  /* 0x0000000020227980 */ /* 0x000ea40000100900 */
[----:B--2---:R-:W-:-:S06]  /*14cf0*/  FADD R35, R19, R34 ;  /* 0x0000002213237221 */ /* 0x004fcc0000000000 */
[----:B------:R-:W2:Y:S02]  /*14d00*/  ATOM.E.CAST.SPIN PT, R35, [R32], R34, R35 ;  /* 0x000000222023738b */ /* 0x000ea400019e0123 */
[----:B--2---:R-:W-:-:S13]  /*14d10*/  ISETP.EQ.U32.AND P0, PT, R35, 0x1, PT ;  /* 0x000000012300780c */ /* 0x004fda0003f02070 */
[----:B------:R-:W-:Y:S05]  /*14d20*/  @!P0 BRA `(.L_x_8453) ;  /* 0xfffffffc00ec8947 */ /* 0x000fea000383ffff */
[----:B------:R-:W-:Y:S05]  /*14d30*/  BRA `(.L_x_8449) ;  /* 0x00000000000c7947 */ /* 0x000fea0003800000 */
.L_x_8452:
[----:B------:R-:W2:Y:S02]  /*14d40*/  LD.E R12, desc[UR8][R32.64] ;  /* 0x00000008200c7980 */ /* 0x000ea4000c101900 */
[----:B--2---:R-:W-:-:S05]  /*14d50*/  FADD R12, R19, R12 ;  /* 0x0000000c130c7221 */ /* 0x004fca0000000000 */
[----:B------:R0:W-:Y:S02]  /*14d60*/  ST.E desc[UR8][R32.64], R12 ;  /* 0x0000000c20007985 */ /* 0x0001e4000c101908 */
.L_x_8449:
[----:B------:R-:W-:Y:S05]  /*14d70*/  BSYNC.RECONVERGENT B0 ;  /* 0x0000000000007941 */ /* 0x000fea0003800200 */
.L_x_8448:
        /* <DEDUP_REMOVED lines=9> */
.L_x_8457:
[----:B------:R-:W0:Y:S02]  /*14e10*/  LDS R32, [R24] ;  /* 0x0000000018207984 */ /* 0x000e240000000800 */
[----:B0-----:R-:W-:-:S05]  /*14e20*/  FADD R33, R12, R32 ;  /* 0x000000200c217221 */ /* 0x001fca0000000000 */
[----:B------:R-:W0:Y:S02]  /*14e30*/  ATOMS.CAST.SPIN P0, [R24], R32, R33 ;  /* 0x000000201800758d */ /* 0x000e240001800021 */
[----:B0-----:R-:W-:Y:S05]  /*14e40*/  @!P0 BRA `(.L_x_8457) ;  /* 0xfffffffc00f08947 */ /* 0x001fea000383ffff */
[----:B------:R-:W-:Y:S05]  /*14e50*/  BRA `(.L_x_8455) ;  /* 0x00000000002c7947 */ /* 0x000fea0003800000 */
.L_x_8456:
[----:B------:R-:W0:Y:S02]  /*14e60*/  QSPC.E.D P0, RZ, [R32] ;  /* 0x0000000020ff73aa */ /* 0x000e240000000700 */
[----:B0-----:R-:W-:Y:S05]  /*14e70*/  @!P0 BRA `(.L_x_8458) ;  /* 0x0000000000188947 */ /* 0x001fea0003800000 */
.L_x_8459:
[----:B------:R-:W2:Y:S02]  /*14e80*/  LD.E R34, [R32] ;  /* 0x0000000020227980 */ /* 0x000ea40000100900 */
[----:B--2---:R-:W-:-:S06]  /*14e90*/  FADD R35, R12, R34 ;  /* 0x000000220c237221 */ /* 0x004fcc0000000000 */
[----:B------:R-:W2:Y:S02]  /*14ea0*/  ATOM.E.CAST.SPIN PT, R35, [R32], R34, R35 ;  /* 0x000000222023738b */ /* 0x000ea400019e0123 */
[----:B--2---:R-:W-:-:S13]  /*14eb0*/  ISETP.EQ.U32.AND P0, PT, R35, 0x1, PT ;  /* 0x000000012300780c */ /* 0x004fda0003f02070 */
[----:B------:R-:W-:Y:S05]  /*14ec0*/  @!P0 BRA `(.L_x_8459) ;  /* 0xfffffffc00ec8947 */ /* 0x000fea000383ffff */
[----:B------:R-:W-:Y:S05]  /*14ed0*/  BRA `(.L_x_8455) ;  /* 0x00000000000c7947 */ /* 0x000fea0003800000 */
.L_x_8458:
[----:B------:R-:W2:Y:S02]  /*14ee0*/  LD.E R24, desc[UR8][R32.64] ;  /* 0x0000000820187980 */ /* 0x000ea4000c101900 */
[----:B--2---:R-:W-:-:S05]  /*14ef0*/  FADD R24, R12, R24 ;  /* 0x000000180c187221 */ /* 0x004fca0000000000 */
[----:B------:R0:W-:Y:S02]  /*14f00*/  ST.E desc[UR8][R32.64], R24 ;  /* 0x0000001820007985 */ /* 0x0001e4000c101908 */
.L_x_8455:
[----:B------:R-:W-:Y:S05]  /*14f10*/  BSYNC.RECONVERGENT B0 ;  /* 0x0000000000007941 */ /* 0x000fea0003800200 */
.L_x_8454:
[----:B0-----:R-:W-:-:S05]  /*14f20*/  IMAD.WIDE R32, R5, 0x4, R20 ;  /* 0x0000000405207825 */ /* 0x001fca00078e0214 */
[----:B------:R0:W-:Y:S01]  /*14f30*/  ATOM.E.ADD.F32.FTZ.RN.STRONG.GPU P0, RZ, desc[UR8][R32.64], R19 ;  /* 0x8000001320ff79a2 */ /* 0x0001e2000c10f308 */
[----:B------:R-:W-:Y:S04]  /*14f40*/  BSSY.RECONVERGENT B0, `(.L_x_8460) ;  /* 0x0000015000007945 */ /* 0x000fe80003800200 */
[----:B0-----:R-:W-:Y:S05]  /*14f50*/  @P0 BRA `(.L_x_8461) ;  /* 0x00000000004c0947 */ /* 0x001fea0003800000 */
[----:B------:R-:W0:Y:S02]  /*14f60*/  QSPC.E.S P0, RZ, [R32] ;  /* 0x0000000020ff73aa */ /* 0x000e240000000500 */
[----:B0-----:R-:W-:Y:S05]  /*14f70*/  @!P0 BRA `(.L_x_8462) ;  /* 0x0000000000188947 */ /* 0x001fea0003800000 */
[----:B------:R-:W-:-:S07]  /*14f80*/  MOV R12, R32 ;  /* 0x00000020000c7202 */ /* 0x000fce0000000f00 */
.L_x_8463:
[----:B------:R-:W0:Y:S02]  /*14f90*/  LDS R32, [R12] ;  /* 0x000000000c207984 */ /* 0x000e240000000800 */
[----:B0-----:R-:W-:-:S05]  /*14fa0*/  FADD R33, R19, R32 ;  /* 0x0000002013217221 */ /* 0x001fca0000000000 */
[----:B------:R-:W0:Y:S02]  /*14fb0*/  ATOMS.CAST.SPIN P0, [R12], R32, R33 ;  /* 0x000000200c00758d */ /* 0x000e240001800021 */
[----:B0-----:R-:W-:Y:S05]  /*14fc0*/  @!P0 BRA `(.L_x_8463) ;  /* 0xfffffffc00f08947 */ /* 0x001fea000383ffff */
[----:B------:R-:W-:Y:S05]  /*14fd0*/  BRA `(.L_x_8461) ;  /* 0x00000000002c7947 */ /* 0x000fea0003800000 */
.L_x_8462:
[----:B------:R-:W0:Y:S02]  /*14fe0*/  QSPC.E.D P0, RZ, [R32] ;  /* 0x0000000020ff73aa */ /* 0x000e240000000700 */
[----:B0-----:R-:W-:Y:S05]  /*14ff0*/  @!P0 BRA `(.L_x_8464) ;  /* 0x0000000000188947 */ /* 0x001fea0003800000 */
.L_x_8465:
[----:B------:R-:W2:Y:S02]  /*15000*/  LD.E R34, [R32] ;  /* 0x0000000020227980 */ /* 0x000ea40000100900 */
[----:B--2---:R-:W-:-:S06]  /*15010*/  FADD R35, R19, R34 ;  /* 0x0000002213237221 */ /* 0x004fcc0000000000 */
[----:B------:R-:W2:Y:S02]  /*15020*/  ATOM.E.CAST.SPIN PT, R35, [R32], R34, R35 ;  /* 0x000000222023738b */ /* 0x000ea400019e0123 */
[----:B--2---:R-:W-:-:S13]  /*15030*/  ISETP.EQ.U32.AND P0, PT, R35, 0x1, PT ;  /* 0x000000012300780c */ /* 0x004fda0003f02070 */
[----:B------:R-:W-:Y:S05]  /*15040*/  @!P0 BRA `(.L_x_8465) ;  /* 0xfffffffc00ec8947 */ /* 0x000fea000383ffff */
[----:B------:R-:W-:Y:S05]  /*15050*/  BRA `(.L_x_8461) ;  /* 0x00000000000c7947 */ /* 0x000fea0003800000 */
.L_x_8464:
[----:B------:R-:W2:Y:S02]  /*15060*/  LD.E R12, desc[UR8][R32.64] ;  /* 0x00000008200c7980 */ /* 0x000ea4000c101900 */
[----:B--2---:R-:W-:-:S05]  /*15070*/  FADD R12, R19, R12 ;  /* 0x0000000c130c7221 */ /* 0x004fca0000000000 */
[----:B------:R0:W-:Y:S02]  /*15080*/  ST.E desc[UR8][R32.64], R12 ;  /* 0x0000000c20007985 */ /* 0x0001e4000c101908 */
.L_x_8461:
[----:B------:R-:W-:Y:S05]  /*15090*/  BSYNC.RECONVERGENT B0 ;  /* 0x0000000000007941 */ /* 0x000fea0003800200 */
.L_x_8460:
        /* <DEDUP_REMOVED lines=9> */
.L_x_8469:
[----:B------:R-:W0:Y:S02]  /*15130*/  LDS R32, [R24] ;  /* 0x0000000018207984 */ /* 0x000e240000000800 */
[----:B0-----:R-:W-:-:S05]  /*15140*/  FADD R33, R12, R32 ;  /* 0x000000200c217221 */ /* 0x001fca0000000000 */
[----:B------:R-:W0:Y:S02]  /*15150*/  ATOMS.CAST.SPIN P0, [R24], R32, R33 ;  /* 0x000000201800758d */ /* 0x000e240001800021 */
[----:B0-----:R-:W-:Y:S05]  /*15160*/  @!P0 BRA `(.L_x_8469) ;  /* 0xfffffffc00f08947 */ /* 0x001fea000383ffff */
[----:B------:R-:W-:Y:S05]  /*15170*/  BRA `(.L_x_8467) ;  /* 0x00000000002c7947 */ /* 0x000fea0003800000 */
.L_x_8468:
[----:B------:R-:W0:Y:S02]  /*15180*/  QSPC.E.D P0, RZ, [R32] ;  /* 0x0000000020ff73aa */ /* 0x000e240000000700 */
[----:B0-----:R-:W-:Y:S05]  /*15190*/  @!P0 BRA `(.L_x_8470) ;  /* 0x0000000000188947 */ /* 0x001fea0003800000 */
.L_x_8471:
[----:B------:R-:W2:Y:S02]  /*151a0*/  LD.E R34, [R32] ;  /* 0x0000000020227980 */ /* 0x000ea40000100900 */
[----:B--2---:R-:W-:-:S06]  /*151b0*/  FADD R35, R12, R34 ;  /* 0x000000220c237221 */ /* 0x004fcc0000000000 */
[----:B------:R-:W2:Y:S02]  /*151c0*/  ATOM.E.CAST.SPIN PT, R35, [R32], R34, R35 ;  /* 0x000000222023738b */ /* 0x000ea400019e0123 */
[----:B--2---:R-:W-:-:S13]  /*151d0*/  ISETP.EQ.U32.AND P0, PT, R35, 0x1, PT ;  /* 0x000000012300780c */ /* 0x004fda0003f02070 */
[----:B------:R-:W-:Y:S05]  /*151e0*/  @!P0 BRA `(.L_x_8471) ;  /* 0xfffffffc00ec8947 */ /* 0x000fea000383ffff */
[----:B------:R-:W-:Y:S05]  /*151f0*/  BRA `(.L_x_8467) ;  /* 0x00000000000c7947 */ /* 0x000fea0003800000 */
.L_x_8470:
[----:B------:R-:W2:Y:S02]  /*15200*/  LD.E R24, desc[UR8][R32.64] ;  /* 0x0000000820187980 */ /* 0x000ea4000c101900 */
[----:B--2---:R-:W-:-:S05]  /*15210*/  FADD R24, R12, R24 ;  /* 0x000000180c187221 */ /* 0x004fca0000000000 */
[----:B------:R0:W-:Y:S02]  /*15220*/  ST.E desc[UR8][R32.64], R24 ;  /* 0x0000001820007985 */ /* 0x0001e4000c101908 */
.L_x_8467:
[----:B------:R-:W-:Y:S05]  /*15230*/  BSYNC.RECONVERGENT B0 ;  /* 0x0000000000007941 */ /* 0x000fea0003800200 */
.L_x_8466:
[----:B0-----:R-:W-:-:S05]  /*15240*/  IMAD.WIDE R32, R7, 0x4, R20 ;  /* 0x0000000407207825 */ /* 0x001fca00078e0214 */
[----:B------:R0:W-:Y:S01]  /*15250*/  ATOM.E.ADD.F32.FTZ.RN.STRONG.GPU P0, RZ, desc[UR8][R32.64], R19 ;  /* 0x8000001320ff79a2 */ /* 0x0001e2000c10f308 */
[----:B------:R-:W-:Y:S04]  /*15260*/  BSSY.RECONVERGENT B0, `(.L_x_8472) ;  /* 0x0000015000007945 */ /* 0x000fe80003800200 */
[----:B0-----:R-:W-:Y:S05]  /*15270*/  @P0 BRA `(.L_x_8473) ;  /* 0x00000000004c0947 */ /* 0x001fea0003800000 */
[----:B------:R-:W0:Y:S02]  /*15280*/  QSPC.E.S P0, RZ, [R32] ;  /* 0x0000000020ff73aa */ /* 0x000e240000000500 */
[----:B0-----:R-:W-:Y:S05]  /*15290*/  @!P0 BRA `(.L_x_8474) ;  /* 0x0000000000188947 */ /* 0x001fea0003800000 */
[----:B------:R-:W-:-:S07]  /*152a0*/  MOV R12, R32 ;  /* 0x00000020000c7202 */ /* 0x000fce0000000f00 */
.L_x_8475:
[----:B------:R-:W0:Y:S02]  /*152b0*/  LDS R32, [R12] ;  /* 0x000000000c207984 */ /* 0x000e240000000800 */
[----:B0-----:R-:W-:-:S05]  /*152c0*/  FADD R33, R19, R32 ;  /* 0x0000002013217221 */ /* 0x001fca0000000000 */
[----:B------:R-:W0:Y:S02]  /*152d0*/  ATOMS.CAST.SPIN P0, [R12], R32, R33 ;  /* 0x000000200c00758d */ /* 0x000e240001800021 */
[----:B0-----:R-:W-:Y:S05]  /*152e0*/  @!P0 BRA `(.L_x_8475) ;  /* 0xfffffffc00f08947 */ /* 0x001fea000383ffff */
[----:B------:R-:W-:Y:S05]  /*152f0*/  BRA `(.L_x_8473) ;  /* 0x00000000002c7947 */ /* 0x000fea0003800000 */
.L_x_8474:
[----:B------:R-:W0:Y:S02]  /*15300*/  QSPC.E.D P0, RZ, [R32] ;  /* 0x0000000020ff73aa */ /* 0x000e240000000700 */
[----:B0-----:R-:W-:Y:S05]  /*15310*/  @!P0 BRA `(.L_x_8476) ;  /* 0x0000000000188947 */ /* 0x001fea0003800000 */
.L_x_8477:
[----:B------:R-:W2:Y:S02]  /*15320*/  LD.E R34, [R32] ;  /* 0x0000000020227980 */ /* 0x000ea40000100900 */
[----:B--2---:R-:W-:-:S06]  /*15330*/  FADD R35, R19, R34 ;  /* 0x0000002213237221 */ /* 0x004fcc0000000000 */
[----:B------:R-:W2:Y:S02]  /*15340*/  ATOM.E.CAST.SPIN PT, R35, [R32], R34, R35 ;  /* 0x000000222023738b */ /* 0x000ea400019e0123 */
[----:B--2---:R-:W-:-:S13]  /*15350*/  ISETP.EQ.U32.AND P0, PT, R35, 0x1, PT ;  /* 0x000000012300780c */ /* 0x004fda0003f02070 */
[----:B------:R-:W-:Y:S05]  /*15360*/  @!P0 BRA `(.L_x_8477) ;  /* 0xfffffffc00ec8947 */ /* 0x000fea000383ffff */
[----:B------:R-:W-:Y:S05]  /*15370*/  BRA `(.L_x_8473) ;  /* 0x00000000000c7947 */ /* 0x000fea0003800000 */
.L_x_8476:
[----:B------:R-:W2:Y:S02]  /*15380*/  LD.E R12, desc[UR8][R32.64] ;  /* 0x00000008200c7980 */ /* 0x000ea4000c101900 */
[----:B--2---:R-:W-:-:S05]  /*15390*/  FADD R12, R19, R12 ;  /* 0x0000000c130c7221 */ /* 0x004fca0000000000 */
[----:B------:R0:W-:Y:S02]  /*153a0*/  ST.E desc[UR8][R32.64], R12 ;  /* 0x0000000c20007985 */ /* 0x0001e4000c101908 */
.L_x_8473:
[----:B------:R-:W-:Y:S05]  /*153b0*/  BSYNC.RECONVERGENT B0 ;  /* 0x0000000000007941 */ /* 0x000fea0003800200 */
.L_x_8472:
        /* <DEDUP_REMOVED lines=9> */
.L_x_8481:
[----:B------:R-:W0:Y:S02]  /*15450*/  LDS R32, [R24] ;  /* 0x0000000018207984 */ /* 0x000e240000000800 */
[----:B0-----:R-:W-:-:S05]  /*15460*/  FADD R33, R12, R32 ;  /* 0x000000200c217221 */ /* 0x001fca0000000000 */
[----:B------:R-:W0:Y:S02]  /*15470*/  ATOMS.CAST.SPIN P0, [R24], R32, R33 ;  /* 0x000000201800758d */ /* 0x000e240001800021 */
[----:B0-----:R-:W-:Y:S05]  /*15480*/  @!P0 BRA `(.L_x_8481) ;  /* 0xfffffffc00f08947 */ /* 0x001fea000383ffff */
[----:B------:R-:W-:Y:S05]  /*15490*/  BRA `(.L_x_8479) ;  /* 0x00000000002c7947 */ /* 0x000fea0003800000 */
.L_x_8480:
[----:B------:R-:W0:Y:S02]  /*154a0*/  QSPC.E.D P0, RZ, [R32] ;  /* 0x0000000020ff73aa */ /* 0x000e240000000700 */
[----:B0-----:R-:W-:Y:S05]  /*154b0*/  @!P0 BRA `(.L_x_8482) ;  /* 0x0000000000188947 */ /* 0x001fea0003800000 */
.L_x_8483:
[----:B------:R-:W2:Y:S02]  /*154c0*/  LD.E R34, [R32] ;  /* 0x0000000020227980 */ /* 0x000ea40000100900 */
[----:B--2---:R-:W-:-:S06]  /*154d0*/  FADD R35, R12, R34 ;  /* 0x000000220c237221 */ /* 0x004fcc0000000000 */
[----:B------:R-:W2:Y:S02]  /*154e0*/  ATOM.E.CAST.SPIN PT, R35, [R32], R34, R35 ;  /* 0x000000222023738b */ /* 0x000ea400019e0123 */
[----:B--2---:R-:W-:-:S13]  /*154f0*/  ISETP.EQ.U32.AND P0, PT, R35, 0x1, PT ;  /* 0x000000012300780c */ /* 0x004fda0003f02070 */
[----:B------:R-:W-:Y:S05]  /*15500*/  @!P0 BRA `(.L_x_8483) ;  /* 0xfffffffc00ec8947 */ /* 0x000fea000383ffff */
[----:B------:R-:W-:Y:S05]  /*15510*/  BRA `(.L_x_8479) ;  /* 0x00000000000c7947 */ /* 0x000fea0003800000 */
.L_x_8482:
[----:B------:R-:W2:Y:S02]  /*15520*/  LD.E R24, desc[UR8][R32.64] ;  /* 0x0000000820187980 */ /* 0x000ea4000c101900 */
[----:B--2---:R-:W-:-:S05]  /*15530*/  FADD R24, R12, R24 ;  /* 0x000000180c187221 */ /* 0x004fca0000000000 */
[----:B------:R0:W-:Y:S02]  /*15540*/  ST.E desc[UR8][R32.64], R24 ;  /* 0x0000001820007985 */ /* 0x0001e4000c101908 */
.L_x_8479:
[----:B------:R-:W-:Y:S05]  /*15550*/  BSYNC.RECONVERGENT B0 ;  /* 0x0000000000007941 */ /* 0x000fea0003800200 */
.L_x_8478:
[----:B0-----:R-:W-:-:S05]  /*15560*/  IMAD.WIDE R32, R4, 0x4, R20 ;  /* 0x0000000404207825 */ /* 0x001fca00078e0214 */
[----:B------:R0:W-:Y:S01]  /*15570*/  ATOM.E.ADD.F32.FTZ.RN.STRONG.GPU P0, RZ, desc[UR8][R32.64], R19 ;  /* 0x8000001320ff79a2 */ /* 0x0001e2000c10f308 */
[----:B------:R-:W-:Y:S04]  /*15580*/  BSSY.RECONVERGENT B0, `(.L_x_8484) ;  /* 0x0000015000007945 */ /* 0x000fe80003800200 */
[----:B0-----:R-:W-:Y:S05]  /*15590*/  @P0 BRA `(.L_x_8485) ;  /* 0x00000000004c0947 */ /* 0x001fea0003800000 */
[----:B------:R-:W0:Y:S02]  /*155a0*/  QSPC.E.S P0, RZ, [R32] ;  /* 0x0000000020ff73aa */ /* 0x000e240000000500 */
[----:B0-----:R-:W-:Y:S05]  /*155b0*/  @!P0 BRA `(.L_x_8486) ;  /* 0x0000000000188947 */ /* 0x001fea0003800000 */
[----:B------:R-:W-:-:S07]  /*155c0*/  MOV R12, R32 ;  /* 0x00000020000c7202 */ /* 0x000fce0000000f00 */
.L_x_8487:
[----:B------:R-:W0:Y:S02]  /*155d0*/  LDS R32, [R12] ;  /* 0x000000000c207984 */ /* 0x000e240000000800 */
[----:B0-----:R-:W-:-:S05]  /*155e0*/  FADD R33, R19, R32 ;  /* 0x0000002013217221 */ /* 0x001fca0000000000 */
[----:B------:R-:W0:Y:S02]  /*155f0*/  ATOMS.CAST.SPIN P0, [R12], R32, R33 ;  /* 0x000000200c00758d */ /* 0x000e240001800021 */
[----:B0-----:R-:W-:Y:S05]  /*15600*/  @!P0 BRA `(.L_x_8487) ;  /* 0xfffffffc00f08947 */ /* 0x001fea000383ffff */
[----:B------:R-:W-:Y:S05]  /*15610*/  BRA `(.L_x_8485) ;  /* 0x00000000002c7947 */ /* 0x000fea0003800000 */
.L_x_8486:
[----:B------:R-:W0:Y:S02]  /*15620*/  QSPC.E.D P0, RZ, [R32] ;  /* 0x0000000020ff73aa */ /* 0x000e240000000700 */
[----:B0-----:R-:W-:Y:S05]  /*15630*/  @!P0 BRA `(.L_x_8488) ;  /* 0x0000000000188947 */ /* 0x001fea0003800000 */
.L_x_8489:
[----:B------:R-:W2:Y:S02]  /*15640*/  LD.E R34, [R32] ;  /* 0x0000000020227980 */ /* 0x000ea40000100900 */
[----:B--2---:R-:W-:-:S06]  /*15650*/  FADD R35, R19, R34 ;  /* 0x0000002213237221 */ /* 0x004fcc0000000000 */
[----:B------:R-:W2:Y:S02]  /*15660*/  ATOM.E.CAST.SPIN PT, R35, [R32], R34, R35 ;  /* 0x000000222023738b */ /* 0x000ea400019e0123 */
[----:B--2---:R-:W-:-:S13]  /*15670*/  ISETP.EQ.U32.AND P0, PT, R35, 0x1, PT ;  /* 0x000000012300780c */ /* 0x004fda0003f02070 */
[----:B------:R-:W-:Y:S05]  /*15680*/  @!P0 BRA `(.L_x_8489) ;  /* 0xfffffffc00ec8947 */ /* 0x000fea000383ffff */
[----:B------:R-:W-:Y:S05]  /*15690*/  BRA `(.L_x_8485) ;  /* 0x00000000000c7947 */ /* 0x000fea0003800000 */
.L_x_8488:
[----:B------:R-:W2:Y:S02]  /*156a0*/  LD.E R12, desc[UR8][R32.64] ;  /* 0x00000008200c7980 */ /* 0x000ea4000c101900 */
[----:B--2---:R-:W-:-:S05]  /*156b0*/  FADD R12, R19, R12 ;  /* 0x0000000c130c7221 */ /* 0x004fca0000000000 */
[----:B------:R0:W-:Y:S02]  /*156c0*/  ST.E desc[UR8][R32.64], R12 ;  /* 0x0000000c20007985 */ /* 0x0001e4000c101908 */
.L_x_8485:
[----:B------:R-:W-:Y:S05]  /*156d0*/  BSYNC.RECONVERGENT B0 ;  /* 0x0000000000007941 */ /* 0x000fea0003800200 */
.L_x_8484:
        /* <DEDUP_REMOVED lines=9> */
.L_x_8493:
[----:B------:R-:W0:Y:S02]  /*15770*/  LDS R32, [R24] ;  /* 0x0000000018207984 */ /* 0x000e240000000800 */
[----:B0-----:R-:W-:-:S05]  /*15780*/  FADD R33, R12, R32 ;  /* 0x000000200c217221 */ /* 0x001fca0000000000 */
[----:B------:R-:W0:Y:S02]  /*15790*/  ATOMS.CAST.SPIN P0, [R24], R32, R33 ;  /* 0x000000201800758d */ /* 0x000e240001800021 */
[----:B0-----:R-:W-:Y:S05]  /*157a0*/  @!P0 BRA `(.L_x_8493) ;  /* 0xfffffffc00f08947 */ /* 0x001fea000383ffff */
[----:B------:R-:W-:Y:S05]  /*157b0*/  BRA `(.L_x_8491) ;  /* 0x00000000002c7947 */ /* 0x000fea0003800000 */
.L_x_8492:
[----:B------:R-:W0:Y:S02]  /*157c0*/  QSPC.E.D P0, RZ, [R32] ;  /* 0x0000000020ff73aa */ /* 0x000e240000000700 */
[----:B0-----:R-:W-:Y:S05]  /*157d0*/  @!P0 BRA `(.L_x_8494) ;  /* 0x0000000000188947 */ /* 0x001fea0003800000 */
.L_x_8495:
[----:B------:R-:W2:Y:S02]  /*157e0*/  LD.E R34, [R32] ;  /* 0x0000000020227980 */ /* 0x000ea40000100900 */
[----:B--2---:R-:W-:-:S06]  /*157f0*/  FADD R35, R12, R34 ;  /* 0x000000220c237221 */ /* 0x004fcc0000000000 */
[----:B------:R-:W2:Y:S02]  /*15800*/  ATOM.E.CAST.SPIN PT, R35, [R32], R34, R35 ;  /* 0x000000222023738b */ /* 0x000ea400019e0123 */
[----:B--2---:R-:W-:-:S13]  /*15810*/  ISETP.EQ.U32.AND P0, PT, R35, 0x1, PT ;  /* 0x000000012300780c */ /* 0x004fda0003f02070 */
[----:B------:R-:W-:Y:S05]  /*15820*/  @!P0 BRA `(.L_x_8495) ;  /* 0xfffffffc00ec8947 */ /* 0x000fea000383ffff */
[----:B------:R-:W-:Y:S05]  /*15830*/  BRA `(.L_x_8491) ;  /* 0x00000000000c7947 */ /* 0x000fea0003800000 */
.L_x_8494:
[----:B------:R-:W2:Y:S02]  /*15840*/  LD.E R24, desc[UR8][R32.64] ;  /* 0x0000000820187980 */ /* 0x000ea4000c101900 */
[----:B--2---:R-:W-:-:S05]  /*15850*/  FADD R24, R12, R24 ;  /* 0x000000180c187221 */ /* 0x004fca0000000000 */
[----:B------:R0:W-:Y:S02]  /*15860*/  ST.E desc[UR8][R32.64], R24 ;  /* 0x0000001820007985 */ /* 0x0001e4000c101908 */
.L_x_8491:
[----:B------:R-:W-:Y:S05]  /*15870*/  BSYNC.RECONVERGENT B0 ;  /* 0x0000000000007941 */ /* 0x000fea0003800200 */
.L_x_8490:
[----:B0-----:R-:W-:-:S05]  /*15880*/  IMAD.WIDE R32, R6, 0x4, R20 ;  /* 0x0000000406207825 */ /* 0x001fca00078e0214 */
[----:B------:R0:W-:Y:S01]  /*15890*/  ATOM.E.ADD.F32.FTZ.RN.STRONG.GPU P0, RZ, desc[UR8][R32.64], R19 ;  /* 0x8000001320ff79a2 */ /* 0x0001e2000c10f308 */
[----:B------:R-:W-:Y:S04]  /*158a0*/  BSSY.RECONVERGENT B0, `(.L_x_8496) ;  /* 0x0000015000007945 */ /* 0x000fe80003800200 */
[----:B0-----:R-:W-:Y:S05]  /*158b0*/  @P0 BRA `(.L_x_8497) ;  /* 0x00000000004c0947 */ /* 0x001fea0003800000 */
[----:B------:R-:W0:Y:S02]  /*158c0*/  QSPC.E.S P0, RZ, [R32] ;  /* 0x0000000020ff73aa */ /* 0x000e240000000500 */
[----:B0-----:R-:W-:Y:S05]  /*158d0*/  @!P0 BRA `(.L_x_8498) ;  /* 0x0000000000188947 */ /* 0x001fea0003800000 */
[----:B------:R-:W-:-:S07]  /*158e0*/  MOV R12, R32 ;  /* 0x00000020000c7202 */ /* 0x000fce0000000f00 */
.L_x_8499:
[----:B------:R-:W0:Y:S02]  /*158f0*/  LDS R32, [R12] ;  /* 0x000000000c207984 */ /* 0x000e240000000800 */
[----:B0-----:R-:W-:-:S05]  /*15900*/  FADD R33, R19, R32 ;  /* 0x0000002013217221 */ /* 0x001fca0000000000 */
[----:B------:R-:W0:Y:S02]  /*15910*/  ATOMS.CAST.SPIN P0, [R12], R32, R33 ;  /* 0x000000200c00758d */ /* 0x000e240001800021 */
[----:B0-----:R-:W-:Y:S05]  /*15920*/  @!P0 BRA `(.L_x_8499) ;  /* 0xfffffffc00f08947 */ /* 0x001fea000383ffff */
[----:B------:R-:W-:Y:S05]  /*15930*/  BRA `(.L_x_8497) ;  /* 0x00000000002c7947 */ /* 0x000fea0003800000 */
.L_x_8498:
[----:B------:R-:W0:Y:S02]  /*15940*/  QSPC.E.D P0, RZ, [R32] ;  /* 0x0000000020ff73aa */ /* 0x000e240000000700 */
[----:B0-----:R-:W-:Y:S05]  /*15950*/  @!P0 BRA `(.L_x_8500) ;  /* 0x0000000000188947 */ /* 0x001fea0003800000 */
.L_x_8501:
[----:B------:R-:W2:Y:S02]  /*15960*/  LD.E R34, [R32] ;  /* 0x0000000020227980 */ /* 0x000ea40000100900 */
[----:B--2---:R-:W-:-:S06]  /*15970*/  FADD R35, R19, R34 ;  /* 0x0000002213237221 */ /* 0x004fcc0000000000 */
[----:B------:R-:W2:Y:S02]  /*15980*/  ATOM.E.CAST.SPIN PT, R35, [R32], R34, R35 ;  /* 0x000000222023738b */ /* 0x000ea400019e0123 */
[----:B--2---:R-:W-:-:S13]  /*15990*/  ISETP.EQ.U32.AND P0, PT, R35, 0x1, PT ;  /* 0x000000012300780c */ /* 0x004fda0003f02070 */
[----:B------:R-:W-:Y:S05]  /*159a0*/  @!P0 BRA `(.L_x_8501) ;  /* 0xfffffffc00ec8947 */ /* 0x000fea000383ffff */
[----:B------:R-:W-:Y:S05]  /*159b0*/  BRA `(.L_x_8497) ;  /* 0x00000000000c7947 */ /* 0x000fea0003800000 */
.L_x_8500:
[----:B------:R-:W2:Y:S02]  /*159c0*/  LD.E R12, desc[UR8][R32.64] ;  /* 0x00000008200c7980 */ /* 0x000ea4000c101900 */
[----:B--2---:R-:W-:-:S05]  /*159d0*/  FADD R12, R19, R12 ;  /* 0x0000000c130c7221 */ /* 0x004fca0000000000 */
[----:B------:R0:W-:Y:S02]  /*159e0*/  ST.E desc[UR8][R32.64], R12 ;  /* 0x0000000c20007985 */ /* 0x0001e4000c101908 */
.L_x_8497:
[----:B------:R-:W-:Y:S05]  /*159f0*/  BSYNC.RECONVERGENT B0 ;  /* 0x0000000000007941 */ /* 0x000fea0003800200 */
.L_x_8496:
        /* <DEDUP_REMOVED lines=10> */
.L_x_8505:
[----:B------:R-:W0:Y:S02]  /*15aa0*/  LDS R22, [R24] ;  /* 0x0000000018167984 */ /* 0x000e240000000800 */
[----:B0-----:R-:W-:-:S05]  /*15ab0*/  FADD R23, R12, R22 ;  /* 0x000000160c177221 */ /* 0x001fca0000000000 */
[----:B------:R-:W0:Y:S02]  /*15ac0*/  ATOMS.CAST.SPIN P0, [R24], R22, R23 ;  /* 0x000000161800758d */ /* 0x000e240001800017 */
[----:B0-----:R-:W-:Y:S05]  /*15ad0*/  @!P0 BRA `(.L_x_8505) ;  /* 0xfffffffc00f08947 */ /* 0x001fea000383ffff */
[----:B------:R-:W-:Y:S05]  /*15ae0*/  BRA `(.L_x_8503) ;  /* 0x00000000002c7947 */ /* 0x000fea0003800000 */
.L_x_8504:
[----:B------:R-:W0:Y:S02]  /*15af0*/  QSPC.E.D P0, RZ, [R22] ;  /* 0x0000000016ff73aa */ /* 0x000e240000000700 */
[----:B0-----:R-:W-:Y:S05]  /*15b00*/  @!P0 BRA `(.L_x_8506) ;  /* 0x0000000000188947 */ /* 0x001fea0003800000 */
.L_x_8507:
[----:B------:R-:W2:Y:S02]  /*15b10*/  LD.E R28, [R22] ;  /* 0x00000000161c7980 */ /* 0x000ea40000100900 */
[----:B--2---:R-:W-:-:S06]  /*15b20*/  FADD R29, R12, R28 ;  /* 0x0000001c0c1d7221 */ /* 0x004fcc0000000000 */
[----:B------:R-:W2:Y:S02]  /*15b30*/  ATOM.E.CAST.SPIN PT, R29, [R22], R28, R29 ;  /* 0x0000001c161d738b */ /* 0x000ea400019e011d */
[----:B--2---:R-:W-:-:S13]  /*15b40*/  ISETP.EQ.U32.AND P0, PT, R29, 0x1, PT ;  /* 0x000000011d00780c */ /* 0x004fda0003f02070 */
[----:B------:R-:W-:Y:S05]  /*15b50*/  @!P0 BRA `(.L_x_8507) ;  /* 0xfffffffc00ec8947 */ /* 0x000fea000383ffff */
[----:B------:R-:W-:Y:S05]  /*15b60*/  BRA `(.L_x_8503) ;  /* 0x00000000000c7947 */ /* 0x000fea0003800000 */
.L_x_8506:
[----:B------:R-:W2:Y:S02]  /*15b70*/  LD.E R24, desc[UR8][R22.64] ;  /* 0x0000000816187980 */ /* 0x000ea4000c101900 */
[----:B--2---:R-:W-:-:S05]  /*15b80*/  FADD R24, R12, R24 ;  /* 0x000000180c187221 */ /* 0x004fca0000000000 */
[----:B------:R0:W-:Y:S02]  /*15b90*/  ST.E desc[UR8][R22.64], R24 ;  /* 0x0000001816007985 */ /* 0x0001e4000c101908 */
.L_x_8503:
[----:B------:R-:W-:Y:S05]  /*15ba0*/  BSYNC.RECONVERGENT B0 ;  /* 0x0000000000007941 */ /* 0x000fea0003800200 */
.L_x_8502:
        /* <DEDUP_REMOVED lines=8> */
.L_x_8511:
[----:B------:R-:W1:Y:S02]  /*15c30*/  LDS R20, [R12] ;  /* 0x000000000c147984 */ /* 0x000e640000000800 */
[----:B-1----:R-:W-:-:S05]  /*15c40*/  FADD R21, R19, R20 ;  /* 0x0000001413157221 */ /* 0x002fca0000000000 */
[----:B------:R-:W1:Y:S02]  /*15c50*/  ATOMS.CAST.SPIN P0, [R12], R20, R21 ;  /* 0x000000140c00758d */ /* 0x000e640001800015 */
[----:B-1----:R-:W-:Y:S05]  /*15c60*/  @!P0 BRA `(.L_x_8511) ;  /* 0xfffffffc00f08947 */ /* 0x002fea000383ffff */
[----:B------:R-:W-:Y:S05]  /*15c70*/  BRA `(.L_x_8509) ;  /* 0x00000000002c7947 */ /* 0x000fea0003800000 */
.L_x_8510:
[----:B------:R-:W1:Y:S02]  /*15c80*/  QSPC.E.D P0, RZ, [R20] ;  /* 0x0000000014ff73aa */ /* 0x000e640000000700 */
[----:B-1----:R-:W-:Y:S05]  /*15c90*/  @!P0 BRA `(.L_x_8512) ;  /* 0x0000000000188947 */ /* 0x002fea0003800000 */
.L_x_8513:
[----:B0-----:R-:W2:Y:S02]  /*15ca0*/  LD.E R22, [R20] ;  /* 0x0000000014167980 */ /* 0x001ea40000100900 */
[----:B--2---:R-:W-:-:S06]  /*15cb0*/  FADD R23, R19, R22 ;  /* 0x0000001613177221 */ /* 0x004fcc0000000000 */
[----:B------:R-:W2:Y:S02]  /*15cc0*/  ATOM.E.CAST.SPIN PT, R23, [R20], R22, R23 ;  /* 0x000000161417738b */ /* 0x000ea400019e0117 */
[----:B--2---:R-:W-:-:S13]  /*15cd0*/  ISETP.EQ.U32.AND P0, PT, R23, 0x1, PT ;  /* 0x000000011700780c */ /* 0x004fda0003f02070 */
[----:B------:R-:W-:Y:S05]  /*15ce0*/  @!P0 BRA `(.L_x_8513) ;  /* 0xfffffffc00ec8947 */ /* 0x000fea000383ffff */
[----:B------:R-:W-:Y:S05]  /*15cf0*/  BRA `(.L_x_8509) ;  /* 0x00000000000c7947 */ /* 0x000fea0003800000 */
.L_x_8512:
[----:B------:R-:W2:Y:S02]  /*15d00*/  LD.E R12, desc[UR8][R20.64] ;  /* 0x00000008140c7980 */ /* 0x000ea4000c101900 */
[----:B--2---:R-:W-:-:S05]  /*15d10*/  FADD R12, R19, R12 ;  /* 0x0000000c130c7221 */ /* 0x004fca0000000000 */
[----:B------:R1:W-:Y:S02]  /*15d20*/  ST.E desc[UR8][R20.64], R12 ;  /* 0x0000000c14007985 */ /* 0x0003e4000c101908 */
.L_x_8509:
[----:B------:R-:W-:Y:S05]  /*15d30*/  BSYNC.RECONVERGENT B0 ;  /* 0x0000000000007941 */ /* 0x000fea0003800200 */
.L_x_8508:
[----:B------:R-:W-:-:S03]  /*15d40*/  UMOV UR4, 0xffffffff ;  /* 0xffffffff00047882 */ /* 0x000fc60000000000 */
[----:B------:R-:W-:Y:S05]  /*15d50*/  BRA.DIV UR4, `(.L_x_8514) ;  /* 0x000001b604ec7947 */ /* 0x000fea000b800000 */
[----:B-1----:R-:W2:Y:S04]  /*15d60*/  LDL R21, [R1+0xd0] ;  /* 0x0000d00001157983 */ /* 0x002ea80000100800 */
[----:B0-----:R0:W1:Y:S04]  /*15d70*/  SHFL.IDX PT, R24, R14, 0x3, 0x181f ;  /* 0x00781f000e187f89 */ /* 0x00106800000e0000 */
[----:B------:R0:W3:Y:S04]  /*15d80*/  SHFL.IDX PT, R20, R16, 0x3, 0x181f ;  /* 0x00781f0010147f89 */ /* 0x0000e800000e0000 */
[----:B-123--:R0:W2:Y:S02]  /*15d90*/  SHFL.IDX PT, R12, R21, 0x3, 0x181f ;  /* 0x00781f00150c7f89 */ /* 0x00e0a400000e0000 */
.L_x_9406:
        /* <DEDUP_REMOVED lines=19> */
.L_x_8518:
[----:B------:R-:W0:Y:S02]  /*15ed0*/  LDS R20, [R29] ;  /* 0x000000001d147984 */ /* 0x000e240000000800 */
[----:B0-----:R-:W-:-:S05]  /*15ee0*/  FADD R21, R28, R20 ;  /* 0x000000141c157221 */ /* 0x001fca0000000000 */
[----:B------:R-:W0:Y:S02]  /*15ef0*/  ATOMS.CAST.SPIN P0, [R29], R20, R21 ;  /* 0x000000141d00758d */ /* 0x000e240001800015 */
[----:B0-----:R-:W-:Y:S05]  /*15f00*/  @!P0 BRA `(.L_x_8518) ;  /* 0xfffffffc00f08947 */ /* 0x001fea000383ffff */
[----:B------:R-:W-:Y:S05]  /*15f10*/  BRA `(.L_x_8516) ;  /* 0x00000000002c7947 */ /* 0x000fea0003800000 */
.L_x_8517:
[----:B------:R-:W0:Y:S02]  /*15f20*/  QSPC.E.D P0, RZ, [R22] ;  /* 0x0000000016ff73aa */ /* 0x000e240000000700 */
[----:B0-----:R-:W-:Y:S05]  /*15f30*/  @!P0 BRA `(.L_x_8519) ;  /* 0x0000000000188947 */ /* 0x001fea0003800000 */
.L_x_8520:
[----:B------:R-:W2:Y:S02]  /*15f40*/  LD.E R20, [R22] ;  /* 0x0000000016147980 */ /* 0x000ea40000100900 */
[----:B--2---:R-:W-:-:S06]  /*15f50*/  FADD R21, R28, R20 ;  /* 0x000000141c157221 */ /* 0x004fcc0000000000 */
[----:B------:R-:W2:Y:S02]  /*15f60*/  ATOM.E.CAST.SPIN PT, R21, [R22], R20, R21 ;  /* 0x000000141615738b */ /* 0x000ea400019e0115 */
[----:B--2---:R-:W-:-:S13]  /*15f70*/  ISETP.EQ.U32.AND P0, PT, R21, 0x1, PT ;  /* 0x000000011500780c */ /* 0x004fda0003f02070 */
[----:B------:R-:W-:Y:S05]  /*15f80*/  @!P0 BRA `(.L_x_8520) ;  /* 0xfffffffc00ec8947 */ /* 0x000fea000383ffff */
[----:B------:R-:W-:Y:S05]  /*15f90*/  BRA `(.L_x_8516) ;  /* 0x00000000000c7947 */ /* 0x000fea0003800000 */
.L_x_8519:
[----:B------:R-:W2:Y:S02]  /*15fa0*/  LD.E R20, desc[UR8][R22.64] ;  /* 0x0000000816147980 */ /* 0x000ea4000c101900 */
[----:B--2---:R-:W-:-:S05]  /*15fb0*/  FADD R20, R28, R20 ;  /* 0x000000141c147221 */ /* 0x004fca0000000000 */
[----:B------:R0:W-:Y:S02]  /*15fc0*/  ST.E desc[UR8][R22.64], R20 ;  /* 0x0000001416007985 */ /* 0x0001e4000c101908 */
.L_x_8516:
[----:B------:R-:W-:Y:S05]  /*15fd0*/  BSYNC.RECONVERGENT B0 ;  /* 0x0000000000007941 */ /* 0x000fea0003800200 */
.L_x_8515:
        /* <DEDUP_REMOVED lines=9> */
.L_x_8524:
[----:B------:R-:W0:Y:S02]  /*16070*/  LDS R28, [R12] ;  /* 0x000000000c1c7984 */ /* 0x000e240000000800 */
[----:B0-----:R-:W-:-:S05]  /*16080*/  FADD R29, R19, R28 ;  /* 0x0000001c131d7221 */ /* 0x001fca0000000000 */
[----:B------:R-:W0:Y:S02]  /*16090*/  ATOMS.CAST.SPIN P0, [R12], R28, R29 ;  /* 0x0000001c0c00758d */ /* 0x000e24000180001d */
[----:B0-----:R-:W-:Y:S05]  /*160a0*/  @!P0 BRA `(.L_x_8524) ;  /* 0xfffffffc00f08947 */ /* 0x001fea000383ffff */
[----:B------:R-:W-:Y:S05]  /*160b0*/  BRA `(.L_x_8522) ;  /* 0x00000000002c7947 */ /* 0x000fea0003800000 */
.L_x_8523:
[----:B------:R-:W0:Y:S02]  /*160c0*/  QSPC.E.D P0, RZ, [R20] ;  /* 0x0000000014ff73aa */ /* 0x000e240000000700 */
[----:B0-----:R-:W-:Y:S05]  /*160d0*/  @!P0 BRA `(.L_x_8525) ;  /* 0x0000000000188947 */ /* 0x001fea0003800000 */
.L_x_8526:
[----:B------:R-:W2:Y:S02]  /*160e0*/  LD.E R28, [R20] ;  /* 0x00000000141c7980 */ /* 0x000ea40000100900 */
[----:B--2---:R-:W-:-:S06]  /*160f0*/  FADD R29, R19, R28 ;  /* 0x0000001c131d7221 */ /* 0x004fcc0000000000 */
[----:B------:R-:W2:Y:S02]  /*16100*/  ATOM.E.CAST.SPIN PT, R29, [R20], R28, R29 ;  /* 0x0000001c141d738b */ /* 0x000ea400019e011d */
[----:B--2---:R-:W-:-:S13]  /*16110*/  ISETP.EQ.U32.AND P0, PT, R29, 0x1, PT ;  /* 0x000000011d00780c */ /* 0x004fda0003f02070 */
[----:B------:R-:W-:Y:S05]  /*16120*/  @!P0 BRA `(.L_x_8526) ;  /* 0xfffffffc00ec8947 */ /* 0x000fea000383ffff */
[----:B------:R-:W-:Y:S05]  /*16130*/  BRA `(.L_x_8522) ;  /* 0x00000000000c7947 */ /* 0x000fea0003800000 */
.L_x_8525:
[----:B------:R-:W2:Y:S02]  /*16140*/  LD.E R12, desc[UR8][R20.64] ;  /* 0x00000008140c7980 */ /* 0x000ea4000c101900 */
[----:B--2---:R-:W-:-:S05]  /*16150*/  FADD R12, R19, R12 ;  /* 0x0000000c130c7221 */ /* 0x004fca0000000000 */
[----:B------:R0:W-:Y:S02]  /*16160*/  ST.E desc[UR8][R20.64], R12 ;  /* 0x0000000c14007985 */ /* 0x0001e4000c101908 */
.L_x_8522:
[----:B------:R-:W-:Y:S05]  /*16170*/  BSYNC.RECONVERGENT B0 ;  /* 0x0000000000007941 */ /* 0x000fea0003800200 */
.L_x_8521:
        /* <DEDUP_REMOVED lines=10> */
.L_x_8530:
[----:B------:R-:W0:Y:S02]  /*16220*/  LDS R28, [R24] ;  /* 0x00000000181c7984 */ /* 0x000e240000000800 */
[----:B0-----:R-:W-:-:S05]  /*16230*/  FADD R29, R12, R28 ;  /* 0x0000001c0c1d7221 */ /* 0x001fca0000000000 */
[----:B------:R-:W0:Y:S02]  /*16240*/  ATOMS.CAST.SPIN P0, [R24], R28, R29 ;  /* 0x0000001c1800758d */ /* 0x000e24000180001d */
[----:B0-----:R-:W-:Y:S05]  /*16250*/  @!P0 BRA `(.L_x_8530) ;  /* 0xfffffffc00f08947 */ /* 0x001fea000383ffff */
[----:B------:R-:W-:Y:S05]  /*16260*/  BRA `(.L_x_8528) ;  /* 0x00000000002c7947 */ /* 0x000fea0003800000 */
.L_x_8529:
[----:B------:R-:W0:Y:S02]  /*16270*/  QSPC.E.D P0, RZ, [R28] ;  /* 0x000000001cff73aa */ /* 0x000e240000000700 */
[----:B0-----:R-:W-:Y:S05]  /*16280*/  @!P0 BRA `(.L_x_8531) ;  /* 0x0000000000188947 */ /* 0x001fea0003800000 */
.L_x_8532:
[----:B------:R-:W2:Y:S02]  /*16290*/  LD.E R32, [R28] ;  /* 0x000000001c207980 */ /* 0x000ea40000100900 */
[----:B--2---:R-:W-:-:S06]  /*162a0*/  FADD R33, R12, R32 ;  /* 0x000000200c217221 */ /* 0x004fcc0000000000 */
[----:B------:R-:W2:Y:S02]  /*162b0*/  ATOM.E.CAST.SPIN PT, R33, [R28], R32, R33 ;  /* 0x000000201c21738b */ /* 0x000ea400019e0121 */
[----:B--2---:R-:W-:-:S13]  /*162c0*/  ISETP.EQ.U32.AND P0, PT, R33, 0x1, PT ;  /* 0x000000012100780c */ /* 0x004fda0003f02070 */
[----:B------:R-:W-:Y:S05]  /*162d0*/  @!P0 BRA `(.L_x_8532) ;  /* 0xfffffffc00ec8947 */ /* 0x000fea000383ffff */
[----:B------:R-:W-:Y:S05]  /*162e0*/  BRA `(.L_x_8528) ;  /* 0x00000000000c7947 */ /* 0x000fea0003800000 */
.L_x_8531:
[----:B------:R-:W2:Y:S02]  /*162f0*/  LD.E R24, desc[UR8][R28.64] ;  /* 0x000000081c187980 */ /* 0x000ea4000c101900 */
[----:B--2---:R-:W-:-:S05]  /*16300*/  FADD R24, R12, R24 ;  /* 0x000000180c187221 */ /* 0x004fca0000000000 */
[----:B------:R0:W-:Y:S02]  /*16310*/  ST.E desc[UR8][R28.64], R24 ;  /* 0x000000181c007985 */ /* 0x0001e4000c101908 */
.L_x_8528:
[----:B------:R-:W-:Y:S05]  /*16320*/  BSYNC.RECONVERGENT B0 ;  /* 0x0000000000007941 */ /* 0x000fea0003800200 */
.L_x_8527:
[----:B0-----:R-:W-:-:S05]  /*16330*/  IMAD.WIDE R28, R52, 0x4, R20 ;  /* 0x00000004341c7825 */ /* 0x001fca00078e0214 */
[----:B------:R0:W-:Y:S01]  /*16340*/  ATOM.E.ADD.F32.FTZ.RN.STRONG.GPU P0, RZ, desc[UR8][R28.64], R19 ;  /* 0x800000131cff79a2 */ /* 0x0001e2000c10f308 */
[----:B------:R-:W-:Y:S04]  /*16350*/  BSSY.RECONVERGENT B0, `(.L_x_8533) ;  /* 0x0000015000007945 */ /* 0x000fe80003800200 */
[----:B0-----:R-:W-:Y:S05]  /*16360*/  @P0 BRA `(.L_x_8534) ;  /* 0x00000000004c0947 */ /* 0x001fea0003800000 */
[----:B------:R-:W0:Y:S02]  /*16370*/  QSPC.E.S P0, RZ, [R28] ;  /* 0x000000001cff73aa */ /* 0x000e240000000500 */
[----:B0-----:R-:W-:Y:S05]  /*16380*/  @!P0 BRA `(.L_x_8535) ;  /* 0x0000000000188947 */ /* 0x001fea0003800000 */
[----:B------:R-:W-:-:S07]  /*16390*/  MOV R12, R28 ;  /* 0x0000001c000c7202 */ /* 0x000fce0000000f00 */
.L_x_8536:
[----:B------:R-:W0:Y:S02]  /*163a0*/  LDS R28, [R12] ;  /* 0x000000000c1c7984 */ /* 0x000e240000000800 */
[----:B0-----:R-:W-:-:S05]  /*163b0*/  FADD R29, R19, R28 ;  /* 0x0000001c131d7221 */ /* 0x001fca0000000000 */
[----:B------:R-:W0:Y:S02]  /*163c0*/  ATOMS.CAST.SPIN P0, [R12], R28, R29 ;  /* 0x0000001c0c00758d */ /* 0x000e24000180001d */
[----:B0-----:R-:W-:Y:S05]  /*163d0*/  @!P0 BRA `(.L_x_8536) ;  /* 0xfffffffc00f08947 */ /* 0x001fea000383ffff */
[----:B------:R-:W-:Y:S05]  /*163e0*/  BRA `(.L_x_8534) ;  /* 0x00000000002c7947 */ /* 0x000fea0003800000 */
.L_x_8535:
[----:B------:R-:W0:Y:S02]  /*163f0*/  QSPC.E.D P0, RZ, [R28] ;  /* 0x000000001cff73aa */ /* 0x000e240000000700 */
[----:B0-----:R-:W-:Y:S05]  /*16400*/  @!P0 BRA `(.L_x_8537) ;  /* 0x0000000000188947 */ /* 0x001fea0003800000 */
.L_x_8538:
[----:B------:R-:W2:Y:S02]  /*16410*/  LD.E R32, [R28] ;  /* 0x000000001c207980 */ /* 0x000ea40000100900 */
[----:B--2---:R-:W-:-:S06]  /*16420*/  FADD R33, R19, R32 ;  /* 0x0000002013217221 */ /* 0x004fcc0000000000 */
[----:B------:R-:W2:Y:S02]  /*16430*/  ATOM.E.CAST.SPIN PT, R33, [R28], R32, R33 ;  /* 0x000000201c21738b */ /* 0x000ea400019e0121 */
[----:B--2---:R-:W-:-:S13]  /*16440*/  ISETP.EQ.U32.AND P0, PT, R33, 0x1, PT ;  /* 0x000000012100780c */ /* 0x004fda0003f02070 */
[----:B------:R-:W-:Y:S05]  /*16450*/  @!P0 BRA `(.L_x_8538) ;  /* 0xfffffffc00ec8947 */ /* 0x000fea000383ffff */
[----:B------:R-:W-:Y:S05]  /*16460*/  BRA `(.L_x_8534) ;  /* 0x00000000000c7947 */ /* 0x000fea0003800000 */
.L_x_8537:
[----:B------:R-:W2:Y:S02]  /*16470*/  LD.E R12, desc[UR8][R28.64] ;  /* 0x000000081c0c7980 */ /* 0x000ea4000c101900 */
[----:B--2---:R-:W-:-:S05]  /*16480*/  FADD R12, R19, R12 ;  /* 0x0000000c130c7221 */ /* 0x004fca0000000000 */
[----:B------:R0:W-:Y:S02]  /*16490*/  ST.E desc[UR8][R28.64], R12 ;  /* 0x0000000c1c007985 */ /* 0x0001e4000c101908 */
.L_x_8534:
[----:B------:R-:W-:Y:S05]  /*164a0*/  BSYNC.RECONVERGENT B0 ;  /* 0x0000000000007941 */ /* 0x000fea0003800200 */
.L_x_8533:
        /* <DEDUP_REMOVED lines=10> */
.L_x_8542:
[----:B------:R-:W0:Y:S02]  /*16550*/  LDS R28, [R24] ;  /* 0x00000000181c7984 */ /* 0x000e240000000800 */
[----:B0-----:R-:W-:-:S05]  /*16560*/  FADD R29, R12, R28 ;  /* 0x0000001c0c1d7221 */ /* 0x001fca0000000000 */
[----:B------:R-:W0:Y:S02]  /*16570*/  ATOMS.CAST.SPIN P0, [R24], R28, R29 ;  /* 0x0000001c1800758d */ /* 0x000e24000180001d */
[----:B0-----:R-:W-:Y:S05]  /*16580*/  @!P0 BRA `(.L_x_8542) ;  /* 0xfffffffc00f08947 */ /* 0x001fea000383ffff */
[----:B------:R-:W-:Y:S05]  /*16590*/  BRA `(.L_x_8540) ;  /* 0x00000000002c7947 */ /* 0x000fea0003800000 */
.L_x_8541:
[----:B------:R-:W0:Y:S02]  /*165a0*/  QSPC.E.D P0, RZ, [R28] ;  /* 0x000000001cff73aa */ /* 0x000e240000000700 */
[----:B0-----:R-:W-:Y:S05]  /*165b0*/  @!P0 BRA `(.L_x_8543) ;  /* 0x0000000000188947 */ /* 0x001fea0003800000 */
.L_x_8544:
[----:B------:R-:W2:Y:S02]  /*165c0*/  LD.E R32, [R28] ;  /* 0x000000001c207980 */ /* 0x000ea40000100900 */
[----:B--2---:R-:W-:-:S06]  /*165d0*/  FADD R33, R12, R32 ;  /* 0x000000200c217221 */ /* 0x004fcc0000000000 */
[----:B------:R-:W2:Y:S02]  /*165e0*/  ATOM.E.CAST.SPIN PT, R33, [R28], R32, R33 ;  /* 0x000000201c21738b */ /* 0x000ea400019e0121 */
[----:B--2---:R-:W-:-:S13]  /*165f0*/  ISETP.EQ.U32.AND P0, PT, R33, 0x1, PT ;  /* 0x000000012100780c */ /* 0x004fda0003f02070 */
[----:B------:R-:W-:Y:S05]  /*16600*/  @!P0 BRA `(.L_x_8544) ;  /* 0xfffffffc00ec8947 */ /* 0x000fea000383ffff */
[----:B------:R-:W-:Y:S05]  /*16610*/  BRA `(.L_x_8540) ;  /* 0x00000000000c7947 */ /* 0x000fea0003800000 */
.L_x_8543:
[----:B------:R-:W2:Y:S02]  /*16620*/  LD.E R24, desc[UR8][R28.64] ;  /* 0x000000081c187980 */ /* 0x000ea4000c101900 */
[----:B--2---:R-:W-:-:S05]  /*16630*/  FADD R24, R12, R24 ;  /* 0x000000180c187221 */ /* 0x004fca0000000000 */
[----:B------:R0:W-:Y:S02]  /*16640*/  ST.E desc[UR8][R28.64], R24 ;  /* 0x000000181c007985 */ /* 0x0001e4000c101908 */
.L_x_8540:
[----:B------:R-:W-:Y:S05]  /*16650*/  BSYNC.RECONVERGENT B0 ;  /* 0x0000000000007941 */ /* 0x000fea0003800200 */
.L_x_8539:
[----:B0-----:R-:W-:-:S05]  /*16660*/  IMAD.WIDE R28, R3, 0x4, R20 ;  /* 0x00000004031c7825 */ /* 0x001fca00078e0214 */
[----:B------:R0:W-:Y:S01]  /*16670*/  ATOM.E.ADD.F32.FTZ.RN.STRONG.GPU P0, RZ, desc[UR8][R28.64], R19 ;  /* 0x800000131cff79a2 */ /* 0x0001e2000c10f308 */
[----:B------:R-:W-:Y:S04]  /*16680*/  BSSY.RECONVERGENT B0, `(.L_x_8545) ;  /* 0x0000015000007945 */ /* 0x000fe80003800200 */
[----:B0-----:R-:W-:Y:S05]  /*16690*/  @P0 BRA `(.L_x_8546) ;  /* 0x00000000004c0947 */ /* 0x001fea0003800000 */
[----:B------:R-:W0:Y:S02]  /*166a0*/  QSPC.E.S P0, RZ, [R28] ;  /* 0x000000001cff73aa */ /* 0x000e240000000500 */
[----:B0-----:R-:W-:Y:S05]  /*166b0*/  @!P0 BRA `(.L_x_8547) ;  /* 0x0000000000188947 */ /* 0x001fea0003800000 */
[----:B------:R-:W-:-:S07]  /*166c0*/  MOV R12, R28 ;  /* 0x0000001c000c7202 */ /* 0x000fce0000000f00 */
.L_x_8548:
[----:B------:R-:W0:Y:S02]  /*166d0*/  LDS R28, [R12] ;  /* 0x000000000c1c7984 */ /* 0x000e240000000800 */
[----:B0-----:R-:W-:-:S05]  /*166e0*/  FADD R29, R19, R28 ;  /* 0x0000001c131d7221 */ /* 0x001fca0000000000 */
[----:B------:R-:W0:Y:S02]  /*166f0*/  ATOMS.CAST.SPIN P0, [R12], R28, R29 ;  /* 0x0000001c0c00758d */ /* 0x000e24000180001d */
[----:B0-----:R-:W-:Y:S05]  /*16700*/  @!P0 BRA `(.L_x_8548) ;  /* 0xfffffffc00f08947 */ /* 0x001fea000383ffff */
[----:B------:R-:W-:Y:S05]  /*16710*/  BRA `(.L_x_8546) ;  /* 0x00000000002c7947 */ /* 0x000fea0003800000 */
.L_x_8547:
[----:B------:R-:W0:Y:S02]  /*16720*/  QSPC.E.D P0, RZ, [R28] ;  /* 0x000000001cff73aa */ /* 0x000e240000000700 */
[----:B0-----:R-:W-:Y:S05]  /*16730*/  @!P0 BRA `(.L_x_8549) ;  /* 0x0000000000188947 */ /* 0x001fea0003800000 */
.L_x_8550:
[----:B------:R-:W2:Y:S02]  /*16740*/  LD.E R32, [R28] ;  /* 0x000000001c207980 */ /* 0x000ea40000100900 */
[----:B--2---:R-:W-:-:S06]  /*16750*/  FADD R33, R19, R32 ;  /* 0x0000002013217221 */ /* 0x004fcc0000000000 */
[----:B------:R-:W2:Y:S02]  /*16760*/  ATOM.E.CAST.SPIN PT, R33, [R28], R32, R33 ;  /* 0x000000201c21738b */ /* 0x000ea400019e0121 */
[----:B--2---:R-:W-:-:S13]  /*16770*/  ISETP.EQ.U32.AND P0, PT, R33, 0x1, PT ;  /* 0x000000012100780c */ /* 0x004fda0003f02070 */
[----:B------:R-:W-:Y:S05]  /*16780*/  @!P0 BRA `(.L_x_8550) ;  /* 0xfffffffc00ec8947 */ /* 0x000fea000383ffff */
[----:B------:R-:W-:Y:S05]  /*16790*/  BRA `(.L_x_8546) ;  /* 0x00000000000c7947 */ /* 0x000fea0003800000 */
.L_x_8549:
[----:B------:R-:W2:Y:S02]  /*167a0*/  LD.E R12, desc[UR8][R28.64] ;  /* 0x000000081c0c7980 */ /* 0x000ea4000c101900 */
[----:B--2---:R-:W-:-:S05]  /*167b0*/  FADD R12, R19, R12 ;  /* 0x0000000c130c7221 */ /* 0x004fca0000000000 */
[----:B------:R0:W-:Y:S02]  /*167c0*/  ST.E desc[UR8][R28.64], R12 ;  /* 0x0000000c1c007985 */ /* 0x0001e4000c101908 */
.L_x_8546:
[----:B------:R-:W-:Y:S05]  /*167d0*/  BSYNC.RECONVERGENT B0 ;  /* 0x0000000000007941 */ /* 0x000fea0003800200 */
.L_x_8545:
        /* <DEDUP_REMOVED lines=9> */
.L_x_8554:
[----:B------:R-:W0:Y:S02]  /*16870*/  LDS R28, [R24] ;  /* 0x00000000181c7984 */ /* 0x000e240000000800 */
[----:B0-----:R-:W-:-:S05]  /*16880*/  FADD R29, R12, R28 ;  /* 0x0000001c0c1d7221 */ /* 0x001fca0000000000 */
[----:B------:R-:W0:Y:S02]  /*16890*/  ATOMS.CAST.SPIN P0, [R24], R28, R29 ;  /* 0x0000001c1800758d */ /* 0x000e24000180001d */
[----:B0-----:R-:W-:Y:S05]  /*168a0*/  @!P0 BRA `(.L_x_8554) ;  /* 0xfffffffc00f08947 */ /* 0x001fea000383ffff */
[----:B------:R-:W-:Y:S05]  /*168b0*/  BRA `(.L_x_8552) ;  /* 0x00000000002c7947 */ /* 0x000fea0003800000 */
.L_x_8553:
[----:B------:R-:W0:Y:S02]  /*168c0*/  QSPC.E.D P0, RZ, [R28] ;  /* 0x000000001cff73aa */ /* 0x000e240000000700 */
[----:B0-----:R-:W-:Y:S05]  /*168d0*/  @!P0 BRA `(.L_x_8555) ;  /* 0x0000000000188947 */ /* 0x001fea0003800000 */
.L_x_8556:
[----:B------:R-:W2:Y:S02]  /*168e0*/  LD.E R32, [R28] ;  /* 0x000000001c207980 */ /* 0x000ea40000100900 */
[----:B--2---:R-:W-:-:S06]  /*168f0*/  FADD R33, R12, R32 ;  /* 0x000000200c217221 */ /* 0x004fcc0000000000 */
[----:B------:R-:W2:Y:S02]  /*16900*/  ATOM.E.CAST.SPIN PT, R33, [R28], R32, R33 ;  /* 0x000000201c21738b */ /* 0x000ea400019e0121 */
[----:B--2---:R-:W-:-:S13]  /*16910*/  ISETP.EQ.U32.AND P0, PT, R33, 0x1, PT ;  /* 0x000000012100780c */ /* 0x004fda0003f02070 */
[----:B------:R-:W-:Y:S05]  /*16920*/  @!P0 BRA `(.L_x_8556) ;  /* 0xfffffffc00ec8947 */ /* 0x000fea000383ffff */
[----:B------:R-:W-:Y:S05]  /*16930*/  BRA `(.L_x_8552) ;  /* 0x00000000000c7947 */ /* 0x000fea0003800000 */
.L_x_8555:
[----:B------:R-:W2:Y:S02]  /*16940*/  LD.E R24, desc[UR8][R28.64] ;  /* 0x000000081c187980 */ /* 0x000ea4000c101900 */
[----:B--2---:R-:W-:-:S05]  /*16950*/  FADD R24, R12, R24 ;  /* 0x000000180c187221 */ /* 0x004fca0000000000 */
[----:B------:R0:W-:Y:S02]  /*16960*/  ST.E desc[UR8][R28.64], R24 ;  /* 0x000000181c007985 */ /* 0x0001e4000c101908 */
.L_x_8552:
[----:B------:R-:W-:Y:S05]  /*16970*/  BSYNC.RECONVERGENT B0 ;  /* 0x0000000000007941 */ /* 0x000fea0003800200 */
.L_x_8551:
[----:B0-----:R-:W-:-:S05]  /*16980*/  IMAD.WIDE R28, R5, 0x4, R20 ;  /* 0x00000004051c7825 */ /* 0x001fca00078e0214 */
[----:B------:R0:W-:Y:S01]  /*16990*/  ATOM.E.ADD.F32.FTZ.RN.STRONG.GPU P0, RZ, desc[UR8][R28.64], R19 ;  /* 0x800000131cff79a2 */ /* 0x0001e2000c10f308 */
[----:B------:R-:W-:Y:S04]  /*169a0*/  BSSY.RECONVERGENT B0, `(.L_x_8557) ;  /* 0x0000015000007945 */ /* 0x000fe80003800200 */
[----:B0-----:R-:W-:Y:S05]  /*169b0*/  @P0 BRA `(.L_x_8558) ;  /* 0x00000000004c0947 */ /* 0x001fea0003800000 */
[----:B------:R-:W0:Y:S02]  /*169c0*/  QSPC.E.S P0, RZ, [R28] ;  /* 0x000000001cff73aa */ /* 0x000e240000000500 */
[----:B0-----:R-:W-:Y:S05]  /*169d0*/  @!P0 BRA `(.L_x_8559) ;  /* 0x0000000000188947 */ /* 0x001fea0003800000 */
[----:B------:R-:W-:-:S07]  /*169e0*/  MOV R12, R28 ;  /* 0x0000001c000c7202 */ /* 0x000fce0000000f00 */
.L_x_8560:
[----:B------:R-:W0:Y:S02]  /*169f0*/  LDS R28, [R12] ;  /* 0x000000000c1c7984 */ /* 0x000e240000000800 */
[----:B0-----:R-:W-:-:S05]  /*16a00*/  FADD R29, R19, R28 ;  /* 0x0000001c131d7221 */ /* 0x001fca0000000000 */
[----:B------:R-:W0:Y:S02]  /*16a10*/  ATOMS.CAST.SPIN P0, [R12], R28, R29 ;  /* 0x0000001c0c00758d */ /* 0x000e24000180001d */
[----:B0-----:R-:W-:Y:S05]  /*16a20*/  @!P0 BRA `(.L_x_8560) ;  /* 0xfffffffc00f08947 */ /* 0x001fea000383ffff */
[----:B------:R-:W-:Y:S05]  /*16a30*/  BRA `(.L_x_8558) ;  /* 0x00000000002c7947 */ /* 0x000fea0003800000 */
.L_x_8559:
[----:B------:R-:W0:Y:S02]  /*16a40*/  QSPC.E.D P0, RZ, [R28] ;  /* 0x000000001cff73aa */ /* 0x000e240000000700 */
[----:B0-----:R-:W-:Y:S05]  /*16a50*/  @!P0 BRA `(.L_x_8561) ;  /* 0x0000000000188947 */ /* 0x001fea0003800000 */
.L_x_8562:
[----:B------:R-:W2:Y:S02]  /*16a60*/  LD.E R32, [R28] ;  /* 0x000000001c207980 */ /* 0x000ea40000100900 */
[----:B--2---:R-:W-:-:S06]  /*16a70*/  FADD R33, R19, R32 ;  /* 0x0000002013217221 */ /* 0x004fcc0000000000 */
[----:B------:R-:W2:Y:S02]  /*16a80*/  ATOM.E.CAST.SPIN PT, R33, [R28], R32, R33 ;  /* 0x000000201c21738b */ /* 0x000ea400019e0121 */
[----:B--2---:R-:W-:-:S13]  /*16a90*/  ISETP.EQ.U32.AND P0, PT, R33, 0x1, PT ;  /* 0x000000012100780c */ /* 0x004fda0003f02070 */
[----:B------:R-:W-:Y:S05]  /*16aa0*/  @!P0 BRA `(.L_x_8562) ;  /* 0xfffffffc00ec8947 */ /* 0x000fea000383ffff */
[----:B------:R-:W-:Y:S05]  /*16ab0*/  BRA `(.L_x_8558) ;  /* 0x00000000000c7947 */ /* 0x000fea0003800000 */
.L_x_8561:
[----:B------:R-:W2:Y:S02]  /*16ac0*/  LD.E R12, desc[UR8][R28.64] ;  /* 0x000000081c0c7980 */ /* 0x000ea4000c101900 */
[----:B--2---:R-:W-:-:S05]  /*16ad0*/  FADD R12, R19, R12 ;  /* 0x0000000c130c7221 */ /* 0x004fca0000000000 */
[----:B------:R0:W-:Y:S02]  /*16ae0*/  ST.E desc[UR8][R28.64], R12 ;  /* 0x0000000c1c007985 */ /* 0x0001e4000c101908 */
.L_x_8558:
[----:B------:R-:W-:Y:S05]  /*16af0*/  BSYNC.RECONVERGENT B0 ;  /* 0x0000000000007941 */ /* 0x000fea0003800200 */
.L_x_8557:
        /* <DEDUP_REMOVED lines=9> */
.L_x_8566:
[----:B------:R-:W0:Y:S02]  /*16b90*/  LDS R28, [R24] ;  /* 0x00000000181c7984 */ /* 0x000e240000000800 */
[----:B0-----:R-:W-:-:S05]  /*16ba0*/  FADD R29, R12, R28 ;  /* 0x0000001c0c1d7221 */ /* 0x001fca0000000000 */
[----:B------:R-:W0:Y:S02]  /*16bb0*/  ATOMS.CAST.SPIN P0, [R24], R28, R29 ;  /* 0x0000001c1800758d */ /* 0x000e24000180001d */
[----:B0-----:R-:W-:Y:S05]  /*16bc0*/  @!P0 BRA `(.L_x_8566) ;  /* 0xfffffffc00f08947 */ /* 0x001fea000383ffff */
[----:B------:R-:W-:Y:S05]  /*16bd0*/  BRA `(.L_x_8564) ;  /* 0x00000000002c7947 */ /* 0x000fea0003800000 */
.L_x_8565:
[----:B------:R-:W0:Y:S02]  /*16be0*/  QSPC.E.D P0, RZ, [R28] ;  /* 0x000000001cff73aa */ /* 0x000e240000000700 */
[----:B0-----:R-:W-:Y:S05]  /*16bf0*/  @!P0 BRA `(.L_x_8567) ;  /* 0x0000000000188947 */ /* 0x001fea0003800000 */
.L_x_8568:
[----:B------:R-:W2:Y:S02]  /*16c00*/  LD.E R32, [R28] ;  /* 0x000000001c207980 */ /* 0x000ea40000100900 */
[----:B--2---:R-:W-:-:S06]  /*16c10*/  FADD R33, R12, R32 ;  /* 0x000000200c217221 */ /* 0x004fcc0000000000 */
[----:B------:R-:W2:Y:S02]  /*16c20*/  ATOM.E.CAST.SPIN PT, R33, [R28], R32, R33 ;  /* 0x000000201c21738b */ /* 0x000ea400019e0121 */
[----:B--2---:R-:W-:-:S13]  /*16c30*/  ISETP.EQ.U32.AND P0, PT, R33, 0x1, PT ;  /* 0x000000012100780c */ /* 0x004fda0003f02070 */
[----:B------:R-:W-:Y:S05]  /*16c40*/  @!P0 BRA `(.L_x_8568) ;  /* 0xfffffffc00ec8947 */ /* 0x000fea000383ffff */
[----:B------:R-:W-:Y:S05]  /*16c50*/  BRA `(.L_x_8564) ;  /* 0x00000000000c7947 */ /* 0x000fea0003800000 */
.L_x_8567:
[----:B------:R-:W2:Y:S02]  /*16c60*/  LD.E R24, desc[UR8][R28.64] ;  /* 0x000000081c187980 */ /* 0x000ea4000c101900 */
[----:B--2---:R-:W-:-:S05]  /*16c70*/  FADD R24, R12, R24 ;  /* 0x000000180c187221 */ /* 0x004fca0000000000 */
[----:B------:R0:W-:Y:S02]  /*16c80*/  ST.E desc[UR8][R28.64], R24 ;  /* 0x000000181c007985 */ /* 0x0001e4000c101908 */
.L_x_8564:
[----:B------:R-:W-:Y:S05]  /*16c90*/  BSYNC.RECONVERGENT B0 ;  /* 0x0000000000007941 */ /* 0x000fea0003800200 */
.L_x_8563:
[----:B0-----:R-:W-:-:S05]  /*16ca0*/  IMAD.WIDE R28, R7, 0x4, R20 ;  /* 0x00000004071c7825 */ /* 0x001fca00078e0214 */
[----:B------:R0:W-:Y:S01]  /*16cb0*/  ATOM.E.ADD.F32.FTZ.RN.STRONG.GPU P0, RZ, desc[UR8][R28.64], R19 ;  /* 0x800000131cff79a2 */ /* 0x0001e2000c10f308 */
[----:B------:R-:W-:Y:S04]  /*16cc0*/  BSSY.RECONVERGENT B0, `(.L_x_8569) ;  /* 0x0000015000007945 */ /* 0x000fe80003800200 */
[----:B0-----:R-:W-:Y:S05]  /*16cd0*/  @P0 BRA `(.L_x_8570) ;  /* 0x00000000004c0947 */ /* 0x001fea0003800000 */
[----:B------:R-:W0:Y:S02]  /*16ce0*/  QSPC.E.S P0, RZ, [R28] ;  /* 0x000000001cff73aa */ /* 0x000e240000000500 */
[----:B0-----:R-:W-:Y:S05]  /*16cf0*/  @!P0 BRA `(.L_x_8571) ;  /* 0x0000000000188947 */ /* 0x001fea0003800000 */
[----:B------:R-:W-:-:S07]  /*16d00*/  MOV R12, R28 ;  /* 0x0000001c000c7202 */ /* 0x000fce0000000f00 */
.L_x_8572:
[----:B------:R-:W0:Y:S02]  /*16d10*/  LDS R28, [R12] ;  /* 0x000000000c1c7984 */ /* 0x000e240000000800 */
[----:B0-----:R-:W-:-:S05]  /*16d20*/  FADD R29, R19, R28 ;  /* 0x0000001c131d7221 */ /* 0x001fca0000000000 */
[----:B------:R-:W0:Y:S02]  /*16d30*/  ATOMS.CAST.SPIN P0, [R12], R28, R29 ;  /* 0x0000001c0c00758d */ /* 0x000e24000180001d */
[----:B0-----:R-:W-:Y:S05]  /*16d40*/  @!P0 BRA `(.L_x_8572) ;  /* 0xfffffffc00f08947 */ /* 0x001fea000383ffff */
[----:B------:R-:W-:Y:S05]  /*16d50*/  BRA `(.L_x_8570) ;  /* 0x00000000002c7947 */ /* 0x000fea0003800000 */
.L_x_8571:
[----:B------:R-:W0:Y:S02]  /*16d60*/  QSPC.E.D P0, RZ, [R28] ;  /* 0x000000001cff73aa */ /* 0x000e240000000700 */
[----:B0-----:R-:W-:Y:S05]  /*16d70*/  @!P0 BRA `(.L_x_8573) ;  /* 0x0000000000188947 */ /* 0x001fea0003800000 */
.L_x_8574:
[----:B------:R-:W2:Y:S02]  /*16d80*/  LD.E R32, [R28] ;  /* 0x000000001c207980 */ /* 0x000ea40000100900 */
[----:B--2---:R-:W-:-:S06]  /*16d90*/  FADD R33, R19, R32 ;  /* 0x0000002013217221 */ /* 0x004fcc0000000000 */
[----:B------:R-:W2:Y:S02]  /*16da0*/  ATOM.E.CAST.SPIN PT, R33, [R28], R32, R33 ;  /* 0x000000201c21738b */ /* 0x000ea400019e0121 */
[----:B--2---:R-:W-:-:S13]  /*16db0*/  ISETP.EQ.U32.AND P0, PT, R33, 0x1, PT ;  /* 0x000000012100780c */ /* 0x004fda0003f02070 */
[----:B------:R-:W-:Y:S05]  /*16dc0*/  @!P0 BRA `(.L_x_8574) ;  /* 0xfffffffc00ec8947 */ /* 0x000fea000383ffff */
[----:B------:R-:W-:Y:S05]  /*16dd0*/  BRA `(.L_x_8570) ;  /* 0x00000000000c7947 */ /* 0x000fea0003800000 */
.L_x_8573:
[----:B------:R-:W2:Y:S02]  /*16de0*/  LD.E R12, desc[UR8][R28.64] ;  /* 0x000000081c0c7980 */ /* 0x000ea4000c101900 */
[----:B--2---:R-:W-:-:S05]  /*16df0*/  FADD R12, R19, R12 ;  /* 0x0000000c130c7221 */ /* 0x004fca0000000000 */
[----:B------:R0:W-:Y:S02]  /*16e00*/  ST.E desc[UR8][R28.64], R12 ;  /* 0x0000000c1c007985 */ /* 0x0001e4000c101908 */
.L_x_8570:
[----:B------:R-:W-:Y:S05]  /*16e10*/  BSYNC.RECONVERGENT B0 ;  /* 0x0000000000007941 */ /* 0x000fea0003800200 */
.L_x_8569:
        /* <DEDUP_REMOVED lines=9> */
.L_x_8578:
[----:B------:R-:W0:Y:S02]  /*16eb0*/  LDS R28, [R24] ;  /* 0x00000000181c7984 */ /* 0x000e240000000800 */
[----:B0-----:R-:W-:-:S05]  /*16ec0*/  FADD R29, R12, R28 ;  /* 0x0000001c0c1d7221 */ /* 0x001fca0000000000 */
[----:B------:R-:W0:Y:S02]  /*16ed0*/  ATOMS.CAST.SPIN P0, [R24], R28, R29 ;  /* 0x0000001c1800758d */ /* 0x000e24000180001d */
[----:B0-----:R-:W-:Y:S05]  /*16ee0*/  @!P0 BRA `(.L_x_8578) ;  /* 0xfffffffc00f08947 */ /* 0x001fea000383ffff */
[----:B------:R-:W-:Y:S05]  /*16ef0*/  BRA `(.L_x_8576) ;  /* 0x00000000002c7947 */ /* 0x000fea0003800000 */
.L_x_8577:
[----:B------:R-:W0:Y:S02]  /*16f00*/  QSPC.E.D P0, RZ, [R28] ;  /* 0x000000001cff73aa */ /* 0x000e240000000700 */
[----:B0-----:R-:W-:Y:S05]  /*16f10*/  @!P0 BRA `(.L_x_8579) ;  /* 0x0000000000188947 */ /* 0x001fea0003800000 */
.L_x_8580:
[----:B------:R-:W2:Y:S02]  /*16f20*/  LD.E R32, [R28] ;  /* 0x000000001c207980 */ /* 0x000ea40000100900 */
[----:B--2---:R-:W-:-:S06]  /*16f30*/  FADD R33, R12, R32 ;  /* 0x000000200c217221 */ /* 0x004fcc0000000000 */
[----:B------:R-:W2:Y:S02]  /*16f40*/  ATOM.E.CAST.SPIN PT, R33, [R28], R32, R33 ;  /* 0x000000201c21738b */ /* 0x000ea400019e0121 */
[----:B--2---:R-:W-:-:S13]  /*16f50*/  ISETP.EQ.U32.AND P0, PT, R33, 0x1, PT ;  /* 0x000000012100780c */ /* 0x004fda0003f02070 */
[----:B------:R-:W-:Y:S05]  /*16f60*/  @!P0 BRA `(.L_x_8580) ;  /* 0xfffffffc00ec8947 */ /* 0x000fea000383ffff */
[----:B------:R-:W-:Y:S05]  /*16f70*/  BRA `(.L_x_8576) ;  /* 0x00000000000c7947 */ /* 0x000fea0003800000 */
.L_x_8579:
[----:B------:R-:W2:Y:S02]  /*16f80*/  LD.E R24, desc[UR8][R28.64] ;  /* 0x000000081c187980 */ /* 0x000ea4000c101900 */
[----:B--2---:R-:W-:-:S05]  /*16f90*/  FADD R33, R12, R24 ;  /* 0x000000180c217221 */ /* 0x004fca0000000000 */
[----:B------:R0:W-:Y:S02]  /*16fa0*/  ST.E desc[UR8][R28.64], R33 ;  /* 0x000000211c007985 */ /* 0x0001e4000c101908 */
.L_x_8576:
[----:B------:R-:W-:Y:S05]  /*16fb0*/  BSYNC.RECONVERGENT B0 ;  /* 0x0000000000007941 */ /* 0x000fea0003800200 */
.L_x_8575:
[----:B0-----:R-:W-:-:S05]  /*16fc0*/  IMAD.WIDE R28, R4, 0x4, R20 ;  /* 0x00000004041c7825 */ /* 0x001fca00078e0214 */
[----:B------:R0:W-:Y:S01]  /*16fd0*/  ATOM.E.ADD.F32.FTZ.RN.STRONG.GPU P0, RZ, desc[UR8][R28.64], R19 ;  /* 0x800000131cff79a2 */ /* 0x0001e2000c10f308 */
[----:B------:R-:W-:Y:S04]  /*16fe0*/  BSSY.RECONVERGENT B0, `(.L_x_8581) ;  /* 0x0000015000007945 */ /* 0x000fe80003800200 */
[----:B0-----:R-:W-:Y:S05]  /*16ff0*/  @P0 BRA `(.L_x_8582) ;  /* 0x00000000004c0947 */ /* 0x001fea0003800000 */
[----:B------:R-:W0:Y:S02]  /*17000*/  QSPC.E.S P0, RZ, [R28] ;  /* 0x000000001cff73aa */ /* 0x000e240000000500 */
[----:B0-----:R-:W-:Y:S05]  /*17010*/  @!P0 BRA `(.L_x_8583) ;  /* 0x0000000000188947 */ /* 0x001fea0003800000 */
[----:B------:R-:W-:-:S07]  /*17020*/  MOV R12, R28 ;  /* 0x0000001c000c7202 */ /* 0x000fce0000000f00 */
.L_x_8584:
[----:B------:R-:W0:Y:S02]  /*17030*/  LDS R28, [R12] ;  /* 0x000000000c1c7984 */ /* 0x000e240000000800 */
[----:B0-----:R-:W-:-:S05]  /*17040*/  FADD R29, R19, R28 ;  /* 0x0000001c131d7221 */ /* 0x001fca0000000000 */
[----:B------:R-:W0:Y:S02]  /*17050*/  ATOMS.CAST.SPIN P0, [R12], R28, R29 ;  /* 0x0000001c0c00758d */ /* 0x000e24000180001d */
[----:B0-----:R-:W-:Y:S05]  /*17060*/  @!P0 BRA `(.L_x_8584) ;  /* 0xfffffffc00f08947 */ /* 0x001fea000383ffff */
[----:B------:R-:W-:Y:S05]  /*17070*/  BRA `(.L_x_8582) ;  /* 0x00000000002c7947 */ /* 0x000fea0003800000 */
.L_x_8583:
[----:B------:R-:W0:Y:S02]  /*17080*/  QSPC.E.D P0, RZ, [R28] ;  /* 0x000000001cff73aa */ /* 0x000e240000000700 */
[----:B0-----:R-:W-:Y:S05]  /*17090*/  @!P0 BRA `(.L_x_8585) ;  /* 0x0000000000188947 */ /* 0x001fea0003800000 */
.L_x_8586:
[----:B------:R-:W2:Y:S02]  /*170a0*/  LD.E R32, [R28] ;  /* 0x000000001c207980 */ /* 0x000ea40000100900 */
[----:B--2---:R-:W-:-:S06]  /*170b0*/  FADD R33, R19, R32 ;  /* 0x0000002013217221 */ /* 0x004fcc0000000000 */
[----:B------:R-:W2:Y:S02]  /*170c0*/  ATOM.E.CAST.SPIN PT, R33, [R28], R32, R33 ;  /* 0x000000201c21738b */ /* 0x000ea400019e0121 */
[----:B--2---:R-:W-:-:S13]  /*170d0*/  ISETP.EQ.U32.AND P0, PT, R33, 0x1, PT ;  /* 0x000000012100780c */ /* 0x004fda0003f02070 */
[----:B------:R-:W-:Y:S05]  /*170e0*/  @!P0 BRA `(.L_x_8586) ;  /* 0xfffffffc00ec8947 */ /* 0x000fea000383ffff */
[----:B------:R-:W-:Y:S05]  /*170f0*/  BRA `(.L_x_8582) ;  /* 0x00000000000c7947 */ /* 0x000fea0003800000 */
.L_x_8585:
[----:B------:R-:W2:Y:S02]  /*17100*/  LD.E R12, desc[UR8][R28.64] ;  /* 0x000000081c0c7980 */ /* 0x000ea4000c101900 */
[----:B--2---:R-:W-:-:S05]  /*17110*/  FADD R33, R19, R12 ;  /* 0x0000000c13217221 */ /* 0x004fca0000000000 */
[----:B------:R0:W-:Y:S02]  /*17120*/  ST.E desc[UR8][R28.64], R33 ;  /* 0x000000211c007985 */ /* 0x0001e4000c101908 */
.L_x_8582:
[----:B------:R-:W-:Y:S05]  /*17130*/  BSYNC.RECONVERGENT B0 ;  /* 0x0000000000007941 */ /* 0x000fea0003800200 */
.L_x_8581:
        /* <DEDUP_REMOVED lines=9> */
.L_x_8590:
[----:B------:R-:W0:Y:S02]  /*171d0*/  LDS R28, [R12] ;  /* 0x000000000c1c7984 */ /* 0x000e240000000800 */
[----:B0-----:R-:W-:-:S05]  /*171e0*/  FADD R29, R10, R28 ;  /* 0x0000001c0a1d7221 */ /* 0x001fca0000000000 */
[----:B------:R-:W0:Y:S02]  /*171f0*/  ATOMS.CAST.SPIN P0, [R12], R28, R29 ;  /* 0x0000001c0c00758d */ /* 0x000e24000180001d */
[----:B0-----:R-:W-:Y:S05]  /*17200*/  @!P0 BRA `(.L_x_8590) ;  /* 0xfffffffc00f08947 */ /* 0x001fea000383ffff */
[----:B------:R-:W-:Y:S05]  /*17210*/  BRA `(.L_x_8588) ;  /* 0x00000000002c7947 */ /* 0x000fea0003800000 */
.L_x_8589:
[----:B------:R-:W0:Y:S02]  /*17220*/  QSPC.E.D P0, RZ, [R28] ;  /* 0x000000001cff73aa */ /* 0x000e240000000700 */
[----:B0-----:R-:W-:Y:S05]  /*17230*/  @!P0 BRA `(.L_x_8591) ;  /* 0x0000000000188947 */ /* 0x001fea0003800000 */
.L_x_8592:
[----:B------:R-:W2:Y:S02]  /*17240*/  LD.E R32, [R28] ;  /* 0x000000001c207980 */ /* 0x000ea40000100900 */
[----:B--2---:R-:W-:-:S06]  /*17250*/  FADD R33, R10, R32 ;  /* 0x000000200a217221 */ /* 0x004fcc0000000000 */
[----:B------:R-:W2:Y:S02]  /*17260*/  ATOM.E.CAST.SPIN PT, R33, [R28], R32, R33 ;  /* 0x000000201c21738b */ /* 0x000ea400019e0121 */
[----:B--2---:R-:W-:-:S13]  /*17270*/  ISETP.EQ.U32.AND P0, PT, R33, 0x1, PT ;  /* 0x000000012100780c */ /* 0x004fda0003f02070 */
[----:B------:R-:W-:Y:S05]  /*17280*/  @!P0 BRA `(.L_x_8592) ;  /* 0xfffffffc00ec8947 */ /* 0x000fea000383ffff */
[----:B------:R-:W-:Y:S05]  /*17290*/  BRA `(.L_x_8588) ;  /* 0x00000000000c7947 */ /* 0x000fea0003800000 */
.L_x_8591:
[----:B------:R-:W2:Y:S02]  /*172a0*/  LD.E R33, desc[UR8][R28.64] ;  /* 0x000000081c217980 */ /* 0x000ea4000c101900 */
[----:B--2---:R-:W-:-:S05]  /*172b0*/  FADD R33, R10, R33 ;  /* 0x000000210a217221 */ /* 0x004fca0000000000 */
[----:B------:R0:W-:Y:S02]  /*172c0*/  ST.E desc[UR8][R28.64], R33 ;  /* 0x000000211c007985 */ /* 0x0001e4000c101908 */
.L_x_8588:
[----:B------:R-:W-:Y:S05]  /*172d0*/  BSYNC.RECONVERGENT B0 ;  /* 0x0000000000007941 */ /* 0x000fea0003800200 */
.L_x_8587:
[----:B0-----:R-:W-:-:S05]  /*172e0*/  IMAD.WIDE R28, R6, 0x4, R20 ;  /* 0x00000004061c7825 */ /* 0x001fca00078e0214 */
[----:B------:R0:W-:Y:S01]  /*172f0*/  ATOM.E.ADD.F32.FTZ.RN.STRONG.GPU P0, RZ, desc[UR8][R28.64], R19 ;  /* 0x800000131cff79a2 */ /* 0x0001e2000c10f308 */
[----:B------:R-:W-:Y:S04]  /*17300*/  BSSY.RECONVERGENT B0, `(.L_x_8593) ;  /* 0x0000015000007945 */ /* 0x000fe80003800200 */
[----:B0-----:R-:W-:Y:S05]  /*17310*/  @P0 BRA `(.L_x_8594) ;  /* 0x00000000004c0947 */ /* 0x001fea0003800000 */
[----:B------:R-:W0:Y:S02]  /*17320*/  QSPC.E.S P0, RZ, [R28] ;  /* 0x000000001cff73aa */ /* 0x000e240000000500 */
[----:B0-----:R-:W-:Y:S05]  /*17330*/  @!P0 BRA `(.L_x_8595) ;  /* 0x0000000000188947 */ /* 0x001fea0003800000 */
[----:B------:R-:W-:-:S07]  /*17340*/  MOV R10, R28 ;  /* 0x0000001c000a7202 */ /* 0x000fce0000000f00 */
.L_x_8596:
[----:B------:R-:W0:Y:S02]  /*17350*/  LDS R28, [R10] ;  /* 0x000000000a1c7984 */ /* 0x000e240000000800 */
[----:B0-----:R-:W-:-:S05]  /*17360*/  FADD R29, R19, R28 ;  /* 0x0000001c131d7221 */ /* 0x001fca0000000000 */
[----:B------:R-:W0:Y:S02]  /*17370*/  ATOMS.CAST.SPIN P0, [R10], R28, R29 ;  /* 0x0000001c0a00758d */ /* 0x000e24000180001d */
[----:B0-----:R-:W-:Y:S05]  /*17380*/  @!P0 BRA `(.L_x_8596) ;  /* 0xfffffffc00f08947 */ /* 0x001fea000383ffff */
[----:B------:R-:W-:Y:S05]  /*17390*/  BRA `(.L_x_8594) ;  /* 0x00000000002c7947 */ /* 0x000fea0003800000 */
.L_x_8595:
[----:B------:R-:W0:Y:S02]  /*173a0*/  QSPC.E.D P0, RZ, [R28] ;  /* 0x000000001cff73aa */ /* 0x000e240000000700 */
[----:B0-----:R-:W-:Y:S05]  /*173b0*/  @!P0 BRA `(.L_x_8597) ;  /* 0x0000000000188947 */ /* 0x001fea0003800000 */
.L_x_8598:
[----:B------:R-:W2:Y:S02]  /*173c0*/  LD.E R32, [R28] ;  /* 0x000000001c207980 */ /* 0x000ea40000100900 */
[----:B--2---:R-:W-:-:S06]  /*173d0*/  FADD R33, R19, R32 ;  /* 0x0000002013217221 */ /* 0x004fcc0000000000 */
[----:B------:R-:W2:Y:S02]  /*173e0*/  ATOM.E.CAST.SPIN PT, R33, [R28], R32, R33 ;  /* 0x000000201c21738b */ /* 0x000ea400019e0121 */
[----:B--2---:R-:W-:-:S13]  /*173f0*/  ISETP.EQ.U32.AND P0, PT, R33, 0x1, PT ;  /* 0x000000012100780c */ /* 0x004fda0003f02070 */
[----:B------:R-:W-:Y:S05]  /*17400*/  @!P0 BRA `(.L_x_8598) ;  /* 0xfffffffc00ec8947 */ /* 0x000fea000383ffff */
[----:B------:R-:W-:Y:S05]  /*17410*/  BRA `(.L_x_8594) ;  /* 0x00000000000c7947 */ /* 0x000fea0003800000 */
.L_x_8597:
[----:B------:R-:W2:Y:S02]  /*17420*/  LD.E R10, desc[UR8][R28.64] ;  /* 0x000000081c0a7980 */ /* 0x000ea4000c101900 */
[----:B--2---:R-:W-:-:S05]  /*17430*/  FADD R33, R19, R10 ;  /* 0x0000000a13217221 */ /* 0x004fca0000000000 */
[----:B------:R0:W-:Y:S02]  /*17440*/  ST.E desc[UR8][R28.64], R33 ;  /* 0x000000211c007985 */ /* 0x0001e4000c101908 */
.L_x_8594:
[----:B------:R-:W-:Y:S05]  /*17450*/  BSYNC.RECONVERGENT B0 ;  /* 0x0000000000007941 */ /* 0x000fea0003800200 */
.L_x_8593:
[----:B------:R-:W2:Y:S01]  /*17460*/  LDL R12, [R1+0x74] ;  /* 0x00007400010c7983 */ /* 0x000ea20000100800 */
        /* <DEDUP_REMOVED lines=9> */
.L_x_8602:
[----:B------:R-:W1:Y:S02]  /*17500*/  LDS R22, [R12] ;  /* 0x000000000c167984 */ /* 0x000e640000000800 */
[----:B-1----:R-:W-:-:S05]  /*17510*/  FADD R23, R10, R22 ;  /* 0x000000160a177221 */ /* 0x002fca0000000000 */
[----:B------:R-:W1:Y:S02]  /*17520*/  ATOMS.CAST.SPIN P0, [R12], R22, R23 ;  /* 0x000000160c00758d */ /* 0x000e640001800017 */
[----:B-1----:R-:W-:Y:S05]  /*17530*/  @!P0 BRA `(.L_x_8602) ;  /* 0xfffffffc00f08947 */ /* 0x002fea000383ffff */
[----:B------:R-:W-:Y:S05]  /*17540*/  BRA `(.L_x_8600) ;  /* 0x00000000002c7947 */ /* 0x000fea0003800000 */
.L_x_8601:
[----:B------:R-:W1:Y:S02]  /*17550*/  QSPC.E.D P0, RZ, [R22] ;  /* 0x0000000016ff73aa */ /* 0x000e640000000700 */
[----:B-1----:R-:W-:Y:S05]  /*17560*/  @!P0 BRA `(.L_x_8603) ;  /* 0x0000000000188947 */ /* 0x002fea0003800000 */
.L_x_8604:
[----:B0-----:R-:W2:Y:S02]  /*17570*/  LD.E R28, [R22] ;  /* 0x00000000161c7980 */ /* 0x001ea40000100900 */
[----:B--2---:R-:W-:-:S06]  /*17580*/  FADD R29, R10, R28 ;  /* 0x0000001c0a1d7221 */ /* 0x004fcc0000000000 */
[----:B------:R-:W2:Y:S02]  /*17590*/  ATOM.E.CAST.SPIN PT, R29, [R22], R28, R29 ;  /* 0x0000001c161d738b */ /* 0x000ea400019e011d */
[----:B--2---:R-:W-:-:S13]  /*175a0*/  ISETP.EQ.U32.AND P0, PT, R29, 0x1, PT ;  /* 0x000000011d00780c */ /* 0x004fda0003f02070 */
[----:B------:R-:W-:Y:S05]  /*175b0*/  @!P0 BRA `(.L_x_8604) ;  /* 0xfffffffc00ec8947 */ /* 0x000fea000383ffff */
[----:B------:R-:W-:Y:S05]  /*175c0*/  BRA `(.L_x_8600) ;  /* 0x00000000000c7947 */ /* 0x000fea0003800000 */
.L_x_8603:
[----:B------:R-:W2:Y:S02]  /*175d0*/  LD.E R27, desc[UR8][R22.64] ;  /* 0x00000008161b7980 */ /* 0x000ea4000c101900 */
[----:B--2---:R-:W-:-:S05]  /*175e0*/  FADD R27, R10, R27 ;  /* 0x0000001b0a1b7221 */ /* 0x004fca0000000000 */
[----:B------:R1:W-:Y:S02]  /*175f0*/  ST.E desc[UR8][R22.64], R27 ;  /* 0x0000001b16007985 */ /* 0x0003e4000c101908 */
.L_x_8600:
[----:B------:R-:W-:Y:S05]  /*17600*/  BSYNC.RECONVERGENT B0 ;  /* 0x0000000000007941 */ /* 0x000fea0003800200 */
.L_x_8599:
        /* <DEDUP_REMOVED lines=8> */
.L_x_8608:
[----:B------:R-:W2:Y:S02]  /*17690*/  LDS R20, [R10] ;  /* 0x000000000a147984 */ /* 0x000ea40000000800 */
[----:B--2---:R-:W-:-:S05]  /*176a0*/  FADD R21, R19, R20 ;  /* 0x0000001413157221 */ /* 0x004fca0000000000 */
[----:B------:R-:W2:Y:S02]  /*176b0*/  ATOMS.CAST.SPIN P0, [R10], R20, R21 ;  /* 0x000000140a00758d */ /* 0x000ea40001800015 */
[----:B--2---:R-:W-:Y:S05]  /*176c0*/  @!P0 BRA `(.L_x_8608) ;  /* 0xfffffffc00f08947 */ /* 0x004fea000383ffff */
[----:B------:R-:W-:Y:S05]  /*176d0*/  BRA `(.L_x_8606) ;  /* 0x00000000002c7947 */ /* 0x000fea0003800000 */
.L_x_8607:
[----:B------:R-:W2:Y:S02]  /*176e0*/  QSPC.E.D P0, RZ, [R20] ;  /* 0x0000000014ff73aa */ /* 0x000ea40000000700 */
[----:B--2---:R-:W-:Y:S05]  /*176f0*/  @!P0 BRA `(.L_x_8609) ;  /* 0x0000000000188947 */ /* 0x004fea0003800000 */
.L_x_8610:
[----:B-1----:R-:W2:Y:S02]  /*17700*/  LD.E R22, [R20] ;  /* 0x0000000014167980 */ /* 0x002ea40000100900 */
[----:B--2---:R-:W-:-:S06]  /*17710*/  FADD R23, R19, R22 ;  /* 0x0000001613177221 */ /* 0x004fcc0000000000 */
[----:B------:R-:W2:Y:S02]  /*17720*/  ATOM.E.CAST.SPIN PT, R23, [R20], R22, R23 ;  /* 0x000000161417738b */ /* 0x000ea400019e0117 */
[----:B--2---:R-:W-:-:S13]  /*17730*/  ISETP.EQ.U32.AND P0, PT, R23, 0x1, PT ;  /* 0x000000011700780c */ /* 0x004fda0003f02070 */
[----:B------:R-:W-:Y:S05]  /*17740*/  @!P0 BRA `(.L_x_8610) ;  /* 0xfffffffc00ec8947 */ /* 0x000fea000383ffff */
[----:B------:R-:W-:Y:S05]  /*17750*/  BRA `(.L_x_8606) ;  /* 0x00000000000c7947 */ /* 0x000fea0003800000 */
.L_x_8609:
[----:B------:R-:W1:Y:S02]  /*17760*/  LD.E R10, desc[UR8][R20.64] ;  /* 0x00000008140a7980 */ /* 0x000e64000c101900 */
[----:B-1----:R-:W-:-:S05]  /*17770*/  FADD R23, R19, R10 ;  /* 0x0000000a13177221 */ /* 0x002fca0000000000 */
[----:B------:R2:W-:Y:S02]  /*17780*/  ST.E desc[UR8][R20.64], R23 ;  /* 0x0000001714007985 */ /* 0x0005e4000c101908 */
.L_x_8606:
[----:B------:R-:W-:Y:S05]  /*17790*/  BSYNC.RECONVERGENT B0 ;  /* 0x0000000000007941 */ /* 0x000fea0003800200 */
.L_x_8605:
[----:B------:R-:W-:-:S03]  /*177a0*/  UMOV UR4, 0xffffffff ;  /* 0xffffffff00047882 */ /* 0x000fc60000000000 */
[----:B------:R-:W-:Y:S05]  /*177b0*/  BRA.DIV UR4, `(.L_x_8611) ;  /* 0x0000019e04b47947 */ /* 0x000fea000b800000 */
[----:B------:R-:W3:Y:S04]  /*177c0*/  LDL R12, [R1+0xd0] ;  /* 0x0000d000010c7983 */ /* 0x000ee80000100800 */
[----:B------:R4:W0:Y:S04]  /*177d0*/  SHFL.IDX PT, R10, R14, 0x4, 0x181f ;  /* 0x00981f000e0a7f89 */ /* 0x00082800000e0000 */
[----:B-1----:R4:W1:Y:S04]  /*177e0*/  SHFL.IDX PT, R22, R16, 0x4, 0x181f ;  /* 0x00981f0010167f89 */ /* 0x00286800000e0000 */
[----:B01-3--:R4:W3:Y:S02]  /*177f0*/  SHFL.IDX PT, R27, R12, 0x4, 0x181f ;  /* 0x00981f000c1b7f89 */ /* 0x00b8e400000e0000 */
.L_x_9411:
[----:B--2---:R-:W2:Y:S01]  /*17800*/  LDL.LU R20, [R1+0x3c] ;  /* 0x00003c0001147983 */ /* 0x004ea20000300800 */
[----:B---3--:R-:W-:-:S04]  /*17810*/  IMAD R10, R10, R52, R27 ;  /* 0x000000340a0a7224 */ /* 0x008fc800078e021b */
[----:B------:R-:W-:-:S05]  /*17820*/  IMAD R21, R17, R22, R10 ;  /* 0x0000001611157224 */ /* 0x000fca00078e020a */
[----:B----4-:R-:W-:Y:S02]  /*17830*/  SHF.R.S32.HI R12, RZ, 0x1f, R21 ;  /* 0x0000001fff0c7819 */ /* 0x010fe40000011415 */
        /* <DEDUP_REMOVED lines=15> */
.L_x_8615:
[----:B------:R-:W0:Y:S02]  /*17930*/  LDS R20, [R27] ;  /* 0x000000001b147984 */ /* 0x000e240000000800 */
[----:B0-----:R-:W-:-:S05]  /*17940*/  FADD R21, R24, R20 ;  /* 0x0000001418157221 */ /* 0x001fca0000000000 */
[----:B------:R-:W0:Y:S02]  /*17950*/  ATOMS.CAST.SPIN P0, [R27], R20, R21 ;  /* 0x000000141b00758d */ /* 0x000e240001800015 */
[----:B0-----:R-:W-:Y:S05]  /*17960*/  @!P0 BRA `(.L_x_8615) ;  /* 0xfffffffc00f08947 */ /* 0x001fea000383ffff */
[----:B------:R-:W-:Y:S05]  /*17970*/  BRA `(.L_x_8613) ;  /* 0x00000000002c7947 */ /* 0x000fea0003800000 */
.L_x_8614:
[----:B------:R-:W0:Y:S02]  /*17980*/  QSPC.E.D P0, RZ, [R22] ;  /* 0x0000000016ff73aa */ /* 0x000e240000000700 */
[----:B0-----:R-:W-:Y:S05]  /*17990*/  @!P0 BRA `(.L_x_8616) ;  /* 0x0000000000188947 */ /* 0x001fea0003800000 */
.L_x_8617:
[----:B------:R-:W2:Y:S02]  /*179a0*/  LD.E R20, [R22] ;  /* 0x0000000016147980 */ /* 0x000ea40000100900 */
[----:B--2---:R-:W-:-:S06]  /*179b0*/  FADD R21, R24, R20 ;  /* 0x0000001418157221 */ /* 0x004fcc0000000000 */
[----:B------:R-:W2:Y:S02]  /*179c0*/  ATOM.E.CAST.SPIN PT, R21, [R22], R20, R21 ;  /* 0x000000141615738b */ /* 0x000ea400019e0115 */
[----:B--2---:R-:W-:-:S13]  /*179d0*/  ISETP.EQ.U32.AND P0, PT, R21, 0x1, PT ;  /* 0x000000011500780c */ /* 0x004fda0003f02070 */
[----:B------:R-:W-:Y:S05]  /*179e0*/  @!P0 BRA `(.L_x_8617) ;  /* 0xfffffffc00ec8947 */ /* 0x000fea000383ffff */
[----:B------:R-:W-:Y:S05]  /*179f0*/  BRA `(.L_x_8613) ;  /* 0x00000000000c7947 */ /* 0x000fea0003800000 */
.L_x_8616:
[----:B------:R-:W2:Y:S02]  /*17a00*/  LD.E R21, desc[UR8][R22.64] ;  /* 0x0000000816157980 */ /* 0x000ea4000c101900 */
[----:B--2---:R-:W-:-:S05]  /*17a10*/  FADD R21, R24, R21 ;  /* 0x0000001518157221 */ /* 0x004fca0000000000 */
[----:B------:R0:W-:Y:S02]  /*17a20*/  ST.E desc[UR8][R22.64], R21 ;  /* 0x0000001516007985 */ /* 0x0001e4000c101908 */
.L_x_8613:
[----:B------:R-:W-:Y:S05]  /*17a30*/  BSYNC.RECONVERGENT B0 ;  /* 0x0000000000007941 */ /* 0x000fea0003800200 */
.L_x_8612:
        /* <DEDUP_REMOVED lines=9> */
.L_x_8621:
[----:B------:R-:W0:Y:S02]  /*17ad0*/  LDS R28, [R10] ;  /* 0x000000000a1c7984 */ /* 0x000e240000000800 */
[----:B0-----:R-:W-:-:S05]  /*17ae0*/  FADD R29, R19, R28 ;  /* 0x0000001c131d7221 */ /* 0x001fca0000000000 */
[----:B------:R-:W0:Y:S02]  /*17af0*/  ATOMS.CAST.SPIN P0, [R10], R28, R29 ;  /* 0x0000001c0a00758d */ /* 0x000e24000180001d */
[----:B0-----:R-:W-:Y:S05]  /*17b00*/  @!P0 BRA `(.L_x_8621) ;  /* 0xfffffffc00f08947 */ /* 0x001fea000383ffff */
[----:B------:R-:W-:Y:S05]  /*17b10*/  BRA `(.L_x_8619) ;  /* 0x00000000002c7947 */ /* 0x000fea0003800000 */
.L_x_8620:
[----:B------:R-:W0:Y:S02]  /*17b20*/  QSPC.E.D P0, RZ, [R20] ;  /* 0x0000000014ff73aa */ /* 0x000e240000000700 */
[----:B0-----:R-:W-:Y:S05]  /*17b30*/  @!P0 BRA `(.L_x_8622) ;  /* 0x0000000000188947 */ /* 0x001fea0003800000 */
.L_x_8623:
[----:B------:R-:W2:Y:S02]  /*17b40*/  LD.E R28, [R20] ;  /* 0x00000000141c7980 */ /* 0x000ea40000100900 */
[----:B--2---:R-:W-:-:S06]  /*17b50*/  FADD R29, R19, R28 ;  /* 0x0000001c131d7221 */ /* 0x004fcc0000000000 */
[----:B------:R-:W2:Y:S02]  /*17b60*/  ATOM.E.CAST.SPIN PT, R29, [R20], R28, R29 ;  /* 0x0000001c141d738b */ /* 0x000ea400019e011d */
[----:B--2---:R-:W-:-:S13]  /*17b70*/  ISETP.EQ.U32.AND P0, PT, R29, 0x1, PT ;  /* 0x000000011d00780c */ /* 0x004fda0003f02070 */
[----:B------:R-:W-:Y:S05]  /*17b80*/  @!P0 BRA `(.L_x_8623) ;  /* 0xfffffffc00ec8947 */ /* 0x000fea000383ffff */
[----:B------:R-:W-:Y:S05]  /*17b90*/  BRA `(.L_x_8619) ;  /* 0x00000000000c7947 */ /* 0x000fea0003800000 */
.L_x_8622:
[----:B------:R-:W2:Y:S02]  /*17ba0*/  LD.E R10, desc[UR8][R20.64] ;  /* 0x00000008140a7980 */ /* 0x000ea4000c101900 */
[----:B--2---:R-:W-:-:S05]  /*17bb0*/  FADD R27, R19, R10 ;  /* 0x0000000a131b7221 */ /* 0x004fca0000000000 */
[----:B------:R0:W-:Y:S02]  /*17bc0*/  ST.E desc[UR8][R20.64], R27 ;  /* 0x0000001b14007985 */ /* 0x0001e4000c101908 */
.L_x_8619:
[----:B------:R-:W-:Y:S05]  /*17bd0*/  BSYNC.RECONVERGENT B0 ;  /* 0x0000000000007941 */ /* 0x000fea0003800200 */
.L_x_8618:
[----:B------:R-:W2:Y:S01]  /*17be0*/  LDL.LU R10, [R1+0x34] ;  /* 0x00003400010a7983 */ /* 0x000ea20000300800 */
        /* <DEDUP_REMOVED lines=9> */
.L_x_8627:
[----:B------:R-:W1:Y:S02]  /*17c80*/  LDS R28, [R12] ;  /* 0x000000000c1c7984 */ /* 0x000e640000000800 */
[----:B-1----:R-:W-:-:S05]  /*17c90*/  FADD R29, R10, R28 ;  /* 0x0000001c0a1d7221 */ /* 0x002fca0000000000 */
[----:B------:R-:W1:Y:S02]  /*17ca0*/  ATOMS.CAST.SPIN P0, [R12], R28, R29 ;  /* 0x0000001c0c00758d */ /* 0x000e64000180001d */
[----:B-1----:R-:W-:Y:S05]  /*17cb0*/  @!P0 BRA `(.L_x_8627) ;  /* 0xfffffffc00f08947 */ /* 0x002fea000383ffff */
[----:B------:R-:W-:Y:S05]  /*17cc0*/  BRA `(.L_x_8625) ;  /* 0x00000000002c7947 */ /* 0x000fea0003800000 */
.L_x_8626:
[----:B------:R-:W1:Y:S02]  /*17cd0*/  QSPC.E.D P0, RZ, [R28] ;  /* 0x000000001cff73aa */ /* 0x000e640000000700 */
[----:B-1----:R-:W-:Y:S05]  /*17ce0*/  @!P0 BRA `(.L_x_8628) ;  /* 0x0000000000188947 */ /* 0x002fea0003800000 */
.L_x_8629:
[----:B------:R-:W2:Y:S02]  /*17cf0*/  LD.E R32, [R28] ;  /* 0x000000001c207980 */ /* 0x000ea40000100900 */
[----:B--2---:R-:W-:-:S06]  /*17d00*/  FADD R33, R10, R32 ;  /* 0x000000200a217221 */ /* 0x004fcc0000000000 */
[----:B------:R-:W2:Y:S02]  /*17d10*/  ATOM.E.CAST.SPIN PT, R33, [R28], R32, R33 ;  /* 0x000000201c21738b */ /* 0x000ea400019e0121 */
[----:B--2---:R-:W-:-:S13]  /*17d20*/  ISETP.EQ.U32.AND P0, PT, R33, 0x1, PT ;  /* 0x000000012100780c */ /* 0x004fda0003f02070 */
[----:B------:R-:W-:Y:S05]  /*17d30*/  @!P0 BRA `(.L_x_8629) ;  /* 0xfffffffc00ec8947 */ /* 0x000fea000383ffff */
[----:B------:R-:W-:Y:S05]  /*17d40*/  BRA `(.L_x_8625) ;  /* 0x00000000000c7947 */ /* 0x000fea0003800000 */
.L_x_8628:
[----:B0-----:R-:W2:Y:S02]  /*17d50*/  LD.E R27, desc[UR8][R28.64] ;  /* 0x000000081c1b7980 */ /* 0x001ea4000c101900 */
[----:B--2---:R-:W-:-:S05]  /*17d60*/  FADD R27, R10, R27 ;  /* 0x0000001b0a1b7221 */ /* 0x004fca0000000000 */
[----:B------:R1:W-:Y:S02]  /*17d70*/  ST.E desc[UR8][R28.64], R27 ;  /* 0x0000001b1c007985 */ /* 0x0003e4000c101908 */
.L_x_8625:
[----:B------:R-:W-:Y:S05]  /*17d80*/  BSYNC.RECONVERGENT B0 ;  /* 0x0000000000007941 */ /* 0x000fea0003800200 */
.L_x_8624:
[----:B-1----:R-:W-:-:S05]  /*17d90*/  IMAD.WIDE R28, R52, 0x4, R20 ;  /* 0x00000004341c7825 */ /* 0x002fca00078e0214 */
[----:B------:R1:W-:Y:S01]  /*17da0*/  ATOM.E.ADD.F32.FTZ.RN.STRONG.GPU P0, RZ, desc[UR8][R28.64], R19 ;  /* 0x800000131cff79a2 */ /* 0x0003e2000c10f308 */
[----:B------:R-:W-:Y:S04]  /*17db0*/  BSSY.RECONVERGENT B0, `(.L_x_8630) ;  /* 0x0000015000007945 */ /* 0x000fe80003800200 */
[----:B-1----:R-:W-:Y:S05]  /*17dc0*/  @P0 BRA `(.L_x_8631) ;  /* 0x00000000004c0947 */ /* 0x002fea0003800000 */
[----:B------:R-:W1:Y:S02]  /*17dd0*/  QSPC.E.S P0, RZ, [R28] ;  /* 0x000000001cff73aa */ /* 0x000e640000000500 */
[----:B-1----:R-:W-:Y:S05]  /*17de0*/  @!P0 BRA `(.L_x_8632) ;  /* 0x0000000000188947 */ /* 0x002fea0003800000 */
[----:B------:R-:W-:-:S07]  /*17df0*/  MOV R10, R28 ;  /* 0x0000001c000a7202 */ /* 0x000fce0000000f00 */
.L_x_8633:
[----:B------:R-:W1:Y:S02]  /*17e00*/  LDS R28, [R10] ;  /* 0x000000000a1c7984 */ /* 0x000e640000000800 */
[----:B-1----:R-:W-:-:S05]  /*17e10*/  FADD R29, R19, R28 ;  /* 0x0000001c131d7221 */ /* 0x002fca0000000000 */
[----:B------:R-:W1:Y:S02]  /*17e20*/  ATOMS.CAST.SPIN P0, [R10], R28, R29 ;  /* 0x0000001c0a00758d */ /* 0x000e64000180001d */
[----:B-1----:R-:W-:Y:S05]  /*17e30*/  @!P0 BRA `(.L_x_8633) ;  /* 0xfffffffc00f08947 */ /* 0x002fea000383ffff */
[----:B------:R-:W-:Y:S05]  /*17e40*/  BRA `(.L_x_8631) ;  /* 0x00000000002c7947 */ /* 0x000fea0003800000 */
.L_x_8632:
[----:B------:R-:W1:Y:S02]  /*17e50*/  QSPC.E.D P0, RZ, [R28] ;  /* 0x000000001cff73aa */ /* 0x000e640000000700 */
[----:B-1----:R-:W-:Y:S05]  /*17e60*/  @!P0 BRA `(.L_x_8634) ;  /* 0x0000000000188947 */ /* 0x002fea0003800000 */
.L_x_8635:
[----:B------:R-:W2:Y:S02]  /*17e70*/  LD.E R32, [R28] ;  /* 0x000000001c207980 */ /* 0x000ea40000100900 */
[----:B--2---:R-:W-:-:S06]  /*17e80*/  FADD R33, R19, R32 ;  /* 0x0000002013217221 */ /* 0x004fcc0000000000 */
[----:B------:R-:W2:Y:S02]  /*17e90*/  ATOM.E.CAST.SPIN PT, R33, [R28], R32, R33 ;  /* 0x000000201c21738b */ /* 0x000ea400019e0121 */
[----:B--2---:R-:W-:-:S13]  /*17ea0*/  ISETP.EQ.U32.AND P0, PT, R33, 0x1, PT ;  /* 0x000000012100780c */ /* 0x004fda0003f02070 */
[----:B------:R-:W-:Y:S05]  /*17eb0*/  @!P0 BRA `(.L_x_8635) ;  /* 0xfffffffc00ec8947 */ /* 0x000fea000383ffff */
[----:B------:R-:W-:Y:S05]  /*17ec0*/  BRA `(.L_x_8631) ;  /* 0x00000000000c7947 */ /* 0x000fea0003800000 */
.L_x_8634:
[----:B------:R-:W0:Y:S02]  /*17ed0*/  LD.E R10, desc[UR8][R28.64] ;  /* 0x000000081c0a7980 */ /* 0x000e24000c101900 */
[----:B0-----:R-:W-:-:S05]  /*17ee0*/  FADD R27, R19, R10 ;  /* 0x0000000a131b7221 */ /* 0x001fca0000000000 */
[----:B------:R1:W-:Y:S02]  /*17ef0*/  ST.E desc[UR8][R28.64], R27 ;  /* 0x0000001b1c007985 */ /* 0x0003e4000c101908 */
.L_x_8631:
[----:B------:R-:W-:Y:S05]  /*17f00*/  BSYNC.RECONVERGENT B0 ;  /* 0x0000000000007941 */ /* 0x000fea0003800200 */
.L_x_8630:
        /* <DEDUP_REMOVED lines=10> */
.L_x_8639:
[----:B------:R-:W1:Y:S02]  /*17fb0*/  LDS R28, [R12] ;  /* 0x000000000c1c7984 */ /* 0x000e640000000800 */
[----:B-1----:R-:W-:-:S05]  /*17fc0*/  FADD R29, R10, R28 ;  /* 0x0000001c0a1d7221 */ /* 0x002fca0000000000 */
[----:B------:R-:W1:Y:S02]  /*17fd0*/  ATOMS.CAST.SPIN P0, [R12], R28, R29 ;  /* 0x0000001c0c00758d */ /* 0x000e64000180001d */
[----:B-1----:R-:W-:Y:S05]  /*17fe0*/  @!P0 BRA `(.L_x_8639) ;  /* 0xfffffffc00f08947 */ /* 0x002fea000383ffff */
[----:B------:R-:W-:Y:S05]  /*17ff0*/  BRA `(.L_x_8637) ;  /* 0x00000000002c7947 */ /* 0x000fea0003800000 */
.L_x_8638:
[----:B------:R-:W1:Y:S02]  /*18000*/  QSPC.E.D P0, RZ, [R28] ;  /* 0x000000001cff73aa */ /* 0x000e640000000700 */
[----:B-1----:R-:W-:Y:S05]  /*18010*/  @!P0 BRA `(.L_x_8640) ;  /* 0x0000000000188947 */ /* 0x002fea0003800000 */
.L_x_8641:
[----:B------:R-:W2:Y:S02]  /*18020*/  LD.E R32, [R28] ;  /* 0x000000001c207980 */ /* 0x000ea40000100900 */
[----:B--2---:R-:W-:-:S06]  /*18030*/  FADD R33, R10, R32 ;  /* 0x000000200a217221 */ /* 0x004fcc0000000000 */
[----:B------:R-:W2:Y:S02]  /*18040*/  ATOM.E.CAST.SPIN PT, R33, [R28], R32, R33 ;  /* 0x000000201c21738b */ /* 0x000ea400019e0121 */
[----:B--2---:R-:W-:-:S13]  /*18050*/  ISETP.EQ.U32.AND P0, PT, R33, 0x1, PT ;  /* 0x000000012100780c */ /* 0x004fda0003f02070 */
[----:B------:R-:W-:Y:S05]  /*18060*/  @!P0 BRA `(.L_x_8641) ;  /* 0xfffffffc00ec8947 */ /* 0x000fea000383ffff */
[----:B------:R-:W-:Y:S05]  /*18070*/  BRA `(.L_x_8637) ;  /* 0x00000000000c7947 */ /* 0x000fea0003800000 */
.L_x_8640:
[----:B0-----:R-:W2:Y:S02]  /*18080*/  LD.E R27, desc[UR8][R28.64] ;  /* 0x000000081c1b7980 */ /* 0x001ea4000c101900 */
[----:B--2---:R-:W-:-:S05]  /*18090*/  FADD R27, R10, R27 ;  /* 0x0000001b0a1b7221 */ /* 0x004fca0000000000 */
[----:B------:R1:W-:Y:S02]  /*180a0*/  ST.E desc[UR8][R28.64], R27 ;  /* 0x0000001b1c007985 */ /* 0x0003e4000c101908 */
.L_x_8637:
[----:B------:R-:W-:Y:S05]  /*180b0*/  BSYNC.RECONVERGENT B0 ;  /* 0x0000000000007941 */ /* 0x000fea0003800200 */
.L_x_8636:
[----:B-1----:R-:W-:-:S05]  /*180c0*/  IMAD.WIDE R28, R3, 0x4, R20 ;  /* 0x00000004031c7825 */ /* 0x002fca00078e0214 */
[----:B------:R1:W-:Y:S01]  /*180d0*/  ATOM.E.ADD.F32.FTZ.RN.STRONG.GPU P0, RZ, desc[UR8][R28.64], R19 ;  /* 0x800000131cff79a2 */ /* 0x0003e2000c10f308 */
[----:B------:R-:W-:Y:S04]  /*180e0*/  BSSY.RECONVERGENT B0, `(.L_x_8642) ;  /* 0x0000015000007945 */ /* 0x000fe80003800200 */
[----:B-1----:R-:W-:Y:S05]  /*180f0*/  @P0 BRA `(.L_x_8643) ;  /* 0x00000000004c0947 */ /* 0x002fea0003800000 */
[----:B------:R-:W1:Y:S02]  /*18100*/  QSPC.E.S P0, RZ, [R28] ;  /* 0x000000001cff73aa */ /* 0x000e640000000500 */
[----:B-1----:R-:W-:Y:S05]  /*18110*/  @!P0 BRA `(.L_x_8644) ;  /* 0x0000000000188947 */ /* 0x002fea0003800000 */
[----:B------:R-:W-:-:S07]  /*18120*/  MOV R10, R28 ;  /* 0x0000001c000a7202 */ /* 0x000fce0000000f00 */
.L_x_8645:
[----:B------:R-:W1:Y:S02]  /*18130*/  LDS R28, [R10] ;  /* 0x000000000a1c7984 */ /* 0x000e640000000800 */
[----:B-1----:R-:W-:-:S05]  /*18140*/  FADD R29, R19, R28 ;  /* 0x0000001c131d7221 */ /* 0x002fca0000000000 */
[----:B------:R-:W1:Y:S02]  /*18150*/  ATOMS.CAST.SPIN P0, [R10], R28, R29 ;  /* 0x0000001c0a00758d */ /* 0x000e64000180001d */
[----:B-1----:R-:W-:Y:S05]  /*18160*/  @!P0 BRA `(.L_x_8645) ;  /* 0xfffffffc00f08947 */ /* 0x002fea000383ffff */
[----:B------:R-:W-:Y:S05]  /*18170*/  BRA `(.L_x_8643) ;  /* 0x00000000002c7947 */ /* 0x000fea0003800000 */
.L_x_8644:
[----:B------:R-:W1:Y:S02]  /*18180*/  QSPC.E.D P0, RZ, [R28] ;  /* 0x000000001cff73aa */ /* 0x000e640000000700 */
[----:B-1----:R-:W-:Y:S05]  /*18190*/  @!P0 BRA `(.L_x_8646) ;  /* 0x0000000000188947 */ /* 0x002fea0003800000 */
.L_x_8647:
[----:B------:R-:W2:Y:S02]  /*181a0*/  LD.E R32, [R28] ;  /* 0x000000001c207980 */ /* 0x000ea40000100900 */
[----:B--2---:R-:W-:-:S06]  /*181b0*/  FADD R33, R19, R32 ;  /* 0x0000002013217221 */ /* 0x004fcc0000000000 */
[----:B------:R-:W2:Y:S02]  /*181c0*/  ATOM.E.CAST.SPIN PT, R33, [R28], R32, R33 ;  /* 0x000000201c21738b */ /* 0x000ea400019e0121 */
[----:B--2---:R-:W-:-:S13]  /*181d0*/  ISETP.EQ.U32.AND P0, PT, R33, 0x1, PT ;  /* 0x000000012100780c */ /* 0x004fda0003f02070 */
[----:B------:R-:W-:Y:S05]  /*181e0*/  @!P0 BRA `(.L_x_8647) ;  /* 0xfffffffc00ec8947 */ /* 0x000fea000383ffff */
[----:B------:R-:W-:Y:S05]  /*181f0*/  BRA `(.L_x_8643) ;  /* 0x00000000000c7947 */ /* 0x000fea0003800000 */
.L_x_8646:
[----:B------:R-:W0:Y:S02]  /*18200*/  LD.E R10, desc[UR8][R28.64] ;  /* 0x000000081c0a7980 */ /* 0x000e24000c101900 */
[----:B0-----:R-:W-:-:S05]  /*18210*/  FADD R27, R19, R10 ;  /* 0x0000000a131b7221 */ /* 0x001fca0000000000 */
[----:B------:R1:W-:Y:S02]  /*18220*/  ST.E desc[UR8][R28.64], R27 ;  /* 0x0000001b1c007985 */ /* 0x0003e4000c101908 */
.L_x_8643:
[----:B------:R-:W-:Y:S05]  /*18230*/  BSYNC.RECONVERGENT B0 ;  /* 0x0000000000007941 */ /* 0x000fea0003800200 */
.L_x_8642:
[----:B------:R-:W2:Y:S01]  /*18240*/  LDL.LU R10, [R1+0x14] ;  /* 0x00001400010a7983 */ /* 0x000ea20000300800 */
[----:B-1----:R-:W-:-:S04]  /*18250*/  IMAD.WIDE R28, R5, 0x4, R22 ;  /* 0x00000004051c7825 */ /* 0x002fc800078e0216 */
        /* <DEDUP_REMOVED lines=8> */
.L_x_8651:
[----:B------:R-:W0:Y:S02]  /*182e0*/  LDS R28, [R10] ;  /* 0x000000000a1c7984 */ /* 0x000e240000000800 */
[----:B0-----:R-:W-:-:S05]  /*182f0*/  FADD R29, R27, R28 ;  /* 0x0000001c1b1d7221 */ /* 0x001fca0000000000 */
[----:B------:R-:W0:Y:S02]  /*18300*/  ATOMS.CAST.SPIN P0, [R10], R28, R29 ;  /* 0x0000001c0a00758d */ /* 0x000e24000180001d */
[----:B0-----:R-:W-:Y:S05]  /*18310*/  @!P0 BRA `(.L_x_8651) ;  /* 0xfffffffc00f08947 */ /* 0x001fea000383ffff */
[----:B------:R-:W-:Y:S05]  /*18320*/  BRA `(.L_x_8649) ;  /* 0x00000000002c7947 */ /* 0x000fea0003800000 */
.L_x_8650:
[----:B------:R-:W0:Y:S02]  /*18330*/  QSPC.E.D P0, RZ, [R28] ;  /* 0x000000001cff73aa */ /* 0x000e240000000700 */
[----:B0-----:R-:W-:Y:S05]  /*18340*/  @!P0 BRA `(.L_x_8652) ;  /* 0x0000000000188947 */ /* 0x001fea0003800000 */
.L_x_8653:
[----:B------:R-:W2:Y:S02]  /*18350*/  LD.E R32, [R28] ;  /* 0x000000001c207980 */ /* 0x000ea40000100900 */
[----:B--2---:R-:W-:-:S06]  /*18360*/  FADD R33, R27, R32 ;  /* 0x000000201b217221 */ /* 0x004fcc0000000000 */
[----:B------:R-:W2:Y:S02]  /*18370*/  ATOM.E.CAST.SPIN PT, R33, [R28], R32, R33 ;  /* 0x000000201c21738b */ /* 0x000ea400019e0121 */
[----:B--2---:R-:W-:-:S13]  /*18380*/  ISETP.EQ.U32.AND P0, PT, R33, 0x1, PT ;  /* 0x000000012100780c */ /* 0x004fda0003f02070 */
[----:B------:R-:W-:Y:S05]  /*18390*/  @!P0 BRA `(.L_x_8653) ;  /* 0xfffffffc00ec8947 */ /* 0x000fea000383ffff */
[----:B------:R-:W-:Y:S05]  /*183a0*/  BRA `(.L_x_8649) ;  /* 0x00000000000c7947 */ /* 0x000fea0003800000 */
.L_x_8652:
[----:B------:R-:W2:Y:S02]  /*183b0*/  LD.E R10, desc[UR8][R28.64] ;  /* 0x000000081c0a7980 */ /* 0x000ea4000c101900 */
[----:B--2---:R-:W-:-:S05]  /*183c0*/  FADD R27, R27, R10 ;  /* 0x0000000a1b1b7221 */ /* 0x004fca0000000000 */
[----:B------:R0:W-:Y:S02]  /*183d0*/  ST.E desc[UR8][R28.64], R27 ;  /* 0x0000001b1c007985 */ /* 0x0001e4000c101908 */
.L_x_8649:
[----:B------:R-:W-:Y:S05]  /*183e0*/  BSYNC.RECONVERGENT B0 ;  /* 0x0000000000007941 */ /* 0x000fea0003800200 */
.L_x_8648:
[----:B0-----:R-:W-:-:S05]  /*183f0*/  IMAD.WIDE R28, R5, 0x4, R20 ;  /* 0x00000004051c7825 */ /* 0x001fca00078e0214 */
[----:B------:R0:W-:Y:S01]  /*18400*/  ATOM.E.ADD.F32.FTZ.RN.STRONG.GPU P0, RZ, desc[UR8][R28.64], R19 ;  /* 0x800000131cff79a2 */ /* 0x0001e2000c10f308 */
[----:B------:R-:W-:Y:S04]  /*18410*/  BSSY.RECONVERGENT B0, `(.L_x_8654) ;  /* 0x0000015000007945 */ /* 0x000fe80003800200 */
[----:B0-----:R-:W-:Y:S05]  /*18420*/  @P0 BRA `(.L_x_8655) ;  /* 0x00000000004c0947 */ /* 0x001fea0003800000 */
[----:B------:R-:W0:Y:S02]  /*18430*/  QSPC.E.S P0, RZ, [R28] ;  /* 0x000000001cff73aa */ /* 0x000e240000000500 */
[----:B0-----:R-:W-:Y:S05]  /*18440*/  @!P0 BRA `(.L_x_8656) ;  /* 0x0000000000188947 */ /* 0x001fea0003800000 */
[----:B------:R-:W-:-:S07]  /*18450*/  MOV R10, R28 ;  /* 0x0000001c000a7202 */ /* 0x000fce0000000f00 */
.L_x_8657:
[----:B------:R-:W0:Y:S02]  /*18460*/  LDS R28, [R10] ;  /* 0x000000000a1c7984 */ /* 0x000e240000000800 */
[----:B0-----:R-:W-:-:S05]  /*18470*/  FADD R29, R19, R28 ;  /* 0x0000001c131d7221 */ /* 0x001fca0000000000 */
[----:B------:R-:W0:Y:S02]  /*18480*/  ATOMS.CAST.SPIN P0, [R10], R28, R29 ;  /* 0x0000001c0a00758d */ /* 0x000e24000180001d */
[----:B0-----:R-:W-:Y:S05]  /*18490*/  @!P0 BRA `(.L_x_8657) ;  /* 0xfffffffc00f08947 */ /* 0x001fea000383ffff */
[----:B------:R-:W-:Y:S05]  /*184a0*/  BRA `(.L_x_8655) ;  /* 0x00000000002c7947 */ /* 0x000fea0003800000 */
.L_x_8656:
[----:B------:R-:W0:Y:S02]  /*184b0*/  QSPC.E.D P0, RZ, [R28] ;  /* 0x000000001cff73aa */ /* 0x000e240000000700 */
[----:B0-----:R-:W-:Y:S05]  /*184c0*/  @!P0 BRA `(.L_x_8658) ;  /* 0x0000000000188947 */ /* 0x001fea0003800000 */
.L_x_8659:
[----:B------:R-:W2:Y:S02]  /*184d0*/  LD.E R32, [R28] ;  /* 0x000000001c207980 */ /* 0x000ea40000100900 */
[----:B--2---:R-:W-:-:S06]  /*184e0*/  FADD R33, R19, R32 ;  /* 0x0000002013217221 */ /* 0x004fcc0000000000 */
[----:B------:R-:W2:Y:S02]  /*184f0*/  ATOM.E.CAST.SPIN PT, R33, [R28], R32, R33 ;  /* 0x000000201c21738b */ /* 0x000ea400019e0121 */
[----:B--2---:R-:W-:-:S13]  /*18500*/  ISETP.EQ.U32.AND P0, PT, R33, 0x1, PT ;  /* 0x000000012100780c */ /* 0x004fda0003f02070 */
[----:B------:R-:W-:Y:S05]  /*18510*/  @!P0 BRA `(.L_x_8659) ;  /* 0xfffffffc00ec8947 */ /* 0x000fea000383ffff */
[----:B------:R-:W-:Y:S05]  /*18520*/  BRA `(.L_x_8655) ;  /* 0x00000000000c7947 */ /* 0x000fea0003800000 */
.L_x_8658:
[----:B------:R-:W2:Y:S02]  /*18530*/  LD.E R10, desc[UR8][R28.64] ;  /* 0x000000081c0a7980 */ /* 0x000ea4000c101900 */
[----:B--2---:R-:W-:-:S05]  /*18540*/  FADD R27, R19, R10 ;  /* 0x0000000a131b7221 */ /* 0x004fca0000000000 */
[----:B------:R0:W-:Y:S02]  /*18550*/  ST.E desc[UR8][R28.64], R27 ;  /* 0x0000001b1c007985 */ /* 0x0001e4000c101908 */
.L_x_8655:
[----:B------:R-:W-:Y:S05]  /*18560*/  BSYNC.RECONVERGENT B0 ;  /* 0x0000000000007941 */ /* 0x000fea0003800200 */
.L_x_8654:
        /* <DEDUP_REMOVED lines=10> */
.L_x_8663:
[----:B------:R-:W0:Y:S02]  /*18610*/  LDS R28, [R10] ;  /* 0x000000000a1c7984 */ /* 0x000e240000000800 */
[----:B0-----:R-:W-:-:S05]  /*18620*/  FADD R29, R27, R28 ;  /* 0x0000001c1b1d7221 */ /* 0x001fca0000000000 */
[----:B------:R-:W0:Y:S02]  /*18630*/  ATOMS.CAST.SPIN P0, [R10], R28, R29 ;  /* 0x0000001c0a00758d */ /* 0x000e24000180001d */
[----:B0-----:R-:W-:Y:S05]  /*18640*/  @!P0 BRA `(.L_x_8663) ;  /* 0xfffffffc00f08947 */ /* 0x001fea000383ffff */
[----:B------:R-:W-:Y:S05]  /*18650*/  BRA `(.L_x_8661) ;  /* 0x00000000002c7947 */ /* 0x000fea0003800000 */
.L_x_8662:
[----:B------:R-:W0:Y:S02]  /*18660*/  QSPC.E.D P0, RZ, [R28] ;  /* 0x000000001cff73aa */ /* 0x000e240000000700 */
[----:B0-----:R-:W-:Y:S05]  /*18670*/  @!P0 BRA `(.L_x_8664) ;  /* 0x0000000000188947 */ /* 0x001fea0003800000 */
.L_x_8665:
[----:B------:R-:W2:Y:S02]  /*18680*/  LD.E R32, [R28] ;  /* 0x000000001c207980 */ /* 0x000ea40000100900 */
[----:B--2---:R-:W-:-:S06]  /*18690*/  FADD R33, R27, R32 ;  /* 0x000000201b217221 */ /* 0x004fcc0000000000 */
[----:B------:R-:W2:Y:S02]  /*186a0*/  ATOM.E.CAST.SPIN PT, R33, [R28], R32, R33 ;  /* 0x000000201c21738b */ /* 0x000ea400019e0121 */
[----:B--2---:R-:W-:-:S13]  /*186b0*/  ISETP.EQ.U32.AND P0, PT, R33, 0x1, PT ;  /* 0x000000012100780c */ /* 0x004fda0003f02070 */
[----:B------:R-:W-:Y:S05]  /*186c0*/  @!P0 BRA `(.L_x_8665) ;  /* 0xfffffffc00ec8947 */ /* 0x000fea000383ffff */
[----:B------:R-:W-:Y:S05]  /*186d0*/  BRA `(.L_x_8661) ;  /* 0x00000000000c7947 */ /* 0x000fea0003800000 */
.L_x_8664:
[----:B------:R-:W2:Y:S02]  /*186e0*/  LD.E R10, desc[UR8][R28.64] ;  /* 0x000000081c0a7980 */ /* 0x000ea4000c101900 */
[----:B--2---:R-:W-:-:S05]  /*186f0*/  FADD R27, R27, R10 ;  /* 0x0000000a1b1b7221 */ /* 0x004fca0000000000 */
[----:B------:R0:W-:Y:S02]  /*18700*/  ST.E desc[UR8][R28.64], R27 ;  /* 0x0000001b1c007985 */ /* 0x0001e4000c101908 */
.L_x_8661:
[----:B------:R-:W-:Y:S05]  /*18710*/  BSYNC.RECONVERGENT B0 ;  /* 0x0000000000007941 */ /* 0x000fea0003800200 */
.L_x_8660:
[----:B0-----:R-:W-:-:S05]  /*18720*/  IMAD.WIDE R28, R7, 0x4, R20 ;  /* 0x00000004071c7825 */ /* 0x001fca00078e0214 */
[----:B------:R0:W-:Y:S01]  /*18730*/  ATOM.E.ADD.F32.FTZ.RN.STRONG.GPU P0, RZ, desc[UR8][R28.64], R19 ;  /* 0x800000131cff79a2 */ /* 0x0001e2000c10f308 */
[----:B------:R-:W-:Y:S04]  /*18740*/  BSSY.RECONVERGENT B0, `(.L_x_8666) ;  /* 0x0000015000007945 */ /* 0x000fe80003800200 */
[----:B0-----:R-:W-:Y:S05]  /*18750*/  @P0 BRA `(.L_x_8667) ;  /* 0x00000000004c0947 */ /* 0x001fea0003800000 */
[----:B------:R-:W0:Y:S02]  /*18760*/  QSPC.E.S P0, RZ, [R28] ;  /* 0x000000001cff73aa */ /* 0x000e240000000500 */
[----:B0-----:R-:W-:Y:S05]  /*18770*/  @!P0 BRA `(.L_x_8668) ;  /* 0x0000000000188947 */ /* 0x001fea0003800000 */
[----:B------:R-:W-:-:S07]  /*18780*/  MOV R10, R28 ;  /* 0x0000001c000a7202 */ /* 0x000fce0000000f00 */
.L_x_8669:
[----:B------:R-:W0:Y:S02]  /*18790*/  LDS R28, [R10] ;  /* 0x000000000a1c7984 */ /* 0x000e240000000800 */
[----:B0-----:R-:W-:-:S05]  /*187a0*/  FADD R29, R19, R28 ;  /* 0x0000001c131d7221 */ /* 0x001fca0000000000 */
[----:B------:R-:W0:Y:S02]  /*187b0*/  ATOMS.CAST.SPIN P0, [R10], R28, R29 ;  /* 0x0000001c0a00758d */ /* 0x000e24000180001d */
[----:B0-----:R-:W-:Y:S05]  /*187c0*/  @!P0 BRA `(.L_x_8669) ;  /* 0xfffffffc00f08947 */ /* 0x001fea000383ffff */
[----:B------:R-:W-:Y:S05]  /*187d0*/  BRA `(.L_x_8667) ;  /* 0x00000000002c7947 */ /* 0x000fea0003800000 */
.L_x_8668:
[----:B------:R-:W0:Y:S02]  /*187e0*/  QSPC.E.D P0, RZ, [R28] ;  /* 0x000000001cff73aa */ /* 0x000e240000000700 */
[----:B0-----:R-:W-:Y:S05]  /*187f0*/  @!P0 BRA `(.L_x_8670) ;  /* 0x0000000000188947 */ /* 0x001fea0003800000 */
.L_x_8671:
[----:B------:R-:W2:Y:S02]  /*18800*/  LD.E R32, [R28] ;  /* 0x000000001c207980 */ /* 0x000ea40000100900 */
[----:B--2---:R-:W-:-:S06]  /*18810*/  FADD R33, R19, R32 ;  /* 0x0000002013217221 */ /* 0x004fcc0000000000 */
[----:B------:R-:W2:Y:S02]  /*18820*/  ATOM.E.CAST.SPIN PT, R33, [R28], R32, R33 ;  /* 0x000000201c21738b */ /* 0x000ea400019e0121 */
[----:B--2---:R-:W-:-:S13]  /*18830*/  ISETP.EQ.U32.AND P0, PT, R33, 0x1, PT ;  /* 0x000000012100780c */ /* 0x004fda0003f02070 */
[----:B------:R-:W-:Y:S05]  /*18840*/  @!P0 BRA `(.L_x_8671) ;  /* 0xfffffffc00ec8947 */ /* 0x000fea000383ffff */
[----:B------:R-:W-:Y:S05]  /*18850*/  BRA `(.L_x_8667) ;  /* 0x00000000000c7947 */ /* 0x000fea0003800000 */
.L_x_8670:
[----:B------:R-:W2:Y:S02]  /*18860*/  LD.E R10, desc[UR8][R28.64] ;  /* 0x000000081c0a7980 */ /* 0x000ea4000c101900 */
[----:B--2---:R-:W-:-:S05]  /*18870*/  FADD R27, R19, R10 ;  /* 0x0000000a131b7221 */ /* 0x004fca0000000000 */
[----:B------:R0:W-:Y:S02]  /*18880*/  ST.E desc[UR8][R28.64], R27 ;  /* 0x0000001b1c007985 */ /* 0x0001e4000c101908 */
.L_x_8667:
[----:B------:R-:W-:Y:S05]  /*18890*/  BSYNC.RECONVERGENT B0 ;  /* 0x0000000000007941 */ /* 0x000fea0003800200 */
.L_x_8666:
        /* <DEDUP_REMOVED lines=10> */
.L_x_8675:
[----:B------:R-:W0:Y:S02]  /*18940*/  LDS R28, [R10] ;  /* 0x000000000a1c7984 */ /* 0x000e240000000800 */
[----:B0-----:R-:W-:-:S05]  /*18950*/  FADD R29, R27, R28 ;  /* 0x0000001c1b1d7221 */ /* 0x001fca0000000000 */
[----:B------:R-:W0:Y:S02]  /*18960*/  ATOMS.CAST.SPIN P0, [R10], R28, R29 ;  /* 0x0000001c0a00758d */ /* 0x000e24000180001d */
[----:B0-----:R-:W-:Y:S05]  /*18970*/  @!P0 BRA `(.L_x_8675) ;  /* 0xfffffffc00f08947 */ /* 0x001fea000383ffff */
[----:B------:R-:W-:Y:S05]  /*18980*/  BRA `(.L_x_8673) ;  /* 0x00000000002c7947 */ /* 0x000fea0003800000 */
.L_x_8674:
[----:B------:R-:W0:Y:S02]  /*18990*/  QSPC.E.D P0, RZ, [R28] ;  /* 0x000000001cff73aa */ /* 0x000e240000000700 */
[----:B0-----:R-:W-:Y:S05]  /*189a0*/  @!P0 BRA `(.L_x_8676) ;  /* 0x0000000000188947 */ /* 0x001fea0003800000 */
.L_x_8677:
[----:B------:R-:W2:Y:S02]  /*189b0*/  LD.E R32, [R28] ;  /* 0x000000001c207980 */ /* 0x000ea40000100900 */
[----:B--2---:R-:W-:-:S06]  /*189c0*/  FADD R33, R27, R32 ;  /* 0x000000201b217221 */ /* 0x004fcc0000000000 */
[----:B------:R-:W2:Y:S02]  /*189d0*/  ATOM.E.CAST.SPIN PT, R33, [R28], R32, R33 ;  /* 0x000000201c21738b */ /* 0x000ea400019e0121 */
[----:B--2---:R-:W-:-:S13]  /*189e0*/  ISETP.EQ.U32.AND P0, PT, R33, 0x1, PT ;  /* 0x000000012100780c */ /* 0x004fda0003f02070 */
[----:B------:R-:W-:Y:S05]  /*189f0*/  @!P0 BRA `(.L_x_8677) ;  /* 0xfffffffc00ec8947 */ /* 0x000fea000383ffff */
[----:B------:R-:W-:Y:S05]  /*18a00*/  BRA `(.L_x_8673) ;  /* 0x00000000000c7947 */ /* 0x000fea0003800000 */
.L_x_8676:
[----:B------:R-:W2:Y:S02]  /*18a10*/  LD.E R10, desc[UR8][R28.64] ;  /* 0x000000081c0a7980 */ /* 0x000ea4000c101900 */
[----:B--2---:R-:W-:-:S05]  /*18a20*/  FADD R27, R27, R10 ;  /* 0x0000000a1b1b7221 */ /* 0x004fca0000000000 */
[----:B------:R0:W-:Y:S02]  /*18a30*/  ST.E desc[UR8][R28.64], R27 ;  /* 0x0000001b1c007985 */ /* 0x0001e4000c101908 */
.L_x_8673:
[----:B------:R-:W-:Y:S05]  /*18a40*/  BSYNC.RECONVERGENT B0 ;  /* 0x0000000000007941 */ /* 0x000fea0003800200 */
.L_x_8672:
[----:B0-----:R-:W-:-:S05]  /*18a50*/  IMAD.WIDE R28, R4, 0x4, R20 ;  /* 0x00000004041c7825 */ /* 0x001fca00078e0214 */
[----:B------:R0:W-:Y:S01]  /*18a60*/  ATOM.E.ADD.F32.FTZ.RN.STRONG.GPU P0, RZ, desc[UR8][R28.64], R19 ;  /* 0x800000131cff79a2 */ /* 0x0001e2000c10f308 */
[----:B------:R-:W-:Y:S04]  /*18a70*/  BSSY.RECONVERGENT B0, `(.L_x_8678) ;  /* 0x0000015000007945 */ /* 0x000fe80003800200 */
[----:B0-----:R-:W-:Y:S05]  /*18a80*/  @P0 BRA `(.L_x_8679) ;  /* 0x00000000004c0947 */ /* 0x001fea0003800000 */
[----:B------:R-:W0:Y:S02]  /*18a90*/  QSPC.E.S P0, RZ, [R28] ;  /* 0x000000001cff73aa */ /* 0x000e240000000500 */
[----:B0-----:R-:W-:Y:S05]  /*18aa0*/  @!P0 BRA `(.L_x_8680) ;  /* 0x0000000000188947 */ /* 0x001fea0003800000 */
[----:B------:R-:W-:-:S07]  /*18ab0*/  MOV R10, R28 ;  /* 0x0000001c000a7202 */ /* 0x000fce0000000f00 */
.L_x_8681:
[----:B------:R-:W0:Y:S02]  /*18ac0*/  LDS R28, [R10] ;  /* 0x000000000a1c7984 */ /* 0x000e240000000800 */
[----:B0-----:R-:W-:-:S05]  /*18ad0*/  FADD R29, R19, R28 ;  /* 0x0000001c131d7221 */ /* 0x001fca0000000000 */
[----:B------:R-:W0:Y:S02]  /*18ae0*/  ATOMS.CAST.SPIN P0, [R10], R28, R29 ;  /* 0x0000001c0a00758d */ /* 0x000e24000180001d */
[----:B0-----:R-:W-:Y:S05]  /*18af0*/  @!P0 BRA `(.L_x_8681) ;  /* 0xfffffffc00f08947 */ /* 0x001fea000383ffff */
[----:B------:R-:W-:Y:S05]  /*18b00*/  BRA `(.L_x_8679) ;  /* 0x00000000002c7947 */ /* 0x000fea0003800000 */
.L_x_8680:
[----:B------:R-:W0:Y:S02]  /*18b10*/  QSPC.E.D P0, RZ, [R28] ;  /* 0x000000001cff73aa */ /* 0x000e240000000700 */
[----:B0-----:R-:W-:Y:S05]  /*18b20*/  @!P0 BRA `(.L_x_8682) ;  /* 0x0000000000188947 */ /* 0x001fea0003800000 */
.L_x_8683:
[----:B------:R-:W2:Y:S02]  /*18b30*/  LD.E R32, [R28] ;  /* 0x000000001c207980 */ /* 0x000ea40000100900 */
[----:B--2---:R-:W-:-:S06]  /*18b40*/  FADD R33, R19, R32 ;  /* 0x0000002013217221 */ /* 0x004fcc0000000000 */
[----:B------:R-:W2:Y:S02]  /*18b50*/  ATOM.E.CAST.SPIN PT, R33, [R28], R32, R33 ;  /* 0x000000201c21738b */ /* 0x000ea400019e0121 */
[----:B--2---:R-:W-:-:S13]  /*18b60*/  ISETP.EQ.U32.AND P0, PT, R33, 0x1, PT ;  /* 0x000000012100780c */ /* 0x004fda0003f02070 */
[----:B------:R-:W-:Y:S05]  /*18b70*/  @!P0 BRA `(.L_x_8683) ;  /* 0xfffffffc00ec8947 */ /* 0x000fea000383ffff */
[----:B------:R-:W-:Y:S05]  /*18b80*/  BRA `(.L_x_8679) ;  /* 0x00000000000c7947 */ /* 0x000fea0003800000 */
.L_x_8682:
[----:B------:R-:W2:Y:S02]  /*18b90*/  LD.E R10, desc[UR8][R28.64] ;  /* 0x000000081c0a7980 */ /* 0x000ea4000c101900 */
[----:B--2---:R-:W-:-:S05]  /*18ba0*/  FADD R27, R19, R10 ;  /* 0x0000000a131b7221 */ /* 0x004fca0000000000 */
[----:B------:R0:W-:Y:S02]  /*18bb0*/  ST.E desc[UR8][R28.64], R27 ;  /* 0x0000001b1c007985 */ /* 0x0001e4000c101908 */
.L_x_8679:
[----:B------:R-:W-:Y:S05]  /*18bc0*/  BSYNC.RECONVERGENT B0 ;  /* 0x0000000000007941 */ /* 0x000fea0003800200 */
.L_x_8678:
        /* <DEDUP_REMOVED lines=9> */
.L_x_8687:
[----:B------:R-:W0:Y:S02]  /*18c60*/  LDS R28, [R9] ;  /* 0x00000000091c7984 */ /* 0x000e240000000800 */
[----:B0-----:R-:W-:-:S05]  /*18c70*/  FADD R29, R27, R28 ;  /* 0x0000001c1b1d7221 */ /* 0x001fca0000000000 */
[----:B------:R-:W0:Y:S02]  /*18c80*/  ATOMS.CAST.SPIN P0, [R9], R28, R29 ;  /* 0x0000001c0900758d */ /* 0x000e24000180001d */
[----:B0-----:R-:W-:Y:S05]  /*18c90*/  @!P0 BRA `(.L_x_8687) ;  /* 0xfffffffc00f08947 */ /* 0x001fea000383ffff */
[----:B------:R-:W-:Y:S05]  /*18ca0*/  BRA `(.L_x_8685) ;  /* 0x00000000002c7947 */ /* 0x000fea0003800000 */
.L_x_8686:
[----:B------:R-:W0:Y:S02]  /*18cb0*/  QSPC.E.D P0, RZ, [R28] ;  /* 0x000000001cff73aa */ /* 0x000e240000000700 */
[----:B0-----:R-:W-:Y:S05]  /*18cc0*/  @!P0 BRA `(.L_x_8688) ;  /* 0x0000000000188947 */ /* 0x001fea0003800000 */
.L_x_8689:
[----:B------:R-:W2:Y:S02]  /*18cd0*/  LD.E R32, [R28] ;  /* 0x000000001c207980 */ /* 0x000ea40000100900 */
[----:B--2---:R-:W-:-:S06]  /*18ce0*/  FADD R33, R27, R32 ;  /* 0x000000201b217221 */ /* 0x004fcc0000000000 */
[----:B------:R-:W2:Y:S02]  /*18cf0*/  ATOM.E.CAST.SPIN PT, R33, [R28], R32, R33 ;  /* 0x000000201c21738b */ /* 0x000ea400019e0121 */
[----:B--2---:R-:W-:-:S13]  /*18d00*/  ISETP.EQ.U32.AND P0, PT, R33, 0x1, PT ;  /* 0x000000012100780c */ /* 0x004fda0003f02070 */
[----:B------:R-:W-:Y:S05]  /*18d10*/  @!P0 BRA `(.L_x_8689) ;  /* 0xfffffffc00ec8947 */ /* 0x000fea000383ffff */
[----:B------:R-:W-:Y:S05]  /*18d20*/  BRA `(.L_x_8685) ;  /* 0x00000000000c7947 */ /* 0x000fea0003800000 */
.L_x_8688:
[----:B------:R-:W2:Y:S02]  /*18d30*/  LD.E R9, desc[UR8][R28.64] ;  /* 0x000000081c097980 */ /* 0x000ea4000c101900 */
[----:B--2---:R-:W-:-:S05]  /*18d40*/  FADD R9, R27, R9 ;  /* 0x000000091b097221 */ /* 0x004fca0000000000 */
[----:B------:R0:W-:Y:S02]  /*18d50*/  ST.E desc[UR8][R28.64], R9 ;  /* 0x000000091c007985 */ /* 0x0001e4000c101908 */
.L_x_8685:
[----:B------:R-:W-:Y:S05]  /*18d60*/  BSYNC.RECONVERGENT B0 ;  /* 0x0000000000007941 */ /* 0x000fea0003800200 */
.L_x_8684:
[----:B0-----:R-:W-:-:S05]  /*18d70*/  IMAD.WIDE R28, R6, 0x4, R20 ;  /* 0x00000004061c7825 */ /* 0x001fca00078e0214 */
[----:B------:R0:W-:Y:S01]  /*18d80*/  ATOM.E.ADD.F32.FTZ.RN.STRONG.GPU P0, RZ, desc[UR8][R28.64], R19 ;  /* 0x800000131cff79a2 */ /* 0x0001e2000c10f308 */
[----:B------:R-:W-:Y:S04]  /*18d90*/  BSSY.RECONVERGENT B0, `(.L_x_8690) ;  /* 0x0000015000007945 */ /* 0x000fe80003800200 */
[----:B0-----:R-:W-:Y:S05]  /*18da0*/  @P0 BRA `(.L_x_8691) ;  /* 0x00000000004c0947 */ /* 0x001fea0003800000 */
[----:B------:R-:W0:Y:S02]  /*18db0*/  QSPC.E.S P0, RZ, [R28] ;  /* 0x000000001cff73aa */ /* 0x000e240000000500 */
[----:B0-----:R-:W-:Y:S05]  /*18dc0*/  @!P0 BRA `(.L_x_8692) ;  /* 0x0000000000188947 */ /* 0x001fea0003800000 */
[----:B------:R-:W-:-:S07]  /*18dd0*/  MOV R9, R28 ;  /* 0x0000001c00097202 */ /* 0x000fce0000000f00 */
.L_x_8693:
[----:B------:R-:W0:Y:S02]  /*18de0*/  LDS R28, [R9] ;  /* 0x00000000091c7984 */ /* 0x000e240000000800 */
[----:B0-----:R-:W-:-:S05]  /*18df0*/  FADD R29, R19, R28 ;  /* 0x0000001c131d7221 */ /* 0x001fca0000000000 */
[----:B------:R-:W0:Y:S02]  /*18e00*/  ATOMS.CAST.SPIN P0, [R9], R28, R29 ;  /* 0x0000001c0900758d */ /* 0x000e24000180001d */
[----:B0-----:R-:W-:Y:S05]  /*18e10*/  @!P0 BRA `(.L_x_8693) ;  /* 0xfffffffc00f08947 */ /* 0x001fea000383ffff */
[----:B------:R-:W-:Y:S05]  /*18e20*/  BRA `(.L_x_8691) ;  /* 0x00000000002c7947 */ /* 0x000fea0003800000 */
.L_x_8692:
[----:B------:R-:W0:Y:S02]  /*18e30*/  QSPC.E.D P0, RZ, [R28] ;  /* 0x000000001cff73aa */ /* 0x000e240000000700 */
[----:B0-----:R-:W-:Y:S05]  /*18e40*/  @!P0 BRA `(.L_x_8694) ;  /* 0x0000000000188947 */ /* 0x001fea0003800000 */
.L_x_8695:
[----:B------:R-:W2:Y:S02]  /*18e50*/  LD.E R32, [R28] ;  /* 0x000000001c207980 */ /* 0x000ea40000100900 */
[----:B--2---:R-:W-:-:S06]  /*18e60*/  FADD R33, R19, R32 ;  /* 0x0000002013217221 */ /* 0x004fcc0000000000 */
[----:B------:R-:W2:Y:S02]  /*18e70*/  ATOM.E.CAST.SPIN PT, R33, [R28], R32, R33 ;  /* 0x000000201c21738b */ /* 0x000ea400019e0121 */
[----:B--2---:R-:W-:-:S13]  /*18e80*/  ISETP.EQ.U32.AND P0, PT, R33, 0x1, PT ;  /* 0x000000012100780c */ /* 0x004fda0003f02070 */
[----:B------:R-:W-:Y:S05]  /*18e90*/  @!P0 BRA `(.L_x_8695) ;  /* 0xfffffffc00ec8947 */ /* 0x000fea000383ffff */
[----:B------:R-:W-:Y:S05]  /*18ea0*/  BRA `(.L_x_8691) ;  /* 0x00000000000c7947 */ /* 0x000fea0003800000 */
.L_x_8694:
[----:B------:R-:W2:Y:S02]  /*18eb0*/  LD.E R10, desc[UR8][R28.64] ;  /* 0x000000081c0a7980 */ /* 0x000ea4000c101900 */
[----:B--2---:R-:W-:-:S05]  /*18ec0*/  FADD R9, R19, R10 ;  /* 0x0000000a13097221 */ /* 0x004fca0000000000 */
[----:B------:R0:W-:Y:S02]  /*18ed0*/  ST.E desc[UR8][R28.64], R9 ;  /* 0x000000091c007985 */ /* 0x0001e4000c101908 */
.L_x_8691:
[----:B------:R-:W-:Y:S05]  /*18ee0*/  BSYNC.RECONVERGENT B0 ;  /* 0x0000000000007941 */ /* 0x000fea0003800200 */
.L_x_8690:
        /* <DEDUP_REMOVED lines=10> */
.L_x_8699:
[----:B------:R-:W0:Y:S02]  /*18f90*/  LDS R22, [R9] ;  /* 0x0000000009167984 */ /* 0x000e240000000800 */
[----:B0-----:R-:W-:-:S05]  /*18fa0*/  FADD R23, R29, R22 ;  /* 0x000000161d177221 */ /* 0x001fca0000000000 */
[----:B------:R-:W0:Y:S02]  /*18fb0*/  ATOMS.CAST.SPIN P0, [R9], R22, R23 ;  /* 0x000000160900758d */ /* 0x000e240001800017 */
[----:B0-----:R-:W-:Y:S05]  /*18fc0*/  @!P0 BRA `(.L_x_8699) ;  /* 0xfffffffc00f08947 */ /* 0x001fea000383ffff */
[----:B------:R-:W-:Y:S05]  /*18fd0*/  BRA `(.L_x_8697) ;  /* 0x00000000002c7947 */ /* 0x000fea0003800000 */
.L_x_8698:
[----:B------:R-:W0:Y:S02]  /*18fe0*/  QSPC.E.D P0, RZ, [R22] ;  /* 0x0000000016ff73aa */ /* 0x000e240000000700 */
[----:B0-----:R-:W-:Y:S05]  /*18ff0*/  @!P0 BRA `(.L_x_8700) ;  /* 0x0000000000188947 */ /* 0x001fea0003800000 */
.L_x_8701:
[----:B------:R-:W2:Y:S02]  /*19000*/  LD.E R26, [R22] ;  /* 0x00000000161a7980 */ /* 0x000ea40000100900 */
[----:B--2---:R-:W-:-:S06]  /*19010*/  FADD R27, R29, R26 ;  /* 0x0000001a1d1b7221 */ /* 0x004fcc0000000000 */
[----:B------:R-:W2:Y:S02]  /*19020*/  ATOM.E.CAST.SPIN PT, R27, [R22], R26, R27 ;  /* 0x0000001a161b738b */ /* 0x000ea400019e011b */
[----:B--2---:R-:W-:-:S13]  /*19030*/  ISETP.EQ.U32.AND P0, PT, R27, 0x1, PT ;  /* 0x000000011b00780c */ /* 0x004fda0003f02070 */
[----:B------:R-:W-:Y:S05]  /*19040*/  @!P0 BRA `(.L_x_8701) ;  /* 0xfffffffc00ec8947 */ /* 0x000fea000383ffff */
[----:B------:R-:W-:Y:S05]  /*19050*/  BRA `(.L_x_8697) ;  /* 0x00000000000c7947 */ /* 0x000fea0003800000 */
.L_x_8700:
[----:B------:R-:W2:Y:S02]  /*19060*/  LD.E R9, desc[UR8][R22.64] ;  /* 0x0000000816097980 */ /* 0x000ea4000c101900 */
[----:B--2---:R-:W-:-:S05]  /*19070*/  FADD R9, R29, R9 ;  /* 0x000000091d097221 */ /* 0x004fca0000000000 */
[----:B------:R0:W-:Y:S02]  /*19080*/  ST.E desc[UR8][R22.64], R9 ;  /* 0x0000000916007985 */ /* 0x0001e4000c101908 */
.L_x_8697:
[----:B------:R-:W-:Y:S05]  /*19090*/  BSYNC.RECONVERGENT B0 ;  /* 0x0000000000007941 */ /* 0x000fea0003800200 */
.L_x_8696:
        /* <DEDUP_REMOVED lines=8> */
.L_x_8705:
[----:B------:R-:W0:Y:S02]  /*19120*/  LDS R20, [R9] ;  /* 0x0000000009147984 */ /* 0x000e240000000800 */
[----:B0-----:R-:W-:-:S05]  /*19130*/  FADD R21, R19, R20 ;  /* 0x0000001413157221 */ /* 0x001fca0000000000 */
[----:B------:R-:W0:Y:S02]  /*19140*/  ATOMS.CAST.SPIN P0, [R9], R20, R21 ;  /* 0x000000140900758d */ /* 0x000e240001800015 */
[----:B0-----:R-:W-:Y:S05]  /*19150*/  @!P0 BRA `(.L_x_8705) ;  /* 0xfffffffc00f08947 */ /* 0x001fea000383ffff */
[----:B------:R-:W-:Y:S05]  /*19160*/  BRA `(.L_x_8703) ;  /* 0x00000000002c7947 */ /* 0x000fea0003800000 */
.L_x_8704:
[----:B------:R-:W0:Y:S02]  /*19170*/  QSPC.E.D P0, RZ, [R20] ;  /* 0x0000000014ff73aa */ /* 0x000e240000000700 */
[----:B0-----:R-:W-:Y:S05]  /*19180*/  @!P0 BRA `(.L_x_8706) ;  /* 0x0000000000188947 */ /* 0x001fea0003800000 */
.L_x_8707:
[----:B------:R-:W2:Y:S02]  /*19190*/  LD.E R22, [R20] ;  /* 0x0000000014167980 */ /* 0x000ea40000100900 */
[----:B--2---:R-:W-:-:S06]  /*191a0*/  FADD R23, R19, R22 ;  /* 0x0000001613177221 */ /* 0x004fcc0000000000 */
[----:B------:R-:W2:Y:S02]  /*191b0*/  ATOM.E.CAST.SPIN PT, R23, [R20], R22, R23 ;  /* 0x000000161417738b */ /* 0x000ea400019e0117 */
[----:B--2---:R-:W-:-:S13]  /*191c0*/  ISETP.EQ.U32.AND P0, PT, R23, 0x1, PT ;  /* 0x000000011700780c */ /* 0x004fda0003f02070 */
[----:B------:R-:W-:Y:S05]  /*191d0*/  @!P0 BRA `(.L_x_8707) ;  /* 0xfffffffc00ec8947 */ /* 0x000fea000383ffff */
[----:B------:R-:W-:Y:S05]  /*191e0*/  BRA `(.L_x_8703) ;  /* 0x00000000000c7947 */ /* 0x000fea0003800000 */
.L_x_8706:
[----:B------:R-:W2:Y:S02]  /*191f0*/  LD.E R10, desc[UR8][R20.64] ;  /* 0x00000008140a7980 */ /* 0x000ea4000c101900 */
[----:B--2---:R-:W-:-:S05]  /*19200*/  FADD R9, R19, R10 ;  /* 0x0000000a13097221 */ /* 0x004fca0000000000 */
[----:B------:R0:W-:Y:S02]  /*19210*/  ST.E desc[UR8][R20.64], R9 ;  /* 0x0000000914007985 */ /* 0x0001e4000c101908 */
.L_x_8703:
[----:B------:R-:W-:Y:S05]  /*19220*/  BSYNC.RECONVERGENT B0 ;  /* 0x0000000000007941 */ /* 0x000fea0003800200 */
.L_x_8702:
[----:B------:R-:W-:-:S03]  /*19230*/  UMOV UR4, 0xffffffff ;  /* 0xffffffff00047882 */ /* 0x000fc60000000000 */
[----:B------:R-:W-:Y:S05]  /*19240*/  BRA.DIV UR4, `(.L_x_8708) ;  /* 0x00000186046c7947 */ /* 0x000fea000b800000 */
[----:B------:R-:W0:Y:S04]  /*19250*/  LDL R12, [R1+0xd0] ;  /* 0x0000d000010c7983 */ /* 0x000e280000100800 */
[----:B------:R1:W2:Y:S04]  /*19260*/  SHFL.IDX PT, R10, R14, 0x5, 0x181f ;  /* 0x00b81f000e0a7f89 */ /* 0x0002a800000e0000 */
[----:B------:R1:W3:Y:S04]  /*19270*/  SHFL.IDX PT, R22, R16, 0x5, 0x181f ;  /* 0x00b81f0010167f89 */ /* 0x0002e800000e0000 */
[----:B0-23--:R1:W0:Y:S02]  /*19280*/  SHFL.IDX PT, R9, R12, 0x5, 0x181f ;  /* 0x00b81f000c097f89 */ /* 0x00d22400000e0000 */
.L_x_9416:
[----:B------:R-:W2:Y:S01]  /*19290*/  LDL.LU R24, [R1+0x68] ;  /* 0x0000680001187983 */ /* 0x000ea20000300800 */
[----:B0-----:R-:W-:-:S04]  /*192a0*/  IMAD R9, R10, R52, R9 ;  /* 0x000000340a097224 */ /* 0x001fc800078e0209 */
[----:B------:R-:W-:-:S05]  /*192b0*/  IMAD R9, R17, R22, R9 ;  /* 0x0000001611097224 */ /* 0x000fca00078e0209 */
[----:B-1----:R-:W-:Y:S02]  /*192c0*/  SHF.R.S32.HI R12, RZ, 0x1f, R9 ;  /* 0x0000001fff0c7819 */ /* 0x002fe40000011409 */
        /* <DEDUP_REMOVED lines=15> */
.L_x_8712:
[----:B------:R-:W0:Y:S02]  /*193c0*/  LDS R20, [R9] ;  /* 0x0000000009147984 */ /* 0x000e240000000800 */
[----:B0-----:R-:W-:-:S05]  /*193d0*/  FADD R21, R27, R20 ;  /* 0x000000141b157221 */ /* 0x001fca0000000000 */
[----:B------:R-:W0:Y:S02]  /*193e0*/  ATOMS.CAST.SPIN P0, [R9], R20, R21 ;  /* 0x000000140900758d */ /* 0x000e240001800015 */
[----:B0-----:R-:W-:Y:S05]  /*193f0*/  @!P0 BRA `(.L_x_8712) ;  /* 0xfffffffc00f08947 */ /* 0x001fea000383ffff */
[----:B------:R-:W-:Y:S05]  /*19400*/  BRA `(.L_x_8710) ;  /* 0x00000000002c7947 */ /* 0x000fea0003800000 */
.L_x_8711:
[----:B------:R-:W0:Y:S02]  /*19410*/  QSPC.E.D P0, RZ, [R22] ;  /* 0x0000000016ff73aa */ /* 0x000e240000000700 */
[----:B0-----:R-:W-:Y:S05]  /*19420*/  @!P0 BRA `(.L_x_8713) ;  /* 0x0000000000188947 */ /* 0x001fea0003800000 */
.L_x_8714:
[----:B------:R-:W2:Y:S02]  /*19430*/  LD.E R20, [R22] ;  /* 0x0000000016147980 */ /* 0x000ea40000100900 */
[----:B--2---:R-:W-:-:S06]  /*19440*/  FADD R21, R27, R20 ;  /* 0x000000141b157221 */ /* 0x004fcc0000000000 */
[----:B------:R-:W2:Y:S02]  /*19450*/  ATOM.E.CAST.SPIN PT, R21, [R22], R20, R21 ;  /* 0x000000141615738b */ /* 0x000ea400019e0115 */
[----:B--2---:R-:W-:-:S13]  /*19460*/  ISETP.EQ.U32.AND P0, PT, R21, 0x1, PT ;  /* 0x000000011500780c */ /* 0x004fda0003f02070 */
[----:B------:R-:W-:Y:S05]  /*19470*/  @!P0 BRA `(.L_x_8714) ;  /* 0xfffffffc00ec8947 */ /* 0x000fea000383ffff */
[----:B------:R-:W-:Y:S05]  /*19480*/  BRA `(.L_x_8710) ;  /* 0x00000000000c7947 */ /* 0x000fea0003800000 */
.L_x_8713:
[----:B------:R-:W2:Y:S02]  /*19490*/  LD.E R9, desc[UR8][R22.64] ;  /* 0x0000000816097980 */ /* 0x000ea4000c101900 */
[----:B--2---:R-:W-:-:S05]  /*194a0*/  FADD R9, R27, R9 ;  /* 0x000000091b097221 */ /* 0x004fca0000000000 */
[----:B------:R0:W-:Y:S02]  /*194b0*/  ST.E desc[UR8][R22.64], R9 ;  /* 0x0000000916007985 */ /* 0x0001e4000c101908 */
.L_x_8710:
[----:B------:R-:W-:Y:S05]  /*194c0*/  BSYNC.RECONVERGENT B0 ;  /* 0x0000000000007941 */ /* 0x000fea0003800200 */
.L_x_8709:
        /* <DEDUP_REMOVED lines=8> */
[----:B0-----:R-:W-:-:S07]  /*19550*/  MOV R9, R26 ;  /* 0x0000001a00097202 */ /* 0x001fce0000000f00 */
.L_x_8718:
[----:B------:R-:W0:Y:S02]  /*19560*/  LDS R26, [R9] ;  /* 0x00000000091a7984 */ /* 0x000e240000000800 */
[----:B0-----:R-:W-:-:S05]  /*19570*/  FADD R27, R19, R26 ;  /* 0x0000001a131b7221 */ /* 0x001fca0000000000 */
[----:B------:R-:W0:Y:S02]  /*19580*/  ATOMS.CAST.SPIN P0, [R9], R26, R27 ;  /* 0x0000001a0900758d */ /* 0x000e24000180001b */
[----:B0-----:R-:W-:Y:S05]  /*19590*/  @!P0 BRA `(.L_x_8718) ;  /* 0xfffffffc00f08947 */ /* 0x001fea000383ffff */
[----:B------:R-:W-:Y:S05]  /*195a0*/  BRA `(.L_x_8716) ;  /* 0x00000000002c7947 */ /* 0x000fea0003800000 */
.L_x_8717:
[----:B------:R-:W1:Y:S02]  /*195b0*/  QSPC.E.D P0, RZ, [R20] ;  /* 0x0000000014ff73aa */ /* 0x000e640000000700 */
[----:B-1----:R-:W-:Y:S05]  /*195c0*/  @!P0 BRA `(.L_x_8719) ;  /* 0x0000000000188947 */ /* 0x002fea0003800000 */
.L_x_8720:
[----:B------:R-:W2:Y:S02]  /*195d0*/  LD.E R26, [R20] ;  /* 0x00000000141a7980 */ /* 0x000ea40000100900 */
[----:B--2---:R-:W-:-:S06]  /*195e0*/  FADD R27, R19, R26 ;  /* 0x0000001a131b7221 */ /* 0x004fcc0000000000 */
[----:B------:R-:W2:Y:S02]  /*195f0*/  ATOM.E.CAST.SPIN PT, R27, [R20], R26, R27 ;  /* 0x0000001a141b738b */ /* 0x000ea400019e011b */
[----:B--2---:R-:W-:-:S13]  /*19600*/  ISETP.EQ.U32.AND P0, PT, R27, 0x1, PT ;  /* 0x000000011b00780c */ /* 0x004fda0003f02070 */
[----:B------:R-:W-:Y:S05]  /*19610*/  @!P0 BRA `(.L_x_8720) ;  /* 0xfffffffc00ec8947 */ /* 0x000fea000383ffff */
[----:B------:R-:W-:Y:S05]  /*19620*/  BRA `(.L_x_8716) ;  /* 0x00000000000c7947 */ /* 0x000fea0003800000 */
.L_x_8719:
[----:B------:R-:W0:Y:S02]  /*19630*/  LD.E R10, desc[UR8][R20.64] ;  /* 0x00000008140a7980 */ /* 0x000e24000c101900 */
[----:B0-----:R-:W-:-:S05]  /*19640*/  FADD R9, R19, R10 ;  /* 0x0000000a13097221 */ /* 0x001fca0000000000 */
[----:B------:R1:W-:Y:S02]  /*19650*/  ST.E desc[UR8][R20.64], R9 ;  /* 0x0000000914007985 */ /* 0x0003e4000c101908 */
.L_x_8716:
[----:B------:R-:W-:Y:S05]  /*19660*/  BSYNC.RECONVERGENT B0 ;  /* 0x0000000000007941 */ /* 0x000fea0003800200 */
.L_x_8715:
[----:B01----:R-:W2:Y:S01]  /*19670*/  LDL.LU R9, [R1+0x5c] ;  /* 0x00005c0001097983 */ /* 0x003ea20000300800 */
        /* <DEDUP_REMOVED lines=9> */
.L_x_8724:
[----:B------:R-:W0:Y:S02]  /*19710*/  LDS R26, [R9] ;  /* 0x00000000091a7984 */ /* 0x000e240000000800 */
[----:B0-----:R-:W-:-:S05]  /*19720*/  FADD R27, R33, R26 ;  /* 0x0000001a211b7221 */ /* 0x001fca0000000000 */
[----:B------:R-:W0:Y:S02]  /*19730*/  ATOMS.CAST.SPIN P0, [R9], R26, R27 ;  /* 0x0000001a0900758d */ /* 0x000e24000180001b */
[----:B0-----:R-:W-:Y:S05]  /*19740*/  @!P0 BRA `(.L_x_8724) ;  /* 0xfffffffc00f08947 */ /* 0x001fea000383ffff */
[----:B------:R-:W-:Y:S05]  /*19750*/  BRA `(.L_x_8722) ;  /* 0x00000000002c7947 */ /* 0x000fea0003800000 */
.L_x_8723:
[----:B------:R-:W0:Y:S02]  /*19760*/  QSPC.E.D P0, RZ, [R26] ;  /* 0x000000001aff73aa */ /* 0x000e240000000700 */
[----:B0-----:R-:W-:Y:S05]  /*19770*/  @!P0 BRA `(.L_x_8725) ;  /* 0x0000000000188947 */ /* 0x001fea0003800000 */
.L_x_8726:
[----:B------:R-:W2:Y:S02]  /*19780*/  LD.E R28, [R26] ;  /* 0x000000001a1c7980 */ /* 0x000ea40000100900 */
[----:B--2---:R-:W-:-:S06]  /*19790*/  FADD R29, R33, R28 ;  /* 0x0000001c211d7221 */ /* 0x004fcc0000000000 */
[----:B------:R-:W2:Y:S02]  /*197a0*/  ATOM.E.CAST.SPIN PT, R29, [R26], R28, R29 ;  /* 0x0000001c1a1d738b */ /* 0x000ea400019e011d */
[----:B--2---:R-:W-:-:S13]  /*197b0*/  ISETP.EQ.U32.AND P0, PT, R29, 0x1, PT ;  /* 0x000000011d00780c */ /* 0x004fda0003f02070 */
[----:B------:R-:W-:Y:S05]  /*197c0*/  @!P0 BRA `(.L_x_8726) ;  /* 0xfffffffc00ec8947 */ /* 0x000fea000383ffff */
[----:B------:R-:W-:Y:S05]  /*197d0*/  BRA `(.L_x_8722) ;  /* 0x00000000000c7947 */ /* 0x000fea0003800000 */
.L_x_8725:
[----:B------:R-:W2:Y:S02]  /*197e0*/  LD.E R9, desc[UR8][R26.64] ;  /* 0x000000081a097980 */ /* 0x000ea4000c101900 */
[----:B--2---:R-:W-:-:S05]  /*197f0*/  FADD R9, R33, R9 ;  /* 0x0000000921097221 */ /* 0x004fca0000000000 */
[----:B------:R0:W-:Y:S02]  /*19800*/  ST.E desc[UR8][R26.64], R9 ;  /* 0x000000091a007985 */ /* 0x0001e4000c101908 */
.L_x_8722:
[----:B------:R-:W-:Y:S05]  /*19810*/  BSYNC.RECONVERGENT B0 ;  /* 0x0000000000007941 */ /* 0x000fea0003800200 */
.L_x_8721:
[----:B0-----:R-:W-:-:S05]  /*19820*/  IMAD.WIDE R26, R52, 0x4, R20 ;  /* 0x00000004341a7825 */ /* 0x001fca00078e0214 */
[----:B------:R0:W-:Y:S01]  /*19830*/  ATOM.E.ADD.F32.FTZ.RN.STRONG.GPU P0, RZ, desc[UR8][R26.64], R19 ;  /* 0x800000131aff79a2 */ /* 0x0001e2000c10f308 */
[----:B------:R-:W-:Y:S04]  /*19840*/  BSSY.RECONVERGENT B0, `(.L_x_8727) ;  /* 0x0000015000007945 */ /* 0x000fe80003800200 */
[----:B0-----:R-:W-:Y:S05]  /*19850*/  @P0 BRA `(.L_x_8728) ;  /* 0x00000000004c0947 */ /* 0x001fea0003800000 */
[----:B------:R-:W0:Y:S02]  /*19860*/  QSPC.E.S P0, RZ, [R26] ;  /* 0x000000001aff73aa */ /* 0x000e240000000500 */
[----:B0-----:R-:W-:Y:S05]  /*19870*/  @!P0 BRA `(.L_x_8729) ;  /* 0x0000000000188947 */ /* 0x001fea0003800000 */
[----:B------:R-:W-:-:S07]  /*19880*/  MOV R9, R26 ;  /* 0x0000001a00097202 */ /* 0x000fce0000000f00 */
.L_x_8730:
[----:B------:R-:W0:Y:S02]  /*19890*/  LDS R26, [R9] ;  /* 0x00000000091a7984 */ /* 0x000e240000000800 */
[----:B0-----:R-:W-:-:S05]  /*198a0*/  FADD R27, R19, R26 ;  /* 0x0000001a131b7221 */ /* 0x001fca0000000000 */
[----:B------:R-:W0:Y:S02]  /*198b0*/  ATOMS.CAST.SPIN P0, [R9], R26, R27 ;  /* 0x0000001a0900758d */ /* 0x000e24000180001b */
[----:B0-----:R-:W-:Y:S05]  /*198c0*/  @!P0 BRA `(.L_x_8730) ;  /* 0xfffffffc00f08947 */ /* 0x001fea000383ffff */
[----:B------:R-:W-:Y:S05]  /*198d0*/  BRA `(.L_x_8728) ;  /* 0x00000000002c7947 */ /* 0x000fea0003800000 */
.L_x_8729:
[----:B------:R-:W0:Y:S02]  /*198e0*/  QSPC.E.D P0, RZ, [R26] ;  /* 0x000000001aff73aa */ /* 0x000e240000000700 */
[----:B0-----:R-:W-:Y:S05]  /*198f0*/  @!P0 BRA `(.L_x_8731) ;  /* 0x0000000000188947 */ /* 0x001fea0003800000 */
.L_x_8732:
[----:B------:R-:W2:Y:S02]  /*19900*/  LD.E R28, [R26] ;  /* 0x000000001a1c7980 */ /* 0x000ea40000100900 */
[----:B--2---:R-:W-:-:S06]  /*19910*/  FADD R29, R19, R28 ;  /* 0x0000001c131d7221 */ /* 0x004fcc0000000000 */
[----:B------:R-:W2:Y:S02]  /*19920*/  ATOM.E.CAST.SPIN PT, R29, [R26], R28, R29 ;  /* 0x0000001c1a1d738b */ /* 0x000ea400019e011d */
[----:B--2---:R-:W-:-:S13]  /*19930*/  ISETP.EQ.U32.AND P0, PT, R29, 0x1, PT ;  /* 0x000000011d00780c */ /* 0x004fda0003f02070 */
[----:B------:R-:W-:Y:S05]  /*19940*/  @!P0 BRA `(.L_x_8732) ;  /* 0xfffffffc00ec8947 */ /* 0x000fea000383ffff */
[----:B------:R-:W-:Y:S05]  /*19950*/  BRA `(.L_x_8728) ;  /* 0x00000000000c7947 */ /* 0x000fea0003800000 */
.L_x_8731:
[----:B------:R-:W2:Y:S02]  /*19960*/  LD.E R10, desc[UR8][R26.64] ;  /* 0x000000081a0a7980 */ /* 0x000ea4000c101900 */
[----:B--2---:R-:W-:-:S05]  /*19970*/  FADD R9, R19, R10 ;  /* 0x0000000a13097221 */ /* 0x004fca0000000000 */
[----:B------:R0:W-:Y:S02]  /*19980*/  ST.E desc[UR8][R26.64], R9 ;  /* 0x000000091a007985 */ /* 0x0001e4000c101908 */
.L_x_8728:
[----:B------:R-:W-:Y:S05]  /*19990*/  BSYNC.RECONVERGENT B0 ;  /* 0x0000000000007941 */ /* 0x000fea0003800200 */
.L_x_8727:
        /* <DEDUP_REMOVED lines=10> */
.L_x_8736:
[----:B------:R-:W0:Y:S02]  /*19a40*/  LDS R26, [R9] ;  /* 0x00000000091a7984 */ /* 0x000e240000000800 */
[----:B0-----:R-:W-:-:S05]  /*19a50*/  FADD R27, R33, R26 ;  /* 0x0000001a211b7221 */ /* 0x001fca0000000000 */
[----:B------:R-:W0:Y:S02]  /*19a60*/  ATOMS.CAST.SPIN P0, [R9], R26, R27 ;  /* 0x0000001a0900758d */ /* 0x000e24000180001b */
[----:B0-----:R-:W-:Y:S05]  /*19a70*/  @!P0 BRA `(.L_x_8736) ;  /* 0xfffffffc00f08947 */ /* 0x001fea000383ffff */
[----:B------:R-:W-:Y:S05]  /*19a80*/  BRA `(.L_x_8734) ;  /* 0x00000000002c7947 */ /* 0x000fea0003800000 */
.L_x_8735:
[----:B------:R-:W0:Y:S02]  /*19a90*/  QSPC.E.D P0, RZ, [R26] ;  /* 0x000000001aff73aa */ /* 0x000e240000000700 */
[----:B0-----:R-:W-:Y:S05]  /*19aa0*/  @!P0 BRA `(.L_x_8737) ;  /* 0x0000000000188947 */ /* 0x001fea0003800000 */
.L_x_8738:
[----:B------:R-:W2:Y:S02]  /*19ab0*/  LD.E R28, [R26] ;  /* 0x000000001a1c7980 */ /* 0x000ea40000100900 */
[----:B--2---:R-:W-:-:S06]  /*19ac0*/  FADD R29, R33, R28 ;  /* 0x0000001c211d7221 */ /* 0x004fcc0000000000 */
[----:B------:R-:W2:Y:S02]  /*19ad0*/  ATOM.E.CAST.SPIN PT, R29, [R26], R28, R29 ;  /* 0x0000001c1a1d738b */ /* 0x000ea400019e011d */
[----:B--2---:R-:W-:-:S13]  /*19ae0*/  ISETP.EQ.U32.AND P0, PT, R29, 0x1, PT ;  /* 0x000000011d00780c */ /* 0x004fda0003f02070 */
[----:B------:R-:W-:Y:S05]  /*19af0*/  @!P0 BRA `(.L_x_8738) ;  /* 0xfffffffc00ec8947 */ /* 0x000fea000383ffff */
[----:B------:R-:W-:Y:S05]  /*19b00*/  BRA `(.L_x_8734) ;  /* 0x00000000000c7947 */ /* 0x000fea0003800000 */
.L_x_8737:
[----:B------:R-:W2:Y:S02]  /*19b10*/  LD.E R9, desc[UR8][R26.64] ;  /* 0x000000081a097980 */ /* 0x000ea4000c101900 */
[----:B--2---:R-:W-:-:S05]  /*19b20*/  FADD R9, R33, R9 ;  /* 0x0000000921097221 */ /* 0x004fca0000000000 */
[----:B------:R0:W-:Y:S02]  /*19b30*/  ST.E desc[UR8][R26.64], R9 ;  /* 0x000000091a007985 */ /* 0x0001e4000c101908 */
.L_x_8734:
[----:B------:R-:W-:Y:S05]  /*19b40*/  BSYNC.RECONVERGENT B0 ;  /* 0x0000000000007941 */ /* 0x000fea0003800200 */
.L_x_8733:
[----:B0-----:R-:W-:-:S05]  /*19b50*/  IMAD.WIDE R26, R3, 0x4, R20 ;  /* 0x00000004031a7825 */ /* 0x001fca00078e0214 */
[----:B------:R0:W-:Y:S01]  /*19b60*/  ATOM.E.ADD.F32.FTZ.RN.STRONG.GPU P0, RZ, desc[UR8][R26.64], R19 ;  /* 0x800000131aff79a2 */ /* 0x0001e2000c10f308 */
[----:B------:R-:W-:Y:S04]  /*19b70*/  BSSY.RECONVERGENT B0, `(.L_x_8739) ;  /* 0x0000015000007945 */ /* 0x000fe80003800200 */
[----:B0-----:R-:W-:Y:S05]  /*19b80*/  @P0 BRA `(.L_x_8740) ;  /* 0x00000000004c0947 */ /* 0x001fea0003800000 */
[----:B------:R-:W0:Y:S02]  /*19b90*/  QSPC.E.S P0, RZ, [R26] ;  /* 0x000000001aff73aa */ /* 0x000e240000000500 */
[----:B0-----:R-:W-:Y:S05]  /*19ba0*/  @!P0 BRA `(.L_x_8741) ;  /* 0x0000000000188947 */ /* 0x001fea0003800000 */
[----:B------:R-:W-:-:S07]  /*19bb0*/  MOV R9, R26 ;  /* 0x0000001a00097202 */ /* 0x000fce0000000f00 */
.L_x_8742:
[----:B------:R-:W0:Y:S02]  /*19bc0*/  LDS R26, [R9] ;  /* 0x00000000091a7984 */ /* 0x000e240000000800 */
[----:B0-----:R-:W-:-:S05]  /*19bd0*/  FADD R27, R19, R26 ;  /* 0x0000001a131b7221 */ /* 0x001fca0000000000 */
[----:B------:R-:W0:Y:S02]  /*19be0*/  ATOMS.CAST.SPIN P0, [R9], R26, R27 ;  /* 0x0000001a0900758d */ /* 0x000e24000180001b */
[----:B0-----:R-:W-:Y:S05]  /*19bf0*/  @!P0 BRA `(.L_x_8742) ;  /* 0xfffffffc00f08947 */ /* 0x001fea000383ffff */
[----:B------:R-:W-:Y:S05]  /*19c00*/  BRA `(.L_x_8740) ;  /* 0x00000000002c7947 */ /* 0x000fea0003800000 */
.L_x_8741:
[----:B------:R-:W0:Y:S02]  /*19c10*/  QSPC.E.D P0, RZ, [R26] ;  /* 0x000000001aff73aa */ /* 0x000e240000000700 */
[----:B0-----:R-:W-:Y:S05]  /*19c20*/  @!P0 BRA `(.L_x_8743) ;  /* 0x0000000000188947 */ /* 0x001fea0003800000 */
.L_x_8744:
[----:B------:R-:W2:Y:S02]  /*19c30*/  LD.E R28, [R26] ;  /* 0x000000001a1c7980 */ /* 0x000ea40000100900 */
[----:B--2---:R-:W-:-:S06]  /*19c40*/  FADD R29, R19, R28 ;  /* 0x0000001c131d7221 */ /* 0x004fcc0000000000 */
[----:B------:R-:W2:Y:S02]  /*19c50*/  ATOM.E.CAST.SPIN PT, R29, [R26], R28, R29 ;  /* 0x0000001c1a1d738b */ /* 0x000ea400019e011d */
[----:B--2---:R-:W-:-:S13]  /*19c60*/  ISETP.EQ.U32.AND P0, PT, R29, 0x1, PT ;  /* 0x000000011d00780c */ /* 0x004fda0003f02070 */
[----:B------:R-:W-:Y:S05]  /*19c70*/  @!P0 BRA `(.L_x_8744) ;  /* 0xfffffffc00ec8947 */ /* 0x000fea000383ffff */
[----:B------:R-:W-:Y:S05]  /*19c80*/  BRA `(.L_x_8740) ;  /* 0x00000000000c7947 */ /* 0x000fea0003800000 */
.L_x_8743:
[----:B------:R-:W2:Y:S02]  /*19c90*/  LD.E R10, desc[UR8][R26.64] ;  /* 0x000000081a0a7980 */ /* 0x000ea4000c101900 */
[----:B--2---:R-:W-:-:S05]  /*19ca0*/  FADD R9, R19, R10 ;  /* 0x0000000a13097221 */ /* 0x004fca0000000000 */
[----:B------:R0:W-:Y:S02]  /*19cb0*/  ST.E desc[UR8][R26.64], R9 ;  /* 0x000000091a007985 */ /* 0x0001e4000c101908 */
.L_x_8740:
[----:B------:R-:W-:Y:S05]  /*19cc0*/  BSYNC.RECONVERGENT B0 ;  /* 0x0000000000007941 */ /* 0x000fea0003800200 */
.L_x_8739:
        /* <DEDUP_REMOVED lines=10> */
.L_x_8748:
[----:B------:R-:W0:Y:S02]  /*19d70*/  LDS R26, [R9] ;  /* 0x00000000091a7984 */ /* 0x000e240000000800 */
[----:B0-----:R-:W-:-:S05]  /*19d80*/  FADD R27, R33, R26 ;  /* 0x0000001a211b7221 */ /* 0x001fca0000000000 */
[----:B------:R-:W0:Y:S02]  /*19d90*/  ATOMS.CAST.SPIN P0, [R9], R26, R27 ;  /* 0x0000001a0900758d */ /* 0x000e24000180001b */
[----:B0-----:R-:W-:Y:S05]  /*19da0*/  @!P0 BRA `(.L_x_8748) ;  /* 0xfffffffc00f08947 */ /* 0x001fea000383ffff */
[----:B------:R-:W-:Y:S05]  /*19db0*/  BRA `(.L_x_8746) ;  /* 0x00000000002c7947 */ /* 0x000fea0003800000 */
.L_x_8747:
[----:B------:R-:W0:Y:S02]  /*19dc0*/  QSPC.E.D P0, RZ, [R26] ;  /* 0x000000001aff73aa */ /* 0x000e240000000700 */
[----:B0-----:R-:W-:Y:S05]  /*19dd0*/  @!P0 BRA `(.L_x_8749) ;  /* 0x0000000000188947 */ /* 0x001fea0003800000 */
.L_x_8750:
[----:B------:R-:W2:Y:S02]  /*19de0*/  LD.E R28, [R26] ;  /* 0x000000001a1c7980 */ /* 0x000ea40000100900 */
[----:B--2---:R-:W-:-:S06]  /*19df0*/  FADD R29, R33, R28 ;  /* 0x0000001c211d7221 */ /* 0x004fcc0000000000 */
[----:B------:R-:W2:Y:S02]  /*19e00*/  ATOM.E.CAST.SPIN PT, R29, [R26], R28, R29 ;  /* 0x0000001c1a1d738b */ /* 0x000ea400019e011d */
[----:B--2---:R-:W-:-:S13]  /*19e10*/  ISETP.EQ.U32.AND P0, PT, R29, 0x1, PT ;  /* 0x000000011d00780c */ /* 0x004fda0003f02070 */
[----:B------:R-:W-:Y:S05]  /*19e20*/  @!P0 BRA `(.L_x_8750) ;  /* 0xfffffffc00ec8947 */ /* 0x000fea000383ffff */
[----:B------:R-:W-:Y:S05]  /*19e30*/  BRA `(.L_x_8746) ;  /* 0x00000000000c7947 */ /* 0x000fea0003800000 */
.L_x_8749:
[----:B------:R-:W2:Y:S02]  /*19e40*/  LD.E R9, desc[UR8][R26.64] ;  /* 0x000000081a097980 */ /* 0x000ea4000c101900 */
[----:B--2---:R-:W-:-:S05]  /*19e50*/  FADD R9, R33, R9 ;  /* 0x0000000921097221 */ /* 0x004fca0000000000 */
[----:B------:R0:W-:Y:S02]  /*19e60*/  ST.E desc[UR8][R26.64], R9 ;  /* 0x000000091a007985 */ /* 0x0001e4000c101908 */
.L_x_8746:
[----:B------:R-:W-:Y:S05]  /*19e70*/  BSYNC.RECONVERGENT B0 ;  /* 0x0000000000007941 */ /* 0x000fea0003800200 */
.L_x_8745:
[----:B0-----:R-:W-:-:S05]  /*19e80*/  IMAD.WIDE R26, R5, 0x4, R20 ;  /* 0x00000004051a7825 */ /* 0x001fca00078e0214 */
[----:B------:R0:W-:Y:S01]  /*19e90*/  ATOM.E.ADD.F32.FTZ.RN.STRONG.GPU P0, RZ, desc[UR8][R26.64], R19 ;  /* 0x800000131aff79a2 */ /* 0x0001e2000c10f308 */
[----:B------:R-:W-:Y:S04]  /*19ea0*/  BSSY.RECONVERGENT B0, `(.L_x_8751) ;  /* 0x0000015000007945 */ /* 0x000fe80003800200 */
[----:B0-----:R-:W-:Y:S05]  /*19eb0*/  @P0 BRA `(.L_x_8752) ;  /* 0x00000000004c0947 */ /* 0x001fea0003800000 */
[----:B------:R-:W0:Y:S02]  /*19ec0*/  QSPC.E.S P0, RZ, [R26] ;  /* 0x000000001aff73aa */ /* 0x000e240000000500 */
[----:B0-----:R-:W-:Y:S05]  /*19ed0*/  @!P0 BRA `(.L_x_8753) ;  /* 0x0000000000188947 */ /* 0x001fea0003800000 */
[----:B------:R-:W-:-:S07]  /*19ee0*/  MOV R9, R26 ;  /* 0x0000001a00097202 */ /* 0x000fce0000000f00 */
.L_x_8754:
[----:B------:R-:W0:Y:S02]  /*19ef0*/  LDS R26, [R9] ;  /* 0x00000000091a7984 */ /* 0x000e240000000800 */
[----:B0-----:R-:W-:-:S05]  /*19f00*/  FADD R27, R19, R26 ;  /* 0x0000001a131b7221 */ /* 0x001fca0000000000 */
[----:B------:R-:W0:Y:S02]  /*19f10*/  ATOMS.CAST.SPIN P0, [R9], R26, R27 ;  /* 0x0000001a0900758d */ /* 0x000e24000180001b */
[----:B0-----:R-:W-:Y:S05]  /*19f20*/  @!P0 BRA `(.L_x_8754) ;  /* 0xfffffffc00f08947 */ /* 0x001fea000383ffff */
[----:B------:R-:W-:Y:S05]  /*19f30*/  BRA `(.L_x_8752) ;  /* 0x00000000002c7947 */ /* 0x000fea0003800000 */
.L_x_8753:
[----:B------:R-:W0:Y:S02]  /*19f40*/  QSPC.E.D P0, RZ, [R26] ;  /* 0x000000001aff73aa */ /* 0x000e240000000700 */
[----:B0-----:R-:W-:Y:S05]  /*19f50*/  @!P0 BRA `(.L_x_8755) ;  /* 0x0000000000188947 */ /* 0x001fea0003800000 */
.L_x_8756:
[----:B------:R-:W2:Y:S02]  /*19f60*/  LD.E R28, [R26] ;  /* 0x000000001a1c7980 */ /* 0x000ea40000100900 */
[----:B--2---:R-:W-:-:S06]  /*19f70*/  FADD R29, R19, R28 ;  /* 0x0000001c131d7221 */ /* 0x004fcc0000000000 */
[----:B------:R-:W2:Y:S02]  /*19f80*/  ATOM.E.CAST.SPIN PT, R29, [R26], R28, R29 ;  /* 0x0000001c1a1d738b */ /* 0x000ea400019e011d */
[----:B--2---:R-:W-:-:S13]  /*19f90*/  ISETP.EQ.U32.AND P0, PT, R29, 0x1, PT ;  /* 0x000000011d00780c */ /* 0x004fda0003f02070 */
[----:B------:R-:W-:Y:S05]  /*19fa0*/  @!P0 BRA `(.L_x_8756) ;  /* 0xfffffffc00ec8947 */ /* 0x000fea000383ffff */
[----:B------:R-:W-:Y:S05]  /*19fb0*/  BRA `(.L_x_8752) ;  /* 0x00000000000c7947 */ /* 0x000fea0003800000 */
.L_x_8755:
[----:B------:R-:W2:Y:S02]  /*19fc0*/  LD.E R10, desc[UR8][R26.64] ;  /* 0x000000081a0a7980 */ /* 0x000ea4000c101900 */
[----:B--2---:R-:W-:-:S05]  /*19fd0*/  FADD R9, R19, R10 ;  /* 0x0000000a13097221 */ /* 0x004fca0000000000 */
[----:B------:R0:W-:Y:S02]  /*19fe0*/  ST.E desc[UR8][R26.64], R9 ;  /* 0x000000091a007985 */ /* 0x0001e4000c101908 */
.L_x_8752:
[----:B------:R-:W-:Y:S05]  /*19ff0*/  BSYNC.RECONVERGENT B0 ;  /* 0x0000000000007941 */ /* 0x000fea0003800200 */
.L_x_8751:
        /* <DEDUP_REMOVED lines=10> */
.L_x_8760:
[----:B------:R-:W0:Y:S02]  /*1a0a0*/  LDS R26, [R9] ;  /* 0x00000000091a7984 */ /* 0x000e240000000800 */
[----:B0-----:R-:W-:-:S05]  /*1a0b0*/  FADD R27, R33, R26 ;  /* 0x0000001a211b7221 */ /* 0x001fca0000000000 */
[----:B------:R-:W0:Y:S02]  /*1a0c0*/  ATOMS.CAST.SPIN P0, [R9], R26, R27 ;  /* 0x0000001a0900758d */ /* 0x000e24000180001b */
[----:B0-----:R-:W-:Y:S05]  /*1a0d0*/  @!P0 BRA `(.L_x_8760) ;  /* 0xfffffffc00f08947 */ /* 0x001fea000383ffff */
[----:B------:R-:W-:Y:S05]  /*1a0e0*/  BRA `(.L_x_8758) ;  /* 0x00000000002c7947 */ /* 0x000fea0003800000 */
.L_x_8759:
[----:B------:R-:W0:Y:S02]  /*1a0f0*/  QSPC.E.D P0, RZ, [R26] ;  /* 0x000000001aff73aa */ /* 0x000e240000000700 */
[----:B0-----:R-:W-:Y:S05]  /*1a100*/  @!P0 BRA `(.L_x_8761) ;  /* 0x0000000000188947 */ /* 0x001fea0003800000 */
.L_x_8762:
[----:B------:R-:W2:Y:S02]  /*1a110*/  LD.E R28, [R26] ;  /* 0x000000001a1c7980 */ /* 0x000ea40000100900 */
[----:B--2---:R-:W-:-:S06]  /*1a120*/  FADD R29, R33, R28 ;  /* 0x0000001c211d7221 */ /* 0x004fcc0000000000 */
[----:B------:R-:W2:Y:S02]  /*1a130*/  ATOM.E.CAST.SPIN PT, R29, [R26], R28, R29 ;  /* 0x0000001c1a1d738b */ /* 0x000ea400019e011d */
[----:B--2---:R-:W-:-:S13]  /*1a140*/  ISETP.EQ.U32.AND P0, PT, R29, 0x1, PT ;  /* 0x000000011d00780c */ /* 0x004fda0003f02070 */
[----:B------:R-:W-:Y:S05]  /*1a150*/  @!P0 BRA `(.L_x_8762) ;  /* 0xfffffffc00ec8947 */ /* 0x000fea000383ffff */
[----:B------:R-:W-:Y:S05]  /*1a160*/  BRA `(.L_x_8758) ;  /* 0x00000000000c7947 */ /* 0x000fea0003800000 */
.L_x_8761:
[----:B------:R-:W2:Y:S02]  /*1a170*/  LD.E R9, desc[UR8][R26.64] ;  /* 0x000000081a097980 */ /* 0x000ea4000c101900 */
[----:B--2---:R-:W-:-:S05]  /*1a180*/  FADD R9, R33, R9 ;  /* 0x0000000921097221 */ /* 0x004fca0000000000 */
[----:B------:R0:W-:Y:S02]  /*1a190*/  ST.E desc[UR8][R26.64], R9 ;  /* 0x000000091a007985 */ /* 0x0001e4000c101908 */
.L_x_8758:
[----:B------:R-:W-:Y:S05]  /*1a1a0*/  BSYNC.RECONVERGENT B0 ;  /* 0x0000000000007941 */ /* 0x000fea0003800200 */
.L_x_8757:
[----:B0-----:R-:W-:-:S05]  /*1a1b0*/  IMAD.WIDE R26, R7, 0x4, R20 ;  /* 0x00000004071a7825 */ /* 0x001fca00078e0214 */
[----:B------:R0:W-:Y:S01]  /*1a1c0*/  ATOM.E.ADD.F32.FTZ.RN.STRONG.GPU P0, RZ, desc[UR8][R26.64], R19 ;  /* 0x800000131aff79a2 */ /* 0x0001e2000c10f308 */
[----:B------:R-:W-:Y:S04]  /*1a1d0*/  BSSY.RECONVERGENT B0, `(.L_x_8763) ;  /* 0x0000015000007945 */ /* 0x000fe80003800200 */
[----:B0-----:R-:W-:Y:S05]  /*1a1e0*/  @P0 BRA `(.L_x_8764) ;  /* 0x00000000004c0947 */ /* 0x001fea0003800000 */
[----:B------:R-:W0:Y:S02]  /*1a1f0*/  QSPC.E.S P0, RZ, [R26] ;  /* 0x000000001aff73aa */ /* 0x000e240000000500 */
[----:B0-----:R-:W-:Y:S05]  /*1a200*/  @!P0 BRA `(.L_x_8765) ;  /* 0x0000000000188947 */ /* 0x001fea0003800000 */
[----:B------:R-:W-:-:S07]  /*1a210*/  MOV R9, R26 ;  /* 0x0000001a00097202 */ /* 0x000fce0000000f00 */
.L_x_8766:
[----:B------:R-:W0:Y:S02]  /*1a220*/  LDS R26, [R9] ;  /* 0x00000000091a7984 */ /* 0x000e240000000800 */
[----:B0-----:R-:W-:-:S05]  /*1a230*/  FADD R27, R19, R26 ;  /* 0x0000001a131b7221 */ /* 0x001fca0000000000 */
[----:B------:R-:W0:Y:S02]  /*1a240*/  ATOMS.CAST.SPIN P0, [R9], R26, R27 ;  /* 0x0000001a0900758d */ /* 0x000e24000180001b */
[----:B0-----:R-:W-:Y:S05]  /*1a250*/  @!P0 BRA `(.L_x_8766) ;  /* 0xfffffffc00f08947 */ /* 0x001fea000383ffff */
[----:B------:R-:W-:Y:S05]  /*1a260*/  BRA `(.L_x_8764) ;  /* 0x00000000002c7947 */ /* 0x000fea0003800000 */
.L_x_8765:
[----:B------:R-:W0:Y:S02]  /*1a270*/  QSPC.E.D P0, RZ, [R26] ;  /* 0x000000001aff73aa */ /* 0x000e240000000700 */
[----:B0-----:R-:W-:Y:S05]  /*1a280*/  @!P0 BRA `(.L_x_8767) ;  /* 0x0000000000188947 */ /* 0x001fea0003800000 */
.L_x_8768:
[----:B------:R-:W2:Y:S02]  /*1a290*/  LD.E R28, [R26] ;  /* 0x000000001a1c7980 */ /* 0x000ea40000100900 */
[----:B--2---:R-:W-:-:S06]  /*1a2a0*/  FADD R29, R19, R28 ;  /* 0x0000001c131d7221 */ /* 0x004fcc0000000000 */
[----:B------:R-:W2:Y:S02]  /*1a2b0*/  ATOM.E.CAST.SPIN PT, R29, [R26], R28, R29 ;  /* 0x0000001c1a1d738b */ /* 0x000ea400019e011d */
[----:B--2---:R-:W-:-:S13]  /*1a2c0*/  ISETP.EQ.U32.AND P0, PT, R29, 0x1, PT ;  /* 0x000000011d00780c */ /* 0x004fda0003f02070 */
[----:B------:R-:W-:Y:S05]  /*1a2d0*/  @!P0 BRA `(.L_x_8768) ;  /* 0xfffffffc00ec8947 */ /* 0x000fea000383ffff */
[----:B------:R-:W-:Y:S05]  /*1a2e0*/  BRA `(.L_x_8764) ;  /* 0x00000000000c7947 */ /* 0x000fea0003800000 */
.L_x_8767:
[----:B------:R-:W2:Y:S02]  /*1a2f0*/  LD.E R10, desc[UR8][R26.64] ;  /* 0x000000081a0a7980 */ /* 0x000ea4000c101900 */
[----:B--2---:R-:W-:-:S05]  /*1a300*/  FADD R9, R19, R10 ;  /* 0x0000000a13097221 */ /* 0x004fca0000000000 */
[----:B------:R0:W-:Y:S02]  /*1a310*/  ST.E desc[UR8][R26.64], R9 ;  /* 0x000000091a007985 */ /* 0x0001e4000c101908 */
.L_x_8764:
[----:B------:R-:W-:Y:S05]  /*1a320*/  BSYNC.RECONVERGENT B0 ;  /* 0x0000000000007941 */ /* 0x000fea0003800200 */
.L_x_8763:
        /* <DEDUP_REMOVED lines=10> */
.L_x_8772:
[----:B------:R-:W0:Y:S02]  /*1a3d0*/  LDS R26, [R9] ;  /* 0x00000000091a7984 */ /* 0x000e240000000800 */
[----:B0-----:R-:W-:-:S05]  /*1a3e0*/  FADD R27, R33, R26 ;  /* 0x0000001a211b7221 */ /* 0x001fca0000000000 */
[----:B------:R-:W0:Y:S02]  /*1a3f0*/  ATOMS.CAST.SPIN P0, [R9], R26, R27 ;  /* 0x0000001a0900758d */ /* 0x000e24000180001b */
[----:B0-----:R-:W-:Y:S05]  /*1a400*/  @!P0 BRA `(.L_x_8772) ;  /* 0xfffffffc00f08947 */ /* 0x001fea000383ffff */
[----:B------:R-:W-:Y:S05]  /*1a410*/  BRA `(.L_x_8770) ;  /* 0x00000000002c7947 */ /* 0x000fea0003800000 */
.L_x_8771:
[----:B------:R-:W0:Y:S02]  /*1a420*/  QSPC.E.D P0, RZ, [R26] ;  /* 0x000000001aff73aa */ /* 0x000e240000000700 */
[----:B0-----:R-:W-:Y:S05]  /*1a430*/  @!P0 BRA `(.L_x_8773) ;  /* 0x0000000000188947 */ /* 0x001fea0003800000 */
.L_x_8774:
[----:B------:R-:W2:Y:S02]  /*1a440*/  LD.E R28, [R26] ;  /* 0x000000001a1c7980 */ /* 0x000ea40000100900 */
[----:B--2---:R-:W-:-:S06]  /*1a450*/  FADD R29, R33, R28 ;  /* 0x0000001c211d7221 */ /* 0x004fcc0000000000 */
[----:B------:R-:W2:Y:S02]  /*1a460*/  ATOM.E.CAST.SPIN PT, R29, [R26], R28, R29 ;  /* 0x0000001c1a1d738b */ /* 0x000ea400019e011d */
[----:B--2---:R-:W-:-:S13]  /*1a470*/  ISETP.EQ.U32.AND P0, PT, R29, 0x1, PT ;  /* 0x000000011d00780c */ /* 0x004fda0003f02070 */
[----:B------:R-:W-:Y:S05]  /*1a480*/  @!P0 BRA `(.L_x_8774) ;  /* 0xfffffffc00ec8947 */ /* 0x000fea000383ffff */
[----:B------:R-:W-:Y:S05]  /*1a490*/  BRA `(.L_x_8770) ;  /* 0x00000000000c7947 */ /* 0x000fea0003800000 */
.L_x_8773:
[----:B------:R-:W2:Y:S02]  /*1a4a0*/  LD.E R9, desc[UR8][R26.64] ;  /* 0x000000081a097980 */ /* 0x000ea4000c101900 */
[----:B--2---:R-:W-:-:S05]  /*1a4b0*/  FADD R9, R33, R9 ;  /* 0x0000000921097221 */ /* 0x004fca0000000000 */
[----:B------:R0:W-:Y:S02]  /*1a4c0*/  ST.E desc[UR8][R26.64], R9 ;  /* 0x000000091a007985 */ /* 0x0001e4000c101908 */
.L_x_8770:
[----:B------:R-:W-:Y:S05]  /*1a4d0*/  BSYNC.RECONVERGENT B0 ;  /* 0x0000000000007941 */ /* 0x000fea0003800200 */
.L_x_8769:
[----:B0-----:R-:W-:-:S05]  /*1a4e0*/  IMAD.WIDE R26, R4, 0x4, R20 ;  /* 0x00000004041a7825 */ /* 0x001fca00078e0214 */
[----:B------:R0:W-:Y:S01]  /*1a4f0*/  ATOM.E.ADD.F32.FTZ.RN.STRONG.GPU P0, RZ, desc[UR8][R26.64], R19 ;  /* 0x800000131aff79a2 */ /* 0x0001e2000c10f308 */
[----:B------:R-:W-:Y:S04]  /*1a500*/  BSSY.RECONVERGENT B0, `(.L_x_8775) ;  /* 0x0000015000007945 */ /* 0x000fe80003800200 */
[----:B0-----:R-:W-:Y:S05]  /*1a510*/  @P0 BRA `(.L_x_8776) ;  /* 0x00000000004c0947 */ /* 0x001fea0003800000 */
[----:B------:R-:W0:Y:S02]  /*1a520*/  QSPC.E.S P0, RZ, [R26] ;  /* 0x000000001aff73aa */ /* 0x000e240000000500 */
[----:B0-----:R-:W-:Y:S05]  /*1a530*/  @!P0 BRA `(.L_x_8777) ;  /* 0x0000000000188947 */ /* 0x001fea0003800000 */
[----:B------:R-:W-:-:S07]  /*1a540*/  MOV R9, R26 ;  /* 0x0000001a00097202 */ /* 0x000fce0000000f00 */
.L_x_8778:
[----:B------:R-:W0:Y:S02]  /*1a550*/  LDS R26, [R9] ;  /* 0x00000000091a7984 */ /* 0x000e240000000800 */
[----:B0-----:R-:W-:-:S05]  /*1a560*/  FADD R27, R19, R26 ;  /* 0x0000001a131b7221 */ /* 0x001fca0000000000 */
[----:B------:R-:W0:Y:S02]  /*1a570*/  ATOMS.CAST.SPIN P0, [R9], R26, R27 ;  /* 0x0000001a0900758d */ /* 0x000e24000180001b */
[----:B0-----:R-:W-:Y:S05]  /*1a580*/  @!P0 BRA `(.L_x_8778) ;  /* 0xfffffffc00f08947 */ /* 0x001fea000383ffff */
[----:B------:R-:W-:Y:S05]  /*1a590*/  BRA `(.L_x_8776) ;  /* 0x00000000002c7947 */ /* 0x000fea0003800000 */
.L_x_8777:
[----:B------:R-:W0:Y:S02]  /*1a5a0*/  QSPC.E.D P0, RZ, [R26] ;  /* 0x000000001aff73aa */ /* 0x000e240000000700 */
[----:B0-----:R-:W-:Y:S05]  /*1a5b0*/  @!P0 BRA `(.L_x_8779) ;  /* 0x0000000000188947 */ /* 0x001fea0003800000 */
.L_x_8780:
[----:B------:R-:W2:Y:S02]  /*1a5c0*/  LD.E R28, [R26] ;  /* 0x000000001a1c7980 */ /* 0x000ea40000100900 */
[----:B--2---:R-:W-:-:S06]  /*1a5d0*/  FADD R29, R19, R28 ;  /* 0x0000001c131d7221 */ /* 0x004fcc0000000000 */
[----:B------:R-:W2:Y:S02]  /*1a5e0*/  ATOM.E.CAST.SPIN PT, R29, [R26], R28, R29 ;  /* 0x0000001c1a1d738b */ /* 0x000ea400019e011d */
[----:B--2---:R-:W-:-:S13]  /*1a5f0*/  ISETP.EQ.U32.AND P0, PT, R29, 0x1, PT ;  /* 0x000000011d00780c */ /* 0x004fda0003f02070 */
[----:B------:R-:W-:Y:S05]  /*1a600*/  @!P0 BRA `(.L_x_8780) ;  /* 0xfffffffc00ec8947 */ /* 0x000fea000383ffff */
[----:B------:R-:W-:Y:S05]  /*1a610*/  BRA `(.L_x_8776) ;  /* 0x00000000000c7947 */ /* 0x000fea0003800000 */
.L_x_8779:
[----:B------:R-:W2:Y:S02]  /*1a620*/  LD.E R10, desc[UR8][R26.64] ;  /* 0x000000081a0a7980 */ /* 0x000ea4000c101900 */
[----:B--2---:R-:W-:-:S05]  /*1a630*/  FADD R9, R19, R10 ;  /* 0x0000000a13097221 */ /* 0x004fca0000000000 */
[----:B------:R0:W-:Y:S02]  /*1a640*/  ST.E desc[UR8][R26.64], R9 ;  /* 0x000000091a007985 */ /* 0x0001e4000c101908 */
.L_x_8776:
[----:B------:R-:W-:Y:S05]  /*1a650*/  BSYNC.RECONVERGENT B0 ;  /* 0x0000000000007941 */ /* 0x000fea0003800200 */
.L_x_8775:
        /* <DEDUP_REMOVED lines=9> */
.L_x_8784:
[----:B------:R-:W0:Y:S02]  /*1a6f0*/  LDS R26, [R9] ;  /* 0x00000000091a7984 */ /* 0x000e240000000800 */
[----:B0-----:R-:W-:-:S05]  /*1a700*/  FADD R27, R33, R26 ;  /* 0x0000001a211b7221 */ /* 0x001fca0000000000 */
[----:B------:R-:W0:Y:S02]  /*1a710*/  ATOMS.CAST.SPIN P0, [R9], R26, R27 ;  /* 0x0000001a0900758d */ /* 0x000e24000180001b */
[----:B0-----:R-:W-:Y:S05]  /*1a720*/  @!P0 BRA `(.L_x_8784) ;  /* 0xfffffffc00f08947 */ /* 0x001fea000383ffff */
[----:B------:R-:W-:Y:S05]  /*1a730*/  BRA `(.L_x_8782) ;  /* 0x00000000002c7947 */ /* 0x000fea0003800000 */
.L_x_8783:
[----:B------:R-:W0:Y:S02]  /*1a740*/  QSPC.E.D P0, RZ, [R26] ;  /* 0x000000001aff73aa */ /* 0x000e240000000700 */
[----:B0-----:R-:W-:Y:S05]  /*1a750*/  @!P0 BRA `(.L_x_8785) ;  /* 0x0000000000188947 */ /* 0x001fea0003800000 */
.L_x_8786:
[----:B------:R-:W2:Y:S02]  /*1a760*/  LD.E R28, [R26] ;  /* 0x000000001a1c7980 */ /* 0x000ea40000100900 */
[----:B--2---:R-:W-:-:S06]  /*1a770*/  FADD R29, R33, R28 ;  /* 0x0000001c211d7221 */ /* 0x004fcc0000000000 */
[----:B------:R-:W2:Y:S02]  /*1a780*/  ATOM.E.CAST.SPIN PT, R29, [R26], R28, R29 ;  /* 0x0000001c1a1d738b */ /* 0x000ea400019e011d */
[----:B--2---:R-:W-:-:S13]  /*1a790*/  ISETP.EQ.U32.AND P0, PT, R29, 0x1, PT ;  /* 0x000000011d00780c */ /* 0x004fda0003f02070 */
[----:B------:R-:W-:Y:S05]  /*1a7a0*/  @!P0 BRA `(.L_x_8786) ;  /* 0xfffffffc00ec8947 */ /* 0x000fea000383ffff */
[----:B------:R-:W-:Y:S05]  /*1a7b0*/  BRA `(.L_x_8782) ;  /* 0x00000000000c7947 */ /* 0x000fea0003800000 */
.L_x_8785:
[----:B------:R-:W2:Y:S02]  /*1a7c0*/  LD.E R9, desc[UR8][R26.64] ;  /* 0x000000081a097980 */ /* 0x000ea4000c101900 */
[----:B--2---:R-:W-:-:S05]  /*1a7d0*/  FADD R9, R33, R9 ;  /* 0x0000000921097221 */ /* 0x004fca0000000000 */
[----:B------:R0:W-:Y:S02]  /*1a7e0*/  ST.E desc[UR8][R26.64], R9 ;  /* 0x000000091a007985 */ /* 0x0001e4000c101908 */
.L_x_8782:
[----:B------:R-:W-:Y:S05]  /*1a7f0*/  BSYNC.RECONVERGENT B0 ;  /* 0x0000000000007941 */ /* 0x000fea0003800200 */
.L_x_8781:
[----:B0-----:R-:W-:-:S05]  /*1a800*/  IMAD.WIDE R26, R6, 0x4, R20 ;  /* 0x00000004061a7825 */ /* 0x001fca00078e0214 */
[----:B------:R0:W-:Y:S01]  /*1a810*/  ATOM.E.ADD.F32.FTZ.RN.STRONG.GPU P0, RZ, desc[UR8][R26.64], R19 ;  /* 0x800000131aff79a2 */ /* 0x0001e2000c10f308 */
[----:B------:R-:W-:Y:S04]  /*1a820*/  BSSY.RECONVERGENT B0, `(.L_x_8787) ;  /* 0x0000015000007945 */ /* 0x000fe80003800200 */
[----:B0-----:R-:W-:Y:S05]  /*1a830*/  @P0 BRA `(.L_x_8788) ;  /* 0x00000000004c0947 */ /* 0x001fea0003800000 */
[----:B------:R-:W0:Y:S02]  /*1a840*/  QSPC.E.S P0, RZ, [R26] ;  /* 0x000000001aff73aa */ /* 0x000e240000000500 */
[----:B0-----:R-:W-:Y:S05]  /*1a850*/  @!P0 BRA `(.L_x_8789) ;  /* 0x0000000000188947 */ /* 0x001fea0003800000 */
[----:B------:R-:W-:-:S07]  /*1a860*/  MOV R9, R26 ;  /* 0x0000001a00097202 */ /* 0x000fce0000000f00 */
.L_x_8790:
[----:B------:R-:W0:Y:S02]  /*1a870*/  LDS R26, [R9] ;  /* 0x00000000091a7984 */ /* 0x000e240000000800 */
[----:B0-----:R-:W-:-:S05]  /*1a880*/  FADD R27, R19, R26 ;  /* 0x0000001a131b7221 */ /* 0x001fca0000000000 */
[----:B------:R-:W0:Y:S02]  /*1a890*/  ATOMS.CAST.SPIN P0, [R9], R26, R27 ;  /* 0x0000001a0900758d */ /* 0x000e24000180001b */
[----:B0-----:R-:W-:Y:S05]  /*1a8a0*/  @!P0 BRA `(.L_x_8790) ;  /* 0xfffffffc00f08947 */ /* 0x001fea000383ffff */
[----:B------:R-:W-:Y:S05]  /*1a8b0*/  BRA `(.L_x_8788) ;  /* 0x00000000002c7947 */ /* 0x000fea0003800000 */
.L_x_8789:
[----:B------:R-:W0:Y:S02]  /*1a8c0*/  QSPC.E.D P0, RZ, [R26] ;  /* 0x000000001aff73aa */ /* 0x000e240000000700 */
[----:B0-----:R-:W-:Y:S05]  /*1a8d0*/  @!P0 BRA `(.L_x_8791) ;  /* 0x0000000000188947 */ /* 0x001fea0003800000 */
.L_x_8792:
[----:B------:R-:W2:Y:S02]  /*1a8e0*/  LD.E R28, [R26] ;  /* 0x000000001a1c7980 */ /* 0x000ea40000100900 */
[----:B--2---:R-:W-:-:S06]  /*1a8f0*/  FADD R29, R19, R28 ;  /* 0x0000001c131d7221 */ /* 0x004fcc0000000000 */
[----:B------:R-:W2:Y:S02]  /*1a900*/  ATOM.E.CAST.SPIN PT, R29, [R26], R28, R29 ;  /* 0x0000001c1a1d738b */ /* 0x000ea400019e011d */
[----:B--2---:R-:W-:-:S13]  /*1a910*/  ISETP.EQ.U32.AND P0, PT, R29, 0x1, PT ;  /* 0x000000011d00780c */ /* 0x004fda0003f02070 */
[----:B------:R-:W-:Y:S05]  /*1a920*/  @!P0 BRA `(.L_x_8792) ;  /* 0xfffffffc00ec8947 */ /* 0x000fea000383ffff */
[----:B------:R-:W-:Y:S05]  /*1a930*/  BRA `(.L_x_8788) ;  /* 0x00000000000c7947 */ /* 0x000fea0003800000 */
.L_x_8791:
[----:B------:R-:W2:Y:S02]  /*1a940*/  LD.E R10, desc[UR8][R26.64] ;  /* 0x000000081a0a7980 */ /* 0x000ea4000c101900 */
[----:B--2---:R-:W-:-:S05]  /*1a950*/  FADD R9, R19, R10 ;  /* 0x0000000a13097221 */ /* 0x004fca0000000000 */
[----:B------:R0:W-:Y:S02]  /*1a960*/  ST.E desc[UR8][R26.64], R9 ;  /* 0x000000091a007985 */ /* 0x0001e4000c101908 */
.L_x_8788:
[----:B------:R-:W-:Y:S05]  /*1a970*/  BSYNC.RECONVERGENT B0 ;  /* 0x0000000000007941 */ /* 0x000fea0003800200 */
.L_x_8787:
        /* <DEDUP_REMOVED lines=10> */
.L_x_8796:
[----:B------:R-:W0:Y:S02]  /*1aa20*/  LDS R22, [R9] ;  /* 0x0000000009167984 */ /* 0x000e240000000800 */
[----:B0-----:R-:W-:-:S05]  /*1aa30*/  FADD R23, R29, R22 ;  /* 0x000000161d177221 */ /* 0x001fca0000000000 */
[----:B------:R-:W0:Y:S02]  /*1aa40*/  ATOMS.CAST.SPIN P0, [R9], R22, R23 ;  /* 0x000000160900758d */ /* 0x000e240001800017 */
[----:B0-----:R-:W-:Y:S05]  /*1aa50*/  @!P0 BRA `(.L_x_8796) ;  /* 0xfffffffc00f08947 */ /* 0x001fea000383ffff */
[----:B------:R-:W-:Y:S05]  /*1aa60*/  BRA `(.L_x_8794) ;  /* 0x00000000002c7947 */ /* 0x000fea0003800000 */
.L_x_8795:
[----:B------:R-:W0:Y:S02]  /*1aa70*/  QSPC.E.D P0, RZ, [R22] ;  /* 0x0000000016ff73aa */ /* 0x000e240000000700 */
[----:B0-----:R-:W-:Y:S05]  /*1aa80*/  @!P0 BRA `(.L_x_8797) ;  /* 0x0000000000188947 */ /* 0x001fea0003800000 */
.L_x_8798:
[----:B------:R-:W2:Y:S02]  /*1aa90*/  LD.E R26, [R22] ;  /* 0x00000000161a7980 */ /* 0x000ea40000100900 */
[----:B--2---:R-:W-:-:S06]  /*1aaa0*/  FADD R27, R29, R26 ;  /* 0x0000001a1d1b7221 */ /* 0x004fcc0000000000 */
[----:B------:R-:W2:Y:S02]  /*1aab0*/  ATOM.E.CAST.SPIN PT, R27, [R22], R26, R27 ;  /* 0x0000001a161b738b */ /* 0x000ea400019e011b */
[----:B--2---:R-:W-:-:S13]  /*1aac0*/  ISETP.EQ.U32.AND P0, PT, R27, 0x1, PT ;  /* 0x000000011b00780c */ /* 0x004fda0003f02070 */
[----:B------:R-:W-:Y:S05]  /*1aad0*/  @!P0 BRA `(.L_x_8798) ;  /* 0xfffffffc00ec8947 */ /* 0x000fea000383ffff */
[----:B------:R-:W-:Y:S05]  /*1aae0*/  BRA `(.L_x_8794) ;  /* 0x00000000000c7947 */ /* 0x000fea0003800000 */
.L_x_8797:
[----:B------:R-:W2:Y:S02]  /*1aaf0*/  LD.E R9, desc[UR8][R22.64] ;  /* 0x0000000816097980 */ /* 0x000ea4000c101900 */
[----:B--2---:R-:W-:-:S05]  /*1ab00*/  FADD R9, R29, R9 ;  /* 0x000000091d097221 */ /* 0x004fca0000000000 */
[----:B------:R0:W-:Y:S02]  /*1ab10*/  ST.E desc[UR8][R22.64], R9 ;  /* 0x0000000916007985 */ /* 0x0001e4000c101908 */
.L_x_8794:
[----:B------:R-:W-:Y:S05]  /*1ab20*/  BSYNC.RECONVERGENT B0 ;  /* 0x0000000000007941 */ /* 0x000fea0003800200 */
.L_x_8793:
        /* <DEDUP_REMOVED lines=8> */
.L_x_8802:
[----:B------:R-:W0:Y:S02]  /*1abb0*/  LDS R20, [R9] ;  /* 0x0000000009147984 */ /* 0x000e240000000800 */
[----:B0-----:R-:W-:-:S05]  /*1abc0*/  FADD R21, R19, R20 ;  /* 0x0000001413157221 */ /* 0x001fca0000000000 */
[----:B------:R-:W0:Y:S02]  /*1abd0*/  ATOMS.CAST.SPIN P0, [R9], R20, R21 ;  /* 0x000000140900758d */ /* 0x000e240001800015 */
[----:B0-----:R-:W-:Y:S05]  /*1abe0*/  @!P0 BRA `(.L_x_8802) ;  /* 0xfffffffc00f08947 */ /* 0x001fea000383ffff */
[----:B------:R-:W-:Y:S05]  /*1abf0*/  BRA `(.L_x_8800) ;  /* 0x00000000002c7947 */ /* 0x000fea0003800000 */
.L_x_8801:
[----:B------:R-:W0:Y:S02]  /*1ac00*/  QSPC.E.D P0, RZ, [R20] ;  /* 0x0000000014ff73aa */ /* 0x000e240000000700 */
[----:B0-----:R-:W-:Y:S05]  /*1ac10*/  @!P0 BRA `(.L_x_8803) ;  /* 0x0000000000188947 */ /* 0x001fea0003800000 */
.L_x_8804:
[----:B------:R-:W2:Y:S02]  /*1ac20*/  LD.E R22, [R20] ;  /* 0x0000000014167980 */ /* 0x000ea40000100900 */
[----:B--2---:R-:W-:-:S06]  /*1ac30*/  FADD R23, R19, R22 ;  /* 0x0000001613177221 */ /* 0x004fcc0000000000 */
[----:B------:R-:W2:Y:S02]  /*1ac40*/  ATOM.E.CAST.SPIN PT, R23, [R20], R22, R23 ;  /* 0x000000161417738b */ /* 0x000ea400019e0117 */
[----:B--2---:R-:W-:-:S13]  /*1ac50*/  ISETP.EQ.U32.AND P0, PT, R23, 0x1, PT ;  /* 0x000000011700780c */ /* 0x004fda0003f02070 */
[----:B------:R-:W-:Y:S05]  /*1ac60*/  @!P0 BRA `(.L_x_8804) ;  /* 0xfffffffc00ec8947 */ /* 0x000fea000383ffff */
[----:B------:R-:W-:Y:S05]  /*1ac70*/  BRA `(.L_x_8800) ;  /* 0x00000000000c7947 */ /* 0x000fea0003800000 */
.L_x_8803:
[----:B------:R-:W2:Y:S02]  /*1ac80*/  LD.E R10, desc[UR8][R20.64] ;  /* 0x00000008140a7980 */ /* 0x000ea4000c101900 */
[----:B--2---:R-:W-:-:S05]  /*1ac90*/  FADD R9, R19, R10 ;  /* 0x0000000a13097221 */ /* 0x004fca0000000000 */
[----:B------:R0:W-:Y:S02]  /*1aca0*/  ST.E desc[UR8][R20.64], R9 ;  /* 0x0000000914007985 */ /* 0x0001e4000c101908 */
.L_x_8800:
[----:B------:R-:W-:Y:S05]  /*1acb0*/  BSYNC.RECONVERGENT B0 ;  /* 0x0000000000007941 */ /* 0x000fea0003800200 */
.L_x_8799:
[----:B------:R-:W-:-:S03]  /*1acc0*/  UMOV UR4, 0xffffffff ;  /* 0xffffffff00047882 */ /* 0x000fc60000000000 */
[----:B------:R-:W-:Y:S05]  /*1acd0*/  BRA.DIV UR4, `(.L_x_8805) ;  /* 0x0000016e04247947 */ /* 0x000fea000b800000 */
[----:B------:R-:W0:Y:S04]  /*1ace0*/  LDL R12, [R1+0xd0] ;  /* 0x0000d000010c7983 */ /* 0x000e280000100800 */
[----:B------:R1:W2:Y:S04]  /*1acf0*/  SHFL.IDX PT, R10, R14, 0x6, 0x181f ;  /* 0x00d81f000e0a7f89 */ /* 0x0002a800000e0000 */
[----:B------:R1:W3:Y:S04]  /*1ad00*/  SHFL.IDX PT, R22, R16, 0x6, 0x181f ;  /* 0x00d81f0010167f89 */ /* 0x0002e800000e0000 */
[----:B0-23--:R1:W0:Y:S02]  /*1ad10*/  SHFL.IDX PT, R9, R12, 0x6, 0x181f ;  /* 0x00d81f000c097f89 */ /* 0x00d22400000e0000 */
.L_x_9421:
        /* <DEDUP_REMOVED lines=19> */
.L_x_8809:
[----:B------:R-:W0:Y:S02]  /*1ae50*/  LDS R20, [R9] ;  /* 0x0000000009147984 */ /* 0x000e240000000800 */
[----:B0-----:R-:W-:-:S05]  /*1ae60*/  FADD R21, R27, R20 ;  /* 0x000000141b157221 */ /* 0x001fca0000000000 */
[----:B------:R-:W0:Y:S02]  /*1ae70*/  ATOMS.CAST.SPIN P0, [R9], R20, R21 ;  /* 0x000000140900758d */ /* 0x000e240001800015 */
[----:B0-----:R-:W-:Y:S05]  /*1ae80*/  @!P0 BRA `(.L_x_8809) ;  /* 0xfffffffc00f08947 */ /* 0x001fea000383ffff */
[----:B------:R-:W-:Y:S05]  /*1ae90*/  BRA `(.L_x_8807) ;  /* 0x00000000002c7947 */ /* 0x000fea0003800000 */
.L_x_8808:
[----:B------:R-:W0:Y:S02]  /*1aea0*/  QSPC.E.D P0, RZ, [R22] ;  /* 0x0000000016ff73aa */ /* 0x000e240000000700 */
[----:B0-----:R-:W-:Y:S05]  /*1aeb0*/  @!P0 BRA `(.L_x_8810) ;  /* 0x0000000000188947 */ /* 0x001fea0003800000 */
.L_x_8811:
[----:B------:R-:W2:Y:S02]  /*1aec0*/  LD.E R20, [R22] ;  /* 0x0000000016147980 */ /* 0x000ea40000100900 */
[----:B--2---:R-:W-:-:S06]  /*1aed0*/  FADD R21, R27, R20 ;  /* 0x000000141b157221 */ /* 0x004fcc0000000000 */
[----:B------:R-:W2:Y:S02]  /*1aee0*/  ATOM.E.CAST.SPIN PT, R21, [R22], R20, R21 ;  /* 0x000000141615738b */ /* 0x000ea400019e0115 */
[----:B--2---:R-:W-:-:S13]  /*1aef0*/  ISETP.EQ.U32.AND P0, PT, R21, 0x1, PT ;  /* 0x000000011500780c */ /* 0x004fda0003f02070 */
[----:B------:R-:W-:Y:S05]  /*1af00*/  @!P0 BRA `(.L_x_8811) ;  /* 0xfffffffc00ec8947 */ /* 0x000fea000383ffff */
[----:B------:R-:W-:Y:S05]  /*1af10*/  BRA `(.L_x_8807) ;  /* 0x00000000000c7947 */ /* 0x000fea0003800000 */
.L_x_8810:
[----:B------:R-:W2:Y:S02]  /*1af20*/  LD.E R9, desc[UR8][R22.64] ;  /* 0x0000000816097980 */ /* 0x000ea4000c101900 */
[----:B--2---:R-:W-:-:S05]  /*1af30*/  FADD R9, R27, R9 ;  /* 0x000000091b097221 */ /* 0x004fca0000000000 */
[----:B------:R0:W-:Y:S02]  /*1af40*/  ST.E desc[UR8][R22.64], R9 ;  /* 0x0000000916007985 */ /* 0x0001e4000c101908 */
.L_x_8807:
[----:B------:R-:W-:Y:S05]  /*1af50*/  BSYNC.RECONVERGENT B0 ;  /* 0x0000000000007941 */ /* 0x000fea0003800200 */
.L_x_8806:
        /* <DEDUP_REMOVED lines=9> */
.L_x_8815:
[----:B------:R-:W0:Y:S02]  /*1aff0*/  LDS R26, [R9] ;  /* 0x00000000091a7984 */ /* 0x000e240000000800 */
[----:B0-----:R-:W-:-:S05]  /*1b000*/  FADD R27, R19, R26 ;  /* 0x0000001a131b7221 */ /* 0x001fca0000000000 */
[----:B------:R-:W0:Y:S02]  /*1b010*/  ATOMS.CAST.SPIN P0, [R9], R26, R27 ;  /* 0x0000001a0900758d */ /* 0x000e24000180001b */
[----:B0-----:R-:W-:Y:S05]  /*1b020*/  @!P0 BRA `(.L_x_8815) ;  /* 0xfffffffc00f08947 */ /* 0x001fea000383ffff */
[----:B------:R-:W-:Y:S05]  /*1b030*/  BRA `(.L_x_8813) ;  /* 0x00000000002c7947 */ /* 0x000fea0003800000 */
.L_x_8814:
[----:B------:R-:W1:Y:S02]  /*1b040*/  QSPC.E.D P0, RZ, [R20] ;  /* 0x0000000014ff73aa */ /* 0x000e640000000700 */
[----:B-1----:R-:W-:Y:S05]  /*1b050*/  @!P0 BRA `(.L_x_8816) ;  /* 0x0000000000188947 */ /* 0x002fea0003800000 */
.L_x_8817:
[----:B------:R-:W2:Y:S02]  /*1b060*/  LD.E R26, [R20] ;  /* 0x00000000141a7980 */ /* 0x000ea40000100900 */
[----:B--2---:R-:W-:-:S06]  /*1b070*/  FADD R27, R19, R26 ;  /* 0x0000001a131b7221 */ /* 0x004fcc0000000000 */
[----:B------:R-:W2:Y:S02]  /*1b080*/  ATOM.E.CAST.SPIN PT, R27, [R20], R26, R27 ;  /* 0x0000001a141b738b */ /* 0x000ea400019e011b */
[----:B--2---:R-:W-:-:S13]  /*1b090*/  ISETP.EQ.U32.AND P0, PT, R27, 0x1, PT ;  /* 0x000000011b00780c */ /* 0x004fda0003f02070 */
[----:B------:R-:W-:Y:S05]  /*1b0a0*/  @!P0 BRA `(.L_x_8817) ;  /* 0xfffffffc00ec8947 */ /* 0x000fea000383ffff */
[----:B------:R-:W-:Y:S05]  /*1b0b0*/  BRA `(.L_x_8813) ;  /* 0x00000000000c7947 */ /* 0x000fea0003800000 */
.L_x_8816:
[----:B------:R-:W0:Y:S02]  /*1b0c0*/  LD.E R10, desc[UR8][R20.64] ;  /* 0x00000008140a7980 */ /* 0x000e24000c101900 */
[----:B0-----:R-:W-:-:S05]  /*1b0d0*/  FADD R9, R19, R10 ;  /* 0x0000000a13097221 */ /* 0x001fca0000000000 */
[----:B------:R1:W-:Y:S02]  /*1b0e0*/  ST.E desc[UR8][R20.64], R9 ;  /* 0x0000000914007985 */ /* 0x0003e4000c101908 */
.L_x_8813:
[----:B------:R-:W-:Y:S05]  /*1b0f0*/  BSYNC.RECONVERGENT B0 ;  /* 0x0000000000007941 */ /* 0x000fea0003800200 */
.L_x_8812:
        /* <DEDUP_REMOVED lines=10> */
.L_x_8821:
[----:B------:R-:W0:Y:S02]  /*1b1a0*/  LDS R26, [R9] ;  /* 0x00000000091a7984 */ /* 0x000e240000000800 */
[----:B0-----:R-:W-:-:S05]  /*1b1b0*/  FADD R27, R33, R26 ;  /* 0x0000001a211b7221 */ /* 0x001fca0000000000 */
[----:B------:R-:W0:Y:S02]  /*1b1c0*/  ATOMS.CAST.SPIN P0, [R9], R26, R27 ;  /* 0x0000001a0900758d */ /* 0x000e24000180001b */
[----:B0-----:R-:W-:Y:S05]  /*1b1d0*/  @!P0 BRA `(.L_x_8821) ;  /* 0xfffffffc00f08947 */ /* 0x001fea000383ffff */
[----:B------:R-:W-:Y:S05]  /*1b1e0*/  BRA `(.L_x_8819) ;  /* 0x00000000002c7947 */ /* 0x000fea0003800000 */
.L_x_8820:
[----:B------:R-:W0:Y:S02]  /*1b1f0*/  QSPC.E.D P0, RZ, [R26] ;  /* 0x000000001aff73aa */ /* 0x000e240000000700 */
[----:B0-----:R-:W-:Y:S05]  /*1b200*/  @!P0 BRA `(.L_x_8822) ;  /* 0x0000000000188947 */ /* 0x001fea0003800000 */
.L_x_8823:
[----:B------:R-:W2:Y:S02]  /*1b210*/  LD.E R28, [R26] ;  /* 0x000000001a1c7980 */ /* 0x000ea40000100900 */
[----:B--2---:R-:W-:-:S06]  /*1b220*/  FADD R29, R33, R28 ;  /* 0x0000001c211d7221 */ /* 0x004fcc0000000000 */
[----:B------:R-:W2:Y:S02]  /*1b230*/  ATOM.E.CAST.SPIN PT, R29, [R26], R28, R29 ;  /* 0x0000001c1a1d738b */ /* 0x000ea400019e011d */
[----:B--2---:R-:W-:-:S13]  /*1b240*/  ISETP.EQ.U32.AND P0, PT, R29, 0x1, PT ;  /* 0x000000011d00780c */ /* 0x004fda0003f02070 */
[----:B------:R-:W-:Y:S05]  /*1b250*/  @!P0 BRA `(.L_x_8823) ;  /* 0xfffffffc00ec8947 */ /* 0x000fea000383ffff */
[----:B------:R-:W-:Y:S05]  /*1b260*/  BRA `(.L_x_8819) ;  /* 0x00000000000c7947 */ /* 0x000fea0003800000 */
.L_x_8822:
[----:B------:R-:W2:Y:S02]  /*1b270*/  LD.E R9, desc[UR8][R26.64] ;  /* 0x000000081a097980 */ /* 0x000ea4000c101900 */
[----:B--2---:R-:W-:-:S05]  /*1b280*/  FADD R9, R33, R9 ;  /* 0x0000000921097221 */ /* 0x004fca0000000000 */
[----:B------:R0:W-:Y:S02]  /*1b290*/  ST.E desc[UR8][R26.64], R9 ;  /* 0x000000091a007985 */ /* 0x0001e4000c101908 */
.L_x_8819:
[----:B------:R-:W-:Y:S05]  /*1b2a0*/  BSYNC.RECONVERGENT B0 ;  /* 0x0000000000007941 */ /* 0x000fea0003800200 */
.L_x_8818:
[----:B0-----:R-:W-:-:S05]  /*1b2b0*/  IMAD.WIDE R26, R52, 0x4, R20 ;  /* 0x00000004341a7825 */ /* 0x001fca00078e0214 */
[----:B------:R0:W-:Y:S01]  /*1b2c0*/  ATOM.E.ADD.F32.FTZ.RN.STRONG.GPU P0, RZ, desc[UR8][R26.64], R19 ;  /* 0x800000131aff79a2 */ /* 0x0001e2000c10f308 */
[----:B------:R-:W-:Y:S04]  /*1b2d0*/  BSSY.RECONVERGENT B0, `(.L_x_8824) ;  /* 0x0000015000007945 */ /* 0x000fe80003800200 */
[----:B0-----:R-:W-:Y:S05]  /*1b2e0*/  @P0 BRA `(.L_x_8825) ;  /* 0x00000000004c0947 */ /* 0x001fea0003800000 */
[----:B------:R-:W0:Y:S02]  /*1b2f0*/  QSPC.E.S P0, RZ, [R26] ;  /* 0x000000001aff73aa */ /* 0x000e240000000500 */
[----:B0-----:R-:W-:Y:S05]  /*1b300*/  @!P0 BRA `(.L_x_8826) ;  /* 0x0000000000188947 */ /* 0x001fea0003800000 */
[----:B------:R-:W-:-:S07]  /*1b310*/  MOV R9, R26 ;  /* 0x0000001a00097202 */ /* 0x000fce0000000f00 */
.L_x_8827:
[----:B------:R-:W0:Y:S02]  /*1b320*/  LDS R26, [R9] ;  /* 0x00000000091a7984 */ /* 0x000e240000000800 */
[----:B0-----:R-:W-:-:S05]  /*1b330*/  FADD R27, R19, R26 ;  /* 0x0000001a131b7221 */ /* 0x001fca0000000000 */
[----:B------:R-:W0:Y:S02]  /*1b340*/  ATOMS.CAST.SPIN P0, [R9], R26, R27 ;  /* 0x0000001a0900758d */ /* 0x000e24000180001b */
[----:B0-----:R-:W-:Y:S05]  /*1b350*/  @!P0 BRA `(.L_x_8827) ;  /* 0xfffffffc00f08947 */ /* 0x001fea000383ffff */
[----:B------:R-:W-:Y:S05]  /*1b360*/  BRA `(.L_x_8825) ;  /* 0x00000000002c7947 */ /* 0x000fea0003800000 */
.L_x_8826:
[----:B------:R-:W0:Y:S02]  /*1b370*/  QSPC.E.D P0, RZ, [R26] ;  /* 0x000000001aff73aa */ /* 0x000e240000000700 */
[----:B0-----:R-:W-:Y:S05]  /*1b380*/  @!P0 BRA `(.L_x_8828) ;  /* 0x0000000000188947 */ /* 0x001fea0003800000 */
.L_x_8829:
[----:B------:R-:W2:Y:S02]  /*1b390*/  LD.E R28, [R26] ;  /* 0x000000001a1c7980 */ /* 0x000ea40000100900 */
[----:B--2---:R-:W-:-:S06]  /*1b3a0*/  FADD R29, R19, R28 ;  /* 0x0000001c131d7221 */ /* 0x004fcc0000000000 */
[----:B------:R-:W2:Y:S02]  /*1b3b0*/  ATOM.E.CAST.SPIN PT, R29, [R26], R28, R29 ;  /* 0x0000001c1a1d738b */ /* 0x000ea400019e011d */
[----:B--2---:R-:W-:-:S13]  /*1b3c0*/  ISETP.EQ.U32.AND P0, PT, R29, 0x1, PT ;  /* 0x000000011d00780c */ /* 0x004fda0003f02070 */
[----:B------:R-:W-:Y:S05]  /*1b3d0*/  @!P0 BRA `(.L_x_8829) ;  /* 0xfffffffc00ec8947 */ /* 0x000fea000383ffff */
[----:B------:R-:W-:Y:S05]  /*1b3e0*/  BRA `(.L_x_8825) ;  /* 0x00000000000c7947 */ /* 0x000fea0003800000 */
.L_x_8828:
[----:B------:R-:W2:Y:S02]  /*1b3f0*/  LD.E R10, desc[UR8][R26.64] ;  /* 0x000000081a0a7980 */ /* 0x000ea4000c101900 */
[----:B--2---:R-:W-:-:S05]  /*1b400*/  FADD R9, R19, R10 ;  /* 0x0000000a13097221 */ /* 0x004fca0000000000 */
[----:B------:R0:W-:Y:S02]  /*1b410*/  ST.E desc[UR8][R26.64], R9 ;  /* 0x000000091a007985 */ /* 0x0001e4000c101908 */
.L_x_8825:
[----:B------:R-:W-:Y:S05]  /*1b420*/  BSYNC.RECONVERGENT B0 ;  /* 0x0000000000007941 */ /* 0x000fea0003800200 */
.L_x_8824:
        /* <DEDUP_REMOVED lines=10> */
.L_x_8833:
[----:B------:R-:W0:Y:S02]  /*1b4d0*/  LDS R26, [R9] ;  /* 0x00000000091a7984 */ /* 0x000e240000000800 */
[----:B0-----:R-:W-:-:S05]  /*1b4e0*/  FADD R27, R33, R26 ;  /* 0x0000001a211b7221 */ /* 0x001fca0000000000 */
[----:B------:R-:W0:Y:S02]  /*1b4f0*/  ATOMS.CAST.SPIN P0, [R9], R26, R27 ;  /* 0x0000001a0900758d */ /* 0x000e24000180001b */
[----:B0-----:R-:W-:Y:S05]  /*1b500*/  @!P0 BRA `(.L_x_8833) ;  /* 0xfffffffc00f08947 */ /* 0x001fea000383ffff */
[----:B------:R-:W-:Y:S05]  /*1b510*/  BRA `(.L_x_8831) ;  /* 0x00000000002c7947 */ /* 0x000fea0003800000 */
.L_x_8832:
[----:B------:R-:W0:Y:S02]  /*1b520*/  QSPC.E.D P0, RZ, [R26] ;  /* 0x000000001aff73aa */ /* 0x000e240000000700 */
[----:B0-----:R-:W-:Y:S05]  /*1b530*/  @!P0 BRA `(.L_x_8834) ;  /* 0x0000000000188947 */ /* 0x001fea0003800000 */
.L_x_8835:
[----:B------:R-:W2:Y:S02]  /*1b540*/  LD.E R28, [R26] ;  /* 0x000000001a1c7980 */ /* 0x000ea40000100900 */
[----:B--2---:R-:W-:-:S06]  /*1b550*/  FADD R29, R33, R28 ;  /* 0x0000001c211d7221 */ /* 0x004fcc0000000000 */
[----:B------:R-:W2:Y:S02]  /*1b560*/  ATOM.E.CAST.SPIN PT, R29, [R26], R28, R29 ;  /* 0x0000001c1a1d738b */ /* 0x000ea400019e011d */
[----:B--2---:R-:W-:-:S13]  /*1b570*/  ISETP.EQ.U32.AND P0, PT, R29, 0x1, PT ;  /* 0x000000011d00780c */ /* 0x004fda0003f02070 */
[----:B------:R-:W-:Y:S05]  /*1b580*/  @!P0 BRA `(.L_x_8835) ;  /* 0xfffffffc00ec8947 */ /* 0x000fea000383ffff */
[----:B------:R-:W-:Y:S05]  /*1b590*/  BRA `(.L_x_8831) ;  /* 0x00000000000c7947 */ /* 0x000fea0003800000 */
.L_x_8834:
[----:B------:R-:W2:Y:S02]  /*1b5a0*/  LD.E R9, desc[UR8][R26.64] ;  /* 0x000000081a097980 */ /* 0x000ea4000c101900 */
[----:B--2---:R-:W-:-:S05]  /*1b5b0*/  FADD R9, R33, R9 ;  /* 0x0000000921097221 */ /* 0x004fca0000000000 */
[----:B------:R0:W-:Y:S02]  /*1b5c0*/  ST.E desc[UR8][R26.64], R9 ;  /* 0x000000091a007985 */ /* 0x0001e4000c101908 */
.L_x_8831:
[----:B------:R-:W-:Y:S05]  /*1b5d0*/  BSYNC.RECONVERGENT B0 ;  /* 0x0000000000007941 */ /* 0x000fea0003800200 */
.L_x_8830:
[----:B0-----:R-:W-:-:S05]  /*1b5e0*/  IMAD.WIDE R26, R3, 0x4, R20 ;  /* 0x00000004031a7825 */ /* 0x001fca00078e0214 */
[----:B------:R0:W-:Y:S01]  /*1b5f0*/  ATOM.E.ADD.F32.FTZ.RN.STRONG.GPU P0, RZ, desc[UR8][R26.64], R19 ;  /* 0x800000131aff79a2 */ /* 0x0001e2000c10f308 */
[----:B------:R-:W-:Y:S04]  /*1b600*/  BSSY.RECONVERGENT B0, `(.L_x_8836) ;  /* 0x0000015000007945 */ /* 0x000fe80003800200 */
[----:B0-----:R-:W-:Y:S05]  /*1b610*/  @P0 BRA `(.L_x_8837) ;  /* 0x00000000004c0947 */ /* 0x001fea0003800000 */
[----:B------:R-:W0:Y:S02]  /*1b620*/  QSPC.E.S P0, RZ, [R26] ;  /* 0x000000001aff73aa */ /* 0x000e240000000500 */
[----:B0-----:R-:W-:Y:S05]  /*1b630*/  @!P0 BRA `(.L_x_8838) ;  /* 0x0000000000188947 */ /* 0x001fea0003800000 */
[----:B------:R-:W-:-:S07]  /*1b640*/  MOV R9, R26 ;  /* 0x0000001a00097202 */ /* 0x000fce0000000f00 */
.L_x_8839:
[----:B------:R-:W0:Y:S02]  /*1b650*/  LDS R26, [R9] ;  /* 0x00000000091a7984 */ /* 0x000e240000000800 */
[----:B0-----:R-:W-:-:S05]  /*1b660*/  FADD R27, R19, R26 ;  /* 0x0000001a131b7221 */ /* 0x001fca0000000000 */
[----:B------:R-:W0:Y:S02]  /*1b670*/  ATOMS.CAST.SPIN P0, [R9], R26, R27 ;  /* 0x0000001a0900758d */ /* 0x000e24000180001b */
[----:B0-----:R-:W-:Y:S05]  /*1b680*/  @!P0 BRA `(.L_x_8839) ;  /* 0xfffffffc00f08947 */ /* 0x001fea000383ffff */
[----:B------:R-:W-:Y:S05]  /*1b690*/  BRA `(.L_x_8837) ;  /* 0x00000000002c7947 */ /* 0x000fea0003800000 */
.L_x_8838:
[----:B------:R-:W0:Y:S02]  /*1b6a0*/  QSPC.E.D P0, RZ, [R26] ;  /* 0x000000001aff73aa */ /* 0x000e240000000700 */
[----:B0-----:R-:W-:Y:S05]  /*1b6b0*/  @!P0 BRA `(.L_x_8840) ;  /* 0x0000000000188947 */ /* 0x001fea0003800000 */
.L_x_8841:
[----:B------:R-:W2:Y:S02]  /*1b6c0*/  LD.E R28, [R26] ;  /* 0x000000001a1c7980 */ /* 0x000ea40000100900 */
[----:B--2---:R-:W-:-:S06]  /*1b6d0*/  FADD R29, R19, R28 ;  /* 0x0000001c131d7221 */ /* 0x004fcc0000000000 */
[----:B------:R-:W2:Y:S02]  /*1b6e0*/  ATOM.E.CAST.SPIN PT, R29, [R26], R28, R29 ;  /* 0x0000001c1a1d738b */ /* 0x000ea400019e011d */
[----:B--2---:R-:W-:-:S13]  /*1b6f0*/  ISETP.EQ.U32.AND P0, PT, R29, 0x1, PT ;  /* 0x000000011d00780c */ /* 0x004fda0003f02070 */
[----:B------:R-:W-:Y:S05]  /*1b700*/  @!P0 BRA `(.L_x_8841) ;  /* 0xfffffffc00ec8947 */ /* 0x000fea000383ffff */
[----:B------:R-:W-:Y:S05]  /*1b710*/  BRA `(.L_x_8837) ;  /* 0x00000000000c7947 */ /* 0x000fea0003800000 */
.L_x_8840:
[----:B------:R-:W2:Y:S02]  /*1b720*/  LD.E R10, desc[UR8][R26.64] ;  /* 0x000000081a0a7980 */ /* 0x000ea4000c101900 */
[----:B--2---:R-:W-:-:S05]  /*1b730*/  FADD R9, R19, R10 ;  /* 0x0000000a13097221 */ /* 0x004fca0000000000 */
[----:B------:R0:W-:Y:S02]  /*1b740*/  ST.E desc[UR8][R26.64], R9 ;  /* 0x000000091a007985 */ /* 0x0001e4000c101908 */
.L_x_8837:
[----:B------:R-:W-:Y:S05]  /*1b750*/  BSYNC.RECONVERGENT B0 ;  /* 0x0000000000007941 */ /* 0x000fea0003800200 */
.L_x_8836:
        /* <DEDUP_REMOVED lines=10> */
.L_x_8845:
[----:B------:R-:W0:Y:S02]  /*1b800*/  LDS R26, [R9] ;  /* 0x00000000091a7984 */ /* 0x000e240000000800 */
[----:B0-----:R-:W-:-:S05]  /*1b810*/  FADD R27, R33, R26 ;  /* 0x0000001a211b7221 */ /* 0x001fca0000000000 */
[----:B------:R-:W0:Y:S02]  /*1b820*/  ATOMS.CAST.SPIN P0, [R9], R26, R27 ;  /* 0x0000001a0900758d */ /* 0x000e24000180001b */
[----:B0-----:R-:W-:Y:S05]  /*1b830*/  @!P0 BRA `(.L_x_8845) ;  /* 0xfffffffc00f08947 */ /* 0x001fea000383ffff */
[----:B------:R-:W-:Y:S05]  /*1b840*/  BRA `(.L_x_8843) ;  /* 0x00000000002c7947 */ /* 0x000fea0003800000 */
.L_x_8844:
[----:B------:R-:W0:Y:S02]  /*1b850*/  QSPC.E.D P0, RZ, [R26] ;  /* 0x000000001aff73aa */ /* 0x000e240000000700 */
[----:B0-----:R-:W-:Y:S05]  /*1b860*/  @!P0 BRA `(.L_x_8846) ;  /* 0x0000000000188947 */ /* 0x001fea0003800000 */
.L_x_8847:
[----:B------:R-:W2:Y:S02]  /*1b870*/  LD.E R28, [R26] ;  /* 0x000000001a1c7980 */ /* 0x000ea40000100900 */
[----:B--2---:R-:W-:-:S06]  /*1b880*/  FADD R29, R33, R28 ;  /* 0x0000001c211d7221 */ /* 0x004fcc0000000000 */
[----:B------:R-:W2:Y:S02]  /*1b890*/  ATOM.E.CAST.SPIN PT, R29, [R26], R28, R29 ;  /* 0x0000001c1a1d738b */ /* 0x000ea400019e011d */
[----:B--2---:R-:W-:-:S13]  /*1b8a0*/  ISETP.EQ.U32.AND P0, PT, R29, 0x1, PT ;  /* 0x000000011d00780c */ /* 0x004fda0003f02070 */
[----:B------:R-:W-:Y:S05]  /*1b8b0*/  @!P0 BRA `(.L_x_8847) ;  /* 0xfffffffc00ec8947 */ /* 0x000fea000383ffff */
[----:B------:R-:W-:Y:S05]  /*1b8c0*/  BRA `(.L_x_8843) ;  /* 0x00000000000c7947 */ /* 0x000fea0003800000 */
.L_x_8846:
[----:B------:R-:W2:Y:S02]  /*1b8d0*/  LD.E R9, desc[UR8][R26.64] ;  /* 0x000000081a097980 */ /* 0x000ea4000c101900 */
[----:B--2---:R-:W-:-:S05]  /*1b8e0*/  FADD R9, R33, R9 ;  /* 0x0000000921097221 */ /* 0x004fca0000000000 */
[----:B------:R0:W-:Y:S02]  /*1b8f0*/  ST.E desc[UR8][R26.64], R9 ;  /* 0x000000091a007985 */ /* 0x0001e4000c101908 */
.L_x_8843:
[----:B------:R-:W-:Y:S05]  /*1b900*/  BSYNC.RECONVERGENT B0 ;  /* 0x0000000000007941 */ /* 0x000fea0003800200 */
.L_x_8842:
[----:B0-----:R-:W-:-:S05]  /*1b910*/  IMAD.WIDE R26, R5, 0x4, R20 ;  /* 0x00000004051a7825 */ /* 0x001fca00078e0214 */
[----:B------:R0:W-:Y:S01]  /*1b920*/  ATOM.E.ADD.F32.FTZ.RN.STRONG.GPU P0, RZ, desc[UR8][R26.64], R19 ;  /* 0x800000131aff79a2 */ /* 0x0001e2000c10f308 */
[----:B------:R-:W-:Y:S04]  /*1b930*/  BSSY.RECONVERGENT B0, `(.L_x_8848) ;  /* 0x0000015000007945 */ /* 0x000fe80003800200 */
[----:B0-----:R-:W-:Y:S05]  /*1b940*/  @P0 BRA `(.L_x_8849) ;  /* 0x00000000004c0947 */ /* 0x001fea0003800000 */
[----:B------:R-:W0:Y:S02]  /*1b950*/  QSPC.E.S P0, RZ, [R26] ;  /* 0x000000001aff73aa */ /* 0x000e240000000500 */
[----:B0-----:R-:W-:Y:S05]  /*1b960*/  @!P0 BRA `(.L_x_8850) ;  /* 0x0000000000188947 */ /* 0x001fea0003800000 */
[----:B------:R-:W-:-:S07]  /*1b970*/  MOV R9, R26 ;  /* 0x0000001a00097202 */ /* 0x000fce0000000f00 */
.L_x_8851:
[----:B------:R-:W0:Y:S02]  /*1b980*/  LDS R26, [R9] ;  /* 0x00000000091a7984 */ /* 0x000e240000000800 */
[----:B0-----:R-:W-:-:S05]  /*1b990*/  FADD R27, R19, R26 ;  /* 0x0000001a131b7221 */ /* 0x001fca0000000000 */
[----:B------:R-:W0:Y:S02]  /*1b9a0*/  ATOMS.CAST.SPIN P0, [R9], R26, R27 ;  /* 0x0000001a0900758d */ /* 0x000e24000180001b */
[----:B0-----:R-:W-:Y:S05]  /*1b9b0*/  @!P0 BRA `(.L_x_8851) ;  /* 0xfffffffc00f08947 */ /* 0x001fea000383ffff */
[----:B------:R-:W-:Y:S05]  /*1b9c0*/  BRA `(.L_x_8849) ;  /* 0x00000000002c7947 */ /* 0x000fea0003800000 */
.L_x_8850:
[----:B------:R-:W0:Y:S02]  /*1b9d0*/  QSPC.E.D P0, RZ, [R26] ;  /* 0x000000001aff73aa */ /* 0x000e240000000700 */
[----:B0-----:R-:W-:Y:S05]  /*1b9e0*/  @!P0 BRA `(.L_x_8852) ;  /* 0x0000000000188947 */ /* 0x001fea0003800000 */
.L_x_8853:
[----:B------:R-:W2:Y:S02]  /*1b9f0*/  LD.E R28, [R26] ;  /* 0x000000001a1c7980 */ /* 0x000ea40000100900 */
[----:B--2---:R-:W-:-:S06]  /*1ba00*/  FADD R29, R19, R28 ;  /* 0x0000001c131d7221 */ /* 0x004fcc0000000000 */
[----:B------:R-:W2:Y:S02]  /*1ba10*/  ATOM.E.CAST.SPIN PT, R29, [R26], R28, R29 ;  /* 0x0000001c1a1d738b */ /* 0x000ea400019e011d */
[----:B--2---:R-:W-:-:S13]  /*1ba20*/  ISETP.EQ.U32.AND P0, PT, R29, 0x1, PT ;  /* 0x000000011d00780c */ /* 0x004fda0003f02070 */
[----:B------:R-:W-:Y:S05]  /*1ba30*/  @!P0 BRA `(.L_x_8853) ;  /* 0xfffffffc00ec8947 */ /* 0x000fea000383ffff */
[----:B------:R-:W-:Y:S05]  /*1ba40*/  BRA `(.L_x_8849) ;  /* 0x00000000000c7947 */ /* 0x000fea0003800000 */
.L_x_8852:
[----:B------:R-:W2:Y:S02]  /*1ba50*/  LD.E R10, desc[UR8][R26.64] ;  /* 0x000000081a0a7980 */ /* 0x000ea4000c101900 */
[----:B--2---:R-:W-:-:S05]  /*1ba60*/  FADD R9, R19, R10 ;  /* 0x0000000a13097221 */ /* 0x004fca0000000000 */
[----:B------:R0:W-:Y:S02]  /*1ba70*/  ST.E desc[UR8][R26.64], R9 ;  /* 0x000000091a007985 */ /* 0x0001e4000c101908 */
.L_x_8849:
[----:B------:R-:W-:Y:S05]  /*1ba80*/  BSYNC.RECONVERGENT B0 ;  /* 0x0000000000007941 */ /* 0x000fea0003800200 */
.L_x_8848:
        /* <DEDUP_REMOVED lines=10> */
.L_x_8857:
[----:B------:R-:W0:Y:S02]  /*1bb30*/  LDS R26, [R9] ;  /* 0x00000000091a7984 */ /* 0x000e240000000800 */
[----:B0-----:R-:W-:-:S05]  /*1bb40*/  FADD R27, R33, R26 ;  /* 0x0000001a211b7221 */ /* 0x001fca0000000000 */
[----:B------:R-:W0:Y:S02]  /*1bb50*/  ATOMS.CAST.SPIN P0, [R9], R26, R27 ;  /* 0x0000001a0900758d */ /* 0x000e24000180001b */
[----:B0-----:R-:W-:Y:S05]  /*1bb60*/  @!P0 BRA `(.L_x_8857) ;  /* 0xfffffffc00f08947 */ /* 0x001fea000383ffff */
[----:B------:R-:W-:Y:S05]  /*1bb70*/  BRA `(.L_x_8855) ;  /* 0x00000000002c7947 */ /* 0x000fea0003800000 */
.L_x_8856:
[----:B------:R-:W0:Y:S02]  /*1bb80*/  QSPC.E.D P0, RZ, [R26] ;  /* 0x000000001aff73aa */ /* 0x000e240000000700 */
[----:B0-----:R-:W-:Y:S05]  /*1bb90*/  @!P0 BRA `(.L_x_8858) ;  /* 0x0000000000188947 */ /* 0x001fea0003800000 */
.L_x_8859:
[----:B------:R-:W2:Y:S02]  /*1bba0*/  LD.E R28, [R26] ;  /* 0x000000001a1c7980 */ /* 0x000ea40000100900 */
[----:B--2---:R-:W-:-:S06]  /*1bbb0*/  FADD R29, R33, R28 ;  /* 0x0000001c211d7221 */ /* 0x004fcc0000000000 */
[----:B------:R-:W2:Y:S02]  /*1bbc0*/  ATOM.E.CAST.SPIN PT, R29, [R26], R28, R29 ;  /* 0x0000001c1a1d738b */ /* 0x000ea400019e011d */
[----:B--2---:R-:W-:-:S13]  /*1bbd0*/  ISETP.EQ.U32.AND P0, PT, R29, 0x1, PT ;  /* 0x000000011d00780c */ /* 0x004fda0003f02070 */
[----:B------:R-:W-:Y:S05]  /*1bbe0*/  @!P0 BRA `(.L_x_8859) ;  /* 0xfffffffc00ec8947 */ /* 0x000fea000383ffff */
[----:B------:R-:W-:Y:S05]  /*1bbf0*/  BRA `(.L_x_8855) ;  /* 0x00000000000c7947 */ /* 0x000fea0003800000 */
.L_x_8858:
[----:B------:R-:W2:Y:S02]  /*1bc00*/  LD.E R9, desc[UR8][R26.64] ;  /* 0x000000081a097980 */ /* 0x000ea4000c101900 */
[----:B--2---:R-:W-:-:S05]  /*1bc10*/  FADD R9, R33, R9 ;  /* 0x0000000921097221 */ /* 0x004fca0000000000 */
[----:B------:R0:W-:Y:S02]  /*1bc20*/  ST.E desc[UR8][R26.64], R9 ;  /* 0x000000091a007985 */ /* 0x0001e4000c101908 */
.L_x_8855:
[----:B------:R-:W-:Y:S05]  /*1bc30*/  BSYNC.RECONVERGENT B0 ;  /* 0x0000000000007941 */ /* 0x000fea0003800200 */
.L_x_8854:
[----:B0-----:R-:W-:-:S05]  /*1bc40*/  IMAD.WIDE R26, R7, 0x4, R20 ;  /* 0x00000004071a7825 */ /* 0x001fca00078e0214 */
[----:B------:R0:W-:Y:S01]  /*1bc50*/  ATOM.E.ADD.F32.FTZ.RN.STRONG.GPU P0, RZ, desc[UR8][R26.64], R19 ;  /* 0x800000131aff79a2 */ /* 0x0001e2000c10f308 */
[----:B------:R-:W-:Y:S04]  /*1bc60*/  BSSY.RECONVERGENT B0, `(.L_x_8860) ;  /* 0x0000015000007945 */ /* 0x000fe80003800200 */
[----:B0-----:R-:W-:Y:S05]  /*1bc70*/  @P0 BRA `(.L_x_8861) ;  /* 0x00000000004c0947 */ /* 0x001fea0003800000 */
[----:B------:R-:W0:Y:S02]  /*1bc80*/  QSPC.E.S P0, RZ, [R26] ;  /* 0x000000001aff73aa */ /* 0x000e240000000500 */
[----:B0-----:R-:W-:Y:S05]  /*1bc90*/  @!P0 BRA `(.L_x_8862) ;  /* 0x0000000000188947 */ /* 0x001fea0003800000 */
[----:B------:R-:W-:-:S07]  /*1bca0*/  MOV R9, R26 ;  /* 0x0000001a00097202 */ /* 0x000fce0000000f00 */
.L_x_8863:
[----:B------:R-:W0:Y:S02]  /*1bcb0*/  LDS R26, [R9] ;  /* 0x00000000091a7984 */ /* 0x000e240000000800 */
[----:B0-----:R-:W-:-:S05]  /*1bcc0*/  FADD R27, R19, R26 ;  /* 0x0000001a131b7221 */ /* 0x001fca0000000000 */
[----:B------:R-:W0:Y:S02]  /*1bcd0*/  ATOMS.CAST.SPIN P0, [R9], R26, R27 ;  /* 0x0000001a0900758d */ /* 0x000e24000180001b */
[----:B0-----:R-:W-:Y:S05]  /*1bce0*/  @!P0 BRA `(.L_x_8863) ;  /* 0xfffffffc00f08947 */ /* 0x001fea000383ffff */
[----:B------:R-:W-:Y:S05]  /*1bcf0*/  BRA `(.L_x_8861) ;  /* 0x00000000002c7947 */ /* 0x000fea0003800000 */
.L_x_8862:
[----:B------:R-:W0:Y:S02]  /*1bd00*/  QSPC.E.D P0, RZ, [R26] ;  /* 0x000000001aff73aa */ /* 0x000e240000000700 */
[----:B0-----:R-:W-:Y:S05]  /*1bd10*/  @!P0 BRA `(.L_x_8864) ;  /* 0x0000000000188947 */ /* 0x001fea0003800000 */
.L_x_8865:
[----:B------:R-:W2:Y:S02]  /*1bd20*/  LD.E R28, [R26] ;  /* 0x000000001a1c7980 */ /* 0x000ea40000100900 */
[----:B--2---:R-:W-:-:S06]  /*1bd30*/  FADD R29, R19, R28 ;  /* 0x0000001c131d7221 */ /* 0x004fcc0000000000 */
[----:B------:R-:W2:Y:S02]  /*1bd40*/  ATOM.E.CAST.SPIN PT, R29, [R26], R28, R29 ;  /* 0x0000001c1a1d738b */ /* 0x000ea400019e011d */
[----:B--2---:R-:W-:-:S13]  /*1bd50*/  ISETP.EQ.U32.AND P0, PT, R29, 0x1, PT ;  /* 0x000000011d00780c */ /* 0x004fda0003f02070 */
[----:B------:R-:W-:Y:S05]  /*1bd60*/  @!P0 BRA `(.L_x_8865) ;  /* 0xfffffffc00ec8947 */ /* 0x000fea000383ffff */
[----:B------:R-:W-:Y:S05]  /*1bd70*/  BRA `(.L_x_8861) ;  /* 0x00000000000c7947 */ /* 0x000fea0003800000 */
.L_x_8864:
[----:B------:R-:W2:Y:S02]  /*1bd80*/  LD.E R10, desc[UR8][R26.64] ;  /* 0x000000081a0a7980 */ /* 0x000ea4000c101900 */
[----:B--2---:R-:W-:-:S05]  /*1bd90*/  FADD R9, R19, R10 ;  /* 0x0000000a13097221 */ /* 0x004fca0000000000 */
[----:B------:R0:W-:Y:S02]  /*1bda0*/  ST.E desc[UR8][R26.64], R9 ;  /* 0x000000091a007985 */ /* 0x0001e4000c101908 */
.L_x_8861:
[----:B------:R-:W-:Y:S05]  /*1bdb0*/  BSYNC.RECONVERGENT B0 ;  /* 0x0000000000007941 */ /* 0x000fea0003800200 */
.L_x_8860:
        /* <DEDUP_REMOVED lines=10> */
.L_x_8869:
[----:B------:R-:W0:Y:S02]  /*1be60*/  LDS R26, [R9] ;  /* 0x00000000091a7984 */ /* 0x000e240000000800 */
[----:B0-----:R-:W-:-:S05]  /*1be70*/  FADD R27, R33, R26 ;  /* 0x0000001a211b7221 */ /* 0x001fca0000000000 */
[----:B------:R-:W0:Y:S02]  /*1be80*/  ATOMS.CAST.SPIN P0, [R9], R26, R27 ;  /* 0x0000001a0900758d */ /* 0x000e24000180001b */
[----:B0-----:R-:W-:Y:S05]  /*1be90*/  @!P0 BRA `(.L_x_8869) ;  /* 0xfffffffc00f08947 */ /* 0x001fea000383ffff */
[----:B------:R-:W-:Y:S05]  /*1bea0*/  BRA `(.L_x_8867) ;  /* 0x00000000002c7947 */ /* 0x000fea0003800000 */
.L_x_8868:
[----:B------:R-:W0:Y:S02]  /*1beb0*/  QSPC.E.D P0, RZ, [R26] ;  /* 0x000000001aff73aa */ /* 0x000e240000000700 */
[----:B0-----:R-:W-:Y:S05]  /*1bec0*/  @!P0 BRA `(.L_x_8870) ;  /* 0x0000000000188947 */ /* 0x001fea0003800000 */
.L_x_8871:
[----:B------:R-:W2:Y:S02]  /*1bed0*/  LD.E R28, [R26] ;  /* 0x000000001a1c7980 */ /* 0x000ea40000100900 */
[----:B--2---:R-:W-:-:S06]  /*1bee0*/  FADD R29, R33, R28 ;  /* 0x0000001c211d7221 */ /* 0x004fcc0000000000 */
[----:B------:R-:W2:Y:S02]  /*1bef0*/  ATOM.E.CAST.SPIN PT, R29, [R26], R28, R29 ;  /* 0x0000001c1a1d738b */ /* 0x000ea400019e011d */
[----:B--2---:R-:W-:-:S13]  /*1bf00*/  ISETP.EQ.U32.AND P0, PT, R29, 0x1, PT ;  /* 0x000000011d00780c */ /* 0x004fda0003f02070 */
[----:B------:R-:W-:Y:S05]  /*1bf10*/  @!P0 BRA `(.L_x_8871) ;  /* 0xfffffffc00ec8947 */ /* 0x000fea000383ffff */
[----:B------:R-:W-:Y:S05]  /*1bf20*/  BRA `(.L_x_8867) ;  /* 0x00000000000c7947 */ /* 0x000fea0003800000 */
.L_x_8870:
[----:B------:R-:W2:Y:S02]  /*1bf30*/  LD.E R9, desc[UR8][R26.64] ;  /* 0x000000081a097980 */ /* 0x000ea4000c101900 */
[----:B--2---:R-:W-:-:S05]  /*1bf40*/  FADD R9, R33, R9 ;  /* 0x0000000921097221 */ /* 0x004fca0000000000 */
[----:B------:R0:W-:Y:S02]  /*1bf50*/  ST.E desc[UR8][R26.64], R9 ;  /* 0x000000091a007985 */ /* 0x0001e4000c101908 */
.L_x_8867:
[----:B------:R-:W-:Y:S05]  /*1bf60*/  BSYNC.RECONVERGENT B0 ;  /* 0x0000000000007941 */ /* 0x000fea0003800200 */
.L_x_8866:
[----:B0-----:R-:W-:-:S05]  /*1bf70*/  IMAD.WIDE R26, R4, 0x4, R20 ;  /* 0x00000004041a7825 */ /* 0x001fca00078e0214 */
[----:B------:R0:W-:Y:S01]  /*1bf80*/  ATOM.E.ADD.F32.FTZ.RN.STRONG.GPU P0, RZ, desc[UR8][R26.64], R19 ;  /* 0x800000131aff79a2 */ /* 0x0001e2000c10f308 */
[----:B------:R-:W-:Y:S04]  /*1bf90*/  BSSY.RECONVERGENT B0, `(.L_x_8872) ;  /* 0x0000015000007945 */ /* 0x000fe80003800200 */
[----:B0-----:R-:W-:Y:S05]  /*1bfa0*/  @P0 BRA `(.L_x_8873) ;  /* 0x00000000004c0947 */ /* 0x001fea0003800000 */
[----:B------:R-:W0:Y:S02]  /*1bfb0*/  QSPC.E.S P0, RZ, [R26] ;  /* 0x000000001aff73aa */ /* 0x000e240000000500 */
[----:B0-----:R-:W-:Y:S05]  /*1bfc0*/  @!P0 BRA `(.L_x_8874) ;  /* 0x0000000000188947 */ /* 0x001fea0003800000 */
[----:B------:R-:W-:-:S07]  /*1bfd0*/  MOV R9, R26 ;  /* 0x0000001a00097202 */ /* 0x000fce0000000f00 */
.L_x_8875:
[----:B------:R-:W0:Y:S02]  /*1bfe0*/  LDS R26, [R9] ;  /* 0x00000000091a7984 */ /* 0x000e240000000800 */
[----:B0-----:R-:W-:-:S05]  /*1bff0*/  FADD R27, R19, R26 ;  /* 0x0000001a131b7221 */ /* 0x001fca0000000000 */
[----:B------:R-:W0:Y:S02]  /*1c000*/  ATOMS.CAST.SPIN P0, [R9], R26, R27 ;  /* 0x0000001a0900758d */ /* 0x000e24000180001b */
[----:B0-----:R-:W-:Y:S05]  /*1c010*/  @!P0 BRA `(.L_x_8875) ;  /* 0xfffffffc00f08947 */ /* 0x001fea000383ffff */
[----:B------:R-:W-:Y:S05]  /*1c020*/  BRA `(.L_x_8873) ;  /* 0x00000000002c7947 */ /* 0x000fea0003800000 */
.L_x_8874:
[----:B------:R-:W0:Y:S02]  /*1c030*/  QSPC.E.D P0, RZ, [R26] ;  /* 0x000000001aff73aa */ /* 0x000e240000000700 */
[----:B0-----:R-:W-:Y:S05]  /*1c040*/  @!P0 BRA `(.L_x_8876) ;  /* 0x0000000000188947 */ /* 0x001fea0003800000 */
.L_x_8877:
[----:B------:R-:W2:Y:S02]  /*1c050*/  LD.E R28, [R26] ;  /* 0x000000001a1c7980 */ /* 0x000ea40000100900 */
[----:B--2---:R-:W-:-:S06]  /*1c060*/  FADD R29, R19, R28 ;  /* 0x0000001c131d7221 */ /* 0x004fcc0000000000 */
[----:B------:R-:W2:Y:S02]  /*1c070*/  ATOM.E.CAST.SPIN PT, R29, [R26], R28, R29 ;  /* 0x0000001c1a1d738b */ /* 0x000ea400019e011d */
[----:B--2---:R-:W-:-:S13]  /*1c080*/  ISETP.EQ.U32.AND P0, PT, R29, 0x1, PT ;  /* 0x000000011d00780c */ /* 0x004fda0003f02070 */
[----:B------:R-:W-:Y:S05]  /*1c090*/  @!P0 BRA `(.L_x_8877) ;  /* 0xfffffffc00ec8947 */ /* 0x000fea000383ffff */
[----:B------:R-:W-:Y:S05]  /*1c0a0*/  BRA `(.L_x_8873) ;  /* 0x00000000000c7947 */ /* 0x000fea0003800000 */
.L_x_8876:
[----:B------:R-:W2:Y:S02]  /*1c0b0*/  LD.E R10, desc[UR8][R26.64] ;  /* 0x000000081a0a7980 */ /* 0x000ea4000c101900 */
[----:B--2---:R-:W-:-:S05]  /*1c0c0*/  FADD R9, R19, R10 ;  /* 0x0000000a13097221 */ /* 0x004fca0000000000 */
[----:B------:R0:W-:Y:S02]  /*1c0d0*/  ST.E desc[UR8][R26.64], R9 ;  /* 0x000000091a007985 */ /* 0x0001e4000c101908 */
.L_x_8873:
[----:B------:R-:W-:Y:S05]  /*1c0e0*/  BSYNC.RECONVERGENT B0 ;  /* 0x0000000000007941 */ /* 0x000fea0003800200 */
.L_x_8872:
        /* <DEDUP_REMOVED lines=9> */
.L_x_8881:
[----:B------:R-:W0:Y:S02]  /*1c180*/  LDS R10, [R9] ;  /* 0x00000000090a7984 */ /* 0x000e240000000800 */
[----:B0-----:R-:W-:-:S05]  /*1c190*/  FADD R11, R29, R10 ;  /* 0x0000000a1d0b7221 */ /* 0x001fca0000000000 */
[----:B------:R-:W0:Y:S02]  /*1c1a0*/  ATOMS.CAST.SPIN P0, [R9], R10, R11 ;  /* 0x0000000a0900758d */ /* 0x000e24000180000b */
[----:B0-----:R-:W-:Y:S05]  /*1c1b0*/  @!P0 BRA `(.L_x_8881) ;  /* 0xfffffffc00f08947 */ /* 0x001fea000383ffff */
[----:B------:R-:W-:Y:S05]  /*1c1c0*/  BRA `(.L_x_8879) ;  /* 0x00000000002c7947 */ /* 0x000fea0003800000 */
.L_x_8880:
[----:B------:R-:W1:Y:S02]  /*1c1d0*/  QSPC.E.D P0, RZ, [R10] ;  /* 0x000000000aff73aa */ /* 0x000e640000000700 */
[----:B-1----:R-:W-:Y:S05]  /*1c1e0*/  @!P0 BRA `(.L_x_8882) ;  /* 0x0000000000188947 */ /* 0x002fea0003800000 */
.L_x_8883:
[----:B0-----:R-:W2:Y:S02]  /*1c1f0*/  LD.E R26, [R10] ;  /* 0x000000000a1a7980 */ /* 0x001ea40000100900 */
[----:B--2---:R-:W-:-:S06]  /*1c200*/  FADD R27, R29, R26 ;  /* 0x0000001a1d1b7221 */ /* 0x004fcc0000000000 */
[----:B------:R-:W2:Y:S02]  /*1c210*/  ATOM.E.CAST.SPIN PT, R27, [R10], R26, R27 ;  /* 0x0000001a0a1b738b */ /* 0x000ea400019e011b */
[----:B--2---:R-:W-:-:S13]  /*1c220*/  ISETP.EQ.U32.AND P0, PT, R27, 0x1, PT ;  /* 0x000000011b00780c */ /* 0x004fda0003f02070 */
[----:B------:R-:W-:Y:S05]  /*1c230*/  @!P0 BRA `(.L_x_8883) ;  /* 0xfffffffc00ec8947 */ /* 0x000fea000383ffff */
[----:B------:R-:W-:Y:S05]  /*1c240*/  BRA `(.L_x_8879) ;  /* 0x00000000000c7947 */ /* 0x000fea0003800000 */
.L_x_8882:
[----:B0-----:R-:W2:Y:S02]  /*1c250*/  LD.E R9, desc[UR8][R10.64] ;  /* 0x000000080a097980 */ /* 0x001ea4000c101900 */
[----:B--2---:R-:W-:-:S05]  /*1c260*/  FADD R9, R29, R9 ;  /* 0x000000091d097221 */ /* 0x004fca0000000000 */
[----:B------:R1:W-:Y:S02]  /*1c270*/  ST.E desc[UR8][R10.64], R9 ;  /* 0x000000090a007985 */ /* 0x0003e4000c101908 */
.L_x_8879:
[----:B------:R-:W-:Y:S05]  /*1c280*/  BSYNC.RECONVERGENT B0 ;  /* 0x0000000000007941 */ /* 0x000fea0003800200 */
.L_x_8878:
[----:B-1----:R-:W-:-:S05]  /*1c290*/  IMAD.WIDE R10, R6, 0x4, R20 ;  /* 0x00000004060a7825 */ /* 0x002fca00078e0214 */
[----:B------:R1:W-:Y:S01]  /*1c2a0*/  ATOM.E.ADD.F32.FTZ.RN.STRONG.GPU P0, RZ, desc[UR8][R10.64], R19 ;  /* 0x800000130aff79a2 */ /* 0x0003e2000c10f308 */
[----:B------:R-:W-:Y:S04]  /*1c2b0*/  BSSY.RECONVERGENT B0, `(.L_x_8884) ;  /* 0x0000015000007945 */ /* 0x000fe80003800200 */
[----:B-1----:R-:W-:Y:S05]  /*1c2c0*/  @P0 BRA `(.L_x_8885) ;  /* 0x00000000004c0947 */ /* 0x002fea0003800000 */
[----:B------:R-:W1:Y:S02]  /*1c2d0*/  QSPC.E.S P0, RZ, [R10] ;  /* 0x000000000aff73aa */ /* 0x000e640000000500 */
[----:B-1----:R-:W-:Y:S05]  /*1c2e0*/  @!P0 BRA `(.L_x_8886) ;  /* 0x0000000000188947 */ /* 0x002fea0003800000 */
[----:B0-----:R-:W-:-:S07]  /*1c2f0*/  MOV R9, R10 ;  /* 0x0000000a00097202 */ /* 0x001fce0000000f00 */
.L_x_8887:
[----:B------:R-:W0:Y:S02]  /*1c300*/  LDS R10, [R9] ;  /* 0x00000000090a7984 */ /* 0x000e240000000800 */
[----:B0-----:R-:W-:-:S05]  /*1c310*/  FADD R11, R19, R10 ;  /* 0x0000000a130b7221 */ /* 0x001fca0000000000 */
[----:B------:R-:W0:Y:S02]  /*1c320*/  ATOMS.CAST.SPIN P0, [R9], R10, R11 ;  /* 0x0000000a0900758d */ /* 0x000e24000180000b */
[----:B0-----:R-:W-:Y:S05]  /*1c330*/  @!P0 BRA `(.L_x_8887) ;  /* 0xfffffffc00f08947 */ /* 0x001fea000383ffff */
[----:B------:R-:W-:Y:S05]  /*1c340*/  BRA `(.L_x_8885) ;  /* 0x00000000002c7947 */ /* 0x000fea0003800000 */
.L_x_8886:
[----:B------:R-:W1:Y:S02]  /*1c350*/  QSPC.E.D P0, RZ, [R10] ;  /* 0x000000000aff73aa */ /* 0x000e640000000700 */
[----:B-1----:R-:W-:Y:S05]  /*1c360*/  @!P0 BRA `(.L_x_8888) ;  /* 0x0000000000188947 */ /* 0x002fea0003800000 */
.L_x_8889:
[----:B0-----:R-:W2:Y:S02]  /*1c370*/  LD.E R26, [R10] ;  /* 0x000000000a1a7980 */ /* 0x001ea40000100900 */
[----:B--2---:R-:W-:-:S06]  /*1c380*/  FADD R27, R19, R26 ;  /* 0x0000001a131b7221 */ /* 0x004fcc0000000000 */
[----:B------:R-:W2:Y:S02]  /*1c390*/  ATOM.E.CAST.SPIN PT, R27, [R10], R26, R27 ;  /* 0x0000001a0a1b738b */ /* 0x000ea400019e011b */
[----:B--2---:R-:W-:-:S13]  /*1c3a0*/  ISETP.EQ.U32.AND P0, PT, R27, 0x1, PT ;  /* 0x000000011b00780c */ /* 0x004fda0003f02070 */
[----:B------:R-:W-:Y:S05]  /*1c3b0*/  @!P0 BRA `(.L_x_8889) ;  /* 0xfffffffc00ec8947 */ /* 0x000fea000383ffff */
[----:B------:R-:W-:Y:S05]  /*1c3c0*/  BRA `(.L_x_8885) ;  /* 0x00000000000c7947 */ /* 0x000fea0003800000 */
.L_x_8888:
[----:B------:R-:W0:Y:S02]  /*1c3d0*/  LD.E R12, desc[UR8][R10.64] ;  /* 0x000000080a0c7980 */ /* 0x000e24000c101900 */
[----:B0-----:R-:W-:-:S05]  /*1c3e0*/  FADD R9, R19, R12 ;  /* 0x0000000c13097221 */ /* 0x001fca0000000000 */
[----:B------:R1:W-:Y:S02]  /*1c3f0*/  ST.E desc[UR8][R10.64], R9 ;  /* 0x000000090a007985 */ /* 0x0003e4000c101908 */
.L_x_8885:
[----:B------:R-:W-:Y:S05]  /*1c400*/  BSYNC.RECONVERGENT B0 ;  /* 0x0000000000007941 */ /* 0x000fea0003800200 */
.L_x_8884:
[----:B01----:R-:W2:Y:S01]  /*1c410*/  LDL R9, [R1+0x74] ;  /* 0x0000740001097983 */ /* 0x003ea20000100800 */
        /* <DEDUP_REMOVED lines=9> */
.L_x_8893:
[----:B------:R-:W0:Y:S02]  /*1c4b0*/  LDS R10, [R22] ;  /* 0x00000000160a7984 */ /* 0x000e240000000800 */
[----:B0-----:R-:W-:-:S05]  /*1c4c0*/  FADD R11, R25, R10 ;  /* 0x0000000a190b7221 */ /* 0x001fca0000000000 */
[----:B------:R-:W0:Y:S02]  /*1c4d0*/  ATOMS.CAST.SPIN P0, [R22], R10, R11 ;  /* 0x0000000a1600758d */ /* 0x000e24000180000b */
[----:B0-----:R-:W-:Y:S05]  /*1c4e0*/  @!P0 BRA `(.L_x_8893) ;  /* 0xfffffffc00f08947 */ /* 0x001fea000383ffff */
[----:B------:R-:W-:Y:S05]  /*1c4f0*/  BRA `(.L_x_8891) ;  /* 0x00000000002c7947 */ /* 0x000fea0003800000 */
.L_x_8892:
[----:B------:R-:W0:Y:S02]  /*1c500*/  QSPC.E.D P0, RZ, [R22] ;  /* 0x0000000016ff73aa */ /* 0x000e240000000700 */
[----:B0-----:R-:W-:Y:S05]  /*1c510*/  @!P0 BRA `(.L_x_8894) ;  /* 0x0000000000188947 */ /* 0x001fea0003800000 */
.L_x_8895:
[----:B------:R-:W2:Y:S02]  /*1c520*/  LD.E R10, [R22] ;  /* 0x00000000160a7980 */ /* 0x000ea40000100900 */
[----:B--2---:R-:W-:-:S06]  /*1c530*/  FADD R11, R25, R10 ;  /* 0x0000000a190b7221 */ /* 0x004fcc0000000000 */
[----:B------:R-:W2:Y:S02]  /*1c540*/  ATOM.E.CAST.SPIN PT, R11, [R22], R10, R11 ;  /* 0x0000000a160b738b */ /* 0x000ea400019e010b */
[----:B--2---:R-:W-:-:S13]  /*1c550*/  ISETP.EQ.U32.AND P0, PT, R11, 0x1, PT ;  /* 0x000000010b00780c */ /* 0x004fda0003f02070 */
[----:B------:R-:W-:Y:S05]  /*1c560*/  @!P0 BRA `(.L_x_8895) ;  /* 0xfffffffc00ec8947 */ /* 0x000fea000383ffff */
[----:B------:R-:W-:Y:S05]  /*1c570*/  BRA `(.L_x_8891) ;  /* 0x00000000000c7947 */ /* 0x000fea0003800000 */
.L_x_8894:
[----:B------:R-:W2:Y:S02]  /*1c580*/  LD.E R9, desc[UR8][R22.64] ;  /* 0x0000000816097980 */ /* 0x000ea4000c101900 */
[----:B--2---:R-:W-:-:S05]  /*1c590*/  FADD R9, R25, R9 ;  /* 0x0000000919097221 */ /* 0x004fca0000000000 */
[----:B------:R0:W-:Y:S02]  /*1c5a0*/  ST.E desc[UR8][R22.64], R9 ;  /* 0x0000000916007985 */ /* 0x0001e4000c101908 */
.L_x_8891:
[----:B------:R-:W-:Y:S05]  /*1c5b0*/  BSYNC.RECONVERGENT B0 ;  /* 0x0000000000007941 */ /* 0x000fea0003800200 */
.L_x_8890:
        /* <DEDUP_REMOVED lines=8> */
.L_x_8899:
[----:B------:R-:W0:Y:S02]  /*1c640*/  LDS R10, [R20] ;  /* 0x00000000140a7984 */ /* 0x000e240000000800 */
[----:B0-----:R-:W-:-:S05]  /*1c650*/  FADD R11, R19, R10 ;  /* 0x0000000a130b7221 */ /* 0x001fca0000000000 */
[----:B------:R-:W0:Y:S02]  /*1c660*/  ATOMS.CAST.SPIN P0, [R20], R10, R11 ;  /* 0x0000000a1400758d */ /* 0x000e24000180000b */
[----:B0-----:R-:W-:Y:S05]  /*1c670*/  @!P0 BRA `(.L_x_8899) ;  /* 0xfffffffc00f08947 */ /* 0x001fea000383ffff */
[----:B------:R-:W-:Y:S05]  /*1c680*/  BRA `(.L_x_8897) ;  /* 0x00000000002c7947 */ /* 0x000fea0003800000 */
.L_x_8898:
[----:B------:R-:W0:Y:S02]  /*1c690*/  QSPC.E.D P0, RZ, [R20] ;  /* 0x0000000014ff73aa */ /* 0x000e240000000700 */
[----:B0-----:R-:W-:Y:S05]  /*1c6a0*/  @!P0 BRA `(.L_x_8900) ;  /* 0x0000000000188947 */ /* 0x001fea0003800000 */
.L_x_8901:
[----:B------:R-:W2:Y:S02]  /*1c6b0*/  LD.E R10, [R20] ;  /* 0x00000000140a7980 */ /* 0x000ea40000100900 */
[----:B--2---:R-:W-:-:S06]  /*1c6c0*/  FADD R11, R19, R10 ;  /* 0x0000000a130b7221 */ /* 0x004fcc0000000000 */
[----:B------:R-:W2:Y:S02]  /*1c6d0*/  ATOM.E.CAST.SPIN PT, R11, [R20], R10, R11 ;  /* 0x0000000a140b738b */ /* 0x000ea400019e010b */
[----:B--2---:R-:W-:-:S13]  /*1c6e0*/  ISETP.EQ.U32.AND P0, PT, R11, 0x1, PT ;  /* 0x000000010b00780c */ /* 0x004fda0003f02070 */
[----:B------:R-:W-:Y:S05]  /*1c6f0*/  @!P0 BRA `(.L_x_8901) ;  /* 0xfffffffc00ec8947 */ /* 0x000fea000383ffff */
[----:B------:R-:W-:Y:S05]  /*1c700*/  BRA `(.L_x_8897) ;  /* 0x00000000000c7947 */ /* 0x000fea0003800000 */
.L_x_8900:
[----:B------:R-:W2:Y:S02]  /*1c710*/  LD.E R10, desc[UR8][R20.64] ;  /* 0x00000008140a7980 */ /* 0x000ea4000c101900 */
[----:B--2---:R-:W-:-:S05]  /*1c720*/  FADD R9, R19, R10 ;  /* 0x0000000a13097221 */ /* 0x004fca0000000000 */
[----:B------:R0:W-:Y:S02]  /*1c730*/  ST.E desc[UR8][R20.64], R9 ;  /* 0x0000000914007985 */ /* 0x0001e4000c101908 */
.L_x_8897:
[----:B------:R-:W-:Y:S05]  /*1c740*/  BSYNC.RECONVERGENT B0 ;  /* 0x0000000000007941 */ /* 0x000fea0003800200 */
.L_x_8896:
[----:B------:R-:W-:-:S03]  /*1c750*/  UMOV UR4, 0xffffffff ;  /* 0xffffffff00047882 */ /* 0x000fc60000000000 */
[----:B------:R-:W-:Y:S05]  /*1c760*/  BRA.DIV UR4, `(.L_x_8902) ;  /* 0x0000015204dc7947 */ /* 0x000fea000b800000 */
[----:B------:R-:W0:Y:S04]  /*1c770*/  LDL.LU R10, [R1+0xd0] ;  /* 0x0000d000010a7983 */ /* 0x000e280000300800 */
[----:B------:R-:W1:Y:S04]  /*1c780*/  SHFL.IDX PT, R14, R14, 0x7, 0x181f ;  /* 0x00f81f000e0e7f89 */ /* 0x000e6800000e0000 */
[----:B------:R2:W3:Y:S04]  /*1c790*/  SHFL.IDX PT, R22, R16, 0x7, 0x181f ;  /* 0x00f81f0010167f89 */ /* 0x0004e800000e0000 */
[----:B01-3--:R2:W0:Y:S02]  /*1c7a0*/  SHFL.IDX PT, R9, R10, 0x7, 0x181f ;  /* 0x00f81f000a097f89 */ /* 0x00b42400000e0000 */
.L_x_9426:
[----:B--2---:R-:W2:Y:S01]  /*1c7b0*/  LDL.LU R16, [R1+0x90] ;  /* 0x0000900001107983 */ /* 0x004ea20000300800 */
[----:B0-----:R-:W-:-:S04]  /*1c7c0*/  IMAD R9, R14, R52, R9 ;  /* 0x000000340e097224 */ /* 0x001fc800078e0209 */
[----:B------:R-:W-:-:S05]  /*1c7d0*/  IMAD R9, R17, R22, R9 ;  /* 0x0000001611097224 */ /* 0x000fca00078e0209 */
        /* <DEDUP_REMOVED lines=16> */
.L_x_8906:
[----:B------:R-:W0:Y:S02]  /*1c8e0*/  LDS R14, [R0] ;  /* 0x00000000000e7984 */ /* 0x000e240000000800 */
[----:B0-----:R-:W-:-:S05]  /*1c8f0*/  FADD R15, R17, R14 ;  /* 0x0000000e110f7221 */ /* 0x001fca0000000000 */
[----:B------:R-:W0:Y:S02]  /*1c900*/  ATOMS.CAST.SPIN P0, [R0], R14, R15 ;  /* 0x0000000e0000758d */ /* 0x000e24000180000f */
[----:B0-----:R-:W-:Y:S05]  /*1c910*/  @!P0 BRA `(.L_x_8906) ;  /* 0xfffffffc00f08947 */ /* 0x001fea000383ffff */
[----:B------:R-:W-:Y:S05]  /*1c920*/  BRA `(.L_x_8904) ;  /* 0x00000000002c7947 */ /* 0x000fea0003800000 */
.L_x_8905:
[----:B------:R-:W0:Y:S02]  /*1c930*/  QSPC.E.D P0, RZ, [R10] ;  /* 0x000000000aff73aa */ /* 0x000e240000000700 */
[----:B0-----:R-:W-:Y:S05]  /*1c940*/  @!P0 BRA `(.L_x_8907) ;  /* 0x0000000000188947 */ /* 0x001fea0003800000 */
.L_x_8908:
[----:B------:R-:W2:Y:S02]  /*1c950*/  LD.E R14, [R10] ;  /* 0x000000000a0e7980 */ /* 0x000ea40000100900 */
[----:B--2---:R-:W-:-:S06]  /*1c960*/  FADD R15, R17, R14 ;  /* 0x0000000e110f7221 */ /* 0x004fcc0000000000 */
[----:B------:R-:W2:Y:S02]  /*1c970*/  ATOM.E.CAST.SPIN PT, R15, [R10], R14, R15 ;  /* 0x0000000e0a0f738b */ /* 0x000ea400019e010f */
[----:B--2---:R-:W-:-:S13]  /*1c980*/  ISETP.EQ.U32.AND P0, PT, R15, 0x1, PT ;  /* 0x000000010f00780c */ /* 0x004fda0003f02070 */
[----:B------:R-:W-:Y:S05]  /*1c990*/  @!P0 BRA `(.L_x_8908) ;  /* 0xfffffffc00ec8947 */ /* 0x000fea000383ffff */
[----:B------:R-:W-:Y:S05]  /*1c9a0*/  BRA `(.L_x_8904) ;  /* 0x00000000000c7947 */ /* 0x000fea0003800000 */
.L_x_8907:
[----:B------:R-:W2:Y:S02]  /*1c9b0*/  LD.E R0, desc[UR8][R10.64] ;  /* 0x000000080a007980 */ /* 0x000ea4000c101900 */
[----:B--2---:R-:W-:-:S05]  /*1c9c0*/  FADD R9, R17, R0 ;  /* 0x0000000011097221 */ /* 0x004fca0000000000 */
[----:B------:R0:W-:Y:S02]  /*1c9d0*/  ST.E desc[UR8][R10.64], R9 ;  /* 0x000000090a007985 */ /* 0x0001e4000c101908 */
.L_x_8904:
[----:B------:R-:W-:Y:S05]  /*1c9e0*/  BSYNC.RECONVERGENT B0 ;  /* 0x0000000000007941 */ /* 0x000fea0003800200 */
.L_x_8903:
        /* <DEDUP_REMOVED lines=9> */
.L_x_8912:
[----:B------:R-:W1:Y:S02]  /*1ca80*/  LDS R14, [R0] ;  /* 0x00000000000e7984 */ /* 0x000e640000000800 */
[----:B-1----:R-:W-:-:S05]  /*1ca90*/  FADD R15, R19, R14 ;  /* 0x0000000e130f7221 */ /* 0x002fca0000000000 */
[----:B------:R-:W1:Y:S02]  /*1caa0*/  ATOMS.CAST.SPIN P0, [R0], R14, R15 ;  /* 0x0000000e0000758d */ /* 0x000e64000180000f */
[----:B-1----:R-:W-:Y:S05]  /*1cab0*/  @!P0 BRA `(.L_x_8912) ;  /* 0xfffffffc00f08947 */ /* 0x002fea000383ffff */
[----:B------:R-:W-:Y:S05]  /*1cac0*/  BRA `(.L_x_8910) ;  /* 0x00000000002c7947 */ /* 0x000fea0003800000 */
.L_x_8911:
[----:B------:R-:W1:Y:S02]  /*1cad0*/  QSPC.E.D P0, RZ, [R30] ;  /* 0x000000001eff73aa */ /* 0x000e640000000700 */
[----:B-1----:R-:W-:Y:S05]  /*1cae0*/  @!P0 BRA `(.L_x_8913) ;  /* 0x0000000000188947 */ /* 0x002fea0003800000 */
.L_x_8914:
[----:B------:R-:W2:Y:S02]  /*1caf0*/  LD.E R14, [R30] ;  /* 0x000000001e0e7980 */ /* 0x000ea40000100900 */
[----:B--2---:R-:W-:-:S06]  /*1cb00*/  FADD R15, R19, R14 ;  /* 0x0000000e130f7221 */ /* 0x004fcc0000000000 */
[----:B------:R-:W2:Y:S02]  /*1cb10*/  ATOM.E.CAST.SPIN PT, R15, [R30], R14, R15 ;  /* 0x0000000e1e0f738b */ /* 0x000ea400019e010f */
[----:B--2---:R-:W-:-:S13]  /*1cb20*/  ISETP.EQ.U32.AND P0, PT, R15, 0x1, PT ;  /* 0x000000010f00780c */ /* 0x004fda0003f02070 */
[----:B------:R-:W-:Y:S05]  /*1cb30*/  @!P0 BRA `(.L_x_8914) ;  /* 0xfffffffc00ec8947 */ /* 0x000fea000383ffff */
[----:B------:R-:W-:Y:S05]  /*1cb40*/  BRA `(.L_x_8910) ;  /* 0x00000000000c7947 */ /* 0x000fea0003800000 */
.L_x_8913:
[----:B------:R-:W0:Y:S02]  /*1cb50*/  LD.E R0, desc[UR8][R30.64] ;  /* 0x000000081e007980 */ /* 0x000e24000c101900 */
[----:B0-----:R-:W-:-:S05]  /*1cb60*/  FADD R9, R19, R0 ;  /* 0x0000000013097221 */ /* 0x001fca0000000000 */
[----:B------:R1:W-:Y:S02]  /*1cb70*/  ST.E desc[UR8][R30.64], R9 ;  /* 0x000000091e007985 */ /* 0x0003e4000c101908 */
.L_x_8910:
[----:B------:R-:W-:Y:S05]  /*1cb80*/  BSYNC.RECONVERGENT B0 ;  /* 0x0000000000007941 */ /* 0x000fea0003800200 */
.L_x_8909:
[----:B------:R-:W2:Y:S01]  /*1cb90*/  LDL.LU R0, [R1+0x8c] ;  /* 0x00008c0001007983 */ /* 0x000ea20000300800 */
[----:B------:R-:W-:-:S04]  /*1cba0*/  IMAD.WIDE R14, R52, 0x4, R10 ;  /* 0x00000004340e7825 */ /* 0x000fc800078e020a */
[----:B--2---:R-:W-:-:S04]  /*1cbb0*/  FFMA R0, R0, R8, R13 ;  /* 0x0000000800007223 */ /* 0x004fc8000000000d */
[----:B01----:R-:W-:-:S05]  /*1cbc0*/  FADD R9, R0, -R13 ;  /* 0x8000000d00097221 */ /* 0x003fca0000000000 */
[----:B------:R0:W-:Y:S01]  /*1cbd0*/  ATOM.E.ADD.F32.FTZ.RN.STRONG.GPU P0, RZ, desc[UR8][R14.64], R9 ;  /* 0x800000090eff79a2 */ /* 0x0001e2000c10f308 */
[----:B------:R-:W-:Y:S04]  /*1cbe0*/  BSSY.RECONVERGENT B0, `(.L_x_8915) ;  /* 0x0000015000007945 */ /* 0x000fe80003800200 */
[----:B0-----:R-:W-:Y:S05]  /*1cbf0*/  @P0 BRA `(.L_x_8916) ;  /* 0x00000000004c0947 */ /* 0x001fea0003800000 */
[----:B------:R-:W0:Y:S02]  /*1cc00*/  QSPC.E.S P0, RZ, [R14] ;  /* 0x000000000eff73aa */ /* 0x000e240000000500 */
[----:B0-----:R-:W-:Y:S05]  /*1cc10*/  @!P0 BRA `(.L_x_8917) ;  /* 0x0000000000188947 */ /* 0x001fea0003800000 */
[----:B------:R-:W-:-:S07]  /*1cc20*/  MOV R0, R14 ;  /* 0x0000000e00007202 */ /* 0x000fce0000000f00 */
.L_x_8918:
[----:B------:R-:W0:Y:S02]  /*1cc30*/  LDS R14, [R0] ;  /* 0x00000000000e7984 */ /* 0x000e240000000800 */
[----:B0-----:R-:W-:-:S05]  /*1cc40*/  FADD R15, R9, R14 ;  /* 0x0000000e090f7221 */ /* 0x001fca0000000000 */
[----:B------:R-:W0:Y:S02]  /*1cc50*/  ATOMS.CAST.SPIN P0, [R0], R14, R15 ;  /* 0x0000000e0000758d */ /* 0x000e24000180000f */
[----:B0-----:R-:W-:Y:S05]  /*1cc60*/  @!P0 BRA `(.L_x_8918) ;  /* 0xfffffffc00f08947 */ /* 0x001fea000383ffff */
[----:B------:R-:W-:Y:S05]  /*1cc70*/  BRA `(.L_x_8916) ;  /* 0x00000000002c7947 */ /* 0x000fea0003800000 */
.L_x_8917:
[----:B------:R-:W0:Y:S02]  /*1cc80*/  QSPC.E.D P0, RZ, [R14] ;  /* 0x000000000eff73aa */ /* 0x000e240000000700 */
[----:B0-----:R-:W-:Y:S05]  /*1cc90*/  @!P0 BRA `(.L_x_8919) ;  /* 0x0000000000188947 */ /* 0x001fea0003800000 */
.L_x_8920:
[----:B------:R-:W2:Y:S02]  /*1cca0*/  LD.E R16, [R14] ;  /* 0x000000000e107980 */ /* 0x000ea40000100900 */
[----:B--2---:R-:W-:-:S06]  /*1ccb0*/  FADD R17, R9, R16 ;  /* 0x0000001009117221 */ /* 0x004fcc0000000000 */
[----:B------:R-:W2:Y:S02]  /*1ccc0*/  ATOM.E.CAST.SPIN PT, R17, [R14], R16, R17 ;  /* 0x000000100e11738b */ /* 0x000ea400019e0111 */
[----:B--2---:R-:W-:-:S13]  /*1ccd0*/  ISETP.EQ.U32.AND P0, PT, R17, 0x1, PT ;  /* 0x000000011100780c */ /* 0x004fda0003f02070 */
[----:B------:R-:W-:Y:S05]  /*1cce0*/  @!P0 BRA `(.L_x_8920) ;  /* 0xfffffffc00ec8947 */ /* 0x000fea000383ffff */
[----:B------:R-:W-:Y:S05]  /*1ccf0*/  BRA `(.L_x_8916) ;  /* 0x00000000000c7947 */ /* 0x000fea0003800000 */
.L_x_8919:
[----:B------:R-:W2:Y:S02]  /*1cd00*/  LD.E R0, desc[UR8][R14.64] ;  /* 0x000000080e007980 */ /* 0x000ea4000c101900 */
[----:B--2---:R-:W-:-:S05]  /*1cd10*/  FADD R9, R9, R0 ;  /* 0x0000000009097221 */ /* 0x004fca0000000000 */
[----:B------:R0:W-:Y:S02]  /*1cd20*/  ST.E desc[UR8][R14.64], R9 ;  /* 0x000000090e007985 */ /* 0x0001e4000c101908 */
.L_x_8916:
[----:B------:R-:W-:Y:S05]  /*1cd30*/  BSYNC.RECONVERGENT B0 ;  /* 0x0000000000007941 */ /* 0x000fea0003800200 */
.L_x_8915:
[----:B0-----:R-:W-:-:S05]  /*1cd40*/  IMAD.WIDE R14, R52, 0x4, R30 ;  /* 0x00000004340e7825 */ /* 0x001fca00078e021e */
[----:B------:R0:W-:Y:S01]  /*1cd50*/  ATOM.E.ADD.F32.FTZ.RN.STRONG.GPU P0, RZ, desc[UR8][R14.64], R19 ;  /* 0x800000130eff79a2 */ /* 0x0001e2000c10f308 */
[----:B------:R-:W-:Y:S04]  /*1cd60*/  BSSY.RECONVERGENT B0, `(.L_x_8921) ;  /* 0x0000015000007945 */ /* 0x000fe80003800200 */
[----:B0-----:R-:W-:Y:S05]  /*1cd70*/  @P0 BRA `(.L_x_8922) ;  /* 0x00000000004c0947 */ /* 0x001fea0003800000 */
[----:B------:R-:W0:Y:S02]  /*1cd80*/  QSPC.E.S P0, RZ, [R14] ;  /* 0x000000000eff73aa */ /* 0x000e240000000500 */
[----:B0-----:R-:W-:Y:S05]  /*1cd90*/  @!P0 BRA `(.L_x_8923) ;  /* 0x0000000000188947 */ /* 0x001fea0003800000 */
[----:B------:R-:W-:-:S07]  /*1cda0*/  MOV R0, R14 ;  /* 0x0000000e00007202 */ /* 0x000fce0000000f00 */
.L_x_8924:
[----:B------:R-:W0:Y:S02]  /*1cdb0*/  LDS R14, [R0] ;  /* 0x00000000000e7984 */ /* 0x000e240000000800 */
[----:B0-----:R-:W-:-:S05]  /*1cdc0*/  FADD R15, R19, R14 ;  /* 0x0000000e130f7221 */ /* 0x001fca0000000000 */
[----:B------:R-:W0:Y:S02]  /*1cdd0*/  ATOMS.CAST.SPIN P0, [R0], R14, R15 ;  /* 0x0000000e0000758d */ /* 0x000e24000180000f */
[----:B0-----:R-:W-:Y:S05]  /*1cde0*/  @!P0 BRA `(.L_x_8924) ;  /* 0xfffffffc00f08947 */ /* 0x001fea000383ffff */
[----:B------:R-:W-:Y:S05]  /*1cdf0*/  BRA `(.L_x_8922) ;  /* 0x00000000002c7947 */ /* 0x000fea0003800000 */
.L_x_8923:
[----:B------:R-:W0:Y:S02]  /*1ce00*/  QSPC.E.D P0, RZ, [R14] ;  /* 0x000000000eff73aa */ /* 0x000e240000000700 */
[----:B0-----:R-:W-:Y:S05]  /*1ce10*/  @!P0 BRA `(.L_x_8925) ;  /* 0x0000000000188947 */ /* 0x001fea0003800000 */
.L_x_8926:
[----:B------:R-:W2:Y:S02]  /*1ce20*/  LD.E R16, [R14] ;  /* 0x000000000e107980 */ /* 0x000ea40000100900 */
[----:B--2---:R-:W-:-:S06]  /*1ce30*/  FADD R17, R19, R16 ;  /* 0x0000001013117221 */ /* 0x004fcc0000000000 */
[----:B------:R-:W2:Y:S02]  /*1ce40*/  ATOM.E.CAST.SPIN PT, R17, [R14], R16, R17 ;  /* 0x000000100e11738b */ /* 0x000ea400019e0111 */
[----:B--2---:R-:W-:-:S13]  /*1ce50*/  ISETP.EQ.U32.AND P0, PT, R17, 0x1, PT ;  /* 0x000000011100780c */ /* 0x004fda0003f02070 */
[----:B------:R-:W-:Y:S05]  /*1ce60*/  @!P0 BRA `(.L_x_8926) ;  /* 0xfffffffc00ec8947 */ /* 0x000fea000383ffff */
[----:B------:R-:W-:Y:S05]  /*1ce70*/  BRA `(.L_x_8922) ;  /* 0x00000000000c7947 */ /* 0x000fea0003800000 */
.L_x_8925:
[----:B------:R-:W2:Y:S02]  /*1ce80*/  LD.E R0, desc[UR8][R14.64] ;  /* 0x000000080e007980 */ /* 0x000ea4000c101900 */
[----:B--2---:R-:W-:-:S05]  /*1ce90*/  FADD R9, R19, R0 ;  /* 0x0000000013097221 */ /* 0x004fca0000000000 */
[----:B------:R0:W-:Y:S02]  /*1cea0*/  ST.E desc[UR8][R14.64], R9 ;  /* 0x000000090e007985 */ /* 0x0001e4000c101908 */
.L_x_8922:
[----:B------:R-:W-:Y:S05]  /*1ceb0*/  BSYNC.RECONVERGENT B0 ;  /* 0x0000000000007941 */ /* 0x000fea0003800200 */
.L_x_8921:
        /* <DEDUP_REMOVED lines=10> */
.L_x_8930:
[----:B------:R-:W0:Y:S02]  /*1cf60*/  LDS R14, [R0] ;  /* 0x00000000000e7984 */ /* 0x000e240000000800 */
[----:B0-----:R-:W-:-:S05]  /*1cf70*/  FADD R15, R9, R14 ;  /* 0x0000000e090f7221 */ /* 0x001fca0000000000 */
[----:B------:R-:W0:Y:S02]  /*1cf80*/  ATOMS.CAST.SPIN P0, [R0], R14, R15 ;  /* 0x0000000e0000758d */ /* 0x000e24000180000f */
[----:B0-----:R-:W-:Y:S05]  /*1cf90*/  @!P0 BRA `(.L_x_8930) ;  /* 0xfffffffc00f08947 */ /* 0x001fea000383ffff */
[----:B------:R-:W-:Y:S05]  /*1cfa0*/  BRA `(.L_x_8928) ;  /* 0x00000000002c7947 */ /* 0x000fea0003800000 */
.L_x_8929:
[----:B------:R-:W0:Y:S02]  /*1cfb0*/  QSPC.E.D P0, RZ, [R14] ;  /* 0x000000000eff73aa */ /* 0x000e240000000700 */
[----:B0-----:R-:W-:Y:S05]  /*1cfc0*/  @!P0 BRA `(.L_x_8931) ;  /* 0x0000000000188947 */ /* 0x001fea0003800000 */
.L_x_8932:
[----:B------:R-:W2:Y:S02]  /*1cfd0*/  LD.E R16, [R14] ;  /* 0x000000000e107980 */ /* 0x000ea40000100900 */
[----:B--2---:R-:W-:-:S06]  /*1cfe0*/  FADD R17, R9, R16 ;  /* 0x0000001009117221 */ /* 0x004fcc0000000000 */
[----:B------:R-:W2:Y:S02]  /*1cff0*/  ATOM.E.CAST.SPIN PT, R17, [R14], R16, R17 ;  /* 0x000000100e11738b */ /* 0x000ea400019e0111 */
[----:B--2---:R-:W-:-:S13]  /*1d000*/  ISETP.EQ.U32.AND P0, PT, R17, 0x1, PT ;  /* 0x000000011100780c */ /* 0x004fda0003f02070 */
[----:B------:R-:W-:Y:S05]  /*1d010*/  @!P0 BRA `(.L_x_8932) ;  /* 0xfffffffc00ec8947 */ /* 0x000fea000383ffff */
[----:B------:R-:W-:Y:S05]  /*1d020*/  BRA `(.L_x_8928) ;  /* 0x00000000000c7947 */ /* 0x000fea0003800000 */
.L_x_8931:
[----:B------:R-:W2:Y:S02]  /*1d030*/  LD.E R0, desc[UR8][R14.64] ;  /* 0x000000080e007980 */ /* 0x000ea4000c101900 */
[----:B--2---:R-:W-:-:S05]  /*1d040*/  FADD R9, R9, R0 ;  /* 0x0000000009097221 */ /* 0x004fca0000000000 */
[----:B------:R0:W-:Y:S02]  /*1d050*/  ST.E desc[UR8][R14.64], R9 ;  /* 0x000000090e007985 */ /* 0x0001e4000c101908 */
.L_x_8928:
[----:B------:R-:W-:Y:S05]  /*1d060*/  BSYNC.RECONVERGENT B0 ;  /* 0x0000000000007941 */ /* 0x000fea0003800200 */
.L_x_8927:
[----:B------:R-:W-:-:S05]  /*1d070*/  IMAD.WIDE R2, R3, 0x4, R30 ;  /* 0x0000000403027825 */ /* 0x000fca00078e021e */
[----:B------:R1:W-:Y:S01]  /*1d080*/  ATOM.E.ADD.F32.FTZ.RN.STRONG.GPU P0, RZ, desc[UR8][R2.64], R19 ;  /* 0x8000001302ff79a2 */ /* 0x0003e2000c10f308 */
[----:B------:R-:W-:Y:S04]  /*1d090*/  BSSY.RECONVERGENT B0, `(.L_x_8933) ;  /* 0x0000015000007945 */ /* 0x000fe80003800200 */
[----:B-1----:R-:W-:Y:S05]  /*1d0a0*/  @P0 BRA `(.L_x_8934) ;  /* 0x00000000004c0947 */ /* 0x002fea0003800000 */
[----:B------:R-:W1:Y:S02]  /*1d0b0*/  QSPC.E.S P0, RZ, [R2] ;  /* 0x0000000002ff73aa */ /* 0x000e640000000500 */
[----:B-1----:R-:W-:Y:S05]  /*1d0c0*/  @!P0 BRA `(.L_x_8935) ;  /* 0x0000000000188947 */ /* 0x002fea0003800000 */
[----:B------:R-:W-:-:S07]  /*1d0d0*/  MOV R0, R2 ;  /* 0x0000000200007202 */ /* 0x000fce0000000f00 */
.L_x_8936:
[----:B------:R-:W1:Y:S02]  /*1d0e0*/  LDS R2, [R0] ;  /* 0x0000000000027984 */ /* 0x000e640000000800 */
[----:B-1----:R-:W-:-:S05]  /*1d0f0*/  FADD R3, R19, R2 ;  /* 0x0000000213037221 */ /* 0x002fca0000000000 */
[----:B------:R-:W1:Y:S02]  /*1d100*/  ATOMS.CAST.SPIN P0, [R0], R2, R3 ;  /* 0x000000020000758d */ /* 0x000e640001800003 */
[----:B-1----:R-:W-:Y:S05]  /*1d110*/  @!P0 BRA `(.L_x_8936) ;  /* 0xfffffffc00f08947 */ /* 0x002fea000383ffff */
[----:B------:R-:W-:Y:S05]  /*1d120*/  BRA `(.L_x_8934) ;  /* 0x00000000002c7947 */ /* 0x000fea0003800000 */
.L_x_8935:
[----:B------:R-:W1:Y:S02]  /*1d130*/  QSPC.E.D P0, RZ, [R2] ;  /* 0x0000000002ff73aa */ /* 0x000e640000000700 */
[----:B-1----:R-:W-:Y:S05]  /*1d140*/  @!P0 BRA `(.L_x_8937) ;  /* 0x0000000000188947 */ /* 0x002fea0003800000 */
.L_x_8938:
[----:B0-----:R-:W2:Y:S02]  /*1d150*/  LD.E R14, [R2] ;  /* 0x00000000020e7980 */ /* 0x001ea40000100900 */
[----:B--2---:R-:W-:-:S06]  /*1d160*/  FADD R15, R19, R14 ;  /* 0x0000000e130f7221 */ /* 0x004fcc0000000000 */
[----:B------:R-:W2:Y:S02]  /*1d170*/  ATOM.E.CAST.SPIN PT, R15, [R2], R14, R15 ;  /* 0x0000000e020f738b */ /* 0x000ea400019e010f */
[----:B--2---:R-:W-:-:S13]  /*1d180*/  ISETP.EQ.U32.AND P0, PT, R15, 0x1, PT ;  /* 0x000000010f00780c */ /* 0x004fda0003f02070 */
[----:B------:R-:W-:Y:S05]  /*1d190*/  @!P0 BRA `(.L_x_8938) ;  /* 0xfffffffc00ec8947 */ /* 0x000fea000383ffff */
[----:B------:R-:W-:Y:S05]  /*1d1a0*/  BRA `(.L_x_8934) ;  /* 0x00000000000c7947 */ /* 0x000fea0003800000 */
.L_x_8937:
[----:B------:R-:W0:Y:S02]  /*1d1b0*/  LD.E R0, desc[UR8][R2.64] ;  /* 0x0000000802007980 */ /* 0x000e24000c101900 */
[----:B0-----:R-:W-:-:S05]  /*1d1c0*/  FADD R9, R19, R0 ;  /* 0x0000000013097221 */ /* 0x001fca0000000000 */
[----:B------:R1:W-:Y:S02]  /*1d1d0*/  ST.E desc[UR8][R2.64], R9 ;  /* 0x0000000902007985 */ /* 0x0003e4000c101908 */
.L_x_8934:
[----:B------:R-:W-:Y:S05]  /*1d1e0*/  BSYNC.RECONVERGENT B0 ;  /* 0x0000000000007941 */ /* 0x000fea0003800200 */
.L_x_8933:
        /* <DEDUP_REMOVED lines=10> */
.L_x_8942:
[----:B------:R-:W0:Y:S02]  /*1d290*/  LDS R2, [R0] ;  /* 0x0000000000027984 */ /* 0x000e240000000800 */
[----:B0-----:R-:W-:-:S05]  /*1d2a0*/  FADD R3, R9, R2 ;  /* 0x0000000209037221 */ /* 0x001fca0000000000 */
[----:B------:R-:W0:Y:S02]  /*1d2b0*/  ATOMS.CAST.SPIN P0, [R0], R2, R3 ;  /* 0x000000020000758d */ /* 0x000e240001800003 */
[----:B0-----:R-:W-:Y:S05]  /*1d2c0*/  @!P0 BRA `(.L_x_8942) ;  /* 0xfffffffc00f08947 */ /* 0x001fea000383ffff */
[----:B------:R-:W-:Y:S05]  /*1d2d0*/  BRA `(.L_x_8940) ;  /* 0x00000000002c7947 */ /* 0x000fea0003800000 */
.L_x_8941:
[----:B------:R-:W0:Y:S02]  /*1d2e0*/  QSPC.E.D P0, RZ, [R2] ;  /* 0x0000000002ff73aa */ /* 0x000e240000000700 */
[----:B0-----:R-:W-:Y:S05]  /*1d2f0*/  @!P0 BRA `(.L_x_8943) ;  /* 0x0000000000188947 */ /* 0x001fea0003800000 */
.L_x_8944:
[----:B------:R-:W2:Y:S02]  /*1d300*/  LD.E R14, [R2] ;  /* 0x00000000020e7980 */ /* 0x000ea40000100900 */
[----:B--2---:R-:W-:-:S06]  /*1d310*/  FADD R15, R9, R14 ;  /* 0x0000000e090f7221 */ /* 0x004fcc0000000000 */
[----:B------:R-:W2:Y:S02]  /*1d320*/  ATOM.E.CAST.SPIN PT, R15, [R2], R14, R15 ;  /* 0x0000000e020f738b */ /* 0x000ea400019e010f */
[----:B--2---:R-:W-:-:S13]  /*1d330*/  ISETP.EQ.U32.AND P0, PT, R15, 0x1, PT ;  /* 0x000000010f00780c */ /* 0x004fda0003f02070 */
[----:B------:R-:W-:Y:S05]  /*1d340*/  @!P0 BRA `(.L_x_8944) ;  /* 0xfffffffc00ec8947 */ /* 0x000fea000383ffff */
[----:B------:R-:W-:Y:S05]  /*1d350*/  BRA `(.L_x_8940) ;  /* 0x00000000000c7947 */ /* 0x000fea0003800000 */
.L_x_8943:
[----:B------:R-:W2:Y:S02]  /*1d360*/  LD.E R0, desc[UR8][R2.64] ;  /* 0x0000000802007980 */ /* 0x000ea4000c101900 */
[----:B--2---:R-:W-:-:S05]  /*1d370*/  FADD R9, R9, R0 ;  /* 0x0000000009097221 */ /* 0x004fca0000000000 */
[----:B------:R0:W-:Y:S02]  /*1d380*/  ST.E desc[UR8][R2.64], R9 ;  /* 0x0000000902007985 */ /* 0x0001e4000c101908 */
.L_x_8940:
[----:B------:R-:W-:Y:S05]  /*1d390*/  BSYNC.RECONVERGENT B0 ;  /* 0x0000000000007941 */ /* 0x000fea0003800200 */
.L_x_8939:
[----:B0-----:R-:W-:-:S05]  /*1d3a0*/  IMAD.WIDE R2, R5, 0x4, R30 ;  /* 0x0000000405027825 */ /* 0x001fca00078e021e */
[----:B------:R0:W-:Y:S01]  /*1d3b0*/  ATOM.E.ADD.F32.FTZ.RN.STRONG.GPU P0, RZ, desc[UR8][R2.64], R19 ;  /* 0x8000001302ff79a2 */ /* 0x0001e2000c10f308 */
[----:B------:R-:W-:Y:S04]  /*1d3c0*/  BSSY.RECONVERGENT B0, `(.L_x_8945) ;  /* 0x0000015000007945 */ /* 0x000fe80003800200 */
[----:B0-----:R-:W-:Y:S05]  /*1d3d0*/  @P0 BRA `(.L_x_8946) ;  /* 0x00000000004c0947 */ /* 0x001fea0003800000 */
[----:B------:R-:W0:Y:S02]  /*1d3e0*/  QSPC.E.S P0, RZ, [R2] ;  /* 0x0000000002ff73aa */ /* 0x000e240000000500 */
[----:B0-----:R-:W-:Y:S05]  /*1d3f0*/  @!P0 BRA `(.L_x_8947) ;  /* 0x0000000000188947 */ /* 0x001fea0003800000 */
[----:B------:R-:W-:-:S07]  /*1d400*/  MOV R0, R2 ;  /* 0x0000000200007202 */ /* 0x000fce0000000f00 */
.L_x_8948:
[----:B------:R-:W0:Y:S02]  /*1d410*/  LDS R2, [R0] ;  /* 0x0000000000027984 */ /* 0x000e240000000800 */
[----:B0-----:R-:W-:-:S05]  /*1d420*/  FADD R3, R19, R2 ;  /* 0x0000000213037221 */ /* 0x001fca0000000000 */
[----:B------:R-:W0:Y:S02]  /*1d430*/  ATOMS.CAST.SPIN P0, [R0], R2, R3 ;  /* 0x000000020000758d */ /* 0x000e240001800003 */
[----:B0-----:R-:W-:Y:S05]  /*1d440*/  @!P0 BRA `(.L_x_8948) ;  /* 0xfffffffc00f08947 */ /* 0x001fea000383ffff */
[----:B------:R-:W-:Y:S05]  /*1d450*/  BRA `(.L_x_8946) ;  /* 0x00000000002c7947 */ /* 0x000fea0003800000 */
.L_x_8947:
[----:B------:R-:W0:Y:S02]  /*1d460*/  QSPC.E.D P0, RZ, [R2] ;  /* 0x0000000002ff73aa */ /* 0x000e240000000700 */
[----:B0-----:R-:W-:Y:S05]  /*1d470*/  @!P0 BRA `(.L_x_8949) ;  /* 0x0000000000188947 */ /* 0x001fea0003800000 */
.L_x_8950:
[----:B------:R-:W2:Y:S02]  /*1d480*/  LD.E R14, [R2] ;  /* 0x00000000020e7980 */ /* 0x000ea40000100900 */
[----:B--2---:R-:W-:-:S06]  /*1d490*/  FADD R15, R19, R14 ;  /* 0x0000000e130f7221 */ /* 0x004fcc0000000000 */
[----:B------:R-:W2:Y:S02]  /*1d4a0*/  ATOM.E.CAST.SPIN PT, R15, [R2], R14, R15 ;  /* 0x0000000e020f738b */ /* 0x000ea400019e010f */
[----:B--2---:R-:W-:-:S13]  /*1d4b0*/  ISETP.EQ.U32.AND P0, PT, R15, 0x1, PT ;  /* 0x000000010f00780c */ /* 0x004fda0003f02070 */
[----:B------:R-:W-:Y:S05]  /*1d4c0*/  @!P0 BRA `(.L_x_8950) ;  /* 0xfffffffc00ec8947 */ /* 0x000fea000383ffff */
[----:B------:R-:W-:Y:S05]  /*1d4d0*/  BRA `(.L_x_8946) ;  /* 0x00000000000c7947 */ /* 0x000fea0003800000 */
.L_x_8949:
[----:B------:R-:W2:Y:S02]  /*1d4e0*/  LD.E R0, desc[UR8][R2.64] ;  /* 0x0000000802007980 */ /* 0x000ea4000c101900 */
[----:B--2---:R-:W-:-:S05]  /*1d4f0*/  FADD R5, R19, R0 ;  /* 0x0000000013057221 */ /* 0x004fca0000000000 */
[----:B------:R0:W-:Y:S02]  /*1d500*/  ST.E desc[UR8][R2.64], R5 ;  /* 0x0000000502007985 */ /* 0x0001e4000c101908 */
.L_x_8946:
[----:B------:R-:W-:Y:S05]  /*1d510*/  BSYNC.RECONVERGENT B0 ;  /* 0x0000000000007941 */ /* 0x000fea0003800200 */
.L_x_8945:
        /* <DEDUP_REMOVED lines=10> */
.L_x_8954:
[----:B------:R-:W0:Y:S02]  /*1d5c0*/  LDS R2, [R0] ;  /* 0x0000000000027984 */ /* 0x000e240000000800 */
[----:B0-----:R-:W-:-:S05]  /*1d5d0*/  FADD R3, R5, R2 ;  /* 0x0000000205037221 */ /* 0x001fca0000000000 */
[----:B------:R-:W0:Y:S02]  /*1d5e0*/  ATOMS.CAST.SPIN P0, [R0], R2, R3 ;  /* 0x000000020000758d */ /* 0x000e240001800003 */
[----:B0-----:R-:W-:Y:S05]  /*1d5f0*/  @!P0 BRA `(.L_x_8954) ;  /* 0xfffffffc00f08947 */ /* 0x001fea000383ffff */
[----:B------:R-:W-:Y:S05]  /*1d600*/  BRA `(.L_x_8952) ;  /* 0x00000000002c7947 */ /* 0x000fea0003800000 */
.L_x_8953:
[----:B------:R-:W0:Y:S02]  /*1d610*/  QSPC.E.D P0, RZ, [R2] ;  /* 0x0000000002ff73aa */ /* 0x000e240000000700 */
[----:B0-----:R-:W-:Y:S05]  /*1d620*/  @!P0 BRA `(.L_x_8955) ;  /* 0x0000000000188947 */ /* 0x001fea0003800000 */
.L_x_8956:
[----:B------:R-:W2:Y:S02]  /*1d630*/  LD.E R14, [R2] ;  /* 0x00000000020e7980 */ /* 0x000ea40000100900 */
[----:B--2---:R-:W-:-:S06]  /*1d640*/  FADD R15, R5, R14 ;  /* 0x0000000e050f7221 */ /* 0x004fcc0000000000 */
[----:B------:R-:W2:Y:S02]  /*1d650*/  ATOM.E.CAST.SPIN PT, R15, [R2], R14, R15 ;  /* 0x0000000e020f738b */ /* 0x000ea400019e010f */
[----:B--2---:R-:W-:-:S13]  /*1d660*/  ISETP.EQ.U32.AND P0, PT, R15, 0x1, PT ;  /* 0x000000010f00780c */ /* 0x004fda0003f02070 */
[----:B------:R-:W-:Y:S05]  /*1d670*/  @!P0 BRA `(.L_x_8956) ;  /* 0xfffffffc00ec8947 */ /* 0x000fea000383ffff */
[----:B------:R-:W-:Y:S05]  /*1d680*/  BRA `(.L_x_8952) ;  /* 0x00000000000c7947 */ /* 0x000fea0003800000 */
.L_x_8955:
[----:B------:R-:W2:Y:S02]  /*1d690*/  LD.E R0, desc[UR8][R2.64] ;  /* 0x0000000802007980 */ /* 0x000ea4000c101900 */
[----:B--2---:R-:W-:-:S05]  /*1d6a0*/  FADD R5, R5, R0 ;  /* 0x0000000005057221 */ /* 0x004fca0000000000 */
[----:B------:R0:W-:Y:S02]  /*1d6b0*/  ST.E desc[UR8][R2.64], R5 ;  /* 0x0000000502007985 */ /* 0x0001e4000c101908 */
.L_x_8952:
[----:B------:R-:W-:Y:S05]  /*1d6c0*/  BSYNC.RECONVERGENT B0 ;  /* 0x0000000000007941 */ /* 0x000fea0003800200 */
.L_x_8951:
[----:B0-----:R-:W-:-:S05]  /*1d6d0*/  IMAD.WIDE R2, R7, 0x4, R30 ;  /* 0x0000000407027825 */ /* 0x001fca00078e021e */
[----:B------:R0:W-:Y:S01]  /*1d6e0*/  ATOM.E.ADD.F32.FTZ.RN.STRONG.GPU P0, RZ, desc[UR8][R2.64], R19 ;  /* 0x8000001302ff79a2 */ /* 0x0001e2000c10f308 */
[----:B------:R-:W-:Y:S04]  /*1d6f0*/  BSSY.RECONVERGENT B0, `(.L_x_8957) ;  /* 0x0000015000007945 */ /* 0x000fe80003800200 */
[----:B0-----:R-:W-:Y:S05]  /*1d700*/  @P0 BRA `(.L_x_8958) ;  /* 0x00000000004c0947 */ /* 0x001fea0003800000 */
[----:B------:R-:W0:Y:S02]  /*1d710*/  QSPC.E.S P0, RZ, [R2] ;  /* 0x0000000002ff73aa */ /* 0x000e240000000500 */
[----:B0-----:R-:W-:Y:S05]  /*1d720*/  @!P0 BRA `(.L_x_8959) ;  /* 0x0000000000188947 */ /* 0x001fea0003800000 */
[----:B------:R-:W-:-:S07]  /*1d730*/  MOV R0, R2 ;  /* 0x0000000200007202 */ /* 0x000fce0000000f00 */
.L_x_8960:
[----:B------:R-:W0:Y:S02]  /*1d740*/  LDS R2, [R0] ;  /* 0x0000000000027984 */ /* 0x000e240000000800 */
[----:B0-----:R-:W-:-:S05]  /*1d750*/  FADD R3, R19, R2 ;  /* 0x0000000213037221 */ /* 0x001fca0000000000 */
[----:B------:R-:W0:Y:S02]  /*1d760*/  ATOMS.CAST.SPIN P0, [R0], R2, R3 ;  /* 0x000000020000758d */ /* 0x000e240001800003 */
[----:B0-----:R-:W-:Y:S05]  /*1d770*/  @!P0 BRA `(.L_x_8960) ;  /* 0xfffffffc00f08947 */ /* 0x001fea000383ffff */
[----:B------:R-:W-:Y:S05]  /*1d780*/  BRA `(.L_x_8958) ;  /* 0x00000000002c7947 */ /* 0x000fea0003800000 */
.L_x_8959:
[----:B------:R-:W0:Y:S02]  /*1d790*/  QSPC.E.D P0, RZ, [R2] ;  /* 0x0000000002ff73aa */ /* 0x000e240000000700 */
[----:B0-----:R-:W-:Y:S05]  /*1d7a0*/  @!P0 BRA `(.L_x_8961) ;  /* 0x0000000000188947 */ /* 0x001fea0003800000 */
.L_x_8962:
[----:B------:R-:W2:Y:S02]  /*1d7b0*/  LD.E R14, [R2] ;  /* 0x00000000020e7980 */ /* 0x000ea40000100900 */
[----:B--2---:R-:W-:-:S06]  /*1d7c0*/  FADD R15, R19, R14 ;  /* 0x0000000e130f7221 */ /* 0x004fcc0000000000 */
[----:B------:R-:W2:Y:S02]  /*1d7d0*/  ATOM.E.CAST.SPIN PT, R15, [R2], R14, R15 ;  /* 0x0000000e020f738b */ /* 0x000ea400019e010f */
[----:B--2---:R-:W-:-:S13]  /*1d7e0*/  ISETP.EQ.U32.AND P0, PT, R15, 0x1, PT ;  /* 0x000000010f00780c */ /* 0x004fda0003f02070 */
[----:B------:R-:W-:Y:S05]  /*1d7f0*/  @!P0 BRA `(.L_x_8962) ;  /* 0xfffffffc00ec8947 */ /* 0x000fea000383ffff */
[----:B------:R-:W-:Y:S05]  /*1d800*/  BRA `(.L_x_8958) ;  /* 0x00000000000c7947 */ /* 0x000fea0003800000 */
.L_x_8961:
[----:B------:R-:W2:Y:S02]  /*1d810*/  LD.E R0, desc[UR8][R2.64] ;  /* 0x0000000802007980 */ /* 0x000ea4000c101900 */
[----:B--2---:R-:W-:-:S05]  /*1d820*/  FADD R5, R19, R0 ;  /* 0x0000000013057221 */ /* 0x004fca0000000000 */
[----:B------:R0:W-:Y:S02]  /*1d830*/  ST.E desc[UR8][R2.64], R5 ;  /* 0x0000000502007985 */ /* 0x0001e4000c101908 */
.L_x_8958:
[----:B------:R-:W-:Y:S05]  /*1d840*/  BSYNC.RECONVERGENT B0 ;  /* 0x0000000000007941 */ /* 0x000fea0003800200 */
.L_x_8957:
        /* <DEDUP_REMOVED lines=10> */
.L_x_8966:
[----:B------:R-:W0:Y:S02]  /*1d8f0*/  LDS R2, [R0] ;  /* 0x0000000000027984 */ /* 0x000e240000000800 */
[----:B0-----:R-:W-:-:S05]  /*1d900*/  FADD R3, R5, R2 ;  /* 0x0000000205037221 */ /* 0x001fca0000000000 */
[----:B------:R-:W0:Y:S02]  /*1d910*/  ATOMS.CAST.SPIN P0, [R0], R2, R3 ;  /* 0x000000020000758d */ /* 0x000e240001800003 */
[----:B0-----:R-:W-:Y:S05]  /*1d920*/  @!P0 BRA `(.L_x_8966) ;  /* 0xfffffffc00f08947 */ /* 0x001fea000383ffff */
[----:B------:R-:W-:Y:S05]  /*1d930*/  BRA `(.L_x_8964) ;  /* 0x00000000002c7947 */ /* 0x000fea0003800000 */
.L_x_8965:
[----:B------:R-:W0:Y:S02]  /*1d940*/  QSPC.E.D P0, RZ, [R2] ;  /* 0x0000000002ff73aa */ /* 0x000e240000000700 */
[----:B0-----:R-:W-:Y:S05]  /*1d950*/  @!P0 BRA `(.L_x_8967) ;  /* 0x0000000000188947 */ /* 0x001fea0003800000 */
.L_x_8968:
[----:B------:R-:W2:Y:S02]  /*1d960*/  LD.E R14, [R2] ;  /* 0x00000000020e7980 */ /* 0x000ea40000100900 */
[----:B--2---:R-:W-:-:S06]  /*1d970*/  FADD R15, R5, R14 ;  /* 0x0000000e050f7221 */ /* 0x004fcc0000000000 */
[----:B------:R-:W2:Y:S02]  /*1d980*/  ATOM.E.CAST.SPIN PT, R15, [R2], R14, R15 ;  /* 0x0000000e020f738b */ /* 0x000ea400019e010f */
[----:B--2---:R-:W-:-:S13]  /*1d990*/  ISETP.EQ.U32.AND P0, PT, R15, 0x1, PT ;  /* 0x000000010f00780c */ /* 0x004fda0003f02070 */
[----:B------:R-:W-:Y:S05]  /*1d9a0*/  @!P0 BRA `(.L_x_8968) ;  /* 0xfffffffc00ec8947 */ /* 0x000fea000383ffff */
[----:B------:R-:W-:Y:S05]  /*1d9b0*/  BRA `(.L_x_8964) ;  /* 0x00000000000c7947 */ /* 0x000fea0003800000 */
.L_x_8967:
[----:B------:R-:W2:Y:S02]  /*1d9c0*/  LD.E R0, desc[UR8][R2.64] ;  /* 0x0000000802007980 */ /* 0x000ea4000c101900 */
[----:B--2---:R-:W-:-:S05]  /*1d9d0*/  FADD R5, R5, R0 ;  /* 0x0000000005057221 */ /* 0x004fca0000000000 */
[----:B------:R0:W-:Y:S02]  /*1d9e0*/  ST.E desc[UR8][R2.64], R5 ;  /* 0x0000000502007985 */ /* 0x0001e4000c101908 */
.L_x_8964:
[----:B------:R-:W-:Y:S05]  /*1d9f0*/  BSYNC.RECONVERGENT B0 ;  /* 0x0000000000007941 */ /* 0x000fea0003800200 */
.L_x_8963:
[----:B0-----:R-:W-:-:S05]  /*1da00*/  IMAD.WIDE R2, R4, 0x4, R30 ;  /* 0x0000000404027825 */ /* 0x001fca00078e021e */
[----:B------:R0:W-:Y:S01]  /*1da10*/  ATOM.E.ADD.F32.FTZ.RN.STRONG.GPU P0, RZ, desc[UR8][R2.64], R19 ;  /* 0x8000001302ff79a2 */ /* 0x0001e2000c10f308 */
[----:B------:R-:W-:Y:S04]  /*1da20*/  BSSY.RECONVERGENT B0, `(.L_x_8969) ;  /* 0x0000015000007945 */ /* 0x000fe80003800200 */
[----:B0-----:R-:W-:Y:S05]  /*1da30*/  @P0 BRA `(.L_x_8970) ;  /* 0x00000000004c0947 */ /* 0x001fea0003800000 */
[----:B------:R-:W0:Y:S02]  /*1da40*/  QSPC.E.S P0, RZ, [R2] ;  /* 0x0000000002ff73aa */ /* 0x000e240000000500 */
[----:B0-----:R-:W-:Y:S05]  /*1da50*/  @!P0 BRA `(.L_x_8971) ;  /* 0x0000000000188947 */ /* 0x001fea0003800000 */
[----:B------:R-:W-:-:S07]  /*1da60*/  MOV R0, R2 ;  /* 0x0000000200007202 */ /* 0x000fce0000000f00 */
.L_x_8972:
[----:B------:R-:W0:Y:S02]  /*1da70*/  LDS R2, [R0] ;  /* 0x0000000000027984 */ /* 0x000e240000000800 */
[----:B0-----:R-:W-:-:S05]  /*1da80*/  FADD R3, R19, R2 ;  /* 0x0000000213037221 */ /* 0x001fca0000000000 */
[----:B------:R-:W0:Y:S02]  /*1da90*/  ATOMS.CAST.SPIN P0, [R0], R2, R3 ;  /* 0x000000020000758d */ /* 0x000e240001800003 */
[----:B0-----:R-:W-:Y:S05]  /*1daa0*/  @!P0 BRA `(.L_x_8972) ;  /* 0xfffffffc00f08947 */ /* 0x001fea000383ffff */
[----:B------:R-:W-:Y:S05]  /*1dab0*/  BRA `(.L_x_8970) ;  /* 0x00000000002c7947 */ /* 0x000fea0003800000 */
.L_x_8971:
[----:B------:R-:W0:Y:S02]  /*1dac0*/  QSPC.E.D P0, RZ, [R2] ;  /* 0x0000000002ff73aa */ /* 0x000e240000000700 */
[----:B0-----:R-:W-:Y:S05]  /*1dad0*/  @!P0 BRA `(.L_x_8973) ;  /* 0x0000000000188947 */ /* 0x001fea0003800000 */
.L_x_8974:
[----:B------:R-:W2:Y:S02]  /*1dae0*/  LD.E R4, [R2] ;  /* 0x0000000002047980 */ /* 0x000ea40000100900 */
[----:B--2---:R-:W-:-:S06]  /*1daf0*/  FADD R5, R19, R4 ;  /* 0x0000000413057221 */ /* 0x004fcc0000000000 */
[----:B------:R-:W2:Y:S02]  /*1db00*/  ATOM.E.CAST.SPIN PT, R5, [R2], R4, R5 ;  /* 0x000000040205738b */ /* 0x000ea400019e0105 */
[----:B--2---:R-:W-:-:S13]  /*1db10*/  ISETP.EQ.U32.AND P0, PT, R5, 0x1, PT ;  /* 0x000000010500780c */ /* 0x004fda0003f02070 */
[----:B------:R-:W-:Y:S05]  /*1db20*/  @!P0 BRA `(.L_x_8974) ;  /* 0xfffffffc00ec8947 */ /* 0x000fea000383ffff */
[----:B------:R-:W-:Y:S05]  /*1db30*/  BRA `(.L_x_8970) ;  /* 0x00000000000c7947 */ /* 0x000fea0003800000 */
.L_x_8973:
[----:B------:R-:W2:Y:S02]  /*1db40*/  LD.E R0, desc[UR8][R2.64] ;  /* 0x0000000802007980 */ /* 0x000ea4000c101900 */
[----:B--2---:R-:W-:-:S05]  /*1db50*/  FADD R5, R19, R0 ;  /* 0x0000000013057221 */ /* 0x004fca0000000000 */
[----:B------:R0:W-:Y:S02]  /*1db60*/  ST.E desc[UR8][R2.64], R5 ;  /* 0x0000000502007985 */ /* 0x0001e4000c101908 */
.L_x_8970:
[----:B------:R-:W-:Y:S05]  /*1db70*/  BSYNC.RECONVERGENT B0 ;  /* 0x0000000000007941 */ /* 0x000fea0003800200 */
.L_x_8969:
        /* <DEDUP_REMOVED lines=9> */
.L_x_8978:
[----:B------:R-:W0:Y:S02]  /*1dc10*/  LDS R2, [R0] ;  /* 0x0000000000027984 */ /* 0x000e240000000800 */
[----:B0-----:R-:W-:-:S05]  /*1dc20*/  FADD R3, R7, R2 ;  /* 0x0000000207037221 */ /* 0x001fca0000000000 */
[----:B------:R-:W0:Y:S02]  /*1dc30*/  ATOMS.CAST.SPIN P0, [R0], R2, R3 ;  /* 0x000000020000758d */ /* 0x000e240001800003 */
[----:B0-----:R-:W-:Y:S05]  /*1dc40*/  @!P0 BRA `(.L_x_8978) ;  /* 0xfffffffc00f08947 */ /* 0x001fea000383ffff */
[----:B------:R-:W-:Y:S05]  /*1dc50*/  BRA `(.L_x_8976) ;  /* 0x00000000002c7947 */ /* 0x000fea0003800000 */
.L_x_8977:
[----:B------:R-:W0:Y:S02]  /*1dc60*/  QSPC.E.D P0, RZ, [R2] ;  /* 0x0000000002ff73aa */ /* 0x000e240000000700 */
[----:B0-----:R-:W-:Y:S05]  /*1dc70*/  @!P0 BRA `(.L_x_8979) ;  /* 0x0000000000188947 */ /* 0x001fea0003800000 */
.L_x_8980:
[----:B------:R-:W2:Y:S02]  /*1dc80*/  LD.E R4, [R2] ;  /* 0x0000000002047980 */ /* 0x000ea40000100900 */
[----:B--2---:R-:W-:-:S06]  /*1dc90*/  FADD R5, R7, R4 ;  /* 0x0000000407057221 */ /* 0x004fcc0000000000 */
[----:B------:R-:W2:Y:S02]  /*1dca0*/  ATOM.E.CAST.SPIN PT, R5, [R2], R4, R5 ;  /* 0x000000040205738b */ /* 0x000ea400019e0105 */
[----:B--2---:R-:W-:-:S13]  /*1dcb0*/  ISETP.EQ.U32.AND P0, PT, R5, 0x1, PT ;  /* 0x000000010500780c */ /* 0x004fda0003f02070 */
[----:B------:R-:W-:Y:S05]  /*1dcc0*/  @!P0 BRA `(.L_x_8980) ;  /* 0xfffffffc00ec8947 */ /* 0x000fea000383ffff */
[----:B------:R-:W-:Y:S05]  /*1dcd0*/  BRA `(.L_x_8976) ;  /* 0x00000000000c7947 */ /* 0x000fea0003800000 */
.L_x_8979:
[----:B------:R-:W2:Y:S02]  /*1dce0*/  LD.E R0, desc[UR8][R2.64] ;  /* 0x0000000802007980 */ /* 0x000ea4000c101900 */
[----:B--2---:R-:W-:-:S05]  /*1dcf0*/  FADD R5, R7, R0 ;  /* 0x0000000007057221 */ /* 0x004fca0000000000 */
[----:B------:R0:W-:Y:S02]  /*1dd00*/  ST.E desc[UR8][R2.64], R5 ;  /* 0x0000000502007985 */ /* 0x0001e4000c101908 */
.L_x_8976:
[----:B------:R-:W-:Y:S05]  /*1dd10*/  BSYNC.RECONVERGENT B0 ;  /* 0x0000000000007941 */ /* 0x000fea0003800200 */
.L_x_8975:
[----:B0-----:R-:W-:-:S05]  /*1dd20*/  IMAD.WIDE R2, R6, 0x4, R30 ;  /* 0x0000000406027825 */ /* 0x001fca00078e021e */
[----:B------:R0:W-:Y:S01]  /*1dd30*/  ATOM.E.ADD.F32.FTZ.RN.STRONG.GPU P0, RZ, desc[UR8][R2.64], R19 ;  /* 0x8000001302ff79a2 */ /* 0x0001e2000c10f308 */
[----:B------:R-:W-:Y:S04]  /*1dd40*/  BSSY.RECONVERGENT B0, `(.L_x_8981) ;  /* 0x0000015000007945 */ /* 0x000fe80003800200 */
[----:B0-----:R-:W-:Y:S05]  /*1dd50*/  @P0 BRA `(.L_x_8982) ;  /* 0x00000000004c0947 */ /* 0x001fea0003800000 */
[----:B------:R-:W0:Y:S02]  /*1dd60*/  QSPC.E.S P0, RZ, [R2] ;  /* 0x0000000002ff73aa */ /* 0x000e240000000500 */
[----:B0-----:R-:W-:Y:S05]  /*1dd70*/  @!P0 BRA `(.L_x_8983) ;  /* 0x0000000000188947 */ /* 0x001fea0003800000 */
[----:B------:R-:W-:-:S07]  /*1dd80*/  MOV R0, R2 ;  /* 0x0000000200007202 */ /* 0x000fce0000000f00 */
.L_x_8984:
[----:B------:R-:W0:Y:S02]  /*1dd90*/  LDS R2, [R0] ;  /* 0x0000000000027984 */ /* 0x000e240000000800 */
[----:B0-----:R-:W-:-:S05]  /*1dda0*/  FADD R3, R19, R2 ;  /* 0x0000000213037221 */ /* 0x001fca0000000000 */
[----:B------:R-:W0:Y:S02]  /*1ddb0*/  ATOMS.CAST.SPIN P0, [R0], R2, R3 ;  /* 0x000000020000758d */ /* 0x000e240001800003 */
[----:B0-----:R-:W-:Y:S05]  /*1ddc0*/  @!P0 BRA `(.L_x_8984) ;  /* 0xfffffffc00f08947 */ /* 0x001fea000383ffff */
[----:B------:R-:W-:Y:S05]  /*1ddd0*/  BRA `(.L_x_8982) ;  /* 0x00000000002c7947 */ /* 0x000fea0003800000 */
.L_x_8983:
[----:B------:R-:W0:Y:S02]  /*1dde0*/  QSPC.E.D P0, RZ, [R2] ;  /* 0x0000000002ff73aa */ /* 0x000e240000000700 */
[----:B0-----:R-:W-:Y:S05]  /*1ddf0*/  @!P0 BRA `(.L_x_8985) ;  /* 0x0000000000188947 */ /* 0x001fea0003800000 */
.L_x_8986:
[----:B------:R-:W2:Y:S02]  /*1de00*/  LD.E R4, [R2] ;  /* 0x0000000002047980 */ /* 0x000ea40000100900 */
[----:B--2---:R-:W-:-:S06]  /*1de10*/  FADD R5, R19, R4 ;  /* 0x0000000413057221 */ /* 0x004fcc0000000000 */
[----:B------:R-:W2:Y:S02]  /*1de20*/  ATOM.E.CAST.SPIN PT, R5, [R2], R4, R5 ;  /* 0x000000040205738b */ /* 0x000ea400019e0105 */
[----:B--2---:R-:W-:-:S13]  /*1de30*/  ISETP.EQ.U32.AND P0, PT, R5, 0x1, PT ;  /* 0x000000010500780c */ /* 0x004fda0003f02070 */
[----:B------:R-:W-:Y:S05]  /*1de40*/  @!P0 BRA `(.L_x_8986) ;  /* 0xfffffffc00ec8947 */ /* 0x000fea000383ffff */
[----:B------:R-:W-:Y:S05]  /*1de50*/  BRA `(.L_x_8982) ;  /* 0x00000000000c7947 */ /* 0x000fea0003800000 */
.L_x_8985:
[----:B------:R-:W2:Y:S02]  /*1de60*/  LD.E R0, desc[UR8][R2.64] ;  /* 0x0000000802007980 */ /* 0x000ea4000c101900 */
[----:B--2---:R-:W-:-:S05]  /*1de70*/  FADD R5, R19, R0 ;  /* 0x0000000013057221 */ /* 0x004fca0000000000 */
[----:B------:R0:W-:Y:S02]  /*1de80*/  ST.E desc[UR8][R2.64], R5 ;  /* 0x0000000502007985 */ /* 0x0001e4000c101908 */
.L_x_8982:
[----:B------:R-:W-:Y:S05]  /*1de90*/  BSYNC.RECONVERGENT B0 ;  /* 0x0000000000007941 */ /* 0x000fea0003800200 */
.L_x_8981:
[----:B------:R-:W0:Y:S01]  /*1dea0*/  LDL R0, [R1+0x74] ;  /* 0x0000740001007983 */ /* 0x000e220000100800 */
        /* <DEDUP_REMOVED lines=9> */
.L_x_8990:
[----:B------:R-:W0:Y:S02]  /*1df40*/  LDS R2, [R0] ;  /* 0x0000000000027984 */ /* 0x000e240000000800 */
[----:B0-----:R-:W-:-:S05]  /*1df50*/  FADD R3, R13, R2 ;  /* 0x000000020d037221 */ /* 0x001fca0000000000 */
[----:B------:R-:W0:Y:S02]  /*1df60*/  ATOMS.CAST.SPIN P0, [R0], R2, R3 ;  /* 0x000000020000758d */ /* 0x000e240001800003 */
[----:B0-----:R-:W-:Y:S05]  /*1df70*/  @!P0 BRA `(.L_x_8990) ;  /* 0xfffffffc00f08947 */ /* 0x001fea000383ffff */
[----:B------:R-:W-:Y:S05]  /*1df80*/  BRA `(.L_x_8988) ;  /* 0x00000000002c7947 */ /* 0x000fea0003800000 */
.L_x_8989:
[----:B------:R-:W0:Y:S02]  /*1df90*/  QSPC.E.D P0, RZ, [R2] ;  /* 0x0000000002ff73aa */ /* 0x000e240000000700 */
[----:B0-----:R-:W-:Y:S05]  /*1dfa0*/  @!P0 BRA `(.L_x_8991) ;  /* 0x0000000000188947 */ /* 0x001fea0003800000 */
.L_x_8992:
[----:B------:R-:W2:Y:S02]  /*1dfb0*/  LD.E R4, [R2] ;  /* 0x0000000002047980 */ /* 0x000ea40000100900 */
[----:B--2---:R-:W-:-:S06]  /*1dfc0*/  FADD R5, R13, R4 ;  /* 0x000000040d057221 */ /* 0x004fcc0000000000 */
[----:B------:R-:W2:Y:S02]  /*1dfd0*/  ATOM.E.CAST.SPIN PT, R5, [R2], R4, R5 ;  /* 0x000000040205738b */ /* 0x000ea400019e0105 */
[----:B--2---:R-:W-:-:S13]  /*1dfe0*/  ISETP.EQ.U32.AND P0, PT, R5, 0x1, PT ;  /* 0x000000010500780c */ /* 0x004fda0003f02070 */
[----:B------:R-:W-:Y:S05]  /*1dff0*/  @!P0 BRA `(.L_x_8992) ;  /* 0xfffffffc00ec8947 */ /* 0x000fea000383ffff */
[----:B------:R-:W-:Y:S05]  /*1e000*/  BRA `(.L_x_8988) ;  /* 0x00000000000c7947 */ /* 0x000fea0003800000 */
.L_x_8991:
[----:B------:R-:W2:Y:S02]  /*1e010*/  LD.E R0, desc[UR8][R2.64] ;  /* 0x0000000802007980 */ /* 0x000ea4000c101900 */
[----:B--2---:R-:W-:-:S05]  /*1e020*/  FADD R5, R13, R0 ;  /* 0x000000000d057221 */ /* 0x004fca0000000000 */
[----:B------:R0:W-:Y:S02]  /*1e030*/  ST.E desc[UR8][R2.64], R5 ;  /* 0x0000000502007985 */ /* 0x0001e4000c101908 */
.L_x_8988:
[----:B------:R-:W-:Y:S05]  /*1e040*/  BSYNC.RECONVERGENT B0 ;  /* 0x0000000000007941 */ /* 0x000fea0003800200 */
.L_x_8987:
[----:B------:R-:W0:Y:S02]  /*1e050*/  LDL.LU R0, [R1+0x74] ;  /* 0x0000740001007983 */ /* 0x000e240000300800 */
[----:B0-----:R-:W-:-:S05]  /*1e060*/  IMAD.WIDE R2, R0, 0x4, R30 ;  /* 0x0000000400027825 */ /* 0x001fca00078e021e */
[----:B------:R0:W-:Y:S02]  /*1e070*/  ATOM.E.ADD.F32.FTZ.RN.STRONG.GPU P0, RZ, desc[UR8][R2.64], R19 ;  /* 0x8000001302ff79a2 */ /* 0x0001e4000c10f308 */
[----:B0-----:R-:W-:Y:S05]  /*1e080*/  @P0 EXIT ;  /* 0x000000000000094d */ /* 0x001fea0003800000 */
[----:B------:R-:W0:Y:S02]  /*1e090*/  QSPC.E.S P0, RZ, [R2] ;  /* 0x0000000002ff73aa */ /* 0x000e240000000500 */
[----:B0-----:R-:W-:Y:S05]  /*1e0a0*/  @!P0 BRA `(.L_x_8993) ;  /* 0x0000000000188947 */ /* 0x001fea0003800000 */
[----:B------:R-:W-:-:S07]  /*1e0b0*/  MOV R0, R2 ;  /* 0x0000000200007202 */ /* 0x000fce0000000f00 */
.L_x_8994:
[----:B------:R-:W0:Y:S02]  /*1e0c0*/  LDS R2, [R0] ;  /* 0x0000000000027984 */ /* 0x000e240000000800 */
[----:B0-----:R-:W-:-:S05]  /*1e0d0*/  FADD R3, R19, R2 ;  /* 0x0000000213037221 */ /* 0x001fca0000000000 */
[----:B------:R-:W0:Y:S02]  /*1e0e0*/  ATOMS.CAST.SPIN P0, [R0], R2, R3 ;  /* 0x000000020000758d */ /* 0x000e240001800003 */
[----:B0-----:R-:W-:Y:S05]  /*1e0f0*/  @!P0 BRA `(.L_x_8994) ;  /* 0xfffffffc00f08947 */ /* 0x001fea000383ffff */
[----:B------:R-:W-:Y:S05]  /*1e100*/  EXIT ;  /* 0x000000000000794d */ /* 0x000fea0003800000 */
.L_x_8993:
[----:B------:R-:W0:Y:S02]  /*1e110*/  QSPC.E.D P0, RZ, [R2] ;  /* 0x0000000002ff73aa */ /* 0x000e240000000700 */
[----:B0-----:R-:W-:Y:S05]  /*1e120*/  @!P0 BRA `(.L_x_8995) ;  /* 0x0000000000188947 */ /* 0x001fea0003800000 */
.L_x_8996:
[----:B------:R-:W2:Y:S02]  /*1e130*/  LD.E R4, [R2] ;  /* 0x0000000002047980 */ /* 0x000ea40000100900 */
[----:B--2---:R-:W-:-:S06]  /*1e140*/  FADD R5, R19, R4 ;  /* 0x0000000413057221 */ /* 0x004fcc0000000000 */
[----:B------:R-:W2:Y:S02]  /*1e150*/  ATOM.E.CAST.SPIN PT, R5, [R2], R4, R5 ;  /* 0x000000040205738b */ /* 0x000ea400019e0105 */
[----:B--2---:R-:W-:-:S13]  /*1e160*/  ISETP.EQ.U32.AND P0, PT, R5, 0x1, PT ;  /* 0x000000010500780c */ /* 0x004fda0003f02070 */
[----:B------:R-:W-:Y:S05]  /*1e170*/  @!P0 BRA `(.L_x_8996) ;  /* 0xfffffffc00ec8947 */ /* 0x000fea000383ffff */
[----:B------:R-:W-:Y:S05]  /*1e180*/  EXIT ;  /* 0x000000000000794d */ /* 0x000fea0003800000 */
.L_x_8995:
[----:B------:R-:W2:Y:S02]  /*1e190*/  LD.E R0, desc[UR8][R2.64] ;  /* 0x0000000802007980 */ /* 0x000ea4000c101900 */
[----:B--2---:R-:W-:-:S05]  /*1e1a0*/  FADD R19, R19, R0 ;  /* 0x0000000013137221 */ /* 0x004fca0000000000 */
[----:B------:R-:W-:Y:S01]  /*1e1b0*/  ST.E desc[UR8][R2.64], R19 ;  /* 0x0000001302007985 */ /* 0x000fe2000c101908 */
[----:B------:R-:W-:Y:S05]  /*1e1c0*/  EXIT ;  /* 0x000000000000794d */ /* 0x000fea0003800000 */
.L_x_8167:
[C---:B------:R-:W-:Y:S01]  /*1e1d0*/  IMAD.WIDE R18, R37.reuse, 0x4, R16 ;  /* 0x0000000425127825 */ /* 0x040fe200078e0210 */
[----:B------:R-:W2:Y:S04]  /*1e1e0*/  LDG.E.CONSTANT R31, desc[UR8][R16.64] ;  /* 0x00000008101f7981 */ /* 0x000ea8000c1e9900 */
[----:B------:R0:W3:Y:S01]  /*1e1f0*/  LDG.E.CONSTANT R33, desc[UR8][R18.64] ;  /* 0x0000000812217981 */ /* 0x0000e2000c1e9900 */
[----:B------:R-:W-:-:S03]  /*1e200*/  IMAD.WIDE R22, R37, 0x4, R18 ;  /* 0x0000000425167825 */ /* 0x000fc600078e0212 */
[----:B------:R-:W4:Y:S01]  /*1e210*/  LDG.E.CONSTANT R30, desc[UR8][R28.64] ;  /* 0x000000081c1e7981 */ /* 0x000f22000c1e9900 */
[----:B------:R-:W-:-:S03]  /*1e220*/  IMAD.WIDE R26, R37, 0x4, R22 ;  /* 0x00000004251a7825 */ /* 0x000fc600078e0216 */
[----:B------:R-:W4:Y:S01]  /*1e230*/  LDG.E.CONSTANT R23, desc[UR8][R22.64] ;  /* 0x0000000816177981 */ /* 0x000f22000c1e9900 */
[----:B------:R-:W-:-:S03]  /*1e240*/  IMAD.WIDE R24, R37, 0x4, R26 ;  /* 0x0000000425187825 */ /* 0x000fc600078e021a */
[----:B------:R-:W4:Y:S01]  /*1e250*/  LDG.E.CONSTANT R26, desc[UR8][R26.64] ;  /* 0x000000081a1a7981 */ /* 0x000f22000c1e9900 */
[----:B0-----:R-:W-:-:S03]  /*1e260*/  IMAD.WIDE R18, R37, 0x4, R24 ;  /* 0x0000000425127825 */ /* 0x001fc600078e0218 */
[----:B------:R-:W4:Y:S01]  /*1e270*/  LDG.E.CONSTANT R25, desc[UR8][R24.64] ;  /* 0x0000000818197981 */ /* 0x000f22000c1e9900 */
[----:B------:R-:W-:-:S03]  /*1e280*/  IMAD.WIDE R36, R37, 0x4, R18 ;  /* 0x0000000425247825 */ /* 0x000fc600078e0212 */
[----:B------:R0:W4:Y:S04]  /*1e290*/  LDG.E.CONSTANT R38, desc[UR8][R18.64] ;  /* 0x0000000812267981 */ /* 0x000128000c1e9900 */
[----:B------:R-:W4:Y:S01]  /*1e2a0*/  LDG.E.CONSTANT R36, desc[UR8][R36.64] ;  /* 0x0000000824247981 */ /* 0x000f22000c1e9900 */
[----:B------:R-:W-:Y:S01]  /*1e2b0*/  BSSY B3, `(.L_x_8997) ;  /* 0x0000015000037945 */ /* 0x000fe20003800000 */
[----:B--2--5:R-:W-:Y:S01]  /*1e2c0*/  FADD R31, R8, -R31 ;  /* 0x8000001f081f7221 */ /* 0x024fe20000000000 */
[----:B---3--:R-:W-:Y:S01]  /*1e2d0*/  FADD R33, R2, -R33 ;  /* 0x8000002102217221 */ /* 0x008fe20000000000 */
[----:B----4-:R-:W-:Y:S02]  /*1e2e0*/  FADD R30, R3, -R30 ;  /* 0x8000001e031e7221 */ /* 0x010fe40000000000 */
[----:B------:R-:W-:-:S02]  /*1e2f0*/  FFMA R31, R31, R31, RZ ;  /* 0x0000001f1f1f7223 */ /* 0x000fc400000000ff */
[----:B------:R-:W-:Y:S01]  /*1e300*/  FFMA R30, R30, R30, RZ ;  /* 0x0000001e1e1e7223 */ /* 0x000fe200000000ff */
        /* <DEDUP_REMOVED lines=15> */
.L_x_8998:
[----:B------:R-:W-:Y:S05]  /*1e400*/  BSYNC B3 ;  /* 0x0000000000037941 */ /* 0x000fea0003800000 */
.L_x_8997:
[----:B------:R-:W-:Y:S01]  /*1e410*/  HFMA2 R36, -RZ, RZ, 0, 5.9604644775390625e-08 ;  /* 0x00000001ff247431 */ /* 0x000fe200000001ff */
[----:B------:R-:W-:Y:S01]  /*1e420*/  BSSY B3, `(.L_x_8999) ;  /* 0x0000005000037945 */ /* 0x000fe20003800000 */
[----:B------:R-:W-:-:S07]  /*1e430*/  MOV R33, 0x181f ;  /* 0x0000181f00217802 */ /* 0x000fce0000000f00 */
[----:B------:R-:W-:Y:S05]  /*1e440*/  WARPSYNC.COLLECTIVE R32, `(.L_x_9000) ;  /* 0x0000000020087348 */ /* 0x000fea0003c00000 */
[----:B------:R0:W1:Y:S02]  /*1e450*/  SHFL.BFLY P6, R33, R37, R36, R33 ;  /* 0x0c00002425217389 */ /* 0x00006400000c0021 */
[----:B01----:R-:W-:Y:S05]  /*1e460*/  ENDCOLLECTIVE ;  /* 0x000000000000791b */ /* 0x003fea0003800000 */
.L_x_9000:
[----:B------:R-:W-:Y:S05]  /*1e470*/  BSYNC B3 ;  /* 0x0000000000037941 */ /* 0x000fea0003800000 */
.L_x_8999:
        /* <DEDUP_REMOVED lines=8> */
.L_x_9002:
[----:B------:R-:W-:Y:S05]  /*1e500*/  BSYNC B3 ;  /* 0x0000000000037941 */ /* 0x000fea0003800000 */
.L_x_9001:
        /* <DEDUP_REMOVED lines=8> */
.L_x_9004:
[----:B------:R-:W-:Y:S05]  /*1e590*/  BSYNC B3 ;  /* 0x0000000000037941 */ /* 0x000fea0003800000 */
.L_x_9003:
        /* <DEDUP_REMOVED lines=10> */
.L_x_9006:
[----:B------:R-:W-:Y:S05]  /*1e640*/  BSYNC B3 ;  /* 0x0000000000037941 */ /* 0x000fea0003800000 */
.L_x_9005:
[----:B------:R-:W-:Y:S01]  /*1e650*/  HFMA2 R36, -RZ, RZ, 0, 5.9604644775390625e-08 ;  /* 0x00000001ff247431 */ /* 0x000fe200000001ff */
[----:B------:R-:W-:Y:S01]  /*1e660*/  BSSY B3, `(.L_x_9007) ;  /* 0x0000007000037945 */ /* 0x000fe20003800000 */
[----:B------:R-:W-:Y:S02]  /*1e670*/  MOV R18, R45 ;  /* 0x0000002d00127202 */ /* 0x000fe40000000f00 */
[----:B------:R-:W-:Y:S02]  /*1e680*/  MOV R37, R12 ;  /* 0x0000000c00257202 */ /* 0x000fe40000000f00 */
[----:B------:R-:W-:-:S07]  /*1e690*/  MOV R33, 0x1800 ;  /* 0x0000180000217802 */ /* 0x000fce0000000f00 */
[----:B------:R-:W-:Y:S05]  /*1e6a0*/  WARPSYNC.COLLECTIVE R32, `(.L_x_9008) ;  /* 0x0000000020087348 */ /* 0x000fea0003c00000 */
[----:B------:R0:W1:Y:S02]  /*1e6b0*/  SHFL.UP P2, R45, R37, R36, R33 ;  /* 0x04000024252d7389 */ /* 0x0000640000040021 */
[----:B01----:R-:W-:Y:S05]  /*1e6c0*/  ENDCOLLECTIVE ;  /* 0x000000000000791b */ /* 0x003fea0003800000 */
.L_x_9008:
[----:B------:R-:W-:Y:S05]  /*1e6d0*/  BSYNC B3 ;  /* 0x0000000000037941 */ /* 0x000fea0003800000 */
.L_x_9007:
        /* <DEDUP_REMOVED lines=8> */
.L_x_9010:
[----:B------:R-:W-:Y:S05]  /*1e760*/  BSYNC B3 ;  /* 0x0000000000037941 */ /* 0x000fea0003800000 */
.L_x_9009:
        /* <DEDUP_REMOVED lines=8> */
.L_x_9012:
[----:B------:R-:W-:Y:S05]  /*1e7f0*/  BSYNC B3 ;  /* 0x0000000000037941 */ /* 0x000fea0003800000 */
.L_x_9011:
[----:B------:R-:W-:Y:S05]  /*1e800*/  BRA `(.L_x_9013) ;  /* 0xfffffe2000407947 */ /* 0x000fea000383ffff */
.L_x_8168:
[C---:B0-----:R-:W-:Y:S01]  /*1e810*/  IMAD.WIDE R26, R23.reuse, 0x4, R18 ;  /* 0x00000004171a7825 */ /* 0x041fe200078e0212 */
[----:B------:R-:W2:Y:S04]  /*1e820*/  LDG.E.CONSTANT R36, desc[UR8][R18.64] ;  /* 0x0000000812247981 */ /* 0x000ea8000c1e9900 */
[----:B------:R-:W3:Y:S01]  /*1e830*/  LDG.E.CONSTANT R41, desc[UR8][R26.64] ;  /* 0x000000081a297981 */ /* 0x000ee2000c1e9900 */
[----:B------:R-:W-:-:S03]  /*1e840*/  IMAD.WIDE R24, R23, 0x4, R26 ;  /* 0x0000000417187825 */ /* 0x000fc600078e021a */
[----:B------:R-:W5:Y:S04]  /*1e850*/  LDG.E.CONSTANT R52, desc[UR8][R18.64+0x4] ;  /* 0x0000040812347981 */ /* 0x000f68000c1e9900 */
[----:B------:R0:W4:Y:S02]  /*1e860*/  LDG.E.CONSTANT R39, desc[UR8][R24.64] ;  /* 0x0000000818277981 */ /* 0x000124000c1e9900 */
[----:B0-----:R-:W-:-:S05]  /*1e870*/  IMAD.WIDE R24, R23, 0x4, R24 ;  /* 0x0000000417187825 */ /* 0x001fca00078e0218 */
[----:B------:R0:W3:Y:S01]  /*1e880*/  LDG.E.CONSTANT R43, desc[UR8][R24.64] ;  /* 0x00000008182b7981 */ /* 0x0000e2000c1e9900 */
[----:B------:R-:W-:-:S05]  /*1e890*/  IMAD.WIDE R28, R23, 0x4, R24 ;  /* 0x00000004171c7825 */ /* 0x000fca00078e0218 */
[----:B------:R-:W3:Y:S01]  /*1e8a0*/  LDG.E.CONSTANT R38, desc[UR8][R28.64] ;  /* 0x000000081c267981 */ /* 0x000ee2000c1e9900 */
[----:B------:R-:W-:-:S05]  /*1e8b0*/  IMAD.WIDE R26, R23, 0x4, R28 ;  /* 0x00000004171a7825 */ /* 0x000fca00078e021c */
[----:B------:R-:W3:Y:S01]  /*1e8c0*/  LDG.E.CONSTANT R47, desc[UR8][R26.64] ;  /* 0x000000081a2f7981 */ /* 0x000ee2000c1e9900 */
[----:B0-----:R-:W-:-:S05]  /*1e8d0*/  IMAD.WIDE R24, R23, 0x4, R26 ;  /* 0x0000000417187825 */ /* 0x001fca00078e021a */
[----:B------:R-:W3:Y:S01]  /*1e8e0*/  LDG.E.CONSTANT R40, desc[UR8][R24.64] ;  /* 0x0000000818287981 */ /* 0x000ee2000c1e9900 */
[----:B------:R-:W-:-:S05]  /*1e8f0*/  IMAD.WIDE R30, R23, 0x4, R24 ;  /* 0x00000004171e7825 */ /* 0x000fca00078e0218 */
[----:B------:R0:W3:Y:S02]  /*1e900*/  LDG.E.CONSTANT R42, desc[UR8][R30.64] ;  /* 0x000000081e2a7981 */ /* 0x0000e4000c1e9900 */
[----:B0-----:R-:W-:-:S05]  /*1e910*/  IMAD.WIDE R30, R23, -0x18, R30 ;  /* 0xffffffe8171e7825 */ /* 0x001fca00078e021e */
[----:B------:R0:W5:Y:S01]  /*1e920*/  LDG.E.CONSTANT R45, desc[UR8][R30.64+0x4] ;  /* 0x000004081e2d7981 */ /* 0x000162000c1e9900 */
[----:B------:R-:W-:-:S05]  /*1e930*/  IMAD.WIDE R24, R23, 0x4, R30 ;  /* 0x0000000417187825 */ /* 0x000fca00078e021e */
[----:B------:R3:W5:Y:S01]  /*1e940*/  LDG.E.CONSTANT R51, desc[UR8][R24.64+0x4] ;  /* 0x0000040818337981 */ /* 0x000762000c1e9900 */
[----:B------:R-:W-:-:S05]  /*1e950*/  IMAD.WIDE R26, R23, 0x4, R24 ;  /* 0x00000004171a7825 */ /* 0x000fca00078e0218 */
[----:B------:R1:W5:Y:S01]  /*1e960*/  LDG.E.CONSTANT R49, desc[UR8][R26.64+0x4] ;  /* 0x000004081a317981 */ /* 0x000362000c1e9900 */
[----:B------:R-:W-:-:S05]  /*1e970*/  IMAD.WIDE R28, R23, 0x4, R26 ;  /* 0x00000004171c7825 */ /* 0x000fca00078e021a */
[----:B------:R-:W5:Y:S02]  /*1e980*/  LDG.E.CONSTANT R44, desc[UR8][R28.64+0x4] ;  /* 0x000004081c2c7981 */ /* 0x000f64000c1e9900 */
[----:B--2--5:R-:W-:Y:S01]  /*1e990*/  FADD R33, R3, -R36 ;  /* 0x8000002403217221 */ /* 0x024fe20000000000 */
[----:B------:R-:W-:-:S04]  /*1e9a0*/  IMAD.WIDE R36, R23, 0x4, R28 ;  /* 0x0000000417247825 */ /* 0x000fc800078e021c */
[----:B------:R-:W-:Y:S01]  /*1e9b0*/  FFMA R33, R33, R33, RZ ;  /* 0x0000002121217223 */ /* 0x000fe200000000ff */
[----:B0-----:R-:W-:-:S04]  /*1e9c0*/  IMAD.WIDE R30, R23, 0x4, R36 ;  /* 0x00000004171e7825 */ /* 0x001fc800078e0224 */
[----:B----4-:R-:W-:Y:S02]  /*1e9d0*/  FADD R56, R2, -R39 ;  /* 0x8000002702387221 */ /* 0x010fe40000000000 */
[----:B------:R-:W5:Y:S02]  /*1e9e0*/  LDG.E.CONSTANT R39, desc[UR8][R36.64+0x4] ;  /* 0x0000040824277981 */ /* 0x000f64000c1e9900 */
[----:B------:R-:W-:Y:S02]  /*1e9f0*/  FFMA R33, R56, R56, R33 ;  /* 0x0000003838217223 */ /* 0x000fe40000000021 */
[----:B------:R-:W5:Y:S01]  /*1ea00*/  LDG.E.CONSTANT R56, desc[UR8][R30.64+0x4] ;  /* 0x000004081e387981 */ /* 0x000f62000c1e9900 */
[----:B---3--:R-:W-:-:S04]  /*1ea10*/  FADD R24, R8, -R41 ;  /* 0x8000002908187221 */ /* 0x008fc80000000000 */
[----:B------:R-:W-:Y:S01]  /*1ea20*/  FFMA R24, R24, R24, RZ ;  /* 0x0000001818187223 */ /* 0x000fe200000000ff */
[----:B------:R-:W-:-:S04]  /*1ea30*/  FADD R43, R4, -R43 ;  /* 0x8000002b042b7221 */ /* 0x000fc80000000000 */
[----:B------:R-:W-:Y:S01]  /*1ea40*/  FFMA R24, R43, R43, R24 ;  /* 0x0000002b2b187223 */ /* 0x000fe20000000018 */
[----:B------:R-:W-:Y:S01]  /*1ea50*/  FADD R38, R5, -R38 ;  /* 0x8000002605267221 */ /* 0x000fe20000000000 */
[----:B-1----:R-:W-:-:S04]  /*1ea60*/  IMAD.WIDE R26, R23, 0x4, R30 ;  /* 0x00000004171a7825 */ /* 0x002fc800078e021e */
[----:B------:R-:W-:Y:S01]  /*1ea70*/  FADD R47, R6, -R47 ;  /* 0x8000002f062f7221 */ /* 0x000fe20000000000 */
[----:B------:R-:W-:Y:S01]  /*1ea80*/  FFMA R33, R38, R38, R33 ;  /* 0x0000002626217223 */ /* 0x000fe20000000021 */
[----:B------:R-:W-:Y:S01]  /*1ea90*/  BSSY B0, `(.L_x_9014) ;  /* 0x000000b000007945 */ /* 0x000fe20003800000 */
[----:B------:R0:W5:Y:S01]  /*1eaa0*/  LDG.E.CONSTANT R26, desc[UR8][R26.64+0x4] ;  /* 0x000004081a1a7981 */ /* 0x000162000c1e9900 */
[----:B------:R-:W-:Y:S01]  /*1eab0*/  FFMA R24, R47, R47, R24 ;  /* 0x0000002f2f187223 */ /* 0x000fe20000000018 */
[----:B------:R-:W-:Y:S01]  /*1eac0*/  FADD R40, R7, -R40 ;  /* 0x8000002807287221 */ /* 0x000fe20000000000 */
[----:B------:R-:W-:-:S03]  /*1ead0*/  FADD R25, R9, -R42 ;  /* 0x8000002a09197221 */ /* 0x000fc60000000000 */
[----:B------:R-:W-:Y:S01]  /*1eae0*/  FFMA R33, R40, R40, R33 ;  /* 0x0000002828217223 */ /* 0x000fe20000000021 */
[----:B------:R-:W-:-:S04]  /*1eaf0*/  FFMA R24, R25, R25, R24 ;  /* 0x0000001919187223 */ /* 0x000fc80000000018 */
[----:B0-----:R-:W-:-:S07]  /*1eb00*/  FADD R27, R33, R24 ;  /* 0x00000018211b7221 */ /* 0x001fce0000000000 */
[----:B-----5:R-:W-:Y:S05]  /*1eb10*/  WARPSYNC.COLLECTIVE R32, `(.L_x_9015) ;  /* 0x0000000020087348 */ /* 0x020fea0003c00000 */
[----:B------:R-:W-:Y:S01]  /*1eb20*/  NOP ;  /* 0x0000000000007918 */ /* 0x000fe20000000000 */
[----:B-----5:R-:W-:Y:S05]  /*1eb30*/  ENDCOLLECTIVE ;  /* 0x000000000000791b */ /* 0x020fea0003800000 */
.L_x_9015:
[----:B------:R-:W-:Y:S05]  /*1eb40*/  BSYNC B0 ;  /* 0x0000000000007941 */ /* 0x000fea0003800000 */
.L_x_9014:
[----:B------:R-:W-:Y:S01]  /*1eb50*/  HFMA2 R36, -RZ, RZ, 0, 5.9604644775390625e-08 ;  /* 0x00000001ff247431 */ /* 0x000fe200000001ff */
[----:B------:R-:W-:Y:S01]  /*1eb60*/  BSSY B0, `(.L_x_9016) ;  /* 0x0000006000007945 */ /* 0x000fe20003800000 */
[----:B------:R-:W-:Y:S02]  /*1eb70*/  MOV R37, R27 ;  /* 0x0000001b00257202 */ /* 0x000fe40000000f00 */
[----:B------:R-:W-:-:S07]  /*1eb80*/  MOV R33, 0x181f ;  /* 0x0000181f00217802 */ /* 0x000fce0000000f00 */
[----:B------:R-:W-:Y:S05]  /*1eb90*/  WARPSYNC.COLLECTIVE R32, `(.L_x_9017) ;  /* 0x0000000020087348 */ /* 0x000fea0003c00000 */
[----:B------:R0:W1:Y:S02]  /*1eba0*/  SHFL.BFLY P6, R33, R37, R36, R33 ;  /* 0x0c00002425217389 */ /* 0x00006400000c0021 */
[----:B01----:R-:W-:Y:S05]  /*1ebb0*/  ENDCOLLECTIVE ;  /* 0x000000000000791b */ /* 0x003fea0003800000 */
.L_x_9017:
[----:B------:R-:W-:Y:S05]  /*1ebc0*/  BSYNC B0 ;  /* 0x0000000000007941 */ /* 0x000fea0003800000 */
.L_x_9016:
[----:B------:R-:W-:Y:S01]  /*1ebd0*/  HFMA2 R36, -RZ, RZ, 0, 1.1920928955078125e-07 ;  /* 0x00000002ff247431 */ /* 0x000fe200000001ff */
[----:B------:R-:W-:Y:S01]  /*1ebe0*/  BSSY B0, `(.L_x_9018) ;  /* 0x0000006000007945 */ /* 0x000fe20003800000 */
[----:B------:R-:W-:Y:S01]  /*1ebf0*/  FADD R37, R27, R33 ;  /* 0x000000211b257221 */ /* 0x000fe20000000000 */
[----:B------:R-:W-:-:S07]  /*1ec00*/  MOV R33, 0x181f ;  /* 0x0000181f00217802 */ /* 0x000fce0000000f00 */
[----:B------:R-:W-:Y:S05]  /*1ec10*/  WARPSYNC.COLLECTIVE R32, `(.L_x_9019) ;  /* 0x0000000020087348 */ /* 0x000fea0003c00000 */
[----:B------:R0:W1:Y:S02]  /*1ec20*/  SHFL.BFLY P6, R33, R37, R36, R33 ;  /* 0x0c00002425217389 */ /* 0x00006400000c0021 */
[----:B01----:R-:W-:Y:S05]  /*1ec30*/  ENDCOLLECTIVE ;  /* 0x000000000000791b */ /* 0x003fea0003800000 */
.L_x_9019:
[----:B------:R-:W-:Y:S05]  /*1ec40*/  BSYNC B0 ;  /* 0x0000000000007941 */ /* 0x000fea0003800000 */
.L_x_9018:
        /* <DEDUP_REMOVED lines=8> */
.L_x_9021:
[----:B------:R-:W-:Y:S05]  /*1ecd0*/  BSYNC B0 ;  /* 0x0000000000007941 */ /* 0x000fea0003800000 */
.L_x_9020:
        /* <DEDUP_REMOVED lines=16> */
[----:B------:R-:W-:Y:S01]  /*1ede0*/  HFMA2 R36, -RZ, RZ, 0, 5.9604644775390625e-08 ;  /* 0x00000001ff247431 */ /* 0x000fe200000001ff */
[----:B------:R-:W-:Y:S01]  /*1edf0*/  BSSY B0, `(.L_x_9022) ;  /* 0x0000009000007945 */ /* 0x000fe20003800000 */
[----:B------:R-:W-:Y:S01]  /*1ee00*/  FFMA R27, R27, R27, R24 ;  /* 0x0000001b1b1b7223 */ /* 0x000fe20000000018 */
[----:B------:R-:W-:Y:S01]  /*1ee10*/  FFMA R28, R29, R29, R28 ;  /* 0x0000001d1d1c7223 */ /* 0x000fe2000000001c */
[----:B------:R-:W-:-:S02]  /*1ee20*/  SEL R31, RZ, 0x1, P4 ;  /* 0x00000001ff1f7807 */ /* 0x000fc40002000000 */
[----:B------:R-:W-:Y:S02]  /*1ee30*/  MOV R37, R10 ;  /* 0x0000000a00257202 */ /* 0x000fe40000000f00 */
[----:B------:R-:W-:-:S07]  /*1ee40*/  MOV R33, 0x1800 ;  /* 0x0000180000217802 */ /* 0x000fce0000000f00 */
[----:B------:R-:W-:Y:S05]  /*1ee50*/  WARPSYNC.COLLECTIVE R32, `(.L_x_9023) ;  /* 0x0000000020087348 */ /* 0x000fea0003c00000 */
[----:B------:R0:W1:Y:S02]  /*1ee60*/  SHFL.UP P2, R45, R37, R36, R33 ;  /* 0x04000024252d7389 */ /* 0x0000640000040021 */
[----:B01----:R-:W-:Y:S05]  /*1ee70*/  ENDCOLLECTIVE ;  /* 0x000000000000791b */ /* 0x003fea0003800000 */
.L_x_9023:
[----:B------:R-:W-:Y:S05]  /*1ee80*/  BSYNC B0 ;  /* 0x0000000000007941 */ /* 0x000fea0003800000 */
.L_x_9022:
[----:B------:R-:W-:Y:S01]  /*1ee90*/  HFMA2 R36, -RZ, RZ, 0, 5.9604644775390625e-08 ;  /* 0x00000001ff247431 */ /* 0x000fe200000001ff */
[----:B------:R-:W-:Y:S01]  /*1eea0*/  BSSY B0, `(.L_x_9024) ;  /* 0x0000008000007945 */ /* 0x000fe20003800000 */
[----:B------:R-:W-:Y:S01]  /*1eeb0*/  MOV R24, R45 ;  /* 0x0000002d00187202 */ /* 0x000fe20000000f00 */
[----:B------:R-:W-:Y:S01]  /*1eec0*/  FADD R39, R27, R28 ;  /* 0x0000001c1b277221 */ /* 0x000fe20000000000 */
[----:B------:R-:W-:Y:S02]  /*1eed0*/  MOV R37, R12 ;  /* 0x0000000c00257202 */ /* 0x000fe40000000f00 */
[----:B------:R-:W-:-:S07]  /*1eee0*/  MOV R33, 0x1800 ;  /* 0x0000180000217802 */ /* 0x000fce0000000f00 */
[----:B------:R-:W-:Y:S05]  /*1eef0*/  WARPSYNC.COLLECTIVE R32, `(.L_x_9025) ;  /* 0x0000000020087348 */ /* 0x000fea0003c00000 */
[----:B------:R0:W1:Y:S02]  /*1ef00*/  SHFL.UP P2, R45, R37, R36, R33 ;  /* 0x04000024252d7389 */ /* 0x0000640000040021 */
[----:B01----:R-:W-:Y:S05]  /*1ef10*/  ENDCOLLECTIVE ;  /* 0x000000000000791b */ /* 0x003fea0003800000 */
.L_x_9025:
[----:B------:R-:W-:Y:S05]  /*1ef20*/  BSYNC B0 ;  /* 0x0000000000007941 */ /* 0x000fea0003800000 */
.L_x_9024:
        /* <DEDUP_REMOVED lines=8> */
.L_x_9027:
[----:B------:R-:W-:Y:S05]  /*1efb0*/  BSYNC B0 ;  /* 0x0000000000007941 */ /* 0x000fea0003800000 */
.L_x_9026:
        /* <DEDUP_REMOVED lines=8> */
.L_x_9029:
[----:B------:R-:W-:Y:S05]  /*1f040*/  BSYNC B0 ;  /* 0x0000000000007941 */ /* 0x000fea0003800000 */
.L_x_9028:
[----:B------:R-:W-:Y:S01]  /*1f050*/  BSSY B0, `(.L_x_9030) ;  /* 0x0000004000007945 */ /* 0x000fe20003800000 */
[----:B------:R-:W-:Y:S05]  /*1f060*/  WARPSYNC.COLLECTIVE R32, `(.L_x_9031) ;  /* 0x0000000020087348 */ /* 0x000fea0003c00000 */
[----:B------:R-:W-:Y:S01]  /*1f070*/  NOP ;  /* 0x0000000000007918 */ /* 0x000fe20000000000 */
[----:B------:R-:W-:Y:S05]  /*1f080*/  ENDCOLLECTIVE ;  /* 0x000000000000791b */ /* 0x000fea0003800000 */
.L_x_9031:
[----:B------:R-:W-:Y:S05]  /*1f090*/  BSYNC B0 ;  /* 0x0000000000007941 */ /* 0x000fea0003800000 */
.L_x_9030:
[----:B------:R-:W-:Y:S01]  /*1f0a0*/  HFMA2 R36, -RZ, RZ, 0, 5.9604644775390625e-08 ;  /* 0x00000001ff247431 */ /* 0x000fe200000001ff */
[----:B------:R-:W-:Y:S01]  /*1f0b0*/  BSSY B0, `(.L_x_9032) ;  /* 0x0000006000007945 */ /* 0x000fe20003800000 */
[----:B------:R-:W-:Y:S02]  /*1f0c0*/  MOV R37, R39 ;  /* 0x0000002700257202 */ /* 0x000fe40000000f00 */
[----:B------:R-:W-:-:S07]  /*1f0d0*/  MOV R33, 0x181f ;  /* 0x0000181f00217802 */ /* 0x000fce0000000f00 */
[----:B------:R-:W-:Y:S05]  /*1f0e0*/  WARPSYNC.COLLECTIVE R32, `(.L_x_9033) ;  /* 0x0000000020087348 */ /* 0x000fea0003c00000 */
[----:B------:R0:W1:Y:S02]  /*1f0f0*/  SHFL.BFLY P6, R33, R37, R36, R33 ;  /* 0x0c00002425217389 */ /* 0x00006400000c0021 */
[----:B01----:R-:W-:Y:S05]  /*1f100*/  ENDCOLLECTIVE ;  /* 0x000000000000791b */ /* 0x003fea0003800000 */
.L_x_9033:
[----:B------:R-:W-:Y:S05]  /*1f110*/  BSYNC B0 ;  /* 0x0000000000007941 */ /* 0x000fea0003800000 */
.L_x_9032:
[----:B------:R-:W-:Y:S01]  /*1f120*/  MOV R28, R33 ;  /* 0x00000021001c7202 */ /* 0x000fe20000000f00 */
[----:B------:R-:W-:Y:S01]  /*1f130*/  HFMA2 R36, -RZ, RZ, 0, 1.1920928955078125e-07 ;  /* 0x00000002ff247431 */ /* 0x000fe200000001ff */
[----:B------:R-:W-:Y:S01]  /*1f140*/  BSSY B0, `(.L_x_9034) ;  /* 0x0000006000007945 */ /* 0x000fe20003800000 */
[----:B------:R-:W-:Y:S02]  /*1f150*/  MOV R33, 0x181f ;  /* 0x0000181f00217802 */ /* 0x000fe40000000f00 */
[----:B------:R-:W-:-:S07]  /*1f160*/  FADD R37, R39, R28 ;  /* 0x0000001c27257221 */ /* 0x000fce0000000000 */
[----:B------:R-:W-:Y:S05]  /*1f170*/  WARPSYNC.COLLECTIVE R32, `(.L_x_9035) ;  /* 0x0000000020087348 */ /* 0x000fea0003c00000 */
[----:B------:R0:W1:Y:S02]  /*1f180*/  SHFL.BFLY P6, R33, R37, R36, R33 ;  /* 0x0c00002425217389 */ /* 0x00006400000c0021 */
[----:B01----:R-:W-:Y:S05]  /*1f190*/  ENDCOLLECTIVE ;  /* 0x000000000000791b */ /* 0x003fea0003800000 */
.L_x_9035:
[----:B------:R-:W-:Y:S05]  /*1f1a0*/  BSYNC B0 ;  /* 0x0000000000007941 */ /* 0x000fea0003800000 */
.L_x_9034:
        /* <DEDUP_REMOVED lines=9> */
.L_x_9037:
[----:B------:R-:W-:Y:S05]  /*1f240*/  BSYNC B0 ;  /* 0x0000000000007941 */ /* 0x000fea0003800000 */
.L_x_9036:
[----:B------:R-:W-:Y:S01]  /*1f250*/  @!P4 ISETP.NE.AND P0, PT, R45, RZ, PT ;  /* 0x000000ff2d00c20c */ /* 0x000fe20003f05270 */
[----:B------:R-:W-:Y:S01]  /*1f260*/  FADD R39, R41, R33 ;  /* 0x0000002129277221 */ /* 0x000fe20000000000 */
[----:B------:R-:W-:Y:S01]  /*1f270*/  HFMA2 R36, -RZ, RZ, 0, 5.9604644775390625e-08 ;  /* 0x00000001ff247431 */ /* 0x000fe200000001ff */
[----:B------:R-:W-:Y:S01]  /*1f280*/  BSSY B0, `(.L_x_9038) ;  /* 0x000000f000007945 */ /* 0x000fe20003800000 */
[----:B------:R-:W-:Y:S02]  /*1f290*/  @!P4 ISETP.EQ.OR P0, PT, R0, RZ, !P0 ;  /* 0x000000ff0000c20c */ /* 0x000fe40004702670 */
[----:B------:R-:W-:Y:S02]  /*1f2a0*/  MOV R33, 0x1800 ;  /* 0x0000180000217802 */ /* 0x000fe40000000f00 */
[----:B------:R-:W-:Y:S02]  /*1f2b0*/  @!P4 FSEL R24, R25, R24, P0 ;  /* 0x000000181918c208 */ /* 0x000fe40000000000 */
[----:B------:R-:W-:-:S02]  /*1f2c0*/  @!P4 SEL R29, R22, R29, P0 ;  /* 0x0000001d161dc207 */ /* 0x000fc40000000000 */
[----:B------:R-:W-:Y:S02]  /*1f2d0*/  @!P4 MOV R10, R24 ;  /* 0x00000018000ac202 */ /* 0x000fe40000000f00 */
[----:B------:R-:W-:Y:S02]  /*1f2e0*/  @!P4 SEL R26, R21, R26, P0 ;  /* 0x0000001a151ac207 */ /* 0x000fe40000000000 */
[----:B------:R-:W-:Y:S02]  /*1f2f0*/  FSETP.GEU.AND P3, PT, R39, R10, PT ;  /* 0x0000000a2700720b */ /* 0x000fe40003f6e000 */
[----:B------:R-:W-:Y:S02]  /*1f300*/  @!P4 MOV R12, R29 ;  /* 0x0000001d000cc202 */ /* 0x000fe40000000f00 */
[----:B------:R-:W-:Y:S02]  /*1f310*/  @!P4 MOV R11, R26 ;  /* 0x0000001a000bc202 */ /* 0x000fe40000000f00 */
[----:B------:R-:W-:-:S02]  /*1f320*/  SEL R27, RZ, 0x1, P3 ;  /* 0x00000001ff1b7807 */ /* 0x000fc40001800000 */
[----:B------:R-:W-:-:S07]  /*1f330*/  MOV R37, R10 ;  /* 0x0000000a00257202 */ /* 0x000fce0000000f00 */
[----:B------:R-:W-:Y:S05]  /*1f340*/  WARPSYNC.COLLECTIVE R32, `(.L_x_9039) ;  /* 0x0000000020087348 */ /* 0x000fea0003c00000 */
[----:B------:R0:W1:Y:S02]  /*1f350*/  SHFL.UP P2, R45, R37, R36, R33 ;  /* 0x04000024252d7389 */ /* 0x0000640000040021 */
[----:B01----:R-:W-:Y:S05]  /*1f360*/  ENDCOLLECTIVE ;  /* 0x000000000000791b */ /* 0x003fea0003800000 */
.L_x_9039:
[----:B------:R-:W-:Y:S05]  /*1f370*/  BSYNC B0 ;  /* 0x0000000000007941 */ /* 0x000fea0003800000 */
.L_x_9038:
        /* <DEDUP_REMOVED lines=8> */
.L_x_9041:
[----:B------:R-:W-:Y:S05]  /*1f400*/  BSYNC B0 ;  /* 0x0000000000007941 */ /* 0x000fea0003800000 */
.L_x_9040:
        /* <DEDUP_REMOVED lines=8> */
.L_x_9043:
[----:B------:R-:W-:Y:S05]  /*1f490*/  BSYNC B0 ;  /* 0x0000000000007941 */ /* 0x000fea0003800000 */
.L_x_9042:
        /* <DEDUP_REMOVED lines=8> */
.L_x_9045:
[----:B------:R-:W-:Y:S05]  /*1f520*/  BSYNC B0 ;  /* 0x0000000000007941 */ /* 0x000fea0003800000 */
.L_x_9044:
[----:B------:R-:W-:Y:S05]  /*1f530*/  BRA `(.L_x_9046) ;  /* 0xfffffe1800c87947 */ /* 0x000fea000383ffff */
.L_x_8173:
[----:B------:R-:W-:Y:S01]  /*1f540*/  HFMA2 R21, -RZ, RZ, 0, 0.0020122528076171875 ;  /* 0x0000181fff157431 */ /* 0x000fe200000001ff */
[----:B------:R-:W-:Y:S01]  /*1f550*/  BSSY B2, `(.L_x_9047) ;  /* 0x0000007000027945 */ /* 0x000fe20003800000 */
[----:B------:R-:W-:Y:S02]  /*1f560*/  MOV R20, R40 ;  /* 0x0000002800147202 */ /* 0x000fe40000000f00 */
[----:B0-----:R-:W-:Y:S02]  /*1f570*/  MOV R23, R44 ;  /* 0x0000002c00177202 */ /* 0x001fe40000000f00 */
[----:B------:R-:W-:-:S07]  /*1f580*/  MOV R32, 0xffffffff ;  /* 0xffffffff00207802 */ /* 0x000fce0000000f00 */
[----:B-----5:R-:W-:Y:S05]  /*1f590*/  WARPSYNC.COLLECTIVE R32, `(.L_x_9048) ;  /* 0x0000000020087348 */ /* 0x020fea0003c00000 */
[----:B------:R0:W1:Y:S02]  /*1f5a0*/  SHFL.IDX P2, R22, R20, R23, R21 ;  /* 0x0000001714167389 */ /* 0x0000640000040015 */
[----:B01---5:R-:W-:Y:S05]  /*1f5b0*/  ENDCOLLECTIVE ;  /* 0x000000000000791b */ /* 0x023fea0003800000 */
.L_x_9048:
[----:B------:R-:W-:Y:S05]  /*1f5c0*/  BSYNC B2 ;  /* 0x0000000000027941 */ /* 0x000fea0003800000 */
.L_x_9047:
[----:B------:R-:W-:Y:S01]  /*1f5d0*/  HFMA2 R21, -RZ, RZ, 0, 0.0020122528076171875 ;  /* 0x0000181fff157431 */ /* 0x000fe200000001ff */
[----:B------:R-:W-:Y:S02]  /*1f5e0*/  MOV R20, R39 ;  /* 0x0000002700147202 */ /* 0x000fe40000000f00 */
[----:B------:R-:W-:Y:S02]  /*1f5f0*/  MOV R23, R44 ;  /* 0x0000002c00177202 */ /* 0x000fe40000000f00 */
[----:B------:R-:W-:Y:S02]  /*1f600*/  MOV R32, 0xffffffff ;  /* 0xffffffff00207802 */ /* 0x000fe40000000f00 */
[----:B------:R-:W-:-:S07]  /*1f610*/  MOV R25, R22 ;  /* 0x0000001600197202 */ /* 0x000fce0000000f00 */
[----:B------:R-:W-:Y:S05]  /*1f620*/  WARPSYNC.COLLECTIVE R32, `(.L_x_9049) ;  /* 0x0000000020087348 */ /* 0x000fea0003c00000 */
[----:B------:R0:W1:Y:S02]  /*1f630*/  SHFL.IDX P2, R22, R20, R23, R21 ;  /* 0x0000001714167389 */ /* 0x0000640000040015 */
[----:B01----:R-:W-:Y:S05]  /*1f640*/  ENDCOLLECTIVE ;  /* 0x000000000000791b */ /* 0x003fea0003800000 */
.L_x_9049:
[----:B------:R-:W-:Y:S05]  /*1f650*/  BRA `(.L_x_9050) ;  /* 0xfffffe1c00587947 */ /* 0x000fea000383ffff */
.L_x_8180:
[----:B------:R-:W-:Y:S01]  /*1f660*/  MOV R30, R41 ;  /* 0x00000029001e7202 */ /* 0x000fe20000000f00 */
[C---:B------:R-:W-:Y:S01]  /*1f670*/  IMAD.WIDE R28, R36.reuse, 0x4, R26 ;  /* 0x00000004241c7825 */ /* 0x040fe200078e021a */
[----:B------:R-:W-:Y:S01]  /*1f680*/  MOV R31, R43 ;  /* 0x0000002b001f7202 */ /* 0x000fe20000000f00 */
[----:B------:R-:W2:Y:S04]  /*1f690*/  LDG.E.CONSTANT R33, desc[UR8][R26.64] ;  /* 0x000000081a217981 */ /* 0x000ea8000c1e9900 */
[----:B------:R0:W3:Y:S04]  /*1f6a0*/  LDG.E.CONSTANT R34, desc[UR8][R30.64] ;  /* 0x000000081e227981 */ /* 0x0000e8000c1e9900 */
[----:B------:R4:W2:Y:S01]  /*1f6b0*/  LDG.E.CONSTANT R35, desc[UR8][R28.64] ;  /* 0x000000081c237981 */ /* 0x0008a2000c1e9900 */
[----:B0-----:R-:W-:-:S05]  /*1f6c0*/  IMAD.WIDE R30, R36, 0x4, R28 ;  /* 0x00000004241e7825 */ /* 0x001fca00078e021c */
[----:B------:R-:W2:Y:S01]  /*1f6d0*/  LDG.E.CONSTANT R45, desc[UR8][R30.64] ;  /* 0x000000081e2d7981 */ /* 0x000ea2000c1e9900 */
[----:B----4-:R-:W-:-:S05]  /*1f6e0*/  IMAD.WIDE R28, R36, 0x4, R30 ;  /* 0x00000004241c7825 */ /* 0x010fca00078e021e */
[----:B------:R0:W4:Y:S02]  /*1f6f0*/  LDG.E.CONSTANT R32, desc[UR8][R28.64] ;  /* 0x000000081c207981 */ /* 0x000124000c1e9900 */
[----:B0-----:R-:W-:-:S04]  /*1f700*/  IMAD.WIDE R28, R36, 0x4, R28 ;  /* 0x00000004241c7825 */ /* 0x001fc800078e021c */
[----:B---3-5:R-:W-:Y:S01]  /*1f710*/  FADD R25, R3, -R34 ;  /* 0x8000002203197221 */ /* 0x028fe20000000000 */
[----:B--2---:R-:W-:Y:S02]  /*1f720*/  FADD R34, R2, -R35 ;  /* 0x8000002302227221 */ /* 0x004fe40000000000 */
[----:B------:R0:W2:Y:S02]  /*1f730*/  LDG.E.CONSTANT R35, desc[UR8][R28.64] ;  /* 0x000000081c237981 */ /* 0x0000a4000c1e9900 */
[----:B0-----:R-:W-:-:S05]  /*1f740*/  IMAD.WIDE R28, R36, 0x4, R28 ;  /* 0x00000004241c7825 */ /* 0x001fca00078e021c */
[----:B------:R-:W3:Y:S01]  /*1f750*/  LDG.E.CONSTANT R38, desc[UR8][R28.64] ;  /* 0x000000081c267981 */ /* 0x000ee2000c1e9900 */
[----:B------:R-:W-:-:S06]  /*1f760*/  IMAD.WIDE R36, R36, 0x4, R28 ;  /* 0x0000000424247825 */ /* 0x000fcc00078e021c */
[----:B------:R-:W3:Y:S01]  /*1f770*/  LDG.E.CONSTANT R36, desc[UR8][R36.64] ;  /* 0x0000000824247981 */ /* 0x000ee2000c1e9900 */
[----:B------:R-:W-:-:S04]  /*1f780*/  FFMA R25, R25, R25, RZ ;  /* 0x0000001919197223 */ /* 0x000fc800000000ff */
[----:B------:R-:W-:Y:S01]  /*1f790*/  FFMA R34, R34, R34, R25 ;  /* 0x0000002222227223 */ /* 0x000fe20000000019 */
[----:B------:R-:W-:Y:S01]  /*1f7a0*/  FADD R25, R8, -R33 ;  /* 0x8000002108197221 */ /* 0x000fe20000000000 */
[----:B------:R-:W-:-:S03]  /*1f7b0*/  FADD R30, R4, -R45 ;  /* 0x8000002d041e7221 */ /* 0x000fc60000000000 */
[----:B------:R-:W-:Y:S01]  /*1f7c0*/  FFMA R25, R25, R25, RZ ;  /* 0x0000001919197223 */ /* 0x000fe200000000ff */
[----:B----4-:R-:W-:-:S03]  /*1f7d0*/  FADD R31, R5, -R32 ;  /* 0x80000020051f7221 */ /* 0x010fc60000000000 */
[----:B------:R-:W-:Y:S01]  /*1f7e0*/  FFMA R25, R30, R30, R25 ;  /* 0x0000001e1e197223 */ /* 0x000fe20000000019 */
[----:B------:R-:W-:Y:S01]  /*1f7f0*/  FFMA R34, R31, R31, R34 ;  /* 0x0000001f1f227223 */ /* 0x000fe20000000022 */
[----:B------:R-:W-:Y:S01]  /*1f800*/  BSSY B5, `(.L_x_9051) ;  /* 0x000000c000057945 */ /* 0x000fe20003800000 */
[----:B------:R-:W-:Y:S01]  /*1f810*/  MOV R32, R13 ;  /* 0x0000000d00207202 */ /* 0x000fe20000000f00 */
[----:B--2---:R-:W-:-:S04]  /*1f820*/  FADD R30, R6, -R35 ;  /* 0x80000023061e7221 */ /* 0x004fc80000000000 */
[----:B------:R-:W-:Y:S01]  /*1f830*/  FFMA R25, R30, R30, R25 ;  /* 0x0000001e1e197223 */ /* 0x000fe20000000019 */
[----:B---3--:R-:W-:Y:S01]  /*1f840*/  FADD R31, R7, -R38 ;  /* 0x80000026071f7221 */ /* 0x008fe20000000000 */
[----:B------:R-:W-:-:S03]  /*1f850*/  FADD R28, R9, -R36 ;  /* 0x80000024091c7221 */ /* 0x000fc60000000000 */
[----:B------:R-:W-:Y:S01]  /*1f860*/  FFMA R34, R31, R31, R34 ;  /* 0x0000001f1f227223 */ /* 0x000fe20000000022 */
[----:B------:R-:W-:-:S04]  /*1f870*/  FFMA R25, R28, R28, R25 ;  /* 0x0000001c1c197223 */ /* 0x000fc80000000019 */
[----:B------:R-:W-:-:S07]  /*1f880*/  FADD R37, R34, R25 ;  /* 0x0000001922257221 */ /* 0x000fce0000000000 */
[----:B-1----:R-:W-:Y:S05]  /*1f890*/  WARPSYNC.COLLECTIVE R32, `(.L_x_9052) ;  /* 0x0000000020087348 */ /* 0x002fea0003c00000 */
[----:B------:R-:W-:Y:S01]  /*1f8a0*/  NOP ;  /* 0x0000000000007918 */ /* 0x000fe20000000000 */
[----:B-1----:R-:W-:Y:S05]  /*1f8b0*/  ENDCOLLECTIVE ;  /* 0x000000000000791b */ /* 0x002fea0003800000 */
.L_x_9052:
[----:B------:R-:W-:Y:S05]  /*1f8c0*/  BSYNC B5 ;  /* 0x0000000000057941 */ /* 0x000fea0003800000 */
.L_x_9051:
[----:B------:R-:W-:Y:S01]  /*1f8d0*/  HFMA2 R36, -RZ, RZ, 0, 5.9604644775390625e-08 ;  /* 0x00000001ff247431 */ /* 0x000fe200000001ff */
[----:B------:R-:W-:Y:S01]  /*1f8e0*/  BSSY B5, `(.L_x_9053) ;  /* 0x0000006000057945 */ /* 0x000fe20003800000 */
[----:B------:R-:W-:Y:S02]  /*1f8f0*/  MOV R33, 0x181f ;  /* 0x0000181f00217802 */ /* 0x000fe40000000f00 */
[----:B------:R-:W-:-:S07]  /*1f900*/  MOV R32, R13 ;  /* 0x0000000d00207202 */ /* 0x000fce0000000f00 */
[----:B------:R-:W-:Y:S05]  /*1f910*/  WARPSYNC.COLLECTIVE R32, `(.L_x_9054) ;  /* 0x0000000020087348 */ /* 0x000fea0003c00000 */
[----:B------:R0:W1:Y:S02]  /*1f920*/  SHFL.BFLY P6, R33, R37, R36, R33 ;  /* 0x0c00002425217389 */ /* 0x00006400000c0021 */
[----:B01----:R-:W-:Y:S05]  /*1f930*/  ENDCOLLECTIVE ;  /* 0x000000000000791b */ /* 0x003fea0003800000 */
.L_x_9054:
[----:B------:R-:W-:Y:S05]  /*1f940*/  BSYNC B5 ;  /* 0x0000000000057941 */ /* 0x000fea0003800000 */
.L_x_9053:
        /* <DEDUP_REMOVED lines=9> */
.L_x_9056:
[----:B------:R-:W-:Y:S05]  /*1f9e0*/  BSYNC B5 ;  /* 0x0000000000057941 */ /* 0x000fea0003800000 */
.L_x_9055:
        /* <DEDUP_REMOVED lines=9> */
.L_x_9058:
[----:B------:R-:W-:Y:S05]  /*1fa80*/  BSYNC B5 ;  /* 0x0000000000057941 */ /* 0x000fea0003800000 */
.L_x_9057:
        /* <DEDUP_REMOVED lines=11> */
.L_x_9060:
[----:B------:R-:W-:Y:S05]  /*1fb40*/  BSYNC B5 ;  /* 0x0000000000057941 */ /* 0x000fea0003800000 */
.L_x_9059:
        /* <DEDUP_REMOVED lines=9> */
.L_x_9062:
[----:B------:R-:W-:Y:S05]  /*1fbe0*/  BSYNC B5 ;  /* 0x0000000000057941 */ /* 0x000fea0003800000 */
.L_x_9061:
        /* <DEDUP_REMOVED lines=9> */
.L_x_9064:
[----:B------:R-:W-:Y:S05]  /*1fc80*/  BSYNC B5 ;  /* 0x0000000000057941 */ /* 0x000fea0003800000 */
.L_x_9063:
        /* <DEDUP_REMOVED lines=9> */
.L_x_9066:
[----:B------:R-:W-:Y:S05]  /*1fd20*/  BSYNC B5 ;  /* 0x0000000000057941 */ /* 0x000fea0003800000 */
.L_x_9065:
[----:B------:R-:W-:Y:S05]  /*1fd30*/  BRA `(.L_x_9067) ;  /* 0xfffffe1800ec7947 */ /* 0x000fea000383ffff */
.L_x_8181:
[C---:B0-----:R-:W-:Y:S01]  /*1fd40*/  IMAD.WIDE R30, R38.reuse, 0x4, R28 ;  /* 0x00000004261e7825 */ /* 0x041fe200078e021c */
[----:B------:R-:W2:Y:S04]  /*1fd50*/  LDG.E.CONSTANT R32, desc[UR8][R28.64] ;  /* 0x000000081c207981 */ /* 0x000ea8000c1e9900 */
[----:B------:R-:W5:Y:S01]  /*1fd60*/  LDG.E.CONSTANT R56, desc[UR8][R28.64+0x4] ;  /* 0x000004081c387981 */ /* 0x000f62000c1e9900 */
[----:B------:R-:W-:-:S03]  /*1fd70*/  IMAD.WIDE R34, R38, 0x4, R30 ;  /* 0x0000000426227825 */ /* 0x000fc600078e021e */
[----:B------:R-:W3:Y:S04]  /*1fd80*/  LDG.E.CONSTANT R31, desc[UR8][R30.64] ;  /* 0x000000081e1f7981 */ /* 0x000ee8000c1e9900 */
[----:B------:R0:W4:Y:S02]  /*1fd90*/  LDG.E.CONSTANT R33, desc[UR8][R34.64] ;  /* 0x0000000822217981 */ /* 0x000124000c1e9900 */
[----:B0-----:R-:W-:-:S05]  /*1fda0*/  IMAD.WIDE R34, R38, 0x4, R34 ;  /* 0x0000000426227825 */ /* 0x001fca00078e0222 */
[----:B------:R0:W3:Y:S02]  /*1fdb0*/  LDG.E.CONSTANT R37, desc[UR8][R34.64] ;  /* 0x0000000822257981 */ /* 0x0000e4000c1e9900 */
[----:B0-----:R-:W-:-:S05]  /*1fdc0*/  IMAD.WIDE R34, R38, 0x4, R34 ;  /* 0x0000000426227825 */ /* 0x001fca00078e0222 */
[----:B------:R0:W3:Y:S02]  /*1fdd0*/  LDG.E.CONSTANT R36, desc[UR8][R34.64] ;  /* 0x0000000822247981 */ /* 0x0000e4000c1e9900 */
[----:B0-----:R-:W-:-:S04]  /*1fde0*/  IMAD.WIDE R34, R38, 0x4, R34 ;  /* 0x0000000426227825 */ /* 0x001fc800078e0222 */
[----:B--2--5:R-:W-:-:S04]  /*1fdf0*/  FADD R32, R3, -R32 ;  /* 0x8000002003207221 */ /* 0x024fc80000000000 */
[----:B------:R-:W-:Y:S01]  /*1fe00*/  FFMA R32, R32, R32, RZ ;  /* 0x0000002020207223 */ /* 0x000fe200000000ff */
[----:B----4-:R-:W-:-:S04]  /*1fe10*/  FADD R33, R2, -R33 ;  /* 0x8000002102217221 */ /* 0x010fc80000000000 */
[----:B------:R-:W-:Y:S02]  /*1fe20*/  FFMA R32, R33, R33, R32 ;  /* 0x0000002121207223 */ /* 0x000fe40000000020 */
[----:B------:R0:W2:Y:S01]  /*1fe30*/  LDG.E.CONSTANT R33, desc[UR8][R34.64] ;  /* 0x0000000822217981 */ /* 0x0000a2000c1e9900 */
[----:B---3--:R-:W-:Y:S01]  /*1fe40*/  FADD R30, R8, -R31 ;  /* 0x8000001f081e7221 */ /* 0x008fe20000000000 */
[----:B0-----:R-:W-:-:S05]  /*1fe50*/  IMAD.WIDE R34, R38, 0x4, R34 ;  /* 0x0000000426227825 */ /* 0x001fca00078e0222 */
[----:B------:R0:W3:Y:S01]  /*1fe60*/  LDG.E.CONSTANT R58, desc[UR8][R34.64] ;  /* 0x00000008223a7981 */ /* 0x0000e2000c1e9900 */
[----:B------:R-:W-:Y:S01]  /*1fe70*/  FFMA R30, R30, R30, RZ ;  /* 0x0000001e1e1e7223 */ /* 0x000fe200000000ff */
[----:B------:R-:W-:Y:S01]  /*1fe80*/  FADD R37, R4, -R37 ;  /* 0x8000002504257221 */ /* 0x000fe20000000000 */
[----:B0-----:R-:W-:-:S04]  /*1fe90*/  IMAD.WIDE R34, R38, 0x4, R34 ;  /* 0x0000000426227825 */ /* 0x001fc800078e0222 */
[----:B------:R-:W-:Y:S01]  /*1fea0*/  FFMA R30, R37, R37, R30 ;  /* 0x00000025251e7223 */ /* 0x000fe2000000001e */
[----:B------:R-:W-:Y:S01]  /*1feb0*/  FADD R31, R5, -R36 ;  /* 0x80000024051f7221 */ /* 0x000fe20000000000 */
[----:B------:R0:W4:Y:S03]  /*1fec0*/  LDG.E.CONSTANT R60, desc[UR8][R34.64] ;  /* 0x00000008223c7981 */ /* 0x000126000c1e9900 */
[----:B------:R-:W-:Y:S01]  /*1fed0*/  FFMA R32, R31, R31, R32 ;  /* 0x0000001f1f207223 */ /* 0x000fe20000000020 */
[----:B0-----:R-:W-:-:S04]  /*1fee0*/  IMAD.WIDE R34, R38, -0x18, R34 ;  /* 0xffffffe826227825 */ /* 0x001fc800078e0222 */
[----:B--2---:R-:W-:-:S04]  /*1fef0*/  FADD R33, R6, -R33 ;  /* 0x8000002106217221 */ /* 0x004fc80000000000 */
[----:B------:R-:W-:Y:S01]  /*1ff00*/  FFMA R33, R33, R33, R30 ;  /* 0x0000002121217223 */ /* 0x000fe2000000001e */
[----:B------:R-:W-:-:S05]  /*1ff10*/  IMAD.WIDE R30, R38, 0x4, R34 ;  /* 0x00000004261e7825 */ /* 0x000fca00078e0222 */
[----:B------:R0:W5:Y:S01]  /*1ff20*/  LDG.E.CONSTANT R41, desc[UR8][R30.64+0x4] ;  /* 0x000004081e297981 */ /* 0x000162000c1e9900 */
[----:B---3--:R-:W-:Y:S01]  /*1ff30*/  FADD R37, R7, -R58 ;  /* 0x8000003a07257221 */ /* 0x008fe20000000000 */
[----:B------:R-:W-:Y:S03]  /*1ff40*/  BSSY B2, `(.L_x_9068) ;  /* 0x0000009000027945 */ /* 0x000fe60003800000 */
[----:B------:R-:W-:Y:S01]  /*1ff50*/  FFMA R32, R37, R37, R32 ;  /* 0x0000002525207223 */ /* 0x000fe20000000020 */
[----:B----4-:R-:W-:-:S04]  /*1ff60*/  FADD R60, R9, -R60 ;  /* 0x8000003c093c7221 */ /* 0x010fc80000000000 */
[----:B------:R-:W-:-:S04]  /*1ff70*/  FFMA R33, R60, R60, R33 ;  /* 0x0000003c3c217223 */ /* 0x000fc80000000021 */
[----:B------:R-:W-:Y:S01]  /*1ff80*/  FADD R37, R32, R33 ;  /* 0x0000002120257221 */ /* 0x000fe20000000000 */
[----:B0-----:R-:W-:-:S07]  /*1ff90*/  MOV R32, R13 ;  /* 0x0000000d00207202 */ /* 0x001fce0000000f00 */
[----:B-1---5:R-:W-:Y:S05]  /*1ffa0*/  WARPSYNC.COLLECTIVE R32, `(.L_x_9069) ;  /* 0x0000000020087348 */ /* 0x022fea0003c00000 */
[----:B------:R-:W-:Y:S01]  /*1ffb0*/  NOP ;  /* 0x0000000000007918 */ /* 0x000fe20000000000 */
[----:B-1---5:R-:W-:Y:S05]  /*1ffc0*/  ENDCOLLECTIVE ;  /* 0x000000000000791b */ /* 0x022fea0003800000 */
.L_x_9069:
[----:B------:R-:W-:Y:S05]  /*1ffd0*/  BSYNC B2 ;  /* 0x0000000000027941 */ /* 0x000fea0003800000 */
.L_x_9068:
[----:B------:R-:W-:Y:S01]  /*1ffe0*/  HFMA2 R36, -RZ, RZ, 0, 5.9604644775390625e-08 ;  /* 0x00000001ff247431 */ /* 0x000fe200000001ff */
[----:B------:R-:W-:Y:S01]  /*1fff0*/  BSSY B2, `(.L_x_9070) ;  /* 0x0000006000027945 */ /* 0x000fe20003800000 */
[----:B------:R-:W-:Y:S02]  /*20000*/  MOV R33, 0x181f ;  /* 0x0000181f00217802 */ /* 0x000fe40000000f00 */
[----:B------:R-:W-:-:S07]  /*20010*/  MOV R32, R13 ;  /* 0x0000000d00207202 */ /* 0x000fce0000000f00 */
[----:B------:R-:W-:Y:S05]  /*20020*/  WARPSYNC.COLLECTIVE R32, `(.L_x_9071) ;  /* 0x0000000020087348 */ /* 0x000fea0003c00000 */
[----:B------:R0:W1:Y:S02]  /*20030*/  SHFL.BFLY P6, R33, R37, R36, R33 ;  /* 0x0c00002425217389 */ /* 0x00006400000c0021 */
[----:B01----:R-:W-:Y:S05]  /*20040*/  ENDCOLLECTIVE ;  /* 0x000000000000791b */ /* 0x003fea0003800000 */
.L_x_9071:
[----:B------:R-:W-:Y:S05]  /*20050*/  BSYNC B2 ;  /* 0x0000000000027941 */ /* 0x000fea0003800000 */
.L_x_9070:
        /* <DEDUP_REMOVED lines=9> */
.L_x_9073:
[----:B------:R-:W-:Y:S05]  /*200f0*/  BSYNC B2 ;  /* 0x0000000000027941 */ /* 0x000fea0003800000 */
.L_x_9072:
[----:B------:R-:W-:Y:S01]  /*20100*/  HFMA2 R36, -RZ, RZ, 0, 2.384185791015625e-07 ;  /* 0x00000004ff247431 */ /* 0x000fe200000001ff */
[----:B------:R-:W-:Y:S01]  /*20110*/  BSSY B2, `(.L_x_9074) ;  /* 0x0000007000027945 */ /* 0x000fe20003800000 */
[----:B------:R-:W-:Y:S01]  /*20120*/  FADD R37, R43, R33 ;  /* 0x000000212b257221 */ /* 0x000fe20000000000 */
[----:B------:R-:W-:Y:S02]  /*20130*/  MOV R33, 0x181f ;  /* 0x0000181f00217802 */ /* 0x000fe40000000f00 */
[----:B------:R-:W-:-:S07]  /*20140*/  MOV R32, R13 ;  /* 0x0000000d00207202 */ /* 0x000fce0000000f00 */
[----:B------:R-:W-:Y:S05]  /*20150*/  WARPSYNC.COLLECTIVE R32, `(.L_x_9075) ;  /* 0x0000000020087348 */ /* 0x000fea0003c00000 */
[----:B------:R0:W1:Y:S02]  /*20160*/  SHFL.BFLY P6, R33, R37, R36, R33 ;  /* 0x0c00002425217389 */ /* 0x00006400000c0021 */
[----:B01----:R-:W-:Y:S05]  /*20170*/  ENDCOLLECTIVE ;  /* 0x000000000000791b */ /* 0x003fea0003800000 */
.L_x_9075:
[----:B------:R-:W-:Y:S05]  /*20180*/  BSYNC B2 ;  /* 0x0000000000027941 */ /* 0x000fea0003800000 */
.L_x_9074:
[----:B------:R0:W5:Y:S01]  /*20190*/  LDG.E.CONSTANT R43, desc[UR8][R34.64+0x4] ;  /* 0x00000408222b7981 */ /* 0x000162000c1e9900 */
[----:B------:R-:W-:Y:S01]  /*201a0*/  FADD R58, R37, R33 ;  /* 0x00000021253a7221 */ /* 0x000fe20000000000 */
[----:B------:R-:W-:Y:S01]  /*201b0*/  HFMA2 R36, -RZ, RZ, 0, 5.9604644775390625e-08 ;  /* 0x00000001ff247431 */ /* 0x000fe200000001ff */
[----:B------:R-:W-:Y:S03]  /*201c0*/  BSSY B2, `(.L_x_9076) ;  /* 0x0000009000027945 */ /* 0x000fe60003800000 */
[-C--:B------:R-:W-:Y:S02]  /*201d0*/  FSETP.GEU.AND P4, PT, R58, R19.reuse, PT ;  /* 0x000000133a00720b */ /* 0x080fe40003f8e000 */
[----:B------:R-:W-:Y:S02]  /*201e0*/  MOV R37, R19 ;  /* 0x0000001300257202 */ /* 0x000fe40000000f00 */
[----:B------:R-:W-:-:S02]  /*201f0*/  SEL R60, RZ, 0x1, P4 ;  /* 0x00000001ff3c7807 */ /* 0x000fc40002000000 */
[----:B------:R-:W-:Y:S02]  /*20200*/  MOV R33, 0x1800 ;  /* 0x0000180000217802 */ /* 0x000fe40000000f00 */
[----:B0-----:R-:W-:-:S07]  /*20210*/  MOV R32, R13 ;  /* 0x0000000d00207202 */ /* 0x001fce0000000f00 */
[----:B-----5:R-:W-:Y:S05]  /*20220*/  WARPSYNC.COLLECTIVE R32, `(.L_x_9077) ;  /* 0x0000000020087348 */ /* 0x020fea0003c00000 */
[----:B------:R0:W1:Y:S02]  /*20230*/  SHFL.UP P2, R45, R37, R36, R33 ;  /* 0x04000024252d7389 */ /* 0x0000640000040021 */
[----:B01---5:R-:W-:Y:S05]  /*20240*/  ENDCOLLECTIVE ;  /* 0x000000000000791b */ /* 0x023fea0003800000 */
.L_x_9077:
[----:B------:R-:W-:Y:S05]  /*20250*/  BSYNC B2 ;  /* 0x0000000000027941 */ /* 0x000fea0003800000 */
.L_x_9076:
        /* <DEDUP_REMOVED lines=9> */
.L_x_9079:
[----:B------:R-:W-:Y:S05]  /*202f0*/  BSYNC B2 ;  /* 0x0000000000027941 */ /* 0x000fea0003800000 */
.L_x_9078:
        /* <DEDUP_REMOVED lines=9> */
.L_x_9081:
[----:B------:R-:W-:Y:S05]  /*20390*/  BSYNC B2 ;  /* 0x0000000000027941 */ /* 0x000fea0003800000 */
.L_x_9080:
        /* <DEDUP_REMOVED lines=9> */
.L_x_9083:
[----:B------:R-:W-:Y:S05]  /*20430*/  BSYNC B2 ;  /* 0x0000000000027941 */ /* 0x000fea0003800000 */
.L_x_9082:
[----:B------:R-:W-:-:S04]  /*20440*/  IMAD.WIDE R30, R38, 0x4, R30 ;  /* 0x00000004261e7825 */ /* 0x000fc800078e021e */
[----:B------:R-:W-:Y:S01]  /*20450*/  FADD R32, R3, -R56 ;  /* 0x8000003803207221 */ /* 0x000fe20000000000 */
[----:B------:R-:W-:Y:S01]  /*20460*/  FADD R41, R2, -R41 ;  /* 0x8000002902297221 */ /* 0x000fe20000000000 */
[----:B------:R-:W-:Y:S01]  /*20470*/  @!P4 ISETP.NE.AND P0, PT, R45, RZ, PT ;  /* 0x000000ff2d00c20c */ /* 0x000fe20003f05270 */
[----:B------:R0:W2:Y:S01]  /*20480*/  LDG.E.CONSTANT R33, desc[UR8][R30.64+0x4] ;  /* 0x000004081e217981 */ /* 0x0000a2000c1e9900 */
[----:B------:R-:W-:Y:S02]  /*20490*/  FFMA R32, R32, R32, RZ ;  /* 0x0000002020207223 */ /* 0x000fe400000000ff */
[----:B------:R-:W-:Y:S02]  /*204a0*/  @!P4 ISETP.EQ.OR P0, PT, R0, RZ, !P0 ;  /* 0x000000ff0000c20c */ /* 0x000fe40004702670 */
[----:B------:R-:W-:Y:S01]  /*204b0*/  FFMA R41, R41, R41, R32 ;  /* 0x0000002929297223 */ /* 0x000fe20000000020 */
[----:B0-----:R-:W-:Y:S01]  /*204c0*/  IMAD.WIDE R30, R38, 0x4, R30 ;  /* 0x00000004261e7825 */ /* 0x001fe200078e021e */
[----:B------:R-:W-:-:S04]  /*204d0*/  @!P4 FSEL R47, R58, R47, P0 ;  /* 0x0000002f3a2fc208 */ /* 0x000fc80000000000 */
[----:B------:R0:W3:Y:S01]  /*204e0*/  LDG.E.CONSTANT R36, desc[UR8][R30.64+0x4] ;  /* 0x000004081e247981 */ /* 0x0000e2000c1e9900 */
[----:B------:R-:W-:Y:S01]  /*204f0*/  FADD R32, R8, -R43 ;  /* 0x8000002b08207221 */ /* 0x000fe20000000000 */
[----:B------:R-:W-:Y:S01]  /*20500*/  BSSY B2, `(.L_x_9084) ;  /* 0x0000018000027945 */ /* 0x000fe20003800000 */
[----:B------:R-:W-:Y:S01]  /*20510*/  @!P4 MOV R19, R47 ;  /* 0x0000002f0013c202 */ /* 0x000fe20000000f00 */
[----:B0-----:R-:W-:-:S05]  /*20520*/  IMAD.WIDE R30, R38, 0x4, R30 ;  /* 0x00000004261e7825 */ /* 0x001fca00078e021e */
[----:B------:R0:W4:Y:S02]  /*20530*/  LDG.E.CONSTANT R37, desc[UR8][R30.64+0x4] ;  /* 0x000004081e257981 */ /* 0x000124000c1e9900 */
[----:B0-----:R-:W-:-:S04]  /*20540*/  IMAD.WIDE R30, R38, 0x4, R30 ;  /* 0x00000004261e7825 */ /* 0x001fc800078e021e */
[----:B---3--:R-:W-:-:S04]  /*20550*/  FADD R36, R5, -R36 ;  /* 0x8000002405247221 */ /* 0x008fc80000000000 */
[----:B------:R-:W-:Y:S02]  /*20560*/  FFMA R41, R36, R36, R41 ;  /* 0x0000002424297223 */ /* 0x000fe40000000029 */
[----:B------:R0:W3:Y:S02]  /*20570*/  LDG.E.CONSTANT R36, desc[UR8][R30.64+0x4] ;  /* 0x000004081e247981 */ /* 0x0000e4000c1e9900 */
[----:B0-----:R-:W-:-:S05]  /*20580*/  IMAD.WIDE R30, R38, 0x4, R30 ;  /* 0x00000004261e7825 */ /* 0x001fca00078e021e */
[----:B------:R-:W5:Y:S01]  /*20590*/  LDG.E.CONSTANT R56, desc[UR8][R30.64+0x4] ;  /* 0x000004081e387981 */ /* 0x000f62000c1e9900 */
[----:B------:R-:W-:Y:S01]  /*205a0*/  FFMA R32, R32, R32, RZ ;  /* 0x0000002020207223 */ /* 0x000fe200000000ff */
[----:B--2---:R-:W-:Y:S01]  /*205b0*/  FADD R33, R4, -R33 ;  /* 0x8000002104217221 */ /* 0x004fe20000000000 */
[----:B----4-:R-:W-:-:S03]  /*205c0*/  FADD R37, R6, -R37 ;  /* 0x8000002506257221 */ /* 0x010fc60000000000 */
[----:B------:R-:W-:-:S04]  /*205d0*/  FFMA R32, R33, R33, R32 ;  /* 0x0000002121207223 */ /* 0x000fc80000000020 */
[----:B------:R-:W-:Y:S01]  /*205e0*/  FFMA R32, R37, R37, R32 ;  /* 0x0000002525207223 */ /* 0x000fe20000000020 */
[----:B---3--:R-:W-:-:S04]  /*205f0*/  FADD R36, R7, -R36 ;  /* 0x8000002407247221 */ /* 0x008fc80000000000 */
[----:B------:R-:W-:Y:S01]  /*20600*/  FFMA R41, R36, R36, R41 ;  /* 0x0000002424297223 */ /* 0x000fe20000000029 */
[----:B-----5:R-:W-:-:S04]  /*20610*/  FADD R33, R9, -R56 ;  /* 0x8000003809217221 */ /* 0x020fc80000000000 */
[----:B------:R-:W-:-:S04]  /*20620*/  FFMA R32, R33, R33, R32 ;  /* 0x0000002121207223 */ /* 0x000fc80000000020 */
[----:B------:R-:W-:Y:S01]  /*20630*/  FADD R56, R41, R32 ;  /* 0x0000002029387221 */ /* 0x000fe20000000000 */
[----:B------:R-:W-:-:S07]  /*20640*/  MOV R32, R13 ;  /* 0x0000000d00207202 */ /* 0x000fce0000000f00 */
[----:B------:R-:W-:Y:S05]  /*20650*/  WARPSYNC.COLLECTIVE R32, `(.L_x_9085) ;  /* 0x0000000020087348 */ /* 0x000fea0003c00000 */
[----:B------:R-:W-:Y:S01]  /*20660*/  NOP ;  /* 0x0000000000007918 */ /* 0x000fe20000000000 */
[----:B------:R-:W-:Y:S05]  /*20670*/  ENDCOLLECTIVE ;  /* 0x000000000000791b */ /* 0x000fea0003800000 */
.L_x_9085:
[----:B------:R-:W-:Y:S05]  /*20680*/  BSYNC B2 ;  /* 0x0000000000027941 */ /* 0x000fea0003800000 */
.L_x_9084:
        /* <DEDUP_REMOVED lines=8> */
.L_x_9087:
[----:B------:R-:W-:Y:S05]  /*20710*/  BSYNC B2 ;  /* 0x0000000000027941 */ /* 0x000fea0003800000 */
.L_x_9086:
[----:B------:R-:W-:Y:S01]  /*20720*/  MOV R31, R33 ;  /* 0x00000021001f7202 */ /* 0x000fe20000000f00 */
[----:B------:R-:W-:Y:S01]  /*20730*/  HFMA2 R36, -RZ, RZ, 0, 1.1920928955078125e-07 ;  /* 0x00000002ff247431 */ /* 0x000fe200000001ff */
        /* <DEDUP_REMOVED lines=8> */
.L_x_9089:
[----:B------:R-:W-:Y:S05]  /*207c0*/  BSYNC B2 ;  /* 0x0000000000027941 */ /* 0x000fea0003800000 */
.L_x_9088:
        /* <DEDUP_REMOVED lines=10> */
.L_x_9091:
[----:B------:R-:W-:Y:S05]  /*20870*/  BSYNC B2 ;  /* 0x0000000000027941 */ /* 0x000fea0003800000 */
.L_x_9090:
[----:B------:R-:W-:Y:S01]  /*20880*/  FADD R58, R31, R33 ;  /* 0x000000211f3a7221 */ /* 0x000fe20000000000 */
[----:B------:R-:W-:Y:S01]  /*20890*/  @!P4 SEL R34, R25, R34, P0 ;  /* 0x000000221922c207 */ /* 0x000fe20000000000 */
[----:B------:R-:W-:Y:S01]  /*208a0*/  HFMA2 R36, -RZ, RZ, 0, 5.9604644775390625e-08 ;  /* 0x00000001ff247431 */ /* 0x000fe200000001ff */
[----:B------:R-:W-:Y:S01]  /*208b0*/  @!P4 SEL R35, R23, R35, P0 ;  /* 0x000000231723c207 */ /* 0x000fe20000000000 */
[----:B------:R-:W-:Y:S01]  /*208c0*/  BSSY B2, `(.L_x_9092) ;  /* 0x000000b000027945 */ /* 0x000fe20003800000 */
[----:B------:R-:W-:Y:S02]  /*208d0*/  FSETP.GEU.AND P5, PT, R58, R19, PT ;  /* 0x000000133a00720b */ /* 0x000fe40003fae000 */
[----:B------:R-:W-:Y:S02]  /*208e0*/  @!P4 MOV R17, R34 ;  /* 0x000000220011c202 */ /* 0x000fe40000000f00 */
[----:B------:R-:W-:Y:S02]  /*208f0*/  @!P4 MOV R18, R35 ;  /* 0x000000230012c202 */ /* 0x000fe40000000f00 */
[----:B------:R-:W-:-:S02]  /*20900*/  SEL R56, RZ, 0x1, P5 ;  /* 0x00000001ff387807 */ /* 0x000fc40002800000 */
[----:B------:R-:W-:Y:S02]  /*20910*/  MOV R37, R19 ;  /* 0x0000001300257202 */ /* 0x000fe40000000f00 */
[----:B------:R-:W-:Y:S02]  /*20920*/  MOV R33, 0x1800 ;  /* 0x0000180000217802 */ /* 0x000fe40000000f00 */
[----:B------:R-:W-:-:S07]  /*20930*/  MOV R32, R13 ;  /* 0x0000000d00207202 */ /* 0x000fce0000000f00 */
[----:B------:R-:W-:Y:S05]  /*20940*/  WARPSYNC.COLLECTIVE R32, `(.L_x_9093) ;  /* 0x0000000020087348 */ /* 0x000fea0003c00000 */
[----:B------:R0:W1:Y:S02]  /*20950*/  SHFL.UP P2, R45, R37, R36, R33 ;  /* 0x04000024252d7389 */ /* 0x0000640000040021 */
[----:B01----:R-:W-:Y:S05]  /*20960*/  ENDCOLLECTIVE ;  /* 0x000000000000791b */ /* 0x003fea0003800000 */
.L_x_9093:
[----:B------:R-:W-:Y:S05]  /*20970*/  BSYNC B2 ;  /* 0x0000000000027941 */ /* 0x000fea0003800000 */
.L_x_9092:
        /* <DEDUP_REMOVED lines=9> */
.L_x_9095:
[----:B------:R-:W-:Y:S05]  /*20a10*/  BSYNC B2 ;  /* 0x0000000000027941 */ /* 0x000fea0003800000 */
.L_x_9094:
        /* <DEDUP_REMOVED lines=9> */
.L_x_9097:
[----:B------:R-:W-:Y:S05]  /*20ab0*/  BSYNC B2 ;  /* 0x0000000000027941 */ /* 0x000fea0003800000 */
.L_x_9096:
        /* <DEDUP_REMOVED lines=9> */
.L_x_9099:
[----:B------:R-:W-:Y:S05]  /*20b50*/  BSYNC B2 ;  /* 0x0000000000027941 */ /* 0x000fea0003800000 */
.L_x_9098:
[----:B------:R-:W-:Y:S05]  /*20b60*/  BRA `(.L_x_9100) ;  /* 0xfffffe1400347947 */ /* 0x000fea000383ffff */
.L_x_8189:
        /* <DEDUP_REMOVED lines=8> */
.L_x_9102:
[----:B------:R-:W-:Y:S05]  /*20bf0*/  BSYNC B4 ;  /* 0x0000000000047941 */ /* 0x000fea0003800000 */
.L_x_9101:
[----:B------:R-:W-:Y:S01]  /*20c00*/  HFMA2 R21, -RZ, RZ, 0, 0.0020122528076171875 ;  /* 0x0000181fff157431 */ /* 0x000fe200000001ff */
[----:B------:R-:W-:Y:S01]  /*20c10*/  MOV R20, R40 ;  /* 0x0000002800147202 */ /* 0x000fe20000000f00 */
[----:B------:R-:W-:Y:S01]  /*20c20*/  HFMA2 R36, -RZ, RZ, 0, 5.9604644775390625e-08 ;  /* 0x00000001ff247431 */ /* 0x000fe200000001ff */
[----:B------:R-:W-:Y:S02]  /*20c30*/  MOV R23, R18 ;  /* 0x0000001200177202 */ /* 0x000fe40000000f00 */
[----:B------:R-:W-:Y:S02]  /*20c40*/  MOV R32, 0xffffffff ;  /* 0xffffffff00207802 */ /* 0x000fe40000000f00 */
[----:B------:R-:W-:Y:S02]  /*20c50*/  MOV R25, R22 ;  /* 0x0000001600197202 */ /* 0x000fe40000000f00 */
[----:B------:R-:W-:-:S07]  /*20c60*/  MOV R33, 0x1800 ;  /* 0x0000180000217802 */ /* 0x000fce0000000f00 */
[----:B------:R-:W-:Y:S05]  /*20c70*/  WARPSYNC.COLLECTIVE R32, `(.L_x_9103) ;  /* 0x0000000020087348 */ /* 0x000fea0003c00000 */
[----:B------:R0:W1:Y:S02]  /*20c80*/  SHFL.IDX P2, R22, R20, R23, R21 ;  /* 0x0000001714167389 */ /* 0x0000640000040015 */
[----:B01----:R-:W-:Y:S05]  /*20c90*/  ENDCOLLECTIVE ;  /* 0x000000000000791b */ /* 0x003fea0003800000 */
.L_x_9103:
[----:B------:R-:W-:Y:S02]  /*20ca0*/  FSETP.GT.AND P4, PT, R10, R25, PT ;  /* 0x000000190a00720b */ /* 0x000fe40003f84000 */
[----:B------:R-:W-:Y:S02]  /*20cb0*/  IADD3 R34, PT, PT, R18, 0x1, RZ ;  /* 0x0000000112227810 */ /* 0x000fe40007ffe0ff */
[----:B------:R-:W-:Y:S02]  /*20cc0*/  SEL R37, RZ, 0x1, !P4 ;  /* 0x00000001ff257807 */ /* 0x000fe40006000000 */
[----:B------:R-:W-:Y:S02]  /*20cd0*/  MOV R20, R39 ;  /* 0x0000002700147202 */ /* 0x000fe40000000f00 */
[----:B------:R-:W-:-:S07]  /*20ce0*/  MOV R26, R22 ;  /* 0x00000016001a7202 */ /* 0x000fce0000000f00 */
[----:B------:R-:W-:Y:S05]  /*20cf0*/  WARPSYNC.COLLECTIVE R32, `(.L_x_9104) ;  /* 0x0000000020087348 */ /* 0x000fea0003c00000 */
[----:B------:R0:W1:Y:S02]  /*20d00*/  SHFL.IDX P2, R22, R20, R23, R21 ;  /* 0x0000001714167389 */ /* 0x0000640000040015 */
[----:B01----:R-:W-:Y:S05]  /*20d10*/  ENDCOLLECTIVE ;  /* 0x000000000000791b */ /* 0x003fea0003800000 */
.L_x_9104:
[----:B------:R-:W-:Y:S05]  /*20d20*/  WARPSYNC.COLLECTIVE R32, `(.L_x_9105) ;  /* 0x0000000020087348 */ /* 0x000fea0003c00000 */
[----:B------:R0:W1:Y:S02]  /*20d30*/  SHFL.UP P2, R45, R37, R36, R33 ;  /* 0x04000024252d7389 */ /* 0x0000640000040021 */
[----:B01----:R-:W-:Y:S05]  /*20d40*/  ENDCOLLECTIVE ;  /* 0x000000000000791b */ /* 0x003fea0003800000 */
.L_x_9105:
[----:B------:R-:W-:Y:S02]  /*20d50*/  MOV R20, R19 ;  /* 0x0000001300147202 */ /* 0x000fe40000000f00 */
[----:B------:R-:W-:Y:S02]  /*20d60*/  MOV R23, R34 ;  /* 0x0000002200177202 */ /* 0x000fe40000000f00 */
[----:B------:R-:W-:Y:S02]  /*20d70*/  MOV R37, R10 ;  /* 0x0000000a00257202 */ /* 0x000fe40000000f00 */
[----:B------:R-:W-:Y:S02]  /*20d80*/  MOV R27, R22 ;  /* 0x00000016001b7202 */ /* 0x000fe40000000f00 */
[----:B------:R-:W-:-:S07]  /*20d90*/  MOV R24, R45 ;  /* 0x0000002d00187202 */ /* 0x000fce0000000f00 */
[----:B------:R-:W-:Y:S05]  /*20da0*/  WARPSYNC.COLLECTIVE R32, `(.L_x_9106) ;  /* 0x0000000020087348 */ /* 0x000fea0003c00000 */
[----:B------:R0:W1:Y:S02]  /*20db0*/  SHFL.UP P2, R45, R37, R36, R33 ;  /* 0x04000024252d7389 */ /* 0x0000640000040021 */
[----:B01----:R-:W-:Y:S05]  /*20dc0*/  ENDCOLLECTIVE ;  /* 0x000000000000791b */ /* 0x003fea0003800000 */
.L_x_9106:
[----:B------:R-:W-:-:S04]  /*20dd0*/  @P4 ISETP.NE.AND P0, PT, R24, RZ, PT ;  /* 0x000000ff1800420c */ /* 0x000fc80003f05270 */
[----:B------:R-:W-:Y:S02]  /*20de0*/  @P4 ISETP.EQ.OR P0, PT, R0, RZ, !P0 ;  /* 0x000000ff0000420c */ /* 0x000fe40004702670 */
[----:B------:R-:W-:Y:S02]  /*20df0*/  MOV R37, R15 ;  /* 0x0000000f00257202 */ /* 0x000fe40000000f00 */
[----:B------:R-:W-:-:S09]  /*20e00*/  MOV R28, R45 ;  /* 0x0000002d001c7202 */ /* 0x000fd20000000f00 */
[----:B------:R-:W-:Y:S05]  /*20e10*/  WARPSYNC.COLLECTIVE R32, `(.L_x_9107) ;  /* 0x0000000020087348 */ /* 0x000fea0003c00000 */
[----:B------:R0:W1:Y:S02]  /*20e20*/  SHFL.UP P2, R45, R37, R36, R33 ;  /* 0x04000024252d7389 */ /* 0x0000640000040021 */
[----:B01----:R-:W-:Y:S05]  /*20e30*/  ENDCOLLECTIVE ;  /* 0x000000000000791b */ /* 0x003fea0003800000 */
.L_x_9107:
[----:B------:R-:W-:-:S04]  /*20e40*/  @P4 FSEL R25, R25, R28, P0 ;  /* 0x0000001c19194208 */ /* 0x000fc80000000000 */
[----:B------:R-:W-:Y:S02]  /*20e50*/  @P4 MOV R10, R25 ;  /* 0x00000019000a4202 */ /* 0x000fe40000000f00 */
[----:B------:R-:W-:Y:S02]  /*20e60*/  MOV R37, R14 ;  /* 0x0000000e00257202 */ /* 0x000fe40000000f00 */
[----:B------:R-:W-:-:S07]  /*20e70*/  MOV R29, R45 ;  /* 0x0000002d001d7202 */ /* 0x000fce0000000f00 */
[----:B------:R-:W-:Y:S05]  /*20e80*/  WARPSYNC.COLLECTIVE R32, `(.L_x_9108) ;  /* 0x0000000020087348 */ /* 0x000fea0003c00000 */
[----:B------:R0:W1:Y:S02]  /*20e90*/  SHFL.UP P2, R45, R37, R36, R33 ;  /* 0x04000024252d7389 */ /* 0x0000640000040021 */
[----:B01----:R-:W-:Y:S05]  /*20ea0*/  ENDCOLLECTIVE ;  /* 0x000000000000791b */ /* 0x003fea0003800000 */
.L_x_9108:
[----:B------:R-:W-:-:S04]  /*20eb0*/  @P4 SEL R26, R26, R29, P0 ;  /* 0x0000001d1a1a4207 */ /* 0x000fc80000000000 */
[----:B------:R-:W-:Y:S02]  /*20ec0*/  @P4 MOV R15, R26 ;  /* 0x0000001a000f4202 */ /* 0x000fe40000000f00 */
[----:B------:R-:W-:Y:S02]  /*20ed0*/  MOV R37, R16 ;  /* 0x0000001000257202 */ /* 0x000fe40000000f00 */
[----:B------:R-:W-:-:S07]  /*20ee0*/  MOV R30, R45 ;  /* 0x0000002d001e7202 */ /* 0x000fce0000000f00 */
[----:B------:R-:W-:Y:S05]  /*20ef0*/  WARPSYNC.COLLECTIVE R32, `(.L_x_9109) ;  /* 0x0000000020087348 */ /* 0x000fea0003c00000 */
[----:B------:R0:W1:Y:S02]  /*20f00*/  SHFL.UP P2, R45, R37, R36, R33 ;  /* 0x04000024252d7389 */ /* 0x0000640000040021 */
[----:B01----:R-:W-:Y:S05]  /*20f10*/  ENDCOLLECTIVE ;  /* 0x000000000000791b */ /* 0x003fea0003800000 */
.L_x_9109:
[----:B------:R-:W-:-:S07]  /*20f20*/  @P4 SEL R30, R27, R30, P0 ;  /* 0x0000001e1b1e4207 */ /* 0x000fce0000000000 */
[----:B------:R-:W-:Y:S05]  /*20f30*/  WARPSYNC.COLLECTIVE R32, `(.L_x_9110) ;  /* 0x0000000020087348 */ /* 0x000fea0003c00000 */
[----:B------:R0:W1:Y:S02]  /*20f40*/  SHFL.IDX P2, R22, R20, R23, R21 ;  /* 0x0000001714167389 */ /* 0x0000640000040015 */
[----:B01----:R-:W-:Y:S05]  /*20f50*/  ENDCOLLECTIVE ;  /* 0x000000000000791b */ /* 0x003fea0003800000 */
.L_x_9110:
[----:B------:R-:W-:Y:S02]  /*20f60*/  @P4 MOV R14, R30 ;  /* 0x0000001e000e4202 */ /* 0x000fe40000000f00 */
[----:B------:R-:W-:Y:S02]  /*20f70*/  MOV R20, R40 ;  /* 0x0000002800147202 */ /* 0x000fe40000000f00 */
[----:B------:R-:W-:Y:S02]  /*20f80*/  MOV R31, R45 ;  /* 0x0000002d001f7202 */ /* 0x000fe40000000f00 */
[----:B------:R-:W-:-:S07]  /*20f90*/  MOV R35, R22 ;  /* 0x0000001600237202 */ /* 0x000fce0000000f00 */
[----:B------:R-:W-:Y:S05]  /*20fa0*/  WARPSYNC.COLLECTIVE R32, `(.L_x_9111) ;  /* 0x0000000020087348 */ /* 0x000fea0003c00000 */
[----:B------:R0:W1:Y:S02]  /*20fb0*/  SHFL.IDX P2, R22, R20, R23, R21 ;  /* 0x0000001714167389 */ /* 0x0000640000040015 */
[----:B01----:R-:W-:Y:S05]  /*20fc0*/  ENDCOLLECTIVE ;  /* 0x000000000000791b */ /* 0x003fea0003800000 */
.L_x_9111:
[----:B------:R-:W-:Y:S02]  /*20fd0*/  @P4 SEL R31, R42, R31, P0 ;  /* 0x0000001f2a1f4207 */ /* 0x000fe40000000000 */
[----:B------:R-:W-:Y:S02]  /*20fe0*/  FSETP.GT.AND P3, PT, R10, R35, PT ;  /* 0x000000230a00720b */ /* 0x000fe40003f64000 */
[----:B------:R-:W-:Y:S02]  /*20ff0*/  @P4 MOV R16, R31 ;  /* 0x0000001f00104202 */ /* 0x000fe40000000f00 */
[----:B------:R-:W-:Y:S02]  /*21000*/  SEL R37, RZ, 0x1, !P3 ;  /* 0x00000001ff257807 */ /* 0x000fe40005800000 */
[----:B------:R-:W-:Y:S02]  /*21010*/  MOV R20, R39 ;  /* 0x0000002700147202 */ /* 0x000fe40000000f00 */
[----:B------:R-:W-:-:S07]  /*21020*/  MOV R25, R22 ;  /* 0x0000001600197202 */ /* 0x000fce0000000f00 */
[----:B------:R-:W-:Y:S05]  /*21030*/  WARPSYNC.COLLECTIVE R32, `(.L_x_9112) ;  /* 0x0000000020087348 */ /* 0x000fea0003c00000 */
[----:B------:R0:W1:Y:S02]  /*21040*/  SHFL.IDX P2, R22, R20, R23, R21 ;  /* 0x0000001714167389 */ /* 0x0000640000040015 */
[----:B01----:R-:W-:Y:S05]  /*21050*/  ENDCOLLECTIVE ;  /* 0x000000000000791b */ /* 0x003fea0003800000 */
.L_x_9112:
[----:B------:R-:W-:Y:S05]  /*21060*/  WARPSYNC.COLLECTIVE R32, `(.L_x_9113) ;  /* 0x0000000020087348 */ /* 0x000fea0003c00000 */
[----:B------:R0:W1:Y:S02]  /*21070*/  SHFL.UP P2, R45, R37, R36, R33 ;  /* 0x04000024252d7389 */ /* 0x0000640000040021 */
[----:B01----:R-:W-:Y:S05]  /*21080*/  ENDCOLLECTIVE ;  /* 0x000000000000791b */ /* 0x003fea0003800000 */
.L_x_9113:
[----:B------:R-:W-:Y:S02]  /*21090*/  IADD3 R23, PT, PT, R18, 0x2, RZ ;  /* 0x0000000212177810 */ /* 0x000fe40007ffe0ff */
[----:B------:R-:W-:Y:S02]  /*210a0*/  MOV R20, R19 ;  /* 0x0000001300147202 */ /* 0x000fe40000000f00 */
[----:B------:R-:W-:Y:S02]  /*210b0*/  MOV R37, R10 ;  /* 0x0000000a00257202 */ /* 0x000fe40000000f00 */
[----:B------:R-:W-:Y:S02]  /*210c0*/  MOV R24, R22 ;  /* 0x0000001600187202 */ /* 0x000fe40000000f00 */
[----:B------:R-:W-:-:S07]  /*210d0*/  MOV R28, R45 ;  /* 0x0000002d001c7202 */ /* 0x000fce0000000f00 */
[----:B------:R-:W-:Y:S05]  /*210e0*/  WARPSYNC.COLLECTIVE R32, `(.L_x_9114) ;  /* 0x0000000020087348 */ /* 0x000fea0003c00000 */
[----:B------:R0:W1:Y:S02]  /*210f0*/  SHFL.UP P2, R45, R37, R36, R33 ;  /* 0x04000024252d7389 */ /* 0x0000640000040021 */
[----:B01----:R-:W-:Y:S05]  /*21100*/  ENDCOLLECTIVE ;  /* 0x000000000000791b */ /* 0x003fea0003800000 */
.L_x_9114:
[----:B------:R-:W-:-:S04]  /*21110*/  @P3 ISETP.NE.AND P0, PT, R28, RZ, PT ;  /* 0x000000ff1c00320c */ /* 0x000fc80003f05270 */
[----:B------:R-:W-:Y:S02]  /*21120*/  @P3 ISETP.EQ.OR P0, PT, R0, RZ, !P0 ;  /* 0x000000ff0000320c */ /* 0x000fe40004702670 */
[----:B------:R-:W-:Y:S02]  /*21130*/  MOV R37, R15 ;  /* 0x0000000f00257202 */ /* 0x000fe40000000f00 */
[----:B------:R-:W-:-:S09]  /*21140*/  MOV R38, R45 ;  /* 0x0000002d00267202 */ /* 0x000fd20000000f00 */
[----:B------:R-:W-:Y:S05]  /*21150*/  WARPSYNC.COLLECTIVE R32, `(.L_x_9115) ;  /* 0x0000000020087348 */ /* 0x000fea0003c00000 */
[----:B------:R0:W1:Y:S02]  /*21160*/  SHFL.UP P2, R45, R37, R36, R33 ;  /* 0x04000024252d7389 */ /* 0x0000640000040021 */
[----:B01----:R-:W-:Y:S05]  /*21170*/  ENDCOLLECTIVE ;  /* 0x000000000000791b */ /* 0x003fea0003800000 */
.L_x_9115:
[----:B------:R-:W-:-:S04]  /*21180*/  @P3 FSEL R35, R35, R38, P0 ;  /* 0x0000002623233208 */ /* 0x000fc80000000000 */
[----:B------:R-:W-:Y:S02]  /*21190*/  @P3 MOV R10, R35 ;  /* 0x00000023000a3202 */ /* 0x000fe40000000f00 */
[----:B------:R-:W-:Y:S02]  /*211a0*/  MOV R37, R14 ;  /* 0x0000000e00257202 */ /* 0x000fe40000000f00 */
[----:B------:R-:W-:-:S07]  /*211b0*/  MOV R26, R45 ;  /* 0x0000002d001a7202 */ /* 0x000fce0000000f00 */
[----:B------:R-:W-:Y:S05]  /*211c0*/  WARPSYNC.COLLECTIVE R32, `(.L_x_9116) ;  /* 0x0000000020087348 */ /* 0x000fea0003c00000 */
[----:B------:R0:W1:Y:S02]  /*211d0*/  SHFL.UP P2, R45, R37, R36, R33 ;  /* 0x04000024252d7389 */ /* 0x0000640000040021 */
[----:B01----:R-:W-:Y:S05]  /*211e0*/  ENDCOLLECTIVE ;  /* 0x000000000000791b */ /* 0x003fea0003800000 */
.L_x_9116:
[----:B------:R-:W-:-:S04]  /*211f0*/  @P3 SEL R25, R25, R26, P0 ;  /* 0x0000001a19193207 */ /* 0x000fc80000000000 */
[----:B------:R-:W-:Y:S02]  /*21200*/  @P3 MOV R15, R25 ;  /* 0x00000019000f3202 */ /* 0x000fe40000000f00 */
[----:B------:R-:W-:Y:S02]  /*21210*/  MOV R37, R16 ;  /* 0x0000001000257202 */ /* 0x000fe40000000f00 */
[----:B------:R-:W-:-:S07]  /*21220*/  MOV R29, R45 ;  /* 0x0000002d001d7202 */ /* 0x000fce0000000f00 */
[----:B------:R-:W-:Y:S05]  /*21230*/  WARPSYNC.COLLECTIVE R32, `(.L_x_9117) ;  /* 0x0000000020087348 */ /* 0x000fea0003c00000 */
[----:B------:R0:W1:Y:S02]  /*21240*/  SHFL.UP P2, R45, R37, R36, R33 ;  /* 0x04000024252d7389 */ /* 0x0000640000040021 */
[----:B01----:R-:W-:Y:S05]  /*21250*/  ENDCOLLECTIVE ;  /* 0x000000000000791b */ /* 0x003fea0003800000 */
.L_x_9117:
[----:B------:R-:W-:-:S07]  /*21260*/  @P3 SEL R24, R24, R29, P0 ;  /* 0x0000001d18183207 */ /* 0x000fce0000000000 */
[----:B------:R-:W-:Y:S05]  /*21270*/  WARPSYNC.COLLECTIVE R32, `(.L_x_9118) ;  /* 0x0000000020087348 */ /* 0x000fea0003c00000 */
[----:B------:R0:W1:Y:S02]  /*21280*/  SHFL.IDX P2, R22, R20, R23, R21 ;  /* 0x0000001714167389 */ /* 0x0000640000040015 */
[----:B01----:R-:W-:Y:S05]  /*21290*/  ENDCOLLECTIVE ;  /* 0x000000000000791b */ /* 0x003fea0003800000 */
.L_x_9118:
[----:B------:R-:W-:Y:S02]  /*212a0*/  @P3 MOV R14, R24 ;  /* 0x00000018000e3202 */ /* 0x000fe40000000f00 */
[----:B------:R-:W-:Y:S02]  /*212b0*/  IADD3 R24, PT, PT, R18, 0x3, RZ ;  /* 0x0000000312187810 */ /* 0x000fe40007ffe0ff */
[----:B------:R-:W-:Y:S02]  /*212c0*/  MOV R20, R40 ;  /* 0x0000002800147202 */ /* 0x000fe40000000f00 */
[----:B------:R-:W-:Y:S02]  /*212d0*/  MOV R31, R45 ;  /* 0x0000002d001f7202 */ /* 0x000fe40000000f00 */
[----:B------:R-:W-:-:S07]  /*212e0*/  MOV R27, R22 ;  /* 0x00000016001b7202 */ /* 0x000fce0000000f00 */
[----:B------:R-:W-:Y:S05]  /*212f0*/  WARPSYNC.COLLECTIVE R32, `(.L_x_9119) ;  /* 0x0000000020087348 */ /* 0x000fea0003c00000 */
[----:B------:R0:W1:Y:S02]  /*21300*/  SHFL.IDX P2, R22, R20, R23, R21 ;  /* 0x0000001714167389 */ /* 0x0000640000040015 */
[----:B01----:R-:W-:Y:S05]  /*21310*/  ENDCOLLECTIVE ;  /* 0x000000000000791b */ /* 0x003fea0003800000 */
.L_x_9119:
        /* <DEDUP_REMOVED lines=9> */
.L_x_9120:
[----:B------:R-:W-:Y:S05]  /*213b0*/  WARPSYNC.COLLECTIVE R32, `(.L_x_9121) ;  /* 0x0000000020087348 */ /* 0x000fea0003c00000 */
[----:B------:R0:W1:Y:S02]  /*213c0*/  SHFL.UP P2, R45, R37, R36, R33 ;  /* 0x04000024252d7389 */ /* 0x0000640000040021 */
[----:B01----:R-:W-:Y:S05]  /*213d0*/  ENDCOLLECTIVE ;  /* 0x000000000000791b */ /* 0x003fea0003800000 */
.L_x_9121:
        /* <DEDUP_REMOVED lines=8> */
.L_x_9122:
[----:B------:R-:W-:-:S04]  /*21460*/  @P4 ISETP.NE.AND P0, PT, R34, RZ, PT ;  /* 0x000000ff2200420c */ /* 0x000fc80003f05270 */
[----:B------:R-:W-:Y:S02]  /*21470*/  @P4 ISETP.EQ.OR P0, PT, R0, RZ, !P0 ;  /* 0x000000ff0000420c */ /* 0x000fe40004702670 */
[----:B------:R-:W-:Y:S02]  /*21480*/  MOV R37, R15 ;  /* 0x0000000f00257202 */ /* 0x000fe40000000f00 */
[----:B------:R-:W-:-:S09]  /*21490*/  MOV R26, R45 ;  /* 0x0000002d001a7202 */ /* 0x000fd20000000f00 */
[----:B------:R-:W-:Y:S05]  /*214a0*/  WARPSYNC.COLLECTIVE R32, `(.L_x_9123) ;  /* 0x0000000020087348 */ /* 0x000fea0003c00000 */
[----:B------:R0:W1:Y:S02]  /*214b0*/  SHFL.UP P2, R45, R37, R36, R33 ;  /* 0x04000024252d7389 */ /* 0x0000640000040021 */
[----:B01----:R-:W-:Y:S05]  /*214c0*/  ENDCOLLECTIVE ;  /* 0x000000000000791b */ /* 0x003fea0003800000 */
.L_x_9123:
[----:B------:R-:W-:-:S04]  /*214d0*/  @P4 FSEL R26, R27, R26, P0 ;  /* 0x0000001a1b1a4208 */ /* 0x000fc80000000000 */
[----:B------:R-:W-:Y:S02]  /*214e0*/  @P4 MOV R10, R26 ;  /* 0x0000001a000a4202 */ /* 0x000fe40000000f00 */
[----:B------:R-:W-:Y:S02]  /*214f0*/  MOV R37, R14 ;  /* 0x0000000e00257202 */ /* 0x000fe40000000f00 */
[----:B------:R-:W-:-:S07]  /*21500*/  MOV R25, R45 ;  /* 0x0000002d00197202 */ /* 0x000fce0000000f00 */
[----:B------:R-:W-:Y:S05]  /*21510*/  WARPSYNC.COLLECTIVE R32, `(.L_x_9124) ;  /* 0x0000000020087348 */ /* 0x000fea0003c00000 */
[----:B------:R0:W1:Y:S02]  /*21520*/  SHFL.UP P2, R45, R37, R36, R33 ;  /* 0x04000024252d7389 */ /* 0x0000640000040021 */
[----:B01----:R-:W-:Y:S05]  /*21530*/  ENDCOLLECTIVE ;  /* 0x000000000000791b */ /* 0x003fea0003800000 */
.L_x_9124:
[----:B------:R-:W-:-:S04]  /*21540*/  @P4 SEL R25, R28, R25, P0 ;  /* 0x000000191c194207 */ /* 0x000fc80000000000 */
[----:B------:R-:W-:Y:S02]  /*21550*/  @P4 MOV R15, R25 ;  /* 0x00000019000f4202 */ /* 0x000fe40000000f00 */
[----:B------:R-:W-:Y:S02]  /*21560*/  MOV R37, R16 ;  /* 0x0000001000257202 */ /* 0x000fe40000000f00 */
[----:B------:R-:W-:-:S07]  /*21570*/  MOV R29, R45 ;  /* 0x0000002d001d7202 */ /* 0x000fce0000000f00 */
[----:B------:R-:W-:Y:S05]  /*21580*/  WARPSYNC.COLLECTIVE R32, `(.L_x_9125) ;  /* 0x0000000020087348 */ /* 0x000fea0003c00000 */
[----:B------:R0:W1:Y:S02]  /*21590*/  SHFL.UP P2, R45, R37, R36, R33 ;  /* 0x04000024252d7389 */ /* 0x0000640000040021 */
[----:B01----:R-:W-:Y:S05]  /*215a0*/  ENDCOLLECTIVE ;  /* 0x000000000000791b */ /* 0x003fea0003800000 */
.L_x_9125:
[----:B------:R-:W-:-:S07]  /*215b0*/  @P4 SEL R29, R30, R29, P0 ;  /* 0x0000001d1e1d4207 */ /* 0x000fce0000000000 */
[----:B------:R-:W-:Y:S05]  /*215c0*/  WARPSYNC.COLLECTIVE R32, `(.L_x_9126) ;  /* 0x0000000020087348 */ /* 0x000fea0003c00000 */
[----:B------:R0:W1:Y:S02]  /*215d0*/  SHFL.IDX P2, R22, R20, R23, R21 ;  /* 0x0000001714167389 */ /* 0x0000640000040015 */
[----:B01----:R-:W-:Y:S05]  /*215e0*/  ENDCOLLECTIVE ;  /* 0x000000000000791b */ /* 0x003fea0003800000 */
.L_x_9126:
[----:B------:R-:W-:Y:S02]  /*215f0*/  @P4 MOV R14, R29 ;  /* 0x0000001d000e4202 */ /* 0x000fe40000000f00 */
[----:B------:R-:W-:Y:S02]  /*21600*/  MOV R20, R40 ;  /* 0x0000002800147202 */ /* 0x000fe40000000f00 */
[----:B------:R-:W-:Y:S02]  /*21610*/  @P4 SEL R45, R42, R45, P0 ;  /* 0x0000002d2a2d4207 */ /* 0x000fe40000000000 */
[----:B------:R-:W-:-:S07]  /*21620*/  MOV R31, R22 ;  /* 0x00000016001f7202 */ /* 0x000fce0000000f00 */
[----:B------:R-:W-:Y:S05]  /*21630*/  WARPSYNC.COLLECTIVE R32, `(.L_x_9127) ;  /* 0x0000000020087348 */ /* 0x000fea0003c00000 */
[----:B------:R0:W1:Y:S02]  /*21640*/  SHFL.IDX P2, R22, R20, R23, R21 ;  /* 0x0000001714167389 */ /* 0x0000640000040015 */
[----:B01----:R-:W-:Y:S05]  /*21650*/  ENDCOLLECTIVE ;  /* 0x000000000000791b */ /* 0x003fea0003800000 */
.L_x_9127:
[----:B------:R-:W-:Y:S02]  /*21660*/  @P4 MOV R16, R45 ;  /* 0x0000002d00104202 */ /* 0x000fe40000000f00 */
[----:B------:R-:W-:-:S04]  /*21670*/  FSETP.GT.AND P3, PT, R10, R31, PT ;  /* 0x0000001f0a00720b */ /* 0x000fc80003f64000 */
[----:B------:R-:W-:Y:S02]  /*21680*/  SEL R37, RZ, 0x1, !P3 ;  /* 0x00000001ff257807 */ /* 0x000fe40005800000 */
[----:B------:R-:W-:Y:S02]  /*21690*/  MOV R20, R39 ;  /* 0x0000002700147202 */ /* 0x000fe40000000f00 */
[----:B------:R-:W-:-:S07]  /*216a0*/  MOV R25, R22 ;  /* 0x0000001600197202 */ /* 0x000fce0000000f00 */
[----:B------:R-:W-:Y:S05]  /*216b0*/  WARPSYNC.COLLECTIVE R32, `(.L_x_9128) ;  /* 0x0000000020087348 */ /* 0x000fea0003c00000 */
[----:B------:R0:W1:Y:S02]  /*216c0*/  SHFL.IDX P2, R22, R20, R23, R21 ;  /* 0x0000001714167389 */ /* 0x0000640000040015 */
[----:B01----:R-:W-:Y:S05]  /*216d0*/  ENDCOLLECTIVE ;  /* 0x000000000000791b */ /* 0x003fea0003800000 */
.L_x_9128:
[----:B------:R-:W-:Y:S05]  /*216e0*/  WARPSYNC.COLLECTIVE R32, `(.L_x_9129) ;  /* 0x0000000020087348 */ /* 0x000fea0003c00000 */
[----:B------:R0:W1:Y:S02]  /*216f0*/  SHFL.UP P2, R45, R37, R36, R33 ;  /* 0x04000024252d7389 */ /* 0x0000640000040021 */
[----:B01----:R-:W-:Y:S05]  /*21700*/  ENDCOLLECTIVE ;  /* 0x000000000000791b */ /* 0x003fea0003800000 */
.L_x_9129:
[----:B------:R-:W-:Y:S02]  /*21710*/  MOV R37, R10 ;  /* 0x0000000a00257202 */ /* 0x000fe40000000f00 */
[----:B------:R-:W-:-:S07]  /*21720*/  MOV R26, R45 ;  /* 0x0000002d001a7202 */ /* 0x000fce0000000f00 */
[----:B------:R-:W-:Y:S05]  /*21730*/  WARPSYNC.COLLECTIVE R32, `(.L_x_9130) ;  /* 0x0000000020087348 */ /* 0x000fea0003c00000 */
[----:B------:R0:W1:Y:S02]  /*21740*/  SHFL.UP P2, R45, R37, R36, R33 ;  /* 0x04000024252d7389 */ /* 0x0000640000040021 */
[----:B01----:R-:W-:Y:S05]  /*21750*/  ENDCOLLECTIVE ;  /* 0x000000000000791b */ /* 0x003fea0003800000 */
.L_x_9130:
[----:B------:R-:W-:Y:S02]  /*21760*/  MOV R37, R15 ;  /* 0x0000000f00257202 */ /* 0x000fe40000000f00 */
[----:B------:R-:W-:-:S07]  /*21770*/  MOV R20, R45 ;  /* 0x0000002d00147202 */ /* 0x000fce0000000f00 */
[----:B------:R-:W-:Y:S05]  /*21780*/  WARPSYNC.COLLECTIVE R32, `(.L_x_9131) ;  /* 0x0000000020087348 */ /* 0x000fea0003c00000 */
[----:B------:R0:W1:Y:S02]  /*21790*/  SHFL.UP P2, R45, R37, R36, R33 ;  /* 0x04000024252d7389 */ /* 0x0000640000040021 */
[----:B01----:R-:W-:Y:S05]  /*217a0*/  ENDCOLLECTIVE ;  /* 0x000000000000791b */ /* 0x003fea0003800000 */
.L_x_9131:
[----:B------:R-:W-:Y:S02]  /*217b0*/  MOV R37, R14 ;  /* 0x0000000e00257202 */ /* 0x000fe40000000f00 */
[----:B------:R-:W-:-:S07]  /*217c0*/  MOV R28, R45 ;  /* 0x0000002d001c7202 */ /* 0x000fce0000000f00 */
[----:B------:R-:W-:Y:S05]  /*217d0*/  WARPSYNC.COLLECTIVE R32, `(.L_x_9132) ;  /* 0x0000000020087348 */ /* 0x000fea0003c00000 */
[----:B------:R0:W1:Y:S02]  /*217e0*/  SHFL.UP P2, R45, R37, R36, R33 ;  /* 0x04000024252d7389 */ /* 0x0000640000040021 */
[----:B01----:R-:W-:Y:S05]  /*217f0*/  ENDCOLLECTIVE ;  /* 0x000000000000791b */ /* 0x003fea0003800000 */
.L_x_9132:
[----:B------:R-:W-:Y:S02]  /*21800*/  MOV R37, R16 ;  /* 0x0000001000257202 */ /* 0x000fe40000000f00 */
[----:B------:R-:W-:-:S07]  /*21810*/  MOV R21, R45 ;  /* 0x0000002d00157202 */ /* 0x000fce0000000f00 */
[----:B------:R-:W-:Y:S05]  /*21820*/  WARPSYNC.COLLECTIVE R32, `(.L_x_9133) ;  /* 0x0000000020087348 */ /* 0x000fea0003c00000 */
[----:B------:R0:W1:Y:S02]  /*21830*/  SHFL.UP P2, R45, R37, R36, R33 ;  /* 0x04000024252d7389 */ /* 0x0000640000040021 */
[----:B01----:R-:W-:Y:S05]  /*21840*/  ENDCOLLECTIVE ;  /* 0x000000000000791b */ /* 0x003fea0003800000 */
.L_x_9133:
[----:B------:R-:W-:Y:S05]  /*21850*/  BRA `(.L_x_9134) ;  /* 0xfffffe0c00b47947 */ /* 0x000fea000383ffff */
.L_x_8191:
        /* <DEDUP_REMOVED lines=8> */
.L_x_9136:
[----:B------:R-:W-:Y:S05]  /*218e0*/  BSYNC B2 ;  /* 0x0000000000027941 */ /* 0x000fea0003800000 */
.L_x_9135:
        /* <DEDUP_REMOVED lines=10> */
.L_x_9137:
[----:B------:R-:W-:-:S04]  /*21990*/  FSETP.GT.AND P3, PT, R10, R25, PT ;  /* 0x000000190a00720b */ /* 0x000fc80003f64000 */
[----:B------:R-:W-:Y:S02]  /*219a0*/  SEL R37, RZ, 0x1, !P3 ;  /* 0x00000001ff257807 */ /* 0x000fe40005800000 */
[----:B------:R-:W-:Y:S02]  /*219b0*/  MOV R20, R39 ;  /* 0x0000002700147202 */ /* 0x000fe40000000f00 */
[----:B------:R-:W-:-:S07]  /*219c0*/  MOV R24, R22 ;  /* 0x0000001600187202 */ /* 0x000fce0000000f00 */
[----:B------:R-:W-:Y:S05]  /*219d0*/  WARPSYNC.COLLECTIVE R32, `(.L_x_9138) ;  /* 0x0000000020087348 */ /* 0x000fea0003c00000 */
[----:B------:R0:W1:Y:S02]  /*219e0*/  SHFL.IDX P2, R22, R20, R23, R21 ;  /* 0x0000001714167389 */ /* 0x0000640000040015 */
[----:B01----:R-:W-:Y:S05]  /*219f0*/  ENDCOLLECTIVE ;  /* 0x000000000000791b */ /* 0x003fea0003800000 */
.L_x_9138:
[----:B------:R-:W-:Y:S05]  /*21a00*/  WARPSYNC.COLLECTIVE R32, `(.L_x_9139) ;  /* 0x0000000020087348 */ /* 0x000fea0003c00000 */
[----:B------:R0:W1:Y:S02]  /*21a10*/  SHFL.UP P2, R45, R37, R36, R33 ;  /* 0x04000024252d7389 */ /* 0x0000640000040021 */
[----:B01----:R-:W-:Y:S05]  /*21a20*/  ENDCOLLECTIVE ;  /* 0x000000000000791b */ /* 0x003fea0003800000 */
.L_x_9139:
[----:B------:R-:W-:Y:S02]  /*21a30*/  MOV R37, R10 ;  /* 0x0000000a00257202 */ /* 0x000fe40000000f00 */
[----:B------:R-:W-:-:S07]  /*21a40*/  MOV R26, R45 ;  /* 0x0000002d001a7202 */ /* 0x000fce0000000f00 */
[----:B------:R-:W-:Y:S05]  /*21a50*/  WARPSYNC.COLLECTIVE R32, `(.L_x_9140) ;  /* 0x0000000020087348 */ /* 0x000fea0003c00000 */
[----:B------:R0:W1:Y:S02]  /*21a60*/  SHFL.UP P2, R45, R37, R36, R33 ;  /* 0x04000024252d7389 */ /* 0x0000640000040021 */
[----:B01----:R-:W-:Y:S05]  /*21a70*/  ENDCOLLECTIVE ;  /* 0x000000000000791b */ /* 0x003fea0003800000 */
.L_x_9140:
[----:B------:R-:W-:Y:S02]  /*21a80*/  MOV R37, R15 ;  /* 0x0000000f00257202 */ /* 0x000fe40000000f00 */
[----:B------:R-:W-:-:S07]  /*21a90*/  MOV R20, R45 ;  /* 0x0000002d00147202 */ /* 0x000fce0000000f00 */
[----:B------:R-:W-:Y:S05]  /*21aa0*/  WARPSYNC.COLLECTIVE R32, `(.L_x_9141) ;  /* 0x0000000020087348 */ /* 0x000fea0003c00000 */
[----:B------:R0:W1:Y:S02]  /*21ab0*/  SHFL.UP P2, R45, R37, R36, R33 ;  /* 0x04000024252d7389 */ /* 0x0000640000040021 */
[----:B01----:R-:W-:Y:S05]  /*21ac0*/  ENDCOLLECTIVE ;  /* 0x000000000000791b */ /* 0x003fea0003800000 */
.L_x_9141:
[----:B------:R-:W-:Y:S02]  /*21ad0*/  MOV R37, R14 ;  /* 0x0000000e00257202 */ /* 0x000fe40000000f00 */
[----:B------:R-:W-:-:S07]  /*21ae0*/  MOV R21, R45 ;  /* 0x0000002d00157202 */ /* 0x000fce0000000f00 */
[----:B------:R-:W-:Y:S05]  /*21af0*/  WARPSYNC.COLLECTIVE R32, `(.L_x_9142) ;  /* 0x0000000020087348 */ /* 0x000fea0003c00000 */
[----:B------:R0:W1:Y:S02]  /*21b00*/  SHFL.UP P2, R45, R37, R36, R33 ;  /* 0x04000024252d7389 */ /* 0x0000640000040021 */
[----:B01----:R-:W-:Y:S05]  /*21b10*/  ENDCOLLECTIVE ;  /* 0x000000000000791b */ /* 0x003fea0003800000 */
.L_x_9142:
[----:B------:R-:W-:Y:S02]  /*21b20*/  MOV R37, R16 ;  /* 0x0000001000257202 */ /* 0x000fe40000000f00 */
[----:B------:R-:W-:-:S07]  /*21b30*/  MOV R23, R45 ;  /* 0x0000002d00177202 */ /* 0x000fce0000000f00 */
[----:B------:R-:W-:Y:S05]  /*21b40*/  WARPSYNC.COLLECTIVE R32, `(.L_x_9143) ;  /* 0x0000000020087348 */ /* 0x000fea0003c00000 */
[----:B------:R0:W1:Y:S02]  /*21b50*/  SHFL.UP P2, R45, R37, R36, R33 ;  /* 0x04000024252d7389 */ /* 0x0000640000040021 */
[----:B01----:R-:W-:Y:S05]  /*21b60*/  ENDCOLLECTIVE ;  /* 0x000000000000791b */ /* 0x003fea0003800000 */
.L_x_9143:
[----:B------:R-:W-:Y:S05]  /*21b70*/  BRA `(.L_x_9144) ;  /* 0xfffffe0c00547947 */ /* 0x000fea000383ffff */
.L_x_8192:
[----:B------:R-:W-:Y:S01]  /*21b80*/  HFMA2 R21, -RZ, RZ, 0, 0.0020122528076171875 ;  /* 0x0000181fff157431 */ /* 0x000fe200000001ff */
[----:B------:R-:W-:Y:S01]  /*21b90*/  BSSY B2, `(.L_x_9145) ;  /* 0x0000006000027945 */ /* 0x000fe20003800000 */
[----:B------:R-:W-:Y:S02]  /*21ba0*/  MOV R20, R19 ;  /* 0x0000001300147202 */ /* 0x000fe40000000f00 */
[----:B------:R-:W-:-:S07]  /*21bb0*/  MOV R32, 0xffffffff ;  /* 0xffffffff00207802 */ /* 0x000fce0000000f00 */
[----:B-----5:R-:W-:Y:S05]  /*21bc0*/  WARPSYNC.COLLECTIVE R32, `(.L_x_9146) ;  /* 0x0000000020087348 */ /* 0x020fea0003c00000 */
[----:B------:R0:W1:Y:S02]  /*21bd0*/  SHFL.IDX P2, R22, R20, R23, R21 ;  /* 0x0000001714167389 */ /* 0x0000640000040015 */
[----:B01---5:R-:W-:Y:S05]  /*21be0*/  ENDCOLLECTIVE ;  /* 0x000000000000791b */ /* 0x023fea0003800000 */
.L_x_9146:
[----:B------:R-:W-:Y:S05]  /*21bf0*/  BSYNC B2 ;  /* 0x0000000000027941 */ /* 0x000fea0003800000 */
.L_x_9145:
[----:B------:R-:W-:Y:S01]  /*21c00*/  HFMA2 R21, -RZ, RZ, 0, 0.0020122528076171875 ;  /* 0x0000181fff157431 */ /* 0x000fe200000001ff */
[----:B------:R-:W-:Y:S01]  /*21c10*/  MOV R20, R40 ;  /* 0x0000002800147202 */ /* 0x000fe20000000f00 */
[----:B------:R-:W-:Y:S01]  /*21c20*/  HFMA2 R36, -RZ, RZ, 0, 5.9604644775390625e-08 ;  /* 0x00000001ff247431 */ /* 0x000fe200000001ff */
[----:B------:R-:W-:Y:S02]  /*21c30*/  MOV R32, 0xffffffff ;  /* 0xffffffff00207802 */ /* 0x000fe40000000f00 */
[----:B------:R-:W-:Y:S02]  /*21c40*/  MOV R25, R22 ;  /* 0x0000001600197202 */ /* 0x000fe40000000f00 */
[----:B------:R-:W-:-:S07]  /*21c50*/  MOV R33, 0x1800 ;  /* 0x0000180000217802 */ /* 0x000fce0000000f00 */
[----:B------:R-:W-:Y:S05]  /*21c60*/  WARPSYNC.COLLECTIVE R32, `(.L_x_9147) ;  /* 0x0000000020087348 */ /* 0x000fea0003c00000 */
[----:B------:R0:W1:Y:S02]  /*21c70*/  SHFL.IDX P2, R22, R20, R23, R21 ;  /* 0x0000001714167389 */ /* 0x0000640000040015 */
[----:B01----:R-:W-:Y:S05]  /*21c80*/  ENDCOLLECTIVE ;  /* 0x000000000000791b */ /* 0x003fea0003800000 */
.L_x_9147:
[----:B------:R-:W-:-:S04]  /*21c90*/  FSETP.GT.AND P3, PT, R10, R25, PT ;  /* 0x000000190a00720b */ /* 0x000fc80003f64000 */
[----:B------:R-:W-:Y:S02]  /*21ca0*/  SEL R37, RZ, 0x1, !P3 ;  /* 0x00000001ff257807 */ /* 0x000fe40005800000 */
[----:B------:R-:W-:Y:S02]  /*21cb0*/  MOV R20, R39 ;  /* 0x0000002700147202 */ /* 0x000fe40000000f00 */
[----:B------:R-:W-:-:S07]  /*21cc0*/  MOV R24, R22 ;  /* 0x0000001600187202 */ /* 0x000fce0000000f00 */
[----:B------:R-:W-:Y:S05]  /*21cd0*/  WARPSYNC.COLLECTIVE R32, `(.L_x_9148) ;  /* 0x0000000020087348 */ /* 0x000fea0003c00000 */
[----:B------:R0:W1:Y:S02]  /*21ce0*/  SHFL.IDX P2, R22, R20, R23, R21 ;  /* 0x0000001714167389 */ /* 0x0000640000040015 */
[----:B01----:R-:W-:Y:S05]  /*21cf0*/  ENDCOLLECTIVE ;  /* 0x000000000000791b */ /* 0x003fea0003800000 */
.L_x_9148:
[----:B------:R-:W-:Y:S05]  /*21d00*/  WARPSYNC.COLLECTIVE R32, `(.L_x_9149) ;  /* 0x0000000020087348 */ /* 0x000fea0003c00000 */
[----:B------:R0:W1:Y:S02]  /*21d10*/  SHFL.UP P2, R45, R37, R36, R33 ;  /* 0x04000024252d7389 */ /* 0x0000640000040021 */
[----:B01----:R-:W-:Y:S05]  /*21d20*/  ENDCOLLECTIVE ;  /* 0x000000000000791b */ /* 0x003fea0003800000 */
.L_x_9149:
[----:B------:R-:W-:Y:S02]  /*21d30*/  MOV R37, R10 ;  /* 0x0000000a00257202 */ /* 0x000fe40000000f00 */
[----:B------:R-:W-:-:S07]  /*21d40*/  MOV R26, R45 ;  /* 0x0000002d001a7202 */ /* 0x000fce0000000f00 */
[----:B------:R-:W-:Y:S05]  /*21d50*/  WARPSYNC.COLLECTIVE R32, `(.L_x_9150) ;  /* 0x0000000020087348 */ /* 0x000fea0003c00000 */
[----:B------:R0:W1:Y:S02]  /*21d60*/  SHFL.UP P2, R45, R37, R36, R33 ;  /* 0x04000024252d7389 */ /* 0x0000640000040021 */
[----:B01----:R-:W-:Y:S05]  /*21d70*/  ENDCOLLECTIVE ;  /* 0x000000000000791b */ /* 0x003fea0003800000 */
.L_x_9150:
[----:B------:R-:W-:Y:S02]  /*21d80*/  MOV R37, R15 ;  /* 0x0000000f00257202 */ /* 0x000fe40000000f00 */
[----:B------:R-:W-:-:S07]  /*21d90*/  MOV R20, R45 ;  /* 0x0000002d00147202 */ /* 0x000fce0000000f00 */
[----:B------:R-:W-:Y:S05]  /*21da0*/  WARPSYNC.COLLECTIVE R32, `(.L_x_9151) ;  /* 0x0000000020087348 */ /* 0x000fea0003c00000 */
[----:B------:R0:W1:Y:S02]  /*21db0*/  SHFL.UP P2, R45, R37, R36, R33 ;  /* 0x04000024252d7389 */ /* 0x0000640000040021 */
[----:B01----:R-:W-:Y:S05]  /*21dc0*/  ENDCOLLECTIVE ;  /* 0x000000000000791b */ /* 0x003fea0003800000 */
.L_x_9151:
[----:B------:R-:W-:Y:S02]  /*21dd0*/  MOV R37, R14 ;  /* 0x0000000e00257202 */ /* 0x000fe40000000f00 */
[----:B------:R-:W-:-:S07]  /*21de0*/  MOV R21, R45 ;  /* 0x0000002d00157202 */ /* 0x000fce0000000f00 */
[----:B------:R-:W-:Y:S05]  /*21df0*/  WARPSYNC.COLLECTIVE R32, `(.L_x_9152) ;  /* 0x0000000020087348 */ /* 0x000fea0003c00000 */
[----:B------:R0:W1:Y:S02]  /*21e00*/  SHFL.UP P2, R45, R37, R36, R33 ;  /* 0x04000024252d7389 */ /* 0x0000640000040021 */
[----:B01----:R-:W-:Y:S05]  /*21e10*/  ENDCOLLECTIVE ;  /* 0x000000000000791b */ /* 0x003fea0003800000 */
.L_x_9152:
[----:B------:R-:W-:Y:S02]  /*21e20*/  MOV R37, R16 ;  /* 0x0000001000257202 */ /* 0x000fe40000000f00 */
[----:B------:R-:W-:-:S07]  /*21e30*/  MOV R27, R45 ;  /* 0x0000002d001b7202 */ /* 0x000fce0000000f00 */
[----:B------:R-:W-:Y:S05]  /*21e40*/  WARPSYNC.COLLECTIVE R32, `(.L_x_9153) ;  /* 0x0000000020087348 */ /* 0x000fea0003c00000 */
[----:B------:R0:W1:Y:S02]  /*21e50*/  SHFL.UP P2, R45, R37, R36, R33 ;  /* 0x04000024252d7389 */ /* 0x0000640000040021 */
[----:B01----:R-:W-:Y:S05]  /*21e60*/  ENDCOLLECTIVE ;  /* 0x000000000000791b */ /* 0x003fea0003800000 */
.L_x_9153:
[----:B------:R-:W-:Y:S05]  /*21e70*/  BRA `(.L_x_9154) ;  /* 0xfffffe0800e87947 */ /* 0x000fea000383ffff */
.L_x_8193:
[----:B------:R-:W-:Y:S01]  /*21e80*/  HFMA2 R21, -RZ, RZ, 0, 0.0020122528076171875 ;  /* 0x0000181fff157431 */ /* 0x000fe200000001ff */
[----:B------:R-:W-:Y:S01]  /*21e90*/  BSSY B2, `(.L_x_9155) ;  /* 0x0000006000027945 */ /* 0x000fe20003800000 */
[----:B------:R-:W-:Y:S02]  /*21ea0*/  MOV R20, R19 ;  /* 0x0000001300147202 */ /* 0x000fe40000000f00 */
[----:B------:R-:W-:-:S07]  /*21eb0*/  MOV R32, 0xffffffff ;  /* 0xffffffff00207802 */ /* 0x000fce0000000f00 */
[----:B-----5:R-:W-:Y:S05]  /*21ec0*/  WARPSYNC.COLLECTIVE R32, `(.L_x_9156) ;  /* 0x0000000020087348 */ /* 0x020fea0003c00000 */
[----:B------:R0:W1:Y:S02]  /*21ed0*/  SHFL.IDX P2, R22, R20, R23, R21 ;  /* 0x0000001714167389 */ /* 0x0000640000040015 */
[----:B01---5:R-:W-:Y:S05]  /*21ee0*/  ENDCOLLECTIVE ;  /* 0x000000000000791b */ /* 0x023fea0003800000 */
.L_x_9156:
[----:B------:R-:W-:Y:S05]  /*21ef0*/  BSYNC B2 ;  /* 0x0000000000027941 */ /* 0x000fea0003800000 */
.L_x_9155:
        /* <DEDUP_REMOVED lines=9> */
.L_x_9157:
[----:B------:R-:W-:-:S04]  /*21f90*/  FSETP.GT.AND P3, PT, R10, R19, PT ;  /* 0x000000130a00720b */ /* 0x000fc80003f64000 */
[----:B------:R-:W-:Y:S02]  /*21fa0*/  SEL R37, RZ, 0x1, !P3 ;  /* 0x00000001ff257807 */ /* 0x000fe40005800000 */
[----:B------:R-:W-:Y:S02]  /*21fb0*/  MOV R20, R39 ;  /* 0x0000002700147202 */ /* 0x000fe40000000f00 */
[----:B------:R-:W-:-:S07]  /*21fc0*/  MOV R17, R22 ;  /* 0x0000001600117202 */ /* 0x000fce0000000f00 */
[----:B------:R-:W-:Y:S05]  /*21fd0*/  WARPSYNC.COLLECTIVE R32, `(.L_x_9158) ;  /* 0x0000000020087348 */ /* 0x000fea0003c00000 */
[----:B------:R0:W1:Y:S02]  /*21fe0*/  SHFL.IDX P2, R22, R20, R23, R21 ;  /* 0x0000001714167389 */ /* 0x0000640000040015 */
[----:B01----:R-:W-:Y:S05]  /*21ff0*/  ENDCOLLECTIVE ;  /* 0x000000000000791b */ /* 0x003fea0003800000 */
.L_x_9158:
[----:B------:R-:W-:Y:S05]  /*22000*/  WARPSYNC.COLLECTIVE R32, `(.L_x_9159) ;  /* 0x0000000020087348 */ /* 0x000fea0003c00000 */
[----:B------:R0:W1:Y:S02]  /*22010*/  SHFL.UP P2, R45, R37, R36, R33 ;  /* 0x04000024252d7389 */ /* 0x0000640000040021 */
[----:B01----:R-:W-:Y:S05]  /*22020*/  ENDCOLLECTIVE ;  /* 0x000000000000791b */ /* 0x003fea0003800000 */
.L_x_9159:
[----:B------:R-:W-:Y:S02]  /*22030*/  MOV R37, R10 ;  /* 0x0000000a00257202 */ /* 0x000fe40000000f00 */
[----:B------:R-:W-:-:S07]  /*22040*/  MOV R18, R45 ;  /* 0x0000002d00127202 */ /* 0x000fce0000000f00 */
[----:B------:R-:W-:Y:S05]  /*22050*/  WARPSYNC.COLLECTIVE R32, `(.L_x_9160) ;  /* 0x0000000020087348 */ /* 0x000fea0003c00000 */
[----:B------:R0:W1:Y:S02]  /*22060*/  SHFL.UP P2, R45, R37, R36, R33 ;  /* 0x04000024252d7389 */ /* 0x0000640000040021 */
[----:B01----:R-:W-:Y:S05]  /*22070*/  ENDCOLLECTIVE ;  /* 0x000000000000791b */ /* 0x003fea0003800000 */
.L_x_9160:
[----:B------:R-:W-:Y:S02]  /*22080*/  MOV R37, R15 ;  /* 0x0000000f00257202 */ /* 0x000fe40000000f00 */
[----:B------:R-:W-:-:S07]  /*22090*/  MOV R20, R45 ;  /* 0x0000002d00147202 */ /* 0x000fce0000000f00 */
[----:B------:R-:W-:Y:S05]  /*220a0*/  WARPSYNC.COLLECTIVE R32, `(.L_x_9161) ;  /* 0x0000000020087348 */ /* 0x000fea0003c00000 */
[----:B------:R0:W1:Y:S02]  /*220b0*/  SHFL.UP P2, R45, R37, R36, R33 ;  /* 0x04000024252d7389 */ /* 0x0000640000040021 */
[----:B01----:R-:W-:Y:S05]  /*220c0*/  ENDCOLLECTIVE ;  /* 0x000000000000791b */ /* 0x003fea0003800000 */
.L_x_9161:
[----:B------:R-:W-:Y:S02]  /*220d0*/  MOV R37, R14 ;  /* 0x0000000e00257202 */ /* 0x000fe40000000f00 */
[----:B------:R-:W-:-:S07]  /*220e0*/  MOV R24, R45 ;  /* 0x0000002d00187202 */ /* 0x000fce0000000f00 */
[----:B------:R-:W-:Y:S05]  /*220f0*/  WARPSYNC.COLLECTIVE R32, `(.L_x_9162) ;  /* 0x0000000020087348 */ /* 0x000fea0003c00000 */
[----:B------:R0:W1:Y:S02]  /*22100*/  SHFL.UP P2, R45, R37, R36, R33 ;  /* 0x04000024252d7389 */ /* 0x0000640000040021 */
[----:B01----:R-:W-:Y:S05]  /*22110*/  ENDCOLLECTIVE ;  /* 0x000000000000791b */ /* 0x003fea0003800000 */
.L_x_9162:
[----:B------:R-:W-:Y:S02]  /*22120*/  MOV R37, R16 ;  /* 0x0000001000257202 */ /* 0x000fe40000000f00 */
[----:B------:R-:W-:-:S07]  /*22130*/  MOV R21, R45 ;  /* 0x0000002d00157202 */ /* 0x000fce0000000f00 */
[----:B------:R-:W-:Y:S05]  /*22140*/  WARPSYNC.COLLECTIVE R32, `(.L_x_9163) ;  /* 0x0000000020087348 */ /* 0x000fea0003c00000 */
[----:B------:R0:W1:Y:S02]  /*22150*/  SHFL.UP P2, R45, R37, R36, R33 ;  /* 0x04000024252d7389 */ /* 0x0000640000040021 */
[----:B01----:R-:W-:Y:S05]  /*22160*/  ENDCOLLECTIVE ;  /* 0x000000000000791b */ /* 0x003fea0003800000 */
.L_x_9163:
[----:B------:R-:W-:Y:S05]  /*22170*/  BRA `(.L_x_9164) ;  /* 0xfffffe08007c7947 */ /* 0x000fea000383ffff */
.L_x_8197:
        /* <DEDUP_REMOVED lines=8> */
.L_x_9166:
[----:B------:R-:W-:Y:S05]  /*22200*/  BSYNC B2 ;  /* 0x0000000000027941 */ /* 0x000fea0003800000 */
.L_x_9165:
        /* <DEDUP_REMOVED lines=8> */
.L_x_9167:
[----:B------:R-:W-:Y:S05]  /*22290*/  BRA `(.L_x_9168) ;  /* 0xfffffe0800ac7947 */ /* 0x000fea000383ffff */
.L_x_8204:
[C---:B------:R-:W-:Y:S01]  /*222a0*/  IMAD.WIDE R22, R33.reuse, 0x4, R20 ;  /* 0x0000000421167825 */ /* 0x040fe200078e0214 */
[----:B------:R-:W-:Y:S01]  /*222b0*/  MOV R24, R30 ;  /* 0x0000001e00187202 */ /* 0x000fe20000000f00 */
[----:B------:R-:W2:Y:S01]  /*222c0*/  LDG.E.CONSTANT R35, desc[UR8][R20.64] ;  /* 0x0000000814237981 */ /* 0x000ea2000c1e9900 */
[----:B------:R-:W-:Y:S01]  /*222d0*/  MOV R25, R31 ;  /* 0x0000001f00197202 */ /* 0x000fe20000000f00 */
[C---:B------:R-:W-:Y:S02]  /*222e0*/  IMAD.WIDE R26, R33.reuse, 0x4, R22 ;  /* 0x00000004211a7825 */ /* 0x040fe400078e0216 */
[----:B------:R-:W3:Y:S04]  /*222f0*/  LDG.E.CONSTANT R37, desc[UR8][R22.64] ;  /* 0x0000000816257981 */ /* 0x000ee8000c1e9900 */
[----:B------:R0:W4:Y:S01]  /*22300*/  LDG.E.CONSTANT R32, desc[UR8][R24.64] ;  /* 0x0000000818207981 */ /* 0x000122000c1e9900 */
[----:B------:R-:W-:-:S03]  /*22310*/  IMAD.WIDE R28, R33, 0x4, R26 ;  /* 0x00000004211c7825 */ /* 0x000fc600078e021a */
[----:B------:R-:W4:Y:S01]  /*22320*/  LDG.E.CONSTANT R27, desc[UR8][R26.64] ;  /* 0x000000081a1b7981 */ /* 0x000f22000c1e9900 */
[----:B0-----:R-:W-:-:S03]  /*22330*/  IMAD.WIDE R24, R33, 0x4, R28 ;  /* 0x0000000421187825 */ /* 0x001fc600078e021c */
[----:B------:R-:W4:Y:S01]  /*22340*/  LDG.E.CONSTANT R28, desc[UR8][R28.64] ;  /* 0x000000081c1c7981 */ /* 0x000f22000c1e9900 */
[----:B------:R-:W-:-:S03]  /*22350*/  IMAD.WIDE R22, R33, 0x4, R24 ;  /* 0x0000000421167825 */ /* 0x000fc600078e0218 */
[----:B------:R0:W4:Y:S04]  /*22360*/  LDG.E.CONSTANT R45, desc[UR8][R24.64] ;  /* 0x00000008182d7981 */ /* 0x000128000c1e9900 */
[----:B------:R1:W4:Y:S01]  /*22370*/  LDG.E.CONSTANT R34, desc[UR8][R22.64] ;  /* 0x0000000816227981 */ /* 0x000322000c1e9900 */
[----:B0-----:R-:W-:-:S05]  /*22380*/  IMAD.WIDE R24, R33, 0x4, R22 ;  /* 0x0000000421187825 */ /* 0x001fca00078e0216 */
[----:B------:R-:W4:Y:S01]  /*22390*/  LDG.E.CONSTANT R36, desc[UR8][R24.64] ;  /* 0x0000000818247981 */ /* 0x000f22000c1e9900 */
[----:B------:R-:W-:Y:S01]  /*223a0*/  BSSY B5, `(.L_x_9169) ;  /* 0x0000016000057945 */ /* 0x000fe20003800000 */
        /* <DEDUP_REMOVED lines=12> */
[----:B------:R-:W-:-:S04]  /*22470*/  FADD R23, R7, -R34 ;  /* 0x8000002207177221 */ /* 0x000fc80000000000 */
[----:B------:R-:W-:Y:S01]  /*22480*/  FFMA R32, R23, R23, R32 ;  /* 0x0000001717207223 */ /* 0x000fe20000000020 */
[----:B------:R-:W-:-:S04]  /*22490*/  FADD R36, R9, -R36 ;  /* 0x8000002409247221 */ /* 0x000fc80000000000 */
[----:B------:R-:W-:-:S04]  /*224a0*/  FFMA R33, R36, R36, R33 ;  /* 0x0000002424217223 */ /* 0x000fc80000000021 */
[----:B------:R-:W-:Y:S01]  /*224b0*/  FADD R37, R32, R33 ;  /* 0x0000002120257221 */ /* 0x000fe20000000000 */
[----:B------:R-:W-:-:S07]  /*224c0*/  MOV R32, R13 ;  /* 0x0000000d00207202 */ /* 0x000fce0000000f00 */
[----:B------:R-:W-:Y:S05]  /*224d0*/  WARPSYNC.COLLECTIVE R32, `(.L_x_9170) ;  /* 0x0000000020087348 */ /* 0x000fea0003c00000 */
[----:B------:R-:W-:Y:S01]  /*224e0*/  NOP ;  /* 0x0000000000007918 */ /* 0x000fe20000000000 */
[----:B------:R-:W-:Y:S05]  /*224f0*/  ENDCOLLECTIVE ;  /* 0x000000000000791b */ /* 0x000fea0003800000 */
.L_x_9170:
[----:B------:R-:W-:Y:S05]  /*22500*/  BSYNC B5 ;  /* 0x0000000000057941 */ /* 0x000fea0003800000 */
.L_x_9169:
[----:B------:R-:W-:Y:S01]  /*22510*/  HFMA2 R36, -RZ, RZ, 0, 5.9604644775390625e-08 ;  /* 0x00000001ff247431 */ /* 0x000fe200000001ff */
[----:B------:R-:W-:Y:S01]  /*22520*/  BSSY B5, `(.L_x_9171) ;  /* 0x0000006000057945 */ /* 0x000fe20003800000 */
[----:B------:R-:W-:Y:S02]  /*22530*/  MOV R33, 0x181f ;  /* 0x0000181f00217802 */ /* 0x000fe40000000f00 */
[----:B------:R-:W-:-:S07]  /*22540*/  MOV R32, R13 ;  /* 0x0000000d00207202 */ /* 0x000fce0000000f00 */
[----:B------:R-:W-:Y:S05]  /*22550*/  WARPSYNC.COLLECTIVE R32, `(.L_x_9172) ;  /* 0x0000000020087348 */ /* 0x000fea0003c00000 */
[----:B------:R0:W1:Y:S02]  /*22560*/  SHFL.BFLY P6, R33, R37, R36, R33 ;  /* 0x0c00002425217389 */ /* 0x00006400000c0021 */
[----:B01----:R-:W-:Y:S05]  /*22570*/  ENDCOLLECTIVE ;  /* 0x000000000000791b */ /* 0x003fea0003800000 */
.L_x_9172:
[----:B------:R-:W-:Y:S05]  /*22580*/  BSYNC B5 ;  /* 0x0000000000057941 */ /* 0x000fea0003800000 */
.L_x_9171:
        /* <DEDUP_REMOVED lines=9> */
.L_x_9174:
[----:B------:R-:W-:Y:S05]  /*22620*/  BSYNC B5 ;  /* 0x0000000000057941 */ /* 0x000fea0003800000 */
.L_x_9173:
        /* <DEDUP_REMOVED lines=9> */
.L_x_9176:
[----:B------:R-:W-:Y:S05]  /*226c0*/  BSYNC B5 ;  /* 0x0000000000057941 */ /* 0x000fea0003800000 */
.L_x_9175:
        /* <DEDUP_REMOVED lines=11> */
.L_x_9178:
[----:B------:R-:W-:Y:S05]  /*22780*/  BSYNC B5 ;  /* 0x0000000000057941 */ /* 0x000fea0003800000 */
.L_x_9177:
        /* <DEDUP_REMOVED lines=9> */
.L_x_9180:
[----:B------:R-:W-:Y:S05]  /*22820*/  BSYNC B5 ;  /* 0x0000000000057941 */ /* 0x000fea0003800000 */
.L_x_9179:
        /* <DEDUP_REMOVED lines=9> */
.L_x_9182:
[----:B------:R-:W-:Y:S05]  /*228c0*/  BSYNC B5 ;  /* 0x0000000000057941 */ /* 0x000fea0003800000 */
.L_x_9181:
        /* <DEDUP_REMOVED lines=9> */
.L_x_9184:
[----:B------:R-:W-:Y:S05]  /*22960*/  BSYNC B5 ;  /* 0x0000000000057941 */ /* 0x000fea0003800000 */
.L_x_9183:
[----:B------:R-:W-:Y:S05]  /*22970*/  BRA `(.L_x_9185) ;  /* 0xfffffe0800587947 */ /* 0x000fea000383ffff */
.L_x_8205:
[----:B------:R-:W0:Y:S01]  /*22980*/  LDC R37, c[0x0][0x398] ;  /* 0x0000e600ff257b82 */ /* 0x000e220000000800 */
[----:B------:R-:W2:Y:S01]  /*22990*/  LDG.E.CONSTANT R32, desc[UR8][R22.64+-0x4] ;  /* 0xfffffc0816207981 */ /* 0x000ea2000c1e9900 */
[----:B0-----:R-:W-:-:S05]  /*229a0*/  IMAD.WIDE R24, R37, 0x4, R22 ;  /* 0x0000000425187825 */ /* 0x001fca00078e0216 */
[----:B------:R-:W3:Y:S01]  /*229b0*/  LDG.E.CONSTANT R33, desc[UR8][R24.64+-0x4] ;  /* 0xfffffc0818217981 */ /* 0x000ee2000c1e9900 */
[----:B------:R-:W-:-:S03]  /*229c0*/  IMAD.WIDE R26, R37, 0x4, R24 ;  /* 0x00000004251a7825 */ /* 0x000fc600078e0218 */
[----:B------:R3:W5:Y:S01]  /*229d0*/  LDG.E.CONSTANT R45, desc[UR8][R24.64] ;  /* 0x00000008182d7981 */ /* 0x000762000c1e9900 */
[----:B------:R-:W-:-:S03]  /*229e0*/  IMAD.WIDE R28, R37, 0x4, R26 ;  /* 0x00000004251c7825 */ /* 0x000fc600078e021a */
[----:B------:R-:W4:Y:S04]  /*229f0*/  LDG.E.CONSTANT R55, desc[UR8][R26.64+-0x4] ;  /* 0xfffffc081a377981 */ /* 0x000f28000c1e9900 */
[----:B------:R-:W4:Y:S01]  /*22a00*/  LDG.E.CONSTANT R57, desc[UR8][R28.64+-0x4] ;  /* 0xfffffc081c397981 */ /* 0x000f22000c1e9900 */
[----:B------:R-:W-:-:S03]  /*22a10*/  IMAD.WIDE R30, R37, 0x4, R28 ;  /* 0x00000004251e7825 */ /* 0x000fc600078e021c */
[----:B------:R0:W4:Y:S04]  /*22a20*/  LDG.E.CONSTANT R35, desc[UR8][R26.64] ;  /* 0x000000081a237981 */ /* 0x000128000c1e9900 */
[----:B------:R-:W4:Y:S04]  /*22a30*/  LDG.E.CONSTANT R34, desc[UR8][R30.64+-0x4] ;  /* 0xfffffc081e227981 */ /* 0x000f28000c1e9900 */
[----:B------:R1:W5:Y:S02]  /*22a40*/  LDG.E.CONSTANT R51, desc[UR8][R28.64] ;  /* 0x000000081c337981 */ /* 0x000364000c1e9900 */
[----:B--2--5:R-:W-:-:S04]  /*22a50*/  FADD R32, R3, -R32 ;  /* 0x8000002003207221 */ /* 0x024fc80000000000 */
[----:B------:R-:W-:Y:S01]  /*22a60*/  FFMA R32, R32, R32, RZ ;  /* 0x0000002020207223 */ /* 0x000fe200000000ff */
[----:B---3--:R-:W-:-:S04]  /*22a70*/  FADD R24, R8, -R33 ;  /* 0x8000002108187221 */ /* 0x008fc80000000000 */
[----:B------:R-:W-:Y:S01]  /*22a80*/  FFMA R24, R24, R24, RZ ;  /* 0x0000001818187223 */ /* 0x000fe200000000ff */
[----:B----4-:R-:W-:-:S04]  /*22a90*/  FADD R55, R2, -R55 ;  /* 0x8000003702377221 */ /* 0x010fc80000000000 */
[----:B------:R-:W-:Y:S01]  /*22aa0*/  FFMA R32, R55, R55, R32 ;  /* 0x0000003737207223 */ /* 0x000fe20000000020 */
[----:B------:R-:W-:Y:S01]  /*22ab0*/  FADD R57, R4, -R57 ;  /* 0x8000003904397221 */ /* 0x000fe20000000000 */
[----:B------:R-:W-:-:S03]  /*22ac0*/  FADD R25, R5, -R34 ;  /* 0x8000002205197221 */ /* 0x000fc60000000000 */
[----:B------:R-:W-:Y:S02]  /*22ad0*/  FFMA R57, R57, R57, R24 ;  /* 0x0000003939397223 */ /* 0x000fe40000000018 */
[----:B------:R-:W2:Y:S01]  /*22ae0*/  LDG.E.CONSTANT R24, desc[UR8][R22.64] ;  /* 0x0000000816187981 */ /* 0x000ea2000c1e9900 */
[----:B0-----:R-:W-:Y:S01]  /*22af0*/  FFMA R26, R25, R25, R32 ;  /* 0x00000019191a7223 */ /* 0x001fe20000000020 */
[----:B------:R-:W-:-:S04]  /*22b00*/  IMAD.WIDE R32, R37, 0x4, R30 ;  /* 0x0000000425207825 */ /* 0x000fc800078e021e */
[----:B-1----:R-:W-:Y:S01]  /*22b10*/  FADD R28, R2, -R35 ;  /* 0x80000023021c7221 */ /* 0x002fe20000000000 */
[----:B------:R-:W5:Y:S04]  /*22b20*/  LDG.E.CONSTANT R30, desc[UR8][R30.64] ;  /* 0x000000081e1e7981 */ /* 0x000f68000c1e9900 */
[----:B------:R-:W3:Y:S01]  /*22b30*/  LDG.E.CONSTANT R25, desc[UR8][R32.64+-0x4] ;  /* 0xfffffc0820197981 */ /* 0x000ee2000c1e9900 */
[----:B------:R-:W-:-:S04]  /*22b40*/  IMAD.WIDE R34, R37, 0x4, R32 ;  /* 0x0000000425227825 */ /* 0x000fc800078e0220 */
[----:B--2---:R-:W-:-:S04]  /*22b50*/  FADD R24, R3, -R24 ;  /* 0x8000001803187221 */ /* 0x004fc80000000000 */
[----:B------:R-:W-:Y:S01]  /*22b60*/  FFMA R27, R24, R24, RZ ;  /* 0x00000018181b7223 */ /* 0x000fe200000000ff */
[----:B---3--:R-:W-:-:S04]  /*22b70*/  FADD R24, R6, -R25 ;  /* 0x8000001906187221 */ /* 0x008fc80000000000 */
[----:B------:R-:W-:Y:S02]  /*22b80*/  FFMA R57, R24, R24, R57 ;  /* 0x0000001818397223 */ /* 0x000fe40000000039 */
[----:B------:R-:W2:Y:S01]  /*22b90*/  LDG.E.CONSTANT R24, desc[UR8][R34.64+-0x4] ;  /* 0xfffffc0822187981 */ /* 0x000ea2000c1e9900 */
[----:B------:R-:W-:-:S04]  /*22ba0*/  IMAD.WIDE R36, R37, 0x4, R34 ;  /* 0x0000000425247825 */ /* 0x000fc800078e0222 */
[----:B------:R-:W-:Y:S02]  /*22bb0*/  FFMA R25, R28, R28, R27 ;  /* 0x0000001c1c197223 */ /* 0x000fe4000000001b */
[----:B------:R-:W5:Y:S04]  /*22bc0*/  LDG.E.CONSTANT R28, desc[UR8][R34.64] ;  /* 0x00000008221c7981 */ /* 0x000f68000c1e9900 */
[----:B------:R-:W5:Y:S01]  /*22bd0*/  LDG.E.CONSTANT R44, desc[UR8][R36.64] ;  /* 0x00000008242c7981 */ /* 0x000f62000c1e9900 */
[----:B------:R-:W-:Y:S03]  /*22be0*/  BSSY B2, `(.L_x_9186) ;  /* 0x000000c000027945 */ /* 0x000fe60003800000 */
[----:B------:R0:W5:Y:S01]  /*22bf0*/  LDG.E.CONSTANT R27, desc[UR8][R32.64] ;  /* 0x00000008201b7981 */ /* 0x000162000c1e9900 */
[----:B--2---:R-:W-:-:S03]  /*22c00*/  FADD R29, R7, -R24 ;  /* 0x80000018071d7221 */ /* 0x004fc60000000000 */
[----:B------:R-:W2:Y:S01]  /*22c10*/  LDG.E.CONSTANT R24, desc[UR8][R36.64+-0x4] ;  /* 0xfffffc0824187981 */ /* 0x000ea2000c1e9900 */
[----:B------:R-:W-:Y:S01]  /*22c20*/  FFMA R26, R29, R29, R26 ;  /* 0x0000001d1d1a7223 */ /* 0x000fe2000000001a */
[----:B0-----:R-:W-:Y:S01]  /*22c30*/  MOV R32, R13 ;  /* 0x0000000d00207202 */ /* 0x001fe20000000f00 */
[----:B--2---:R-:W-:-:S04]  /*22c40*/  FADD R24, R9, -R24 ;  /* 0x8000001809187221 */ /* 0x004fc80000000000 */
[----:B------:R-:W-:-:S04]  /*22c50*/  FFMA R57, R24, R24, R57 ;  /* 0x0000001818397223 */ /* 0x000fc80000000039 */
[----:B------:R-:W-:-:S07]  /*22c60*/  FADD R52, R26, R57 ;  /* 0x000000391a347221 */ /* 0x000fce0000000000 */
[----:B-----5:R-:W-:Y:S05]  /*22c70*/  WARPSYNC.COLLECTIVE R32, `(.L_x_9187) ;  /* 0x0000000020087348 */ /* 0x020fea0003c00000 */
[----:B------:R-:W-:Y:S01]  /*22c80*/  NOP ;  /* 0x0000000000007918 */ /* 0x000fe20000000000 */
[----:B-----5:R-:W-:Y:S05]  /*22c90*/  ENDCOLLECTIVE ;  /* 0x000000000000791b */ /* 0x020fea0003800000 */
.L_x_9187:
[----:B------:R-:W-:Y:S05]  /*22ca0*/  BSYNC B2 ;  /* 0x0000000000027941 */ /* 0x000fea0003800000 */
.L_x_9186:
        /* <DEDUP_REMOVED lines=8> */
.L_x_9189:
[----:B------:R-:W-:Y:S05]  /*22d30*/  BSYNC B2 ;  /* 0x0000000000027941 */ /* 0x000fea0003800000 */
.L_x_9188:
[----:B------:R-:W-:Y:S01]  /*22d40*/  MOV R37, R33 ;  /* 0x0000002100257202 */ /* 0x000fe20000000f00 */
[----:B------:R-:W-:Y:S01]  /*22d50*/  HFMA2 R36, -RZ, RZ, 0, 1.1920928955078125e-07 ;  /* 0x00000002ff247431 */ /* 0x000fe200000001ff */
[----:B------:R-:W-:Y:S01]  /*22d60*/  BSSY B2, `(.L_x_9190) ;  /* 0x0000007000027945 */ /* 0x000fe20003800000 */
[----:B------:R-:W-:Y:S02]  /*22d70*/  MOV R33, 0x181f ;  /* 0x0000181f00217802 */ /* 0x000fe40000000f00 */
[----:B------:R-:W-:Y:S01]  /*22d80*/  FADD R37, R52, R37 ;  /* 0x0000002534257221 */ /* 0x000fe20000000000 */
[----:B------:R-:W-:-:S07]  /*22d90*/  MOV R32, R13 ;  /* 0x0000000d00207202 */ /* 0x000fce0000000f00 */
[----:B------:R-:W-:Y:S05]  /*22da0*/  WARPSYNC.COLLECTIVE R32, `(.L_x_9191) ;  /* 0x0000000020087348 */ /* 0x000fea0003c00000 */
[----:B------:R0:W1:Y:S02]  /*22db0*/  SHFL.BFLY P6, R33, R37, R36, R33 ;  /* 0x0c00002425217389 */ /* 0x00006400000c0021 */
[----:B01----:R-:W-:Y:S05]  /*22dc0*/  ENDCOLLECTIVE ;  /* 0x000000000000791b */ /* 0x003fea0003800000 */
.L_x_9191:
[----:B------:R-:W-:Y:S05]  /*22dd0*/  BSYNC B2 ;  /* 0x0000000000027941 */ /* 0x000fea0003800000 */
.L_x_9190:
        /* <DEDUP_REMOVED lines=9> */
.L_x_9193:
[----:B------:R-:W-:Y:S05]  /*22e70*/  BSYNC B2 ;  /* 0x0000000000027941 */ /* 0x000fea0003800000 */
.L_x_9192:
[----:B------:R-:W-:Y:S01]  /*22e80*/  FADD R24, R8, -R45 ;  /* 0x8000002d08187221 */ /* 0x000fe20000000000 */
[----:B------:R-:W-:Y:S01]  /*22e90*/  FADD R51, R4, -R51 ;  /* 0x8000003304337221 */ /* 0x000fe20000000000 */
[----:B------:R-:W-:Y:S01]  /*22ea0*/  FADD R30, R5, -R30 ;  /* 0x8000001e051e7221 */ /* 0x000fe20000000000 */
[----:B------:R-:W-:Y:S01]  /*22eb0*/  FADD R27, R6, -R27 ;  /* 0x8000001b061b7221 */ /* 0x000fe20000000000 */
[----:B------:R-:W-:Y:S01]  /*22ec0*/  FFMA R24, R24, R24, RZ ;  /* 0x0000001818187223 */ /* 0x000fe200000000ff */
[----:B------:R-:W-:Y:S01]  /*22ed0*/  FADD R29, R7, -R28 ;  /* 0x8000001c071d7221 */ /* 0x000fe20000000000 */
[----:B------:R-:W-:Y:S01]  /*22ee0*/  FFMA R30, R30, R30, R25 ;  /* 0x0000001e1e1e7223 */ /* 0x000fe20000000019 */
[----:B------:R-:W-:Y:S01]  /*22ef0*/  FADD R25, R37, R33 ;  /* 0x0000002125197221 */ /* 0x000fe20000000000 */
[----:B------:R-:W-:Y:S01]  /*22f00*/  FFMA R24, R51, R51, R24 ;  /* 0x0000003333187223 */ /* 0x000fe20000000018 */
[----:B------:R-:W-:Y:S02]  /*22f10*/  HFMA2 R36, -RZ, RZ, 0, 5.9604644775390625e-08 ;  /* 0x00000001ff247431 */ /* 0x000fe400000001ff */
[----:B------:R-:W-:Y:S01]  /*22f20*/  FFMA R29, R29, R29, R30 ;  /* 0x0000001d1d1d7223 */ /* 0x000fe2000000001e */
[----:B------:R-:W-:Y:S01]  /*22f30*/  BSSY B2, `(.L_x_9194) ;  /* 0x000000d000027945 */ /* 0x000fe20003800000 */
[----:B------:R-:W-:Y:S01]  /*22f40*/  FFMA R24, R27, R27, R24 ;  /* 0x0000001b1b187223 */ /* 0x000fe20000000018 */
[----:B------:R-:W-:Y:S01]  /*22f50*/  FADD R27, R9, -R44 ;  /* 0x8000002c091b7221 */ /* 0x000fe20000000000 */
[----:B------:R-:W-:-:S02]  /*22f60*/  FSETP.GEU.AND P4, PT, R25, R40, PT ;  /* 0x000000281900720b */ /* 0x000fc40003f8e000 */
[----:B------:R-:W-:Y:S01]  /*22f70*/  MOV R37, R40 ;  /* 0x0000002800257202 */ /* 0x000fe20000000f00 */
[----:B------:R-:W-:Y:S01]  /*22f80*/  FFMA R24, R27, R27, R24 ;  /* 0x0000001b1b187223 */ /* 0x000fe20000000018 */
[----:B------:R-:W-:Y:S02]  /*22f90*/  SEL R30, RZ, 0x1, P4 ;  /* 0x00000001ff1e7807 */ /* 0x000fe40002000000 */
[----:B------:R-:W-:Y:S01]  /*22fa0*/  MOV R33, 0x1800 ;  /* 0x0000180000217802 */ /* 0x000fe20000000f00 */
[----:B------:R-:W-:Y:S01]  /*22fb0*/  FADD R34, R29, R24 ;  /* 0x000000181d227221 */ /* 0x000fe20000000000 */
[----:B------:R-:W-:-:S07]  /*22fc0*/  MOV R32, R13 ;  /* 0x0000000d00207202 */ /* 0x000fce0000000f00 */
[----:B------:R-:W-:Y:S05]  /*22fd0*/  WARPSYNC.COLLECTIVE R32, `(.L_x_9195) ;  /* 0x0000000020087348 */ /* 0x000fea0003c00000 */
[----:B------:R0:W1:Y:S02]  /*22fe0*/  SHFL.UP P2, R45, R37, R36, R33 ;  /* 0x04000024252d7389 */ /* 0x0000640000040021 */
[----:B01----:R-:W-:Y:S05]  /*22ff0*/  ENDCOLLECTIVE ;  /* 0x000000000000791b */ /* 0x003fea0003800000 */
.L_x_9195:
[----:B------:R-:W-:Y:S05]  /*23000*/  BSYNC B2 ;  /* 0x0000000000027941 */ /* 0x000fea0003800000 */
.L_x_9194:
        /* <DEDUP_REMOVED lines=9> */
.L_x_9197:
[----:B------:R-:W-:Y:S05]  /*230a0*/  BSYNC B2 ;  /* 0x0000000000027941 */ /* 0x000fea0003800000 */
.L_x_9196:
        /* <DEDUP_REMOVED lines=9> */
.L_x_9199:
[----:B------:R-:W-:Y:S05]  /*23140*/  BSYNC B2 ;  /* 0x0000000000027941 */ /* 0x000fea0003800000 */
.L_x_9198:
        /* <DEDUP_REMOVED lines=9> */
.L_x_9201:
[----:B------:R-:W-:Y:S05]  /*231e0*/  BSYNC B2 ;  /* 0x0000000000027941 */ /* 0x000fea0003800000 */
.L_x_9200:
[----:B------:R-:W-:Y:S01]  /*231f0*/  BSSY B2, `(.L_x_9202) ;  /* 0x0000005000027945 */ /* 0x000fe20003800000 */
[----:B------:R-:W-:-:S07]  /*23200*/  MOV R32, R13 ;  /* 0x0000000d00207202 */ /* 0x000fce0000000f00 */
[----:B------:R-:W-:Y:S05]  /*23210*/  WARPSYNC.COLLECTIVE R32, `(.L_x_9203) ;  /* 0x0000000020087348 */ /* 0x000fea0003c00000 */
[----:B------:R-:W-:Y:S01]  /*23220*/  NOP ;  /* 0x0000000000007918 */ /* 0x000fe20000000000 */
[----:B------:R-:W-:Y:S05]  /*23230*/  ENDCOLLECTIVE ;  /* 0x000000000000791b */ /* 0x000fea0003800000 */
.L_x_9203:
[----:B------:R-:W-:Y:S05]  /*23240*/  BSYNC B2 ;  /* 0x0000000000027941 */ /* 0x000fea0003800000 */
.L_x_9202:
        /* <DEDUP_REMOVED lines=8> */
.L_x_9205:
[----:B------:R-:W-:Y:S05]  /*232d0*/  BSYNC B2 ;  /* 0x0000000000027941 */ /* 0x000fea0003800000 */
.L_x_9204:
        /* <DEDUP_REMOVED lines=10> */
.L_x_9207:
[----:B------:R-:W-:Y:S05]  /*23380*/  BSYNC B2 ;  /* 0x0000000000027941 */ /* 0x000fea0003800000 */
.L_x_9206:
        /* <DEDUP_REMOVED lines=9> */
.L_x_9209:
[----:B------:R-:W-:Y:S05]  /*23420*/  BSYNC B2 ;  /* 0x0000000000027941 */ /* 0x000fea0003800000 */
.L_x_9208:
        /* <DEDUP_REMOVED lines=12> */
[-C--:B------:R-:W-:Y:S02]  /*234f0*/  FSETP.GEU.AND P3, PT, R25, R40.reuse, PT ;  /* 0x000000281900720b */ /* 0x080fe40003f6e000 */
[----:B------:R-:W-:Y:S02]  /*23500*/  MOV R37, R40 ;  /* 0x0000002800257202 */ /* 0x000fe40000000f00 */
[----:B------:R-:W-:Y:S02]  /*23510*/  @P2 IADD3 R26, PT, PT, R49, -0x1, RZ ;  /* 0xffffffff311a2810 */ /* 0x000fe40007ffe0ff */
[----:B------:R-:W-:-:S02]  /*23520*/  SEL R30, RZ, 0x1, P3 ;  /* 0x00000001ff1e7807 */ /* 0x000fc40001800000 */
[----:B------:R-:W-:Y:S02]  /*23530*/  @!P4 MOV R42, R26 ;  /* 0x0000001a002ac202 */ /* 0x000fe40000000f00 */
[----:B------:R-:W-:-:S07]  /*23540*/  MOV R33, 0x1800 ;  /* 0x0000180000217802 */ /* 0x000fce0000000f00 */
[----:B------:R-:W-:Y:S05]  /*23550*/  WARPSYNC.COLLECTIVE R32, `(.L_x_9211) ;  /* 0x0000000020087348 */ /* 0x000fea0003c00000 */
[----:B------:R0:W1:Y:S02]  /*23560*/  SHFL.UP P2, R45, R37, R36, R33 ;  /* 0x04000024252d7389 */ /* 0x0000640000040021 */
[----:B01----:R-:W-:Y:S05]  /*23570*/  ENDCOLLECTIVE ;  /* 0x000000000000791b */ /* 0x003fea0003800000 */
.L_x_9211:
[----:B------:R-:W-:Y:S05]  /*23580*/  BSYNC B2 ;  /* 0x0000000000027941 */ /* 0x000fea0003800000 */
.L_x_9210:
        /* <DEDUP_REMOVED lines=9> */
.L_x_9213:
[----:B------:R-:W-:Y:S05]  /*23620*/  BSYNC B2 ;  /* 0x0000000000027941 */ /* 0x000fea0003800000 */
.L_x_9212:
        /* <DEDUP_REMOVED lines=9> */
.L_x_9215:
[----:B------:R-:W-:Y:S05]  /*236c0*/  BSYNC B2 ;  /* 0x0000000000027941 */ /* 0x000fea0003800000 */
.L_x_9214:
        /* <DEDUP_REMOVED lines=9> */
.L_x_9217:
[----:B------:R-:W-:Y:S05]  /*23760*/  BSYNC B2 ;  /* 0x0000000000027941 */ /* 0x000fea0003800000 */
.L_x_9216:
[----:B------:R-:W-:-:S04]  /*23770*/  IADD3 R47, PT, PT, R47, 0x2, RZ ;  /* 0x000000022f2f7810 */ /* 0x000fc80007ffe0ff */
[----:B------:R-:W-:Y:S01]  /*23780*/  ISETP.NE.AND P4, PT, R47, 0x1, PT ;  /* 0x000000012f00780c */ /* 0x000fe20003f85270 */
[----:B------:R-:W-:-:S12]  /*23790*/  BRA `(.L_x_9218) ;  /* 0xfffffe0000a47947 */ /* 0x000fd8000383ffff */
.L_x_8211:
        /* <DEDUP_REMOVED lines=8> */
.L_x_9220:
[----:B------:R-:W-:Y:S05]  /*23820*/  BSYNC B2 ;  /* 0x0000000000027941 */ /* 0x000fea0003800000 */
.L_x_9219:
        /* <DEDUP_REMOVED lines=10> */
.L_x_9221:
        /* <DEDUP_REMOVED lines=8> */
.L_x_9222:
[----:B------:R-:W-:Y:S05]  /*23950*/  WARPSYNC.COLLECTIVE R32, `(.L_x_9223) ;  /* 0x0000000020087348 */ /* 0x000fea0003c00000 */
[----:B------:R0:W1:Y:S02]  /*23960*/  SHFL.UP P2, R45, R37, R36, R33 ;  /* 0x04000024252d7389 */ /* 0x0000640000040021 */
[----:B01----:R-:W-:Y:S05]  /*23970*/  ENDCOLLECTIVE ;  /* 0x000000000000791b */ /* 0x003fea0003800000 */
.L_x_9223:
        /* <DEDUP_REMOVED lines=8> */
.L_x_9224:
[----:B------:R-:W-:-:S04]  /*23a00*/  @P1 ISETP.NE.AND P0, PT, R27, RZ, PT ;  /* 0x000000ff1b00120c */ /* 0x000fc80003f05270 */
[----:B------:R-:W-:Y:S02]  /*23a10*/  @P1 ISETP.EQ.OR P0, PT, R0, RZ, !P0 ;  /* 0x000000ff0000120c */ /* 0x000fe40004702670 */
[----:B------:R-:W-:Y:S02]  /*23a20*/  MOV R37, R15 ;  /* 0x0000000f00257202 */ /* 0x000fe40000000f00 */
[----:B------:R-:W-:-:S09]  /*23a30*/  MOV R28, R45 ;  /* 0x0000002d001c7202 */ /* 0x000fd20000000f00 */
[----:B------:R-:W-:Y:S05]  /*23a40*/  WARPSYNC.COLLECTIVE R32, `(.L_x_9225) ;  /* 0x0000000020087348 */ /* 0x000fea0003c00000 */
[----:B------:R0:W1:Y:S02]  /*23a50*/  SHFL.UP P2, R45, R37, R36, R33 ;  /* 0x04000024252d7389 */ /* 0x0000640000040021 */
[----:B01----:R-:W-:Y:S05]  /*23a60*/  ENDCOLLECTIVE ;  /* 0x000000000000791b */ /* 0x003fea0003800000 */
.L_x_9225:
[----:B------:R-:W-:-:S04]  /*23a70*/  @P1 FSEL R25, R25, R28, P0 ;  /* 0x0000001c19191208 */ /* 0x000fc80000000000 */
[----:B------:R-:W-:Y:S02]  /*23a80*/  @P1 MOV R10, R25 ;  /* 0x00000019000a1202 */ /* 0x000fe40000000f00 */
[----:B------:R-:W-:Y:S02]  /*23a90*/  MOV R37, R14 ;  /* 0x0000000e00257202 */ /* 0x000fe40000000f00 */
[----:B------:R-:W-:-:S07]  /*23aa0*/  MOV R29, R45 ;  /* 0x0000002d001d7202 */ /* 0x000fce0000000f00 */
[----:B------:R-:W-:Y:S05]  /*23ab0*/  WARPSYNC.COLLECTIVE R32, `(.L_x_9226) ;  /* 0x0000000020087348 */ /* 0x000fea0003c00000 */
[----:B------:R0:W1:Y:S02]  /*23ac0*/  SHFL.UP P2, R45, R37, R36, R33 ;  /* 0x04000024252d7389 */ /* 0x0000640000040021 */
[----:B01----:R-:W-:Y:S05]  /*23ad0*/  ENDCOLLECTIVE ;  /* 0x000000000000791b */ /* 0x003fea0003800000 */
.L_x_9226:
[----:B------:R-:W-:-:S04]  /*23ae0*/  @P1 SEL R24, R24, R29, P0 ;  /* 0x0000001d18181207 */ /* 0x000fc80000000000 */
[----:B------:R-:W-:Y:S02]  /*23af0*/  @P1 MOV R15, R24 ;  /* 0x00000018000f1202 */ /* 0x000fe40000000f00 */
[----:B------:R-:W-:Y:S02]  /*23b00*/  MOV R37, R16 ;  /* 0x0000001000257202 */ /* 0x000fe40000000f00 */
[----:B------:R-:W-:-:S07]  /*23b10*/  MOV R31, R45 ;  /* 0x0000002d001f7202 */ /* 0x000fce0000000f00 */
[----:B------:R-:W-:Y:S05]  /*23b20*/  WARPSYNC.COLLECTIVE R32, `(.L_x_9227) ;  /* 0x0000000020087348 */ /* 0x000fea0003c00000 */
[----:B------:R0:W1:Y:S02]  /*23b30*/  SHFL.UP P2, R45, R37, R36, R33 ;  /* 0x04000024252d7389 */ /* 0x0000640000040021 */
[----:B01----:R-:W-:Y:S05]  /*23b40*/  ENDCOLLECTIVE ;  /* 0x000000000000791b */ /* 0x003fea0003800000 */
.L_x_9227:
[----:B------:R-:W-:-:S07]  /*23b50*/  @P1 SEL R26, R26, R31, P0 ;  /* 0x0000001f1a1a1207 */ /* 0x000fce0000000000 */
[----:B------:R-:W-:Y:S05]  /*23b60*/  WARPSYNC.COLLECTIVE R32, `(.L_x_9228) ;  /* 0x0000000020087348 */ /* 0x000fea0003c00000 */
[----:B------:R0:W1:Y:S02]  /*23b70*/  SHFL.IDX P2, R22, R20, R23, R21 ;  /* 0x0000001714167389 */ /* 0x0000640000040015 */
[----:B01----:R-:W-:Y:S05]  /*23b80*/  ENDCOLLECTIVE ;  /* 0x000000000000791b */ /* 0x003fea0003800000 */
.L_x_9228:
[----:B------:R-:W-:Y:S02]  /*23b90*/  @P1 MOV R14, R26 ;  /* 0x0000001a000e1202 */ /* 0x000fe40000000f00 */
[----:B------:R-:W-:Y:S02]  /*23ba0*/  MOV R20, R12 ;  /* 0x0000000c00147202 */ /* 0x000fe40000000f00 */
[----:B------:R-:W-:Y:S02]  /*23bb0*/  MOV R30, R45 ;  /* 0x0000002d001e7202 */ /* 0x000fe40000000f00 */
[----:B------:R-:W-:-:S07]  /*23bc0*/  MOV R39, R22 ;  /* 0x0000001600277202 */ /* 0x000fce0000000f00 */
[----:B------:R-:W-:Y:S05]  /*23bd0*/  WARPSYNC.COLLECTIVE R32, `(.L_x_9229) ;  /* 0x0000000020087348 */ /* 0x000fea0003c00000 */
[----:B------:R0:W1:Y:S02]  /*23be0*/  SHFL.IDX P2, R22, R20, R23, R21 ;  /* 0x0000001714167389 */ /* 0x0000640000040015 */
[----:B01----:R-:W-:Y:S05]  /*23bf0*/  ENDCOLLECTIVE ;  /* 0x000000000000791b */ /* 0x003fea0003800000 */
.L_x_9229:
        /* <DEDUP_REMOVED lines=9> */
.L_x_9230:
[----:B------:R-:W-:Y:S05]  /*23c90*/  WARPSYNC.COLLECTIVE R32, `(.L_x_9231) ;  /* 0x0000000020087348 */ /* 0x000fea0003c00000 */
[----:B------:R0:W1:Y:S02]  /*23ca0*/  SHFL.UP P2, R45, R37, R36, R33 ;  /* 0x04000024252d7389 */ /* 0x0000640000040021 */
[----:B01----:R-:W-:Y:S05]  /*23cb0*/  ENDCOLLECTIVE ;  /* 0x000000000000791b */ /* 0x003fea0003800000 */
.L_x_9231:
        /* <DEDUP_REMOVED lines=8> */
.L_x_9232:
[----:B------:R-:W-:-:S04]  /*23d40*/  @P3 ISETP.NE.AND P0, PT, R34, RZ, PT ;  /* 0x000000ff2200320c */ /* 0x000fc80003f05270 */
[----:B------:R-:W-:Y:S02]  /*23d50*/  @P3 ISETP.EQ.OR P0, PT, R0, RZ, !P0 ;  /* 0x000000ff0000320c */ /* 0x000fe40004702670 */
[----:B------:R-:W-:Y:S02]  /*23d60*/  MOV R37, R15 ;  /* 0x0000000f00257202 */ /* 0x000fe40000000f00 */
[----:B------:R-:W-:-:S09]  /*23d70*/  MOV R38, R45 ;  /* 0x0000002d00267202 */ /* 0x000fd20000000f00 */
[----:B------:R-:W-:Y:S05]  /*23d80*/  WARPSYNC.COLLECTIVE R32, `(.L_x_9233) ;  /* 0x0000000020087348 */ /* 0x000fea0003c00000 */
[----:B------:R0:W1:Y:S02]  /*23d90*/  SHFL.UP P2, R45, R37, R36, R33 ;  /* 0x04000024252d7389 */ /* 0x0000640000040021 */
[----:B01----:R-:W-:Y:S05]  /*23da0*/  ENDCOLLECTIVE ;  /* 0x000000000000791b */ /* 0x003fea0003800000 */
.L_x_9233:
[----:B------:R-:W-:-:S04]  /*23db0*/  @P3 FSEL R38, R39, R38, P0 ;  /* 0x0000002627263208 */ /* 0x000fc80000000000 */
[----:B------:R-:W-:Y:S02]  /*23dc0*/  @P3 MOV R10, R38 ;  /* 0x00000026000a3202 */ /* 0x000fe40000000f00 */
[----:B------:R-:W-:Y:S02]  /*23dd0*/  MOV R37, R14 ;  /* 0x0000000e00257202 */ /* 0x000fe40000000f00 */
[----:B------:R-:W-:-:S07]  /*23de0*/  MOV R24, R45 ;  /* 0x0000002d00187202 */ /* 0x000fce0000000f00 */
[----:B------:R-:W-:Y:S05]  /*23df0*/  WARPSYNC.COLLECTIVE R32, `(.L_x_9234) ;  /* 0x0000000020087348 */ /* 0x000fea0003c00000 */
[----:B------:R0:W1:Y:S02]  /*23e00*/  SHFL.UP P2, R45, R37, R36, R33 ;  /* 0x04000024252d7389 */ /* 0x0000640000040021 */
[----:B01----:R-:W-:Y:S05]  /*23e10*/  ENDCOLLECTIVE ;  /* 0x000000000000791b */ /* 0x003fea0003800000 */
.L_x_9234:
[----:B------:R-:W-:-:S04]  /*23e20*/  @P3 SEL R24, R27, R24, P0 ;  /* 0x000000181b183207 */ /* 0x000fc80000000000 */
[----:B------:R-:W-:Y:S02]  /*23e30*/  @P3 MOV R15, R24 ;  /* 0x00000018000f3202 */ /* 0x000fe40000000f00 */
[----:B------:R-:W-:Y:S02]  /*23e40*/  MOV R37, R16 ;  /* 0x0000001000257202 */ /* 0x000fe40000000f00 */
[----:B------:R-:W-:-:S07]  /*23e50*/  MOV R29, R45 ;  /* 0x0000002d001d7202 */ /* 0x000fce0000000f00 */
[----:B------:R-:W-:Y:S05]  /*23e60*/  WARPSYNC.COLLECTIVE R32, `(.L_x_9235) ;  /* 0x0000000020087348 */ /* 0x000fea0003c00000 */
[----:B------:R0:W1:Y:S02]  /*23e70*/  SHFL.UP P2, R45, R37, R36, R33 ;  /* 0x04000024252d7389 */ /* 0x0000640000040021 */
[----:B01----:R-:W-:Y:S05]  /*23e80*/  ENDCOLLECTIVE ;  /* 0x000000000000791b */ /* 0x003fea0003800000 */
.L_x_9235:
[----:B------:R-:W-:-:S07]  /*23e90*/  @P3 SEL R28, R28, R29, P0 ;  /* 0x0000001d1c1c3207 */ /* 0x000fce0000000000 */
[----:B------:R-:W-:Y:S05]  /*23ea0*/  WARPSYNC.COLLECTIVE R32, `(.L_x_9236) ;  /* 0x0000000020087348 */ /* 0x000fea0003c00000 */
[----:B------:R0:W1:Y:S02]  /*23eb0*/  SHFL.IDX P2, R22, R20, R23, R21 ;  /* 0x0000001714167389 */ /* 0x0000640000040015 */
[----:B01----:R-:W-:Y:S05]  /*23ec0*/  ENDCOLLECTIVE ;  /* 0x000000000000791b */ /* 0x003fea0003800000 */
.L_x_9236:
[----:B------:R-:W-:Y:S02]  /*23ed0*/  IADD3 R29, PT, PT, R19, 0x3, RZ ;  /* 0x00000003131d7810 */ /* 0x000fe40007ffe0ff */
[----:B------:R-:W-:Y:S02]  /*23ee0*/  @P3 MOV R14, R28 ;  /* 0x0000001c000e3202 */ /* 0x000fe40000000f00 */
[----:B------:R-:W-:Y:S02]  /*23ef0*/  MOV R20, R12 ;  /* 0x0000000c00147202 */ /* 0x000fe40000000f00 */
[----:B------:R-:W-:Y:S02]  /*23f00*/  MOV R26, R45 ;  /* 0x0000002d001a7202 */ /* 0x000fe40000000f00 */
[----:B------:R-:W-:-:S07]  /*23f10*/  MOV R25, R22 ;  /* 0x0000001600197202 */ /* 0x000fce0000000f00 */
[----:B------:R-:W-:Y:S05]  /*23f20*/  WARPSYNC.COLLECTIVE R32, `(.L_x_9237) ;  /* 0x0000000020087348 */ /* 0x000fea0003c00000 */
[----:B------:R0:W1:Y:S02]  /*23f30*/  SHFL.IDX P2, R22, R20, R23, R21 ;  /* 0x0000001714167389 */ /* 0x0000640000040015 */
[----:B01----:R-:W-:Y:S05]  /*23f40*/  ENDCOLLECTIVE ;  /* 0x000000000000791b */ /* 0x003fea0003800000 */
.L_x_9237:
        /* <DEDUP_REMOVED lines=9> */
.L_x_9238:
[----:B------:R-:W-:Y:S05]  /*23fe0*/  WARPSYNC.COLLECTIVE R32, `(.L_x_9239) ;  /* 0x0000000020087348 */ /* 0x000fea0003c00000 */
[----:B------:R0:W1:Y:S02]  /*23ff0*/  SHFL.UP P2, R45, R37, R36, R33 ;  /* 0x04000024252d7389 */ /* 0x0000640000040021 */
[----:B01----:R-:W-:Y:S05]  /*24000*/  ENDCOLLECTIVE ;  /* 0x000000000000791b */ /* 0x003fea0003800000 */
.L_x_9239:
        /* <DEDUP_REMOVED lines=8> */
.L_x_9240:
[----:B------:R-:W-:-:S04]  /*24090*/  @P1 ISETP.NE.AND P0, PT, R34, RZ, PT ;  /* 0x000000ff2200120c */ /* 0x000fc80003f05270 */
[----:B------:R-:W-:Y:S02]  /*240a0*/  @P1 ISETP.EQ.OR P0, PT, R0, RZ, !P0 ;  /* 0x000000ff0000120c */ /* 0x000fe40004702670 */
[----:B------:R-:W-:Y:S02]  /*240b0*/  MOV R37, R15 ;  /* 0x0000000f00257202 */ /* 0x000fe40000000f00 */
[----:B------:R-:W-:-:S09]  /*240c0*/  MOV R24, R45 ;  /* 0x0000002d00187202 */ /* 0x000fd20000000f00 */
[----:B------:R-:W-:Y:S05]  /*240d0*/  WARPSYNC.COLLECTIVE R32, `(.L_x_9241) ;  /* 0x0000000020087348 */ /* 0x000fea0003c00000 */
[----:B------:R0:W1:Y:S02]  /*240e0*/  SHFL.UP P2, R45, R37, R36, R33 ;  /* 0x04000024252d7389 */ /* 0x0000640000040021 */
[----:B01----:R-:W-:Y:S05]  /*240f0*/  ENDCOLLECTIVE ;  /* 0x000000000000791b */ /* 0x003fea0003800000 */
.L_x_9241:
[----:B------:R-:W-:-:S04]  /*24100*/  @P1 FSEL R24, R25, R24, P0 ;  /* 0x0000001819181208 */ /* 0x000fc80000000000 */
[----:B------:R-:W-:Y:S02]  /*24110*/  @P1 MOV R10, R24 ;  /* 0x00000018000a1202 */ /* 0x000fe40000000f00 */
[----:B------:R-:W-:Y:S02]  /*24120*/  MOV R37, R14 ;  /* 0x0000000e00257202 */ /* 0x000fe40000000f00 */
[----:B------:R-:W-:-:S07]  /*24130*/  MOV R27, R45 ;  /* 0x0000002d001b7202 */ /* 0x000fce0000000f00 */
[----:B------:R-:W-:Y:S05]  /*24140*/  WARPSYNC.COLLECTIVE R32, `(.L_x_9242) ;  /* 0x0000000020087348 */ /* 0x000fea0003c00000 */
[----:B------:R0:W1:Y:S02]  /*24150*/  SHFL.UP P2, R45, R37, R36, R33 ;  /* 0x04000024252d7389 */ /* 0x0000640000040021 */
[----:B01----:R-:W-:Y:S05]  /*24160*/  ENDCOLLECTIVE ;  /* 0x000000000000791b */ /* 0x003fea0003800000 */
.L_x_9242:
[----:B------:R-:W-:-:S04]  /*24170*/  @P1 SEL R27, R30, R27, P0 ;  /* 0x0000001b1e1b1207 */ /* 0x000fc80000000000 */
[----:B------:R-:W-:Y:S02]  /*24180*/  @P1 MOV R15, R27 ;  /* 0x0000001b000f1202 */ /* 0x000fe40000000f00 */
[----:B------:R-:W-:Y:S02]  /*24190*/  MOV R37, R16 ;  /* 0x0000001000257202 */ /* 0x000fe40000000f00 */
[----:B------:R-:W-:-:S07]  /*241a0*/  MOV R26, R45 ;  /* 0x0000002d001a7202 */ /* 0x000fce0000000f00 */
[----:B------:R-:W-:Y:S05]  /*241b0*/  WARPSYNC.COLLECTIVE R32, `(.L_x_9243) ;  /* 0x0000000020087348 */ /* 0x000fea0003c00000 */
[----:B------:R0:W1:Y:S02]  /*241c0*/  SHFL.UP P2, R45, R37, R36, R33 ;  /* 0x04000024252d7389 */ /* 0x0000640000040021 */
[----:B01----:R-:W-:Y:S05]  /*241d0*/  ENDCOLLECTIVE ;  /* 0x000000000000791b */ /* 0x003fea0003800000 */
.L_x_9243:
[----:B------:R-:W-:-:S07]  /*241e0*/  @P1 SEL R26, R31, R26, P0 ;  /* 0x0000001a1f1a1207 */ /* 0x000fce0000000000 */
[----:B------:R-:W-:Y:S05]  /*241f0*/  WARPSYNC.COLLECTIVE R32, `(.L_x_9244) ;  /* 0x0000000020087348 */ /* 0x000fea0003c00000 */
[----:B------:R0:W1:Y:S02]  /*24200*/  SHFL.IDX P2, R22, R20, R23, R21 ;  /* 0x0000001714167389 */ /* 0x0000640000040015 */
[----:B01----:R-:W-:Y:S05]  /*24210*/  ENDCOLLECTIVE ;  /* 0x000000000000791b */ /* 0x003fea0003800000 */
.L_x_9244:
[----:B------:R-:W-:Y:S02]  /*24220*/  @P1 MOV R14, R26 ;  /* 0x0000001a000e1202 */ /* 0x000fe40000000f00 */
[----:B------:R-:W-:Y:S02]  /*24230*/  MOV R20, R12 ;  /* 0x0000000c00147202 */ /* 0x000fe40000000f00 */
[----:B------:R-:W-:Y:S02]  /*24240*/  @P1 SEL R45, R17, R45, P0 ;  /* 0x0000002d112d1207 */ /* 0x000fe40000000000 */
[----:B------:R-:W-:-:S07]  /*24250*/  MOV R35, R22 ;  /* 0x0000001600237202 */ /* 0x000fce0000000f00 */
[----:B------:R-:W-:Y:S05]  /*24260*/  WARPSYNC.COLLECTIVE R32, `(.L_x_9245) ;  /* 0x0000000020087348 */ /* 0x000fea0003c00000 */
[----:B------:R0:W1:Y:S02]  /*24270*/  SHFL.IDX P2, R22, R20, R23, R21 ;  /* 0x0000001714167389 */ /* 0x0000640000040015 */
[----:B01----:R-:W-:Y:S05]  /*24280*/  ENDCOLLECTIVE ;  /* 0x000000000000791b */ /* 0x003fea0003800000 */
.L_x_9245:
        /* <DEDUP_REMOVED lines=8> */
.L_x_9246:
[----:B------:R-:W-:Y:S05]  /*24310*/  WARPSYNC.COLLECTIVE R32, `(.L_x_9247) ;  /* 0x0000000020087348 */ /* 0x000fea0003c00000 */
[----:B------:R0:W1:Y:S02]  /*24320*/  SHFL.UP P2, R45, R37, R36, R33 ;  /* 0x04000024252d7389 */ /* 0x0000640000040021 */
[----:B01----:R-:W-:Y:S05]  /*24330*/  ENDCOLLECTIVE ;  /* 0x000000000000791b */ /* 0x003fea0003800000 */
.L_x_9247:
[----:B------:R-:W-:Y:S02]  /*24340*/  MOV R37, R10 ;  /* 0x0000000a00257202 */ /* 0x000fe40000000f00 */
[----:B------:R-:W-:-:S07]  /*24350*/  MOV R25, R45 ;  /* 0x0000002d00197202 */ /* 0x000fce0000000f00 */
[----:B------:R-:W-:Y:S05]  /*24360*/  WARPSYNC.COLLECTIVE R32, `(.L_x_9248) ;  /* 0x0000000020087348 */ /* 0x000fea0003c00000 */
[----:B------:R0:W1:Y:S02]  /*24370*/  SHFL.UP P2, R45, R37, R36, R33 ;  /* 0x04000024252d7389 */ /* 0x0000640000040021 */
[----:B01----:R-:W-:Y:S05]  /*24380*/  ENDCOLLECTIVE ;  /* 0x000000000000791b */ /* 0x003fea0003800000 */
.L_x_9248:
[----:B------:R-:W-:Y:S02]  /*24390*/  MOV R37, R15 ;  /* 0x0000000f00257202 */ /* 0x000fe40000000f00 */
[----:B------:R-:W-:-:S07]  /*243a0*/  MOV R20, R45 ;  /* 0x0000002d00147202 */ /* 0x000fce0000000f00 */
[----:B------:R-:W-:Y:S05]  /*243b0*/  WARPSYNC.COLLECTIVE R32, `(.L_x_9249) ;  /* 0x0000000020087348 */ /* 0x000fea0003c00000 */
[----:B------:R0:W1:Y:S02]  /*243c0*/  SHFL.UP P2, R45, R37, R36, R33 ;  /* 0x04000024252d7389 */ /* 0x0000640000040021 */
[----:B01----:R-:W-:Y:S05]  /*243d0*/  ENDCOLLECTIVE ;  /* 0x000000000000791b */ /* 0x003fea0003800000 */
.L_x_9249:
[----:B------:R-:W-:Y:S02]  /*243e0*/  MOV R37, R14 ;  /* 0x0000000e00257202 */ /* 0x000fe40000000f00 */
[----:B------:R-:W-:-:S07]  /*243f0*/  MOV R21, R45 ;  /* 0x0000002d00157202 */ /* 0x000fce0000000f00 */
[----:B------:R-:W-:Y:S05]  /*24400*/  WARPSYNC.COLLECTIVE R32, `(.L_x_9250) ;  /* 0x0000000020087348 */ /* 0x000fea0003c00000 */
[----:B------:R0:W1:Y:S02]  /*24410*/  SHFL.UP P2, R45, R37, R36, R33 ;  /* 0x04000024252d7389 */ /* 0x0000640000040021 */
[----:B01----:R-:W-:Y:S05]  /*24420*/  ENDCOLLECTIVE ;  /* 0x000000000000791b */ /* 0x003fea0003800000 */
.L_x_9250:
[----:B------:R-:W-:Y:S02]  /*24430*/  MOV R37, R16 ;  /* 0x0000001000257202 */ /* 0x000fe40000000f00 */
[----:B------:R-:W-:-:S07]  /*24440*/  MOV R23, R45 ;  /* 0x0000002d00177202 */ /* 0x000fce0000000f00 */
[----:B------:R-:W-:Y:S05]  /*24450*/  WARPSYNC.COLLECTIVE R32, `(.L_x_9251) ;  /* 0x0000000020087348 */ /* 0x000fea0003c00000 */
[----:B------:R0:W1:Y:S02]  /*24460*/  SHFL.UP P2, R45, R37, R36, R33 ;  /* 0x04000024252d7389 */ /* 0x0000640000040021 */
[----:B01----:R-:W-:Y:S05]  /*24470*/  ENDCOLLECTIVE ;  /* 0x000000000000791b */ /* 0x003fea0003800000 */
.L_x_9251:
[----:B------:R-:W-:Y:S05]  /*24480*/  BRA `(.L_x_9252) ;  /* 0xfffffdfc00047947 */ /* 0x000fea000383ffff */
.L_x_8213:
        /* <DEDUP_REMOVED lines=8> */
.L_x_9254:
[----:B------:R-:W-:Y:S05]  /*24510*/  BSYNC B0 ;  /* 0x0000000000007941 */ /* 0x000fea0003800000 */
.L_x_9253:
        /* <DEDUP_REMOVED lines=10> */
.L_x_9255:
[----:B------:R-:W-:-:S04]  /*245c0*/  FSETP.GT.AND P1, PT, R10, R19, PT ;  /* 0x000000130a00720b */ /* 0x000fc80003f24000 */
[----:B------:R-:W-:Y:S02]  /*245d0*/  SEL R37, RZ, 0x1, !P1 ;  /* 0x00000001ff257807 */ /* 0x000fe40004800000 */
[----:B------:R-:W-:Y:S02]  /*245e0*/  MOV R20, R11 ;  /* 0x0000000b00147202 */ /* 0x000fe40000000f00 */
[----:B------:R-:W-:-:S07]  /*245f0*/  MOV R24, R22 ;  /* 0x0000001600187202 */ /* 0x000fce0000000f00 */
[----:B------:R-:W-:Y:S05]  /*24600*/  WARPSYNC.COLLECTIVE R32, `(.L_x_9256) ;  /* 0x0000000020087348 */ /* 0x000fea0003c00000 */
[----:B------:R0:W1:Y:S02]  /*24610*/  SHFL.IDX P2, R22, R20, R23, R21 ;  /* 0x0000001714167389 */ /* 0x0000640000040015 */
[----:B01----:R-:W-:Y:S05]  /*24620*/  ENDCOLLECTIVE ;  /* 0x000000000000791b */ /* 0x003fea0003800000 */
.L_x_9256:
[----:B------:R-:W-:Y:S05]  /*24630*/  WARPSYNC.COLLECTIVE R32, `(.L_x_9257) ;  /* 0x0000000020087348 */ /* 0x000fea0003c00000 */
[----:B------:R0:W1:Y:S02]  /*24640*/  SHFL.UP P2, R45, R37, R36, R33 ;  /* 0x04000024252d7389 */ /* 0x0000640000040021 */
[----:B01----:R-:W-:Y:S05]  /*24650*/  ENDCOLLECTIVE ;  /* 0x000000000000791b */ /* 0x003fea0003800000 */
.L_x_9257:
[----:B------:R-:W-:Y:S02]  /*24660*/  MOV R37, R10 ;  /* 0x0000000a00257202 */ /* 0x000fe40000000f00 */
[----:B------:R-:W-:-:S07]  /*24670*/  MOV R25, R45 ;  /* 0x0000002d00197202 */ /* 0x000fce0000000f00 */
[----:B------:R-:W-:Y:S05]  /*24680*/  WARPSYNC.COLLECTIVE R32, `(.L_x_9258) ;  /* 0x0000000020087348 */ /* 0x000fea0003c00000 */
[----:B------:R0:W1:Y:S02]  /*24690*/  SHFL.UP P2, R45, R37, R36, R33 ;  /* 0x04000024252d7389 */ /* 0x0000640000040021 */
[----:B01----:R-:W-:Y:S05]  /*246a0*/  ENDCOLLECTIVE ;  /* 0x000000000000791b */ /* 0x003fea0003800000 */
.L_x_9258:
[----:B------:R-:W-:Y:S02]  /*246b0*/  MOV R37, R15 ;  /* 0x0000000f00257202 */ /* 0x000fe40000000f00 */
[----:B------:R-:W-:-:S07]  /*246c0*/  MOV R20, R45 ;  /* 0x0000002d00147202 */ /* 0x000fce0000000f00 */
[----:B------:R-:W-:Y:S05]  /*246d0*/  WARPSYNC.COLLECTIVE R32, `(.L_x_9259) ;  /* 0x0000000020087348 */ /* 0x000fea0003c00000 */
[----:B------:R0:W1:Y:S02]  /*246e0*/  SHFL.UP P2, R45, R37, R36, R33 ;  /* 0x04000024252d7389 */ /* 0x0000640000040021 */
[----:B01----:R-:W-:Y:S05]  /*246f0*/  ENDCOLLECTIVE ;  /* 0x000000000000791b */ /* 0x003fea0003800000 */
.L_x_9259:
[----:B------:R-:W-:Y:S02]  /*24700*/  MOV R37, R14 ;  /* 0x0000000e00257202 */ /* 0x000fe40000000f00 */
[----:B------:R-:W-:-:S07]  /*24710*/  MOV R21, R45 ;  /* 0x0000002d00157202 */ /* 0x000fce0000000f00 */
[----:B------:R-:W-:Y:S05]  /*24720*/  WARPSYNC.COLLECTIVE R32, `(.L_x_9260) ;  /* 0x0000000020087348 */ /* 0x000fea0003c00000 */
[----:B------:R0:W1:Y:S02]  /*24730*/  SHFL.UP P2, R45, R37, R36, R33 ;  /* 0x04000024252d7389 */ /* 0x0000640000040021 */
[----:B01----:R-:W-:Y:S05]  /*24740*/  ENDCOLLECTIVE ;  /* 0x000000000000791b */ /* 0x003fea0003800000 */
.L_x_9260:
[----:B------:R-:W-:Y:S02]  /*24750*/  MOV R37, R16 ;  /* 0x0000001000257202 */ /* 0x000fe40000000f00 */
[----:B------:R-:W-:-:S07]  /*24760*/  MOV R23, R45 ;  /* 0x0000002d00177202 */ /* 0x000fce0000000f00 */
[----:B------:R-:W-:Y:S05]  /*24770*/  WARPSYNC.COLLECTIVE R32, `(.L_x_9261) ;  /* 0x0000000020087348 */ /* 0x000fea0003c00000 */
[----:B------:R0:W1:Y:S02]  /*24780*/  SHFL.UP P2, R45, R37, R36, R33 ;  /* 0x04000024252d7389 */ /* 0x0000640000040021 */
[----:B01----:R-:W-:Y:S05]  /*24790*/  ENDCOLLECTIVE ;  /* 0x000000000000791b */ /* 0x003fea0003800000 */
.L_x_9261:
[----:B------:R-:W-:Y:S05]  /*247a0*/  BRA `(.L_x_9262) ;  /* 0xfffffdf800a07947 */ /* 0x000fea000383ffff */
.L_x_8214:
[----:B------:R-:W-:Y:S01]  /*247b0*/  HFMA2 R21, -RZ, RZ, 0, 0.0020122528076171875 ;  /* 0x0000181fff157431 */ /* 0x000fe200000001ff */
[----:B------:R-:W-:Y:S01]  /*247c0*/  BSSY B0, `(.L_x_9263) ;  /* 0x0000006000007945 */ /* 0x000fe20003800000 */
[----:B------:R-:W-:Y:S02]  /*247d0*/  MOV R20, R40 ;  /* 0x0000002800147202 */ /* 0x000fe40000000f00 */
[----:B------:R-:W-:-:S07]  /*247e0*/  MOV R32, 0xffffffff ;  /* 0xffffffff00207802 */ /* 0x000fce0000000f00 */
[----:B-----5:R-:W-:Y:S05]  /*247f0*/  WARPSYNC.COLLECTIVE R32, `(.L_x_9264) ;  /* 0x0000000020087348 */ /* 0x020fea0003c00000 */
[----:B------:R0:W1:Y:S02]  /*24800*/  SHFL.IDX P2, R22, R20, R23, R21 ;  /* 0x0000001714167389 */ /* 0x0000640000040015 */
[----:B01---5:R-:W-:Y:S05]  /*24810*/  ENDCOLLECTIVE ;  /* 0x000000000000791b */ /* 0x023fea0003800000 */
.L_x_9264:
[----:B------:R-:W-:Y:S05]  /*24820*/  BSYNC B0 ;  /* 0x0000000000007941 */ /* 0x000fea0003800000 */
.L_x_9263:
        /* <DEDUP_REMOVED lines=9> */
.L_x_9265:
[----:B------:R-:W-:-:S04]  /*248c0*/  FSETP.GT.AND P1, PT, R10, R19, PT ;  /* 0x000000130a00720b */ /* 0x000fc80003f24000 */
[----:B------:R-:W-:Y:S02]  /*248d0*/  SEL R37, RZ, 0x1, !P1 ;  /* 0x00000001ff257807 */ /* 0x000fe40004800000 */
[----:B------:R-:W-:Y:S02]  /*248e0*/  MOV R20, R11 ;  /* 0x0000000b00147202 */ /* 0x000fe40000000f00 */
[----:B------:R-:W-:-:S07]  /*248f0*/  MOV R24, R22 ;  /* 0x0000001600187202 */ /* 0x000fce0000000f00 */
[----:B------:R-:W-:Y:S05]  /*24900*/  WARPSYNC.COLLECTIVE R32, `(.L_x_9266) ;  /* 0x0000000020087348 */ /* 0x000fea0003c00000 */
[----:B------:R0:W1:Y:S02]  /*24910*/  SHFL.IDX P2, R22, R20, R23, R21 ;  /* 0x0000001714167389 */ /* 0x0000640000040015 */
[----:B01----:R-:W-:Y:S05]  /*24920*/  ENDCOLLECTIVE ;  /* 0x000000000000791b */ /* 0x003fea0003800000 */
.L_x_9266:
[----:B------:R-:W-:Y:S05]  /*24930*/  WARPSYNC.COLLECTIVE R32, `(.L_x_9267) ;  /* 0x0000000020087348 */ /* 0x000fea0003c00000 */
[----:B------:R0:W1:Y:S02]  /*24940*/  SHFL.UP P2, R45, R37, R36, R33 ;  /* 0x04000024252d7389 */ /* 0x0000640000040021 */
[----:B01----:R-:W-:Y:S05]  /*24950*/  ENDCOLLECTIVE ;  /* 0x000000000000791b */ /* 0x003fea0003800000 */
.L_x_9267:
[----:B------:R-:W-:Y:S02]  /*24960*/  MOV R37, R10 ;  /* 0x0000000a00257202 */ /* 0x000fe40000000f00 */
[----:B------:R-:W-:-:S07]  /*24970*/  MOV R25, R45 ;  /* 0x0000002d00197202 */ /* 0x000fce0000000f00 */
[----:B------:R-:W-:Y:S05]  /*24980*/  WARPSYNC.COLLECTIVE R32, `(.L_x_9268) ;  /* 0x0000000020087348 */ /* 0x000fea0003c00000 */
[----:B------:R0:W1:Y:S02]  /*24990*/  SHFL.UP P2, R45, R37, R36, R33 ;  /* 0x04000024252d7389 */ /* 0x0000640000040021 */
[----:B01----:R-:W-:Y:S05]  /*249a0*/  ENDCOLLECTIVE ;  /* 0x000000000000791b */ /* 0x003fea0003800000 */
.L_x_9268:
[----:B------:R-:W-:Y:S02]  /*249b0*/  MOV R37, R15 ;  /* 0x0000000f00257202 */ /* 0x000fe40000000f00 */
[----:B------:R-:W-:-:S07]  /*249c0*/  MOV R20, R45 ;  /* 0x0000002d00147202 */ /* 0x000fce0000000f00 */
[----:B------:R-:W-:Y:S05]  /*249d0*/  WARPSYNC.COLLECTIVE R32, `(.L_x_9269) ;  /* 0x0000000020087348 */ /* 0x000fea0003c00000 */
[----:B------:R0:W1:Y:S02]  /*249e0*/  SHFL.UP P2, R45, R37, R36, R33 ;  /* 0x04000024252d7389 */ /* 0x0000640000040021 */
[----:B01----:R-:W-:Y:S05]  /*249f0*/  ENDCOLLECTIVE ;  /* 0x000000000000791b */ /* 0x003fea0003800000 */
.L_x_9269:
[----:B------:R-:W-:Y:S02]  /*24a00*/  MOV R37, R14 ;  /* 0x0000000e00257202 */ /* 0x000fe40000000f00 */
[----:B------:R-:W-:-:S07]  /*24a10*/  MOV R21, R45 ;  /* 0x0000002d00157202 */ /* 0x000fce0000000f00 */
[----:B------:R-:W-:Y:S05]  /*24a20*/  WARPSYNC.COLLECTIVE R32, `(.L_x_9270) ;  /* 0x0000000020087348 */ /* 0x000fea0003c00000 */
[----:B------:R0:W1:Y:S02]  /*24a30*/  SHFL.UP P2, R45, R37, R36, R33 ;  /* 0x04000024252d7389 */ /* 0x0000640000040021 */
[----:B01----:R-:W-:Y:S05]  /*24a40*/  ENDCOLLECTIVE ;  /* 0x000000000000791b */ /* 0x003fea0003800000 */
.L_x_9270:
[----:B------:R-:W-:Y:S02]  /*24a50*/  MOV R37, R16 ;  /* 0x0000001000257202 */ /* 0x000fe40000000f00 */
[----:B------:R-:W-:-:S07]  /*24a60*/  MOV R27, R45 ;  /* 0x0000002d001b7202 */ /* 0x000fce0000000f00 */
[----:B------:R-:W-:Y:S05]  /*24a70*/  WARPSYNC.COLLECTIVE R32, `(.L_x_9271) ;  /* 0x0000000020087348 */ /* 0x000fea0003c00000 */
[----:B------:R0:W1:Y:S02]  /*24a80*/  SHFL.UP P2, R45, R37, R36, R33 ;  /* 0x04000024252d7389 */ /* 0x0000640000040021 */
[----:B01----:R-:W-:Y:S05]  /*24a90*/  ENDCOLLECTIVE ;  /* 0x000000000000791b */ /* 0x003fea0003800000 */
.L_x_9271:
[----:B------:R-:W-:Y:S05]  /*24aa0*/  BRA `(.L_x_9272) ;  /* 0xfffffdf800347947 */ /* 0x000fea000383ffff */
.L_x_8215:
[----:B------:R-:W-:Y:S01]  /*24ab0*/  HFMA2 R21, -RZ, RZ, 0, 0.0020122528076171875 ;  /* 0x0000181fff157431 */ /* 0x000fe200000001ff */
[----:B------:R-:W-:Y:S01]  /*24ac0*/  BSSY B0, `(.L_x_9273) ;  /* 0x0000006000007945 */ /* 0x000fe20003800000 */
[----:B------:R-:W-:Y:S02]  /*24ad0*/  MOV R20, R40 ;  /* 0x0000002800147202 */ /* 0x000fe40000000f00 */
[----:B------:R-:W-:-:S07]  /*24ae0*/  MOV R32, 0xffffffff ;  /* 0xffffffff00207802 */ /* 0x000fce0000000f00 */
[----:B-----5:R-:W-:Y:S05]  /*24af0*/  WARPSYNC.COLLECTIVE R32, `(.L_x_9274) ;  /* 0x0000000020087348 */ /* 0x020fea0003c00000 */
[----:B------:R0:W1:Y:S02]  /*24b00*/  SHFL.IDX P2, R22, R20, R23, R21 ;  /* 0x0000001714167389 */ /* 0x0000640000040015 */
[----:B01---5:R-:W-:Y:S05]  /*24b10*/  ENDCOLLECTIVE ;  /* 0x000000000000791b */ /* 0x023fea0003800000 */
.L_x_9274:
[----:B------:R-:W-:Y:S05]  /*24b20*/  BSYNC B0 ;  /* 0x0000000000007941 */ /* 0x000fea0003800000 */
.L_x_9273:
        /* <DEDUP_REMOVED lines=9> */
.L_x_9275:
[----:B------:R-:W-:-:S04]  /*24bc0*/  FSETP.GT.AND P1, PT, R10, R19, PT ;  /* 0x000000130a00720b */ /* 0x000fc80003f24000 */
[----:B------:R-:W-:Y:S02]  /*24bd0*/  SEL R37, RZ, 0x1, !P1 ;  /* 0x00000001ff257807 */ /* 0x000fe40004800000 */
[----:B------:R-:W-:Y:S02]  /*24be0*/  MOV R20, R11 ;  /* 0x0000000b00147202 */ /* 0x000fe40000000f00 */
[----:B------:R-:W-:-:S07]  /*24bf0*/  MOV R18, R22 ;  /* 0x0000001600127202 */ /* 0x000fce0000000f00 */
[----:B------:R-:W-:Y:S05]  /*24c00*/  WARPSYNC.COLLECTIVE R32, `(.L_x_9276) ;  /* 0x0000000020087348 */ /* 0x000fea0003c00000 */
[----:B------:R0:W1:Y:S02]  /*24c10*/  SHFL.IDX P2, R22, R20, R23, R21 ;  /* 0x0000001714167389 */ /* 0x0000640000040015 */
[----:B01----:R-:W-:Y:S05]  /*24c20*/  ENDCOLLECTIVE ;  /* 0x000000000000791b */ /* 0x003fea0003800000 */
.L_x_9276:
[----:B------:R-:W-:Y:S05]  /*24c30*/  WARPSYNC.COLLECTIVE R32, `(.L_x_9277) ;  /* 0x0000000020087348 */ /* 0x000fea0003c00000 */
[----:B------:R0:W1:Y:S02]  /*24c40*/  SHFL.UP P2, R45, R37, R36, R33 ;  /* 0x04000024252d7389 */ /* 0x0000640000040021 */
[----:B01----:R-:W-:Y:S05]  /*24c50*/  ENDCOLLECTIVE ;  /* 0x000000000000791b */ /* 0x003fea0003800000 */
.L_x_9277:
[----:B------:R-:W-:Y:S02]  /*24c60*/  MOV R37, R10 ;  /* 0x0000000a00257202 */ /* 0x000fe40000000f00 */
[----:B------:R-:W-:-:S07]  /*24c70*/  MOV R24, R45 ;  /* 0x0000002d00187202 */ /* 0x000fce0000000f00 */
[----:B------:R-:W-:Y:S05]  /*24c80*/  WARPSYNC.COLLECTIVE R32, `(.L_x_9278) ;  /* 0x0000000020087348 */ /* 0x000fea0003c00000 */
[----:B------:R0:W1:Y:S02]  /*24c90*/  SHFL.UP P2, R45, R37, R36, R33 ;  /* 0x04000024252d7389 */ /* 0x0000640000040021 */
[----:B01----:R-:W-:Y:S05]  /*24ca0*/  ENDCOLLECTIVE ;  /* 0x000000000000791b */ /* 0x003fea0003800000 */
.L_x_9278:
[----:B------:R-:W-:Y:S02]  /*24cb0*/  MOV R37, R15 ;  /* 0x0000000f00257202 */ /* 0x000fe40000000f00 */
[----:B------:R-:W-:-:S07]  /*24cc0*/  MOV R20, R45 ;  /* 0x0000002d00147202 */ /* 0x000fce0000000f00 */
[----:B------:R-:W-:Y:S05]  /*24cd0*/  WARPSYNC.COLLECTIVE R32, `(.L_x_9279) ;  /* 0x0000000020087348 */ /* 0x000fea0003c00000 */
[----:B------:R0:W1:Y:S02]  /*24ce0*/  SHFL.UP P2, R45, R37, R36, R33 ;  /* 0x04000024252d7389 */ /* 0x0000640000040021 */
[----:B01----:R-:W-:Y:S05]  /*24cf0*/  ENDCOLLECTIVE ;  /* 0x000000000000791b */ /* 0x003fea0003800000 */
.L_x_9279:
[----:B------:R-:W-:Y:S02]  /*24d00*/  MOV R37, R14 ;  /* 0x0000000e00257202 */ /* 0x000fe40000000f00 */
[----:B------:R-:W-:-:S07]  /*24d10*/  MOV R21, R45 ;  /* 0x0000002d00157202 */ /* 0x000fce0000000f00 */
[----:B------:R-:W-:Y:S05]  /*24d20*/  WARPSYNC.COLLECTIVE R32, `(.L_x_9280) ;  /* 0x0000000020087348 */ /* 0x000fea0003c00000 */
[----:B------:R0:W1:Y:S02]  /*24d30*/  SHFL.UP P2, R45, R37, R36, R33 ;  /* 0x04000024252d7389 */ /* 0x0000640000040021 */
[----:B01----:R-:W-:Y:S05]  /*24d40*/  ENDCOLLECTIVE ;  /* 0x000000000000791b */ /* 0x003fea0003800000 */
.L_x_9280:
[----:B------:R-:W-:Y:S02]  /*24d50*/  MOV R37, R16 ;  /* 0x0000001000257202 */ /* 0x000fe40000000f00 */
[----:B------:R-:W-:-:S07]  /*24d60*/  MOV R25, R45 ;  /* 0x0000002d00197202 */ /* 0x000fce0000000f00 */
[----:B------:R-:W-:Y:S05]  /*24d70*/  WARPSYNC.COLLECTIVE R32, `(.L_x_9281) ;  /* 0x0000000020087348 */ /* 0x000fea0003c00000 */
[----:B------:R0:W1:Y:S02]  /*24d80*/  SHFL.UP P2, R45, R37, R36, R33 ;  /* 0x04000024252d7389 */ /* 0x0000640000040021 */
[----:B01----:R-:W-:Y:S05]  /*24d90*/  ENDCOLLECTIVE ;  /* 0x000000000000791b */ /* 0x003fea0003800000 */
.L_x_9281:
[----:B------:R-:W-:Y:S05]  /*24da0*/  BRA `(.L_x_9282) ;  /* 0xfffffdf400c87947 */ /* 0x000fea000383ffff */
.L_x_8217:
[----:B------:R-:W-:Y:S01]  /*24db0*/  HFMA2 R36, -RZ, RZ, 0, 5.9604644775390625e-08 ;  /* 0x00000001ff247431 */ /* 0x000fe200000001ff */
[----:B------:R-:W-:Y:S01]  /*24dc0*/  BSSY B0, `(.L_x_9283) ;  /* 0x0000006000007945 */ /* 0x000fe20003800000 */
[----:B------:R-:W-:Y:S02]  /*24dd0*/  MOV R33, 0x181f ;  /* 0x0000181f00217802 */ /* 0x000fe40000000f00 */
[----:B------:R-:W-:-:S07]  /*24de0*/  MOV R32, 0xffffffff ;  /* 0xffffffff00207802 */ /* 0x000fce0000000f00 */
[----:B0-----:R-:W-:Y:S05]  /*24df0*/  WARPSYNC.COLLECTIVE R32, `(.L_x_9284) ;  /* 0x0000000020087348 */ /* 0x001fea0003c00000 */
[----:B------:R1:W2:Y:S02]  /*24e00*/  SHFL.BFLY P6, R33, R37, R36, R33 ;  /* 0x0c00002425217389 */ /* 0x0002a400000c0021 */
[----:B012---:R-:W-:Y:S05]  /*24e10*/  ENDCOLLECTIVE ;  /* 0x000000000000791b */ /* 0x007fea0003800000 */
.L_x_9284:
[----:B------:R-:W-:Y:S05]  /*24e20*/  BSYNC B0 ;  /* 0x0000000000007941 */ /* 0x000fea0003800000 */
.L_x_9283:
[----:B------:R-:W-:Y:S01]  /*24e30*/  IADD3 R37, PT, PT, R37, R33, RZ ;  /* 0x0000002125257210 */ /* 0x000fe20007ffe0ff */
[----:B------:R-:W-:Y:S01]  /*24e40*/  HFMA2 R36, -RZ, RZ, 0, 1.1920928955078125e-07 ;  /* 0x00000002ff247431 */ /* 0x000fe200000001ff */
[----:B------:R-:W-:Y:S02]  /*24e50*/  MOV R33, 0x181f ;  /* 0x0000181f00217802 */ /* 0x000fe40000000f00 */
[----:B------:R-:W-:-:S07]  /*24e60*/  MOV R32, 0xffffffff ;  /* 0xffffffff00207802 */ /* 0x000fce0000000f00 */
[----:B------:R-:W-:Y:S05]  /*24e70*/  WARPSYNC.COLLECTIVE R32, `(.L_x_9285) ;  /* 0x0000000020087348 */ /* 0x000fea0003c00000 */
[----:B------:R0:W1:Y:S02]  /*24e80*/  SHFL.BFLY P6, R33, R37, R36, R33 ;  /* 0x0c00002425217389 */ /* 0x00006400000c0021 */
[----:B01----:R-:W-:Y:S05]  /*24e90*/  ENDCOLLECTIVE ;  /* 0x000000000000791b */ /* 0x003fea0003800000 */
.L_x_9285:
        /* <DEDUP_REMOVED lines=8> */
.L_x_9286:
[----:B------:R-:W-:Y:S01]  /*24f20*/  MOV R3, R33 ;  /* 0x0000002100037202 */ /* 0x000fe20000000f00 */
[----:B------:R-:W-:Y:S06]  /*24f30*/  BRA `(.L_x_9287) ;  /* 0xfffffdf400d07947 */ /* 0x000fec000383ffff */
.L_x_8218:
[----:B------:R-:W-:Y:S01]  /*24f40*/  HFMA2 R36, -RZ, RZ, 0, 5.9604644775390625e-08 ;  /* 0x00000001ff247431 */ /* 0x000fe200000001ff */
[----:B------:R-:W-:Y:S01]  /*24f50*/  BSSY B0, `(.L_x_9288) ;  /* 0x0000007000007945 */ /* 0x000fe20003800000 */
[----:B------:R-:W-:Y:S02]  /*24f60*/  MOV R37, R10 ;  /* 0x0000000a00257202 */ /* 0x000fe40000000f00 */
[----:B------:R-:W-:Y:S02]  /*24f70*/  MOV R33, 0x1800 ;  /* 0x0000180000217802 */ /* 0x000fe40000000f00 */
[----:B------:R-:W-:-:S07]  /*24f80*/  MOV R32, 0xffffffff ;  /* 0xffffffff00207802 */ /* 0x000fce0000000f00 */
[----:B012---:R-:W-:Y:S05]  /*24f90*/  WARPSYNC.COLLECTIVE R32, `(.L_x_9289) ;  /* 0x0000000020087348 */ /* 0x007fea0003c00000 */
[----:B------:R3:W4:Y:S02]  /*24fa0*/  SHFL.UP P2, R45, R37, R36, R33 ;  /* 0x04000024252d7389 */ /* 0x0007240000040021 */
[----:B01234-:R-:W-:Y:S05]  /*24fb0*/  ENDCOLLECTIVE ;  /* 0x000000000000791b */ /* 0x01ffea0003800000 */
.L_x_9289:
[----:B------:R-:W-:Y:S05]  /*24fc0*/  BSYNC B0 ;  /* 0x0000000000007941 */ /* 0x000fea0003800000 */
.L_x_9288:
[----:B------:R-:W-:Y:S05]  /*24fd0*/  BRA `(.L_x_9290) ;  /* 0xfffffdf400b07947 */ /* 0x000fea000383ffff */
.L_x_8219:
        /* <DEDUP_REMOVED lines=8> */
.L_x_9292:
[----:B------:R-:W-:Y:S05]  /*25060*/  BSYNC B0 ;  /* 0x0000000000007941 */ /* 0x000fea0003800000 */
.L_x_9291:
[----:B------:R-:W-:Y:S01]  /*25070*/  HFMA2 R36, -RZ, RZ, 0, 5.9604644775390625e-08 ;  /* 0x00000001ff247431 */ /* 0x000fe200000001ff */
[----:B------:R-:W-:Y:S01]  /*25080*/  MOV R37, R14 ;  /* 0x0000000e00257202 */ /* 0x000fe20000000f00 */
[----:B------:R-:W-:Y:S01]  /*25090*/  HFMA2 R23, -RZ, RZ, 0, 0 ;  /* 0x00000000ff177431 */ /* 0x000fe200000001ff */
[----:B------:R-:W-:Y:S01]  /*250a0*/  MOV R33, 0x1800 ;  /* 0x0000180000217802 */ /* 0x000fe20000000f00 */
[----:B------:R-:W0:Y:S01]  /*250b0*/  LDC R56, c[0x0][0x398] ;  /* 0x0000e600ff387b82 */ /* 0x000e220000000800 */
[----:B------:R-:W-:Y:S01]  /*250c0*/  MOV R32, 0xffffffff ;  /* 0xffffffff00207802 */ /* 0x000fe20000000f00 */
[----:B------:R1:W-:Y:S01]  /*250d0*/  STL [R1+0x124], R2 ;  /* 0x0001240201007387 */ /* 0x0003e20000100800 */
[----:B------:R-:W-:Y:S02]  /*250e0*/  MOV R4, R45 ;  /* 0x0000002d00047202 */ /* 0x000fe40000000f00 */
[----:B------:R-:W-:-:S07]  /*250f0*/  IADD3 R3, PT, PT, -R3, RZ, RZ ;  /* 0x000000ff03037210 */ /* 0x000fce0007ffe1ff */
[----:B01----:R-:W-:Y:S05]  /*25100*/  WARPSYNC.COLLECTIVE R32, `(.L_x_9293) ;  /* 0x0000000020087348 */ /* 0x003fea0003c00000 */
[----:B------:R2:W3:Y:S02]  /*25110*/  SHFL.UP P2, R45, R37, R36, R33 ;  /* 0x04000024252d7389 */ /* 0x0004e40000040021 */
[----:B0123--:R-:W-:Y:S05]  /*25120*/  ENDCOLLECTIVE ;  /* 0x000000000000791b */ /* 0x00ffea0003800000 */
.L_x_9293:
[----:B------:R-:W-:Y:S02]  /*25130*/  MOV R21, 0x181f ;  /* 0x0000181f00157802 */ /* 0x000fe40000000f00 */
[----:B------:R-:W-:Y:S02]  /*25140*/  ISETP.NE.AND P0, PT, R2, R3, PT ;  /* 0x000000030200720c */ /* 0x000fe40003f05270 */
[----:B------:R-:W-:-:S11]  /*25150*/  MOV R37, R16 ;  /* 0x0000001000257202 */ /* 0x000fd60000000f00 */
[----:B------:R-:W-:-:S04]  /*25160*/  @!P0 SEL R52, R53, R4, !P1 ;  /* 0x0000000435348207 */ /* 0x000fc80004800000 */
[----:B------:R-:W-:Y:S02]  /*25170*/  MOV R20, R52 ;  /* 0x0000003400147202 */ /* 0x000fe40000000f00 */
[C---:B------:R-:W-:Y:S01]  /*25180*/  LEA R51, R56.reuse, -R56, 0x3 ;  /* 0x8000003838337211 */ /* 0x040fe200078e18ff */
[----:B------:R-:W-:Y:S01]  /*25190*/  IMAD R6, R56, 0x6, RZ ;  /* 0x0000000638067824 */ /* 0x000fe200078e02ff */
[----:B------:R-:W-:Y:S01]  /*251a0*/  MOV R5, R45 ;  /* 0x0000002d00057202 */ /* 0x000fe20000000f00 */
[----:B------:R0:W-:Y:S03]  /*251b0*/  @!P0 STL [R1+0xd0], R52 ;  /* 0x0000d03401008387 */ /* 0x0001e60000100800 */
[----:B------:R-:W-:-:S07]  /*251c0*/  @!P0 SEL R14, R54, R5, !P1 ;  /* 0x00000005360e8207 */ /* 0x000fce0004800000 */
[----:B0-----:R-:W-:Y:S05]  /*251d0*/  WARPSYNC.COLLECTIVE R32, `(.L_x_9294) ;  /* 0x0000000020087348 */ /* 0x001fea0003c00000 */
[----:B------:R1:W2:Y:S02]  /*251e0*/  SHFL.UP P2, R45, R37, R36, R33 ;  /* 0x04000024252d7389 */ /* 0x0002a40000040021 */
[----:B012---:R-:W-:Y:S05]  /*251f0*/  ENDCOLLECTIVE ;  /* 0x000000000000791b */ /* 0x007fea0003800000 */
.L_x_9294:
[----:B------:R-:W0:Y:S01]  /*25200*/  LDC.64 R54, c[0x0][0x388] ;  /* 0x0000e200ff367b82 */ /* 0x000e220000000a00 */
[----:B------:R-:W-:-:S07]  /*25210*/  LEA R5, R56, R56, 0x1 ;  /* 0x0000003838057211 */ /* 0x000fce00078e08ff */
[----:B0-----:R-:W-:Y:S05]  /*25220*/  WARPSYNC.COLLECTIVE R32, `(.L_x_9295) ;  /* 0x0000000020087348 */ /* 0x001fea0003c00000 */
[----:B------:R1:W2:Y:S02]  /*25230*/  SHFL.IDX P2, R22, R20, R23, R21 ;  /* 0x0000001714167389 */ /* 0x0002a40000040015 */
[----:B012---:R-:W-:Y:S05]  /*25240*/  ENDCOLLECTIVE ;  /* 0x000000000000791b */ /* 0x007fea0003800000 */
.L_x_9295:
[----:B------:R-:W-:Y:S02]  /*25250*/  MOV R20, R14 ;  /* 0x0000000e00147202 */ /* 0x000fe40000000f00 */
[----:B------:R-:W-:Y:S02]  /*25260*/  @!P0 SEL R16, R45, R18, P1 ;  /* 0x000000122d108207 */ /* 0x000fe40000800000 */
[----:B------:R-:W-:-:S07]  /*25270*/  MOV R3, R22 ;  /* 0x0000001600037202 */ /* 0x000fce0000000f00 */
[----:B------:R-:W-:Y:S05]  /*25280*/  WARPSYNC.COLLECTIVE R32, `(.L_x_9296) ;  /* 0x0000000020087348 */ /* 0x000fea0003c00000 */
[----:B------:R0:W1:Y:S02]  /*25290*/  SHFL.IDX P2, R22, R20, R23, R21 ;  /* 0x0000001714167389 */ /* 0x0000640000040015 */
[----:B01----:R-:W-:Y:S05]  /*252a0*/  ENDCOLLECTIVE ;  /* 0x000000000000791b */ /* 0x003fea0003800000 */
.L_x_9296:
[----:B------:R-:W-:Y:S02]  /*252b0*/  IADD3 R3, PT, PT, R0, R3, RZ ;  /* 0x0000000300037210 */ /* 0x000fe40007ffe0ff */
[----:B------:R-:W-:Y:S02]  /*252c0*/  MOV R20, R16 ;  /* 0x0000001000147202 */ /* 0x000fe40000000f00 */
[----:B------:R-:W-:-:S07]  /*252d0*/  MOV R4, R22 ;  /* 0x0000001600047202 */ /* 0x000fce0000000f00 */
[----:B------:R-:W-:Y:S05]  /*252e0*/  WARPSYNC.COLLECTIVE R32, `(.L_x_9297) ;  /* 0x0000000020087348 */ /* 0x000fea0003c00000 */
[----:B------:R0:W1:Y:S02]  /*252f0*/  SHFL.IDX P2, R22, R20, R23, R21 ;  /* 0x0000001714167389 */ /* 0x0000640000040015 */
[----:B01----:R-:W-:Y:S05]  /*25300*/  ENDCOLLECTIVE ;  /* 0x000000000000791b */ /* 0x003fea0003800000 */
.L_x_9297:
[----:B------:R-:W0:Y:S01]  /*25310*/  LDCU UR4, c[0x0][0x394] ;  /* 0x00007280ff0477ac */ /* 0x000e220008000800 */
[-C--:B------:R-:W-:Y:S01]  /*25320*/  IMAD R3, R4, R56.reuse, R3 ;  /* 0x0000003804037224 */ /* 0x080fe200078e0203 */
[C---:B------:R-:W-:Y:S01]  /*25330*/  LEA R4, R56.reuse, R56, 0x2 ;  /* 0x0000003838047211 */ /* 0x040fe200078e10ff */
[----:B------:R-:W-:Y:S01]  /*25340*/  HFMA2 R23, -RZ, RZ, 0, 5.9604644775390625e-08 ;  /* 0x00000001ff177431 */ /* 0x000fe200000001ff */
[----:B------:R-:W-:Y:S01]  /*25350*/  MOV R20, R52 ;  /* 0x0000003400147202 */ /* 0x000fe20000000f00 */
[----:B0-----:R-:W-:-:S04]  /*25360*/  IMAD R17, R56, UR4, RZ ;  /* 0x0000000438117c24 */ /* 0x001fc8000f8e02ff */
[----:B------:R-:W-:Y:S01]  /*25370*/  IMAD R3, R17, R22, R3 ;  /* 0x0000001611037224 */ /* 0x000fe200078e0203 */
[----:B------:R-:W-:-:S07]  /*25380*/  SHF.L.U32 R7, R56, 0x2, RZ ;  /* 0x0000000238077819 */ /* 0x000fce00000006ff */
[----:B------:R-:W-:Y:S05]  /*25390*/  WARPSYNC.COLLECTIVE R32, `(.L_x_9298) ;  /* 0x0000000020087348 */ /* 0x000fea0003c00000 */
[----:B------:R0:W1:Y:S02]  /*253a0*/  SHFL.IDX P2, R22, R20, R23, R21 ;  /* 0x0000001714167389 */ /* 0x0000640000040015 */
[----:B01----:R-:W-:Y:S05]  /*253b0*/  ENDCOLLECTIVE ;  /* 0x000000000000791b */ /* 0x003fea0003800000 */
.L_x_9298:
[----:B------:R-:W-:Y:S01]  /*253c0*/  IMAD.WIDE R8, R3, 0x4, R54 ;  /* 0x0000000403087825 */ /* 0x000fe200078e0236 */
[----:B------:R-:W-:Y:S01]  /*253d0*/  SHF.L.U32 R3, R56, 0x1, RZ ;  /* 0x0000000138037819 */ /* 0x000fe200000006ff */
[----:B------:R0:W-:Y:S04]  /*253e0*/  STL [R1+0xd8], R17 ;  /* 0x0000d81101007387 */ /* 0x0001e80000100800 */
[--C-:B------:R-:W-:Y:S01]  /*253f0*/  IMAD.WIDE R12, R3, 0x4, R8.reuse ;  /* 0x00000004030c7825 */ /* 0x100fe200078e0208 */
[----:B------:R0:W5:Y:S03]  /*25400*/  LDG.E.CONSTANT R24, desc[UR8][R8.64] ;  /* 0x0000000808187981 */ /* 0x000166000c1e9900 */
[----:B------:R-:W-:Y:S01]  /*25410*/  IMAD.WIDE R18, R4, 0x4, R8 ;  /* 0x0000000404127825 */ /* 0x000fe200078e0208 */
[----:B------:R0:W5:Y:S01]  /*25420*/  LDG.E.CONSTANT R33, desc[UR8][R12.64] ;  /* 0x000000080c217981 */ /* 0x000162000c1e9900 */
[----:B------:R-:W-:-:S03]  /*25430*/  MOV R20, R14 ;  /* 0x0000000e00147202 */ /* 0x000fc60000000f00 */
[----:B------:R0:W5:Y:S01]  /*25440*/  LDG.E.CONSTANT R29, desc[UR8][R18.64] ;  /* 0x00000008121d7981 */ /* 0x000162000c1e9900 */
[----:B------:R-:W-:-:S04]  /*25450*/  IMAD.WIDE R30, R5, 0x4, R8 ;  /* 0x00000004051e7825 */ /* 0x000fc800078e0208 */
[--C-:B------:R-:W-:Y:S01]  /*25460*/  IMAD.WIDE R10, R56, 0x4, R8.reuse ;  /* 0x00000004380a7825 */ /* 0x100fe200078e0208 */
[----:B------:R0:W5:Y:S01]  /*25470*/  LDG.E.CONSTANT R26, desc[UR8][R30.64] ;  /* 0x000000081e1a7981 */ /* 0x000162000c1e9900 */
[----:B------:R-:W-:Y:S02]  /*25480*/  MOV R15, R22 ;  /* 0x00000016000f7202 */ /* 0x000fe40000000f00 */
[----:B------:R-:W-:-:S07]  /*25490*/  IMAD.WIDE R36, R6, 0x4, R8 ;  /* 0x0000000406247825 */ /* 0x000fce00078e0208 */
[----:B0----5:R-:W-:Y:S05]  /*254a0*/  WARPSYNC.COLLECTIVE R32, `(.L_x_9299) ;  /* 0x0000000020087348 */ /* 0x021fea0003c00000 */
[----:B------:R1:W2:Y:S02]  /*254b0*/  SHFL.IDX P2, R22, R20, R23, R21 ;  /* 0x0000001714167389 */ /* 0x0002a40000040015 */
[----:B012--5:R-:W-:Y:S05]  /*254c0*/  ENDCOLLECTIVE ;  /* 0x000000000000791b */ /* 0x027fea0003800000 */
.L_x_9299:
[----:B------:R-:W-:Y:S01]  /*254d0*/  IMAD.WIDE R12, R51, 0x4, R8 ;  /* 0x00000004330c7825 */ /* 0x000fe200078e0208 */
[----:B------:R-:W-:-:S03]  /*254e0*/  IADD3 R15, PT, PT, R0, R15, RZ ;  /* 0x0000000f000f7210 */ /* 0x000fc60007ffe0ff */
[----:B------:R-:W-:Y:S01]  /*254f0*/  IMAD.WIDE R34, R7, 0x4, R8 ;  /* 0x0000000407227825 */ /* 0x000fe200078e0208 */
[----:B------:R0:W5:Y:S04]  /*25500*/  LDG.E.CONSTANT R19, desc[UR8][R12.64] ;  /* 0x000000080c137981 */ /* 0x000168000c1e9900 */
[----:B------:R1:W-:Y:S01]  /*25510*/  STL [R1+0x74], R51 ;  /* 0x0000743301007387 */ /* 0x0003e20000100800 */
[----:B------:R-:W-:-:S03]  /*25520*/  MOV R20, R16 ;  /* 0x0000001000147202 */ /* 0x000fc60000000f00 */
[----:B------:R1:W5:Y:S04]  /*25530*/  LDG.E.CONSTANT R27, desc[UR8][R36.64] ;  /* 0x00000008241b7981 */ /* 0x000368000c1e9900 */
[----:B------:R1:W5:Y:S01]  /*25540*/  LDG.E.CONSTANT R25, desc[UR8][R34.64] ;  /* 0x0000000822197981 */ /* 0x000362000c1e9900 */
[----:B0-----:R-:W-:-:S03]  /*25550*/  MOV R12, R22 ;  /* 0x00000016000c7202 */ /* 0x001fc60000000f00 */
[----:B------:R1:W5:Y:S04]  /*25560*/  LDG.E.CONSTANT R28, desc[UR8][R10.64] ;  /* 0x000000080a1c7981 */ /* 0x000368000c1e9900 */
[----:B-1---5:R-:W-:Y:S05]  /*25570*/  WARPSYNC.COLLECTIVE R32, `(.L_x_9300) ;  /* 0x0000000020087348 */ /* 0x022fea0003c00000 */
[----:B------:R0:W2:Y:S02]  /*25580*/  SHFL.IDX P2, R22, R20, R23, R21 ;  /* 0x0000001714167389 */ /* 0x0000a40000040015 */
[----:B012--5:R-:W-:Y:S05]  /*25590*/  ENDCOLLECTIVE ;  /* 0x000000000000791b */ /* 0x027fea0003800000 */
.L_x_9300:
[----:B------:R-:W-:-:S04]  /*255a0*/  IMAD R15, R12, R56, R15 ;  /* 0x000000380c0f7224 */ /* 0x000fc800078e020f */
[----:B------:R-:W-:-:S04]  /*255b0*/  IMAD R15, R17, R22, R15 ;  /* 0x00000016110f7224 */ /* 0x000fc800078e020f */
[----:B------:R-:W-:-:S04]  /*255c0*/  IMAD.WIDE R30, R15, 0x4, R54 ;  /* 0x000000040f1e7825 */ /* 0x000fc800078e0236 */
[----:B------:R-:W-:-:S05]  /*255d0*/  IMAD.WIDE R8, R3, 0x4, R30 ;  /* 0x0000000403087825 */ /* 0x000fca00078e021e */
[----:B------:R0:W5:Y:S01]  /*255e0*/  LDG.E.CONSTANT R18, desc[UR8][R8.64] ;  /* 0x0000000808127981 */ /* 0x000162000c1e9900 */
[----:B------:R-:W-:Y:S01]  /*255f0*/  HFMA2 R23, -RZ, RZ, 0, 1.1920928955078125e-07 ;  /* 0x00000002ff177431 */ /* 0x000fe200000001ff */
[----:B------:R-:W-:-:S07]  /*25600*/  MOV R20, R52 ;  /* 0x0000003400147202 */ /* 0x000fce0000000f00 */
[----:B0----5:R-:W-:Y:S05]  /*25610*/  WARPSYNC.COLLECTIVE R32, `(.L_x_9301) ;  /* 0x0000000020087348 */ /* 0x021fea0003c00000 */
[----:B------:R1:W2:Y:S02]  /*25620*/  SHFL.IDX P2, R22, R20, R23, R21 ;  /* 0x0000001714167389 */ /* 0x0002a40000040015 */
[----:B012--5:R-:W-:Y:S05]  /*25630*/  ENDCOLLECTIVE ;  /* 0x000000000000791b */ /* 0x027fea0003800000 */
.L_x_9301:
[----:B------:R-:W-:-:S05]  /*25640*/  IMAD.WIDE R40, R56, 0x4, R30 ;  /* 0x0000000438287825 */ /* 0x000fca00078e021e */
[----:B------:R0:W5:Y:S01]  /*25650*/  LDG.E.CONSTANT R15, desc[UR8][R40.64] ;  /* 0x00000008280f7981 */ /* 0x000162000c1e9900 */
[----:B------:R-:W-:Y:S02]  /*25660*/  MOV R20, R14 ;  /* 0x0000000e00147202 */ /* 0x000fe40000000f00 */
[----:B0-----:R-:W-:-:S07]  /*25670*/  MOV R41, R22 ;  /* 0x0000001600297202 */ /* 0x001fce0000000f00 */
[----:B-----5:R-:W-:Y:S05]  /*25680*/  WARPSYNC.COLLECTIVE R32, `(.L_x_9302) ;  /* 0x0000000020087348 */ /* 0x020fea0003c00000 */
[----:B------:R0:W1:Y:S02]  /*25690*/  SHFL.IDX P2, R22, R20, R23, R21 ;  /* 0x0000001714167389 */ /* 0x0000640000040015 */
[----:B01---5:R-:W-:Y:S05]  /*256a0*/  ENDCOLLECTIVE ;  /* 0x000000000000791b */ /* 0x023fea0003800000 */
.L_x_9302:
[----:B------:R0:W-:Y:S04]  /*256b0*/  STL [R1+0x130], R18 ;  /* 0x0001301201007387 */ /* 0x0001e80000100800 */
[----:B0-----:R0:W5:Y:S01]  /*256c0*/  LDL R18, [R1+0xd8] ;  /* 0x0000d80001127983 */ /* 0x0011620000100800 */
[----:B------:R-:W-:Y:S02]  /*256d0*/  MOV R20, R16 ;  /* 0x0000001000147202 */ /* 0x000fe40000000f00 */
[----:B------:R-:W-:-:S07]  /*256e0*/  MOV R40, R22 ;  /* 0x0000001600287202 */ /* 0x000fce0000000f00 */
[----:B0----5:R-:W-:Y:S05]  /*256f0*/  WARPSYNC.COLLECTIVE R32, `(.L_x_9303) ;  /* 0x0000000020087348 */ /* 0x021fea0003c00000 */
[----:B------:R1:W2:Y:S02]  /*25700*/  SHFL.IDX P2, R22, R20, R23, R21 ;  /* 0x0000001714167389 */ /* 0x0002a40000040015 */
[----:B012--5:R-:W-:Y:S05]  /*25710*/  ENDCOLLECTIVE ;  /* 0x000000000000791b */ /* 0x027fea0003800000 */
.L_x_9303:
[----:B------:R-:W-:Y:S01]  /*25720*/  IADD3 R41, PT, PT, R0, R41, RZ ;  /* 0x0000002900297210 */ /* 0x000fe20007ffe0ff */
[----:B------:R-:W-:-:S04]  /*25730*/  IMAD.WIDE R38, R6, 0x4, R30 ;  /* 0x0000000406267825 */ /* 0x000fc800078e021e */
[----:B------:R-:W-:Y:S01]  /*25740*/  IMAD R41, R40, R56, R41 ;  /* 0x0000003828297224 */ /* 0x000fe200078e0229 */
[----:B------:R-:W5:Y:S01]  /*25750*/  LDG.E.CONSTANT R13, desc[UR8][R38.64] ;  /* 0x00000008260d7981 */ /* 0x000f62000c1e9900 */
[----:B------:R-:W-:-:S04]  /*25760*/  IMAD.WIDE R42, R4, 0x4, R30 ;  /* 0x00000004042a7825 */ /* 0x000fc800078e021e */
[--C-:B------:R-:W-:Y:S01]  /*25770*/  IMAD.WIDE R36, R5, 0x4, R30.reuse ;  /* 0x0000000405247825 */ /* 0x100fe200078e021e */
[----:B------:R-:W5:Y:S03]  /*25780*/  LDG.E.CONSTANT R17, desc[UR8][R42.64] ;  /* 0x000000082a117981 */ /* 0x000f66000c1e9900 */
[--C-:B------:R-:W-:Y:S01]  /*25790*/  IMAD.WIDE R34, R7, 0x4, R30.reuse ;  /* 0x0000000407227825 */ /* 0x100fe200078e021e */
[----:B------:R0:W2:Y:S03]  /*257a0*/  LDG.E.CONSTANT R38, desc[UR8][R30.64] ;  /* 0x000000081e267981 */ /* 0x0000a6000c1e9900 */
[----:B------:R-:W-:Y:S01]  /*257b0*/  IMAD.WIDE R8, R51, 0x4, R30 ;  /* 0x0000000433087825 */ /* 0x000fe200078e021e */
[----:B------:R-:W5:Y:S04]  /*257c0*/  LDG.E.CONSTANT R12, desc[UR8][R36.64] ;  /* 0x00000008240c7981 */ /* 0x000f68000c1e9900 */
[----:B------:R1:W5:Y:S04]  /*257d0*/  LDG.E.CONSTANT R10, desc[UR8][R8.64] ;  /* 0x00000008080a7981 */ /* 0x000368000c1e9900 */
[----:B------:R-:W5:Y:S01]  /*257e0*/  LDG.E.CONSTANT R11, desc[UR8][R34.64] ;  /* 0x00000008220b7981 */ /* 0x000f62000c1e9900 */
[----:B0-----:R-:W-:-:S04]  /*257f0*/  IMAD R31, R18, R22, R41 ;  /* 0x00000016121f7224 */ /* 0x001fc800078e0229 */
[----:B------:R-:W-:-:S04]  /*25800*/  IMAD.WIDE R30, R31, 0x4, R54 ;  /* 0x000000041f1e7825 */ /* 0x000fc800078e0236 */
[----:B-1----:R-:W-:-:S05]  /*25810*/  IMAD.WIDE R8, R3, 0x4, R30 ;  /* 0x0000000403087825 */ /* 0x002fca00078e021e */
[----:B------:R0:W3:Y:S01]  /*25820*/  LDG.E.CONSTANT R2, desc[UR8][R8.64] ;  /* 0x0000000808027981 */ /* 0x0000e2000c1e9900 */
[----:B------:R-:W-:-:S04]  /*25830*/  IMAD.WIDE R22, R56, 0x4, R30 ;  /* 0x0000000438167825 */ /* 0x000fc800078e021e */
[--C-:B------:R-:W-:Y:S01]  /*25840*/  IMAD.WIDE R20, R7, 0x4, R30.reuse ;  /* 0x0000000407147825 */ /* 0x100fe200078e021e */
[----:B------:R1:W5:Y:S03]  /*25850*/  LDG.E.CONSTANT R58, desc[UR8][R22.64] ;  /* 0x00000008163a7981 */ /* 0x000366000c1e9900 */
[----:B0-----:R-:W-:-:S04]  /*25860*/  IMAD.WIDE R8, R4, 0x4, R30 ;  /* 0x0000000404087825 */ /* 0x001fc800078e021e */
[----:B-1----:R-:W-:Y:S02]  /*25870*/  HFMA2 R23, -RZ, RZ, 0, 1.78813934326171875e-07 ;  /* 0x00000003ff177431 */ /* 0x002fe400000001ff */
[----:B------:R-:W-:-:S04]  /*25880*/  IMAD.WIDE R34, R6, 0x4, R30 ;  /* 0x0000000406227825 */ /* 0x000fc800078e021e */
[----:B------:R-:W-:Y:S01]  /*25890*/  IMAD.WIDE R36, R5, 0x4, R30 ;  /* 0x0000000405247825 */ /* 0x000fe200078e021e */
[----:B------:R-:W5:Y:S04]  /*258a0*/  LDG.E.CONSTANT R59, desc[UR8][R34.64] ;  /* 0x00000008223b7981 */ /* 0x000f68000c1e9900 */
[----:B------:R-:W5:Y:S04]  /*258b0*/  LDG.E.CONSTANT R35, desc[UR8][R30.64] ;  /* 0x000000081e237981 */ /* 0x000f68000c1e9900 */
[----:B---3--:R0:W-:Y:S04]  /*258c0*/  STL [R1+0x12c], R2 ;  /* 0x00012c0201007387 */ /* 0x0081e80000100800 */
[----:B0-----:R-:W5:Y:S04]  /*258d0*/  LDG.E.CONSTANT R2, desc[UR8][R8.64] ;  /* 0x0000000808027981 */ /* 0x001f68000c1e9900 */
[----:B------:R0:W5:Y:S04]  /*258e0*/  LDG.E.CONSTANT R8, desc[UR8][R20.64] ;  /* 0x0000000814087981 */ /* 0x000168000c1e9900 */
[----:B--2---:R1:W-:Y:S04]  /*258f0*/  STL [R1+0x8], R38 ;  /* 0x0000082601007387 */ /* 0x0043e80000100800 */
[----:B------:R1:W5:Y:S01]  /*25900*/  LDG.E.CONSTANT R9, desc[UR8][R36.64] ;  /* 0x0000000824097981 */ /* 0x000362000c1e9900 */
[----:B0-----:R-:W-:-:S02]  /*25910*/  MOV R20, R52 ;  /* 0x0000003400147202 */ /* 0x001fc40000000f00 */
[----:B------:R-:W-:-:S07]  /*25920*/  MOV R21, 0x181f ;  /* 0x0000181f00157802 */ /* 0x000fce0000000f00 */
[----:B-1---5:R-:W-:Y:S05]  /*25930*/  WARPSYNC.COLLECTIVE R32, `(.L_x_9304) ;  /* 0x0000000020087348 */ /* 0x022fea0003c00000 */
[----:B------:R0:W2:Y:S02]  /*25940*/  SHFL.IDX P2, R22, R20, R23, R21 ;  /* 0x0000001714167389 */ /* 0x0000a40000040015 */
[----:B012--5:R-:W-:Y:S05]  /*25950*/  ENDCOLLECTIVE ;  /* 0x000000000000791b */ /* 0x027fea0003800000 */
.L_x_9304:
[----:B------:R-:W-:Y:S02]  /*25960*/  MOV R20, R14 ;  /* 0x0000000e00147202 */ /* 0x000fe40000000f00 */
[----:B------:R-:W-:-:S07]  /*25970*/  MOV R39, R22 ;  /* 0x0000001600277202 */ /* 0x000fce0000000f00 */
[----:B------:R-:W-:Y:S05]  /*25980*/  WARPSYNC.COLLECTIVE R32, `(.L_x_9305) ;  /* 0x0000000020087348 */ /* 0x000fea0003c00000 */
[----:B------:R0:W1:Y:S02]  /*25990*/  SHFL.IDX P2, R22, R20, R23, R21 ;  /* 0x0000001714167389 */ /* 0x0000640000040015 */
[----:B01----:R-:W-:Y:S05]  /*259a0*/  ENDCOLLECTIVE ;  /* 0x000000000000791b */ /* 0x003fea0003800000 */
.L_x_9305:
[----:B------:R-:W-:Y:S02]  /*259b0*/  MOV R20, R16 ;  /* 0x0000001000147202 */ /* 0x000fe40000000f00 */
[----:B------:R-:W-:-:S07]  /*259c0*/  MOV R38, R22 ;  /* 0x0000001600267202 */ /* 0x000fce0000000f00 */
[----:B------:R-:W-:Y:S05]  /*259d0*/  WARPSYNC.COLLECTIVE R32, `(.L_x_9306) ;  /* 0x0000000020087348 */ /* 0x000fea0003c00000 */
[----:B------:R0:W1:Y:S02]  /*259e0*/  SHFL.IDX P2, R22, R20, R23, R21 ;  /* 0x0000001714167389 */ /* 0x0000640000040015 */
[----:B01----:R-:W-:Y:S05]  /*259f0*/  ENDCOLLECTIVE ;  /* 0x000000000000791b */ /* 0x003fea0003800000 */
.L_x_9306:
[----:B------:R-:W-:Y:S01]  /*25a00*/  HFMA2 R23, -RZ, RZ, 0, 2.384185791015625e-07 ;  /* 0x00000004ff177431 */ /* 0x000fe200000001ff */
[----:B------:R-:W-:Y:S02]  /*25a10*/  MOV R20, R52 ;  /* 0x0000003400147202 */ /* 0x000fe40000000f00 */
[----:B------:R-:W-:-:S07]  /*25a20*/  MOV R40, R22 ;  /* 0x0000001600287202 */ /* 0x000fce0000000f00 */
[----:B------:R-:W-:Y:S05]  /*25a30*/  WARPSYNC.COLLECTIVE R32, `(.L_x_9307) ;  /* 0x0000000020087348 */ /* 0x000fea0003c00000 */
[----:B------:R0:W1:Y:S02]  /*25a40*/  SHFL.IDX P2, R22, R20, R23, R21 ;  /* 0x0000001714167389 */ /* 0x0000640000040015 */
[----:B01----:R-:W-:Y:S05]  /*25a50*/  ENDCOLLECTIVE ;  /* 0x000000000000791b */ /* 0x003fea0003800000 */
.L_x_9307:
[----:B------:R-:W-:Y:S02]  /*25a60*/  MOV R20, R14 ;  /* 0x0000000e00147202 */ /* 0x000fe40000000f00 */
[----:B------:R-:W-:-:S07]  /*25a70*/  MOV R42, R22 ;  /* 0x00000016002a7202 */ /* 0x000fce0000000f00 */
[----:B------:R-:W-:Y:S05]  /*25a80*/  WARPSYNC.COLLECTIVE R32, `(.L_x_9308) ;  /* 0x0000000020087348 */ /* 0x000fea0003c00000 */
[----:B------:R0:W1:Y:S02]  /*25a90*/  SHFL.IDX P2, R22, R20, R23, R21 ;  /* 0x0000001714167389 */ /* 0x0000640000040015 */
[----:B01----:R-:W-:Y:S05]  /*25aa0*/  ENDCOLLECTIVE ;  /* 0x000000000000791b */ /* 0x003fea0003800000 */
.L_x_9308:
[----:B------:R-:W-:Y:S02]  /*25ab0*/  IADD3 R39, PT, PT, R0, R39, RZ ;  /* 0x0000002700277210 */ /* 0x000fe40007ffe0ff */
[----:B------:R-:W-:Y:S02]  /*25ac0*/  MOV R20, R16 ;  /* 0x0000001000147202 */ /* 0x000fe40000000f00 */
[----:B------:R-:W-:-:S07]  /*25ad0*/  MOV R48, R22 ;  /* 0x0000001600307202 */ /* 0x000fce0000000f00 */
[----:B------:R-:W-:Y:S05]  /*25ae0*/  WARPSYNC.COLLECTIVE R32, `(.L_x_9309) ;  /* 0x0000000020087348 */ /* 0x000fea0003c00000 */
[----:B------:R0:W1:Y:S02]  /*25af0*/  SHFL.IDX P2, R22, R20, R23, R21 ;  /* 0x0000001714167389 */ /* 0x0000640000040015 */
[----:B01----:R-:W-:Y:S05]  /*25b00*/  ENDCOLLECTIVE ;  /* 0x000000000000791b */ /* 0x003fea0003800000 */
.L_x_9309:
[----:B------:R-:W-:Y:S02]  /*25b10*/  IMAD R39, R38, R56, R39 ;  /* 0x0000003826277224 */ /* 0x000fe400078e0227 */
[----:B------:R-:W-:-:S04]  /*25b20*/  IMAD.WIDE R36, R51, 0x4, R30 ;  /* 0x0000000433247825 */ /* 0x000fc800078e021e */
[----:B------:R-:W-:Y:S01]  /*25b30*/  IMAD R31, R18, R40, R39 ;  /* 0x00000028121f7224 */ /* 0x000fe200078e0227 */
[----:B------:R-:W5:Y:S03]  /*25b40*/  LDG.E.CONSTANT R34, desc[UR8][R36.64] ;  /* 0x0000000824227981 */ /* 0x000f66000c1e9900 */
[----:B------:R-:W-:-:S04]  /*25b50*/  IMAD.WIDE R30, R31, 0x4, R54 ;  /* 0x000000041f1e7825 */ /* 0x000fc800078e0236 */
[----:B------:R-:W-:-:S05]  /*25b60*/  IMAD.WIDE R20, R3, 0x4, R30 ;  /* 0x0000000403147825 */ /* 0x000fca00078e021e */
[----:B------:R0:W5:Y:S01]  /*25b70*/  LDG.E.CONSTANT R57, desc[UR8][R20.64] ;  /* 0x0000000814397981 */ /* 0x000162000c1e9900 */
[----:B------:R-:W-:Y:S01]  /*25b80*/  MOV R46, R22 ;  /* 0x00000016002e7202 */ /* 0x000fe20000000f00 */
[----:B------:R-:W-:-:S05]  /*25b90*/  IMAD.WIDE R22, R4, 0x4, R30 ;  /* 0x0000000404167825 */ /* 0x000fca00078e021e */
[----:B------:R1:W5:Y:S01]  /*25ba0*/  LDG.E.CONSTANT R40, desc[UR8][R22.64] ;  /* 0x0000000816287981 */ /* 0x000362000c1e9900 */
[----:B0-----:R-:W-:Y:S02]  /*25bb0*/  MOV R20, R52 ;  /* 0x0000003400147202 */ /* 0x001fe40000000f00 */
[----:B------:R-:W-:Y:S01]  /*25bc0*/  MOV R21, 0x181f ;  /* 0x0000181f00157802 */ /* 0x000fe20000000f00 */
[----:B-1----:R-:W-:-:S07]  /*25bd0*/  HFMA2 R23, -RZ, RZ, 0, 2.98023223876953125e-07 ;  /* 0x00000005ff177431 */ /* 0x002fce00000001ff */
[----:B-----5:R-:W-:Y:S05]  /*25be0*/  WARPSYNC.COLLECTIVE R32, `(.L_x_9310) ;  /* 0x0000000020087348 */ /* 0x020fea0003c00000 */
[----:B------:R0:W1:Y:S02]  /*25bf0*/  SHFL.IDX P2, R22, R20, R23, R21 ;  /* 0x0000001714167389 */ /* 0x0000640000040015 */
[----:B01---5:R-:W-:Y:S05]  /*25c00*/  ENDCOLLECTIVE ;  /* 0x000000000000791b */ /* 0x023fea0003800000 */
.L_x_9310:
[----:B------:R-:W-:Y:S02]  /*25c10*/  IADD3 R37, PT, PT, R0, R42, RZ ;  /* 0x0000002a00257210 */ /* 0x000fe40007ffe0ff */
[----:B------:R-:W-:-:S03]  /*25c20*/  MOV R20, R14 ;  /* 0x0000000e00147202 */ /* 0x000fc60000000f00 */
[----:B------:R-:W-:Y:S01]  /*25c30*/  IMAD R48, R48, R56, R37 ;  /* 0x0000003830307224 */ /* 0x000fe200078e0225 */
[----:B------:R-:W-:-:S07]  /*25c40*/  MOV R47, R22 ;  /* 0x00000016002f7202 */ /* 0x000fce0000000f00 */
[----:B------:R-:W-:Y:S05]  /*25c50*/  WARPSYNC.COLLECTIVE R32, `(.L_x_9311) ;  /* 0x0000000020087348 */ /* 0x000fea0003c00000 */
[----:B------:R0:W1:Y:S02]  /*25c60*/  SHFL.IDX P2, R22, R20, R23, R21 ;  /* 0x0000001714167389 */ /* 0x0000640000040015 */
[----:B01----:R-:W-:Y:S05]  /*25c70*/  ENDCOLLECTIVE ;  /* 0x000000000000791b */ /* 0x003fea0003800000 */
.L_x_9311:
[----:B------:R-:W-:-:S04]  /*25c80*/  IMAD.WIDE R36, R56, 0x4, R30 ;  /* 0x0000000438247825 */ /* 0x000fc800078e021e */
[--C-:B------:R-:W-:Y:S02]  /*25c90*/  IMAD.WIDE R44, R7, 0x4, R30.reuse ;  /* 0x00000004072c7825 */ /* 0x100fe400078e021e */
[----:B------:R-:W5:Y:S02]  /*25ca0*/  LDG.E.CONSTANT R36, desc[UR8][R36.64] ;  /* 0x0000000824247981 */ /* 0x000f64000c1e9900 */
[----:B------:R-:W-:Y:S02]  /*25cb0*/  IMAD.WIDE R20, R51, 0x4, R30 ;  /* 0x0000000433147825 */ /* 0x000fe400078e021e */
[----:B------:R-:W5:Y:S04]  /*25cc0*/  LDG.E.CONSTANT R37, desc[UR8][R44.64] ;  /* 0x000000082c257981 */ /* 0x000f68000c1e9900 */
[----:B------:R0:W5:Y:S01]  /*25cd0*/  LDG.E.CONSTANT R44, desc[UR8][R20.64] ;  /* 0x00000008142c7981 */ /* 0x000162000c1e9900 */
[----:B------:R-:W-:Y:S01]  /*25ce0*/  MOV R41, R22 ;  /* 0x0000001600297202 */ /* 0x000fe20000000f00 */
[----:B------:R-:W-:-:S02]  /*25cf0*/  IMAD R49, R18, R46, R48 ;  /* 0x0000002e12317224 */ /* 0x000fc400078e0230 */
[--C-:B------:R-:W-:Y:S01]  /*25d00*/  IMAD.WIDE R38, R6, 0x4, R30.reuse ;  /* 0x0000000406267825 */ /* 0x100fe200078e021e */
[----:B------:R1:W5:Y:S03]  /*25d10*/  LDG.E.CONSTANT R45, desc[UR8][R30.64] ;  /* 0x000000081e2d7981 */ /* 0x000366000c1e9900 */
[----:B0-----:R-:W-:Y:S01]  /*25d20*/  HFMA2 R21, -RZ, RZ, 0, 0.0020122528076171875 ;  /* 0x0000181fff157431 */ /* 0x001fe200000001ff */
[----:B------:R-:W-:Y:S01]  /*25d30*/  MOV R20, R16 ;  /* 0x0000001000147202 */ /* 0x000fe20000000f00 */
[----:B------:R-:W-:Y:S01]  /*25d40*/  IMAD.WIDE R42, R5, 0x4, R30 ;  /* 0x00000004052a7825 */ /* 0x000fe200078e021e */
[----:B------:R1:W5:Y:S06]  /*25d50*/  LDG.E.CONSTANT R39, desc[UR8][R38.64] ;  /* 0x0000000826277981 */ /* 0x00036c000c1e9900 */
[----:B-1---5:R-:W-:Y:S05]  /*25d60*/  WARPSYNC.COLLECTIVE R32, `(.L_x_9312) ;  /* 0x0000000020087348 */ /* 0x022fea0003c00000 */
[----:B------:R0:W2:Y:S02]  /*25d70*/  SHFL.IDX P2, R22, R20, R23, R21 ;  /* 0x0000001714167389 */ /* 0x0000a40000040015 */
[----:B012--5:R-:W-:Y:S05]  /*25d80*/  ENDCOLLECTIVE ;  /* 0x000000000000791b */ /* 0x027fea0003800000 */
.L_x_9312:
[----:B------:R-:W-:Y:S01]  /*25d90*/  IADD3 R50, PT, PT, R0, R47, RZ ;  /* 0x0000002f00327210 */ /* 0x000fe20007ffe0ff */
[----:B------:R-:W5:Y:S01]  /*25da0*/  LDG.E.CONSTANT R38, desc[UR8][R42.64] ;  /* 0x000000082a267981 */ /* 0x000f62000c1e9900 */
[----:B------:R-:W-:-:S04]  /*25db0*/  IMAD.WIDE R20, R49, 0x4, R54 ;  /* 0x0000000431147825 */ /* 0x000fc800078e0236 */
[----:B------:R-:W-:Y:S01]  /*25dc0*/  IMAD.WIDE R30, R56, 0x4, R20 ;  /* 0x00000004381e7825 */ /* 0x000fe200078e0214 */
[----:B------:R-:W-:-:S03]  /*25dd0*/  MOV R32, R22 ;  /* 0x0000001600207202 */ /* 0x000fc60000000f00 */
[--C-:B------:R-:W-:Y:S01]  /*25de0*/  IMAD.WIDE R22, R3, 0x4, R20.reuse ;  /* 0x0000000403167825 */ /* 0x100fe200078e0214 */
[----:B------:R0:W5:Y:S03]  /*25df0*/  LDG.E.CONSTANT R43, desc[UR8][R30.64] ;  /* 0x000000081e2b7981 */ /* 0x000166000c1e9900 */
[--C-:B------:R-:W-:Y:S01]  /*25e00*/  IMAD.WIDE R46, R7, 0x4, R20.reuse ;  /* 0x00000004072e7825 */ /* 0x100fe200078e0214 */
[----:B------:R1:W5:Y:S03]  /*25e10*/  LDG.E.CONSTANT R42, desc[UR8][R22.64] ;  /* 0x00000008162a7981 */ /* 0x000366000c1e9900 */
[--C-:B------:R-:W-:Y:S02]  /*25e20*/  IMAD.WIDE R48, R4, 0x4, R20.reuse ;  /* 0x0000000404307825 */ /* 0x100fe400078e0214 */
[----:B------:R-:W5:Y:S02]  /*25e30*/  LDG.E.CONSTANT R47, desc[UR8][R46.64] ;  /* 0x000000082e2f7981 */ /* 0x000f64000c1e9900 */
[----:B0-----:R-:W-:-:S04]  /*25e40*/  IMAD.WIDE R30, R5, 0x4, R20 ;  /* 0x00000004051e7825 */ /* 0x001fc800078e0214 */
[----:B-1----:R-:W-:-:S04]  /*25e50*/  IMAD.WIDE R22, R6, 0x4, R20 ;  /* 0x0000000406167825 */ /* 0x002fc800078e0214 */
[----:B------:R-:W-:Y:S01]  /*25e60*/  IMAD R50, R41, R56, R50 ;  /* 0x0000003829327224 */ /* 0x000fe200078e0232 */
[----:B------:R0:W5:Y:S04]  /*25e70*/  LDG.E.CONSTANT R46, desc[UR8][R22.64] ;  /* 0x00000008162e7981 */ /* 0x000168000c1e9900 */
[----:B------:R-:W5:Y:S01]  /*25e80*/  LDG.E.CONSTANT R41, desc[UR8][R30.64] ;  /* 0x000000081e297981 */ /* 0x000f62000c1e9900 */
[----:B0-----:R-:W-:-:S03]  /*25e90*/  HFMA2 R23, -RZ, RZ, 0, 3.5762786865234375e-07 ;  /* 0x00000006ff177431 */ /* 0x001fc600000001ff */
[----:B------:R0:W5:Y:S04]  /*25ea0*/  LDG.E.CONSTANT R31, desc[UR8][R48.64] ;  /* 0x00000008301f7981 */ /* 0x000168000c1e9900 */
[----:B------:R1:W5:Y:S01]  /*25eb0*/  LDG.E.CONSTANT R30, desc[UR8][R20.64] ;  /* 0x00000008141e7981 */ /* 0x000362000c1e9900 */
[----:B0-----:R-:W-:-:S04]  /*25ec0*/  IMAD.WIDE R48, R51, 0x4, R20 ;  /* 0x0000000433307825 */ /* 0x001fc800078e0214 */
[----:B------:R-:W-:Y:S01]  /*25ed0*/  IMAD R51, R18, R32, R50 ;  /* 0x0000002012337224 */ /* 0x000fe200078e0232 */
[----:B-1----:R-:W-:Y:S01]  /*25ee0*/  MOV R20, R52 ;  /* 0x0000003400147202 */ /* 0x002fe20000000f00 */
[----:B------:R0:W5:Y:S01]  /*25ef0*/  LDG.E.CONSTANT R48, desc[UR8][R48.64] ;  /* 0x0000000830307981 */ /* 0x000162000c1e9900 */
[----:B------:R-:W-:Y:S02]  /*25f00*/  MOV R21, 0x181f ;  /* 0x0000181f00157802 */ /* 0x000fe40000000f00 */
[----:B------:R-:W-:-:S07]  /*25f10*/  MOV R32, 0xffffffff ;  /* 0xffffffff00207802 */ /* 0x000fce0000000f00 */
[----:B0----5:R-:W-:Y:S05]  /*25f20*/  WARPSYNC.COLLECTIVE R32, `(.L_x_9313) ;  /* 0x0000000020087348 */ /* 0x021fea0003c00000 */
[----:B------:R1:W2:Y:S02]  /*25f30*/  SHFL.IDX P2, R22, R20, R23, R21 ;  /* 0x0000001714167389 */ /* 0x0002a40000040015 */
[----:B012--5:R-:W-:Y:S05]  /*25f40*/  ENDCOLLECTIVE ;  /* 0x000000000000791b */ /* 0x027fea0003800000 */
.L_x_9313:
[----:B------:R-:W-:Y:S02]  /*25f50*/  MOV R20, R14 ;  /* 0x0000000e00147202 */ /* 0x000fe40000000f00 */
[----:B------:R-:W-:-:S07]  /*25f60*/  MOV R50, R22 ;  /* 0x0000001600327202 */ /* 0x000fce0000000f00 */
[----:B------:R-:W-:Y:S05]  /*25f70*/  WARPSYNC.COLLECTIVE R32, `(.L_x_9314) ;  /* 0x0000000020087348 */ /* 0x000fea0003c00000 */
[----:B------:R0:W1:Y:S02]  /*25f80*/  SHFL.IDX P2, R22, R20, R23, R21 ;  /* 0x0000001714167389 */ /* 0x0000640000040015 */
[----:B01----:R-:W-:Y:S05]  /*25f90*/  ENDCOLLECTIVE ;  /* 0x000000000000791b */ /* 0x003fea0003800000 */
.L_x_9314:
[----:B------:R-:W-:Y:S01]  /*25fa0*/  FADD R49, R33, -R29 ;  /* 0x8000001d21317221 */ /* 0x000fe20000000000 */
[----:B------:R-:W-:Y:S01]  /*25fb0*/  IADD3 R53, PT, PT, R0, R50, RZ ;  /* 0x0000003200357210 */ /* 0x000fe20007ffe0ff */
[C-C-:B------:R-:W-:Y:S01]  /*25fc0*/  FADD R21, R28.reuse, -R27.reuse ;  /* 0x8000001b1c157221 */ /* 0x140fe20000000000 */
[----:B------:R-:W-:Y:S01]  /*25fd0*/  MOV R20, R22 ;  /* 0x0000001600147202 */ /* 0x000fe20000000f00 */
[----:B------:R-:W-:Y:S01]  /*25fe0*/  FADD R22, R28, R27 ;  /* 0x0000001b1c167221 */ /* 0x000fe20000000000 */
[C-C-:B------:R-:W-:Y:S01]  /*25ff0*/  FADD R28, -R26.reuse, R25.reuse ;  /* 0x000000191a1c7221 */ /* 0x140fe20000000100 */
[----:B------:R-:W-:Y:S01]  /*26000*/  FADD R25, R26, R25 ;  /* 0x000000191a197221 */ /* 0x000fe20000000000 */
[C-C-:B------:R-:W-:Y:S01]  /*26010*/  FADD R26, R49.reuse, R21.reuse ;  /* 0x00000015311a7221 */ /* 0x140fe20000000000 */
[----:B------:R-:W-:Y:S01]  /*26020*/  FADD R21, R49, -R21 ;  /* 0x8000001531157221 */ /* 0x000fe20000000000 */
[----:B------:R-:W-:-:S03]  /*26030*/  FADD R29, R33, R29 ;  /* 0x0000001d211d7221 */ /* 0x000fc60000000000 */
[C-C-:B------:R-:W-:Y:S01]  /*26040*/  FFMA R61, R21.reuse, -0.70710676908493041992, R28.reuse ;  /* 0xbf3504f3153d7823 */ /* 0x140fe2000000001c */
[----:B------:R-:W-:Y:S01]  /*26050*/  FFMA R28, R21, 0.70710676908493041992, R28 ;  /* 0x3f3504f3151c7823 */ /* 0x000fe2000000001c */
[----:B------:R-:W-:Y:S02]  /*26060*/  HFMA2 R21, -RZ, RZ, 0, 0.0020122528076171875 ;  /* 0x0000181fff157431 */ /* 0x000fe400000001ff */
[----:B------:R-:W-:Y:S01]  /*26070*/  IMAD R53, R20, R56, R53 ;  /* 0x0000003814357224 */ /* 0x000fe200078e0235 */
[----:B------:R-:W-:Y:S01]  /*26080*/  MOV R20, R16 ;  /* 0x0000001000147202 */ /* 0x000fe20000000f00 */
[C-C-:B------:R-:W-:Y:S01]  /*26090*/  FADD R27, R22.reuse, R29.reuse ;  /* 0x0000001d161b7221 */ /* 0x140fe20000000000 */
[----:B------:R-:W-:-:S07]  /*260a0*/  FADD R29, -R22, R29 ;  /* 0x0000001d161d7221 */ /* 0x000fce0000000100 */
[----:B------:R-:W-:Y:S05]  /*260b0*/  WARPSYNC.COLLECTIVE R32, `(.L_x_9315) ;  /* 0x0000000020087348 */ /* 0x000fea0003c00000 */
[----:B------:R0:W1:Y:S02]  /*260c0*/  SHFL.IDX P2, R22, R20, R23, R21 ;  /* 0x0000001714167389 */ /* 0x0000640000040015 */
[----:B01----:R-:W-:Y:S05]  /*260d0*/  ENDCOLLECTIVE ;  /* 0x000000000000791b */ /* 0x003fea0003800000 */
.L_x_9315:
[C-C-:B------:R-:W-:Y:S01]  /*260e0*/  FADD R33, R24.reuse, -R19.reuse ;  /* 0x8000001318217221 */ /* 0x140fe20000000000 */
[----:B------:R-:W-:Y:S01]  /*260f0*/  FADD R19, R24, R19 ;  /* 0x0000001318137221 */ /* 0x000fe20000000000 */
[----:B------:R-:W0:Y:S03]  /*26100*/  S2R R49, SR_CgaCtaId ;  /* 0x0000000000317919 */ /* 0x000e260000008800 */
[----:B------:R-:W-:Y:S01]  /*26110*/  FADD R20, R19, R25 ;  /* 0x0000001913147221 */ /* 0x000fe20000000000 */
[----:B------:R-:W-:-:S03]  /*26120*/  HFMA2 R23, -RZ, RZ, 0, 4.17232513427734375e-07 ;  /* 0x00000007ff177431 */ /* 0x000fc600000001ff */
[C---:B------:R-:W-:Y:S01]  /*26130*/  FADD R24, R20.reuse, -R27 ;  /* 0x8000001b14187221 */ /* 0x040fe20000000000 */
[----:B------:R-:W-:Y:S01]  /*26140*/  MOV R21, R22 ;  /* 0x0000001600157202 */ /* 0x000fe20000000f00 */
[----:B------:R-:W-:Y:S01]  /*26150*/  FADD R22, R19, -R25 ;  /* 0x8000001913167221 */ /* 0x000fe20000000000 */
[----:B------:R-:W-:Y:S01]  /*26160*/  FADD R25, R20, R27 ;  /* 0x0000001b14197221 */ /* 0x000fe20000000000 */
[----:B------:R-:W-:Y:S02]  /*26170*/  MOV R20, R52 ;  /* 0x0000003400147202 */ /* 0x000fe40000000f00 */
[----:B------:R-:W-:Y:S01]  /*26180*/  IMAD R53, R18, R21, R53 ;  /* 0x0000001512357224 */ /* 0x000fe200078e0235 */
[----:B------:R-:W-:Y:S01]  /*26190*/  MOV R21, 0x181f ;  /* 0x0000181f00157802 */ /* 0x000fe20000000f00 */
[----:B------:R-:W-:Y:S01]  /*261a0*/  FFMA R60, R29, -0.41421356797218322754, R22 ;  /* 0xbed413cd1d3c7823 */ /* 0x000fe20000000016 */
[----:B------:R-:W-:-:S07]  /*261b0*/  FFMA R29, R22, 0.41421356797218322754, R29 ;  /* 0x3ed413cd161d7823 */ /* 0x000fce000000001d */
[----:B0-----:R-:W-:Y:S05]  /*261c0*/  WARPSYNC.COLLECTIVE R32, `(.L_x_9316) ;  /* 0x0000000020087348 */ /* 0x001fea0003c00000 */
[----:B------:R1:W2:Y:S02]  /*261d0*/  SHFL.IDX P2, R22, R20, R23, R21 ;  /* 0x0000001714167389 */ /* 0x0002a40000040015 */
[----:B012---:R-:W-:Y:S05]  /*261e0*/  ENDCOLLECTIVE ;  /* 0x000000000000791b */ /* 0x007fea0003800000 */
.L_x_9316:
[C-C-:B------:R-:W-:Y:S01]  /*261f0*/  FFMA R19, R26.reuse, -0.70710676908493041992, R33.reuse ;  /* 0xbf3504f31a137823 */ /* 0x140fe20000000021 */
[----:B------:R-:W-:-:S03]  /*26200*/  FFMA R33, R26, 0.70710676908493041992, R33 ;  /* 0x3f3504f31a217823 */ /* 0x000fc60000000021 */
[----:B------:R-:W-:Y:S01]  /*26210*/  FFMA R26, R61, 0.66817861795425415039, R19 ;  /* 0x3f2b0dc13d1a7823 */ /* 0x000fe20000000013 */
[----:B------:R-:W-:Y:S01]  /*26220*/  FFMA R61, R19, -0.66817861795425415039, R61 ;  /* 0xbf2b0dc1133d7823 */ /* 0x000fe2000000003d */
[----:B------:R-:W-:Y:S01]  /*26230*/  MOV R19, 0x400 ;  /* 0x0000040000137802 */ /* 0x000fe20000000f00 */
[----:B------:R0:W-:Y:S01]  /*26240*/  STL [R1+0x14], R2 ;  /* 0x0000140201007387 */ /* 0x0001e20000100800 */
[----:B------:R-:W-:Y:S02]  /*26250*/  MOV R20, R14 ;  /* 0x0000000e00147202 */ /* 0x000fe40000000f00 */
[----:B0-----:R-:W-:Y:S02]  /*26260*/  LEA R2, R49, R19, 0x18 ;  /* 0x0000001331027211 */ /* 0x001fe400078ec0ff */
[----:B------:R-:W-:-:S07]  /*26270*/  MOV R49, R22 ;  /* 0x0000001600317202 */ /* 0x000fce0000000f00 */
[----:B------:R-:W-:Y:S05]  /*26280*/  WARPSYNC.COLLECTIVE R32, `(.L_x_9317) ;  /* 0x0000000020087348 */ /* 0x000fea0003c00000 */
[----:B------:R0:W1:Y:S02]  /*26290*/  SHFL.IDX P2, R22, R20, R23, R21 ;  /* 0x0000001714167389 */ /* 0x0000640000040015 */
[----:B01----:R-:W-:Y:S05]  /*262a0*/  ENDCOLLECTIVE ;  /* 0x000000000000791b */ /* 0x003fea0003800000 */
.L_x_9317:
[----:B------:R-:W-:Y:S01]  /*262b0*/  IADD3 R52, PT, PT, R0, R49, RZ ;  /* 0x0000003100347210 */ /* 0x000fe20007ffe0ff */
[----:B------:R-:W0:Y:S01]  /*262c0*/  S2R R50, SR_LANEID ;  /* 0x0000000000327919 */ /* 0x000e220000000000 */
[----:B------:R-:W-:Y:S02]  /*262d0*/  MOV R20, R16 ;  /* 0x0000001000147202 */ /* 0x000fe40000000f00 */
[----:B------:R-:W-:-:S05]  /*262e0*/  MOV R23, R22 ;  /* 0x0000001600177202 */ /* 0x000fca0000000f00 */
[----:B------:R-:W-:Y:S02]  /*262f0*/  IMAD R52, R23, R56, R52 ;  /* 0x0000003817347224 */ /* 0x000fe400078e0234 */
[----:B------:R-:W-:-:S07]  /*26300*/  HFMA2 R23, -RZ, RZ, 0, 4.17232513427734375e-07 ;  /* 0x00000007ff177431 */ /* 0x000fce00000001ff */
[----:B0-----:R-:W-:Y:S05]  /*26310*/  WARPSYNC.COLLECTIVE R32, `(.L_x_9318) ;  /* 0x0000000020087348 */ /* 0x001fea0003c00000 */
[----:B------:R1:W2:Y:S02]  /*26320*/  SHFL.IDX P2, R22, R20, R23, R21 ;  /* 0x0000001714167389 */ /* 0x0002a40000040015 */
[----:B012---:R-:W-:Y:S05]  /*26330*/  ENDCOLLECTIVE ;  /* 0x000000000000791b */ /* 0x007fea0003800000 */
.L_x_9318:
[----:B------:R-:W-:Y:S01]  /*26340*/  FFMA R27, R28, -0.19891236722469329834, R33 ;  /* 0xbe4bafaf1c1b7823 */ /* 0x000fe20000000021 */
[----:B------:R-:W-:Y:S01]  /*26350*/  FFMA R28, R33, 0.19891236722469329834, R28 ;  /* 0x3e4bafaf211c7823 */ /* 0x000fe2000000001c */
[----:B------:R0:W-:Y:S01]  /*26360*/  STL [R1+0xdc], R2 ;  /* 0x0000dc0201007387 */ /* 0x0001e20000100800 */
[----:B------:R-:W-:-:S03]  /*26370*/  LEA.HI R33, RZ, R50, RZ, 0x3 ;  /* 0x00000032ff217211 */ /* 0x000fc600078f18ff */
[----:B------:R0:W-:Y:S04]  /*26380*/  STL [R1+0xe0], R14 ;  /* 0x0000e00e01007387 */ /* 0x0001e80000100800 */
[----:B------:R0:W-:Y:S04]  /*26390*/  STL [R1+0xe4], R0 ;  /* 0x0000e40001007387 */ /* 0x0001e80000100800 */
[----:B------:R0:W-:Y:S01]  /*263a0*/  STL [R1+0xe8], R16 ;  /* 0x0000e81001007387 */ /* 0x0001e20000100800 */
[----:B------:R-:W-:Y:S01]  /*263b0*/  LOP3.LUT R33, R33, 0x3ffffff8, RZ, 0xc0, !PT ;  /* 0x3ffffff821217812 */ /* 0x000fe200078ec0ff */
[----:B------:R-:W-:-:S02]  /*263c0*/  IMAD R52, R18, R22, R52 ;  /* 0x0000001612347224 */ /* 0x000fc400078e0234 */
[----:B------:R0:W5:Y:S01]  /*263d0*/  LDL.LU R18, [R1+0x130] ;  /* 0x0001300001127983 */ /* 0x0001620000300800 */
[----:B------:R-:W-:Y:S02]  /*263e0*/  IADD3 R33, PT, PT, -R33, R50, RZ ;  /* 0x0000003221217210 */ /* 0x000fe40007ffe1ff */
[----:B------:R-:W-:Y:S02]  /*263f0*/  LOP3.LUT R19, R50, 0x3ffffff8, RZ, 0xc0, !PT ;  /* 0x3ffffff832137812 */ /* 0x000fe400078ec0ff */
[----:B------:R0:W5:Y:S03]  /*26400*/  LDL.LU R50, [R1+0x8] ;  /* 0x0000080001327983 */ /* 0x0001660000300800 */
[----:B------:R-:W-:Y:S02]  /*26410*/  IMAD R33, R33, 0x21, R19 ;  /* 0x0000002121217824 */ /* 0x000fe400078e0213 */
[----:B------:R-:W1:Y:S01]  /*26420*/  S2R R19, SR_LANEID ;  /* 0x0000000000137919 */ /* 0x000e620000000000 */
[----:B------:R-:W-:Y:S01]  /*26430*/  FMUL R24, R24, 1.4142135381698608398 ;  /* 0x3fb504f318187820 */ /* 0x000fe20000400000 */
[----:B-1----:R-:W-:-:S02]  /*26440*/  LOP3.LUT P0, RZ, R19, 0x7, RZ, 0xc0, !PT ;  /* 0x0000000713ff7812 */ /* 0x002fc4000780c0ff */
[----:B0-----:R-:W-:-:S11]  /*26450*/  LEA R19, R19, R2, 0x2 ;  /* 0x0000000213137211 */ /* 0x001fd600078e10ff */
[----:B-----5:R-:W-:Y:S05]  /*26460*/  WARPSYNC.COLLECTIVE R32, `(.L_x_9319) ;  /* 0x0000000020087348 */ /* 0x020fea0003c00000 */
[----:B------:R-:W-:Y:S01]  /*26470*/  NOP ;  /* 0x0000000000007918 */ /* 0x000fe20000000000 */
[----:B-----5:R-:W-:Y:S05]  /*26480*/  ENDCOLLECTIVE ;  /* 0x000000000000791b */ /* 0x020fea0003800000 */
.L_x_9319:
[----:B------:R0:W-:Y:S02]  /*26490*/  STS [R19+0x210], R24 ;  /* 0x0002101813007388 */ /* 0x0001e40000000800 */
[----:B0-----:R-:W-:Y:S01]  /*264a0*/  LEA R24, R33, R2, 0x2 ;  /* 0x0000000221187211 */ /* 0x001fe200078e10ff */
        /* <DEDUP_REMOVED lines=9> */
[----:B------:R-:W-:Y:S01]  /*26540*/  FADD R17, -R18, R21 ;  /* 0x0000001512117221 */ /* 0x000fe20000000100 */
[C-C-:B------:R-:W-:Y:S01]  /*26550*/  FADD R18, R50.reuse, R10.reuse ;  /* 0x0000000a32127221 */ /* 0x140fe20000000000 */
[----:B------:R-:W-:-:S02]  /*26560*/  FADD R10, R50, -R10 ;  /* 0x8000000a320a7221 */ /* 0x000fc40000000000 */
[----:B------:R0:W5:Y:S04]  /*26570*/  LDL.LU R50, [R1+0x14] ;  /* 0x0000140001327983 */ /* 0x0001680000300800 */
[----:B------:R0:W5:Y:S01]  /*26580*/  LDL.LU R2, [R1+0x12c] ;  /* 0x00012c0001027983 */ /* 0x0001620000300800 */
[----:B------:R-:W-:Y:S01]  /*26590*/  FMUL R60, R60, 1.8477590084075927734 ;  /* 0x3fec835e3c3c7820 */ /* 0x000fe20000400000 */
[--C-:B------:R-:W-:Y:S01]  /*265a0*/  FADD R21, R18, R15.reuse ;  /* 0x0000000f12157221 */ /* 0x100fe20000000000 */
[----:B------:R-:W-:Y:S01]  /*265b0*/  FMUL R25, R25, 1.4142135381698608398 ;  /* 0x3fb504f319197820 */ /* 0x000fe20000400000 */
[----:B------:R-:W-:Y:S01]  /*265c0*/  FMUL R26, R26, 1.6629391908645629883 ;  /* 0x3fd4db311a1a7820 */ /* 0x000fe20000400000 */
[----:B------:R-:W-:Y:S01]  /*265d0*/  FMUL R28, R28, 1.9615705013275146484 ;  /* 0x3ffb14be1c1c7820 */ /* 0x000fe20000400000 */
[----:B------:R1:W-:Y:S01]  /*265e0*/  STS [R19+0x108], R60 ;  /* 0x0001083c13007388 */ /* 0x0003e20000000800 */
[----:B------:R-:W-:Y:S01]  /*265f0*/  FADD R18, R18, -R15 ;  /* 0x8000000f12127221 */ /* 0x000fe20000000000 */
[C-C-:B------:R-:W-:Y:S01]  /*26600*/  FFMA R15, R11.reuse, -0.70710676908493041992, R10.reuse ;  /* 0xbf3504f30b0f7823 */ /* 0x140fe2000000000a */
[----:B------:R-:W-:Y:S01]  /*26610*/  FFMA R10, R11, 0.70710676908493041992, R10 ;  /* 0x3f3504f30b0a7823 */ /* 0x000fe2000000000a */
[----:B------:R2:W-:Y:S01]  /*26620*/  STS [R19], R25 ;  /* 0x0000001913007388 */ /* 0x0005e20000000800 */
[----:B------:R-:W-:Y:S01]  /*26630*/  FMUL R27, R27, 1.9615705013275146484 ;  /* 0x3ffb14be1b1b7820 */ /* 0x000fe20000400000 */
[C-C-:B-1----:R-:W-:Y:S01]  /*26640*/  FFMA R60, R20.reuse, -0.70710676908493041992, R13.reuse ;  /* 0xbf3504f3143c7823 */ /* 0x142fe2000000000d */
[----:B------:R-:W-:Y:S01]  /*26650*/  FFMA R13, R20, 0.70710676908493041992, R13 ;  /* 0x3f3504f3140d7823 */ /* 0x000fe2000000000d */
[----:B------:R1:W-:Y:S01]  /*26660*/  STS [R19+0x18c], R26 ;  /* 0x00018c1a13007388 */ /* 0x0003e20000000800 */
[----:B------:R-:W-:Y:S01]  /*26670*/  FMUL R61, R61, -1.6629391908645629883 ;  /* 0xbfd4db313d3d7820 */ /* 0x000fe20000400000 */
[----:B------:R-:W-:Y:S01]  /*26680*/  FMUL R29, R29, 1.8477590084075927734 ;  /* 0x3fec835e1d1d7820 */ /* 0x000fe20000400000 */
[----:B--2---:R-:W-:Y:S01]  /*26690*/  FFMA R25, R13, -0.19891236722469329834, R10 ;  /* 0xbe4bafaf0d197823 */ /* 0x004fe2000000000a */
[----:B------:R2:W-:Y:S01]  /*266a0*/  STS [R19+0x39c], R28 ;  /* 0x00039c1c13007388 */ /* 0x0005e20000000800 */
[----:B------:R-:W-:Y:S01]  /*266b0*/  FFMA R20, R60, 0.66817861795425415039, R15 ;  /* 0x3f2b0dc13c147823 */ /* 0x000fe2000000000f */
[----:B-1----:R-:W-:Y:S01]  /*266c0*/  FFMA R26, R17, -0.41421356797218322754, R18 ;  /* 0xbed413cd111a7823 */ /* 0x002fe20000000012 */
[C-C-:B--2---:R-:W-:Y:S01]  /*266d0*/  FADD R28, R21.reuse, -R12.reuse ;  /* 0x8000000c151c7221 */ /* 0x144fe20000000000 */
[----:B------:R-:W-:-:S02]  /*266e0*/  FADD R12, R21, R12 ;  /* 0x0000000c150c7221 */ /* 0x000fc40000000000 */
[----:B------:R-:W-:Y:S01]  /*266f0*/  FMUL R26, R26, 1.8477590084075927734 ;  /* 0x3fec835e1a1a7820 */ /* 0x000fe20000400000 */
[----:B------:R-:W-:Y:S01]  /*26700*/  FMUL R25, R25, 1.9615705013275146484 ;  /* 0x3ffb14be19197820 */ /* 0x000fe20000400000 */
[----:B------:R0:W-:Y:S01]  /*26710*/  STS [R19+0x84], R27 ;  /* 0x0000841b13007388 */ /* 0x0001e20000000800 */
[----:B------:R-:W-:-:S03]  /*26720*/  FFMA R60, R15, -0.66817861795425415039, R60 ;  /* 0xbf2b0dc10f3c7823 */ /* 0x000fc6000000003c */
[----:B------:R0:W-:Y:S01]  /*26730*/  STS [R19+0x294], R61 ;  /* 0x0002943d13007388 */ /* 0x0001e20000000800 */
[----:B------:R-:W-:-:S03]  /*26740*/  FADD R23, R58, -R59 ;  /* 0x8000003b3a177221 */ /* 0x000fc60000000000 */
[----:B------:R0:W-:Y:S04]  /*26750*/  STS [R19+0x318], R29 ;  /* 0x0003181d13007388 */ /* 0x0001e80000000800 */
[----:B0----5:R-:W-:Y:S05]  /*26760*/  WARPSYNC.COLLECTIVE R32, `(.L_x_9320) ;  /* 0x0000000020087348 */ /* 0x021fea0003c00000 */
[----:B------:R-:W-:Y:S01]  /*26770*/  NOP ;  /* 0x0000000000007918 */ /* 0x000fe20000000000 */
[----:B0----5:R-:W-:Y:S05]  /*26780*/  ENDCOLLECTIVE ;  /* 0x000000000000791b */ /* 0x021fea0003800000 */
.L_x_9320:
[----:B------:R-:W-:Y:S01]  /*26790*/  FFMA R61, R10, 0.19891236722469329834, R13 ;  /* 0x3e4bafaf0a3d7823 */ /* 0x000fe2000000000d */
[----:B------:R-:W-:Y:S01]  /*267a0*/  FMUL R27, R12, 1.4142135381698608398 ;  /* 0x3fb504f30c1b7820 */ /* 0x000fe20000400000 */
[----:B------:R0:W1:Y:S01]  /*267b0*/  LDS R16, [R24+0x4] ;  /* 0x0000040018107984 */ /* 0x0000620000000800 */
[----:B------:R-:W-:-:S03]  /*267c0*/  FFMA R29, R18, 0.41421356797218322754, R17 ;  /* 0x3ed413cd121d7823 */ /* 0x000fc60000000011 */
[----:B------:R0:W2:Y:S01]  /*267d0*/  LDS R18, [R24] ;  /* 0x0000000018127984 */ /* 0x0000a20000000800 */
[----:B------:R-:W-:-:S03]  /*267e0*/  FMUL R33, R20, 1.6629391908645629883 ;  /* 0x3fd4db3114217820 */ /* 0x000fc60000400000 */
        /* <DEDUP_REMOVED lines=9> */
.L_x_9321:
[----:B------:R0:W-:Y:S01]  /*26880*/  STS [R19+0x84], R25 ;  /* 0x0000841913007388 */ /* 0x0001e20000000800 */
[C-C-:B------:R-:W-:Y:S01]  /*26890*/  FADD R20, -R9.reuse, R8.reuse ;  /* 0x0000000809147221 */ /* 0x140fe20000000100 */
[----:B------:R-:W-:Y:S02]  /*268a0*/  FADD R21, R9, R8 ;  /* 0x0000000809157221 */ /* 0x000fe40000000000 */
[----:B------:R1:W-:Y:S01]  /*268b0*/  STS [R19+0x108], R26 ;  /* 0x0001081a13007388 */ /* 0x0003e20000000800 */
[----:B------:R-:W-:Y:S01]  /*268c0*/  FMUL R28, R28, 1.4142135381698608398 ;  /* 0x3fb504f31c1c7820 */ /* 0x000fe20000400000 */
[----:B------:R-:W-:Y:S01]  /*268d0*/  FMUL R60, R60, -1.6629391908645629883 ;  /* 0xbfd4db313c3c7820 */ /* 0x000fe20000400000 */
[----:B0-----:R-:W-:Y:S01]  /*268e0*/  FADD R25, R58, R59 ;  /* 0x0000003b3a197221 */ /* 0x001fe20000000000 */
[----:B------:R-:W-:Y:S01]  /*268f0*/  FMUL R29, R29, 1.8477590084075927734 ;  /* 0x3fec835e1d1d7820 */ /* 0x000fe20000400000 */
[----:B------:R-:W-:Y:S01]  /*26900*/  FMUL R61, R61, 1.9615705013275146484 ;  /* 0x3ffb14be3d3d7820 */ /* 0x000fe20000400000 */
[----:B------:R1:W-:Y:S04]  /*26910*/  STS [R19+0x18c], R33 ;  /* 0x00018c2113007388 */ /* 0x0003e80000000800 */
[----:B------:R1:W-:Y:S04]  /*26920*/  STS [R19+0x210], R28 ;  /* 0x0002101c13007388 */ /* 0x0003e80000000800 */
[----:B------:R1:W-:Y:S04]  /*26930*/  STS [R19], R27 ;  /* 0x0000001b13007388 */ /* 0x0003e80000000800 */
[----:B------:R1:W-:Y:S04]  /*26940*/  STS [R19+0x294], R60 ;  /* 0x0002943c13007388 */ /* 0x0003e80000000800 */
[----:B------:R1:W-:Y:S04]  /*26950*/  STS [R19+0x318], R29 ;  /* 0x0003181d13007388 */ /* 0x0003e80000000800 */
[----:B------:R1:W-:Y:S02]  /*26960*/  STS [R19+0x39c], R61 ;  /* 0x00039c3d13007388 */ /* 0x0003e40000000800 */
[----:B-1----:R-:W-:Y:S05]  /*26970*/  WARPSYNC.COLLECTIVE R32, `(.L_x_9322) ;  /* 0x0000000020087348 */ /* 0x002fea0003c00000 */
[----:B------:R-:W-:Y:S01]  /*26980*/  NOP ;  /* 0x0000000000007918 */ /* 0x000fe20000000000 */
[----:B-1----:R-:W-:Y:S05]  /*26990*/  ENDCOLLECTIVE ;  /* 0x000000000000791b */ /* 0x002fea0003800000 */
.L_x_9322:
[----:B------:R-:W-:Y:S04]  /*269a0*/  LDS R0, [R24+0x4] ;  /* 0x0000040018007984 */ /* 0x000fe80000000800 */
[----:B------:R-:W-:Y:S01]  /*269b0*/  LDS R14, [R24+0x18] ;  /* 0x00001800180e7984 */ /* 0x000fe20000000800 */
[C-C-:B------:R-:W-:Y:S01]  /*269c0*/  FADD R22, R2.reuse, -R50.reuse ;  /* 0x8000003202167221 */ /* 0x140fe20000000000 */
[----:B------:R-:W-:Y:S02]  /*269d0*/  FADD R26, R2, R50 ;  /* 0x00000032021a7221 */ /* 0x000fe40000000000 */
[----:B------:R-:W-:Y:S01]  /*269e0*/  LDS R2, [R24+0x8] ;  /* 0x0000080018027984 */ /* 0x000fe20000000800 */
        /* <DEDUP_REMOVED lines=12> */
[----:B------:R-:W-:Y:S04]  /*26ab0*/  LDS R25, [R24+0xc] ;  /* 0x00000c0018197984 */ /* 0x000fe80000000800 */
[----:B------:R-:W0:Y:S04]  /*26ac0*/  LDS R8, [R24] ;  /* 0x0000000018087984 */ /* 0x000e280000000800 */
[----:B0-----:R-:W-:Y:S04]  /*26ad0*/  STL [R1+0x14], R8 ;  /* 0x0000140801007387 */ /* 0x001fe80000100800 */
[----:B------:R-:W-:Y:S04]  /*26ae0*/  STL [R1+0x24], R2 ;  /* 0x0000240201007387 */ /* 0x000fe80000100800 */
[----:B------:R-:W0:Y:S01]  /*26af0*/  LDS R2, [R24+0x14] ;  /* 0x0000140018027984 */ /* 0x000e220000000800 */
[----:B------:R-:W-:Y:S01]  /*26b00*/  FADD R29, R28, -R9 ;  /* 0x800000091c1d7221 */ /* 0x000fe20000000000 */
[----:B------:R-:W-:Y:S01]  /*26b10*/  FFMA R27, R33, 0.66817861795425415039, R26 ;  /* 0x3f2b0dc1211b7823 */ /* 0x000fe2000000001a */
[----:B------:R-:W-:Y:S01]  /*26b20*/  FFMA R34, R22, -0.41421356797218322754, R23 ;  /* 0xbed413cd16227823 */ /* 0x000fe20000000017 */
[----:B------:R-:W-:Y:S01]  /*26b30*/  FFMA R35, R23, 0.41421356797218322754, R22 ;  /* 0x3ed413cd17237823 */ /* 0x000fe20000000016 */
[----:B------:R1:W2:Y:S04]  /*26b40*/  LDS R8, [R24+0x1c] ;  /* 0x00001c0018087984 */ /* 0x0002a80000000800 */
[----:B0-----:R1:W-:Y:S04]  /*26b50*/  STL [R1+0x20], R2 ;  /* 0x0000200201007387 */ /* 0x0013e80000100800 */
[----:B------:R1:W5:Y:S01]  /*26b60*/  LDL R61, [R1+0x74] ;  /* 0x00007400013d7983 */ /* 0x0003620000100800 */
[----:B------:R-:W-:Y:S01]  /*26b70*/  FADD R28, R28, R9 ;  /* 0x000000091c1c7221 */ /* 0x000fe20000000000 */
[----:B------:R-:W-:Y:S01]  /*26b80*/  FFMA R33, R26, -0.66817861795425415039, R33 ;  /* 0xbf2b0dc11a217823 */ /* 0x000fe20000000021 */
[----:B------:R-:W-:Y:S01]  /*26b90*/  FFMA R26, R21, 0.19891236722469329834, R20 ;  /* 0x3e4bafaf151a7823 */ /* 0x000fe20000000014 */
[----:B------:R-:W-:Y:S01]  /*26ba0*/  FADD R22, R57, -R40 ;  /* 0x8000002839167221 */ /* 0x000fe20000000000 */
[----:B------:R-:W-:Y:S01]  /*26bb0*/  FMUL R28, R28, 1.4142135381698608398 ;  /* 0x3fb504f31c1c7820 */ /* 0x000fe20000400000 */
[----:B------:R-:W-:Y:S01]  /*26bc0*/  FADD R23, R36, -R39 ;  /* 0x8000002724177221 */ /* 0x000fe20000000000 */
[----:B------:R-:W-:Y:S01]  /*26bd0*/  FMUL R26, R26, 1.9615705013275146484 ;  /* 0x3ffb14be1a1a7820 */ /* 0x000fe20000400000 */
[----:B------:R1:W0:Y:S01]  /*26be0*/  LDS R9, [R24+0x10] ;  /* 0x0000100018097984 */ /* 0x0002220000000800 */
[----:B--2---:R-:W-:-:S07]  /*26bf0*/  FFMA R60, R20, -0.19891236722469329834, R21 ;  /* 0xbe4bafaf143c7823 */ /* 0x004fce0000000015 */
[----:B01---5:R-:W-:Y:S05]  /*26c00*/  WARPSYNC.COLLECTIVE R32, `(.L_x_9323) ;  /* 0x0000000020087348 */ /* 0x023fea0003c00000 */
[----:B------:R-:W-:Y:S01]  /*26c10*/  NOP ;  /* 0x0000000000007918 */ /* 0x000fe20000000000 */
[----:B01---5:R-:W-:Y:S05]  /*26c20*/  ENDCOLLECTIVE ;  /* 0x000000000000791b */ /* 0x023fea0003800000 */
.L_x_9323:
[----:B------:R-:W-:Y:S01]  /*26c30*/  FMUL R27, R27, 1.6629391908645629883 ;  /* 0x3fd4db311b1b7820 */ /* 0x000fe20000400000 */
[----:B------:R0:W-:Y:S01]  /*26c40*/  STS [R19], R28 ;  /* 0x0000001c13007388 */ /* 0x0001e20000000800 */
[----:B------:R-:W-:Y:S01]  /*26c50*/  FADD R20, -R38, R37 ;  /* 0x0000002526147221 */ /* 0x000fe20000000100 */
[----:B------:R-:W-:Y:S01]  /*26c60*/  FADD R21, R22, R23 ;  /* 0x0000001716157221 */ /* 0x000fe20000000000 */
[----:B------:R-:W-:Y:S01]  /*26c70*/  FADD R40, R57, R40 ;  /* 0x0000002839287221 */ /* 0x000fe20000000000 */
[----:B------:R-:W-:Y:S01]  /*26c80*/  FADD R39, R36, R39 ;  /* 0x0000002724277221 */ /* 0x000fe20000000000 */
[----:B------:R-:W-:Y:S01]  /*26c90*/  FADD R37, R38, R37 ;  /* 0x0000002526257221 */ /* 0x000fe20000000000 */
[----:B------:R-:W-:Y:S01]  /*26ca0*/  FADD R23, R22, -R23 ;  /* 0x8000001716177221 */ /* 0x000fe20000000000 */
[----:B------:R1:W-:Y:S01]  /*26cb0*/  STS [R19+0x39c], R26 ;  /* 0x00039c1a13007388 */ /* 0x0003e20000000800 */
[----:B0-----:R-:W-:Y:S01]  /*26cc0*/  FADD R28, R45, R44 ;  /* 0x0000002c2d1c7221 */ /* 0x001fe20000000000 */
[----:B------:R-:W-:-:S02]  /*26cd0*/  FMUL R29, R29, 1.4142135381698608398 ;  /* 0x3fb504f31d1d7820 */ /* 0x000fc40000400000 */
[----:B------:R0:W-:Y:S01]  /*26ce0*/  STS [R19+0x18c], R27 ;  /* 0x00018c1b13007388 */ /* 0x0001e20000000800 */
[----:B------:R-:W-:Y:S01]  /*26cf0*/  FADD R22, R39, R40 ;  /* 0x0000002827167221 */ /* 0x000fe20000000000 */
[----:B------:R-:W-:Y:S01]  /*26d00*/  FMUL R34, R34, 1.8477590084075927734 ;  /* 0x3fec835e22227820 */ /* 0x000fe20000400000 */
[----:B-1----:R-:W-:Y:S01]  /*26d10*/  FADD R26, R45, -R44 ;  /* 0x8000002c2d1a7221 */ /* 0x002fe20000000000 */
[----:B------:R-:W-:Y:S01]  /*26d20*/  FFMA R44, R23, -0.70710676908493041992, R20 ;  /* 0xbf3504f3172c7823 */ /* 0x000fe20000000014 */
[----:B------:R-:W-:Y:S01]  /*26d30*/  FMUL R60, R60, 1.9615705013275146484 ;  /* 0x3ffb14be3c3c7820 */ /* 0x000fe20000400000 */
[----:B------:R-:W-:Y:S01]  /*26d40*/  FMUL R33, R33, -1.6629391908645629883 ;  /* 0xbfd4db3121217820 */ /* 0x000fe20000400000 */
[----:B------:R-:W-:Y:S01]  /*26d50*/  FMUL R35, R35, 1.8477590084075927734 ;  /* 0x3fec835e23237820 */ /* 0x000fe20000400000 */
[C-C-:B0-----:R-:W-:Y:S01]  /*26d60*/  FADD R27, R28.reuse, R37.reuse ;  /* 0x000000251c1b7221 */ /* 0x141fe20000000000 */
[----:B------:R-:W-:Y:S01]  /*26d70*/  FADD R39, -R39, R40 ;  /* 0x0000002827277221 */ /* 0x000fe20000000100 */
[----:B------:R-:W-:Y:S01]  /*26d80*/  FFMA R20, R23, 0.70710676908493041992, R20 ;  /* 0x3f3504f317147823 */ /* 0x000fe20000000014 */
[----:B------:R-:W-:Y:S01]  /*26d90*/  FADD R28, R28, -R37 ;  /* 0x800000251c1c7221 */ /* 0x000fe20000000000 */
[C-C-:B------:R-:W-:Y:S01]  /*26da0*/  FFMA R23, R21.reuse, -0.70710676908493041992, R26.reuse ;  /* 0xbf3504f315177823 */ /* 0x140fe2000000001a */
[----:B------:R-:W-:Y:S01]  /*26db0*/  FFMA R21, R21, 0.70710676908493041992, R26 ;  /* 0x3f3504f315157823 */ /* 0x000fe2000000001a */
[----:B------:R0:W-:Y:S03]  /*26dc0*/  STS [R19+0x210], R29 ;  /* 0x0002101d13007388 */ /* 0x0001e60000000800 */
[----:B------:R-:W-:Y:S01]  /*26dd0*/  FFMA R45, R21, 0.19891236722469329834, R20 ;  /* 0x3e4bafaf152d7823 */ /* 0x000fe20000000014 */
[----:B------:R1:W-:Y:S04]  /*26de0*/  STS [R19+0x84], R60 ;  /* 0x0000843c13007388 */ /* 0x0003e80000000800 */
[----:B------:R1:W-:Y:S01]  /*26df0*/  STS [R19+0x108], R34 ;  /* 0x0001082213007388 */ /* 0x0003e20000000800 */
[----:B0-----:R-:W-:Y:S01]  /*26e00*/  FFMA R29, R39, -0.41421356797218322754, R28 ;  /* 0xbed413cd271d7823 */ /* 0x001fe2000000001c */
[----:B------:R-:W-:-:S02]  /*26e10*/  FFMA R39, R28, 0.41421356797218322754, R39 ;  /* 0x3ed413cd1c277823 */ /* 0x000fc40000000027 */
[----:B------:R1:W-:Y:S01]  /*26e20*/  STS [R19+0x294], R33 ;  /* 0x0002942113007388 */ /* 0x0003e20000000800 */
[----:B------:R-:W-:-:S03]  /*26e30*/  FFMA R28, R20, -0.19891236722469329834, R21 ;  /* 0xbe4bafaf141c7823 */ /* 0x000fc60000000015 */
[----:B------:R1:W-:Y:S04]  /*26e40*/  STS [R19+0x318], R35 ;  /* 0x0003182313007388 */ /* 0x0003e80000000800 */
[----:B-1----:R-:W-:Y:S05]  /*26e50*/  WARPSYNC.COLLECTIVE R32, `(.L_x_9324) ;  /* 0x0000000020087348 */ /* 0x002fea0003c00000 */
[----:B------:R-:W-:Y:S01]  /*26e60*/  NOP ;  /* 0x0000000000007918 */ /* 0x000fe20000000000 */
[----:B-1----:R-:W-:Y:S05]  /*26e70*/  ENDCOLLECTIVE ;  /* 0x000000000000791b */ /* 0x002fea0003800000 */
.L_x_9324:
[----:B------:R0:W1:Y:S01]  /*26e80*/  LDS R20, [R24] ;  /* 0x0000000018147984 */ /* 0x0000620000000800 */
[C-C-:B------:R-:W-:Y:S01]  /*26e90*/  FADD R38, R27.reuse, -R22.reuse ;  /* 0x800000161b267221 */ /* 0x140fe20000000000 */
[----:B------:R-:W-:Y:S01]  /*26ea0*/  FADD R22, R27, R22 ;  /* 0x000000161b167221 */ /* 0x000fe20000000000 */
[----:B------:R-:W-:Y:S01]  /*26eb0*/  FFMA R40, R44, 0.66817861795425415039, R23 ;  /* 0x3f2b0dc12c287823 */ /* 0x000fe20000000017 */
[----:B------:R-:W-:Y:S01]  /*26ec0*/  FFMA R44, R23, -0.66817861795425415039, R44 ;  /* 0xbf2b0dc1172c7823 */ /* 0x000fe2000000002c */
[----:B------:R-:W-:Y:S01]  /*26ed0*/  FMUL R29, R29, 1.8477590084075927734 ;  /* 0x3fec835e1d1d7820 */ /* 0x000fe20000400000 */
[----:B------:R-:W-:Y:S01]  /*26ee0*/  FMUL R37, R22, 1.4142135381698608398 ;  /* 0x3fb504f316257820 */ /* 0x000fe20000400000 */
[----:B------:R-:W-:Y:S01]  /*26ef0*/  FMUL R28, R28, 1.9615705013275146484 ;  /* 0x3ffb14be1c1c7820 */ /* 0x000fe20000400000 */
[----:B------:R-:W-:Y:S01]  /*26f00*/  FADD R22, R42, -R31 ;  /* 0x8000001f2a167221 */ /* 0x000fe20000000000 */
[----:B------:R-:W-:Y:S01]  /*26f10*/  FADD R23, R43, -R46 ;  /* 0x8000002e2b177221 */ /* 0x000fe20000000000 */
[----:B------:R0:W2:Y:S01]  /*26f20*/  LDS R2, [R24+0x4] ;  /* 0x0000040018027984 */ /* 0x0000a20000000800 */
[----:B------:R-:W-:-:S03]  /*26f30*/  FMUL R44, R44, -1.6629391908645629883 ;  /* 0xbfd4db312c2c7820 */ /* 0x000fc60000400000 */
        /* <DEDUP_REMOVED lines=9> */
.L_x_9325:
[----:B------:R0:W-:Y:S01]  /*26fd0*/  STL [R1+0x1c], R20 ;  /* 0x00001c1401007387 */ /* 0x0001e20000100800 */
[----:B------:R-:W-:-:S03]  /*26fe0*/  FADD R31, R42, R31 ;  /* 0x0000001f2a1f7221 */ /* 0x000fc60000000000 */
[----:B------:R1:W-:Y:S01]  /*26ff0*/  STS [R19+0x108], R29 ;  /* 0x0001081d13007388 */ /* 0x0003e20000000800 */
[----:B------:R-:W-:-:S03]  /*27000*/  FADD R32, R30, R48 ;  /* 0x000000301e207221 */ /* 0x000fc60000000000 */
[----:B------:R2:W-:Y:S01]  /*27010*/  STS [R19+0x84], R28 ;  /* 0x0000841c13007388 */ /* 0x0005e20000000800 */
[C-C-:B0-----:R-:W-:Y:S01]  /*27020*/  FADD R20, -R41.reuse, R47.reuse ;  /* 0x0000002f29147221 */ /* 0x141fe20000000100 */
[----:B------:R-:W-:Y:S01]  /*27030*/  FADD R41, R41, R47 ;  /* 0x0000002f29297221 */ /* 0x000fe20000000000 */
[C-C-:B-1----:R-:W-:Y:S01]  /*27040*/  FADD R29, R22.reuse, -R23.reuse ;  /* 0x80000017161d7221 */ /* 0x142fe20000000000 */
[----:B------:R0:W-:Y:S01]  /*27050*/  STS [R19+0x294], R44 ;  /* 0x0002942c13007388 */ /* 0x0001e20000000800 */
[----:B------:R-:W-:Y:S01]  /*27060*/  FADD R21, R22, R23 ;  /* 0x0000001716157221 */ /* 0x000fe20000000000 */
[----:B--2---:R-:W-:Y:S01]  /*27070*/  FADD R28, R43, R46 ;  /* 0x0000002e2b1c7221 */ /* 0x004fe20000000000 */
[----:B------:R-:W-:Y:S01]  /*27080*/  FADD R30, R30, -R48 ;  /* 0x800000301e1e7221 */ /* 0x000fe20000000000 */
[C-C-:B------:R-:W-:Y:S02]  /*27090*/  FFMA R23, R29.reuse, -0.70710676908493041992, R20.reuse ;  /* 0xbf3504f31d177823 */ /* 0x140fe40000000014 */
[----:B------:R-:W-:Y:S01]  /*270a0*/  FADD R22, R28, R31 ;  /* 0x0000001f1c167221 */ /* 0x000fe20000000000 */
[----:B0-----:R-:W-:Y:S01]  /*270b0*/  FFMA R44, R29, 0.70710676908493041992, R20 ;  /* 0x3f3504f31d2c7823 */ /* 0x001fe20000000014 */
[----:B------:R-:W-:Y:S01]  /*270c0*/  FADD R29, R32, R41 ;  /* 0x00000029201d7221 */ /* 0x000fe20000000000 */
[----:B------:R-:W-:Y:S01]  /*270d0*/  FADD R28, -R28, R31 ;  /* 0x0000001f1c1c7221 */ /* 0x000fe20000000100 */
[----:B------:R-:W-:Y:S01]  /*270e0*/  FADD R41, R32, -R41 ;  /* 0x8000002920297221 */ /* 0x000fe20000000000 */
[----:B------:R-:W-:Y:S01]  /*270f0*/  FMUL R40, R40, 1.6629391908645629883 ;  /* 0x3fd4db3128287820 */ /* 0x000fe20000400000 */
[----:B------:R-:W-:Y:S01]  /*27100*/  FMUL R38, R38, 1.4142135381698608398 ;  /* 0x3fb504f326267820 */ /* 0x000fe20000400000 */
[----:B------:R-:W-:Y:S01]  /*27110*/  FMUL R39, R39, 1.8477590084075927734 ;  /* 0x3fec835e27277820 */ /* 0x000fe20000400000 */
[----:B------:R-:W-:Y:S01]  /*27120*/  FMUL R45, R45, 1.9615705013275146484 ;  /* 0x3ffb14be2d2d7820 */ /* 0x000fe20000400000 */
[C-C-:B------:R-:W-:Y:S01]  /*27130*/  FFMA R20, R21.reuse, -0.70710676908493041992, R30.reuse ;  /* 0xbf3504f315147823 */ /* 0x140fe2000000001e */
[----:B------:R-:W-:Y:S01]  /*27140*/  FFMA R21, R21, 0.70710676908493041992, R30 ;  /* 0x3f3504f315157823 */ /* 0x000fe2000000001e */
[C-C-:B------:R-:W-:Y:S01]  /*27150*/  FADD R43, R29.reuse, -R22.reuse ;  /* 0x800000161d2b7221 */ /* 0x140fe20000000000 */
[----:B------:R-:W-:Y:S01]  /*27160*/  FADD R22, R29, R22 ;  /* 0x000000161d167221 */ /* 0x000fe20000000000 */
[----:B------:R-:W-:Y:S01]  /*27170*/  MOV R32, 0xffffffff ;  /* 0xffffffff00207802 */ /* 0x000fe20000000f00 */
[----:B------:R-:W-:Y:S01]  /*27180*/  FFMA R29, R28, -0.41421356797218322754, R41 ;  /* 0xbed413cd1c1d7823 */ /* 0x000fe20000000029 */
[----:B------:R-:W-:Y:S01]  /*27190*/  FFMA R41, R41, 0.41421356797218322754, R28 ;  /* 0x3ed413cd29297823 */ /* 0x000fe2000000001c */
[----:B------:R0:W-:Y:S01]  /*271a0*/  STS [R19], R37 ;  /* 0x0000002513007388 */ /* 0x0001e20000000800 */
[----:B------:R-:W-:Y:S01]  /*271b0*/  FFMA R28, R44, -0.19891236722469329834, R21 ;  /* 0xbe4bafaf2c1c7823 */ /* 0x000fe20000000015 */
[----:B------:R-:W-:-:S02]  /*271c0*/  FFMA R44, R21, 0.19891236722469329834, R44 ;  /* 0x3e4bafaf152c7823 */ /* 0x000fc4000000002c */
[----:B------:R0:W-:Y:S04]  /*271d0*/  STS [R19+0x18c], R40 ;  /* 0x00018c2813007388 */ /* 0x0001e80000000800 */
[----:B------:R0:W-:Y:S04]  /*271e0*/  STS [R19+0x210], R38 ;  /* 0x0002102613007388 */ /* 0x0001e80000000800 */
[----:B------:R0:W-:Y:S04]  /*271f0*/  STS [R19+0x318], R39 ;  /* 0x0003182713007388 */ /* 0x0001e80000000800 */
[----:B------:R0:W-:Y:S02]  /*27200*/  STS [R19+0x39c], R45 ;  /* 0x00039c2d13007388 */ /* 0x0001e40000000800 */
[----:B0-----:R-:W-:Y:S05]  /*27210*/  WARPSYNC.COLLECTIVE R32, `(.L_x_9326) ;  /* 0x0000000020087348 */ /* 0x001fea0003c00000 */
[----:B------:R-:W-:Y:S01]  /*27220*/  NOP ;  /* 0x0000000000007918 */ /* 0x000fe20000000000 */
[----:B0-----:R-:W-:Y:S05]  /*27230*/  ENDCOLLECTIVE ;  /* 0x000000000000791b */ /* 0x001fea0003800000 */
.L_x_9326:
[----:B------:R0:W1:Y:S01]  /*27240*/  LDS R21, [R24+0x18] ;  /* 0x0000180018157984 */ /* 0x0000620000000800 */
[----:B------:R-:W-:Y:S01]  /*27250*/  FMUL R29, R29, 1.8477590084075927734 ;  /* 0x3fec835e1d1d7820 */ /* 0x000fe20000400000 */
[----:B------:R-:W-:Y:S02]  /*27260*/  FMUL R28, R28, 1.9615705013275146484 ;  /* 0x3ffb14be1c1c7820 */ /* 0x000fe40000400000 */
[----:B------:R0:W-:Y:S01]  /*27270*/  STL [R1+0x30], R2 ;  /* 0x0000300201007387 */ /* 0x0001e20000100800 */
[----:B------:R-:W-:-:S03]  /*27280*/  FMUL R42, R22, 1.4142135381698608398 ;  /* 0x3fb504f3162a7820 */ /* 0x000fc60000400000 */
[----:B------:R0:W2:Y:S01]  /*27290*/  LDS R40, [R24] ;  /* 0x0000000018287984 */ /* 0x0000a20000000800 */
[----:B------:R-:W-:-:S03]  /*272a0*/  FFMA R45, R23, 0.66817861795425415039, R20 ;  /* 0x3f2b0dc1172d7823 */ /* 0x000fc60000000014 */
        /* <DEDUP_REMOVED lines=9> */
.L_x_9327:
[----:B------:R-:W-:Y:S01]  /*27340*/  STS [R19+0x84], R28 ;  /* 0x0000841c13007388 */ /* 0x000fe20000000800 */
[----:B------:R-:W-:-:S03]  /*27350*/  FFMA R20, R20, -0.66817861795425415039, R23 ;  /* 0xbf2b0dc114147823 */ /* 0x000fc60000000017 */
[----:B------:R0:W-:Y:S04]  /*27360*/  STS [R19+0x108], R29 ;  /* 0x0001081d13007388 */ /* 0x0001e80000000800 */
[----:B------:R1:W-:Y:S01]  /*27370*/  STS [R19], R42 ;  /* 0x0000002a13007388 */ /* 0x0003e20000000800 */
[----:B0-----:R-:W-:-:S03]  /*27380*/  IMAD.WIDE R28, R51, 0x4, R54 ;  /* 0x00000004331c7825 */ /* 0x001fc600078e0236 */
[----:B------:R0:W-:Y:S01]  /*27390*/  STL [R1+0x34], R21 ;  /* 0x0000341501007387 */ /* 0x0001e20000100800 */
[----:B-1----:R-:W-:Y:S01]  /*273a0*/  FMUL R42, R20, -1.6629391908645629883 ;  /* 0xbfd4db31142a7820 */ /* 0x002fe20000400000 */
[----:B------:R-:W-:Y:S01]  /*273b0*/  FMUL R43, R43, 1.4142135381698608398 ;  /* 0x3fb504f32b2b7820 */ /* 0x000fe20000400000 */
[--C-:B------:R-:W-:Y:S01]  /*273c0*/  IMAD.WIDE R22, R3, 0x4, R28.reuse ;  /* 0x0000000403167825 */ /* 0x100fe200078e021c */
[----:B------:R-:W2:Y:S03]  /*273d0*/  LDG.E.CONSTANT R50, desc[UR8][R28.64] ;  /* 0x000000081c327981 */ /* 0x000ea6000c1e9900 */
[--C-:B0-----:R-:W-:Y:S01]  /*273e0*/  IMAD.WIDE R20, R56, 0x4, R28.reuse ;  /* 0x0000000438147825 */ /* 0x101fe200078e021c */
[----:B------:R-:W-:Y:S05]  /*273f0*/  STS [R19+0x210], R43 ;  /* 0x0002102b13007388 */ /* 0x000fea0000000800 */
[----:B------:R-:W3:Y:S04]  /*27400*/  LDG.E.CONSTANT R20, desc[UR8][R20.64] ;  /* 0x0000000814147981 */ /* 0x000ee8000c1e9900 */
[----:B------:R0:W-:Y:S04]  /*27410*/  STS [R19+0x294], R42 ;  /* 0x0002942a13007388 */ /* 0x0001e80000000800 */
[----:B------:R1:W4:Y:S01]  /*27420*/  LDG.E.CONSTANT R21, desc[UR8][R22.64] ;  /* 0x0000000816157981 */ /* 0x000322000c1e9900 */
[----:B0-----:R-:W-:-:S04]  /*27430*/  IMAD.WIDE R42, R7, 0x4, R28 ;  /* 0x00000004072a7825 */ /* 0x001fc800078e021c */
[----:B-1----:R-:W-:-:S06]  /*27440*/  IMAD.WIDE R22, R5, 0x4, R28 ;  /* 0x0000000405167825 */ /* 0x002fcc00078e021c */
[----:B------:R-:W5:Y:S04]  /*27450*/  LDG.E.CONSTANT R22, desc[UR8][R22.64] ;  /* 0x0000000816167981 */ /* 0x000f68000c1e9900 */
[----:B------:R0:W5:Y:S02]  /*27460*/  LDG.E.CONSTANT R23, desc[UR8][R42.64] ;  /* 0x000000082a177981 */ /* 0x000164000c1e9900 */
[----:B0-----:R-:W-:-:S05]  /*27470*/  IMAD.WIDE R42, R4, 0x4, R28 ;  /* 0x00000004042a7825 */ /* 0x001fca00078e021c */
[----:B------:R0:W4:Y:S02]  /*27480*/  LDG.E.CONSTANT R32, desc[UR8][R42.64] ;  /* 0x000000082a207981 */ /* 0x000124000c1e9900 */
[----:B0-----:R-:W-:-:S05]  /*27490*/  IMAD.WIDE R42, R6, 0x4, R28 ;  /* 0x00000004062a7825 */ /* 0x001fca00078e021c */
[----:B------:R-:W3:Y:S01]  /*274a0*/  LDG.E.CONSTANT R49, desc[UR8][R42.64] ;  /* 0x000000082a317981 */ /* 0x000ee2000c1e9900 */
[----:B------:R-:W-:-:S05]  /*274b0*/  IMAD.WIDE R28, R61, 0x4, R28 ;  /* 0x000000043d1c7825 */ /* 0x000fca00078e021c */
[----:B------:R4:W2:Y:S01]  /*274c0*/  LDG.E.CONSTANT R51, desc[UR8][R28.64] ;  /* 0x000000081c337981 */ /* 0x0008a2000c1e9900 */
[----:B------:R-:W-:Y:S01]  /*274d0*/  FMUL R45, R45, 1.6629391908645629883 ;  /* 0x3fd4db312d2d7820 */ /* 0x000fe20000400000 */
[----:B------:R-:W-:Y:S01]  /*274e0*/  FMUL R44, R44, 1.9615705013275146484 ;  /* 0x3ffb14be2c2c7820 */ /* 0x000fe20000400000 */
[----:B------:R-:W-:-:S03]  /*274f0*/  FMUL R41, R41, 1.8477590084075927734 ;  /* 0x3fec835e29297820 */ /* 0x000fc60000400000 */
[----:B------:R0:W-:Y:S04]  /*27500*/  STS [R19+0x18c], R45 ;  /* 0x00018c2d13007388 */ /* 0x0001e80000000800 */
[----:B------:R1:W-:Y:S04]  /*27510*/  STS [R19+0x39c], R44 ;  /* 0x00039c2c13007388 */ /* 0x0003e80000000800 */
[----:B------:R0:W-:Y:S01]  /*27520*/  STS [R19+0x318], R41 ;  /* 0x0003182913007388 */ /* 0x0001e20000000800 */
[C-C-:B----4-:R-:W-:Y:S01]  /*27530*/  FADD R28, R21.reuse, -R32.reuse ;  /* 0x80000020151c7221 */ /* 0x150fe20000000000 */
[----:B------:R-:W-:Y:S01]  /*27540*/  FADD R21, R21, R32 ;  /* 0x0000002015157221 */ /* 0x000fe20000000000 */
[C-C-:B---3--:R-:W-:Y:S01]  /*27550*/  FADD R29, R20.reuse, -R49.reuse ;  /* 0x80000031141d7221 */ /* 0x148fe20000000000 */
[----:B------:R-:W-:Y:S01]  /*27560*/  FADD R49, R20, R49 ;  /* 0x0000003114317221 */ /* 0x000fe20000000000 */
[C-C-:B-----5:R-:W-:Y:S01]  /*27570*/  FADD R20, -R22.reuse, R23.reuse ;  /* 0x0000001716147221 */ /* 0x160fe20000000100 */
[----:B------:R-:W-:Y:S01]  /*27580*/  FADD R23, R22, R23 ;  /* 0x0000001716177221 */ /* 0x000fe20000000000 */
[C-C-:B------:R-:W-:Y:S01]  /*27590*/  FADD R22, R28.reuse, R29.reuse ;  /* 0x0000001d1c167221 */ /* 0x140fe20000000000 */
[----:B------:R-:W-:Y:S01]  /*275a0*/  FADD R29, R28, -R29 ;  /* 0x8000001d1c1d7221 */ /* 0x000fe20000000000 */
[----:B--2---:R-:W-:Y:S01]  /*275b0*/  FADD R32, R50, R51 ;  /* 0x0000003332207221 */ /* 0x004fe20000000000 */
[----:B------:R-:W-:-:S02]  /*275c0*/  FADD R28, R49, R21 ;  /* 0x00000015311c7221 */ /* 0x000fc40000000000 */
[C-C-:B------:R-:W-:Y:S01]  /*275d0*/  FFMA R48, R29.reuse, -0.70710676908493041992, R20.reuse ;  /* 0xbf3504f31d307823 */ /* 0x140fe20000000014 */
[----:B------:R-:W-:Y:S01]  /*275e0*/  FFMA R20, R29, 0.70710676908493041992, R20 ;  /* 0x3f3504f31d147823 */ /* 0x000fe20000000014 */
[----:B------:R-:W-:Y:S01]  /*275f0*/  FADD R50, R50, -R51 ;  /* 0x8000003332327221 */ /* 0x000fe20000000000 */
[C---:B------:R-:W-:Y:S01]  /*27600*/  FADD R29, R32.reuse, R23 ;  /* 0x00000017201d7221 */ /* 0x040fe20000000000 */
[----:B------:R-:W-:Y:S01]  /*27610*/  FADD R21, -R49, R21 ;  /* 0x0000001531157221 */ /* 0x000fe20000000100 */
[----:B------:R-:W-:Y:S01]  /*27620*/  FADD R32, R32, -R23 ;  /* 0x8000001720207221 */ /* 0x000fe20000000000 */
[C---:B------:R-:W-:Y:S01]  /*27630*/  FFMA R23, R22.reuse, -0.70710676908493041992, R50 ;  /* 0xbf3504f316177823 */ /* 0x040fe20000000032 */
[C---:B0-----:R-:W-:Y:S01]  /*27640*/  FADD R45, R29.reuse, -R28 ;  /* 0x8000001c1d2d7221 */ /* 0x041fe20000000000 */
[----:B------:R-:W-:Y:S01]  /*27650*/  FFMA R22, R22, 0.70710676908493041992, R50 ;  /* 0x3f3504f316167823 */ /* 0x000fe20000000032 */
[----:B------:R-:W-:Y:S01]  /*27660*/  FADD R28, R29, R28 ;  /* 0x0000001c1d1c7221 */ /* 0x000fe20000000000 */
[----:B------:R-:W-:Y:S01]  /*27670*/  FFMA R50, R21, -0.41421356797218322754, R32 ;  /* 0xbed413cd15327823 */ /* 0x000fe20000000020 */
[----:B------:R-:W-:Y:S01]  /*27680*/  FFMA R46, R32, 0.41421356797218322754, R21 ;  /* 0x3ed413cd202e7823 */ /* 0x000fe20000000015 */
[----:B------:R-:W-:Y:S01]  /*27690*/  MOV R32, 0xffffffff ;  /* 0xffffffff00207802 */ /* 0x000fe20000000f00 */
[----:B------:R-:W-:Y:S01]  /*276a0*/  FFMA R47, R48, 0.66817861795425415039, R23 ;  /* 0x3f2b0dc1302f7823 */ /* 0x000fe20000000017 */
[----:B-1----:R-:W-:Y:S01]  /*276b0*/  FMUL R44, R28, 1.4142135381698608398 ;  /* 0x3fb504f31c2c7820 */ /* 0x002fe20000400000 */
[----:B------:R-:W-:Y:S01]  /*276c0*/  FMUL R45, R45, 1.4142135381698608398 ;  /* 0x3fb504f32d2d7820 */ /* 0x000fe20000400000 */
[----:B------:R-:W-:Y:S01]  /*276d0*/  FFMA R48, R23, -0.66817861795425415039, R48 ;  /* 0xbf2b0dc117307823 */ /* 0x000fe20000000030 */
[----:B------:R-:W-:Y:S01]  /*276e0*/  FFMA R49, R22, 0.19891236722469329834, R20 ;  /* 0x3e4bafaf16317823 */ /* 0x000fe20000000014 */
[----:B------:R-:W-:-:S07]  /*276f0*/  FFMA R43, R20, -0.19891236722469329834, R22 ;  /* 0xbe4bafaf142b7823 */ /* 0x000fce0000000016 */
[----:B------:R-:W-:Y:S05]  /*27700*/  WARPSYNC.COLLECTIVE R32, `(.L_x_9328) ;  /* 0x0000000020087348 */ /* 0x000fea0003c00000 */
[----:B------:R-:W-:Y:S01]  /*27710*/  NOP ;  /* 0x0000000000007918 */ /* 0x000fe20000000000 */
[----:B------:R-:W-:Y:S05]  /*27720*/  ENDCOLLECTIVE ;  /* 0x000000000000791b */ /* 0x000fea0003800000 */
.L_x_9328:
[----:B------:R0:W1:Y:S01]  /*27730*/  LDS R42, [R24] ;  /* 0x00000000182a7984 */ /* 0x0000620000000800 */
[----:B------:R-:W-:Y:S01]  /*27740*/  FMUL R48, R48, -1.6629391908645629883 ;  /* 0xbfd4db3130307820 */ /* 0x000fe20000400000 */
        /* <DEDUP_REMOVED lines=11> */
.L_x_9329:
[----:B------:R-:W-:Y:S01]  /*27800*/  STS [R19], R44 ;  /* 0x0000002c13007388 */ /* 0x000fe20000000800 */
[----:B------:R-:W-:-:S03]  /*27810*/  FMUL R47, R47, 1.6629391908645629883 ;  /* 0x3fd4db312f2f7820 */ /* 0x000fc60000400000 */
[----:B------:R0:W-:Y:S01]  /*27820*/  STS [R19+0x210], R45 ;  /* 0x0002102d13007388 */ /* 0x0001e20000000800 */
[----:B------:R-:W-:-:S03]  /*27830*/  FMUL R46, R46, 1.8477590084075927734 ;  /* 0x3fec835e2e2e7820 */ /* 0x000fc60000400000 */
[----:B------:R-:W-:Y:S01]  /*27840*/  STS [R19+0x294], R48 ;  /* 0x0002943013007388 */ /* 0x000fe20000000800 */
[----:B0-----:R-:W-:-:S03]  /*27850*/  IMAD.WIDE R44, R53, 0x4, R54 ;  /* 0x00000004352c7825 */ /* 0x001fc600078e0236 */
[----:B------:R0:W-:Y:S04]  /*27860*/  STS [R19+0x39c], R49 ;  /* 0x00039c3113007388 */ /* 0x0001e80000000800 */
[----:B------:R-:W-:Y:S04]  /*27870*/  STS [R19+0x18c], R47 ;  /* 0x00018c2f13007388 */ /* 0x000fe80000000800 */
[----:B------:R1:W-:Y:S01]  /*27880*/  STS [R19+0x318], R46 ;  /* 0x0003182e13007388 */ /* 0x0003e20000000800 */
[----:B0-----:R-:W-:-:S03]  /*27890*/  IMAD.WIDE R48, R52, 0x4, R54 ;  /* 0x0000000434307825 */ /* 0x001fc600078e0236 */
[----:B------:R-:W2:Y:S01]  /*278a0*/  LDG.E.CONSTANT R58, desc[UR8][R44.64] ;  /* 0x000000082c3a7981 */ /* 0x000ea2000c1e9900 */
[----:B------:R-:W-:-:S04]  /*278b0*/  IMAD.WIDE R52, R56, 0x4, R44 ;  /* 0x0000000438347825 */ /* 0x000fc800078e022c */
[--C-:B-1----:R-:W-:Y:S02]  /*278c0*/  IMAD.WIDE R46, R3, 0x4, R44.reuse ;  /* 0x00000004032e7825 */ /* 0x102fe400078e022c */
[----:B------:R-:W3:Y:S02]  /*278d0*/  LDG.E.CONSTANT R52, desc[UR8][R52.64] ;  /* 0x0000000834347981 */ /* 0x000ee4000c1e9900 */
[----:B------:R-:W-:-:S04]  /*278e0*/  IMAD.WIDE R54, R5, 0x4, R44 ;  /* 0x0000000405367825 */ /* 0x000fc800078e022c */
[--C-:B------:R-:W-:Y:S02]  /*278f0*/  IMAD.WIDE R56, R4, 0x4, R44.reuse ;  /* 0x0000000404387825 */ /* 0x100fe400078e022c */
[----:B------:R-:W4:Y:S04]  /*27900*/  LDG.E.CONSTANT R54, desc[UR8][R54.64] ;  /* 0x0000000836367981 */ /* 0x000f28000c1e9900 */
[----:B------:R0:W5:Y:S04]  /*27910*/  LDG.E.CONSTANT R53, desc[UR8][R46.64] ;  /* 0x000000082e357981 */ /* 0x000168000c1e9900 */
[----:B------:R-:W5:Y:S01]  /*27920*/  LDG.E.CONSTANT R56, desc[UR8][R56.64] ;  /* 0x0000000838387981 */ /* 0x000f62000c1e9900 */
[----:B0-----:R-:W-:-:S05]  /*27930*/  IMAD.WIDE R46, R7, 0x4, R44 ;  /* 0x00000004072e7825 */ /* 0x001fca00078e022c */
[----:B------:R0:W4:Y:S02]  /*27940*/  LDG.E.CONSTANT R55, desc[UR8][R46.64] ;  /* 0x000000082e377981 */ /* 0x000124000c1e9900 */
[----:B0-----:R-:W-:-:S04]  /*27950*/  IMAD.WIDE R46, R6, 0x4, R44 ;  /* 0x00000004062e7825 */ /* 0x001fc800078e022c */
[----:B------:R-:W-:Y:S01]  /*27960*/  IMAD.WIDE R44, R61, 0x4, R44 ;  /* 0x000000043d2c7825 */ /* 0x000fe200078e022c */
[----:B------:R-:W3:Y:S04]  /*27970*/  LDG.E.CONSTANT R57, desc[UR8][R46.64] ;  /* 0x000000082e397981 */ /* 0x000ee8000c1e9900 */
[----:B------:R5:W2:Y:S01]  /*27980*/  LDG.E.CONSTANT R59, desc[UR8][R44.64] ;  /* 0x000000082c3b7981 */ /* 0x000aa2000c1e9900 */
[----:B------:R-:W-:Y:S01]  /*27990*/  FMUL R32, R50, 1.8477590084075927734 ;  /* 0x3fec835e32207820 */ /* 0x000fe20000400000 */
[----:B------:R-:W-:-:S04]  /*279a0*/  FMUL R43, R43, 1.9615705013275146484 ;  /* 0x3ffb14be2b2b7820 */ /* 0x000fc80000400000 */
[----:B------:R-:W-:Y:S04]  /*279b0*/  STS [R19+0x108], R32 ;  /* 0x0001082013007388 */ /* 0x000fe80000000800 */
[----:B------:R4:W-:Y:S01]  /*279c0*/  STS [R19+0x84], R43 ;  /* 0x0000842b13007388 */ /* 0x0009e20000000800 */
[C-C-:B-----5:R-:W-:Y:S01]  /*279d0*/  FADD R44, R53.reuse, -R56.reuse ;  /* 0x80000038352c7221 */ /* 0x160fe20000000000 */
[----:B------:R-:W-:Y:S01]  /*279e0*/  FADD R53, R53, R56 ;  /* 0x0000003835357221 */ /* 0x000fe20000000000 */
[C-C-:B----4-:R-:W-:Y:S01]  /*279f0*/  FADD R43, -R54.reuse, R55.reuse ;  /* 0x00000037362b7221 */ /* 0x150fe20000000100 */
[----:B------:R-:W-:Y:S01]  /*27a00*/  FADD R54, R54, R55 ;  /* 0x0000003736367221 */ /* 0x000fe20000000000 */
[C-C-:B---3--:R-:W-:Y:S01]  /*27a10*/  FADD R45, R52.reuse, -R57.reuse ;  /* 0x80000039342d7221 */ /* 0x148fe20000000000 */
[----:B------:R-:W-:Y:S01]  /*27a20*/  FADD R52, R52, R57 ;  /* 0x0000003934347221 */ /* 0x000fe20000000000 */
[----:B--2---:R-:W-:-:S02]  /*27a30*/  FADD R32, R58, -R59 ;  /* 0x8000003b3a207221 */ /* 0x004fc40000000000 */
[C-C-:B------:R-:W-:Y:S01]  /*27a40*/  FADD R46, R44.reuse, R45.reuse ;  /* 0x0000002d2c2e7221 */ /* 0x140fe20000000000 */
[----:B------:R-:W-:Y:S01]  /*27a50*/  FADD R44, R44, -R45 ;  /* 0x8000002d2c2c7221 */ /* 0x000fe20000000000 */
[----:B------:R-:W-:Y:S02]  /*27a60*/  FADD R58, R58, R59 ;  /* 0x0000003b3a3a7221 */ /* 0x000fe40000000000 */
[C-C-:B------:R-:W-:Y:S01]  /*27a70*/  FFMA R50, R46.reuse, -0.70710676908493041992, R32.reuse ;  /* 0xbf3504f32e327823 */ /* 0x140fe20000000020 */
[----:B------:R-:W-:Y:S01]  /*27a80*/  FFMA R32, R46, 0.70710676908493041992, R32 ;  /* 0x3f3504f32e207823 */ /* 0x000fe20000000020 */
[C-C-:B------:R-:W-:Y:S01]  /*27a90*/  FFMA R47, R44.reuse, -0.70710676908493041992, R43.reuse ;  /* 0xbf3504f32c2f7823 */ /* 0x140fe2000000002b */
[----:B------:R-:W-:Y:S01]  /*27aa0*/  FFMA R46, R44, 0.70710676908493041992, R43 ;  /* 0x3f3504f32c2e7823 */ /* 0x000fe2000000002b */
[--C-:B------:R-:W-:Y:S01]  /*27ab0*/  FADD R43, R58, R54.reuse ;  /* 0x000000363a2b7221 */ /* 0x100fe20000000000 */
[----:B------:R-:W-:Y:S01]  /*27ac0*/  FADD R44, R52, R53 ;  /* 0x00000035342c7221 */ /* 0x000fe20000000000 */
[----:B------:R-:W-:-:S03]  /*27ad0*/  FADD R54, R58, -R54 ;  /* 0x800000363a367221 */ /* 0x000fc60000000000 */
[C-C-:B------:R-:W-:Y:S01]  /*27ae0*/  FADD R60, R43.reuse, -R44.reuse ;  /* 0x8000002c2b3c7221 */ /* 0x140fe20000000000 */
[----:B------:R-:W-:Y:S01]  /*27af0*/  FADD R44, R43, R44 ;  /* 0x0000002c2b2c7221 */ /* 0x000fe20000000000 */
[----:B------:R-:W-:Y:S01]  /*27b00*/  FFMA R43, R46, -0.19891236722469329834, R32 ;  /* 0xbe4bafaf2e2b7823 */ /* 0x000fe20000000020 */
[----:B------:R-:W-:Y:S01]  /*27b10*/  FADD R52, -R52, R53 ;  /* 0x0000003534347221 */ /* 0x000fe20000000100 */
[----:B------:R-:W-:Y:S01]  /*27b20*/  FFMA R46, R32, 0.19891236722469329834, R46 ;  /* 0x3e4bafaf202e7823 */ /* 0x000fe2000000002e */
[----:B------:R-:W-:Y:S01]  /*27b30*/  MOV R32, 0xffffffff ;  /* 0xffffffff00207802 */ /* 0x000fe20000000f00 */
[----:B------:R-:W-:Y:S01]  /*27b40*/  FFMA R45, R47, 0.66817861795425415039, R50 ;  /* 0x3f2b0dc12f2d7823 */ /* 0x000fe20000000032 */
[----:B------:R-:W-:Y:S01]  /*27b50*/  FMUL R43, R43, 1.9615705013275146484 ;  /* 0x3ffb14be2b2b7820 */ /* 0x000fe20000400000 */
[----:B------:R-:W-:Y:S01]  /*27b60*/  FFMA R50, R50, -0.66817861795425415039, R47 ;  /* 0xbf2b0dc132327823 */ /* 0x000fe2000000002f */
[----:B------:R-:W-:Y:S01]  /*27b70*/  FFMA R47, R52, -0.41421356797218322754, R54 ;  /* 0xbed413cd342f7823 */ /* 0x000fe20000000036 */
[----:B------:R-:W-:-:S07]  /*27b80*/  FFMA R59, R54, 0.41421356797218322754, R52 ;  /* 0x3ed413cd363b7823 */ /* 0x000fce0000000034 */
[----:B------:R-:W-:Y:S05]  /*27b90*/  WARPSYNC.COLLECTIVE R32, `(.L_x_9330) ;  /* 0x0000000020087348 */ /* 0x000fea0003c00000 */
[----:B------:R-:W-:Y:S01]  /*27ba0*/  NOP ;  /* 0x0000000000007918 */ /* 0x000fe20000000000 */
[----:B------:R-:W-:Y:S05]  /*27bb0*/  ENDCOLLECTIVE ;  /* 0x000000000000791b */ /* 0x000fea0003800000 */
.L_x_9330:
        /* <DEDUP_REMOVED lines=11> */
.L_x_9331:
[----:B------:R0:W-:Y:S01]  /*27c70*/  STS [R19+0x84], R43 ;  /* 0x0000842b13007388 */ /* 0x0001e20000000800 */
[----:B------:R-:W-:Y:S01]  /*27c80*/  FMUL R44, R44, 1.4142135381698608398 ;  /* 0x3fb504f32c2c7820 */ /* 0x000fe20000400000 */
[----:B------:R-:W-:Y:S01]  /*27c90*/  FMUL R45, R45, 1.6629391908645629883 ;  /* 0x3fd4db312d2d7820 */ /* 0x000fe20000400000 */
[----:B0-----:R-:W0:Y:S03]  /*27ca0*/  LDC R43, c[0x0][0x398] ;  /* 0x0000e600ff2b7b82 */ /* 0x001e260000000800 */
[----:B------:R1:W-:Y:S01]  /*27cb0*/  STS [R19], R44 ;  /* 0x0000002c13007388 */ /* 0x0003e20000000800 */
[----:B------:R-:W-:-:S03]  /*27cc0*/  FMUL R32, R59, 1.8477590084075927734 ;  /* 0x3fec835e3b207820 */ /* 0x000fc60000400000 */
[----:B------:R-:W-:Y:S01]  /*27cd0*/  STS [R19+0x18c], R45 ;  /* 0x00018c2d13007388 */ /* 0x000fe20000000800 */
[----:B-1----:R-:W-:Y:S01]  /*27ce0*/  FMUL R44, R60, 1.4142135381698608398 ;  /* 0x3fb504f33c2c7820 */ /* 0x002fe20000400000 */
[----:B------:R-:W-:Y:S01]  /*27cf0*/  FMUL R47, R47, 1.8477590084075927734 ;  /* 0x3fec835e2f2f7820 */ /* 0x000fe20000400000 */
[----:B------:R-:W-:Y:S01]  /*27d00*/  FMUL R46, R46, 1.9615705013275146484 ;  /* 0x3ffb14be2e2e7820 */ /* 0x000fe20000400000 */
[----:B------:R-:W-:Y:S04]  /*27d10*/  STS [R19+0x318], R32 ;  /* 0x0003182013007388 */ /* 0x000fe80000000800 */
[----:B------:R1:W-:Y:S01]  /*27d20*/  STS [R19+0x210], R44 ;  /* 0x0002102c13007388 */ /* 0x0003e20000000800 */
[----:B------:R-:W-:-:S03]  /*27d30*/  FMUL R50, R50, -1.6629391908645629883 ;  /* 0xbfd4db3132327820 */ /* 0x000fc60000400000 */
[----:B------:R-:W2:Y:S01]  /*27d40*/  LDG.E.CONSTANT R60, desc[UR8][R48.64] ;  /* 0x00000008303c7981 */ /* 0x000ea2000c1e9900 */
[----:B-1----:R-:W-:-:S03]  /*27d50*/  IMAD.WIDE R44, R3, 0x4, R48 ;  /* 0x00000004032c7825 */ /* 0x002fc600078e0230 */
[----:B------:R-:W-:Y:S04]  /*27d60*/  STS [R19+0x108], R47 ;  /* 0x0001082f13007388 */ /* 0x000fe80000000800 */
[----:B------:R1:W3:Y:S04]  /*27d70*/  LDG.E.CONSTANT R32, desc[UR8][R44.64] ;  /* 0x000000082c207981 */ /* 0x0002e8000c1e9900 */
[----:B------:R0:W-:Y:S01]  /*27d80*/  STS [R19+0x39c], R46 ;  /* 0x00039c2e13007388 */ /* 0x0001e20000000800 */
[----:B-1----:R-:W-:-:S04]  /*27d90*/  IMAD.WIDE R44, R5, 0x4, R48 ;  /* 0x00000004052c7825 */ /* 0x002fc800078e0230 */
[--C-:B0-----:R-:W-:Y:S02]  /*27da0*/  IMAD.WIDE R46, R43, 0x4, R48.reuse ;  /* 0x000000042b2e7825 */ /* 0x101fe400078e0230 */
[----:B------:R0:W4:Y:S04]  /*27db0*/  LDG.E.CONSTANT R43, desc[UR8][R44.64] ;  /* 0x000000082c2b7981 */ /* 0x000128000c1e9900 */
[----:B------:R-:W5:Y:S01]  /*27dc0*/  LDG.E.CONSTANT R46, desc[UR8][R46.64] ;  /* 0x000000082e2e7981 */ /* 0x000f62000c1e9900 */
[----:B0-----:R-:W-:-:S05]  /*27dd0*/  IMAD.WIDE R44, R7, 0x4, R48 ;  /* 0x00000004072c7825 */ /* 0x001fca00078e0230 */
[----:B------:R0:W4:Y:S04]  /*27de0*/  LDG.E.CONSTANT R47, desc[UR8][R44.64] ;  /* 0x000000082c2f7981 */ /* 0x000128000c1e9900 */
[----:B------:R1:W-:Y:S01]  /*27df0*/  STS [R19+0x294], R50 ;  /* 0x0002943213007388 */ /* 0x0003e20000000800 */
[----:B0-----:R-:W-:-:S05]  /*27e00*/  IMAD.WIDE R44, R4, 0x4, R48 ;  /* 0x00000004042c7825 */ /* 0x001fca00078e0230 */
[----:B-1----:R0:W3:Y:S02]  /*27e10*/  LDG.E.CONSTANT R50, desc[UR8][R44.64] ;  /* 0x000000082c327981 */ /* 0x0020e4000c1e9900 */
[----:B0-----:R-:W-:-:S05]  /*27e20*/  IMAD.WIDE R44, R6, 0x4, R48 ;  /* 0x00000004062c7825 */ /* 0x001fca00078e0230 */
[----:B------:R0:W5:Y:S02]  /*27e30*/  LDG.E.CONSTANT R59, desc[UR8][R44.64] ;  /* 0x000000082c3b7981 */ /* 0x000164000c1e9900 */
[----:B0-----:R-:W-:-:S06]  /*27e40*/  IMAD.WIDE R44, R61, 0x4, R48 ;  /* 0x000000043d2c7825 */ /* 0x001fcc00078e0230 */
[----:B------:R-:W2:Y:S04]  /*27e50*/  LDG.E.CONSTANT R45, desc[UR8][R44.64] ;  /* 0x000000082c2d7981 */ /* 0x000ea8000c1e9900 */
[----:B------:R-:W-:Y:S04]  /*27e60*/  STL [R1+0xec], R3 ;  /* 0x0000ec0301007387 */ /* 0x000fe80000100800 */
[----:B------:R-:W-:Y:S04]  /*27e70*/  STL [R1+0xf0], R5 ;  /* 0x0000f00501007387 */ /* 0x000fe80000100800 */
[----:B------:R-:W-:Y:S04]  /*27e80*/  STL [R1+0xf4], R7 ;  /* 0x0000f40701007387 */ /* 0x000fe80000100800 */
[----:B------:R-:W-:Y:S04]  /*27e90*/  STL [R1+0xf8], R4 ;  /* 0x0000f80401007387 */ /* 0x000fe80000100800 */
[----:B------:R0:W-:Y:S01]  /*27ea0*/  STL [R1+0xfc], R6 ;  /* 0x0000fc0601007387 */ /* 0x0001e20000100800 */
[C-C-:B-----5:R-:W-:Y:S01]  /*27eb0*/  FADD R48, R46.reuse, -R59.reuse ;  /* 0x8000003b2e307221 */ /* 0x160fe20000000000 */
[----:B------:R-:W-:Y:S01]  /*27ec0*/  FADD R46, R46, R59 ;  /* 0x0000003b2e2e7221 */ /* 0x000fe20000000000 */
[C-C-:B--2---:R-:W-:Y:S01]  /*27ed0*/  FADD R44, R60.reuse, -R45.reuse ;  /* 0x8000002d3c2c7221 */ /* 0x144fe20000000000 */
[----:B------:R-:W-:Y:S01]  /*27ee0*/  FADD R60, R60, R45 ;  /* 0x0000002d3c3c7221 */ /* 0x000fe20000000000 */
[C-C-:B----4-:R-:W-:Y:S01]  /*27ef0*/  FADD R45, -R43.reuse, R47.reuse ;  /* 0x0000002f2b2d7221 */ /* 0x150fe20000000100 */
[----:B------:R-:W-:Y:S01]  /*27f00*/  FADD R43, R43, R47 ;  /* 0x0000002f2b2b7221 */ /* 0x000fe20000000000 */
[----:B---3--:R-:W-:-:S04]  /*27f10*/  FADD R47, R32, -R50 ;  /* 0x80000032202f7221 */ /* 0x008fc80000000000 */
[C-C-:B------:R-:W-:Y:S01]  /*27f20*/  FADD R49, R47.reuse, R48.reuse ;  /* 0x000000302f317221 */ /* 0x140fe20000000000 */
[----:B------:R-:W-:-:S03]  /*27f30*/  FADD R48, R47, -R48 ;  /* 0x800000302f307221 */ /* 0x000fc60000000000 */
[C-C-:B------:R-:W-:Y:S01]  /*27f40*/  FFMA R47, R49.reuse, -0.70710676908493041992, R44.reuse ;  /* 0xbf3504f3312f7823 */ /* 0x140fe2000000002c */
[----:B------:R-:W-:Y:S01]  /*27f50*/  FFMA R44, R49, 0.70710676908493041992, R44 ;  /* 0x3f3504f3312c7823 */ /* 0x000fe2000000002c */
[--C-:B------:R-:W-:Y:S01]  /*27f60*/  FFMA R49, R48, -0.70710676908493041992, R45.reuse ;  /* 0xbf3504f330317823 */ /* 0x100fe2000000002d */
[----:B------:R-:W-:Y:S01]  /*27f70*/  FADD R32, R32, R50 ;  /* 0x0000003220207221 */ /* 0x000fe20000000000 */
[----:B------:R-:W-:Y:S02]  /*27f80*/  FFMA R45, R48, 0.70710676908493041992, R45 ;  /* 0x3f3504f3302d7823 */ /* 0x000fe4000000002d */
[----:B0-----:R-:W-:Y:S01]  /*27f90*/  FFMA R6, R49, 0.66817861795425415039, R47 ;  /* 0x3f2b0dc131067823 */ /* 0x001fe2000000002f */
[----:B------:R-:W-:Y:S01]  /*27fa0*/  FFMA R4, R47, -0.66817861795425415039, R49 ;  /* 0xbf2b0dc12f047823 */ /* 0x000fe20000000031 */
[--C-:B------:R-:W-:Y:S01]  /*27fb0*/  FADD R47, R60, R43.reuse ;  /* 0x0000002b3c2f7221 */ /* 0x100fe20000000000 */
[--C-:B------:R-:W-:Y:S01]  /*27fc0*/  FADD R48, R46, R32.reuse ;  /* 0x000000202e307221 */ /* 0x100fe20000000000 */
[----:B------:R-:W-:Y:S01]  /*27fd0*/  FADD R43, R60, -R43 ;  /* 0x8000002b3c2b7221 */ /* 0x000fe20000000000 */
[----:B------:R-:W-:-:S02]  /*27fe0*/  FADD R32, -R46, R32 ;  /* 0x000000202e207221 */ /* 0x000fc40000000100 */
[C-C-:B------:R-:W-:Y:S01]  /*27ff0*/  FADD R5, R47.reuse, -R48.reuse ;  /* 0x800000302f057221 */ /* 0x140fe20000000000 */
[----:B------:R-:W-:Y:S01]  /*28000*/  FADD R47, R47, R48 ;  /* 0x000000302f2f7221 */ /* 0x000fe20000000000 */
[----:B------:R-:W-:Y:S01]  /*28010*/  FFMA R7, R32, -0.41421356797218322754, R43 ;  /* 0xbed413cd20077823 */ /* 0x000fe2000000002b */
[----:B------:R-:W-:Y:S01]  /*28020*/  FFMA R61, R43, 0.41421356797218322754, R32 ;  /* 0x3ed413cd2b3d7823 */ /* 0x000fe20000000020 */
[----:B------:R-:W-:Y:S01]  /*28030*/  MOV R32, 0xffffffff ;  /* 0xffffffff00207802 */ /* 0x000fe20000000f00 */
[----:B------:R-:W-:Y:S01]  /*28040*/  FFMA R59, R45, -0.19891236722469329834, R44 ;  /* 0xbe4bafaf2d3b7823 */ /* 0x000fe2000000002c */
[----:B------:R-:W-:Y:S01]  /*28050*/  FFMA R3, R44, 0.19891236722469329834, R45 ;  /* 0x3e4bafaf2c037823 */ /* 0x000fe2000000002d */
[----:B------:R-:W-:-:S07]  /*28060*/  FMUL R60, R47, 1.4142135381698608398 ;  /* 0x3fb504f32f3c7820 */ /* 0x000fce0000400000 */
[----:B------:R-:W-:Y:S05]  /*28070*/  WARPSYNC.COLLECTIVE R32, `(.L_x_9332) ;  /* 0x0000000020087348 */ /* 0x000fea0003c00000 */
[----:B------:R-:W-:Y:S01]  /*28080*/  NOP ;  /* 0x0000000000007918 */ /* 0x000fe20000000000 */
[----:B------:R-:W-:Y:S05]  /*28090*/  ENDCOLLECTIVE ;  /* 0x000000000000791b */ /* 0x000fea0003800000 */
.L_x_9332:
        /* <DEDUP_REMOVED lines=11> */
.L_x_9333:
[----:B------:R-:W-:Y:S01]  /*28150*/  FMUL R32, R7, 1.8477590084075927734 ;  /* 0x3fec835e07207820 */ /* 0x000fe20000400000 */
[----:B------:R-:W-:-:S04]  /*28160*/  FMUL R59, R59, 1.9615705013275146484 ;  /* 0x3ffb14be3b3b7820 */ /* 0x000fc80000400000 */
[----:B------:R0:W-:Y:S04]  /*28170*/  STS [R19+0x108], R32 ;  /* 0x0001082013007388 */ /* 0x0001e80000000800 */
[----:B------:R1:W-:Y:S01]  /*28180*/  STS [R19+0x84], R59 ;  /* 0x0000843b13007388 */ /* 0x0003e20000000800 */
[----:B0-----:R-:W-:-:S03]  /*28190*/  FMUL R32, R4, -1.6629391908645629883 ;  /* 0xbfd4db3104207820 */ /* 0x001fc60000400000 */
[----:B------:R-:W-:Y:S01]  /*281a0*/  STS [R19], R60 ;  /* 0x0000003c13007388 */ /* 0x000fe20000000800 */
[----:B-1----:R-:W-:-:S03]  /*281b0*/  FMUL R59, R5, 1.4142135381698608398 ;  /* 0x3fb504f3053b7820 */ /* 0x002fc60000400000 */
[----:B------:R0:W-:Y:S04]  /*281c0*/  STS [R19+0x294], R32 ;  /* 0x0002942013007388 */ /* 0x0001e80000000800 */
[----:B------:R1:W-:Y:S01]  /*281d0*/  STS [R19+0x210], R59 ;  /* 0x0002103b13007388 */ /* 0x0003e20000000800 */
[----:B------:R-:W-:-:S03]  /*281e0*/  FMUL R61, R61, 1.8477590084075927734 ;  /* 0x3fec835e3d3d7820 */ /* 0x000fc60000400000 */
[----:B------:R2:W5:Y:S01]  /*281f0*/  LDL.LU R4, [R1+0x20] ;  /* 0x0000200001047983 */ /* 0x0005620000300800 */
[C-C-:B0-----:R-:W-:Y:S01]  /*28200*/  FADD R32, R18.reuse, -R10.reuse ;  /* 0x8000000a12207221 */ /* 0x141fe20000000000 */
[----:B------:R-:W-:Y:S01]  /*28210*/  FADD R18, R18, R10 ;  /* 0x0000000a12127221 */ /* 0x000fe20000000000 */
[C-C-:B------:R-:W-:Y:S01]  /*28220*/  FADD R10, -R15.reuse, R13.reuse ;  /* 0x0000000d0f0a7221 */ /* 0x140fe20000000100 */
[----:B------:R-:W-:Y:S01]  /*28230*/  FADD R13, R15, R13 ;  /* 0x0000000d0f0d7221 */ /* 0x000fe20000000000 */
[----:B-1----:R-:W-:Y:S01]  /*28240*/  FMUL R59, R3, 1.9615705013275146484 ;  /* 0x3ffb14be033b7820 */ /* 0x002fe20000400000 */
[C-C-:B------:R-:W-:Y:S01]  /*28250*/  FADD R15, R17.reuse, -R12.reuse ;  /* 0x8000000c110f7221 */ /* 0x140fe20000000000 */
[----:B------:R-:W-:Y:S01]  /*28260*/  FADD R12, R17, R12 ;  /* 0x0000000c110c7221 */ /* 0x000fe20000000000 */
[----:B------:R-:W-:Y:S01]  /*28270*/  FADD R17, R16, -R11 ;  /* 0x8000000b10117221 */ /* 0x000fe20000000000 */
[----:B------:R-:W-:Y:S01]  /*28280*/  FMUL R60, R6, 1.6629391908645629883 ;  /* 0x3fd4db31063c7820 */ /* 0x000fe20000400000 */
[----:B------:R0:W-:Y:S04]  /*28290*/  STS [R19+0x39c], R59 ;  /* 0x00039c3b13007388 */ /* 0x0001e80000000800 */
[----:B------:R2:W-:Y:S04]  /*282a0*/  STS [R19+0x318], R61 ;  /* 0x0003183d13007388 */ /* 0x0005e80000000800 */
[----:B------:R2:W5:Y:S01]  /*282b0*/  LDL.LU R3, [R1+0x24] ;  /* 0x0000240001037983 */ /* 0x0005620000300800 */
        /* <DEDUP_REMOVED lines=17> */
[----:B------:R-:W-:Y:S01]  /*283d0*/  MOV R32, 0xffffffff ;  /* 0xffffffff00207802 */ /* 0x000fe20000000f00 */
[----:B------:R2:W-:Y:S06]  /*283e0*/  STS [R19+0x18c], R60 ;  /* 0x00018c3c13007388 */ /* 0x0005ec0000000800 */
[----:B--2--5:R-:W-:Y:S05]  /*283f0*/  WARPSYNC.COLLECTIVE R32, `(.L_x_9334) ;  /* 0x0000000020087348 */ /* 0x024fea0003c00000 */
[----:B------:R-:W-:Y:S01]  /*28400*/  NOP ;  /* 0x0000000000007918 */ /* 0x000fe20000000000 */
[----:B--2--5:R-:W-:Y:S05]  /*28410*/  ENDCOLLECTIVE ;  /* 0x000000000000791b */ /* 0x024fea0003800000 */
.L_x_9334:
[----:B------:R-:W0:Y:S01]  /*28420*/  LDS R6, [R24] ;  /* 0x0000000018067984 */ /* 0x000e220000000800 */
[----:B------:R-:W-:Y:S01]  /*28430*/  FFMA R60, R12, -0.41421356797218322754, R13 ;  /* 0xbed413cd0c3c7823 */ /* 0x000fe2000000000d */
[----:B------:R-:W-:Y:S02]  /*28440*/  FFMA R12, R13, 0.41421356797218322754, R12 ;  /* 0x3ed413cd0d0c7823 */ /* 0x000fe4000000000c */
[----:B------:R-:W-:Y:S04]  /*28450*/  LDS R13, [R24+0x10] ;  /* 0x00001000180d7984 */ /* 0x000fe80000000800 */
[----:B------:R-:W-:Y:S04]  /*28460*/  LDS R5, [R24+0x4] ;  /* 0x0000040018057984 */ /* 0x000fe80000000800 */
[----:B------:R-:W-:Y:S04]  /*28470*/  LDS R7, [R24+0x8] ;  /* 0x0000080018077984 */ /* 0x000fe80000000800 */
[----:B------:R-:W-:Y:S04]  /*28480*/  LDS R16, [R24+0x14] ;  /* 0x0000140018107984 */ /* 0x000fe80000000800 */
[----:B------:R-:W-:Y:S04]  /*28490*/  LDS R61, [R24+0x1c] ;  /* 0x00001c00183d7984 */ /* 0x000fe80000000800 */
[----:B0-----:R-:W-:Y:S04]  /*284a0*/  STL [R1+0x8], R6 ;  /* 0x0000080601007387 */ /* 0x001fe80000100800 */
[----:B------:R-:W0:Y:S04]  /*284b0*/  LDS R6, [R24+0xc] ;  /* 0x00000c0018067984 */ /* 0x000e280000000800 */
[----:B0-----:R0:W-:Y:S04]  /*284c0*/  STL [R1+0x10], R6 ;  /* 0x0000100601007387 */ /* 0x0011e80000100800 */
[----:B------:R0:W1:Y:S04]  /*284d0*/  LDS R6, [R24+0x18] ;  /* 0x0000180018067984 */ /* 0x0000680000000800 */
[----:B------:R0:W-:Y:S02]  /*284e0*/  STL [R1+0xc], R13 ;  /* 0x00000c0d01007387 */ /* 0x0001e40000100800 */
[----:B01----:R-:W-:Y:S05]  /*284f0*/  WARPSYNC.COLLECTIVE R32, `(.L_x_9335) ;  /* 0x0000000020087348 */ /* 0x003fea0003c00000 */
[----:B------:R-:W-:Y:S01]  /*28500*/  NOP ;  /* 0x0000000000007918 */ /* 0x000fe20000000000 */
[----:B01----:R-:W-:Y:S05]  /*28510*/  ENDCOLLECTIVE ;  /* 0x000000000000791b */ /* 0x003fea0003800000 */
.L_x_9335:
[----:B------:R-:W2:Y:S01]  /*28520*/  LDL.LU R32, [R1+0x14] ;  /* 0x0000140001207983 */ /* 0x000ea20000300800 */
[----:B------:R-:W-:-:S05]  /*28530*/  FMUL R60, R60, 1.8477590084075927734 ;  /* 0x3fec835e3c3c7820 */ /* 0x000fca0000400000 */
[----:B------:R0:W-:Y:S04]  /*28540*/  STS [R19+0x108], R60 ;  /* 0x0001083c13007388 */ /* 0x0001e80000000800 */
[----:B0-----:R0:W5:Y:S01]  /*28550*/  LDL.LU R60, [R1+0x1c] ;  /* 0x00001c00013c7983 */ /* 0x0011620000300800 */
[----:B------:R-:W-:Y:S01]  /*28560*/  FMUL R10, R10, 1.6629391908645629883 ;  /* 0x3fd4db310a0a7820 */ /* 0x000fe20000400000 */
[----:B------:R-:W-:Y:S01]  /*28570*/  FMUL R13, R12, 1.8477590084075927734 ;  /* 0x3fec835e0c0d7820 */ /* 0x000fe20000400000 */
[----:B------:R-:W-:Y:S01]  /*28580*/  FMUL R59, R59, 1.4142135381698608398 ;  /* 0x3fb504f33b3b7820 */ /* 0x000fe20000400000 */
[----:B------:R-:W-:Y:S01]  /*28590*/  FMUL R18, R18, 1.9615705013275146484 ;  /* 0x3ffb14be12127820 */ /* 0x000fe20000400000 */
[----:B------:R-:W-:Y:S01]  /*285a0*/  FMUL R11, R11, 1.4142135381698608398 ;  /* 0x3fb504f30b0b7820 */ /* 0x000fe20000400000 */
[----:B------:R-:W-:Y:S01]  /*285b0*/  STS [R19+0x18c], R10 ;  /* 0x00018c0a13007388 */ /* 0x000fe20000000800 */
[----:B------:R-:W-:Y:S01]  /*285c0*/  FMUL R15, R15, -1.6629391908645629883 ;  /* 0xbfd4db310f0f7820 */ /* 0x000fe20000400000 */
[----:B------:R-:W-:-:S02]  /*285d0*/  FMUL R12, R17, 1.9615705013275146484 ;  /* 0x3ffb14be110c7820 */ /* 0x000fc40000400000 */
[----:B------:R-:W-:Y:S04]  /*285e0*/  STS [R19], R59 ;  /* 0x0000003b13007388 */ /* 0x000fe80000000800 */
[----:B------:R-:W-:Y:S04]  /*285f0*/  STS [R19+0x84], R18 ;  /* 0x0000841213007388 */ /* 0x000fe80000000800 */
[----:B------:R1:W-:Y:S04]  /*28600*/  STS [R19+0x210], R11 ;  /* 0x0002100b13007388 */ /* 0x0003e80000000800 */
[----:B------:R3:W-:Y:S04]  /*28610*/  STS [R19+0x294], R15 ;  /* 0x0002940f13007388 */ /* 0x0007e80000000800 */
[----:B------:R-:W-:Y:S04]  /*28620*/  STS [R19+0x318], R13 ;  /* 0x0003180d13007388 */ /* 0x000fe80000000800 */
[----:B------:R4:W-:Y:S01]  /*28630*/  STS [R19+0x39c], R12 ;  /* 0x00039c0c13007388 */ /* 0x0009e20000000800 */
[C-C-:B------:R-:W-:Y:S01]  /*28640*/  FADD R17, R0.reuse, -R14.reuse ;  /* 0x8000000e00117221 */ /* 0x140fe20000000000 */
[C-C-:B-1----:R-:W-:Y:S01]  /*28650*/  FADD R11, -R25.reuse, R9.reuse ;  /* 0x00000009190b7221 */ /* 0x142fe20000000100 */
[----:B------:R-:W-:Y:S01]  /*28660*/  FADD R9, R25, R9 ;  /* 0x0000000919097221 */ /* 0x000fe20000000000 */
[----:B---3--:R-:W-:Y:S01]  /*28670*/  FADD R15, R0, R14 ;  /* 0x0000000e000f7221 */ /* 0x008fe20000000000 */
[C-C-:B----4-:R-:W-:Y:S01]  /*28680*/  FADD R12, R3.reuse, -R4.reuse ;  /* 0x80000004030c7221 */ /* 0x150fe20000000000 */
[----:B------:R-:W-:-:S02]  /*28690*/  FADD R13, R3, R4 ;  /* 0x00000004030d7221 */ /* 0x000fc40000000000 */
[----:B------:R0:W5:Y:S01]  /*286a0*/  LDL.LU R3, [R1+0x30] ;  /* 0x0000300001037983 */ /* 0x0001620000300800 */
[C-C-:B------:R-:W-:Y:S01]  /*286b0*/  FADD R25, R12.reuse, R17.reuse ;  /* 0x000000110c197221 */ /* 0x140fe20000000000 */
[----:B------:R-:W-:-:S04]  /*286c0*/  FADD R12, R12, -R17 ;  /* 0x800000110c0c7221 */ /* 0x000fc80000000000 */
[C-C-:B------:R-:W-:Y:S01]  /*286d0*/  FFMA R17, R12.reuse, -0.70710676908493041992, R11.reuse ;  /* 0xbf3504f30c117823 */ /* 0x140fe2000000000b */
[----:B------:R-:W-:Y:S01]  /*286e0*/  FFMA R11, R12, 0.70710676908493041992, R11 ;  /* 0x3f3504f30c0b7823 */ /* 0x000fe2000000000b */
[C-C-:B--2---:R-:W-:Y:S01]  /*286f0*/  FADD R10, R32.reuse, -R8.reuse ;  /* 0x80000008200a7221 */ /* 0x144fe20000000000 */
[----:B------:R-:W-:Y:S01]  /*28700*/  FADD R8, R32, R8 ;  /* 0x0000000820087221 */ /* 0x000fe20000000000 */
[----:B0-----:R-:W-:-:S07]  /*28710*/  MOV R32, 0xffffffff ;  /* 0xffffffff00207802 */ /* 0x001fce0000000f00 */
[----:B-----5:R-:W-:Y:S05]  /*28720*/  WARPSYNC.COLLECTIVE R32, `(.L_x_9336) ;  /* 0x0000000020087348 */ /* 0x020fea0003c00000 */
[----:B------:R-:W-:Y:S01]  /*28730*/  NOP ;  /* 0x0000000000007918 */ /* 0x000fe20000000000 */
[----:B-----5:R-:W-:Y:S05]  /*28740*/  ENDCOLLECTIVE ;  /* 0x000000000000791b */ /* 0x020fea0003800000 */
.L_x_9336:
[----:B------:R-:W0:Y:S01]  /*28750*/  LDS R4, [R24] ;  /* 0x0000000018047984 */ /* 0x000e220000000800 */
[----:B------:R-:W-:Y:S01]  /*28760*/  FFMA R18, R25, -0.70710676908493041992, R10 ;  /* 0xbf3504f319127823 */ /* 0x000fe2000000000a */
[----:B------:R-:W-:Y:S02]  /*28770*/  FADD R59, R8, -R9 ;  /* 0x80000009083b7221 */ /* 0x000fe40000000000 */
[----:B------:R-:W-:Y:S01]  /*28780*/  LDS R0, [R24+0x4] ;  /* 0x0000040018007984 */ /* 0x000fe20000000800 */
[----:B------:R-:W-:Y:S01]  /*28790*/  FFMA R12, R17, 0.66817861795425415039, R18 ;  /* 0x3f2b0dc1110c7823 */ /* 0x000fe20000000012 */
[----:B------:R-:W-:Y:S01]  /*287a0*/  FFMA R18, R18, -0.66817861795425415039, R17 ;  /* 0xbf2b0dc112127823 */ /* 0x000fe20000000011 */
[----:B------:R-:W-:Y:S01]  /*287b0*/  FADD R17, R8, R9 ;  /* 0x0000000908117221 */ /* 0x000fe20000000000 */
[--C-:B------:R-:W-:Y:S01]  /*287c0*/  FADD R8, R15, R13.reuse ;  /* 0x0000000d0f087221 */ /* 0x100fe20000000000 */
[----:B------:R-:W-:Y:S04]  /*287d0*/  LDS R14, [R24+0x10] ;  /* 0x00001000180e7984 */ /* 0x000fe80000000800 */
[----:B0-----:R-:W-:Y:S04]  /*287e0*/  STL [R1+0x128], R4 ;  /* 0x0001280401007387 */ /* 0x001fe80000100800 */
[----:B------:R-:W0:Y:S01]  /*287f0*/  LDS R4, [R24+0xc] ;  /* 0x00000c0018047984 */ /* 0x000e220000000800 */
[----:B------:R-:W-:Y:S01]  /*28800*/  FADD R9, R17, -R8 ;  /* 0x8000000811097221 */ /* 0x000fe20000000000 */
[----:B------:R-:W-:Y:S01]  /*28810*/  FFMA R10, R25, 0.70710676908493041992, R10 ;  /* 0x3f3504f3190a7823 */ /* 0x000fe2000000000a */
[----:B------:R-:W-:Y:S01]  /*28820*/  FADD R17, R17, R8 ;  /* 0x0000000811117221 */ /* 0x000fe20000000000 */
[----:B------:R-:W-:-:S02]  /*28830*/  FADD R15, -R15, R13 ;  /* 0x0000000d0f0f7221 */ /* 0x000fc40000000100 */
[----:B------:R-:W-:Y:S01]  /*28840*/  FFMA R8, R11, -0.19891236722469329834, R10 ;  /* 0xbe4bafaf0b087823 */ /* 0x000fe2000000000a */
[----:B------:R-:W-:Y:S01]  /*28850*/  FFMA R25, R10, 0.19891236722469329834, R11 ;  /* 0x3e4bafaf0a197823 */ /* 0x000fe2000000000b */
[----:B------:R-:W-:Y:S01]  /*28860*/  FFMA R13, R15, -0.41421356797218322754, R59 ;  /* 0xbed413cd0f0d7823 */ /* 0x000fe2000000003b */
[----:B------:R-:W-:Y:S01]  /*28870*/  FMUL R11, R17, 1.4142135381698608398 ;  /* 0x3fb504f3110b7820 */ /* 0x000fe20000400000 */
[----:B------:R-:W-:Y:S01]  /*28880*/  FFMA R59, R59, 0.41421356797218322754, R15 ;  /* 0x3ed413cd3b3b7823 */ /* 0x000fe2000000000f */
[----:B------:R1:W2:Y:S04]  /*28890*/  LDS R17, [R24+0x14] ;  /* 0x0000140018117984 */ /* 0x0002a80000000800 */
[----:B------:R1:W3:Y:S04]  /*288a0*/  LDS R15, [R24+0x18] ;  /* 0x00001800180f7984 */ /* 0x0002e80000000800 */
[----:B0-----:R1:W-:Y:S04]  /*288b0*/  STL [R1+0x28], R4 ;  /* 0x0000280401007387 */ /* 0x0013e80000100800 */
[----:B------:R1:W0:Y:S01]  /*288c0*/  LDS R4, [R24+0x1c] ;  /* 0x00001c0018047984 */ /* 0x0002220000000800 */
[----:B------:R-:W-:Y:S01]  /*288d0*/  FMUL R10, R8, 1.9615705013275146484 ;  /* 0x3ffb14be080a7820 */ /* 0x000fe20000400000 */
[----:B------:R-:W-:-:S02]  /*288e0*/  FMUL R9, R9, 1.4142135381698608398 ;  /* 0x3fb504f309097820 */ /* 0x000fc40000400000 */
[----:B------:R1:W4:Y:S05]  /*288f0*/  LDS R8, [R24+0x8] ;  /* 0x0000080018087984 */ /* 0x00032a0000000800 */
[----:B01234-:R-:W-:Y:S05]  /*28900*/  WARPSYNC.COLLECTIVE R32, `(.L_x_9337) ;  /* 0x0000000020087348 */ /* 0x01ffea0003c00000 */
[----:B------:R-:W-:Y:S01]  /*28910*/  NOP ;  /* 0x0000000000007918 */ /* 0x000fe20000000000 */
[----:B01234-:R-:W-:Y:S05]  /*28920*/  ENDCOLLECTIVE ;  /* 0x000000000000791b */ /* 0x01ffea0003800000 */
.L_x_9337:
[----:B------:R-:W-:Y:S04]  /*28930*/  STL [R1+0x50], R17 ;  /* 0x0000501101007387 */ /* 0x000fe80000100800 */
[----:B------:R-:W-:Y:S04]  /*28940*/  STL [R1+0x54], R15 ;  /* 0x0000540f01007387 */ /* 0x000fe80000100800 */
[----:B------:R0:W-:Y:S04]  /*28950*/  STS [R19+0x84], R10 ;  /* 0x0000840a13007388 */ /* 0x0001e80000000800 */
[----:B------:R1:W-:Y:S01]  /*28960*/  STS [R19+0x210], R9 ;  /* 0x0002100913007388 */ /* 0x0003e20000000800 */
[C-C-:B0-----:R-:W-:Y:S01]  /*28970*/  FADD R10, R60.reuse, -R26.reuse ;  /* 0x8000001a3c0a7221 */ /* 0x141fe20000000000 */
[----:B-1----:R-:W-:-:S02]  /*28980*/  FADD R9, R60, R26 ;  /* 0x0000001a3c097221 */ /* 0x002fc40000000000 */
[----:B------:R-:W-:Y:S04]  /*28990*/  STL [R1+0x58], R4 ;  /* 0x0000580401007387 */ /* 0x000fe80000100800 */
[----:B------:R0:W5:Y:S01]  /*289a0*/  LDL.LU R60, [R1+0x34] ;  /* 0x00003400013c7983 */ /* 0x0001620000300800 */
[----:B------:R-:W-:-:S03]  /*289b0*/  FMUL R32, R13, 1.8477590084075927734 ;  /* 0x3fec835e0d207820 */ /* 0x000fc60000400000 */
[----:B------:R1:W-:Y:S02]  /*289c0*/  STS [R19], R11 ;  /* 0x0000000b13007388 */ /* 0x0003e40000000800 */
[----:B-1----:R-:W-:Y:S01]  /*289d0*/  FMUL R11, R12, 1.6629391908645629883 ;  /* 0x3fd4db310c0b7820 */ /* 0x002fe20000400000 */
[----:B------:R-:W-:-:S04]  /*289e0*/  FADD R12, R36, -R33 ;  /* 0x80000021240c7221 */ /* 0x000fc80000000000 */
[----:B------:R1:W-:Y:S01]  /*289f0*/  STS [R19+0x18c], R11 ;  /* 0x00018c0b13007388 */ /* 0x0003e20000000800 */
[----:B------:R-:W-:-:S04]  /*28a00*/  FADD R13, R3, -R27 ;  /* 0x8000001b030d7221 */ /* 0x000fc80000000000 */
[C-C-:B------:R-:W-:Y:S01]  /*28a10*/  FADD R15, R12.reuse, R13.reuse ;  /* 0x0000000d0c0f7221 */ /* 0x140fe20000000000 */
[----:B------:R-:W-:Y:S01]  /*28a20*/  FADD R12, R12, -R13 ;  /* 0x8000000d0c0c7221 */ /* 0x000fe20000000000 */
[----:B-1----:R-:W-:Y:S02]  /*28a30*/  FADD R11, -R35, R34 ;  /* 0x00000022230b7221 */ /* 0x002fe40000000100 */
[----:B------:R-:W-:Y:S02]  /*28a40*/  FFMA R26, R15, -0.70710676908493041992, R10 ;  /* 0xbf3504f30f1a7823 */ /* 0x000fe4000000000a */
[----:B------:R-:W-:Y:S01]  /*28a50*/  FFMA R13, R12, -0.70710676908493041992, R11 ;  /* 0xbf3504f30c0d7823 */ /* 0x000fe2000000000b */
        /* <DEDUP_REMOVED lines=9> */
[----:B------:R-:W-:Y:S01]  /*28af0*/  FFMA R10, R15, 0.70710676908493041992, R10 ;  /* 0x3f3504f30f0a7823 */ /* 0x000fe2000000000a */
[----:B------:R-:W-:Y:S01]  /*28b00*/  FMUL R18, R18, -1.6629391908645629883 ;  /* 0xbfd4db3112127820 */ /* 0x000fe20000400000 */
[----:B------:R1:W-:Y:S01]  /*28b10*/  STS [R19+0x39c], R25 ;  /* 0x00039c1913007388 */ /* 0x0003e20000000800 */
[----:B------:R-:W-:Y:S01]  /*28b20*/  FMUL R59, R59, 1.8477590084075927734 ;  /* 0x3fec835e3b3b7820 */ /* 0x000fe20000400000 */
[----:B------:R-:W-:Y:S01]  /*28b30*/  FADD R17, -R27, R36 ;  /* 0x000000241b117221 */ /* 0x000fe20000000100 */
[----:B------:R-:W-:Y:S01]  /*28b40*/  FADD R9, R9, -R34 ;  /* 0x8000002209097221 */ /* 0x000fe20000000000 */
[----:B------:R2:W-:Y:S01]  /*28b50*/  STS [R19+0x108], R32 ;  /* 0x0001082013007388 */ /* 0x0005e20000000800 */
[----:B------:R-:W-:Y:S01]  /*28b60*/  FFMA R27, R10, 0.19891236722469329834, R11 ;  /* 0x3e4bafaf0a1b7823 */ /* 0x000fe2000000000b */
[C-C-:B-1----:R-:W-:Y:S01]  /*28b70*/  FADD R25, R12.reuse, -R13.reuse ;  /* 0x8000000d0c197221 */ /* 0x142fe20000000000 */
[----:B------:R-:W-:Y:S01]  /*28b80*/  FADD R12, R12, R13 ;  /* 0x0000000d0c0c7221 */ /* 0x000fe20000000000 */
[----:B------:R0:W-:Y:S01]  /*28b90*/  STS [R19+0x294], R18 ;  /* 0x0002941213007388 */ /* 0x0001e20000000800 */
[----:B--2---:R-:W-:Y:S01]  /*28ba0*/  MOV R32, 0xffffffff ;  /* 0xffffffff00207802 */ /* 0x004fe20000000f00 */
[----:B------:R-:W-:-:S02]  /*28bb0*/  FFMA R35, R17, -0.41421356797218322754, R9 ;  /* 0xbed413cd11237823 */ /* 0x000fc40000000009 */
[----:B------:R0:W-:Y:S01]  /*28bc0*/  STS [R19+0x318], R59 ;  /* 0x0003183b13007388 */ /* 0x0001e20000000800 */
[----:B------:R-:W-:Y:S01]  /*28bd0*/  FMUL R26, R26, -1.6629391908645629883 ;  /* 0xbfd4db311a1a7820 */ /* 0x000fe20000400000 */
[----:B------:R-:W-:Y:S01]  /*28be0*/  FMUL R27, R27, 1.9615705013275146484 ;  /* 0x3ffb14be1b1b7820 */ /* 0x000fe20000400000 */
[----:B------:R-:W-:Y:S01]  /*28bf0*/  FFMA R34, R11, -0.19891236722469329834, R10 ;  /* 0xbe4bafaf0b227823 */ /* 0x000fe2000000000a */
[----:B------:R-:W-:-:S07]  /*28c00*/  FFMA R17, R9, 0.41421356797218322754, R17 ;  /* 0x3ed413cd09117823 */ /* 0x000fce0000000011 */
[----:B0----5:R-:W-:Y:S05]  /*28c10*/  WARPSYNC.COLLECTIVE R32, `(.L_x_9338) ;  /* 0x0000000020087348 */ /* 0x021fea0003c00000 */
[----:B------:R-:W-:Y:S01]  /*28c20*/  NOP ;  /* 0x0000000000007918 */ /* 0x000fe20000000000 */
[----:B0----5:R-:W-:Y:S05]  /*28c30*/  ENDCOLLECTIVE ;  /* 0x000000000000791b */ /* 0x021fea0003800000 */
.L_x_9338:
[----:B------:R-:W-:Y:S01]  /*28c40*/  FMUL R18, R12, 1.4142135381698608398 ;  /* 0x3fb504f30c127820 */ /* 0x000fe20000400000 */
        /* <DEDUP_REMOVED lines=12> */
.L_x_9339:
[----:B------:R0:W-:Y:S04]  /*28d10*/  STS [R19], R18 ;  /* 0x0000001213007388 */ /* 0x0001e80000000800 */
[----:B------:R1:W-:Y:S04]  /*28d20*/  STS [R19+0x294], R26 ;  /* 0x0002941a13007388 */ /* 0x0003e80000000800 */
[----:B------:R-:W-:Y:S01]  /*28d30*/  STS [R19+0x39c], R27 ;  /* 0x00039c1b13007388 */ /* 0x000fe20000000800 */
[----:B0-----:R-:W-:Y:S01]  /*28d40*/  FMUL R18, R25, 1.4142135381698608398 ;  /* 0x3fb504f319127820 */ /* 0x001fe20000400000 */
[----:B-1----:R-:W-:-:S04]  /*28d50*/  FADD R26, R39, -R31 ;  /* 0x8000001f271a7221 */ /* 0x002fc80000000000 */
[----:B------:R0:W-:Y:S01]  /*28d60*/  STS [R19+0x210], R18 ;  /* 0x0002101213007388 */ /* 0x0001e20000000800 */
[----:B------:R-:W-:-:S03]  /*28d70*/  FMUL R35, R35, 1.8477590084075927734 ;  /* 0x3fec835e23237820 */ /* 0x000fc60000400000 */
[----:B------:R1:W-:Y:S01]  /*28d80*/  STS [R19+0x318], R17 ;  /* 0x0003181113007388 */ /* 0x0003e20000000800 */
[----:B------:R-:W-:Y:S01]  /*28d90*/  FADD R31, R39, R31 ;  /* 0x0000001f271f7221 */ /* 0x000fe20000000000 */
[--C-:B0-----:R-:W-:Y:S01]  /*28da0*/  FADD R18, -R38, R37.reuse ;  /* 0x0000002526127221 */ /* 0x101fe20000000100 */
[C-C-:B-1----:R-:W-:Y:S01]  /*28db0*/  FADD R17, R40.reuse, -R30.reuse ;  /* 0x8000001e28117221 */ /* 0x142fe20000000000 */
[----:B------:R-:W-:Y:S01]  /*28dc0*/  FADD R30, R40, R30 ;  /* 0x0000001e281e7221 */ /* 0x000fe20000000000 */
[----:B------:R-:W-:Y:S01]  /*28dd0*/  FADD R37, R38, R37 ;  /* 0x0000002526257221 */ /* 0x000fe20000000000 */
[----:B------:R-:W-:Y:S01]  /*28de0*/  STS [R19+0x108], R35 ;  /* 0x0001082313007388 */ /* 0x000fe20000000800 */
[----:B------:R-:W-:Y:S01]  /*28df0*/  FMUL R33, R33, 1.6629391908645629883 ;  /* 0x3fd4db3121217820 */ /* 0x000fe20000400000 */
[----:B------:R-:W-:-:S04]  /*28e00*/  FMUL R34, R34, 1.9615705013275146484 ;  /* 0x3ffb14be22227820 */ /* 0x000fc80000400000 */
[----:B------:R-:W-:Y:S04]  /*28e10*/  STS [R19+0x18c], R33 ;  /* 0x00018c2113007388 */ /* 0x000fe80000000800 */
[----:B------:R-:W-:Y:S04]  /*28e20*/  STS [R19+0x84], R34 ;  /* 0x0000842213007388 */ /* 0x000fe80000000800 */
[----:B------:R0:W-:Y:S04]  /*28e30*/  STL [R1+0x24], R4 ;  /* 0x0000240401007387 */ /* 0x0001e80000100800 */
[----:B------:R1:W5:Y:S04]  /*28e40*/  LDL.LU R59, [R1+0xc] ;  /* 0x00000c00013b7983 */ /* 0x0003680000300800 */
[----:B0-----:R1:W5:Y:S01]  /*28e50*/  LDL.LU R4, [R1+0x10] ;  /* 0x0000100001047983 */ /* 0x0013620000300800 */
[----:B------:R-:W-:-:S04]  /*28e60*/  FADD R27, R2, -R60 ;  /* 0x8000003c021b7221 */ /* 0x000fc80000000000 */
[C-C-:B------:R-:W-:Y:S01]  /*28e70*/  FADD R32, R26.reuse, R27.reuse ;  /* 0x0000001b1a207221 */ /* 0x140fe20000000000 */
[----:B------:R-:W-:Y:S01]  /*28e80*/  FADD R26, R26, -R27 ;  /* 0x8000001b1a1a7221 */ /* 0x000fe20000000000 */
[----:B------:R-:W-:Y:S02]  /*28e90*/  FADD R25, R2, R60 ;  /* 0x0000003c02197221 */ /* 0x000fe40000000000 */
[----:B------:R-:W-:Y:S01]  /*28ea0*/  FFMA R39, R32, -0.70710676908493041992, R17 ;  /* 0xbf3504f320277823 */ /* 0x000fe20000000011 */
[C-C-:B------:R-:W-:Y:S01]  /*28eb0*/  FFMA R27, R26.reuse, -0.70710676908493041992, R18.reuse ;  /* 0xbf3504f31a1b7823 */ /* 0x140fe20000000012 */
[----:B------:R-:W-:Y:S01]  /*28ec0*/  FFMA R18, R26, 0.70710676908493041992, R18 ;  /* 0x3f3504f31a127823 */ /* 0x000fe20000000012 */
[----:B------:R-:W-:Y:S02]  /*28ed0*/  FADD R26, R30, R37 ;  /* 0x000000251e1a7221 */ /* 0x000fe40000000000 */
[----:B------:R-:W-:Y:S01]  /*28ee0*/  FFMA R35, R27, 0.66817861795425415039, R39 ;  /* 0x3f2b0dc11b237823 */ /* 0x000fe20000000027 */
[----:B------:R-:W-:Y:S01]  /*28ef0*/  FFMA R39, R39, -0.66817861795425415039, R27 ;  /* 0xbf2b0dc127277823 */ /* 0x000fe2000000001b */
[C---:B------:R-:W-:Y:S01]  /*28f00*/  FADD R27, R25.reuse, R31 ;  /* 0x0000001f191b7221 */ /* 0x040fe20000000000 */
[----:B------:R-:W-:Y:S01]  /*28f10*/  FFMA R17, R32, 0.70710676908493041992, R17 ;  /* 0x3f3504f320117823 */ /* 0x000fe20000000011 */
[----:B------:R-:W-:Y:S01]  /*28f20*/  FADD R30, R30, -R37 ;  /* 0x800000251e1e7221 */ /* 0x000fe20000000000 */
[----:B------:R-:W-:Y:S01]  /*28f30*/  FADD R25, -R25, R31 ;  /* 0x0000001f19197221 */ /* 0x000fe20000000100 */
[C-C-:B------:R-:W-:Y:S01]  /*28f40*/  FADD R33, R26.reuse, -R27.reuse ;  /* 0x8000001b1a217221 */ /* 0x140fe20000000000 */
[----:B------:R-:W-:Y:S01]  /*28f50*/  FADD R26, R26, R27 ;  /* 0x0000001b1a1a7221 */ /* 0x000fe20000000000 */
[----:B------:R-:W-:-:S02]  /*28f60*/  MOV R32, 0xffffffff ;  /* 0xffffffff00207802 */ /* 0x000fc40000000f00 */
[----:B------:R-:W-:Y:S01]  /*28f70*/  FMUL R33, R33, 1.4142135381698608398 ;  /* 0x3fb504f321217820 */ /* 0x000fe20000400000 */
[----:B------:R-:W-:Y:S01]  /*28f80*/  FFMA R36, R18, -0.19891236722469329834, R17 ;  /* 0xbe4bafaf12247823 */ /* 0x000fe20000000011 */
[----:B------:R-:W-:Y:S01]  /*28f90*/  FFMA R38, R17, 0.19891236722469329834, R18 ;  /* 0x3e4bafaf11267823 */ /* 0x000fe20000000012 */
[----:B------:R-:W-:Y:S01]  /*28fa0*/  FFMA R40, R25, -0.41421356797218322754, R30 ;  /* 0xbed413cd19287823 */ /* 0x000fe2000000001e */
[----:B------:R-:W-:Y:S01]  /*28fb0*/  FFMA R34, R30, 0.41421356797218322754, R25 ;  /* 0x3ed413cd1e227823 */ /* 0x000fe20000000019 */
[----:B-1----:R-:W-:-:S07]  /*28fc0*/  FMUL R37, R26, 1.4142135381698608398 ;  /* 0x3fb504f31a257820 */ /* 0x002fce0000400000 */
[----:B-----5:R-:W-:Y:S05]  /*28fd0*/  WARPSYNC.COLLECTIVE R32, `(.L_x_9340) ;  /* 0x0000000020087348 */ /* 0x020fea0003c00000 */
[----:B------:R-:W-:Y:S01]  /*28fe0*/  NOP ;  /* 0x0000000000007918 */ /* 0x000fe20000000000 */
[----:B-----5:R-:W-:Y:S05]  /*28ff0*/  ENDCOLLECTIVE ;  /* 0x000000000000791b */ /* 0x020fea0003800000 */
.L_x_9340:
        /* <DEDUP_REMOVED lines=11> */
.L_x_9341:
[----:B------:R0:W-:Y:S01]  /*290b0*/  STS [R19+0x210], R33 ;  /* 0x0002102113007388 */ /* 0x0001e20000000800 */
[----:B------:R-:W-:Y:S01]  /*290c0*/  FMUL R34, R34, 1.8477590084075927734 ;  /* 0x3fec835e22227820 */ /* 0x000fe20000400000 */
        /* <DEDUP_REMOVED lines=15> */
[----:B------:R-:W-:Y:S01]  /*291c0*/  FMUL R39, R39, -1.6629391908645629883 ;  /* 0xbfd4db3127277820 */ /* 0x000fe20000400000 */
[C-C-:B------:R-:W-:Y:S01]  /*291d0*/  FADD R28, R20.reuse, R23.reuse ;  /* 0x00000017141c7221 */ /* 0x140fe20000000000 */
[----:B------:R-:W-:Y:S01]  /*291e0*/  FADD R20, R20, -R23 ;  /* 0x8000001714147221 */ /* 0x000fe20000000000 */
[----:B------:R-:W-:Y:S01]  /*291f0*/  FMUL R36, R36, 1.9615705013275146484 ;  /* 0x3ffb14be24247820 */ /* 0x000fe20000400000 */
[----:B------:R-:W-:Y:S01]  /*29200*/  FADD R23, R21, R22 ;  /* 0x0000001615177221 */ /* 0x000fe20000000000 */
[C-C-:B------:R-:W-:Y:S01]  /*29210*/  FFMA R42, R34.reuse, -0.70710676908493041992, R32.reuse ;  /* 0xbf3504f3222a7823 */ /* 0x140fe20000000020 */
[----:B------:R-:W-:Y:S01]  /*29220*/  FFMA R32, R34, 0.70710676908493041992, R32 ;  /* 0x3f3504f322207823 */ /* 0x000fe20000000020 */
[----:B------:R-:W-:Y:S01]  /*29230*/  FMUL R38, R38, 1.9615705013275146484 ;  /* 0x3ffb14be26267820 */ /* 0x000fe20000400000 */
[----:B------:R0:W-:Y:S01]  /*29240*/  STS [R19+0x294], R39 ;  /* 0x0002942713007388 */ /* 0x0001e20000000800 */
[----:B------:R-:W-:Y:S01]  /*29250*/  FMUL R35, R35, 1.6629391908645629883 ;  /* 0x3fd4db3123237820 */ /* 0x000fe20000400000 */
[----:B------:R-:W-:-:S02]  /*29260*/  FADD R21, -R21, R22 ;  /* 0x0000001615157221 */ /* 0x000fc40000000100 */
[----:B------:R1:W-:Y:S01]  /*29270*/  STS [R19], R37 ;  /* 0x0000002513007388 */ /* 0x0003e20000000800 */
[----:B------:R-:W-:-:S03]  /*29280*/  FFMA R40, R33, -0.19891236722469329834, R32 ;  /* 0xbe4bafaf21287823 */ /* 0x000fc60000000020 */
[----:B------:R2:W-:Y:S01]  /*29290*/  STS [R19+0x84], R36 ;  /* 0x0000842413007388 */ /* 0x0005e20000000800 */
[C-C-:B0-----:R-:W-:Y:S01]  /*292a0*/  FADD R39, R28.reuse, -R23.reuse ;  /* 0x800000171c277221 */ /* 0x141fe20000000000 */
[----:B------:R-:W-:Y:S01]  /*292b0*/  FADD R28, R28, R23 ;  /* 0x000000171c1c7221 */ /* 0x000fe20000000000 */
[----:B-1----:R-:W-:Y:S01]  /*292c0*/  FFMA R37, R29, 0.66817861795425415039, R42 ;  /* 0x3f2b0dc11d257823 */ /* 0x002fe2000000002a */
[----:B------:R0:W-:Y:S01]  /*292d0*/  STS [R19+0x39c], R38 ;  /* 0x00039c2613007388 */ /* 0x0001e20000000800 */
[----:B--2---:R-:W-:Y:S01]  /*292e0*/  FFMA R36, R32, 0.19891236722469329834, R33 ;  /* 0x3e4bafaf20247823 */ /* 0x004fe20000000021 */
[----:B------:R-:W-:Y:S02]  /*292f0*/  MOV R32, 0xffffffff ;  /* 0xffffffff00207802 */ /* 0x000fe40000000f00 */
[----:B------:R0:W-:Y:S01]  /*29300*/  STS [R19+0x18c], R35 ;  /* 0x00018c2313007388 */ /* 0x0001e20000000800 */
[----:B------:R-:W-:Y:S01]  /*29310*/  FMUL R37, R37, 1.6629391908645629883 ;  /* 0x3fd4db3125257820 */ /* 0x000fe20000400000 */
[----:B------:R-:W-:Y:S01]  /*29320*/  FFMA R42, R42, -0.66817861795425415039, R29 ;  /* 0xbf2b0dc12a2a7823 */ /* 0x000fe2000000001d */
[----:B------:R-:W-:-:S07]  /*29330*/  FFMA R41, R21, -0.41421356797218322754, R20 ;  /* 0xbed413cd15297823 */ /* 0x000fce0000000014 */
[----:B0-----:R-:W-:Y:S05]  /*29340*/  WARPSYNC.COLLECTIVE R32, `(.L_x_9342) ;  /* 0x0000000020087348 */ /* 0x001fea0003c00000 */
[----:B------:R-:W-:Y:S01]  /*29350*/  NOP ;  /* 0x0000000000007918 */ /* 0x000fe20000000000 */
[----:B0-----:R-:W-:Y:S05]  /*29360*/  ENDCOLLECTIVE ;  /* 0x000000000000791b */ /* 0x001fea0003800000 */
.L_x_9342:
[----:B------:R-:W-:Y:S01]  /*29370*/  FMUL R38, R28, 1.4142135381698608398 ;  /* 0x3fb504f31c267820 */ /* 0x000fe20000400000 */
[----:B------:R-:W-:Y:S01]  /*29380*/  FFMA R35, R20, 0.41421356797218322754, R21 ;  /* 0x3ed413cd14237823 */ /* 0x000fe20000000015 */
[----:B------:R0:W1:Y:S04]  /*29390*/  LDS R34, [R24] ;  /* 0x0000000018227984 */ /* 0x0000680000000800 */
[----:B------:R0:W2:Y:S01]  /*293a0*/  LDS R33, [R24+0x4] ;  /* 0x0000040018217984 */ /* 0x0000a20000000800 */
[----:B------:R-:W-:-:S03]  /*293b0*/  FMUL R35, R35, 1.8477590084075927734 ;  /* 0x3fec835e23237820 */ /* 0x000fc60000400000 */
        /* <DEDUP_REMOVED lines=9> */
.L_x_9343:
[----:B------:R0:W-:Y:S01]  /*29450*/  STS [R19], R38 ;  /* 0x0000002613007388 */ /* 0x0001e20000000800 */
[----:B------:R-:W-:-:S03]  /*29460*/  FMUL R32, R39, 1.4142135381698608398 ;  /* 0x3fb504f327207820 */ /* 0x000fc60000400000 */
[----:B------:R1:W-:Y:S01]  /*29470*/  STS [R19+0x18c], R37 ;  /* 0x00018c2513007388 */ /* 0x0003e20000000800 */
[----:B------:R-:W-:Y:S01]  /*29480*/  FMUL R36, R36, 1.9615705013275146484 ;  /* 0x3ffb14be24247820 */ /* 0x000fe20000400000 */
[----:B0-----:R-:W-:Y:S01]  /*29490*/  FADD R38, R57, -R52 ;  /* 0x8000003439267221 */ /* 0x001fe20000000000 */
[----:B-1----:R-:W-:Y:S01]  /*294a0*/  FADD R37, R56, -R53 ;  /* 0x8000003538257221 */ /* 0x002fe20000000000 */
[----:B------:R0:W-:Y:S03]  /*294b0*/  STS [R19+0x210], R32 ;  /* 0x0002102013007388 */ /* 0x0001e60000000800 */
[C-C-:B------:R-:W-:Y:S01]  /*294c0*/  FADD R39, R37.reuse, R38.reuse ;  /* 0x0000002625277221 */ /* 0x140fe20000000000 */
[----:B------:R1:W-:Y:S01]  /*294d0*/  STS [R19+0x318], R35 ;  /* 0x0003182313007388 */ /* 0x0003e20000000800 */
[----:B------:R-:W-:Y:S01]  /*294e0*/  FADD R37, R37, -R38 ;  /* 0x8000002625257221 */ /* 0x000fe20000000000 */
[C-C-:B0-----:R-:W-:Y:S01]  /*294f0*/  FADD R32, R58.reuse, -R51.reuse ;  /* 0x800000333a207221 */ /* 0x141fe20000000000 */
[----:B------:R-:W-:Y:S01]  /*29500*/  FADD R58, R58, R51 ;  /* 0x000000333a3a7221 */ /* 0x000fe20000000000 */
[----:B-1----:R-:W-:-:S02]  /*29510*/  FADD R35, -R55, R54 ;  /* 0x0000003637237221 */ /* 0x002fc40000000100 */
[----:B------:R-:W-:Y:S01]  /*29520*/  FFMA R51, R39, -0.70710676908493041992, R32 ;  /* 0xbf3504f327337823 */ /* 0x000fe20000000020 */
[----:B------:R0:W-:Y:S01]  /*29530*/  STS [R19+0x39c], R36 ;  /* 0x00039c2413007388 */ /* 0x0001e20000000800 */
[----:B------:R-:W-:Y:S01]  /*29540*/  FFMA R38, R37, -0.70710676908493041992, R35 ;  /* 0xbf3504f325267823 */ /* 0x000fe20000000023 */
[----:B------:R-:W-:Y:S01]  /*29550*/  FADD R54, R55, R54 ;  /* 0x0000003637367221 */ /* 0x000fe20000000000 */
[----:B------:R-:W-:Y:S01]  /*29560*/  FADD R53, R56, R53 ;  /* 0x0000003538357221 */ /* 0x000fe20000000000 */
[----:B------:R-:W-:Y:S01]  /*29570*/  FFMA R35, R37, 0.70710676908493041992, R35 ;  /* 0x3f3504f325237823 */ /* 0x000fe20000000023 */
[----:B0-----:R-:W-:Y:S01]  /*29580*/  FADD R36, R57, R52 ;  /* 0x0000003439247221 */ /* 0x001fe20000000000 */
[----:B------:R-:W-:Y:S01]  /*29590*/  FFMA R52, R38, 0.66817861795425415039, R51 ;  /* 0x3f2b0dc126347823 */ /* 0x000fe20000000033 */
[----:B------:R-:W-:Y:S01]  /*295a0*/  FFMA R51, R51, -0.66817861795425415039, R38 ;  /* 0xbf2b0dc133337823 */ /* 0x000fe20000000026 */
[----:B------:R-:W-:Y:S01]  /*295b0*/  FADD R37, R58, R54 ;  /* 0x000000363a257221 */ /* 0x000fe20000000000 */
[--C-:B------:R-:W-:Y:S01]  /*295c0*/  FADD R38, R36, R53.reuse ;  /* 0x0000003524267221 */ /* 0x100fe20000000000 */
[----:B------:R-:W-:Y:S01]  /*295d0*/  FFMA R32, R39, 0.70710676908493041992, R32 ;  /* 0x3f3504f327207823 */ /* 0x000fe20000000020 */
[----:B------:R-:W-:Y:S01]  /*295e0*/  FADD R57, R58, -R54 ;  /* 0x800000363a397221 */ /* 0x000fe20000000000 */
[----:B------:R-:W-:Y:S01]  /*295f0*/  FMUL R40, R40, 1.9615705013275146484 ;  /* 0x3ffb14be28287820 */ /* 0x000fe20000400000 */
[----:B------:R-:W-:Y:S01]  /*29600*/  FMUL R41, R41, 1.8477590084075927734 ;  /* 0x3fec835e29297820 */ /* 0x000fe20000400000 */
[----:B------:R-:W-:Y:S01]  /*29610*/  FMUL R42, R42, -1.6629391908645629883 ;  /* 0xbfd4db312a2a7820 */ /* 0x000fe20000400000 */
[----:B------:R-:W-:Y:S01]  /*29620*/  FADD R36, -R36, R53 ;  /* 0x0000003524247221 */ /* 0x000fe20000000100 */
[C-C-:B------:R-:W-:Y:S01]  /*29630*/  FADD R54, R37.reuse, -R38.reuse ;  /* 0x8000002625367221 */ /* 0x140fe20000000000 */
[----:B------:R-:W-:Y:S01]  /*29640*/  FADD R37, R37, R38 ;  /* 0x0000002625257221 */ /* 0x000fe20000000000 */
[----:B------:R-:W-:Y:S01]  /*29650*/  FFMA R53, R35, -0.19891236722469329834, R32 ;  /* 0xbe4bafaf23357823 */ /* 0x000fe20000000020 */
[----:B------:R-:W-:Y:S01]  /*29660*/  FFMA R55, R32, 0.19891236722469329834, R35 ;  /* 0x3e4bafaf20377823 */ /* 0x000fe20000000023 */
[----:B------:R-:W-:Y:S01]  /*29670*/  MOV R32, 0xffffffff ;  /* 0xffffffff00207802 */ /* 0x000fe20000000f00 */
[----:B------:R0:W-:Y:S01]  /*29680*/  STS [R19+0x84], R40 ;  /* 0x0000842813007388 */ /* 0x0001e20000000800 */
[----:B------:R-:W-:Y:S01]  /*29690*/  FFMA R56, R36, -0.41421356797218322754, R57 ;  /* 0xbed413cd24387823 */ /* 0x000fe20000000039 */
[----:B------:R-:W-:Y:S01]  /*296a0*/  FFMA R57, R57, 0.41421356797218322754, R36 ;  /* 0x3ed413cd39397823 */ /* 0x000fe20000000024 */
[----:B------:R-:W-:Y:S01]  /*296b0*/  FMUL R58, R37, 1.4142135381698608398 ;  /* 0x3fb504f3253a7820 */ /* 0x000fe20000400000 */
[----:B------:R0:W-:Y:S04]  /*296c0*/  STS [R19+0x108], R41 ;  /* 0x0001082913007388 */ /* 0x0001e80000000800 */
[----:B------:R0:W-:Y:S02]  /*296d0*/  STS [R19+0x294], R42 ;  /* 0x0002942a13007388 */ /* 0x0001e40000000800 */
[----:B0-----:R-:W-:Y:S05]  /*296e0*/  WARPSYNC.COLLECTIVE R32, `(.L_x_9344) ;  /* 0x0000000020087348 */ /* 0x001fea0003c00000 */
[----:B------:R-:W-:Y:S01]  /*296f0*/  NOP ;  /* 0x0000000000007918 */ /* 0x000fe20000000000 */
[----:B0-----:R-:W-:Y:S05]  /*29700*/  ENDCOLLECTIVE ;  /* 0x000000000000791b */ /* 0x001fea0003800000 */
.L_x_9344:
        /* <DEDUP_REMOVED lines=11> */
.L_x_9345:
        /* <DEDUP_REMOVED lines=8> */
[----:B------:R-:W-:Y:S02]  /*29840*/  FMUL R57, R57, 1.8477590084075927734 ;  /* 0x3fec835e39397820 */ /* 0x000fe40000400000 */
[C-C-:B------:R-:W-:Y:S01]  /*29850*/  FADD R49, R47.reuse, R48.reuse ;  /* 0x000000302f317221 */ /* 0x140fe20000000000 */
[----:B------:R-:W-:Y:S01]  /*29860*/  FADD R47, R47, -R48 ;  /* 0x800000302f2f7221 */ /* 0x000fe20000000000 */
[----:B------:R-:W-:Y:S01]  /*29870*/  FMUL R55, R55, 1.9615705013275146484 ;  /* 0x3ffb14be37377820 */ /* 0x000fe20000400000 */
[----:B------:R-:W-:Y:S01]  /*29880*/  FMUL R56, R56, 1.8477590084075927734 ;  /* 0x3fec835e38387820 */ /* 0x000fe20000400000 */
[----:B------:R0:W-:Y:S01]  /*29890*/  STS [R19+0x318], R57 ;  /* 0x0003183913007388 */ /* 0x0001e20000000800 */
[C-C-:B------:R-:W-:Y:S01]  /*298a0*/  FFMA R48, R47.reuse, -0.70710676908493041992, R50.reuse ;  /* 0xbf3504f32f307823 */ /* 0x140fe20000000032 */
[----:B------:R-:W-:Y:S01]  /*298b0*/  FFMA R50, R47, 0.70710676908493041992, R50 ;  /* 0x3f3504f32f327823 */ /* 0x000fe20000000032 */
[----:B------:R-:W-:Y:S01]  /*298c0*/  FMUL R52, R52, 1.6629391908645629883 ;  /* 0x3fd4db3134347820 */ /* 0x000fe20000400000 */
[----:B------:R1:W-:Y:S01]  /*298d0*/  STS [R19+0x39c], R55 ;  /* 0x00039c3713007388 */ /* 0x0003e20000000800 */
[--C-:B------:R-:W-:Y:S01]  /*298e0*/  FADD R47, R43, R46.reuse ;  /* 0x0000002e2b2f7221 */ /* 0x100fe20000000000 */
[----:B------:R-:W-:Y:S01]  /*298f0*/  FMUL R53, R53, 1.9615705013275146484 ;  /* 0x3ffb14be35357820 */ /* 0x000fe20000400000 */
[----:B0-----:R-:W-:Y:S01]  /*29900*/  FADD R57, R43, -R46 ;  /* 0x8000002e2b397221 */ /* 0x001fe20000000000 */
[----:B------:R-:W-:Y:S01]  /*29910*/  FADD R43, R44, R45 ;  /* 0x0000002d2c2b7221 */ /* 0x000fe20000000000 */
[C-C-:B-1----:R-:W-:Y:S01]  /*29920*/  FFMA R55, R49.reuse, -0.70710676908493041992, R32.reuse ;  /* 0xbf3504f331377823 */ /* 0x142fe20000000020 */
[----:B------:R-:W-:Y:S01]  /*29930*/  FFMA R32, R49, 0.70710676908493041992, R32 ;  /* 0x3f3504f331207823 */ /* 0x000fe20000000020 */
[----:B------:R0:W-:Y:S01]  /*29940*/  STS [R19], R58 ;  /* 0x0000003a13007388 */ /* 0x0001e20000000800 */
[----:B------:R-:W-:-:S03]  /*29950*/  FMUL R51, R51, -1.6629391908645629883 ;  /* 0xbfd4db3133337820 */ /* 0x000fc60000400000 */
[----:B------:R1:W-:Y:S04]  /*29960*/  STS [R19+0x108], R56 ;  /* 0x0001083813007388 */ /* 0x0003e80000000800 */
[----:B------:R2:W-:Y:S01]  /*29970*/  STS [R19+0x18c], R52 ;  /* 0x00018c3413007388 */ /* 0x0005e20000000800 */
[----:B0-----:R-:W-:Y:S01]  /*29980*/  FMUL R58, R54, 1.4142135381698608398 ;  /* 0x3fb504f3363a7820 */ /* 0x001fe20000400000 */
[----:B------:R-:W-:Y:S01]  /*29990*/  FFMA R54, R50, -0.19891236722469329834, R32 ;  /* 0xbe4bafaf32367823 */ /* 0x000fe20000000020 */
[C-C-:B-1----:R-:W-:Y:S01]  /*299a0*/  FADD R56, R47.reuse, -R43.reuse ;  /* 0x8000002b2f387221 */ /* 0x142fe20000000000 */
[----:B------:R-:W-:Y:S01]  /*299b0*/  FADD R43, R47, R43 ;  /* 0x0000002b2f2b7221 */ /* 0x000fe20000000000 */
[----:B--2---:R-:W-:Y:S01]  /*299c0*/  FFMA R52, R32, 0.19891236722469329834, R50 ;  /* 0x3e4bafaf20347823 */ /* 0x004fe20000000032 */
[----:B------:R-:W-:Y:S01]  /*299d0*/  MOV R32, 0xffffffff ;  /* 0xffffffff00207802 */ /* 0x000fe20000000f00 */
[----:B------:R0:W-:Y:S04]  /*299e0*/  STS [R19+0x84], R53 ;  /* 0x0000843513007388 */ /* 0x0001e80000000800 */
[----:B------:R0:W-:Y:S04]  /*299f0*/  STS [R19+0x210], R58 ;  /* 0x0002103a13007388 */ /* 0x0001e80000000800 */
[----:B------:R0:W-:Y:S02]  /*29a00*/  STS [R19+0x294], R51 ;  /* 0x0002943313007388 */ /* 0x0001e40000000800 */
[----:B0-----:R-:W-:Y:S05]  /*29a10*/  WARPSYNC.COLLECTIVE R32, `(.L_x_9346) ;  /* 0x0000000020087348 */ /* 0x001fea0003c00000 */
[----:B------:R-:W-:Y:S01]  /*29a20*/  NOP ;  /* 0x0000000000007918 */ /* 0x000fe20000000000 */
[----:B0-----:R-:W-:Y:S05]  /*29a30*/  ENDCOLLECTIVE ;  /* 0x000000000000791b */ /* 0x001fea0003800000 */
.L_x_9346:
[----:B------:R-:W-:Y:S01]  /*29a40*/  FFMA R53, R48, 0.66817861795425415039, R55 ;  /* 0x3f2b0dc130357823 */ /* 0x000fe20000000037 */
[----:B------:R-:W-:Y:S01]  /*29a50*/  FFMA R55, R55, -0.66817861795425415039, R48 ;  /* 0xbf2b0dc137377823 */ /* 0x000fe20000000030 */
[----:B------:R-:W-:Y:S01]  /*29a60*/  FADD R58, -R44, R45 ;  /* 0x0000002d2c3a7221 */ /* 0x000fe20000000100 */
[----:B------:R-:W-:Y:S01]  /*29a70*/  FMUL R51, R43, 1.4142135381698608398 ;  /* 0x3fb504f32b337820 */ /* 0x000fe20000400000 */
        /* <DEDUP_REMOVED lines=11> */
.L_x_9347:
[----:B------:R-:W2:Y:S04]  /*29b30*/  LDL.LU R32, [R1+0x8] ;  /* 0x0000080001207983 */ /* 0x000ea80000300800 */
[----:B------:R0:W-:Y:S01]  /*29b40*/  STS [R19], R51 ;  /* 0x0000003313007388 */ /* 0x0001e20000000800 */
[----:B------:R-:W-:Y:S01]  /*29b50*/  FMUL R52, R52, 1.9615705013275146484 ;  /* 0x3ffb14be34347820 */ /* 0x000fe20000400000 */
[----:B------:R-:W-:Y:S01]  /*29b60*/  FMUL R54, R54, 1.9615705013275146484 ;  /* 0x3ffb14be36367820 */ /* 0x000fe20000400000 */
[----:B0-----:R-:W-:-:S04]  /*29b70*/  FFMA R51, R57, 0.41421356797218322754, R58 ;  /* 0x3ed413cd39337823 */ /* 0x001fc8000000003a */
[----:B------:R-:W-:Y:S01]  /*29b80*/  FMUL R51, R51, 1.8477590084075927734 ;  /* 0x3fec835e33337820 */ /* 0x000fe20000400000 */
[----:B------:R-:W-:Y:S01]  /*29b90*/  FMUL R53, R53, 1.6629391908645629883 ;  /* 0x3fd4db3135357820 */ /* 0x000fe20000400000 */
[----:B------:R0:W-:Y:S04]  /*29ba0*/  STS [R19+0x39c], R52 ;  /* 0x00039c3413007388 */ /* 0x0001e80000000800 */
[----:B------:R1:W-:Y:S01]  /*29bb0*/  STS [R19+0x318], R51 ;  /* 0x0003183313007388 */ /* 0x0003e20000000800 */
[----:B------:R-:W-:Y:S01]  /*29bc0*/  FFMA R60, R58, -0.41421356797218322754, R57 ;  /* 0xbed413cd3a3c7823 */ /* 0x000fe20000000039 */
[----:B0-----:R-:W-:Y:S02]  /*29bd0*/  FADD R52, R7, -R16 ;  /* 0x8000001007347221 */ /* 0x001fe40000000000 */
[----:B------:R-:W-:Y:S01]  /*29be0*/  STS [R19+0x84], R54 ;  /* 0x0000843613007388 */ /* 0x000fe20000000800 */
[----:B-1----:R-:W-:-:S03]  /*29bf0*/  FADD R51, R5, -R6 ;  /* 0x8000000605337221 */ /* 0x002fc60000000000 */
[----:B------:R-:W-:Y:S01]  /*29c00*/  STS [R19+0x18c], R53 ;  /* 0x00018c3513007388 */ /* 0x000fe20000000800 */
[----:B------:R-:W-:Y:S01]  /*29c10*/  FMUL R56, R56, 1.4142135381698608398 ;  /* 0x3fb504f338387820 */ /* 0x000fe20000400000 */
[C-C-:B------:R-:W-:Y:S01]  /*29c20*/  FADD R58, R52.reuse, R51.reuse ;  /* 0x00000033343a7221 */ /* 0x140fe20000000000 */
[----:B------:R-:W-:Y:S01]  /*29c30*/  FMUL R55, R55, -1.6629391908645629883 ;  /* 0xbfd4db3137377820 */ /* 0x000fe20000400000 */
[----:B------:R-:W-:Y:S02]  /*29c40*/  FADD R52, R52, -R51 ;  /* 0x8000003334347221 */ /* 0x000fe40000000000 */
[----:B------:R0:W-:Y:S01]  /*29c50*/  STS [R19+0x210], R56 ;  /* 0x0002103813007388 */ /* 0x0001e20000000800 */
[----:B------:R-:W-:-:S03]  /*29c60*/  FADD R57, R4, R59 ;  /* 0x0000003b04397221 */ /* 0x000fc60000000000 */
[----:B------:R1:W-:Y:S01]  /*29c70*/  STS [R19+0x294], R55 ;  /* 0x0002943713007388 */ /* 0x0003e20000000800 */
[----:B0-----:R-:W-:Y:S01]  /*29c80*/  FADD R56, R5, R6 ;  /* 0x0000000605387221 */ /* 0x001fe20000000000 */
[----:B-1----:R-:W-:Y:S01]  /*29c90*/  FADD R55, R7, R16 ;  /* 0x0000001007377221 */ /* 0x002fe20000000000 */
[----:B------:R-:W-:-:S03]  /*29ca0*/  FMUL R60, R60, 1.8477590084075927734 ;  /* 0x3fec835e3c3c7820 */ /* 0x000fc60000400000 */
[----:B------:R-:W-:Y:S02]  /*29cb0*/  FADD R6, -R56, R55 ;  /* 0x0000003738067221 */ /* 0x000fe40000000100 */
[----:B------:R0:W-:Y:S01]  /*29cc0*/  STS [R19+0x108], R60 ;  /* 0x0001083c13007388 */ /* 0x0001e20000000800 */
[C-C-:B--2---:R-:W-:Y:S01]  /*29cd0*/  FADD R54, R32.reuse, -R61.reuse ;  /* 0x8000003d20367221 */ /* 0x144fe20000000000 */
[----:B------:R-:W-:Y:S01]  /*29ce0*/  FADD R53, R32, R61 ;  /* 0x0000003d20357221 */ /* 0x000fe20000000000 */
[----:B------:R-:W-:Y:S02]  /*29cf0*/  FADD R32, -R4, R59 ;  /* 0x0000003b04207221 */ /* 0x000fe40000000100 */
        /* <DEDUP_REMOVED lines=8> */
[----:B------:R-:W-:Y:S01]  /*29d80*/  FADD R53, R56, R55 ;  /* 0x0000003738357221 */ /* 0x000fe20000000000 */
[----:B------:R-:W-:-:S03]  /*29d90*/  FFMA R7, R54, 0.19891236722469329834, R32 ;  /* 0x3e4bafaf36077823 */ /* 0x000fc60000000020 */
[C-C-:B------:R-:W-:Y:S01]  /*29da0*/  FADD R4, R51.reuse, -R53.reuse ;  /* 0x8000003533047221 */ /* 0x140fe20000000000 */
[----:B------:R-:W-:Y:S01]  /*29db0*/  FADD R51, R51, R53 ;  /* 0x0000003533337221 */ /* 0x000fe20000000000 */
[----:B------:R-:W-:Y:S01]  /*29dc0*/  FFMA R53, R32, -0.19891236722469329834, R54 ;  /* 0xbe4bafaf20357823 */ /* 0x000fe20000000036 */
[----:B0-----:R-:W-:-:S07]  /*29dd0*/  MOV R32, 0xffffffff ;  /* 0xffffffff00207802 */ /* 0x001fce0000000f00 */
[----:B------:R-:W-:Y:S05]  /*29de0*/  WARPSYNC.COLLECTIVE R32, `(.L_x_9348) ;  /* 0x0000000020087348 */ /* 0x000fea0003c00000 */
[----:B------:R-:W-:Y:S01]  /*29df0*/  NOP ;  /* 0x0000000000007918 */ /* 0x000fe20000000000 */
[----:B------:R-:W-:Y:S05]  /*29e00*/  ENDCOLLECTIVE ;  /* 0x000000000000791b */ /* 0x000fea0003800000 */
.L_x_9348:
        /* <DEDUP_REMOVED lines=11> */
.L_x_9349:
[----:B------:R-:W-:Y:S02]  /*29ec0*/  FMUL R32, R4, 1.4142135381698608398 ;  /* 0x3fb504f304207820 */ /* 0x000fe40000400000 */
[----:B------:R0:W5:Y:S01]  /*29ed0*/  LDL.LU R4, [R1+0x128] ;  /* 0x0001280001047983 */ /* 0x0001620000300800 */
[----:B------:R-:W-:-:S03]  /*29ee0*/  FMUL R52, R52, 1.6629391908645629883 ;  /* 0x3fd4db3134347820 */ /* 0x000fc60000400000 */
[----:B------:R1:W-:Y:S04]  /*29ef0*/  STS [R19+0x210], R32 ;  /* 0x0002102013007388 */ /* 0x0003e80000000800 */
[----:B------:R2:W-:Y:S01]  /*29f00*/  STS [R19+0x18c], R52 ;  /* 0x00018c3413007388 */ /* 0x0005e20000000800 */
[----:B------:R-:W-:Y:S01]  /*29f10*/  FMUL R51, R51, 1.4142135381698608398 ;  /* 0x3fb504f333337820 */ /* 0x000fe20000400000 */
[----:B-1----:R-:W-:Y:S01]  /*29f20*/  FFMA R32, R6, -0.41421356797218322754, R5 ;  /* 0xbed413cd06207823 */ /* 0x002fe20000000005 */
[----:B--2---:R-:W-:-:S03]  /*29f30*/  FMUL R52, R16, -1.6629391908645629883 ;  /* 0xbfd4db3110347820 */ /* 0x004fc60000400000 */
[----:B------:R-:W-:Y:S02]  /*29f40*/  FMUL R32, R32, 1.8477590084075927734 ;  /* 0x3fec835e20207820 */ /* 0x000fe40000400000 */
[----:B------:R1:W-:Y:S01]  /*29f50*/  STS [R19+0x294], R52 ;  /* 0x0002943413007388 */ /* 0x0003e20000000800 */
[----:B------:R-:W-:-:S03]  /*29f60*/  FMUL R53, R53, 1.9615705013275146484 ;  /* 0x3ffb14be35357820 */ /* 0x000fc60000400000 */
[----:B------:R2:W-:Y:S01]  /*29f70*/  STS [R19], R51 ;  /* 0x0000003313007388 */ /* 0x0005e20000000800 */
[----:B-1----:R-:W-:-:S03]  /*29f80*/  FFMA R52, R5, 0.41421356797218322754, R6 ;  /* 0x3ed413cd05347823 */ /* 0x002fc60000000006 */
[----:B------:R1:W-:Y:S01]  /*29f90*/  STS [R19+0x108], R32 ;  /* 0x0001082013007388 */ /* 0x0003e20000000800 */
[----:B--2---:R-:W-:Y:S01]  /*29fa0*/  FMUL R51, R7, 1.9615705013275146484 ;  /* 0x3ffb14be07337820 */ /* 0x004fe20000400000 */
[----:B------:R-:W-:Y:S02]  /*29fb0*/  FMUL R52, R52, 1.8477590084075927734 ;  /* 0x3fec835e34347820 */ /* 0x000fe40000400000 */
[----:B------:R0:W-:Y:S01]  /*29fc0*/  STS [R19+0x84], R53 ;  /* 0x0000843513007388 */ /* 0x0001e20000000800 */
[----:B-1----:R-:W-:-:S03]  /*29fd0*/  MOV R32, 0xffffffff ;  /* 0xffffffff00207802 */ /* 0x002fc60000000f00 */
[----:B------:R0:W-:Y:S04]  /*29fe0*/  STS [R19+0x39c], R51 ;  /* 0x00039c3313007388 */ /* 0x0001e80000000800 */
[----:B------:R0:W-:Y:S02]  /*29ff0*/  STS [R19+0x318], R52 ;  /* 0x0003183413007388 */ /* 0x0001e40000000800 */
[----:B0----5:R-:W-:Y:S05]  /*2a000*/  WARPSYNC.COLLECTIVE R32, `(.L_x_9350) ;  /* 0x0000000020087348 */ /* 0x021fea0003c00000 */
[----:B------:R-:W-:Y:S01]  /*2a010*/  NOP ;  /* 0x0000000000007918 */ /* 0x000fe20000000000 */
[----:B0----5:R-:W-:Y:S05]  /*2a020*/  ENDCOLLECTIVE ;  /* 0x000000000000791b */ /* 0x021fea0003800000 */
.L_x_9350:
[----:B------:R-:W0:Y:S01]  /*2a030*/  LDS R51, [R24] ;  /* 0x0000000018337984 */ /* 0x000e220000000800 */
[----:B------:R-:W1:Y:S01]  /*2a040*/  LDCU UR4, c[0x0][0x39c] ;  /* 0x00007380ff0477ac */ /* 0x000e620008000800 */
[C-C-:B------:R-:W-:Y:S01]  /*2a050*/  FADD R32, -R34.reuse, R42.reuse ;  /* 0x0000002a22207221 */ /* 0x140fe20000000100 */
[----:B------:R-:W-:Y:S01]  /*2a060*/  FADD R34, R34, R42 ;  /* 0x0000002a22227221 */ /* 0x000fe20000000000 */
[C-C-:B------:R-:W-:Y:S01]  /*2a070*/  FADD R42, R31.reuse, -R43.reuse ;  /* 0x8000002b1f2a7221 */ /* 0x140fe20000000000 */
[----:B------:R-:W-:Y:S01]  /*2a080*/  FADD R31, R31, R43 ;  /* 0x0000002b1f1f7221 */ /* 0x000fe20000000000 */
[C-C-:B------:R-:W-:Y:S01]  /*2a090*/  FADD R43, R15.reuse, -R54.reuse ;  /* 0x800000360f2b7221 */ /* 0x140fe20000000000 */
[----:B------:R-:W2:Y:S03]  /*2a0a0*/  LDCU UR6, c[0x0][0x39c] ;  /* 0x00007380ff0677ac */ /* 0x000ea60008000800 */
[C-C-:B------:R-:W-:Y:S01]  /*2a0b0*/  FADD R52, R42.reuse, R43.reuse ;  /* 0x0000002b2a347221 */ /* 0x140fe20000000000 */
[----:B------:R-:W-:Y:S01]  /*2a0c0*/  FADD R43, R42, -R43 ;  /* 0x8000002b2a2b7221 */ /* 0x000fe20000000000 */
[----:B------:R-:W-:Y:S01]  /*2a0d0*/  FADD R15, R15, R54 ;  /* 0x000000360f0f7221 */ /* 0x000fe20000000000 */
        /* <DEDUP_REMOVED lines=60> */
[----:B------:R-:W0:Y:S02]  /*2a4a0*/  LDCU UR57, c[0x0][0x39c] ;  /* 0x00007380ff3977ac */ /* 0x000e240008000800 */
[C-C-:B------:R-:W-:Y:S01]  /*2a4b0*/  FFMA R42, R52.reuse, -0.70710676908493041992, R19.reuse ;  /* 0xbf3504f3342a7823 */ /* 0x140fe20000000013 */
[----:B------:R-:W-:Y:S01]  /*2a4c0*/  FFMA R19, R52, 0.70710676908493041992, R19 ;  /* 0x3f3504f334137823 */ /* 0x000fe20000000013 */
[C-C-:B------:R-:W-:Y:S01]  /*2a4d0*/  FFMA R52, R43.reuse, -0.70710676908493041992, R32.reuse ;  /* 0xbf3504f32b347823 */ /* 0x140fe20000000020 */
[----:B------:R-:W-:Y:S01]  /*2a4e0*/  FFMA R32, R43, 0.70710676908493041992, R32 ;  /* 0x3f3504f32b207823 */ /* 0x000fe20000000020 */
[----:B------:R-:W0:Y:S02]  /*2a4f0*/  LDCU UR61, c[0x0][0x39c] ;  /* 0x00007380ff3d77ac */ /* 0x000e240008000800 */
[----:B------:R-:W-:Y:S01]  /*2a500*/  FFMA R16, R52, 0.66817861795425415039, R42 ;  /* 0x3f2b0dc134107823 */ /* 0x000fe2000000002a */
[----:B------:R-:W-:Y:S01]  /*2a510*/  FFMA R4, R42, -0.66817861795425415039, R52 ;  /* 0xbf2b0dc12a047823 */ /* 0x000fe20000000034 */
[C-C-:B------:R-:W-:Y:S01]  /*2a520*/  FADD R42, R51.reuse, R34.reuse ;  /* 0x00000022332a7221 */ /* 0x140fe20000000000 */
[----:B------:R-:W-:Y:S01]  /*2a530*/  FADD R34, R51, -R34 ;  /* 0x8000002233227221 */ /* 0x000fe20000000000 */
[----:B------:R-:W-:Y:S01]  /*2a540*/  FADD R43, -R15, R31 ;  /* 0x0000001f0f2b7221 */ /* 0x000fe20000000100 */
[----:B------:R-:W0:Y:S03]  /*2a550*/  LDCU UR65, c[0x0][0x39c] ;  /* 0x00007380ff4177ac */ /* 0x000e260008000800 */
[----:B------:R-:W-:Y:S01]  /*2a560*/  FFMA R53, R43, -0.41421356797218322754, R34 ;  /* 0xbed413cd2b357823 */ /* 0x000fe20000000022 */
[----:B------:R-:W-:-:S02]  /*2a570*/  FFMA R7, R34, 0.41421356797218322754, R43 ;  /* 0x3ed413cd22077823 */ /* 0x000fc4000000002b */
[----:B------:R-:W1:Y:S01]  /*2a580*/  LDS R34, [R24+0x4] ;  /* 0x0000040018227984 */ /* 0x000e620000000800 */
[----:B------:R-:W-:Y:S01]  /*2a590*/  FADD R51, R15, R31 ;  /* 0x0000001f0f337221 */ /* 0x000fe20000000000 */
[----:B------:R-:W-:Y:S01]  /*2a5a0*/  FFMA R15, R32, -0.19891236722469329834, R19 ;  /* 0xbe4bafaf200f7823 */ /* 0x000fe20000000013 */
[----:B------:R-:W-:Y:S01]  /*2a5b0*/  FFMA R5, R19, 0.19891236722469329834, R32 ;  /* 0x3e4bafaf13057823 */ /* 0x000fe20000000020 */
[C---:B------:R-:W-:Y:S01]  /*2a5c0*/  FADD R32, -R33.reuse, R41 ;  /* 0x0000002921207221 */ /* 0x040fe20000000100 */
[C-C-:B------:R-:W-:Y:S01]  /*2a5d0*/  FADD R6, R42.reuse, -R51.reuse ;  /* 0x800000332a067221 */ /* 0x140fe20000000000 */
[----:B------:R-:W-:Y:S01]  /*2a5e0*/  FADD R31, R42, R51 ;  /* 0x000000332a1f7221 */ /* 0x000fe20000000000 */
[----:B------:R-:W-:Y:S01]  /*2a5f0*/  FADD R33, R33, R41 ;  /* 0x0000002921217221 */ /* 0x000fe20000000000 */
[----:B------:R-:W-:Y:S01]  /*2a600*/  FADD R41, R30, -R44 ;  /* 0x8000002c1e297221 */ /* 0x000fe20000000000 */
[----:B------:R-:W-:-:S04]  /*2a610*/  FADD R42, R13, -R55 ;  /* 0x800000370d2a7221 */ /* 0x000fc80000000000 */
[C-C-:B------:R-:W-:Y:S01]  /*2a620*/  FADD R43, R41.reuse, R42.reuse ;  /* 0x0000002a292b7221 */ /* 0x140fe20000000000 */
[----:B------:R-:W-:Y:S01]  /*2a630*/  FADD R42, R41, -R42 ;  /* 0x8000002a292a7221 */ /* 0x000fe20000000000 */
[----:B------:R-:W-:Y:S04]  /*2a640*/  STL [R1+0x120], R4 ;  /* 0x0001200401007387 */ /* 0x000fe80000100800 */
[----:B------:R-:W-:Y:S04]  /*2a650*/  STL [R1+0x118], R5 ;  /* 0x0001180501007387 */ /* 0x000fe80000100800 */
[----:B------:R-:W-:Y:S01]  /*2a660*/  STL [R1+0x11c], R7 ;  /* 0x00011c0701007387 */ /* 0x000fe20000100800 */
[----:B-1----:R-:W-:-:S04]  /*2a670*/  FADD R19, R0, -R34 ;  /* 0x8000002200137221 */ /* 0x002fc80000000000 */
[C-C-:B------:R-:W-:Y:S01]  /*2a680*/  FFMA R41, R43.reuse, -0.70710676908493041992, R19.reuse ;  /* 0xbf3504f32b297823 */ /* 0x140fe20000000013 */
[----:B------:R-:W-:Y:S01]  /*2a690*/  FFMA R19, R43, 0.70710676908493041992, R19 ;  /* 0x3f3504f32b137823 */ /* 0x000fe20000000013 */
[----:B------:R-:W-:Y:S01]  /*2a6a0*/  FFMA R43, R42, -0.70710676908493041992, R32 ;  /* 0xbf3504f32a2b7823 */ /* 0x000fe20000000020 */
[----:B------:R-:W-:-:S03]  /*2a6b0*/  FADD R34, R0, R34 ;  /* 0x0000002200227221 */ /* 0x000fc60000000000 */
[----:B------:R-:W-:-:S05]  /*2a6c0*/  FFMA R0, R41, -0.66817861795425415039, R43 ;  /* 0xbf2b0dc129007823 */ /* 0x000fca000000002b */
[----:B------:R1:W-:Y:S04]  /*2a6d0*/  STL [R1+0x64], R0 ;  /* 0x0000640001007387 */ /* 0x0003e80000100800 */
[----:B------:R-:W2:Y:S01]  /*2a6e0*/  LDL.LU R54, [R1+0x28] ;  /* 0x0000280001367983 */ /* 0x000ea20000300800 */
[----:B------:R-:W-:Y:S01]  /*2a6f0*/  FADD R30, R30, R44 ;  /* 0x0000002c1e1e7221 */ /* 0x000fe20000000000 */
[----:B------:R-:W-:Y:S01]  /*2a700*/  FADD R13, R13, R55 ;  /* 0x000000370d0d7221 */ /* 0x000fe20000000000 */
[----:B------:R-:W-:Y:S01]  /*2a710*/  FFMA R42, R42, 0.70710676908493041992, R32 ;  /* 0x3f3504f32a2a7823 */ /* 0x000fe20000000020 */
[C-C-:B------:R-:W-:Y:S01]  /*2a720*/  FADD R32, R34.reuse, R33.reuse ;  /* 0x0000002122207221 */ /* 0x140fe20000000000 */
[----:B------:R-:W-:Y:S01]  /*2a730*/  FADD R33, R34, -R33 ;  /* 0x8000002122217221 */ /* 0x000fe20000000000 */
[----:B------:R-:W-:Y:S01]  /*2a740*/  FADD R34, R13, R30 ;  /* 0x0000001e0d227221 */ /* 0x000fe20000000000 */
[----:B-1----:R-:W-:Y:S01]  /*2a750*/  FFMA R0, R19, 0.19891236722469329834, R42 ;  /* 0x3e4bafaf13007823 */ /* 0x002fe2000000002a */
[----:B------:R-:W-:-:S04]  /*2a760*/  FADD R30, -R13, R30 ;  /* 0x0000001e0d1e7221 */ /* 0x000fc80000000100 */
[----:B------:R1:W-:Y:S01]  /*2a770*/  STL [R1+0x80], R0 ;  /* 0x0000800001007387 */ /* 0x0003e20000100800 */
[----:B------:R-:W-:Y:S01]  /*2a780*/  FFMA R13, R30, -0.41421356797218322754, R33 ;  /* 0xbed413cd1e0d7823 */ /* 0x000fe20000000021 */
[----:B-1----:R-:W-:Y:S02]  /*2a790*/  FFMA R0, R33, 0.41421356797218322754, R30 ;  /* 0x3ed413cd21007823 */ /* 0x002fe4000000001e */
[----:B------:R-:W1:Y:S01]  /*2a7a0*/  LDS R30, [R24+0x8] ;  /* 0x00000800181e7984 */ /* 0x000e620000000800 */
[----:B------:R-:W-:Y:S01]  /*2a7b0*/  FFMA R44, R42, -0.19891236722469329834, R19 ;  /* 0xbe4bafaf2a2c7823 */ /* 0x000fe20000000013 */
[----:B------:R-:W-:Y:S01]  /*2a7c0*/  FADD R33, R12, -R56 ;  /* 0x800000380c217221 */ /* 0x000fe20000000000 */
[----:B------:R-:W-:Y:S01]  /*2a7d0*/  FFMA R55, R43, 0.66817861795425415039, R41 ;  /* 0x3f2b0dc12b377823 */ /* 0x000fe20000000029 */
[C-C-:B------:R-:W-:Y:S01]  /*2a7e0*/  FADD R4, R32.reuse, -R34.reuse ;  /* 0x8000002220047221 */ /* 0x140fe20000000000 */
[----:B------:R-:W-:Y:S01]  /*2a7f0*/  FADD R32, R32, R34 ;  /* 0x0000002220207221 */ /* 0x000fe20000000000 */
[----:B------:R-:W-:Y:S01]  /*2a800*/  FADD R12, R12, R56 ;  /* 0x000000380c0c7221 */ /* 0x000fe20000000000 */
[----:B------:R3:W-:Y:S01]  /*2a810*/  STL [R1+0x68], R0 ;  /* 0x0000680001007387 */ /* 0x0007e20000100800 */
[C-C-:B-1----:R-:W-:Y:S01]  /*2a820*/  FADD R19, R8.reuse, -R30.reuse ;  /* 0x8000001e08137221 */ /* 0x142fe20000000000 */
[----:B------:R-:W-:Y:S01]  /*2a830*/  FADD R8, R8, R30 ;  /* 0x0000001e08087221 */ /* 0x000fe20000000000 */
[C-C-:B------:R-:W-:Y:S01]  /*2a840*/  FADD R30, -R29.reuse, R40.reuse ;  /* 0x000000281d1e7221 */ /* 0x140fe20000000100 */
[----:B------:R-:W-:Y:S01]  /*2a850*/  FADD R40, R29, R40 ;  /* 0x000000281d287221 */ /* 0x000fe20000000000 */
        /* <DEDUP_REMOVED lines=8> */
[----:B------:R-:W-:Y:S01]  /*2a8e0*/  FADD R30, R8, R40 ;  /* 0x00000028081e7221 */ /* 0x000fe20000000000 */
[----:B------:R-:W-:Y:S01]  /*2a8f0*/  FFMA R29, R41, 0.66817861795425415039, R34 ;  /* 0x3f2b0dc1291d7823 */ /* 0x000fe20000000022 */
[----:B---3--:R-:W-:Y:S01]  /*2a900*/  FFMA R0, R34, -0.66817861795425415039, R41 ;  /* 0xbf2b0dc122007823 */ /* 0x008fe20000000029 */
[--C-:B------:R-:W-:Y:S01]  /*2a910*/  FADD R34, R12, R27.reuse ;  /* 0x0000001b0c227221 */ /* 0x100fe20000000000 */
[----:B------:R-:W-:Y:S01]  /*2a920*/  FADD R8, R8, -R40 ;  /* 0x8000002808087221 */ /* 0x000fe20000000000 */
[----:B------:R-:W-:Y:S01]  /*2a930*/  FADD R12, -R12, R27 ;  /* 0x0000001b0c0c7221 */ /* 0x000fe20000000100 */
[----:B------:R-:W-:-:S03]  /*2a940*/  FFMA R7, R19, 0.19891236722469329834, R33 ;  /* 0x3e4bafaf13077823 */ /* 0x000fc60000000021 */
[----:B------:R-:W-:Y:S01]  /*2a950*/  FFMA R5, R8, 0.41421356797218322754, R12 ;  /* 0x3ed413cd08057823 */ /* 0x000fe2000000000c */
[----:B------:R1:W-:Y:S04]  /*2a960*/  STL [R1+0x48], R0 ;  /* 0x0000480001007387 */ /* 0x0003e80000100800 */
[----:B------:R-:W-:Y:S04]  /*2a970*/  STL [R1+0x70], R7 ;  /* 0x0000700701007387 */ /* 0x000fe80000100800 */
[----:B------:R-:W-:Y:S04]  /*2a980*/  STL [R1+0x4c], R5 ;  /* 0x00004c0501007387 */ /* 0x000fe80000100800 */
[----:B------:R-:W3:Y:S01]  /*2a990*/  LDL.LU R52, [R1+0x50] ;  /* 0x0000500001347983 */ /* 0x000ee20000300800 */
[----:B------:R-:W-:-:S03]  /*2a9a0*/  FFMA R27, R33, -0.19891236722469329834, R19 ;  /* 0xbe4bafaf211b7823 */ /* 0x000fc60000000013 */
[----:B------:R-:W2:Y:S01]  /*2a9b0*/  LDS R19, [R24+0xc] ;  /* 0x00000c0018137984 */ /* 0x000ea20000000800 */
[C-C-:B-1----:R-:W-:Y:S01]  /*2a9c0*/  FADD R0, R30.reuse, -R34.reuse ;  /* 0x800000221e007221 */ /* 0x142fe20000000000 */
[----:B------:R-:W-:Y:S01]  /*2a9d0*/  FADD R30, R30, R34 ;  /* 0x000000221e1e7221 */ /* 0x000fe20000000000 */
[----:B------:R-:W-:Y:S01]  /*2a9e0*/  FADD R33, R26, -R46 ;  /* 0x8000002e1a217221 */ /* 0x000fe20000000000 */
[----:B------:R-:W-:Y:S01]  /*2a9f0*/  FADD R34, R11, -R57 ;  /* 0x800000390b227221 */ /* 0x000fe20000000000 */
[----:B------:R-:W-:Y:S01]  /*2aa00*/  FFMA R41, R12, -0.41421356797218322754, R8 ;  /* 0xbed413cd0c297823 */ /* 0x000fe20000000008 */
[C-C-:B------:R-:W-:Y:S01]  /*2aa10*/  FADD R12, -R28.reuse, R39.reuse ;  /* 0x000000271c0c7221 */ /* 0x140fe20000000100 */
[----:B------:R-:W-:Y:S01]  /*2aa20*/  FADD R28, R28, R39 ;  /* 0x000000271c1c7221 */ /* 0x000fe20000000000 */
[C-C-:B------:R-:W-:Y:S01]  /*2aa30*/  FADD R39, R33.reuse, R34.reuse ;  /* 0x0000002221277221 */ /* 0x140fe20000000000 */
[----:B------:R-:W-:Y:S01]  /*2aa40*/  FADD R33, R33, -R34 ;  /* 0x8000002221217221 */ /* 0x000fe20000000000 */
[----:B------:R-:W-:Y:S01]  /*2aa50*/  FADD R26, R26, R46 ;  /* 0x0000002e1a1a7221 */ /* 0x000fe20000000000 */
[----:B------:R-:W-:Y:S01]  /*2aa60*/  FADD R11, R11, R57 ;  /* 0x000000390b0b7221 */ /* 0x000fe20000000000 */
        /* <DEDUP_REMOVED lines=12> */
[----:B------:R-:W-:Y:S01]  /*2ab30*/  FFMA R26, R33, -0.19891236722469329834, R8 ;  /* 0xbe4bafaf211a7823 */ /* 0x000fe20000000008 */
[----:B------:R-:W-:Y:S02]  /*2ab40*/  FFMA R5, R8, 0.19891236722469329834, R33 ;  /* 0x3e4bafaf08057823 */ /* 0x000fe40000000021 */
[----:B------:R-:W1:Y:S01]  /*2ab50*/  LDS R8, [R24+0x10] ;  /* 0x0000100018087984 */ /* 0x000e620000000800 */
[----:B------:R-:W-:-:S03]  /*2ab60*/  FFMA R42, R11, -0.41421356797218322754, R19 ;  /* 0xbed413cd0b2a7823 */ /* 0x000fc60000000013 */
[----:B------:R2:W-:Y:S01]  /*2ab70*/  STL [R1+0x5c], R5 ;  /* 0x00005c0501007387 */ /* 0x0005e20000100800 */
[----:B------:R-:W-:Y:S01]  /*2ab80*/  FADD R33, R10, -R58 ;  /* 0x8000003a0a217221 */ /* 0x000fe20000000000 */
[C-C-:B------:R-:W-:Y:S01]  /*2ab90*/  FADD R54, R34.reuse, -R28.reuse ;  /* 0x8000001c22367221 */ /* 0x140fe20000000000 */
[----:B------:R-:W-:Y:S01]  /*2aba0*/  FADD R28, R34, R28 ;  /* 0x0000001c221c7221 */ /* 0x000fe20000000000 */
[----:B--2---:R-:W-:Y:S01]  /*2abb0*/  FFMA R5, R19, 0.41421356797218322754, R11 ;  /* 0x3ed413cd13057823 */ /* 0x004fe2000000000b */
[C-C-:B------:R-:W-:Y:S01]  /*2abc0*/  FADD R19, -R23.reuse, R38.reuse ;  /* 0x0000002617137221 */ /* 0x140fe20000000100 */
[----:B------:R-:W-:Y:S01]  /*2abd0*/  FADD R38, R23, R38 ;  /* 0x0000002617267221 */ /* 0x000fe20000000000 */
[----:B------:R-:W-:-:S04]  /*2abe0*/  FADD R23, R25, -R47 ;  /* 0x8000002f19177221 */ /* 0x000fc80000000000 */
[C-C-:B------:R-:W-:Y:S01]  /*2abf0*/  FADD R34, R23.reuse, R33.reuse ;  /* 0x0000002117227221 */ /* 0x140fe20000000000 */
[----:B------:R-:W-:Y:S01]  /*2ac00*/  FADD R23, R23, -R33 ;  /* 0x8000002117177221 */ /* 0x000fe20000000000 */
[----:B------:R-:W-:Y:S01]  /*2ac10*/  FADD R25, R25, R47 ;  /* 0x0000002f19197221 */ /* 0x000fe20000000000 */
[----:B------:R-:W-:Y:S01]  /*2ac20*/  FADD R10, R10, R58 ;  /* 0x0000003a0a0a7221 */ /* 0x000fe20000000000 */
[----:B-1----:R-:W-:-:S04]  /*2ac30*/  FADD R11, R14, -R8 ;  /* 0x800000080e0b7221 */ /* 0x002fc80000000000 */
        /* <DEDUP_REMOVED lines=8> */
[----:B------:R-:W-:Y:S01]  /*2acc0*/  FADD R25, -R10, R25 ;  /* 0x000000190a197221 */ /* 0x000fe20000000100 */
[----:B------:R-:W-:Y:S01]  /*2acd0*/  FFMA R10, R19, -0.19891236722469329834, R11 ;  /* 0xbe4bafaf130a7823 */ /* 0x000fe2000000000b */
[----:B------:R-:W-:Y:S01]  /*2ace0*/  FFMA R19, R11, 0.19891236722469329834, R19 ;  /* 0x3e4bafaf0b137823 */ /* 0x000fe20000000013 */
[C-C-:B------:R-:W-:Y:S01]  /*2acf0*/  FADD R33, R8.reuse, R38.reuse ;  /* 0x0000002608217221 */ /* 0x140fe20000000000 */
[----:B------:R1:W-:Y:S01]  /*2ad00*/  STL [R1+0x40], R5 ;  /* 0x0000400501007387 */ /* 0x0003e20000100800 */
[----:B------:R-:W-:-:S03]  /*2ad10*/  FADD R38, R8, -R38 ;  /* 0x8000002608267221 */ /* 0x000fc60000000000 */
[----:B------:R-:W-:Y:S04]  /*2ad20*/  STL [R1+0x44], R19 ;  /* 0x0000441301007387 */ /* 0x000fe80000100800 */
[----:B------:R-:W3:Y:S01]  /*2ad30*/  LDS R19, [R24+0x14] ;  /* 0x0000140018137984 */ /* 0x000ee20000000800 */
[----:B-1----:R-:W-:-:S03]  /*2ad40*/  FFMA R5, R38, 0.41421356797218322754, R25 ;  /* 0x3ed413cd26057823 */ /* 0x002fc60000000019 */
[----:B------:R-:W2:Y:S04]  /*2ad50*/  LDL.LU R45, [R1+0x54] ;  /* 0x00005400012d7983 */ /* 0x000ea80000300800 */
[----:B------:R1:W-:Y:S04]  /*2ad60*/  STL [R1+0x30], R5 ;  /* 0x0000300501007387 */ /* 0x0003e80000100800 */
[----:B------:R-:W4:Y:S01]  /*2ad70*/  LDL.LU R51, [R1+0x24] ;  /* 0x0000240001337983 */ /* 0x000f220000300800 */
[----:B------:R-:W-:Y:S01]  /*2ad80*/  FFMA R11, R25, -0.41421356797218322754, R38 ;  /* 0xbed413cd190b7823 */ /* 0x000fe20000000026 */
[C-C-:B---3--:R-:W-:Y:S01]  /*2ad90*/  FADD R25, R52.reuse, -R19.reuse ;  /* 0x8000001334197221 */ /* 0x148fe20000000000 */
[----:B------:R-:W-:-:S02]  /*2ada0*/  FADD R19, R52, R19 ;  /* 0x0000001334137221 */ /* 0x000fc40000000000 */
[----:B------:R-:W3:Y:S01]  /*2adb0*/  LDL.LU R52, [R1+0x58] ;  /* 0x0000580001347983 */ /* 0x000ee20000300800 */
[C-C-:B------:R-:W-:Y:S01]  /*2adc0*/  FADD R8, R33.reuse, -R34.reuse ;  /* 0x8000002221087221 */ /* 0x140fe20000000000 */
[----:B------:R-:W-:Y:S01]  /*2add0*/  FADD R33, R33, R34 ;  /* 0x0000002221217221 */ /* 0x000fe20000000000 */
[C-C-:B------:R-:W-:Y:S01]  /*2ade0*/  FADD R34, -R22.reuse, R37.reuse ;  /* 0x0000002516227221 */ /* 0x140fe20000000100 */
[----:B------:R-:W-:Y:S01]  /*2adf0*/  FADD R37, R22, R37 ;  /* 0x0000002516257221 */ /* 0x000fe20000000000 */
        /* <DEDUP_REMOVED lines=12> */
[C-C-:B------:R-:W-:Y:S01]  /*2aec0*/  FADD R39, R19.reuse, R37.reuse ;  /* 0x0000002513277221 */ /* 0x140fe20000000000 */
[----:B------:R-:W-:Y:S01]  /*2aed0*/  FADD R19, R19, -R37 ;  /* 0x8000002513137221 */ /* 0x000fe20000000000 */
[----:B-1----:R-:W-:Y:S01]  /*2aee0*/  FFMA R5, R38, 0.19891236722469329834, R34 ;  /* 0x3e4bafaf26057823 */ /* 0x002fe20000000022 */
[C-C-:B------:R-:W-:Y:S01]  /*2aef0*/  FADD R37, R9.reuse, R18.reuse ;  /* 0x0000001209257221 */ /* 0x140fe20000000000 */
[----:B------:R-:W-:-:S03]  /*2af00*/  FADD R18, -R9, R18 ;  /* 0x0000001209127221 */ /* 0x000fc60000000100 */
[----:B------:R1:W-:Y:S01]  /*2af10*/  STL [R1+0x3c], R5 ;  /* 0x00003c0501007387 */ /* 0x0003e20000100800 */
[----:B------:R-:W-:Y:S01]  /*2af20*/  FFMA R43, R18, -0.41421356797218322754, R19 ;  /* 0xbed413cd122b7823 */ /* 0x000fe20000000013 */
[----:B-1----:R-:W-:Y:S02]  /*2af30*/  FFMA R5, R19, 0.41421356797218322754, R18 ;  /* 0x3ed413cd13057823 */ /* 0x002fe40000000012 */
[----:B------:R-:W2:Y:S01]  /*2af40*/  LDS R19, [R24+0x18] ;  /* 0x0000180018137984 */ /* 0x000ea20000000800 */
[C-C-:B------:R-:W-:Y:S01]  /*2af50*/  FADD R58, R39.reuse, -R37.reuse ;  /* 0x80000025273a7221 */ /* 0x140fe20000000000 */
[----:B------:R-:W-:Y:S02]  /*2af60*/  FADD R9, R39, R37 ;  /* 0x0000002527097221 */ /* 0x000fe40000000000 */
[----:B------:R-:W3:Y:S01]  /*2af70*/  LDS R24, [R24+0x1c] ;  /* 0x00001c0018187984 */ /* 0x000ee20000000800 */
[----:B------:R-:W-:Y:S01]  /*2af80*/  FFMA R37, R34, -0.19891236722469329834, R38 ;  /* 0xbe4bafaf22257823 */ /* 0x000fe20000000026 */
[C-C-:B------:R-:W-:Y:S01]  /*2af90*/  FADD R34, -R21.reuse, R36.reuse ;  /* 0x0000002415227221 */ /* 0x140fe20000000100 */
[----:B------:R-:W-:Y:S01]  /*2afa0*/  FADD R21, R21, R36 ;  /* 0x0000002415157221 */ /* 0x000fe20000000000 */
[C-C-:B------:R-:W-:Y:S01]  /*2afb0*/  FADD R36, R17.reuse, -R49.reuse ;  /* 0x8000003111247221 */ /* 0x140fe20000000000 */
[----:B------:R-:W-:Y:S01]  /*2afc0*/  FADD R17, R17, R49 ;  /* 0x0000003111117221 */ /* 0x000fe20000000000 */
[----:B------:R-:W-:Y:S01]  /*2afd0*/  FMUL R32, R32, 1.4142135381698608398 ;  /* 0x3fb504f320207820 */ /* 0x000fe20000400000 */
[----:B------:R-:W-:Y:S01]  /*2afe0*/  FMUL R57, R30, 1.4142135381698608398 ;  /* 0x3fb504f31e397820 */ /* 0x000fe20000400000 */
[----:B------:R-:W-:Y:S01]  /*2aff0*/  FMUL R9, R9, 1.4142135381698608398 ;  /* 0x3fb504f309097820 */ /* 0x000fe20000400000 */
[----:B------:R-:W-:Y:S01]  /*2b000*/  FMUL R15, R15, 1.9615705013275146484 ;  /* 0x3ffb14be0f0f7820 */ /* 0x000fe20000400000 */
[----:B--2---:R-:W-:Y:S01]  /*2b010*/  FADD R18, R45, -R19 ;  /* 0x800000132d127221 */ /* 0x004fe20000000000 */
[----:B----4-:R-:W-:-:S04]  /*2b020*/  FADD R38, R51, -R60 ;  /* 0x8000003c33267221 */ /* 0x010fc80000000000 */
        /* <DEDUP_REMOVED lines=10> */
[----:B------:R-:W-:Y:S01]  /*2b0d0*/  FFMA R34, R40, 0.70710676908493041992, R34 ;  /* 0x3f3504f328227823 */ /* 0x000fe20000000022 */
[----:B------:R-:W-:Y:S01]  /*2b0e0*/  FADD R19, R19, -R21 ;  /* 0x8000001513137221 */ /* 0x000fe20000000000 */
[C-C-:B------:R-:W-:Y:S01]  /*2b0f0*/  FADD R21, R60.reuse, R17.reuse ;  /* 0x000000113c157221 */ /* 0x140fe20000000000 */
[----:B------:R-:W-:Y:S01]  /*2b100*/  FADD R60, -R60, R17 ;  /* 0x000000113c3c7221 */ /* 0x000fe20000000100 */
[----:B------:R-:W-:Y:S01]  /*2b110*/  FFMA R39, R34, -0.19891236722469329834, R36 ;  /* 0xbe4bafaf22277823 */ /* 0x000fe20000000024 */
[----:B------:R-:W-:Y:S01]  /*2b120*/  FFMA R34, R36, 0.19891236722469329834, R34 ;  /* 0x3e4bafaf24227823 */ /* 0x000fe20000000022 */
[C-C-:B------:R-:W-:Y:S01]  /*2b130*/  FADD R59, R38.reuse, -R21.reuse ;  /* 0x80000015263b7221 */ /* 0x140fe20000000000 */
[----:B------:R-:W-:Y:S01]  /*2b140*/  FADD R17, R38, R21 ;  /* 0x0000001526117221 */ /* 0x000fe20000000000 */
[----:B------:R-:W-:-:S02]  /*2b150*/  FFMA R21, R19, 0.41421356797218322754, R60 ;  /* 0x3ed413cd13157823 */ /* 0x000fc4000000003c */
[----:B------:R1:W-:Y:S04]  /*2b160*/  STL [R1+0x38], R34 ;  /* 0x0000382201007387 */ /* 0x0003e80000100800 */
[----:B------:R2:W-:Y:S01]  /*2b170*/  STL [R1+0x24], R21 ;  /* 0x0000241501007387 */ /* 0x0005e20000100800 */
[----:B------:R-:W-:Y:S01]  /*2b180*/  FFMA R45, R60, -0.41421356797218322754, R19 ;  /* 0xbed413cd3c2d7823 */ /* 0x000fe20000000013 */
[----:B---3--:R-:W-:Y:S01]  /*2b190*/  FADD R19, R52, -R24 ;  /* 0x8000001834137221 */ /* 0x008fe20000000000 */
[----:B-1----:R-:W-:Y:S01]  /*2b1a0*/  FADD R34, R2, -R50 ;  /* 0x8000003202227221 */ /* 0x002fe20000000000 */
[C-C-:B--2---:R-:W-:Y:S01]  /*2b1b0*/  FADD R21, -R20.reuse, R35.reuse ;  /* 0x0000002314157221 */ /* 0x144fe20000000100 */
[----:B------:R-:W-:Y:S01]  /*2b1c0*/  FADD R20, R20, R35 ;  /* 0x0000002314147221 */ /* 0x000fe20000000000 */
        /* <DEDUP_REMOVED lines=15> */
[----:B------:R-:W-:Y:S01]  /*2b2c0*/  FFMA R21, R38, 0.70710676908493041992, R21 ;  /* 0x3f3504f326157823 */ /* 0x000fe20000000015 */
[----:B------:R-:W2:Y:S02]  /*2b2d0*/  LDL.LU R2, [R1+0x124] ;  /* 0x0001240001027983 */ /* 0x000ea40000300800 */
[----:B------:R-:W-:Y:S01]  /*2b2e0*/  FFMA R46, R50, -0.41421356797218322754, R20 ;  /* 0xbed413cd322e7823 */ /* 0x000fe20000000014 */
[----:B------:R-:W-:-:S02]  /*2b2f0*/  FFMA R3, R20, 0.41421356797218322754, R50 ;  /* 0x3ed413cd14037823 */ /* 0x000fc40000000032 */
[----:B------:R-:W1:Y:S01]  /*2b300*/  LDC R20, c[0x0][0x39c] ;  /* 0x0000e700ff147b82 */ /* 0x000e620000000800 */
[----:B------:R-:W-:Y:S01]  /*2b310*/  FFMA R40, R21, -0.19891236722469329834, R35 ;  /* 0xbe4bafaf15287823 */ /* 0x000fe20000000023 */
[----:B------:R-:W-:-:S05]  /*2b320*/  FFMA R21, R35, 0.19891236722469329834, R21 ;  /* 0x3e4bafaf23157823 */ /* 0x000fca0000000015 */
[----:B------:R3:W-:Y:S04]  /*2b330*/  STL [R1+0x34], R21 ;  /* 0x0000341501007387 */ /* 0x0007e80000100800 */
[----:B------:R4:W-:Y:S01]  /*2b340*/  STL [R1+0x14], R3 ;  /* 0x0000140301007387 */ /* 0x0009e20000100800 */
[----:B---3--:R-:W-:Y:S01]  /*2b350*/  FSET.BF.GE.AND R21, |R32|, UR4, PT ;  /* 0x0000000420157c0a */ /* 0x008fe2000b806200 */
[----:B------:R-:W3:Y:S01]  /*2b360*/  LDCU UR4, c[0x0][0x39c] ;  /* 0x00007380ff0477ac */ /* 0x000ee20008000800 */
[----:B----4-:R-:W-:Y:S01]  /*2b370*/  FMUL R3, R31, 1.4142135381698608398 ;  /* 0x3fb504f31f037820 */ /* 0x010fe20000400000 */
[----:B-1----:R-:W-:-:S04]  /*2b380*/  FSEL R20, R20, RZ, P0 ;  /* 0x000000ff14147208 */ /* 0x002fc80000000000 */
[CC--:B------:R-:W-:Y:S02]  /*2b390*/  FSETP.GE.AND P0, PT, |R3|.reuse, R20.reuse, PT ;  /* 0x000000140300720b */ /* 0x0c0fe40003f06200 */
[----:B------:R-:W-:-:S05]  /*2b3a0*/  FSET.BF.GE.AND R20, |R3|, R20, PT ;  /* 0x000000140314720a */ /* 0x000fca0003806200 */
[----:B------:R-:W-:Y:S01]  /*2b3b0*/  FADD R20, R20, R21 ;  /* 0x0000001514147221 */ /* 0x000fe20000000000 */
[----:B---3--:R-:W-:Y:S01]  /*2b3c0*/  FSET.BF.GE.AND R21, |R57|, UR4, PT ;  /* 0x0000000439157c0a */ /* 0x008fe2000b806200 */
[----:B------:R-:W1:Y:S01]  /*2b3d0*/  LDCU UR4, c[0x0][0x39c] ;  /* 0x00007380ff0477ac */ /* 0x000e620008000800 */
[----:B------:R-:W-:-:S03]  /*2b3e0*/  FMUL R38, R28, 1.4142135381698608398 ;  /* 0x3fb504f31c267820 */ /* 0x000fc60000400000 */
[----:B------:R-:W-:Y:S01]  /*2b3f0*/  FADD R20, R20, R21 ;  /* 0x0000001514147221 */ /* 0x000fe20000000000 */
[----:B------:R3:W-:Y:S01]  /*2b400*/  STL [R1+0x6c], R3 ;  /* 0x00006c0301007387 */ /* 0x0007e20000100800 */
[----:B-1----:R-:W-:Y:S01]  /*2b410*/  FSET.BF.GE.AND R21, |R38|, UR4, PT ;  /* 0x0000000426157c0a */ /* 0x002fe2000b806200 */
[----:B------:R-:W1:Y:S01]  /*2b420*/  LDCU UR4, c[0x0][0x39c] ;  /* 0x00007380ff0477ac */ /* 0x000e620008000800 */
[----:B---3--:R-:W-:-:S03]  /*2b430*/  FMUL R3, R33, 1.4142135381698608398 ;  /* 0x3fb504f321037820 */ /* 0x008fc60000400000 */
[----:B------:R-:W-:Y:S02]  /*2b440*/  FADD R20, R20, R21 ;  /* 0x0000001514147221 */ /* 0x000fe40000000000 */
[----:B-1----:R-:W-:Y:S01]  /*2b450*/  FSET.BF.GE.AND R21, |R3|, UR4, PT ;  /* 0x0000000403157c0a */ /* 0x002fe2000b806200 */
[----:B------:R-:W1:Y:S04]  /*2b460*/  LDCU UR4, c[0x0][0x39c] ;  /* 0x00007380ff0477ac */ /* 0x000e680008000800 */
[----:B------:R-:W-:Y:S01]  /*2b470*/  FADD R20, R20, R21 ;  /* 0x0000001514147221 */ /* 0x000fe20000000000 */
[----:B-1----:R-:W-:Y:S01]  /*2b480*/  FSET.BF.GE.AND R21, |R9|, UR4, PT ;  /* 0x0000000409157c0a */ /* 0x002fe2000b806200 */
[----:B------:R-:W1:Y:S01]  /*2b490*/  LDCU UR4, c[0x0][0x39c] ;  /* 0x00007380ff0477ac */ /* 0x000e620008000800 */
[----:B------:R-:W-:Y:S01]  /*2b4a0*/  FMUL R33, R17, 1.4142135381698608398 ;  /* 0x3fb504f311217820 */ /* 0x000fe20000400000 */
[C-C-:B------:R-:W-:Y:S01]  /*2b4b0*/  FADD R60, R34.reuse, -R24.reuse ;  /* 0x80000018223c7221 */ /* 0x140fe20000000000 */
[----:B------:R-:W-:Y:S01]  /*2b4c0*/  FADD R34, R34, R24 ;  /* 0x0000001822227221 */ /* 0x000fe20000000000 */
[----:B------:R-:W-:-:S02]  /*2b4d0*/  FADD R20, R20, R21 ;  /* 0x0000001514147221 */ /* 0x000fc40000000000 */
[----:B-1----:R-:W-:Y:S01]  /*2b4e0*/  FSET.BF.GE.AND R17, |R33|, UR4, PT ;  /* 0x0000000421117c0a */ /* 0x002fe2000b806200 */
[----:B------:R-:W1:Y:S01]  /*2b4f0*/  LDCU UR4, c[0x0][0x39c] ;  /* 0x00007380ff0477ac */ /* 0x000e620008000800 */
[----:B------:R-:W-:-:S03]  /*2b500*/  FMUL R34, R34, 1.4142135381698608398 ;  /* 0x3fb504f322227820 */ /* 0x000fc60000400000 */
[----:B------:R-:W-:Y:S02]  /*2b510*/  FADD R20, R20, R17 ;  /* 0x0000001114147221 */ /* 0x000fe40000000000 */
[----:B-1----:R-:W-:Y:S01]  /*2b520*/  FSET.BF.GE.AND R17, |R34|, UR4, PT ;  /* 0x0000000422117c0a */ /* 0x002fe2000b806200 */
[----:B------:R-:W1:Y:S01]  /*2b530*/  LDCU UR4, c[0x0][0x39c] ;  /* 0x00007380ff0477ac */ /* 0x000e620008000800 */
[----:B------:R-:W-:Y:S04]  /*2b540*/  STL [R1+0x114], R32 ;  /* 0x0001142001007387 */ /* 0x000fe80000100800 */
[----:B------:R1:W-:Y:S02]  /*2b550*/  STL [R1+0x2c], R15 ;  /* 0x00002c0f01007387 */ /* 0x0003e40000100800 */
[----:B-1----:R-:W-:Y:S01]  /*2b560*/  FSET.BF.GE.AND R15, |R15|, UR4, PT ;  /* 0x000000040f0f7c0a */ /* 0x002fe2000b806200 */
[----:B------:R-:W1:Y:S01]  /*2b570*/  LDCU UR4, c[0x0][0x39c] ;  /* 0x00007380ff0477ac */ /* 0x000e620008000800 */
[----:B------:R-:W-:Y:S01]  /*2b580*/  FADD R20, R20, R17 ;  /* 0x0000001114147221 */ /* 0x000fe20000000000 */
[----:B------:R-:W-:-:S03]  /*2b590*/  FMUL R44, R44, 1.9615705013275146484 ;  /* 0x3ffb14be2c2c7820 */ /* 0x000fc60000400000 */
[----:B------:R-:W-:Y:S02]  /*2b5a0*/  FADD R20, R20, R15 ;  /* 0x0000000f14147221 */ /* 0x000fe40000000000 */
[----:B-1----:R-:W-:Y:S01]  /*2b5b0*/  FSET.BF.GE.AND R15, |R44|, UR4, PT ;  /* 0x000000042c0f7c0a */ /* 0x002fe2000b806200 */
[----:B------:R-:W1:Y:S01]  /*2b5c0*/  LDCU UR4, c[0x0][0x39c] ;  /* 0x00007380ff0477ac */ /* 0x000e620008000800 */
        /* <DEDUP_REMOVED lines=24> */
[----:B------:R-:W-:-:S03]  /*2b750*/  FMUL R17, R53, 1.8477590084075927734 ;  /* 0x3fec835e35117820 */ /* 0x000fc60000400000 */
[----:B------:R-:W-:Y:S02]  /*2b760*/  FADD R20, R20, R15 ;  /* 0x0000000f14147221 */ /* 0x000fe40000000000 */
[----:B-1----:R-:W-:Y:S01]  /*2b770*/  FSET.BF.GE.AND R15, |R17|, UR4, PT ;  /* 0x00000004110f7c0a */ /* 0x002fe2000b806200 */
[----:B------:R-:W1:Y:S01]  /*2b780*/  LDCU UR4, c[0x0][0x39c] ;  /* 0x00007380ff0477ac */ /* 0x000e620008000800 */
[----:B------:R-:W-:Y:S01]  /*2b790*/  FMUL R50, R13, 1.8477590084075927734 ;  /* 0x3fec835e0d327820 */ /* 0x000fe20000400000 */
[----:B------:R-:W-:Y:S02]  /*2b7a0*/  FMUL R41, R41, 1.8477590084075927734 ;  /* 0x3fec835e29297820 */ /* 0x000fe40000400000 */
[----:B------:R-:W-:Y:S02]  /*2b7b0*/  FADD R20, R20, R15 ;  /* 0x0000000f14147221 */ /* 0x000fe40000000000 */
[----:B-1----:R-:W-:Y:S01]  /*2b7c0*/  FSET.BF.GE.AND R13, |R50|, UR4, PT ;  /* 0x00000004320d7c0a */ /* 0x002fe2000b806200 */
[----:B------:R-:W1:Y:S04]  /*2b7d0*/  LDCU UR4, c[0x0][0x39c] ;  /* 0x00007380ff0477ac */ /* 0x000e680008000800 */
[----:B------:R-:W-:Y:S01]  /*2b7e0*/  FADD R20, R20, R13 ;  /* 0x0000000d14147221 */ /* 0x000fe20000000000 */
[----:B-1----:R-:W-:Y:S01]  /*2b7f0*/  FSET.BF.GE.AND R13, |R41|, UR4, PT ;  /* 0x00000004290d7c0a */ /* 0x002fe2000b806200 */
[----:B------:R-:W1:Y:S01]  /*2b800*/  LDCU UR4, c[0x0][0x39c] ;  /* 0x00007380ff0477ac */ /* 0x000e620008000800 */
[----:B------:R-:W-:-:S03]  /*2b810*/  FMUL R42, R42, 1.8477590084075927734 ;  /* 0x3fec835e2a2a7820 */ /* 0x000fc60000400000 */
[----:B------:R-:W-:Y:S02]  /*2b820*/  FADD R20, R20, R13 ;  /* 0x0000000d14147221 */ /* 0x000fe40000000000 */
        /* <DEDUP_REMOVED lines=15> */
[----:B------:R-:W-:Y:S02]  /*2b920*/  FMUL R16, R16, 1.6629391908645629883 ;  /* 0x3fd4db3110107820 */ /* 0x000fe40000400000 */
[----:B------:R-:W-:Y:S02]  /*2b930*/  FADD R13, R20, R13 ;  /* 0x0000000d140d7221 */ /* 0x000fe40000000000 */
[----:B-1----:R-:W-:Y:S01]  /*2b940*/  FSET.BF.GE.AND R15, |R46|, UR4, PT ;  /* 0x000000042e0f7c0a */ /* 0x002fe2000b806200 */
[----:B------:R-:W1:Y:S01]  /*2b950*/  LDCU UR4, c[0x0][0x39c] ;  /* 0x00007380ff0477ac */ /* 0x000e620008000800 */
[----:B------:R-:W-:Y:S01]  /*2b960*/  STL [R1+0x10], R17 ;  /* 0x0000101101007387 */ /* 0x000fe20000100800 */
[----:B------:R-:W-:-:S02]  /*2b970*/  FMUL R56, R4, 1.4142135381698608398 ;  /* 0x3fb504f304387820 */ /* 0x000fc40000400000 */
[----:B------:R-:W-:Y:S01]  /*2b980*/  FADD R13, R13, R15 ;  /* 0x0000000f0d0d7221 */ /* 0x000fe20000000000 */
[----:B------:R3:W-:Y:S04]  /*2b990*/  STL [R1+0x20], R16 ;  /* 0x0000201001007387 */ /* 0x0007e80000100800 */
[----:B------:R-:W4:Y:S01]  /*2b9a0*/  LDL.LU R4, [R1+0x120] ;  /* 0x0001200001047983 */ /* 0x000f220000300800 */
[----:B------:R-:W-:-:S03]  /*2b9b0*/  FMUL R55, R55, 1.6629391908645629883 ;  /* 0x3fd4db3137377820 */ /* 0x000fc60000400000 */
[----:B------:R-:W2:Y:S01]  /*2b9c0*/  LDL.LU R61, [R1+0x64] ;  /* 0x00006400013d7983 */ /* 0x000ea20000300800 */
[----:B------:R-:W-:-:S03]  /*2b9d0*/  FMUL R47, R29, 1.6629391908645629883 ;  /* 0x3fd4db311d2f7820 */ /* 0x000fc60000400000 */
[----:B------:R-:W2:Y:S01]  /*2b9e0*/  LDL.LU R24, [R1+0x48] ;  /* 0x0000480001187983 */ /* 0x000ea20000300800 */
[----:B-1----:R-:W-:Y:S01]  /*2b9f0*/  FSET.BF.GE.AND R15, |R16|, UR4, PT ;  /* 0x00000004100f7c0a */ /* 0x002fe2000b806200 */
[----:B------:R-:W1:Y:S01]  /*2ba00*/  LDCU UR4, c[0x0][0x39c] ;  /* 0x00007380ff0477ac */ /* 0x000e620008000800 */
[----:B------:R-:W-:Y:S01]  /*2ba10*/  FMUL R48, R12, 1.6629391908645629883 ;  /* 0x3fd4db310c307820 */ /* 0x000fe20000400000 */
[----:B------:R-:W-:Y:S01]  /*2ba20*/  FMUL R49, R22, 1.6629391908645629883 ;  /* 0x3fd4db3116317820 */ /* 0x000fe20000400000 */
[----:B------:R-:W-:Y:S01]  /*2ba30*/  FMUL R51, R51, 1.6629391908645629883 ;  /* 0x3fd4db3133337820 */ /* 0x000fe20000400000 */
[----:B------:R-:W-:Y:S01]  /*2ba40*/  FADD R13, R13, R15 ;  /* 0x0000000f0d0d7221 */ /* 0x000fe20000000000 */
[----:B------:R-:W-:Y:S01]  /*2ba50*/  FMUL R52, R52, 1.6629391908645629883 ;  /* 0x3fd4db3134347820 */ /* 0x000fe20000400000 */
[----:B------:R-:W-:Y:S01]  /*2ba60*/  FMUL R6, R6, 1.4142135381698608398 ;  /* 0x3fb504f306067820 */ /* 0x000fe20000400000 */
[----:B------:R-:W2:Y:S01]  /*2ba70*/  LDL.LU R28, [R1+0x68] ;  /* 0x00006800011c7983 */ /* 0x000ea20000300800 */
[----:B-1----:R-:W-:Y:S01]  /*2ba80*/  FSET.BF.GE.AND R15, |R55|, UR4, PT ;  /* 0x00000004370f7c0a */ /* 0x002fe2000b806200 */
[----:B------:R-:W1:Y:S04]  /*2ba90*/  LDCU UR4, c[0x0][0x39c] ;  /* 0x00007380ff0477ac */ /* 0x000e680008000800 */
[----:B------:R-:W-:Y:S01]  /*2baa0*/  FADD R13, R13, R15 ;  /* 0x0000000f0d0d7221 */ /* 0x000fe20000000000 */
[----:B-1----:R-:W-:Y:S01]  /*2bab0*/  FSET.BF.GE.AND R15, |R47|, UR4, PT ;  /* 0x000000042f0f7c0a */ /* 0x002fe2000b806200 */
[----:B------:R-:W1:Y:S01]  /*2bac0*/  LDCU UR4, c[0x0][0x39c] ;  /* 0x00007380ff0477ac */ /* 0x000e620008000800 */
[----:B---3--:R-:W-:-:S03]  /*2bad0*/  FMUL R16, R23, 1.6629391908645629883 ;  /* 0x3fd4db3117107820 */ /* 0x008fc60000400000 */
[----:B------:R-:W-:Y:S01]  /*2bae0*/  FADD R13, R13, R15 ;  /* 0x0000000f0d0d7221 */ /* 0x000fe20000000000 */
[----:B-1----:R-:W-:Y:S01]  /*2baf0*/  FSET.BF.GE.AND R12, |R48|, UR4, PT ;  /* 0x00000004300c7c0a */ /* 0x002fe2000b806200 */
[----:B------:R-:W1:Y:S04]  /*2bb00*/  LDCU UR4, c[0x0][0x39c] ;  /* 0x00007380ff0477ac */ /* 0x000e680008000800 */
        /* <DEDUP_REMOVED lines=11> */
[----:B------:R-:W1:Y:S01]  /*2bbc0*/  LDCU UR4, c[0x0][0x39c] ;  /* 0x00007380ff0477ac */ /* 0x000e620008000800 */
[----:B------:R-:W-:-:S02]  /*2bbd0*/  FMUL R15, R7, -1.6629391908645629883 ;  /* 0xbfd4db31070f7820 */ /* 0x000fc40000400000 */
[----:B------:R-:W3:Y:S01]  /*2bbe0*/  LDL.LU R7, [R1+0x11c] ;  /* 0x00011c0001077983 */ /* 0x000ee20000300800 */
[----:B------:R-:W-:Y:S01]  /*2bbf0*/  FADD R12, R12, R13 ;  /* 0x0000000d0c0c7221 */ /* 0x000fe20000000000 */
[----:B------:R-:W-:Y:S02]  /*2bc00*/  FMUL R53, R0, 1.4142135381698608398 ;  /* 0x3fb504f300357820 */ /* 0x000fe40000400000 */
[----:B------:R-:W3:Y:S01]  /*2bc10*/  LDL.LU R32, [R1+0x4c] ;  /* 0x00004c0001207983 */ /* 0x000ee20000300800 */
[----:B------:R-:W-:-:S03]  /*2bc20*/  FMUL R54, R54, 1.4142135381698608398 ;  /* 0x3fb504f336367820 */ /* 0x000fc60000400000 */
[----:B------:R-:W3:Y:S04]  /*2bc30*/  LDL.LU R26, [R1+0x40] ;  /* 0x00004000011a7983 */ /* 0x000ee80000300800 */
[----:B------:R-:W3:Y:S01]  /*2bc40*/  LDL.LU R30, [R1+0x30] ;  /* 0x00003000011e7983 */ /* 0x000ee20000300800 */
[----:B-1----:R-:W-:Y:S01]  /*2bc50*/  FSET.BF.GE.AND R13, |R6|, UR4, PT ;  /* 0x00000004060d7c0a */ /* 0x002fe2000b806200 */
[----:B------:R-:W1:Y:S01]  /*2bc60*/  LDCU UR4, c[0x0][0x39c] ;  /* 0x00007380ff0477ac */ /* 0x000e620008000800 */
[----:B------:R-:W-:Y:S01]  /*2bc70*/  FMUL R0, R8, 1.4142135381698608398 ;  /* 0x3fb504f308007820 */ /* 0x000fe20000400000 */
[----:B------:R-:W-:Y:S01]  /*2bc80*/  FMUL R58, R58, 1.4142135381698608398 ;  /* 0x3fb504f33a3a7820 */ /* 0x000fe20000400000 */
[----:B------:R-:W-:Y:S01]  /*2bc90*/  FMUL R59, R59, 1.4142135381698608398 ;  /* 0x3fb504f33b3b7820 */ /* 0x000fe20000400000 */
[----:B------:R-:W-:Y:S01]  /*2bca0*/  FADD R12, R12, R13 ;  /* 0x0000000d0c0c7221 */ /* 0x000fe20000000000 */
[----:B------:R-:W-:Y:S01]  /*2bcb0*/  FMUL R60, R60, 1.4142135381698608398 ;  /* 0x3fb504f33c3c7820 */ /* 0x000fe20000400000 */
[----:B------:R-:W-:Y:S01]  /*2bcc0*/  FMUL R14, R14, -1.6629391908645629883 ;  /* 0xbfd4db310e0e7820 */ /* 0x000fe20000400000 */
[----:B------:R-:W-:Y:S01]  /*2bcd0*/  FMUL R17, R25, -1.6629391908645629883 ;  /* 0xbfd4db3119117820 */ /* 0x000fe20000400000 */
[----:B------:R-:W-:Y:S01]  /*2bce0*/  FMUL R18, R18, -1.6629391908645629883 ;  /* 0xbfd4db3112127820 */ /* 0x000fe20000400000 */
[----:B------:R-:W-:Y:S01]  /*2bcf0*/  FMUL R19, R19, -1.6629391908645629883 ;  /* 0xbfd4db3113137820 */ /* 0x000fe20000400000 */
[----:B------:R-:W3:Y:S04]  /*2bd00*/  LDL.LU R27, [R1+0x24] ;  /* 0x00002400011b7983 */ /* 0x000ee80000300800 */
[----:B------:R-:W3:Y:S01]  /*2bd10*/  LDL.LU R31, [R1+0x14] ;  /* 0x00001400011f7983 */ /* 0x000ee20000300800 */
        /* <DEDUP_REMOVED lines=20> */
[----:B----4-:R-:W-:-:S03]  /*2be60*/  FMUL R4, R4, -1.6629391908645629883 ;  /* 0xbfd4db3104047820 */ /* 0x010fc60000400000 */
[----:B------:R-:W-:Y:S02]  /*2be70*/  FADD R12, R12, R8 ;  /* 0x000000080c0c7221 */ /* 0x000fe40000000000 */
[----:B-1----:R-:W-:Y:S01]  /*2be80*/  FSET.BF.GE.AND R8, |R4|, UR4, PT ;  /* 0x0000000404087c0a */ /* 0x002fe2000b806200 */
[----:B------:R-:W1:Y:S01]  /*2be90*/  LDCU UR4, c[0x0][0x39c] ;  /* 0x00007380ff0477ac */ /* 0x000e620008000800 */
[----:B--2---:R-:W-:-:S03]  /*2bea0*/  FMUL R61, R61, -1.6629391908645629883 ;  /* 0xbfd4db313d3d7820 */ /* 0x004fc60000400000 */
[----:B------:R-:W-:Y:S02]  /*2beb0*/  FADD R12, R12, R8 ;  /* 0x000000080c0c7221 */ /* 0x000fe40000000000 */
[----:B-1----:R-:W-:Y:S01]  /*2bec0*/  FSET.BF.GE.AND R8, |R61|, UR4, PT ;  /* 0x000000043d087c0a */ /* 0x002fe2000b806200 */
[----:B------:R-:W1:Y:S04]  /*2bed0*/  LDCU UR4, c[0x0][0x39c] ;  /* 0x00007380ff0477ac */ /* 0x000e680008000800 */
[----:B------:R-:W-:Y:S01]  /*2bee0*/  FADD R12, R12, R8 ;  /* 0x000000080c0c7221 */ /* 0x000fe20000000000 */
[----:B------:R-:W-:-:S05]  /*2bef0*/  FMUL R8, R24, -1.6629391908645629883 ;  /* 0xbfd4db3118087820 */ /* 0x000fca0000400000 */
        /* <DEDUP_REMOVED lines=17> */
[----:B---3--:R-:W-:-:S03]  /*2c010*/  FMUL R7, R7, 1.8477590084075927734 ;  /* 0x3fec835e07077820 */ /* 0x008fc60000400000 */
[----:B------:R-:W-:Y:S02]  /*2c020*/  FADD R24, R12, R24 ;  /* 0x000000180c187221 */ /* 0x000fe40000000000 */
[----:B-1----:R-:W-:Y:S01]  /*2c030*/  FSET.BF.GE.AND R12, |R7|, UR4, PT ;  /* 0x00000004070c7c0a */ /* 0x002fe2000b806200 */
[----:B------:R-:W1:Y:S01]  /*2c040*/  LDCU UR4, c[0x0][0x39c] ;  /* 0x00007380ff0477ac */ /* 0x000e620008000800 */
[----:B------:R-:W-:Y:S01]  /*2c050*/  FMUL R20, R28, 1.8477590084075927734 ;  /* 0x3fec835e1c147820 */ /* 0x000fe20000400000 */
[----:B------:R-:W-:Y:S01]  /*2c060*/  FMUL R21, R32, 1.8477590084075927734 ;  /* 0x3fec835e20157820 */ /* 0x000fe20000400000 */
[----:B------:R-:W-:Y:S01]  /*2c070*/  FMUL R22, R26, 1.8477590084075927734 ;  /* 0x3fec835e1a167820 */ /* 0x000fe20000400000 */
[----:B------:R-:W-:Y:S01]  /*2c080*/  FADD R24, R24, R12 ;  /* 0x0000000c18187221 */ /* 0x000fe20000000000 */
[----:B------:R-:W2:Y:S01]  /*2c090*/  LDL.LU R28, [R1+0x80] ;  /* 0x00008000011c7983 */ /* 0x000ea20000300800 */
[----:B------:R-:W-:-:S03]  /*2c0a0*/  FMUL R23, R5, 1.8477590084075927734 ;  /* 0x3fec835e05177820 */ /* 0x000fc60000400000 */
        /* <DEDUP_REMOVED lines=10> */
[----:B------:R-:W-:-:S02]  /*2c150*/  FMUL R12, R30, 1.8477590084075927734 ;  /* 0x3fec835e1e0c7820 */ /* 0x000fc40000400000 */
[----:B------:R-:W4:Y:S04]  /*2c160*/  LDL.LU R30, [R1+0x5c] ;  /* 0x00005c00011e7983 */ /* 0x000f280000300800 */
[----:B------:R-:W2:Y:S01]  /*2c170*/  LDL.LU R5, [R1+0x118] ;  /* 0x0001180001057983 */ /* 0x000ea20000300800 */
[----:B-1----:R-:W-:Y:S01]  /*2c180*/  FSET.BF.GE.AND R13, |R12|, UR4, PT ;  /* 0x000000040c0d7c0a */ /* 0x002fe2000b806200 */
[----:B------:R-:W1:Y:S04]  /*2c190*/  LDCU UR4, c[0x0][0x39c] ;  /* 0x00007380ff0477ac */ /* 0x000e680008000800 */
[----:B------:R-:W-:Y:S01]  /*2c1a0*/  FADD R24, R24, R13 ;  /* 0x0000000d18187221 */ /* 0x000fe20000000000 */
[----:B-1----:R-:W-:Y:S01]  /*2c1b0*/  FSET.BF.GE.AND R13, |R23|, UR4, PT ;  /* 0x00000004170d7c0a */ /* 0x002fe2000b806200 */
[----:B------:R-:W1:Y:S04]  /*2c1c0*/  LDCU UR4, c[0x0][0x39c] ;  /* 0x00007380ff0477ac */ /* 0x000e680008000800 */
[----:B------:R-:W-:Y:S01]  /*2c1d0*/  FADD R25, R24, R13 ;  /* 0x0000000d18197221 */ /* 0x000fe20000000000 */
[----:B------:R-:W-:-:S05]  /*2c1e0*/  FMUL R24, R27, 1.8477590084075927734 ;  /* 0x3fec835e1b187820 */ /* 0x000fca0000400000 */
[----:B-1----:R-:W-:Y:S01]  /*2c1f0*/  FSET.BF.GE.AND R13, |R24|, UR4, PT ;  /* 0x00000004180d7c0a */ /* 0x002fe2000b806200 */
[----:B------:R-:W1:Y:S04]  /*2c200*/  LDCU UR4, c[0x0][0x39c] ;  /* 0x00007380ff0477ac */ /* 0x000e680008000800 */
[----:B------:R-:W-:Y:S01]  /*2c210*/  FADD R26, R25, R13 ;  /* 0x0000000d191a7221 */ /* 0x000fe20000000000 */
[----:B------:R-:W-:Y:S02]  /*2c220*/  FMUL R25, R31, 1.8477590084075927734 ;  /* 0x3fec835e1f197820 */ /* 0x000fe40000400000 */
[----:B------:R-:W4:Y:S03]  /*2c230*/  LDL.LU R31, [R1+0x44] ;  /* 0x00004400011f7983 */ /* 0x000f260000300800 */
[----:B-1----:R-:W-:Y:S01]  /*2c240*/  FSET.BF.GE.AND R13, |R25|, UR4, PT ;  /* 0x00000004190d7c0a */ /* 0x002fe2000b806200 */
[----:B------:R-:W1:Y:S04]  /*2c250*/  LDCU UR4, c[0x0][0x39c] ;  /* 0x00007380ff0477ac */ /* 0x000e680008000800 */
[----:B------:R-:W-:Y:S01]  /*2c260*/  FADD R26, R26, R13 ;  /* 0x0000000d1a1a7221 */ /* 0x000fe20000000000 */
[----:B--2---:R-:W-:-:S05]  /*2c270*/  FMUL R5, R5, 1.9615705013275146484 ;  /* 0x3ffb14be05057820 */ /* 0x004fca0000400000 */
[----:B-1----:R-:W-:Y:S01]  /*2c280*/  FSET.BF.GE.AND R13, |R5|, UR4, PT ;  /* 0x00000004050d7c0a */ /* 0x002fe2000b806200 */
[----:B------:R-:W1:Y:S04]  /*2c290*/  LDCU UR4, c[0x0][0x39c] ;  /* 0x00007380ff0477ac */ /* 0x000e680008000800 */
[----:B------:R-:W-:Y:S01]  /*2c2a0*/  FADD R27, R26, R13 ;  /* 0x0000000d1a1b7221 */ /* 0x000fe20000000000 */
[----:B------:R-:W-:-:S05]  /*2c2b0*/  FMUL R26, R28, 1.9615705013275146484 ;  /* 0x3ffb14be1c1a7820 */ /* 0x000fca0000400000 */
[----:B-1----:R-:W-:Y:S01]  /*2c2c0*/  FSET.BF.GE.AND R13, |R26|, UR4, PT ;  /* 0x000000041a0d7c0a */ /* 0x002fe2000b806200 */
[----:B------:R-:W1:Y:S04]  /*2c2d0*/  LDCU UR4, c[0x0][0x39c] ;  /* 0x00007380ff0477ac */ /* 0x000e680008000800 */
[----:B------:R-:W-:Y:S01]  /*2c2e0*/  FADD R28, R27, R13 ;  /* 0x0000000d1b1c7221 */ /* 0x000fe20000000000 */
[----:B---3--:R-:W-:Y:S02]  /*2c2f0*/  FMUL R27, R32, 1.9615705013275146484 ;  /* 0x3ffb14be201b7820 */ /* 0x008fe40000400000 */
[----:B------:R-:W2:Y:S03]  /*2c300*/  LDL.LU R32, [R1+0x3c] ;  /* 0x00003c0001207983 */ /* 0x000ea60000300800 */
[----:B-1----:R-:W-:Y:S01]  /*2c310*/  FSET.BF.GE.AND R13, |R27|, UR4, PT ;  /* 0x000000041b0d7c0a */ /* 0x002fe2000b806200 */
[----:B------:R-:W1:Y:S04]  /*2c320*/  LDCU UR4, c[0x0][0x39c] ;  /* 0x00007380ff0477ac */ /* 0x000e680008000800 */
[----:B------:R-:W-:Y:S01]  /*2c330*/  FADD R29, R28, R13 ;  /* 0x0000000d1c1d7221 */ /* 0x000fe20000000000 */
[----:B----4-:R-:W-:-:S05]  /*2c340*/  FMUL R28, R30, 1.9615705013275146484 ;  /* 0x3ffb14be1e1c7820 */ /* 0x010fca0000400000 */
        /* <DEDUP_REMOVED lines=16> */
[----:B------:R-:W1:Y:S04]  /*2c450*/  LDL.LU R32, [R1+0x114] ;  /* 0x0001140001207983 */ /* 0x000e680000300800 */
[----:B------:R4:W-:Y:S04]  /*2c460*/  STL [R1+0x28], R31 ;  /* 0x0000281f01007387 */ /* 0x0009e80000100800 */
[----:B----4-:R-:W4:Y:S04]  /*2c470*/  LDL.LU R31, [R1+0x34] ;  /* 0x00003400011f7983 */ /* 0x010f280000300800 */
[----:B------:R-:W-:Y:S04]  /*2c480*/  STL [R1+0x110], R16 ;  /* 0x0001101001007387 */ /* 0x000fe80000100800 */
[----:B------:R0:W-:Y:S04]  /*2c490*/  STL [R1+0x10c], R0 ;  /* 0x00010c0001007387 */ /* 0x0001e80000100800 */
[----:B0-----:R-:W3:Y:S04]  /*2c4a0*/  LDL.LU R0, [R1+0x28] ;  /* 0x0000280001007983 */ /* 0x001ee80000300800 */
[----:B------:R0:W-:Y:S04]  /*2c4b0*/  STL [R1+0x108], R14 ;  /* 0x0001080e01007387 */ /* 0x0001e80000100800 */
[----:B0-----:R-:W3:Y:S04]  /*2c4c0*/  LDL R14, [R1+0x2c] ;  /* 0x00002c00010e7983 */ /* 0x001ee80000100800 */
[----:B------:R0:W-:Y:S04]  /*2c4d0*/  STL [R1+0x104], R12 ;  /* 0x0001040c01007387 */ /* 0x0001e80000100800 */
[----:B0-----:R-:W3:Y:S04]  /*2c4e0*/  LDL R12, [R1+0x10] ;  /* 0x00001000010c7983 */ /* 0x001ee80000100800 */
[----:B------:R0:W-:Y:S04]  /*2c4f0*/  STL [R1+0x100], R13 ;  /* 0x0001000d01007387 */ /* 0x0001e80000100800 */
[----:B0-----:R-:W3:Y:S01]  /*2c500*/  LDL R13, [R1+0x20] ;  /* 0x00002000010d7983 */ /* 0x001ee20000100800 */
[----:B------:R-:W-:-:S04]  /*2c510*/  LOP3.LUT R2, R2, 0xfffff7ff, RZ, 0xc0, !PT ;  /* 0xfffff7ff02027812 */ /* 0x000fc800078ec0ff */
[----:B------:R-:W-:-:S04]  /*2c520*/  @P0 LOP3.LUT R2, R2, 0x800, RZ, 0xfc, !PT ;  /* 0x0000080002020812 */ /* 0x000fc800078efcff */
[----:B------:R-:W-:Y:S01]  /*2c530*/  LOP3.LUT R2, R2, 0xfffffdff, RZ, 0xc0, !PT ;  /* 0xfffffdff02027812 */ /* 0x000fe200078ec0ff */
[----:B----4-:R-:W-:-:S05]  /*2c540*/  FMUL R31, R31, 1.9615705013275146484 ;  /* 0x3ffb14be1f1f7820 */ /* 0x010fca0000400000 */
[----:B--2---:R-:W-:Y:S01]  /*2c550*/  FSET.BF.GE.AND R16, |R31|, UR7, PT ;  /* 0x000000071f107c0a */ /* 0x004fe2000b806200 */
[----:B------:R-:W0:Y:S01]  /*2c560*/  LDCU UR7, c[0x0][0x39c] ;  /* 0x00007380ff0777ac */ /* 0x000e220008000800 */
[----:B---3--:R-:W-:Y:S02]  /*2c570*/  FSETP.GE.AND P1, PT, |R14|, UR13, PT ;  /* 0x0000000d0e007c0b */ /* 0x008fe4000bf26200 */
[----:B------:R-:W-:-:S11]  /*2c580*/  FSETP.GE.AND P2, PT, |R12|, UR21, PT ;  /* 0x000000150c007c0b */ /* 0x000fd6000bf46200 */
[----:B------:R-:W-:-:S04]  /*2c590*/  @P1 LOP3.LUT R2, R2, 0x200, RZ, 0xfc, !PT ;  /* 0x0000020002021812 */ /* 0x000fc800078efcff */
[----:B------:R-:W-:Y:S02]  /*2c5a0*/  LOP3.LUT R2, R2, 0xffffff7f, RZ, 0xc0, !PT ;  /* 0xffffff7f02027812 */ /* 0x000fe400078ec0ff */
[----:B------:R-:W-:Y:S02]  /*2c5b0*/  FSETP.GE.AND P0, PT, |R13|, UR29, PT ;  /* 0x0000001d0d007c0b */ /* 0x000fe4000bf06200 */
[----:B------:R-:W-:Y:S01]  /*2c5c0*/  @P2 LOP3.LUT R2, R2, 0x80, RZ, 0xfc, !PT ;  /* 0x0000008002022812 */ /* 0x000fe200078efcff */
[----:B------:R-:W-:Y:S01]  /*2c5d0*/  FADD R0, R0, R16 ;  /* 0x0000001000007221 */ /* 0x000fe20000000000 */
[C---:B-1----:R-:W-:Y:S01]  /*2c5e0*/  FSETP.GE.AND P1, PT, |R32|.reuse, UR4, PT ;  /* 0x0000000420007c0b */ /* 0x042fe2000bf26200 */
        /* <DEDUP_REMOVED lines=12> */
[----:B-1----:R-:W3:Y:S01]  /*2c6b0*/  LDL.LU R0, [R1+0x10c] ;  /* 0x00010c0001007983 */ /* 0x002ee20000300800 */
        /* <DEDUP_REMOVED lines=8> */
[----:B-1----:R-:W-:Y:S02]  /*2c740*/  FSEL R32, R38, RZ, P0 ;  /* 0x000000ff26207208 */ /* 0x002fe40000000000 */
[C---:B------:R-:W-:Y:S01]  /*2c750*/  FSETP.GE.AND P0, PT, |R33|.reuse, UR11, PT ;  /* 0x0000000b21007c0b */ /* 0x040fe2000bf06200 */
[----:B------:R-:W-:Y:S02]  /*2c760*/  FMUL R33, R33, 0.000244140625 ;  /* 0x3980000021217820 */ /* 0x000fe40000400000 */
[----:B------:R-:W-:Y:S01]  /*2c770*/  STL [R1+0x98], R32 ;  /* 0x0000982001007387 */ /* 0x000fe20000100800 */
[----:B------:R-:W-:-:S03]  /*2c780*/  FMUL R34, R34, 0.000244140625 ;  /* 0x3980000022227820 */ /* 0x000fc60000400000 */
        /* <DEDUP_REMOVED lines=79> */
[----:B-1----:R-:W-:-:S05]  /*2cc80*/  FSEL R9, R52, RZ, P1 ;  /* 0x000000ff34097208 */ /* 0x002fca0000800000 */
[----:B------:R1:W-:Y:S01]  /*2cc90*/  STL [R1+0x34], R9 ;  /* 0x0000340901007387 */ /* 0x0003e20000100800 */
[C---:B------:R-:W-:Y:S01]  /*2cca0*/  FSETP.GE.AND P1, PT, |R54|.reuse, UR40, PT ;  /* 0x0000002836007c0b */ /* 0x040fe2000bf26200 */
[----:B------:R-:W-:Y:S01]  /*2ccb0*/  FMUL R54, R54, 0.000244140625 ;  /* 0x3980000036367820 */ /* 0x000fe20000400000 */
[----:B------:R-:W-:Y:S01]  /*2ccc0*/  FMUL R40, R58, 0.000244140625 ;  /* 0x398000003a287820 */ /* 0x000fe20000400000 */
[----:B-1----:R-:W-:Y:S02]  /*2ccd0*/  FSEL R9, R56, RZ, P2 ;  /* 0x000000ff38097208 */ /* 0x002fe40001000000 */
[----:B------:R-:W-:-:S03]  /*2cce0*/  FSETP.GE.AND P2, PT, |R58|, UR42, PT ;  /* 0x0000002a3a007c0b */ /* 0x000fc6000bf46200 */
[----:B------:R1:W-:Y:S01]  /*2ccf0*/  STL [R1+0xb0], R9 ;  /* 0x0000b00901007387 */ /* 0x0003e20000100800 */
[----:B------:R-:W-:Y:S01]  /*2cd00*/  FSEL R32, R54, RZ, P1 ;  /* 0x000000ff36207208 */ /* 0x000fe20000800000 */
[----:B------:R-:W-:Y:S01]  /*2cd10*/  FMUL R38, R60, 0.000244140625 ;  /* 0x398000003c267820 */ /* 0x000fe20000400000 */
[----:B------:R-:W-:Y:S02]  /*2cd20*/  FSEL R40, R40, RZ, P2 ;  /* 0x000000ff28287208 */ /* 0x000fe40001000000 */
[----:B-1----:R-:W-:Y:S02]  /*2cd30*/  FSEL R9, R53, RZ, P0 ;  /* 0x000000ff35097208 */ /* 0x002fe40000000000 */
[----:B------:R-:W-:-:S03]  /*2cd40*/  FSETP.GE.AND P1, PT, |R59|, UR43, PT ;  /* 0x0000002b3b007c0b */ /* 0x000fc6000bf26200 */
[----:B------:R1:W-:Y:S01]  /*2cd50*/  STL [R1+0x3c], R9 ;  /* 0x00003c0901007387 */ /* 0x0003e20000100800 */
[----:B------:R-:W-:Y:S02]  /*2cd60*/  FSETP.GE.AND P2, PT, |R60|, UR44, PT ;  /* 0x0000002c3c007c0b */ /* 0x000fe4000bf46200 */
[C---:B------:R-:W-:Y:S01]  /*2cd70*/  FSETP.GE.AND P0, PT, |R61|.reuse, UR46, PT ;  /* 0x0000002e3d007c0b */ /* 0x040fe2000bf06200 */
[----:B------:R-:W-:Y:S01]  /*2cd80*/  FMUL R61, R61, 0.000244140625 ;  /* 0x398000003d3d7820 */ /* 0x000fe20000400000 */
[----:B------:R-:W-:Y:S01]  /*2cd90*/  FSEL R38, R38, RZ, P2 ;  /* 0x000000ff26267208 */ /* 0x000fe20001000000 */
[----:B-1----:R-:W-:Y:S01]  /*2cda0*/  FMUL R9, R59, 0.000244140625 ;  /* 0x398000003b097820 */ /* 0x002fe20000400000 */
[C---:B------:R-:W-:Y:S01]  /*2cdb0*/  FSETP.GE.AND P2, PT, |R15|.reuse, UR48, PT ;  /* 0x000000300f007c0b */ /* 0x040fe2000bf46200 */
[----:B------:R-:W-:-:S03]  /*2cdc0*/  FMUL R15, R15, 0.000244140625 ;  /* 0x398000000f0f7820 */ /* 0x000fc60000400000 */
[----:B------:R-:W-:Y:S02]  /*2cdd0*/  FSEL R9, R9, RZ, P1 ;  /* 0x000000ff09097208 */ /* 0x000fe40000800000 */
[C---:B------:R-:W-:Y:S01]  /*2cde0*/  FSETP.GE.AND P1, PT, |R8|.reuse, UR47, PT ;  /* 0x0000002f08007c0b */ /* 0x040fe2000bf26200 */
[----:B------:R-:W-:Y:S01]  /*2cdf0*/  FMUL R8, R8, 0.000244140625 ;  /* 0x3980000008087820 */ /* 0x000fe20000400000 */
[----:B------:R1:W-:Y:S01]  /*2ce00*/  STL [R1+0x38], R32 ;  /* 0x0000382001007387 */ /* 0x0003e20000100800 */
[----:B------:R-:W-:Y:S02]  /*2ce10*/  FSEL R33, R61, RZ, P0 ;  /* 0x000000ff3d217208 */ /* 0x000fe40000000000 */
[----:B------:R-:W-:Y:S02]  /*2ce20*/  FSETP.GE.AND P0, PT, |R17|, UR50, PT ;  /* 0x0000003211007c0b */ /* 0x000fe4000bf06200 */
[----:B------:R-:W-:Y:S01]  /*2ce30*/  FSEL R15, R15, RZ, P2 ;  /* 0x000000ff0f0f7208 */ /* 0x000fe20001000000 */
[----:B-1----:R-:W-:Y:S01]  /*2ce40*/  FMUL R32, R17, 0.000244140625 ;  /* 0x3980000011207820 */ /* 0x002fe20000400000 */
[----:B------:R-:W-:Y:S01]  /*2ce50*/  FSEL R17, R8, RZ, P1 ;  /* 0x000000ff08117208 */ /* 0x000fe20000800000 */
[C---:B------:R-:W-:Y:S01]  /*2ce60*/  FMUL R8, R18.reuse, 0.000244140625 ;  /* 0x3980000012087820 */ /* 0x040fe20000400000 */
[----:B------:R-:W-:Y:S01]  /*2ce70*/  FSETP.GE.AND P2, PT, |R18|, UR51, PT ;  /* 0x0000003312007c0b */ /* 0x000fe2000bf46200 */
[----:B------:R1:W-:Y:S01]  /*2ce80*/  STL [R1+0xc4], R33 ;  /* 0x0000c42101007387 */ /* 0x0003e20000100800 */
[----:B------:R-:W-:Y:S01]  /*2ce90*/  FSEL R18, R32, RZ, P0 ;  /* 0x000000ff20127208 */ /* 0x000fe20000000000 */
[C---:B------:R-:W-:Y:S01]  /*2cea0*/  FMUL R32, R19.reuse, 0.000244140625 ;  /* 0x3980000013207820 */ /* 0x040fe20000400000 */
[----:B------:R-:W-:-:S02]  /*2ceb0*/  FSETP.GE.AND P0, PT, |R19|, UR52, PT ;  /* 0x0000003413007c0b */ /* 0x000fc4000bf06200 */
[C---:B------:R-:W-:Y:S01]  /*2cec0*/  FSETP.GE.AND P1, PT, |R20|.reuse, UR54, PT ;  /* 0x0000003614007c0b */ /* 0x040fe2000bf26200 */
[----:B-1----:R-:W-:Y:S01]  /*2ced0*/  FMUL R33, R20, 0.000244140625 ;  /* 0x3980000014217820 */ /* 0x002fe20000400000 */
[----:B------:R-:W-:Y:S02]  /*2cee0*/  FSEL R19, R8, RZ, P2 ;  /* 0x000000ff08137208 */ /* 0x000fe40001000000 */
[----:B------:R-:W-:Y:S02]  /*2cef0*/  FSEL R20, R32, RZ, P0 ;  /* 0x000000ff20147208 */ /* 0x000fe40000000000 */
[C---:B------:R-:W-:Y:S01]  /*2cf00*/  FSETP.GE.AND P2, PT, |R21|.reuse, UR55, PT ;  /* 0x0000003715007c0b */ /* 0x040fe2000bf46200 */
[----:B------:R-:W-:Y:S01]  /*2cf10*/  FMUL R21, R21, 0.000244140625 ;  /* 0x3980000015157820 */ /* 0x000fe20000400000 */
[C---:B------:R-:W-:Y:S01]  /*2cf20*/  FSETP.GE.AND P0, PT, |R22|.reuse, UR56, PT ;  /* 0x0000003816007c0b */ /* 0x040fe2000bf06200 */
[----:B------:R-:W-:Y:S01]  /*2cf30*/  FMUL R22, R22, 0.000244140625 ;  /* 0x3980000016167820 */ /* 0x000fe20000400000 */
[----:B------:R-:W-:-:S02]  /*2cf40*/  FSEL R8, R33, RZ, P1 ;  /* 0x000000ff21087208 */ /* 0x000fc40000800000 */
[C---:B------:R-:W-:Y:S01]  /*2cf50*/  FSETP.GE.AND P1, PT, |R23|.reuse, UR58, PT ;  /* 0x0000003a17007c0b */ /* 0x040fe2000bf26200 */
[----:B------:R-:W-:Y:S01]  /*2cf60*/  FMUL R23, R23, 0.000244140625 ;  /* 0x3980000017177820 */ /* 0x000fe20000400000 */
[----:B------:R-:W-:Y:S01]  /*2cf70*/  FSEL R21, R21, RZ, P2 ;  /* 0x000000ff15157208 */ /* 0x000fe20001000000 */
[----:B------:R1:W-:Y:S01]  /*2cf80*/  STL [R1+0xc8], R8 ;  /* 0x0000c80801007387 */ /* 0x0003e20000100800 */
[C---:B------:R-:W-:Y:S01]  /*2cf90*/  FSETP.GE.AND P2, PT, |R26|.reuse, UR62, PT ;  /* 0x0000003e1a007c0b */ /* 0x040fe2000bf46200 */
[----:B------:R-:W-:Y:S02]  /*2cfa0*/  FMUL R26, R26, 0.000244140625 ;  /* 0x398000001a1a7820 */ /* 0x000fe40000400000 */
[----:B------:R0:W-:Y:S01]  /*2cfb0*/  STL [R1+0xb8], R21 ;  /* 0x0000b81501007387 */ /* 0x0001e20000100800 */
[----:B-1----:R-:W-:Y:S01]  /*2cfc0*/  FSEL R8, R22, RZ, P0 ;  /* 0x000000ff16087208 */ /* 0x002fe20000000000 */
[C---:B------:R-:W-:Y:S01]  /*2cfd0*/  FMUL R22, R24.reuse, 0.000244140625 ;  /* 0x3980000018167820 */ /* 0x040fe20000400000 */
[----:B------:R-:W-:-:S02]  /*2cfe0*/  FSETP.GE.AND P0, PT, |R24|, UR59, PT ;  /* 0x0000003b18007c0b */ /* 0x000fc4000bf06200 */
[----:B0-----:R-:W-:Y:S01]  /*2cff0*/  FSEL R21, R23, RZ, P1 ;  /* 0x000000ff17157208 */ /* 0x001fe20000800000 */
[----:B------:R0:W-:Y:S01]  /*2d000*/  STL [R1+0xb4], R8 ;  /* 0x0000b40801007387 */ /* 0x0001e20000100800 */
[----:B------:R-:W-:Y:S01]  /*2d010*/  FSEL R22, R22, RZ, P0 ;  /* 0x000000ff16167208 */ /* 0x000fe20000000000 */
[----:B------:R-:W-:Y:S01]  /*2d020*/  FMUL R23, R25, 0.000244140625 ;  /* 0x3980000019177820 */ /* 0x000fe20000400000 */
[C---:B------:R-:W-:Y:S01]  /*2d030*/  FSETP.GE.AND P0, PT, |R27|.reuse, UR63, PT ;  /* 0x0000003f1b007c0b */ /* 0x040fe2000bf06200 */
[----:B------:R-:W-:Y:S01]  /*2d040*/  FMUL R27, R27, 0.000244140625 ;  /* 0x398000001b1b7820 */ /* 0x000fe20000400000 */
        /* <DEDUP_REMOVED lines=11> */
[C---:B------:R-:W-:Y:S01]  /*2d100*/  FSETP.GE.AND P2, PT, |R29|.reuse, UR66, PT ;  /* 0x000000421d007c0b */ /* 0x040fe2000bf46200 */
[----:B------:R-:W-:Y:S02]  /*2d110*/  FMUL R29, R29, 0.000244140625 ;  /* 0x398000001d1d7820 */ /* 0x000fe40000400000 */
[----:B------:R1:W5:Y:S03]  /*2d120*/  LDL.LU R35, [R1+0x6c] ;  /* 0x00006c0001237983 */ /* 0x0003660000300800 */
[----:B0-----:R-:W-:-:S05]  /*2d130*/  FSEL R8, R29, RZ, P2 ;  /* 0x000000ff1d087208 */ /* 0x001fca0001000000 */
[----:B------:R1:W-:Y:S04]  /*2d140*/  STL [R1+0xac], R8 ;  /* 0x0000ac0801007387 */ /* 0x0003e80000100800 */
[----:B------:R1:W5:Y:S04]  /*2d150*/  LDL.LU R44, [R1+0x2c] ;  /* 0x00002c00012c7983 */ /* 0x0003680000300800 */
[----:B------:R1:W5:Y:S04]  /*2d160*/  LDL.LU R34, [R1+0x10] ;  /* 0x0000100001227983 */ /* 0x0003680000300800 */
[----:B------:R1:W5:Y:S01]  /*2d170*/  LDL.LU R57, [R1+0x20] ;  /* 0x0000200001397983 */ /* 0x0003620000300800 */
[----:B------:R-:W-:-:S02]  /*2d180*/  FSETP.GE.AND P2, PT, |R6|, UR37, PT ;  /* 0x0000002506007c0b */ /* 0x000fc4000bf46200 */
        /* <DEDUP_REMOVED lines=40> */
.L_x_9351:
        /* <DEDUP_REMOVED lines=8> */
.L_x_9352:
[----:B------:R-:W-:Y:S01]  /*2d490*/  FMUL R27, R35, 0.000244140625 ;  /* 0x39800000231b7820 */ /* 0x000fe20000400000 */
[----:B------:R-:W-:-:S04]  /*2d4a0*/  FMUL R28, R34, 0.000244140625 ;  /* 0x39800000221c7820 */ /* 0x000fc80000400000 */
[----:B------:R0:W-:Y:S01]  /*2d4b0*/  STL [R1+0x70], R27 ;  /* 0x0000701b01007387 */ /* 0x0001e20000100800 */
[----:B------:R-:W-:Y:S01]  /*2d4c0*/  MOV R24, R33 ;  /* 0x0000002100187202 */ /* 0x000fe20000000f00 */
[----:B0-----:R-:W-:-:S04]  /*2d4d0*/  FMUL R27, R57, 0.000244140625 ;  /* 0x39800000391b7820 */ /* 0x001fc80000400000 */
[----:B------:R-:W-:Y:S01]  /*2d4e0*/  FADD R8, R8, R24 ;  /* 0x0000001808087221 */ /* 0x000fe20000000000 */
[----:B------:R-:W-:Y:S01]  /*2d4f0*/  FMUL R24, R44, 0.000244140625 ;  /* 0x398000002c187820 */ /* 0x000fe20000400000 */
[----:B------:R-:W-:Y:S01]  /*2d500*/  HFMA2 R36, -RZ, RZ, 0, 5.9604644775390625e-08 ;  /* 0x00000001ff247431 */ /* 0x000fe200000001ff */
[----:B------:R-:W-:-:S03]  /*2d510*/  MOV R33, 0x181f ;  /* 0x0000181f00217802 */ /* 0x000fc60000000f00 */
[----:B------:R0:W-:Y:S01]  /*2d520*/  STL [R1+0x6c], R24 ;  /* 0x00006c1801007387 */ /* 0x0001e20000100800 */
[----:B------:R-:W-:-:S03]  /*2d530*/  MOV R37, R8 ;  /* 0x0000000800257202 */ /* 0x000fc60000000f00 */
        /* <DEDUP_REMOVED lines=10> */
[----:B------:R0:W-:Y:S01]  /*2d5e0*/  STL [R1+0x1c], R28 ;  /* 0x00001c1c01007387 */ /* 0x0001e20000100800 */
[----:B------:R-:W-:-:S07]  /*2d5f0*/  FMUL R10, R0, 0.000244140625 ;  /* 0x39800000000a7820 */ /* 0x000fce0000400000 */
[----:B0----5:R-:W-:Y:S05]  /*2d600*/  WARPSYNC.COLLECTIVE R32, `(.L_x_9353) ;  /* 0x0000000020087348 */ /* 0x021fea0003c00000 */
[----:B------:R1:W2:Y:S02]  /*2d610*/  SHFL.BFLY P6, R33, R37, R36, R33 ;  /* 0x0c00002425217389 */ /* 0x0002a400000c0021 */
[----:B012--5:R-:W-:Y:S05]  /*2d620*/  ENDCOLLECTIVE ;  /* 0x000000000000791b */ /* 0x027fea0003800000 */
.L_x_9353:
[----:B------:R-:W-:Y:S02]  /*2d630*/  FMUL R28, R3, 0.000244140625 ;  /* 0x39800000031c7820 */ /* 0x000fe40000400000 */
[----:B------:R0:W5:Y:S04]  /*2d640*/  LDL.LU R3, [R1+0xec] ;  /* 0x0000ec0001037983 */ /* 0x0001680000300800 */
[----:B------:R1:W-:Y:S01]  /*2d650*/  STL [R1+0xd4], R27 ;  /* 0x0000d41b01007387 */ /* 0x0003e20000100800 */
[----:B------:R-:W-:-:S03]  /*2d660*/  FMUL R36, R16, 0.000244140625 ;  /* 0x3980000010247820 */ /* 0x000fc60000400000 */
[----:B------:R0:W5:Y:S04]  /*2d670*/  LDL.LU R16, [R1+0xe8] ;  /* 0x0000e80001107983 */ /* 0x0001680000300800 */
[----:B------:R0:W5:Y:S01]  /*2d680*/  LDL.LU R0, [R1+0xe4] ;  /* 0x0000e40001007983 */ /* 0x0001620000300800 */
[----:B-1----:R-:W-:-:S03]  /*2d690*/  FMUL R27, R14, 0.000244140625 ;  /* 0x398000000e1b7820 */ /* 0x002fc60000400000 */
[----:B------:R0:W5:Y:S04]  /*2d6a0*/  LDL.LU R14, [R1+0xe0] ;  /* 0x0000e000010e7983 */ /* 0x0001680000300800 */
[----:B------:R0:W-:Y:S04]  /*2d6b0*/  STL [R1+0x24], R12 ;  /* 0x0000240c01007387 */ /* 0x0001e80000100800 */
[----:B------:R0:W-:Y:S01]  /*2d6c0*/  STL [R1+0x18], R29 ;  /* 0x0000181d01007387 */ /* 0x0001e20000100800 */
[----:B------:R-:W-:Y:S05]  /*2d6d0*/  BRA `(.L_x_9354) ;  /* 0xfffffde800687947 */ /* 0x000fea000383ffff */
.L_x_8223:
[----:B------:R-:W-:Y:S01]  /*2d6e0*/  BSSY B0, `(.L_x_9355) ;  /* 0x0000006000007945 */ /* 0x000fe20003800000 */
[----:B------:R-:W-:Y:S02]  /*2d6f0*/  LEA R59, R59, R40, 0x2 ;  /* 0x000000283b3b7211 */ /* 0x000fe400078e10ff */
[----:B------:R-:W-:-:S07]  /*2d700*/  MOV R32, 0xffffffff ;  /* 0xffffffff00207802 */ /* 0x000fce0000000f00 */
[----:B-----5:R-:W-:Y:S05]  /*2d710*/  WARPSYNC.COLLECTIVE R32, `(.L_x_9356) ;  /* 0x0000000020087348 */ /* 0x020fea0003c00000 */
[----:B------:R-:W-:Y:S01]  /*2d720*/  NOP ;  /* 0x0000000000007918 */ /* 0x000fe20000000000 */
[----:B-----5:R-:W-:Y:S05]  /*2d730*/  ENDCOLLECTIVE ;  /* 0x000000000000791b */ /* 0x020fea0003800000 */
.L_x_9356:
[----:B------:R-:W-:Y:S05]  /*2d740*/  BSYNC B0 ;  /* 0x0000000000007941 */ /* 0x000fea0003800000 */
.L_x_9355:
[----:B------:R0:W5:Y:S04]  /*2d750*/  LDL.LU R26, [R1+0x20] ;  /* 0x00002000011a7983 */ /* 0x0001680000300800 */
[----:B------:R0:W5:Y:S04]  /*2d760*/  LDL.LU R20, [R1+0x10] ;  /* 0x0000100001147983 */ /* 0x0001680000300800 */
[----:B------:R0:W5:Y:S04]  /*2d770*/  LDL.LU R21, [R1+0x8] ;  /* 0x0000080001157983 */ /* 0x0001680000300800 */
[----:B------:R0:W5:Y:S04]  /*2d780*/  LDL.LU R23, [R1+0x4] ;  /* 0x0000040001177983 */ /* 0x0001680000300800 */
[----:B------:R0:W5:Y:S04]  /*2d790*/  LDL.LU R25, [R1] ;  /* 0x0000000001197983 */ /* 0x0001680000300800 */
[----:B------:R0:W5:Y:S04]  /*2d7a0*/  LDL.LU R22, [R1+0xc] ;  /* 0x00000c0001167983 */ /* 0x0001680000300800 */
[----:B------:R1:W-:Y:S04]  /*2d7b0*/  STL [R1+0x100], R8 ;  /* 0x0001000801007387 */ /* 0x0003e80000100800 */
[----:B-1----:R0:W5:Y:S01]  /*2d7c0*/  LDL.LU R8, [R1+0x28] ;  /* 0x0000280001087983 */ /* 0x0021620000300800 */
[----:B------:R-:W-:-:S03]  /*2d7d0*/  MOV R32, 0xffffffff ;  /* 0xffffffff00207802 */ /* 0x000fc60000000f00 */
        /* <DEDUP_REMOVED lines=11> */
.L_x_9357:
[----:B------:R0:W1:Y:S04]  /*2d890*/  LDS R61, [R60] ;  /* 0x000000003c3d7984 */ /* 0x0000680000000800 */
[----:B------:R0:W2:Y:S04]  /*2d8a0*/  LDS R58, [R60+0x4] ;  /* 0x000004003c3a7984 */ /* 0x0000a80000000800 */
[----:B------:R0:W3:Y:S04]  /*2d8b0*/  LDS R57, [R60+0x8] ;  /* 0x000008003c397984 */ /* 0x0000e80000000800 */
[----:B------:R0:W-:Y:S04]  /*2d8c0*/  STL [R1+0xfc], R14 ;  /* 0x0000fc0e01007387 */ /* 0x0001e80000100800 */
        /* <DEDUP_REMOVED lines=8> */
.L_x_9358:
[----:B------:R0:W-:Y:S04]  /*2d950*/  STL [R1+0xf8], R16 ;  /* 0x0000f81001007387 */ /* 0x0001e80000100800 */
[----:B------:R0:W-:Y:S04]  /*2d960*/  STL [R1+0xf4], R0 ;  /* 0x0000f40001007387 */ /* 0x0001e80000100800 */
        /* <DEDUP_REMOVED lines=11> */
.L_x_9359:
        /* <DEDUP_REMOVED lines=13> */
.L_x_9360:
        /* <DEDUP_REMOVED lines=13> */
.L_x_9361:
        /* <DEDUP_REMOVED lines=13> */
.L_x_9362:
[----:B------:R-:W-:Y:S04]  /*2dc90*/  STL [R1+0x110], R58 ;  /* 0x0001103a01007387 */ /* 0x000fe80000100800 */
[----:B------:R-:W-:Y:S04]  /*2dca0*/  STL [R1+0x114], R57 ;  /* 0x0001143901007387 */ /* 0x000fe80000100800 */
[----:B------:R0:W-:Y:S04]  /*2dcb0*/  STS [R59], R26 ;  /* 0x0000001a3b007388 */ /* 0x0001e80000000800 */
[----:B0-----:R0:W5:Y:S04]  /*2dcc0*/  LDL.LU R26, [R1+0x14] ;  /* 0x00001400011a7983 */ /* 0x0011680000300800 */
        /* <DEDUP_REMOVED lines=10> */
.L_x_9363:
        /* <DEDUP_REMOVED lines=12> */
.L_x_9364:
[----:B------:R0:W5:Y:S04]  /*2de30*/  LDL.LU R14, [R1+0x2c] ;  /* 0x00002c00010e7983 */ /* 0x0001680000300800 */
[----:B------:R1:W-:Y:S04]  /*2de40*/  STS [R59], R20 ;  /* 0x000000143b007388 */ /* 0x0003e80000000800 */
[----:B------:R0:W5:Y:S04]  /*2de50*/  LDL.LU R8, [R1+0x44] ;  /* 0x0000440001087983 */ /* 0x0001680000300800 */
[----:B------:R0:W-:Y:S04]  /*2de60*/  STS [R59+0x84], R9 ;  /* 0x000084093b007388 */ /* 0x0001e80000000800 */
[----:B-1----:R0:W5:Y:S04]  /*2de70*/  LDL.LU R20, [R1+0x60] ;  /* 0x0000600001147983 */ /* 0x0021680000300800 */
        /* <DEDUP_REMOVED lines=9> */
.L_x_9365:
        /* <DEDUP_REMOVED lines=11> */
.L_x_9366:
[----:B------:R0:W-:Y:S04]  /*2dfc0*/  STL [R1+0x28], R0 ;  /* 0x0000280001007387 */ /* 0x0001e80000100800 */
        /* <DEDUP_REMOVED lines=14> */
.L_x_9367:
[----:B------:R-:W0:Y:S04]  /*2e0b0*/  LDS R0, [R60+0x10] ;  /* 0x000010003c007984 */ /* 0x000e280000000800 */
[----:B------:R1:W5:Y:S04]  /*2e0c0*/  LDL.LU R9, [R1+0x30] ;  /* 0x0000300001097983 */ /* 0x0003680000300800 */
[----:B------:R1:W5:Y:S04]  /*2e0d0*/  LDL.LU R10, [R1+0x50] ;  /* 0x00005000010a7983 */ /* 0x0003680000300800 */
[----:B------:R1:W5:Y:S04]  /*2e0e0*/  LDL.LU R11, [R1+0x34] ;  /* 0x00003400010b7983 */ /* 0x0003680000300800 */
[----:B------:R1:W5:Y:S04]  /*2e0f0*/  LDL.LU R2, [R1+0x5c] ;  /* 0x00005c0001027983 */ /* 0x0003680000300800 */
[----:B------:R1:W5:Y:S04]  /*2e100*/  LDL.LU R3, [R1+0x80] ;  /* 0x0000800001037983 */ /* 0x0003680000300800 */
[----:B------:R1:W5:Y:S04]  /*2e110*/  LDL.LU R5, [R1+0x64] ;  /* 0x0000640001057983 */ /* 0x0003680000300800 */
[----:B------:R-:W2:Y:S04]  /*2e120*/  LDS R20, [R60] ;  /* 0x000000003c147984 */ /* 0x000ea80000000800 */
[----:B------:R-:W3:Y:S04]  /*2e130*/  LDS R19, [R60+0x4] ;  /* 0x000004003c137984 */ /* 0x000ee80000000800 */
[----:B------:R-:W4:Y:S04]  /*2e140*/  LDS R18, [R60+0x8] ;  /* 0x000008003c127984 */ /* 0x000f280000000800 */
[----:B0-----:R0:W-:Y:S04]  /*2e150*/  STL [R1+0x2c], R0 ;  /* 0x00002c0001007387 */ /* 0x0011e80000100800 */
[----:B------:R1:W5:Y:S04]  /*2e160*/  LDL.LU R6, [R1+0x78] ;  /* 0x0000780001067983 */ /* 0x0003680000300800 */
[----:B------:R1:W5:Y:S04]  /*2e170*/  LDL.LU R7, [R1+0x70] ;  /* 0x0000700001077983 */ /* 0x0003680000300800 */
[----:B0-----:R1:W5:Y:S04]  /*2e180*/  LDL.LU R0, [R1+0x68] ;  /* 0x0000680001007983 */ /* 0x0013680000300800 */
[----:B------:R1:W5:Y:S04]  /*2e190*/  LDL.LU R16, [R1+0x7c] ;  /* 0x00007c0001107983 */ /* 0x0003680000300800 */
[----:B------:R1:W0:Y:S04]  /*2e1a0*/  LDS R17, [R60+0xc] ;  /* 0x00000c003c117984 */ /* 0x0002280000000800 */
[----:B------:R1:W5:Y:S04]  /*2e1b0*/  LDL.LU R14, [R1+0x6c] ;  /* 0x00006c00010e7983 */ /* 0x0003680000300800 */
[----:B------:R1:W0:Y:S04]  /*2e1c0*/  LDS R15, [R60+0x14] ;  /* 0x000014003c0f7984 */ /* 0x0002280000000800 */
[----:B------:R1:W0:Y:S04]  /*2e1d0*/  LDS R13, [R60+0x18] ;  /* 0x000018003c0d7984 */ /* 0x0002280000000800 */
[----:B--234-:R1:W0:Y:S02]  /*2e1e0*/  LDS R12, [R60+0x1c] ;  /* 0x00001c003c0c7984 */ /* 0x01c2240000000800 */
[----:B01---5:R-:W-:Y:S05]  /*2e1f0*/  WARPSYNC.COLLECTIVE R32, `(.L_x_9368) ;  /* 0x0000000020087348 */ /* 0x023fea0003c00000 */
[----:B------:R-:W-:Y:S01]  /*2e200*/  NOP ;  /* 0x0000000000007918 */ /* 0x000fe20000000000 */
[----:B01---5:R-:W-:Y:S05]  /*2e210*/  ENDCOLLECTIVE ;  /* 0x000000000000791b */ /* 0x023fea0003800000 */
.L_x_9368:
[----:B------:R0:W5:Y:S04]  /*2e220*/  LDL.LU R8, [R1+0x84] ;  /* 0x0000840001087983 */ /* 0x0001680000300800 */
[----:B------:R-:W2:Y:S04]  /*2e230*/  LDL.LU R32, [R1+0x38] ;  /* 0x0000380001207983 */ /* 0x000ea80000300800 */
[----:B------:R1:W-:Y:S04]  /*2e240*/  STS [R59], R57 ;  /* 0x000000393b007388 */ /* 0x0003e80000000800 */
[----:B------:R3:W-:Y:S04]  /*2e250*/  STS [R59+0x84], R58 ;  /* 0x0000843a3b007388 */ /* 0x0007e80000000800 */
[----:B------:R4:W-:Y:S04]  /*2e260*/  STS [R59+0x108], R61 ;  /* 0x0001083d3b007388 */ /* 0x0009e80000000800 */
[----:B-1----:R0:W5:Y:S04]  /*2e270*/  LDL.LU R57, [R1+0x114] ;  /* 0x0001140001397983 */ /* 0x0021680000300800 */
[----:B---3--:R0:W5:Y:S04]  /*2e280*/  LDL.LU R58, [R1+0x110] ;  /* 0x00011000013a7983 */ /* 0x0081680000300800 */
[----:B----4-:R0:W5:Y:S04]  /*2e290*/  LDL.LU R61, [R1+0x10c] ;  /* 0x00010c00013d7983 */ /* 0x0101680000300800 */
        /* <DEDUP_REMOVED lines=9> */
.L_x_9369:
[----:B------:R-:W0:Y:S04]  /*2e330*/  LDS R10, [R60] ;  /* 0x000000003c0a7984 */ /* 0x000e280000000800 */
[----:B------:R-:W1:Y:S04]  /*2e340*/  LDS R2, [R60+0x4] ;  /* 0x000004003c027984 */ /* 0x000e680000000800 */
[----:B------:R-:W2:Y:S01]  /*2e350*/  LDS R9, [R60+0x8] ;  /* 0x000008003c097984 */ /* 0x000ea20000000800 */
[----:B------:R-:W-:-:S03]  /*2e360*/  FMUL R55, R55, 1.4142135381698608398 ;  /* 0x3fb504f337377820 */ /* 0x000fc60000400000 */
[----:B------:R-:W-:Y:S04]  /*2e370*/  LDS R11, [R60+0xc] ;  /* 0x00000c003c0b7984 */ /* 0x000fe80000000800 */
[----:B0-----:R-:W-:Y:S04]  /*2e380*/  STL [R1+0x24], R10 ;  /* 0x0000240a01007387 */ /* 0x001fe80000100800 */
[----:B-1----:R-:W-:Y:S04]  /*2e390*/  STL [R1+0x4], R2 ;  /* 0x0000040201007387 */ /* 0x002fe80000100800 */
[----:B------:R-:W0:Y:S04]  /*2e3a0*/  LDS R2, [R60+0x10] ;  /* 0x000010003c027984 */ /* 0x000e280000000800 */
[----:B--2---:R1:W-:Y:S04]  /*2e3b0*/  STL [R1], R9 ;  /* 0x0000000901007387 */ /* 0x0043e80000100800 */
[----:B------:R1:W2:Y:S04]  /*2e3c0*/  LDS R10, [R60+0x14] ;  /* 0x000014003c0a7984 */ /* 0x0002a80000000800 */
[----:B------:R1:W3:Y:S04]  /*2e3d0*/  LDS R9, [R60+0x18] ;  /* 0x000018003c097984 */ /* 0x0002e80000000800 */
[----:B0-----:R1:W-:Y:S04]  /*2e3e0*/  STL [R1+0x30], R2 ;  /* 0x0000300201007387 */ /* 0x0013e80000100800 */
[----:B------:R1:W0:Y:S02]  /*2e3f0*/  LDS R2, [R60+0x1c] ;  /* 0x00001c003c027984 */ /* 0x0002240000000800 */
[----:B0123--:R-:W-:Y:S05]  /*2e400*/  WARPSYNC.COLLECTIVE R32, `(.L_x_9370) ;  /* 0x0000000020087348 */ /* 0x00ffea0003c00000 */
[----:B------:R-:W-:Y:S01]  /*2e410*/  NOP ;  /* 0x0000000000007918 */ /* 0x000fe20000000000 */
[----:B0123--:R-:W-:Y:S05]  /*2e420*/  ENDCOLLECTIVE ;  /* 0x000000000000791b */ /* 0x00ffea0003800000 */
.L_x_9370:
[----:B------:R0:W-:Y:S01]  /*2e430*/  STS [R59+0x108], R6 ;  /* 0x000108063b007388 */ /* 0x0001e20000000800 */
[----:B------:R-:W-:-:S03]  /*2e440*/  FADD R32, R56, R54 ;  /* 0x0000003638207221 */ /* 0x000fc60000000000 */
[----:B------:R1:W-:Y:S01]  /*2e450*/  STS [R59+0x18c], R7 ;  /* 0x00018c073b007388 */ /* 0x0003e20000000800 */
[----:B------:R-:W-:-:S03]  /*2e460*/  FADD R56, R56, -R54 ;  /* 0x8000003638387221 */ /* 0x000fc60000000000 */
[----:B------:R2:W-:Y:S04]  /*2e470*/  STS [R59], R3 ;  /* 0x000000033b007388 */ /* 0x0005e80000000800 */
[----:B------:R3:W-:Y:S04]  /*2e480*/  STS [R59+0x84], R5 ;  /* 0x000084053b007388 */ /* 0x0007e80000000800 */
[----:B------:R4:W-:Y:S04]  /*2e490*/  STS [R59+0x210], R0 ;  /* 0x000210003b007388 */ /* 0x0009e80000000800 */
[----:B------:R4:W-:Y:S04]  /*2e4a0*/  STS [R59+0x294], R16 ;  /* 0x000294103b007388 */ /* 0x0009e80000000800 */
[----:B------:R4:W-:Y:S04]  /*2e4b0*/  STS [R59+0x318], R14 ;  /* 0x0003180e3b007388 */ /* 0x0009e80000000800 */
[----:B------:R4:W-:Y:S01]  /*2e4c0*/  STS [R59+0x39c], R8 ;  /* 0x00039c083b007388 */ /* 0x0009e20000000800 */
[----:B0-----:R-:W-:Y:S01]  /*2e4d0*/  FFMA R6, R53, 0.41421356797218322754, R57 ;  /* 0x3ed413cd35067823 */ /* 0x001fe20000000039 */
[----:B------:R-:W-:Y:S01]  /*2e4e0*/  FFMA R53, R57, 0.41421356797218322754, -R53 ;  /* 0x3ed413cd39357823 */ /* 0x000fe20000000835 */
[C-C-:B------:R-:W-:Y:S01]  /*2e4f0*/  FFMA R54, R32.reuse, 0.70710676908493041992, R58.reuse ;  /* 0x3f3504f320367823 */ /* 0x140fe2000000003a */
[----:B------:R-:W-:Y:S01]  /*2e500*/  FFMA R32, R32, -0.70710676908493041992, R58 ;  /* 0xbf3504f320207823 */ /* 0x000fe2000000003a */
[C-C-:B-1----:R-:W-:Y:S01]  /*2e510*/  FFMA R7, R61.reuse, 1.4142135381698608398, R55.reuse ;  /* 0x3fb504f33d077823 */ /* 0x142fe20000000037 */
[----:B------:R-:W-:Y:S01]  /*2e520*/  FFMA R61, R61, 1.4142135381698608398, -R55 ;  /* 0x3fb504f33d3d7823 */ /* 0x000fe20000000837 */
[C-C-:B------:R-:W-:Y:S01]  /*2e530*/  FFMA R55, R56.reuse, -0.70710676908493041992, R52.reuse ;  /* 0xbf3504f338377823 */ /* 0x140fe20000000034 */
[----:B------:R-:W-:-:S02]  /*2e540*/  FFMA R52, R56, 0.70710676908493041992, R52 ;  /* 0x3f3504f338347823 */ /* 0x000fc40000000034 */
[C-C-:B------:R-:W-:Y:S01]  /*2e550*/  FFMA R56, R53.reuse, -1.8477590084075927734, R61.reuse ;  /* 0xbfec835e35387823 */ /* 0x140fe2000000003d */
[----:B------:R-:W-:Y:S01]  /*2e560*/  FFMA R61, R53, 1.8477590084075927734, R61 ;  /* 0x3fec835e353d7823 */ /* 0x000fe2000000003d */
[----:B------:R-:W-:Y:S01]  /*2e570*/  FFMA R53, R32, 0.66817861795425415039, R55 ;  /* 0x3f2b0dc120357823 */ /* 0x000fe20000000037 */
[----:B------:R-:W-:-:S04]  /*2e580*/  FFMA R32, R55, -0.66817861795425415039, R32 ;  /* 0xbf2b0dc137207823 */ /* 0x000fc80000000020 */
[C-C-:B--2---:R-:W-:Y:S01]  /*2e590*/  FFMA R3, R32.reuse, -1.6629391908645629883, R61.reuse ;  /* 0xbfd4db3120037823 */ /* 0x144fe2000000003d */
[----:B---3--:R-:W-:Y:S01]  /*2e5a0*/  FFMA R5, R32, 1.6629391908645629883, R61 ;  /* 0x3fd4db3120057823 */ /* 0x008fe2000000003d */
[----:B----4-:R-:W-:-:S07]  /*2e5b0*/  MOV R32, 0xffffffff ;  /* 0xffffffff00207802 */ /* 0x010fce0000000f00 */
[----:B------:R-:W-:Y:S05]  /*2e5c0*/  WARPSYNC.COLLECTIVE R32, `(.L_x_9371) ;  /* 0x0000000020087348 */ /* 0x000fea0003c00000 */
[----:B------:R-:W-:Y:S01]  /*2e5d0*/  NOP ;  /* 0x0000000000007918 */ /* 0x000fe20000000000 */
[----:B------:R-:W-:Y:S05]  /*2e5e0*/  ENDCOLLECTIVE ;  /* 0x000000000000791b */ /* 0x000fea0003800000 */
.L_x_9371:
[----:B------:R-:W0:Y:S04]  /*2e5f0*/  LDS R16, [R60+0x4] ;  /* 0x000004003c107984 */ /* 0x000e280000000800 */
[----:B------:R-:W1:Y:S04]  /*2e600*/  LDS R14, [R60+0x8] ;  /* 0x000008003c0e7984 */ /* 0x000e680000000800 */
[----:B------:R-:W2:Y:S01]  /*2e610*/  LDS R8, [R60+0xc] ;  /* 0x00000c003c087984 */ /* 0x000ea20000000800 */
[----:B------:R-:W-:-:S03]  /*2e620*/  FFMA R55, R52, 0.19891236722469329834, R54 ;  /* 0x3e4bafaf34377823 */ /* 0x000fc60000000036 */
[----:B------:R3:W4:Y:S01]  /*2e630*/  LDS R0, [R60+0x10] ;  /* 0x000010003c007984 */ /* 0x0007220000000800 */
[----:B------:R-:W-:-:S03]  /*2e640*/  FMUL R47, R47, 1.4142135381698608398 ;  /* 0x3fb504f32f2f7820 */ /* 0x000fc60000400000 */
[----:B------:R3:W2:Y:S04]  /*2e650*/  LDS R61, [R60] ;  /* 0x000000003c3d7984 */ /* 0x0006a80000000800 */
[----:B0-----:R3:W-:Y:S04]  /*2e660*/  STL [R1+0x78], R16 ;  /* 0x0000781001007387 */ /* 0x0017e80000100800 */
[----:B------:R3:W0:Y:S04]  /*2e670*/  LDS R16, [R60+0x14] ;  /* 0x000014003c107984 */ /* 0x0006280000000800 */
[----:B-1----:R3:W-:Y:S04]  /*2e680*/  STL [R1+0x5c], R14 ;  /* 0x00005c0e01007387 */ /* 0x0027e80000100800 */
[----:B------:R3:W1:Y:S04]  /*2e690*/  LDS R14, [R60+0x18] ;  /* 0x000018003c0e7984 */ /* 0x0006680000000800 */
[----:B--2---:R3:W-:Y:S04]  /*2e6a0*/  STL [R1+0x68], R8 ;  /* 0x0000680801007387 */ /* 0x0047e80000100800 */
[----:B----4-:R3:W2:Y:S02]  /*2e6b0*/  LDS R8, [R60+0x1c] ;  /* 0x00001c003c087984 */ /* 0x0106a40000000800 */
[----:B0123--:R-:W-:Y:S05]  /*2e6c0*/  WARPSYNC.COLLECTIVE R32, `(.L_x_9372) ;  /* 0x0000000020087348 */ /* 0x00ffea0003c00000 */
[----:B------:R-:W-:Y:S01]  /*2e6d0*/  NOP ;  /* 0x0000000000007918 */ /* 0x000fe20000000000 */
[----:B0123--:R-:W-:Y:S05]  /*2e6e0*/  ENDCOLLECTIVE ;  /* 0x000000000000791b */ /* 0x00ffea0003800000 */
.L_x_9372:
[----:B------:R0:W-:Y:S01]  /*2e6f0*/  STS [R59+0x84], R5 ;  /* 0x000084053b007388 */ /* 0x0001e20000000800 */
[----:B------:R-:W-:Y:S01]  /*2e700*/  FFMA R32, R6, 1.8477590084075927734, R7 ;  /* 0x3fec835e06207823 */ /* 0x000fe20000000007 */
[----:B------:R-:W-:-:S03]  /*2e710*/  FFMA R52, R54, -0.19891236722469329834, R52 ;  /* 0xbe4bafaf36347823 */ /* 0x000fc60000000034 */
[----:B------:R-:W-:Y:S01]  /*2e720*/  FFMA R58, R55, -1.9615705013275146484, R32 ;  /* 0xbffb14be373a7823 */ /* 0x000fe20000000020 */
[C-C-:B0-----:R-:W-:Y:S01]  /*2e730*/  FFMA R5, R53.reuse, -1.6629391908645629883, R56.reuse ;  /* 0xbfd4db3135057823 */ /* 0x141fe20000000038 */
[----:B------:R-:W-:Y:S04]  /*2e740*/  STL [R1+0x60], R16 ;  /* 0x0000601001007387 */ /* 0x000fe80000100800 */
[----:B------:R-:W-:Y:S04]  /*2e750*/  STL [R1+0x3c], R14 ;  /* 0x00003c0e01007387 */ /* 0x000fe80000100800 */
[----:B------:R0:W-:Y:S02]  /*2e760*/  STL [R1+0x7c], R8 ;  /* 0x00007c0801007387 */ /* 0x0001e40000100800 */
[----:B0-----:R-:W-:Y:S01]  /*2e770*/  FFMA R8, R53, 1.6629391908645629883, R56 ;  /* 0x3fd4db3135087823 */ /* 0x001fe20000000038 */
[----:B------:R-:W-:Y:S01]  /*2e780*/  FFMA R56, R55, 1.9615705013275146484, R32 ;  /* 0x3ffb14be37387823 */ /* 0x000fe20000000020 */
[C---:B------:R-:W-:Y:S01]  /*2e790*/  FFMA R32, R51.reuse, 1.4142135381698608398, R47 ;  /* 0x3fb504f333207823 */ /* 0x040fe2000000002f */
[----:B------:R-:W-:Y:S01]  /*2e7a0*/  FFMA R53, R6, -1.8477590084075927734, R7 ;  /* 0xbfec835e06357823 */ /* 0x000fe20000000007 */
[----:B------:R-:W-:Y:S01]  /*2e7b0*/  FFMA R51, R51, 1.4142135381698608398, -R47 ;  /* 0x3fb504f333337823 */ /* 0x000fe2000000082f */
[----:B------:R-:W-:Y:S01]  /*2e7c0*/  FFMA R47, R45, 0.41421356797218322754, R49 ;  /* 0x3ed413cd2d2f7823 */ /* 0x000fe20000000031 */
[----:B------:R-:W-:Y:S01]  /*2e7d0*/  FFMA R45, R49, 0.41421356797218322754, -R45 ;  /* 0x3ed413cd312d7823 */ /* 0x000fe2000000082d */
[--C-:B------:R-:W-:Y:S01]  /*2e7e0*/  FADD R49, R48, R46.reuse ;  /* 0x0000002e30317221 */ /* 0x100fe20000000000 */
[C-C-:B------:R-:W-:Y:S01]  /*2e7f0*/  FFMA R6, R52.reuse, -1.9615705013275146484, R53.reuse ;  /* 0xbffb14be34067823 */ /* 0x140fe20000000035 */
[----:B------:R-:W-:Y:S01]  /*2e800*/  FFMA R57, R52, 1.9615705013275146484, R53 ;  /* 0x3ffb14be34397823 */ /* 0x000fe20000000035 */
[----:B------:R-:W-:Y:S01]  /*2e810*/  FADD R52, R48, -R46 ;  /* 0x8000002e30347221 */ /* 0x000fe20000000000 */
[C-C-:B------:R-:W-:Y:S01]  /*2e820*/  FFMA R48, R49.reuse, 0.70710676908493041992, R50.reuse ;  /* 0x3f3504f331307823 */ /* 0x140fe20000000032 */
[----:B------:R-:W-:-:S02]  /*2e830*/  FFMA R50, R49, -0.70710676908493041992, R50 ;  /* 0xbf3504f331327823 */ /* 0x000fc40000000032 */
[C-C-:B------:R-:W-:Y:S01]  /*2e840*/  FFMA R49, R52.reuse, 0.70710676908493041992, R44.reuse ;  /* 0x3f3504f334317823 */ /* 0x140fe2000000002c */
[----:B------:R-:W-:Y:S01]  /*2e850*/  FFMA R46, R52, -0.70710676908493041992, R44 ;  /* 0xbf3504f3342e7823 */ /* 0x000fe2000000002c */
[C-C-:B------:R-:W-:Y:S01]  /*2e860*/  FFMA R52, R47.reuse, 1.8477590084075927734, R32.reuse ;  /* 0x3fec835e2f347823 */ /* 0x140fe20000000020 */
[----:B------:R-:W-:Y:S01]  /*2e870*/  FFMA R47, R47, -1.8477590084075927734, R32 ;  /* 0xbfec835e2f2f7823 */ /* 0x000fe20000000020 */
[----:B------:R-:W-:Y:S01]  /*2e880*/  FFMA R44, R49, 0.19891236722469329834, R48 ;  /* 0x3e4bafaf312c7823 */ /* 0x000fe20000000030 */
[----:B------:R-:W-:Y:S01]  /*2e890*/  FFMA R32, R48, -0.19891236722469329834, R49 ;  /* 0xbe4bafaf30207823 */ /* 0x000fe20000000031 */
[C-C-:B------:R-:W-:Y:S01]  /*2e8a0*/  FFMA R49, R45.reuse, -1.8477590084075927734, R51.reuse ;  /* 0xbfec835e2d317823 */ /* 0x140fe20000000033 */
[----:B------:R-:W-:Y:S01]  /*2e8b0*/  FFMA R48, R50, 0.66817861795425415039, R46 ;  /* 0x3f2b0dc132307823 */ /* 0x000fe2000000002e */
[----:B------:R-:W-:Y:S01]  /*2e8c0*/  FFMA R45, R45, 1.8477590084075927734, R51 ;  /* 0x3fec835e2d2d7823 */ /* 0x000fe20000000033 */
[----:B------:R-:W-:Y:S02]  /*2e8d0*/  FFMA R51, R46, -0.66817861795425415039, R50 ;  /* 0xbf2b0dc12e337823 */ /* 0x000fe40000000032 */
[C-C-:B------:R-:W-:Y:S01]  /*2e8e0*/  FFMA R50, R48.reuse, -1.6629391908645629883, R49.reuse ;  /* 0xbfd4db3130327823 */ /* 0x140fe20000000031 */
[----:B------:R-:W-:Y:S01]  /*2e8f0*/  FFMA R49, R48, 1.6629391908645629883, R49 ;  /* 0x3fd4db3130317823 */ /* 0x000fe20000000031 */
[C-C-:B------:R-:W-:Y:S01]  /*2e900*/  FFMA R48, R32.reuse, -1.9615705013275146484, R47.reuse ;  /* 0xbffb14be20307823 */ /* 0x140fe2000000002f */
[----:B------:R-:W-:Y:S01]  /*2e910*/  FFMA R47, R32, 1.9615705013275146484, R47 ;  /* 0x3ffb14be202f7823 */ /* 0x000fe2000000002f */
[----:B------:R-:W-:Y:S01]  /*2e920*/  MOV R32, 0xffffffff ;  /* 0xffffffff00207802 */ /* 0x000fe20000000f00 */
[----:B------:R0:W-:Y:S04]  /*2e930*/  STS [R59+0x108], R8 ;  /* 0x000108083b007388 */ /* 0x0001e80000000800 */
[----:B------:R0:W-:Y:S04]  /*2e940*/  STS [R59+0x18c], R6 ;  /* 0x00018c063b007388 */ /* 0x0001e80000000800 */
[----:B------:R0:W-:Y:S04]  /*2e950*/  STS [R59+0x210], R57 ;  /* 0x000210393b007388 */ /* 0x0001e80000000800 */
[----:B------:R0:W-:Y:S04]  /*2e960*/  STS [R59+0x294], R5 ;  /* 0x000294053b007388 */ /* 0x0001e80000000800 */
[----:B------:R0:W-:Y:S04]  /*2e970*/  STS [R59+0x318], R3 ;  /* 0x000318033b007388 */ /* 0x0001e80000000800 */
[----:B------:R0:W-:Y:S04]  /*2e980*/  STS [R59], R56 ;  /* 0x000000383b007388 */ /* 0x0001e80000000800 */
[----:B------:R0:W-:Y:S02]  /*2e990*/  STS [R59+0x39c], R58 ;  /* 0x00039c3a3b007388 */ /* 0x0001e40000000800 */
[----:B0-----:R-:W-:Y:S05]  /*2e9a0*/  WARPSYNC.COLLECTIVE R32, `(.L_x_9373) ;  /* 0x0000000020087348 */ /* 0x001fea0003c00000 */
[----:B------:R-:W-:Y:S01]  /*2e9b0*/  NOP ;  /* 0x0000000000007918 */ /* 0x000fe20000000000 */
[----:B0-----:R-:W-:Y:S05]  /*2e9c0*/  ENDCOLLECTIVE ;  /* 0x000000000000791b */ /* 0x001fea0003800000 */
.L_x_9373:
[----:B------:R-:W0:Y:S04]  /*2e9d0*/  LDS R3, [R60] ;  /* 0x000000003c037984 */ /* 0x000e280000000800 */
[----:B------:R-:W1:Y:S04]  /*2e9e0*/  LDS R6, [R60+0x4] ;  /* 0x000004003c067984 */ /* 0x000e680000000800 */
[----:B------:R-:W2:Y:S04]  /*2e9f0*/  LDS R5, [R60+0x8] ;  /* 0x000008003c057984 */ /* 0x000ea80000000800 */
[----:B------:R-:W3:Y:S04]  /*2ea00*/  LDS R8, [R60+0x10] ;  /* 0x000010003c087984 */ /* 0x000ee80000000800 */
[----:B------:R4:W3:Y:S01]  /*2ea10*/  LDS R16, [R60+0x14] ;  /* 0x000014003c107984 */ /* 0x0008e20000000800 */
[----:B------:R-:W-:Y:S01]  /*2ea20*/  FMUL R40, R40, 1.4142135381698608398 ;  /* 0x3fb504f328287820 */ /* 0x000fe20000400000 */
[----:B------:R-:W-:-:S02]  /*2ea30*/  FFMA R46, R51, -1.6629391908645629883, R45 ;  /* 0xbfd4db31332e7823 */ /* 0x000fc4000000002d */
[----:B------:R4:W4:Y:S04]  /*2ea40*/  LDS R7, [R60+0x18] ;  /* 0x000018003c077984 */ /* 0x0009280000000800 */
[----:B0-----:R0:W-:Y:S04]  /*2ea50*/  STL [R1+0x8], R3 ;  /* 0x0000080301007387 */ /* 0x0011e80000100800 */
[----:B------:R0:W0:Y:S04]  /*2ea60*/  LDS R3, [R60+0xc] ;  /* 0x00000c003c037984 */ /* 0x0000280000000800 */
[----:B-1----:R1:W-:Y:S04]  /*2ea70*/  STL [R1+0x1c], R6 ;  /* 0x00001c0601007387 */ /* 0x0023e80000100800 */
[----:B--2---:R1:W-:Y:S04]  /*2ea80*/  STL [R1+0x18], R5 ;  /* 0x0000180501007387 */ /* 0x0043e80000100800 */
[----:B---3--:R1:W-:Y:S01]  /*2ea90*/  STL [R1+0x104], R8 ;  /* 0x0001040801007387 */ /* 0x0083e20000100800 */
[----:B------:R-:W-:-:S03]  /*2eaa0*/  FFMA R45, R51, 1.6629391908645629883, R45 ;  /* 0x3fd4db31332d7823 */ /* 0x000fc6000000002d */
[----:B----4-:R1:W2:Y:S04]  /*2eab0*/  LDS R5, [R60+0x1c] ;  /* 0x00001c003c057984 */ /* 0x0102a80000000800 */
[----:B012---:R-:W-:Y:S05]  /*2eac0*/  WARPSYNC.COLLECTIVE R32, `(.L_x_9374) ;  /* 0x0000000020087348 */ /* 0x007fea0003c00000 */
[----:B------:R-:W-:Y:S01]  /*2ead0*/  NOP ;  /* 0x0000000000007918 */ /* 0x000fe20000000000 */
[----:B012---:R-:W-:Y:S05]  /*2eae0*/  ENDCOLLECTIVE ;  /* 0x000000000000791b */ /* 0x007fea0003800000 */
.L_x_9374:
[----:B------:R-:W-:Y:S04]  /*2eaf0*/  STL [R1+0x14], R3 ;  /* 0x0000140301007387 */ /* 0x000fe80000100800 */
[----:B------:R0:W-:Y:S04]  /*2eb00*/  STL [R1+0x108], R16 ;  /* 0x0001081001007387 */ /* 0x0001e80000100800 */
[----:B0-----:R0:W5:Y:S01]  /*2eb10*/  LDL.LU R16, [R1+0x28] ;  /* 0x0000280001107983 */ /* 0x0011620000300800 */
[----:B------:R-:W-:Y:S01]  /*2eb20*/  FFMA R32, R36, 1.4142135381698608398, R40 ;  /* 0x3fb504f324207823 */ /* 0x000fe20000000028 */
[----:B------:R-:W-:Y:S01]  /*2eb30*/  FFMA R51, R44, -1.9615705013275146484, R52 ;  /* 0xbffb14be2c337823 */ /* 0x000fe20000000034 */
[----:B------:R-:W-:Y:S01]  /*2eb40*/  FFMA R40, R36, 1.4142135381698608398, -R40 ;  /* 0x3fb504f324287823 */ /* 0x000fe20000000828 */
[----:B------:R-:W-:Y:S01]  /*2eb50*/  FFMA R52, R44, 1.9615705013275146484, R52 ;  /* 0x3ffb14be2c347823 */ /* 0x000fe20000000034 */
[----:B------:R-:W-:Y:S01]  /*2eb60*/  FFMA R36, R42, 0.41421356797218322754, R38 ;  /* 0x3ed413cd2a247823 */ /* 0x000fe20000000026 */
[----:B------:R-:W-:Y:S01]  /*2eb70*/  FFMA R38, R38, 0.41421356797218322754, -R42 ;  /* 0x3ed413cd26267823 */ /* 0x000fe2000000082a */
[C-C-:B------:R-:W-:Y:S01]  /*2eb80*/  FADD R44, R39.reuse, -R41.reuse ;  /* 0x80000029272c7221 */ /* 0x140fe20000000000 */
[----:B------:R-:W-:-:S03]  /*2eb90*/  FADD R42, R39, R41 ;  /* 0x00000029272a7221 */ /* 0x000fc60000000000 */
[----:B------:R-:W-:Y:S01]  /*2eba0*/  FFMA R39, R44, -0.70710676908493041992, R43 ;  /* 0xbf3504f32c277823 */ /* 0x000fe2000000002b */
[----:B------:R-:W-:Y:S01]  /*2ebb0*/  FFMA R41, R42, 0.70710676908493041992, R37 ;  /* 0x3f3504f32a297823 */ /* 0x000fe20000000025 */
[----:B------:R-:W-:Y:S01]  /*2ebc0*/  FFMA R43, R44, 0.70710676908493041992, R43 ;  /* 0x3f3504f32c2b7823 */ /* 0x000fe2000000002b */
[C-C-:B------:R-:W-:Y:S01]  /*2ebd0*/  FFMA R44, R36.reuse, 1.8477590084075927734, R32.reuse ;  /* 0x3fec835e242c7823 */ /* 0x140fe20000000020 */
[----:B------:R-:W-:Y:S01]  /*2ebe0*/  FFMA R32, R36, -1.8477590084075927734, R32 ;  /* 0xbfec835e24207823 */ /* 0x000fe20000000020 */
[----:B------:R-:W-:Y:S01]  /*2ebf0*/  FFMA R37, R42, -0.70710676908493041992, R37 ;  /* 0xbf3504f32a257823 */ /* 0x000fe20000000025 */
[----:B------:R-:W-:Y:S01]  /*2ec00*/  FFMA R36, R43, 0.19891236722469329834, R41 ;  /* 0x3e4bafaf2b247823 */ /* 0x000fe20000000029 */
[----:B------:R-:W-:Y:S01]  /*2ec10*/  FFMA R41, R41, -0.19891236722469329834, R43 ;  /* 0xbe4bafaf29297823 */ /* 0x000fe2000000002b */
[----:B------:R1:W-:Y:S01]  /*2ec20*/  STS [R59+0x84], R45 ;  /* 0x0000842d3b007388 */ /* 0x0003e20000000800 */
[C-C-:B------:R-:W-:Y:S01]  /*2ec30*/  FFMA R43, R38.reuse, -1.8477590084075927734, R40.reuse ;  /* 0xbfec835e262b7823 */ /* 0x140fe20000000028 */
[----:B------:R-:W-:Y:S01]  /*2ec40*/  FFMA R42, R38, 1.8477590084075927734, R40 ;  /* 0x3fec835e262a7823 */ /* 0x000fe20000000028 */
[----:B------:R-:W-:Y:S01]  /*2ec50*/  FFMA R38, R37, 0.66817861795425415039, R39 ;  /* 0x3f2b0dc125267823 */ /* 0x000fe20000000027 */
[--C-:B------:R-:W-:Y:S01]  /*2ec60*/  FFMA R40, R41, 1.9615705013275146484, R32.reuse ;  /* 0x3ffb14be29287823 */ /* 0x100fe20000000020 */
[----:B------:R0:W-:Y:S01]  /*2ec70*/  STS [R59+0x108], R49 ;  /* 0x000108313b007388 */ /* 0x0001e20000000800 */
[----:B-1----:R-:W-:Y:S01]  /*2ec80*/  FFMA R45, R39, -0.66817861795425415039, R37 ;  /* 0xbf2b0dc1272d7823 */ /* 0x002fe20000000025 */
[----:B------:R-:W-:Y:S01]  /*2ec90*/  FFMA R39, R41, -1.9615705013275146484, R32 ;  /* 0xbffb14be29277823 */ /* 0x000fe20000000020 */
[----:B------:R-:W-:Y:S01]  /*2eca0*/  MOV R32, 0xffffffff ;  /* 0xffffffff00207802 */ /* 0x000fe20000000f00 */
[----:B------:R-:W-:Y:S01]  /*2ecb0*/  FFMA R37, R38, -1.6629391908645629883, R43 ;  /* 0xbfd4db3126257823 */ /* 0x000fe2000000002b */
[----:B------:R0:W-:Y:S04]  /*2ecc0*/  STS [R59+0x18c], R48 ;  /* 0x00018c303b007388 */ /* 0x0001e80000000800 */
[----:B------:R0:W-:Y:S04]  /*2ecd0*/  STS [R59+0x210], R47 ;  /* 0x0002102f3b007388 */ /* 0x0001e80000000800 */
[----:B------:R0:W-:Y:S04]  /*2ece0*/  STS [R59+0x294], R50 ;  /* 0x000294323b007388 */ /* 0x0001e80000000800 */
[----:B------:R0:W-:Y:S04]  /*2ecf0*/  STS [R59+0x318], R46 ;  /* 0x0003182e3b007388 */ /* 0x0001e80000000800 */
[----:B------:R0:W-:Y:S04]  /*2ed00*/  STS [R59], R52 ;  /* 0x000000343b007388 */ /* 0x0001e80000000800 */
[----:B------:R0:W-:Y:S02]  /*2ed10*/  STS [R59+0x39c], R51 ;  /* 0x00039c333b007388 */ /* 0x0001e40000000800 */
[----:B0----5:R-:W-:Y:S05]  /*2ed20*/  WARPSYNC.COLLECTIVE R32, `(.L_x_9375) ;  /* 0x0000000020087348 */ /* 0x021fea0003c00000 */
[----:B------:R-:W-:Y:S01]  /*2ed30*/  NOP ;  /* 0x0000000000007918 */ /* 0x000fe20000000000 */
[----:B0----5:R-:W-:Y:S05]  /*2ed40*/  ENDCOLLECTIVE ;  /* 0x000000000000791b */ /* 0x021fea0003800000 */
.L_x_9375:
        /* <DEDUP_REMOVED lines=11> */
.L_x_9376:
[----:B------:R0:W-:Y:S01]  /*2ee00*/  STS [R59+0x294], R37 ;  /* 0x000294253b007388 */ /* 0x0001e20000000800 */
[----:B------:R-:W-:Y:S01]  /*2ee10*/  FFMA R38, R38, 1.6629391908645629883, R43 ;  /* 0x3fd4db3126267823 */ /* 0x000fe2000000002b */
[C-C-:B------:R-:W-:Y:S01]  /*2ee20*/  FFMA R43, R36.reuse, -1.9615705013275146484, R44.reuse ;  /* 0xbffb14be242b7823 */ /* 0x140fe2000000002c */
[----:B------:R-:W-:Y:S01]  /*2ee30*/  FFMA R44, R36, 1.9615705013275146484, R44 ;  /* 0x3ffb14be242c7823 */ /* 0x000fe2000000002c */
[----:B0-----:R-:W-:Y:S01]  /*2ee40*/  FMUL R37, R4, 1.4142135381698608398 ;  /* 0x3fb504f304257820 */ /* 0x001fe20000400000 */
[----:B------:R-:W-:-:S03]  /*2ee50*/  FADD R36, R31, -R33 ;  /* 0x800000211f247221 */ /* 0x000fc60000000000 */
[C-C-:B------:R-:W-:Y:S01]  /*2ee60*/  FFMA R32, R28.reuse, 1.4142135381698608398, R37.reuse ;  /* 0x3fb504f31c207823 */ /* 0x140fe20000000025 */
[----:B------:R-:W-:Y:S01]  /*2ee70*/  FFMA R37, R28, 1.4142135381698608398, -R37 ;  /* 0x3fb504f31c257823 */ /* 0x000fe20000000825 */
[----:B------:R-:W-:Y:S01]  /*2ee80*/  FFMA R28, R34, 0.41421356797218322754, R30 ;  /* 0x3ed413cd221c7823 */ /* 0x000fe2000000001e */
[----:B------:R-:W-:Y:S01]  /*2ee90*/  FFMA R30, R30, 0.41421356797218322754, -R34 ;  /* 0x3ed413cd1e1e7823 */ /* 0x000fe20000000822 */
        /* <DEDUP_REMOVED lines=11> */
[--C-:B------:R-:W-:Y:S01]  /*2ef50*/  FFMA R41, R45, -1.6629391908645629883, R42.reuse ;  /* 0xbfd4db312d297823 */ /* 0x100fe2000000002a */
[----:B------:R-:W-:Y:S01]  /*2ef60*/  FFMA R30, R29, 0.66817861795425415039, R31 ;  /* 0x3f2b0dc11d1e7823 */ /* 0x000fe2000000001f */
[----:B------:R-:W-:Y:S01]  /*2ef70*/  FFMA R37, R31, -0.66817861795425415039, R29 ;  /* 0xbf2b0dc11f257823 */ /* 0x000fe2000000001d */
[----:B------:R-:W-:Y:S01]  /*2ef80*/  FFMA R42, R45, 1.6629391908645629883, R42 ;  /* 0x3fd4db312d2a7823 */ /* 0x000fe2000000002a */
[C-C-:B------:R-:W-:Y:S01]  /*2ef90*/  FFMA R31, R33.reuse, -1.9615705013275146484, R32.reuse ;  /* 0xbffb14be211f7823 */ /* 0x140fe20000000020 */
[----:B------:R-:W-:Y:S01]  /*2efa0*/  FFMA R33, R33, 1.9615705013275146484, R32 ;  /* 0x3ffb14be21217823 */ /* 0x000fe20000000020 */
[----:B------:R-:W-:Y:S01]  /*2efb0*/  MOV R32, 0xffffffff ;  /* 0xffffffff00207802 */ /* 0x000fe20000000f00 */
[----:B------:R0:W-:Y:S01]  /*2efc0*/  STS [R59+0x108], R38 ;  /* 0x000108263b007388 */ /* 0x0001e20000000800 */
[----:B------:R-:W-:-:S03]  /*2efd0*/  MOV R8, R0 ;  /* 0x0000000000087202 */ /* 0x000fc60000000f00 */
        /* <DEDUP_REMOVED lines=9> */
.L_x_9377:
        /* <DEDUP_REMOVED lines=11> */
.L_x_9378:
[C-C-:B------:R-:W-:Y:S01]  /*2f120*/  FFMA R32, R28.reuse, -1.9615705013275146484, R36.reuse ;  /* 0xbffb14be1c207823 */ /* 0x140fe20000000024 */
[----:B------:R-:W-:Y:S01]  /*2f130*/  FFMA R36, R28, 1.9615705013275146484, R36 ;  /* 0x3ffb14be1c247823 */ /* 0x000fe20000000024 */
[----:B------:R-:W-:Y:S02]  /*2f140*/  FMUL R28, R16, 1.4142135381698608398 ;  /* 0x3fb504f3101c7820 */ /* 0x000fe40000400000 */
[----:B------:R0:W5:Y:S01]  /*2f150*/  LDL.LU R16, [R1+0x2c] ;  /* 0x00002c0001107983 */ /* 0x0001620000300800 */
[C-C-:B------:R-:W-:Y:S01]  /*2f160*/  FFMA R29, R30.reuse, -1.6629391908645629883, R34.reuse ;  /* 0xbfd4db311e1d7823 */ /* 0x140fe20000000022 */
[----:B------:R-:W-:-:S04]  /*2f170*/  FFMA R30, R30, 1.6629391908645629883, R34 ;  /* 0x3fd4db311e1e7823 */ /* 0x000fc80000000022 */
[----:B------:R1:W-:Y:S04]  /*2f180*/  STS [R59+0x294], R29 ;  /* 0x0002941d3b007388 */ /* 0x0003e80000000800 */
[----:B------:R2:W-:Y:S01]  /*2f190*/  STS [R59+0x108], R30 ;  /* 0x0001081e3b007388 */ /* 0x0005e20000000800 */
[C-C-:B-1----:R-:W-:Y:S01]  /*2f1a0*/  FFMA R29, R27.reuse, 1.4142135381698608398, R28.reuse ;  /* 0x3fb504f31b1d7823 */ /* 0x142fe2000000001c */
[----:B------:R-:W-:Y:S01]  /*2f1b0*/  FFMA R27, R27, 1.4142135381698608398, -R28 ;  /* 0x3fb504f31b1b7823 */ /* 0x000fe2000000081c */
[C-C-:B------:R-:W-:Y:S01]  /*2f1c0*/  FADD R28, R24.reuse, R23.reuse ;  /* 0x00000017181c7221 */ /* 0x140fe20000000000 */
[----:B------:R-:W-:Y:S01]  /*2f1d0*/  FADD R24, R24, -R23 ;  /* 0x8000001718187221 */ /* 0x000fe20000000000 */
[----:B--2---:R-:W-:Y:S01]  /*2f1e0*/  FFMA R30, R22, 0.41421356797218322754, R25 ;  /* 0x3ed413cd161e7823 */ /* 0x004fe20000000019 */
[----:B------:R-:W-:Y:S01]  /*2f1f0*/  FFMA R22, R25, 0.41421356797218322754, -R22 ;  /* 0x3ed413cd19167823 */ /* 0x000fe20000000816 */
[--C-:B------:R-:W-:Y:S01]  /*2f200*/  FFMA R25, R28, 0.70710676908493041992, R26.reuse ;  /* 0x3f3504f31c197823 */ /* 0x100fe2000000001a */
[C-C-:B------:R-:W-:Y:S01]  /*2f210*/  FFMA R23, R24.reuse, -0.70710676908493041992, R21.reuse ;  /* 0xbf3504f318177823 */ /* 0x140fe20000000015 */
[----:B------:R-:W-:Y:S01]  /*2f220*/  FFMA R21, R24, 0.70710676908493041992, R21 ;  /* 0x3f3504f318157823 */ /* 0x000fe20000000015 */
[----:B------:R-:W-:Y:S01]  /*2f230*/  FFMA R26, R28, -0.70710676908493041992, R26 ;  /* 0xbf3504f31c1a7823 */ /* 0x000fe2000000001a */
[C-C-:B------:R-:W-:Y:S01]  /*2f240*/  FFMA R28, R30.reuse, 1.8477590084075927734, R29.reuse ;  /* 0x3fec835e1e1c7823 */ /* 0x140fe2000000001d */
[----:B------:R-:W-:Y:S01]  /*2f250*/  FFMA R24, R30, -1.8477590084075927734, R29 ;  /* 0xbfec835e1e187823 */ /* 0x000fe2000000001d */
[----:B------:R-:W-:Y:S01]  /*2f260*/  FFMA R29, R21, 0.19891236722469329834, R25 ;  /* 0x3e4bafaf151d7823 */ /* 0x000fe20000000019 */
[----:B------:R-:W-:Y:S01]  /*2f270*/  FFMA R34, R37, -1.6629391908645629883, R35 ;  /* 0xbfd4db3125227823 */ /* 0x000fe20000000023 */
[----:B------:R-:W-:Y:S01]  /*2f280*/  FFMA R25, R25, -0.19891236722469329834, R21 ;  /* 0xbe4bafaf19197823 */ /* 0x000fe20000000015 */
[C---:B------:R-:W-:Y:S01]  /*2f290*/  FFMA R30, R22.reuse, -1.8477590084075927734, R27 ;  /* 0xbfec835e161e7823 */ /* 0x040fe2000000001b */
[----:B------:R-:W-:Y:S01]  /*2f2a0*/  FFMA R35, R37, 1.6629391908645629883, R35 ;  /* 0x3fd4db3125237823 */ /* 0x000fe20000000023 */
[----:B------:R-:W-:Y:S01]  /*2f2b0*/  FFMA R27, R22, 1.8477590084075927734, R27 ;  /* 0x3fec835e161b7823 */ /* 0x000fe2000000001b */
[----:B------:R1:W-:Y:S01]  /*2f2c0*/  STS [R59+0x39c], R32 ;  /* 0x00039c203b007388 */ /* 0x0003e20000000800 */
[----:B------:R-:W-:Y:S01]  /*2f2d0*/  FFMA R22, R26, 0.66817861795425415039, R23 ;  /* 0x3f2b0dc11a167823 */ /* 0x000fe20000000017 */
[----:B------:R-:W-:Y:S01]  /*2f2e0*/  FFMA R26, R23, -0.66817861795425415039, R26 ;  /* 0xbf2b0dc1171a7823 */ /* 0x000fe2000000001a */
[C-C-:B------:R-:W-:Y:S01]  /*2f2f0*/  FFMA R23, R25.reuse, -1.9615705013275146484, R24.reuse ;  /* 0xbffb14be19177823 */ /* 0x140fe20000000018 */
[----:B------:R-:W-:Y:S01]  /*2f300*/  FFMA R24, R25, 1.9615705013275146484, R24 ;  /* 0x3ffb14be19187823 */ /* 0x000fe20000000018 */
[----:B------:R0:W-:Y:S01]  /*2f310*/  STS [R59+0x84], R35 ;  /* 0x000084233b007388 */ /* 0x0001e20000000800 */
[----:B-1----:R-:W-:-:S03]  /*2f320*/  MOV R32, 0xffffffff ;  /* 0xffffffff00207802 */ /* 0x002fc60000000f00 */
[----:B------:R0:W-:Y:S01]  /*2f330*/  STS [R59+0x18c], R31 ;  /* 0x00018c1f3b007388 */ /* 0x0001e20000000800 */
[----:B------:R-:W-:-:S03]  /*2f340*/  FFMA R25, R26, -1.6629391908645629883, R27 ;  /* 0xbfd4db311a197823 */ /* 0x000fc6000000001b */
[----:B------:R0:W-:Y:S01]  /*2f350*/  STS [R59+0x210], R33 ;  /* 0x000210213b007388 */ /* 0x0001e20000000800 */
[----:B------:R-:W-:-:S03]  /*2f360*/  FFMA R26, R26, 1.6629391908645629883, R27 ;  /* 0x3fd4db311a1a7823 */ /* 0x000fc6000000001b */
[----:B------:R0:W-:Y:S04]  /*2f370*/  STS [R59+0x318], R34 ;  /* 0x000318223b007388 */ /* 0x0001e80000000800 */
[----:B------:R0:W-:Y:S02]  /*2f380*/  STS [R59], R36 ;  /* 0x000000243b007388 */ /* 0x0001e40000000800 */
[----:B0----5:R-:W-:Y:S05]  /*2f390*/  WARPSYNC.COLLECTIVE R32, `(.L_x_9379) ;  /* 0x0000000020087348 */ /* 0x021fea0003c00000 */
[----:B------:R-:W-:Y:S01]  /*2f3a0*/  NOP ;  /* 0x0000000000007918 */ /* 0x000fe20000000000 */
[----:B0----5:R-:W-:Y:S05]  /*2f3b0*/  ENDCOLLECTIVE ;  /* 0x000000000000791b */ /* 0x021fea0003800000 */
.L_x_9379:
[----:B------:R0:W1:Y:S01]  /*2f3c0*/  LDS R47, [R60] ;  /* 0x000000003c2f7984 */ /* 0x0000620000000800 */
[----:B------:R-:W-:-:S03]  /*2f3d0*/  FFMA R21, R22, -1.6629391908645629883, R30 ;  /* 0xbfd4db3116157823 */ /* 0x000fc6000000001e */
[----:B------:R0:W2:Y:S01]  /*2f3e0*/  LDS R46, [R60+0x4] ;  /* 0x000004003c2e7984 */ /* 0x0000a20000000800 */
[----:B------:R-:W-:-:S03]  /*2f3f0*/  FFMA R22, R22, 1.6629391908645629883, R30 ;  /* 0x3fd4db3116167823 */ /* 0x000fc6000000001e */
        /* <DEDUP_REMOVED lines=9> */
.L_x_9380:
[----:B------:R0:W-:Y:S04]  /*2f490*/  STS [R59+0x210], R24 ;  /* 0x000210183b007388 */ /* 0x0001e80000000800 */
[----:B------:R1:W-:Y:S04]  /*2f4a0*/  STS [R59+0x84], R26 ;  /* 0x0000841a3b007388 */ /* 0x0003e80000000800 */
[----:B0-----:R0:W5:Y:S04]  /*2f4b0*/  LDL.LU R24, [R1+0x30] ;  /* 0x0000300001187983 */ /* 0x0011680000300800 */
[----:B-1----:R0:W5:Y:S04]  /*2f4c0*/  LDL.LU R26, [R1+0x24] ;  /* 0x00002400011a7983 */ /* 0x0021680000300800 */
[----:B------:R1:W-:Y:S04]  /*2f4d0*/  STS [R59+0x108], R22 ;  /* 0x000108163b007388 */ /* 0x0003e80000000800 */
[----:B------:R0:W5:Y:S01]  /*2f4e0*/  LDL.LU R30, [R1] ;  /* 0x00000000011e7983 */ /* 0x0001620000300800 */
[----:B-1----:R-:W-:-:S03]  /*2f4f0*/  FMUL R22, R16, 1.4142135381698608398 ;  /* 0x3fb504f310167820 */ /* 0x002fc60000400000 */
[----:B------:R0:W5:Y:S04]  /*2f500*/  LDL.LU R16, [R1+0x4] ;  /* 0x0000040001107983 */ /* 0x0001680000300800 */
[----:B------:R1:W-:Y:S04]  /*2f510*/  STS [R59+0x294], R21 ;  /* 0x000294153b007388 */ /* 0x0003e80000000800 */
[----:B------:R2:W-:Y:S01]  /*2f520*/  STS [R59+0x18c], R23 ;  /* 0x00018c173b007388 */ /* 0x0005e20000000800 */
[C-C-:B-1----:R-:W-:Y:S01]  /*2f530*/  FFMA R21, R20.reuse, 1.4142135381698608398, R22.reuse ;  /* 0x3fb504f314157823 */ /* 0x142fe20000000016 */
[----:B------:R-:W-:Y:S01]  /*2f540*/  FFMA R20, R20, 1.4142135381698608398, -R22 ;  /* 0x3fb504f314147823 */ /* 0x000fe20000000816 */
[----:B------:R-:W-:Y:S01]  /*2f550*/  FFMA R22, R13, 0.41421356797218322754, R18 ;  /* 0x3ed413cd0d167823 */ /* 0x000fe20000000012 */
[----:B------:R-:W-:Y:S01]  /*2f560*/  FFMA R13, R18, 0.41421356797218322754, -R13 ;  /* 0x3ed413cd120d7823 */ /* 0x000fe2000000080d */
[C-C-:B--2---:R-:W-:Y:S01]  /*2f570*/  FADD R23, R17.reuse, -R15.reuse ;  /* 0x8000000f11177221 */ /* 0x144fe20000000000 */
[----:B------:R-:W-:-:S03]  /*2f580*/  FADD R18, R17, R15 ;  /* 0x0000000f11127221 */ /* 0x000fc60000000000 */
[C-C-:B------:R-:W-:Y:S01]  /*2f590*/  FFMA R15, R23.reuse, -0.70710676908493041992, R12.reuse ;  /* 0xbf3504f3170f7823 */ /* 0x140fe2000000000c */
[C-C-:B------:R-:W-:Y:S01]  /*2f5a0*/  FFMA R17, R18.reuse, 0.70710676908493041992, R19.reuse ;  /* 0x3f3504f312117823 */ /* 0x140fe20000000013 */
[----:B------:R-:W-:Y:S01]  /*2f5b0*/  FFMA R23, R23, 0.70710676908493041992, R12 ;  /* 0x3f3504f317177823 */ /* 0x000fe2000000000c */
[----:B------:R-:W-:Y:S01]  /*2f5c0*/  FFMA R19, R18, -0.70710676908493041992, R19 ;  /* 0xbf3504f312137823 */ /* 0x000fe20000000013 */
[C-C-:B------:R-:W-:Y:S01]  /*2f5d0*/  FFMA R12, R22.reuse, 1.8477590084075927734, R21.reuse ;  /* 0x3fec835e160c7823 */ /* 0x140fe20000000015 */
[C-C-:B------:R-:W-:Y:S01]  /*2f5e0*/  FFMA R27, R29.reuse, -1.9615705013275146484, R28.reuse ;  /* 0xbffb14be1d1b7823 */ /* 0x140fe2000000001c */
[----:B------:R-:W-:Y:S01]  /*2f5f0*/  FFMA R21, R22, -1.8477590084075927734, R21 ;  /* 0xbfec835e16157823 */ /* 0x000fe20000000015 */
[----:B------:R-:W-:Y:S01]  /*2f600*/  FFMA R28, R29, 1.9615705013275146484, R28 ;  /* 0x3ffb14be1d1c7823 */ /* 0x000fe2000000001c */
[--C-:B------:R-:W-:Y:S01]  /*2f610*/  FFMA R22, R13, -1.8477590084075927734, R20.reuse ;  /* 0xbfec835e0d167823 */ /* 0x100fe20000000014 */
[----:B------:R-:W-:Y:S01]  /*2f620*/  FFMA R18, R23, 0.19891236722469329834, R17 ;  /* 0x3e4bafaf17127823 */ /* 0x000fe20000000011 */
[----:B------:R-:W-:Y:S01]  /*2f630*/  FFMA R13, R13, 1.8477590084075927734, R20 ;  /* 0x3fec835e0d0d7823 */ /* 0x000fe20000000014 */
[----:B------:R-:W-:Y:S01]  /*2f640*/  FFMA R17, R17, -0.19891236722469329834, R23 ;  /* 0xbe4bafaf11117823 */ /* 0x000fe20000000017 */
[----:B------:R-:W-:Y:S01]  /*2f650*/  FFMA R20, R19, 0.66817861795425415039, R15 ;  /* 0x3f2b0dc113147823 */ /* 0x000fe2000000000f */
[----:B------:R-:W-:Y:S01]  /*2f660*/  FFMA R15, R15, -0.66817861795425415039, R19 ;  /* 0xbf2b0dc10f0f7823 */ /* 0x000fe20000000013 */
[----:B------:R1:W-:Y:S01]  /*2f670*/  STS [R59], R28 ;  /* 0x0000001c3b007388 */ /* 0x0003e20000000800 */
[----:B------:R-:W-:-:S03]  /*2f680*/  FFMA R29, R17, -1.9615705013275146484, R21 ;  /* 0xbffb14be111d7823 */ /* 0x000fc60000000015 */
[----:B------:R0:W-:Y:S01]  /*2f690*/  STS [R59+0x318], R25 ;  /* 0x000318193b007388 */ /* 0x0001e20000000800 */
[----:B-1----:R-:W-:Y:S01]  /*2f6a0*/  FFMA R28, R17, 1.9615705013275146484, R21 ;  /* 0x3ffb14be111c7823 */ /* 0x002fe20000000015 */
[C-C-:B------:R-:W-:Y:S01]  /*2f6b0*/  FFMA R17, R15.reuse, -1.6629391908645629883, R13.reuse ;  /* 0xbfd4db310f117823 */ /* 0x140fe2000000000d */
[----:B------:R-:W-:Y:S01]  /*2f6c0*/  FFMA R15, R15, 1.6629391908645629883, R13 ;  /* 0x3fd4db310f0f7823 */ /* 0x000fe2000000000d */
[----:B------:R0:W-:Y:S06]  /*2f6d0*/  STS [R59+0x39c], R27 ;  /* 0x00039c1b3b007388 */ /* 0x0001ec0000000800 */
[----:B0----5:R-:W-:Y:S05]  /*2f6e0*/  WARPSYNC.COLLECTIVE R32, `(.L_x_9381) ;  /* 0x0000000020087348 */ /* 0x021fea0003c00000 */
[----:B------:R-:W-:Y:S01]  /*2f6f0*/  NOP ;  /* 0x0000000000007918 */ /* 0x000fe20000000000 */
[----:B0----5:R-:W-:Y:S05]  /*2f700*/  ENDCOLLECTIVE ;  /* 0x000000000000791b */ /* 0x021fea0003800000 */
.L_x_9381:
[----:B------:R0:W1:Y:S01]  /*2f710*/  LDS R39, [R60] ;  /* 0x000000003c277984 */ /* 0x0000620000000800 */
[C-C-:B------:R-:W-:Y:S01]  /*2f720*/  FFMA R13, R18.reuse, -1.9615705013275146484, R12.reuse ;  /* 0xbffb14be120d7823 */ /* 0x140fe2000000000c */
[----:B------:R-:W-:Y:S02]  /*2f730*/  FFMA R12, R18, 1.9615705013275146484, R12 ;  /* 0x3ffb14be120c7823 */ /* 0x000fe4000000000c */
        /* <DEDUP_REMOVED lines=10> */
.L_x_9382:
[----:B------:R-:W-:Y:S04]  /*2f7e0*/  STS [R59+0x84], R15 ;  /* 0x0000840f3b007388 */ /* 0x000fe80000000800 */
[----:B------:R0:W-:Y:S04]  /*2f7f0*/  STS [R59+0x318], R17 ;  /* 0x000318113b007388 */ /* 0x0001e80000000800 */
[----:B------:R1:W-:Y:S04]  /*2f800*/  STS [R59], R12 ;  /* 0x0000000c3b007388 */ /* 0x0003e80000000800 */
[----:B------:R2:W-:Y:S01]  /*2f810*/  STS [R59+0x39c], R13 ;  /* 0x00039c0d3b007388 */ /* 0x0005e20000000800 */
[C-C-:B0-----:R-:W-:Y:S01]  /*2f820*/  FADD R17, R11.reuse, R10.reuse ;  /* 0x0000000a0b117221 */ /* 0x141fe20000000000 */
[----:B------:R-:W-:Y:S01]  /*2f830*/  FMUL R15, R24, 1.4142135381698608398 ;  /* 0x3fb504f3180f7820 */ /* 0x000fe20000400000 */
[----:B------:R-:W-:Y:S01]  /*2f840*/  FADD R11, R11, -R10 ;  /* 0x8000000a0b0b7221 */ /* 0x000fe20000000000 */
[----:B------:R-:W-:Y:S01]  /*2f850*/  FFMA R25, R20, -1.6629391908645629883, R22 ;  /* 0xbfd4db3114197823 */ /* 0x000fe20000000016 */
[----:B------:R0:W5:Y:S01]  /*2f860*/  LDL.LU R21, [R1+0x60] ;  /* 0x0000600001157983 */ /* 0x0001620000300800 */
[C-C-:B-1----:R-:W-:Y:S01]  /*2f870*/  FFMA R12, R26.reuse, 1.4142135381698608398, R15.reuse ;  /* 0x3fb504f31a0c7823 */ /* 0x142fe2000000000f */
[----:B--2---:R-:W-:Y:S01]  /*2f880*/  FFMA R13, R26, 1.4142135381698608398, -R15 ;  /* 0x3fb504f31a0d7823 */ /* 0x004fe2000000080f */
[----:B------:R-:W-:Y:S01]  /*2f890*/  FFMA R19, R11, 0.70710676908493041992, R2 ;  /* 0x3f3504f30b137823 */ /* 0x000fe20000000002 */
[----:B------:R-:W-:Y:S01]  /*2f8a0*/  FFMA R15, R9, 0.41421356797218322754, R30 ;  /* 0x3ed413cd090f7823 */ /* 0x000fe2000000001e */
[----:B------:R-:W-:Y:S01]  /*2f8b0*/  FFMA R9, R30, 0.41421356797218322754, -R9 ;  /* 0x3ed413cd1e097823 */ /* 0x000fe20000000809 */
[----:B------:R-:W-:Y:S01]  /*2f8c0*/  FFMA R27, R20, 1.6629391908645629883, R22 ;  /* 0x3fd4db31141b7823 */ /* 0x000fe20000000016 */
[----:B------:R-:W-:Y:S01]  /*2f8d0*/  MOV R20, R8 ;  /* 0x0000000800147202 */ /* 0x000fe20000000f00 */
[----:B------:R0:W5:Y:S01]  /*2f8e0*/  LDL.LU R22, [R1+0x68] ;  /* 0x0000680001167983 */ /* 0x0001620000300800 */
[C-C-:B------:R-:W-:Y:S01]  /*2f8f0*/  FFMA R18, R17.reuse, 0.70710676908493041992, R16.reuse ;  /* 0x3f3504f311127823 */ /* 0x140fe20000000010 */
[----:B------:R-:W-:Y:S01]  /*2f900*/  FFMA R10, R17, -0.70710676908493041992, R16 ;  /* 0xbf3504f3110a7823 */ /* 0x000fe20000000010 */
[----:B------:R-:W-:Y:S01]  /*2f910*/  FFMA R17, R11, -0.70710676908493041992, R2 ;  /* 0xbf3504f30b117823 */ /* 0x000fe20000000002 */
[C-C-:B------:R-:W-:Y:S01]  /*2f920*/  FFMA R11, R15.reuse, 1.8477590084075927734, R12.reuse ;  /* 0x3fec835e0f0b7823 */ /* 0x140fe2000000000c */
[----:B------:R-:W-:Y:S01]  /*2f930*/  FFMA R12, R15, -1.8477590084075927734, R12 ;  /* 0xbfec835e0f0c7823 */ /* 0x000fe2000000000c */
[----:B------:R-:W-:Y:S01]  /*2f940*/  FFMA R2, R19, 0.19891236722469329834, R18 ;  /* 0x3e4bafaf13027823 */ /* 0x000fe20000000012 */
[----:B------:R-:W-:Y:S01]  /*2f950*/  FFMA R15, R18, -0.19891236722469329834, R19 ;  /* 0xbe4bafaf120f7823 */ /* 0x000fe20000000013 */
[C-C-:B------:R-:W-:Y:S01]  /*2f960*/  FFMA R18, R9.reuse, -1.8477590084075927734, R13.reuse ;  /* 0xbfec835e09127823 */ /* 0x140fe2000000000d */
[----:B------:R0:W5:Y:S01]  /*2f970*/  LDL.LU R16, [R1+0x78] ;  /* 0x0000780001107983 */ /* 0x0001620000300800 */
[----:B------:R-:W-:Y:S01]  /*2f980*/  FFMA R9, R9, 1.8477590084075927734, R13 ;  /* 0x3fec835e09097823 */ /* 0x000fe2000000000d */
[----:B------:R-:W-:Y:S01]  /*2f990*/  FFMA R13, R10, 0.66817861795425415039, R17 ;  /* 0x3f2b0dc10a0d7823 */ /* 0x000fe20000000011 */
[----:B------:R-:W-:Y:S01]  /*2f9a0*/  FFMA R10, R17, -0.66817861795425415039, R10 ;  /* 0xbf2b0dc1110a7823 */ /* 0x000fe2000000000a */
[----:B------:R0:W5:Y:S04]  /*2f9b0*/  LDL.LU R8, [R1+0x7c] ;  /* 0x00007c0001087983 */ /* 0x0001680000300800 */
[----:B------:R0:W5:Y:S04]  /*2f9c0*/  LDL.LU R19, [R1+0x5c] ;  /* 0x00005c0001137983 */ /* 0x0001680000300800 */
[----:B------:R0:W5:Y:S01]  /*2f9d0*/  LDL.LU R17, [R1+0x3c] ;  /* 0x00003c0001117983 */ /* 0x0001620000300800 */
[C-C-:B------:R-:W-:Y:S01]  /*2f9e0*/  FFMA R24, R13.reuse, -1.6629391908645629883, R18.reuse ;  /* 0xbfd4db310d187823 */ /* 0x140fe20000000012 */
[----:B------:R-:W-:Y:S01]  /*2f9f0*/  FFMA R23, R13, 1.6629391908645629883, R18 ;  /* 0x3fd4db310d177823 */ /* 0x000fe20000000012 */
[C-C-:B------:R-:W-:Y:S01]  /*2fa00*/  FFMA R18, R15.reuse, -1.9615705013275146484, R12.reuse ;  /* 0xbffb14be0f127823 */ /* 0x140fe2000000000c */
[----:B------:R-:W-:Y:S01]  /*2fa10*/  FFMA R12, R15, 1.9615705013275146484, R12 ;  /* 0x3ffb14be0f0c7823 */ /* 0x000fe2000000000c */
[----:B------:R0:W-:Y:S03]  /*2fa20*/  STS [R59+0x108], R27 ;  /* 0x0001081b3b007388 */ /* 0x0001e60000000800 */
[----:B------:R-:W-:Y:S01]  /*2fa30*/  MOV R15, R18 ;  /* 0x00000012000f7202 */ /* 0x000fe20000000f00 */
[C-C-:B------:R-:W-:Y:S01]  /*2fa40*/  FFMA R18, R10.reuse, -1.6629391908645629883, R9.reuse ;  /* 0xbfd4db310a127823 */ /* 0x140fe20000000009 */
[----:B------:R-:W-:Y:S01]  /*2fa50*/  FFMA R10, R10, 1.6629391908645629883, R9 ;  /* 0x3fd4db310a0a7823 */ /* 0x000fe20000000009 */
[----:B------:R0:W-:Y:S01]  /*2fa60*/  STS [R59+0x18c], R29 ;  /* 0x00018c1d3b007388 */ /* 0x0001e20000000800 */
[----:B------:R-:W-:-:S02]  /*2fa70*/  MOV R13, R24 ;  /* 0x00000018000d7202 */ /* 0x000fc40000000f00 */
[----:B------:R-:W-:Y:S01]  /*2fa80*/  MOV R9, R23 ;  /* 0x0000001700097202 */ /* 0x000fe20000000f00 */
[----:B------:R0:W-:Y:S04]  /*2fa90*/  STS [R59+0x210], R28 ;  /* 0x0002101c3b007388 */ /* 0x0001e80000000800 */
[----:B------:R0:W-:Y:S02]  /*2faa0*/  STS [R59+0x294], R25 ;  /* 0x000294193b007388 */ /* 0x0001e40000000800 */
[----:B0----5:R-:W-:Y:S05]  /*2fab0*/  WARPSYNC.COLLECTIVE R32, `(.L_x_9383) ;  /* 0x0000000020087348 */ /* 0x021fea0003c00000 */
[----:B------:R-:W-:Y:S01]  /*2fac0*/  NOP ;  /* 0x0000000000007918 */ /* 0x000fe20000000000 */
[----:B0----5:R-:W-:Y:S05]  /*2fad0*/  ENDCOLLECTIVE ;  /* 0x000000000000791b */ /* 0x021fea0003800000 */
.L_x_9383:
        /* <DEDUP_REMOVED lines=11> */
.L_x_9384:
[----:B------:R0:W-:Y:S04]  /*2fb90*/  STS [R59+0x84], R10 ;  /* 0x0000840a3b007388 */ /* 0x0001e80000000800 */
[----:B------:R1:W-:Y:S01]  /*2fba0*/  STS [R59+0x318], R18 ;  /* 0x000318123b007388 */ /* 0x0003e20000000800 */
[C-C-:B0-----:R-:W-:Y:S01]  /*2fbb0*/  FFMA R10, R2.reuse, -1.9615705013275146484, R11.reuse ;  /* 0xbffb14be020a7823 */ /* 0x141fe2000000000b */
[----:B------:R-:W-:Y:S02]  /*2fbc0*/  FFMA R11, R2, 1.9615705013275146484, R11 ;  /* 0x3ffb14be020b7823 */ /* 0x000fe4000000000b */
[----:B------:R0:W-:Y:S01]  /*2fbd0*/  STS [R59+0x210], R12 ;  /* 0x0002100c3b007388 */ /* 0x0001e20000000800 */
[----:B-1----:R-:W-:-:S03]  /*2fbe0*/  FMUL R18, R20, 1.4142135381698608398 ;  /* 0x3fb504f314127820 */ /* 0x002fc60000400000 */
[----:B------:R1:W-:Y:S01]  /*2fbf0*/  STS [R59+0x39c], R10 ;  /* 0x00039c0a3b007388 */ /* 0x0003e20000000800 */
[C-C-:B------:R-:W-:Y:S01]  /*2fc00*/  FFMA R20, R61.reuse, 1.4142135381698608398, R18.reuse ;  /* 0x3fb504f33d147823 */ /* 0x140fe20000000012 */
[----:B------:R-:W-:Y:S02]  /*2fc10*/  FFMA R18, R61, 1.4142135381698608398, -R18 ;  /* 0x3fb504f33d127823 */ /* 0x000fe40000000812 */
[----:B------:R1:W-:Y:S04]  /*2fc20*/  STS [R59+0x108], R9 ;  /* 0x000108093b007388 */ /* 0x0003e80000000800 */
[----:B------:R1:W-:Y:S04]  /*2fc30*/  STS [R59], R11 ;  /* 0x0000000b3b007388 */ /* 0x0003e80000000800 */
[----:B------:R1:W-:Y:S01]  /*2fc40*/  STS [R59+0x294], R13 ;  /* 0x0002940d3b007388 */ /* 0x0003e20000000800 */
[C-C-:B------:R-:W-:Y:S01]  /*2fc50*/  FADD R2, R22.reuse, R21.reuse ;  /* 0x0000001516027221 */ /* 0x140fe20000000000 */
[----:B0-----:R-:W-:-:S02]  /*2fc60*/  FADD R12, R22, -R21 ;  /* 0x80000015160c7221 */ /* 0x001fc40000000000 */
[----:B------:R1:W-:Y:S05]  /*2fc70*/  STS [R59+0x18c], R15 ;  /* 0x00018c0f3b007388 */ /* 0x0003ea0000000800 */
[----:B-1----:R-:W-:Y:S05]  /*2fc80*/  WARPSYNC.COLLECTIVE R32, `(.L_x_9385) ;  /* 0x0000000020087348 */ /* 0x002fea0003c00000 */
[----:B------:R-:W-:Y:S01]  /*2fc90*/  NOP ;  /* 0x0000000000007918 */ /* 0x000fe20000000000 */
[----:B-1----:R-:W-:Y:S05]  /*2fca0*/  ENDCOLLECTIVE ;  /* 0x000000000000791b */ /* 0x002fea0003800000 */
.L_x_9385:
[----:B------:R0:W1:Y:S01]  /*2fcb0*/  LDS R15, [R60+0x4] ;  /* 0x000004003c0f7984 */ /* 0x0000620000000800 */
[C-C-:B------:R-:W-:Y:S01]  /*2fcc0*/  FFMA R9, R2.reuse, 0.70710676908493041992, R16.reuse ;  /* 0x3f3504f302097823 */ /* 0x140fe20000000010 */
[----:B------:R-:W-:Y:S01]  /*2fcd0*/  FFMA R2, R2, -0.70710676908493041992, R16 ;  /* 0xbf3504f302027823 */ /* 0x000fe20000000010 */
[C-C-:B------:R-:W-:Y:S01]  /*2fce0*/  FFMA R11, R12.reuse, -0.70710676908493041992, R8.reuse ;  /* 0xbf3504f30c0b7823 */ /* 0x140fe20000000008 */
[----:B------:R-:W-:Y:S01]  /*2fcf0*/  FFMA R12, R12, 0.70710676908493041992, R8 ;  /* 0x3f3504f30c0c7823 */ /* 0x000fe20000000008 */
[----:B------:R-:W-:Y:S01]  /*2fd00*/  FFMA R10, R19, 0.41421356797218322754, -R17 ;  /* 0x3ed413cd130a7823 */ /* 0x000fe20000000811 */
[----:B------:R-:W-:Y:S02]  /*2fd10*/  FFMA R13, R17, 0.41421356797218322754, R19 ;  /* 0x3ed413cd110d7823 */ /* 0x000fe40000000013 */
[----:B------:R-:W-:Y:S01]  /*2fd20*/  FFMA R61, R12, 0.19891236722469329834, R9 ;  /* 0x3e4bafaf0c3d7823 */ /* 0x000fe20000000009 */
[C-C-:B------:R-:W-:Y:S01]  /*2fd30*/  FFMA R22, R10.reuse, -1.8477590084075927734, R18.reuse ;  /* 0xbfec835e0a167823 */ /* 0x140fe20000000012 */
[----:B------:R-:W-:Y:S01]  /*2fd40*/  FFMA R18, R10, 1.8477590084075927734, R18 ;  /* 0x3fec835e0a127823 */ /* 0x000fe20000000012 */
[----:B------:R-:W-:Y:S01]  /*2fd50*/  FFMA R10, R2, 0.66817861795425415039, R11 ;  /* 0x3f2b0dc1020a7823 */ /* 0x000fe2000000000b */
[C-C-:B------:R-:W-:Y:S01]  /*2fd60*/  FFMA R8, R13.reuse, 1.8477590084075927734, R20.reuse ;  /* 0x3fec835e0d087823 */ /* 0x140fe20000000014 */
[----:B------:R-:W-:Y:S01]  /*2fd70*/  FFMA R20, R13, -1.8477590084075927734, R20 ;  /* 0xbfec835e0d147823 */ /* 0x000fe20000000014 */
[----:B------:R-:W-:Y:S01]  /*2fd80*/  FFMA R9, R9, -0.19891236722469329834, R12 ;  /* 0xbe4bafaf09097823 */ /* 0x000fe2000000000c */
[----:B------:R-:W-:Y:S01]  /*2fd90*/  FFMA R2, R11, -0.66817861795425415039, R2 ;  /* 0xbf2b0dc10b027823 */ /* 0x000fe20000000002 */
[C-C-:B------:R-:W-:Y:S01]  /*2fda0*/  FFMA R16, R10.reuse, -1.6629391908645629883, R22.reuse ;  /* 0xbfd4db310a107823 */ /* 0x140fe20000000016 */
[----:B------:R-:W-:Y:S01]  /*2fdb0*/  FFMA R22, R10, 1.6629391908645629883, R22 ;  /* 0x3fd4db310a167823 */ /* 0x000fe20000000016 */
[C---:B------:R-:W-:Y:S01]  /*2fdc0*/  FFMA R21, R9.reuse, -1.9615705013275146484, R20 ;  /* 0xbffb14be09157823 */ /* 0x040fe20000000014 */
[C---:B------:R-:W-:Y:S01]  /*2fdd0*/  FFMA R19, R2.reuse, -1.6629391908645629883, R18 ;  /* 0xbfd4db3102137823 */ /* 0x040fe20000000012 */
[----:B------:R-:W-:Y:S01]  /*2fde0*/  FFMA R20, R9, 1.9615705013275146484, R20 ;  /* 0x3ffb14be09147823 */ /* 0x000fe20000000014 */
[----:B------:R-:W-:Y:S01]  /*2fdf0*/  FFMA R18, R2, 1.6629391908645629883, R18 ;  /* 0x3fd4db3102127823 */ /* 0x000fe20000000012 */
[----:B------:R0:W2:Y:S04]  /*2fe00*/  LDS R17, [R60] ;  /* 0x000000003c117984 */ /* 0x0000a80000000800 */
        /* <DEDUP_REMOVED lines=9> */
.L_x_9386:
[----:B------:R0:W-:Y:S04]  /*2fea0*/  STS [R59+0x108], R22 ;  /* 0x000108163b007388 */ /* 0x0001e80000000800 */
[----:B0-----:R0:W5:Y:S01]  /*2feb0*/  LDL.LU R22, [R1+0x8] ;  /* 0x0000080001167983 */ /* 0x0011620000300800 */
[C-C-:B------:R-:W-:Y:S01]  /*2fec0*/  FFMA R32, R61.reuse, -1.9615705013275146484, R8.reuse ;  /* 0xbffb14be3d207823 */ /* 0x140fe20000000008 */
[----:B------:R-:W-:Y:S02]  /*2fed0*/  FFMA R61, R61, 1.9615705013275146484, R8 ;  /* 0x3ffb14be3d3d7823 */ /* 0x000fe40000000008 */
[----:B------:R1:W-:Y:S04]  /*2fee0*/  STS [R59+0x294], R16 ;  /* 0x000294103b007388 */ /* 0x0003e80000000800 */
[----:B------:R2:W-:Y:S04]  /*2fef0*/  STS [R59], R61 ;  /* 0x0000003d3b007388 */ /* 0x0005e80000000800 */
[----:B-1----:R0:W5:Y:S04]  /*2ff00*/  LDL.LU R16, [R1+0x108] ;  /* 0x0001080001107983 */ /* 0x0021680000300800 */
[----:B------:R0:W5:Y:S04]  /*2ff10*/  LDL.LU R8, [R1+0x104] ;  /* 0x0001040001087983 */ /* 0x0001680000300800 */
[----:B--2---:R0:W5:Y:S04]  /*2ff20*/  LDL.LU R61, [R1+0x1c] ;  /* 0x00001c00013d7983 */ /* 0x0041680000300800 */
[----:B------:R1:W-:Y:S04]  /*2ff30*/  STS [R59+0x39c], R32 ;  /* 0x00039c203b007388 */ /* 0x0003e80000000800 */
[----:B------:R0:W-:Y:S01]  /*2ff40*/  STS [R59+0x84], R18 ;  /* 0x000084123b007388 */ /* 0x0001e20000000800 */
[----:B-1----:R-:W-:-:S03]  /*2ff50*/  MOV R32, 0xffffffff ;  /* 0xffffffff00207802 */ /* 0x002fc60000000f00 */
[----:B------:R0:W-:Y:S04]  /*2ff60*/  STS [R59+0x18c], R21 ;  /* 0x00018c153b007388 */ /* 0x0001e80000000800 */
[----:B------:R0:W-:Y:S04]  /*2ff70*/  STS [R59+0x210], R20 ;  /* 0x000210143b007388 */ /* 0x0001e80000000800 */
[----:B------:R0:W-:Y:S02]  /*2ff80*/  STS [R59+0x318], R19 ;  /* 0x000318133b007388 */ /* 0x0001e40000000800 */
[----:B0----5:R-:W-:Y:S05]  /*2ff90*/  WARPSYNC.COLLECTIVE R32, `(.L_x_9387) ;  /* 0x0000000020087348 */ /* 0x021fea0003c00000 */
[----:B------:R-:W-:Y:S01]  /*2ffa0*/  NOP ;  /* 0x0000000000007918 */ /* 0x000fe20000000000 */
[----:B0----5:R-:W-:Y:S05]  /*2ffb0*/  ENDCOLLECTIVE ;  /* 0x000000000000791b */ /* 0x021fea0003800000 */
.L_x_9387:
[--C-:B------:R-:W-:Y:S01]  /*2ffc0*/  FADD R21, R47, R30.reuse ;  /* 0x0000001e2f157221 */ /* 0x100fe20000000000 */
[----:B------:R-:W-:Y:S01]  /*2ffd0*/  FMUL R19, R39, 1.4142135381698608398 ;  /* 0x3fb504f327137820 */ /* 0x000fe20000400000 */
[----:B------:R-:W-:Y:S01]  /*2ffe0*/  FFMA R20, R17, 0.41421356797218322754, R51 ;  /* 0x3ed413cd11147823 */ /* 0x000fe20000000033 */
[----:B------:R-:W0:Y:S01]  /*2fff0*/  LDS R39, [R60] ;  /* 0x000000003c277984 */ /* 0x000e220000000800 */
[----:B------:R-:W-:Y:S01]  /*30000*/  FADD R30, R47, -R30 ;  /* 0x8000001e2f1e7221 */ /* 0x000fe20000000000 */
[----:B------:R-:W-:Y:S01]  /*30010*/  FFMA R17, R51, 0.41421356797218322754, -R17 ;  /* 0x3ed413cd33117823 */ /* 0x000fe20000000811 */
[----:B------:R-:W-:Y:S01]  /*30020*/  FMUL R38, R38, 1.4142135381698608398 ;  /* 0x3fb504f326267820 */ /* 0x000fe20000400000 */
[----:B------:R-:W-:Y:S01]  /*30030*/  FMUL R37, R37, 1.4142135381698608398 ;  /* 0x3fb504f325257820 */ /* 0x000fe20000400000 */
[----:B------:R-:W-:Y:S01]  /*30040*/  FMUL R34, R34, 1.4142135381698608398 ;  /* 0x3fb504f322227820 */ /* 0x000fe20000400000 */
[----:B------:R-:W-:Y:S01]  /*30050*/  FMUL R33, R33, 1.4142135381698608398 ;  /* 0x3fb504f321217820 */ /* 0x000fe20000400000 */
[----:B------:R-:W-:Y:S01]  /*30060*/  FMUL R31, R31, 1.4142135381698608398 ;  /* 0x3fb504f31f1f7820 */ /* 0x000fe20000400000 */
[----:B------:R-:W1:Y:S01]  /*30070*/  LDCU UR4, c[0x0][0x3bc] ;  /* 0x00007780ff0477ac */ /* 0x000e620008000800 */
[----:B------:R-:W2:Y:S01]  /*30080*/  LDCU UR5, c[0x0][0x3bc] ;  /* 0x00007780ff0577ac */ /* 0x000ea20008000800 */
[C-C-:B0-----:R-:W-:Y:S01]  /*30090*/  FFMA R32, R30.reuse, -0.70710676908493041992, R39.reuse ;  /* 0xbf3504f31e207823 */ /* 0x141fe20000000027 */
[----:B------:R-:W-:Y:S01]  /*300a0*/  FFMA R39, R30, 0.70710676908493041992, R39 ;  /* 0x3f3504f31e277823 */ /* 0x000fe20000000027 */
[C-C-:B------:R-:W-:Y:S01]  /*300b0*/  FFMA R18, R22.reuse, 1.4142135381698608398, R19.reuse ;  /* 0x3fb504f316127823 */ /* 0x140fe20000000013 */
[----:B------:R-:W-:Y:S01]  /*300c0*/  FFMA R19, R22, 1.4142135381698608398, -R19 ;  /* 0x3fb504f316137823 */ /* 0x000fe20000000813 */
[----:B------:R-:W-:-:S02]  /*300d0*/  FFMA R22, R21, 0.70710676908493041992, R58 ;  /* 0x3f3504f315167823 */ /* 0x000fc4000000003a */
[C-C-:B------:R-:W-:Y:S01]  /*300e0*/  FFMA R30, R20.reuse, 1.8477590084075927734, R18.reuse ;  /* 0x3fec835e141e7823 */ /* 0x140fe20000000012 */
[----:B------:R-:W-:Y:S01]  /*300f0*/  FFMA R18, R20, -1.8477590084075927734, R18 ;  /* 0xbfec835e14127823 */ /* 0x000fe20000000012 */
[----:B------:R-:W-:Y:S01]  /*30100*/  FFMA R20, R39, 0.19891236722469329834, R22 ;  /* 0x3e4bafaf27147823 */ /* 0x000fe20000000016 */
[----:B------:R-:W-:Y:S01]  /*30110*/  FFMA R22, R22, -0.19891236722469329834, R39 ;  /* 0xbe4bafaf16167823 */ /* 0x000fe20000000027 */
[----:B------:R-:W-:Y:S02]  /*30120*/  FFMA R21, R21, -0.70710676908493041992, R58 ;  /* 0xbf3504f315157823 */ /* 0x000fe4000000003a */
[C-C-:B------:R-:W-:Y:S01]  /*30130*/  FFMA R39, R20.reuse, -1.9615705013275146484, R30.reuse ;  /* 0xbffb14be14277823 */ /* 0x140fe2000000001e */
[----:B------:R-:W-:Y:S01]  /*30140*/  FFMA R30, R20, 1.9615705013275146484, R30 ;  /* 0x3ffb14be141e7823 */ /* 0x000fe2000000001e */
[C-C-:B------:R-:W-:Y:S01]  /*30150*/  FFMA R20, R17.reuse, -1.8477590084075927734, R19.reuse ;  /* 0xbfec835e11147823 */ /* 0x140fe20000000013 */
[----:B------:R-:W-:Y:S01]  /*30160*/  FFMA R17, R17, 1.8477590084075927734, R19 ;  /* 0x3fec835e11117823 */ /* 0x000fe20000000013 */
[----:B------:R-:W-:Y:S01]  /*30170*/  FFMA R19, R21, 0.66817861795425415039, R32 ;  /* 0x3f2b0dc115137823 */ /* 0x000fe20000000020 */
[----:B------:R-:W-:Y:S01]  /*30180*/  STL [R1+0x90], R39 ;  /* 0x0000902701007387 */ /* 0x000fe20000100800 */
[----:B------:R-:W-:-:S02]  /*30190*/  FFMA R21, R32, -0.66817861795425415039, R21 ;  /* 0xbf2b0dc120157823 */ /* 0x000fc40000000015 */
[C-C-:B------:R-:W-:Y:S01]  /*301a0*/  FFMA R32, R19.reuse, -1.6629391908645629883, R20.reuse ;  /* 0xbfd4db3113207823 */ /* 0x140fe20000000014 */
[----:B------:R0:W-:Y:S02]  /*301b0*/  STL [R1], R30 ;  /* 0x0000001e01007387 */ /* 0x0001e40000100800 */
[----:B0-----:R-:W-:Y:S01]  /*301c0*/  FFMA R30, R19, 1.6629391908645629883, R20 ;  /* 0x3fd4db31131e7823 */ /* 0x001fe20000000014 */
[C-C-:B------:R-:W-:Y:S01]  /*301d0*/  FFMA R20, R22.reuse, -1.9615705013275146484, R18.reuse ;  /* 0xbffb14be16147823 */ /* 0x140fe20000000012 */
[----:B------:R-:W-:Y:S02]  /*301e0*/  FFMA R19, R22, 1.9615705013275146484, R18 ;  /* 0x3ffb14be16137823 */ /* 0x000fe40000000012 */
[----:B------:R-:W0:Y:S04]  /*301f0*/  LDS R22, [R60+0x4] ;  /* 0x000004003c167984 */ /* 0x000e280000000800 */
[----:B------:R-:W-:Y:S04]  /*30200*/  STL [R1+0x68], R32 ;  /* 0x0000682001007387 */ /* 0x000fe80000100800 */
[----:B------:R-:W-:Y:S04]  /*30210*/  STL [R1+0x20], R30 ;  /* 0x0000201e01007387 */ /* 0x000fe80000100800 */
[----:B------:R3:W-:Y:S04]  /*30220*/  STL [R1+0x28], R20 ;  /* 0x0000281401007387 */ /* 0x0007e80000100800 */
[----:B------:R4:W-:Y:S04]  /*30230*/  STL [R1+0x3c], R19 ;  /* 0x00003c1301007387 */ /* 0x0009e80000100800 */
[----:B------:R-:W2:Y:S01]  /*30240*/  LDL.LU R51, [R1+0x18] ;  /* 0x0000180001337983 */ /* 0x000ea20000300800 */
[C---:B---3--:R-:W-:Y:S01]  /*30250*/  FADD R20, R46.reuse, R29 ;  /* 0x0000001d2e147221 */ /* 0x048fe20000000000 */
[C---:B------:R-:W-:Y:S01]  /*30260*/  FFMA R18, R21.reuse, -1.6629391908645629883, R17 ;  /* 0xbfd4db3115127823 */ /* 0x040fe20000000011 */
[----:B------:R-:W-:Y:S01]  /*30270*/  FADD R29, R46, -R29 ;  /* 0x8000001d2e1d7221 */ /* 0x000fe20000000000 */
[----:B------:R-:W-:Y:S01]  /*30280*/  FFMA R59, R21, 1.6629391908645629883, R17 ;  /* 0x3fd4db31153b7823 */ /* 0x000fe20000000011 */
[C-C-:B------:R-:W-:Y:S01]  /*30290*/  FFMA R21, R20.reuse, 0.70710676908493041992, R57.reuse ;  /* 0x3f3504f314157823 */ /* 0x140fe20000000039 */
[----:B------:R-:W-:Y:S01]  /*302a0*/  FFMA R17, R61, 1.4142135381698608398, R38 ;  /* 0x3fb504f33d117823 */ /* 0x000fe20000000026 */
[----:B----4-:R-:W-:Y:S01]  /*302b0*/  FFMA R19, R15, 0.41421356797218322754, R50 ;  /* 0x3ed413cd0f137823 */ /* 0x010fe20000000032 */
[----:B------:R-:W-:Y:S01]  /*302c0*/  FFMA R57, R20, -0.70710676908493041992, R57 ;  /* 0xbf3504f314397823 */ /* 0x000fe20000000039 */
[----:B------:R3:W-:Y:S01]  /*302d0*/  STL [R1+0x84], R18 ;  /* 0x0000841201007387 */ /* 0x0007e20000100800 */
[----:B------:R-:W-:Y:S01]  /*302e0*/  FFMA R15, R50, 0.41421356797218322754, -R15 ;  /* 0x3ed413cd320f7823 */ /* 0x000fe2000000080f */
[C-C-:B0-----:R-:W-:Y:S01]  /*302f0*/  FFMA R20, R29.reuse, -0.70710676908493041992, R22.reuse ;  /* 0xbf3504f31d147823 */ /* 0x141fe20000000016 */
[----:B------:R-:W-:Y:S01]  /*30300*/  FFMA R29, R29, 0.70710676908493041992, R22 ;  /* 0x3f3504f31d1d7823 */ /* 0x000fe20000000016 */
[----:B---3--:R-:W-:Y:S01]  /*30310*/  FFMA R18, R61, 1.4142135381698608398, -R38 ;  /* 0x3fb504f33d127823 */ /* 0x008fe20000000826 */
[C-C-:B------:R-:W-:Y:S01]  /*30320*/  FFMA R38, R19.reuse, 1.8477590084075927734, R17.reuse ;  /* 0x3fec835e13267823 */ /* 0x140fe20000000011 */
[----:B------:R-:W-:Y:S01]  /*30330*/  FFMA R17, R19, -1.8477590084075927734, R17 ;  /* 0xbfec835e13117823 */ /* 0x000fe20000000011 */
[----:B------:R-:W-:-:S04]  /*30340*/  FFMA R19, R29, 0.19891236722469329834, R21 ;  /* 0x3e4bafaf1d137823 */ /* 0x000fc80000000015 */
        /* <DEDUP_REMOVED lines=8> */
[----:B------:R-:W-:Y:S04]  /*303d0*/  STL [R1+0x8c], R22 ;  /* 0x00008c1601007387 */ /* 0x000fe80000100800 */
[----:B------:R-:W-:Y:S04]  /*303e0*/  STL [R1+0x5c], R20 ;  /* 0x00005c1401007387 */ /* 0x000fe80000100800 */
[----:B------:R0:W-:Y:S04]  /*303f0*/  STL [R1+0x8], R19 ;  /* 0x0000081301007387 */ /* 0x0001e80000100800 */
[----:B------:R-:W3:Y:S01]  /*30400*/  LDL.LU R61, [R1+0x14] ;  /* 0x00001400013d7983 */ /* 0x000ee20000300800 */
[----:B------:R-:W-:-:S04]  /*30410*/  FFMA R21, R21, -0.19891236722469329834, R29 ;  /* 0xbe4bafaf15157823 */ /* 0x000fc8000000001d */
[C-C-:B------:R-:W-:Y:S01]  /*30420*/  FFMA R18, R21.reuse, -1.9615705013275146484, R17.reuse ;  /* 0xbffb14be15127823 */ /* 0x140fe20000000011 */
[----:B------:R-:W-:Y:S02]  /*30430*/  FFMA R17, R21, 1.9615705013275146484, R17 ;  /* 0x3ffb14be15117823 */ /* 0x000fe40000000011 */
[----:B------:R-:W4:Y:S01]  /*30440*/  LDS R21, [R60+0x8] ;  /* 0x000008003c157984 */ /* 0x000f220000000800 */
[C-C-:B0-----:R-:W-:Y:S01]  /*30450*/  FADD R19, R45.reuse, R28.reuse ;  /* 0x0000001c2d137221 */ /* 0x141fe20000000000 */
[----:B------:R-:W-:Y:S02]  /*30460*/  FADD R28, R45, -R28 ;  /* 0x8000001c2d1c7221 */ /* 0x000fe40000000000 */
[----:B------:R0:W-:Y:S01]  /*30470*/  STL [R1+0x1c], R18 ;  /* 0x00001c1201007387 */ /* 0x0001e20000100800 */
[----:B------:R-:W-:-:S03]  /*30480*/  FFMA R20, R19, 0.70710676908493041992, R56 ;  /* 0x3f3504f313147823 */ /* 0x000fc60000000038 */
[----:B------:R1:W-:Y:S01]  /*30490*/  STL [R1+0x34], R17 ;  /* 0x0000341101007387 */ /* 0x0003e20000100800 */
[----:B------:R-:W-:Y:S01]  /*304a0*/  FFMA R56, R19, -0.70710676908493041992, R56 ;  /* 0xbf3504f313387823 */ /* 0x000fe20000000038 */
[----:B0-----:R-:W-:Y:S01]  /*304b0*/  FFMA R18, R13, 0.41421356797218322754, R49 ;  /* 0x3ed413cd0d127823 */ /* 0x001fe20000000031 */
[C-C-:B-1----:R-:W-:Y:S01]  /*304c0*/  FFMA R17, R57.reuse, -1.6629391908645629883, R15.reuse ;  /* 0xbfd4db3139117823 */ /* 0x142fe2000000000f */
[----:B------:R-:W-:-:S04]  /*304d0*/  FFMA R57, R57, 1.6629391908645629883, R15 ;  /* 0x3fd4db3139397823 */ /* 0x000fc8000000000f */
[----:B------:R0:W-:Y:S01]  /*304e0*/  STL [R1+0x80], R17 ;  /* 0x0000801101007387 */ /* 0x0001e20000100800 */
[C-C-:B----4-:R-:W-:Y:S01]  /*304f0*/  FFMA R19, R28.reuse, -0.70710676908493041992, R21.reuse ;  /* 0xbf3504f31c137823 */ /* 0x150fe20000000015 */
[----:B------:R-:W-:Y:S01]  /*30500*/  FFMA R28, R28, 0.70710676908493041992, R21 ;  /* 0x3f3504f31c1c7823 */ /* 0x000fe20000000015 */
[----:B------:R-:W-:Y:S01]  /*30510*/  FFMA R13, R49, 0.41421356797218322754, -R13 ;  /* 0x3ed413cd310d7823 */ /* 0x000fe2000000080d */
[C-C-:B--2---:R-:W-:Y:S01]  /*30520*/  FFMA R15, R51.reuse, 1.4142135381698608398, R37.reuse ;  /* 0x3fb504f3330f7823 */ /* 0x144fe20000000025 */
[----:B0-----:R-:W-:-:S03]  /*30530*/  FFMA R17, R51, 1.4142135381698608398, -R37 ;  /* 0x3fb504f333117823 */ /* 0x001fc60000000825 */
[C-C-:B------:R-:W-:Y:S01]  /*30540*/  FFMA R37, R18.reuse, 1.8477590084075927734, R15.reuse ;  /* 0x3fec835e12257823 */ /* 0x140fe2000000000f */
[----:B------:R-:W-:Y:S01]  /*30550*/  FFMA R15, R18, -1.8477590084075927734, R15 ;  /* 0xbfec835e120f7823 */ /* 0x000fe2000000000f */
[----:B------:R-:W-:-:S04]  /*30560*/  FFMA R18, R28, 0.19891236722469329834, R20 ;  /* 0x3e4bafaf1c127823 */ /* 0x000fc80000000014 */
[----:B------:R-:W-:-:S05]  /*30570*/  FFMA R21, R18, -1.9615705013275146484, R37 ;  /* 0xbffb14be12157823 */ /* 0x000fca0000000025 */
[----:B------:R-:W-:Y:S04]  /*30580*/  STL [R1+0x88], R21 ;  /* 0x0000881501007387 */ /* 0x000fe80000100800 */
[----:B------:R-:W0:Y:S01]  /*30590*/  LDS R21, [R60+0xc] ;  /* 0x00000c003c157984 */ /* 0x000e220000000800 */
[C-C-:B------:R-:W-:Y:S01]  /*305a0*/  FFMA R58, R13.reuse, -1.8477590084075927734, R17.reuse ;  /* 0xbfec835e0d3a7823 */ /* 0x140fe20000000011 */
[----:B------:R-:W-:Y:S01]  /*305b0*/  FFMA R13, R13, 1.8477590084075927734, R17 ;  /* 0x3fec835e0d0d7823 */ /* 0x000fe20000000011 */
[----:B------:R-:W-:Y:S01]  /*305c0*/  FFMA R17, R56, 0.66817861795425415039, R19 ;  /* 0x3f2b0dc138117823 */ /* 0x000fe20000000013 */
[----:B------:R-:W-:Y:S01]  /*305d0*/  FFMA R20, R20, -0.19891236722469329834, R28 ;  /* 0xbe4bafaf14147823 */ /* 0x000fe2000000001c */
[----:B------:R-:W-:Y:S02]  /*305e0*/  FFMA R37, R18, 1.9615705013275146484, R37 ;  /* 0x3ffb14be12257823 */ /* 0x000fe40000000025 */
[C-C-:B------:R-:W-:Y:S01]  /*305f0*/  FFMA R18, R17.reuse, -1.6629391908645629883, R58.reuse ;  /* 0xbfd4db3111127823 */ /* 0x140fe2000000003a */
[----:B------:R-:W-:Y:S01]  /*30600*/  FFMA R58, R17, 1.6629391908645629883, R58 ;  /* 0x3fd4db31113a7823 */ /* 0x000fe2000000003a */
[----:B------:R-:W-:Y:S01]  /*30610*/  FFMA R17, R20, -1.9615705013275146484, R15 ;  /* 0xbffb14be14117823 */ /* 0x000fe2000000000f */
[----:B------:R-:W-:-:S02]  /*30620*/  FFMA R56, R19, -0.66817861795425415039, R56 ;  /* 0xbf2b0dc113387823 */ /* 0x000fc40000000038 */
[----:B------:R1:W-:Y:S01]  /*30630*/  STL [R1+0x54], R18 ;  /* 0x0000541201007387 */ /* 0x0003e20000100800 */
[----:B------:R-:W-:-:S03]  /*30640*/  FADD R19, R44, R27 ;  /* 0x0000001b2c137221 */ /* 0x000fc60000000000 */
[----:B------:R2:W-:Y:S01]  /*30650*/  STL [R1+0x18], R17 ;  /* 0x0000181101007387 */ /* 0x0005e20000100800 */
[----:B-1----:R-:W-:Y:S01]  /*30660*/  FFMA R18, R20, 1.9615705013275146484, R15 ;  /* 0x3ffb14be14127823 */ /* 0x002fe2000000000f */
[----:B------:R-:W-:Y:S01]  /*30670*/  FMUL R15, R36, 1.4142135381698608398 ;  /* 0x3fb504f3240f7820 */ /* 0x000fe20000400000 */
[----:B--2---:R-:W-:Y:S01]  /*30680*/  FFMA R17, R56, -1.6629391908645629883, R13 ;  /* 0xbfd4db3138117823 */ /* 0x004fe2000000000d */
[----:B------:R-:W-:Y:S02]  /*30690*/  FADD R20, R44, -R27 ;  /* 0x8000001b2c147221 */ /* 0x000fe40000000000 */
[----:B------:R1:W-:Y:S01]  /*306a0*/  STL [R1+0x2c], R18 ;  /* 0x00002c1201007387 */ /* 0x0003e20000100800 */
[----:B------:R-:W-:-:S03]  /*306b0*/  FFMA R56, R56, 1.6629391908645629883, R13 ;  /* 0x3fd4db3138387823 */ /* 0x000fc6000000000d */
[----:B------:R2:W-:Y:S01]  /*306c0*/  STL [R1+0x78], R17 ;  /* 0x0000781101007387 */ /* 0x0005e20000100800 */
[----:B---3--:R-:W-:Y:S01]  /*306d0*/  FFMA R13, R61, 1.4142135381698608398, R15 ;  /* 0x3fb504f33d0d7823 */ /* 0x008fe2000000000f */
[C-C-:B-1----:R-:W-:Y:S01]  /*306e0*/  FFMA R18, R19.reuse, 0.70710676908493041992, R55.reuse ;  /* 0x3f3504f313127823 */ /* 0x142fe20000000037 */
[----:B------:R-:W-:Y:S01]  /*306f0*/  FFMA R55, R19, -0.70710676908493041992, R55 ;  /* 0xbf3504f313377823 */ /* 0x000fe20000000037 */
[--C-:B0-----:R-:W-:Y:S01]  /*30700*/  FFMA R19, R20, -0.70710676908493041992, R21.reuse ;  /* 0xbf3504f314137823 */ /* 0x101fe20000000015 */
[----:B--2---:R-:W-:Y:S01]  /*30710*/  FFMA R17, R12, 0.41421356797218322754, R48 ;  /* 0x3ed413cd0c117823 */ /* 0x004fe20000000030 */
[----:B------:R-:W-:-:S03]  /*30720*/  FFMA R20, R20, 0.70710676908493041992, R21 ;  /* 0x3f3504f314147823 */ /* 0x000fc60000000015 */
[C-C-:B------:R-:W-:Y:S01]  /*30730*/  FFMA R39, R17.reuse, 1.8477590084075927734, R13.reuse ;  /* 0x3fec835e11277823 */ /* 0x140fe2000000000d */
[----:B------:R-:W-:Y:S01]  /*30740*/  FFMA R13, R17, -1.8477590084075927734, R13 ;  /* 0xbfec835e110d7823 */ /* 0x000fe2000000000d */
[----:B------:R-:W-:Y:S01]  /*30750*/  FFMA R17, R20, 0.19891236722469329834, R18 ;  /* 0x3e4bafaf14117823 */ /* 0x000fe20000000012 */
[----:B------:R-:W-:Y:S01]  /*30760*/  FFMA R15, R61, 1.4142135381698608398, -R15 ;  /* 0x3fb504f33d0f7823 */ /* 0x000fe2000000080f */
[----:B------:R-:W-:Y:S01]  /*30770*/  FFMA R12, R48, 0.41421356797218322754, -R12 ;  /* 0x3ed413cd300c7823 */ /* 0x000fe2000000080c */
[----:B------:R-:W-:Y:S01]  /*30780*/  FFMA R18, R18, -0.19891236722469329834, R20 ;  /* 0xbe4bafaf12127823 */ /* 0x000fe20000000014 */
[C-C-:B------:R-:W-:Y:S01]  /*30790*/  FFMA R20, R17.reuse, -1.9615705013275146484, R39.reuse ;  /* 0xbffb14be11147823 */ /* 0x140fe20000000027 */
[----:B------:R-:W-:Y:S01]  /*307a0*/  FFMA R39, R17, 1.9615705013275146484, R39 ;  /* 0x3ffb14be11277823 */ /* 0x000fe20000000027 */
[C-C-:B------:R-:W-:Y:S01]  /*307b0*/  FFMA R17, R12.reuse, -1.8477590084075927734, R15.reuse ;  /* 0xbfec835e0c117823 */ /* 0x140fe2000000000f */
[----:B------:R-:W-:Y:S01]  /*307c0*/  FFMA R12, R12, 1.8477590084075927734, R15 ;  /* 0x3fec835e0c0c7823 */ /* 0x000fe2000000000f */
[----:B------:R-:W-:Y:S01]  /*307d0*/  FFMA R15, R55, 0.66817861795425415039, R19 ;  /* 0x3f2b0dc1370f7823 */ /* 0x000fe20000000013 */
[----:B------:R0:W-:Y:S03]  /*307e0*/  STL [R1+0x7c], R20 ;  /* 0x00007c1401007387 */ /* 0x0001e60000100800 */
[----:B0-----:R-:W-:-:S05]  /*307f0*/  FFMA R20, R15, -1.6629391908645629883, R17 ;  /* 0xbfd4db310f147823 */ /* 0x001fca0000000011 */
[----:B------:R-:W-:Y:S04]  /*30800*/  STL [R1+0x4c], R20 ;  /* 0x00004c1401007387 */ /* 0x000fe80000100800 */
[----:B------:R-:W0:Y:S01]  /*30810*/  LDS R20, [R60+0x10] ;  /* 0x000010003c147984 */ /* 0x000e220000000800 */
[----:B------:R-:W-:Y:S01]  /*30820*/  FFMA R19, R19, -0.66817861795425415039, R55 ;  /* 0xbf2b0dc113137823 */ /* 0x000fe20000000037 */
[----:B------:R-:W-:Y:S01]  /*30830*/  FFMA R55, R15, 1.6629391908645629883, R17 ;  /* 0x3fd4db310f377823 */ /* 0x000fe20000000011 */
[C-C-:B------:R-:W-:Y:S01]  /*30840*/  FFMA R17, R18.reuse, 1.9615705013275146484, R13.reuse ;  /* 0x3ffb14be12117823 */ /* 0x140fe2000000000d */
[----:B------:R-:W-:Y:S01]  /*30850*/  FFMA R61, R18, -1.9615705013275146484, R13 ;  /* 0xbffb14be123d7823 */ /* 0x000fe2000000000d */
[----:B------:R-:W-:Y:S01]  /*30860*/  FFMA R15, R19, -1.6629391908645629883, R12 ;  /* 0xbfd4db31130f7823 */ /* 0x000fe2000000000c */
[----:B------:R-:W-:Y:S01]  /*30870*/  FADD R18, R43, R26 ;  /* 0x0000001a2b127221 */ /* 0x000fe20000000000 */
[----:B------:R-:W-:Y:S01]  /*30880*/  FMUL R13, R35, 1.4142135381698608398 ;  /* 0x3fb504f3230d7820 */ /* 0x000fe20000400000 */
[----:B------:R-:W-:Y:S01]  /*30890*/  FFMA R44, R19, 1.6629391908645629883, R12 ;  /* 0x3fd4db31132c7823 */ /* 0x000fe2000000000c */
[----:B------:R-:W-:Y:S01]  /*308a0*/  FADD R19, R43, -R26 ;  /* 0x8000001a2b137221 */ /* 0x000fe20000000000 */
[----:B------:R1:W-:Y:S01]  /*308b0*/  STL [R1+0x14], R17 ;  /* 0x0000141101007387 */ /* 0x0003e20000100800 */
[----:B------:R-:W-:-:S03]  /*308c0*/  FFMA R12, R8, 1.4142135381698608398, R13 ;  /* 0x3fb504f3080c7823 */ /* 0x000fc6000000000d */
[----:B------:R2:W-:Y:S01]  /*308d0*/  STL [R1+0x60], R15 ;  /* 0x0000600f01007387 */ /* 0x0005e20000100800 */
[----:B------:R-:W-:-:S03]  /*308e0*/  FFMA R13, R8, 1.4142135381698608398, -R13 ;  /* 0x3fb504f3080d7823 */ /* 0x000fc6000000080d */
[----:B------:R-:W3:Y:S01]  /*308f0*/  LDL.LU R8, [R1+0x100] ;  /* 0x0001000001087983 */ /* 0x000ee20000300800 */
[C-C-:B-1----:R-:W-:Y:S01]  /*30900*/  FFMA R17, R18.reuse, 0.70710676908493041992, R54.reuse ;  /* 0x3f3504f312117823 */ /* 0x142fe20000000036 */
[----:B------:R-:W-:Y:S01]  /*30910*/  FFMA R54, R18, -0.70710676908493041992, R54 ;  /* 0xbf3504f312367823 */ /* 0x000fe20000000036 */
[----:B--2---:R-:W-:Y:S01]  /*30920*/  FFMA R15, R11, 0.41421356797218322754, R14 ;  /* 0x3ed413cd0b0f7823 */ /* 0x004fe2000000000e */
[----:B------:R-:W-:Y:S02]  /*30930*/  FFMA R11, R14, 0.41421356797218322754, -R11 ;  /* 0x3ed413cd0e0b7823 */ /* 0x000fe4000000080b */
[----:B------:R1:W5:Y:S01]  /*30940*/  LDL.LU R14, [R1+0xfc] ;  /* 0x0000fc00010e7983 */ /* 0x0003620000300800 */
[C-C-:B------:R-:W-:Y:S01]  /*30950*/  FFMA R45, R15.reuse, 1.8477590084075927734, R12.reuse ;  /* 0x3fec835e0f2d7823 */ /* 0x140fe2000000000c */
[----:B------:R-:W-:Y:S01]  /*30960*/  FFMA R12, R15, -1.8477590084075927734, R12 ;  /* 0xbfec835e0f0c7823 */ /* 0x000fe2000000000c */
[C-C-:B------:R-:W-:Y:S01]  /*30970*/  FFMA R46, R11.reuse, -1.8477590084075927734, R13.reuse ;  /* 0xbfec835e0b2e7823 */ /* 0x140fe2000000000d */
[----:B------:R-:W-:Y:S01]  /*30980*/  FFMA R11, R11, 1.8477590084075927734, R13 ;  /* 0x3fec835e0b0b7823 */ /* 0x000fe2000000000d */
[C-C-:B0-----:R-:W-:Y:S01]  /*30990*/  FFMA R18, R19.reuse, -0.70710676908493041992, R20.reuse ;  /* 0xbf3504f313127823 */ /* 0x141fe20000000014 */
[----:B------:R-:W-:-:S04]  /*309a0*/  FFMA R19, R19, 0.70710676908493041992, R20 ;  /* 0x3f3504f313137823 */ /* 0x000fc80000000014 */
[----:B------:R-:W-:Y:S01]  /*309b0*/  FFMA R15, R19, 0.19891236722469329834, R17 ;  /* 0x3e4bafaf130f7823 */ /* 0x000fe20000000011 */
[----:B------:R-:W-:Y:S01]  /*309c0*/  FFMA R13, R54, 0.66817861795425415039, R18 ;  /* 0x3f2b0dc1360d7823 */ /* 0x000fe20000000012 */
[----:B------:R-:W-:Y:S01]  /*309d0*/  FFMA R17, R17, -0.19891236722469329834, R19 ;  /* 0xbe4bafaf11117823 */ /* 0x000fe20000000013 */
[----:B------:R-:W-:Y:S01]  /*309e0*/  FFMA R18, R18, -0.66817861795425415039, R54 ;  /* 0xbf2b0dc112127823 */ /* 0x000fe20000000036 */
[C-C-:B------:R-:W-:Y:S01]  /*309f0*/  FFMA R19, R15.reuse, -1.9615705013275146484, R45.reuse ;  /* 0xbffb14be0f137823 */ /* 0x140fe2000000002d */
[----:B------:R-:W-:Y:S01]  /*30a00*/  FFMA R45, R15, 1.9615705013275146484, R45 ;  /* 0x3ffb14be0f2d7823 */ /* 0x000fe2000000002d */
[C-C-:B------:R-:W-:Y:S01]  /*30a10*/  FFMA R15, R13.reuse, -1.6629391908645629883, R46.reuse ;  /* 0xbfd4db310d0f7823 */ /* 0x140fe2000000002e */
[----:B------:R-:W-:Y:S01]  /*30a20*/  FFMA R46, R13, 1.6629391908645629883, R46 ;  /* 0x3fd4db310d2e7823 */ /* 0x000fe2000000002e */
[C-C-:B------:R-:W-:Y:S01]  /*30a30*/  FFMA R13, R18.reuse, -1.6629391908645629883, R11.reuse ;  /* 0xbfd4db31120d7823 */ /* 0x140fe2000000000b */
[----:B------:R-:W-:Y:S02]  /*30a40*/  FFMA R48, R18, 1.6629391908645629883, R11 ;  /* 0x3fd4db3112307823 */ /* 0x000fe4000000000b */
[----:B------:R-:W0:Y:S01]  /*30a50*/  LDS R18, [R60+0x14] ;  /* 0x000014003c127984 */ /* 0x000e220000000800 */
[C-C-:B------:R-:W-:Y:S01]  /*30a60*/  FFMA R54, R17.reuse, -1.9615705013275146484, R12.reuse ;  /* 0xbffb14be11367823 */ /* 0x140fe2000000000c */
[----:B------:R-:W-:-:S02]  /*30a70*/  FFMA R12, R17, 1.9615705013275146484, R12 ;  /* 0x3ffb14be110c7823 */ /* 0x000fc4000000000c */
[----:B------:R-:W-:Y:S04]  /*30a80*/  STL [R1+0x48], R19 ;  /* 0x0000481301007387 */ /* 0x000fe80000100800 */
[----:B------:R-:W-:Y:S04]  /*30a90*/  STL [R1+0x38], R15 ;  /* 0x0000380f01007387 */ /* 0x000fe80000100800 */
[----:B------:R-:W-:Y:S01]  /*30aa0*/  STL [R1+0x10], R12 ;  /* 0x0000100c01007387 */ /* 0x000fe20000100800 */
[----:B------:R-:W-:-:S03]  /*30ab0*/  FADD R17, R42, -R25 ;  /* 0x800000192a117221 */ /* 0x000fc60000000000 */
[----:B------:R2:W-:Y:S01]  /*30ac0*/  STL [R1+0x44], R13 ;  /* 0x0000440d01007387 */ /* 0x0005e20000100800 */
[----:B------:R-:W-:Y:S01]  /*30ad0*/  FFMA R11, R10, 0.41421356797218322754, R0 ;  /* 0x3ed413cd0a0b7823 */ /* 0x000fe20000000000 */
[----:B--2---:R-:W-:Y:S01]  /*30ae0*/  FADD R13, R42, R25 ;  /* 0x000000192a0d7221 */ /* 0x004fe20000000000 */
[----:B------:R-:W-:-:S03]  /*30af0*/  FFMA R12, R16, 1.4142135381698608398, R34 ;  /* 0x3fb504f3100c7823 */ /* 0x000fc60000000022 */
[C-C-:B------:R-:W-:Y:S01]  /*30b00*/  FFMA R15, R13.reuse, 0.70710676908493041992, R53.reuse ;  /* 0x3f3504f30d0f7823 */ /* 0x140fe20000000035 */
[----:B------:R-:W-:Y:S01]  /*30b10*/  FFMA R53, R13, -0.70710676908493041992, R53 ;  /* 0xbf3504f30d357823 */ /* 0x000fe20000000035 */
[C-C-:B------:R-:W-:Y:S01]  /*30b20*/  FFMA R49, R11.reuse, 1.8477590084075927734, R12.reuse ;  /* 0x3fec835e0b317823 */ /* 0x140fe2000000000c */
[----:B------:R-:W-:Y:S01]  /*30b30*/  FFMA R12, R11, -1.8477590084075927734, R12 ;  /* 0xbfec835e0b0c7823 */ /* 0x000fe2000000000c */
[C-C-:B0-----:R-:W-:Y:S01]  /*30b40*/  FFMA R13, R17.reuse, -0.70710676908493041992, R18.reuse ;  /* 0xbf3504f3110d7823 */ /* 0x141fe20000000012 */
[----:B------:R-:W-:-:S04]  /*30b50*/  FFMA R17, R17, 0.70710676908493041992, R18 ;  /* 0x3f3504f311117823 */ /* 0x000fc80000000012 */
[----:B------:R-:W-:Y:S01]  /*30b60*/  FFMA R18, R17, 0.19891236722469329834, R15 ;  /* 0x3e4bafaf11127823 */ /* 0x000fe2000000000f */
[----:B------:R-:W-:-:S03]  /*30b70*/  FFMA R11, R15, -0.19891236722469329834, R17 ;  /* 0xbe4bafaf0f0b7823 */ /* 0x000fc60000000011 */
[C-C-:B------:R-:W-:Y:S01]  /*30b80*/  FFMA R15, R18.reuse, -1.9615705013275146484, R49.reuse ;  /* 0xbffb14be120f7823 */ /* 0x140fe20000000031 */
[----:B------:R-:W-:Y:S02]  /*30b90*/  FFMA R49, R18, 1.9615705013275146484, R49 ;  /* 0x3ffb14be12317823 */ /* 0x000fe40000000031 */
[----:B------:R-:W0:Y:S01]  /*30ba0*/  LDS R18, [R60+0x18] ;  /* 0x000018003c127984 */ /* 0x000e220000000800 */
[----:B------:R-:W-:Y:S01]  /*30bb0*/  FFMA R51, R16, 1.4142135381698608398, -R34 ;  /* 0x3fb504f310337823 */ /* 0x000fe20000000822 */
[----:B------:R-:W-:Y:S02]  /*30bc0*/  FFMA R10, R0, 0.41421356797218322754, -R10 ;  /* 0x3ed413cd000a7823 */ /* 0x000fe4000000080a */
[----:B------:R1:W5:Y:S02]  /*30bd0*/  LDL.LU R16, [R1+0xf8] ;  /* 0x0000f80001107983 */ /* 0x0003640000300800 */
[C-C-:B------:R-:W-:Y:S02]  /*30be0*/  FFMA R43, R10.reuse, -1.8477590084075927734, R51.reuse ;  /* 0xbfec835e0a2b7823 */ /* 0x140fe40000000033 */
[----:B------:R-:W2:Y:S01]  /*30bf0*/  LDL.LU R0, [R1+0xf4] ;  /* 0x0000f40001007983 */ /* 0x000ea20000300800 */
[----:B------:R-:W-:-:S03]  /*30c00*/  FFMA R51, R10, 1.8477590084075927734, R51 ;  /* 0x3fec835e0a337823 */ /* 0x000fc60000000033 */
[----:B------:R4:W-:Y:S01]  /*30c10*/  STL [R1+0x30], R15 ;  /* 0x0000300f01007387 */ /* 0x0009e20000100800 */
[----:B------:R-:W-:Y:S01]  /*30c20*/  FFMA R10, R13, -0.66817861795425415039, R53 ;  /* 0xbf2b0dc10d0a7823 */ /* 0x000fe20000000035 */
[----:B------:R-:W-:Y:S01]  /*30c30*/  FADD R17, R41, -R24 ;  /* 0x8000001829117221 */ /* 0x000fe20000000000 */
[----:B------:R-:W-:Y:S01]  /*30c40*/  FFMA R19, R2, 0.41421356797218322754, R4 ;  /* 0x3ed413cd02137823 */ /* 0x000fe20000000004 */
[----:B------:R-:W1:Y:S01]  /*30c50*/  LDS R60, [R60+0x1c] ;  /* 0x00001c003c3c7984 */ /* 0x000e620000000800 */
[----:B----4-:R-:W-:Y:S01]  /*30c60*/  FFMA R15, R53, 0.66817861795425415039, R13 ;  /* 0x3f2b0dc1350f7823 */ /* 0x010fe2000000000d */
[C-C-:B------:R-:W-:Y:S01]  /*30c70*/  FFMA R53, R11.reuse, -1.9615705013275146484, R12.reuse ;  /* 0xbffb14be0b357823 */ /* 0x140fe2000000000c */
[----:B------:R-:W-:Y:S02]  /*30c80*/  FFMA R11, R11, 1.9615705013275146484, R12 ;  /* 0x3ffb14be0b0b7823 */ /* 0x000fe4000000000c */
[C-C-:B------:R-:W-:Y:S01]  /*30c90*/  FFMA R13, R15.reuse, -1.6629391908645629883, R43.reuse ;  /* 0xbfd4db310f0d7823 */ /* 0x140fe2000000002b */
[----:B------:R-:W-:Y:S01]  /*30ca0*/  FFMA R43, R15, 1.6629391908645629883, R43 ;  /* 0x3fd4db310f2b7823 */ /* 0x000fe2000000002b */
[----:B------:R-:W-:Y:S01]  /*30cb0*/  FFMA R12, R10, -1.6629391908645629883, R51 ;  /* 0xbfd4db310a0c7823 */ /* 0x000fe20000000033 */
[----:B------:R-:W-:-:S02]  /*30cc0*/  FADD R15, R41, R24 ;  /* 0x00000018290f7221 */ /* 0x000fc40000000000 */
[----:B------:R4:W-:Y:S04]  /*30cd0*/  STL [R1+0x24], R13 ;  /* 0x0000240d01007387 */ /* 0x0009e80000100800 */
[----:B------:R0:W-:Y:S01]  /*30ce0*/  STL [R1+0x4], R11 ;  /* 0x0000040b01007387 */ /* 0x0001e20000100800 */
[----:B------:R-:W-:-:S03]  /*30cf0*/  FFMA R51, R10, 1.6629391908645629883, R51 ;  /* 0x3fd4db310a337823 */ /* 0x000fc60000000033 */
[----:B------:R0:W-:Y:S01]  /*30d00*/  STL [R1+0xc], R12 ;  /* 0x00000c0c01007387 */ /* 0x0001e20000100800 */
[C-C-:B----4-:R-:W-:Y:S01]  /*30d10*/  FFMA R13, R15.reuse, 0.70710676908493041992, R52.reuse ;  /* 0x3f3504f30f0d7823 */ /* 0x150fe20000000034 */
[----:B------:R-:W-:Y:S01]  /*30d20*/  FFMA R52, R15, -0.70710676908493041992, R52 ;  /* 0xbf3504f30f347823 */ /* 0x000fe20000000034 */
[--C-:B0-----:R-:W-:Y:S01]  /*30d30*/  FFMA R15, R17, -0.70710676908493041992, R18.reuse ;  /* 0xbf3504f3110f7823 */ /* 0x101fe20000000012 */
[--C-:B------:R-:W-:Y:S01]  /*30d40*/  FFMA R11, R7, 1.4142135381698608398, R33.reuse ;  /* 0x3fb504f3070b7823 */ /* 0x100fe20000000021 */
[----:B------:R-:W-:Y:S01]  /*30d50*/  FFMA R17, R17, 0.70710676908493041992, R18 ;  /* 0x3f3504f311117823 */ /* 0x000fe20000000012 */
[----:B------:R-:W-:Y:S01]  /*30d60*/  FFMA R12, R9, 0.41421356797218322754, R6 ;  /* 0x3ed413cd090c7823 */ /* 0x000fe20000000006 */
[----:B------:R-:W-:Y:S01]  /*30d70*/  FFMA R10, R7, 1.4142135381698608398, -R33 ;  /* 0x3fb504f3070a7823 */ /* 0x000fe20000000821 */
[----:B------:R-:W-:Y:S01]  /*30d80*/  FFMA R9, R6, 0.41421356797218322754, -R9 ;  /* 0x3ed413cd06097823 */ /* 0x000fe20000000809 */
[----:B------:R-:W-:Y:S01]  /*30d90*/  FFMA R18, R17, 0.19891236722469329834, R13 ;  /* 0x3e4bafaf11127823 */ /* 0x000fe2000000000d */
[C-C-:B------:R-:W-:Y:S01]  /*30da0*/  FFMA R36, R12.reuse, 1.8477590084075927734, R11.reuse ;  /* 0x3fec835e0c247823 */ /* 0x140fe2000000000b */
[----:B------:R-:W-:Y:S01]  /*30db0*/  FFMA R12, R12, -1.8477590084075927734, R11 ;  /* 0xbfec835e0c0c7823 */ /* 0x000fe2000000000b */
[----:B------:R-:W-:Y:S01]  /*30dc0*/  FFMA R11, R13, -0.19891236722469329834, R17 ;  /* 0xbe4bafaf0d0b7823 */ /* 0x000fe20000000011 */
[C-C-:B------:R-:W-:Y:S01]  /*30dd0*/  FFMA R41, R9.reuse, -1.8477590084075927734, R10.reuse ;  /* 0xbfec835e09297823 */ /* 0x140fe2000000000a */
[----:B------:R-:W-:Y:S01]  /*30de0*/  FFMA R13, R9, 1.8477590084075927734, R10 ;  /* 0x3fec835e090d7823 */ /* 0x000fe2000000000a */
[----:B------:R-:W-:Y:S01]  /*30df0*/  FFMA R9, R52, 0.66817861795425415039, R15 ;  /* 0x3f2b0dc134097823 */ /* 0x000fe2000000000f */
[----:B------:R-:W-:Y:S01]  /*30e00*/  FFMA R15, R15, -0.66817861795425415039, R52 ;  /* 0xbf2b0dc10f0f7823 */ /* 0x000fe20000000034 */
[----:B------:R-:W-:Y:S01]  /*30e10*/  FADD R17, R40, R23 ;  /* 0x0000001728117221 */ /* 0x000fe20000000000 */
[----:B------:R0:W5:Y:S01]  /*30e20*/  LDL.LU R7, [R1+0xf0] ;  /* 0x0000f00001077983 */ /* 0x0001620000300800 */
[C-C-:B------:R-:W-:Y:S01]  /*30e30*/  FFMA R42, R9.reuse, -1.6629391908645629883, R41.reuse ;  /* 0xbfd4db31092a7823 */ /* 0x140fe20000000029 */
[----:B------:R-:W-:Y:S01]  /*30e40*/  FFMA R41, R9, 1.6629391908645629883, R41 ;  /* 0x3fd4db3109297823 */ /* 0x000fe20000000029 */
[C-C-:B------:R-:W-:Y:S01]  /*30e50*/  FFMA R10, R11.reuse, -1.9615705013275146484, R12.reuse ;  /* 0xbffb14be0b0a7823 */ /* 0x140fe2000000000c */
[----:B------:R-:W-:Y:S01]  /*30e60*/  FFMA R9, R11, 1.9615705013275146484, R12 ;  /* 0x3ffb14be0b097823 */ /* 0x000fe2000000000c */
[C-C-:B------:R-:W-:Y:S01]  /*30e70*/  FFMA R11, R15.reuse, -1.6629391908645629883, R13.reuse ;  /* 0xbfd4db310f0b7823 */ /* 0x140fe2000000000d */
[----:B------:R-:W-:Y:S01]  /*30e80*/  FFMA R12, R15, 1.6629391908645629883, R13 ;  /* 0x3fd4db310f0c7823 */ /* 0x000fe2000000000d */
[----:B------:R0:W5:Y:S01]  /*30e90*/  LDL.LU R6, [R1+0xec] ;  /* 0x0000ec0001067983 */ /* 0x0001620000300800 */
[C-C-:B------:R-:W-:Y:S01]  /*30ea0*/  FFMA R15, R5.reuse, 1.4142135381698608398, R31.reuse ;  /* 0x3fb504f3050f7823 */ /* 0x140fe2000000001f */
[----:B------:R-:W-:Y:S01]  /*30eb0*/  FFMA R13, R5, 1.4142135381698608398, -R31 ;  /* 0x3fb504f3050d7823 */ /* 0x000fe2000000081f */
[----:B------:R-:W-:Y:S01]  /*30ec0*/  FFMA R2, R4, 0.41421356797218322754, -R2 ;  /* 0x3ed413cd04027823 */ /* 0x000fe20000000802 */
[----:B------:R0:W5:Y:S01]  /*30ed0*/  LDL.LU R5, [R1+0xe8] ;  /* 0x0000e80001057983 */ /* 0x0001620000300800 */
[C-C-:B------:R-:W-:Y:S01]  /*30ee0*/  FFMA R26, R17.reuse, 0.70710676908493041992, R3.reuse ;  /* 0x3f3504f3111a7823 */ /* 0x140fe20000000003 */
[----:B------:R-:W-:-:S02]  /*30ef0*/  FFMA R17, R17, -0.70710676908493041992, R3 ;  /* 0xbf3504f311117823 */ /* 0x000fc40000000003 */
[----:B------:R0:W5:Y:S04]  /*30f00*/  LDL.LU R4, [R1+0xe4] ;  /* 0x0000e40001047983 */ /* 0x0001680000300800 */
[----:B------:R0:W5:Y:S04]  /*30f10*/  LDL.LU R3, [R1+0xe0] ;  /* 0x0000e00001037983 */ /* 0x0001680000300800 */
[----:B------:R0:W5:Y:S04]  /*30f20*/  LDL.LU R30, [R1+0xd8] ;  /* 0x0000d800011e7983 */ /* 0x0001680000300800 */
[----:B------:R0:W5:Y:S01]  /*30f30*/  LDL R20, [R1+0xd0] ;  /* 0x0000d00001147983 */ /* 0x0001620000100800 */
[----:B------:R-:W-:Y:S01]  /*30f40*/  FADD R23, R40, -R23 ;  /* 0x8000001728177221 */ /* 0x000fe20000000000 */
[C-C-:B------:R-:W-:Y:S01]  /*30f50*/  FFMA R47, R18.reuse, -1.9615705013275146484, R36.reuse ;  /* 0xbffb14be122f7823 */ /* 0x140fe20000000024 */
[----:B------:R-:W-:-:S02]  /*30f60*/  FFMA R36, R18, 1.9615705013275146484, R36 ;  /* 0x3ffb14be12247823 */ /* 0x000fc40000000024 */
[C-C-:B-1----:R-:W-:Y:S01]  /*30f70*/  FFMA R18, R23.reuse, -0.70710676908493041992, R60.reuse ;  /* 0xbf3504f317127823 */ /* 0x142fe2000000003c */
        /* <DEDUP_REMOVED lines=8> */
[----:B------:R-:W-:-:S02]  /*31000*/  MOV R21, 0x181f ;  /* 0x0000181f00157802 */ /* 0x000fc40000000f00 */
[----:B------:R-:W-:Y:S01]  /*31010*/  MOV R32, 0xffffffff ;  /* 0xffffffff00207802 */ /* 0x000fe20000000f00 */
[C-C-:B------:R-:W-:Y:S01]  /*31020*/  FFMA R28, R2.reuse, -1.8477590084075927734, R13.reuse ;  /* 0xbfec835e021c7823 */ /* 0x140fe2000000000d */
[----:B------:R-:W-:Y:S01]  /*31030*/  FFMA R2, R2, 1.8477590084075927734, R13 ;  /* 0x3fec835e02027823 */ /* 0x000fe2000000000d */
[----:B------:R-:W-:-:S04]  /*31040*/  FFMA R13, R17, 0.66817861795425415039, R18 ;  /* 0x3f2b0dc1110d7823 */ /* 0x000fc80000000012 */
[C-C-:B------:R-:W-:Y:S01]  /*31050*/  FFMA R40, R13.reuse, -1.6629391908645629883, R28.reuse ;  /* 0xbfd4db310d287823 */ /* 0x140fe2000000001c */
[----:B------:R-:W-:Y:S01]  /*31060*/  FFMA R28, R13, 1.6629391908645629883, R28 ;  /* 0x3fd4db310d1c7823 */ /* 0x000fe2000000001c */
[----:B------:R-:W-:Y:S01]  /*31070*/  FFMA R17, R18, -0.66817861795425415039, R17 ;  /* 0xbf2b0dc112117823 */ /* 0x000fe20000000011 */
[C-C-:B------:R-:W-:Y:S01]  /*31080*/  FFMA R27, R26.reuse, -1.9615705013275146484, R15.reuse ;  /* 0xbffb14be1a1b7823 */ /* 0x140fe2000000000f */
[----:B------:R-:W-:Y:S02]  /*31090*/  FFMA R26, R26, 1.9615705013275146484, R15 ;  /* 0x3ffb14be1a1a7823 */ /* 0x000fe4000000000f */
[C-C-:B------:R-:W-:Y:S01]  /*310a0*/  FFMA R25, R17.reuse, -1.6629391908645629883, R2.reuse ;  /* 0xbfd4db3111197823 */ /* 0x140fe20000000002 */
[----:B------:R-:W-:Y:S01]  /*310b0*/  FFMA R24, R17, 1.6629391908645629883, R2 ;  /* 0x3fd4db3111187823 */ /* 0x000fe20000000002 */
[----:B---3--:R-:W-:-:S04]  /*310c0*/  FADD R19, R8, UR4 ;  /* 0x0000000408137e21 */ /* 0x008fc80008000000 */
[----:B------:R-:W-:Y:S01]  /*310d0*/  FADD R19, R19, -UR5 ;  /* 0x8000000513137e21 */ /* 0x000fe20008000000 */
[----:B0-2---:R-:W-:-:S07]  /*310e0*/  SHF.R.S32.HI R15, RZ, 0x1f, R0 ;  /* 0x0000001fff0f7819 */ /* 0x005fce0000011400 */
[----:B-----5:R-:W-:Y:S05]  /*310f0*/  WARPSYNC.COLLECTIVE R32, `(.L_x_9388) ;  /* 0x0000000020087348 */ /* 0x020fea0003c00000 */
[----:B-----5:R0:W1:Y:S02]  /*31100*/  SHFL.IDX P2, R22, R20, R23, R21 ;  /* 0x0000001714167389 */ /* 0x0200640000040015 */
[----:B01----:R-:W-:Y:S05]  /*31110*/  ENDCOLLECTIVE ;  /* 0x000000000000791b */ /* 0x003fea0003800000 */
.L_x_9388:
[----:B------:R-:W-:Y:S02]  /*31120*/  MOV R20, R14 ;  /* 0x0000000e00147202 */ /* 0x000fe40000000f00 */
[----:B------:R-:W-:-:S07]  /*31130*/  MOV R13, R22 ;  /* 0x00000016000d7202 */ /* 0x000fce0000000f00 */
[----:B------:R-:W-:Y:S05]  /*31140*/  WARPSYNC.COLLECTIVE R32, `(.L_x_9389) ;  /* 0x0000000020087348 */ /* 0x000fea0003c00000 */
[----:B------:R0:W1:Y:S02]  /*31150*/  SHFL.IDX P2, R22, R20, R23, R21 ;  /* 0x0000001714167389 */ /* 0x0000640000040015 */
[----:B01----:R-:W-:Y:S05]  /*31160*/  ENDCOLLECTIVE ;  /* 0x000000000000791b */ /* 0x003fea0003800000 */
.L_x_9389:
[----:B------:R-:W-:Y:S02]  /*31170*/  MOV R20, R16 ;  /* 0x0000001000147202 */ /* 0x000fe40000000f00 */
[----:B------:R-:W-:-:S07]  /*31180*/  MOV R33, R22 ;  /* 0x0000001600217202 */ /* 0x000fce0000000f00 */
[----:B------:R-:W-:Y:S05]  /*31190*/  WARPSYNC.COLLECTIVE R32, `(.L_x_9390) ;  /* 0x0000000020087348 */ /* 0x000fea0003c00000 */
[----:B------:R0:W1:Y:S02]  /*311a0*/  SHFL.IDX P2, R22, R20, R23, R21 ;  /* 0x0000001714167389 */ /* 0x0000640000040015 */
[----:B01----:R-:W-:Y:S05]  /*311b0*/  ENDCOLLECTIVE ;  /* 0x000000000000791b */ /* 0x003fea0003800000 */
.L_x_9390:
[----:B------:R-:W-:Y:S02]  /*311c0*/  IADD3 R18, PT, PT, R0, R30, RZ ;  /* 0x0000001e00127210 */ /* 0x000fe40007ffe0ff */
[----:B------:R-:W-:Y:S02]  /*311d0*/  SHF.L.U32 R17, R30, 0x1, RZ ;  /* 0x000000011e117819 */ /* 0x000fe400000006ff */
[----:B------:R-:W-:Y:S02]  /*311e0*/  SHF.R.S32.HI R2, RZ, 0x1f, R18 ;  /* 0x0000001fff027819 */ /* 0x000fe40000011412 */
[----:B------:R-:W-:Y:S01]  /*311f0*/  MOV R20, R22 ;  /* 0x0000001600147202 */ /* 0x000fe20000000f00 */
[----:B------:R-:W-:Y:S06]  /*31200*/  BRA `(.L_x_9391) ;  /* 0xfffffdfc00247947 */ /* 0x000fec000383ffff */
.L_x_8320:
[----:B0-----:R0:W5:Y:S01]  /*31210*/  LDL R20, [R1+0xd0] ;  /* 0x0000d00001147983 */ /* 0x0011620000100800 */
[----:B------:R-:W-:Y:S01]  /*31220*/  HFMA2 R23, -RZ, RZ, 0, 5.9604644775390625e-08 ;  /* 0x00000001ff177431 */ /* 0x000fe200000001ff */
[----:B------:R-:W-:Y:S01]  /*31230*/  BSSY B0, `(.L_x_9392) ;  /* 0x0000006000007945 */ /* 0x000fe20003800000 */
[----:B------:R-:W-:Y:S02]  /*31240*/  MOV R21, 0x181f ;  /* 0x0000181f00157802 */ /* 0x000fe40000000f00 */
[----:B------:R-:W-:-:S07]  /*31250*/  MOV R32, 0xffffffff ;  /* 0xffffffff00207802 */ /* 0x000fce0000000f00 */
[----:B0----5:R-:W-:Y:S05]  /*31260*/  WARPSYNC.COLLECTIVE R32, `(.L_x_9393) ;  /* 0x0000000020087348 */ /* 0x021fea0003c00000 */
[----:B-----5:R1:W2:Y:S02]  /*31270*/  SHFL.IDX P2, R22, R20, R23, R21 ;  /* 0x0000001714167389 */ /* 0x0202a40000040015 */
[----:B012---:R-:W-:Y:S05]  /*31280*/  ENDCOLLECTIVE ;  /* 0x000000000000791b */ /* 0x007fea0003800000 */
.L_x_9393:
[----:B------:R-:W-:Y:S05]  /*31290*/  BSYNC B0 ;  /* 0x0000000000007941 */ /* 0x000fea0003800000 */
.L_x_9392:
        /* <DEDUP_REMOVED lines=8> */
.L_x_9394:
[----:B------:R-:W-:Y:S02]  /*31320*/  MOV R20, R16 ;  /* 0x0000001000147202 */ /* 0x000fe40000000f00 */
[----:B------:R-:W-:-:S07]  /*31330*/  MOV R33, R22 ;  /* 0x0000001600217202 */ /* 0x000fce0000000f00 */
[----:B------:R-:W-:Y:S05]  /*31340*/  WARPSYNC.COLLECTIVE R32, `(.L_x_9395) ;  /* 0x0000000020087348 */ /* 0x000fea0003c00000 */
[----:B------:R0:W1:Y:S02]  /*31350*/  SHFL.IDX P2, R22, R20, R23, R21 ;  /* 0x0000001714167389 */ /* 0x0000640000040015 */
[----:B01----:R-:W-:Y:S05]  /*31360*/  ENDCOLLECTIVE ;  /* 0x000000000000791b */ /* 0x003fea0003800000 */
.L_x_9395:
[----:B------:R-:W-:Y:S01]  /*31370*/  MOV R20, R22 ;  /* 0x0000001600147202 */ /* 0x000fe20000000f00 */
[----:B------:R-:W-:Y:S06]  /*31380*/  BRA `(.L_x_9396) ;  /* 0xfffffe1400647947 */ /* 0x000fec000383ffff */
.L_x_8417:
[----:B-1----:R1:W5:Y:S01]  /*31390*/  LDL R20, [R1+0xd0] ;  /* 0x0000d00001147983 */ /* 0x0023620000100800 */
[----:B0-----:R-:W-:Y:S01]  /*313a0*/  HFMA2 R23, -RZ, RZ, 0, 1.1920928955078125e-07 ;  /* 0x00000002ff177431 */ /* 0x001fe200000001ff */
[----:B------:R-:W-:Y:S01]  /*313b0*/  BSSY B0, `(.L_x_9397) ;  /* 0x0000006000007945 */ /* 0x000fe20003800000 */
[----:B------:R-:W-:Y:S02]  /*313c0*/  MOV R21, 0x181f ;  /* 0x0000181f00157802 */ /* 0x000fe40000000f00 */
[----:B------:R-:W-:-:S07]  /*313d0*/  MOV R32, 0xffffffff ;  /* 0xffffffff00207802 */ /* 0x000fce0000000f00 */
[----:B-1---5:R-:W-:Y:S05]  /*313e0*/  WARPSYNC.COLLECTIVE R32, `(.L_x_9398) ;  /* 0x0000000020087348 */ /* 0x022fea0003c00000 */
[----:B-----5:R0:W2:Y:S02]  /*313f0*/  SHFL.IDX P2, R22, R20, R23, R21 ;  /* 0x0000001714167389 */ /* 0x0200a40000040015 */
[----:B012---:R-:W-:Y:S05]  /*31400*/  ENDCOLLECTIVE ;  /* 0x000000000000791b */ /* 0x007fea0003800000 */
.L_x_9398:
[----:B------:R-:W-:Y:S05]  /*31410*/  BSYNC B0 ;  /* 0x0000000000007941 */ /* 0x000fea0003800000 */
.L_x_9397:
        /* <DEDUP_REMOVED lines=8> */
.L_x_9399:
[----:B------:R-:W-:Y:S02]  /*314a0*/  MOV R20, R16 ;  /* 0x0000001000147202 */ /* 0x000fe40000000f00 */
[----:B------:R-:W-:-:S07]  /*314b0*/  MOV R24, R22 ;  /* 0x0000001600187202 */ /* 0x000fce0000000f00 */
[----:B------:R-:W-:Y:S05]  /*314c0*/  WARPSYNC.COLLECTIVE R32, `(.L_x_9400) ;  /* 0x0000000020087348 */ /* 0x000fea0003c00000 */
[----:B------:R0:W1:Y:S02]  /*314d0*/  SHFL.IDX P2, R22, R20, R23, R21 ;  /* 0x0000001714167389 */ /* 0x0000640000040015 */
[----:B01----:R-:W-:Y:S05]  /*314e0*/  ENDCOLLECTIVE ;  /* 0x000000000000791b */ /* 0x003fea0003800000 */
.L_x_9400:
[----:B------:R-:W-:Y:S01]  /*314f0*/  MOV R20, R22 ;  /* 0x0000001600147202 */ /* 0x000fe20000000f00 */
[----:B------:R-:W-:Y:S06]  /*31500*/  BRA `(.L_x_9401) ;  /* 0xfffffe2c00907947 */ /* 0x000fec000383ffff */
.L_x_8514:
[----:B-1----:R1:W5:Y:S01]  /*31510*/  LDL R20, [R1+0xd0] ;  /* 0x0000d00001147983 */ /* 0x0023620000100800 */
[----:B0-----:R-:W-:Y:S01]  /*31520*/  HFMA2 R23, -RZ, RZ, 0, 1.78813934326171875e-07 ;  /* 0x00000003ff177431 */ /* 0x001fe200000001ff */
[----:B------:R-:W-:Y:S01]  /*31530*/  BSSY B0, `(.L_x_9402) ;  /* 0x0000006000007945 */ /* 0x000fe20003800000 */
[----:B------:R-:W-:Y:S02]  /*31540*/  MOV R21, 0x181f ;  /* 0x0000181f00157802 */ /* 0x000fe40000000f00 */
[----:B------:R-:W-:-:S07]  /*31550*/  MOV R32, 0xffffffff ;  /* 0xffffffff00207802 */ /* 0x000fce0000000f00 */
[----:B-1---5:R-:W-:Y:S05]  /*31560*/  WARPSYNC.COLLECTIVE R32, `(.L_x_9403) ;  /* 0x0000000020087348 */ /* 0x022fea0003c00000 */
[----:B-----5:R0:W2:Y:S02]  /*31570*/  SHFL.IDX P2, R22, R20, R23, R21 ;  /* 0x0000001714167389 */ /* 0x0200a40000040015 */
[----:B012---:R-:W-:Y:S05]  /*31580*/  ENDCOLLECTIVE ;  /* 0x000000000000791b */ /* 0x007fea0003800000 */
.L_x_9403:
[----:B------:R-:W-:Y:S05]  /*31590*/  BSYNC B0 ;  /* 0x0000000000007941 */ /* 0x000fea0003800000 */
.L_x_9402:
        /* <DEDUP_REMOVED lines=8> */
.L_x_9404:
[----:B------:R-:W-:Y:S02]  /*31620*/  MOV R20, R16 ;  /* 0x0000001000147202 */ /* 0x000fe40000000f00 */
[----:B------:R-:W-:-:S07]  /*31630*/  MOV R24, R22 ;  /* 0x0000001600187202 */ /* 0x000fce0000000f00 */
[----:B------:R-:W-:Y:S05]  /*31640*/  WARPSYNC.COLLECTIVE R32, `(.L_x_9405) ;  /* 0x0000000020087348 */ /* 0x000fea0003c00000 */
[----:B------:R0:W1:Y:S02]  /*31650*/  SHFL.IDX P2, R22, R20, R23, R21 ;  /* 0x0000001714167389 */ /* 0x0000640000040015 */
[----:B01----:R-:W-:Y:S05]  /*31660*/  ENDCOLLECTIVE ;  /* 0x000000000000791b */ /* 0x003fea0003800000 */
.L_x_9405:
[----:B------:R-:W-:Y:S01]  /*31670*/  MOV R20, R22 ;  /* 0x0000001600147202 */ /* 0x000fe20000000f00 */
[----:B------:R-:W-:Y:S06]  /*31680*/  BRA `(.L_x_9406) ;  /* 0xfffffe4400c47947 */ /* 0x000fec000383ffff */
.L_x_8611:
[----:B--2---:R2:W5:Y:S01]  /*31690*/  LDL R20, [R1+0xd0] ;  /* 0x0000d00001147983 */ /* 0x0045620000100800 */
[----:B-1----:R-:W-:Y:S01]  /*316a0*/  HFMA2 R23, -RZ, RZ, 0, 2.384185791015625e-07 ;  /* 0x00000004ff177431 */ /* 0x002fe200000001ff */
[----:B------:R-:W-:Y:S01]  /*316b0*/  BSSY B0, `(.L_x_9407) ;  /* 0x0000006000007945 */ /* 0x000fe20003800000 */
[----:B------:R-:W-:Y:S02]  /*316c0*/  MOV R21, 0x181f ;  /* 0x0000181f00157802 */ /* 0x000fe40000000f00 */
[----:B------:R-:W-:-:S07]  /*316d0*/  MOV R32, 0xffffffff ;  /* 0xffffffff00207802 */ /* 0x000fce0000000f00 */
[----:B0-2--5:R-:W-:Y:S05]  /*316e0*/  WARPSYNC.COLLECTIVE R32, `(.L_x_9408) ;  /* 0x0000000020087348 */ /* 0x025fea0003c00000 */
[----:B-----5:R1:W3:Y:S02]  /*316f0*/  SHFL.IDX P2, R22, R20, R23, R21 ;  /* 0x0000001714167389 */ /* 0x0202e40000040015 */
[----:B0123--:R-:W-:Y:S05]  /*31700*/  ENDCOLLECTIVE ;  /* 0x000000000000791b */ /* 0x00ffea0003800000 */
.L_x_9408:
[----:B------:R-:W-:Y:S05]  /*31710*/  BSYNC B0 ;  /* 0x0000000000007941 */ /* 0x000fea0003800000 */
.L_x_9407:
        /* <DEDUP_REMOVED lines=8> */
.L_x_9409:
[----:B------:R-:W-:Y:S02]  /*317a0*/  MOV R20, R16 ;  /* 0x0000001000147202 */ /* 0x000fe40000000f00 */
[----:B------:R-:W-:-:S07]  /*317b0*/  MOV R10, R22 ;  /* 0x00000016000a7202 */ /* 0x000fce0000000f00 */
[----:B------:R-:W-:Y:S05]  /*317c0*/  WARPSYNC.COLLECTIVE R32, `(.L_x_9410) ;  /* 0x0000000020087348 */ /* 0x000fea0003c00000 */
[----:B------:R0:W1:Y:S02]  /*317d0*/  SHFL.IDX P2, R22, R20, R23, R21 ;  /* 0x0000001714167389 */ /* 0x0000640000040015 */
[----:B01----:R-:W-:Y:S05]  /*317e0*/  ENDCOLLECTIVE ;  /* 0x000000000000791b */ /* 0x003fea0003800000 */
.L_x_9410:
[----:B------:R-:W-:Y:S05]  /*317f0*/  BRA `(.L_x_9411) ;  /* 0xfffffe6000007947 */ /* 0x000fea000383ffff */
.L_x_8708:
[----:B0-----:R0:W5:Y:S01]  /*31800*/  LDL R20, [R1+0xd0] ;  /* 0x0000d00001147983 */ /* 0x0011620000100800 */
[----:B------:R-:W-:Y:S01]  /*31810*/  HFMA2 R23, -RZ, RZ, 0, 2.98023223876953125e-07 ;  /* 0x00000005ff177431 */ /* 0x000fe200000001ff */
[----:B------:R-:W-:Y:S01]  /*31820*/  BSSY B0, `(.L_x_9412) ;  /* 0x0000006000007945 */ /* 0x000fe20003800000 */
[----:B------:R-:W-:Y:S02]  /*31830*/  MOV R21, 0x181f ;  /* 0x0000181f00157802 */ /* 0x000fe40000000f00 */
[----:B------:R-:W-:-:S07]  /*31840*/  MOV R32, 0xffffffff ;  /* 0xffffffff00207802 */ /* 0x000fce0000000f00 */
[----:B0----5:R-:W-:Y:S05]  /*31850*/  WARPSYNC.COLLECTIVE R32, `(.L_x_9413) ;  /* 0x0000000020087348 */ /* 0x021fea0003c00000 */
[----:B-----5:R1:W2:Y:S02]  /*31860*/  SHFL.IDX P2, R22, R20, R23, R21 ;  /* 0x0000001714167389 */ /* 0x0202a40000040015 */
[----:B012---:R-:W-:Y:S05]  /*31870*/  ENDCOLLECTIVE ;  /* 0x000000000000791b */ /* 0x007fea0003800000 */
.L_x_9413:
[----:B------:R-:W-:Y:S05]  /*31880*/  BSYNC B0 ;  /* 0x0000000000007941 */ /* 0x000fea0003800000 */
.L_x_9412:
        /* <DEDUP_REMOVED lines=8> */
.L_x_9414:
[----:B------:R-:W-:Y:S02]  /*31910*/  MOV R20, R16 ;  /* 0x0000001000147202 */ /* 0x000fe40000000f00 */
[----:B------:R-:W-:-:S07]  /*31920*/  MOV R10, R22 ;  /* 0x00000016000a7202 */ /* 0x000fce0000000f00 */
[----:B------:R-:W-:Y:S05]  /*31930*/  WARPSYNC.COLLECTIVE R32, `(.L_x_9415) ;  /* 0x0000000020087348 */ /* 0x000fea0003c00000 */
[----:B------:R0:W1:Y:S02]  /*31940*/  SHFL.IDX P2, R22, R20, R23, R21 ;  /* 0x0000001714167389 */ /* 0x0000640000040015 */
[----:B01----:R-:W-:Y:S05]  /*31950*/  ENDCOLLECTIVE ;  /* 0x000000000000791b */ /* 0x003fea0003800000 */
.L_x_9415:
[----:B------:R-:W-:Y:S05]  /*31960*/  BRA `(.L_x_9416) ;  /* 0xfffffe7800487947 */ /* 0x000fea000383ffff */
.L_x_8805:
[----:B0-----:R0:W5:Y:S01]  /*31970*/  LDL R20, [R1+0xd0] ;  /* 0x0000d00001147983 */ /* 0x0011620000100800 */
[----:B------:R-:W-:Y:S01]  /*31980*/  HFMA2 R23, -RZ, RZ, 0, 3.5762786865234375e-07 ;  /* 0x00000006ff177431 */ /* 0x000fe200000001ff */
[----:B------:R-:W-:Y:S01]  /*31990*/  BSSY B0, `(.L_x_9417) ;  /* 0x0000006000007945 */ /* 0x000fe20003800000 */
[----:B------:R-:W-:Y:S02]  /*319a0*/  MOV R21, 0x181f ;  /* 0x0000181f00157802 */ /* 0x000fe40000000f00 */
[----:B------:R-:W-:-:S07]  /*319b0*/  MOV R32, 0xffffffff ;  /* 0xffffffff00207802 */ /* 0x000fce0000000f00 */
[----:B0----5:R-:W-:Y:S05]  /*319c0*/  WARPSYNC.COLLECTIVE R32, `(.L_x_9418) ;  /* 0x0000000020087348 */ /* 0x021fea0003c00000 */
[----:B-----5:R1:W2:Y:S02]  /*319d0*/  SHFL.IDX P2, R22, R20, R23, R21 ;  /* 0x0000001714167389 */ /* 0x0202a40000040015 */
[----:B012---:R-:W-:Y:S05]  /*319e0*/  ENDCOLLECTIVE ;  /* 0x000000000000791b */ /* 0x007fea0003800000 */
.L_x_9418:
[----:B------:R-:W-:Y:S05]  /*319f0*/  BSYNC B0 ;  /* 0x0000000000007941 */ /* 0x000fea0003800000 */
.L_x_9417:
        /* <DEDUP_REMOVED lines=8> */
.L_x_9419:
[----:B------:R-:W-:Y:S02]  /*31a80*/  MOV R20, R16 ;  /* 0x0000001000147202 */ /* 0x000fe40000000f00 */
[----:B------:R-:W-:-:S07]  /*31a90*/  MOV R10, R22 ;  /* 0x00000016000a7202 */ /* 0x000fce0000000f00 */
[----:B------:R-:W-:Y:S05]  /*31aa0*/  WARPSYNC.COLLECTIVE R32, `(.L_x_9420) ;  /* 0x0000000020087348 */ /* 0x000fea0003c00000 */
[----:B------:R0:W1:Y:S02]  /*31ab0*/  SHFL.IDX P2, R22, R20, R23, R21 ;  /* 0x0000001714167389 */ /* 0x0000640000040015 */
[----:B01----:R-:W-:Y:S05]  /*31ac0*/  ENDCOLLECTIVE ;  /* 0x000000000000791b */ /* 0x003fea0003800000 */
.L_x_9420:
[----:B------:R-:W-:Y:S05]  /*31ad0*/  BRA `(.L_x_9421) ;  /* 0xfffffe9000907947 */ /* 0x000fea000383ffff */
.L_x_8902:
[----:B0-----:R0:W5:Y:S01]  /*31ae0*/  LDL.LU R20, [R1+0xd0] ;  /* 0x0000d00001147983 */ /* 0x0011620000300800 */
[----:B------:R-:W-:Y:S01]  /*31af0*/  HFMA2 R23, -RZ, RZ, 0, 4.17232513427734375e-07 ;  /* 0x00000007ff177431 */ /* 0x000fe200000001ff */
[----:B------:R-:W-:Y:S01]  /*31b00*/  BSSY B0, `(.L_x_9422) ;  /* 0x0000006000007945 */ /* 0x000fe20003800000 */
[----:B------:R-:W-:Y:S02]  /*31b10*/  MOV R21, 0x181f ;  /* 0x0000181f00157802 */ /* 0x000fe40000000f00 */
[----:B------:R-:W-:-:S07]  /*31b20*/  MOV R32, 0xffffffff ;  /* 0xffffffff00207802 */ /* 0x000fce0000000f00 */
[----:B0----5:R-:W-:Y:S05]  /*31b30*/  WARPSYNC.COLLECTIVE R32, `(.L_x_9423) ;  /* 0x0000000020087348 */ /* 0x021fea0003c00000 */
[----:B-----5:R1:W2:Y:S02]  /*31b40*/  SHFL.IDX P2, R22, R20, R23, R21 ;  /* 0x0000001714167389 */ /* 0x0202a40000040015 */
[----:B012---:R-:W-:Y:S05]  /*31b50*/  ENDCOLLECTIVE ;  /* 0x000000000000791b */ /* 0x007fea0003800000 */
.L_x_9423:
[----:B------:R-:W-:Y:S05]  /*31b60*/  BSYNC B0 ;  /* 0x0000000000007941 */ /* 0x000fea0003800000 */
.L_x_9422:
        /* <DEDUP_REMOVED lines=8> */
.L_x_9424:
[----:B------:R-:W-:Y:S02]  /*31bf0*/  MOV R20, R16 ;  /* 0x0000001000147202 */ /* 0x000fe40000000f00 */
[----:B------:R-:W-:-:S07]  /*31c00*/  MOV R14, R22 ;  /* 0x00000016000e7202 */ /* 0x000fce0000000f00 */
[----:B------:R-:W-:Y:S05]  /*31c10*/  WARPSYNC.COLLECTIVE R32, `(.L_x_9425) ;  /* 0x0000000020087348 */ /* 0x000fea0003c00000 */
[----:B------:R0:W1:Y:S02]  /*31c20*/  SHFL.IDX P2, R22, R20, R23, R21 ;  /* 0x0000001714167389 */ /* 0x0000640000040015 */
[----:B01----:R-:W-:Y:S05]  /*31c30*/  ENDCOLLECTIVE ;  /* 0x000000000000791b */ /* 0x003fea0003800000 */
.L_x_9425:
[----:B------:R-:W-:Y:S05]  /*31c40*/  BRA `(.L_x_9426) ;  /* 0xfffffea800d87947 */ /* 0x000fea000383ffff */
        .weak           $__internal_6_$__cuda_sm20_rcp_rn_f32_slowpath
        .type           $__internal_6_$__cuda_sm20_rcp_rn_f32_slowpath,@function
        .size           $__internal_6_$__cuda_sm20_rcp_rn_f32_slowpath,(.L_x_17590 - $__internal_6_$__cuda_sm20_rcp_rn_f32_slowpath)
$__internal_6_$__cuda_sm20_rcp_rn_f32_slowpath:
        /* <DEDUP_REMOVED lines=15> */
.L_x_9428:
        /* <DEDUP_REMOVED lines=39> */
.L_x_9430:
[----:B------:R-:W0:Y:S02]  /*31fb0*/  MUFU.RCP R8, R8 ;  /* 0x0000000800087308 */ /* 0x000e240000001000 */
.L_x_9429:
[----:B------:R-:W-:Y:S05]  /*31fc0*/  BSYNC.RECONVERGENT B1 ;  /* 0x0000000000017941 */ /* 0x000fea0003800200 */
.L_x_9427:
[----:B------:R-:W-:Y:S01]  /*31fd0*/  HFMA2 R13, -RZ, RZ, 0, 0 ;  /* 0x00000000ff0d7431 */ /* 0x000fe200000001ff */
[----:B------:R-:W-:-:S04]  /*31fe0*/  MOV R12, R32 ;  /* 0x00000020000c7202 */ /* 0x000fc80000000f00 */
[----:B0-----:R-:W-:Y:S05]  /*31ff0*/  RET.REL.NODEC R12 `(_Z4bm3dILb1ELb0ELb0EEvPfPKfiiifiiiiifff) ;  /* 0xfffffce00c007950 */ /* 0x001fea0003c3ffff */
.L_x_9431:
        /* <DEDUP_REMOVED lines=16> */
.L_x_17590:


//--------------------- .text._Z4bm3dILb1ELb0ELb1EEvPfPKfiiifiiiiifff --------------------------
	.section	.text._Z4bm3dILb1ELb0ELb1EEvPfPKfiiifiiiiifff,"ax",@progbits
	.align	128
.text._Z4bm3dILb1ELb0ELb1EEvPfPKfiiifiiiiifff:
        .type           _Z4bm3dILb1ELb0ELb1EEvPfPKfiiifiiiiifff,@function
        .size           _Z4bm3dILb1ELb0ELb1EEvPfPKfiiifiiiiifff,(.L_x_17592 - _Z4bm3dILb1ELb0ELb1EEvPfPKfiiifiiiiifff)
        .other          _Z4bm3dILb1ELb0ELb1EEvPfPKfiiifiiiiifff,@"STO_CUDA_ENTRY STV_DEFAULT"
_Z4bm3dILb1ELb0ELb1EEvPfPKfiiifiiiiifff:
        /* <DEDUP_REMOVED lines=62> */
.L_x_9432:
[----:B------:R-:W-:Y:S01]  /*03e0*/  HFMA2 R11, -RZ, RZ, 0, 1.5199184417724609375e-05 ;  /* 0x000000ffff0b7431 */ /* 0x000fe200000001ff */
[----:B------:R-:W-:-:S04]  /*03f0*/  LOP3.LUT R32, R35, 0xfffffff8, RZ, 0xc0, !PT ;  /* 0xfffffff823207812 */ /* 0x000fc800078ec0ff */
[----:B------:R-:W-:-:S07]  /*0400*/  SHF.L.U32 R32, R11, R32, RZ ;  /* 0x000000200b207219 */ /* 0x000fce00000006ff */
.L_x_9433:
        /* <DEDUP_REMOVED lines=19> */
.L_x_9442:
        /* <DEDUP_REMOVED lines=61> */
.L_x_10414:
        /* <DEDUP_REMOVED lines=8> */
.L_x_9438:
[----:B------:R-:W-:Y:S05]  /*0990*/  BSYNC B2 ;  /* 0x0000000000027941 */ /* 0x000fea0003800000 */
.L_x_9437:
[----:B------:R-:W0:Y:S01]  /*09a0*/  LDC R23, c[0x0][0x398] ;  /* 0x0000e600ff177b82 */ /* 0x000e220000000800 */
[----:B------:R-:W-:-:S13]  /*09b0*/  ISETP.NE.AND P0, PT, R14, R15, PT ;  /* 0x0000000f0e00720c */ /* 0x000fda0003f05270 */
[----:B------:R-:W-:Y:S05]  /*09c0*/  @!P0 BRA `(.L_x_9436) ;  /* 0x0000000400d88947 */ /* 0x000fea0003800000 */
.L_x_9441:
        /* <DEDUP_REMOVED lines=105> */
.L_x_10447:
        /* <DEDUP_REMOVED lines=13> */
.L_x_9436:
[----:B------:R-:W-:Y:S05]  /*1130*/  BSYNC B0 ;  /* 0x0000000000007941 */ /* 0x000fea0003800000 */
.L_x_9435:
[C---:B------:R-:W-:Y:S02]  /*1140*/  ISETP.NE.AND P0, PT, R21.reuse, R13, PT ;  /* 0x0000000d1500720c */ /* 0x040fe40003f05270 */
[----:B------:R-:W-:-:S11]  /*1150*/  IADD3 R21, PT, PT, R21, 0x1, RZ ;  /* 0x0000000115157810 */ /* 0x000fd60007ffe0ff */
[----:B------:R-:W-:Y:S05]  /*1160*/  @P0 BRA `(.L_x_9442) ;  /* 0xfffffff000f40947 */ /* 0x000fea000383ffff */
[----:B------:R-:W-:Y:S05]  /*1170*/  BSYNC B1 ;  /* 0x0000000000017941 */ /* 0x000fea0003800000 */
.L_x_9434:
        /* <DEDUP_REMOVED lines=17> */
.L_x_9466:
        /* <DEDUP_REMOVED lines=15> */
.L_x_9456:
[----:B------:R-:W-:-:S03]  /*1380*/  UMOV UR4, 0xffffffff ;  /* 0xffffffff00047882 */ /* 0x000fc60000000000 */
[----:B0-----:R-:W-:Y:S05]  /*1390*/  BRA.DIV UR4, `(.L_x_9445) ;  /* 0x00000276046c7947 */ /* 0x001fea000b800000 */
[----:B------:R1:W2:Y:S04]  /*13a0*/  SHFL.IDX PT, R27, R40, R44, 0x181f ;  /* 0x00181f2c281b7589 */ /* 0x0002a800000e0000 */
[----:B------:R1:W3:Y:S02]  /*13b0*/  SHFL.IDX PT, R24, R39, R44, 0x181f ;  /* 0x00181f2c27187589 */ /* 0x0002e400000e0000 */
.L_x_10451:
        /* <DEDUP_REMOVED lines=20> */
.L_x_9455:
        /* <DEDUP_REMOVED lines=63> */
.L_x_10468:
        /* <DEDUP_REMOVED lines=8> */
.L_x_9451:
[----:B------:R-:W-:Y:S05]  /*1970*/  BSYNC B2 ;  /* 0x0000000000027941 */ /* 0x000fea0003800000 */
.L_x_9450:
[----:B------:R-:W0:Y:S01]  /*1980*/  LDC R38, c[0x0][0x398] ;  /* 0x0000e600ff267b82 */ /* 0x000e220000000800 */
[----:B------:R-:W-:-:S13]  /*1990*/  ISETP.NE.AND P0, PT, R22, R21, PT ;  /* 0x000000151600720c */ /* 0x000fda0003f05270 */
[----:B------:R-:W-:Y:S05]  /*19a0*/  @!P0 BRA `(.L_x_9449) ;  /* 0x0000000400d88947 */ /* 0x000fea0003800000 */
.L_x_9454:
        /* <DEDUP_REMOVED lines=105> */
.L_x_10501:
        /* <DEDUP_REMOVED lines=13> */
.L_x_9449:
[----:B------:R-:W-:Y:S05]  /*2110*/  BSYNC B3 ;  /* 0x0000000000037941 */ /* 0x000fea0003800000 */
.L_x_9448:
[C---:B------:R-:W-:Y:S02]  /*2120*/  ISETP.NE.AND P0, PT, R23.reuse, R20, PT ;  /* 0x000000141700720c */ /* 0x040fe40003f05270 */
[----:B------:R-:W-:-:S11]  /*2130*/  IADD3 R23, PT, PT, R23, 0x1, RZ ;  /* 0x0000000117177810 */ /* 0x000fd60007ffe0ff */
[----:B------:R-:W-:Y:S05]  /*2140*/  @P0 BRA `(.L_x_9455) ;  /* 0xfffffff000ec0947 */ /* 0x000fea000383ffff */
.L_x_9447:
[----:B------:R-:W-:Y:S05]  /*2150*/  BSYNC B4 ;  /* 0x0000000000047941 */ /* 0x000fea0003800000 */
.L_x_9446:
[----:B------:R-:W2:Y:S01]  /*2160*/  LDCU UR4, c[0x0][0x3ac] ;  /* 0x00007580ff0477ac */ /* 0x000ea20008000800 */
[----:B-1----:R-:W-:Y:S02]  /*2170*/  IADD3 R44, PT, PT, R44, 0x1, RZ ;  /* 0x000000012c2c7810 */ /* 0x002fe40007ffe0ff */
[----:B--2---:R-:W-:-:S04]  /*2180*/  MOV R21, UR4 ;  /* 0x0000000400157c02 */ /* 0x004fc80008000f00 */
[----:B------:R-:W-:-:S13]  /*2190*/  ISETP.NE.AND P0, PT, R44, R21, PT ;  /* 0x000000152c00720c */ /* 0x000fda0003f05270 */
[----:B------:R-:W-:Y:S05]  /*21a0*/  @P0 BRA `(.L_x_9456) ;  /* 0xfffffff000740947 */ /* 0x000fea000383ffff */
[----:B------:R-:W-:Y:S05]  /*21b0*/  BSYNC B0 ;  /* 0x0000000000007941 */ /* 0x000fea0003800000 */
.L_x_9444:
        /* <DEDUP_REMOVED lines=12> */
.L_x_9462:
[----:B------:R-:W-:-:S03]  /*2280*/  UMOV UR4, 0xffffffff ;  /* 0xffffffff00047882 */ /* 0x000fc60000000000 */
[----:B------:R-:W-:Y:S05]  /*2290*/  BRA.DIV UR4, `(.L_x_9461) ;  /* 0x0000027e04387947 */ /* 0x000fea000b800000 */
[----:B------:R-:W1:Y:S01]  /*22a0*/  SHFL.IDX PT, R21, R19, R18, 0x181f ;  /* 0x00181f1213157589 */ /* 0x000e6200000e0000 */
[C---:B------:R-:W-:Y:S02]  /*22b0*/  IADD3 R34, PT, PT, R18.reuse, 0x1, RZ ;  /* 0x0000000112227810 */ /* 0x040fe40007ffe0ff */
[----:B------:R-:W-:Y:S01]  /*22c0*/  IADD3 R25, PT, PT, R18, 0x2, RZ ;  /* 0x0000000212197810 */ /* 0x000fe20007ffe0ff */
        /* <DEDUP_REMOVED lines=9> */
[----:B------:R-:W1:Y:S02]  /*2360*/  SHFL.UP PT, R20, R37, 0x1, 0x1800 ;  /* 0x0438000025147f89 */ /* 0x000e6400000e0000 */
[----:B-1----:R-:W-:Y:S02]  /*2370*/  @P3 ISETP.NE.AND P0, PT, R20, RZ, PT ;  /* 0x000000ff1400320c */ /* 0x002fe40003f05270 */
        /* <DEDUP_REMOVED lines=8> */
[----:B0-----:R-:W-:Y:S01]  /*2400*/  SHFL.UP PT, R38, R10, 0x1, 0x1800 ;  /* 0x043800000a267f89 */ /* 0x001fe200000e0000 */
        /* <DEDUP_REMOVED lines=50> */
.L_x_10535:
        /* <DEDUP_REMOVED lines=10> */
.L_x_9460:
[----:B------:R-:W-:Y:S05]  /*27d0*/  BSYNC B2 ;  /* 0x0000000000027941 */ /* 0x000fea0003800000 */
.L_x_9459:
        /* <DEDUP_REMOVED lines=9> */
[----:B0-----:R0:W0:Y:S04]  /*2870*/  SHFL.UP PT, R23, R15, 0x1, 0x1800 ;  /* 0x043800000f177f89 */ /* 0x00102800000e0000 */
[----:B------:R0:W0:Y:S01]  /*2880*/  SHFL.UP PT, R25, R14, 0x1, 0x1800 ;  /* 0x043800000e197f89 */ /* 0x00002200000e0000 */
[----:B-1----:R-:W-:-:S03]  /*2890*/  FSETP.GT.AND P2, PT, R10, R21, PT ;  /* 0x000000150a00720b */ /* 0x002fc60003f44000 */
[----:B------:R1:W0:Y:S01]  /*28a0*/  SHFL.UP PT, R45, R16, 0x1, 0x1800 ;  /* 0x04380000102d7f89 */ /* 0x00022200000e0000 */
[----:B------:R-:W-:-:S05]  /*28b0*/  SEL R37, RZ, 0x1, !P2 ;  /* 0x00000001ff257807 */ /* 0x000fca0005000000 */
[----:B---34-:R1:W0:Y:S04]  /*28c0*/  SHFL.UP PT, R26, R37, 0x1, 0x1800 ;  /* 0x04380000251a7f89 */ /* 0x01822800000e0000 */
.L_x_10545:
        /* <DEDUP_REMOVED lines=21> */
.L_x_10555:
        /* <DEDUP_REMOVED lines=21> */
.L_x_10565:
[----:B0-----:R-:W-:-:S04]  /*2b70*/  @P2 ISETP.NE.AND P0, PT, R18, RZ, PT ;  /* 0x000000ff1200220c */ /* 0x001fc80003f05270 */
[----:B------:R-:W-:-:S04]  /*2b80*/  @P2 ISETP.EQ.OR P0, PT, R0, RZ, !P0 ;  /* 0x000000ff0000220c */ /* 0x000fc80004702670 */
[----:B-1--4-:R-:W-:Y:S02]  /*2b90*/  @P2 FSEL R10, R19, R20, P0 ;  /* 0x00000014130a2208 */ /* 0x012fe40000000000 */
[----:B------:R-:W-:Y:S02]  /*2ba0*/  @P2 SEL R15, R17, R22, P0 ;  /* 0x00000016110f2207 */ /* 0x000fe40000000000 */
[----:B------:R-:W-:Y:S02]  /*2bb0*/  @P2 SEL R14, R24, R21, P0 ;  /* 0x00000015180e2207 */ /* 0x000fe40000000000 */
[----:B------:R-:W-:-:S07]  /*2bc0*/  @P2 SEL R16, R42, R45, P0 ;  /* 0x0000002d2a102207 */ /* 0x000fce0000000000 */
.L_x_9458:
[----:B------:R-:W-:Y:S05]  /*2bd0*/  BSYNC B0 ;  /* 0x0000000000007941 */ /* 0x000fea0003800000 */
.L_x_9457:
[----:B------:R-:W-:Y:S05]  /*2be0*/  @P1 BRA `(.L_x_9466) ;  /* 0xffffffe400a81947 */ /* 0x000fea000383ffff */
[----:B------:R-:W-:Y:S05]  /*2bf0*/  BSYNC B1 ;  /* 0x0000000000017941 */ /* 0x000fea0003800000 */
.L_x_9443:
[----:B------:R-:W1:Y:S02]  /*2c00*/  LDCU UR4, c[0x0][0x3a8] ;  /* 0x00007500ff0477ac */ /* 0x000e640008000800 */
[----:B-1----:R-:W-:-:S04]  /*2c10*/  MOV R17, UR4 ;  /* 0x0000000400117c02 */ /* 0x002fc80008000f00 */
[----:B------:R-:W-:-:S13]  /*2c20*/  ISETP.GE.AND P0, PT, R17, 0x1, PT ;  /* 0x000000011100780c */ /* 0x000fda0003f06270 */
[----:B------:R-:W-:Y:S05]  /*2c30*/  @!P0 BRA `(.L_x_9467) ;  /* 0x0000001800548947 */ /* 0x000fea0003800000 */
[----:B------:R-:W-:Y:S01]  /*2c40*/  HFMA2 R43, -RZ, RZ, 0, 5.9604644775390625e-08 ;  /* 0x00000001ff2b7431 */ /* 0x000fe200000001ff */
[----:B------:R-:W-:Y:S06]  /*2c50*/  BSSY B1, `(.L_x_9467) ;  /* 0x0000193000017945 */ /* 0x000fec0003800000 */
.L_x_9488:
        /* <DEDUP_REMOVED lines=11> */
.L_x_9480:
[----:B------:R-:W-:-:S03]  /*2d10*/  UMOV UR4, 0xffffffff ;  /* 0xffffffff00047882 */ /* 0x000fc60000000000 */
[----:B------:R-:W-:Y:S05]  /*2d20*/  BRA.DIV UR4, `(.L_x_9469) ;  /* 0x0000028a04187947 */ /* 0x000fea000b800000 */
[----:B------:R1:W2:Y:S04]  /*2d30*/  SHFL.IDX PT, R17, R12, R39, 0x181f ;  /* 0x00181f270c117589 */ /* 0x0002a800000e0000 */
[----:B------:R1:W3:Y:S02]  /*2d40*/  SHFL.IDX PT, R24, R11, R39, 0x181f ;  /* 0x00181f270b187589 */ /* 0x0002e400000e0000 */
.L_x_10569:
        /* <DEDUP_REMOVED lines=23> */
.L_x_9479:
        /* <DEDUP_REMOVED lines=66> */
.L_x_10586:
        /* <DEDUP_REMOVED lines=8> */
.L_x_9475:
[----:B------:R-:W-:Y:S05]  /*3360*/  BSYNC B2 ;  /* 0x0000000000027941 */ /* 0x000fea0003800000 */
.L_x_9474:
[----:B------:R-:W-:-:S13]  /*3370*/  ISETP.NE.AND P0, PT, R18, R19, PT ;  /* 0x000000131200720c */ /* 0x000fda0003f05270 */
[----:B------:R-:W-:Y:S05]  /*3380*/  @!P0 BRA `(.L_x_9473) ;  /* 0x0000000400c88947 */ /* 0x000fea0003800000 */
[----:B------:R-:W-:Y:S02]  /*3390*/  IADD3 R22, P0, PT, R30, 0x4, RZ ;  /* 0x000000041e167810 */ /* 0x000fe40007f1e0ff */
[----:B------:R-:W-:Y:S02]  /*33a0*/  IADD3 R47, PT, PT, -R18, R23, RZ ;  /* 0x00000017122f7210 */ /* 0x000fe40007ffe1ff */
[----:B------:R-:W-:Y:S02]  /*33b0*/  IADD3 R49, PT, PT, R23, -0x1, RZ ;  /* 0xffffffff17317810 */ /* 0x000fe40007ffe0ff */
[----:B------:R-:W-:-:S07]  /*33c0*/  IADD3.X R23, PT, PT, RZ, R31, RZ, P0, !PT ;  /* 0x0000001fff177210 */ /* 0x000fce00007fe4ff */
.L_x_9478:
        /* <DEDUP_REMOVED lines=31> */
[----:B------:R-:W-:-:S04]  /*35c0*/  IADD3 R47, PT, PT, R47, 0x2, RZ ;  /* 0x000000022f2f7810 */ /* 0x000fc80007ffe0ff */
[----:B------:R-:W-:Y:S01]  /*35d0*/  ISETP.NE.AND P4, PT, R47, 0x1, PT ;  /* 0x000000012f00780c */ /* 0x000fe20003f85270 */
        /* <DEDUP_REMOVED lines=60> */
[----:B---3--:R-:W-:Y:S02]  /*39a0*/  @!P2 SEL R28, R17, R28, P0 ;  /* 0x0000001c111ca207 */ /* 0x008fe40000000000 */
[----:B------:R-:W-:Y:S02]  /*39b0*/  FSETP.GEU.AND P3, PT, R25, R40, PT ;  /* 0x000000281900720b */ /* 0x000fe40003f6e000 */
[----:B------:R-:W-:Y:S02]  /*39c0*/  @!P2 MOV R41, R28 ;  /* 0x0000001c0029a202 */ /* 0x000fe40000000f00 */
[----:B------:R-:W-:Y:S02]  /*39d0*/  @!P2 MOV R42, R26 ;  /* 0x0000001a002aa202 */ /* 0x000fe40000000f00 */
[----:B------:R-:W-:Y:S01]  /*39e0*/  SEL R30, RZ, 0x1, P3 ;  /* 0x00000001ff1e7807 */ /* 0x000fe20001800000 */
[----:B------:R0:W1:Y:S04]  /*39f0*/  SHFL.UP PT, R24, R40, 0x1, 0x1800 ;  /* 0x0438000028187f89 */ /* 0x00006800000e0000 */
[----:B------:R0:W2:Y:S04]  /*3a00*/  SHFL.UP PT, R28, R41, 0x1, 0x1800 ;  /* 0x04380000291c7f89 */ /* 0x0000a800000e0000 */
[----:B------:R0:W3:Y:S04]  /*3a10*/  SHFL.UP PT, R26, R42, 0x1, 0x1800 ;  /* 0x043800002a1a7f89 */ /* 0x0000e800000e0000 */
[----:B------:R0:W4:Y:S02]  /*3a20*/  SHFL.UP PT, R45, R30, 0x1, 0x1800 ;  /* 0x043800001e2d7f89 */ /* 0x00012400000e0000 */
.L_x_10619:
        /* <DEDUP_REMOVED lines=8> */
.L_x_9473:
[----:B------:R-:W-:Y:S05]  /*3ab0*/  BSYNC B3 ;  /* 0x0000000000037941 */ /* 0x000fea0003800000 */
.L_x_9472:
[C---:B------:R-:W-:Y:S02]  /*3ac0*/  ISETP.NE.AND P0, PT, R17.reuse, R38, PT ;  /* 0x000000261100720c */ /* 0x040fe40003f05270 */
[----:B------:R-:W-:-:S11]  /*3ad0*/  IADD3 R17, PT, PT, R17, 0x1, RZ ;  /* 0x0000000111117810 */ /* 0x000fd60007ffe0ff */
[----:B------:R-:W-:Y:S05]  /*3ae0*/  @P0 BRA `(.L_x_9479) ;  /* 0xfffffff000f40947 */ /* 0x000fea000383ffff */
.L_x_9471:
[----:B------:R-:W-:Y:S05]  /*3af0*/  BSYNC B4 ;  /* 0x0000000000047941 */ /* 0x000fea0003800000 */
.L_x_9470:
[----:B------:R-:W-:Y:S05]  /*3b00*/  @P1 BRA `(.L_x_9480) ;  /* 0xfffffff000801947 */ /* 0x000fea000383ffff */
[----:B------:R-:W-:Y:S05]  /*3b10*/  BSYNC B0 ;  /* 0x0000000000007941 */ /* 0x000fea0003800000 */
.L_x_9468:
        /* <DEDUP_REMOVED lines=13> */
.L_x_9484:
        /* <DEDUP_REMOVED lines=26> */
[----:B0-----:R-:W-:Y:S01]  /*3d90*/  SHFL.UP PT, R38, R10, 0x1, 0x1800 ;  /* 0x043800000a267f89 */ /* 0x001fe200000e0000 */
        /* <DEDUP_REMOVED lines=48> */
.L_x_10653:
        /* <DEDUP_REMOVED lines=10> */
.L_x_9482:
        /* <DEDUP_REMOVED lines=15> */
.L_x_10663:
        /* <DEDUP_REMOVED lines=21> */
.L_x_10673:
        /* <DEDUP_REMOVED lines=21> */
.L_x_10683:
[----:B0-----:R-:W-:-:S04]  /*44d0*/  @P1 ISETP.NE.AND P0, PT, R20, RZ, PT ;  /* 0x000000ff1400120c */ /* 0x001fc80003f05270 */
[----:B------:R-:W-:-:S04]  /*44e0*/  @P1 ISETP.EQ.OR P0, PT, R0, RZ, !P0 ;  /* 0x000000ff0000120c */ /* 0x000fc80004702670 */
[----:B-1--4-:R-:W-:Y:S02]  /*44f0*/  @P1 FSEL R10, R19, R22, P0 ;  /* 0x00000016130a1208 */ /* 0x012fe40000000000 */
[----:B------:R-:W-:Y:S02]  /*4500*/  @P1 SEL R15, R18, R21, P0 ;  /* 0x00000015120f1207 */ /* 0x000fe40000000000 */
[----:B------:R-:W-:Y:S02]  /*4510*/  @P1 SEL R14, R24, R23, P0 ;  /* 0x00000017180e1207 */ /* 0x000fe40000000000 */
[----:B------:R-:W-:-:S07]  /*4520*/  @P1 SEL R16, R17, R45, P0 ;  /* 0x0000002d11101207 */ /* 0x000fce0000000000 */
.L_x_9481:
[----:B------:R-:W1:Y:S02]  /*4530*/  LDCU UR4, c[0x0][0x3a8] ;  /* 0x00007500ff0477ac */ /* 0x000e640008000800 */
[----:B-1----:R-:W-:-:S04]  /*4540*/  MOV R17, UR4 ;  /* 0x0000000400117c02 */ /* 0x002fc80008000f00 */
[C---:B------:R-:W-:Y:S02]  /*4550*/  ISETP.NE.AND P0, PT, R43.reuse, R17, PT ;  /* 0x000000112b00720c */ /* 0x040fe40003f05270 */
[----:B------:R-:W-:-:S11]  /*4560*/  IADD3 R43, PT, PT, R43, 0x1, RZ ;  /* 0x000000012b2b7810 */ /* 0x000fd60007ffe0ff */
[----:B------:R-:W-:Y:S05]  /*4570*/  @P0 BRA `(.L_x_9488) ;  /* 0xffffffe400b80947 */ /* 0x000fea000383ffff */
[----:B------:R-:W-:Y:S05]  /*4580*/  BSYNC B1 ;  /* 0x0000000000017941 */ /* 0x000fea0003800000 */
.L_x_9467:
        /* <DEDUP_REMOVED lines=15> */
.L_x_10688:
[----:B------:R-:W-:-:S03]  /*4680*/  UMOV UR4, 0xffffffff ;  /* 0xffffffff00047882 */ /* 0x000fc60000000000 */
[----:B------:R-:W-:Y:S05]  /*4690*/  BRA.DIV UR4, `(.L_x_9490) ;  /* 0x0000029e042c7947 */ /* 0x000fea000b800000 */
.L_x_10691:
[----:B------:R-:W-:-:S03]  /*46a0*/  UMOV UR4, 0xffffffff ;  /* 0xffffffff00047882 */ /* 0x000fc60000000000 */
[----:B------:R-:W-:Y:S05]  /*46b0*/  BRA.DIV UR4, `(.L_x_9491) ;  /* 0x0000029e044c7947 */ /* 0x000fea000b800000 */
[----:B------:R-:W3:Y:S01]  /*46c0*/  LDL R43, [R1+0xb0] ;  /* 0x0000b000012b7983 */ /* 0x000ee20000100800 */
[----:B--2---:R-:W-:Y:S01]  /*46d0*/  IADD3 R3, PT, PT, -R3, RZ, RZ ;  /* 0x000000ff03037210 */ /* 0x004fe20007ffe1ff */
[----:B------:R-:W2:Y:S01]  /*46e0*/  LDC R42, c[0x0][0x398] ;  /* 0x0000e600ff2a7b82 */ /* 0x000ea20000000800 */
[----:B------:R-:W2:Y:S01]  /*46f0*/  LDCU UR4, c[0x0][0x394] ;  /* 0x00007280ff0477ac */ /* 0x000ea20008000800 */
[----:B------:R-:W4:Y:S01]  /*4700*/  SHFL.UP PT, R5, R14, 0x1, 0x1800 ;  /* 0x043800000e057f89 */ /* 0x000f2200000e0000 */
[----:B------:R-:W-:-:S03]  /*4710*/  ISETP.NE.AND P0, PT, R2, R3, PT ;  /* 0x000000030200720c */ /* 0x000fc60003f05270 */
[----:B------:R-:W0:Y:S02]  /*4720*/  SHFL.UP PT, R45, R16, 0x1, 0x1800 ;  /* 0x04380000102d7f89 */ /* 0x000e2400000e0000 */
[----:B------:R-:W3:Y:S01]  /*4730*/  LDC.64 R36, c[0x0][0x388] ;  /* 0x0000e200ff247b82 */ /* 0x000ee20000000a00 */
[----:B--2---:R-:W-:-:S07]  /*4740*/  IMAD R6, R42, UR4, RZ ;  /* 0x000000042a067c24 */ /* 0x004fce000f8e02ff */
[----:B----4-:R-:W-:Y:S02]  /*4750*/  @!P0 SEL R14, R54, R5, !P1 ;  /* 0x00000005360e8207 */ /* 0x010fe40004800000 */
[----:B0-----:R-:W-:-:S03]  /*4760*/  @!P0 SEL R16, R45, R17, P1 ;  /* 0x000000112d108207 */ /* 0x001fc60000800000 */
[----:B-1----:R-:W-:Y:S01]  /*4770*/  SHFL.IDX PT, R2, R14, RZ, 0x181f ;  /* 0x00181fff0e027589 */ /* 0x002fe200000e0000 */
[----:B------:R-:W-:-:S03]  /*4780*/  IMAD R17, R6, R17, RZ ;  /* 0x0000001106117224 */ /* 0x000fc600078e02ff */
[----:B------:R-:W-:Y:S02]  /*4790*/  SHFL.IDX PT, R24, R16, RZ, 0x181f ;  /* 0x00181fff10187589 */ /* 0x000fe400000e0000 */
[----:B------:R-:W-:Y:S02]  /*47a0*/  LEA R39, R17, R6, 0x1 ;  /* 0x0000000611277211 */ /* 0x000fe400078e08ff */
[----:B------:R-:W-:Y:S01]  /*47b0*/  SHFL.IDX PT, R28, R14, 0x1, 0x181f ;  /* 0x00381f000e1c7f89 */ /* 0x000fe200000e0000 */
[----:B------:R-:W-:-:S03]  /*47c0*/  NOP ;  /* 0x0000000000007918 */ /* 0x000fc60000000000 */
[----:B---3--:R-:W0:Y:S02]  /*47d0*/  SHFL.UP PT, R4, R43, 0x1, 0x1800 ;  /* 0x043800002b047f89 */ /* 0x008e2400000e0000 */
[----:B0-----:R-:W-:-:S05]  /*47e0*/  @!P0 SEL R43, R53, R4, !P1 ;  /* 0x00000004352b8207 */ /* 0x001fca0004800000 */
[----:B------:R-:W0:Y:S04]  /*47f0*/  SHFL.IDX PT, R3, R43, RZ, 0x181f ;  /* 0x00181fff2b037589 */ /* 0x000e2800000e0000 */
[----:B------:R-:W-:Y:S04]  /*4800*/  @!P0 STL [R1+0xb0], R43 ;  /* 0x0000b02b01008387 */ /* 0x000fe80000100800 */
[----:B------:R-:W-:Y:S04]  /*4810*/  STL [R1+0xc8], R6 ;  /* 0x0000c80601007387 */ /* 0x000fe80000100800 */
[----:B------:R-:W1:Y:S01]  /*4820*/  SHFL.IDX PT, R15, R43, 0x1, 0x181f ;  /* 0x00381f002b0f7f89 */ /* 0x000e6200000e0000 */
[----:B0-----:R-:W-:-:S05]  /*4830*/  IADD3 R3, PT, PT, R0, R3, RZ ;  /* 0x0000000300037210 */ /* 0x001fca0007ffe0ff */
[----:B------:R-:W-:-:S04]  /*4840*/  IMAD R3, R2, R42, R3 ;  /* 0x0000002a02037224 */ /* 0x000fc800078e0203 */
[----:B------:R-:W-:Y:S02]  /*4850*/  IMAD R3, R6, R24, R3 ;  /* 0x0000001806037224 */ /* 0x000fe400078e0203 */
[----:B------:R-:W0:Y:S01]  /*4860*/  SHFL.IDX PT, R24, R16, 0x1, 0x181f ;  /* 0x00381f0010187f89 */ /* 0x000e2200000e0000 */
[----:B-1----:R-:W-:Y:S01]  /*4870*/  IADD3 R15, PT, PT, R0, R15, RZ ;  /* 0x0000000f000f7210 */ /* 0x002fe20007ffe0ff */
[----:B------:R-:W-:-:S04]  /*4880*/  IMAD.WIDE R8, R3, 0x4, R36 ;  /* 0x0000000403087825 */ /* 0x000fc800078e0224 */
[----:B------:R-:W-:Y:S01]  /*4890*/  IMAD R15, R28, R42, R15 ;  /* 0x0000002a1c0f7224 */ /* 0x000fe200078e020f */
[----:B------:R-:W-:Y:S01]  /*48a0*/  STL.64 [R1+0x10], R8 ;  /* 0x0000100801007387 */ /* 0x000fe20000100a00 */
[----:B------:R-:W-:-:S05]  /*48b0*/  IMAD.WIDE R18, R42, 0x4, R8 ;  /* 0x000000042a127825 */ /* 0x000fca00078e0208 */
[----:B------:R1:W-:Y:S01]  /*48c0*/  STL [R1+0x2b8], R19 ;  /* 0x0002b81301007387 */ /* 0x0003e20000100800 */
[----:B------:R-:W-:-:S04]  /*48d0*/  IMAD.WIDE R34, R42, 0x4, R18 ;  /* 0x000000042a227825 */ /* 0x000fc800078e0212 */
[----:B------:R-:W-:-:S04]  /*48e0*/  IMAD.WIDE R2, R39, 0x4, R18 ;  /* 0x0000000427027825 */ /* 0x000fc800078e0212 */
[C---:B------:R-:W-:Y:S01]  /*48f0*/  IMAD.WIDE R26, R42.reuse, 0x4, R34 ;  /* 0x000000042a1a7825 */ /* 0x040fe200078e0222 */
[----:B-1----:R-:W0:Y:S04]  /*4900*/  LDL R19, [R1+0xc8] ;  /* 0x0000c80001137983 */ /* 0x002e280000100800 */
[----:B------:R-:W-:Y:S01]  /*4910*/  STL.64 [R1+0x2a8], R34 ;  /* 0x0002a82201007387 */ /* 0x000fe20000100a00 */
[----:B------:R-:W-:-:S03]  /*4920*/  IMAD.WIDE R10, R42, 0x4, R26 ;  /* 0x000000042a0a7825 */ /* 0x000fc600078e021a */
[----:B------:R1:W-:Y:S01]  /*4930*/  STL.64 [R1+0x2b0], R26 ;  /* 0x0002b01a01007387 */ /* 0x0003e20000100a00 */
[----:B------:R-:W-:-:S03]  /*4940*/  IMAD.WIDE R6, R39, 0x4, R26 ;  /* 0x0000000427067825 */ /* 0x000fc600078e021a */
[----:B------:R2:W3:Y:S01]  /*4950*/  LDG.E.CONSTANT R30, desc[UR8][R2.64] ;  /* 0x00000008021e7981 */ /* 0x0004e2000c1e9900 */
[----:B------:R-:W-:-:S03]  /*4960*/  IMAD.WIDE R40, R42, 0x4, R10 ;  /* 0x000000042a287825 */ /* 0x000fc600078e020a */
[----:B------:R-:W4:Y:S04]  /*4970*/  LDG.E.CONSTANT R54, desc[UR8][R6.64] ;  /* 0x0000000806367981 */ /* 0x000f28000c1e9900 */
[----:B-1----:R-:W3:Y:S01]  /*4980*/  LDL.LU.64 R26, [R1+0x10] ;  /* 0x00001000011a7983 */ /* 0x002ee20000300a00 */
[----:B------:R-:W-:-:S04]  /*4990*/  IMAD.WIDE R4, R39, 0x4, R34 ;  /* 0x0000000427047825 */ /* 0x000fc800078e0222 */
[----:B------:R-:W-:Y:S01]  /*49a0*/  IMAD.WIDE R32, R42, 0x4, R40 ;  /* 0x000000042a207825 */ /* 0x000fe200078e0228 */
[----:B------:R-:W4:Y:S03]  /*49b0*/  LDG.E.CONSTANT R17, desc[UR8][R4.64] ;  /* 0x0000000804117981 */ /* 0x000f26000c1e9900 */
[----:B------:R-:W-:-:S04]  /*49c0*/  IMAD.WIDE R8, R39, 0x4, R10 ;  /* 0x0000000427087825 */ /* 0x000fc800078e020a */
[C---:B------:R-:W-:Y:S01]  /*49d0*/  IMAD.WIDE R12, R39.reuse, 0x4, R40 ;  /* 0x00000004270c7825 */ /* 0x040fe200078e0228 */
[----:B------:R-:W4:Y:S03]  /*49e0*/  LDG.E.CONSTANT R52, desc[UR8][R8.64] ;  /* 0x0000000808347981 */ /* 0x000f26000c1e9900 */
[--C-:B------:R-:W-:Y:S01]  /*49f0*/  IMAD.WIDE R22, R39, 0x4, R32.reuse ;  /* 0x0000000427167825 */ /* 0x100fe200078e0220 */
[----:B------:R-:W4:Y:S04]  /*4a00*/  LDG.E.CONSTANT R49, desc[UR8][R12.64] ;  /* 0x000000080c317981 */ /* 0x000f28000c1e9900 */
[----:B------:R-:W4:Y:S01]  /*4a10*/  LDG.E.CONSTANT R51, desc[UR8][R22.64] ;  /* 0x0000000816337981 */ /* 0x000f22000c1e9900 */
[----:B--2---:R-:W-:-:S04]  /*4a20*/  IMAD.WIDE R2, R42, 0x4, R32 ;  /* 0x000000042a027825 */ /* 0x004fc800078e0220 */
[----:B------:R-:W-:-:S05]  /*4a30*/  IMAD.WIDE R28, R39, 0x4, R2 ;  /* 0x00000004271c7825 */ /* 0x000fca00078e0202 */
[----:B------:R-:W2:Y:S01]  /*4a40*/  LDG.E.CONSTANT R48, desc[UR8][R28.64] ;  /* 0x000000081c307981 */ /* 0x000ea2000c1e9900 */
[----:B0-----:R-:W-:-:S04]  /*4a50*/  IMAD R15, R19, R24, R15 ;  /* 0x00000018130f7224 */ /* 0x001fc800078e020f */
[----:B------:R-:W-:-:S04]  /*4a60*/  IMAD.WIDE R34, R15, 0x4, R36 ;  /* 0x000000040f227825 */ /* 0x000fc800078e0224 */
[----:B------:R-:W-:-:S04]  /*4a70*/  IMAD.WIDE R24, R42, 0x4, R34 ;  /* 0x000000042a187825 */ /* 0x000fc800078e0222 */
[----:B---3--:R-:W-:-:S05]  /*4a80*/  IMAD.WIDE R20, R39, 0x4, R26 ;  /* 0x0000000427147825 */ /* 0x008fca00078e021a */
[----:B------:R0:W3:Y:S02]  /*4a90*/  LDG.E.CONSTANT R50, desc[UR8][R20.64] ;  /* 0x0000000814327981 */ /* 0x0000e4000c1e9900 */
[----:B0-----:R-:W-:-:S05]  /*4aa0*/  IMAD.WIDE R20, R39, 0x4, R24 ;  /* 0x0000000427147825 */ /* 0x001fca00078e0218 */
[----:B------:R0:W2:Y:S04]  /*4ab0*/  LDG.E.CONSTANT R53, desc[UR8][R20.64] ;  /* 0x0000000814357981 */ /* 0x0000a8000c1e9900 */
[----:B------:R-:W-:Y:S04]  /*4ac0*/  STL.64 [R1+0x38], R2 ;  /* 0x0000380201007387 */ /* 0x000fe80000100a00 */
[----:B------:R-:W1:Y:S01]  /*4ad0*/  SHFL.IDX PT, R3, R43, 0x2, 0x181f ;  /* 0x00581f002b037f89 */ /* 0x000e6200000e0000 */
[----:B------:R-:W-:-:S03]  /*4ae0*/  IMAD.WIDE R6, R42, 0x4, R24 ;  /* 0x000000042a067825 */ /* 0x000fc600078e0218 */
[----:B------:R-:W4:Y:S04]  /*4af0*/  SHFL.IDX PT, R2, R14, 0x2, 0x181f ;  /* 0x00581f000e027f89 */ /* 0x000f2800000e0000 */
[----:B------:R-:W4:Y:S01]  /*4b00*/  SHFL.IDX PT, R4, R16, 0x2, 0x181f ;  /* 0x00581f0010047f89 */ /* 0x000f2200000e0000 */
[----:B------:R-:W-:-:S04]  /*4b10*/  IMAD.WIDE R12, R42, 0x4, R6 ;  /* 0x000000042a0c7825 */ /* 0x000fc800078e0206 */
[C---:B------:R-:W-:Y:S01]  /*4b20*/  IMAD.WIDE R8, R42.reuse, 0x4, R12 ;  /* 0x000000042a087825 */ /* 0x040fe200078e020c */
[----:B------:R4:W-:Y:S03]  /*4b30*/  STL [R1+0x80], R30 ;  /* 0x0000801e01007387 */ /* 0x0009e60000100800 */
[----:B------:R-:W-:Y:S01]  /*4b40*/  IMAD.WIDE R44, R42, 0x4, R8 ;  /* 0x000000042a2c7825 */ /* 0x000fe200078e0208 */
[----:B-1----:R-:W-:-:S03]  /*4b50*/  IADD3 R5, PT, PT, R0, R3, RZ ;  /* 0x0000000300057210 */ /* 0x002fc60007ffe0ff */
[----:B0-----:R-:W-:-:S04]  /*4b60*/  IMAD.WIDE R20, R39, 0x4, R12 ;  /* 0x0000000427147825 */ /* 0x001fc800078e020c */
[----:B----4-:R-:W-:Y:S02]  /*4b70*/  IMAD R5, R2, R42, R5 ;  /* 0x0000002a02057224 */ /* 0x010fe400078e0205 */
[----:B------:R-:W-:-:S04]  /*4b80*/  IMAD.WIDE R30, R42, 0x4, R44 ;  /* 0x000000042a1e7825 */ /* 0x000fc800078e022c */
[----:B------:R-:W-:Y:S02]  /*4b90*/  IMAD R5, R19, R4, R5 ;  /* 0x0000000413057224 */ /* 0x000fe400078e0205 */
[----:B------:R-:W0:Y:S01]  /*4ba0*/  SHFL.IDX PT, R4, R43, 0x3, 0x181f ;  /* 0x00781f002b047f89 */ /* 0x000e2200000e0000 */
[----:B------:R-:W-:-:S03]  /*4bb0*/  IMAD.WIDE R46, R42, 0x4, R30 ;  /* 0x000000042a2e7825 */ /* 0x000fc600078e021e */
[----:B------:R1:W-:Y:S01]  /*4bc0*/  STL [R1+0x7c], R17 ;  /* 0x00007c1101007387 */ /* 0x0003e20000100800 */
[----:B------:R-:W-:-:S03]  /*4bd0*/  IMAD.WIDE R58, R5, 0x4, R36 ;  /* 0x00000004053a7825 */ /* 0x000fc600078e0224 */
[----:B------:R-:W-:Y:S04]  /*4be0*/  STL [R1+0x78], R54 ;  /* 0x0000783601007387 */ /* 0x000fe80000100800 */
[----:B------:R-:W-:Y:S04]  /*4bf0*/  STL [R1+0x70], R52 ;  /* 0x0000703401007387 */ /* 0x000fe80000100800 */
[----:B-1----:R1:W4:Y:S04]  /*4c00*/  LDG.E.CONSTANT R17, desc[UR8][R20.64] ;  /* 0x0000000814117981 */ /* 0x002328000c1e9900 */
[----:B------:R-:W-:Y:S01]  /*4c10*/  STL [R1+0x6c], R49 ;  /* 0x00006c3101007387 */ /* 0x000fe20000100800 */
[----:B-1----:R-:W-:-:S03]  /*4c20*/  IMAD.WIDE R20, R39, 0x4, R34 ;  /* 0x0000000427147825 */ /* 0x002fc600078e0222 */
[----:B------:R-:W-:Y:S04]  /*4c30*/  STL.64 [R1+0x30], R46 ;  /* 0x0000302e01007387 */ /* 0x000fe80000100a00 */
[----:B------:R1:W-:Y:S01]  /*4c40*/  STL [R1+0x60], R51 ;  /* 0x0000603301007387 */ /* 0x0003e20000100800 */
[----:B------:R-:W-:-:S04]  /*4c50*/  IMAD.WIDE R22, R39, 0x4, R6 ;  /* 0x0000000427167825 */ /* 0x000fc800078e0206 */
[C---:B------:R-:W-:Y:S01]  /*4c60*/  IMAD.WIDE R2, R39.reuse, 0x4, R30 ;  /* 0x0000000427027825 */ /* 0x040fe200078e021e */
[----:B------:R0:W4:Y:S04]  /*4c70*/  LDG.E.CONSTANT R38, desc[UR8][R22.64] ;  /* 0x0000000816267981 */ /* 0x000128000c1e9900 */
[----:B-1----:R1:W4:Y:S01]  /*4c80*/  LDG.E.CONSTANT R51, desc[UR8][R20.64] ;  /* 0x0000000814337981 */ /* 0x002322000c1e9900 */
[----:B------:R-:W-:-:S03]  /*4c90*/  IMAD.WIDE R28, R39, 0x4, R8 ;  /* 0x00000004271c7825 */ /* 0x000fc600078e0208 */
[----:B------:R-:W-:Y:S01]  /*4ca0*/  STL [R1+0x2bc], R31 ;  /* 0x0002bc1f01007387 */ /* 0x000fe20000100800 */
[----:B0-----:R-:W-:-:S03]  /*4cb0*/  IMAD.WIDE R22, R39, 0x4, R44 ;  /* 0x0000000427167825 */ /* 0x001fc600078e022c */
[----:B------:R0:W4:Y:S01]  /*4cc0*/  LDG.E.CONSTANT R49, desc[UR8][R2.64] ;  /* 0x0000000802317981 */ /* 0x000122000c1e9900 */
[----:B-1----:R-:W-:-:S03]  /*4cd0*/  IMAD.WIDE R20, R42, 0x4, R58 ;  /* 0x000000042a147825 */ /* 0x002fc600078e023a */
[----:B------:R1:W4:Y:S01]  /*4ce0*/  LDG.E.CONSTANT R54, desc[UR8][R22.64] ;  /* 0x0000000816367981 */ /* 0x000322000c1e9900 */
[----:B------:R-:W-:-:S03]  /*4cf0*/  IMAD.WIDE R60, R42, 0x4, R20 ;  /* 0x000000042a3c7825 */ /* 0x000fc600078e0214 */
[----:B------:R1:W4:Y:S01]  /*4d00*/  LDG.E.CONSTANT R15, desc[UR8][R28.64] ;  /* 0x000000081c0f7981 */ /* 0x000322000c1e9900 */
[----:B0-----:R-:W-:-:S04]  /*4d10*/  IMAD.WIDE R2, R39, 0x4, R46 ;  /* 0x0000000427027825 */ /* 0x001fc800078e022e */
[----:B-1----:R-:W-:-:S04]  /*4d20*/  IMAD.WIDE R22, R42, 0x4, R60 ;  /* 0x000000042a167825 */ /* 0x002fc800078e023c */
[----:B------:R-:W-:-:S04]  /*4d30*/  IMAD.WIDE R36, R39, 0x4, R60 ;  /* 0x0000000427247825 */ /* 0x000fc800078e023c */
[C---:B------:R-:W-:Y:S01]  /*4d40*/  IMAD.WIDE R28, R39.reuse, 0x4, R22 ;  /* 0x00000004271c7825 */ /* 0x040fe200078e0216 */
[----:B---3--:R0:W-:Y:S04]  /*4d50*/  STL [R1+0x84], R50 ;  /* 0x0000843201007387 */ /* 0x0081e80000100800 */
[----:B--2---:R1:W-:Y:S04]  /*4d60*/  STL [R1+0x5c], R48 ;  /* 0x00005c3001007387 */ /* 0x0043e80000100800 */
[----:B0-----:R0:W2:Y:S01]  /*4d70*/  LDG.E.CONSTANT R50, desc[UR8][R2.64] ;  /* 0x0000000802327981 */ /* 0x0010a2000c1e9900 */
[----:B-1----:R-:W-:Y:S01]  /*4d80*/  IADD3 R48, PT, PT, R0, R4, RZ ;  /* 0x0000000400307210 */ /* 0x002fe20007ffe0ff */
[----:B------:R-:W-:-:S02]  /*4d90*/  IMAD.WIDE R4, R39, 0x4, R20 ;  /* 0x0000000427047825 */ /* 0x000fc400078e0214 */
[----:B------:R1:W-:Y:S04]  /*4da0*/  STL [R1+0x94], R53 ;  /* 0x0000943501007387 */ /* 0x0003e80000100800 */
[----:B------:R3:W2:Y:S04]  /*4db0*/  LDG.E.CONSTANT R52, desc[UR8][R4.64] ;  /* 0x0000000804347981 */ /* 0x0006a8000c1e9900 */
[----:B-1----:R-:W2:Y:S04]  /*4dc0*/  LDG.E.CONSTANT R53, desc[UR8][R36.64] ;  /* 0x0000000824357981 */ /* 0x002ea8000c1e9900 */
[----:B------:R1:W2:Y:S04]  /*4dd0*/  LDG.E.CONSTANT R37, desc[UR8][R28.64] ;  /* 0x000000081c257981 */ /* 0x0002a8000c1e9900 */
[----:B0-----:R-:W0:Y:S01]  /*4de0*/  SHFL.IDX PT, R3, R14, 0x3, 0x181f ;  /* 0x00781f000e037f89 */ /* 0x001e2200000e0000 */
[----:B---3--:R-:W-:-:S04]  /*4df0*/  IMAD.WIDE R4, R42, 0x4, R22 ;  /* 0x000000042a047825 */ /* 0x008fc800078e0216 */
[C---:B------:R-:W-:Y:S01]  /*4e00*/  IMAD.WIDE R46, R42.reuse, 0x4, R4 ;  /* 0x000000042a2e7825 */ /* 0x040fe200078e0204 */
[----:B------:R-:W-:Y:S03]  /*4e10*/  SHFL.IDX PT, R56, R14, 0x4, 0x181f ;  /* 0x00981f000e387f89 */ /* 0x000fe600000e0000 */
[----:B-1----:R-:W-:Y:S01]  /*4e20*/  IMAD.WIDE R28, R42, 0x4, R46 ;  /* 0x000000042a1c7825 */ /* 0x002fe200078e022e */
[----:B------:R-:W-:Y:S03]  /*4e30*/  SHFL.IDX PT, R55, R16, 0x4, 0x181f ;  /* 0x00981f0010377f89 */ /* 0x000fe600000e0000 */
[----:B0-----:R-:W-:Y:S02]  /*4e40*/  IMAD R48, R3, R42, R48 ;  /* 0x0000002a03307224 */ /* 0x001fe400078e0230 */
[----:B------:R-:W-:Y:S04]  /*4e50*/  SHFL.IDX PT, R3, R14, 0x6, 0x181f ;  /* 0x00d81f000e037f89 */ /* 0x000fe800000e0000 */
[----:B------:R-:W-:Y:S04]  /*4e60*/  SHFL.IDX PT, R31, R16, 0x5, 0x181f ;  /* 0x00b81f00101f7f89 */ /* 0x000fe800000e0000 */
[----:B------:R-:W-:Y:S04]  /*4e70*/  SHFL.IDX PT, R36, R16, 0x6, 0x181f ;  /* 0x00d81f0010247f89 */ /* 0x000fe800000e0000 */
[----:B----4-:R-:W-:Y:S04]  /*4e80*/  STL [R1+0x90], R38 ;  /* 0x0000902601007387 */ /* 0x010fe80000100800 */
[----:B------:R-:W-:Y:S04]  /*4e90*/  STL [R1+0x8c], R17 ;  /* 0x00008c1101007387 */ /* 0x000fe80000100800 */
[----:B------:R-:W-:Y:S04]  /*4ea0*/  STL [R1+0x88], R54 ;  /* 0x0000883601007387 */ /* 0x000fe80000100800 */
[----:B------:R-:W-:Y:S04]  /*4eb0*/  STL [R1+0x68], R15 ;  /* 0x0000680f01007387 */ /* 0x000fe80000100800 */
[----:B------:R-:W-:Y:S04]  /*4ec0*/  STL [R1+0x64], R49 ;  /* 0x0000643101007387 */ /* 0x000fe80000100800 */
[----:B------:R-:W-:Y:S04]  /*4ed0*/  STL [R1+0x248], R14 ;  /* 0x0002480e01007387 */ /* 0x000fe80000100800 */
[----:B------:R-:W-:Y:S04]  /*4ee0*/  STL [R1+0x58], R51 ;  /* 0x0000583301007387 */ /* 0x000fe80000100800 */
[----:B------:R-:W-:Y:S04]  /*4ef0*/  SHFL.IDX PT, R54, R14, 0x5, 0x181f ;  /* 0x00b81f000e367f89 */ /* 0x000fe800000e0000 */
[----:B------:R0:W-:Y:S02]  /*4f00*/  SHFL.IDX PT, R49, R14, 0x7, 0x181f ;  /* 0x00f81f000e317f89 */ /* 0x0001e400000e0000 */
[----:B0-----:R-:W0:Y:S02]  /*4f10*/  LDC R14, c[0x0][0x398] ;  /* 0x0000e600ff0e7b82 */ /* 0x001e240000000800 */
[----:B------:R-:W-:Y:S04]  /*4f20*/  SHFL.IDX PT, R38, R16, 0x3, 0x181f ;  /* 0x00781f0010267f89 */ /* 0x000fe800000e0000 */
[----:B------:R-:W-:Y:S04]  /*4f30*/  SHFL.IDX PT, R2, R43, 0x4, 0x181f ;  /* 0x00981f002b027f89 */ /* 0x000fe800000e0000 */
[----:B------:R-:W1:Y:S04]  /*4f40*/  SHFL.IDX PT, R17, R43, 0x5, 0x181f ;  /* 0x00b81f002b117f89 */ /* 0x000e6800000e0000 */
[----:B------:R-:W-:Y:S04]  /*4f50*/  SHFL.IDX PT, R57, R43, 0x6, 0x181f ;  /* 0x00d81f002b397f89 */ /* 0x000fe800000e0000 */
[----:B------:R0:W3:Y:S02]  /*4f60*/  SHFL.IDX PT, R15, R43, 0x7, 0x181f ;  /* 0x00f81f002b0f7f89 */ /* 0x0000e400000e0000 */
[----:B0-----:R-:W-:-:S02]  /*4f70*/  IMAD.WIDE R42, R14, 0x4, R28 ;  /* 0x000000040e2a7825 */ /* 0x001fc400078e021c */
[----:B--2---:R0:W-:Y:S02]  /*4f80*/  STL [R1+0x54], R50 ;  /* 0x0000543201007387 */ /* 0x0041e40000100800 */
[C---:B0-----:R-:W-:Y:S02]  /*4f90*/  IMAD.WIDE R50, R39.reuse, 0x4, R46 ;  /* 0x0000000427327825 */ /* 0x041fe400078e022e */
[----:B------:R-:W-:Y:S04]  /*4fa0*/  STL [R1+0x50], R53 ;  /* 0x0000503501007387 */ /* 0x000fe80000100800 */
[----:B------:R0:W-:Y:S04]  /*4fb0*/  STL [R1+0x74], R52 ;  /* 0x0000743401007387 */ /* 0x0001e80000100800 */
[----:B------:R-:W2:Y:S01]  /*4fc0*/  LDG.E.CONSTANT R51, desc[UR8][R50.64] ;  /* 0x0000000832337981 */ /* 0x000ea2000c1e9900 */
[----:B0-----:R-:W-:-:S03]  /*4fd0*/  IMAD.WIDE R52, R39, 0x4, R28 ;  /* 0x0000000427347825 */ /* 0x001fc600078e021c */
[----:B------:R-:W-:Y:S04]  /*4fe0*/  STL [R1+0x4c], R37 ;  /* 0x00004c2501007387 */ /* 0x000fe80000100800 */
[----:B------:R-:W0:Y:S04]  /*4ff0*/  SHFL.IDX PT, R37, R16, 0x7, 0x181f ;  /* 0x00f81f0010257f89 */ /* 0x000e2800000e0000 */
[----:B------:R4:W-:Y:S04]  /*5000*/  STL [R1+0x24c], R16 ;  /* 0x00024c1001007387 */ /* 0x0009e80000100800 */
[----:B----4-:R4:W2:Y:S04]  /*5010*/  LDG.E.CONSTANT R16, desc[UR8][R52.64] ;  /* 0x0000000834107981 */ /* 0x0108a8000c1e9900 */
[----:B------:R1:W-:Y:S02]  /*5020*/  STL.64 [R1+0x28], R42 ;  /* 0x0000282a01007387 */ /* 0x0003e40000100a00 */
[----:B-1----:R-:W-:-:S06]  /*5030*/  IMAD.WIDE R42, R39, 0x4, R4 ;  /* 0x00000004272a7825 */ /* 0x002fcc00078e0204 */
[----:B------:R1:W2:Y:S01]  /*5040*/  LDG.E.CONSTANT R43, desc[UR8][R42.64] ;  /* 0x000000082a2b7981 */ /* 0x0002a2000c1e9900 */
[----:B----4-:R-:W-:Y:S01]  /*5050*/  IMAD.WIDE R52, R14, 0x4, R28 ;  /* 0x000000040e347825 */ /* 0x010fe200078e021c */
[C---:B------:R-:W-:Y:S02]  /*5060*/  IADD3 R17, PT, PT, R0.reuse, R17, RZ ;  /* 0x0000001100117210 */ /* 0x040fe40007ffe0ff */
[C---:B------:R-:W-:Y:S02]  /*5070*/  IADD3 R2, PT, PT, R0.reuse, R2, RZ ;  /* 0x0000000200027210 */ /* 0x040fe40007ffe0ff */
[C---:B---3--:R-:W-:Y:S01]  /*5080*/  IADD3 R15, PT, PT, R0.reuse, R15, RZ ;  /* 0x0000000f000f7210 */ /* 0x048fe20007ffe0ff */
[----:B-1----:R-:W-:Y:S01]  /*5090*/  IMAD R42, R19, R38, R48 ;  /* 0x00000026132a7224 */ /* 0x002fe200078e0230 */
[----:B------:R-:W-:Y:S01]  /*50a0*/  IADD3 R38, PT, PT, R0, R57, RZ ;  /* 0x0000003900267210 */ /* 0x000fe20007ffe0ff */
[----:B------:R-:W-:-:S05]  /*50b0*/  IMAD.WIDE R52, R39, 0x4, R52 ;  /* 0x0000000427347825 */ /* 0x000fca00078e0234 */
[----:B------:R-:W3:Y:S04]  /*50c0*/  LDG.E.CONSTANT R14, desc[UR8][R52.64] ;  /* 0x00000008340e7981 */ /* 0x000ee8000c1e9900 */
[----:B--2---:R-:W-:Y:S04]  /*50d0*/  STL [R1+0x48], R51 ;  /* 0x0000483301007387 */ /* 0x004fe80000100800 */
[----:B------:R1:W-:Y:S02]  /*50e0*/  STL [R1+0x44], R16 ;  /* 0x0000441001007387 */ /* 0x0003e40000100800 */
[----:B-1----:R-:W1:Y:S01]  /*50f0*/  LDC R16, c[0x0][0x398] ;  /* 0x0000e600ff107b82 */ /* 0x002e620000000800 */
[----:B------:R-:W-:Y:S01]  /*5100*/  IMAD.WIDE R50, R39, 0x4, R58 ;  /* 0x0000000427327825 */ /* 0x000fe200078e023a */
[----:B------:R2:W-:Y:S04]  /*5110*/  STL [R1+0x250], R0 ;  /* 0x0002500001007387 */ /* 0x0005e80000100800 */
[----:B------:R4:W3:Y:S04]  /*5120*/  LDG.E.CONSTANT R48, desc[UR8][R50.64] ;  /* 0x0000000832307981 */ /* 0x0008e8000c1e9900 */
[----:B------:R-:W-:Y:S01]  /*5130*/  STL [R1+0x40], R43 ;  /* 0x0000402b01007387 */ /* 0x000fe20000100800 */
[----:B----4-:R-:W4:Y:S03]  /*5140*/  LDC.64 R50, c[0x0][0x388] ;  /* 0x0000e200ff327b82 */ /* 0x010f260000000a00 */
[----:B--2---:R-:W2:Y:S01]  /*5150*/  LDG.E.CONSTANT R0, desc[UR8][R58.64] ;  /* 0x000000083a007981 */ /* 0x004ea2000c1e9900 */
[----:B-1----:R-:W-:-:S02]  /*5160*/  IMAD R17, R54, R16, R17 ;  /* 0x0000001036117224 */ /* 0x002fc400078e0211 */
[-C--:B------:R-:W-:Y:S01]  /*5170*/  IMAD R2, R56, R16.reuse, R2 ;  /* 0x0000001038027224 */ /* 0x080fe200078e0202 */
[----:B------:R-:W2:Y:S01]  /*5180*/  LDG.E.CONSTANT R58, desc[UR8][R24.64] ;  /* 0x00000008183a7981 */ /* 0x000ea2000c1e9900 */
[-C--:B------:R-:W-:Y:S01]  /*5190*/  IMAD R38, R3, R16.reuse, R38 ;  /* 0x0000001003267224 */ /* 0x080fe200078e0226 */
[----:B------:R-:W1:Y:S01]  /*51a0*/  LDC.64 R56, c[0x0][0x388] ;  /* 0x0000e200ff387b82 */ /* 0x000e620000000a00 */
[----:B------:R-:W-:Y:S01]  /*51b0*/  IMAD R15, R49, R16, R15 ;  /* 0x00000010310f7224 */ /* 0x000fe200078e020f */
[----:B------:R-:W2:Y:S01]  /*51c0*/  LDG.E.CONSTANT R59, desc[UR8][R20.64] ;  /* 0x00000008143b7981 */ /* 0x000ea2000c1e9900 */
[C---:B------:R-:W-:Y:S02]  /*51d0*/  IMAD R17, R19.reuse, R31, R17 ;  /* 0x0000001f13117224 */ /* 0x040fe400078e0211 */
[C---:B------:R-:W-:Y:S01]  /*51e0*/  IMAD R2, R19.reuse, R55, R2 ;  /* 0x0000003713027224 */ /* 0x040fe200078e0202 */
[----:B------:R-:W2:Y:S01]  /*51f0*/  LDL.LU R31, [R1+0x2bc] ;  /* 0x0002bc00011f7983 */ /* 0x000ea20000300800 */
[----:B------:R-:W-:-:S02]  /*5200*/  IMAD R38, R19, R36, R38 ;  /* 0x0000002413267224 */ /* 0x000fc400078e0226 */
[----:B0-----:R-:W-:Y:S02]  /*5210*/  IMAD R37, R19, R37, R15 ;  /* 0x0000002513257224 */ /* 0x001fe400078e020f */
[----:B------:R-:W4:Y:S04]  /*5220*/  LDL.LU R19, [R1+0x2b8] ;  /* 0x0002b80001137983 */ /* 0x000f280000300800 */
[----:B------:R-:W2:Y:S01]  /*5230*/  LDG.E.CONSTANT R15, desc[UR8][R26.64] ;  /* 0x000000081a0f7981 */ /* 0x000ea2000c1e9900 */
[----:B-1----:R-:W-:-:S04]  /*5240*/  IMAD.WIDE R36, R37, 0x4, R56 ;  /* 0x0000000425247825 */ /* 0x002fc800078e0238 */
[----:B------:R-:W-:Y:S02]  /*5250*/  IMAD.WIDE R52, R38, 0x4, R56 ;  /* 0x0000000426347825 */ /* 0x000fe400078e0238 */
[----:B------:R-:W2:Y:S04]  /*5260*/  LDG.E.CONSTANT R38, desc[UR8][R34.64] ;  /* 0x0000000822267981 */ /* 0x000ea8000c1e9900 */
[----:B---3--:R-:W-:Y:S04]  /*5270*/  STL [R1+0x24], R48 ;  /* 0x0000243001007387 */ /* 0x008fe80000100800 */
[----:B------:R-:W3:Y:S04]  /*5280*/  LDL.LU.64 R26, [R1+0x2b0] ;  /* 0x0002b000011a7983 */ /* 0x000ee80000300a00 */
[----:B------:R-:W-:Y:S04]  /*5290*/  STL.64 [R1+0xb8], R36 ;  /* 0x0000b82401007387 */ /* 0x000fe80000100a00 */
[----:B------:R-:W3:Y:S04]  /*52a0*/  LDL.LU.64 R34, [R1+0x2a8] ;  /* 0x0002a80001227983 */ /* 0x000ee80000300a00 */
[----:B------:R4:W-:Y:S04]  /*52b0*/  STL [R1+0x1c], R14 ;  /* 0x00001c0e01007387 */ /* 0x0009e80000100800 */
[----:B----4-:R-:W4:Y:S01]  /*52c0*/  LDG.E.CONSTANT R14, desc[UR8][R18.64] ;  /* 0x00000008120e7981 */ /* 0x010f22000c1e9900 */
[----:B------:R-:W-:-:S04]  /*52d0*/  IMAD.WIDE R42, R42, 0x4, R50 ;  /* 0x000000042a2a7825 */ /* 0x000fc800078e0232 */
[----:B------:R-:W-:-:S04]  /*52e0*/  IMAD.WIDE R48, R2, 0x4, R56 ;  /* 0x0000000402307825 */ /* 0x000fc800078e0238 */
[----:B------:R-:W-:Y:S02]  /*52f0*/  IMAD.WIDE R50, R17, 0x4, R56 ;  /* 0x0000000411327825 */ /* 0x000fe400078e0238 */
[----:B------:R0:W3:Y:S02]  /*5300*/  LDG.E.CONSTANT R17, desc[UR8][R42.64] ;  /* 0x000000082a117981 */ /* 0x0000e4000c1e9900 */
[----:B------:R-:W-:-:S04]  /*5310*/  IMAD.WIDE R54, R16, 0x4, R42 ;  /* 0x0000000410367825 */ /* 0x000fc800078e022a */
[----:B------:R-:W-:-:S04]  /*5320*/  IMAD.WIDE R56, R39, 0x4, R42 ;  /* 0x0000000427387825 */ /* 0x000fc800078e022a */
[C---:B0-----:R-:W-:Y:S01]  /*5330*/  IMAD.WIDE R42, R39.reuse, 0x4, R48 ;  /* 0x00000004272a7825 */ /* 0x041fe200078e0230 */
[----:B----4-:R0:W-:Y:S04]  /*5340*/  STL [R1+0x298], R14 ;  /* 0x0002980e01007387 */ /* 0x0101e80000100800 */
[----:B0-----:R-:W4:Y:S01]  /*5350*/  LDG.E.CONSTANT R14, desc[UR8][R42.64] ;  /* 0x000000082a0e7981 */ /* 0x001f22000c1e9900 */
[----:B------:R-:W-:-:S03]  /*5360*/  IMAD.WIDE R24, R39, 0x4, R52 ;  /* 0x0000000427187825 */ /* 0x000fc600078e0234 */
[----:B--2---:R0:W-:Y:S04]  /*5370*/  STL [R1+0x144], R15 ;  /* 0x0001440f01007387 */ /* 0x0041e80000100800 */
[----:B0-----:R-:W2:Y:S04]  /*5380*/  LDG.E.CONSTANT R15, desc[UR8][R56.64] ;  /* 0x00000008380f7981 */ /* 0x001ea8000c1e9900 */
[----:B----4-:R0:W-:Y:S04]  /*5390*/  STL [R1+0x29c], R14 ;  /* 0x00029c0e01007387 */ /* 0x0101e80000100800 */
[----:B------:R-:W-:Y:S04]  /*53a0*/  STL [R1+0x1ac], R38 ;  /* 0x0001ac2601007387 */ /* 0x000fe80000100800 */
[----:B------:R1:W-:Y:S01]  /*53b0*/  STL [R1+0x1e4], R0 ;  /* 0x0001e40001007387 */ /* 0x0003e20000100800 */
[----:B------:R-:W-:-:S03]  /*53c0*/  IMAD.WIDE R2, R16, 0x4, R54 ;  /* 0x0000000410027825 */ /* 0x000fc600078e0236 */
[----:B0-----:R0:W4:Y:S04]  /*53d0*/  LDG.E.CONSTANT R14, desc[UR8][R54.64] ;  /* 0x00000008360e7981 */ /* 0x001128000c1e9900 */
[----:B-1----:R-:W3:Y:S01]  /*53e0*/  LDG.E.CONSTANT R0, desc[UR8][R24.64] ;  /* 0x0000000818007981 */ /* 0x002ee2000c1e9900 */
[----:B------:R-:W-:-:S04]  /*53f0*/  IMAD.WIDE R20, R39, 0x4, R50 ;  /* 0x0000000427147825 */ /* 0x000fc800078e0232 */
[C---:B0-----:R-:W-:Y:S01]  /*5400*/  IMAD.WIDE R54, R39.reuse, 0x4, R54 ;  /* 0x0000000427367825 */ /* 0x041fe200078e0236 */
[----:B------:R0:W4:Y:S03]  /*5410*/  LDG.E.CONSTANT R38, desc[UR8][R20.64] ;  /* 0x0000000814267981 */ /* 0x000126000c1e9900 */
[----:B0-----:R-:W-:-:S04]  /*5420*/  IMAD.WIDE R20, R39, 0x4, R2 ;  /* 0x0000000427147825 */ /* 0x001fc800078e0202 */
[C---:B------:R-:W-:Y:S01]  /*5430*/  IMAD.WIDE R36, R16.reuse, 0x4, R2 ;  /* 0x0000000410247825 */ /* 0x040fe200078e0202 */
[----:B---3--:R-:W-:Y:S04]  /*5440*/  STL [R1+0x2a0], R0 ;  /* 0x0002a00001007387 */ /* 0x008fe80000100800 */
[----:B------:R0:W-:Y:S04]  /*5450*/  STL [R1+0x208], R17 ;  /* 0x0002081101007387 */ /* 0x0001e80000100800 */
[----:B------:R-:W-:Y:S04]  /*5460*/  STL [R1+0x1dc], R59 ;  /* 0x0001dc3b01007387 */ /* 0x000fe80000100800 */
[----:B------:R-:W-:Y:S04]  /*5470*/  STL [R1+0x1a8], R58 ;  /* 0x0001a83a01007387 */ /* 0x000fe80000100800 */
[----:B0-----:R-:W3:Y:S04]  /*5480*/  LDG.E.CONSTANT R17, desc[UR8][R54.64] ;  /* 0x0000000836117981 */ /* 0x001ee8000c1e9900 */
[----:B--2---:R0:W-:Y:S04]  /*5490*/  STL [R1+0x14], R15 ;  /* 0x0000140f01007387 */ /* 0x0041e80000100800 */
[----:B0-----:R0:W2:Y:S01]  /*54a0*/  LDG.E.CONSTANT R15, desc[UR8][R20.64] ;  /* 0x00000008140f7981 */ /* 0x0010a2000c1e9900 */
[----:B------:R-:W-:-:S04]  /*54b0*/  IMAD.WIDE R18, R16, 0x4, R36 ;  /* 0x0000000410127825 */ /* 0x000fc800078e0224 */
[----:B------:R-:W-:-:S04]  /*54c0*/  IMAD.WIDE R42, R16, 0x4, R18 ;  /* 0x00000004102a7825 */ /* 0x000fc800078e0212 */
[----:B------:R-:W-:Y:S01]  /*54d0*/  IMAD.WIDE R24, R16, 0x4, R42 ;  /* 0x0000000410187825 */ /* 0x000fe200078e022a */
[----:B----4-:R-:W-:Y:S03]  /*54e0*/  STL [R1+0x200], R14 ;  /* 0x0002000e01007387 */ /* 0x010fe60000100800 */
[C---:B0-----:R-:W-:Y:S01]  /*54f0*/  IMAD.WIDE R20, R39.reuse, 0x4, R24 ;  /* 0x0000000427147825 */ /* 0x041fe200078e0218 */
[----:B------:R-:W-:Y:S05]  /*5500*/  STL [R1+0x18], R38 ;  /* 0x0000182601007387 */ /* 0x000fea0000100800 */
[----:B------:R-:W4:Y:S04]  /*5510*/  LDG.E.CONSTANT R21, desc[UR8][R20.64] ;  /* 0x0000000814157981 */ /* 0x000f28000c1e9900 */
[----:B------:R-:W4:Y:S04]  /*5520*/  LDG.E.CONSTANT R20, desc[UR8][R48.64] ;  /* 0x0000000830147981 */ /* 0x000f28000c1e9900 */
[----:B---3--:R0:W-:Y:S04]  /*5530*/  STL [R1+0xc], R17 ;  /* 0x00000c1101007387 */ /* 0x0081e80000100800 */
[----:B0-----:R-:W3:Y:S04]  /*5540*/  LDG.E.CONSTANT R17, desc[UR8][R50.64] ;  /* 0x0000000832117981 */ /* 0x001ee8000c1e9900 */
[----:B--2---:R0:W-:Y:S04]  /*5550*/  STL [R1+0x8], R15 ;  /* 0x0000080f01007387 */ /* 0x0041e80000100800 */
[----:B0-----:R-:W2:Y:S01]  /*5560*/  LDG.E.CONSTANT R15, desc[UR8][R52.64] ;  /* 0x00000008340f7981 */ /* 0x001ea2000c1e9900 */
[----:B------:R-:W-:-:S05]  /*5570*/  IMAD.WIDE R58, R39, 0x4, R42 ;  /* 0x00000004273a7825 */ /* 0x000fca00078e022a */
[----:B------:R-:W2:Y:S04]  /*5580*/  LDG.E.CONSTANT R38, desc[UR8][R58.64] ;  /* 0x000000083a267981 */ /* 0x000ea8000c1e9900 */
[----:B------:R-:W2:Y:S04]  /*5590*/  LDG.E.CONSTANT R58, desc[UR8][R34.64] ;  /* 0x00000008223a7981 */ /* 0x000ea8000c1e9900 */
[----:B------:R-:W2:Y:S04]  /*55a0*/  LDG.E.CONSTANT R59, desc[UR8][R6.64] ;  /* 0x00000008063b7981 */ /* 0x000ea8000c1e9900 */
[----:B----4-:R-:W-:Y:S04]  /*55b0*/  STL [R1+0x214], R20 ;  /* 0x0002141401007387 */ /* 0x010fe80000100800 */
[----:B---3--:R0:W-:Y:S04]  /*55c0*/  STL [R1+0x228], R17 ;  /* 0x0002281101007387 */ /* 0x0081e80000100800 */
[----:B0-----:R-:W3:Y:S04]  /*55d0*/  LDG.E.CONSTANT R17, desc[UR8][R60.64] ;  /* 0x000000083c117981 */ /* 0x001ee8000c1e9900 */
[----:B--2---:R0:W-:Y:S01]  /*55e0*/  STL [R1+0x1b4], R15 ;  /* 0x0001b40f01007387 */ /* 0x0041e20000100800 */
[----:B------:R-:W-:-:S04]  /*55f0*/  IMAD.WIDE R56, R39, 0x4, R18 ;  /* 0x0000000427387825 */ /* 0x000fc800078e0212 */
[----:B------:R-:W-:Y:S01]  /*5600*/  IMAD.WIDE R54, R39, 0x4, R36 ;  /* 0x0000000427367825 */ /* 0x000fe200078e0224 */
[----:B------:R1:W2:Y:S04]  /*5610*/  LDG.E.CONSTANT R0, desc[UR8][R56.64] ;  /* 0x0000000838007981 */ /* 0x0002a8000c1e9900 */
[----:B0-----:R-:W4:Y:S01]  /*5620*/  LDG.E.CONSTANT R15, desc[UR8][R2.64] ;  /* 0x00000008020f7981 */ /* 0x001f22000c1e9900 */
[----:B------:R-:W-:-:S03]  /*5630*/  IMAD.WIDE R50, R16, 0x4, R50 ;  /* 0x0000000410327825 */ /* 0x000fc600078e0232 */
[----:B------:R0:W2:Y:S01]  /*5640*/  LDG.E.CONSTANT R14, desc[UR8][R54.64] ;  /* 0x00000008360e7981 */ /* 0x0000a2000c1e9900 */
[----:B-1----:R-:W-:-:S03]  /*5650*/  IMAD.WIDE R56, R16, 0x4, R24 ;  /* 0x0000000410387825 */ /* 0x002fc600078e0218 */
[----:B------:R-:W2:Y:S01]  /*5660*/  LDG.E.CONSTANT R60, desc[UR8][R26.64] ;  /* 0x000000081a3c7981 */ /* 0x000ea2000c1e9900 */
[----:B------:R-:W-:-:S04]  /*5670*/  IMAD.WIDE R48, R16, 0x4, R48 ;  /* 0x0000000410307825 */ /* 0x000fc800078e0230 */
[C---:B0-----:R-:W-:Y:S01]  /*5680*/  IMAD.WIDE R54, R39.reuse, 0x4, R56 ;  /* 0x0000000427367825 */ /* 0x041fe200078e0238 */
[----:B------:R-:W2:Y:S03]  /*5690*/  LDG.E.CONSTANT R61, desc[UR8][R48.64] ;  /* 0x00000008303d7981 */ /* 0x000ea6000c1e9900 */
[C---:B------:R-:W-:Y:S01]  /*56a0*/  IMAD.WIDE R52, R16.reuse, 0x4, R52 ;  /* 0x0000000410347825 */ /* 0x040fe200078e0234 */
[----:B------:R0:W2:Y:S03]  /*56b0*/  LDG.E.CONSTANT R20, desc[UR8][R54.64] ;  /* 0x0000000836147981 */ /* 0x0000a6000c1e9900 */
[C---:B------:R-:W-:Y:S01]  /*56c0*/  IMAD.WIDE R6, R39.reuse, 0x4, R50 ;  /* 0x0000000427067825 */ /* 0x040fe200078e0232 */
[----:B------:R1:W2:Y:S03]  /*56d0*/  LDG.E.CONSTANT R27, desc[UR8][R52.64] ;  /* 0x00000008341b7981 */ /* 0x0002a6000c1e9900 */
[C---:B------:R-:W-:Y:S01]  /*56e0*/  IMAD.WIDE R34, R39.reuse, 0x4, R52 ;  /* 0x0000000427227825 */ /* 0x040fe200078e0234 */
[----:B------:R1:W-:Y:S03]  /*56f0*/  STL [R1+0x118], R58 ;  /* 0x0001183a01007387 */ /* 0x0003e60000100800 */
[--C-:B0-----:R-:W-:Y:S01]  /*5700*/  IMAD.WIDE R54, R39, 0x4, R48.reuse ;  /* 0x0000000427367825 */ /* 0x101fe200078e0230 */
[----:B------:R-:W2:Y:S03]  /*5710*/  LDG.E.CONSTANT R6, desc[UR8][R6.64] ;  /* 0x0000000806067981 */ /* 0x000ea6000c1e9900 */
[C---:B------:R-:W-:Y:S01]  /*5720*/  IMAD.WIDE R48, R16.reuse, 0x4, R48 ;  /* 0x0000000410307825 */ /* 0x040fe200078e0230 */
[----:B------:R-:W2:Y:S03]  /*5730*/  LDG.E.CONSTANT R26, desc[UR8][R50.64] ;  /* 0x00000008321a7981 */ /* 0x000ea6000c1e9900 */
[C---:B-1----:R-:W-:Y:S01]  /*5740*/  IMAD.WIDE R52, R16.reuse, 0x4, R52 ;  /* 0x0000000410347825 */ /* 0x042fe200078e0234 */
[----:B------:R0:W-:Y:S04]  /*5750*/  STL [R1+0x16c], R59 ;  /* 0x00016c3b01007387 */ /* 0x0001e80000100800 */
[----:B------:R-:W2:Y:S04]  /*5760*/  LDG.E.CONSTANT R7, desc[UR8][R12.64] ;  /* 0x000000080c077981 */ /* 0x000ea8000c1e9900 */
[----:B------:R1:W2:Y:S04]  /*5770*/  LDG.E.CONSTANT R58, desc[UR8][R34.64] ;  /* 0x00000008223a7981 */ /* 0x0002a8000c1e9900 */
[----:B0-----:R0:W2:Y:S04]  /*5780*/  LDG.E.CONSTANT R59, desc[UR8][R22.64] ;  /* 0x00000008163b7981 */ /* 0x0010a8000c1e9900 */
[----:B------:R-:W2:Y:S01]  /*5790*/  LDG.E.CONSTANT R2, desc[UR8][R54.64] ;  /* 0x0000000836027981 */ /* 0x000ea2000c1e9900 */
[----:B-1----:R-:W-:-:S04]  /*57a0*/  IMAD.WIDE R34, R16, 0x4, R50 ;  /* 0x0000000410227825 */ /* 0x002fc800078e0232 */
[C---:B------:R-:W-:Y:S01]  /*57b0*/  IMAD.WIDE R50, R39.reuse, 0x4, R52 ;  /* 0x0000000427327825 */ /* 0x040fe200078e0234 */
[----:B------:R-:W2:Y:S05]  /*57c0*/  LDG.E.CONSTANT R54, desc[UR8][R10.64] ;  /* 0x000000080a367981 */ /* 0x000eaa000c1e9900 */
[----:B------:R-:W2:Y:S04]  /*57d0*/  LDG.E.CONSTANT R50, desc[UR8][R50.64] ;  /* 0x0000000832327981 */ /* 0x000ea8000c1e9900 */
[----:B---3--:R1:W-:Y:S04]  /*57e0*/  STL [R1+0x1b8], R17 ;  /* 0x0001b81101007387 */ /* 0x0083e80000100800 */
[----:B------:R3:W3:Y:S01]  /*57f0*/  LDG.E.CONSTANT R51, desc[UR8][R34.64] ;  /* 0x0000000822337981 */ /* 0x0006e2000c1e9900 */
[----:B------:R-:W-:-:S03]  /*5800*/  IMAD.WIDE R12, R39, 0x4, R48 ;  /* 0x00000004270c7825 */ /* 0x000fc600078e0230 */
[----:B------:R-:W3:Y:S04]  /*5810*/  LDG.E.CONSTANT R55, desc[UR8][R8.64] ;  /* 0x0000000808377981 */ /* 0x000ee8000c1e9900 */
[----:B-1----:R-:W3:Y:S04]  /*5820*/  LDG.E.CONSTANT R17, desc[UR8][R36.64] ;  /* 0x0000000824117981 */ /* 0x002ee8000c1e9900 */
[----:B----4-:R1:W-:Y:S01]  /*5830*/  STL [R1+0x1e8], R15 ;  /* 0x0001e80f01007387 */ /* 0x0103e20000100800 */
[----:B0-----:R-:W-:-:S03]  /*5840*/  IMAD.WIDE R22, R39, 0x4, R34 ;  /* 0x0000000427167825 */ /* 0x001fc600078e0222 */
[----:B------:R-:W4:Y:S04]  /*5850*/  LDG.E.CONSTANT R3, desc[UR8][R12.64] ;  /* 0x000000080c037981 */ /* 0x000f28000c1e9900 */
[----:B-1----:R0:W4:Y:S04]  /*5860*/  LDG.E.CONSTANT R15, desc[UR8][R48.64] ;  /* 0x00000008300f7981 */ /* 0x002128000c1e9900 */
[----:B--2---:R1:W-:Y:S01]  /*5870*/  STL [R1+0x100], R60 ;  /* 0x0001003c01007387 */ /* 0x0043e20000100800 */
[----:B---3--:R-:W-:-:S03]  /*5880*/  IMAD.WIDE R34, R16, 0x4, R34 ;  /* 0x0000000410227825 */ /* 0x008fc600078e0222 */
[----:B------:R2:W3:Y:S01]  /*5890*/  LDG.E.CONSTANT R13, desc[UR8][R22.64] ;  /* 0x00000008160d7981 */ /* 0x0004e2000c1e9900 */
[----:B0-----:R-:W-:-:S03]  /*58a0*/  IMAD.WIDE R48, R16, 0x4, R48 ;  /* 0x0000000410307825 */ /* 0x001fc600078e0230 */
[----:B------:R0:W-:Y:S04]  /*58b0*/  STL [R1+0x1fc], R61 ;  /* 0x0001fc3d01007387 */ /* 0x0001e80000100800 */
[----:B-1----:R-:W3:Y:S01]  /*58c0*/  LDG.E.CONSTANT R60, desc[UR8][R52.64] ;  /* 0x00000008343c7981 */ /* 0x002ee2000c1e9900 */
[----:B--2---:R-:W-:-:S03]  /*58d0*/  IMAD.WIDE R22, R16, 0x4, R48 ;  /* 0x0000000410167825 */ /* 0x004fc600078e0230 */
[----:B------:R1:W2:Y:S04]  /*58e0*/  LDG.E.CONSTANT R12, desc[UR8][R4.64] ;  /* 0x00000008040c7981 */ /* 0x0002a8000c1e9900 */
[----:B0-----:R-:W3:Y:S01]  /*58f0*/  LDG.E.CONSTANT R61, desc[UR8][R48.64] ;  /* 0x00000008303d7981 */ /* 0x001ee2000c1e9900 */
[----:B------:R-:W-:-:S03]  /*5900*/  IMAD.WIDE R36, R16, 0x4, R52 ;  /* 0x0000000410247825 */ /* 0x000fc600078e0234 */
[----:B------:R-:W-:Y:S04]  /*5910*/  STL [R1+0x188], R27 ;  /* 0x0001881b01007387 */ /* 0x000fe80000100800 */
[----:B------:R-:W-:Y:S04]  /*5920*/  STL [R1+0x21c], R26 ;  /* 0x00021c1a01007387 */ /* 0x000fe80000100800 */
[----:B------:R-:W-:Y:S04]  /*5930*/  STL [R1+0x12c], R7 ;  /* 0x00012c0701007387 */ /* 0x000fe80000100800 */
[----:B------:R0:W-:Y:S04]  /*5940*/  STL [R1+0x180], R59 ;  /* 0x0001803b01007387 */ /* 0x0001e80000100800 */
[----:B------:R-:W2:Y:S04]  /*5950*/  LDG.E.CONSTANT R53, desc[UR8][R18.64] ;  /* 0x0000000812357981 */ /* 0x000ea8000c1e9900 */
[----:B------:R-:W2:Y:S04]  /*5960*/  LDG.E.CONSTANT R52, desc[UR8][R22.64] ;  /* 0x0000000816347981 */ /* 0x000ea8000c1e9900 */
[----:B0-----:R-:W2:Y:S04]  /*5970*/  LDG.E.CONSTANT R59, desc[UR8][R36.64] ;  /* 0x00000008243b7981 */ /* 0x001ea8000c1e9900 */
[----:B------:R-:W-:Y:S04]  /*5980*/  STL [R1+0x1c4], R17 ;  /* 0x0001c41101007387 */ /* 0x000fe80000100800 */
[----:B----4-:R0:W-:Y:S04]  /*5990*/  STL [R1+0x1f4], R15 ;  /* 0x0001f40f01007387 */ /* 0x0101e80000100800 */
[----:B0-----:R0:W4:Y:S04]  /*59a0*/  LDG.E.CONSTANT R15, desc[UR8][R34.64] ;  /* 0x00000008220f7981 */ /* 0x001128000c1e9900 */
[----:B------:R-:W-:Y:S04]  /*59b0*/  STL [R1+0xf0], R54 ;  /* 0x0000f03601007387 */ /* 0x000fe80000100800 */
[----:B------:R1:W-:Y:S04]  /*59c0*/  STL [R1+0x204], R51 ;  /* 0x0002043301007387 */ /* 0x0003e80000100800 */
[----:B-1----:R-:W4:Y:S01]  /*59d0*/  LDG.E.CONSTANT R51, desc[UR8][R40.64] ;  /* 0x0000000828337981 */ /* 0x002f22000c1e9900 */
[----:B------:R-:W-:-:S06]  /*59e0*/  IMAD.WIDE R4, R39, 0x4, R36 ;  /* 0x0000000427047825 */ /* 0x000fcc00078e0224 */
[----:B------:R-:W4:Y:S04]  /*59f0*/  LDG.E.CONSTANT R4, desc[UR8][R4.64] ;  /* 0x0000000804047981 */ /* 0x000f28000c1e9900 */
[----:B------:R1:W-:Y:S04]  /*5a00*/  STL [R1+0x114], R55 ;  /* 0x0001143701007387 */ /* 0x0003e80000100800 */
[----:B------:R-:W4:Y:S04]  /*5a10*/  LDG.E.CONSTANT R5, desc[UR8][R44.64] ;  /* 0x000000082c057981 */ /* 0x000f28000c1e9900 */
[----:B-1----:R-:W4:Y:S04]  /*5a20*/  LDL.LU.64 R54, [R1+0x30] ;  /* 0x0000300001367983 */ /* 0x002f280000300a00 */
[----:B---3--:R-:W-:Y:S04]  /*5a30*/  STL [R1+0x1d8], R61 ;  /* 0x0001d83d01007387 */ /* 0x008fe80000100800 */
[----:B------:R1:W-:Y:S01]  /*5a40*/  STL [R1+0x150], R60 ;  /* 0x0001503c01007387 */ /* 0x0003e20000100800 */
[----:B------:R-:W-:-:S03]  /*5a50*/  IMAD.WIDE R10, R16, 0x4, R22 ;  /* 0x00000004100a7825 */ /* 0x000fc600078e0216 */
[----:B-1----:R-:W3:Y:S04]  /*5a60*/  LDL.LU.64 R60, [R1+0x28] ;  /* 0x00002800013c7983 */ /* 0x002ee80000300a00 */
[----:B--2---:R1:W-:Y:S01]  /*5a70*/  STL [R1+0x13c], R12 ;  /* 0x00013c0c01007387 */ /* 0x0043e20000100800 */
[----:B------:R-:W-:-:S03]  /*5a80*/  IMAD.WIDE R26, R39, 0x4, R34 ;  /* 0x00000004271a7825 */ /* 0x000fc600078e0222 */
[----:B-1----:R-:W2:Y:S01]  /*5a90*/  LDG.E.CONSTANT R12, desc[UR8][R46.64] ;  /* 0x000000082e0c7981 */ /* 0x002ea2000c1e9900 */
[----:B0-----:R-:W-:-:S03]  /*5aa0*/  IMAD.WIDE R34, R16, 0x4, R34 ;  /* 0x0000000410227825 */ /* 0x001fc600078e0222 */
[----:B------:R-:W2:Y:S04]  /*5ab0*/  LDG.E.CONSTANT R7, desc[UR8][R26.64] ;  /* 0x000000081a077981 */ /* 0x000ea8000c1e9900 */
[----:B------:R-:W2:Y:S04]  /*5ac0*/  LDL.LU.64 R46, [R1+0x38] ;  /* 0x00003800012e7983 */ /* 0x000ea80000300a00 */
[----:B------:R0:W-:Y:S01]  /*5ad0*/  STL [R1+0x19c], R53 ;  /* 0x00019c3501007387 */ /* 0x0001e20000100800 */
[----:B------:R-:W-:-:S03]  /*5ae0*/  IMAD.WIDE R36, R16, 0x4, R36 ;  /* 0x0000000410247825 */ /* 0x000fc600078e0224 */
[----:B------:R-:W-:Y:S04]  /*5af0*/  STL [R1+0x1c8], R52 ;  /* 0x0001c83401007387 */ /* 0x000fe80000100800 */
[----:B0-----:R-:W2:Y:S04]  /*5b00*/  LDG.E.CONSTANT R53, desc[UR8][R42.64] ;  /* 0x000000082a357981 */ /* 0x001ea8000c1e9900 */
[----:B------:R-:W2:Y:S04]  /*5b10*/  LDG.E.CONSTANT R43, desc[UR8][R34.64] ;  /* 0x00000008222b7981 */ /* 0x000ea8000c1e9900 */
[----:B------:R-:W2:Y:S04]  /*5b20*/  LDG.E.CONSTANT R42, desc[UR8][R30.64] ;  /* 0x000000081e2a7981 */ /* 0x000ea8000c1e9900 */
[----:B----4-:R0:W-:Y:S04]  /*5b30*/  STL [R1+0x1ec], R15 ;  /* 0x0001ec0f01007387 */ /* 0x0101e80000100800 */
[----:B------:R1:W-:Y:S04]  /*5b40*/  STL [R1+0x11c], R59 ;  /* 0x00011c3b01007387 */ /* 0x0003e80000100800 */
[----:B0-----:R-:W4:Y:S04]  /*5b50*/  LDG.E.CONSTANT R15, desc[UR8][R10.64] ;  /* 0x000000080a0f7981 */ /* 0x001f28000c1e9900 */
[----:B-1----:R-:W4:Y:S04]  /*5b60*/  LDG.E.CONSTANT R59, desc[UR8][R36.64] ;  /* 0x00000008243b7981 */ /* 0x002f28000c1e9900 */
[----:B------:R0:W-:Y:S04]  /*5b70*/  STL [R1+0xe0], R51 ;  /* 0x0000e03301007387 */ /* 0x0001e80000100800 */
[----:B0-----:R-:W4:Y:S04]  /*5b80*/  LDG.E.CONSTANT R51, desc[UR8][R32.64] ;  /* 0x0000000820337981 */ /* 0x001f28000c1e9900 */
[----:B------:R-:W4:Y:S01]  /*5b90*/  LDG.E.CONSTANT R33, desc[UR8][R28.64] ;  /* 0x000000081c217981 */ /* 0x000f22000c1e9900 */
[----:B------:R-:W-:-:S06]  /*5ba0*/  IMAD.WIDE R8, R39, 0x4, R48 ;  /* 0x0000000427087825 */ /* 0x000fcc00078e0230 */
[----:B------:R0:W4:Y:S02]  /*5bb0*/  LDG.E.CONSTANT R8, desc[UR8][R8.64] ;  /* 0x0000000808087981 */ /* 0x000124000c1e9900 */
[----:B0-----:R-:W0:Y:S01]  /*5bc0*/  S2R R9, SR_CgaCtaId ;  /* 0x0000000000097919 */ /* 0x001e220000008800 */
[C---:B------:R-:W-:Y:S01]  /*5bd0*/  IMAD.WIDE R40, R39.reuse, 0x4, R34 ;  /* 0x0000000427287825 */ /* 0x040fe200078e0222 */
[----:B------:R1:W-:Y:S03]  /*5be0*/  STL [R1+0xfc], R5 ;  /* 0x0000fc0501007387 */ /* 0x0003e60000100800 */
[----:B------:R-:W-:Y:S02]  /*5bf0*/  IMAD.WIDE R26, R16, 0x4, R10 ;  /* 0x00000004101a7825 */ /* 0x000fe400078e020a */
[----:B------:R-:W4:Y:S02]  /*5c00*/  LDG.E.CONSTANT R40, desc[UR8][R40.64] ;  /* 0x0000000828287981 */ /* 0x000f24000c1e9900 */
[----:B------:R-:W-:Y:S01]  /*5c10*/  IMAD.WIDE R22, R39, 0x4, R22 ;  /* 0x0000000427167825 */ /* 0x000fe200078e0216 */
[----:B-1----:R-:W-:-:S03]  /*5c20*/  MOV R5, 0x400 ;  /* 0x0000040000057802 */ /* 0x002fc60000000f00 */
[C---:B------:R-:W-:Y:S01]  /*5c30*/  IMAD.WIDE R18, R39.reuse, 0x4, R10 ;  /* 0x0000000427127825 */ /* 0x040fe200078e020a */
[----:B------:R1:W4:Y:S03]  /*5c40*/  LDG.E.CONSTANT R17, desc[UR8][R22.64] ;  /* 0x0000000816117981 */ /* 0x000326000c1e9900 */
[--C-:B------:R-:W-:Y:S01]  /*5c50*/  IMAD.WIDE R48, R39, 0x4, R26.reuse ;  /* 0x0000000427307825 */ /* 0x100fe200078e021a */
[----:B---3--:R-:W3:Y:S04]  /*5c60*/  LDG.E.CONSTANT R10, desc[UR8][R60.64] ;  /* 0x000000083c0a7981 */ /* 0x008ee8000c1e9900 */
[----:B------:R-:W3:Y:S01]  /*5c70*/  LDG.E.CONSTANT R18, desc[UR8][R18.64] ;  /* 0x0000000812127981 */ /* 0x000ee2000c1e9900 */
[----:B-1----:R-:W-:-:S03]  /*5c80*/  IMAD.WIDE R22, R16, 0x4, R26 ;  /* 0x0000000410167825 */ /* 0x002fc600078e021a */
[----:B--2---:R-:W2:Y:S01]  /*5c90*/  LDG.E.CONSTANT R32, desc[UR8][R46.64] ;  /* 0x000000082e207981 */ /* 0x004ea2000c1e9900 */
[----:B0-----:R-:W-:Y:S01]  /*5ca0*/  LEA R41, R9, R5, 0x18 ;  /* 0x0000000509297211 */ /* 0x001fe200078ec0ff */
[----:B------:R-:W-:Y:S02]  /*5cb0*/  IMAD.WIDE R44, R39, 0x4, R36 ;  /* 0x00000004272c7825 */ /* 0x000fe400078e0224 */
[----:B------:R0:W3:Y:S04]  /*5cc0*/  LDG.E.CONSTANT R19, desc[UR8][R48.64] ;  /* 0x0000000830137981 */ /* 0x0000e8000c1e9900 */
[----:B------:R-:W-:Y:S01]  /*5cd0*/  STL [R1+0x244], R41 ;  /* 0x0002442901007387 */ /* 0x000fe20000100800 */
[----:B------:R-:W-:-:S03]  /*5ce0*/  IMAD.WIDE R34, R16, 0x4, R34 ;  /* 0x0000000410227825 */ /* 0x000fc600078e0222 */
[----:B------:R-:W-:Y:S01]  /*5cf0*/  STL [R1+0x124], R12 ;  /* 0x0001240c01007387 */ /* 0x000fe20000100800 */
[----:B0-----:R-:W-:-:S03]  /*5d00*/  IMAD.WIDE R48, R39, 0x4, R22 ;  /* 0x0000000427307825 */ /* 0x001fc600078e0216 */
[----:B------:R-:W3:Y:S04]  /*5d10*/  LDL.LU R46, [R1+0x6c] ;  /* 0x00006c00012e7983 */ /* 0x000ee80000300800 */
[----:B------:R-:W3:Y:S04]  /*5d20*/  LDL.LU R47, [R1+0x7c] ;  /* 0x00007c00012f7983 */ /* 0x000ee80000300800 */
[----:B------:R0:W-:Y:S04]  /*5d30*/  STL [R1+0x158], R53 ;  /* 0x0001583501007387 */ /* 0x0001e80000100800 */
[----:B------:R-:W3:Y:S01]  /*5d40*/  LDG.E.CONSTANT R11, desc[UR8][R44.64] ;  /* 0x000000082c0b7981 */ /* 0x000ee2000c1e9900 */
[----:B------:R-:W-:-:S03]  /*5d50*/  IMAD.WIDE R36, R16, 0x4, R36 ;  /* 0x0000000410247825 */ /* 0x000fc600078e0224 */
[----:B------:R-:W3:Y:S04]  /*5d60*/  LDG.E.CONSTANT R48, desc[UR8][R48.64] ;  /* 0x0000000830307981 */ /* 0x000ee8000c1e9900 */
[----:B0-----:R-:W3:Y:S01]  /*5d70*/  LDL.LU R53, [R1+0x60] ;  /* 0x0000600001357983 */ /* 0x001ee20000300800 */
[----:B------:R-:W-:-:S03]  /*5d80*/  IMAD.WIDE R30, R39, 0x4, R34 ;  /* 0x00000004271e7825 */ /* 0x000fc600078e0222 */
[----:B------:R-:W3:Y:S04]  /*5d90*/  LDG.E.CONSTANT R44, desc[UR8][R54.64] ;  /* 0x00000008362c7981 */ /* 0x000ee8000c1e9900 */
[----:B------:R-:W2:Y:S04]  /*5da0*/  LDG.E.CONSTANT R49, desc[UR8][R24.64] ;  /* 0x0000000818317981 */ /* 0x000ea8000c1e9900 */
[----:B------:R-:W3:Y:S04]  /*5db0*/  LDG.E.CONSTANT R45, desc[UR8][R26.64] ;  /* 0x000000081a2d7981 */ /* 0x000ee8000c1e9900 */
[----:B------:R-:W3:Y:S04]  /*5dc0*/  LDG.E.CONSTANT R9, desc[UR8][R56.64] ;  /* 0x0000000838097981 */ /* 0x000ee8000c1e9900 */
[----:B------:R0:W3:Y:S01]  /*5dd0*/  LDG.E.CONSTANT R5, desc[UR8][R34.64] ;  /* 0x0000000822057981 */ /* 0x0000e2000c1e9900 */
[----:B------:R-:W-:Y:S01]  /*5de0*/  IMAD.WIDE R28, R39, 0x4, R36 ;  /* 0x00000004271c7825 */ /* 0x000fe200078e0224 */
[----:B------:R-:W1:Y:S04]  /*5df0*/  S2R R52, SR_LANEID ;  /* 0x0000000000347919 */ /* 0x000e680000000000 */
[----:B------:R-:W3:Y:S01]  /*5e00*/  LDG.E.CONSTANT R12, desc[UR8][R28.64] ;  /* 0x000000081c0c7981 */ /* 0x000ee2000c1e9900 */
[----:B0-----:R-:W-:-:S03]  /*5e10*/  IMAD.WIDE R34, R16, 0x4, R34 ;  /* 0x0000000410227825 */ /* 0x001fc600078e0222 */
[----:B------:R-:W3:Y:S04]  /*5e20*/  LDG.E.CONSTANT R26, desc[UR8][R30.64] ;  /* 0x000000081e1a7981 */ /* 0x000ee8000c1e9900 */
[----:B------:R0:W3:Y:S01]  /*5e30*/  LDG.E.CONSTANT R27, desc[UR8][R34.64] ;  /* 0x00000008221b7981 */ /* 0x0000e2000c1e9900 */
[----:B------:R-:W-:-:S05]  /*5e40*/  IMAD.WIDE R24, R39, 0x4, R34 ;  /* 0x0000000427187825 */ /* 0x000fca00078e0222 */
[----:B------:R-:W3:Y:S01]  /*5e50*/  LDG.E.CONSTANT R29, desc[UR8][R24.64] ;  /* 0x00000008181d7981 */ /* 0x000ee2000c1e9900 */
[----:B0-----:R-:W-:-:S03]  /*5e60*/  IMAD.WIDE R34, R16, 0x4, R34 ;  /* 0x0000000410227825 */ /* 0x001fc600078e0222 */
[----:B----4-:R0:W-:Y:S04]  /*5e70*/  STL [R1+0x18c], R15 ;  /* 0x00018c0f01007387 */ /* 0x0101e80000100800 */
[----:B0-----:R-:W4:Y:S04]  /*5e80*/  LDL.LU R15, [R1+0x80] ;  /* 0x00008000010f7983 */ /* 0x001f280000300800 */
[----:B------:R-:W4:Y:S04]  /*5e90*/  LDL.LU R54, [R1+0x70] ;  /* 0x0000700001367983 */ /* 0x000f280000300800 */
[----:B------:R-:W4:Y:S04]  /*5ea0*/  LDL.LU R55, [R1+0x78] ;  /* 0x0000780001377983 */ /* 0x000f280000300800 */
[----:B------:R-:W4:Y:S04]  /*5eb0*/  LDL.LU.64 R56, [R1+0xb8] ;  /* 0x0000b80001387983 */ /* 0x000f280000300a00 */
[----:B------:R0:W-:Y:S04]  /*5ec0*/  STL [R1+0x1d0], R43 ;  /* 0x0001d02b01007387 */ /* 0x0001e80000100800 */
[----:B------:R1:W-:Y:S04]  /*5ed0*/  STL [R1+0x104], R59 ;  /* 0x0001043b01007387 */ /* 0x0003e80000100800 */
[----:B------:R-:W4:Y:S04]  /*5ee0*/  LDL.LU R60, [R1+0x5c] ;  /* 0x00005c00013c7983 */ /* 0x000f280000300800 */
[----:B0-----:R0:W4:Y:S04]  /*5ef0*/  LDG.E.CONSTANT R43, desc[UR8][R36.64] ;  /* 0x00000008242b7981 */ /* 0x001128000c1e9900 */
[----:B-1----:R-:W4:Y:S04]  /*5f00*/  LDL.LU R59, [R1+0x84] ;  /* 0x00008400013b7983 */ /* 0x002f280000300800 */
[----:B------:R-:W-:Y:S04]  /*5f10*/  STL [R1+0xd0], R51 ;  /* 0x0000d03301007387 */ /* 0x000fe80000100800 */
[----:B------:R1:W-:Y:S01]  /*5f20*/  STL [R1+0xac], R42 ;  /* 0x0000ac2a01007387 */ /* 0x0003e20000100800 */
[----:B0-----:R-:W-:-:S03]  /*5f30*/  IMAD.WIDE R36, R16, 0x4, R36 ;  /* 0x0000000410247825 */ /* 0x001fc600078e0224 */
[----:B------:R0:W-:Y:S04]  /*5f40*/  STL [R1+0x110], R33 ;  /* 0x0001102101007387 */ /* 0x0001e80000100800 */
[----:B------:R0:W4:Y:S04]  /*5f50*/  LDG.E.CONSTANT R25, desc[UR8][R36.64] ;  /* 0x0000000824197981 */ /* 0x000128000c1e9900 */
[----:B-1----:R1:W4:Y:S04]  /*5f60*/  LDG.E.CONSTANT R42, desc[UR8][R22.64] ;  /* 0x00000008162a7981 */ /* 0x002328000c1e9900 */
[----:B0-----:R-:W4:Y:S01]  /*5f70*/  LDG.E.CONSTANT R33, desc[UR8][R34.64] ;  /* 0x0000000822217981 */ /* 0x001f22000c1e9900 */
[----:B------:R-:W-:-:S04]  /*5f80*/  LEA.HI R51, RZ, R52, RZ, 0x3 ;  /* 0x00000034ff337211 */ /* 0x000fc800078f18ff */
[----:B------:R-:W-:Y:S01]  /*5f90*/  LOP3.LUT R51, R51, 0x3ffffff8, RZ, 0xc0, !PT ;  /* 0x3ffffff833337812 */ /* 0x000fe200078ec0ff */
[----:B------:R-:W-:-:S03]  /*5fa0*/  IMAD.WIDE R30, R39, 0x4, R36 ;  /* 0x00000004271e7825 */ /* 0x000fc600078e0224 */
[----:B------:R-:W-:Y:S01]  /*5fb0*/  IADD3 R51, PT, PT, -R51, R52, RZ ;  /* 0x0000003433337210 */ /* 0x000fe20007ffe1ff */
[----:B------:R-:W-:Y:S02]  /*5fc0*/  IMAD.WIDE R36, R16, 0x4, R36 ;  /* 0x0000000410247825 */ /* 0x000fe400078e0224 */
[----:B------:R-:W4:Y:S04]  /*5fd0*/  LDG.E.CONSTANT R30, desc[UR8][R30.64] ;  /* 0x000000081e1e7981 */ /* 0x000f28000c1e9900 */
[----:B--2---:R-:W-:Y:S04]  /*5fe0*/  STL [R1+0x134], R49 ;  /* 0x0001343101007387 */ /* 0x004fe80000100800 */
[----:B---3--:R-:W-:Y:S04]  /*5ff0*/  STL [R1+0x170], R45 ;  /* 0x0001702d01007387 */ /* 0x008fe80000100800 */
[----:B------:R0:W-:Y:S04]  /*6000*/  STL [R1+0x1bc], R5 ;  /* 0x0001bc0501007387 */ /* 0x0001e80000100800 */
[----:B------:R2:W-:Y:S04]  /*6010*/  STL [R1+0xa8], R32 ;  /* 0x0000a82001007387 */ /* 0x0005e80000100800 */
[----:B------:R-:W-:Y:S01]  /*6020*/  STL [R1+0xa0], R44 ;  /* 0x0000a02c01007387 */ /* 0x000fe20000100800 */
[----:B0-----:R-:W-:-:S03]  /*6030*/  LOP3.LUT R5, R52, 0x3ffffff8, RZ, 0xc0, !PT ;  /* 0x3ffffff834057812 */ /* 0x001fc600078ec0ff */
[----:B------:R0:W-:Y:S04]  /*6040*/  STL [R1+0x9c], R10 ;  /* 0x00009c0a01007387 */ /* 0x0001e80000100800 */
[----:B------:R4:W-:Y:S01]  /*6050*/  STL [R1+0x108], R9 ;  /* 0x0001080901007387 */ /* 0x0009e20000100800 */
[----:B------:R-:W-:Y:S02]  /*6060*/  IMAD R51, R51, 0x21, R5 ;  /* 0x0000002133337824 */ /* 0x000fe400078e0205 */
[C-C-:B------:R-:W-:Y:S01]  /*6070*/  FADD R5, R47.reuse, -R46.reuse ;  /* 0x8000002e2f057221 */ /* 0x140fe20000000000 */
[----:B--2---:R-:W2:Y:S01]  /*6080*/  LDG.E.CONSTANT R32, desc[UR8][R36.64] ;  /* 0x0000000824207981 */ /* 0x004ea2000c1e9900 */
[----:B0-----:R-:W-:Y:S01]  /*6090*/  FADD R10, R47, R46 ;  /* 0x0000002e2f0a7221 */ /* 0x001fe20000000000 */
[----:B----4-:R-:W-:Y:S01]  /*60a0*/  FADD R9, R15, -R53 ;  /* 0x800000350f097221 */ /* 0x010fe20000000000 */
[----:B-1----:R-:W-:-:S05]  /*60b0*/  IMAD.WIDE R22, R39, 0x4, R56 ;  /* 0x0000000427167825 */ /* 0x002fca00078e0238 */
[----:B------:R0:W3:Y:S01]  /*60c0*/  LDG.E.CONSTANT R61, desc[UR8][R22.64] ;  /* 0x00000008163d7981 */ /* 0x0000e2000c1e9900 */
[----:B------:R-:W-:-:S03]  /*60d0*/  FADD R24, R55, R54 ;  /* 0x0000003637187221 */ /* 0x000fc60000000000 */
[----:B------:R-:W-:Y:S04]  /*60e0*/  STL [R1+0xf4], R43 ;  /* 0x0000f42b01007387 */ /* 0x000fe80000100800 */
[----:B------:R1:W-:Y:S01]  /*60f0*/  STL [R1+0x1a4], R27 ;  /* 0x0001a41b01007387 */ /* 0x0003e20000100800 */
[----:B0-----:R-:W-:Y:S01]  /*6100*/  FADD R22, R15, R53 ;  /* 0x000000350f167221 */ /* 0x001fe20000000000 */
[C-C-:B------:R-:W-:Y:S01]  /*6110*/  FADD R23, R5.reuse, R9.reuse ;  /* 0x0000000905177221 */ /* 0x140fe20000000000 */
[----:B------:R-:W-:Y:S01]  /*6120*/  FADD R9, R5, -R9 ;  /* 0x8000000905097221 */ /* 0x000fe20000000000 */
[----:B------:R-:W-:Y:S01]  /*6130*/  FADD R15, -R55, R54 ;  /* 0x00000036370f7221 */ /* 0x000fe20000000100 */
[C-C-:B------:R-:W-:Y:S01]  /*6140*/  FADD R5, R22.reuse, R10.reuse ;  /* 0x0000000a16057221 */ /* 0x140fe20000000000 */
[----:B------:R-:W-:Y:S01]  /*6150*/  FADD R10, -R22, R10 ;  /* 0x0000000a160a7221 */ /* 0x000fe20000000100 */
[C-C-:B------:R-:W-:Y:S01]  /*6160*/  FADD R22, R59.reuse, -R60.reuse ;  /* 0x8000003c3b167221 */ /* 0x140fe20000000000 */
[----:B-1----:R-:W-:Y:S01]  /*6170*/  FADD R27, R59, R60 ;  /* 0x0000003c3b1b7221 */ /* 0x002fe20000000000 */
[----:B------:R-:W-:Y:S04]  /*6180*/  STL [R1+0x130], R42 ;  /* 0x0001302a01007387 */ /* 0x000fe80000100800 */
[----:B------:R-:W4:Y:S04]  /*6190*/  LDL.LU R49, [R1+0x88] ;  /* 0x0000880001317983 */ /* 0x000f280000300800 */
[----:B------:R-:W4:Y:S04]  /*61a0*/  LDL.LU R46, [R1+0x90] ;  /* 0x00009000012e7983 */ /* 0x000f280000300800 */
[----:B------:R-:W3:Y:S04]  /*61b0*/  LDL.LU R47, [R1+0x64] ;  /* 0x00006400012f7983 */ /* 0x000ee80000300800 */
[----:B------:R-:W3:Y:S04]  /*61c0*/  LDL.LU R53, [R1+0x94] ;  /* 0x0000940001357983 */ /* 0x000ee80000300800 */
[----:B------:R-:W-:Y:S04]  /*61d0*/  STL [R1+0x174], R33 ;  /* 0x0001742101007387 */ /* 0x000fe80000100800 */
        /* <DEDUP_REMOVED lines=19> */
[----:B------:R-:W-:Y:S01]  /*6310*/  IMAD.WIDE R36, R39, 0x4, R36 ;  /* 0x0000000427247825 */ /* 0x000fe200078e0224 */
[----:B------:R-:W-:-:S03]  /*6320*/  LEA R52, R52, R41, 0x2 ;  /* 0x0000002934347211 */ /* 0x000fc600078e10ff */
[----:B------:R-:W-:Y:S01]  /*6330*/  FMUL R5, R5, 1.4142135381698608398 ;  /* 0x3fb504f305057820 */ /* 0x000fe20000400000 */
[----:B------:R-:W-:Y:S01]  /*6340*/  FMUL R10, R10, 1.8477590084075927734 ;  /* 0x3fec835e0a0a7820 */ /* 0x000fe20000400000 */
[----:B------:R-:W-:-:S04]  /*6350*/  IMAD.WIDE R34, R39, 0x4, R34 ;  /* 0x0000000427227825 */ /* 0x000fc800078e0222 */
[----:B------:R-:W-:Y:S01]  /*6360*/  FMUL R9, R9, 1.9615705013275146484 ;  /* 0x3ffb14be09097820 */ /* 0x000fe20000400000 */
[----:B------:R-:W-:Y:S01]  /*6370*/  FMUL R22, R22, 1.8477590084075927734 ;  /* 0x3fec835e16167820 */ /* 0x000fe20000400000 */
[----:B------:R-:W3:Y:S01]  /*6380*/  LDG.E.CONSTANT R31, desc[UR8][R36.64] ;  /* 0x00000008241f7981 */ /* 0x000ee2000c1e9900 */
[----:B------:R-:W-:-:S03]  /*6390*/  FMUL R24, R24, 1.6629391908645629883 ;  /* 0x3fd4db3118187820 */ /* 0x000fc60000400000 */
[----:B------:R0:W3:Y:S04]  /*63a0*/  LDG.E.CONSTANT R28, desc[UR8][R34.64] ;  /* 0x00000008221c7981 */ /* 0x0000e8000c1e9900 */
[----:B------:R4:W-:Y:S04]  /*63b0*/  STS [R52], R5 ;  /* 0x0000000534007388 */ /* 0x0009e80000000800 */
[----:B------:R-:W-:Y:S04]  /*63c0*/  STS [R52+0x318], R10 ;  /* 0x0003180a34007388 */ /* 0x000fe80000000800 */
[----:B------:R1:W-:Y:S04]  /*63d0*/  STS [R52+0x39c], R9 ;  /* 0x00039c0934007388 */ /* 0x0003e80000000800 */
[----:B--2---:R-:W-:Y:S04]  /*63e0*/  STL [R1+0xb4], R32 ;  /* 0x0000b42001007387 */ /* 0x004fe80000100800 */
[----:B------:R-:W2:Y:S04]  /*63f0*/  LDL.LU R37, [R1+0x48] ;  /* 0x0000480001257983 */ /* 0x000ea80000300800 */
[----:B------:R-:W2:Y:S04]  /*6400*/  LDL.LU R34, [R1+0x50] ;  /* 0x0000500001227983 */ /* 0x000ea80000300800 */
[----:B------:R0:W-:Y:S04]  /*6410*/  STS [R52+0x108], R22 ;  /* 0x0001081634007388 */ /* 0x0001e80000000800 */
[----:B------:R-:W2:Y:S04]  /*6420*/  LDL.LU R35, [R1+0x44] ;  /* 0x0000440001237983 */ /* 0x000ea80000300800 */
[----:B------:R-:W2:Y:S01]  /*6430*/  LDL.LU R44, [R1+0x74] ;  /* 0x00007400012c7983 */ /* 0x000ea20000300800 */
[----:B------:R-:W-:-:S03]  /*6440*/  LEA R51, R51, R41, 0x2 ;  /* 0x0000002933337211 */ /* 0x000fc600078e10ff */
[----:B------:R0:W-:Y:S04]  /*6450*/  STS [R52+0x18c], R24 ;  /* 0x00018c1834007388 */ /* 0x0001e80000000800 */
[----:B------:R-:W2:Y:S01]  /*6460*/  LDL.LU R41, [R1+0x40] ;  /* 0x0000400001297983 */ /* 0x000ea20000300800 */
[C-C-:B----4-:R-:W-:Y:S01]  /*6470*/  FADD R5, R46.reuse, -R49.reuse ;  /* 0x800000312e057221 */ /* 0x150fe20000000000 */
[----:B-1----:R-:W-:Y:S01]  /*6480*/  FADD R9, R46, R49 ;  /* 0x000000312e097221 */ /* 0x002fe20000000000 */
[C-C-:B---3--:R-:W-:Y:S01]  /*6490*/  FADD R10, R53.reuse, -R47.reuse ;  /* 0x8000002f350a7221 */ /* 0x148fe20000000000 */
[----:B0-----:R-:W-:Y:S02]  /*64a0*/  FADD R22, R53, R47 ;  /* 0x0000002f35167221 */ /* 0x001fe40000000000 */
[----:B------:R-:W3:Y:S01]  /*64b0*/  LDL.LU R53, [R1+0x4c] ;  /* 0x00004c0001357983 */ /* 0x000ee20000300800 */
[C-C-:B------:R-:W-:Y:S01]  /*64c0*/  FADD R24, R5.reuse, R10.reuse ;  /* 0x0000000a05187221 */ /* 0x140fe20000000000 */
[----:B------:R-:W-:Y:S01]  /*64d0*/  FADD R10, R5, -R10 ;  /* 0x8000000a050a7221 */ /* 0x000fe20000000000 */
[C-C-:B------:R-:W-:Y:S01]  /*64e0*/  FADD R5, R22.reuse, R9.reuse ;  /* 0x0000000916057221 */ /* 0x140fe20000000000 */
[----:B------:R-:W-:Y:S01]  /*64f0*/  FADD R9, -R22, R9 ;  /* 0x0000000916097221 */ /* 0x000fe20000000100 */
[C-C-:B------:R-:W-:Y:S01]  /*6500*/  FADD R22, R59.reuse, -R60.reuse ;  /* 0x8000003c3b167221 */ /* 0x140fe20000000000 */
[----:B------:R-:W-:-:S02]  /*6510*/  FADD R27, R59, R60 ;  /* 0x0000003c3b1b7221 */ /* 0x000fc40000000000 */
[----:B------:R-:W4:Y:S04]  /*6520*/  LDL.LU R60, [R1+0x1c] ;  /* 0x00001c00013c7983 */ /* 0x000f280000300800 */
[----:B------:R-:W4:Y:S01]  /*6530*/  LDL.LU R59, [R1+0x24] ;  /* 0x00002400013b7983 */ /* 0x000f220000300800 */
[----:B------:R-:W-:Y:S01]  /*6540*/  FMUL R23, R23, 1.9615705013275146484 ;  /* 0x3ffb14be17177820 */ /* 0x000fe20000400000 */
[----:B------:R-:W-:Y:S01]  /*6550*/  FMUL R15, R15, 1.4142135381698608398 ;  /* 0x3fb504f30f0f7820 */ /* 0x000fe20000400000 */
[----:B------:R-:W-:-:S03]  /*6560*/  FMUL R25, R25, -1.6629391908645629883 ;  /* 0xbfd4db3119197820 */ /* 0x000fc60000400000 */
[----:B------:R0:W-:Y:S04]  /*6570*/  STS [R52+0x84], R23 ;  /* 0x0000841734007388 */ /* 0x0001e80000000800 */
[----:B------:R1:W-:Y:S01]  /*6580*/  STS [R52+0x210], R15 ;  /* 0x0002100f34007388 */ /* 0x0003e20000000800 */
[C---:B------:R-:W-:Y:S01]  /*6590*/  FFMA R32, R24.reuse, -0.70710676908493041992, R22 ;  /* 0xbf3504f318207823 */ /* 0x040fe20000000016 */
[C-C-:B0-----:R-:W-:Y:S02]  /*65a0*/  FADD R23, R55.reuse, R54.reuse ;  /* 0x0000003637177221 */ /* 0x141fe40000000000 */
[----:B------:R0:W-:Y:S01]  /*65b0*/  STS [R52+0x294], R25 ;  /* 0x0002941934007388 */ /* 0x0001e20000000800 */
[----:B-1----:R-:W-:Y:S01]  /*65c0*/  FADD R15, -R55, R54 ;  /* 0x00000036370f7221 */ /* 0x002fe20000000100 */
[C-C-:B------:R-:W-:Y:S01]  /*65d0*/  FADD R33, R27.reuse, R23.reuse ;  /* 0x000000171b217221 */ /* 0x140fe20000000000 */
[----:B------:R-:W-:Y:S01]  /*65e0*/  FFMA R24, R24, 0.70710676908493041992, R22 ;  /* 0x3f3504f318187823 */ /* 0x000fe20000000016 */
[----:B------:R-:W-:Y:S01]  /*65f0*/  FADD R27, R27, -R23 ;  /* 0x800000171b1b7221 */ /* 0x000fe20000000000 */
[----:B------:R-:W-:Y:S01]  /*6600*/  NOP ;  /* 0x0000000000007918 */ /* 0x000fe20000000000 */
[C-C-:B0-----:R-:W-:Y:S01]  /*6610*/  FFMA R25, R10.reuse, -0.70710676908493041992, R15.reuse ;  /* 0xbf3504f30a197823 */ /* 0x141fe2000000000f */
[----:B------:R-:W-:Y:S01]  /*6620*/  FFMA R10, R10, 0.70710676908493041992, R15 ;  /* 0x3f3504f30a0a7823 */ /* 0x000fe2000000000f */
[C-C-:B------:R-:W-:Y:S01]  /*6630*/  FADD R23, R33.reuse, -R5.reuse ;  /* 0x8000000521177221 */ /* 0x140fe20000000000 */
[----:B------:R-:W-:Y:S01]  /*6640*/  FADD R33, R33, R5 ;  /* 0x0000000521217221 */ /* 0x000fe20000000000 */
[----:B------:R-:W-:Y:S01]  /*6650*/  LDS R55, [R51] ;  /* 0x0000000033377984 */ /* 0x000fe20000000800 */
[----:B------:R-:W-:Y:S01]  /*6660*/  FFMA R5, R10, -0.19891236722469329834, R24 ;  /* 0xbe4bafaf0a057823 */ /* 0x000fe20000000018 */
[----:B------:R-:W-:Y:S01]  /*6670*/  FFMA R24, R24, 0.19891236722469329834, R10 ;  /* 0x3e4bafaf18187823 */ /* 0x000fe2000000000a */
[----:B------:R-:W-:Y:S01]  /*6680*/  FFMA R10, R9, -0.41421356797218322754, R27 ;  /* 0xbed413cd090a7823 */ /* 0x000fe2000000001b */
[----:B------:R-:W-:Y:S01]  /*6690*/  FFMA R22, R32, -0.66817861795425415039, R25 ;  /* 0xbf2b0dc120167823 */ /* 0x000fe20000000019 */
[----:B------:R-:W-:Y:S01]  /*66a0*/  FFMA R15, R25, 0.66817861795425415039, R32 ;  /* 0x3f2b0dc1190f7823 */ /* 0x000fe20000000020 */
[----:B------:R-:W-:Y:S01]  /*66b0*/  FMUL R5, R5, 1.9615705013275146484 ;  /* 0x3ffb14be05057820 */ /* 0x000fe20000400000 */
[----:B------:R-:W-:Y:S01]  /*66c0*/  FMUL R10, R10, 1.8477590084075927734 ;  /* 0x3fec835e0a0a7820 */ /* 0x000fe20000400000 */
[----:B------:R-:W-:Y:S01]  /*66d0*/  FFMA R25, R27, 0.41421356797218322754, R9 ;  /* 0x3ed413cd1b197823 */ /* 0x000fe20000000009 */
[----:B------:R-:W-:Y:S01]  /*66e0*/  FMUL R9, R33, 1.4142135381698608398 ;  /* 0x3fb504f321097820 */ /* 0x000fe20000400000 */
[----:B------:R-:W-:Y:S01]  /*66f0*/  FMUL R22, R22, -1.6629391908645629883 ;  /* 0xbfd4db3116167820 */ /* 0x000fe20000400000 */
        /* <DEDUP_REMOVED lines=11> */
[----:B------:R-:W-:Y:S02]  /*67b0*/  FMUL R23, R23, 1.4142135381698608398 ;  /* 0x3fb504f317177820 */ /* 0x000fe40000400000 */
[----:B------:R0:W-:Y:S01]  /*67c0*/  STS [R52+0x108], R10 ;  /* 0x0001080a34007388 */ /* 0x0001e20000000800 */
[----:B------:R-:W-:-:S03]  /*67d0*/  FMUL R25, R25, 1.8477590084075927734 ;  /* 0x3fec835e19197820 */ /* 0x000fc60000400000 */
[----:B------:R1:W-:Y:S01]  /*67e0*/  STS [R52], R9 ;  /* 0x0000000934007388 */ /* 0x0003e20000000800 */
[----:B--2---:R-:W-:-:S03]  /*67f0*/  FADD R5, R34, -R37 ;  /* 0x8000002522057221 */ /* 0x004fc60000000000 */
[----:B------:R2:W-:Y:S01]  /*6800*/  STS [R52+0x294], R22 ;  /* 0x0002941634007388 */ /* 0x0005e20000000800 */
[----:B0-----:R-:W-:-:S03]  /*6810*/  FADD R10, R44, -R35 ;  /* 0x800000232c0a7221 */ /* 0x001fc60000000000 */
[----:B------:R0:W-:Y:S01]  /*6820*/  STS [R52+0x39c], R24 ;  /* 0x00039c1834007388 */ /* 0x0001e20000000800 */
[----:B-1----:R-:W-:Y:S01]  /*6830*/  FADD R9, R34, R37 ;  /* 0x0000002522097221 */ /* 0x002fe20000000000 */
[----:B--2---:R-:W-:Y:S02]  /*6840*/  FADD R22, R44, R35 ;  /* 0x000000232c167221 */ /* 0x004fe40000000000 */
[----:B------:R3:W-:Y:S01]  /*6850*/  STS [R52+0x18c], R15 ;  /* 0x00018c0f34007388 */ /* 0x0007e20000000800 */
[C-C-:B0-----:R-:W-:Y:S01]  /*6860*/  FADD R24, R5.reuse, R10.reuse ;  /* 0x0000000a05187221 */ /* 0x141fe20000000000 */
[----:B------:R-:W-:Y:S02]  /*6870*/  FADD R10, R5, -R10 ;  /* 0x8000000a050a7221 */ /* 0x000fe40000000000 */
[----:B------:R0:W-:Y:S01]  /*6880*/  STS [R52+0x210], R23 ;  /* 0x0002101734007388 */ /* 0x0001e20000000800 */
[C-C-:B------:R-:W-:Y:S01]  /*6890*/  FADD R5, R22.reuse, R9.reuse ;  /* 0x0000000916057221 */ /* 0x140fe20000000000 */
[----:B------:R-:W-:-:S02]  /*68a0*/  FADD R9, -R22, R9 ;  /* 0x0000000916097221 */ /* 0x000fc40000000100 */
[----:B------:R1:W-:Y:S01]  /*68b0*/  STS [R52+0x318], R25 ;  /* 0x0003181934007388 */ /* 0x0003e20000000800 */
[----:B------:R-:W-:-:S03]  /*68c0*/  NOP ;  /* 0x0000000000007918 */ /* 0x000fc60000000000 */
[----:B------:R-:W-:Y:S01]  /*68d0*/  LDS R35, [R51+0x8] ;  /* 0x0000080033237984 */ /* 0x000fe20000000800 */
[C-C-:B---3--:R-:W-:Y:S01]  /*68e0*/  FADD R15, -R53.reuse, R41.reuse ;  /* 0x00000029350f7221 */ /* 0x148fe20000000100 */
[----:B0-----:R-:W-:Y:S02]  /*68f0*/  FADD R23, R53, R41 ;  /* 0x0000002935177221 */ /* 0x001fe40000000000 */
[----:B------:R-:W2:Y:S01]  /*6900*/  LDL.LU R53, [R1+0x8] ;  /* 0x0000080001357983 */ /* 0x000ea20000300800 */
[C-C-:B----4-:R-:W-:Y:S01]  /*6910*/  FADD R22, R59.reuse, -R60.reuse ;  /* 0x8000003c3b167221 */ /* 0x150fe20000000000 */
[----:B-1----:R-:W-:Y:S02]  /*6920*/  FADD R25, R59, R60 ;  /* 0x0000003c3b197221 */ /* 0x002fe40000000000 */
[----:B------:R-:W3:Y:S04]  /*6930*/  LDL.LU R60, [R1+0xc] ;  /* 0x00000c00013c7983 */ /* 0x000ee80000300800 */
[----:B------:R-:W4:Y:S01]  /*6940*/  LDL.LU R59, [R1+0x14] ;  /* 0x00001400013b7983 */ /* 0x000f220000300800 */
[C-C-:B------:R-:W-:Y:S01]  /*6950*/  FFMA R27, R10.reuse, -0.70710676908493041992, R15.reuse ;  /* 0xbf3504f30a1b7823 */ /* 0x140fe2000000000f */
[----:B------:R-:W-:Y:S01]  /*6960*/  FFMA R10, R10, 0.70710676908493041992, R15 ;  /* 0x3f3504f30a0a7823 */ /* 0x000fe2000000000f */
[----:B------:R-:W-:Y:S01]  /*6970*/  FADD R15, R25, R23 ;  /* 0x00000017190f7221 */ /* 0x000fe20000000000 */
[C-C-:B------:R-:W-:Y:S01]  /*6980*/  FFMA R32, R24.reuse, -0.70710676908493041992, R22.reuse ;  /* 0xbf3504f318207823 */ /* 0x140fe20000000016 */
[----:B------:R-:W-:-:S02]  /*6990*/  FFMA R22, R24, 0.70710676908493041992, R22 ;  /* 0x3f3504f318167823 */ /* 0x000fc40000000016 */
[C-C-:B------:R-:W-:Y:S01]  /*69a0*/  FADD R34, R15.reuse, -R5.reuse ;  /* 0x800000050f227221 */ /* 0x140fe20000000000 */
[----:B------:R-:W-:Y:S01]  /*69b0*/  FADD R15, R15, R5 ;  /* 0x000000050f0f7221 */ /* 0x000fe20000000000 */
[----:B------:R-:W-:Y:S01]  /*69c0*/  FADD R23, R25, -R23 ;  /* 0x8000001719177221 */ /* 0x000fe20000000000 */
[----:B------:R-:W-:-:S03]  /*69d0*/  FFMA R5, R10, -0.19891236722469329834, R22 ;  /* 0xbe4bafaf0a057823 */ /* 0x000fc60000000016 */
[----:B------:R-:W-:Y:S01]  /*69e0*/  FFMA R25, R9, -0.41421356797218322754, R23 ;  /* 0xbed413cd09197823 */ /* 0x000fe20000000017 */
[----:B------:R-:W-:Y:S01]  /*69f0*/  FFMA R33, R23, 0.41421356797218322754, R9 ;  /* 0x3ed413cd17217823 */ /* 0x000fe20000000009 */
[----:B------:R-:W-:Y:S01]  /*6a00*/  FMUL R23, R5, 1.9615705013275146484 ;  /* 0x3ffb14be05177820 */ /* 0x000fe20000400000 */
[----:B------:R-:W0:Y:S04]  /*6a10*/  LDS R9, [R51] ;  /* 0x0000000033097984 */ /* 0x000e280000000800 */
[----:B------:R-:W1:Y:S01]  /*6a20*/  LDS R5, [R51+0x4] ;  /* 0x0000040033057984 */ /* 0x000e620000000800 */
[----:B------:R-:W-:Y:S01]  /*6a30*/  FFMA R36, R27, 0.66817861795425415039, R32 ;  /* 0x3f2b0dc11b247823 */ /* 0x000fe20000000020 */
[----:B------:R-:W-:Y:S01]  /*6a40*/  FFMA R27, R32, -0.66817861795425415039, R27 ;  /* 0xbf2b0dc1201b7823 */ /* 0x000fe2000000001b */
[----:B------:R-:W-:Y:S01]  /*6a50*/  FMUL R24, R15, 1.4142135381698608398 ;  /* 0x3fb504f30f187820 */ /* 0x000fe20000400000 */
[----:B------:R-:W-:Y:S01]  /*6a60*/  FMUL R25, R25, 1.8477590084075927734 ;  /* 0x3fec835e19197820 */ /* 0x000fe20000400000 */
[----:B------:R-:W-:Y:S01]  /*6a70*/  FFMA R32, R22, 0.19891236722469329834, R10 ;  /* 0x3e4bafaf16207823 */ /* 0x000fe2000000000a */
[----:B------:R-:W-:Y:S01]  /*6a80*/  FMUL R27, R27, -1.6629391908645629883 ;  /* 0xbfd4db311b1b7820 */ /* 0x000fe20000400000 */
[----:B------:R-:W-:Y:S04]  /*6a90*/  LDS R10, [R51+0xc] ;  /* 0x00000c00330a7984 */ /* 0x000fe80000000800 */
[----:B------:R-:W-:Y:S04]  /*6aa0*/  LDS R15, [R51+0x18] ;  /* 0x00001800330f7984 */ /* 0x000fe80000000800 */
[----:B------:R-:W-:Y:S04]  /*6ab0*/  LDS R22, [R51+0x1c] ;  /* 0x00001c0033167984 */ /* 0x000fe80000000800 */
[----:B0-----:R-:W-:Y:S04]  /*6ac0*/  STL [R1+0x24], R9 ;  /* 0x0000240901007387 */ /* 0x001fe80000100800 */
[----:B-1----:R-:W-:Y:S04]  /*6ad0*/  STL [R1+0x1c], R5 ;  /* 0x00001c0501007387 */ /* 0x002fe80000100800 */
[----:B------:R-:W-:Y:S04]  /*6ae0*/  LDS R5, [R51+0x10] ;  /* 0x0000100033057984 */ /* 0x000fe80000000800 */
[----:B------:R-:W-:Y:S01]  /*6af0*/  LDS R9, [R51+0x14] ;  /* 0x0000140033097984 */ /* 0x000fe20000000800 */
[----:B------:R-:W-:-:S03]  /*6b00*/  NOP ;  /* 0x0000000000007918 */ /* 0x000fc60000000000 */
[----:B------:R-:W-:Y:S04]  /*6b10*/  STS [R52], R24 ;  /* 0x0000001834007388 */ /* 0x000fe80000000800 */
[----:B------:R-:W-:Y:S04]  /*6b20*/  STS [R52+0x108], R25 ;  /* 0x0001081934007388 */ /* 0x000fe80000000800 */
[----:B------:R0:W-:Y:S02]  /*6b30*/  STS [R52+0x294], R27 ;  /* 0x0002941b34007388 */ /* 0x0001e40000000800 */
[----:B0-----:R-:W-:-:S02]  /*6b40*/  FADD R27, R14, R0 ;  /* 0x000000000e1b7221 */ /* 0x001fc40000000000 */
[----:B------:R0:W-:Y:S01]  /*6b50*/  STS [R52+0x84], R23 ;  /* 0x0000841734007388 */ /* 0x0001e20000000800 */
[----:B------:R-:W-:Y:S01]  /*6b60*/  FMUL R32, R32, 1.9615705013275146484 ;  /* 0x3ffb14be20207820 */ /* 0x000fe20000400000 */
[----:B------:R-:W-:Y:S01]  /*6b70*/  FMUL R34, R34, 1.4142135381698608398 ;  /* 0x3fb504f322227820 */ /* 0x000fe20000400000 */
[----:B------:R-:W-:Y:S01]  /*6b80*/  FMUL R33, R33, 1.8477590084075927734 ;  /* 0x3fec835e21217820 */ /* 0x000fe20000400000 */
[----:B0-----:R-:W-:Y:S02]  /*6b90*/  FMUL R23, R36, 1.6629391908645629883 ;  /* 0x3fd4db3124177820 */ /* 0x001fe40000400000 */
[----:B------:R-:W-:Y:S04]  /*6ba0*/  STS [R52+0x39c], R32 ;  /* 0x00039c2034007388 */ /* 0x000fe80000000800 */
[----:B------:R2:W-:Y:S01]  /*6bb0*/  STS [R52+0x18c], R23 ;  /* 0x00018c1734007388 */ /* 0x0005e20000000800 */
[C-C-:B---3--:R-:W-:Y:S01]  /*6bc0*/  FADD R24, R60.reuse, -R21.reuse ;  /* 0x800000153c187221 */ /* 0x148fe20000000000 */
[----:B------:R-:W-:Y:S01]  /*6bd0*/  FADD R25, R60, R21 ;  /* 0x000000153c197221 */ /* 0x000fe20000000000 */
[----:B------:R-:W-:-:S02]  /*6be0*/  FADD R21, -R14, R0 ;  /* 0x000000000e157221 */ /* 0x000fc40000000100 */
[----:B------:R-:W3:Y:S04]  /*6bf0*/  LDL.LU R0, [R1+0x2a0] ;  /* 0x0002a00001007983 */ /* 0x000ee80000300800 */
[----:B------:R-:W3:Y:S01]  /*6c00*/  LDL.LU R14, [R1+0x29c] ;  /* 0x00029c00010e7983 */ /* 0x000ee20000300800 */
[C-C-:B--2---:R-:W-:Y:S01]  /*6c10*/  FADD R23, R53.reuse, -R38.reuse ;  /* 0x8000002635177221 */ /* 0x144fe20000000000 */
[----:B------:R-:W-:-:S03]  /*6c20*/  FADD R38, R53, R38 ;  /* 0x0000002635267221 */ /* 0x000fc60000000000 */
[C-C-:B------:R-:W-:Y:S01]  /*6c30*/  FADD R32, R23.reuse, R24.reuse ;  /* 0x0000001817207221 */ /* 0x140fe20000000000 */
[----:B------:R-:W-:Y:S01]  /*6c40*/  FADD R24, R23, -R24 ;  /* 0x8000001817187221 */ /* 0x000fe20000000000 */
[----:B------:R4:W-:Y:S01]  /*6c50*/  STS [R52+0x210], R34 ;  /* 0x0002102234007388 */ /* 0x0009e20000000800 */
[----:B------:R-:W-:-:S03]  /*6c60*/  FADD R23, R25, R38 ;  /* 0x0000002619177221 */ /* 0x000fc60000000000 */
[----:B------:R0:W-:Y:S01]  /*6c70*/  STS [R52+0x318], R33 ;  /* 0x0003182134007388 */ /* 0x0001e20000000800 */
[----:B----4-:R-:W-:Y:S01]  /*6c80*/  FADD R34, R59, R20 ;  /* 0x000000143b227221 */ /* 0x010fe20000000000 */
[----:B0-----:R-:W-:Y:S01]  /*6c90*/  FADD R33, -R25, R38 ;  /* 0x0000002619217221 */ /* 0x001fe20000000100 */
[----:B------:R-:W-:Y:S01]  /*6ca0*/  FADD R25, R59, -R20 ;  /* 0x800000143b197221 */ /* 0x000fe20000000000 */
[C-C-:B------:R-:W-:Y:S01]  /*6cb0*/  FFMA R20, R24.reuse, -0.70710676908493041992, R21.reuse ;  /* 0xbf3504f318147823 */ /* 0x140fe20000000015 */
[----:B------:R-:W-:Y:S01]  /*6cc0*/  FFMA R21, R24, 0.70710676908493041992, R21 ;  /* 0x3f3504f318157823 */ /* 0x000fe20000000015 */
[----:B------:R-:W-:Y:S01]  /*6cd0*/  FADD R24, R34, R27 ;  /* 0x0000001b22187221 */ /* 0x000fe20000000000 */
[----:B------:R-:W-:Y:S01]  /*6ce0*/  FFMA R37, R32, -0.70710676908493041992, R25 ;  /* 0xbf3504f320257823 */ /* 0x000fe20000000019 */
[----:B------:R-:W-:Y:S01]  /*6cf0*/  FADD R27, R34, -R27 ;  /* 0x8000001b221b7221 */ /* 0x000fe20000000000 */
[----:B------:R-:W-:Y:S01]  /*6d00*/  FFMA R32, R32, 0.70710676908493041992, R25 ;  /* 0x3f3504f320207823 */ /* 0x000fe20000000019 */
[C-C-:B------:R-:W-:Y:S01]  /*6d10*/  FADD R34, R24.reuse, -R23.reuse ;  /* 0x8000001718227221 */ /* 0x140fe20000000000 */
[----:B------:R-:W-:Y:S01]  /*6d20*/  FADD R23, R24, R23 ;  /* 0x0000001718177221 */ /* 0x000fe20000000000 */
[----:B------:R-:W-:Y:S01]  /*6d30*/  FFMA R36, R20, 0.66817861795425415039, R37 ;  /* 0x3f2b0dc114247823 */ /* 0x000fe20000000025 */
[----:B------:R-:W-:Y:S01]  /*6d40*/  FFMA R25, R37, -0.66817861795425415039, R20 ;  /* 0xbf2b0dc125197823 */ /* 0x000fe20000000014 */
[----:B------:R-:W-:Y:S01]  /*6d50*/  FFMA R20, R21, -0.19891236722469329834, R32 ;  /* 0xbe4bafaf15147823 */ /* 0x000fe20000000020 */
[----:B------:R-:W-:Y:S01]  /*6d60*/  FFMA R24, R33, -0.41421356797218322754, R27 ;  /* 0xbed413cd21187823 */ /* 0x000fe2000000001b */
[----:B------:R-:W-:Y:S01]  /*6d70*/  FFMA R32, R32, 0.19891236722469329834, R21 ;  /* 0x3e4bafaf20207823 */ /* 0x000fe20000000015 */
[----:B------:R-:W-:Y:S01]  /*6d80*/  FFMA R33, R27, 0.41421356797218322754, R33 ;  /* 0x3ed413cd1b217823 */ /* 0x000fe20000000021 */
[----:B------:R-:W-:Y:S01]  /*6d90*/  NOP ;  /* 0x0000000000007918 */ /* 0x000fe20000000000 */
        /* <DEDUP_REMOVED lines=12> */
[----:B------:R-:W-:Y:S04]  /*6e60*/  LDS R27, [R51+0x18] ;  /* 0x00001800331b7984 */ /* 0x000fe80000000800 */
[----:B-1----:R-:W-:Y:S04]  /*6e70*/  STL [R1+0x4], R23 ;  /* 0x0000041701007387 */ /* 0x002fe80000100800 */
[----:B------:R-:W-:Y:S01]  /*6e80*/  LDS R23, [R51+0x1c] ;  /* 0x00001c0033177984 */ /* 0x000fe20000000800 */
[----:B------:R-:W-:-:S03]  /*6e90*/  NOP ;  /* 0x0000000000007918 */ /* 0x000fc60000000000 */
[----:B------:R0:W-:Y:S04]  /*6ea0*/  STS [R52+0x84], R20 ;  /* 0x0000841434007388 */ /* 0x0001e80000000800 */
[----:B--2---:R-:W-:Y:S04]  /*6eb0*/  STL [R1], R37 ;  /* 0x0000002501007387 */ /* 0x004fe80000100800 */
[----:B------:R-:W2:Y:S01]  /*6ec0*/  LDL.LU R59, [R1+0x18] ;  /* 0x00001800013b7983 */ /* 0x000ea20000300800 */
[----:B0-----:R-:W-:-:S05]  /*6ed0*/  FMUL R20, R36, 1.6629391908645629883 ;  /* 0x3fd4db3124147820 */ /* 0x001fca0000400000 */
[----:B------:R0:W-:Y:S02]  /*6ee0*/  STS [R52+0x18c], R20 ;  /* 0x00018c1434007388 */ /* 0x0001e40000000800 */
[C-C-:B0-----:R-:W-:Y:S01]  /*6ef0*/  FADD R20, R3.reuse, -R18.reuse ;  /* 0x8000001203147221 */ /* 0x141fe20000000000 */
        /* <DEDUP_REMOVED lines=9> */
[C-C-:B---3--:R-:W-:Y:S01]  /*6f90*/  FADD R3, R14.reuse, -R48.reuse ;  /* 0x800000300e037221 */ /* 0x148fe20000000000 */
[----:B------:R-:W-:-:S03]  /*6fa0*/  FADD R48, R14, R48 ;  /* 0x000000300e307221 */ /* 0x000fc60000000000 */
[C-C-:B------:R-:W-:Y:S01]  /*6fb0*/  FFMA R19, R17.reuse, -0.70710676908493041992, R3.reuse ;  /* 0xbf3504f311137823 */ /* 0x140fe20000000003 */
[----:B------:R-:W-:Y:S01]  /*6fc0*/  FFMA R17, R17, 0.70710676908493041992, R3 ;  /* 0x3f3504f311117823 */ /* 0x000fe20000000003 */
[C-C-:B------:R-:W-:Y:S01]  /*6fd0*/  FADD R3, R48.reuse, R8.reuse ;  /* 0x0000000830037221 */ /* 0x140fe20000000000 */
[----:B------:R-:W-:Y:S02]  /*6fe0*/  FADD R8, R48, -R8 ;  /* 0x8000000830087221 */ /* 0x000fe40000000000 */
[----:B------:R-:W3:Y:S01]  /*6ff0*/  LDG.E.CONSTANT R48, desc[UR8][R56.64] ;  /* 0x0000000838307981 */ /* 0x000ee2000c1e9900 */
[----:B------:R-:W-:Y:S01]  /*7000*/  FMUL R32, R32, 1.9615705013275146484 ;  /* 0x3ffb14be20207820 */ /* 0x000fe20000400000 */
[----:B------:R-:W-:Y:S01]  /*7010*/  FMUL R24, R24, 1.8477590084075927734 ;  /* 0x3fec835e18187820 */ /* 0x000fe20000400000 */
[----:B------:R-:W-:Y:S01]  /*7020*/  FMUL R34, R34, 1.4142135381698608398 ;  /* 0x3fb504f322227820 */ /* 0x000fe20000400000 */
[----:B------:R-:W-:Y:S01]  /*7030*/  FMUL R25, R25, -1.6629391908645629883 ;  /* 0xbfd4db3119197820 */ /* 0x000fe20000400000 */
[----:B------:R-:W-:Y:S01]  /*7040*/  FMUL R33, R33, 1.8477590084075927734 ;  /* 0x3fec835e21217820 */ /* 0x000fe20000400000 */
[----:B------:R0:W-:Y:S04]  /*7050*/  STS [R52+0x39c], R32 ;  /* 0x00039c2034007388 */ /* 0x0001e80000000800 */
[----:B------:R-:W-:Y:S01]  /*7060*/  STS [R52], R21 ;  /* 0x0000001534007388 */ /* 0x000fe20000000800 */
[C-C-:B0-----:R-:W-:Y:S01]  /*7070*/  FFMA R32, R20.reuse, -0.70710676908493041992, R2.reuse ;  /* 0xbf3504f314207823 */ /* 0x141fe20000000002 */
[----:B------:R-:W-:-:S02]  /*7080*/  FFMA R2, R20, 0.70710676908493041992, R2 ;  /* 0x3f3504f314027823 */ /* 0x000fc40000000002 */
[----:B------:R-:W-:Y:S02]  /*7090*/  STS [R52+0x108], R24 ;  /* 0x0001081834007388 */ /* 0x000fe40000000800 */
[----:B------:R-:W-:Y:S02]  /*70a0*/  FFMA R37, R17, 0.19891236722469329834, R2 ;  /* 0x3e4bafaf11257823 */ /* 0x000fe40000000002 */
[----:B------:R0:W-:Y:S04]  /*70b0*/  STS [R52+0x210], R34 ;  /* 0x0002102234007388 */ /* 0x0001e80000000800 */
[----:B------:R1:W-:Y:S04]  /*70c0*/  STS [R52+0x294], R25 ;  /* 0x0002941934007388 */ /* 0x0003e80000000800 */
[----:B------:R-:W-:Y:S01]  /*70d0*/  STS [R52+0x318], R33 ;  /* 0x0003182134007388 */ /* 0x000fe20000000800 */
[----:B------:R-:W-:Y:S01]  /*70e0*/  NOP ;  /* 0x0000000000007918 */ /* 0x000fe20000000000 */
[----:B0-----:R-:W-:Y:S01]  /*70f0*/  FFMA R34, R2, -0.19891236722469329834, R17 ;  /* 0xbe4bafaf02227823 */ /* 0x001fe20000000011 */
[C-C-:B------:R-:W-:Y:S01]  /*7100*/  FADD R36, R3.reuse, -R18.reuse ;  /* 0x8000001203247221 */ /* 0x140fe20000000000 */
[----:B------:R-:W0:Y:S01]  /*7110*/  LDS R2, [R51] ;  /* 0x0000000033027984 */ /* 0x000e220000000800 */
[----:B------:R-:W-:Y:S01]  /*7120*/  FADD R18, R3, R18 ;  /* 0x0000001203127221 */ /* 0x000fe20000000000 */
[----:B-1----:R-:W-:-:S04]  /*7130*/  IMAD.WIDE R24, R16, 0x4, R56 ;  /* 0x0000000410187825 */ /* 0x002fc800078e0238 */
[----:B------:R-:W-:Y:S01]  /*7140*/  FFMA R38, R41, -0.41421356797218322754, R8 ;  /* 0xbed413cd29267823 */ /* 0x000fe20000000008 */
[----:B------:R-:W-:Y:S01]  /*7150*/  LDS R14, [R51+0x4] ;  /* 0x00000400330e7984 */ /* 0x000fe20000000800 */
[----:B------:R-:W-:Y:S01]  /*7160*/  FMUL R18, R18, 1.4142135381698608398 ;  /* 0x3fb504f312127820 */ /* 0x000fe20000400000 */
[----:B------:R-:W-:Y:S01]  /*7170*/  FFMA R41, R8, 0.41421356797218322754, R41 ;  /* 0x3ed413cd08297823 */ /* 0x000fe20000000029 */
[----:B------:R-:W-:Y:S01]  /*7180*/  FFMA R20, R32, 0.66817861795425415039, R19 ;  /* 0x3f2b0dc120147823 */ /* 0x000fe20000000013 */
[----:B------:R-:W-:Y:S01]  /*7190*/  LDS R3, [R51+0x8] ;  /* 0x0000080033037984 */ /* 0x000fe20000000800 */
[----:B------:R-:W-:-:S03]  /*71a0*/  FFMA R32, R19, -0.66817861795425415039, R32 ;  /* 0xbf2b0dc113207823 */ /* 0x000fc60000000020 */
[----:B------:R-:W-:Y:S04]  /*71b0*/  LDS R8, [R51+0xc] ;  /* 0x00000c0033087984 */ /* 0x000fe80000000800 */
[----:B------:R-:W-:Y:S04]  /*71c0*/  LDS R17, [R51+0x14] ;  /* 0x0000140033117984 */ /* 0x000fe80000000800 */
[----:B------:R-:W-:Y:S04]  /*71d0*/  LDS R33, [R51+0x18] ;  /* 0x0000180033217984 */ /* 0x000fe80000000800 */
[----:B------:R-:W-:Y:S01]  /*71e0*/  LDS R21, [R51+0x1c] ;  /* 0x00001c0033157984 */ /* 0x000fe20000000800 */
[----:B------:R-:W-:-:S03]  /*71f0*/  FMUL R20, R20, 1.6629391908645629883 ;  /* 0x3fd4db3114147820 */ /* 0x000fc60000400000 */
[----:B0-----:R-:W-:Y:S04]  /*7200*/  STL [R1+0x34], R2 ;  /* 0x0000340201007387 */ /* 0x001fe80000100800 */
[----:B------:R-:W-:Y:S01]  /*7210*/  LDS R2, [R51+0x10] ;  /* 0x0000100033027984 */ /* 0x000fe20000000800 */
[----:B------:R-:W-:-:S03]  /*7220*/  NOP ;  /* 0x0000000000007918 */ /* 0x000fc60000000000 */
[----:B------:R0:W-:Y:S01]  /*7230*/  STS [R52], R18 ;  /* 0x0000001234007388 */ /* 0x0001e20000000800 */
[----:B------:R-:W-:-:S03]  /*7240*/  FMUL R34, R34, 1.9615705013275146484 ;  /* 0x3ffb14be22227820 */ /* 0x000fc60000400000 */
[----:B------:R-:W4:Y:S01]  /*7250*/  LDG.E.CONSTANT R53, desc[UR8][R24.64] ;  /* 0x0000000818357981 */ /* 0x000f22000c1e9900 */
[----:B0-----:R-:W-:-:S05]  /*7260*/  IMAD.WIDE R18, R39, 0x4, R24 ;  /* 0x0000000427127825 */ /* 0x001fca00078e0218 */
[----:B------:R0:W4:Y:S02]  /*7270*/  LDG.E.CONSTANT R44, desc[UR8][R18.64] ;  /* 0x00000008122c7981 */ /* 0x000124000c1e9900 */
[----:B0-----:R-:W-:Y:S01]  /*7280*/  FMUL R18, R36, 1.4142135381698608398 ;  /* 0x3fb504f324127820 */ /* 0x001fe20000400000 */
[----:B------:R-:W-:-:S04]  /*7290*/  FMUL R19, R37, 1.9615705013275146484 ;  /* 0x3ffb14be25137820 */ /* 0x000fc80000400000 */
        /* <DEDUP_REMOVED lines=8> */
[----:B------:R-:W-:Y:S01]  /*7320*/  FADD R40, R7, R40 ;  /* 0x0000002807287221 */ /* 0x000fe20000000000 */
[C-C-:B------:R-:W-:Y:S01]  /*7330*/  FADD R7, R29.reuse, R13.reuse ;  /* 0x0000000d1d077221 */ /* 0x140fe20000000000 */
[----:B------:R-:W-:Y:S01]  /*7340*/  FADD R36, -R29, R13 ;  /* 0x0000000d1d247221 */ /* 0x000fe20000000100 */
[C-C-:B0-----:R-:W-:Y:S01]  /*7350*/  FADD R20, R18.reuse, R19.reuse ;  /* 0x0000001312147221 */ /* 0x141fe20000000000 */
[----:B------:R-:W-:Y:S01]  /*7360*/  FADD R18, R18, -R19 ;  /* 0x8000001312127221 */ /* 0x000fe20000000000 */
[C-C-:B--2---:R-:W-:Y:S01]  /*7370*/  FADD R13, R59.reuse, -R28.reuse ;  /* 0x8000001c3b0d7221 */ /* 0x144fe20000000000 */
[----:B------:R-:W-:-:S02]  /*7380*/  FADD R28, R59, R28 ;  /* 0x0000001c3b1c7221 */ /* 0x000fc40000000000 */
[C-C-:B------:R-:W-:Y:S01]  /*7390*/  FFMA R37, R18.reuse, -0.70710676908493041992, R6.reuse ;  /* 0xbf3504f312257823 */ /* 0x140fe20000000006 */
[----:B------:R-:W-:Y:S01]  /*73a0*/  FFMA R6, R18, 0.70710676908493041992, R6 ;  /* 0x3f3504f312067823 */ /* 0x000fe20000000006 */
[--C-:B------:R-:W-:Y:S01]  /*73b0*/  FFMA R18, R20, -0.70710676908493041992, R13.reuse ;  /* 0xbf3504f314127823 */ /* 0x100fe2000000000d */
[--C-:B------:R-:W-:Y:S01]  /*73c0*/  FADD R19, R28, R40.reuse ;  /* 0x000000281c137221 */ /* 0x100fe20000000000 */
[----:B------:R-:W-:Y:S01]  /*73d0*/  FFMA R20, R20, 0.70710676908493041992, R13 ;  /* 0x3f3504f314147823 */ /* 0x000fe2000000000d */
[----:B------:R-:W-:Y:S01]  /*73e0*/  FADD R13, R28, -R40 ;  /* 0x800000281c0d7221 */ /* 0x000fe20000000000 */
[----:B------:R-:W-:Y:S01]  /*73f0*/  FMUL R32, R32, -1.6629391908645629883 ;  /* 0xbfd4db3120207820 */ /* 0x000fe20000400000 */
[----:B------:R-:W-:Y:S01]  /*7400*/  FMUL R38, R38, 1.8477590084075927734 ;  /* 0x3fec835e26267820 */ /* 0x000fe20000400000 */
[----:B------:R-:W-:Y:S01]  /*7410*/  FMUL R41, R41, 1.8477590084075927734 ;  /* 0x3fec835e29297820 */ /* 0x000fe20000400000 */
[----:B------:R-:W-:Y:S01]  /*7420*/  FFMA R29, R37, 0.66817861795425415039, R18 ;  /* 0x3f2b0dc1251d7823 */ /* 0x000fe20000000012 */
[----:B------:R-:W-:Y:S01]  /*7430*/  FADD R28, R19, R7 ;  /* 0x00000007131c7221 */ /* 0x000fe20000000000 */
[----:B------:R-:W-:Y:S01]  /*7440*/  FFMA R37, R18, -0.66817861795425415039, R37 ;  /* 0xbf2b0dc112257823 */ /* 0x000fe20000000025 */
[----:B------:R-:W-:-:S04]  /*7450*/  IMAD.WIDE R24, R16, 0x4, R24 ;  /* 0x0000000410187825 */ /* 0x000fc800078e0218 */
[----:B------:R-:W-:Y:S01]  /*7460*/  FMUL R29, R29, 1.6629391908645629883 ;  /* 0x3fd4db311d1d7820 */ /* 0x000fe20000400000 */
[----:B------:R-:W-:Y:S01]  /*7470*/  FMUL R28, R28, 1.4142135381698608398 ;  /* 0x3fb504f31c1c7820 */ /* 0x000fe20000400000 */
[----:B------:R-:W-:Y:S01]  /*7480*/  STS [R52+0x84], R34 ;  /* 0x0000842234007388 */ /* 0x000fe20000000800 */
[----:B------:R-:W-:Y:S01]  /*7490*/  FFMA R18, R36, -0.41421356797218322754, R13 ;  /* 0xbed413cd24127823 */ /* 0x000fe2000000000d */
[----:B------:R-:W-:Y:S01]  /*74a0*/  FADD R40, R19, -R7 ;  /* 0x8000000713287221 */ /* 0x000fe20000000000 */
[----:B------:R-:W-:Y:S01]  /*74b0*/  FFMA R36, R13, 0.41421356797218322754, R36 ;  /* 0x3ed413cd0d247823 */ /* 0x000fe20000000024 */
[----:B------:R0:W-:Y:S04]  /*74c0*/  STS [R52+0x294], R32 ;  /* 0x0002942034007388 */ /* 0x0001e80000000800 */
[----:B------:R-:W-:Y:S04]  /*74d0*/  STS [R52+0x108], R38 ;  /* 0x0001082634007388 */ /* 0x000fe80000000800 */
[----:B------:R1:W-:Y:S01]  /*74e0*/  STS [R52+0x318], R41 ;  /* 0x0003182934007388 */ /* 0x0003e20000000800 */
[----:B------:R-:W-:Y:S01]  /*74f0*/  NOP ;  /* 0x0000000000007918 */ /* 0x000fe20000000000 */
[----:B0-----:R-:W-:-:S02]  /*7500*/  FFMA R32, R6, -0.19891236722469329834, R20 ;  /* 0xbe4bafaf06207823 */ /* 0x001fc40000000014 */
[----:B------:R-:W-:Y:S01]  /*7510*/  LDS R19, [R51] ;  /* 0x0000000033137984 */ /* 0x000fe20000000800 */
[----:B-1----:R-:W-:-:S03]  /*7520*/  FFMA R41, R20, 0.19891236722469329834, R6 ;  /* 0x3e4bafaf14297823 */ /* 0x002fc60000000006 */
        /* <DEDUP_REMOVED lines=10> */
[----:B------:R-:W-:Y:S01]  /*75d0*/  FMUL R32, R32, 1.9615705013275146484 ;  /* 0x3ffb14be20207820 */ /* 0x000fe20000400000 */
[----:B0-----:R-:W-:-:S04]  /*75e0*/  IMAD.WIDE R28, R39, 0x4, R24 ;  /* 0x00000004271c7825 */ /* 0x001fc800078e0218 */
[----:B------:R-:W-:Y:S01]  /*75f0*/  FMUL R18, R18, 1.8477590084075927734 ;  /* 0x3fec835e12127820 */ /* 0x000fe20000400000 */
[----:B------:R0:W-:Y:S01]  /*7600*/  STS [R52+0x84], R32 ;  /* 0x0000842034007388 */ /* 0x0001e20000000800 */
[----:B------:R-:W-:Y:S01]  /*7610*/  FMUL R40, R40, 1.4142135381698608398 ;  /* 0x3fb504f328287820 */ /* 0x000fe20000400000 */
[----:B------:R-:W-:Y:S02]  /*7620*/  FADD R57, R58, R30 ;  /* 0x0000001e3a397221 */ /* 0x000fe40000000000 */
[----:B------:R1:W-:Y:S04]  /*7630*/  STS [R52+0x108], R18 ;  /* 0x0001081234007388 */ /* 0x0003e80000000800 */
[----:B0-----:R-:W2:Y:S01]  /*7640*/  LDG.E.CONSTANT R32, desc[UR8][R28.64] ;  /* 0x000000081c207981 */ /* 0x001ea2000c1e9900 */
[C-C-:B-1----:R-:W-:Y:S01]  /*7650*/  FADD R18, R50.reuse, -R12.reuse ;  /* 0x8000000c32127221 */ /* 0x142fe20000000000 */
[----:B------:R-:W-:-:S02]  /*7660*/  FADD R12, R50, R12 ;  /* 0x0000000c320c7221 */ /* 0x000fc40000000000 */
[----:B------:R-:W-:Y:S04]  /*7670*/  STS [R52+0x210], R40 ;  /* 0x0002102834007388 */ /* 0x000fe80000000800 */
[----:B---3--:R0:W-:Y:S04]  /*7680*/  STL [R1+0x70], R48 ;  /* 0x0000703001007387 */ /* 0x0081e80000100800 */
[----:B0-----:R0:W3:Y:S02]  /*7690*/  LDG.E.CONSTANT R48, desc[UR8][R24.64] ;  /* 0x0000000818307981 */ /* 0x0010e4000c1e9900 */
[----:B0-----:R-:W-:-:S05]  /*76a0*/  IMAD.WIDE R24, R16, 0x4, R24 ;  /* 0x0000000410187825 */ /* 0x001fca00078e0218 */
[----:B------:R0:W2:Y:S01]  /*76b0*/  LDG.E.CONSTANT R60, desc[UR8][R24.64] ;  /* 0x00000008183c7981 */ /* 0x0000a2000c1e9900 */
[----:B------:R-:W-:-:S05]  /*76c0*/  IMAD.WIDE R28, R39, 0x4, R24 ;  /* 0x00000004271c7825 */ /* 0x000fca00078e0218 */
[----:B------:R1:W2:Y:S01]  /*76d0*/  LDG.E.CONSTANT R40, desc[UR8][R28.64] ;  /* 0x000000081c287981 */ /* 0x0002a2000c1e9900 */
[----:B0-----:R-:W-:-:S04]  /*76e0*/  IMAD.WIDE R24, R16, 0x4, R24 ;  /* 0x0000000410187825 */ /* 0x001fc800078e0218 */
[----:B-1----:R-:W-:Y:S01]  /*76f0*/  FADD R28, R58, -R30 ;  /* 0x8000001e3a1c7221 */ /* 0x002fe20000000000 */
[C-C-:B------:R-:W-:Y:S01]  /*7700*/  FADD R30, R57.reuse, R12.reuse ;  /* 0x0000000c391e7221 */ /* 0x140fe20000000000 */
[----:B------:R-:W-:Y:S01]  /*7710*/  FADD R57, -R57, R12 ;  /* 0x0000000c39397221 */ /* 0x000fe20000000100 */
[C-C-:B------:R-:W-:Y:S01]  /*7720*/  FADD R12, R0.reuse, -R31.reuse ;  /* 0x8000001f000c7221 */ /* 0x140fe20000000000 */
[----:B------:R-:W-:Y:S02]  /*7730*/  FADD R31, R0, R31 ;  /* 0x0000001f001f7221 */ /* 0x000fe40000000000 */
[----:B------:R-:W2:Y:S01]  /*7740*/  LDG.E.CONSTANT R0, desc[UR8][R24.64] ;  /* 0x0000000818007981 */ /* 0x000ea2000c1e9900 */
[C-C-:B------:R-:W-:Y:S01]  /*7750*/  FADD R59, -R4.reuse, R11.reuse ;  /* 0x0000000b043b7221 */ /* 0x140fe20000000100 */
[----:B------:R-:W-:Y:S01]  /*7760*/  FADD R4, R4, R11 ;  /* 0x0000000b04047221 */ /* 0x000fe20000000000 */
[C-C-:B------:R-:W-:Y:S01]  /*7770*/  FADD R11, R18.reuse, R28.reuse ;  /* 0x0000001c120b7221 */ /* 0x140fe20000000000 */
[----:B------:R-:W-:-:S04]  /*7780*/  FADD R18, R18, -R28 ;  /* 0x8000001c12127221 */ /* 0x000fc80000000000 */
[C-C-:B------:R-:W-:Y:S01]  /*7790*/  FFMA R56, R18.reuse, -0.70710676908493041992, R59.reuse ;  /* 0xbf3504f312387823 */ /* 0x140fe2000000003b */
[----:B------:R-:W-:Y:S01]  /*77a0*/  FFMA R59, R18, 0.70710676908493041992, R59 ;  /* 0x3f3504f3123b7823 */ /* 0x000fe2000000003b */
[C-C-:B------:R-:W-:Y:S01]  /*77b0*/  FFMA R18, R11.reuse, -0.70710676908493041992, R12.reuse ;  /* 0xbf3504f30b127823 */ /* 0x140fe2000000000c */
[----:B------:R-:W-:Y:S01]  /*77c0*/  FFMA R11, R11, 0.70710676908493041992, R12 ;  /* 0x3f3504f30b0b7823 */ /* 0x000fe2000000000c */
[----:B------:R-:W-:Y:S01]  /*77d0*/  FADD R12, R31, R4 ;  /* 0x000000041f0c7221 */ /* 0x000fe20000000000 */
[----:B------:R-:W-:Y:S01]  /*77e0*/  FMUL R41, R41, 1.9615705013275146484 ;  /* 0x3ffb14be29297820 */ /* 0x000fe20000400000 */
[----:B------:R-:W-:-:S04]  /*77f0*/  IMAD.WIDE R28, R39, 0x4, R24 ;  /* 0x00000004271c7825 */ /* 0x000fc800078e0218 */
[----:B------:R-:W-:Y:S01]  /*7800*/  FADD R4, R31, -R4 ;  /* 0x800000041f047221 */ /* 0x000fe20000000000 */
[----:B------:R-:W-:Y:S01]  /*7810*/  FMUL R37, R37, -1.6629391908645629883 ;  /* 0xbfd4db3125257820 */ /* 0x000fe20000400000 */
[----:B------:R-:W-:Y:S01]  /*7820*/  FMUL R36, R36, 1.8477590084075927734 ;  /* 0x3fec835e24247820 */ /* 0x000fe20000400000 */
[----:B------:R-:W-:Y:S01]  /*7830*/  FFMA R31, R59, -0.19891236722469329834, R11 ;  /* 0xbe4bafaf3b1f7823 */ /* 0x000fe2000000000b */
[----:B------:R0:W-:Y:S01]  /*7840*/  STS [R52+0x39c], R41 ;  /* 0x00039c2934007388 */ /* 0x0001e20000000800 */
[----:B------:R-:W-:Y:S01]  /*7850*/  FFMA R50, R56, 0.66817861795425415039, R18 ;  /* 0x3f2b0dc138327823 */ /* 0x000fe20000000012 */
[----:B------:R-:W-:Y:S01]  /*7860*/  FFMA R58, R57, -0.41421356797218322754, R4 ;  /* 0xbed413cd393a7823 */ /* 0x000fe20000000004 */
[----:B------:R-:W-:Y:S01]  /*7870*/  FMUL R31, R31, 1.9615705013275146484 ;  /* 0x3ffb14be1f1f7820 */ /* 0x000fe20000400000 */
[----:B------:R-:W-:Y:S01]  /*7880*/  STS [R52+0x294], R37 ;  /* 0x0002942534007388 */ /* 0x000fe20000000800 */
[----:B------:R-:W-:Y:S01]  /*7890*/  FFMA R56, R18, -0.66817861795425415039, R56 ;  /* 0xbf2b0dc112387823 */ /* 0x000fe20000000038 */
[----:B------:R-:W-:Y:S01]  /*78a0*/  FFMA R59, R11, 0.19891236722469329834, R59 ;  /* 0x3e4bafaf0b3b7823 */ /* 0x000fe2000000003b */
[----:B------:R-:W-:Y:S01]  /*78b0*/  FFMA R57, R4, 0.41421356797218322754, R57 ;  /* 0x3ed413cd04397823 */ /* 0x000fe20000000039 */
[----:B------:R-:W-:Y:S01]  /*78c0*/  STS [R52+0x318], R36 ;  /* 0x0003182434007388 */ /* 0x000fe20000000800 */
[----:B------:R-:W-:-:S03]  /*78d0*/  NOP ;  /* 0x0000000000007918 */ /* 0x000fc60000000000 */
[----:B0-----:R0:W2:Y:S04]  /*78e0*/  LDG.E.CONSTANT R41, desc[UR8][R28.64] ;  /* 0x000000081c297981 */ /* 0x0010a8000c1e9900 */
[----:B------:R-:W-:Y:S04]  /*78f0*/  LDS R18, [R51] ;  /* 0x0000000033127984 */ /* 0x000fe80000000800 */
[----:B------:R-:W-:Y:S04]  /*7900*/  LDS R37, [R51+0x4] ;  /* 0x0000040033257984 */ /* 0x000fe80000000800 */
[----:B----4-:R1:W-:Y:S01]  /*7910*/  STL [R1+0x6c], R53 ;  /* 0x00006c3501007387 */ /* 0x0103e20000100800 */
[----:B0-----:R-:W-:-:S03]  /*7920*/  IMAD.WIDE R28, R16, 0x4, R24 ;  /* 0x00000004101c7825 */ /* 0x001fc600078e0218 */
[----:B------:R-:W-:Y:S04]  /*7930*/  LDS R36, [R51+0x8] ;  /* 0x0000080033247984 */ /* 0x000fe80000000800 */
[----:B------:R-:W-:Y:S01]  /*7940*/  LDS R11, [R51+0xc] ;  /* 0x00000c00330b7984 */ /* 0x000fe20000000800 */
[C-C-:B-1----:R-:W-:Y:S01]  /*7950*/  FADD R53, R12.reuse, -R30.reuse ;  /* 0x8000001e0c357221 */ /* 0x142fe20000000000 */
[----:B------:R-:W-:Y:S02]  /*7960*/  FADD R30, R12, R30 ;  /* 0x0000001e0c1e7221 */ /* 0x000fe40000000000 */
[----:B------:R-:W-:Y:S02]  /*7970*/  LDS R4, [R51+0x10] ;  /* 0x0000100033047984 */ /* 0x000fe40000000800 */
[----:B------:R-:W-:-:S02]  /*7980*/  FMUL R30, R30, 1.4142135381698608398 ;  /* 0x3fb504f31e1e7820 */ /* 0x000fc40000400000 */
        /* <DEDUP_REMOVED lines=8> */
[----:B------:R-:W-:Y:S04]  /*7a10*/  STS [R52+0x18c], R50 ;  /* 0x00018c3234007388 */ /* 0x000fe80000000800 */
[----:B---3--:R0:W-:Y:S04]  /*7a20*/  STL [R1+0x64], R48 ;  /* 0x0000643001007387 */ /* 0x0081e80000100800 */
[----:B0-----:R-:W3:Y:S04]  /*7a30*/  LDG.E.CONSTANT R48, desc[UR8][R30.64] ;  /* 0x000000081e307981 */ /* 0x001ee8000c1e9900 */
[----:B--2---:R0:W-:Y:S04]  /*7a40*/  STL [R1+0x50], R60 ;  /* 0x0000503c01007387 */ /* 0x0041e80000100800 */
[----:B0-----:R0:W2:Y:S02]  /*7a50*/  LDG.E.CONSTANT R60, desc[UR8][R28.64] ;  /* 0x000000081c3c7981 */ /* 0x0010a4000c1e9900 */
[----:B0-----:R-:W-:-:S04]  /*7a60*/  IMAD.WIDE R28, R16, 0x4, R28 ;  /* 0x00000004101c7825 */ /* 0x001fc800078e021c */
[----:B------:R-:W-:-:S05]  /*7a70*/  IMAD.WIDE R30, R39, 0x4, R28 ;  /* 0x00000004271e7825 */ /* 0x000fca00078e021c */
[----:B------:R0:W4:Y:S04]  /*7a80*/  LDG.E.CONSTANT R50, desc[UR8][R30.64] ;  /* 0x000000081e327981 */ /* 0x000128000c1e9900 */
[----:B------:R1:W-:Y:S01]  /*7a90*/  STL [R1+0x4c], R0 ;  /* 0x00004c0001007387 */ /* 0x0003e20000100800 */
[----:B0-----:R-:W-:-:S03]  /*7aa0*/  IMAD.WIDE R30, R16, 0x4, R28 ;  /* 0x00000004101e7825 */ /* 0x001fc600078e021c */
[----:B-1----:R0:W4:Y:S02]  /*7ab0*/  LDG.E.CONSTANT R0, desc[UR8][R28.64] ;  /* 0x000000081c007981 */ /* 0x002124000c1e9900 */
[----:B0-----:R-:W-:-:S06]  /*7ac0*/  IMAD.WIDE R28, R39, 0x4, R30 ;  /* 0x00000004271c7825 */ /* 0x001fcc00078e021e */
[----:B------:R-:W4:Y:S01]  /*7ad0*/  LDG.E.CONSTANT R28, desc[UR8][R28.64] ;  /* 0x000000081c1c7981 */ /* 0x000f22000c1e9900 */
[----:B------:R-:W-:Y:S01]  /*7ae0*/  FMUL R53, R53, 1.4142135381698608398 ;  /* 0x3fb504f335357820 */ /* 0x000fe20000400000 */
[----:B------:R-:W-:-:S04]  /*7af0*/  FMUL R56, R56, -1.6629391908645629883 ;  /* 0xbfd4db3138387820 */ /* 0x000fc80000400000 */
[----:B------:R0:W-:Y:S01]  /*7b00*/  STS [R52+0x210], R53 ;  /* 0x0002103534007388 */ /* 0x0001e20000000800 */
[----:B------:R-:W-:Y:S01]  /*7b10*/  FMUL R59, R59, 1.9615705013275146484 ;  /* 0x3ffb14be3b3b7820 */ /* 0x000fe20000400000 */
[----:B------:R-:W-:Y:S02]  /*7b20*/  FMUL R57, R57, 1.8477590084075927734 ;  /* 0x3fec835e39397820 */ /* 0x000fe40000400000 */
[----:B------:R1:W-:Y:S04]  /*7b30*/  STS [R52+0x294], R56 ;  /* 0x0002943834007388 */ /* 0x0003e80000000800 */
[----:B0-----:R0:W4:Y:S02]  /*7b40*/  LDG.E.CONSTANT R53, desc[UR8][R30.64] ;  /* 0x000000081e357981 */ /* 0x001124000c1e9900 */
[C-C-:B0-----:R-:W-:Y:S01]  /*7b50*/  FADD R30, -R40.reuse, R41.reuse ;  /* 0x00000029281e7221 */ /* 0x141fe20000000100 */
[----:B------:R-:W-:Y:S01]  /*7b60*/  FADD R40, R40, R41 ;  /* 0x0000002928287221 */ /* 0x000fe20000000000 */
[----:B------:R-:W-:Y:S01]  /*7b70*/  STS [R52+0x39c], R59 ;  /* 0x00039c3b34007388 */ /* 0x000fe20000000800 */
[----:B------:R-:W-:-:S03]  /*7b80*/  FMUL R58, R58, 1.8477590084075927734 ;  /* 0x3fec835e3a3a7820 */ /* 0x000fc60000400000 */
[----:B------:R-:W-:Y:S04]  /*7b90*/  STS [R52+0x318], R57 ;  /* 0x0003183934007388 */ /* 0x000fe80000000800 */
[----:B------:R-:W-:Y:S01]  /*7ba0*/  STS [R52+0x108], R58 ;  /* 0x0001083a34007388 */ /* 0x000fe20000000800 */
[C-C-:B---3--:R-:W-:Y:S01]  /*7bb0*/  FADD R29, R32.reuse, -R48.reuse ;  /* 0x80000030201d7221 */ /* 0x148fe20000000000 */
[----:B------:R-:W-:Y:S02]  /*7bc0*/  FADD R32, R32, R48 ;  /* 0x0000003020207221 */ /* 0x000fe40000000000 */
[----:B--2---:R0:W-:Y:S01]  /*7bd0*/  STL [R1+0x38], R60 ;  /* 0x0000383c01007387 */ /* 0x0041e20000100800 */
[C-C-:B----4-:R-:W-:Y:S01]  /*7be0*/  FADD R39, R44.reuse, -R50.reuse ;  /* 0x800000322c277221 */ /* 0x150fe20000000000 */
[----:B------:R-:W-:-:S03]  /*7bf0*/  FADD R44, R44, R50 ;  /* 0x000000322c2c7221 */ /* 0x000fc60000000000 */
[C-C-:B------:R-:W-:Y:S01]  /*7c00*/  FADD R31, R29.reuse, R39.reuse ;  /* 0x000000271d1f7221 */ /* 0x140fe20000000000 */
[----:B------:R-:W-:Y:S01]  /*7c10*/  FADD R39, R29, -R39 ;  /* 0x800000271d277221 */ /* 0x000fe20000000000 */
[C-C-:B------:R-:W-:Y:S01]  /*7c20*/  FADD R29, R44.reuse, R32.reuse ;  /* 0x000000202c1d7221 */ /* 0x140fe20000000000 */
[----:B-1----:R-:W-:Y:S01]  /*7c30*/  FADD R56, -R44, R32 ;  /* 0x000000202c387221 */ /* 0x002fe20000000100 */
[----:B------:R-:W-:Y:S01]  /*7c40*/  NOP ;  /* 0x0000000000007918 */ /* 0x000fe20000000000 */
[C-C-:B0-----:R-:W-:Y:S01]  /*7c50*/  FFMA R60, R39.reuse, -0.70710676908493041992, R30.reuse ;  /* 0xbf3504f3273c7823 */ /* 0x141fe2000000001e */
[----:B------:R-:W-:Y:S01]  /*7c60*/  FFMA R30, R39, 0.70710676908493041992, R30 ;  /* 0x3f3504f3271e7823 */ /* 0x000fe2000000001e */
[----:B------:R-:W-:Y:S04]  /*7c70*/  LDS R44, [R51+0x1c] ;  /* 0x00001c00332c7984 */ /* 0x000fe80000000800 */
[----:B------:R-:W-:Y:S01]  /*7c80*/  LDS R39, [R51+0x4] ;  /* 0x0000040033277984 */ /* 0x000fe20000000800 */
[C-C-:B------:R-:W-:Y:S01]  /*7c90*/  FADD R41, R61.reuse, -R28.reuse ;  /* 0x8000001c3d297221 */ /* 0x140fe20000000000 */
[----:B------:R-:W-:-:S03]  /*7ca0*/  FADD R61, R61, R28 ;  /* 0x0000001c3d3d7221 */ /* 0x000fc60000000000 */
[C-C-:B------:R-:W-:Y:S01]  /*7cb0*/  FFMA R32, R31.reuse, -0.70710676908493041992, R41.reuse ;  /* 0xbf3504f31f207823 */ /* 0x140fe20000000029 */
[----:B------:R-:W-:Y:S01]  /*7cc0*/  FFMA R31, R31, 0.70710676908493041992, R41 ;  /* 0x3f3504f31f1f7823 */ /* 0x000fe20000000029 */
[C---:B------:R-:W-:Y:S01]  /*7cd0*/  FADD R28, R61.reuse, R40 ;  /* 0x000000283d1c7221 */ /* 0x040fe20000000000 */
[----:B------:R-:W-:Y:S01]  /*7ce0*/  LDS R41, [R51] ;  /* 0x0000000033297984 */ /* 0x000fe20000000800 */
[----:B------:R-:W-:Y:S01]  /*7cf0*/  FFMA R59, R60, 0.66817861795425415039, R32 ;  /* 0x3f2b0dc13c3b7823 */ /* 0x000fe20000000020 */
[----:B------:R-:W-:Y:S01]  /*7d00*/  FFMA R60, R32, -0.66817861795425415039, R60 ;  /* 0xbf2b0dc1203c7823 */ /* 0x000fe2000000003c */
[----:B------:R-:W-:Y:S01]  /*7d10*/  FADD R32, R28, -R29 ;  /* 0x8000001d1c207221 */ /* 0x000fe20000000000 */
[----:B------:R-:W-:Y:S01]  /*7d20*/  FFMA R57, R30, -0.19891236722469329834, R31 ;  /* 0xbe4bafaf1e397823 */ /* 0x000fe2000000001f */
[----:B------:R-:W-:Y:S01]  /*7d30*/  FADD R28, R28, R29 ;  /* 0x0000001d1c1c7221 */ /* 0x000fe20000000000 */
[----:B------:R-:W-:Y:S01]  /*7d40*/  FADD R61, R61, -R40 ;  /* 0x800000283d3d7221 */ /* 0x000fe20000000000 */
[----:B------:R-:W-:Y:S01]  /*7d50*/  FFMA R48, R31, 0.19891236722469329834, R30 ;  /* 0x3e4bafaf1f307823 */ /* 0x000fe2000000001e */
[----:B------:R-:W-:Y:S01]  /*7d60*/  FMUL R57, R57, 1.9615705013275146484 ;  /* 0x3ffb14be39397820 */ /* 0x000fe20000400000 */
[----:B------:R-:W-:Y:S01]  /*7d70*/  FMUL R58, R28, 1.4142135381698608398 ;  /* 0x3fb504f31c3a7820 */ /* 0x000fe20000400000 */
        /* <DEDUP_REMOVED lines=21> */
[----:B------:R0:W-:Y:S01]  /*7ed0*/  STL [R1+0x18], R0 ;  /* 0x0000180001007387 */ /* 0x0001e20000100800 */
[----:B------:R-:W-:Y:S02]  /*7ee0*/  FFMA R42, R49, 0.70710676908493041992, R42 ;  /* 0x3f3504f3312a7823 */ /* 0x000fe4000000002a */
[----:B------:R-:W-:Y:S01]  /*7ef0*/  FFMA R16, R54, 0.66817861795425415039, R47 ;  /* 0x3f2b0dc136107823 */ /* 0x000fe2000000002f */
[----:B------:R1:W-:Y:S01]  /*7f00*/  STS [R52+0x18c], R59 ;  /* 0x00018c3b34007388 */ /* 0x0003e20000000800 */
[----:B------:R-:W-:Y:S01]  /*7f10*/  FFMA R50, R56, -0.41421356797218322754, R61 ;  /* 0xbed413cd38327823 */ /* 0x000fe2000000003d */
[----:B------:R-:W-:Y:S01]  /*7f20*/  FMUL R60, R60, -1.6629391908645629883 ;  /* 0xbfd4db313c3c7820 */ /* 0x000fe20000400000 */
[----:B0-----:R-:W-:Y:S01]  /*7f30*/  FFMA R0, R47, -0.66817861795425415039, R54 ;  /* 0xbf2b0dc12f007823 */ /* 0x001fe20000000036 */
[C-C-:B------:R-:W-:Y:S01]  /*7f40*/  FADD R47, R43.reuse, R45.reuse ;  /* 0x0000002d2b2f7221 */ /* 0x140fe20000000000 */
[----:B------:R-:W-:Y:S01]  /*7f50*/  FADD R45, -R43, R45 ;  /* 0x0000002d2b2d7221 */ /* 0x000fe20000000100 */
[C-C-:B-1----:R-:W-:Y:S01]  /*7f60*/  FADD R59, R55.reuse, R46.reuse ;  /* 0x0000002e373b7221 */ /* 0x142fe20000000000 */
[----:B------:R-:W-:Y:S01]  /*7f70*/  FADD R46, R55, -R46 ;  /* 0x8000002e372e7221 */ /* 0x000fe20000000000 */
[----:B------:R0:W-:Y:S01]  /*7f80*/  STS [R52], R58 ;  /* 0x0000003a34007388 */ /* 0x0001e20000000800 */
[----:B------:R-:W-:Y:S01]  /*7f90*/  FFMA R56, R61, 0.41421356797218322754, R56 ;  /* 0x3ed413cd3d387823 */ /* 0x000fe20000000038 */
[----:B------:R-:W-:-:S02]  /*7fa0*/  FFMA R61, R57, 0.19891236722469329834, R42 ;  /* 0x3e4bafaf393d7823 */ /* 0x000fc4000000002a */
[----:B------:R1:W-:Y:S01]  /*7fb0*/  STS [R52+0x294], R60 ;  /* 0x0002943c34007388 */ /* 0x0003e20000000800 */
[----:B0-----:R-:W-:Y:S01]  /*7fc0*/  FFMA R58, R42, -0.19891236722469329834, R57 ;  /* 0xbe4bafaf2a3a7823 */ /* 0x001fe20000000039 */
[----:B------:R-:W-:Y:S01]  /*7fd0*/  FFMA R42, R45, -0.41421356797218322754, R46 ;  /* 0xbed413cd2d2a7823 */ /* 0x000fe2000000002e */
[----:B------:R-:W-:Y:S02]  /*7fe0*/  FFMA R46, R46, 0.41421356797218322754, R45 ;  /* 0x3ed413cd2e2e7823 */ /* 0x000fe4000000002d */
[----:B------:R-:W2:Y:S04]  /*7ff0*/  LDL.LU R45, [R1+0x1c] ;  /* 0x00001c00012d7983 */ /* 0x000ea80000300800 */
[----:B-1----:R-:W3:Y:S01]  /*8000*/  LDL.LU R60, [R1+0x24] ;  /* 0x00002400013c7983 */ /* 0x002ee20000300800 */
[C-C-:B------:R-:W-:Y:S01]  /*8010*/  FADD R43, R59.reuse, -R47.reuse ;  /* 0x8000002f3b2b7221 */ /* 0x140fe20000000000 */
[----:B------:R-:W-:Y:S01]  /*8020*/  FADD R59, R59, R47 ;  /* 0x0000002f3b3b7221 */ /* 0x000fe20000000000 */
[----:B------:R-:W-:Y:S01]  /*8030*/  FMUL R32, R32, 1.4142135381698608398 ;  /* 0x3fb504f320207820 */ /* 0x000fe20000400000 */
[----:B------:R-:W-:Y:S01]  /*8040*/  FMUL R57, R48, 1.9615705013275146484 ;  /* 0x3ffb14be30397820 */ /* 0x000fe20000400000 */
[----:B------:R-:W-:Y:S01]  /*8050*/  FMUL R50, R50, 1.8477590084075927734 ;  /* 0x3fec835e32327820 */ /* 0x000fe20000400000 */
[----:B------:R-:W-:Y:S01]  /*8060*/  FMUL R56, R56, 1.8477590084075927734 ;  /* 0x3fec835e38387820 */ /* 0x000fe20000400000 */
[----:B------:R-:W-:Y:S01]  /*8070*/  FMUL R59, R59, 1.4142135381698608398 ;  /* 0x3fb504f33b3b7820 */ /* 0x000fe20000400000 */
        /* <DEDUP_REMOVED lines=15> */
[----:B0-----:R-:W4:Y:S01]  /*8170*/  LDL.LU R59, [R1+0x2c] ;  /* 0x00002c00013b7983 */ /* 0x001f220000300800 */
[----:B------:R-:W-:Y:S01]  /*8180*/  FMUL R32, R42, 1.8477590084075927734 ;  /* 0x3fec835e2a207820 */ /* 0x000fe20000400000 */
[----:B------:R-:W-:-:S04]  /*8190*/  FMUL R58, R58, 1.9615705013275146484 ;  /* 0x3ffb14be3a3a7820 */ /* 0x000fc80000400000 */
[----:B------:R3:W-:Y:S04]  /*81a0*/  STS [R52+0x108], R32 ;  /* 0x0001082034007388 */ /* 0x0007e80000000800 */
[----:B------:R0:W-:Y:S01]  /*81b0*/  STS [R52+0x84], R58 ;  /* 0x0000843a34007388 */ /* 0x0001e20000000800 */
        /* <DEDUP_REMOVED lines=10> */
[C-C-:B--2---:R-:W-:Y:S01]  /*8260*/  FADD R35, R45.reuse, -R15.reuse ;  /* 0x8000000f2d237221 */ /* 0x144fe20000000000 */
[----:B------:R-:W-:-:S03]  /*8270*/  FADD R42, R45, R15 ;  /* 0x0000000f2d2a7221 */ /* 0x000fc60000000000 */
[C-C-:B------:R-:W-:Y:S01]  /*8280*/  FADD R15, R10.reuse, R35.reuse ;  /* 0x000000230a0f7221 */ /* 0x140fe20000000000 */
[----:B------:R-:W-:Y:S01]  /*8290*/  FADD R10, R10, -R35 ;  /* 0x800000230a0a7221 */ /* 0x000fe20000000000 */
[--C-:B------:R-:W-:Y:S02]  /*82a0*/  FADD R45, R58, R5.reuse ;  /* 0x000000053a2d7221 */ /* 0x100fe40000000000 */
[C-C-:B------:R-:W-:Y:S01]  /*82b0*/  FFMA R35, R15.reuse, -0.70710676908493041992, R32.reuse ;  /* 0xbf3504f30f237823 */ /* 0x140fe20000000020 */
[----:B------:R-:W-:Y:S01]  /*82c0*/  FFMA R15, R15, 0.70710676908493041992, R32 ;  /* 0x3f3504f30f0f7823 */ /* 0x000fe20000000020 */
[--C-:B------:R-:W-:Y:S01]  /*82d0*/  FFMA R32, R10, -0.70710676908493041992, R22.reuse ;  /* 0xbf3504f30a207823 */ /* 0x100fe20000000016 */
        /* <DEDUP_REMOVED lines=12> */
[----:B------:R-:W-:Y:S01]  /*83a0*/  FMUL R60, R16, 1.6629391908645629883 ;  /* 0x3fd4db31103c7820 */ /* 0x000fe20000400000 */
[----:B------:R-:W-:Y:S01]  /*83b0*/  FMUL R42, R0, -1.6629391908645629883 ;  /* 0xbfd4db31002a7820 */ /* 0x000fe20000400000 */
[----:B------:R-:W-:-:S03]  /*83c0*/  FMUL R45, R61, 1.9615705013275146484 ;  /* 0x3ffb14be3d2d7820 */ /* 0x000fc60000400000 */
[----:B------:R0:W-:Y:S04]  /*83d0*/  STS [R52+0x18c], R60 ;  /* 0x00018c3c34007388 */ /* 0x0001e80000000800 */
[----:B------:R1:W-:Y:S04]  /*83e0*/  STS [R52+0x294], R42 ;  /* 0x0002942a34007388 */ /* 0x0003e80000000800 */
[----:B------:R-:W-:Y:S01]  /*83f0*/  STS [R52+0x39c], R45 ;  /* 0x00039c2d34007388 */ /* 0x000fe20000000800 */
[----:B------:R-:W-:-:S03]  /*8400*/  NOP ;  /* 0x0000000000007918 */ /* 0x000fc60000000000 */
[----:B------:R-:W2:Y:S04]  /*8410*/  LDS R16, [R51] ;  /* 0x0000000033107984 */ /* 0x000ea80000000800 */
[----:B------:R-:W3:Y:S04]  /*8420*/  LDS R0, [R51+0x4] ;  /* 0x0000040033007984 */ /* 0x000ee80000000800 */
[----:B0-----:R-:W4:Y:S04]  /*8430*/  LDL.LU R60, [R1+0x14] ;  /* 0x00001400013c7983 */ /* 0x001f280000300800 */
[----:B------:R-:W4:Y:S04]  /*8440*/  LDL.LU R43, [R1+0x8] ;  /* 0x00000800012b7983 */ /* 0x000f280000300800 */
[----:B------:R-:W4:Y:S04]  /*8450*/  LDL.LU R61, [R1] ;  /* 0x00000000013d7983 */ /* 0x000f280000300800 */
[----:B-1----:R-:W4:Y:S04]  /*8460*/  LDL.LU R42, [R1+0x4] ;  /* 0x00000400012a7983 */ /* 0x002f280000300800 */
[----:B------:R-:W4:Y:S04]  /*8470*/  LDL.LU R46, [R1+0x28] ;  /* 0x00002800012e7983 */ /* 0x000f280000300800 */
[----:B------:R-:W0:Y:S04]  /*8480*/  LDS R45, [R51+0x8] ;  /* 0x00000800332d7984 */ /* 0x000e280000000800 */
[----:B--2---:R-:W-:Y:S04]  /*8490*/  STL [R1+0x278], R16 ;  /* 0x0002781001007387 */ /* 0x004fe80000100800 */
[----:B---3--:R-:W-:Y:S04]  /*84a0*/  STL [R1+0x274], R0 ;  /* 0x0002740001007387 */ /* 0x008fe80000100800 */
        /* <DEDUP_REMOVED lines=9> */
[----:B------:R-:W-:-:S04]  /*8540*/  NOP ;  /* 0x0000000000007918 */ /* 0x000fc80000000000 */
[----:B------:R4:W-:Y:S04]  /*8550*/  STS [R52+0x108], R10 ;  /* 0x0001080a34007388 */ /* 0x0009e80000000800 */
[----:B0-----:R-:W-:Y:S01]  /*8560*/  STL [R1+0x238], R45 ;  /* 0x0002382d01007387 */ /* 0x001fe20000100800 */
[C-C-:B----4-:R-:W-:Y:S01]  /*8570*/  FADD R10, R59.reuse, -R27.reuse ;  /* 0x8000001b3b0a7221 */ /* 0x150fe20000000000 */
[----:B------:R-:W-:Y:S02]  /*8580*/  FADD R27, R59, R27 ;  /* 0x0000001b3b1b7221 */ /* 0x000fe40000000000 */
[----:B-1----:R-:W-:Y:S04]  /*8590*/  STL [R1+0x23c], R16 ;  /* 0x00023c1001007387 */ /* 0x002fe80000100800 */
[----:B--2---:R-:W-:Y:S04]  /*85a0*/  STL [R1+0x240], R0 ;  /* 0x0002400001007387 */ /* 0x004fe80000100800 */
[----:B------:R-:W2:Y:S01]  /*85b0*/  LDL.LU R59, [R1+0x34] ;  /* 0x00003400013b7983 */ /* 0x000ea20000300800 */
[----:B------:R-:W-:Y:S01]  /*85c0*/  FMUL R9, R9, 1.4142135381698608398 ;  /* 0x3fb504f309097820 */ /* 0x000fe20000400000 */
[----:B------:R-:W-:Y:S01]  /*85d0*/  FMUL R5, R5, 1.9615705013275146484 ;  /* 0x3ffb14be05057820 */ /* 0x000fe20000400000 */
[----:B------:R-:W-:Y:S01]  /*85e0*/  FMUL R22, R22, 1.6629391908645629883 ;  /* 0x3fd4db3116167820 */ /* 0x000fe20000400000 */
[----:B------:R-:W-:Y:S01]  /*85f0*/  FMUL R35, R35, 1.4142135381698608398 ;  /* 0x3fb504f323237820 */ /* 0x000fe20000400000 */
[----:B------:R-:W-:Y:S01]  /*8600*/  FMUL R32, R32, -1.6629391908645629883 ;  /* 0xbfd4db3120207820 */ /* 0x000fe20000400000 */
        /* <DEDUP_REMOVED lines=16> */
[----:B---3--:R-:W-:Y:S04]  /*8710*/  STL [R1+0x194], R0 ;  /* 0x0001940001007387 */ /* 0x008fe80000100800 */
[----:B------:R-:W1:Y:S04]  /*8720*/  LDS R15, [R51+0x10] ;  /* 0x00001000330f7984 */ /* 0x000e680000000800 */
[----:B------:R-:W-:Y:S04]  /*8730*/  LDS R0, [R51+0x14] ;  /* 0x0000140033007984 */ /* 0x000fe80000000800 */
[----:B0-----:R-:W-:Y:S04]  /*8740*/  STL [R1+0x1b0], R16 ;  /* 0x0001b01001007387 */ /* 0x001fe80000100800 */
[----:B------:R-:W0:Y:S04]  /*8750*/  LDS R16, [R51+0x18] ;  /* 0x0000180033107984 */ /* 0x000e280000000800 */
[----:B-1----:R-:W-:Y:S04]  /*8760*/  STL [R1+0x1d4], R15 ;  /* 0x0001d40f01007387 */ /* 0x002fe80000100800 */
[----:B0-----:R-:W-:Y:S04]  /*8770*/  STL [R1+0x27c], R16 ;  /* 0x00027c1001007387 */ /* 0x001fe80000100800 */
[----:B------:R-:W-:Y:S01]  /*8780*/  STL [R1+0x1f8], R0 ;  /* 0x0001f80001007387 */ /* 0x000fe20000100800 */
[----:B------:R-:W-:-:S03]  /*8790*/  FADD R5, R60, -R61 ;  /* 0x8000003d3c057221 */ /* 0x000fc60000000000 */
[----:B------:R-:W0:Y:S01]  /*87a0*/  LDS R0, [R51+0x1c] ;  /* 0x00001c0033007984 */ /* 0x000e220000000800 */
[C-C-:B------:R-:W-:Y:S01]  /*87b0*/  FADD R45, -R43.reuse, R42.reuse ;  /* 0x0000002a2b2d7221 */ /* 0x140fe20000000100 */
[----:B------:R-:W-:Y:S01]  /*87c0*/  FADD R43, R43, R42 ;  /* 0x0000002a2b2b7221 */ /* 0x000fe20000000000 */
[C-C-:B------:R-:W-:Y:S01]  /*87d0*/  FADD R42, R5.reuse, R10.reuse ;  /* 0x0000000a052a7221 */ /* 0x140fe20000000000 */
[----:B------:R-:W-:Y:S01]  /*87e0*/  FADD R9, R46, -R23 ;  /* 0x800000172e097221 */ /* 0x000fe20000000000 */
        /* <DEDUP_REMOVED lines=22> */
[--C-:B------:R-:W-:Y:S01]  /*8950*/  FADD R22, -R8, R2.reuse ;  /* 0x0000000208167221 */ /* 0x100fe20000000100 */
[----:B------:R-:W-:Y:S01]  /*8960*/  FMUL R5, R5, 1.6629391908645629883 ;  /* 0x3fd4db3105057820 */ /* 0x000fe20000400000 */
[----:B------:R-:W-:Y:S01]  /*8970*/  FMUL R27, R27, 1.4142135381698608398 ;  /* 0x3fb504f31b1b7820 */ /* 0x000fe20000400000 */
[----:B------:R-:W-:Y:S01]  /*8980*/  FMUL R10, R10, -1.6629391908645629883 ;  /* 0xbfd4db310a0a7820 */ /* 0x000fe20000400000 */
[----:B------:R-:W-:Y:S01]  /*8990*/  FMUL R43, R43, 1.8477590084075927734 ;  /* 0x3fec835e2b2b7820 */ /* 0x000fe20000400000 */
[----:B------:R-:W-:Y:S01]  /*89a0*/  FMUL R9, R9, 1.9615705013275146484 ;  /* 0x3ffb14be09097820 */ /* 0x000fe20000400000 */
[----:B------:R-:W-:Y:S01]  /*89b0*/  FADD R8, R8, R2 ;  /* 0x0000000208087221 */ /* 0x000fe20000000000 */
[C-C-:B------:R-:W-:Y:S01]  /*89c0*/  FADD R2, R3.reuse, -R17.reuse ;  /* 0x8000001103027221 */ /* 0x140fe20000000000 */
[----:B------:R-:W-:Y:S01]  /*89d0*/  FADD R17, R3, R17 ;  /* 0x0000001103117221 */ /* 0x000fe20000000000 */
[----:B------:R-:W-:Y:S01]  /*89e0*/  NOP ;  /* 0x0000000000007918 */ /* 0x000fe20000000000 */
[----:B------:R-:W-:Y:S01]  /*89f0*/  FADD R3, R14, -R33 ;  /* 0x800000210e037221 */ /* 0x000fe20000000000 */
[----:B------:R-:W-:Y:S04]  /*8a00*/  STS [R52], R42 ;  /* 0x0000002a34007388 */ /* 0x000fe80000000800 */
[----:B------:R1:W-:Y:S04]  /*8a10*/  STS [R52+0x84], R23 ;  /* 0x0000841734007388 */ /* 0x0003e80000000800 */
[----:B------:R-:W-:Y:S04]  /*8a20*/  STS [R52+0x108], R45 ;  /* 0x0001082d34007388 */ /* 0x000fe80000000800 */
[----:B------:R-:W-:Y:S04]  /*8a30*/  STS [R52+0x18c], R5 ;  /* 0x00018c0534007388 */ /* 0x000fe80000000800 */
[----:B------:R-:W-:Y:S01]  /*8a40*/  STS [R52+0x210], R27 ;  /* 0x0002101b34007388 */ /* 0x000fe20000000800 */
[----:B-1----:R-:W-:-:S03]  /*8a50*/  FADD R23, R2, R3 ;  /* 0x0000000302177221 */ /* 0x002fc60000000000 */
[----:B------:R-:W-:Y:S04]  /*8a60*/  STS [R52+0x294], R10 ;  /* 0x0002940a34007388 */ /* 0x000fe80000000800 */
[----:B------:R-:W-:Y:S04]  /*8a70*/  STS [R52+0x318], R43 ;  /* 0x0003182b34007388 */ /* 0x000fe80000000800 */
[----:B------:R1:W-:Y:S01]  /*8a80*/  STS [R52+0x39c], R9 ;  /* 0x00039c0934007388 */ /* 0x0003e20000000800 */
[----:B------:R-:W-:-:S03]  /*8a90*/  NOP ;  /* 0x0000000000007918 */ /* 0x000fc60000000000 */
[----:B0-----:R-:W-:Y:S01]  /*8aa0*/  STL [R1+0x220], R0 ;  /* 0x0002200001007387 */ /* 0x001fe20000100800 */
[----:B------:R-:W-:-:S03]  /*8ab0*/  FADD R2, R2, -R3 ;  /* 0x8000000302027221 */ /* 0x000fc60000000000 */
[----:B------:R-:W0:Y:S04]  /*8ac0*/  LDS R16, [R51] ;  /* 0x0000000033107984 */ /* 0x000e280000000800 */
[----:B------:R-:W3:Y:S01]  /*8ad0*/  LDS R0, [R51+0x4] ;  /* 0x0000040033007984 */ /* 0x000ee20000000800 */
[----:B------:R-:W-:Y:S01]  /*8ae0*/  FADD R32, R14, R33 ;  /* 0x000000210e207221 */ /* 0x000fe20000000000 */
[----:B------:R-:W-:Y:S02]  /*8af0*/  FFMA R33, R2, -0.70710676908493041992, R22 ;  /* 0xbf3504f302217823 */ /* 0x000fe40000000016 */
[----:B------:R-:W4:Y:S01]  /*8b00*/  LDL.LU R14, [R1+0x298] ;  /* 0x00029800010e7983 */ /* 0x000f220000300800 */
[----:B--2---:R-:W-:-:S04]  /*8b10*/  FADD R15, R59, -R21 ;  /* 0x800000153b0f7221 */ /* 0x004fc80000000000 */
[C-C-:B------:R-:W-:Y:S01]  /*8b20*/  FFMA R3, R23.reuse, -0.70710676908493041992, R15.reuse ;  /* 0xbf3504f317037823 */ /* 0x140fe2000000000f */
[----:B------:R-:W-:Y:S01]  /*8b30*/  FFMA R15, R23, 0.70710676908493041992, R15 ;  /* 0x3f3504f3170f7823 */ /* 0x000fe2000000000f */
[----:B------:R-:W-:Y:S02]  /*8b40*/  FFMA R23, R2, 0.70710676908493041992, R22 ;  /* 0x3f3504f302177823 */ /* 0x000fe40000000016 */
[----:B------:R-:W-:Y:S01]  /*8b50*/  FFMA R2, R33, 0.66817861795425415039, R3 ;  /* 0x3f2b0dc121027823 */ /* 0x000fe20000000003 */
[----:B------:R-:W-:Y:S01]  /*8b60*/  FFMA R3, R3, -0.66817861795425415039, R33 ;  /* 0xbf2b0dc103037823 */ /* 0x000fe20000000021 */
[C-C-:B------:R-:W-:Y:S01]  /*8b70*/  FADD R33, R32.reuse, R17.reuse ;  /* 0x0000001120217221 */ /* 0x140fe20000000000 */
[----:B------:R-:W-:Y:S01]  /*8b80*/  FADD R32, -R32, R17 ;  /* 0x0000001120207221 */ /* 0x000fe20000000100 */
[----:B------:R-:W-:-:S04]  /*8b90*/  FFMA R17, R23, -0.19891236722469329834, R15 ;  /* 0xbe4bafaf17117823 */ /* 0x000fc8000000000f */
[----:B-1----:R-:W-:Y:S02]  /*8ba0*/  FMUL R9, R17, 1.9615705013275146484 ;  /* 0x3ffb14be11097820 */ /* 0x002fe40000400000 */
[----:B------:R-:W1:Y:S04]  /*8bb0*/  LDS R17, [R51+0x8] ;  /* 0x0000080033117984 */ /* 0x000e680000000800 */
[----:B0-----:R-:W-:Y:S04]  /*8bc0*/  STL [R1+0x94], R16 ;  /* 0x0000941001007387 */ /* 0x001fe80000100800 */
[----:B------:R-:W0:Y:S04]  /*8bd0*/  LDS R16, [R51+0xc] ;  /* 0x00000c0033107984 */ /* 0x000e280000000800 */
[----:B---3--:R-:W-:Y:S04]  /*8be0*/  STL [R1+0xb8], R0 ;  /* 0x0000b80001007387 */ /* 0x008fe80000100800 */
[----:B------:R-:W2:Y:S04]  /*8bf0*/  LDS R0, [R51+0x10] ;  /* 0x0000100033007984 */ /* 0x000ea80000000800 */
[----:B-1----:R-:W-:Y:S04]  /*8c00*/  STL [R1+0x148], R17 ;  /* 0x0001481101007387 */ /* 0x002fe80000100800 */
[----:B------:R-:W1:Y:S04]  /*8c10*/  LDS R17, [R51+0x14] ;  /* 0x0000140033117984 */ /* 0x000e680000000800 */
[----:B0-----:R-:W-:Y:S04]  /*8c20*/  STL [R1+0x164], R16 ;  /* 0x0001641001007387 */ /* 0x001fe80000100800 */
[----:B------:R-:W0:Y:S04]  /*8c30*/  LDS R16, [R51+0x18] ;  /* 0x0000180033107984 */ /* 0x000e280000000800 */
[----:B--2---:R-:W-:Y:S04]  /*8c40*/  STL [R1+0x17c], R0 ;  /* 0x00017c0001007387 */ /* 0x004fe80000100800 */
[----:B------:R-:W2:Y:S01]  /*8c50*/  LDS R0, [R51+0x1c] ;  /* 0x00001c0033007984 */ /* 0x000ea20000000800 */
[----:B------:R-:W-:Y:S01]  /*8c60*/  FADD R21, R59, R21 ;  /* 0x000000153b157221 */ /* 0x000fe20000000000 */
[----:B------:R-:W-:Y:S01]  /*8c70*/  FFMA R15, R15, 0.19891236722469329834, R23 ;  /* 0x3e4bafaf0f0f7823 */ /* 0x000fe20000000017 */
[----:B------:R-:W-:-:S02]  /*8c80*/  NOP ;  /* 0x0000000000007918 */ /* 0x000fc40000000000 */
[C-C-:B------:R-:W-:Y:S01]  /*8c90*/  FADD R22, R21.reuse, R8.reuse ;  /* 0x0000000815167221 */ /* 0x140fe20000000000 */
[----:B------:R-:W-:-:S03]  /*8ca0*/  FADD R21, R21, -R8 ;  /* 0x8000000815157221 */ /* 0x000fc60000000000 */
[C-C-:B------:R-:W-:Y:S01]  /*8cb0*/  FADD R8, R22.reuse, -R33.reuse ;  /* 0x8000002116087221 */ /* 0x140fe20000000000 */
[----:B------:R-:W-:Y:S01]  /*8cc0*/  FADD R22, R22, R33 ;  /* 0x0000002116167221 */ /* 0x000fe20000000000 */
[----:B------:R-:W-:Y:S01]  /*8cd0*/  FFMA R23, R32, -0.41421356797218322754, R21 ;  /* 0xbed413cd20177823 */ /* 0x000fe20000000015 */
[----:B------:R3:W-:Y:S02]  /*8ce0*/  STS [R52+0x84], R9 ;  /* 0x0000840934007388 */ /* 0x0007e40000000800 */
[----:B------:R-:W-:Y:S01]  /*8cf0*/  FMUL R5, R22, 1.4142135381698608398 ;  /* 0x3fb504f316057820 */ /* 0x000fe20000400000 */
[----:B------:R-:W-:Y:S01]  /*8d00*/  FMUL R10, R23, 1.8477590084075927734 ;  /* 0x3fec835e170a7820 */ /* 0x000fe20000400000 */
[----:B-1----:R1:W-:Y:S01]  /*8d10*/  STL [R1+0x190], R17 ;  /* 0x0001901101007387 */ /* 0x0023e20000100800 */
[----:B---3--:R-:W-:-:S03]  /*8d20*/  FADD R9, R38, -R26 ;  /* 0x8000001a26097221 */ /* 0x008fc60000000000 */
[----:B------:R3:W-:Y:S01]  /*8d30*/  STS [R52], R5 ;  /* 0x0000000534007388 */ /* 0x0007e20000000800 */
[C-C-:B-1----:R-:W-:Y:S01]  /*8d40*/  FADD R17, -R7.reuse, R6.reuse ;  /* 0x0000000607117221 */ /* 0x142fe20000000100 */
[----:B------:R-:W-:Y:S01]  /*8d50*/  FADD R7, R7, R6 ;  /* 0x0000000607077221 */ /* 0x000fe20000000000 */
[----:B------:R-:W-:Y:S01]  /*8d60*/  FADD R6, R34, -R13 ;  /* 0x8000000d22067221 */ /* 0x000fe20000000000 */
[----:B------:R1:W-:Y:S01]  /*8d70*/  STS [R52+0x108], R10 ;  /* 0x0001080a34007388 */ /* 0x0003e20000000800 */
[----:B---3--:R-:W-:Y:S02]  /*8d80*/  FADD R5, R19, -R20 ;  /* 0x8000001413057221 */ /* 0x008fe40000000000 */
[----:B------:R-:W-:Y:S01]  /*8d90*/  FADD R22, R6, -R9 ;  /* 0x8000000906167221 */ /* 0x000fe20000000000 */
[----:B------:R-:W-:Y:S01]  /*8da0*/  FADD R13, R34, R13 ;  /* 0x0000000d220d7221 */ /* 0x000fe20000000000 */
[----:B------:R-:W-:Y:S01]  /*8db0*/  FFMA R21, R21, 0.41421356797218322754, R32 ;  /* 0x3ed413cd15157823 */ /* 0x000fe20000000020 */
[----:B-1----:R-:W-:Y:S01]  /*8dc0*/  FADD R10, R19, R20 ;  /* 0x00000014130a7221 */ /* 0x002fe20000000000 */
[----:B------:R-:W-:Y:S01]  /*8dd0*/  FADD R19, R6, R9 ;  /* 0x0000000906137221 */ /* 0x000fe20000000000 */
[----:B------:R-:W-:Y:S01]  /*8de0*/  FADD R20, R38, R26 ;  /* 0x0000001a26147221 */ /* 0x000fe20000000000 */
[----:B------:R-:W-:-:S02]  /*8df0*/  FFMA R23, R22, -0.70710676908493041992, R17 ;  /* 0xbf3504f316177823 */ /* 0x000fc40000000011 */
[C-C-:B------:R-:W-:Y:S01]  /*8e00*/  FFMA R6, R19.reuse, -0.70710676908493041992, R5.reuse ;  /* 0xbf3504f313067823 */ /* 0x140fe20000000005 */
[----:B------:R-:W-:Y:S01]  /*8e10*/  FFMA R9, R19, 0.70710676908493041992, R5 ;  /* 0x3f3504f313097823 */ /* 0x000fe20000000005 */
[----:B------:R-:W-:Y:S01]  /*8e20*/  FFMA R19, R22, 0.70710676908493041992, R17 ;  /* 0x3f3504f316137823 */ /* 0x000fe20000000011 */
[C-C-:B------:R-:W-:Y:S01]  /*8e30*/  FADD R22, R20.reuse, R13.reuse ;  /* 0x0000000d14167221 */ /* 0x140fe20000000000 */
[----:B------:R-:W-:Y:S01]  /*8e40*/  FADD R20, -R20, R13 ;  /* 0x0000000d14147221 */ /* 0x000fe20000000100 */
[----:B------:R-:W-:Y:S01]  /*8e50*/  FMUL R2, R2, 1.6629391908645629883 ;  /* 0x3fd4db3102027820 */ /* 0x000fe20000400000 */
[----:B------:R-:W-:Y:S01]  /*8e60*/  FMUL R8, R8, 1.4142135381698608398 ;  /* 0x3fb504f308087820 */ /* 0x000fe20000400000 */
[----:B------:R-:W-:Y:S01]  /*8e70*/  FMUL R3, R3, -1.6629391908645629883 ;  /* 0xbfd4db3103037820 */ /* 0x000fe20000400000 */
[----:B------:R-:W-:Y:S01]  /*8e80*/  FMUL R21, R21, 1.8477590084075927734 ;  /* 0x3fec835e15157820 */ /* 0x000fe20000400000 */
[----:B------:R-:W-:Y:S01]  /*8e90*/  FMUL R15, R15, 1.9615705013275146484 ;  /* 0x3ffb14be0f0f7820 */ /* 0x000fe20000400000 */
[----:B------:R-:W-:Y:S01]  /*8ea0*/  FFMA R13, R19, -0.19891236722469329834, R9 ;  /* 0xbe4bafaf130d7823 */ /* 0x000fe20000000009 */
[----:B------:R1:W-:Y:S04]  /*8eb0*/  STS [R52+0x18c], R2 ;  /* 0x00018c0234007388 */ /* 0x0003e80000000800 */
[----:B------:R-:W-:Y:S04]  /*8ec0*/  STS [R52+0x210], R8 ;  /* 0x0002100834007388 */ /* 0x000fe80000000800 */
[----:B------:R-:W-:Y:S01]  /*8ed0*/  STS [R52+0x294], R3 ;  /* 0x0002940334007388 */ /* 0x000fe20000000800 */
[----:B-1----:R-:W-:-:S03]  /*8ee0*/  FMUL R2, R13, 1.9615705013275146484 ;  /* 0x3ffb14be0d027820 */ /* 0x002fc60000400000 */
[----:B------:R-:W-:Y:S04]  /*8ef0*/  STS [R52+0x318], R21 ;  /* 0x0003181534007388 */ /* 0x000fe80000000800 */
[----:B------:R-:W-:Y:S01]  /*8f00*/  STS [R52+0x39c], R15 ;  /* 0x00039c0f34007388 */ /* 0x000fe20000000800 */
[----:B------:R-:W-:-:S03]  /*8f10*/  NOP ;  /* 0x0000000000007918 */ /* 0x000fc60000000000 */
[----:B0-----:R-:W-:Y:S04]  /*8f20*/  STL [R1+0x1a0], R16 ;  /* 0x0001a01001007387 */ /* 0x001fe80000100800 */
        /* <DEDUP_REMOVED lines=14> */
[C-C-:B------:R-:W-:Y:S01]  /*9010*/  FADD R17, R10.reuse, R7.reuse ;  /* 0x000000070a117221 */ /* 0x140fe20000000000 */
[----:B------:R-:W-:Y:S01]  /*9020*/  FADD R10, R10, -R7 ;  /* 0x800000070a0a7221 */ /* 0x000fe20000000000 */
[----:B------:R-:W-:Y:S01]  /*9030*/  FFMA R9, R9, 0.19891236722469329834, R19 ;  /* 0x3e4bafaf09097823 */ /* 0x000fe20000000013 */
[----:B------:R-:W-:Y:S01]  /*9040*/  FFMA R5, R23, 0.66817861795425415039, R6 ;  /* 0x3f2b0dc117057823 */ /* 0x000fe20000000006 */
[C---:B------:R-:W-:Y:S01]  /*9050*/  FADD R7, R17.reuse, -R22 ;  /* 0x8000001611077221 */ /* 0x040fe20000000000 */
[----:B------:R-:W-:Y:S01]  /*9060*/  FFMA R19, R20, -0.41421356797218322754, R10 ;  /* 0xbed413cd14137823 */ /* 0x000fe2000000000a */
[----:B------:R-:W-:Y:S01]  /*9070*/  FFMA R6, R6, -0.66817861795425415039, R23 ;  /* 0xbf2b0dc106067823 */ /* 0x000fe20000000017 */
[----:B------:R-:W-:Y:S01]  /*9080*/  FADD R17, R17, R22 ;  /* 0x0000001611117221 */ /* 0x000fe20000000000 */
[----:B------:R-:W-:Y:S01]  /*9090*/  FFMA R10, R10, 0.41421356797218322754, R20 ;  /* 0x3ed413cd0a0a7823 */ /* 0x000fe20000000014 */
[----:B------:R-:W-:Y:S01]  /*90a0*/  FMUL R8, R19, 1.8477590084075927734 ;  /* 0x3fec835e13087820 */ /* 0x000fe20000400000 */
[----:B------:R-:W-:Y:S01]  /*90b0*/  FMUL R5, R5, 1.6629391908645629883 ;  /* 0x3fd4db3105057820 */ /* 0x000fe20000400000 */
[----:B------:R-:W-:Y:S01]  /*90c0*/  FMUL R3, R17, 1.4142135381698608398 ;  /* 0x3fb504f311037820 */ /* 0x000fe20000400000 */
        /* <DEDUP_REMOVED lines=52> */
[--C-:B------:R-:W-:Y:S01]  /*9410*/  FADD R4, R13, -R18.reuse ;  /* 0x800000120d047221 */ /* 0x100fe20000000000 */
[----:B------:R-:W-:Y:S01]  /*9420*/  FFMA R15, R17, -0.41421356797218322754, R11 ;  /* 0xbed413cd110f7823 */ /* 0x000fe2000000000b */
[----:B------:R-:W-:Y:S01]  /*9430*/  FADD R13, R13, R18 ;  /* 0x000000120d0d7221 */ /* 0x000fe20000000000 */
[----:B------:R-:W-:Y:S01]  /*9440*/  FFMA R11, R11, 0.41421356797218322754, R17 ;  /* 0x3ed413cd0b0b7823 */ /* 0x000fe20000000011 */
[----:B------:R-:W-:Y:S01]  /*9450*/  FMUL R5, R12, 1.9615705013275146484 ;  /* 0x3ffb14be0c057820 */ /* 0x000fe20000400000 */
[----:B------:R-:W-:Y:S01]  /*9460*/  FMUL R7, R15, 1.8477590084075927734 ;  /* 0x3fec835e0f077820 */ /* 0x000fe20000400000 */
[----:B------:R-:W-:Y:S01]  /*9470*/  FMUL R6, R13, 1.4142135381698608398 ;  /* 0x3fb504f30d067820 */ /* 0x000fe20000400000 */
        /* <DEDUP_REMOVED lines=15> */
[----:B--2---:R-:W-:Y:S04]  /*9570*/  STL [R1+0xd8], R10 ;  /* 0x0000d80a01007387 */ /* 0x004fe80000100800 */
[----:B0-----:R-:W-:Y:S04]  /*9580*/  STL [R1+0xf8], R9 ;  /* 0x0000f80901007387 */ /* 0x001fe80000100800 */
[----:B------:R-:W0:Y:S04]  /*9590*/  LDS R8, [R51] ;  /* 0x0000000033087984 */ /* 0x000e280000000800 */
[----:B-1----:R-:W-:Y:S04]  /*95a0*/  STL [R1+0x14c], R0 ;  /* 0x00014c0001007387 */ /* 0x002fe80000100800 */
        /* <DEDUP_REMOVED lines=18> */
[----:B0-----:R-:W3:Y:S04]  /*96d0*/  LDL.LU R0, [R1+0x100] ;  /* 0x0001000001007983 */ /* 0x001ee80000300800 */
[----:B------:R-:W4:Y:S04]  /*96e0*/  LDL.LU R61, [R1+0xe0] ;  /* 0x0000e000013d7983 */ /* 0x000f280000300800 */
[----:B------:R-:W4:Y:S04]  /*96f0*/  LDL.LU R60, [R1+0x118] ;  /* 0x00011800013c7983 */ /* 0x000f280000300800 */
[----:B------:R-:W4:Y:S01]  /*9700*/  LDL.LU R59, [R1+0xd0] ;  /* 0x0000d000013b7983 */ /* 0x000f220000300800 */
[----:B------:R-:W-:Y:S01]  /*9710*/  FADD R7, R40, -R29 ;  /* 0x8000001d28077221 */ /* 0x000fe20000000000 */
[----:B------:R-:W-:Y:S01]  /*9720*/  FADD R9, R39, -R28 ;  /* 0x8000001c27097221 */ /* 0x000fe20000000000 */
[----:B------:R-:W-:Y:S01]  /*9730*/  FADD R5, R41, -R44 ;  /* 0x8000002c29057221 */ /* 0x000fe20000000000 */
[----:B------:R-:W-:-:S02]  /*9740*/  FADD R6, -R30, R31 ;  /* 0x0000001f1e067221 */ /* 0x000fc40000000100 */
[C-C-:B------:R-:W-:Y:S01]  /*9750*/  FADD R12, R7.reuse, R9.reuse ;  /* 0x00000009070c7221 */ /* 0x140fe20000000000 */
[----:B------:R-:W-:Y:S01]  /*9760*/  FADD R15, R7, -R9 ;  /* 0x80000009070f7221 */ /* 0x000fe20000000000 */
[----:B------:R-:W-:Y:S01]  /*9770*/  FADD R10, R41, R44 ;  /* 0x0000002c290a7221 */ /* 0x000fe20000000000 */
[----:B------:R-:W-:Y:S01]  /*9780*/  FADD R17, R40, R29 ;  /* 0x0000001d28117221 */ /* 0x000fe20000000000 */
        /* <DEDUP_REMOVED lines=46> */
[----:B------:R-:W1:Y:S01]  /*9a70*/  LDS R6, [R51+0x18] ;  /* 0x0000180033067984 */ /* 0x000e620000000800 */
[----:B------:R-:W-:Y:S01]  /*9a80*/  FADD R2, R49, -R55 ;  /* 0x8000003731027221 */ /* 0x000fe20000000000 */
[----:B------:R-:W-:Y:S01]  /*9a90*/  FADD R3, R48, -R56 ;  /* 0x8000003830037221 */ /* 0x000fe20000000000 */
[----:B------:R-:W-:Y:S01]  /*9aa0*/  FADD R11, R47, -R57 ;  /* 0x800000392f0b7221 */ /* 0x000fe20000000000 */
[----:B0-----:R-:W-:Y:S04]  /*9ab0*/  STL [R1+0xbc], R5 ;  /* 0x0000bc0501007387 */ /* 0x001fe80000100800 */
[----:B------:R-:W0:Y:S01]  /*9ac0*/  LDS R5, [R51+0x1c] ;  /* 0x00001c0033057984 */ /* 0x000e220000000800 */
[--C-:B------:R-:W-:Y:S01]  /*9ad0*/  FADD R12, R2, R3.reuse ;  /* 0x00000003020c7221 */ /* 0x100fe20000000000 */
[----:B------:R-:W-:Y:S01]  /*9ae0*/  FADD R17, -R50, R54 ;  /* 0x0000003632117221 */ /* 0x000fe20000000100 */
[----:B------:R-:W-:-:S02]  /*9af0*/  FADD R3, R2, -R3 ;  /* 0x8000000302037221 */ /* 0x000fc40000000000 */
[----:B------:R-:W-:Y:S02]  /*9b00*/  FFMA R2, R12, -0.70710676908493041992, R11 ;  /* 0xbf3504f30c027823 */ /* 0x000fe4000000000b */
        /* <DEDUP_REMOVED lines=11> */
[----:B-1----:R-:W-:Y:S01]  /*9bc0*/  STL [R1+0xe4], R7 ;  /* 0x0000e40701007387 */ /* 0x002fe20000100800 */
[----:B------:R-:W-:Y:S01]  /*9bd0*/  NOP ;  /* 0x0000000000007918 */ /* 0x000fe20000000000 */
[C-C-:B------:R-:W-:Y:S01]  /*9be0*/  FADD R3, R13.reuse, -R15.reuse ;  /* 0x8000000f0d037221 */ /* 0x140fe20000000000 */
[----:B------:R-:W-:Y:S01]  /*9bf0*/  FADD R13, R13, R15 ;  /* 0x0000000f0d0d7221 */ /* 0x000fe20000000000 */
[----:B------:R-:W-:Y:S01]  /*9c00*/  FFMA R15, R17, -0.19891236722469329834, R11 ;  /* 0xbe4bafaf110f7823 */ /* 0x000fe2000000000b */
[----:B------:R-:W-:-:S03]  /*9c10*/  FMUL R12, R12, 1.6629391908645629883 ;  /* 0x3fd4db310c0c7820 */ /* 0x000fc60000400000 */
[----:B------:R-:W-:Y:S01]  /*9c20*/  FMUL R15, R15, 1.9615705013275146484 ;  /* 0x3ffb14be0f0f7820 */ /* 0x000fe20000400000 */
[----:B------:R-:W-:Y:S01]  /*9c30*/  STL [R1+0x10c], R6 ;  /* 0x00010c0601007387 */ /* 0x000fe20000100800 */
[----:B------:R-:W-:Y:S01]  /*9c40*/  FADD R4, R4, -R50 ;  /* 0x8000003204047221 */ /* 0x000fe20000000000 */
[----:B------:R-:W-:Y:S01]  /*9c50*/  FADD R8, -R48, R8 ;  /* 0x0000000830087221 */ /* 0x000fe20000000100 */
[----:B------:R-:W-:Y:S01]  /*9c60*/  FMUL R13, R13, 1.4142135381698608398 ;  /* 0x3fb504f30d0d7820 */ /* 0x000fe20000400000 */
[----:B------:R-:W-:Y:S04]  /*9c70*/  STS [R52+0x84], R15 ;  /* 0x0000840f34007388 */ /* 0x000fe80000000800 */
[----:B0-----:R0:W-:Y:S01]  /*9c80*/  STL [R1+0x128], R5 ;  /* 0x0001280501007387 */ /* 0x0011e20000100800 */
[----:B------:R-:W-:-:S03]  /*9c90*/  FFMA R11, R11, 0.19891236722469329834, R17 ;  /* 0x3e4bafaf0b0b7823 */ /* 0x000fc60000000011 */
[----:B------:R-:W4:Y:S04]  /*9ca0*/  LDL.LU R45, [R1+0xa0] ;  /* 0x0000a000012d7983 */ /* 0x000f280000300800 */
[----:B------:R-:W4:Y:S01]  /*9cb0*/  LDL.LU R42, [R1+0x1ac] ;  /* 0x0001ac00012a7983 */ /* 0x000f220000300800 */
[----:B0-----:R-:W-:-:S03]  /*9cc0*/  FFMA R5, R8, -0.41421356797218322754, R4 ;  /* 0xbed413cd08057823 */ /* 0x001fc60000000004 */
[----:B------:R0:W-:Y:S01]  /*9cd0*/  STS [R52+0x18c], R12 ;  /* 0x00018c0c34007388 */ /* 0x0001e20000000800 */
[----:B------:R-:W-:-:S03]  /*9ce0*/  FFMA R4, R4, 0.41421356797218322754, R8 ;  /* 0x3ed413cd04047823 */ /* 0x000fc60000000008 */
[----:B------:R1:W-:Y:S01]  /*9cf0*/  STS [R52], R13 ;  /* 0x0000000d34007388 */ /* 0x0003e20000000800 */
[C-C-:B--2---:R-:W-:Y:S01]  /*9d00*/  FADD R9, R35.reuse, -R58.reuse ;  /* 0x8000003a23097221 */ /* 0x144fe20000000000 */
[----:B------:R-:W-:Y:S02]  /*9d10*/  FADD R15, R35, R58 ;  /* 0x0000003a230f7221 */ /* 0x000fe40000000000 */
[----:B------:R-:W2:Y:S04]  /*9d20*/  LDL.LU R58, [R1+0x114] ;  /* 0x00011400013a7983 */ /* 0x000ea80000300800 */
[----:B------:R-:W2:Y:S01]  /*9d30*/  LDL.LU R35, [R1+0x12c] ;  /* 0x00012c0001237983 */ /* 0x000ea20000300800 */
[C-C-:B---3--:R-:W-:Y:S01]  /*9d40*/  FADD R6, -R0.reuse, R46.reuse ;  /* 0x0000002e00067221 */ /* 0x148fe20000000100 */
[----:B0-----:R-:W-:-:S02]  /*9d50*/  FADD R12, R0, R46 ;  /* 0x0000002e000c7221 */ /* 0x001fc40000000000 */
[----:B------:R-:W3:Y:S01]  /*9d60*/  LDL.LU R46, [R1+0xfc] ;  /* 0x0000fc00012e7983 */ /* 0x000ee20000300800 */
[C-C-:B----4-:R-:W-:Y:S01]  /*9d70*/  FADD R10, R60.reuse, -R61.reuse ;  /* 0x8000003d3c0a7221 */ /* 0x150fe20000000000 */
[----:B------:R-:W-:Y:S02]  /*9d80*/  FADD R17, R60, R61 ;  /* 0x0000003d3c117221 */ /* 0x000fe40000000000 */
[----:B------:R-:W3:Y:S01]  /*9d90*/  LDL.LU R61, [R1+0x16c] ;  /* 0x00016c00013d7983 */ /* 0x000ee20000300800 */
[C-C-:B------:R-:W-:Y:S01]  /*9da0*/  FADD R8, R14.reuse, -R59.reuse ;  /* 0x8000003b0e087221 */ /* 0x140fe20000000000 */
[----:B-1----:R-:W-:Y:S02]  /*9db0*/  FADD R13, R14, R59 ;  /* 0x0000003b0e0d7221 */ /* 0x002fe40000000000 */
        /* <DEDUP_REMOVED lines=31> */
[----:B------:R-:W1:Y:S04]  /*9fb0*/  LDS R4, [R51+0x14] ;  /* 0x0000140033047984 */ /* 0x000e680000000800 */
[----:B------:R-:W-:Y:S04]  /*9fc0*/  STL [R1+0x198], R3 ;  /* 0x0001980301007387 */ /* 0x000fe80000100800 */
[----:B------:R-:W1:Y:S04]  /*9fd0*/  LDS R3, [R51+0x18] ;  /* 0x0000180033037984 */ /* 0x000e680000000800 */
[----:B0-----:R-:W-:Y:S04]  /*9fe0*/  STL [R1+0x1e0], R0 ;  /* 0x0001e00001007387 */ /* 0x001fe80000100800 */
[----:B------:R-:W0:Y:S01]  /*9ff0*/  LDS R0, [R51+0x1c] ;  /* 0x00001c0033007984 */ /* 0x000e220000000800 */
[----:B------:R-:W-:Y:S01]  /*a000*/  FFMA R10, R7, 0.66817861795425415039, R8 ;  /* 0x3f2b0dc1070a7823 */ /* 0x000fe20000000008 */
[----:B------:R-:W-:Y:S01]  /*a010*/  FFMA R8, R8, -0.66817861795425415039, R7 ;  /* 0xbf2b0dc108087823 */ /* 0x000fe20000000007 */
[C-C-:B------:R-:W-:Y:S01]  /*a020*/  FADD R7, R15.reuse, R12.reuse ;  /* 0x0000000c0f077221 */ /* 0x140fe20000000000 */
[----:B------:R-:W-:-:S03]  /*a030*/  FADD R15, R15, -R12 ;  /* 0x8000000c0f0f7221 */ /* 0x000fc60000000000 */
[C-C-:B------:R-:W-:Y:S01]  /*a040*/  FADD R12, R7.reuse, -R18.reuse ;  /* 0x80000012070c7221 */ /* 0x140fe20000000000 */
[----:B------:R-:W-:Y:S01]  /*a050*/  FADD R7, R7, R18 ;  /* 0x0000001207077221 */ /* 0x000fe20000000000 */
[----:B-1----:R3:W-:Y:S01]  /*a060*/  STL [R1+0x218], R4 ;  /* 0x0002180401007387 */ /* 0x0027e20000100800 */
[----:B------:R-:W-:Y:S01]  /*a070*/  FFMA R18, R17, -0.41421356797218322754, R15 ;  /* 0xbed413cd11127823 */ /* 0x000fe2000000000f */
[----:B------:R-:W-:Y:S01]  /*a080*/  FFMA R2, R15, 0.41421356797218322754, R17 ;  /* 0x3ed413cd0f027823 */ /* 0x000fe20000000011 */
[----:B------:R-:W-:Y:S01]  /*a090*/  FMUL R7, R7, 1.4142135381698608398 ;  /* 0x3fb504f307077820 */ /* 0x000fe20000400000 */
[----:B------:R-:W-:Y:S01]  /*a0a0*/  NOP ;  /* 0x0000000000007918 */ /* 0x000fe20000000000 */
[----:B------:R-:W-:Y:S04]  /*a0b0*/  STL [R1+0x22c], R3 ;  /* 0x00022c0301007387 */ /* 0x000fe80000100800 */
[----:B------:R4:W-:Y:S04]  /*a0c0*/  STS [R52], R7 ;  /* 0x0000000734007388 */ /* 0x0009e80000000800 */
[----:B0-----:R-:W-:Y:S04]  /*a0d0*/  STL [R1+0x230], R0 ;  /* 0x0002300001007387 */ /* 0x001fe80000100800 */
[----:B------:R-:W4:Y:S04]  /*a0e0*/  LDL.LU R32, [R1+0x9c] ;  /* 0x00009c0001207983 */ /* 0x000f280000300800 */
[----:B------:R-:W4:Y:S01]  /*a0f0*/  LDL.LU R33, [R1+0x1e4] ;  /* 0x0001e40001217983 */ /* 0x000f220000300800 */
[C-C-:B------:R-:W-:Y:S01]  /*a100*/  FADD R15, R42.reuse, -R45.reuse ;  /* 0x8000002d2a0f7221 */ /* 0x140fe20000000000 */
[----:B------:R-:W-:-:S02]  /*a110*/  FADD R11, R42, R45 ;  /* 0x0000002d2a0b7221 */ /* 0x000fc40000000000 */
[----:B------:R-:W4:Y:S01]  /*a120*/  LDL.LU R42, [R1+0x13c] ;  /* 0x00013c00012a7983 */ /* 0x000f220000300800 */
[C-C-:B--2---:R-:W-:Y:S01]  /*a130*/  FADD R6, -R35.reuse, R58.reuse ;  /* 0x0000003a23067221 */ /* 0x144fe20000000100 */
[----:B------:R-:W-:Y:S02]  /*a140*/  FADD R5, R35, R58 ;  /* 0x0000003a23057221 */ /* 0x000fe40000000000 */
[----:B------:R-:W2:Y:S04]  /*a150*/  LDL.LU R58, [R1+0x180] ;  /* 0x00018000013a7983 */ /* 0x000ea80000300800 */
[----:B------:R-:W2:Y:S01]  /*a160*/  LDL.LU R35, [R1+0x124] ;  /* 0x0001240001237983 */ /* 0x000ea20000300800 */
[C-C-:B---3--:R-:W-:Y:S01]  /*a170*/  FADD R4, R61.reuse, -R46.reuse ;  /* 0x8000002e3d047221 */ /* 0x148fe20000000000 */
[----:B------:R-:W-:-:S02]  /*a180*/  FADD R17, R61, R46 ;  /* 0x0000002e3d117221 */ /* 0x000fc40000000000 */
[----:B------:R-:W3:Y:S01]  /*a190*/  LDL.LU R61, [R1+0x1b8] ;  /* 0x0001b800013d7983 */ /* 0x000ee20000300800 */
[C-C-:B----4-:R-:W-:Y:S01]  /*a1a0*/  FADD R7, R59.reuse, -R60.reuse ;  /* 0x8000003c3b077221 */ /* 0x150fe20000000000 */
[----:B------:R-:W-:Y:S02]  /*a1b0*/  FADD R3, R59, R60 ;  /* 0x0000003c3b037221 */ /* 0x000fe40000000000 */
[----:B------:R-:W4:Y:S04]  /*a1c0*/  LDL.LU R60, [R1+0x110] ;  /* 0x00011000013c7983 */ /* 0x000f280000300800 */
[----:B------:R-:W4:Y:S01]  /*a1d0*/  LDL.LU R59, [R1+0x1dc] ;  /* 0x0001dc00013b7983 */ /* 0x000f220000300800 */
        /* <DEDUP_REMOVED lines=8> */
[----:B------:R-:W4:Y:S01]  /*a260*/  LDL.LU R34, [R1+0x108] ;  /* 0x0001080001227983 */ /* 0x000f220000300800 */
[C-C-:B0-----:R-:W-:Y:S01]  /*a270*/  FADD R13, R4.reuse, R7.reuse ;  /* 0x00000007040d7221 */ /* 0x141fe20000000000 */
[----:B------:R-:W-:Y:S02]  /*a280*/  FADD R4, R4, -R7 ;  /* 0x8000000704047221 */ /* 0x000fe40000000000 */
[----:B------:R0:W-:Y:S01]  /*a290*/  STS [R52+0x318], R2 ;  /* 0x0003180234007388 */ /* 0x0001e20000000800 */
        /* <DEDUP_REMOVED lines=11> */
[----:B------:R-:W-:Y:S02]  /*a350*/  STS [R52+0x18c], R10 ;  /* 0x00018c0a34007388 */ /* 0x000fe40000000800 */
[C-C-:B------:R-:W-:Y:S01]  /*a360*/  FADD R3, R13.reuse, -R11.reuse ;  /* 0x8000000b0d037221 */ /* 0x140fe20000000000 */
[----:B------:R-:W-:Y:S01]  /*a370*/  FADD R13, R13, R11 ;  /* 0x0000000b0d0d7221 */ /* 0x000fe20000000000 */
[----:B------:R-:W-:Y:S01]  /*a380*/  FFMA R11, R6, -0.19891236722469329834, R15 ;  /* 0xbe4bafaf060b7823 */ /* 0x000fe2000000000f */
[----:B------:R-:W-:Y:S01]  /*a390*/  FFMA R6, R15, 0.19891236722469329834, R6 ;  /* 0x3e4bafaf0f067823 */ /* 0x000fe20000000006 */
[----:B------:R-:W-:Y:S01]  /*a3a0*/  FFMA R15, R17, -0.41421356797218322754, R5 ;  /* 0xbed413cd110f7823 */ /* 0x000fe20000000005 */
[----:B------:R-:W-:Y:S03]  /*a3b0*/  STS [R52+0x210], R12 ;  /* 0x0002100c34007388 */ /* 0x000fe60000000800 */
[----:B0-----:R-:W-:Y:S01]  /*a3c0*/  FMUL R2, R15, 1.8477590084075927734 ;  /* 0x3fec835e0f027820 */ /* 0x001fe20000400000 */
[----:B------:R0:W-:Y:S04]  /*a3d0*/  STS [R52+0x294], R8 ;  /* 0x0002940834007388 */ /* 0x0001e80000000800 */
[----:B------:R1:W-:Y:S01]  /*a3e0*/  STS [R52+0x39c], R9 ;  /* 0x00039c0934007388 */ /* 0x0003e20000000800 */
[----:B------:R-:W-:Y:S01]  /*a3f0*/  NOP ;  /* 0x0000000000007918 */ /* 0x000fe20000000000 */
[----:B0-----:R-:W-:-:S02]  /*a400*/  FMUL R8, R11, 1.9615705013275146484 ;  /* 0x3ffb14be0b087820 */ /* 0x001fc40000400000 */
        /* <DEDUP_REMOVED lines=12> */
[----:B------:R-:W4:Y:S04]  /*a4d0*/  LDL.LU R27, [R1+0x208] ;  /* 0x00020800011b7983 */ /* 0x000f280000300800 */
[----:B------:R1:W-:Y:S04]  /*a4e0*/  STS [R52+0x84], R8 ;  /* 0x0000840834007388 */ /* 0x0003e80000000800 */
[----:B------:R4:W-:Y:S01]  /*a4f0*/  STS [R52], R9 ;  /* 0x0000000934007388 */ /* 0x0009e20000000800 */
[C-C-:B0-----:R-:W-:Y:S01]  /*a500*/  FADD R2, R33.reuse, -R32.reuse ;  /* 0x8000002021027221 */ /* 0x141fe20000000000 */
[----:B------:R-:W-:-:S02]  /*a510*/  FADD R11, R33, R32 ;  /* 0x00000020210b7221 */ /* 0x000fc40000000000 */
[----:B------:R-:W4:Y:S04]  /*a520*/  LDL.LU R32, [R1+0x19c] ;  /* 0x00019c0001207983 */ /* 0x000f280000300800 */
[----:B------:R-:W4:Y:S01]  /*a530*/  LDL.LU R33, [R1+0x1c4] ;  /* 0x0001c40001217983 */ /* 0x000f220000300800 */
[C-C-:B--2---:R-:W-:Y:S01]  /*a540*/  FADD R12, -R58.reuse, R42.reuse ;  /* 0x0000002a3a0c7221 */ /* 0x144fe20000000100 */
[----:B-1----:R-:W-:Y:S02]  /*a550*/  FADD R8, R58, R42 ;  /* 0x0000002a3a087221 */ /* 0x002fe40000000000 */
[----:B------:R-:W2:Y:S01]  /*a560*/  LDL.LU R58, [R1+0x158] ;  /* 0x00015800013a7983 */ /* 0x000ea20000300800 */
[C-C-:B---3--:R-:W-:Y:S01]  /*a570*/  FADD R10, R61.reuse, -R35.reuse ;  /* 0x800000233d0a7221 */ /* 0x148fe20000000000 */
[----:B------:R-:W-:-:S02]  /*a580*/  FADD R17, R61, R35 ;  /* 0x000000233d117221 */ /* 0x000fc40000000000 */
[----:B------:R-:W2:Y:S01]  /*a590*/  LDL.LU R61, [R1+0x1e8] ;  /* 0x0001e800013d7983 */ /* 0x000ea20000300800 */
[C-C-:B----4-:R-:W-:Y:S01]  /*a5a0*/  FADD R13, R59.reuse, -R60.reuse ;  /* 0x8000003c3b0d7221 */ /* 0x150fe20000000000 */
[----:B------:R-:W-:Y:S02]  /*a5b0*/  FADD R9, R59, R60 ;  /* 0x0000003c3b097221 */ /* 0x000fe40000000000 */
[----:B------:R-:W3:Y:S04]  /*a5c0*/  LDL.LU R60, [R1+0x134] ;  /* 0x00013400013c7983 */ /* 0x000ee80000300800 */
[----:B------:R-:W3:Y:S01]  /*a5d0*/  LDL.LU R59, [R1+0x200] ;  /* 0x00020000013b7983 */ /* 0x000ee20000300800 */
[C-C-:B------:R-:W-:Y:S01]  /*a5e0*/  FADD R15, R10.reuse, R13.reuse ;  /* 0x0000000d0a0f7221 */ /* 0x140fe20000000000 */
[----:B------:R-:W-:Y:S01]  /*a5f0*/  FADD R10, R10, -R13 ;  /* 0x8000000d0a0a7221 */ /* 0x000fe20000000000 */
[----:B------:R-:W-:Y:S01]  /*a600*/  FMUL R4, R4, 1.6629391908645629883 ;  /* 0x3fd4db3104047820 */ /* 0x000fe20000400000 */
[----:B------:R-:W-:Y:S01]  /*a610*/  FMUL R3, R3, 1.4142135381698608398 ;  /* 0x3fb504f303037820 */ /* 0x000fe20000400000 */
        /* <DEDUP_REMOVED lines=17> */
[----:B------:R0:W-:Y:S01]  /*a730*/  STS [R52+0x18c], R4 ;  /* 0x00018c0434007388 */ /* 0x0001e20000000800 */
[----:B------:R-:W-:Y:S01]  /*a740*/  FFMA R12, R2, 0.19891236722469329834, R12 ;  /* 0x3e4bafaf020c7823 */ /* 0x000fe2000000000c */
[----:B------:R-:W-:-:S02]  /*a750*/  FFMA R2, R17, -0.41421356797218322754, R11 ;  /* 0xbed413cd11027823 */ /* 0x000fc4000000000b */
[----:B------:R1:W-:Y:S01]  /*a760*/  STS [R52+0x210], R3 ;  /* 0x0002100334007388 */ /* 0x0003e20000000800 */
[----:B------:R-:W-:-:S03]  /*a770*/  FFMA R11, R11, 0.41421356797218322754, R17 ;  /* 0x3ed413cd0b0b7823 */ /* 0x000fc60000000011 */
[----:B------:R1:W-:Y:S01]  /*a780*/  STS [R52+0x294], R7 ;  /* 0x0002940734007388 */ /* 0x0003e20000000800 */
[----:B0-----:R-:W-:-:S03]  /*a790*/  FMUL R4, R15, 1.4142135381698608398 ;  /* 0x3fb504f30f047820 */ /* 0x001fc60000400000 */
[----:B------:R-:W-:Y:S04]  /*a7a0*/  STS [R52+0x318], R5 ;  /* 0x0003180534007388 */ /* 0x000fe80000000800 */
[----:B------:R0:W-:Y:S01]  /*a7b0*/  STS [R52+0x39c], R6 ;  /* 0x00039c0634007388 */ /* 0x0001e20000000800 */
[----:B------:R-:W-:-:S03]  /*a7c0*/  NOP ;  /* 0x0000000000007918 */ /* 0x000fc60000000000 */
[----:B------:R-:W4:Y:S01]  /*a7d0*/  LDL.LU R23, [R1+0x214] ;  /* 0x0002140001177983 */ /* 0x000f220000300800 */
[----:B-1----:R-:W-:-:S03]  /*a7e0*/  FMUL R3, R8, 1.9615705013275146484 ;  /* 0x3ffb14be08037820 */ /* 0x002fc60000400000 */
        /* <DEDUP_REMOVED lines=9> */
[----:B------:R-:W4:Y:S04]  /*a880*/  LDL.LU R26, [R1+0x1c8] ;  /* 0x0001c800011a7983 */ /* 0x000f280000300800 */
[----:B------:R1:W-:Y:S01]  /*a890*/  STS [R52], R4 ;  /* 0x0000000434007388 */ /* 0x0003e20000000800 */
[C-C-:B------:R-:W-:Y:S01]  /*a8a0*/  FADD R7, -R33.reuse, R32.reuse ;  /* 0x0000002021077221 */ /* 0x140fe20000000100 */
[----:B0-----:R-:W-:Y:S02]  /*a8b0*/  FADD R6, R33, R32 ;  /* 0x0000002021067221 */ /* 0x001fe40000000000 */
[----:B------:R-:W4:Y:S01]  /*a8c0*/  LDL.LU R32, [R1+0x1d8] ;  /* 0x0001d80001207983 */ /* 0x000f220000300800 */
[C-C-:B--2---:R-:W-:Y:S01]  /*a8d0*/  FADD R5, R61.reuse, -R58.reuse ;  /* 0x8000003a3d057221 */ /* 0x144fe20000000000 */
[----:B------:R-:W-:-:S02]  /*a8e0*/  FADD R17, R61, R58 ;  /* 0x0000003a3d117221 */ /* 0x000fc40000000000 */
[----:B------:R-:W2:Y:S04]  /*a8f0*/  LDL.LU R58, [R1+0x18c] ;  /* 0x00018c00013a7983 */ /* 0x000ea80000300800 */
[----:B------:R-:W2:Y:S01]  /*a900*/  LDL.LU R61, [R1+0x1f4] ;  /* 0x0001f400013d7983 */ /* 0x000ea20000300800 */
[C-C-:B---3--:R-:W-:Y:S01]  /*a910*/  FADD R8, R59.reuse, -R60.reuse ;  /* 0x8000003c3b087221 */ /* 0x148fe20000000000 */
[----:B-1----:R-:W-:Y:S02]  /*a920*/  FADD R4, R59, R60 ;  /* 0x0000003c3b047221 */ /* 0x002fe40000000000 */
[----:B------:R-:W3:Y:S04]  /*a930*/  LDL.LU R60, [R1+0x170] ;  /* 0x00017000013c7983 */ /* 0x000ee80000300800 */
[----:B------:R-:W3:Y:S01]  /*a940*/  LDL.LU R59, [R1+0x1fc] ;  /* 0x0001fc00013b7983 */ /* 0x000ee20000300800 */
[----:B------:R-:W-:Y:S01]  /*a950*/  FMUL R2, R2, 1.8477590084075927734 ;  /* 0x3fec835e02027820 */ /* 0x000fe20000400000 */
[----:B------:R-:W-:Y:S01]  /*a960*/  FMUL R10, R10, 1.6629391908645629883 ;  /* 0x3fd4db310a0a7820 */ /* 0x000fe20000400000 */
[----:B------:R-:W-:Y:S01]  /*a970*/  FMUL R9, R9, 1.4142135381698608398 ;  /* 0x3fb504f309097820 */ /* 0x000fe20000400000 */
[----:B------:R-:W-:Y:S01]  /*a980*/  FMUL R13, R13, -1.6629391908645629883 ;  /* 0xbfd4db310d0d7820 */ /* 0x000fe20000400000 */
[----:B------:R-:W-:Y:S01]  /*a990*/  FMUL R11, R11, 1.8477590084075927734 ;  /* 0x3fec835e0b0b7820 */ /* 0x000fe20000400000 */
[----:B------:R-:W-:Y:S01]  /*a9a0*/  FMUL R12, R12, 1.9615705013275146484 ;  /* 0x3ffb14be0c0c7820 */ /* 0x000fe20000400000 */
[----:B------:R0:W-:Y:S04]  /*a9b0*/  STS [R52+0x84], R3 ;  /* 0x0000840334007388 */ /* 0x0001e80000000800 */
[----:B------:R1:W-:Y:S04]  /*a9c0*/  STS [R52+0x108], R2 ;  /* 0x0001080234007388 */ /* 0x0003e80000000800 */
[----:B------:R-:W-:Y:S01]  /*a9d0*/  STS [R52+0x18c], R10 ;  /* 0x00018c0a34007388 */ /* 0x000fe20000000800 */
[----:B0-----:R-:W-:-:S03]  /*a9e0*/  FADD R3, R27, R34 ;  /* 0x000000221b037221 */ /* 0x001fc60000000000 */
[----:B------:R0:W-:Y:S01]  /*a9f0*/  STS [R52+0x210], R9 ;  /* 0x0002100934007388 */ /* 0x0001e20000000800 */
[----:B-1----:R-:W-:-:S03]  /*aa00*/  FADD R2, R27, -R34 ;  /* 0x800000221b027221 */ /* 0x002fc60000000000 */
[----:B------:R-:W-:Y:S04]  /*aa10*/  STS [R52+0x294], R13 ;  /* 0x0002940d34007388 */ /* 0x000fe80000000800 */
[----:B------:R-:W-:Y:S04]  /*aa20*/  STS [R52+0x318], R11 ;  /* 0x0003180b34007388 */ /* 0x000fe80000000800 */
[----:B------:R-:W-:Y:S01]  /*aa30*/  STS [R52+0x39c], R12 ;  /* 0x00039c0c34007388 */ /* 0x000fe20000000800 */
[----:B------:R-:W-:-:S03]  /*aa40*/  NOP ;  /* 0x0000000000007918 */ /* 0x000fc60000000000 */
[----:B------:R-:W1:Y:S04]  /*aa50*/  LDS R34, [R51+0x4] ;  /* 0x0000040033227984 */ /* 0x000e680000000800 */
[----:B------:R-:W1:Y:S04]  /*aa60*/  LDS R0, [R51] ;  /* 0x0000000033007984 */ /* 0x000e680000000800 */
        /* <DEDUP_REMOVED lines=23> */
[----:B-1----:R-:W-:Y:S01]  /*abe0*/  STL [R1+0x28c], R34 ;  /* 0x00028c2201007387 */ /* 0x002fe20000100800 */
[----:B------:R-:W-:Y:S01]  /*abf0*/  FFMA R2, R17, -0.41421356797218322754, R6 ;  /* 0xbed413cd11027823 */ /* 0x000fe20000000006 */
[----:B------:R-:W-:Y:S02]  /*ac00*/  NOP ;  /* 0x0000000000007918 */ /* 0x000fe40000000000 */
[----:B------:R-:W-:Y:S04]  /*ac10*/  STL [R1+0x1c], R0 ;  /* 0x00001c0001007387 */ /* 0x000fe80000100800 */
[----:B------:R-:W-:Y:S01]  /*ac20*/  STL [R1+0x290], R33 ;  /* 0x0002902101007387 */ /* 0x000fe20000100800 */
[----:B------:R-:W-:-:S03]  /*ac30*/  FFMA R6, R6, 0.41421356797218322754, R17 ;  /* 0x3ed413cd06067823 */ /* 0x000fc60000000011 */
[----:B------:R-:W-:Y:S04]  /*ac40*/  STL [R1+0x294], R31 ;  /* 0x0002941f01007387 */ /* 0x000fe80000100800 */
[----:B------:R-:W3:Y:S04]  /*ac50*/  LDL.LU R54, [R1+0x174] ;  /* 0x0001740001367983 */ /* 0x000ee80000300800 */
[----:B------:R-:W3:Y:S04]  /*ac60*/  LDL.LU R57, [R1+0x228] ;  /* 0x0002280001397983 */ /* 0x000ee80000300800 */
[----:B------:R-:W3:Y:S04]  /*ac70*/  LDL.LU R19, [R1+0x1d0] ;  /* 0x0001d00001137983 */ /* 0x000ee80000300800 */
[----:B------:R0:W-:Y:S01]  /*ac80*/  STS [R52], R9 ;  /* 0x0000000934007388 */ /* 0x0001e20000000800 */
[C-C-:B----4-:R-:W-:Y:S01]  /*ac90*/  FADD R12, -R32.reuse, R26.reuse ;  /* 0x0000001a200c7221 */ /* 0x150fe20000000100 */
[----:B------:R-:W-:-:S02]  /*aca0*/  FADD R11, R32, R26 ;  /* 0x0000001a200b7221 */ /* 0x000fc40000000000 */
[----:B------:R-:W4:Y:S01]  /*acb0*/  LDL.LU R32, [R1+0x1ec] ;  /* 0x0001ec0001207983 */ /* 0x000f220000300800 */
[C-C-:B--2---:R-:W-:Y:S01]  /*acc0*/  FADD R10, R61.reuse, -R58.reuse ;  /* 0x8000003a3d0a7221 */ /* 0x144fe20000000000 */
[----:B------:R-:W-:Y:S02]  /*acd0*/  FADD R17, R61, R58 ;  /* 0x0000003a3d117221 */ /* 0x000fe40000000000 */
[----:B------:R-:W2:Y:S04]  /*ace0*/  LDL.LU R58, [R1+0x1bc] ;  /* 0x0001bc00013a7983 */ /* 0x000ea80000300800 */
[----:B------:R-:W2:Y:S01]  /*acf0*/  LDL.LU R61, [R1+0x204] ;  /* 0x00020400013d7983 */ /* 0x000ea20000300800 */
[C-C-:B---3--:R-:W-:Y:S01]  /*ad00*/  FADD R13, R59.reuse, -R60.reuse ;  /* 0x8000003c3b0d7221 */ /* 0x148fe20000000000 */
[----:B0-----:R-:W-:-:S02]  /*ad10*/  FADD R9, R59, R60 ;  /* 0x0000003c3b097221 */ /* 0x001fc40000000000 */
[----:B------:R-:W3:Y:S04]  /*ad20*/  LDL.LU R60, [R1+0x1a4] ;  /* 0x0001a400013c7983 */ /* 0x000ee80000300800 */
[----:B------:R-:W3:Y:S01]  /*ad30*/  LDL.LU R59, [R1+0x21c] ;  /* 0x00021c00013b7983 */ /* 0x000ee20000300800 */
        /* <DEDUP_REMOVED lines=15> */
[----:B------:R-:W1:Y:S01]  /*ae30*/  LDS R0, [R51] ;  /* 0x0000000033007984 */ /* 0x000e620000000800 */
[C-C-:B0-----:R-:W-:Y:S01]  /*ae40*/  FADD R2, R23.reuse, -R22.reuse ;  /* 0x8000001617027221 */ /* 0x141fe20000000000 */
        /* <DEDUP_REMOVED lines=25> */
[----:B------:R-:W-:-:S03]  /*afe0*/  FFMA R11, R11, 0.41421356797218322754, R17 ;  /* 0x3ed413cd0b0b7823 */ /* 0x000fc60000000011 */
[----:B------:R-:W-:Y:S04]  /*aff0*/  LDS R21, [R51+0x18] ;  /* 0x0000180033157984 */ /* 0x000fe80000000800 */
[----:B------:R-:W-:Y:S01]  /*b000*/  LDS R20, [R51+0x1c] ;  /* 0x00001c0033147984 */ /* 0x000fe20000000800 */
[----:B------:R-:W-:-:S03]  /*b010*/  NOP ;  /* 0x0000000000007918 */ /* 0x000fc60000000000 */
[----:B-1----:R-:W-:Y:S04]  /*b020*/  STL [R1+0x20], R0 ;  /* 0x0000200001007387 */ /* 0x002fe80000100800 */
[----:B------:R-:W4:Y:S04]  /*b030*/  LDL.LU R56, [R1+0xb4] ;  /* 0x0000b40001387983 */ /* 0x000f280000300800 */
[----:B------:R-:W4:Y:S01]  /*b040*/  LDL.LU R55, [R1+0x1b4] ;  /* 0x0001b40001377983 */ /* 0x000f220000300800 */
[C-C-:B------:R-:W-:Y:S01]  /*b050*/  FADD R7, R57.reuse, -R54.reuse ;  /* 0x8000003639077221 */ /* 0x140fe20000000000 */
[----:B------:R-:W-:-:S02]  /*b060*/  FADD R8, R57, R54 ;  /* 0x0000003639087221 */ /* 0x000fc40000000000 */
[----:B------:R2:W-:Y:S04]  /*b070*/  STS [R52+0x84], R3 ;  /* 0x0000840334007388 */ /* 0x0005e80000000800 */
[----:B------:R-:W4:Y:S04]  /*b080*/  LDL.LU R54, [R1+0x104] ;  /* 0x0001040001367983 */ /* 0x000f280000300800 */
[----:B------:R-:W4:Y:S04]  /*b090*/  LDL.LU R57, [R1+0x11c] ;  /* 0x00011c0001397983 */ /* 0x000f280000300800 */
[----:B------:R0:W-:Y:S01]  /*b0a0*/  STS [R52+0x108], R2 ;  /* 0x0001080234007388 */ /* 0x0001e20000000800 */
[C-C-:B--2---:R-:W-:Y:S01]  /*b0b0*/  FADD R3, R61.reuse, -R58.reuse ;  /* 0x8000003a3d037221 */ /* 0x144fe20000000000 */
[----:B------:R-:W-:-:S02]  /*b0c0*/  FADD R17, R61, R58 ;  /* 0x0000003a3d117221 */ /* 0x000fc40000000000 */
[----:B------:R-:W2:Y:S04]  /*b0d0*/  LDL.LU R58, [R1+0xf4] ;  /* 0x0000f400013a7983 */ /* 0x000ea80000300800 */
[----:B------:R-:W2:Y:S01]  /*b0e0*/  LDL.LU R61, [R1+0x150] ;  /* 0x00015000013d7983 */ /* 0x000ea20000300800 */
[C-C-:B---3--:R-:W-:Y:S01]  /*b0f0*/  FADD R6, R59.reuse, -R60.reuse ;  /* 0x8000003c3b067221 */ /* 0x148fe20000000000 */
[----:B0-----:R-:W-:Y:S02]  /*b100*/  FADD R2, R59, R60 ;  /* 0x0000003c3b027221 */ /* 0x001fe40000000000 */
[----:B------:R-:W3:Y:S04]  /*b110*/  LDL.LU R60, [R1+0xec] ;  /* 0x0000ec00013c7983 */ /* 0x000ee80000300800 */
[----:B------:R-:W3:Y:S01]  /*b120*/  LDL.LU R59, [R1+0x188] ;  /* 0x00018800013b7983 */ /* 0x000ee20000300800 */
[----:B------:R-:W-:Y:S01]  /*b130*/  FMUL R4, R15, 1.4142135381698608398 ;  /* 0x3fb504f30f047820 */ /* 0x000fe20000400000 */
[C-C-:B------:R-:W-:Y:S01]  /*b140*/  FADD R15, R3.reuse, R6.reuse ;  /* 0x00000006030f7221 */ /* 0x140fe20000000000 */
[----:B----4-:R-:W-:Y:S01]  /*b150*/  FADD R5, -R32, R19 ;  /* 0x0000001320057221 */ /* 0x010fe20000000100 */
[----:B------:R-:W-:-:S02]  /*b160*/  FADD R3, R3, -R6 ;  /* 0x8000000603037221 */ /* 0x000fc40000000000 */
[C-C-:B------:R-:W-:Y:S01]  /*b170*/  FFMA R6, R15.reuse, -0.70710676908493041992, R7.reuse ;  /* 0xbf3504f30f067823 */ /* 0x140fe20000000007 */
[----:B------:R-:W-:Y:S01]  /*b180*/  FFMA R7, R15, 0.70710676908493041992, R7 ;  /* 0x3f3504f30f077823 */ /* 0x000fe20000000007 */
[C-C-:B------:R-:W-:Y:S01]  /*b190*/  FFMA R15, R3.reuse, -0.70710676908493041992, R5.reuse ;  /* 0xbf3504f3030f7823 */ /* 0x140fe20000000005 */
[----:B------:R0:W-:Y:S01]  /*b1a0*/  STS [R52], R4 ;  /* 0x0000000434007388 */ /* 0x0001e20000000800 */
[----:B------:R-:W-:Y:S02]  /*b1b0*/  FFMA R5, R3, 0.70710676908493041992, R5 ;  /* 0x3f3504f303057823 */ /* 0x000fe40000000005 */
[----:B------:R-:W-:Y:S01]  /*b1c0*/  FFMA R3, R15, 0.66817861795425415039, R6 ;  /* 0x3f2b0dc10f037823 */ /* 0x000fe20000000006 */
[----:B------:R-:W-:Y:S01]  /*b1d0*/  FFMA R6, R6, -0.66817861795425415039, R15 ;  /* 0xbf2b0dc106067823 */ /* 0x000fe2000000000f */
[----:B0-----:R-:W-:-:S04]  /*b1e0*/  FADD R4, R32, R19 ;  /* 0x0000001320047221 */ /* 0x001fc80000000000 */
        /* <DEDUP_REMOVED lines=35> */
[----:B------:R-:W-:Y:S01]  /*b420*/  FADD R32, R55, -R56 ;  /* 0x8000003837207221 */ /* 0x000fe20000000000 */
[C-C-:B0-----:R-:W-:Y:S02]  /*b430*/  FADD R9, -R57.reuse, R54.reuse ;  /* 0x0000003639097221 */ /* 0x141fe40000000100 */
[----:B------:R0:W-:Y:S01]  /*b440*/  STS [R52+0x84], R8 ;  /* 0x0000840834007388 */ /* 0x0001e20000000800 */
[----:B-1----:R-:W-:Y:S01]  /*b450*/  FADD R7, R57, R54 ;  /* 0x0000003639077221 */ /* 0x002fe20000000000 */
[----:B------:R-:W-:Y:S01]  /*b460*/  FADD R55, R55, R56 ;  /* 0x0000003837377221 */ /* 0x000fe20000000000 */
        /* <DEDUP_REMOVED lines=16> */
[C-C-:B--2---:R-:W-:Y:S01]  /*b570*/  FADD R54, R61.reuse, -R58.reuse ;  /* 0x8000003a3d367221 */ /* 0x144fe20000000000 */
[----:B0-----:R-:W-:Y:S01]  /*b580*/  FADD R8, R61, R58 ;  /* 0x0000003a3d087221 */ /* 0x001fe20000000000 */
[----:B---3--:R-:W-:-:S04]  /*b590*/  FADD R57, R59, -R60 ;  /* 0x8000003c3b397221 */ /* 0x008fc80000000000 */
[C-C-:B------:R-:W-:Y:S01]  /*b5a0*/  FADD R58, R54.reuse, R57.reuse ;  /* 0x00000039363a7221 */ /* 0x140fe20000000000 */
[----:B------:R-:W-:-:S03]  /*b5b0*/  FADD R54, R54, -R57 ;  /* 0x8000003936367221 */ /* 0x000fc60000000000 */
[C-C-:B------:R-:W-:Y:S01]  /*b5c0*/  FFMA R57, R58.reuse, -0.70710676908493041992, R32.reuse ;  /* 0xbf3504f33a397823 */ /* 0x140fe20000000020 */
[----:B------:R-:W-:Y:S01]  /*b5d0*/  FFMA R32, R58, 0.70710676908493041992, R32 ;  /* 0x3f3504f33a207823 */ /* 0x000fe20000000020 */
[C-C-:B------:R-:W-:Y:S01]  /*b5e0*/  FFMA R58, R54.reuse, -0.70710676908493041992, R9.reuse ;  /* 0xbf3504f3363a7823 */ /* 0x140fe20000000009 */
        /* <DEDUP_REMOVED lines=11> */
[C-C-:B------:R-:W-:Y:S01]  /*b6a0*/  FADD R16, R58.reuse, -R55.reuse ;  /* 0x800000373a107221 */ /* 0x140fe20000000000 */
[----:B------:R-:W-:Y:S01]  /*b6b0*/  FADD R58, R58, R55 ;  /* 0x000000373a3a7221 */ /* 0x000fe20000000000 */
[----:B------:R-:W-:Y:S01]  /*b6c0*/  FMUL R57, R57, 1.9615705013275146484 ;  /* 0x3ffb14be39397820 */ /* 0x000fe20000400000 */
[----:B------:R-:W3:Y:S02]  /*b6d0*/  LDL.LU R59, [R1+0x50] ;  /* 0x00005000013b7983 */ /* 0x000ee40000300800 */
[----:B------:R-:W-:Y:S01]  /*b6e0*/  FMUL R58, R58, 1.4142135381698608398 ;  /* 0x3fb504f33a3a7820 */ /* 0x000fe20000400000 */
[----:B------:R-:W-:Y:S01]  /*b6f0*/  FFMA R32, R8, -0.41421356797218322754, R7 ;  /* 0xbed413cd08207823 */ /* 0x000fe20000000007 */
[----:B------:R-:W-:Y:S01]  /*b700*/  FFMA R34, R7, 0.41421356797218322754, R8 ;  /* 0x3ed413cd07227823 */ /* 0x000fe20000000008 */
[----:B------:R-:W4:Y:S04]  /*b710*/  LDL.LU R31, [R1+0x18] ;  /* 0x00001800011f7983 */ /* 0x000f280000300800 */
[----:B------:R-:W-:Y:S04]  /*b720*/  LDS R9, [R51] ;  /* 0x0000000033097984 */ /* 0x000fe80000000800 */
[----:B------:R-:W-:Y:S04]  /*b730*/  LDS R8, [R51+0x4] ;  /* 0x0000040033087984 */ /* 0x000fe80000000800 */
[----:B------:R-:W-:Y:S01]  /*b740*/  LDS R7, [R51+0x8] ;  /* 0x0000080033077984 */ /* 0x000fe20000000800 */
[----:B------:R-:W-:-:S03]  /*b750*/  NOP ;  /* 0x0000000000007918 */ /* 0x000fc60000000000 */
[----:B------:R-:W4:Y:S04]  /*b760*/  LDL.LU R33, [R1+0x6c] ;  /* 0x00006c0001217983 */ /* 0x000f280000300800 */
[----:B------:R-:W3:Y:S04]  /*b770*/  LDL.LU R56, [R1+0x4c] ;  /* 0x00004c0001387983 */ /* 0x000ee80000300800 */
[----:B------:R0:W-:Y:S04]  /*b780*/  STS [R52], R58 ;  /* 0x0000003a34007388 */ /* 0x0001e80000000800 */
[----:B------:R1:W-:Y:S04]  /*b790*/  STS [R52+0x84], R57 ;  /* 0x0000843934007388 */ /* 0x0003e80000000800 */
[----:B0-----:R-:W4:Y:S04]  /*b7a0*/  LDL.LU R58, [R1+0x64] ;  /* 0x00006400013a7983 */ /* 0x001f280000300800 */
[----:B-1----:R-:W4:Y:S01]  /*b7b0*/  LDL.LU R57, [R1+0x38] ;  /* 0x0000380001397983 */ /* 0x002f220000300800 */
[----:B------:R-:W-:-:S05]  /*b7c0*/  FMUL R32, R32, 1.8477590084075927734 ;  /* 0x3fec835e20207820 */ /* 0x000fca0000400000 */
[----:B------:R0:W-:Y:S01]  /*b7d0*/  STS [R52+0x108], R32 ;  /* 0x0001082034007388 */ /* 0x0001e20000000800 */
[C-C-:B--2---:R-:W-:Y:S01]  /*b7e0*/  FADD R61, R60.reuse, -R53.reuse ;  /* 0x800000353c3d7221 */ /* 0x144fe20000000000 */
[----:B------:R-:W-:Y:S01]  /*b7f0*/  FADD R60, R60, R53 ;  /* 0x000000353c3c7221 */ /* 0x000fe20000000000 */
[C-C-:B---3--:R-:W-:Y:S01]  /*b800*/  FADD R55, -R59.reuse, R56.reuse ;  /* 0x000000383b377221 */ /* 0x148fe20000000100 */
[----:B------:R-:W-:Y:S01]  /*b810*/  FADD R59, R59, R56 ;  /* 0x000000383b3b7221 */ /* 0x000fe20000000000 */
[C-C-:B----4-:R-:W-:Y:S01]  /*b820*/  FADD R56, R58.reuse, -R57.reuse ;  /* 0x800000393a387221 */ /* 0x150fe20000000000 */
[----:B0-----:R-:W-:Y:S01]  /*b830*/  FADD R32, R58, R57 ;  /* 0x000000393a207221 */ /* 0x001fe20000000000 */
[----:B------:R-:W-:-:S04]  /*b840*/  FADD R57, R33, -R31 ;  /* 0x8000001f21397221 */ /* 0x000fc80000000000 */
[C-C-:B------:R-:W-:Y:S01]  /*b850*/  FADD R53, R56.reuse, R57.reuse ;  /* 0x0000003938357221 */ /* 0x140fe20000000000 */
[----:B------:R-:W-:-:S03]  /*b860*/  FADD R56, R56, -R57 ;  /* 0x8000003938387221 */ /* 0x000fc60000000000 */
[C-C-:B------:R-:W-:Y:S01]  /*b870*/  FFMA R57, R53.reuse, -0.70710676908493041992, R61.reuse ;  /* 0xbf3504f335397823 */ /* 0x140fe2000000003d */
[----:B------:R-:W-:Y:S01]  /*b880*/  FFMA R53, R53, 0.70710676908493041992, R61 ;  /* 0x3f3504f335357823 */ /* 0x000fe2000000003d */
[C---:B------:R-:W-:Y:S01]  /*b890*/  FFMA R61, R56.reuse, -0.70710676908493041992, R55 ;  /* 0xbf3504f3383d7823 */ /* 0x040fe20000000037 */
[----:B------:R-:W-:Y:S01]  /*b8a0*/  FADD R58, R33, R31 ;  /* 0x0000001f213a7221 */ /* 0x000fe20000000000 */
[----:B------:R-:W-:Y:S02]  /*b8b0*/  FFMA R55, R56, 0.70710676908493041992, R55 ;  /* 0x3f3504f338377823 */ /* 0x000fe40000000037 */
[----:B------:R-:W-:Y:S01]  /*b8c0*/  FFMA R56, R61, 0.66817861795425415039, R57 ;  /* 0x3f2b0dc13d387823 */ /* 0x000fe20000000039 */
[----:B------:R-:W-:Y:S01]  /*b8d0*/  FFMA R31, R57, -0.66817861795425415039, R61 ;  /* 0xbf2b0dc1391f7823 */ /* 0x000fe2000000003d */
[----:B------:R-:W-:Y:S01]  /*b8e0*/  MOV R61, R0 ;  /* 0x00000000003d7202 */ /* 0x000fe20000000f00 */
[C-C-:B------:R-:W-:Y:S01]  /*b8f0*/  FADD R57, R60.reuse, R59.reuse ;  /* 0x0000003b3c397221 */ /* 0x140fe20000000000 */
[----:B------:R-:W-:Y:S01]  /*b900*/  FADD R0, R60, -R59 ;  /* 0x8000003b3c007221 */ /* 0x000fe20000000000 */
[C-C-:B------:R-:W-:Y:S01]  /*b910*/  FADD R59, R58.reuse, R32.reuse ;  /* 0x000000203a3b7221 */ /* 0x140fe20000000000 */
[----:B------:R-:W-:Y:S01]  /*b920*/  FADD R32, -R58, R32 ;  /* 0x000000203a207221 */ /* 0x000fe20000000100 */
[----:B------:R-:W-:-:S02]  /*b930*/  FMUL R58, R54, 1.6629391908645629883 ;  /* 0x3fd4db31363a7820 */ /* 0x000fc40000400000 */
[C-C-:B------:R-:W-:Y:S01]  /*b940*/  FADD R33, R57.reuse, -R59.reuse ;  /* 0x8000003b39217221 */ /* 0x140fe20000000000 */
[----:B------:R-:W-:Y:S01]  /*b950*/  FADD R57, R57, R59 ;  /* 0x0000003b39397221 */ /* 0x000fe20000000000 */
[----:B------:R-:W-:Y:S01]  /*b960*/  FMUL R59, R16, 1.4142135381698608398 ;  /* 0x3fb504f3103b7820 */ /* 0x000fe20000400000 */
[----:B------:R-:W-:Y:S01]  /*b970*/  FFMA R54, R55, -0.19891236722469329834, R53 ;  /* 0xbe4bafaf37367823 */ /* 0x000fe20000000035 */
[----:B------:R-:W-:Y:S01]  /*b980*/  FFMA R16, R53, 0.19891236722469329834, R55 ;  /* 0x3e4bafaf35107823 */ /* 0x000fe20000000037 */
[----:B------:R0:W-:Y:S01]  /*b990*/  STS [R52+0x18c], R58 ;  /* 0x00018c3a34007388 */ /* 0x0001e20000000800 */
[----:B------:R-:W-:-:S03]  /*b9a0*/  FMUL R55, R14, 1.9615705013275146484 ;  /* 0x3ffb14be0e377820 */ /* 0x000fc60000400000 */
[----:B------:R1:W-:Y:S01]  /*b9b0*/  STS [R52+0x210], R59 ;  /* 0x0002103b34007388 */ /* 0x0003e20000000800 */
[----:B------:R-:W-:Y:S01]  /*b9c0*/  FMUL R14, R56, 1.6629391908645629883 ;  /* 0x3fd4db31380e7820 */ /* 0x000fe20000400000 */
[----:B0-----:R-:W-:Y:S01]  /*b9d0*/  FMUL R58, R61, -1.6629391908645629883 ;  /* 0xbfd4db313d3a7820 */ /* 0x001fe20000400000 */
[----:B-1----:R-:W-:-:S04]  /*b9e0*/  FMUL R59, R34, 1.8477590084075927734 ;  /* 0x3fec835e223b7820 */ /* 0x002fc80000400000 */
[----:B------:R-:W-:Y:S01]  /*b9f0*/  STS [R52+0x294], R58 ;  /* 0x0002943a34007388 */ /* 0x000fe20000000800 */
[----:B------:R-:W-:Y:S01]  /*ba00*/  FMUL R34, R57, 1.4142135381698608398 ;  /* 0x3fb504f339227820 */ /* 0x000fe20000400000 */
[----:B------:R-:W-:Y:S02]  /*ba10*/  FMUL R53, R54, 1.9615705013275146484 ;  /* 0x3ffb14be36357820 */ /* 0x000fe40000400000 */
        /* <DEDUP_REMOVED lines=13> */
[----:B0-----:R-:W-:Y:S01]  /*baf0*/  FFMA R14, R32, -0.41421356797218322754, R0 ;  /* 0xbed413cd200e7823 */ /* 0x001fe20000000000 */
[----:B------:R-:W-:Y:S01]  /*bb00*/  FFMA R0, R0, 0.41421356797218322754, R32 ;  /* 0x3ed413cd00007823 */ /* 0x000fe20000000020 */
        /* <DEDUP_REMOVED lines=13> */
[----:B------:R0:W-:Y:S01]  /*bbe0*/  STS [R52+0x84], R53 ;  /* 0x0000843534007388 */ /* 0x0001e20000000800 */
[----:B------:R-:W-:Y:S01]  /*bbf0*/  FFMA R50, R48, 0.70710676908493041992, R50 ;  /* 0x3f3504f330327823 */ /* 0x000fe20000000032 */
[----:B------:R-:W-:Y:S01]  /*bc00*/  MOV R48, R0 ;  /* 0x0000000000307202 */ /* 0x000fe20000000f00 */
[----:B------:R-:W-:Y:S01]  /*bc10*/  FFMA R0, R32, 0.66817861795425415039, R47 ;  /* 0x3f2b0dc120007823 */ /* 0x000fe2000000002f */
[----:B------:R1:W-:Y:S01]  /*bc20*/  STS [R52], R34 ;  /* 0x0000002234007388 */ /* 0x0003e20000000800 */
[----:B0-----:R-:W-:Y:S01]  /*bc30*/  MOV R53, R33 ;  /* 0x0000002100357202 */ /* 0x001fe20000000f00 */
[----:B------:R-:W-:Y:S01]  /*bc40*/  FFMA R33, R47, -0.66817861795425415039, R32 ;  /* 0xbf2b0dc12f217823 */ /* 0x000fe20000000020 */
[C-C-:B------:R-:W-:Y:S01]  /*bc50*/  FADD R32, R43.reuse, R46.reuse ;  /* 0x0000002e2b207221 */ /* 0x140fe20000000000 */
[----:B-1----:R-:W-:Y:S01]  /*bc60*/  FADD R34, R43, -R46 ;  /* 0x8000002e2b227221 */ /* 0x002fe20000000000 */
[C-C-:B------:R-:W-:Y:S01]  /*bc70*/  FADD R43, R49.reuse, R45.reuse ;  /* 0x0000002d312b7221 */ /* 0x140fe20000000000 */
[----:B------:R-:W-:Y:S01]  /*bc80*/  FADD R47, -R49, R45 ;  /* 0x0000002d312f7221 */ /* 0x000fe20000000100 */
[----:B------:R-:W-:Y:S01]  /*bc90*/  MOV R45, R14 ;  /* 0x0000000e002d7202 */ /* 0x000fe20000000f00 */
[----:B------:R-:W-:Y:S01]  /*bca0*/  FMUL R53, R53, 1.4142135381698608398 ;  /* 0x3fb504f335357820 */ /* 0x000fe20000400000 */
[C-C-:B------:R-:W-:Y:S01]  /*bcb0*/  FADD R14, R32.reuse, -R43.reuse ;  /* 0x8000002b200e7221 */ /* 0x140fe20000000000 */
[----:B------:R-:W-:Y:S01]  /*bcc0*/  FADD R49, R32, R43 ;  /* 0x0000002b20317221 */ /* 0x000fe20000000000 */
[----:B------:R-:W-:Y:S01]  /*bcd0*/  FMUL R32, R31, -1.6629391908645629883 ;  /* 0xbfd4db311f207820 */ /* 0x000fe20000400000 */
[----:B------:R-:W-:Y:S01]  /*bce0*/  MOV R46, R48 ;  /* 0x00000030002e7202 */ /* 0x000fe20000000f00 */
[----:B------:R0:W-:Y:S01]  /*bcf0*/  STS [R52+0x210], R53 ;  /* 0x0002103534007388 */ /* 0x0001e20000000800 */
[----:B------:R-:W-:-:S03]  /*bd00*/  FMUL R16, R16, 1.9615705013275146484 ;  /* 0x3ffb14be10107820 */ /* 0x000fc60000400000 */
[----:B------:R1:W-:Y:S01]  /*bd10*/  STS [R52+0x294], R32 ;  /* 0x0002942034007388 */ /* 0x0003e20000000800 */
[----:B------:R-:W-:Y:S01]  /*bd20*/  FMUL R49, R49, 1.4142135381698608398 ;  /* 0x3fb504f331317820 */ /* 0x000fe20000400000 */
[----:B0-----:R-:W-:Y:S01]  /*bd30*/  FMUL R53, R46, 1.8477590084075927734 ;  /* 0x3fec835e2e357820 */ /* 0x001fe20000400000 */
[----:B-1----:R-:W-:Y:S01]  /*bd40*/  FMUL R32, R45, 1.8477590084075927734 ;  /* 0x3fec835e2d207820 */ /* 0x002fe20000400000 */
[----:B------:R-:W-:Y:S01]  /*bd50*/  FFMA R48, R50, -0.19891236722469329834, R44 ;  /* 0xbe4bafaf32307823 */ /* 0x000fe2000000002c */
[----:B------:R-:W-:Y:S01]  /*bd60*/  FFMA R31, R44, 0.19891236722469329834, R50 ;  /* 0x3e4bafaf2c1f7823 */ /* 0x000fe20000000032 */
[----:B------:R-:W-:Y:S01]  /*bd70*/  STS [R52+0x39c], R16 ;  /* 0x00039c1034007388 */ /* 0x000fe20000000800 */
[----:B------:R-:W-:-:S03]  /*bd80*/  FMUL R50, R0, 1.6629391908645629883 ;  /* 0x3fd4db3100327820 */ /* 0x000fc60000400000 */
[----:B------:R0:W-:Y:S04]  /*bd90*/  STS [R52+0x108], R32 ;  /* 0x0001082034007388 */ /* 0x0001e80000000800 */
[----:B------:R-:W-:Y:S01]  /*bda0*/  STS [R52+0x318], R53 ;  /* 0x0003183534007388 */ /* 0x000fe20000000800 */
[----:B------:R-:W-:Y:S01]  /*bdb0*/  NOP ;  /* 0x0000000000007918 */ /* 0x000fe20000000000 */
[----:B0-----:R-:W-:Y:S02]  /*bdc0*/  MOV R32, R14 ;  /* 0x0000000e00207202 */ /* 0x001fe40000000f00 */
        /* <DEDUP_REMOVED lines=11> */
[----:B0-----:R-:W-:Y:S01]  /*be80*/  MOV R49, R32 ;  /* 0x0000002000317202 */ /* 0x001fe20000000f00 */
        /* <DEDUP_REMOVED lines=8> */
[----:B------:R0:W-:Y:S02]  /*bf10*/  STS [R52+0x84], R48 ;  /* 0x0000843034007388 */ /* 0x0001e40000000800 */
[C-C-:B------:R-:W-:Y:S01]  /*bf20*/  FADD R41, R38.reuse, R40.reuse ;  /* 0x0000002826297221 */ /* 0x140fe20000000000 */
[----:B------:R-:W-:-:S03]  /*bf30*/  FADD R40, R38, -R40 ;  /* 0x8000002826287221 */ /* 0x000fc60000000000 */
[C-C-:B------:R-:W-:Y:S01]  /*bf40*/  FFMA R38, R41.reuse, -0.70710676908493041992, R32.reuse ;  /* 0xbf3504f329267823 */ /* 0x140fe20000000020 */
[----:B------:R-:W-:Y:S01]  /*bf50*/  FFMA R32, R41, 0.70710676908493041992, R32 ;  /* 0x3f3504f329207823 */ /* 0x000fe20000000020 */
[----:B0-----:R-:W-:Y:S01]  /*bf60*/  MOV R48, R33 ;  /* 0x0000002100307202 */ /* 0x001fe20000000f00 */
[----:B------:R-:W-:Y:S01]  /*bf70*/  FFMA R33, R47, -0.41421356797218322754, R34 ;  /* 0xbed413cd2f217823 */ /* 0x000fe20000000022 */
[----:B------:R-:W-:Y:S01]  /*bf80*/  FFMA R34, R34, 0.41421356797218322754, R47 ;  /* 0x3ed413cd22227823 */ /* 0x000fe2000000002f */
[C-C-:B------:R-:W-:Y:S01]  /*bf90*/  FFMA R47, R40.reuse, -0.70710676908493041992, R42.reuse ;  /* 0xbf3504f3282f7823 */ /* 0x140fe2000000002a */
[----:B------:R-:W-:Y:S01]  /*bfa0*/  FFMA R41, R40, 0.70710676908493041992, R42 ;  /* 0x3f3504f328297823 */ /* 0x000fe2000000002a */
[C-C-:B------:R-:W-:Y:S01]  /*bfb0*/  FADD R42, R35.reuse, R39.reuse ;  /* 0x00000027232a7221 */ /* 0x140fe20000000000 */
[----:B------:R-:W-:Y:S01]  /*bfc0*/  FADD R39, R35, -R39 ;  /* 0x8000002723277221 */ /* 0x000fe20000000000 */
[----:B------:R0:W-:Y:S01]  /*bfd0*/  STS [R52+0x18c], R50 ;  /* 0x00018c3234007388 */ /* 0x0001e20000000800 */
[----:B------:R-:W-:-:S04]  /*bfe0*/  FADD R35, R36, R37 ;  /* 0x0000002524237221 */ /* 0x000fc80000000000 */
[----:B------:R-:W-:Y:S01]  /*bff0*/  FADD R40, R42, -R35 ;  /* 0x800000232a287221 */ /* 0x000fe20000000000 */
[----:B0-----:R-:W-:Y:S01]  /*c000*/  FFMA R50, R47, 0.66817861795425415039, R38 ;  /* 0x3f2b0dc12f327823 */ /* 0x001fe20000000026 */
[----:B------:R-:W-:Y:S01]  /*c010*/  FFMA R47, R38, -0.66817861795425415039, R47 ;  /* 0xbf2b0dc1262f7823 */ /* 0x000fe2000000002f */
[----:B------:R-:W-:Y:S01]  /*c020*/  FADD R38, -R36, R37 ;  /* 0x0000002524267221 */ /* 0x000fe20000000100 */
[----:B------:R-:W-:Y:S02]  /*c030*/  FADD R37, R42, R35 ;  /* 0x000000232a257221 */ /* 0x000fe40000000000 */
[----:B------:R-:W2:Y:S01]  /*c040*/  LDL.LU R42, [R1+0x1c] ;  /* 0x00001c00012a7983 */ /* 0x000ea20000300800 */
[----:B------:R-:W-:Y:S01]  /*c050*/  FMUL R49, R49, 1.4142135381698608398 ;  /* 0x3fb504f331317820 */ /* 0x000fe20000400000 */
[----:B------:R-:W-:Y:S01]  /*c060*/  FMUL R48, R48, -1.6629391908645629883 ;  /* 0xbfd4db3130307820 */ /* 0x000fe20000400000 */
[----:B------:R-:W-:Y:S01]  /*c070*/  FFMA R35, R41, -0.19891236722469329834, R32 ;  /* 0xbe4bafaf29237823 */ /* 0x000fe20000000020 */
[----:B------:R-:W-:Y:S01]  /*c080*/  FFMA R41, R32, 0.19891236722469329834, R41 ;  /* 0x3e4bafaf20297823 */ /* 0x000fe20000000029 */
[----:B------:R-:W-:Y:S01]  /*c090*/  FMUL R32, R31, 1.9615705013275146484 ;  /* 0x3ffb14be1f207820 */ /* 0x000fe20000400000 */
[----:B------:R0:W-:Y:S04]  /*c0a0*/  STS [R52+0x210], R49 ;  /* 0x0002103134007388 */ /* 0x0001e80000000800 */
[----:B------:R-:W3:Y:S04]  /*c0b0*/  LDL.LU R31, [R1+0x294] ;  /* 0x00029400011f7983 */ /* 0x000ee80000300800 */
[----:B------:R1:W-:Y:S01]  /*c0c0*/  STS [R52+0x294], R48 ;  /* 0x0002943034007388 */ /* 0x0003e20000000800 */
[----:B0-----:R-:W-:-:S03]  /*c0d0*/  FMUL R49, R33, 1.8477590084075927734 ;  /* 0x3fec835e21317820 */ /* 0x001fc60000400000 */
[----:B------:R-:W4:Y:S01]  /*c0e0*/  LDL.LU R33, [R1+0x290] ;  /* 0x0002900001217983 */ /* 0x000f220000300800 */
[----:B-1----:R-:W-:-:S03]  /*c0f0*/  FMUL R48, R34, 1.8477590084075927734 ;  /* 0x3fec835e22307820 */ /* 0x002fc60000400000 */
[----:B------:R-:W4:Y:S04]  /*c100*/  LDL.LU R34, [R1+0x28c] ;  /* 0x00028c0001227983 */ /* 0x000f280000300800 */
        /* <DEDUP_REMOVED lines=16> */
[----:B------:R-:W1:Y:S04]  /*c210*/  LDS R32, [R51+0x1c] ;  /* 0x00001c0033207984 */ /* 0x000e680000000800 */
[----:B------:R-:W-:Y:S04]  /*c220*/  STL [R1+0x1b4], R49 ;  /* 0x0001b43101007387 */ /* 0x000fe80000100800 */
[----:B0-----:R-:W-:Y:S04]  /*c230*/  STL [R1+0x1b8], R48 ;  /* 0x0001b83001007387 */ /* 0x001fe80000100800 */
[----:B-1----:R2:W-:Y:S01]  /*c240*/  STL [R1+0x1bc], R32 ;  /* 0x0001bc2001007387 */ /* 0x0025e20000100800 */
[----:B------:R-:W-:Y:S01]  /*c250*/  FMUL R35, R35, 1.9615705013275146484 ;  /* 0x3ffb14be23237820 */ /* 0x000fe20000400000 */
[----:B------:R-:W-:Y:S01]  /*c260*/  FMUL R37, R37, 1.4142135381698608398 ;  /* 0x3fb504f325257820 */ /* 0x000fe20000400000 */
[----:B------:R-:W-:Y:S01]  /*c270*/  NOP ;  /* 0x0000000000007918 */ /* 0x000fe20000000000 */
[C-C-:B--2---:R-:W-:Y:S01]  /*c280*/  FADD R32, R42.reuse, -R27.reuse ;  /* 0x8000001b2a207221 */ /* 0x144fe20000000000 */
[----:B------:R-:W-:-:S02]  /*c290*/  FADD R27, R42, R27 ;  /* 0x0000001b2a1b7221 */ /* 0x000fc40000000000 */
[----:B------:R-:W2:Y:S04]  /*c2a0*/  LDL.LU R42, [R1+0x20] ;  /* 0x00002000012a7983 */ /* 0x000ea80000300800 */
[----:B------:R3:W-:Y:S04]  /*c2b0*/  STS [R52+0x84], R35 ;  /* 0x0000842334007388 */ /* 0x0007e80000000800 */
[----:B------:R0:W-:Y:S01]  /*c2c0*/  STS [R52], R37 ;  /* 0x0000002534007388 */ /* 0x0001e20000000800 */
[----:B------:R-:W-:Y:S01]  /*c2d0*/  FMUL R36, R50, 1.6629391908645629883 ;  /* 0x3fd4db3132247820 */ /* 0x000fe20000400000 */
[C-C-:B---3--:R-:W-:Y:S01]  /*c2e0*/  FADD R35, -R31.reuse, R30.reuse ;  /* 0x0000001e1f237221 */ /* 0x148fe20000000100 */
[----:B------:R-:W-:Y:S01]  /*c2f0*/  FADD R31, R31, R30 ;  /* 0x0000001e1f1f7221 */ /* 0x000fe20000000000 */
[C-C-:B----4-:R-:W-:Y:S01]  /*c300*/  FADD R30, R33.reuse, -R29.reuse ;  /* 0x8000001d211e7221 */ /* 0x150fe20000000000 */
[----:B0-----:R-:W-:Y:S01]  /*c310*/  FADD R37, R33, R29 ;  /* 0x0000001d21257221 */ /* 0x001fe20000000000 */
[C-C-:B------:R-:W-:Y:S01]  /*c320*/  FADD R29, R34.reuse, -R28.reuse ;  /* 0x8000001c221d7221 */ /* 0x140fe20000000000 */
[----:B------:R-:W-:-:S03]  /*c330*/  FADD R28, R34, R28 ;  /* 0x0000001c221c7221 */ /* 0x000fc60000000000 */
[C-C-:B------:R-:W-:Y:S01]  /*c340*/  FADD R34, R30.reuse, R29.reuse ;  /* 0x0000001d1e227221 */ /* 0x140fe20000000000 */
[----:B------:R-:W-:Y:S01]  /*c350*/  FADD R29, R30, -R29 ;  /* 0x8000001d1e1d7221 */ /* 0x000fe20000000000 */
[----:B------:R0:W-:Y:S02]  /*c360*/  STS [R52+0x18c], R36 ;  /* 0x00018c2434007388 */ /* 0x0001e40000000800 */
[C-C-:B------:R-:W-:Y:S01]  /*c370*/  FFMA R30, R34.reuse, -0.70710676908493041992, R32.reuse ;  /* 0xbf3504f3221e7823 */ /* 0x140fe20000000020 */
[----:B------:R-:W-:Y:S01]  /*c380*/  FFMA R34, R34, 0.70710676908493041992, R32 ;  /* 0x3f3504f322227823 */ /* 0x000fe20000000020 */
[----:B------:R-:W-:Y:S01]  /*c390*/  FFMA R32, R29, 0.70710676908493041992, R35 ;  /* 0x3f3504f31d207823 */ /* 0x000fe20000000023 */
[----:B0-----:R-:W-:Y:S01]  /*c3a0*/  FFMA R36, R38, -0.41421356797218322754, R39 ;  /* 0xbed413cd26247823 */ /* 0x001fe20000000027 */
[----:B------:R-:W-:Y:S01]  /*c3b0*/  FFMA R38, R39, 0.41421356797218322754, R38 ;  /* 0x3ed413cd27267823 */ /* 0x000fe20000000026 */
[----:B------:R-:W-:Y:S01]  /*c3c0*/  FFMA R39, R29, -0.70710676908493041992, R35 ;  /* 0xbf3504f31d277823 */ /* 0x000fe20000000023 */
[C-C-:B------:R-:W-:Y:S01]  /*c3d0*/  FADD R35, R27.reuse, R31.reuse ;  /* 0x0000001f1b237221 */ /* 0x140fe20000000000 */
[----:B------:R-:W-:Y:S01]  /*c3e0*/  FADD R29, R27, -R31 ;  /* 0x8000001f1b1d7221 */ /* 0x000fe20000000000 */
[----:B------:R-:W-:-:S04]  /*c3f0*/  FADD R27, R28, R37 ;  /* 0x000000251c1b7221 */ /* 0x000fc80000000000 */
[C-C-:B------:R-:W-:Y:S01]  /*c400*/  FADD R31, R35.reuse, -R27.reuse ;  /* 0x8000001b231f7221 */ /* 0x140fe20000000000 */
[----:B------:R-:W-:Y:S01]  /*c410*/  FADD R27, R35, R27 ;  /* 0x0000001b231b7221 */ /* 0x000fe20000000000 */
[----:B------:R-:W-:Y:S01]  /*c420*/  FMUL R35, R47, -1.6629391908645629883 ;  /* 0xbfd4db312f237820 */ /* 0x000fe20000400000 */
[----:B------:R-:W-:Y:S01]  /*c430*/  FADD R28, -R28, R37 ;  /* 0x000000251c1c7221 */ /* 0x000fe20000000100 */
[----:B------:R-:W-:Y:S01]  /*c440*/  FFMA R37, R32, -0.19891236722469329834, R34 ;  /* 0xbe4bafaf20257823 */ /* 0x000fe20000000022 */
[----:B------:R-:W-:Y:S01]  /*c450*/  FFMA R34, R34, 0.19891236722469329834, R32 ;  /* 0x3e4bafaf22227823 */ /* 0x000fe20000000020 */
[----:B------:R-:W-:Y:S01]  /*c460*/  FMUL R40, R40, 1.4142135381698608398 ;  /* 0x3fb504f328287820 */ /* 0x000fe20000400000 */
[----:B------:R0:W-:Y:S01]  /*c470*/  STS [R52+0x294], R35 ;  /* 0x0002942334007388 */ /* 0x0001e20000000800 */
[----:B------:R-:W-:Y:S01]  /*c480*/  FMUL R32, R41, 1.9615705013275146484 ;  /* 0x3ffb14be29207820 */ /* 0x000fe20000400000 */
[----:B------:R-:W-:Y:S02]  /*c490*/  FMUL R36, R36, 1.8477590084075927734 ;  /* 0x3fec835e24247820 */ /* 0x000fe40000400000 */
[----:B------:R-:W-:Y:S01]  /*c4a0*/  STS [R52+0x210], R40 ;  /* 0x0002102834007388 */ /* 0x000fe20000000800 */
[----:B0-----:R-:W-:-:S03]  /*c4b0*/  FMUL R35, R38, 1.8477590084075927734 ;  /* 0x3fec835e26237820 */ /* 0x001fc60000400000 */
        /* <DEDUP_REMOVED lines=10> */
[----:B------:R-:W1:Y:S01]  /*c560*/  LDS R32, [R51+0x10] ;  /* 0x0000100033207984 */ /* 0x000e620000000800 */
[----:B------:R-:W-:-:S03]  /*c570*/  FMUL R27, R27, 1.4142135381698608398 ;  /* 0x3fb504f31b1b7820 */ /* 0x000fc60000400000 */
[----:B---3--:R-:W-:Y:S01]  /*c580*/  STL [R1+0x130], R36 ;  /* 0x0001302401007387 */ /* 0x008fe20000100800 */
[----:B------:R-:W-:-:S03]  /*c590*/  FFMA R33, R39, 0.66817861795425415039, R30 ;  /* 0x3f2b0dc127217823 */ /* 0x000fc6000000001e */
[----:B------:R-:W3:Y:S01]  /*c5a0*/  LDS R36, [R51+0x14] ;  /* 0x0000140033247984 */ /* 0x000ee20000000800 */
[----:B------:R-:W-:Y:S01]  /*c5b0*/  FFMA R30, R30, -0.66817861795425415039, R39 ;  /* 0xbf2b0dc11e1e7823 */ /* 0x000fe20000000027 */
[----:B------:R-:W-:Y:S01]  /*c5c0*/  FMUL R33, R33, 1.6629391908645629883 ;  /* 0x3fd4db3121217820 */ /* 0x000fe20000400000 */
[----:B------:R-:W-:Y:S01]  /*c5d0*/  FMUL R37, R37, 1.9615705013275146484 ;  /* 0x3ffb14be25257820 */ /* 0x000fe20000400000 */
[----:B------:R-:W-:Y:S01]  /*c5e0*/  FMUL R31, R31, 1.4142135381698608398 ;  /* 0x3fb504f31f1f7820 */ /* 0x000fe20000400000 */
[----:B------:R-:W-:Y:S01]  /*c5f0*/  FMUL R30, R30, -1.6629391908645629883 ;  /* 0xbfd4db311e1e7820 */ /* 0x000fe20000400000 */
[----:B------:R-:W-:Y:S01]  /*c600*/  FMUL R34, R34, 1.9615705013275146484 ;  /* 0x3ffb14be22227820 */ /* 0x000fe20000400000 */
[----:B0-----:R-:W-:Y:S04]  /*c610*/  STL [R1+0x140], R35 ;  /* 0x0001402301007387 */ /* 0x001fe80000100800 */
[----:B------:R-:W0:Y:S04]  /*c620*/  LDS R35, [R51+0x18] ;  /* 0x0000180033237984 */ /* 0x000e280000000800 */
[----:B-1----:R-:W-:Y:S04]  /*c630*/  STL [R1+0x170], R32 ;  /* 0x0001702001007387 */ /* 0x002fe80000100800 */
[----:B------:R-:W1:Y:S01]  /*c640*/  LDS R32, [R51+0x1c] ;  /* 0x00001c0033207984 */ /* 0x000e620000000800 */
[----:B------:R-:W-:-:S03]  /*c650*/  NOP ;  /* 0x0000000000007918 */ /* 0x000fc60000000000 */
[----:B------:R4:W-:Y:S02]  /*c660*/  STS [R52], R27 ;  /* 0x0000001b34007388 */ /* 0x0009e40000000800 */
[----:B----4-:R-:W-:Y:S01]  /*c670*/  FFMA R27, R28, -0.41421356797218322754, R29 ;  /* 0xbed413cd1c1b7823 */ /* 0x010fe2000000001d */
        /* <DEDUP_REMOVED lines=13> */
[----:B---3--:R-:W-:Y:S04]  /*c750*/  STL [R1+0x188], R36 ;  /* 0x0001882401007387 */ /* 0x008fe80000100800 */
[----:B0-----:R-:W-:Y:S04]  /*c760*/  STL [R1+0x1a4], R35 ;  /* 0x0001a42301007387 */ /* 0x001fe80000100800 */
[----:B-1----:R2:W-:Y:S04]  /*c770*/  STL [R1+0x1ac], R32 ;  /* 0x0001ac2001007387 */ /* 0x0025e80000100800 */
[----:B------:R-:W0:Y:S01]  /*c780*/  LDS R30, [R51+0x8] ;  /* 0x00000800331e7984 */ /* 0x000e220000000800 */
[----:B----4-:R-:W-:-:S03]  /*c790*/  FADD R33, R26, -R21 ;  /* 0x800000151a217221 */ /* 0x010fc60000000000 */
[----:B------:R-:W-:Y:S04]  /*c7a0*/  STL [R1+0xf4], R28 ;  /* 0x0000f41c01007387 */ /* 0x000fe80000100800 */
[----:B------:R-:W1:Y:S04]  /*c7b0*/  LDS R28, [R51+0xc] ;  /* 0x00000c00331c7984 */ /* 0x000e680000000800 */
[----:B------:R-:W-:Y:S04]  /*c7c0*/  STL [R1+0xfc], R27 ;  /* 0x0000fc1b01007387 */ /* 0x000fe80000100800 */
[----:B------:R-:W3:Y:S01]  /*c7d0*/  LDS R27, [R51+0x10] ;  /* 0x00001000331b7984 */ /* 0x000ee20000000800 */
        /* <DEDUP_REMOVED lines=35> */
[----:B---3--:R-:W-:Y:S04]  /*ca10*/  STL [R1+0x13c], R27 ;  /* 0x00013c1b01007387 */ /* 0x008fe80000100800 */
[----:B------:R-:W0:Y:S04]  /*ca20*/  LDS R30, [R51+0x14] ;  /* 0x00001400331e7984 */ /* 0x000e280000000800 */
[----:B------:R-:W1:Y:S04]  /*ca30*/  LDS R28, [R51+0x18] ;  /* 0x00001800331c7984 */ /* 0x000e680000000800 */
[----:B------:R-:W2:Y:S01]  /*ca40*/  LDS R27, [R51+0x1c] ;  /* 0x00001c00331b7984 */ /* 0x000ea20000000800 */
        /* <DEDUP_REMOVED lines=12> */
[----:B0-----:R-:W-:Y:S04]  /*cb10*/  STL [R1+0x150], R30 ;  /* 0x0001501e01007387 */ /* 0x001fe80000100800 */
[----:B-1----:R-:W-:Y:S04]  /*cb20*/  STL [R1+0x158], R28 ;  /* 0x0001581c01007387 */ /* 0x002fe80000100800 */
[----:B--2---:R-:W-:Y:S04]  /*cb30*/  STL [R1+0x174], R27 ;  /* 0x0001741b01007387 */ /* 0x004fe80000100800 */
[----:B------:R-:W0:Y:S01]  /*cb40*/  LDS R22, [R51+0x8] ;  /* 0x0000080033167984 */ /* 0x000e220000000800 */
[----:B---3--:R-:W-:Y:S01]  /*cb50*/  FADD R25, R17, -R12 ;  /* 0x8000000c11197221 */ /* 0x008fe20000000000 */
[----:B----4-:R-:W-:Y:S01]  /*cb60*/  FADD R23, R19, -R10 ;  /* 0x8000000a13177221 */ /* 0x010fe20000000000 */
[----:B------:R-:W-:Y:S01]  /*cb70*/  FADD R12, R17, R12 ;  /* 0x0000000c110c7221 */ /* 0x000fe20000000000 */
[----:B------:R-:W-:Y:S01]  /*cb80*/  FADD R19, R19, R10 ;  /* 0x0000000a13137221 */ /* 0x000fe20000000000 */
[C---:B------:R-:W-:Y:S01]  /*cb90*/  FADD R17, R18.reuse, -R11 ;  /* 0x8000000b12117221 */ /* 0x040fe20000000000 */
        /* <DEDUP_REMOVED lines=221> */
[----:B------:R-:W-:Y:S01]  /*d970*/  FMUL R15, R15, 1.4142135381698608398 ;  /* 0x3fb504f30f0f7820 */ /* 0x000fe20000400000 */
[----:B------:R-:W-:Y:S01]  /*d980*/  NOP ;  /* 0x0000000000007918 */ /* 0x000fe20000000000 */
        /* <DEDUP_REMOVED lines=8> */
[----:B------:R-:W3:Y:S01]  /*da10*/  LDL.LU R27, [R1+0xc0] ;  /* 0x0000c000011b7983 */ /* 0x000ee20000300800 */
[----:B------:R-:W-:-:S03]  /*da20*/  FMUL R8, R12, -1.6629391908645629883 ;  /* 0xbfd4db310c087820 */ /* 0x000fc60000400000 */
[----:B------:R2:W-:Y:S04]  /*da30*/  STS [R52+0x318], R11 ;  /* 0x0003180b34007388 */ /* 0x0005e80000000800 */
[----:B------:R0:W-:Y:S01]  /*da40*/  STS [R52+0x210], R15 ;  /* 0x0002100f34007388 */ /* 0x0001e20000000800 */
[C-C-:B----4-:R-:W-:Y:S01]  /*da50*/  FADD R36, -R42.reuse, R50.reuse ;  /* 0x000000322a247221 */ /* 0x150fe20000000100 */
[----:B------:R-:W-:Y:S02]  /*da60*/  FADD R10, R42, R50 ;  /* 0x000000322a0a7221 */ /* 0x000fe40000000000 */
        /* <DEDUP_REMOVED lines=29> */
[----:B------:R-:W3:Y:S04]  /*dc40*/  LDL.LU R28, [R1+0x120] ;  /* 0x00012000011c7983 */ /* 0x000ee80000300800 */
[----:B------:R-:W3:Y:S01]  /*dc50*/  LDL.LU R35, [R1+0x1c0] ;  /* 0x0001c00001237983 */ /* 0x000ee20000300800 */
[----:B------:R-:W-:Y:S01]  /*dc60*/  FMUL R17, R17, 1.8477590084075927734 ;  /* 0x3fec835e11117820 */ /* 0x000fe20000400000 */
[----:B------:R-:W-:Y:S02]  /*dc70*/  FMUL R13, R13, 1.6629391908645629883 ;  /* 0x3fd4db310d0d7820 */ /* 0x000fe40000400000 */
[----:B------:R-:W-:Y:S04]  /*dc80*/  STS [R52+0x294], R8 ;  /* 0x0002940834007388 */ /* 0x000fe80000000800 */
[----:B------:R0:W-:Y:S04]  /*dc90*/  STS [R52+0x108], R17 ;  /* 0x0001081134007388 */ /* 0x0001e80000000800 */
[----:B------:R1:W-:Y:S04]  /*dca0*/  STS [R52+0x18c], R13 ;  /* 0x00018c0d34007388 */ /* 0x0003e80000000800 */
[----:B------:R2:W-:Y:S04]  /*dcb0*/  STS [R52], R6 ;  /* 0x0000000634007388 */ /* 0x0005e80000000800 */
[----:B------:R3:W-:Y:S01]  /*dcc0*/  STS [R52+0x84], R7 ;  /* 0x0000840734007388 */ /* 0x0007e20000000800 */
[C-C-:B----4-:R-:W-:Y:S01]  /*dcd0*/  FADD R38, -R42.reuse, R27.reuse ;  /* 0x0000001b2a267221 */ /* 0x150fe20000000100 */
[----:B------:R-:W-:-:S02]  /*dce0*/  FADD R42, R42, R27 ;  /* 0x0000001b2a2a7221 */ /* 0x000fc40000000000 */
[----:B------:R-:W4:Y:S01]  /*dcf0*/  LDL.LU R27, [R1+0x34] ;  /* 0x00003400011b7983 */ /* 0x000f220000300800 */
[C-C-:B------:R-:W-:Y:S01]  /*dd00*/  FADD R45, -R50.reuse, R40.reuse ;  /* 0x00000028322d7221 */ /* 0x140fe20000000100 */
[----:B------:R-:W-:Y:S02]  /*dd10*/  FADD R50, R50, R40 ;  /* 0x0000002832327221 */ /* 0x000fe40000000000 */
[----:B------:R-:W4:Y:S01]  /*dd20*/  LDL.LU R40, [R1+0x184] ;  /* 0x0001840001287983 */ /* 0x000f220000300800 */
[C-C-:B------:R-:W-:Y:S01]  /*dd30*/  FADD R18, R23.reuse, -R24.reuse ;  /* 0x8000001817127221 */ /* 0x140fe20000000000 */
[----:B------:R-:W-:Y:S01]  /*dd40*/  FADD R24, R23, R24 ;  /* 0x0000001817187221 */ /* 0x000fe20000000000 */
[C-C-:B0-----:R-:W-:Y:S01]  /*dd50*/  FADD R17, R33.reuse, -R30.reuse ;  /* 0x8000001e21117221 */ /* 0x141fe20000000000 */
[----:B-1----:R-:W-:Y:S02]  /*dd60*/  FADD R13, R33, R30 ;  /* 0x0000001e210d7221 */ /* 0x002fe40000000000 */
[----:B------:R-:W4:Y:S04]  /*dd70*/  LDL.LU R30, [R1+0x58] ;  /* 0x00005800011e7983 */ /* 0x000f280000300800 */
[----:B------:R-:W4:Y:S01]  /*dd80*/  LDL.LU R33, [R1+0x194] ;  /* 0x0001940001217983 */ /* 0x000f220000300800 */
[C-C-:B--2---:R-:W-:Y:S01]  /*dd90*/  FADD R8, R32.reuse, -R31.reuse ;  /* 0x8000001f20087221 */ /* 0x144fe20000000000 */
[----:B------:R-:W-:Y:S01]  /*dda0*/  FADD R23, R32, R31 ;  /* 0x0000001f20177221 */ /* 0x000fe20000000000 */
[C-C-:B------:R-:W-:Y:S01]  /*ddb0*/  FADD R6, R41.reuse, -R37.reuse ;  /* 0x8000002529067221 */ /* 0x140fe20000000000 */
[----:B------:R-:W-:-:S02]  /*ddc0*/  FADD R31, R41, R37 ;  /* 0x00000025291f7221 */ /* 0x000fc40000000000 */
[----:B------:R-:W2:Y:S01]  /*ddd0*/  LDL.LU R37, [R1+0xbc] ;  /* 0x0000bc0001257983 */ /* 0x000ea20000300800 */
[C-C-:B---3--:R-:W-:Y:S01]  /*dde0*/  FADD R41, R48.reuse, -R39.reuse ;  /* 0x8000002730297221 */ /* 0x148fe20000000000 */
[----:B------:R-:W-:Y:S01]  /*ddf0*/  FADD R39, R48, R39 ;  /* 0x0000002730277221 */ /* 0x000fe20000000000 */
[C-C-:B------:R-:W-:Y:S01]  /*de00*/  FADD R48, R49.reuse, -R47.reuse ;  /* 0x8000002f31307221 */ /* 0x140fe20000000000 */
[----:B------:R-:W-:Y:S02]  /*de10*/  FADD R47, R49, R47 ;  /* 0x0000002f312f7221 */ /* 0x000fe40000000000 */
[----:B------:R-:W2:Y:S01]  /*de20*/  LDL.LU R49, [R1+0x1b0] ;  /* 0x0001b00001317983 */ /* 0x000ea20000300800 */
[C-C-:B------:R-:W-:Y:S01]  /*de30*/  FADD R53, R35.reuse, -R28.reuse ;  /* 0x8000001c23357221 */ /* 0x140fe20000000000 */
[----:B------:R-:W-:Y:S02]  /*de40*/  FADD R7, R35, R28 ;  /* 0x0000001c23077221 */ /* 0x000fe40000000000 */
[----:B------:R-:W3:Y:S01]  /*de50*/  LDL.LU R35, [R1+0x1d4] ;  /* 0x0001d40001237983 */ /* 0x000ee20000300800 */
[----:B------:R-:W-:Y:S01]  /*de60*/  FMUL R9, R9, 1.9615705013275146484 ;  /* 0x3ffb14be09097820 */ /* 0x000fe20000400000 */
[C-C-:B------:R-:W-:Y:S01]  /*de70*/  FADD R32, R20.reuse, -R22.reuse ;  /* 0x8000001614207221 */ /* 0x140fe20000000000 */
[----:B------:R-:W-:Y:S01]  /*de80*/  FADD R56, R20, R22 ;  /* 0x0000001614387221 */ /* 0x000fe20000000000 */
[----:B------:R-:W-:Y:S01]  /*de90*/  FADD R20, R26, -R25 ;  /* 0x800000191a147221 */ /* 0x000fe20000000000 */
[----:B------:R-:W3:Y:S04]  /*dea0*/  LDL.LU R55, [R1+0xe4] ;  /* 0x0000e40001377983 */ /* 0x000ee80000300800 */
[----:B------:R0:W-:Y:S01]  /*deb0*/  STS [R52+0x39c], R9 ;  /* 0x00039c0934007388 */ /* 0x0001e20000000800 */
[C-C-:B------:R-:W-:Y:S01]  /*dec0*/  FADD R28, R18.reuse, R20.reuse ;  /* 0x00000014121c7221 */ /* 0x140fe20000000000 */
[----:B------:R-:W-:-:S02]  /*ded0*/  FADD R20, R18, -R20 ;  /* 0x8000001412147221 */ /* 0x000fc40000000000 */
[----:B------:R-:W3:Y:S01]  /*dee0*/  LDL.LU R60, [R1+0x1f8] ;  /* 0x0001f800013c7983 */ /* 0x000ee20000300800 */
[C-C-:B0-----:R-:W-:Y:S01]  /*def0*/  FADD R9, -R19.reuse, R61.reuse ;  /* 0x0000003d13097221 */ /* 0x141fe20000000100 */
[----:B------:R-:W-:Y:S01]  /*df00*/  FADD R61, R19, R61 ;  /* 0x0000003d133d7221 */ /* 0x000fe20000000000 */
[----:B------:R-:W-:-:S04]  /*df10*/  FADD R19, R26, R25 ;  /* 0x000000191a137221 */ /* 0x000fc80000000000 */
[C-C-:B------:R-:W-:Y:S01]  /*df20*/  FADD R22, R19.reuse, R24.reuse ;  /* 0x0000001813167221 */ /* 0x140fe20000000000 */
[----:B------:R-:W-:Y:S01]  /*df30*/  FADD R24, -R19, R24 ;  /* 0x0000001813187221 */ /* 0x000fe20000000100 */
[C-C-:B------:R-:W-:Y:S01]  /*df40*/  FADD R54, -R58.reuse, R59.reuse ;  /* 0x0000003b3a367221 */ /* 0x140fe20000000100 */
[----:B------:R-:W-:Y:S02]  /*df50*/  FADD R57, R58, R59 ;  /* 0x0000003b3a397221 */ /* 0x000fe40000000000 */
[----:B------:R-:W3:Y:S04]  /*df60*/  LDL.LU R59, [R1+0x10c] ;  /* 0x00010c00013b7983 */ /* 0x000ee80000300800 */
[----:B------:R-:W3:Y:S01]  /*df70*/  LDL.LU R58, [R1+0x128] ;  /* 0x00012800013a7983 */ /* 0x000ee20000300800 */
[C-C-:B----4-:R-:W-:Y:S01]  /*df80*/  FADD R18, R40.reuse, -R27.reuse ;  /* 0x8000001b28127221 */ /* 0x150fe20000000000 */
[----:B------:R-:W-:-:S03]  /*df90*/  FADD R19, R40, R27 ;  /* 0x0000001b28137221 */ /* 0x000fc60000000000 */
[C-C-:B------:R-:W-:Y:S01]  /*dfa0*/  FADD R40, R17.reuse, R18.reuse ;  /* 0x0000001211287221 */ /* 0x140fe20000000000 */
[----:B------:R-:W-:-:S04]  /*dfb0*/  FADD R18, R17, -R18 ;  /* 0x8000001211127221 */ /* 0x000fc80000000000 */
[C-C-:B------:R-:W-:Y:S01]  /*dfc0*/  FFMA R26, R18.reuse, -0.70710676908493041992, R11.reuse ;  /* 0xbf3504f3121a7823 */ /* 0x140fe2000000000b */
[----:B------:R-:W-:Y:S01]  /*dfd0*/  FFMA R11, R18, 0.70710676908493041992, R11 ;  /* 0x3f3504f3120b7823 */ /* 0x000fe2000000000b */
[C-C-:B------:R-:W-:Y:S01]  /*dfe0*/  FADD R25, R33.reuse, -R30.reuse ;  /* 0x8000001e21197221 */ /* 0x140fe20000000000 */
[----:B------:R-:W-:-:S03]  /*dff0*/  FADD R17, R33, R30 ;  /* 0x0000001e21117221 */ /* 0x000fc60000000000 */
[C-C-:B------:R-:W-:Y:S01]  /*e000*/  FADD R18, R8.reuse, R25.reuse ;  /* 0x0000001908127221 */ /* 0x140fe20000000000 */
[----:B------:R-:W-:Y:S01]  /*e010*/  FADD R25, R8, -R25 ;  /* 0x8000001908197221 */ /* 0x000fe20000000000 */
[C-C-:B--2---:R-:W-:Y:S01]  /*e020*/  FADD R33, R49.reuse, -R37.reuse ;  /* 0x8000002531217221 */ /* 0x144fe20000000000 */
[----:B------:R-:W-:Y:S02]  /*e030*/  FADD R8, R49, R37 ;  /* 0x0000002531087221 */ /* 0x000fe40000000000 */
[----:B------:R-:W2:Y:S01]  /*e040*/  LDL.LU R49, [R1+0x220] ;  /* 0x0002200001317983 */ /* 0x000ea20000300800 */
[----:B------:R-:W-:Y:S01]  /*e050*/  FADD R30, R6, R33 ;  /* 0x00000021061e7221 */ /* 0x000fe20000000000 */
[----:B------:R-:W-:Y:S01]  /*e060*/  FADD R27, R8, R31 ;  /* 0x0000001f081b7221 */ /* 0x000fe20000000000 */
[----:B------:R-:W-:Y:S01]  /*e070*/  FADD R33, R6, -R33 ;  /* 0x8000002106217221 */ /* 0x000fe20000000000 */
[----:B------:R-:W-:Y:S01]  /*e080*/  FADD R31, -R8, R31 ;  /* 0x0000001f081f7221 */ /* 0x000fe20000000100 */
[C-C-:B---3--:R-:W-:Y:S01]  /*e090*/  FADD R8, R35.reuse, -R16.reuse ;  /* 0x8000001023087221 */ /* 0x148fe20000000000 */
[----:B------:R-:W-:-:S02]  /*e0a0*/  FADD R6, R35, R16 ;  /* 0x0000001023067221 */ /* 0x000fc40000000000 */
[----:B------:R-:W3:Y:S01]  /*e0b0*/  LDL.LU R16, [R1+0x27c] ;  /* 0x00027c0001107983 */ /* 0x000ee20000300800 */
[C-C-:B------:R-:W-:Y:S01]  /*e0c0*/  FADD R37, R41.reuse, R8.reuse ;  /* 0x0000000829257221 */ /* 0x140fe20000000000 */
[C-C-:B------:R-:W-:Y:S01]  /*e0d0*/  FADD R35, R6.reuse, R39.reuse ;  /* 0x0000002706237221 */ /* 0x140fe20000000000 */
[----:B------:R-:W-:Y:S01]  /*e0e0*/  FADD R41, R41, -R8 ;  /* 0x8000000829297221 */ /* 0x000fe20000000000 */
[----:B------:R-:W-:Y:S01]  /*e0f0*/  FADD R39, -R6, R39 ;  /* 0x0000002706277221 */ /* 0x000fe20000000100 */
[C-C-:B------:R-:W-:Y:S01]  /*e100*/  FADD R8, R60.reuse, -R55.reuse ;  /* 0x800000373c087221 */ /* 0x140fe20000000000 */
[----:B------:R-:W-:-:S03]  /*e110*/  FADD R6, R60, R55 ;  /* 0x000000373c067221 */ /* 0x000fc60000000000 */
[--C-:B------:R-:W-:Y:S01]  /*e120*/  FADD R46, R48, R8.reuse ;  /* 0x00000008302e7221 */ /* 0x100fe20000000000 */
[--C-:B------:R-:W-:Y:S01]  /*e130*/  FADD R43, R6, R47.reuse ;  /* 0x0000002f062b7221 */ /* 0x100fe20000000000 */
[----:B------:R-:W-:Y:S01]  /*e140*/  FADD R48, R48, -R8 ;  /* 0x8000000830307221 */ /* 0x000fe20000000000 */
[----:B------:R-:W-:Y:S01]  /*e150*/  FADD R47, -R6, R47 ;  /* 0x0000002f062f7221 */ /* 0x000fe20000000100 */
[----:B------:R-:W-:Y:S01]  /*e160*/  NOP ;  /* 0x0000000000007918 */ /* 0x000fe20000000000 */
[C-C-:B---3--:R-:W-:Y:S01]  /*e170*/  FADD R8, R16.reuse, -R59.reuse ;  /* 0x8000003b10087221 */ /* 0x148fe20000000000 */
[----:B------:R-:W-:Y:S02]  /*e180*/  FADD R6, R16, R59 ;  /* 0x0000003b10067221 */ /* 0x000fe40000000000 */
[----:B------:R-:W3:Y:S01]  /*e190*/  LDL.LU R16, [R1+0x278] ;  /* 0x0002780001107983 */ /* 0x000ee20000300800 */
        /* <DEDUP_REMOVED lines=8> */
[----:B------:R-:W-:Y:S01]  /*e220*/  FADD R55, R32, R8 ;  /* 0x0000000820377221 */ /* 0x000fe20000000000 */
[----:B------:R-:W-:Y:S01]  /*e230*/  FADD R52, R6, R56 ;  /* 0x0000003806347221 */ /* 0x000fe20000000000 */
[C-C-:B------:R-:W-:Y:S01]  /*e240*/  FFMA R25, R33.reuse, -0.70710676908493041992, R29.reuse ;  /* 0xbf3504f321197823 */ /* 0x140fe2000000001d */
[----:B------:R-:W-:Y:S01]  /*e250*/  FADD R32, R32, -R8 ;  /* 0x8000000820207221 */ /* 0x000fe20000000000 */
[----:B------:R-:W-:Y:S01]  /*e260*/  FADD R56, -R6, R56 ;  /* 0x0000003806387221 */ /* 0x000fe20000000100 */
[----:B------:R-:W-:Y:S01]  /*e270*/  FFMA R29, R33, 0.70710676908493041992, R29 ;  /* 0x3f3504f3211d7823 */ /* 0x000fe2000000001d */
[----:B--2---:R-:W-:Y:S01]  /*e280*/  FADD R6, R49, -R58 ;  /* 0x8000003a31067221 */ /* 0x004fe20000000000 */
[C-C-:B------:R-:W-:Y:S01]  /*e290*/  FFMA R33, R41.reuse, -0.70710676908493041992, R38.reuse ;  /* 0xbf3504f329217823 */ /* 0x140fe20000000026 */
[----:B------:R-:W-:Y:S01]  /*e2a0*/  FFMA R38, R41, 0.70710676908493041992, R38 ;  /* 0x3f3504f329267823 */ /* 0x000fe20000000026 */
[----:B------:R-:W-:Y:S01]  /*e2b0*/  FADD R8, R49, R58 ;  /* 0x0000003a31087221 */ /* 0x000fe20000000000 */
[--C-:B------:R-:W-:Y:S01]  /*e2c0*/  FFMA R41, R48, -0.70710676908493041992, R45.reuse ;  /* 0xbf3504f330297823 */ /* 0x100fe2000000002d */
[--C-:B------:R-:W-:Y:S01]  /*e2d0*/  FFMA R49, R32, -0.70710676908493041992, R54.reuse ;  /* 0xbf3504f320317823 */ /* 0x100fe20000000036 */
        /* <DEDUP_REMOVED lines=8> */
[C-C-:B---3--:R-:W-:Y:S01]  /*e360*/  FADD R48, R16.reuse, -R0.reuse ;  /* 0x8000000010307221 */ /* 0x148fe20000000000 */
        /* <DEDUP_REMOVED lines=85> */
[--C-:B---3--:R-:W-:Y:S01]  /*e8c0*/  FADD R44, R53, -R51.reuse ;  /* 0x80000033352c7221 */ /* 0x108fe20000000000 */
        /* <DEDUP_REMOVED lines=188> */
.L_x_10784:
        /* <DEDUP_REMOVED lines=55> */
[----:B------:R-:W-:Y:S01]  /*f800*/  FADD R21, R21, R3 ;  /* 0x0000000315157221 */ /* 0x000fe20000000000 */
[C-C-:B------:R-:W-:Y:S01]  /*f810*/  FADD R3, R24.reuse, -R4.reuse ;  /* 0x8000000418037221 */ /* 0x140fe20000000000 */
[----:B------:R-:W-:-:S02]  /*f820*/  FADD R2, R24, R4 ;  /* 0x0000000418027221 */ /* 0x000fc40000000000 */
[----:B------:R-:W2:Y:S01]  /*f830*/  LDL.LU R24, [R1+0x180] ;  /* 0x0001800001187983 */ /* 0x000ea20000300800 */
[C-C-:B------:R-:W-:Y:S01]  /*f840*/  FADD R4, R13.reuse, R17.reuse ;  /* 0x000000110d047221 */ /* 0x140fe20000000000 */
[----:B------:R-:W-:Y:S01]  /*f850*/  FADD R17, R13, -R17 ;  /* 0x800000110d117221 */ /* 0x000fe20000000000 */
[C-C-:B------:R-:W-:Y:S01]  /*f860*/  FADD R13, R18.reuse, R19.reuse ;  /* 0x00000013120d7221 */ /* 0x140fe20000000000 */
[----:B------:R-:W-:Y:S01]  /*f870*/  FADD R18, R18, -R19 ;  /* 0x8000001312127221 */ /* 0x000fe20000000000 */
[----:B------:R-:W-:Y:S02]  /*f880*/  FADD R19, R23, -R15 ;  /* 0x8000000f17137221 */ /* 0x000fe40000000000 */
[----:B------:R-:W2:Y:S01]  /*f890*/  LDL.LU R23, [R1+0x18c] ;  /* 0x00018c0001177983 */ /* 0x000ea20000300800 */
[C-C-:B------:R-:W-:Y:S01]  /*f8a0*/  FFMA R49, R18.reuse, -0.70710676908493041992, R54.reuse ;  /* 0xbf3504f312317823 */ /* 0x140fe20000000036 */
[----:B------:R-:W-:Y:S02]  /*f8b0*/  FFMA R54, R18, 0.70710676908493041992, R54 ;  /* 0x3f3504f312367823 */ /* 0x000fe40000000036 */
[----:B------:R-:W2:Y:S01]  /*f8c0*/  LDS R18, [R51+0x4] ;  /* 0x0000040033127984 */ /* 0x000ea20000000800 */
[--C-:B------:R-:W-:Y:S01]  /*f8d0*/  FADD R8, R29, -R30.reuse ;  /* 0x8000001e1d087221 */ /* 0x100fe20000000000 */
[C-C-:B------:R-:W-:Y:S01]  /*f8e0*/  FFMA R43, R17.reuse, -0.70710676908493041992, R45.reuse ;  /* 0xbf3504f3112b7823 */ /* 0x140fe2000000002d */
[----:B------:R-:W-:Y:S01]  /*f8f0*/  FFMA R45, R17, 0.70710676908493041992, R45 ;  /* 0x3f3504f3112d7823 */ /* 0x000fe2000000002d */
[----:B------:R-:W-:Y:S01]  /*f900*/  FADD R38, R29, R30 ;  /* 0x0000001e1d267221 */ /* 0x000fe20000000000 */
[C-C-:B------:R-:W-:Y:S01]  /*f910*/  FADD R17, R8.reuse, -R3.reuse ;  /* 0x8000000308117221 */ /* 0x140fe20000000000 */
[C-C-:B------:R-:W-:Y:S01]  /*f920*/  FADD R52, R21.reuse, R56.reuse ;  /* 0x0000003815347221 */ /* 0x140fe20000000000 */
[----:B------:R-:W-:Y:S01]  /*f930*/  FADD R8, R8, R3 ;  /* 0x0000000308087221 */ /* 0x000fe20000000000 */
[----:B------:R-:W-:Y:S01]  /*f940*/  FADD R56, -R21, R56 ;  /* 0x0000003815387221 */ /* 0x000fe20000000100 */
[----:B------:R-:W-:Y:S01]  /*f950*/  FADD R10, R11, -R10 ;  /* 0x8000000a0b0a7221 */ /* 0x000fe20000000000 */
[----:B------:R-:W-:Y:S01]  /*f960*/  FADD R47, -R7, R47 ;  /* 0x0000002f072f7221 */ /* 0x000fe20000000100 */
[----:B------:R-:W-:Y:S01]  /*f970*/  FFMA R11, R4, 0.70710676908493041992, R19 ;  /* 0x3f3504f3040b7823 */ /* 0x000fe20000000013 */
[----:B------:R-:W-:Y:S01]  /*f980*/  FADD R61, R12, -R61 ;  /* 0x8000003d0c3d7221 */ /* 0x000fe20000000000 */
[----:B------:R-:W2:Y:S01]  /*f990*/  LDL.LU R29, [R1+0x19c] ;  /* 0x00019c00011d7983 */ /* 0x000ea20000300800 */
[----:B------:R-:W-:Y:S01]  /*f9a0*/  FFMA R46, R47, -0.41421356797218322754, R10 ;  /* 0xbed413cd2f2e7823 */ /* 0x000fe2000000000a */
[----:B------:R-:W-:Y:S01]  /*f9b0*/  FFMA R44, R45, -0.19891236722469329834, R11 ;  /* 0xbe4bafaf2d2c7823 */ /* 0x000fe2000000000b */
[----:B------:R-:W-:Y:S01]  /*f9c0*/  FFMA R45, R11, 0.19891236722469329834, R45 ;  /* 0x3e4bafaf0b2d7823 */ /* 0x000fe2000000002d */
[----:B------:R-:W-:Y:S01]  /*f9d0*/  FFMA R47, R10, 0.41421356797218322754, R47 ;  /* 0x3ed413cd0a2f7823 */ /* 0x000fe2000000002f */
[C---:B------:R-:W-:Y:S01]  /*f9e0*/  FADD R35, -R31.reuse, R32 ;  /* 0x000000201f237221 */ /* 0x040fe20000000100 */
[C---:B------:R-:W-:Y:S01]  /*f9f0*/  FADD R60, R2.reuse, R38 ;  /* 0x00000026023c7221 */ /* 0x040fe20000000000 */
[----:B------:R-:W-:Y:S01]  /*fa00*/  FADD R7, R31, R32 ;  /* 0x000000201f077221 */ /* 0x000fe20000000000 */
[----:B------:R-:W-:Y:S01]  /*fa10*/  FADD R38, -R2, R38 ;  /* 0x0000002602267221 */ /* 0x000fe20000000100 */
[C-C-:B------:R-:W-:Y:S01]  /*fa20*/  FFMA R58, R17.reuse, -0.70710676908493041992, R35.reuse ;  /* 0xbf3504f3113a7823 */ /* 0x140fe20000000023 */
[----:B------:R-:W-:Y:S01]  /*fa30*/  FFMA R35, R17, 0.70710676908493041992, R35 ;  /* 0x3f3504f311237823 */ /* 0x000fe20000000023 */
[C-C-:B---3--:R-:W-:Y:S01]  /*fa40*/  FADD R3, R22.reuse, -R26.reuse ;  /* 0x8000001a16037221 */ /* 0x148fe20000000000 */
[----:B------:R-:W-:Y:S01]  /*fa50*/  FADD R30, R22, R26 ;  /* 0x0000001a161e7221 */ /* 0x000fe20000000000 */
[C-C-:B----4-:R-:W-:Y:S01]  /*fa60*/  FADD R22, R25.reuse, -R5.reuse ;  /* 0x8000000519167221 */ /* 0x150fe20000000000 */
[----:B------:R-:W-:-:S02]  /*fa70*/  FADD R21, R25, R5 ;  /* 0x0000000519157221 */ /* 0x000fc40000000000 */
[----:B------:R-:W0:Y:S01]  /*fa80*/  LDS R5, [R51+0x8] ;  /* 0x0000080033057984 */ /* 0x000e220000000800 */
[C-C-:B--2---:R-:W-:Y:S01]  /*fa90*/  FADD R12, R24.reuse, -R18.reuse ;  /* 0x80000012180c7221 */ /* 0x144fe20000000000 */
[----:B------:R-:W-:-:S03]  /*faa0*/  FADD R18, R24, R18 ;  /* 0x0000001218127221 */ /* 0x000fc60000000000 */
[----:B------:R-:W-:Y:S01]  /*fab0*/  FFMA R11, R13, -0.70710676908493041992, R12 ;  /* 0xbf3504f30d0b7823 */ /* 0x000fe2000000000c */
[----:B------:R-:W-:-:S03]  /*fac0*/  FADD R10, R18, R9 ;  /* 0x00000009120a7221 */ /* 0x000fc60000000000 */
[----:B------:R-:W-:Y:S01]  /*fad0*/  FFMA R48, R49, 0.66817861795425415039, R11 ;  /* 0x3f2b0dc131307823 */ /* 0x000fe2000000000b */
[C-C-:B------:R-:W-:Y:S01]  /*fae0*/  FADD R50, R10.reuse, -R52.reuse ;  /* 0x800000340a327221 */ /* 0x140fe20000000000 */
[----:B------:R-:W-:Y:S01]  /*faf0*/  FFMA R49, R11, -0.66817861795425415039, R49 ;  /* 0xbf2b0dc10b317823 */ /* 0x000fe20000000031 */
[----:B------:R-:W-:Y:S01]  /*fb00*/  FADD R52, R10, R52 ;  /* 0x000000340a347221 */ /* 0x000fe20000000000 */
[C-C-:B------:R-:W-:Y:S01]  /*fb10*/  FADD R17, -R27.reuse, R28.reuse ;  /* 0x0000001c1b117221 */ /* 0x140fe20000000100 */
[----:B------:R-:W-:Y:S01]  /*fb20*/  FADD R2, R27, R28 ;  /* 0x0000001c1b027221 */ /* 0x000fe20000000000 */
[C-C-:B0-----:R-:W-:Y:S01]  /*fb30*/  FADD R11, R23.reuse, -R5.reuse ;  /* 0x80000005170b7221 */ /* 0x141fe20000000000 */
        /* <DEDUP_REMOVED lines=9> */
[----:B------:R-:W-:Y:S01]  /*fbd0*/  FADD R9, R18, -R9 ;  /* 0x8000000912097221 */ /* 0x000fe20000000000 */
[----:B------:R-:W-:Y:S01]  /*fbe0*/  FADD R5, R10, R7 ;  /* 0x000000070a057221 */ /* 0x000fe20000000000 */
[----:B------:R-:W-:Y:S01]  /*fbf0*/  FADD R42, R21, R30 ;  /* 0x0000001e152a7221 */ /* 0x000fe20000000000 */
[C-C-:B------:R-:W-:Y:S01]  /*fc00*/  FFMA R40, R15.reuse, -0.70710676908493041992, R17.reuse ;  /* 0xbf3504f30f287823 */ /* 0x140fe20000000011 */
[----:B------:R-:W-:Y:S01]  /*fc10*/  FFMA R17, R15, 0.70710676908493041992, R17 ;  /* 0x3f3504f30f117823 */ /* 0x000fe20000000011 */
[----:B------:R-:W-:Y:S01]  /*fc20*/  FFMA R15, R4, -0.70710676908493041992, R19 ;  /* 0xbf3504f3040f7823 */ /* 0x000fe20000000013 */
[----:B------:R-:W3:Y:S04]  /*fc30*/  LDL.LU R14, [R1+0x1b4] ;  /* 0x0001b400010e7983 */ /* 0x000ee80000300800 */
[----:B------:R-:W0:Y:S01]  /*fc40*/  LDS R4, [R51+0xc] ;  /* 0x00000c0033047984 */ /* 0x000e220000000800 */
[----:B------:R-:W-:Y:S01]  /*fc50*/  FFMA R19, R43, 0.66817861795425415039, R15 ;  /* 0x3f2b0dc12b137823 */ /* 0x000fe2000000000f */
[----:B------:R-:W-:-:S02]  /*fc60*/  FFMA R43, R15, -0.66817861795425415039, R43 ;  /* 0xbf2b0dc10f2b7823 */ /* 0x000fc4000000002b */
[----:B------:R-:W2:Y:S01]  /*fc70*/  LDS R15, [R51+0x10] ;  /* 0x00001000330f7984 */ /* 0x000ea20000000800 */
[----:B------:R-:W-:Y:S01]  /*fc80*/  FFMA R55, R56, -0.41421356797218322754, R9 ;  /* 0xbed413cd38377823 */ /* 0x000fe20000000009 */
[----:B------:R-:W-:Y:S01]  /*fc90*/  FFMA R56, R9, 0.41421356797218322754, R56 ;  /* 0x3ed413cd09387823 */ /* 0x000fe20000000038 */
[C-C-:B------:R-:W-:Y:S01]  /*fca0*/  FFMA R9, R8.reuse, -0.70710676908493041992, R11.reuse ;  /* 0xbf3504f308097823 */ /* 0x140fe2000000000b */
[----:B------:R-:W-:Y:S01]  /*fcb0*/  FFMA R8, R8, 0.70710676908493041992, R11 ;  /* 0x3f3504f308087823 */ /* 0x000fe2000000000b */
[C-C-:B------:R-:W-:Y:S01]  /*fcc0*/  FADD R59, R5.reuse, -R60.reuse ;  /* 0x8000003c053b7221 */ /* 0x140fe20000000000 */
[----:B------:R-:W-:Y:S01]  /*fcd0*/  FADD R60, R5, R60 ;  /* 0x0000003c053c7221 */ /* 0x000fe20000000000 */
[----:B------:R-:W-:Y:S01]  /*fce0*/  FADD R7, R10, -R7 ;  /* 0x800000070a077221 */ /* 0x000fe20000000000 */
[----:B------:R-:W-:Y:S01]  /*fcf0*/  FFMA R18, R35, -0.19891236722469329834, R8 ;  /* 0xbe4bafaf23127823 */ /* 0x000fe20000000008 */
[----:B------:R-:W-:Y:S01]  /*fd00*/  FFMA R35, R8, 0.19891236722469329834, R35 ;  /* 0x3e4bafaf08237823 */ /* 0x000fe20000000023 */
[----:B------:R-:W-:Y:S01]  /*fd10*/  FADD R3, R3, R22 ;  /* 0x0000001603037221 */ /* 0x000fe20000000000 */
[----:B------:R-:W-:Y:S01]  /*fd20*/  FADD R30, -R21, R30 ;  /* 0x0000001e151e7221 */ /* 0x000fe20000000100 */
[----:B------:R-:W-:Y:S01]  /*fd30*/  FFMA R37, R38, -0.41421356797218322754, R7 ;  /* 0xbed413cd26257823 */ /* 0x000fe20000000007 */
[----:B------:R-:W-:Y:S01]  /*fd40*/  FFMA R38, R7, 0.41421356797218322754, R38 ;  /* 0x3ed413cd07267823 */ /* 0x000fe20000000026 */
[----:B------:R-:W-:Y:S01]  /*fd50*/  FFMA R57, R58, 0.66817861795425415039, R9 ;  /* 0x3f2b0dc13a397823 */ /* 0x000fe20000000009 */
[----:B------:R-:W-:Y:S01]  /*fd60*/  FFMA R58, R9, -0.66817861795425415039, R58 ;  /* 0xbf2b0dc1093a7823 */ /* 0x000fe2000000003a */
[----:B------:R-:W3:Y:S01]  /*fd70*/  LDL.LU R16, [R1+0xf0] ;  /* 0x0000f00001107983 */ /* 0x000ee20000300800 */
[C-C-:B0-----:R-:W-:Y:S01]  /*fd80*/  FADD R5, R29.reuse, R4.reuse ;  /* 0x000000041d057221 */ /* 0x141fe20000000000 */
[----:B------:R-:W-:-:S03]  /*fd90*/  FADD R8, R29, -R4 ;  /* 0x800000041d087221 */ /* 0x000fc60000000000 */
[C-C-:B------:R-:W-:Y:S01]  /*fda0*/  FADD R4, R5.reuse, R2.reuse ;  /* 0x0000000205047221 */ /* 0x140fe20000000000 */
[----:B------:R-:W-:Y:S01]  /*fdb0*/  FADD R2, R5, -R2 ;  /* 0x8000000205027221 */ /* 0x000fe20000000000 */
[C-C-:B------:R-:W-:Y:S01]  /*fdc0*/  FFMA R7, R3.reuse, -0.70710676908493041992, R8.reuse ;  /* 0xbf3504f303077823 */ /* 0x140fe20000000008 */
[----:B------:R-:W-:Y:S02]  /*fdd0*/  FFMA R3, R3, 0.70710676908493041992, R8 ;  /* 0x3f3504f303037823 */ /* 0x000fe40000000008 */
[----:B------:R-:W-:Y:S01]  /*fde0*/  FFMA R29, R30, -0.41421356797218322754, R2 ;  /* 0xbed413cd1e1d7823 */ /* 0x000fe20000000002 */
[----:B------:R-:W-:Y:S01]  /*fdf0*/  FFMA R30, R2, 0.41421356797218322754, R30 ;  /* 0x3ed413cd021e7823 */ /* 0x000fe2000000001e */
[C-C-:B--2---:R-:W-:Y:S01]  /*fe00*/  FADD R8, R23.reuse, -R15.reuse ;  /* 0x8000000f17087221 */ /* 0x144fe20000000000 */
[----:B------:R-:W-:Y:S02]  /*fe10*/  FADD R15, R23, R15 ;  /* 0x0000000f170f7221 */ /* 0x000fe40000000000 */
[----:B------:R-:W2:Y:S01]  /*fe20*/  LDL.LU R23, [R1+0x11c] ;  /* 0x00011c0001177983 */ /* 0x000ea20000300800 */
[C-C-:B----4-:R-:W-:Y:S01]  /*fe30*/  FADD R9, R26.reuse, -R27.reuse ;  /* 0x8000001b1a097221 */ /* 0x150fe20000000000 */
[----:B------:R-:W-:-:S02]  /*fe40*/  FADD R2, R26, R27 ;  /* 0x0000001b1a027221 */ /* 0x000fc40000000000 */
[----:B------:R-:W4:Y:S04]  /*fe50*/  LDL.LU R27, [R1+0xa8] ;  /* 0x0000a800011b7983 */ /* 0x000f280000300800 */
[----:B------:R-:W4:Y:S01]  /*fe60*/  LDL.LU R26, [R1+0x150] ;  /* 0x00015000011a7983 */ /* 0x000f220000300800 */
[C-C-:B---3--:R-:W-:Y:S01]  /*fe70*/  FADD R10, R24.reuse, -R25.reuse ;  /* 0x80000019180a7221 */ /* 0x148fe20000000000 */
[----:B------:R-:W-:Y:S02]  /*fe80*/  FADD R5, R24, R25 ;  /* 0x0000001918057221 */ /* 0x000fe40000000000 */
[----:B------:R-:W3:Y:S04]  /*fe90*/  LDL.LU R25, [R1+0x9c] ;  /* 0x00009c0001197983 */ /* 0x000ee80000300800 */
[----:B------:R-:W3:Y:S01]  /*fea0*/  LDL.LU R24, [R1+0x188] ;  /* 0x0001880001187983 */ /* 0x000ee20000300800 */
[C-C-:B------:R-:W-:Y:S01]  /*feb0*/  FADD R41, R4.reuse, -R42.reuse ;  /* 0x8000002a04297221 */ /* 0x140fe20000000000 */
[----:B------:R-:W-:Y:S01]  /*fec0*/  FADD R42, R4, R42 ;  /* 0x0000002a042a7221 */ /* 0x000fe20000000000 */
[----:B------:R-:W-:Y:S01]  /*fed0*/  FADD R4, R28, R31 ;  /* 0x0000001f1c047221 */ /* 0x000fe20000000000 */
[----:B------:R-:W-:Y:S01]  /*fee0*/  FFMA R13, R13, 0.70710676908493041992, R12 ;  /* 0x3f3504f30d0d7823 */ /* 0x000fe2000000000c */
[----:B------:R-:W-:Y:S01]  /*fef0*/  FFMA R39, R40, 0.66817861795425415039, R7 ;  /* 0x3f2b0dc128277823 */ /* 0x000fe20000000007 */
[----:B------:R-:W3:Y:S01]  /*ff00*/  LDL.LU R22, [R1+0x104] ;  /* 0x0001040001167983 */ /* 0x000ee20000300800 */
[C-C-:B------:R-:W-:Y:S01]  /*ff10*/  FADD R34, R15.reuse, R4.reuse ;  /* 0x000000040f227221 */ /* 0x140fe20000000000 */
[----:B------:R-:W-:Y:S01]  /*ff20*/  FADD R15, R15, -R4 ;  /* 0x800000040f0f7221 */ /* 0x000fe20000000000 */
[----:B------:R-:W-:Y:S01]  /*ff30*/  FFMA R53, R54, -0.19891236722469329834, R13 ;  /* 0xbe4bafaf36357823 */ /* 0x000fe2000000000d */
[----:B------:R-:W-:Y:S01]  /*ff40*/  FADD R4, R5, R2 ;  /* 0x0000000205047221 */ /* 0x000fe20000000000 */
[----:B------:R-:W-:Y:S01]  /*ff50*/  FFMA R54, R13, 0.19891236722469329834, R54 ;  /* 0x3e4bafaf0d367823 */ /* 0x000fe20000000036 */
[----:B------:R-:W-:Y:S01]  /*ff60*/  FADD R2, -R5, R2 ;  /* 0x0000000205027221 */ /* 0x000fe20000000100 */
[----:B------:R-:W-:Y:S01]  /*ff70*/  FFMA R13, R17, -0.19891236722469329834, R3 ;  /* 0xbe4bafaf110d7823 */ /* 0x000fe20000000003 */
[----:B------:R-:W-:Y:S01]  /*ff80*/  FFMA R17, R3, 0.19891236722469329834, R17 ;  /* 0x3e4bafaf03117823 */ /* 0x000fe20000000011 */
[----:B------:R-:W-:Y:S01]  /*ff90*/  FADD R3, -R28, R31 ;  /* 0x0000001f1c037221 */ /* 0x000fe20000000100 */
[----:B------:R-:W-:Y:S01]  /*ffa0*/  FFMA R28, R2, -0.41421356797218322754, R15 ;  /* 0xbed413cd021c7823 */ /* 0x000fe2000000000f */
[----:B------:R-:W-:Y:S01]  /*ffb0*/  FFMA R15, R15, 0.41421356797218322754, R2 ;  /* 0x3ed413cd0f0f7823 */ /* 0x000fe20000000002 */
[----:B------:R-:W-:Y:S01]  /*ffc0*/  FFMA R40, R7, -0.66817861795425415039, R40 ;  /* 0xbf2b0dc107287823 */ /* 0x000fe20000000028 */
[----:B------:R-:W0:Y:S01]  /*ffd0*/  LDS R2, [R51+0x14] ;  /* 0x0000140033027984 */ /* 0x000e220000000800 */
[C-C-:B------:R-:W-:Y:S01]  /*ffe0*/  FADD R7, R9.reuse, R10.reuse ;  /* 0x0000000a09077221 */ /* 0x140fe20000000000 */
[----:B------:R-:W-:-:S02]  /*fff0*/  FADD R9, R9, -R10 ;  /* 0x8000000a09097221 */ /* 0x000fc40000000000 */
[----:B------:R-:W3:Y:S01]  /*10000*/  LDL.LU R36, [R1+0x134] ;  /* 0x0001340001247983 */ /* 0x000ee20000300800 */
[C-C-:B------:R-:W-:Y:S01]  /*10010*/  FFMA R32, R7.reuse, -0.70710676908493041992, R8.reuse ;  /* 0xbf3504f307207823 */ /* 0x140fe20000000008 */
[----:B------:R-:W-:Y:S01]  /*10020*/  FFMA R8, R7, 0.70710676908493041992, R8 ;  /* 0x3f3504f307087823 */ /* 0x000fe20000000008 */
[----:B------:R-:W-:Y:S01]  /*10030*/  FFMA R7, R9, -0.70710676908493041992, R3 ;  /* 0xbf3504f309077823 */ /* 0x000fe20000000003 */
[C-C-:B------:R-:W-:Y:S01]  /*10040*/  FADD R33, R34.reuse, -R4.reuse ;  /* 0x8000000422217221 */ /* 0x140fe20000000000 */
[----:B------:R-:W-:Y:S01]  /*10050*/  FADD R34, R34, R4 ;  /* 0x0000000422227221 */ /* 0x000fe20000000000 */
[----:B------:R-:W3:Y:S01]  /*10060*/  LDL.LU R0, [R1+0xe0] ;  /* 0x0000e00001007983 */ /* 0x000ee20000300800 */
[----:B------:R-:W-:Y:S01]  /*10070*/  FFMA R31, R7, 0.66817861795425415039, R32 ;  /* 0x3f2b0dc1071f7823 */ /* 0x000fe20000000020 */
[----:B------:R-:W-:Y:S01]  /*10080*/  FFMA R32, R32, -0.66817861795425415039, R7 ;  /* 0xbf2b0dc120207823 */ /* 0x000fe20000000007 */
        /* <DEDUP_REMOVED lines=13> */
[----:B------:R-:W-:-:S03]  /*10160*/  FADD R9, R24, R25 ;  /* 0x0000001918097221 */ /* 0x000fc60000000000 */
[----:B------:R-:W-:Y:S01]  /*10170*/  FFMA R12, R3, -0.19891236722469329834, R8 ;  /* 0xbe4bafaf030c7823 */ /* 0x000fe20000000008 */
[----:B------:R-:W-:Y:S01]  /*10180*/  FFMA R8, R8, 0.19891236722469329834, R3 ;  /* 0x3e4bafaf08087823 */ /* 0x000fe20000000003 */
[----:B------:R-:W-:Y:S01]  /*10190*/  FADD R3, R26, R27 ;  /* 0x0000001b1a037221 */ /* 0x000fe20000000000 */
[C-C-:B------:R-:W-:Y:S01]  /*101a0*/  FADD R27, R2.reuse, R7.reuse ;  /* 0x00000007021b7221 */ /* 0x140fe20000000000 */
[----:B------:R-:W-:Y:S02]  /*101b0*/  FADD R2, R2, -R7 ;  /* 0x8000000702027221 */ /* 0x000fe40000000000 */
[C-C-:B------:R-:W-:Y:S01]  /*101c0*/  FADD R7, R9.reuse, R3.reuse ;  /* 0x0000000309077221 */ /* 0x140fe20000000000 */
[----:B------:R-:W-:-:S03]  /*101d0*/  FADD R3, -R9, R3 ;  /* 0x0000000309037221 */ /* 0x000fc60000000100 */
[C-C-:B------:R-:W-:Y:S01]  /*101e0*/  FADD R26, R27.reuse, -R7.reuse ;  /* 0x800000071b1a7221 */ /* 0x140fe20000000000 */
[----:B------:R-:W-:Y:S01]  /*101f0*/  FADD R27, R27, R7 ;  /* 0x000000071b1b7221 */ /* 0x000fe20000000000 */
[----:B------:R-:W-:Y:S01]  /*10200*/  FFMA R7, R3, -0.41421356797218322754, R2 ;  /* 0xbed413cd03077823 */ /* 0x000fe20000000002 */
[----:B------:R-:W-:Y:S02]  /*10210*/  FFMA R6, R2, 0.41421356797218322754, R3 ;  /* 0x3ed413cd02067823 */ /* 0x000fe40000000003 */
[----:B------:R-:W3:Y:S01]  /*10220*/  LDS R3, [R51+0x18] ;  /* 0x0000180033037984 */ /* 0x000ee20000000800 */
[C-C-:B------:R-:W-:Y:S01]  /*10230*/  FFMA R25, R10.reuse, -0.70710676908493041992, R4.reuse ;  /* 0xbf3504f30a197823 */ /* 0x140fe20000000004 */
[----:B------:R-:W-:Y:S01]  /*10240*/  FFMA R4, R10, 0.70710676908493041992, R4 ;  /* 0x3f3504f30a047823 */ /* 0x000fe20000000004 */
[C-C-:B------:R-:W-:Y:S01]  /*10250*/  FFMA R10, R11.reuse, -0.70710676908493041992, R5.reuse ;  /* 0xbf3504f30b0a7823 */ /* 0x140fe20000000005 */
[----:B------:R-:W-:Y:S01]  /*10260*/  FFMA R5, R11, 0.70710676908493041992, R5 ;  /* 0x3f3504f30b057823 */ /* 0x000fe20000000005 */
[----:B------:R0:W1:Y:S03]  /*10270*/  LDS R2, [R51+0x1c] ;  /* 0x00001c0033027984 */ /* 0x0000660000000800 */
[----:B------:R-:W-:Y:S01]  /*10280*/  FFMA R11, R5, -0.19891236722469329834, R4 ;  /* 0xbe4bafaf050b7823 */ /* 0x000fe20000000004 */
[----:B------:R-:W-:Y:S01]  /*10290*/  FFMA R20, R4, 0.19891236722469329834, R5 ;  /* 0x3e4bafaf04147823 */ /* 0x000fe20000000005 */
[----:B------:R-:W-:Y:S01]  /*102a0*/  FFMA R24, R10, 0.66817861795425415039, R25 ;  /* 0x3f2b0dc10a187823 */ /* 0x000fe20000000019 */
[----:B------:R-:W-:Y:S01]  /*102b0*/  FFMA R25, R25, -0.66817861795425415039, R10 ;  /* 0xbf2b0dc119197823 */ /* 0x000fe2000000000a */
        /* <DEDUP_REMOVED lines=24> */
[----:B------:R-:W-:Y:S01]  /*10440*/  FFMA R36, R10, -0.19891236722469329834, R5 ;  /* 0xbe4bafaf0a247823 */ /* 0x000fe20000000005 */
[----:B0-----:R-:W-:Y:S02]  /*10450*/  FADD R0, R21, R22 ;  /* 0x0000001615007221 */ /* 0x001fe40000000000 */
[----:B------:R-:W4:Y:S01]  /*10460*/  LDL.LU R21, [R1+0xd0] ;  /* 0x0000d00001157983 */ /* 0x000f220000300800 */
[----:B------:R-:W-:-:S03]  /*10470*/  FFMA R16, R5, 0.19891236722469329834, R10 ;  /* 0x3e4bafaf05107823 */ /* 0x000fc6000000000a */
[----:B------:R0:W-:Y:S04]  /*10480*/  STL [R1+0x8], R14 ;  /* 0x0000080e01007387 */ /* 0x0001e80000100800 */
[----:B------:R-:W4:Y:S04]  /*10490*/  LDL.LU R22, [R1+0x1ac] ;  /* 0x0001ac0001167983 */ /* 0x000f280000300800 */
[----:B------:R1:W-:Y:S01]  /*104a0*/  STL [R1+0x4], R0 ;  /* 0x0000040001007387 */ /* 0x0003e20000100800 */
[----:B0-----:R-:W-:-:S03]  /*104b0*/  FFMA R14, R4, -0.41421356797218322754, R3 ;  /* 0xbed413cd040e7823 */ /* 0x001fc60000000003 */
[----:B------:R-:W3:Y:S04]  /*104c0*/  LDL.LU R5, [R1+0x114] ;  /* 0x0001140001057983 */ /* 0x000ee80000300800 */
[----:B------:R-:W2:Y:S01]  /*104d0*/  LDL.LU R10, [R1+0xec] ;  /* 0x0000ec00010a7983 */ /* 0x000ea20000300800 */
[----:B-1----:R-:W-:-:S03]  /*104e0*/  FFMA R0, R3, 0.41421356797218322754, R4 ;  /* 0x3ed413cd03007823 */ /* 0x002fc60000000004 */
        /* <DEDUP_REMOVED lines=43> */
[----:B------:R-:W-:Y:S04]  /*107a0*/  STL [R1+0x30], R44 ;  /* 0x0000302c01007387 */ /* 0x000fe80000100800 */
[----:B------:R1:W-:Y:S01]  /*107b0*/  STL [R1+0x74], R43 ;  /* 0x0000742b01007387 */ /* 0x0003e20000100800 */
[----:B0-----:R-:W-:Y:S01]  /*107c0*/  FMUL R19, R50, 1.4142135381698608398 ;  /* 0x3fb504f332137820 */ /* 0x001fe20000400000 */
[----:B-1----:R-:W-:-:S04]  /*107d0*/  FMUL R43, R54, 1.9615705013275146484 ;  /* 0x3ffb14be362b7820 */ /* 0x002fc80000400000 */
[----:B------:R0:W-:Y:S01]  /*107e0*/  STL [R1+0x60], R19 ;  /* 0x0000601301007387 */ /* 0x0001e20000100800 */
[----:B------:R-:W-:-:S03]  /*107f0*/  FMUL R44, R59, 1.4142135381698608398 ;  /* 0x3fb504f33b2c7820 */ /* 0x000fc60000400000 */
[----:B------:R1:W-:Y:S01]  /*10800*/  STL [R1+0xb4], R43 ;  /* 0x0000b42b01007387 */ /* 0x0003e20000100800 */
[----:B0-----:R-:W-:Y:S01]  /*10810*/  FMUL R19, R56, 1.8477590084075927734 ;  /* 0x3fec835e38137820 */ /* 0x001fe20000400000 */
[----:B-1----:R-:W-:-:S04]  /*10820*/  FMUL R43, R58, -1.6629391908645629883 ;  /* 0xbfd4db313a2b7820 */ /* 0x002fc80000400000 */
[----:B------:R-:W-:Y:S04]  /*10830*/  STL [R1+0x84], R19 ;  /* 0x0000841301007387 */ /* 0x000fe80000100800 */
[----:B------:R0:W-:Y:S04]  /*10840*/  STL [R1+0x70], R43 ;  /* 0x0000702b01007387 */ /* 0x0001e80000100800 */
[----:B------:R-:W-:Y:S04]  /*10850*/  STL [R1+0x50], R44 ;  /* 0x0000502c01007387 */ /* 0x000fe80000100800 */
[----:B------:R1:W-:Y:S01]  /*10860*/  STL [R1+0xd0], R35 ;  /* 0x0000d02301007387 */ /* 0x0003e20000100800 */
[----:B0-----:R-:W-:Y:S01]  /*10870*/  FMUL R43, R18, 1.9615705013275146484 ;  /* 0x3ffb14be122b7820 */ /* 0x001fe20000400000 */
[----:B------:R-:W-:Y:S01]  /*10880*/  FMUL R18, R38, 1.8477590084075927734 ;  /* 0x3fec835e26127820 */ /* 0x000fe20000400000 */
[----:B------:R-:W-:Y:S01]  /*10890*/  FMUL R61, R46, 1.8477590084075927734 ;  /* 0x3fec835e2e3d7820 */ /* 0x000fe20000400000 */
[----:B-1----:R-:W-:-:S03]  /*108a0*/  FMUL R35, R40, -1.6629391908645629883 ;  /* 0xbfd4db3128237820 */ /* 0x002fc60000400000 */
[----:B------:R-:W-:Y:S04]  /*108b0*/  STL [R1+0x88], R18 ;  /* 0x0000881201007387 */ /* 0x000fe80000100800 */
        /* <DEDUP_REMOVED lines=18> */
[----:B------:R1:W-:Y:S01]  /*109e0*/  STL [R1+0xf4], R25 ;  /* 0x0000f41901007387 */ /* 0x0003e20000100800 */
[----:B0-----:R-:W-:-:S03]  /*109f0*/  FMUL R24, R6, 1.8477590084075927734 ;  /* 0x3fec835e06187820 */ /* 0x001fc60000400000 */
[----:B------:R-:W4:Y:S01]  /*10a00*/  LDL.LU R6, [R1+0x258] ;  /* 0x0002580001067983 */ /* 0x000f220000300800 */
[----:B------:R-:W-:Y:S01]  /*10a10*/  FMUL R3, R3, 1.9615705013275146484 ;  /* 0x3ffb14be03037820 */ /* 0x000fe20000400000 */
[----:B------:R-:W-:Y:S02]  /*10a20*/  FMUL R2, R2, 1.8477590084075927734 ;  /* 0x3fec835e02027820 */ /* 0x000fe40000400000 */
[----:B------:R-:W-:Y:S04]  /*10a30*/  STL [R1+0xa0], R24 ;  /* 0x0000a01801007387 */ /* 0x000fe80000100800 */
[----:B------:R-:W-:Y:S01]  /*10a40*/  STL [R1+0xfc], R3 ;  /* 0x0000fc0301007387 */ /* 0x000fe20000100800 */
[----:B-1----:R-:W-:-:S03]  /*10a50*/  FMUL R25, R36, 1.9615705013275146484 ;  /* 0x3ffb14be24197820 */ /* 0x002fc60000400000 */
[----:B------:R0:W-:Y:S01]  /*10a60*/  STL [R1+0xa8], R2 ;  /* 0x0000a80201007387 */ /* 0x0001e20000100800 */
[----:B------:R-:W-:Y:S01]  /*10a70*/  FMUL R32, R5, 1.6629391908645629883 ;  /* 0x3fd4db3105207820 */ /* 0x000fe20000400000 */
[----:B------:R-:W-:Y:S02]  /*10a80*/  FMUL R5, R14, 1.8477590084075927734 ;  /* 0x3fec835e0e057820 */ /* 0x000fe40000400000 */
[----:B------:R1:W5:Y:S01]  /*10a90*/  LDL.LU R36, [R1+0x254] ;  /* 0x0002540001247983 */ /* 0x0003620000300800 */
[----:B0-----:R-:W-:-:S03]  /*10aa0*/  FMUL R2, R16, 1.9615705013275146484 ;  /* 0x3ffb14be10027820 */ /* 0x001fc60000400000 */
[----:B------:R1:W5:Y:S04]  /*10ab0*/  LDL.LU R16, [R1+0x250] ;  /* 0x0002500001107983 */ /* 0x0003680000300800 */
[----:B------:R1:W5:Y:S04]  /*10ac0*/  LDL.LU R14, [R1+0x24c] ;  /* 0x00024c00010e7983 */ /* 0x0003680000300800 */
[----:B------:R0:W-:Y:S02]  /*10ad0*/  STL [R1+0xec], R2 ;  /* 0x0000ec0201007387 */ /* 0x0001e40000100800 */
[----:B0-----:R-:W-:-:S02]  /*10ae0*/  FMUL R2, R0, 1.8477590084075927734 ;  /* 0x3fec835e00027820 */ /* 0x001fc40000400000 */
[----:B------:R1:W5:Y:S04]  /*10af0*/  LDL.LU R0, [R1+0x248] ;  /* 0x0002480001007983 */ /* 0x0003680000300800 */
[----:B------:R1:W-:Y:S01]  /*10b00*/  STL [R1+0x20], R2 ;  /* 0x0000200201007387 */ /* 0x0003e20000100800 */
[----:B------:R-:W-:Y:S01]  /*10b10*/  BSSY.RECONVERGENT B2, `(.L_x_9492) ;  /* 0x0000023000027945 */ /* 0x000fe20003800200 */
[----:B------:R-:W-:Y:S01]  /*10b20*/  FMUL R49, R39, 1.6629391908645629883 ;  /* 0x3fd4db3127317820 */ /* 0x000fe20000400000 */
[----:B------:R-:W-:Y:S01]  /*10b30*/  FMUL R58, R41, 1.4142135381698608398 ;  /* 0x3fb504f3293a7820 */ /* 0x000fe20000400000 */
[----:B------:R-:W-:Y:S01]  /*10b40*/  FMUL R59, R10, -1.6629391908645629883 ;  /* 0xbfd4db310a3b7820 */ /* 0x000fe20000400000 */
[----:B------:R-:W-:Y:S01]  /*10b50*/  FMUL R48, R21, 1.4142135381698608398 ;  /* 0x3fb504f315307820 */ /* 0x000fe20000400000 */
[----:B------:R-:W-:Y:S01]  /*10b60*/  FMUL R52, R52, 1.4142135381698608398 ;  /* 0x3fb504f334347820 */ /* 0x000fe20000400000 */
[----:B------:R-:W-:Y:S01]  /*10b70*/  FMUL R53, R53, 1.9615705013275146484 ;  /* 0x3ffb14be35357820 */ /* 0x000fe20000400000 */
[----:B------:R-:W-:Y:S01]  /*10b80*/  FMUL R55, R55, 1.8477590084075927734 ;  /* 0x3fec835e37377820 */ /* 0x000fe20000400000 */
[----:B------:R-:W-:Y:S01]  /*10b90*/  FMUL R57, R57, 1.6629391908645629883 ;  /* 0x3fd4db3139397820 */ /* 0x000fe20000400000 */
[----:B------:R-:W-:Y:S01]  /*10ba0*/  FMUL R19, R60, 1.4142135381698608398 ;  /* 0x3fb504f33c137820 */ /* 0x000fe20000400000 */
[----:B------:R-:W-:Y:S01]  /*10bb0*/  FMUL R47, R37, 1.8477590084075927734 ;  /* 0x3fec835e252f7820 */ /* 0x000fe20000400000 */
        /* <DEDUP_REMOVED lines=13> */
[----:B------:R-:W-:Y:S01]  /*10c90*/  FMUL R4, R4, 1.8477590084075927734 ;  /* 0x3fec835e04047820 */ /* 0x000fe20000400000 */
[----:B------:R-:W-:Y:S01]  /*10ca0*/  FMUL R9, R9, 1.6629391908645629883 ;  /* 0x3fd4db3109097820 */ /* 0x000fe20000400000 */
[----:B--2---:R-:W-:Y:S01]  /*10cb0*/  FMUL R56, R46, -1.6629391908645629883 ;  /* 0xbfd4db312e387820 */ /* 0x004fe20000400000 */
[----:B---3--:R-:W-:Y:S01]  /*10cc0*/  FMUL R39, R45, 1.4142135381698608398 ;  /* 0x3fb504f32d277820 */ /* 0x008fe20000400000 */
[----:B----4-:R-:W-:Y:S01]  /*10cd0*/  FMUL R21, R44, 1.4142135381698608398 ;  /* 0x3fb504f32c157820 */ /* 0x010fe20000400000 */
[----:B------:R-:W0:Y:S02]  /*10ce0*/  FCHK P0, R6, R20 ;  /* 0x0000001406007302 */ /* 0x000e240000000000 */
[----:B01----:R-:W-:Y:S05]  /*10cf0*/  @!P0 BRA `(.L_x_9493) ;  /* 0x0000000000108947 */ /* 0x003fea0003800000 */
[----:B------:R-:W-:Y:S02]  /*10d00*/  MOV R3, R6 ;  /* 0x0000000600037202 */ /* 0x000fe40000000f00 */
[----:B------:R-:W-:Y:S02]  /*10d10*/  MOV R2, R20 ;  /* 0x0000001400027202 */ /* 0x000fe40000000f00 */
[----:B------:R-:W-:-:S07]  /*10d20*/  MOV R33, 0x10d40 ;  /* 0x00010d4000217802 */ /* 0x000fce0000000f00 */
[----:B-----5:R-:W-:Y:S05]  /*10d30*/  CALL.REL.NOINC `($__internal_8_$__cuda_sm3x_div_rn_noftz_f32_slowpath) ;  /* 0x000002dc002c7944 */ /* 0x020fea0003c00000 */
.L_x_9493:
[----:B------:R-:W-:Y:S05]  /*10d40*/  BSYNC.RECONVERGENT B2 ;  /* 0x0000000000027941 */ /* 0x000fea0003800200 */
.L_x_9492:
        /* <DEDUP_REMOVED lines=17> */
[----:B------:R-:W-:-:S07]  /*10e60*/  MOV R33, 0x10e80 ;  /* 0x00010e8000217802 */ /* 0x000fce0000000f00 */
[----:B------:R-:W-:Y:S05]  /*10e70*/  CALL.REL.NOINC `($__internal_8_$__cuda_sm3x_div_rn_noftz_f32_slowpath) ;  /* 0x000002d800dc7944 */ /* 0x000fea0003c00000 */
[----:B------:R-:W-:-:S07]  /*10e80*/  MOV R20, R36 ;  /* 0x0000002400147202 */ /* 0x000fce0000000f00 */
.L_x_9495:
[----:B------:R-:W-:Y:S05]  /*10e90*/  BSYNC.RECONVERGENT B2 ;  /* 0x0000000000027941 */ /* 0x000fea0003800200 */
.L_x_9494:
        /* <DEDUP_REMOVED lines=8> */
[----:B0-----:R-:W-:-:S04]  /*10f20*/  FFMA R19, -R2, R36, 1 ;  /* 0x3f80000002137423 */ /* 0x001fc80000000124 */
[----:B------:R-:W-:-:S04]  /*10f30*/  FFMA R36, R36, R19, R36 ;  /* 0x0000001324247223 */ /* 0x000fc80000000024 */
[----:B------:R-:W-:Y:S01]  /*10f40*/  FFMA R19, R3, R36, RZ ;  /* 0x0000002403137223 */ /* 0x000fe200000000ff */
[----:B--2---:R-:W-:-:S03]  /*10f50*/  FMUL R35, R23, R20 ;  /* 0x0000001417237220 */ /* 0x004fc60000400000 */
[----:B------:R-:W-:-:S04]  /*10f60*/  FFMA R20, -R2, R19, R3 ;  /* 0x0000001302147223 */ /* 0x000fc80000000103 */
[----:B------:R-:W-:Y:S01]  /*10f70*/  FFMA R36, R36, R20, R19 ;  /* 0x0000001424247223 */ /* 0x000fe20000000013 */
[----:B-1----:R-:W-:Y:S06]  /*10f80*/  @!P0 BRA `(.L_x_9497) ;  /* 0x0000000000088947 */ /* 0x002fec0003800000 */
[----:B------:R-:W-:-:S07]  /*10f90*/  MOV R33, 0x10fb0 ;  /* 0x00010fb000217802 */ /* 0x000fce0000000f00 */
[----:B------:R-:W-:Y:S05]  /*10fa0*/  CALL.REL.NOINC `($__internal_8_$__cuda_sm3x_div_rn_noftz_f32_slowpath) ;  /* 0x000002d800907944 */ /* 0x000fea0003c00000 */
.L_x_9497:
[----:B------:R-:W-:Y:S05]  /*10fb0*/  BSYNC.RECONVERGENT B2 ;  /* 0x0000000000027941 */ /* 0x000fea0003800200 */
.L_x_9496:
[----:B------:R-:W2:Y:S01]  /*10fc0*/  LDL.LU R19, [R1+0x68] ;  /* 0x0000680001137983 */ /* 0x000ea20000300800 */
[----:B------:R-:W0:Y:S01]  /*10fd0*/  LDC R2, c[0x0][0x39c] ;  /* 0x0000e700ff027b82 */ /* 0x000e220000000800 */
[----:B------:R-:W-:Y:S01]  /*10fe0*/  FMUL R3, R18, R18 ;  /* 0x0000001212037220 */ /* 0x000fe20000400000 */
[----:B------:R-:W-:Y:S01]  /*10ff0*/  BSSY.RECONVERGENT B2, `(.L_x_9498) ;  /* 0x0000010000027945 */ /* 0x000fe20003800200 */
[----:B------:R-:W-:Y:S02]  /*11000*/  FFMA R6, R36, R36, R6 ;  /* 0x0000002424067223 */ /* 0x000fe40000000006 */
        /* <DEDUP_REMOVED lines=12> */
[----:B------:R-:W-:Y:S05]  /*110d0*/  CALL.REL.NOINC `($__internal_8_$__cuda_sm3x_div_rn_noftz_f32_slowpath) ;  /* 0x000002d800447944 */ /* 0x000fea0003c00000 */
[----:B------:R-:W-:-:S07]  /*110e0*/  MOV R18, R36 ;  /* 0x0000002400127202 */ /* 0x000fce0000000f00 */
.L_x_9499:
[----:B------:R-:W-:Y:S05]  /*110f0*/  BSYNC.RECONVERGENT B2 ;  /* 0x0000000000027941 */ /* 0x000fea0003800200 */
.L_x_9498:
        /* <DEDUP_REMOVED lines=19> */
.L_x_9501:
[----:B------:R-:W-:Y:S05]  /*11230*/  BSYNC.RECONVERGENT B2 ;  /* 0x0000000000027941 */ /* 0x000fea0003800200 */
.L_x_9500:
        /* <DEDUP_REMOVED lines=20> */
.L_x_9503:
[----:B------:R-:W-:Y:S05]  /*11380*/  BSYNC.RECONVERGENT B2 ;  /* 0x0000000000027941 */ /* 0x000fea0003800200 */
.L_x_9502:
        /* <DEDUP_REMOVED lines=16> */
[----:B------:R-:W-:Y:S05]  /*11490*/  CALL.REL.NOINC `($__internal_8_$__cuda_sm3x_div_rn_noftz_f32_slowpath) ;  /* 0x000002d400547944 */ /* 0x000fea0003c00000 */
[----:B------:R-:W-:-:S07]  /*114a0*/  MOV R15, R36 ;  /* 0x00000024000f7202 */ /* 0x000fce0000000f00 */
.L_x_9505:
[----:B------:R-:W-:Y:S05]  /*114b0*/  BSYNC.RECONVERGENT B2 ;  /* 0x0000000000027941 */ /* 0x000fea0003800200 */
.L_x_9504:
        /* <DEDUP_REMOVED lines=18> */
.L_x_9507:
[----:B------:R-:W-:Y:S05]  /*115e0*/  BSYNC.RECONVERGENT B2 ;  /* 0x0000000000027941 */ /* 0x000fea0003800200 */
.L_x_9506:
        /* <DEDUP_REMOVED lines=17> */
.L_x_9509:
[----:B------:R-:W-:Y:S05]  /*11700*/  BSYNC.RECONVERGENT B2 ;  /* 0x0000000000027941 */ /* 0x000fea0003800200 */
.L_x_9508:
        /* <DEDUP_REMOVED lines=18> */
.L_x_9511:
[----:B------:R-:W-:Y:S05]  /*11830*/  BSYNC.RECONVERGENT B2 ;  /* 0x0000000000027941 */ /* 0x000fea0003800200 */
.L_x_9510:
        /* <DEDUP_REMOVED lines=17> */
.L_x_9513:
[----:B------:R-:W-:Y:S05]  /*11950*/  BSYNC.RECONVERGENT B2 ;  /* 0x0000000000027941 */ /* 0x000fea0003800200 */
.L_x_9512:
        /* <DEDUP_REMOVED lines=18> */
.L_x_9515:
[----:B------:R-:W-:Y:S05]  /*11a80*/  BSYNC.RECONVERGENT B2 ;  /* 0x0000000000027941 */ /* 0x000fea0003800200 */
.L_x_9514:
        /* <DEDUP_REMOVED lines=19> */
.L_x_9517:
[----:B------:R-:W-:Y:S05]  /*11bc0*/  BSYNC.RECONVERGENT B2 ;  /* 0x0000000000027941 */ /* 0x000fea0003800200 */
.L_x_9516:
        /* <DEDUP_REMOVED lines=20> */
.L_x_9519:
[----:B------:R-:W-:Y:S05]  /*11d10*/  BSYNC.RECONVERGENT B2 ;  /* 0x0000000000027941 */ /* 0x000fea0003800200 */
.L_x_9518:
        /* <DEDUP_REMOVED lines=18> */
.L_x_9521:
[----:B------:R-:W-:Y:S05]  /*11e40*/  BSYNC.RECONVERGENT B2 ;  /* 0x0000000000027941 */ /* 0x000fea0003800200 */
.L_x_9520:
        /* <DEDUP_REMOVED lines=18> */
.L_x_9523:
[----:B------:R-:W-:Y:S05]  /*11f70*/  BSYNC.RECONVERGENT B2 ;  /* 0x0000000000027941 */ /* 0x000fea0003800200 */
.L_x_9522:
[----:B------:R-:W2:Y:S01]  /*11f80*/  LDL.LU R2, [R1+0x28] ;  /* 0x0000280001027983 */ /* 0x000ea20000300800 */
[----:B------:R-:W-:Y:S01]  /*11f90*/  FMUL R3, R61, R61 ;  /* 0x0000003d3d037220 */ /* 0x000fe20000400000 */
[----:B------:R-:W-:Y:S01]  /*11fa0*/  BSSY.RECONVERGENT B2, `(.L_x_9524) ;  /* 0x0000010000027945 */ /* 0x000fe20003800200 */
[-C--:B------:R-:W-:Y:S01]  /*11fb0*/  FFMA R6, R36, R36.reuse, R6 ;  /* 0x0000002424067223 */ /* 0x080fe20000000006 */
        /* <DEDUP_REMOVED lines=14> */
.L_x_9525:
[----:B------:R-:W-:Y:S05]  /*120a0*/  BSYNC.RECONVERGENT B2 ;  /* 0x0000000000027941 */ /* 0x000fea0003800200 */
.L_x_9524:
        /* <DEDUP_REMOVED lines=18> */
.L_x_9527:
[----:B------:R-:W-:Y:S05]  /*121d0*/  BSYNC.RECONVERGENT B2 ;  /* 0x0000000000027941 */ /* 0x000fea0003800200 */
.L_x_9526:
        /* <DEDUP_REMOVED lines=18> */
.L_x_9529:
[----:B------:R-:W-:Y:S05]  /*12300*/  BSYNC.RECONVERGENT B2 ;  /* 0x0000000000027941 */ /* 0x000fea0003800200 */
.L_x_9528:
        /* <DEDUP_REMOVED lines=19> */
.L_x_9531:
[----:B------:R-:W-:Y:S05]  /*12440*/  BSYNC.RECONVERGENT B2 ;  /* 0x0000000000027941 */ /* 0x000fea0003800200 */
.L_x_9530:
        /* <DEDUP_REMOVED lines=19> */
.L_x_9533:
[----:B------:R-:W-:Y:S05]  /*12580*/  BSYNC.RECONVERGENT B2 ;  /* 0x0000000000027941 */ /* 0x000fea0003800200 */
.L_x_9532:
        /* <DEDUP_REMOVED lines=19> */
[----:B------:R-:W-:Y:S05]  /*126c0*/  CALL.REL.NOINC `($__internal_8_$__cuda_sm3x_div_rn_noftz_f32_slowpath) ;  /* 0x000002c000c87944 */ /* 0x000fea0003c00000 */
.L_x_9535:
[----:B------:R-:W-:Y:S05]  /*126d0*/  BSYNC.RECONVERGENT B2 ;  /* 0x0000000000027941 */ /* 0x000fea0003800200 */
.L_x_9534:
        /* <DEDUP_REMOVED lines=18> */
.L_x_9537:
[----:B------:R-:W-:Y:S05]  /*12800*/  BSYNC.RECONVERGENT B2 ;  /* 0x0000000000027941 */ /* 0x000fea0003800200 */
.L_x_9536:
        /* <DEDUP_REMOVED lines=18> */
.L_x_9539:
[----:B------:R-:W-:Y:S05]  /*12930*/  BSYNC.RECONVERGENT B2 ;  /* 0x0000000000027941 */ /* 0x000fea0003800200 */
.L_x_9538:
[----:B------:R-:W2:Y:S04]  /*12940*/  LDL.LU R2, [R1+0x34] ;  /* 0x0000340001027983 */ /* 0x000ea80000300800 */
[----:B------:R-:W3:Y:S01]  /*12950*/  LDL.LU R3, [R1+0x4c] ;  /* 0x00004c0001037983 */ /* 0x000ee20000300800 */
[----:B------:R-:W-:Y:S01]  /*12960*/  BSSY.RECONVERGENT B2, `(.L_x_9540) ;  /* 0x0000011000027945 */ /* 0x000fe20003800200 */
[-C--:B------:R-:W-:Y:S01]  /*12970*/  FFMA R5, R36, R36.reuse, R5 ;  /* 0x0000002424057223 */ /* 0x080fe20000000005 */
        /* <DEDUP_REMOVED lines=15> */
.L_x_9541:
[----:B------:R-:W-:Y:S05]  /*12a70*/  BSYNC.RECONVERGENT B2 ;  /* 0x0000000000027941 */ /* 0x000fea0003800200 */
.L_x_9540:
[----:B------:R-:W2:Y:S04]  /*12a80*/  LDL.LU R2, [R1+0x164] ;  /* 0x0001640001027983 */ /* 0x000ea80000300800 */
[----:B------:R-:W3:Y:S01]  /*12a90*/  LDL.LU R3, [R1+0x30] ;  /* 0x0000300001037983 */ /* 0x000ee20000300800 */
[----:B------:R-:W-:Y:S01]  /*12aa0*/  BSSY.RECONVERGENT B2, `(.L_x_9542) ;  /* 0x0000011000027945 */ /* 0x000fe20003800200 */
[-C--:B--2---:R-:W-:Y:S01]  /*12ab0*/  FMUL R4, R2, R6.reuse ;  /* 0x0000000602047220 */ /* 0x084fe20000400000 */
[----:B------:R-:W-:Y:S01]  /*12ac0*/  FFMA R6, R6, R6, R5 ;  /* 0x0000000606067223 */ /* 0x000fe20000000005 */
        /* <DEDUP_REMOVED lines=14> */
.L_x_9543:
[----:B------:R-:W-:Y:S05]  /*12bb0*/  BSYNC.RECONVERGENT B2 ;  /* 0x0000000000027941 */ /* 0x000fea0003800200 */
.L_x_9542:
        /* <DEDUP_REMOVED lines=18> */
.L_x_9545:
[----:B------:R-:W-:Y:S05]  /*12ce0*/  BSYNC.RECONVERGENT B2 ;  /* 0x0000000000027941 */ /* 0x000fea0003800200 */
.L_x_9544:
        /* <DEDUP_REMOVED lines=17> */
[----:B------:R-:W-:Y:S05]  /*12e00*/  CALL.REL.NOINC `($__internal_8_$__cuda_sm3x_div_rn_noftz_f32_slowpath) ;  /* 0x000002b800f87944 */ /* 0x000fea0003c00000 */
[----:B------:R-:W-:-:S07]  /*12e10*/  MOV R8, R36 ;  /* 0x0000002400087202 */ /* 0x000fce0000000f00 */
.L_x_9547:
[----:B------:R-:W-:Y:S05]  /*12e20*/  BSYNC.RECONVERGENT B2 ;  /* 0x0000000000027941 */ /* 0x000fea0003800200 */
.L_x_9546:
        /* <DEDUP_REMOVED lines=19> */
.L_x_9549:
[----:B------:R-:W-:Y:S05]  /*12f60*/  BSYNC.RECONVERGENT B2 ;  /* 0x0000000000027941 */ /* 0x000fea0003800200 */
.L_x_9548:
        /* <DEDUP_REMOVED lines=20> */
.L_x_9551:
[----:B------:R-:W-:Y:S05]  /*130b0*/  BSYNC.RECONVERGENT B2 ;  /* 0x0000000000027941 */ /* 0x000fea0003800200 */
.L_x_9550:
        /* <DEDUP_REMOVED lines=18> */
.L_x_9553:
[----:B------:R-:W-:Y:S05]  /*131e0*/  BSYNC.RECONVERGENT B2 ;  /* 0x0000000000027941 */ /* 0x000fea0003800200 */
.L_x_9552:
        /* <DEDUP_REMOVED lines=18> */
[----:B------:R-:W-:Y:S05]  /*13310*/  CALL.REL.NOINC `($__internal_8_$__cuda_sm3x_div_rn_noftz_f32_slowpath) ;  /* 0x000002b400b47944 */ /* 0x000fea0003c00000 */
.L_x_9555:
[----:B------:R-:W-:Y:S05]  /*13320*/  BSYNC.RECONVERGENT B2 ;  /* 0x0000000000027941 */ /* 0x000fea0003800200 */
.L_x_9554:
        /* <DEDUP_REMOVED lines=18> */
.L_x_9557:
[----:B------:R-:W-:Y:S05]  /*13450*/  BSYNC.RECONVERGENT B2 ;  /* 0x0000000000027941 */ /* 0x000fea0003800200 */
.L_x_9556:
        /* <DEDUP_REMOVED lines=19> */
[----:B------:R-:W-:Y:S05]  /*13590*/  CALL.REL.NOINC `($__internal_8_$__cuda_sm3x_div_rn_noftz_f32_slowpath) ;  /* 0x000002b400147944 */ /* 0x000fea0003c00000 */
.L_x_9559:
[----:B------:R-:W-:Y:S05]  /*135a0*/  BSYNC.RECONVERGENT B2 ;  /* 0x0000000000027941 */ /* 0x000fea0003800200 */
.L_x_9558:
        /* <DEDUP_REMOVED lines=19> */
.L_x_9561:
[----:B------:R-:W-:Y:S05]  /*136e0*/  BSYNC.RECONVERGENT B2 ;  /* 0x0000000000027941 */ /* 0x000fea0003800200 */
.L_x_9560:
[----:B------:R-:W2:Y:S01]  /*136f0*/  LDL.LU R2, [R1+0x184] ;  /* 0x0001840001027983 */ /* 0x000ea20000300800 */
[----:B------:R-:W-:Y:S01]  /*13700*/  FMUL R3, R58, R58 ;  /* 0x0000003a3a037220 */ /* 0x000fe20000400000 */
[-C--:B------:R-:W-:Y:S01]  /*13710*/  FFMA R10, R36, R36.reuse, R10 ;  /* 0x00000024240a7223 */ /* 0x080fe2000000000a */
[----:B------:R-:W-:Y:S01]  /*13720*/  BSSY.RECONVERGENT B2, `(.L_x_9562) ;  /* 0x0000010000027945 */ /* 0x000fe20003800200 */
[----:B--2---:R-:W-:Y:S02]  /*13730*/  FMUL R32, R2, R36 ;  /* 0x0000002402207220 */ /* 0x004fe40000400000 */
[----:B------:R-:W0:Y:S02]  /*13740*/  LDC R2, c[0x0][0x39c] ;  /* 0x0000e700ff027b82 */ /* 0x000e240000000800 */
[----:B------:R-:W-:-:S05]  /*13750*/  FMUL R32, R32, 0.000244140625 ;  /* 0x3980000020207820 */ /* 0x000fca0000400000 */
[----:B------:R1:W-:Y:S01]  /*13760*/  STL [R1], R32 ;  /* 0x0000002001007387 */ /* 0x0003e20000100800 */
        /* <DEDUP_REMOVED lines=11> */
.L_x_9563:
[----:B------:R-:W-:Y:S05]  /*13820*/  BSYNC.RECONVERGENT B2 ;  /* 0x0000000000027941 */ /* 0x000fea0003800200 */
.L_x_9562:
        /* <DEDUP_REMOVED lines=18> */
.L_x_9565:
[----:B------:R-:W-:Y:S05]  /*13950*/  BSYNC.RECONVERGENT B2 ;  /* 0x0000000000027941 */ /* 0x000fea0003800200 */
.L_x_9564:
        /* <DEDUP_REMOVED lines=19> */
[----:B------:R-:W-:Y:S05]  /*13a90*/  CALL.REL.NOINC `($__internal_8_$__cuda_sm3x_div_rn_noftz_f32_slowpath) ;  /* 0x000002ac00d47944 */ /* 0x000fea0003c00000 */
.L_x_9567:
[----:B------:R-:W-:Y:S05]  /*13aa0*/  BSYNC.RECONVERGENT B2 ;  /* 0x0000000000027941 */ /* 0x000fea0003800200 */
.L_x_9566:
        /* <DEDUP_REMOVED lines=17> */
.L_x_9569:
[----:B------:R-:W-:Y:S05]  /*13bc0*/  BSYNC.RECONVERGENT B2 ;  /* 0x0000000000027941 */ /* 0x000fea0003800200 */
.L_x_9568:
        /* <DEDUP_REMOVED lines=18> */
.L_x_9571:
[----:B------:R-:W-:Y:S05]  /*13cf0*/  BSYNC.RECONVERGENT B2 ;  /* 0x0000000000027941 */ /* 0x000fea0003800200 */
.L_x_9570:
        /* <DEDUP_REMOVED lines=18> */
.L_x_9573:
[----:B------:R-:W-:Y:S05]  /*13e20*/  BSYNC.RECONVERGENT B2 ;  /* 0x0000000000027941 */ /* 0x000fea0003800200 */
.L_x_9572:
        /* <DEDUP_REMOVED lines=20> */
.L_x_9575:
[----:B------:R-:W-:Y:S05]  /*13f70*/  BSYNC.RECONVERGENT B2 ;  /* 0x0000000000027941 */ /* 0x000fea0003800200 */
.L_x_9574:
        /* <DEDUP_REMOVED lines=19> */
.L_x_9577:
[----:B------:R-:W-:Y:S05]  /*140b0*/  BSYNC.RECONVERGENT B2 ;  /* 0x0000000000027941 */ /* 0x000fea0003800200 */
.L_x_9576:
        /* <DEDUP_REMOVED lines=19> */
.L_x_9579:
[----:B------:R-:W-:Y:S05]  /*141f0*/  BSYNC.RECONVERGENT B2 ;  /* 0x0000000000027941 */ /* 0x000fea0003800200 */
.L_x_9578:
        /* <DEDUP_REMOVED lines=19> */
.L_x_9581:
[----:B------:R-:W-:Y:S05]  /*14330*/  BSYNC.RECONVERGENT B2 ;  /* 0x0000000000027941 */ /* 0x000fea0003800200 */
.L_x_9580:
[----:B------:R-:W2:Y:S01]  /*14340*/  LDL.LU R2, [R1+0x190] ;  /* 0x0001900001027983 */ /* 0x000ea20000300800 */
[----:B------:R-:W0:Y:S03]  /*14350*/  LDC R32, c[0x0][0x39c] ;  /* 0x0000e700ff207b82 */ /* 0x000e260000000800 */
[----:B------:R-:W3:Y:S01]  /*14360*/  LDL.LU R3, [R1+0x38] ;  /* 0x0000380001037983 */ /* 0x000ee20000300800 */
[-C--:B------:R-:W-:Y:S01]  /*14370*/  FFMA R10, R36, R36.reuse, R10 ;  /* 0x00000024240a7223 */ /* 0x080fe2000000000a */
[----:B------:R-:W-:Y:S01]  /*14380*/  BSSY.RECONVERGENT B2, `(.L_x_9582) ;  /* 0x0000011000027945 */ /* 0x000fe20003800200 */
[----:B--2---:R-:W-:Y:S01]  /*14390*/  FMUL R2, R2, R36 ;  /* 0x0000002402027220 */ /* 0x004fe20000400000 */
[----:B---3--:R-:W-:-:S03]  /*143a0*/  FMUL R3, R3, R3 ;  /* 0x0000000303037220 */ /* 0x008fc60000400000 */
[----:B------:R-:W-:Y:S01]  /*143b0*/  FMUL R2, R2, 0.000244140625 ;  /* 0x3980000002027820 */ /* 0x000fe20000400000 */
[----:B0-----:R-:W-:-:S04]  /*143c0*/  FFMA R32, R32, R32, R3 ;  /* 0x0000002020207223 */ /* 0x001fc80000000003 */
[----:B------:R0:W-:Y:S01]  /*143d0*/  STL [R1+0x24], R2 ;  /* 0x0000240201007387 */ /* 0x0001e20000100800 */
[----:B------:R-:W1:Y:S08]  /*143e0*/  MUFU.RCP R36, R32 ;  /* 0x0000002000247308 */ /* 0x000e700000001000 */
[----:B------:R-:W2:Y:S01]  /*143f0*/  FCHK P0, R3, R32 ;  /* 0x0000002003007302 */ /* 0x000ea20000000000 */
[----:B-1----:R-:W-:-:S04]  /*14400*/  FFMA R33, -R32, R36, 1 ;  /* 0x3f80000020217423 */ /* 0x002fc80000000124 */
[----:B------:R-:W-:-:S04]  /*14410*/  FFMA R36, R36, R33, R36 ;  /* 0x0000002124247223 */ /* 0x000fc80000000024 */
[----:B------:R-:W-:-:S04]  /*14420*/  FFMA R33, R3, R36, RZ ;  /* 0x0000002403217223 */ /* 0x000fc800000000ff */
[----:B------:R-:W-:-:S04]  /*14430*/  FFMA R37, -R32, R33, R3 ;  /* 0x0000002120257223 */ /* 0x000fc80000000103 */
[----:B------:R-:W-:Y:S01]  /*14440*/  FFMA R36, R36, R37, R33 ;  /* 0x0000002524247223 */ /* 0x000fe20000000021 */
[----:B0-2---:R-:W-:Y:S06]  /*14450*/  @!P0 BRA `(.L_x_9583) ;  /* 0x00000000000c8947 */ /* 0x005fec0003800000 */
[----:B------:R-:W-:Y:S02]  /*14460*/  MOV R2, R32 ;  /* 0x0000002000027202 */ /* 0x000fe40000000f00 */
[----:B------:R-:W-:-:S07]  /*14470*/  MOV R33, 0x14490 ;  /* 0x0001449000217802 */ /* 0x000fce0000000f00 */
[----:B------:R-:W-:Y:S05]  /*14480*/  CALL.REL.NOINC `($__internal_8_$__cuda_sm3x_div_rn_noftz_f32_slowpath) ;  /* 0x000002a400587944 */ /* 0x000fea0003c00000 */
.L_x_9583:
[----:B------:R-:W-:Y:S05]  /*14490*/  BSYNC.RECONVERGENT B2 ;  /* 0x0000000000027941 */ /* 0x000fea0003800200 */
.L_x_9582:
        /* <DEDUP_REMOVED lines=18> */
.L_x_9585:
[----:B------:R-:W-:Y:S05]  /*145c0*/  BSYNC.RECONVERGENT B2 ;  /* 0x0000000000027941 */ /* 0x000fea0003800200 */
.L_x_9584:
[----:B------:R-:W2:Y:S01]  /*145d0*/  LDL.LU R2, [R1+0x148] ;  /* 0x0001480001027983 */ /* 0x000ea20000300800 */
[----:B------:R-:W0:Y:S01]  /*145e0*/  LDC R33, c[0x0][0x39c] ;  /* 0x0000e700ff217b82 */ /* 0x000e220000000800 */
[----:B------:R-:W-:Y:S01]  /*145f0*/  FMUL R3, R59, R59 ;  /* 0x0000003b3b037220 */ /* 0x000fe20000400000 */
[----:B------:R-:W-:Y:S03]  /*14600*/  BSSY.RECONVERGENT B2, `(.L_x_9586) ;  /* 0x0000010000027945 */ /* 0x000fe60003800200 */
[----:B0-----:R-:W-:-:S04]  /*14610*/  FFMA R33, R33, R33, R3 ;  /* 0x0000002121217223 */ /* 0x001fc80000000003 */
[----:B------:R-:W0:Y:S08]  /*14620*/  MUFU.RCP R36, R33 ;  /* 0x0000002100247308 */ /* 0x000e300000001000 */
[----:B------:R-:W1:Y:S01]  /*14630*/  FCHK P0, R3, R33 ;  /* 0x0000002103007302 */ /* 0x000e620000000000 */
[-C--:B--2---:R-:W-:Y:S01]  /*14640*/  FMUL R2, R2, R32.reuse ;  /* 0x0000002002027220 */ /* 0x084fe20000400000 */
[----:B------:R-:W-:Y:S01]  /*14650*/  FFMA R32, R32, R32, R10 ;  /* 0x0000002020207223 */ /* 0x000fe2000000000a */
        /* <DEDUP_REMOVED lines=10> */
.L_x_9587:
[----:B------:R-:W-:Y:S05]  /*14700*/  BSYNC.RECONVERGENT B2 ;  /* 0x0000000000027941 */ /* 0x000fea0003800200 */
.L_x_9586:
        /* <DEDUP_REMOVED lines=18> */
.L_x_9589:
[----:B------:R-:W-:Y:S05]  /*14830*/  BSYNC.RECONVERGENT B2 ;  /* 0x0000000000027941 */ /* 0x000fea0003800200 */
.L_x_9588:
        /* <DEDUP_REMOVED lines=19> */
.L_x_9591:
[----:B------:R-:W-:Y:S05]  /*14970*/  BSYNC.RECONVERGENT B2 ;  /* 0x0000000000027941 */ /* 0x000fea0003800200 */
.L_x_9590:
        /* <DEDUP_REMOVED lines=18> */
.L_x_9593:
[----:B------:R-:W-:Y:S05]  /*14aa0*/  BSYNC.RECONVERGENT B2 ;  /* 0x0000000000027941 */ /* 0x000fea0003800200 */
.L_x_9592:
        /* <DEDUP_REMOVED lines=19> */
.L_x_9595:
[----:B------:R-:W-:Y:S05]  /*14be0*/  BSYNC.RECONVERGENT B2 ;  /* 0x0000000000027941 */ /* 0x000fea0003800200 */
.L_x_9594:
        /* <DEDUP_REMOVED lines=19> */
.L_x_9597:
[----:B------:R-:W-:Y:S05]  /*14d20*/  BSYNC.RECONVERGENT B2 ;  /* 0x0000000000027941 */ /* 0x000fea0003800200 */
.L_x_9596:
        /* <DEDUP_REMOVED lines=20> */
.L_x_9599:
[----:B------:R-:W-:Y:S05]  /*14e70*/  BSYNC.RECONVERGENT B2 ;  /* 0x0000000000027941 */ /* 0x000fea0003800200 */
.L_x_9598:
        /* <DEDUP_REMOVED lines=18> */
.L_x_9601:
[----:B------:R-:W-:Y:S05]  /*14fa0*/  BSYNC.RECONVERGENT B2 ;  /* 0x0000000000027941 */ /* 0x000fea0003800200 */
.L_x_9600:
        /* <DEDUP_REMOVED lines=19> */
.L_x_9603:
[----:B------:R-:W-:Y:S05]  /*150e0*/  BSYNC.RECONVERGENT B2 ;  /* 0x0000000000027941 */ /* 0x000fea0003800200 */
.L_x_9602:
        /* <DEDUP_REMOVED lines=18> */
.L_x_9605:
[----:B------:R-:W-:Y:S05]  /*15210*/  BSYNC.RECONVERGENT B2 ;  /* 0x0000000000027941 */ /* 0x000fea0003800200 */
.L_x_9604:
        /* <DEDUP_REMOVED lines=20> */
.L_x_9607:
[----:B------:R-:W-:Y:S05]  /*15360*/  BSYNC.RECONVERGENT B2 ;  /* 0x0000000000027941 */ /* 0x000fea0003800200 */
.L_x_9606:
        /* <DEDUP_REMOVED lines=19> */
.L_x_9609:
[----:B------:R-:W-:Y:S05]  /*154a0*/  BSYNC.RECONVERGENT B2 ;  /* 0x0000000000027941 */ /* 0x000fea0003800200 */
.L_x_9608:
        /* <DEDUP_REMOVED lines=20> */
.L_x_9611:
[----:B------:R-:W-:Y:S05]  /*155f0*/  BSYNC.RECONVERGENT B2 ;  /* 0x0000000000027941 */ /* 0x000fea0003800200 */
.L_x_9610:
        /* <DEDUP_REMOVED lines=20> */
.L_x_9613:
[----:B------:R-:W-:Y:S05]  /*15740*/  BSYNC.RECONVERGENT B2 ;  /* 0x0000000000027941 */ /* 0x000fea0003800200 */
.L_x_9612:
        /* <DEDUP_REMOVED lines=20> */
.L_x_9615:
[----:B------:R-:W-:Y:S05]  /*15890*/  BSYNC.RECONVERGENT B2 ;  /* 0x0000000000027941 */ /* 0x000fea0003800200 */
.L_x_9614:
        /* <DEDUP_REMOVED lines=19> */
.L_x_9617:
[----:B------:R-:W-:Y:S05]  /*159d0*/  BSYNC.RECONVERGENT B2 ;  /* 0x0000000000027941 */ /* 0x000fea0003800200 */
.L_x_9616:
        /* <DEDUP_REMOVED lines=20> */
.L_x_9619:
[----:B------:R-:W-:Y:S05]  /*15b20*/  BSYNC.RECONVERGENT B2 ;  /* 0x0000000000027941 */ /* 0x000fea0003800200 */
.L_x_9618:
[----:B------:R-:W2:Y:S01]  /*15b30*/  LDL.LU R2, [R1+0x1e4] ;  /* 0x0001e40001027983 */ /* 0x000ea20000300800 */
[----:B------:R-:W-:Y:S01]  /*15b40*/  UMOV UR4, 0xffffffff ;  /* 0xffffffff00047882 */ /* 0x000fe20000000000 */
[-C--:B--2---:R-:W-:Y:S01]  /*15b50*/  FMUL R42, R2, R36.reuse ;  /* 0x00000024022a7220 */ /* 0x084fe20000400000 */
[----:B------:R-:W-:Y:S01]  /*15b60*/  FFMA R2, R36, R36, R32 ;  /* 0x0000002424027223 */ /* 0x000fe20000000020 */
[----:B------:R-:W-:Y:S06]  /*15b70*/  BRA.DIV UR4, `(.L_x_9620) ;  /* 0x0000024604607947 */ /* 0x000fec000b800000 */
[----:B------:R-:W0:Y:S02]  /*15b80*/  SHFL.BFLY PT, R33, R2, 0x4, 0x181f ;  /* 0x0c981f0002217f89 */ /* 0x000e2400000e0000 */
[----:B0-----:R-:W-:-:S05]  /*15b90*/  FADD R2, R2, R33 ;  /* 0x0000002102027221 */ /* 0x001fca0000000000 */
[----:B------:R-:W0:Y:S02]  /*15ba0*/  SHFL.BFLY PT, R33, R2, 0x2, 0x181f ;  /* 0x0c581f0002217f89 */ /* 0x000e2400000e0000 */
[----:B0-----:R-:W-:-:S05]  /*15bb0*/  FADD R2, R2, R33 ;  /* 0x0000002102027221 */ /* 0x001fca0000000000 */
[----:B------:R0:W1:Y:S02]  /*15bc0*/  SHFL.BFLY PT, R33, R2, 0x1, 0x181f ;  /* 0x0c381f0002217f89 */ /* 0x00006400000e0000 */
.L_x_10789:
[----:B01----:R-:W-:Y:S01]  /*15bd0*/  FADD R2, R2, R33 ;  /* 0x0000002102027221 */ /* 0x003fe20000000000 */
[----:B------:R-:W-:Y:S04]  /*15be0*/  BSSY.RECONVERGENT B0, `(.L_x_9621) ;  /* 0x000000c000007945 */ /* 0x000fe80003800200 */
[----:B------:R-:W-:-:S04]  /*15bf0*/  IADD3 R3, PT, PT, R2, 0x1800000, RZ ;  /* 0x0180000002037810 */ /* 0x000fc80007ffe0ff */
[----:B------:R-:W-:-:S04]  /*15c00*/  LOP3.LUT R3, R3, 0x7f800000, RZ, 0xc0, !PT ;  /* 0x7f80000003037812 */ /* 0x000fc800078ec0ff */
[----:B------:R-:W-:-:S13]  /*15c10*/  ISETP.GT.U32.AND P0, PT, R3, 0x1ffffff, PT ;  /* 0x01ffffff0300780c */ /* 0x000fda0003f04070 */
[----:B------:R-:W-:Y:S05]  /*15c20*/  @P0 BRA `(.L_x_9622) ;  /* 0x00000000000c0947 */ /* 0x000fea0003800000 */
[----:B------:R-:W-:-:S07]  /*15c30*/  MOV R45, 0x15c50 ;  /* 0x00015c50002d7802 */ /* 0x000fce0000000f00 */
[----:B------:R-:W-:Y:S05]  /*15c40*/  CALL.REL.NOINC `($__internal_7_$__cuda_sm20_rcp_rn_f32_slowpath) ;  /* 0x0000028800907944 */ /* 0x000fea0003c00000 */
[----:B------:R-:W-:Y:S05]  /*15c50*/  BRA `(.L_x_9623) ;  /* 0x0000000000107947 */ /* 0x000fea0003800000 */
.L_x_9622:
[----:B------:R-:W0:Y:S02]  /*15c60*/  MUFU.RCP R59, R2 ;  /* 0x00000002003b7308 */ /* 0x000e240000001000 */
[----:B0-----:R-:W-:-:S04]  /*15c70*/  FFMA R2, R2, R59, -1 ;  /* 0xbf80000002027423 */ /* 0x001fc8000000003b */
[----:B------:R-:W-:-:S04]  /*15c80*/  FADD.FTZ R2, -R2, -RZ ;  /* 0x800000ff02027221 */ /* 0x000fc80000010100 */
[----:B------:R-:W-:-:S07]  /*15c90*/  FFMA R59, R59, R2, R59 ;  /* 0x000000023b3b7223 */ /* 0x000fce000000003b */
.L_x_9623:
[----:B------:R-:W-:Y:S05]  /*15ca0*/  BSYNC.RECONVERGENT B0 ;  /* 0x0000000000007941 */ /* 0x000fea0003800200 */
.L_x_9621:
[----:B------:R-:W2:Y:S04]  /*15cb0*/  LDL.LU R2, [R1+0x68] ;  /* 0x0000680001027983 */ /* 0x000ea80000300800 */
[----:B------:R-:W3:Y:S04]  /*15cc0*/  LDL.LU R49, [R1+0x2c] ;  /* 0x00002c0001317983 */ /* 0x000ee80000300800 */
[----:B------:R-:W4:Y:S01]  /*15cd0*/  LDL.LU R36, [R1+0x14] ;  /* 0x0000140001247983 */ /* 0x000f220000300800 */
[----:B------:R-:W-:Y:S01]  /*15ce0*/  FFMA R32, R29, 0.41421356797218322754, R34 ;  /* 0x3ed413cd1d207823 */ /* 0x000fe20000000022 */
[C-C-:B------:R-:W-:Y:S01]  /*15cf0*/  FFMA R33, R30.reuse, 0.000244140625, R31.reuse ;  /* 0x398000001e217823 */ /* 0x140fe2000000001f */
[----:B------:R-:W-:-:S03]  /*15d00*/  FFMA R31, R30, -0.000244140625, R31 ;  /* 0xb98000001e1f7823 */ /* 0x000fc6000000001f */
[----:B------:R-:W-:Y:S01]  /*15d10*/  FMUL R33, R33, 0.70710676908493041992 ;  /* 0x3f3504f321217820 */ /* 0x000fe20000400000 */
[----:B------:R-:W-:-:S03]  /*15d20*/  FMUL R31, R31, 0.70710676908493041992 ;  /* 0x3f3504f31f1f7820 */ /* 0x000fc60000400000 */
[C---:B------:R-:W-:Y:S01]  /*15d30*/  FFMA R48, R35.reuse, 0.000244140625, R33 ;  /* 0x3980000023307823 */ /* 0x040fe20000000021 */
[C-C-:B------:R-:W-:Y:S01]  /*15d40*/  FFMA R30, R28.reuse, 0.000244140625, -R31.reuse ;  /* 0x398000001c1e7823 */ /* 0x140fe2000000081f */
[----:B------:R-:W-:Y:S01]  /*15d50*/  FFMA R28, R28, 0.000244140625, R31 ;  /* 0x398000001c1c7823 */ /* 0x000fe2000000001f */
[----:B------:R-:W-:Y:S01]  /*15d60*/  FFMA R29, R34, 0.41421356797218322754, -R29 ;  /* 0x3ed413cd221d7823 */ /* 0x000fe2000000081d */
[----:B------:R-:W-:Y:S02]  /*15d70*/  FFMA R35, R35, 0.000244140625, -R33 ;  /* 0x3980000023237823 */ /* 0x000fe40000000821 */
[----:B------:R-:W-:Y:S01]  /*15d80*/  FFMA R31, R28, 0.19891236722469329834, R48 ;  /* 0x3e4bafaf1c1f7823 */ /* 0x000fe20000000030 */
[----:B------:R-:W-:Y:S01]  /*15d90*/  FFMA R48, R48, -0.19891236722469329834, R28 ;  /* 0xbe4bafaf30307823 */ /* 0x000fe2000000001c */
[----:B------:R-:W-:Y:S01]  /*15da0*/  FFMA R28, R35, 0.66817861795425415039, R30 ;  /* 0x3f2b0dc1231c7823 */ /* 0x000fe2000000001e */
[----:B------:R-:W-:Y:S01]  /*15db0*/  FFMA R30, R30, -0.66817861795425415039, R35 ;  /* 0xbf2b0dc11e1e7823 */ /* 0x000fe20000000023 */
[----:B--2---:R-:W-:-:S04]  /*15dc0*/  FMUL R2, R2, 1.4142135381698608398 ;  /* 0x3fb504f302027820 */ /* 0x004fc80000400000 */
[C-C-:B------:R-:W-:Y:S01]  /*15dd0*/  FFMA R3, R44.reuse, 1.4142135381698608398, R2.reuse ;  /* 0x3fb504f32c037823 */ /* 0x140fe20000000002 */
[----:B------:R-:W-:-:S03]  /*15de0*/  FFMA R2, R44, 1.4142135381698608398, -R2 ;  /* 0x3fb504f32c027823 */ /* 0x000fc60000000802 */
[C-C-:B------:R-:W-:Y:S01]  /*15df0*/  FFMA R44, R32.reuse, 1.8477590084075927734, R3.reuse ;  /* 0x3fec835e202c7823 */ /* 0x140fe20000000003 */
[----:B------:R-:W-:Y:S02]  /*15e00*/  FFMA R3, R32, -1.8477590084075927734, R3 ;  /* 0xbfec835e20037823 */ /* 0x000fe40000000003 */
[----:B------:R-:W2:Y:S01]  /*15e10*/  LDL.LU R32, [R1+0x18] ;  /* 0x0000180001207983 */ /* 0x000ea20000300800 */
[C-C-:B------:R-:W-:Y:S01]  /*15e20*/  FFMA R46, R29.reuse, -1.8477590084075927734, R2.reuse ;  /* 0xbfec835e1d2e7823 */ /* 0x140fe20000000002 */
[C-C-:B------:R-:W-:Y:S01]  /*15e30*/  FFMA R47, R48.reuse, -1.9615705013275146484, R3.reuse ;  /* 0xbffb14be302f7823 */ /* 0x140fe20000000003 */
[----:B------:R-:W-:Y:S01]  /*15e40*/  FFMA R2, R29, 1.8477590084075927734, R2 ;  /* 0x3fec835e1d027823 */ /* 0x000fe20000000002 */
[----:B------:R-:W-:Y:S01]  /*15e50*/  FFMA R48, R48, 1.9615705013275146484, R3 ;  /* 0x3ffb14be30307823 */ /* 0x000fe20000000003 */
[----:B---3--:R-:W-:Y:S02]  /*15e60*/  FMUL R3, R49, 1.4142135381698608398 ;  /* 0x3fb504f331037820 */ /* 0x008fe40000400000 */
[C-C-:B------:R-:W-:Y:S01]  /*15e70*/  FFMA R49, R30.reuse, -1.6629391908645629883, R2.reuse ;  /* 0xbfd4db311e317823 */ /* 0x140fe20000000002 */
[----:B------:R-:W-:Y:S01]  /*15e80*/  FFMA R50, R30, 1.6629391908645629883, R2 ;  /* 0x3fd4db311e327823 */ /* 0x000fe20000000002 */
[C-C-:B------:R-:W-:Y:S01]  /*15e90*/  FFMA R2, R21.reuse, 1.4142135381698608398, R3.reuse ;  /* 0x3fb504f315027823 */ /* 0x140fe20000000003 */
[----:B------:R-:W-:Y:S01]  /*15ea0*/  FFMA R21, R21, 1.4142135381698608398, -R3 ;  /* 0x3fb504f315157823 */ /* 0x000fe20000000803 */
[C-C-:B------:R-:W-:Y:S01]  /*15eb0*/  FFMA R3, R25.reuse, 0.000244140625, R24.reuse ;  /* 0x3980000019037823 */ /* 0x140fe20000000018 */
[----:B------:R-:W-:Y:S01]  /*15ec0*/  FFMA R24, R25, -0.000244140625, R24 ;  /* 0xb980000019187823 */ /* 0x000fe20000000018 */
[----:B------:R-:W-:-:S02]  /*15ed0*/  FFMA R45, R28, -1.6629391908645629883, R46 ;  /* 0xbfd4db311c2d7823 */ /* 0x000fc4000000002e */
[----:B------:R-:W-:Y:S01]  /*15ee0*/  FMUL R3, R3, 0.70710676908493041992 ;  /* 0x3f3504f303037820 */ /* 0x000fe20000400000 */
[----:B------:R-:W-:Y:S01]  /*15ef0*/  FFMA R46, R28, 1.6629391908645629883, R46 ;  /* 0x3fd4db311c2e7823 */ /* 0x000fe2000000002e */
[----:B------:R-:W-:Y:S01]  /*15f00*/  FMUL R24, R24, 0.70710676908493041992 ;  /* 0x3f3504f318187820 */ /* 0x000fe20000400000 */
[----:B------:R-:W-:Y:S01]  /*15f10*/  FFMA R28, R26, 0.41421356797218322754, R23 ;  /* 0x3ed413cd1a1c7823 */ /* 0x000fe20000000017 */
[----:B------:R-:W-:Y:S01]  /*15f20*/  FFMA R23, R23, 0.41421356797218322754, -R26 ;  /* 0x3ed413cd17177823 */ /* 0x000fe2000000081a */
[C-C-:B------:R-:W-:Y:S01]  /*15f30*/  FFMA R34, R22.reuse, 0.000244140625, R3.reuse ;  /* 0x3980000016227823 */ /* 0x140fe20000000003 */
[----:B------:R-:W-:Y:S01]  /*15f40*/  FFMA R22, R22, 0.000244140625, -R3 ;  /* 0x3980000016167823 */ /* 0x000fe20000000803 */
[----:B------:R-:W-:Y:S01]  /*15f50*/  FFMA R37, R31, -1.9615705013275146484, R44 ;  /* 0xbffb14be1f257823 */ /* 0x000fe2000000002c */
[----:B------:R-:W-:Y:S01]  /*15f60*/  FFMA R3, R27, 0.000244140625, -R24 ;  /* 0x398000001b037823 */ /* 0x000fe20000000818 */
[----:B------:R-:W-:Y:S01]  /*15f70*/  FFMA R44, R31, 1.9615705013275146484, R44 ;  /* 0x3ffb14be1f2c7823 */ /* 0x000fe2000000002c */
[C-C-:B------:R-:W-:Y:S01]  /*15f80*/  FFMA R31, R23.reuse, -1.8477590084075927734, R21.reuse ;  /* 0xbfec835e171f7823 */ /* 0x140fe20000000015 */
[----:B------:R-:W-:Y:S01]  /*15f90*/  FFMA R21, R23, 1.8477590084075927734, R21 ;  /* 0x3fec835e17157823 */ /* 0x000fe20000000015 */
[----:B------:R-:W-:Y:S01]  /*15fa0*/  FFMA R23, R22, 0.66817861795425415039, R3 ;  /* 0x3f2b0dc116177823 */ /* 0x000fe20000000003 */
[----:B------:R-:W-:Y:S01]  /*15fb0*/  FFMA R3, R3, -0.66817861795425415039, R22 ;  /* 0xbf2b0dc103037823 */ /* 0x000fe20000000016 */
[----:B------:R-:W-:Y:S01]  /*15fc0*/  FFMA R27, R27, 0.000244140625, R24 ;  /* 0x398000001b1b7823 */ /* 0x000fe20000000018 */
[----:B----4-:R-:W-:Y:S01]  /*15fd0*/  FMUL R22, R36, 1.4142135381698608398 ;  /* 0x3fb504f324167820 */ /* 0x010fe20000400000 */
[----:B------:R-:W-:Y:S01]  /*15fe0*/  FFMA R29, R28, 1.8477590084075927734, R2 ;  /* 0x3fec835e1c1d7823 */ /* 0x000fe20000000002 */
[C-C-:B------:R-:W-:Y:S01]  /*15ff0*/  FFMA R35, R3.reuse, -1.6629391908645629883, R21.reuse ;  /* 0xbfd4db3103237823 */ /* 0x140fe20000000015 */
[----:B------:R-:W-:Y:S01]  /*16000*/  FFMA R36, R3, 1.6629391908645629883, R21 ;  /* 0x3fd4db3103247823 */ /* 0x000fe20000000015 */
[----:B------:R-:W-:Y:S01]  /*16010*/  FFMA R24, R27, 0.19891236722469329834, R34 ;  /* 0x3e4bafaf1b187823 */ /* 0x000fe20000000022 */
[----:B------:R-:W-:Y:S01]  /*16020*/  FFMA R3, R18, 0.000244140625, R17 ;  /* 0x3980000012037823 */ /* 0x000fe20000000011 */
[----:B------:R-:W-:Y:S01]  /*16030*/  FFMA R2, R28, -1.8477590084075927734, R2 ;  /* 0xbfec835e1c027823 */ /* 0x000fe20000000002 */
[----:B------:R-:W-:Y:S01]  /*16040*/  FFMA R34, R34, -0.19891236722469329834, R27 ;  /* 0xbe4bafaf22227823 */ /* 0x000fe2000000001b */
[----:B------:R-:W-:Y:S01]  /*16050*/  FFMA R17, R18, -0.000244140625, R17 ;  /* 0xb980000012117823 */ /* 0x000fe20000000011 */
[----:B------:R-:W-:-:S02]  /*16060*/  FMUL R3, R3, 0.70710676908493041992 ;  /* 0x3f3504f303037820 */ /* 0x000fc40000400000 */
[C-C-:B------:R-:W-:Y:S01]  /*16070*/  FFMA R33, R34.reuse, -1.9615705013275146484, R2.reuse ;  /* 0xbffb14be22217823 */ /* 0x140fe20000000002 */
[----:B------:R-:W-:Y:S01]  /*16080*/  FFMA R34, R34, 1.9615705013275146484, R2 ;  /* 0x3ffb14be22227823 */ /* 0x000fe20000000002 */
[----:B------:R-:W-:Y:S01]  /*16090*/  FMUL R17, R17, 0.70710676908493041992 ;  /* 0x3f3504f311117820 */ /* 0x000fe20000400000 */
[C-C-:B------:R-:W-:Y:S01]  /*160a0*/  FFMA R2, R12.reuse, 1.4142135381698608398, R22.reuse ;  /* 0x3fb504f30c027823 */ /* 0x140fe20000000016 */
[----:B------:R-:W-:Y:S01]  /*160b0*/  FFMA R21, R19, 0.41421356797218322754, R15 ;  /* 0x3ed413cd13157823 */ /* 0x000fe2000000000f */
[----:B------:R-:W-:Y:S01]  /*160c0*/  FFMA R12, R12, 1.4142135381698608398, -R22 ;  /* 0x3fb504f30c0c7823 */ /* 0x000fe20000000816 */
[----:B------:R-:W-:Y:S01]  /*160d0*/  FFMA R15, R15, 0.41421356797218322754, -R19 ;  /* 0x3ed413cd0f0f7823 */ /* 0x000fe20000000813 */
[C-C-:B------:R-:W-:Y:S01]  /*160e0*/  FFMA R25, R13.reuse, 0.000244140625, R3.reuse ;  /* 0x398000000d197823 */ /* 0x140fe20000000003 */
[----:B------:R-:W-:Y:S01]  /*160f0*/  FFMA R13, R13, 0.000244140625, -R3 ;  /* 0x398000000d0d7823 */ /* 0x000fe20000000803 */
[C---:B------:R-:W-:Y:S01]  /*16100*/  FFMA R30, R23.reuse, -1.6629391908645629883, R31 ;  /* 0xbfd4db31171e7823 */ /* 0x040fe2000000001f */
[C---:B------:R-:W-:Y:S01]  /*16110*/  FFMA R3, R20.reuse, 0.000244140625, -R17 ;  /* 0x3980000014037823 */ /* 0x040fe20000000811 */
[----:B------:R-:W-:Y:S01]  /*16120*/  FFMA R31, R23, 1.6629391908645629883, R31 ;  /* 0x3fd4db31171f7823 */ /* 0x000fe2000000001f */
[C-C-:B------:R-:W-:Y:S01]  /*16130*/  FFMA R23, R15.reuse, -1.8477590084075927734, R12.reuse ;  /* 0xbfec835e0f177823 */ /* 0x140fe2000000000c */
[----:B------:R-:W-:Y:S01]  /*16140*/  FFMA R12, R15, 1.8477590084075927734, R12 ;  /* 0x3fec835e0f0c7823 */ /* 0x000fe2000000000c */
[----:B------:R-:W-:Y:S01]  /*16150*/  FFMA R15, R13, 0.66817861795425415039, R3 ;  /* 0x3f2b0dc10d0f7823 */ /* 0x000fe20000000003 */
[----:B------:R-:W-:Y:S01]  /*16160*/  FFMA R3, R3, -0.66817861795425415039, R13 ;  /* 0xbf2b0dc103037823 */ /* 0x000fe2000000000d */
[----:B------:R-:W-:Y:S01]  /*16170*/  FFMA R20, R20, 0.000244140625, R17 ;  /* 0x3980000014147823 */ /* 0x000fe20000000011 */
[C-C-:B------:R-:W-:Y:S01]  /*16180*/  FFMA R17, R21.reuse, 1.8477590084075927734, R2.reuse ;  /* 0x3fec835e15117823 */ /* 0x140fe20000000002 */
[----:B------:R-:W-:Y:S01]  /*16190*/  FFMA R2, R21, -1.8477590084075927734, R2 ;  /* 0xbfec835e15027823 */ /* 0x000fe20000000002 */
[C-C-:B------:R-:W-:Y:S01]  /*161a0*/  FFMA R26, R3.reuse, -1.6629391908645629883, R12.reuse ;  /* 0xbfd4db31031a7823 */ /* 0x140fe2000000000c */
[----:B------:R-:W-:Y:S01]  /*161b0*/  FFMA R27, R3, 1.6629391908645629883, R12 ;  /* 0x3fd4db31031b7823 */ /* 0x000fe2000000000c */
[----:B------:R-:W-:Y:S01]  /*161c0*/  FFMA R3, R9, 0.41421356797218322754, R6 ;  /* 0x3ed413cd09037823 */ /* 0x000fe20000000006 */
[----:B------:R-:W-:Y:S01]  /*161d0*/  FFMA R21, R20, 0.19891236722469329834, R25 ;  /* 0x3e4bafaf14157823 */ /* 0x000fe20000000019 */
[----:B------:R-:W-:Y:S01]  /*161e0*/  FFMA R6, R6, 0.41421356797218322754, -R9 ;  /* 0x3ed413cd06067823 */ /* 0x000fe20000000809 */
[----:B------:R-:W-:Y:S01]  /*161f0*/  FFMA R25, R25, -0.19891236722469329834, R20 ;  /* 0xbe4bafaf19197823 */ /* 0x000fe20000000014 */
[C-C-:B------:R-:W-:Y:S01]  /*16200*/  FFMA R9, R8.reuse, 0.000244140625, R7.reuse ;  /* 0x3980000008097823 */ /* 0x140fe20000000007 */
[----:B------:R-:W-:Y:S01]  /*16210*/  FFMA R8, R8, -0.000244140625, R7 ;  /* 0xb980000008087823 */ /* 0x000fe20000000007 */
[C-C-:B------:R-:W-:Y:S01]  /*16220*/  FFMA R28, R24.reuse, -1.9615705013275146484, R29.reuse ;  /* 0xbffb14be181c7823 */ /* 0x140fe2000000001d */
[----:B------:R-:W-:Y:S01]  /*16230*/  FFMA R29, R24, 1.9615705013275146484, R29 ;  /* 0x3ffb14be181d7823 */ /* 0x000fe2000000001d */
[--C-:B------:R-:W-:Y:S01]  /*16240*/  FFMA R24, R25, -1.9615705013275146484, R2.reuse ;  /* 0xbffb14be19187823 */ /* 0x100fe20000000002 */
[----:B------:R-:W-:Y:S01]  /*16250*/  FMUL R9, R9, 0.70710676908493041992 ;  /* 0x3f3504f309097820 */ /* 0x000fe20000400000 */
[----:B------:R-:W-:Y:S01]  /*16260*/  FFMA R25, R25, 1.9615705013275146484, R2 ;  /* 0x3ffb14be19197823 */ /* 0x000fe20000000002 */
[----:B------:R-:W-:-:S02]  /*16270*/  FMUL R8, R8, 0.70710676908493041992 ;  /* 0x3f3504f308087820 */ /* 0x000fc40000400000 */
[C---:B------:R-:W-:Y:S01]  /*16280*/  FFMA R7, R5.reuse, 0.000244140625, -R9 ;  /* 0x3980000005077823 */ /* 0x040fe20000000809 */
[----:B--2---:R-:W-:Y:S02]  /*16290*/  FMUL R13, R32, 1.4142135381698608398 ;  /* 0x3fb504f3200d7820 */ /* 0x004fe40000400000 */
[----:B------:R-:W2:Y:S02]  /*162a0*/  LDL.LU R32, [R1+0xc] ;  /* 0x00000c0001207983 */ /* 0x000ea40000300800 */
[C-C-:B------:R-:W-:Y:S01]  /*162b0*/  FFMA R2, R4.reuse, 1.4142135381698608398, R13.reuse ;  /* 0x3fb504f304027823 */ /* 0x140fe2000000000d */
[----:B------:R-:W-:Y:S01]  /*162c0*/  FFMA R4, R4, 1.4142135381698608398, -R13 ;  /* 0x3fb504f304047823 */ /* 0x000fe2000000080d */
[----:B------:R-:W-:Y:S01]  /*162d0*/  FFMA R13, R5, 0.000244140625, R9 ;  /* 0x39800000050d7823 */ /* 0x000fe20000000009 */
[----:B------:R-:W3:Y:S01]  /*162e0*/  LDL.LU R12, [R1+0x1c] ;  /* 0x00001c00010c7983 */ /* 0x000ee20000300800 */
[C-C-:B------:R-:W-:Y:S01]  /*162f0*/  FFMA R5, R11.reuse, 0.000244140625, -R8.reuse ;  /* 0x398000000b057823 */ /* 0x140fe20000000808 */
[----:B------:R-:W-:-:S02]  /*16300*/  FFMA R11, R11, 0.000244140625, R8 ;  /* 0x398000000b0b7823 */ /* 0x000fc40000000008 */
[----:B------:R-:W4:Y:S04]  /*16310*/  LDL.LU R8, [R1] ;  /* 0x0000000001087983 */ /* 0x000f280000300800 */
[----:B------:R-:W5:Y:S01]  /*16320*/  LDL.LU R9, [R1+0x8] ;  /* 0x0000080001097983 */ /* 0x000f620000300800 */
[C-C-:B------:R-:W-:Y:S01]  /*16330*/  FFMA R19, R3.reuse, 1.8477590084075927734, R2.reuse ;  /* 0x3fec835e03137823 */ /* 0x140fe20000000002 */
[----:B------:R-:W-:Y:S01]  /*16340*/  FFMA R2, R3, -1.8477590084075927734, R2 ;  /* 0xbfec835e03027823 */ /* 0x000fe20000000002 */
[----:B------:R-:W-:Y:S01]  /*16350*/  FFMA R3, R11, 0.19891236722469329834, R13 ;  /* 0x3e4bafaf0b037823 */ /* 0x000fe2000000000d */
[----:B------:R-:W-:Y:S01]  /*16360*/  FFMA R13, R13, -0.19891236722469329834, R11 ;  /* 0xbe4bafaf0d0d7823 */ /* 0x000fe2000000000b */
[C-C-:B------:R-:W-:Y:S01]  /*16370*/  FFMA R20, R21.reuse, -1.9615705013275146484, R17.reuse ;  /* 0xbffb14be15147823 */ /* 0x140fe20000000011 */
[----:B------:R-:W-:Y:S01]  /*16380*/  FFMA R21, R21, 1.9615705013275146484, R17 ;  /* 0x3ffb14be15157823 */ /* 0x000fe20000000011 */
[C-C-:B------:R-:W-:Y:S01]  /*16390*/  FFMA R11, R3.reuse, -1.9615705013275146484, R19.reuse ;  /* 0xbffb14be030b7823 */ /* 0x140fe20000000013 */
[----:B------:R-:W-:Y:S01]  /*163a0*/  FFMA R19, R3, 1.9615705013275146484, R19 ;  /* 0x3ffb14be03137823 */ /* 0x000fe20000000013 */
[----:B------:R-:W-:Y:S01]  /*163b0*/  FFMA R22, R15, -1.6629391908645629883, R23 ;  /* 0xbfd4db310f167823 */ /* 0x000fe20000000017 */
[C-C-:B------:R-:W-:Y:S01]  /*163c0*/  FFMA R17, R6.reuse, -1.8477590084075927734, R4.reuse ;  /* 0xbfec835e06117823 */ /* 0x140fe20000000004 */
[----:B------:R-:W-:Y:S01]  /*163d0*/  FFMA R3, R7, 0.66817861795425415039, R5 ;  /* 0x3f2b0dc107037823 */ /* 0x000fe20000000005 */
[----:B------:R-:W-:Y:S01]  /*163e0*/  FFMA R23, R15, 1.6629391908645629883, R23 ;  /* 0x3fd4db310f177823 */ /* 0x000fe20000000017 */
[----:B------:R-:W-:Y:S01]  /*163f0*/  FFMA R4, R6, 1.8477590084075927734, R4 ;  /* 0x3fec835e06047823 */ /* 0x000fe20000000004 */
[----:B------:R-:W-:Y:S01]  /*16400*/  FFMA R5, R5, -0.66817861795425415039, R7 ;  /* 0xbf2b0dc105057823 */ /* 0x000fe20000000007 */
[C-C-:B------:R-:W-:Y:S01]  /*16410*/  FFMA R15, R13.reuse, -1.9615705013275146484, R2.reuse ;  /* 0xbffb14be0d0f7823 */ /* 0x140fe20000000002 */
[----:B------:R-:W-:Y:S01]  /*16420*/  FFMA R13, R13, 1.9615705013275146484, R2 ;  /* 0x3ffb14be0d0d7823 */ /* 0x000fe20000000002 */
[----:B------:R0:W-:Y:S02]  /*16430*/  STL [R1+0x20], R11 ;  /* 0x0000200b01007387 */ /* 0x0001e40000100800 */
[--C-:B0-----:R-:W-:Y:S01]  /*16440*/  FFMA R11, R5, 1.6629391908645629883, R4.reuse ;  /* 0x3fd4db31050b7823 */ /* 0x101fe20000000004 */
[C-C-:B------:R-:W-:Y:S01]  /*16450*/  FFMA R18, R3.reuse, -1.6629391908645629883, R17.reuse ;  /* 0xbfd4db3103127823 */ /* 0x140fe20000000011 */
[----:B------:R-:W-:Y:S01]  /*16460*/  FFMA R17, R3, 1.6629391908645629883, R17 ;  /* 0x3fd4db3103117823 */ /* 0x000fe20000000011 */
[----:B---3--:R-:W-:Y:S01]  /*16470*/  FMUL R2, R12, 1.4142135381698608398 ;  /* 0x3fb504f30c027820 */ /* 0x008fe20000400000 */
[----:B------:R-:W-:Y:S01]  /*16480*/  FFMA R12, R5, -1.6629391908645629883, R4 ;  /* 0xbfd4db31050c7823 */ /* 0x000fe20000000004 */
[C---:B------:R-:W-:Y:S01]  /*16490*/  FFMA R5, R55.reuse, 0.000244140625, R60 ;  /* 0x3980000037057823 */ /* 0x040fe2000000003c */
[----:B----4-:R-:W-:Y:S01]  /*164a0*/  FFMA R4, R52, 0.41421356797218322754, R8 ;  /* 0x3ed413cd34047823 */ /* 0x010fe20000000008 */
[----:B------:R-:W-:Y:S01]  /*164b0*/  FFMA R52, R8, 0.41421356797218322754, -R52 ;  /* 0x3ed413cd08347823 */ /* 0x000fe20000000834 */
[----:B------:R-:W-:Y:S01]  /*164c0*/  FFMA R8, R55, -0.000244140625, R60 ;  /* 0xb980000037087823 */ /* 0x000fe2000000003c */
[----:B------:R-:W-:Y:S01]  /*164d0*/  FMUL R5, R5, 0.70710676908493041992 ;  /* 0x3f3504f305057820 */ /* 0x000fe20000400000 */
[--C-:B--2---:R-:W-:Y:S01]  /*164e0*/  FFMA R3, R32, 1.4142135381698608398, R2.reuse ;  /* 0x3fb504f320037823 */ /* 0x104fe20000000002 */
[----:B------:R-:W2:Y:S01]  /*164f0*/  LDL.LU R60, [R1+0x24] ;  /* 0x00002400013c7983 */ /* 0x000ea20000300800 */
[----:B------:R-:W-:Y:S01]  /*16500*/  FMUL R8, R8, 0.70710676908493041992 ;  /* 0x3f3504f308087820 */ /* 0x000fe20000400000 */
[C-C-:B-----5:R-:W-:Y:S01]  /*16510*/  FFMA R7, R9.reuse, 0.000244140625, R5.reuse ;  /* 0x3980000009077823 */ /* 0x160fe20000000005 */
[----:B------:R-:W-:Y:S01]  /*16520*/  FFMA R6, R9, 0.000244140625, -R5 ;  /* 0x3980000009067823 */ /* 0x000fe20000000805 */
[----:B------:R-:W-:Y:S01]  /*16530*/  FFMA R2, R32, 1.4142135381698608398, -R2 ;  /* 0x3fb504f320027823 */ /* 0x000fe20000000802 */
[C-C-:B------:R-:W-:Y:S01]  /*16540*/  FFMA R5, R51.reuse, 0.000244140625, -R8.reuse ;  /* 0x3980000033057823 */ /* 0x140fe20000000808 */
[----:B------:R-:W-:Y:S01]  /*16550*/  FFMA R51, R51, 0.000244140625, R8 ;  /* 0x3980000033337823 */ /* 0x000fe20000000008 */
[----:B------:R-:W-:Y:S01]  /*16560*/  FFMA R8, R4, 1.8477590084075927734, R3 ;  /* 0x3fec835e04087823 */ /* 0x000fe20000000003 */
[----:B------:R-:W3:Y:S02]  /*16570*/  LDL.LU R55, [R1+0x10] ;  /* 0x0000100001377983 */ /* 0x000ee40000300800 */
[----:B------:R-:W-:-:S04]  /*16580*/  FFMA R32, R51, 0.19891236722469329834, R7 ;  /* 0x3e4bafaf33207823 */ /* 0x000fc80000000007 */
[C-C-:B------:R-:W-:Y:S01]  /*16590*/  FFMA R9, R32.reuse, -1.9615705013275146484, R8.reuse ;  /* 0xbffb14be20097823 */ /* 0x140fe20000000008 */
[----:B------:R-:W-:Y:S01]  /*165a0*/  FFMA R8, R32, 1.9615705013275146484, R8 ;  /* 0x3ffb14be20087823 */ /* 0x000fe20000000008 */
[C-C-:B------:R-:W-:Y:S01]  /*165b0*/  FFMA R32, R52.reuse, -1.8477590084075927734, R2.reuse ;  /* 0xbfec835e34207823 */ /* 0x140fe20000000002 */
[----:B------:R-:W-:Y:S01]  /*165c0*/  FFMA R2, R52, 1.8477590084075927734, R2 ;  /* 0x3fec835e34027823 */ /* 0x000fe20000000002 */
[----:B------:R-:W-:Y:S01]  /*165d0*/  FFMA R52, R6, 0.66817861795425415039, R5 ;  /* 0x3f2b0dc106347823 */ /* 0x000fe20000000005 */
[----:B------:R-:W-:Y:S01]  /*165e0*/  FFMA R3, R4, -1.8477590084075927734, R3 ;  /* 0xbfec835e04037823 */ /* 0x000fe20000000003 */
[----:B------:R-:W-:Y:S01]  /*165f0*/  FFMA R4, R7, -0.19891236722469329834, R51 ;  /* 0xbe4bafaf07047823 */ /* 0x000fe20000000033 */
[----:B------:R-:W-:Y:S01]  /*16600*/  FFMA R51, R5, -0.66817861795425415039, R6 ;  /* 0xbf2b0dc105337823 */ /* 0x000fe20000000006 */
[C-C-:B------:R-:W-:Y:S01]  /*16610*/  FFMA R7, R52.reuse, -1.6629391908645629883, R32.reuse ;  /* 0xbfd4db3134077823 */ /* 0x140fe20000000020 */
[----:B------:R-:W-:Y:S01]  /*16620*/  FFMA R6, R52, 1.6629391908645629883, R32 ;  /* 0x3fd4db3134067823 */ /* 0x000fe20000000020 */
[----:B------:R-:W-:Y:S01]  /*16630*/  FFMA R52, R10, 0.41421356797218322754, R61 ;  /* 0x3ed413cd0a347823 */ /* 0x000fe2000000003d */
[----:B------:R-:W-:-:S02]  /*16640*/  FFMA R10, R61, 0.41421356797218322754, -R10 ;  /* 0x3ed413cd3d0a7823 */ /* 0x000fc4000000080a */
[----:B------:R-:W4:Y:S01]  /*16650*/  LDL.LU R61, [R1+0x4] ;  /* 0x00000400013d7983 */ /* 0x000f220000300800 */
[C-C-:B------:R-:W-:Y:S01]  /*16660*/  FFMA R5, R4.reuse, -1.9615705013275146484, R3.reuse ;  /* 0xbffb14be04057823 */ /* 0x140fe20000000003 */
[----:B------:R-:W-:Y:S01]  /*16670*/  FFMA R4, R4, 1.9615705013275146484, R3 ;  /* 0x3ffb14be04047823 */ /* 0x000fe20000000003 */
[C-C-:B------:R-:W-:Y:S01]  /*16680*/  FFMA R3, R51.reuse, -1.6629391908645629883, R2.reuse ;  /* 0xbfd4db3133037823 */ /* 0x140fe20000000002 */
[----:B------:R-:W-:Y:S01]  /*16690*/  FFMA R2, R51, 1.6629391908645629883, R2 ;  /* 0x3fd4db3133027823 */ /* 0x000fe20000000002 */
[----:B--2---:R-:W-:-:S04]  /*166a0*/  FMUL R32, R60, 1.4142135381698608398 ;  /* 0x3fb504f33c207820 */ /* 0x004fc80000400000 */
[C-C-:B---3--:R-:W-:Y:S01]  /*166b0*/  FFMA R51, R55.reuse, 1.4142135381698608398, R32.reuse ;  /* 0x3fb504f337337823 */ /* 0x148fe20000000020 */
[----:B------:R-:W-:Y:S01]  /*166c0*/  FFMA R32, R55, 1.4142135381698608398, -R32 ;  /* 0x3fb504f337207823 */ /* 0x000fe20000000820 */
[C-C-:B------:R-:W-:Y:S01]  /*166d0*/  FFMA R55, R54.reuse, 0.000244140625, R58.reuse ;  /* 0x3980000036377823 */ /* 0x140fe2000000003a */
[----:B------:R-:W-:-:S03]  /*166e0*/  FFMA R60, R54, -0.000244140625, R58 ;  /* 0xb9800000363c7823 */ /* 0x000fc6000000003a */
[----:B------:R-:W-:-:S04]  /*166f0*/  FMUL R55, R55, 0.70710676908493041992 ;  /* 0x3f3504f337377820 */ /* 0x000fc80000400000 */
[C-C-:B----4-:R-:W-:Y:S01]  /*16700*/  FFMA R54, R61.reuse, 0.000244140625, R55.reuse ;  /* 0x398000003d367823 */ /* 0x150fe20000000037 */
[----:B------:R-:W-:Y:S02]  /*16710*/  FFMA R58, R61, 0.000244140625, -R55 ;  /* 0x398000003d3a7823 */ /* 0x000fe40000000837 */
[----:B------:R-:W2:Y:S01]  /*16720*/  LDL.LU R61, [R1+0x28] ;  /* 0x00002800013d7983 */ /* 0x000ea20000300800 */
[----:B------:R-:W-:-:S04]  /*16730*/  FMUL R60, R60, 0.70710676908493041992 ;  /* 0x3f3504f33c3c7820 */ /* 0x000fc80000400000 */
[C-C-:B------:R-:W-:Y:S01]  /*16740*/  FFMA R55, R43.reuse, 0.000244140625, -R60.reuse ;  /* 0x398000002b377823 */ /* 0x140fe2000000083c */
[----:B------:R-:W-:Y:S01]  /*16750*/  FFMA R60, R43, 0.000244140625, R60 ;  /* 0x398000002b3c7823 */ /* 0x000fe2000000003c */
[C-C-:B------:R-:W-:Y:S01]  /*16760*/  FFMA R43, R52.reuse, 1.8477590084075927734, R51.reuse ;  /* 0x3fec835e342b7823 */ /* 0x140fe20000000033 */
[----:B------:R-:W-:Y:S02]  /*16770*/  FFMA R51, R52, -1.8477590084075927734, R51 ;  /* 0xbfec835e34337823 */ /* 0x000fe40000000033 */
        /* <DEDUP_REMOVED lines=8> */
[----:B------:R-:W-:Y:S02]  /*16800*/  STL [R1+0x44], R60 ;  /* 0x0000443c01007387 */ /* 0x000fe40000100800 */
[C-C-:B------:R-:W-:Y:S01]  /*16810*/  FFMA R58, R32.reuse, -1.6629391908645629883, R43.reuse ;  /* 0xbfd4db31203a7823 */ /* 0x140fe2000000002b */
[----:B------:R-:W-:Y:S01]  /*16820*/  FFMA R43, R32, 1.6629391908645629883, R43 ;  /* 0x3fd4db31202b7823 */ /* 0x000fe2000000002b */
[----:B------:R0:W-:Y:S01]  /*16830*/  STL [R1+0x3c], R52 ;  /* 0x00003c3401007387 */ /* 0x0001e20000100800 */
[----:B------:R-:W-:-:S03]  /*16840*/  FFMA R32, R54, 1.9615705013275146484, R51 ;  /* 0x3ffb14be36207823 */ /* 0x000fc60000000033 */
[----:B------:R-:W-:Y:S01]  /*16850*/  STL [R1+0x24], R58 ;  /* 0x0000243a01007387 */ /* 0x000fe20000100800 */
[----:B0-----:R-:W-:-:S03]  /*16860*/  FFMA R52, R54, -1.9615705013275146484, R51 ;  /* 0xbffb14be36347823 */ /* 0x001fc60000000033 */
[----:B------:R-:W-:Y:S01]  /*16870*/  STL [R1+0x8], R43 ;  /* 0x0000082b01007387 */ /* 0x000fe20000100800 */
[----:B------:R-:W-:-:S03]  /*16880*/  FFMA R51, R40, 0.000244140625, R41 ;  /* 0x3980000028337823 */ /* 0x000fc60000000029 */
[----:B------:R0:W-:Y:S01]  /*16890*/  STL [R1+0x4], R52 ;  /* 0x0000043401007387 */ /* 0x0001e20000100800 */
[----:B------:R-:W-:-:S03]  /*168a0*/  FMUL R51, R51, 0.70710676908493041992 ;  /* 0x3f3504f333337820 */ /* 0x000fc60000400000 */
[----:B------:R1:W-:Y:S01]  /*168b0*/  STL [R1], R32 ;  /* 0x0000002001007387 */ /* 0x0003e20000100800 */
[----:B0-----:R-:W-:-:S04]  /*168c0*/  FFMA R52, R40, -0.000244140625, R41 ;  /* 0xb980000028347823 */ /* 0x001fc80000000029 */
[----:B------:R-:W-:Y:S01]  /*168d0*/  FMUL R52, R52, 0.70710676908493041992 ;  /* 0x3f3504f334347820 */ /* 0x000fe20000400000 */
[----:B------:R-:W-:-:S03]  /*168e0*/  FFMA R41, R56, 0.000244140625, R51 ;  /* 0x3980000038297823 */ /* 0x000fc60000000033 */
[C-C-:B------:R-:W-:Y:S01]  /*168f0*/  FFMA R40, R38.reuse, 0.000244140625, -R52.reuse ;  /* 0x3980000026287823 */ /* 0x140fe20000000834 */
[----:B------:R-:W-:Y:S01]  /*16900*/  FFMA R52, R38, 0.000244140625, R52 ;  /* 0x3980000026347823 */ /* 0x000fe20000000034 */
[----:B------:R-:W-:Y:S01]  /*16910*/  FFMA R56, R56, 0.000244140625, -R51 ;  /* 0x3980000038387823 */ /* 0x000fe20000000833 */
[C-C-:B------:R-:W-:Y:S01]  /*16920*/  FFMA R60, R55.reuse, -1.6629391908645629883, R10.reuse ;  /* 0xbfd4db31373c7823 */ /* 0x140fe2000000000a */
[----:B------:R-:W-:Y:S01]  /*16930*/  FFMA R10, R55, 1.6629391908645629883, R10 ;  /* 0x3fd4db31370a7823 */ /* 0x000fe2000000000a */
[----:B--2---:R-:W-:-:S04]  /*16940*/  FMUL R43, R61, 1.4142135381698608398 ;  /* 0x3fb504f33d2b7820 */ /* 0x004fc80000400000 */
[C-C-:B-1----:R-:W-:Y:S01]  /*16950*/  FFMA R32, R57.reuse, 1.4142135381698608398, R43.reuse ;  /* 0x3fb504f339207823 */ /* 0x142fe2000000002b */
[----:B------:R-:W-:Y:S01]  /*16960*/  FFMA R57, R57, 1.4142135381698608398, -R43 ;  /* 0x3fb504f339397823 */ /* 0x000fe2000000082b */
[----:B------:R-:W-:-:S04]  /*16970*/  FFMA R43, R39, 0.41421356797218322754, R53 ;  /* 0x3ed413cd272b7823 */ /* 0x000fc80000000035 */
[C-C-:B------:R-:W-:Y:S01]  /*16980*/  FFMA R51, R43.reuse, 1.8477590084075927734, R32.reuse ;  /* 0x3fec835e2b337823 */ /* 0x140fe20000000020 */
[----:B------:R-:W-:Y:S01]  /*16990*/  FFMA R38, R43, -1.8477590084075927734, R32 ;  /* 0xbfec835e2b267823 */ /* 0x000fe20000000020 */
[----:B------:R-:W-:Y:S01]  /*169a0*/  FFMA R43, R52, 0.19891236722469329834, R41 ;  /* 0x3e4bafaf342b7823 */ /* 0x000fe20000000029 */
[----:B------:R-:W-:-:S03]  /*169b0*/  FFMA R32, R41, -0.19891236722469329834, R52 ;  /* 0xbe4bafaf29207823 */ /* 0x000fc60000000034 */
[C-C-:B------:R-:W-:Y:S01]  /*169c0*/  FFMA R52, R43.reuse, -1.9615705013275146484, R51.reuse ;  /* 0xbffb14be2b347823 */ /* 0x140fe20000000033 */
[----:B------:R-:W-:Y:S02]  /*169d0*/  FFMA R41, R43, 1.9615705013275146484, R51 ;  /* 0x3ffb14be2b297823 */ /* 0x000fe40000000033 */
[----:B------:R-:W2:Y:S04]  /*169e0*/  LDL.LU R51, [R1+0x5c] ;  /* 0x00005c0001337983 */ /* 0x000ea80000300800 */
[----:B------:R0:W-:Y:S04]  /*169f0*/  STL [R1+0x38], R52 ;  /* 0x0000383401007387 */ /* 0x0001e80000100800 */
[----:B------:R-:W3:Y:S04]  /*16a00*/  LDL.LU R61, [R1+0x54] ;  /* 0x00005400013d7983 */ /* 0x000ee80000300800 */
[----:B------:R1:W-:Y:S04]  /*16a10*/  STL [R1+0x34], R41 ;  /* 0x0000342901007387 */ /* 0x0003e80000100800 */
[----:B------:R-:W4:Y:S04]  /*16a20*/  LDL.LU R58, [R1+0x40] ;  /* 0x00004000013a7983 */ /* 0x000f280000300800 */
[----:B------:R-:W4:Y:S04]  /*16a30*/  LDL.LU R55, [R1+0x4c] ;  /* 0x00004c0001377983 */ /* 0x000f280000300800 */
[----:B------:R-:W5:Y:S04]  /*16a40*/  LDL.LU R54, [R1+0x50] ;  /* 0x0000500001367983 */ /* 0x000f680000300800 */
[----:B0-----:R-:W5:Y:S01]  /*16a50*/  LDL.LU R52, [R1+0x48] ;  /* 0x0000480001347983 */ /* 0x001f620000300800 */
[----:B------:R-:W-:-:S03]  /*16a60*/  FFMA R39, R53, 0.41421356797218322754, -R39 ;  /* 0x3ed413cd35277823 */ /* 0x000fc60000000827 */
[----:B------:R-:W5:Y:S01]  /*16a70*/  LDL.LU R53, [R1+0x58] ;  /* 0x0000580001357983 */ /* 0x000f620000300800 */
[----:B-1----:R-:W-:Y:S01]  /*16a80*/  FFMA R41, R39, -1.8477590084075927734, R57 ;  /* 0xbfec835e27297823 */ /* 0x002fe20000000039 */
[----:B------:R-:W-:Y:S01]  /*16a90*/  FFMA R43, R56, 0.66817861795425415039, R40 ;  /* 0x3f2b0dc1382b7823 */ /* 0x000fe20000000028 */
[----:B------:R-:W-:-:S03]  /*16aa0*/  FFMA R40, R40, -0.66817861795425415039, R56 ;  /* 0xbf2b0dc128287823 */ /* 0x000fc60000000038 */
[C-C-:B------:R-:W-:Y:S01]  /*16ab0*/  FFMA R56, R43.reuse, -1.6629391908645629883, R41.reuse ;  /* 0xbfd4db312b387823 */ /* 0x140fe20000000029 */
[----:B------:R-:W-:Y:S01]  /*16ac0*/  FFMA R43, R43, 1.6629391908645629883, R41 ;  /* 0x3fd4db312b2b7823 */ /* 0x000fe20000000029 */
[C-C-:B------:R-:W-:Y:S01]  /*16ad0*/  FFMA R41, R32.reuse, -1.9615705013275146484, R38.reuse ;  /* 0xbffb14be20297823 */ /* 0x140fe20000000026 */
[----:B------:R-:W-:Y:S02]  /*16ae0*/  FFMA R39, R39, 1.8477590084075927734, R57 ;  /* 0x3fec835e27277823 */ /* 0x000fe40000000039 */
[----:B------:R-:W-:Y:S01]  /*16af0*/  STL [R1+0x30], R56 ;  /* 0x0000303801007387 */ /* 0x000fe20000100800 */
[----:B------:R-:W-:-:S03]  /*16b00*/  FFMA R32, R32, 1.9615705013275146484, R38 ;  /* 0x3ffb14be20207823 */ /* 0x000fc60000000026 */
[----:B------:R-:W-:Y:S04]  /*16b10*/  STL [R1+0x2c], R43 ;  /* 0x00002c2b01007387 */ /* 0x000fe80000100800 */
[----:B------:R0:W-:Y:S04]  /*16b20*/  STL [R1+0x28], R41 ;  /* 0x0000282901007387 */ /* 0x0001e80000100800 */
[----:B------:R3:W-:Y:S01]  /*16b30*/  STL [R1+0x1c], R32 ;  /* 0x00001c2001007387 */ /* 0x0007e20000100800 */
[----:B0-----:R-:W-:-:S05]  /*16b40*/  FFMA R41, R40, -1.6629391908645629883, R39 ;  /* 0xbfd4db3128297823 */ /* 0x001fca0000000027 */
[----:B------:R5:W-:Y:S01]  /*16b50*/  STL [R1+0x18], R41 ;  /* 0x0000182901007387 */ /* 0x000be20000100800 */
[----:B------:R-:W-:-:S05]  /*16b60*/  FFMA R40, R40, 1.6629391908645629883, R39 ;  /* 0x3fd4db3128287823 */ /* 0x000fca0000000027 */
[----:B------:R0:W-:Y:S01]  /*16b70*/  STL [R1+0x14], R40 ;  /* 0x0000142801007387 */ /* 0x0001e20000100800 */
[----:B--2---:R-:W-:-:S04]  /*16b80*/  FMUL R38, R51, 1.4142135381698608398 ;  /* 0x3fb504f333267820 */ /* 0x004fc80000400000 */
[----:B---3--:R-:W-:Y:S01]  /*16b90*/  FFMA R32, R61, 1.4142135381698608398, R38 ;  /* 0x3fb504f33d207823 */ /* 0x008fe20000000026 */
[----:B----4-:R-:W-:Y:S01]  /*16ba0*/  FFMA R51, R58, 0.41421356797218322754, R55 ;  /* 0x3ed413cd3a337823 */ /* 0x010fe20000000037 */
[C-C-:B-----5:R-:W-:Y:S01]  /*16bb0*/  FFMA R41, R52.reuse, 0.000244140625, R54.reuse ;  /* 0x3980000034297823 */ /* 0x160fe20000000036 */
[----:B------:R-:W-:-:S03]  /*16bc0*/  FFMA R52, R52, -0.000244140625, R54 ;  /* 0xb980000034347823 */ /* 0x000fc60000000036 */
[----:B------:R-:W-:Y:S01]  /*16bd0*/  FMUL R41, R41, 0.70710676908493041992 ;  /* 0x3f3504f329297820 */ /* 0x000fe20000400000 */
[----:B------:R-:W-:-:S03]  /*16be0*/  FMUL R52, R52, 0.70710676908493041992 ;  /* 0x3f3504f334347820 */ /* 0x000fc60000400000 */
[--C-:B0-----:R-:W-:Y:S01]  /*16bf0*/  FFMA R40, R53, 0.000244140625, R41.reuse ;  /* 0x3980000035287823 */ /* 0x101fe20000000029 */
[C-C-:B------:R-:W-:Y:S01]  /*16c00*/  FFMA R43, R42.reuse, 0.000244140625, -R52.reuse ;  /* 0x398000002a2b7823 */ /* 0x140fe20000000834 */
[----:B------:R-:W-:Y:S01]  /*16c10*/  FFMA R52, R42, 0.000244140625, R52 ;  /* 0x398000002a347823 */ /* 0x000fe20000000034 */
[C-C-:B------:R-:W-:Y:S01]  /*16c20*/  FFMA R42, R51.reuse, 1.8477590084075927734, R32.reuse ;  /* 0x3fec835e332a7823 */ /* 0x140fe20000000020 */
[----:B------:R-:W-:Y:S02]  /*16c30*/  FFMA R32, R51, -1.8477590084075927734, R32 ;  /* 0xbfec835e33207823 */ /* 0x000fe40000000020 */
[----:B------:R-:W-:Y:S01]  /*16c40*/  FFMA R51, R52, 0.19891236722469329834, R40 ;  /* 0x3e4bafaf34337823 */ /* 0x000fe20000000028 */
[----:B------:R-:W-:Y:S02]  /*16c50*/  FFMA R40, R40, -0.19891236722469329834, R52 ;  /* 0xbe4bafaf28287823 */ /* 0x000fe40000000034 */
[----:B------:R-:W2:Y:S01]  /*16c60*/  LDL R52, [R1+0x244] ;  /* 0x0002440001347983 */ /* 0x000ea20000100800 */
[----:B------:R-:W0:Y:S01]  /*16c70*/  S2R R57, SR_LANEID ;  /* 0x0000000000397919 */ /* 0x000e220000000000 */
[----:B------:R-:W-:Y:S01]  /*16c80*/  FFMA R39, R61, 1.4142135381698608398, -R38 ;  /* 0x3fb504f33d277823 */ /* 0x000fe20000000826 */
[----:B------:R-:W-:Y:S01]  /*16c90*/  FFMA R38, R55, 0.41421356797218322754, -R58 ;  /* 0x3ed413cd37267823 */ /* 0x000fe2000000083a */
[----:B------:R-:W-:Y:S01]  /*16ca0*/  FFMA R41, R53, 0.000244140625, -R41 ;  /* 0x3980000035297823 */ /* 0x000fe20000000829 */
[C-C-:B------:R-:W-:Y:S01]  /*16cb0*/  FFMA R53, R51.reuse, -1.9615705013275146484, R42.reuse ;  /* 0xbffb14be33357823 */ /* 0x140fe2000000002a */
[----:B------:R-:W-:Y:S01]  /*16cc0*/  FFMA R51, R51, 1.9615705013275146484, R42 ;  /* 0x3ffb14be33337823 */ /* 0x000fe2000000002a */
[C-C-:B------:R-:W-:Y:S01]  /*16cd0*/  FFMA R42, R38.reuse, -1.8477590084075927734, R39.reuse ;  /* 0xbfec835e262a7823 */ /* 0x140fe20000000027 */
[----:B------:R-:W-:Y:S01]  /*16ce0*/  FFMA R38, R38, 1.8477590084075927734, R39 ;  /* 0x3fec835e26267823 */ /* 0x000fe20000000027 */
[----:B------:R-:W-:Y:S01]  /*16cf0*/  FFMA R39, R41, 0.66817861795425415039, R43 ;  /* 0x3f2b0dc129277823 */ /* 0x000fe2000000002b */
[----:B------:R-:W-:Y:S01]  /*16d00*/  STL [R1+0x64], R53 ;  /* 0x0000643501007387 */ /* 0x000fe20000100800 */
[----:B------:R-:W-:-:S03]  /*16d10*/  FFMA R41, R43, -0.66817861795425415039, R41 ;  /* 0xbf2b0dc12b297823 */ /* 0x000fc60000000029 */
[----:B------:R1:W-:Y:S01]  /*16d20*/  STL [R1+0x60], R51 ;  /* 0x0000603301007387 */ /* 0x0003e20000100800 */
[C-C-:B------:R-:W-:Y:S01]  /*16d30*/  FFMA R43, R39.reuse, 1.6629391908645629883, R42.reuse ;  /* 0x3fd4db31272b7823 */ /* 0x140fe2000000002a */
[----:B-1----:R-:W-:Y:S01]  /*16d40*/  FFMA R51, R39, -1.6629391908645629883, R42 ;  /* 0xbfd4db3127337823 */ /* 0x002fe2000000002a */
[C-C-:B------:R-:W-:Y:S01]  /*16d50*/  FFMA R42, R40.reuse, -1.9615705013275146484, R32.reuse ;  /* 0xbffb14be282a7823 */ /* 0x140fe20000000020 */
[----:B------:R-:W-:Y:S01]  /*16d60*/  FFMA R39, R40, 1.9615705013275146484, R32 ;  /* 0x3ffb14be28277823 */ /* 0x000fe20000000020 */
[C-C-:B------:R-:W-:Y:S02]  /*16d70*/  FFMA R32, R41.reuse, -1.6629391908645629883, R38.reuse ;  /* 0xbfd4db3129207823 */ /* 0x140fe40000000026 */
[----:B------:R-:W-:Y:S04]  /*16d80*/  STL [R1+0x5c], R51 ;  /* 0x00005c3301007387 */ /* 0x000fe80000100800 */
[----:B------:R-:W-:Y:S04]  /*16d90*/  STL [R1+0x58], R43 ;  /* 0x0000582b01007387 */ /* 0x000fe80000100800 */
        /* <DEDUP_REMOVED lines=17> */
[----:B------:R-:W-:Y:S04]  /*16eb0*/  STL [R1+0x250], R16 ;  /* 0x0002501001007387 */ /* 0x000fe80000100800 */
[----:B------:R-:W-:Y:S04]  /*16ec0*/  STL [R1+0x24c], R59 ;  /* 0x00024c3b01007387 */ /* 0x000fe80000100800 */
[----:B------:R-:W-:Y:S04]  /*16ed0*/  STL [R1+0x248], R0 ;  /* 0x0002480001007387 */ /* 0x000fe80000100800 */
        /* <DEDUP_REMOVED lines=13> */
[----:B------:R-:W2:Y:S04]  /*16fb0*/  LDS R54, [R58+0x14] ;  /* 0x000014003a367984 */ /* 0x000ea80000000800 */
[----:B------:R-:W4:Y:S04]  /*16fc0*/  LDS R53, [R58+0x10] ;  /* 0x000010003a357984 */ /* 0x000f280000000800 */
[----:B------:R-:W5:Y:S04]  /*16fd0*/  LDS R50, [R58+0x4] ;  /* 0x000004003a327984 */ /* 0x000f680000000800 */
[----:B------:R-:W0:Y:S04]  /*16fe0*/  LDS R48, [R58] ;  /* 0x000000003a307984 */ /* 0x000e280000000800 */
[----:B------:R-:W1:Y:S04]  /*16ff0*/  LDS R56, [R58+0x1c] ;  /* 0x00001c003a387984 */ /* 0x000e680000000800 */
[----:B------:R-:W-:Y:S04]  /*17000*/  LDS R51, [R58+0x8] ;  /* 0x000008003a337984 */ /* 0x000fe80000000800 */
[----:B------:R-:W3:Y:S01]  /*17010*/  LDS R55, [R58+0x18] ;  /* 0x000018003a377984 */ /* 0x000ee20000000800 */
[----:B------:R-:W-:-:S03]  /*17020*/  NOP ;  /* 0x0000000000007918 */ /* 0x000fc60000000000 */
[----:B------:R1:W-:Y:S01]  /*17030*/  STS [R57+0x39c], R28 ;  /* 0x00039c1c39007388 */ /* 0x0003e20000000800 */
[C-C-:B--2---:R-:W-:Y:S01]  /*17040*/  FADD R38, R52.reuse, R54.reuse ;  /* 0x0000003634267221 */ /* 0x144fe20000000000 */
[----:B------:R-:W-:Y:S01]  /*17050*/  FADD R54, R52, -R54 ;  /* 0x8000003634367221 */ /* 0x000fe20000000000 */
[----:B----4-:R-:W-:Y:S02]  /*17060*/  FMUL R53, R53, 1.4142135381698608398 ;  /* 0x3fb504f335357820 */ /* 0x010fe40000400000 */
[C-C-:B-----5:R-:W-:Y:S01]  /*17070*/  FFMA R37, R38.reuse, 0.70710676908493041992, R50.reuse ;  /* 0x3f3504f326257823 */ /* 0x160fe20000000032 */
[----:B------:R-:W-:Y:S01]  /*17080*/  FFMA R50, R38, -0.70710676908493041992, R50 ;  /* 0xbf3504f326327823 */ /* 0x000fe20000000032 */
[C-C-:B0-----:R-:W-:Y:S01]  /*17090*/  FFMA R32, R48.reuse, 1.4142135381698608398, R53.reuse ;  /* 0x3fb504f330207823 */ /* 0x141fe20000000035 */
[----:B------:R-:W-:Y:S01]  /*170a0*/  FFMA R48, R48, 1.4142135381698608398, -R53 ;  /* 0x3fb504f330307823 */ /* 0x000fe20000000835 */
[C-C-:B-1----:R-:W-:Y:S01]  /*170b0*/  FFMA R28, R54.reuse, -0.70710676908493041992, R56.reuse ;  /* 0xbf3504f3361c7823 */ /* 0x142fe20000000038 */
[----:B------:R-:W-:Y:S01]  /*170c0*/  FFMA R54, R54, 0.70710676908493041992, R56 ;  /* 0x3f3504f336367823 */ /* 0x000fe20000000038 */
[----:B------:R0:W-:Y:S01]  /*170d0*/  STS [R57], R29 ;  /* 0x0000001d39007388 */ /* 0x0001e20000000800 */
[----:B---3--:R-:W-:Y:S01]  /*170e0*/  FFMA R38, R51, 0.41421356797218322754, -R55 ;  /* 0x3ed413cd33267823 */ /* 0x008fe20000000837 */
[----:B------:R-:W-:Y:S01]  /*170f0*/  FFMA R51, R55, 0.41421356797218322754, R51 ;  /* 0x3ed413cd37337823 */ /* 0x000fe20000000033 */
[----:B0-----:R-:W-:-:S02]  /*17100*/  FFMA R29, R50, 0.66817861795425415039, R28 ;  /* 0x3f2b0dc1321d7823 */ /* 0x001fc4000000001c */
[----:B------:R-:W-:Y:S01]  /*17110*/  FFMA R52, R38, -1.8477590084075927734, R48 ;  /* 0xbfec835e26347823 */ /* 0x000fe20000000030 */
[----:B------:R-:W-:Y:S01]  /*17120*/  FFMA R50, R28, -0.66817861795425415039, R50 ;  /* 0xbf2b0dc11c327823 */ /* 0x000fe20000000032 */
[----:B------:R-:W-:Y:S01]  /*17130*/  FFMA R48, R38, 1.8477590084075927734, R48 ;  /* 0x3fec835e26307823 */ /* 0x000fe20000000030 */
[----:B------:R-:W-:Y:S01]  /*17140*/  FFMA R28, R54, 0.19891236722469329834, R37 ;  /* 0x3e4bafaf361c7823 */ /* 0x000fe20000000025 */
[----:B------:R-:W-:Y:S01]  /*17150*/  STS [R57+0x84], R36 ;  /* 0x0000842439007388 */ /* 0x000fe20000000800 */
[----:B------:R-:W-:Y:S01]  /*17160*/  FFMA R53, R51, 1.8477590084075927734, R32 ;  /* 0x3fec835e33357823 */ /* 0x000fe20000000020 */
[----:B------:R-:W-:Y:S01]  /*17170*/  FFMA R37, R37, -0.19891236722469329834, R54 ;  /* 0xbe4bafaf25257823 */ /* 0x000fe20000000036 */
[----:B------:R-:W-:Y:S01]  /*17180*/  FFMA R32, R51, -1.8477590084075927734, R32 ;  /* 0xbfec835e33207823 */ /* 0x000fe20000000020 */
[----:B------:R-:W-:Y:S01]  /*17190*/  STS [R57+0x108], R31 ;  /* 0x0001081f39007388 */ /* 0x000fe20000000800 */
[----:B------:R-:W-:-:S03]  /*171a0*/  FFMA R0, R50, -1.6629391908645629883, R48 ;  /* 0xbfd4db3132007823 */ /* 0x000fc60000000030 */
[----:B------:R-:W-:Y:S04]  /*171b0*/  STS [R57+0x18c], R33 ;  /* 0x00018c2139007388 */ /* 0x000fe80000000800 */
[----:B------:R-:W-:Y:S04]  /*171c0*/  STS [R57+0x210], R34 ;  /* 0x0002102239007388 */ /* 0x000fe80000000800 */
[----:B------:R-:W-:Y:S04]  /*171d0*/  STS [R57+0x294], R30 ;  /* 0x0002941e39007388 */ /* 0x000fe80000000800 */
[----:B------:R-:W-:Y:S01]  /*171e0*/  STS [R57+0x318], R35 ;  /* 0x0003182339007388 */ /* 0x000fe20000000800 */
[----:B------:R-:W-:-:S03]  /*171f0*/  NOP ;  /* 0x0000000000007918 */ /* 0x000fc60000000000 */
[----:B------:R-:W0:Y:S01]  /*17200*/  LDS R45, [R58+0x10] ;  /* 0x000010003a2d7984 */ /* 0x000e220000000800 */
[----:B------:R-:W-:-:S03]  /*17210*/  FFMA R55, R50, 1.6629391908645629883, R48 ;  /* 0x3fd4db3132377823 */ /* 0x000fc60000000030 */
[----:B------:R-:W1:Y:S01]  /*17220*/  LDS R41, [R58] ;  /* 0x000000003a297984 */ /* 0x000e620000000800 */
[----:B------:R-:W-:-:S03]  /*17230*/  FFMA R51, R37, -1.9615705013275146484, R32 ;  /* 0xbffb14be25337823 */ /* 0x000fc60000000020 */
[----:B------:R-:W-:Y:S01]  /*17240*/  LDS R44, [R58+0xc] ;  /* 0x00000c003a2c7984 */ /* 0x000fe20000000800 */
[----:B------:R-:W-:-:S03]  /*17250*/  FFMA R48, R37, 1.9615705013275146484, R32 ;  /* 0x3ffb14be25307823 */ /* 0x000fc60000000020 */
[----:B------:R-:W2:Y:S04]  /*17260*/  LDS R46, [R58+0x14] ;  /* 0x000014003a2e7984 */ /* 0x000ea80000000800 */
        /* <DEDUP_REMOVED lines=14> */
[----:B------:R-:W3:Y:S04]  /*17350*/  LDS R37, [R58+0x10] ;  /* 0x000010003a257984 */ /* 0x000ee80000000800 */
[----:B------:R-:W-:Y:S04]  /*17360*/  LDS R33, [R58] ;  /* 0x000000003a217984 */ /* 0x000fe80000000800 */
[----:B------:R-:W-:Y:S04]  /*17370*/  LDS R36, [R58+0xc] ;  /* 0x00000c003a247984 */ /* 0x000fe80000000800 */
[----:B------:R-:W4:Y:S04]  /*17380*/  LDS R38, [R58+0x14] ;  /* 0x000014003a267984 */ /* 0x000f280000000800 */
[----:B------:R-:W5:Y:S04]  /*17390*/  LDS R34, [R58+0x4] ;  /* 0x000004003a227984 */ /* 0x000f680000000800 */
[----:B------:R-:W-:Y:S04]  /*173a0*/  LDS R35, [R58+0x8] ;  /* 0x000008003a237984 */ /* 0x000fe80000000800 */
[----:B------:R-:W5:Y:S04]  /*173b0*/  LDS R39, [R58+0x18] ;  /* 0x000018003a277984 */ /* 0x000f680000000800 */
[----:B------:R-:W5:Y:S01]  /*173c0*/  LDS R40, [R58+0x1c] ;  /* 0x00001c003a287984 */ /* 0x000f620000000800 */
[----:B------:R-:W-:-:S03]  /*173d0*/  NOP ;  /* 0x0000000000007918 */ /* 0x000fc60000000000 */
[----:B------:R-:W-:Y:S04]  /*173e0*/  STL [R1+0x264], R0 ;  /* 0x0002640001007387 */ /* 0x000fe80000100800 */
[----:B------:R0:W-:Y:S04]  /*173f0*/  STS [R57+0x18c], R15 ;  /* 0x00018c0f39007388 */ /* 0x0001e80000000800 */
[----:B------:R1:W-:Y:S04]  /*17400*/  STS [R57+0x108], R17 ;  /* 0x0001081139007388 */ /* 0x0003e80000000800 */
[----:B0-----:R-:W5:Y:S04]  /*17410*/  LDL.LU R15, [R1+0x3c] ;  /* 0x00003c00010f7983 */ /* 0x001f680000300800 */
[----:B-1----:R-:W5:Y:S04]  /*17420*/  LDL.LU R17, [R1+0x8] ;  /* 0x0000080001117983 */ /* 0x002f680000300800 */
[----:B------:R-:W5:Y:S04]  /*17430*/  LDL.LU R0, [R1+0x4] ;  /* 0x0000040001007983 */ /* 0x000f680000300800 */
[----:B------:R-:W5:Y:S04]  /*17440*/  LDL.LU R56, [R1] ;  /* 0x0000000001387983 */ /* 0x000f680000300800 */
[----:B------:R-:W5:Y:S04]  /*17450*/  LDL.LU R59, [R1+0x24] ;  /* 0x00002400013b7983 */ /* 0x000f680000300800 */
[----:B------:R-:W5:Y:S01]  /*17460*/  LDL.LU R16, [R1+0x44] ;  /* 0x0000440001107983 */ /* 0x000f620000300800 */
[C-C-:B------:R-:W-:Y:S01]  /*17470*/  FFMA R14, R29.reuse, -1.6629391908645629883, R52.reuse ;  /* 0xbfd4db311d0e7823 */ /* 0x140fe20000000034 */
[C-C-:B------:R-:W-:Y:S01]  /*17480*/  FFMA R54, R28.reuse, -1.9615705013275146484, R53.reuse ;  /* 0xbffb14be1c367823 */ /* 0x140fe20000000035 */
[----:B------:R-:W-:Y:S01]  /*17490*/  FFMA R52, R29, 1.6629391908645629883, R52 ;  /* 0x3fd4db311d347823 */ /* 0x000fe20000000034 */
[----:B------:R-:W-:Y:S01]  /*174a0*/  STS [R57], R19 ;  /* 0x0000001339007388 */ /* 0x000fe20000000800 */
[----:B------:R-:W-:-:S03]  /*174b0*/  FFMA R53, R28, 1.9615705013275146484, R53 ;  /* 0x3ffb14be1c357823 */ /* 0x000fc60000000035 */
[----:B------:R-:W-:Y:S04]  /*174c0*/  STS [R57+0x84], R11 ;  /* 0x0000840b39007388 */ /* 0x000fe80000000800 */
[----:B------:R-:W-:Y:S04]  /*174d0*/  STS [R57+0x210], R13 ;  /* 0x0002100d39007388 */ /* 0x000fe80000000800 */
[----:B------:R-:W-:Y:S04]  /*174e0*/  STS [R57+0x294], R18 ;  /* 0x0002941239007388 */ /* 0x000fe80000000800 */
[----:B------:R0:W-:Y:S04]  /*174f0*/  STS [R57+0x318], R12 ;  /* 0x0003180c39007388 */ /* 0x0001e80000000800 */
[----:B------:R-:W-:Y:S01]  /*17500*/  STS [R57+0x39c], R61 ;  /* 0x00039c3d39007388 */ /* 0x000fe20000000800 */
[----:B------:R-:W-:-:S03]  /*17510*/  NOP ;  /* 0x0000000000007918 */ /* 0x000fc60000000000 */
[----:B------:R-:W-:Y:S01]  /*17520*/  LDS R61, [R58+0x10] ;  /* 0x000010003a3d7984 */ /* 0x000fe20000000800 */
[----:B------:R-:W-:-:S03]  /*17530*/  FMUL R20, R45, 1.4142135381698608398 ;  /* 0x3fb504f32d147820 */ /* 0x000fc60000400000 */
[----:B------:R-:W-:Y:S04]  /*17540*/  LDS R28, [R58+0xc] ;  /* 0x00000c003a1c7984 */ /* 0x000fe80000000800 */
[----:B------:R-:W1:Y:S01]  /*17550*/  LDS R29, [R58+0x14] ;  /* 0x000014003a1d7984 */ /* 0x000e620000000800 */
[----:B------:R-:W-:-:S03]  /*17560*/  FFMA R45, R41, 1.4142135381698608398, R20 ;  /* 0x3fb504f3292d7823 */ /* 0x000fc60000000014 */
[----:B------:R-:W-:Y:S04]  /*17570*/  LDS R25, [R58] ;  /* 0x000000003a197984 */ /* 0x000fe80000000800 */
[----:B------:R-:W-:Y:S04]  /*17580*/  LDS R27, [R58+0x8] ;  /* 0x000008003a1b7984 */ /* 0x000fe80000000800 */
[----:B------:R-:W1:Y:S04]  /*17590*/  LDS R30, [R58+0x18] ;  /* 0x000018003a1e7984 */ /* 0x000e680000000800 */
[----:B------:R-:W1:Y:S01]  /*175a0*/  LDS R26, [R58+0x4] ;  /* 0x000004003a1a7984 */ /* 0x000e620000000800 */
[----:B------:R-:W-:-:S03]  /*175b0*/  FFMA R41, R41, 1.4142135381698608398, -R20 ;  /* 0x3fb504f329297823 */ /* 0x000fc60000000814 */
[----:B------:R-:W1:Y:S01]  /*175c0*/  LDS R31, [R58+0x1c] ;  /* 0x00001c003a1f7984 */ /* 0x000e620000000800 */
[C-C-:B--2---:R-:W-:Y:S01]  /*175d0*/  FADD R20, R44.reuse, R46.reuse ;  /* 0x0000002e2c147221 */ /* 0x144fe20000000000 */
[----:B------:R-:W-:Y:S01]  /*175e0*/  FADD R44, R44, -R46 ;  /* 0x8000002e2c2c7221 */ /* 0x000fe20000000000 */
[----:B---3--:R-:W-:Y:S01]  /*175f0*/  FMUL R37, R37, 1.4142135381698608398 ;  /* 0x3fb504f325257820 */ /* 0x008fe20000400000 */
[----:B------:R-:W-:Y:S01]  /*17600*/  NOP ;  /* 0x0000000000007918 */ /* 0x000fe20000000000 */
[C-C-:B------:R-:W-:Y:S01]  /*17610*/  FFMA R21, R20.reuse, 0.70710676908493041992, R42.reuse ;  /* 0x3f3504f314157823 */ /* 0x140fe2000000002a */
[----:B------:R-:W-:Y:S01]  /*17620*/  FFMA R42, R20, -0.70710676908493041992, R42 ;  /* 0xbf3504f3142a7823 */ /* 0x000fe2000000002a */
[----:B------:R-:W-:Y:S01]  /*17630*/  FFMA R20, R47, 0.41421356797218322754, R43 ;  /* 0x3ed413cd2f147823 */ /* 0x000fe2000000002b */
[----:B------:R-:W-:Y:S01]  /*17640*/  FFMA R22, R44, 0.70710676908493041992, R49 ;  /* 0x3f3504f32c167823 */ /* 0x000fe20000000031 */
[----:B------:R-:W-:Y:S02]  /*17650*/  FFMA R47, R43, 0.41421356797218322754, -R47 ;  /* 0x3ed413cd2b2f7823 */ /* 0x000fe4000000082f */
[C-C-:B------:R-:W-:Y:S01]  /*17660*/  FFMA R50, R20.reuse, 1.8477590084075927734, R45.reuse ;  /* 0x3fec835e14327823 */ /* 0x140fe2000000002d */
[----:B------:R-:W-:Y:S01]  /*17670*/  FFMA R45, R20, -1.8477590084075927734, R45 ;  /* 0xbfec835e142d7823 */ /* 0x000fe2000000002d */
[----:B------:R-:W-:Y:S01]  /*17680*/  FFMA R44, R44, -0.70710676908493041992, R49 ;  /* 0xbf3504f32c2c7823 */ /* 0x000fe20000000031 */
[----:B------:R-:W-:Y:S01]  /*17690*/  FFMA R20, R22, 0.19891236722469329834, R21 ;  /* 0x3e4bafaf16147823 */ /* 0x000fe20000000015 */
[----:B------:R-:W-:Y:S01]  /*176a0*/  FFMA R22, R21, -0.19891236722469329834, R22 ;  /* 0xbe4bafaf15167823 */ /* 0x000fe20000000016 */
[C-C-:B------:R-:W-:Y:S01]  /*176b0*/  FFMA R43, R47.reuse, -1.8477590084075927734, R41.reuse ;  /* 0xbfec835e2f2b7823 */ /* 0x140fe20000000029 */
[----:B------:R-:W-:Y:S01]  /*176c0*/  FFMA R23, R42, 0.66817861795425415039, R44 ;  /* 0x3f2b0dc12a177823 */ /* 0x000fe2000000002c */
[----:B------:R-:W-:Y:S01]  /*176d0*/  FFMA R21, R44, -0.66817861795425415039, R42 ;  /* 0xbf2b0dc12c157823 */ /* 0x000fe2000000002a */
[----:B------:R-:W-:Y:S01]  /*176e0*/  FFMA R47, R47, 1.8477590084075927734, R41 ;  /* 0x3fec835e2f2f7823 */ /* 0x000fe20000000029 */
[C-C-:B------:R-:W-:Y:S01]  /*176f0*/  FFMA R44, R22.reuse, -1.9615705013275146484, R45.reuse ;  /* 0xbffb14be162c7823 */ /* 0x140fe2000000002d */
[----:B------:R-:W-:Y:S01]  /*17700*/  FFMA R45, R22, 1.9615705013275146484, R45 ;  /* 0x3ffb14be162d7823 */ /* 0x000fe2000000002d */
[----:B----4-:R-:W-:Y:S01]  /*17710*/  FADD R22, R36, R38 ;  /* 0x0000002624167221 */ /* 0x010fe20000000000 */
[C-C-:B------:R-:W-:Y:S01]  /*17720*/  FFMA R46, R21.reuse, -1.6629391908645629883, R47.reuse ;  /* 0xbfd4db31152e7823 */ /* 0x140fe2000000002f */
[----:B------:R-:W-:Y:S01]  /*17730*/  FFMA R47, R21, 1.6629391908645629883, R47 ;  /* 0x3fd4db31152f7823 */ /* 0x000fe2000000002f */
[----:B------:R-:W-:Y:S01]  /*17740*/  FFMA R49, R20, -1.9615705013275146484, R50 ;  /* 0xbffb14be14317823 */ /* 0x000fe20000000032 */
[----:B-----5:R-:W-:Y:S01]  /*17750*/  FFMA R21, R22, 0.70710676908493041992, R34 ;  /* 0x3f3504f316157823 */ /* 0x020fe20000000022 */
[----:B------:R-:W-:Y:S01]  /*17760*/  FFMA R50, R20, 1.9615705013275146484, R50 ;  /* 0x3ffb14be14327823 */ /* 0x000fe20000000032 */
[----:B------:R-:W-:Y:S01]  /*17770*/  FADD R36, R36, -R38 ;  /* 0x8000002624247221 */ /* 0x000fe20000000000 */
[----:B------:R-:W-:Y:S01]  /*17780*/  FFMA R34, R22, -0.70710676908493041992, R34 ;  /* 0xbf3504f316227823 */ /* 0x000fe20000000022 */
[----:B------:R-:W-:Y:S01]  /*17790*/  FFMA R20, R33, 1.4142135381698608398, R37 ;  /* 0x3fb504f321147823 */ /* 0x000fe20000000025 */
[----:B------:R-:W-:Y:S01]  /*177a0*/  FFMA R22, R39, 0.41421356797218322754, R35 ;  /* 0x3ed413cd27167823 */ /* 0x000fe20000000023 */
[----:B------:R-:W-:Y:S01]  /*177b0*/  FFMA R33, R33, 1.4142135381698608398, -R37 ;  /* 0x3fb504f321217823 */ /* 0x000fe20000000825 */
[----:B------:R-:W-:Y:S01]  /*177c0*/  FFMA R35, R35, 0.41421356797218322754, -R39 ;  /* 0x3ed413cd23237823 */ /* 0x000fe20000000827 */
[----:B------:R-:W-:Y:S01]  /*177d0*/  FFMA R39, R36, -0.70710676908493041992, R40 ;  /* 0xbf3504f324277823 */ /* 0x000fe20000000028 */
[----:B------:R1:W-:Y:S02]  /*177e0*/  STS [R57+0x18c], R5 ;  /* 0x00018c0539007388 */ /* 0x0003e40000000800 */
[C-C-:B0-----:R-:W-:Y:S01]  /*177f0*/  FFMA R12, R35.reuse, -1.8477590084075927734, R33.reuse ;  /* 0xbfec835e230c7823 */ /* 0x141fe20000000021 */
[----:B------:R-:W-:Y:S01]  /*17800*/  FFMA R33, R35, 1.8477590084075927734, R33 ;  /* 0x3fec835e23217823 */ /* 0x000fe20000000021 */
[----:B------:R0:W-:Y:S01]  /*17810*/  STS [R57+0x318], R3 ;  /* 0x0003180339007388 */ /* 0x0001e20000000800 */
[----:B------:R-:W-:Y:S01]  /*17820*/  FFMA R35, R34, 0.66817861795425415039, R39 ;  /* 0x3f2b0dc122237823 */ /* 0x000fe20000000027 */
[----:B------:R-:W-:Y:S01]  /*17830*/  FFMA R39, R39, -0.66817861795425415039, R34 ;  /* 0xbf2b0dc127277823 */ /* 0x000fe20000000022 */
[C-C-:B-1----:R-:W-:Y:S01]  /*17840*/  FADD R5, R28.reuse, R29.reuse ;  /* 0x0000001d1c057221 */ /* 0x142fe20000000000 */
[----:B------:R-:W-:Y:S01]  /*17850*/  FADD R28, R28, -R29 ;  /* 0x8000001d1c1c7221 */ /* 0x000fe20000000000 */
[----:B0-----:R-:W-:Y:S01]  /*17860*/  FMUL R3, R61, 1.4142135381698608398 ;  /* 0x3fb504f33d037820 */ /* 0x001fe20000400000 */
[----:B------:R0:W-:Y:S01]  /*17870*/  STS [R57+0x84], R2 ;  /* 0x0000840239007388 */ /* 0x0001e20000000800 */
[----:B------:R-:W-:-:S03]  /*17880*/  FFMA R29, R30, 0.41421356797218322754, R27 ;  /* 0x3ed413cd1e1d7823 */ /* 0x000fc6000000001b */
[----:B------:R1:W-:Y:S01]  /*17890*/  STS [R57+0x210], R4 ;  /* 0x0002100439007388 */ /* 0x0003e20000000800 */
[C-C-:B------:R-:W-:Y:S01]  /*178a0*/  FFMA R38, R39.reuse, -1.6629391908645629883, R33.reuse ;  /* 0xbfd4db3127267823 */ /* 0x140fe20000000021 */
[----:B------:R-:W-:Y:S01]  /*178b0*/  FFMA R39, R39, 1.6629391908645629883, R33 ;  /* 0x3fd4db3127277823 */ /* 0x000fe20000000021 */
[----:B0-----:R-:W-:Y:S01]  /*178c0*/  FFMA R2, R25, 1.4142135381698608398, R3 ;  /* 0x3fb504f319027823 */ /* 0x001fe20000000003 */
[C-C-:B-1----:R-:W-:Y:S01]  /*178d0*/  FFMA R4, R5.reuse, 0.70710676908493041992, R26.reuse ;  /* 0x3f3504f305047823 */ /* 0x142fe2000000001a */
[----:B------:R-:W-:Y:S01]  /*178e0*/  FFMA R26, R5, -0.70710676908493041992, R26 ;  /* 0xbf3504f3051a7823 */ /* 0x000fe2000000001a */
[C---:B------:R-:W-:Y:S01]  /*178f0*/  FFMA R5, R28.reuse, 0.70710676908493041992, R31 ;  /* 0x3f3504f31c057823 */ /* 0x040fe2000000001f */
[----:B------:R-:W-:Y:S01]  /*17900*/  FFMA R3, R25, 1.4142135381698608398, -R3 ;  /* 0x3fb504f319037823 */ /* 0x000fe20000000803 */
[----:B------:R-:W-:Y:S01]  /*17910*/  FFMA R30, R27, 0.41421356797218322754, -R30 ;  /* 0x3ed413cd1b1e7823 */ /* 0x000fe2000000081e */
[C---:B------:R-:W-:Y:S01]  /*17920*/  FFMA R33, R29.reuse, 1.8477590084075927734, R2 ;  /* 0x3fec835e1d217823 */ /* 0x040fe20000000002 */
[----:B------:R-:W-:Y:S01]  /*17930*/  FFMA R31, R28, -0.70710676908493041992, R31 ;  /* 0xbf3504f31c1f7823 */ /* 0x000fe2000000001f */
[----:B------:R-:W-:Y:S01]  /*17940*/  FFMA R36, R36, 0.70710676908493041992, R40 ;  /* 0x3f3504f324247823 */ /* 0x000fe20000000028 */
[----:B------:R-:W-:Y:S01]  /*17950*/  FFMA R29, R29, -1.8477590084075927734, R2 ;  /* 0xbfec835e1d1d7823 */ /* 0x000fe20000000002 */
[----:B------:R-:W-:Y:S01]  /*17960*/  FFMA R2, R5, 0.19891236722469329834, R4 ;  /* 0x3e4bafaf05027823 */ /* 0x000fe20000000004 */
[----:B------:R-:W-:Y:S01]  /*17970*/  FFMA R4, R4, -0.19891236722469329834, R5 ;  /* 0xbe4bafaf04047823 */ /* 0x000fe20000000005 */
[----:B------:R-:W-:Y:S01]  /*17980*/  FFMA R27, R30, -1.8477590084075927734, R3 ;  /* 0xbfec835e1e1b7823 */ /* 0x000fe20000000003 */
[----:B------:R-:W-:Y:S01]  /*17990*/  FFMA R5, R26, 0.66817861795425415039, R31 ;  /* 0x3f2b0dc11a057823 */ /* 0x000fe2000000001f */
[--C-:B------:R-:W-:Y:S01]  /*179a0*/  FFMA R41, R22, 1.8477590084075927734, R20.reuse ;  /* 0x3fec835e16297823 */ /* 0x100fe20000000014 */
[----:B------:R-:W-:Y:S01]  /*179b0*/  FFMA R11, R36, 0.19891236722469329834, R21 ;  /* 0x3e4bafaf240b7823 */ /* 0x000fe20000000015 */
[----:B------:R-:W-:Y:S01]  /*179c0*/  FFMA R20, R22, -1.8477590084075927734, R20 ;  /* 0xbfec835e16147823 */ /* 0x000fe20000000014 */
[----:B------:R-:W-:Y:S01]  /*179d0*/  FFMA R21, R21, -0.19891236722469329834, R36 ;  /* 0xbe4bafaf15157823 */ /* 0x000fe20000000024 */
[----:B------:R-:W-:Y:S01]  /*179e0*/  FFMA R31, R31, -0.66817861795425415039, R26 ;  /* 0xbf2b0dc11f1f7823 */ /* 0x000fe2000000001a */
[C-C-:B------:R-:W-:Y:S01]  /*179f0*/  FFMA R26, R5.reuse, -1.6629391908645629883, R27.reuse ;  /* 0xbfd4db31051a7823 */ /* 0x140fe2000000001b */
[----:B------:R-:W-:Y:S01]  /*17a00*/  FFMA R27, R5, 1.6629391908645629883, R27 ;  /* 0x3fd4db31051b7823 */ /* 0x000fe2000000001b */
[C-C-:B------:R-:W-:Y:S01]  /*17a10*/  FFMA R42, R23.reuse, -1.6629391908645629883, R43.reuse ;  /* 0xbfd4db31172a7823 */ /* 0x140fe2000000002b */
[----:B------:R-:W-:Y:S01]  /*17a20*/  STS [R57], R8 ;  /* 0x0000000839007388 */ /* 0x000fe20000000800 */
[----:B------:R-:W-:Y:S01]  /*17a30*/  FFMA R43, R23, 1.6629391908645629883, R43 ;  /* 0x3fd4db31172b7823 */ /* 0x000fe2000000002b */
[C-C-:B------:R-:W-:Y:S01]  /*17a40*/  FFMA R36, R21.reuse, -1.9615705013275146484, R20.reuse ;  /* 0xbffb14be15247823 */ /* 0x140fe20000000014 */
[----:B------:R-:W-:Y:S01]  /*17a50*/  FFMA R37, R21, 1.9615705013275146484, R20 ;  /* 0x3ffb14be15257823 */ /* 0x000fe20000000014 */
[----:B------:R-:W-:Y:S04]  /*17a60*/  STS [R57+0x108], R6 ;  /* 0x0001080639007388 */ /* 0x000fe80000000800 */
[----:B------:R0:W-:Y:S04]  /*17a70*/  STS [R57+0x294], R7 ;  /* 0x0002940739007388 */ /* 0x0001e80000000800 */
[----:B------:R-:W-:Y:S01]  /*17a80*/  STS [R57+0x39c], R9 ;  /* 0x00039c0939007388 */ /* 0x000fe20000000800 */
[----:B------:R-:W-:-:S03]  /*17a90*/  NOP ;  /* 0x0000000000007918 */ /* 0x000fc60000000000 */
[----:B------:R-:W2:Y:S04]  /*17aa0*/  LDL.LU R5, [R1+0x34] ;  /* 0x0000340001057983 */ /* 0x000ea80000300800 */
[----:B------:R-:W3:Y:S04]  /*17ab0*/  LDL.LU R61, [R1+0x14] ;  /* 0x00001400013d7983 */ /* 0x000ee80000300800 */
[----:B------:R-:W1:Y:S04]  /*17ac0*/  LDS R13, [R58+0x10] ;  /* 0x000010003a0d7984 */ /* 0x000e680000000800 */
        /* <DEDUP_REMOVED lines=8> */
[----:B0-----:R-:W3:Y:S04]  /*17b50*/  LDL.LU R7, [R1+0x2c] ;  /* 0x00002c0001077983 */ /* 0x001ee80000300800 */
[----:B------:R-:W3:Y:S04]  /*17b60*/  LDL.LU R6, [R1+0x28] ;  /* 0x0000280001067983 */ /* 0x000ee80000300800 */
[----:B------:R-:W3:Y:S04]  /*17b70*/  LDL.LU R8, [R1+0x1c] ;  /* 0x00001c0001087983 */ /* 0x000ee80000300800 */
[----:B------:R0:W-:Y:S04]  /*17b80*/  STS [R57+0x210], R56 ;  /* 0x0002103839007388 */ /* 0x0001e80000000800 */
[----:B------:R1:W-:Y:S04]  /*17b90*/  STS [R57+0x294], R59 ;  /* 0x0002943b39007388 */ /* 0x0003e80000000800 */
[----:B------:R4:W-:Y:S04]  /*17ba0*/  STS [R57+0x39c], R16 ;  /* 0x00039c1039007388 */ /* 0x0009e80000000800 */
[----:B0-----:R-:W3:Y:S04]  /*17bb0*/  LDL.LU R56, [R1+0x30] ;  /* 0x0000300001387983 */ /* 0x001ee80000300800 */
[----:B-1----:R-:W3:Y:S04]  /*17bc0*/  LDL.LU R59, [R1+0x18] ;  /* 0x00001800013b7983 */ /* 0x002ee80000300800 */
[----:B----4-:R-:W4:Y:S04]  /*17bd0*/  LDL.LU R16, [R1+0x38] ;  /* 0x0000380001107983 */ /* 0x010f280000300800 */
[----:B------:R-:W-:Y:S04]  /*17be0*/  STS [R57], R15 ;  /* 0x0000000f39007388 */ /* 0x000fe80000000800 */
[----:B------:R-:W-:Y:S04]  /*17bf0*/  STS [R57+0x84], R10 ;  /* 0x0000840a39007388 */ /* 0x000fe80000000800 */
[----:B------:R-:W-:Y:S04]  /*17c00*/  STS [R57+0x108], R17 ;  /* 0x0001081139007388 */ /* 0x000fe80000000800 */
[----:B------:R-:W-:Y:S04]  /*17c10*/  STS [R57+0x18c], R0 ;  /* 0x00018c0039007388 */ /* 0x000fe80000000800 */
[----:B------:R-:W-:Y:S01]  /*17c20*/  STS [R57+0x318], R60 ;  /* 0x0003183c39007388 */ /* 0x000fe20000000800 */
[----:B------:R-:W-:-:S03]  /*17c30*/  NOP ;  /* 0x0000000000007918 */ /* 0x000fc60000000000 */
[----:B------:R-:W0:Y:S01]  /*17c40*/  LDS R0, [R58+0x10] ;  /* 0x000010003a007984 */ /* 0x000e220000000800 */
[----:B------:R-:W-:Y:S01]  /*17c50*/  FFMA R3, R30, 1.8477590084075927734, R3 ;  /* 0x3fec835e1e037823 */ /* 0x000fe20000000003 */
[--C-:B------:R-:W-:Y:S01]  /*17c60*/  FFMA R34, R35, -1.6629391908645629883, R12.reuse ;  /* 0xbfd4db3123227823 */ /* 0x100fe2000000000c */
[--C-:B------:R-:W-:Y:S01]  /*17c70*/  FFMA R40, R11, -1.9615705013275146484, R41.reuse ;  /* 0xbffb14be0b287823 */ /* 0x100fe20000000029 */
[----:B------:R-:W-:Y:S01]  /*17c80*/  FFMA R35, R35, 1.6629391908645629883, R12 ;  /* 0x3fd4db3123237823 */ /* 0x000fe2000000000c */
[----:B------:R-:W-:Y:S01]  /*17c90*/  FFMA R41, R11, 1.9615705013275146484, R41 ;  /* 0x3ffb14be0b297823 */ /* 0x000fe20000000029 */
[C-C-:B------:R-:W-:Y:S01]  /*17ca0*/  FFMA R30, R31.reuse, -1.6629391908645629883, R3.reuse ;  /* 0xbfd4db311f1e7823 */ /* 0x140fe20000000003 */
[----:B------:R-:W-:Y:S01]  /*17cb0*/  FFMA R31, R31, 1.6629391908645629883, R3 ;  /* 0x3fd4db311f1f7823 */ /* 0x000fe20000000003 */
[----:B------:R-:W1:Y:S01]  /*17cc0*/  LDS R17, [R58] ;  /* 0x000000003a117984 */ /* 0x000e620000000800 */
[----:B------:R-:W-:-:S03]  /*17cd0*/  FMUL R3, R13, 1.4142135381698608398 ;  /* 0x3fb504f30d037820 */ /* 0x000fc60000400000 */
[----:B------:R-:W-:Y:S04]  /*17ce0*/  LDS R12, [R58+0xc] ;  /* 0x00000c003a0c7984 */ /* 0x000fe80000000800 */
[----:B------:R-:W-:Y:S04]  /*17cf0*/  LDS R11, [R58+0x14] ;  /* 0x000014003a0b7984 */ /* 0x000fe80000000800 */
[----:B------:R-:W-:Y:S04]  /*17d00*/  LDS R13, [R58+0x8] ;  /* 0x000008003a0d7984 */ /* 0x000fe80000000800 */
[----:B------:R-:W1:Y:S04]  /*17d10*/  LDS R10, [R58+0x18] ;  /* 0x000018003a0a7984 */ /* 0x000e680000000800 */
[----:B------:R-:W4:Y:S04]  /*17d20*/  LDS R15, [R58+0x4] ;  /* 0x000004003a0f7984 */ /* 0x000f280000000800 */
[----:B------:R-:W4:Y:S01]  /*17d30*/  LDS R9, [R58+0x1c] ;  /* 0x00001c003a097984 */ /* 0x000f220000000800 */
[C-C-:B------:R-:W-:Y:S01]  /*17d40*/  FFMA R28, R4.reuse, -1.9615705013275146484, R29.reuse ;  /* 0xbffb14be041c7823 */ /* 0x140fe2000000001d */
[----:B------:R-:W-:Y:S01]  /*17d50*/  FFMA R29, R4, 1.9615705013275146484, R29 ;  /* 0x3ffb14be041d7823 */ /* 0x000fe2000000001d */
[C-C-:B------:R-:W-:Y:S01]  /*17d60*/  FFMA R32, R2.reuse, -1.9615705013275146484, R33.reuse ;  /* 0xbffb14be02207823 */ /* 0x140fe20000000021 */
[C-C-:B------:R-:W-:Y:S01]  /*17d70*/  FADD R4, R21.reuse, R20.reuse ;  /* 0x0000001415047221 */ /* 0x140fe20000000000 */
[----:B------:R-:W-:Y:S01]  /*17d80*/  FFMA R33, R2, 1.9615705013275146484, R33 ;  /* 0x3ffb14be02217823 */ /* 0x000fe20000000021 */
[C-C-:B------:R-:W-:Y:S01]  /*17d90*/  FFMA R2, R24.reuse, 1.4142135381698608398, R3.reuse ;  /* 0x3fb504f318027823 */ /* 0x140fe20000000003 */
[----:B------:R-:W-:Y:S01]  /*17da0*/  FADD R20, R21, -R20 ;  /* 0x8000001415147221 */ /* 0x000fe20000000000 */
[----:B------:R-:W-:Y:S01]  /*17db0*/  FFMA R24, R24, 1.4142135381698608398, -R3 ;  /* 0x3fb504f318187823 */ /* 0x000fe20000000803 */
[C-C-:B-----5:R-:W-:Y:S01]  /*17dc0*/  FFMA R3, R4.reuse, 0.70710676908493041992, R23.reuse ;  /* 0x3f3504f304037823 */ /* 0x160fe20000000017 */
[----:B------:R-:W-:Y:S01]  /*17dd0*/  FFMA R21, R19, 0.41421356797218322754, R22 ;  /* 0x3ed413cd13157823 */ /* 0x000fe20000000016 */
[----:B------:R-:W-:Y:S01]  /*17de0*/  FFMA R23, R4, -0.70710676908493041992, R23 ;  /* 0xbf3504f304177823 */ /* 0x000fe20000000017 */
[----:B------:R-:W-:Y:S01]  /*17df0*/  FFMA R4, R20, 0.70710676908493041992, R18 ;  /* 0x3f3504f314047823 */ /* 0x000fe20000000012 */
[----:B------:R-:W-:Y:S01]  /*17e00*/  NOP ;  /* 0x0000000000007918 */ /* 0x000fe20000000000 */
[C-C-:B------:R-:W-:Y:S01]  /*17e10*/  FFMA R25, R21.reuse, 1.8477590084075927734, R2.reuse ;  /* 0x3fec835e15197823 */ /* 0x140fe20000000002 */
[----:B------:R-:W-:Y:S01]  /*17e20*/  FFMA R21, R21, -1.8477590084075927734, R2 ;  /* 0xbfec835e15157823 */ /* 0x000fe20000000002 */
[----:B------:R-:W-:Y:S01]  /*17e30*/  FFMA R2, R4, 0.19891236722469329834, R3 ;  /* 0x3e4bafaf04027823 */ /* 0x000fe20000000003 */
[----:B------:R-:W-:Y:S01]  /*17e40*/  FFMA R22, R22, 0.41421356797218322754, -R19 ;  /* 0x3ed413cd16167823 */ /* 0x000fe20000000813 */
[----:B------:R-:W-:Y:S01]  /*17e50*/  FFMA R18, R20, -0.70710676908493041992, R18 ;  /* 0xbf3504f314127823 */ /* 0x000fe20000000012 */
[----:B------:R-:W-:-:S02]  /*17e60*/  FFMA R3, R3, -0.19891236722469329834, R4 ;  /* 0xbe4bafaf03037823 */ /* 0x000fc40000000004 */
[C---:B------:R-:W-:Y:S01]  /*17e70*/  FFMA R19, R22.reuse, -1.8477590084075927734, R24 ;  /* 0xbfec835e16137823 */ /* 0x040fe20000000018 */
[----:B------:R-:W-:Y:S01]  /*17e80*/  FFMA R4, R23, 0.66817861795425415039, R18 ;  /* 0x3f2b0dc117047823 */ /* 0x000fe20000000012 */
[C---:B------:R-:W-:Y:S01]  /*17e90*/  FFMA R20, R3.reuse, -1.9615705013275146484, R21 ;  /* 0xbffb14be03147823 */ /* 0x040fe20000000015 */
[----:B------:R-:W-:Y:S01]  /*17ea0*/  FFMA R24, R22, 1.8477590084075927734, R24 ;  /* 0x3fec835e16187823 */ /* 0x000fe20000000018 */
[----:B------:R-:W-:Y:S01]  /*17eb0*/  FFMA R23, R18, -0.66817861795425415039, R23 ;  /* 0xbf2b0dc112177823 */ /* 0x000fe20000000017 */
[----:B------:R-:W-:Y:S01]  /*17ec0*/  FFMA R21, R3, 1.9615705013275146484, R21 ;  /* 0x3ffb14be03157823 */ /* 0x000fe20000000015 */
[----:B0-----:R-:W-:Y:S01]  /*17ed0*/  FMUL R3, R0, 1.4142135381698608398 ;  /* 0x3fb504f300037820 */ /* 0x001fe20000400000 */
[C-C-:B------:R-:W-:Y:S01]  /*17ee0*/  FFMA R18, R4.reuse, -1.6629391908645629883, R19.reuse ;  /* 0xbfd4db3104127823 */ /* 0x140fe20000000013 */
[C-C-:B------:R-:W-:Y:S01]  /*17ef0*/  FFMA R22, R23.reuse, -1.6629391908645629883, R24.reuse ;  /* 0xbfd4db3117167823 */ /* 0x140fe20000000018 */
[----:B------:R-:W-:Y:S01]  /*17f00*/  FFMA R19, R4, 1.6629391908645629883, R19 ;  /* 0x3fd4db3104137823 */ /* 0x000fe20000000013 */
[----:B------:R-:W-:Y:S01]  /*17f10*/  FFMA R23, R23, 1.6629391908645629883, R24 ;  /* 0x3fd4db3117177823 */ /* 0x000fe20000000018 */
[C-C-:B------:R-:W-:Y:S01]  /*17f20*/  FFMA R24, R2.reuse, -1.9615705013275146484, R25.reuse ;  /* 0xbffb14be02187823 */ /* 0x140fe20000000019 */
[----:B------:R-:W-:Y:S01]  /*17f30*/  FFMA R25, R2, 1.9615705013275146484, R25 ;  /* 0x3ffb14be02197823 */ /* 0x000fe20000000019 */
[C-C-:B-1----:R-:W-:Y:S01]  /*17f40*/  FFMA R2, R17.reuse, 1.4142135381698608398, R3.reuse ;  /* 0x3fb504f311027823 */ /* 0x142fe20000000003 */
[----:B------:R-:W-:Y:S01]  /*17f50*/  FFMA R17, R17, 1.4142135381698608398, -R3 ;  /* 0x3fb504f311117823 */ /* 0x000fe20000000803 */
[----:B------:R-:W-:Y:S01]  /*17f60*/  FFMA R60, R13, 0.41421356797218322754, -R10 ;  /* 0x3ed413cd0d3c7823 */ /* 0x000fe2000000080a */
[----:B--2---:R-:W-:Y:S04]  /*17f70*/  STS [R57], R5 ;  /* 0x0000000539007388 */ /* 0x004fe80000000800 */
[----:B---3--:R0:W-:Y:S04]  /*17f80*/  STS [R57+0x84], R61 ;  /* 0x0000843d39007388 */ /* 0x0081e80000000800 */
[----:B0-----:R-:W2:Y:S04]  /*17f90*/  LDL.LU R61, [R1+0x5c] ;  /* 0x00005c00013d7983 */ /* 0x001ea80000300800 */
[----:B------:R-:W-:Y:S04]  /*17fa0*/  STS [R57+0x108], R7 ;  /* 0x0001080739007388 */ /* 0x000fe80000000800 */
[----:B------:R-:W-:Y:S04]  /*17fb0*/  STS [R57+0x18c], R6 ;  /* 0x00018c0639007388 */ /* 0x000fe80000000800 */
[----:B------:R-:W-:Y:S04]  /*17fc0*/  STS [R57+0x210], R8 ;  /* 0x0002100839007388 */ /* 0x000fe80000000800 */
[----:B------:R0:W-:Y:S04]  /*17fd0*/  STS [R57+0x294], R56 ;  /* 0x0002943839007388 */ /* 0x0001e80000000800 */
[----:B------:R1:W-:Y:S04]  /*17fe0*/  STS [R57+0x318], R59 ;  /* 0x0003183b39007388 */ /* 0x0003e80000000800 */
[----:B----4-:R3:W-:Y:S01]  /*17ff0*/  STS [R57+0x39c], R16 ;  /* 0x00039c1039007388 */ /* 0x0107e20000000800 */
[----:B------:R-:W-:-:S03]  /*18000*/  NOP ;  /* 0x0000000000007918 */ /* 0x000fc60000000000 */
[----:B------:R-:W4:Y:S01]  /*18010*/  LDS R0, [R58+0x10] ;  /* 0x000010003a007984 */ /* 0x000f220000000800 */
[----:B0-----:R-:W-:-:S03]  /*18020*/  FADD R56, R12, R11 ;  /* 0x0000000b0c387221 */ /* 0x001fc60000000000 */
[----:B------:R-:W-:Y:S01]  /*18030*/  LDS R5, [R58+0xc] ;  /* 0x00000c003a057984 */ /* 0x000fe20000000800 */
[----:B------:R-:W-:-:S03]  /*18040*/  FADD R11, R12, -R11 ;  /* 0x8000000b0c0b7221 */ /* 0x000fc60000000000 */
[----:B------:R-:W-:Y:S01]  /*18050*/  LDS R4, [R58+0x14] ;  /* 0x000014003a047984 */ /* 0x000fe20000000800 */
[----:B------:R-:W-:Y:S01]  /*18060*/  FFMA R12, R10, 0.41421356797218322754, R13 ;  /* 0x3ed413cd0a0c7823 */ /* 0x000fe2000000000d */
[C-C-:B------:R-:W-:Y:S02]  /*18070*/  FFMA R13, R56.reuse, 0.70710676908493041992, R15.reuse ;  /* 0x3f3504f3380d7823 */ /* 0x140fe4000000000f */
[----:B------:R-:W-:Y:S01]  /*18080*/  LDS R6, [R58+0x8] ;  /* 0x000008003a067984 */ /* 0x000fe20000000800 */
[----:B------:R-:W-:-:S03]  /*18090*/  FFMA R15, R56, -0.70710676908493041992, R15 ;  /* 0xbf3504f3380f7823 */ /* 0x000fc6000000000f */
[----:B------:R-:W0:Y:S01]  /*180a0*/  LDS R3, [R58+0x18] ;  /* 0x000018003a037984 */ /* 0x000e220000000800 */
[----:B------:R-:W-:-:S03]  /*180b0*/  FFMA R10, R12, 1.8477590084075927734, R2 ;  /* 0x3fec835e0c0a7823 */ /* 0x000fc60000000002 */
[----:B------:R-:W5:Y:S01]  /*180c0*/  LDS R7, [R58+0x4] ;  /* 0x000004003a077984 */ /* 0x000f620000000800 */
[----:B------:R-:W-:Y:S01]  /*180d0*/  FFMA R56, R12, -1.8477590084075927734, R2 ;  /* 0xbfec835e0c387823 */ /* 0x000fe20000000002 */
[C-C-:B------:R-:W-:Y:S01]  /*180e0*/  FFMA R12, R60.reuse, -1.8477590084075927734, R17.reuse ;  /* 0xbfec835e3c0c7823 */ /* 0x140fe20000000011 */
[----:B------:R-:W-:Y:S01]  /*180f0*/  FFMA R17, R60, 1.8477590084075927734, R17 ;  /* 0x3fec835e3c117823 */ /* 0x000fe20000000011 */
[C-C-:B------:R-:W-:Y:S01]  /*18100*/  FFMA R60, R11.reuse, -0.70710676908493041992, R9.reuse ;  /* 0xbf3504f30b3c7823 */ /* 0x140fe20000000009 */
[----:B------:R-:W-:Y:S01]  /*18110*/  FFMA R2, R11, 0.70710676908493041992, R9 ;  /* 0x3f3504f30b027823 */ /* 0x000fe20000000009 */
[----:B-1----:R-:W2:Y:S02]  /*18120*/  LDL.LU R59, [R1+0x50] ;  /* 0x00005000013b7983 */ /* 0x002ea40000300800 */
[----:B------:R-:W-:Y:S01]  /*18130*/  FFMA R11, R15, 0.66817861795425415039, R60 ;  /* 0x3f2b0dc10f0b7823 */ /* 0x000fe2000000003c */
[----:B------:R-:W-:Y:S01]  /*18140*/  FFMA R9, R2, 0.19891236722469329834, R13 ;  /* 0x3e4bafaf02097823 */ /* 0x000fe2000000000d */
[----:B------:R-:W-:Y:S01]  /*18150*/  FFMA R13, R13, -0.19891236722469329834, R2 ;  /* 0xbe4bafaf0d0d7823 */ /* 0x000fe20000000002 */
[----:B------:R-:W1:Y:S01]  /*18160*/  LDS R8, [R58] ;  /* 0x000000003a087984 */ /* 0x000e620000000800 */
[C-C-:B---3--:R-:W-:Y:S01]  /*18170*/  FFMA R16, R11.reuse, -1.6629391908645629883, R12.reuse ;  /* 0xbfd4db310b107823 */ /* 0x148fe2000000000c */
[----:B------:R-:W-:Y:S01]  /*18180*/  FFMA R12, R11, 1.6629391908645629883, R12 ;  /* 0x3fd4db310b0c7823 */ /* 0x000fe2000000000c */
[----:B------:R-:W-:Y:S01]  /*18190*/  FFMA R15, R60, -0.66817861795425415039, R15 ;  /* 0xbf2b0dc13c0f7823 */ /* 0x000fe2000000000f */
[----:B------:R-:W-:Y:S01]  /*181a0*/  FFMA R11, R13, -1.9615705013275146484, R56 ;  /* 0xbffb14be0d0b7823 */ /* 0x000fe20000000038 */
[----:B------:R-:W3:Y:S04]  /*181b0*/  LDL.LU R60, [R1+0x4c] ;  /* 0x00004c00013c7983 */ /* 0x000ee80000300800 */
[----:B------:R4:W-:Y:S04]  /*181c0*/  STL [R1+0x44], R16 ;  /* 0x0000441001007387 */ /* 0x0009e80000100800 */
[----:B------:R-:W3:Y:S01]  /*181d0*/  LDS R2, [R58+0x1c] ;  /* 0x00001c003a027984 */ /* 0x000ee20000000800 */
[----:B------:R-:W-:-:S03]  /*181e0*/  NOP ;  /* 0x0000000000007918 */ /* 0x000fc60000000000 */
[----:B----4-:R-:W4:Y:S04]  /*181f0*/  LDL.LU R16, [R1+0x64] ;  /* 0x0000640001107983 */ /* 0x010f280000300800 */
[----:B------:R0:W-:Y:S04]  /*18200*/  STL [R1+0x40], R12 ;  /* 0x0000400c01007387 */ /* 0x0001e80000100800 */
[----:B------:R5:W-:Y:S01]  /*18210*/  STL [R1+0x3c], R11 ;  /* 0x00003c0b01007387 */ /* 0x000be20000100800 */
[----:B0-----:R-:W-:Y:S01]  /*18220*/  FFMA R12, R13, 1.9615705013275146484, R56 ;  /* 0x3ffb14be0d0c7823 */ /* 0x001fe20000000038 */
[C-C-:B------:R-:W-:Y:S01]  /*18230*/  FFMA R56, R15.reuse, 1.6629391908645629883, R17.reuse ;  /* 0x3fd4db310f387823 */ /* 0x140fe20000000011 */
[----:B-----5:R-:W-:-:S03]  /*18240*/  FFMA R11, R15, -1.6629391908645629883, R17 ;  /* 0xbfd4db310f0b7823 */ /* 0x020fc60000000011 */
[----:B------:R0:W-:Y:S04]  /*18250*/  STL [R1+0x38], R12 ;  /* 0x0000380c01007387 */ /* 0x0001e80000100800 */
[----:B------:R-:W5:Y:S04]  /*18260*/  LDL.LU R15, [R1+0x58] ;  /* 0x00005800010f7983 */ /* 0x000f680000300800 */
[----:B------:R1:W-:Y:S01]  /*18270*/  STL [R1+0x2c], R11 ;  /* 0x00002c0b01007387 */ /* 0x0003e20000100800 */
[C-C-:B0-----:R-:W-:Y:S01]  /*18280*/  FFMA R12, R9.reuse, -1.9615705013275146484, R10.reuse ;  /* 0xbffb14be090c7823 */ /* 0x141fe2000000000a */
[----:B------:R-:W-:-:S02]  /*18290*/  FFMA R10, R9, 1.9615705013275146484, R10 ;  /* 0x3ffb14be090a7823 */ /* 0x000fc4000000000a */
[----:B------:R-:W5:Y:S01]  /*182a0*/  LDL.LU R17, [R1+0x54] ;  /* 0x0000540001117983 */ /* 0x000f620000300800 */
[----:B-1----:R-:W-:-:S03]  /*182b0*/  FMUL R11, R0, 1.4142135381698608398 ;  /* 0x3fb504f3000b7820 */ /* 0x002fc60000400000 */
[----:B------:R-:W5:Y:S04]  /*182c0*/  LDL.LU R0, [R1+0x264] ;  /* 0x0002640001007983 */ /* 0x000f680000300800 */
[----:B------:R-:W-:Y:S04]  /*182d0*/  STL [R1+0x24], R12 ;  /* 0x0000240c01007387 */ /* 0x000fe80000100800 */
[----:B------:R0:W-:Y:S01]  /*182e0*/  STL [R1+0x20], R10 ;  /* 0x0000200a01007387 */ /* 0x0001e20000100800 */
[----:B------:R-:W-:Y:S01]  /*182f0*/  FFMA R13, R6, 0.41421356797218322754, -R3 ;  /* 0x3ed413cd060d7823 */ /* 0x000fe20000000803 */
[C-C-:B0-----:R-:W-:Y:S01]  /*18300*/  FADD R10, R5.reuse, R4.reuse ;  /* 0x00000004050a7221 */ /* 0x141fe20000000000 */
[----:B------:R-:W-:Y:S01]  /*18310*/  FADD R5, R5, -R4 ;  /* 0x8000000405057221 */ /* 0x000fe20000000000 */
[----:B------:R-:W-:-:S02]  /*18320*/  FFMA R4, R3, 0.41421356797218322754, R6 ;  /* 0x3ed413cd03047823 */ /* 0x000fc40000000006 */
[C-C-:B------:R-:W-:Y:S01]  /*18330*/  FFMA R12, R10.reuse, 0.70710676908493041992, R7.reuse ;  /* 0x3f3504f30a0c7823 */ /* 0x140fe20000000007 */
[----:B------:R-:W-:Y:S02]  /*18340*/  FFMA R6, R10, -0.70710676908493041992, R7 ;  /* 0xbf3504f30a067823 */ /* 0x000fe40000000007 */
[----:B------:R-:W5:Y:S04]  /*18350*/  LDL.LU R10, [R1+0x60] ;  /* 0x00006000010a7983 */ /* 0x000f680000300800 */
[----:B------:R-:W5:Y:S01]  /*18360*/  LDL.LU R7, [R1+0x48] ;  /* 0x0000480001077983 */ /* 0x000f620000300800 */
[C-C-:B------:R-:W-:Y:S01]  /*18370*/  FFMA R9, R8.reuse, 1.4142135381698608398, R11.reuse ;  /* 0x3fb504f308097823 */ /* 0x140fe2000000000b */
[----:B------:R-:W-:-:S03]  /*18380*/  FFMA R8, R8, 1.4142135381698608398, -R11 ;  /* 0x3fb504f308087823 */ /* 0x000fc6000000080b */
[C-C-:B------:R-:W-:Y:S01]  /*18390*/  FFMA R11, R4.reuse, 1.8477590084075927734, R9.reuse ;  /* 0x3fec835e040b7823 */ /* 0x140fe20000000009 */
[----:B------:R-:W-:Y:S01]  /*183a0*/  FFMA R4, R4, -1.8477590084075927734, R9 ;  /* 0xbfec835e04047823 */ /* 0x000fe20000000009 */
[C-C-:B------:R-:W-:Y:S01]  /*183b0*/  FFMA R3, R13.reuse, -1.8477590084075927734, R8.reuse ;  /* 0xbfec835e0d037823 */ /* 0x140fe20000000008 */
[----:B------:R-:W-:Y:S01]  /*183c0*/  FFMA R9, R13, 1.8477590084075927734, R8 ;  /* 0x3fec835e0d097823 */ /* 0x000fe20000000008 */
[----:B--2---:R-:W-:Y:S04]  /*183d0*/  STS [R57+0x294], R61 ;  /* 0x0002943d39007388 */ /* 0x004fe80000000800 */
[----:B------:R-:W-:Y:S04]  /*183e0*/  STS [R57+0x318], R59 ;  /* 0x0003183b39007388 */ /* 0x000fe80000000800 */
[----:B---3--:R-:W-:Y:S04]  /*183f0*/  STS [R57+0x210], R60 ;  /* 0x0002103c39007388 */ /* 0x008fe80000000800 */
[----:B----4-:R-:W-:Y:S04]  /*18400*/  STS [R57+0x39c], R16 ;  /* 0x00039c1039007388 */ /* 0x010fe80000000800 */
[----:B-----5:R-:W-:Y:S04]  /*18410*/  STS [R57+0x108], R15 ;  /* 0x0001080f39007388 */ /* 0x020fe80000000800 */
[----:B------:R-:W-:Y:S04]  /*18420*/  STS [R57+0x18c], R17 ;  /* 0x00018c1139007388 */ /* 0x000fe80000000800 */
[----:B------:R-:W-:Y:S04]  /*18430*/  STS [R57], R10 ;  /* 0x0000000a39007388 */ /* 0x000fe80000000800 */
[----:B------:R0:W-:Y:S01]  /*18440*/  STS [R57+0x84], R7 ;  /* 0x0000840739007388 */ /* 0x0001e20000000800 */
[----:B------:R-:W-:-:S03]  /*18450*/  NOP ;  /* 0x0000000000007918 */ /* 0x000fc60000000000 */
[----:B------:R-:W-:Y:S01]  /*18460*/  LDS R61, [R58+0x10] ;  /* 0x000010003a3d7984 */ /* 0x000fe20000000800 */
[C-C-:B0-----:R-:W-:Y:S01]  /*18470*/  FFMA R7, R5.reuse, 0.70710676908493041992, R2.reuse ;  /* 0x3f3504f305077823 */ /* 0x141fe20000000002 */
[----:B------:R-:W-:Y:S02]  /*18480*/  FFMA R2, R5, -0.70710676908493041992, R2 ;  /* 0xbf3504f305027823 */ /* 0x000fe40000000002 */
[----:B------:R-:W-:Y:S01]  /*18490*/  LDS R17, [R58] ;  /* 0x000000003a117984 */ /* 0x000fe20000000800 */
[----:B------:R-:W-:Y:S01]  /*184a0*/  FFMA R10, R7, 0.19891236722469329834, R12 ;  /* 0x3e4bafaf070a7823 */ /* 0x000fe2000000000c */
[----:B------:R-:W-:Y:S01]  /*184b0*/  FFMA R5, R12, -0.19891236722469329834, R7 ;  /* 0xbe4bafaf0c057823 */ /* 0x000fe20000000007 */
[----:B------:R-:W-:Y:S01]  /*184c0*/  FFMA R7, R6, 0.66817861795425415039, R2 ;  /* 0x3f2b0dc106077823 */ /* 0x000fe20000000002 */
[----:B------:R-:W-:Y:S01]  /*184d0*/  FFMA R2, R2, -0.66817861795425415039, R6 ;  /* 0xbf2b0dc102027823 */ /* 0x000fe20000000006 */
        /* <DEDUP_REMOVED lines=17> */
[----:B------:R-:W1:Y:S04]  /*185f0*/  LDS R48, [R58+0x8] ;  /* 0x000008003a307984 */ /* 0x000e680000000800 */
[----:B------:R-:W2:Y:S04]  /*18600*/  LDS R16, [R58+0xc] ;  /* 0x00000c003a107984 */ /* 0x000ea80000000800 */
[----:B------:R-:W-:Y:S04]  /*18610*/  LDS R0, [R58] ;  /* 0x000000003a007984 */ /* 0x000fe80000000800 */
[----:B------:R-:W-:Y:S04]  /*18620*/  LDS R59, [R58+0x14] ;  /* 0x000014003a3b7984 */ /* 0x000fe80000000800 */
[----:B0-----:R-:W-:Y:S04]  /*18630*/  STL [R1+0x4], R14 ;  /* 0x0000040e01007387 */ /* 0x001fe80000100800 */
[----:B------:R-:W0:Y:S04]  /*18640*/  LDS R14, [R58+0x10] ;  /* 0x000010003a0e7984 */ /* 0x000e280000000800 */
[----:B-1----:R-:W-:Y:S04]  /*18650*/  STL [R1+0x1c], R48 ;  /* 0x00001c3001007387 */ /* 0x002fe80000100800 */
[----:B--2---:R-:W-:Y:S04]  /*18660*/  STL [R1+0x18], R16 ;  /* 0x0000181001007387 */ /* 0x004fe80000100800 */
[----:B------:R-:W-:Y:S04]  /*18670*/  LDS R16, [R58+0x18] ;  /* 0x000018003a107984 */ /* 0x000fe80000000800 */
[----:B0-----:R-:W-:Y:S04]  /*18680*/  STL [R1+0x14], R14 ;  /* 0x0000140e01007387 */ /* 0x001fe80000100800 */
[----:B------:R-:W-:Y:S01]  /*18690*/  LDS R14, [R58+0x1c] ;  /* 0x00001c003a0e7984 */ /* 0x000fe20000000800 */
[----:B------:R-:W-:-:S03]  /*186a0*/  NOP ;  /* 0x0000000000007918 */ /* 0x000fc60000000000 */
[----:B------:R-:W-:Y:S04]  /*186b0*/  STS [R57+0x84], R47 ;  /* 0x0000842f39007388 */ /* 0x000fe80000000800 */
[----:B------:R-:W-:Y:S04]  /*186c0*/  STS [R57+0x108], R43 ;  /* 0x0001082b39007388 */ /* 0x000fe80000000800 */
[----:B------:R-:W-:Y:S04]  /*186d0*/  STS [R57+0x18c], R44 ;  /* 0x00018c2c39007388 */ /* 0x000fe80000000800 */
[----:B------:R-:W-:Y:S04]  /*186e0*/  STS [R57+0x210], R45 ;  /* 0x0002102d39007388 */ /* 0x000fe80000000800 */
[----:B------:R0:W-:Y:S04]  /*186f0*/  STS [R57+0x294], R42 ;  /* 0x0002942a39007388 */ /* 0x0001e80000000800 */
[----:B------:R-:W-:Y:S04]  /*18700*/  STS [R57+0x318], R46 ;  /* 0x0003182e39007388 */ /* 0x000fe80000000800 */
[----:B------:R-:W-:Y:S01]  /*18710*/  STS [R57], R50 ;  /* 0x0000003239007388 */ /* 0x000fe20000000800 */
[----:B0-----:R-:W-:-:S03]  /*18720*/  MOV R42, R56 ;  /* 0x00000038002a7202 */ /* 0x001fc60000000f00 */
        /* <DEDUP_REMOVED lines=23> */
[----:B------:R-:W3:Y:S04]  /*188a0*/  LDS R34, [R58+0x1c] ;  /* 0x00001c003a227984 */ /* 0x000ee80000000800 */
[----:B------:R-:W-:Y:S04]  /*188b0*/  LDS R48, [R58] ;  /* 0x000000003a307984 */ /* 0x000fe80000000800 */
[----:B------:R-:W-:Y:S04]  /*188c0*/  LDS R47, [R58+0x4] ;  /* 0x000004003a2f7984 */ /* 0x000fe80000000800 */
[----:B------:R-:W-:Y:S04]  /*188d0*/  LDS R46, [R58+0x8] ;  /* 0x000008003a2e7984 */ /* 0x000fe80000000800 */
[----:B------:R-:W-:Y:S01]  /*188e0*/  LDS R45, [R58+0xc] ;  /* 0x00000c003a2d7984 */ /* 0x000fe20000000800 */
[----:B------:R-:W-:-:S03]  /*188f0*/  NOP ;  /* 0x0000000000007918 */ /* 0x000fc60000000000 */
[----:B------:R-:W-:Y:S04]  /*18900*/  STS [R57+0x84], R31 ;  /* 0x0000841f39007388 */ /* 0x000fe80000000800 */
[----:B------:R-:W-:Y:S04]  /*18910*/  STS [R57+0x108], R27 ;  /* 0x0001081b39007388 */ /* 0x000fe80000000800 */
[----:B0-----:R-:W-:Y:S04]  /*18920*/  STL [R1+0x260], R44 ;  /* 0x0002602c01007387 */ /* 0x001fe80000100800 */
[----:B-1----:R0:W-:Y:S04]  /*18930*/  STL [R1+0x25c], R43 ;  /* 0x00025c2b01007387 */ /* 0x0021e80000100800 */
[----:B------:R-:W-:Y:S04]  /*18940*/  STS [R57+0x18c], R28 ;  /* 0x00018c1c39007388 */ /* 0x000fe80000000800 */
[----:B------:R-:W-:Y:S01]  /*18950*/  STS [R57+0x210], R29 ;  /* 0x0002101d39007388 */ /* 0x000fe20000000800 */
[----:B0-----:R-:W-:-:S03]  /*18960*/  MOV R43, R42 ;  /* 0x0000002a002b7202 */ /* 0x001fc60000000f00 */
[----:B------:R-:W-:Y:S04]  /*18970*/  STS [R57+0x294], R26 ;  /* 0x0002941a39007388 */ /* 0x000fe80000000800 */
[----:B------:R-:W-:Y:S04]  /*18980*/  STS [R57+0x318], R30 ;  /* 0x0003181e39007388 */ /* 0x000fe80000000800 */
[----:B------:R-:W-:Y:S04]  /*18990*/  STS [R57], R33 ;  /* 0x0000002139007388 */ /* 0x000fe80000000800 */
[----:B------:R-:W-:Y:S01]  /*189a0*/  STS [R57+0x39c], R32 ;  /* 0x00039c2039007388 */ /* 0x000fe20000000800 */
[----:B------:R-:W-:-:S03]  /*189b0*/  NOP ;  /* 0x0000000000007918 */ /* 0x000fc60000000000 */
[----:B--2---:R-:W-:Y:S04]  /*189c0*/  STL [R1+0x48], R35 ;  /* 0x0000482301007387 */ /* 0x004fe80000100800 */
        /* <DEDUP_REMOVED lines=13> */
[----:B------:R1:W-:Y:S04]  /*18aa0*/  STS [R57+0x294], R18 ;  /* 0x0002941239007388 */ /* 0x0003e80000000800 */
[----:B------:R-:W-:Y:S04]  /*18ab0*/  STS [R57+0x318], R22 ;  /* 0x0003181639007388 */ /* 0x000fe80000000800 */
[----:B------:R-:W-:Y:S04]  /*18ac0*/  STS [R57], R25 ;  /* 0x0000001939007388 */ /* 0x000fe80000000800 */
[----:B------:R2:W-:Y:S01]  /*18ad0*/  STS [R57+0x39c], R24 ;  /* 0x00039c1839007388 */ /* 0x0005e20000000800 */
[----:B------:R-:W-:-:S03]  /*18ae0*/  NOP ;  /* 0x0000000000007918 */ /* 0x000fc60000000000 */
[----:B---3--:R-:W-:Y:S04]  /*18af0*/  STL [R1+0x50], R34 ;  /* 0x0000502201007387 */ /* 0x008fe80000100800 */
[----:B------:R-:W3:Y:S01]  /*18b00*/  LDS R34, [R58] ;  /* 0x000000003a227984 */ /* 0x000ee20000000800 */
[----:B------:R-:W-:Y:S01]  /*18b10*/  MOV R44, R6 ;  /* 0x00000006002c7202 */ /* 0x000fe20000000f00 */
[--C-:B------:R-:W-:Y:S01]  /*18b20*/  FFMA R6, R5, -1.9615705013275146484, R4.reuse ;  /* 0xbffb14be05067823 */ /* 0x100fe20000000004 */
[----:B------:R-:W-:Y:S01]  /*18b30*/  MOV R27, R8 ;  /* 0x00000008001b7202 */ /* 0x000fe20000000f00 */
[C-C-:B------:R-:W-:Y:S01]  /*18b40*/  FFMA R8, R7.reuse, -1.6629391908645629883, R3.reuse ;  /* 0xbfd4db3107087823 */ /* 0x140fe20000000003 */
[----:B------:R-:W-:Y:S01]  /*18b50*/  FFMA R7, R7, 1.6629391908645629883, R3 ;  /* 0x3fd4db3107077823 */ /* 0x000fe20000000003 */
[----:B------:R-:W-:Y:S01]  /*18b60*/  FFMA R5, R5, 1.9615705013275146484, R4 ;  /* 0x3ffb14be05057823 */ /* 0x000fe20000000004 */
[C-C-:B------:R-:W-:Y:S01]  /*18b70*/  FFMA R4, R2.reuse, -1.6629391908645629883, R9.reuse ;  /* 0xbfd4db3102047823 */ /* 0x140fe20000000009 */
[----:B------:R-:W-:Y:S01]  /*18b80*/  FFMA R3, R2, 1.6629391908645629883, R9 ;  /* 0x3fd4db3102037823 */ /* 0x000fe20000000009 */
[----:B------:R-:W-:Y:S01]  /*18b90*/  FMUL R2, R61, 1.4142135381698608398 ;  /* 0x3fb504f33d027820 */ /* 0x000fe20000400000 */
[C-C-:B------:R-:W-:Y:S01]  /*18ba0*/  FFMA R61, R10.reuse, -1.9615705013275146484, R11.reuse ;  /* 0xbffb14be0a3d7823 */ /* 0x140fe2000000000b */
[----:B------:R-:W-:Y:S01]  /*18bb0*/  FFMA R9, R10, 1.9615705013275146484, R11 ;  /* 0x3ffb14be0a097823 */ /* 0x000fe2000000000b */
[----:B0-----:R-:W-:Y:S01]  /*18bc0*/  FADD R19, R13, -R12 ;  /* 0x8000000c0d137221 */ /* 0x001fe20000000000 */
[C-C-:B-1----:R-:W-:Y:S01]  /*18bd0*/  FFMA R18, R17.reuse, 1.4142135381698608398, R2.reuse ;  /* 0x3fb504f311127823 */ /* 0x142fe20000000002 */
[----:B------:R-:W-:Y:S01]  /*18be0*/  FFMA R10, R17, 1.4142135381698608398, -R2 ;  /* 0x3fb504f3110a7823 */ /* 0x000fe20000000802 */
[----:B------:R-:W-:Y:S01]  /*18bf0*/  FADD R17, R13, R12 ;  /* 0x0000000c0d117221 */ /* 0x000fe20000000000 */
[----:B------:R-:W-:Y:S01]  /*18c00*/  FFMA R12, R60, 0.41421356797218322754, R27 ;  /* 0x3ed413cd3c0c7823 */ /* 0x000fe2000000001b */
[----:B------:R-:W-:Y:S01]  /*18c10*/  MOV R28, R43 ;  /* 0x0000002b001c7202 */ /* 0x000fe20000000f00 */
[----:B------:R-:W0:Y:S02]  /*18c20*/  LDS R33, [R58+0x4] ;  /* 0x000004003a217984 */ /* 0x000e240000000800 */
[C-C-:B------:R-:W-:Y:S01]  /*18c30*/  FFMA R2, R12.reuse, 1.8477590084075927734, R18.reuse ;  /* 0x3fec835e0c027823 */ /* 0x140fe20000000012 */
[----:B------:R-:W-:Y:S01]  /*18c40*/  FFMA R12, R12, -1.8477590084075927734, R18 ;  /* 0xbfec835e0c0c7823 */ /* 0x000fe20000000012 */
[C-C-:B------:R-:W-:Y:S01]  /*18c50*/  FFMA R18, R19.reuse, -0.70710676908493041992, R44.reuse ;  /* 0xbf3504f313127823 */ /* 0x140fe2000000002c */
[----:B------:R-:W-:Y:S01]  /*18c60*/  FFMA R19, R19, 0.70710676908493041992, R44 ;  /* 0x3f3504f313137823 */ /* 0x000fe2000000002c */
[----:B------:R-:W-:Y:S04]  /*18c70*/  LDS R30, [R58+0xc] ;  /* 0x00000c003a1e7984 */ /* 0x000fe80000000800 */
[----:B------:R-:W4:Y:S01]  /*18c80*/  LDL.LU R44, [R1+0x4] ;  /* 0x00000400012c7983 */ /* 0x000f220000300800 */
[----:B------:R-:W-:Y:S01]  /*18c90*/  FFMA R11, R17, 0.70710676908493041992, R15 ;  /* 0x3f3504f3110b7823 */ /* 0x000fe2000000000f */
[----:B------:R-:W-:-:S02]  /*18ca0*/  FFMA R13, R27, 0.41421356797218322754, -R60 ;  /* 0x3ed413cd1b0d7823 */ /* 0x000fc4000000083c */
[----:B------:R-:W5:Y:S01]  /*18cb0*/  LDL.LU R43, [R1+0x1c] ;  /* 0x00001c00012b7983 */ /* 0x000f620000300800 */
[----:B------:R-:W-:-:S03]  /*18cc0*/  FFMA R60, R19, 0.19891236722469329834, R11 ;  /* 0x3e4bafaf133c7823 */ /* 0x000fc6000000000b */
[----:B------:R-:W5:Y:S04]  /*18cd0*/  LDL.LU R27, [R1+0x18] ;  /* 0x00001800011b7983 */ /* 0x000f680000300800 */
[----:B--2---:R-:W2:Y:S01]  /*18ce0*/  LDL.LU R24, [R1+0x38] ;  /* 0x0000380001187983 */ /* 0x004ea20000300800 */
[----:B------:R-:W-:-:S03]  /*18cf0*/  FFMA R32, R60, -1.9615705013275146484, R2 ;  /* 0xbffb14be3c207823 */ /* 0x000fc60000000002 */
[----:B------:R-:W2:Y:S01]  /*18d00*/  LDL.LU R25, [R1+0x44] ;  /* 0x0000440001197983 */ /* 0x000ea20000300800 */
[----:B------:R-:W-:-:S03]  /*18d10*/  FFMA R11, R11, -0.19891236722469329834, R19 ;  /* 0xbe4bafaf0b0b7823 */ /* 0x000fc60000000013 */
[----:B------:R-:W2:Y:S01]  /*18d20*/  LDL.LU R22, [R1+0x2c] ;  /* 0x00002c0001167983 */ /* 0x000ea20000300800 */
[----:B------:R-:W-:-:S03]  /*18d30*/  FFMA R60, R60, 1.9615705013275146484, R2 ;  /* 0x3ffb14be3c3c7823 */ /* 0x000fc60000000002 */
[----:B------:R-:W2:Y:S01]  /*18d40*/  LDL.LU R21, [R1+0x20] ;  /* 0x0000200001157983 */ /* 0x000ea20000300800 */
[----:B---3--:R-:W-:-:S03]  /*18d50*/  FMUL R2, R34, 1.4142135381698608398 ;  /* 0x3fb504f322027820 */ /* 0x008fc60000400000 */
[----:B------:R-:W3:Y:S04]  /*18d60*/  LDL.LU R20, [R1+0x24] ;  /* 0x0000240001147983 */ /* 0x000ee80000300800 */
[----:B------:R-:W3:Y:S04]  /*18d70*/  LDL.LU R23, [R1+0x14] ;  /* 0x0000140001177983 */ /* 0x000ee80000300800 */
[----:B------:R-:W3:Y:S04]  /*18d80*/  LDL.LU R19, [R1+0x3c] ;  /* 0x00003c0001137983 */ /* 0x000ee80000300800 */
[----:B------:R-:W3:Y:S04]  /*18d90*/  LDL.LU R34, [R1+0x40] ;  /* 0x0000400001227983 */ /* 0x000ee80000300800 */
[----:B------:R-:W1:Y:S01]  /*18da0*/  LDS R31, [R58+0x8] ;  /* 0x000008003a1f7984 */ /* 0x000e620000000800 */
[----:B------:R-:W-:Y:S01]  /*18db0*/  FFMA R17, R17, -0.70710676908493041992, R15 ;  /* 0xbf3504f311117823 */ /* 0x000fe2000000000f */
[----:B------:R-:W-:-:S02]  /*18dc0*/  FFMA R15, R13, -1.8477590084075927734, R10 ;  /* 0xbfec835e0d0f7823 */ /* 0x000fc4000000000a */
[----:B------:R-:W1:Y:S01]  /*18dd0*/  LDS R29, [R58+0x10] ;  /* 0x000010003a1d7984 */ /* 0x000e620000000800 */
        /* <DEDUP_REMOVED lines=9> */
[----:B0-----:R-:W-:Y:S01]  /*18e70*/  FMUL R18, R33, 1.4142135381698608398 ;  /* 0x3fb504f321127820 */ /* 0x001fe20000400000 */
[C-C-:B------:R-:W-:Y:S01]  /*18e80*/  FFMA R33, R0.reuse, 1.4142135381698608398, R2.reuse ;  /* 0x3fb504f300217823 */ /* 0x140fe20000000002 */
[----:B------:R-:W-:Y:S01]  /*18e90*/  FFMA R2, R0, 1.4142135381698608398, -R2 ;  /* 0x3fb504f300027823 */ /* 0x000fe20000000802 */
[----:B-1----:R-:W-:Y:S01]  /*18ea0*/  FMUL R31, R31, 1.4142135381698608398 ;  /* 0x3fb504f31f1f7820 */ /* 0x002fe20000400000 */
[----:B------:R-:W-:Y:S01]  /*18eb0*/  FMUL R29, R29, 1.4142135381698608398 ;  /* 0x3fb504f31d1d7820 */ /* 0x000fe20000400000 */
[C-C-:B----4-:R-:W-:Y:S01]  /*18ec0*/  FFMA R0, R44.reuse, 1.4142135381698608398, R18.reuse ;  /* 0x3fb504f32c007823 */ /* 0x150fe20000000012 */
[----:B------:R-:W-:Y:S01]  /*18ed0*/  FFMA R44, R44, 1.4142135381698608398, -R18 ;  /* 0x3fb504f32c2c7823 */ /* 0x000fe20000000812 */
[----:B------:R-:W-:Y:S01]  /*18ee0*/  FMUL R18, R30, 1.4142135381698608398 ;  /* 0x3fb504f31e127820 */ /* 0x000fe20000400000 */
[C-C-:B-----5:R-:W-:Y:S01]  /*18ef0*/  FFMA R30, R43.reuse, 1.4142135381698608398, R31.reuse ;  /* 0x3fb504f32b1e7823 */ /* 0x160fe2000000001f */
[----:B------:R-:W-:-:S02]  /*18f00*/  FFMA R43, R43, 1.4142135381698608398, -R31 ;  /* 0x3fb504f32b2b7823 */ /* 0x000fc4000000081f */
[C-C-:B------:R-:W-:Y:S01]  /*18f10*/  FFMA R26, R27.reuse, 1.4142135381698608398, R18.reuse ;  /* 0x3fb504f31b1a7823 */ /* 0x140fe20000000012 */
[----:B------:R-:W-:Y:S01]  /*18f20*/  MOV R31, R28 ;  /* 0x0000001c001f7202 */ /* 0x000fe20000000f00 */
[----:B------:R-:W-:Y:S01]  /*18f30*/  FFMA R18, R27, 1.4142135381698608398, -R18 ;  /* 0x3fb504f31b127823 */ /* 0x000fe20000000812 */
[----:B------:R-:W-:Y:S04]  /*18f40*/  LDS R28, [R58+0x14] ;  /* 0x000014003a1c7984 */ /* 0x000fe80000000800 */
[----:B------:R-:W-:Y:S04]  /*18f50*/  STL [R1+0x1c], R26 ;  /* 0x00001c1a01007387 */ /* 0x000fe80000100800 */
[----:B------:R-:W0:Y:S04]  /*18f60*/  LDS R26, [R58+0x1c] ;  /* 0x00001c003a1a7984 */ /* 0x000e280000000800 */
[----:B------:R-:W-:Y:S01]  /*18f70*/  LDS R27, [R58+0x18] ;  /* 0x000018003a1b7984 */ /* 0x000fe20000000800 */
[----:B------:R-:W-:-:S03]  /*18f80*/  NOP ;  /* 0x0000000000007918 */ /* 0x000fc60000000000 */
[----:B------:R-:W-:Y:S04]  /*18f90*/  STS [R57+0x84], R31 ;  /* 0x0000841f39007388 */ /* 0x000fe80000000800 */
[----:B--2---:R-:W-:Y:S04]  /*18fa0*/  STS [R57+0x210], R24 ;  /* 0x0002101839007388 */ /* 0x004fe80000000800 */
[----:B---3--:R1:W-:Y:S04]  /*18fb0*/  STS [R57+0x18c], R19 ;  /* 0x00018c1339007388 */ /* 0x0083e80000000800 */
[----:B------:R-:W-:Y:S04]  /*18fc0*/  STS [R57+0x108], R34 ;  /* 0x0001082239007388 */ /* 0x000fe80000000800 */
[----:B------:R-:W-:Y:S04]  /*18fd0*/  STS [R57+0x294], R25 ;  /* 0x0002941939007388 */ /* 0x000fe80000000800 */
[----:B------:R-:W-:Y:S04]  /*18fe0*/  STS [R57+0x318], R22 ;  /* 0x0003181639007388 */ /* 0x000fe80000000800 */
[----:B------:R-:W-:Y:S04]  /*18ff0*/  STS [R57], R21 ;  /* 0x0000001539007388 */ /* 0x000fe80000000800 */
[----:B------:R-:W-:Y:S01]  /*19000*/  STS [R57+0x39c], R20 ;  /* 0x00039c1439007388 */ /* 0x000fe20000000800 */
[----:B------:R-:W-:-:S03]  /*19010*/  NOP ;  /* 0x0000000000007918 */ /* 0x000fc60000000000 */
[----:B------:R-:W2:Y:S01]  /*19020*/  LDS R25, [R58] ;  /* 0x000000003a197984 */ /* 0x000ea20000000800 */
[----:B-1----:R-:W-:-:S03]  /*19030*/  FFMA R19, R23, 1.4142135381698608398, R29 ;  /* 0x3fb504f317137823 */ /* 0x002fc6000000001d */
[----:B------:R1:W-:Y:S04]  /*19040*/  STL [R1+0x4c], R18 ;  /* 0x00004c1201007387 */ /* 0x0003e80000100800 */
[----:B------:R-:W-:Y:S04]  /*19050*/  LDS R24, [R58+0x4] ;  /* 0x000004003a187984 */ /* 0x000fe80000000800 */
[----:B------:R-:W-:Y:S01]  /*19060*/  LDS R21, [R58+0x10] ;  /* 0x000010003a157984 */ /* 0x000fe20000000800 */
[----:B-1----:R-:W-:-:S03]  /*19070*/  FFMA R18, R23, 1.4142135381698608398, -R29 ;  /* 0x3fb504f317127823 */ /* 0x002fc6000000081d */
[----:B------:R-:W1:Y:S04]  /*19080*/  LDS R23, [R58+0x8] ;  /* 0x000008003a177984 */ /* 0x000e680000000800 */
[----:B------:R-:W-:Y:S04]  /*19090*/  STL [R1+0x18], R19 ;  /* 0x0000181301007387 */ /* 0x000fe80000100800 */
[----:B------:R-:W-:Y:S04]  /*190a0*/  STL [R1+0x14], R18 ;  /* 0x0000141201007387 */ /* 0x000fe80000100800 */
[----:B------:R-:W3:Y:S04]  /*190b0*/  LDS R22, [R58+0xc] ;  /* 0x00000c003a167984 */ /* 0x000ee80000000800 */
[----:B------:R-:W-:Y:S04]  /*190c0*/  LDS R20, [R58+0x14] ;  /* 0x000014003a147984 */ /* 0x000fe80000000800 */
[----:B------:R-:W-:Y:S04]  /*190d0*/  LDS R19, [R58+0x18] ;  /* 0x000018003a137984 */ /* 0x000fe80000000800 */
[----:B------:R-:W4:Y:S01]  /*190e0*/  LDS R18, [R58+0x1c] ;  /* 0x00001c003a127984 */ /* 0x000f220000000800 */
[----:B------:R-:W-:-:S03]  /*190f0*/  NOP ;  /* 0x0000000000007918 */ /* 0x000fc60000000000 */
[----:B------:R0:W-:Y:S04]  /*19100*/  STS [R57+0x84], R3 ;  /* 0x0000840339007388 */ /* 0x0001e80000000800 */
[----:B------:R-:W-:Y:S04]  /*19110*/  STS [R57+0x108], R7 ;  /* 0x0001080739007388 */ /* 0x000fe80000000800 */
[----:B------:R-:W-:Y:S04]  /*19120*/  STS [R57+0x18c], R6 ;  /* 0x00018c0639007388 */ /* 0x000fe80000000800 */
[----:B------:R-:W-:Y:S04]  /*19130*/  STS [R57+0x210], R5 ;  /* 0x0002100539007388 */ /* 0x000fe80000000800 */
[----:B------:R-:W-:Y:S04]  /*19140*/  STS [R57+0x294], R8 ;  /* 0x0002940839007388 */ /* 0x000fe80000000800 */
[----:B------:R5:W-:Y:S04]  /*19150*/  STS [R57+0x318], R4 ;  /* 0x0003180439007388 */ /* 0x000be80000000800 */
[----:B------:R-:W-:Y:S04]  /*19160*/  STS [R57], R9 ;  /* 0x0000000939007388 */ /* 0x000fe80000000800 */
[----:B------:R1:W-:Y:S01]  /*19170*/  STS [R57+0x39c], R61 ;  /* 0x00039c3d39007388 */ /* 0x0003e20000000800 */
[----:B------:R-:W-:-:S03]  /*19180*/  NOP ;  /* 0x0000000000007918 */ /* 0x000fc60000000000 */
[----:B------:R-:W4:Y:S01]  /*19190*/  LDS R9, [R58] ;  /* 0x000000003a097984 */ /* 0x000f220000000800 */
[----:B0-----:R-:W-:-:S03]  /*191a0*/  FMUL R3, R26, 1.4142135381698608398 ;  /* 0x3fb504f31a037820 */ /* 0x001fc60000400000 */
[----:B------:R-:W0:Y:S01]  /*191b0*/  LDS R8, [R58+0x4] ;  /* 0x000004003a087984 */ /* 0x000e220000000800 */
[----:B------:R-:W-:-:S03]  /*191c0*/  FFMA R31, R14, 1.4142135381698608398, R3 ;  /* 0x3fb504f30e1f7823 */ /* 0x000fc60000000003 */
[----:B------:R-:W0:Y:S01]  /*191d0*/  LDS R7, [R58+0x8] ;  /* 0x000008003a077984 */ /* 0x000e220000000800 */
[----:B-----5:R-:W-:Y:S01]  /*191e0*/  FFMA R4, R14, 1.4142135381698608398, -R3 ;  /* 0x3fb504f30e047823 */ /* 0x020fe20000000803 */
[C-C-:B--2---:R-:W-:Y:S01]  /*191f0*/  FADD R3, R42.reuse, R25.reuse ;  /* 0x000000192a037221 */ /* 0x144fe20000000000 */
[----:B-1----:R-:W-:Y:S01]  /*19200*/  FADD R61, R42, -R25 ;  /* 0x800000192a3d7221 */ /* 0x002fe20000000000 */
[----:B------:R-:W-:Y:S01]  /*19210*/  FMUL R28, R28, 1.4142135381698608398 ;  /* 0x3fb504f31c1c7820 */ /* 0x000fe20000400000 */
[----:B------:R-:W-:Y:S01]  /*19220*/  FMUL R29, R27, 1.4142135381698608398 ;  /* 0x3fb504f31b1d7820 */ /* 0x000fe20000400000 */
[C-C-:B------:R-:W-:Y:S01]  /*19230*/  FFMA R5, R3.reuse, 0.70710676908493041992, R56.reuse ;  /* 0x3f3504f303057823 */ /* 0x140fe20000000038 */
[----:B------:R-:W-:Y:S01]  /*19240*/  FFMA R3, R3, -0.70710676908493041992, R56 ;  /* 0xbf3504f303037823 */ /* 0x000fe20000000038 */
[----:B------:R1:W-:Y:S04]  /*19250*/  STL [R1+0x8], R4 ;  /* 0x0000080401007387 */ /* 0x0003e80000100800 */
[----:B------:R-:W-:Y:S01]  /*19260*/  STL [R1+0x24], R5 ;  /* 0x0000240501007387 */ /* 0x000fe20000100800 */
[----:B------:R-:W-:-:S03]  /*19270*/  MOV R42, R0 ;  /* 0x00000000002a7202 */ /* 0x000fc60000000f00 */
[----:B------:R2:W-:Y:S01]  /*19280*/  STL [R1+0x28], R3 ;  /* 0x0000280301007387 */ /* 0x0005e20000100800 */
[C-C-:B------:R-:W-:Y:S01]  /*19290*/  FADD R0, R40.reuse, -R23.reuse ;  /* 0x8000001728007221 */ /* 0x140fe20000000000 */
[----:B-1----:R-:W-:Y:S01]  /*192a0*/  FADD R4, R41, R24 ;  /* 0x0000001829047221 */ /* 0x002fe20000000000 */
[C-C-:B------:R-:W-:Y:S01]  /*192b0*/  FFMA R26, R59.reuse, 1.4142135381698608398, R28.reuse ;  /* 0x3fb504f33b1a7823 */ /* 0x140fe2000000001c */
[----:B------:R-:W-:Y:S01]  /*192c0*/  FFMA R27, R59, 1.4142135381698608398, -R28 ;  /* 0x3fb504f33b1b7823 */ /* 0x000fe2000000081c */
[----:B------:R-:W1:Y:S01]  /*192d0*/  LDS R6, [R58+0xc] ;  /* 0x00000c003a067984 */ /* 0x000e620000000800 */
[----:B--2---:R-:W-:Y:S01]  /*192e0*/  FADD R3, R40, R23 ;  /* 0x0000001728037221 */ /* 0x004fe20000000000 */
[----:B------:R-:W-:-:S03]  /*192f0*/  FFMA R28, R16, 1.4142135381698608398, R29 ;  /* 0x3fb504f3101c7823 */ /* 0x000fc6000000001d */
[C-C-:B------:R-:W-:Y:S01]  /*19300*/  FFMA R23, R3.reuse, 0.70710676908493041992, R54.reuse ;  /* 0x3f3504f303177823 */ /* 0x140fe20000000036 */
[----:B------:R-:W-:Y:S01]  /*19310*/  FFMA R54, R3, -0.70710676908493041992, R54 ;  /* 0xbf3504f303367823 */ /* 0x000fe20000000036 */
[----:B------:R-:W-:Y:S01]  /*19320*/  FADD R3, R38, R21 ;  /* 0x0000001526037221 */ /* 0x000fe20000000000 */
[----:B------:R-:W-:Y:S01]  /*19330*/  FFMA R29, R16, 1.4142135381698608398, -R29 ;  /* 0x3fb504f3101d7823 */ /* 0x000fe2000000081d */
[C-C-:B------:R-:W-:Y:S01]  /*19340*/  FFMA R16, R4.reuse, 0.70710676908493041992, R55.reuse ;  /* 0x3f3504f304107823 */ /* 0x140fe20000000037 */
[----:B------:R-:W-:Y:S01]  /*19350*/  FFMA R59, R4, -0.70710676908493041992, R55 ;  /* 0xbf3504f3043b7823 */ /* 0x000fe20000000037 */
[----:B---3--:R-:W-:Y:S01]  /*19360*/  FADD R4, R39, R22 ;  /* 0x0000001627047221 */ /* 0x008fe20000000000 */
[C-C-:B------:R-:W-:Y:S01]  /*19370*/  FFMA R34, R3.reuse, 0.70710676908493041992, R52.reuse ;  /* 0x3f3504f303227823 */ /* 0x140fe20000000034 */
[----:B------:R-:W-:Y:S01]  /*19380*/  FFMA R52, R3, -0.70710676908493041992, R52 ;  /* 0xbf3504f303347823 */ /* 0x000fe20000000034 */
[----:B----4-:R-:W-:Y:S01]  /*19390*/  FADD R3, R35, R18 ;  /* 0x0000001223037221 */ /* 0x010fe20000000000 */
[----:B------:R-:W-:Y:S01]  /*193a0*/  FADD R14, R41, -R24 ;  /* 0x80000018290e7221 */ /* 0x000fe20000000000 */
[----:B------:R-:W-:Y:S01]  /*193b0*/  FADD R18, R35, -R18 ;  /* 0x8000001223127221 */ /* 0x000fe20000000000 */
[C-C-:B------:R-:W-:Y:S01]  /*193c0*/  FFMA R24, R4.reuse, 0.70710676908493041992, R53.reuse ;  /* 0x3f3504f304187823 */ /* 0x140fe20000000035 */
[----:B------:R-:W-:Y:S01]  /*193d0*/  FFMA R35, R9, 0.41421356797218322754, R48 ;  /* 0x3ed413cd09237823 */ /* 0x000fe20000000030 */
[----:B------:R-:W-:Y:S01]  /*193e0*/  FFMA R53, R4, -0.70710676908493041992, R53 ;  /* 0xbf3504f304357823 */ /* 0x000fe20000000035 */
[----:B------:R-:W-:Y:S01]  /*193f0*/  FADD R21, R38, -R21 ;  /* 0x8000001526157221 */ /* 0x000fe20000000000 */
[--C-:B------:R-:W-:Y:S01]  /*19400*/  FADD R4, R37, R20.reuse ;  /* 0x0000001425047221 */ /* 0x100fe20000000000 */
[----:B------:R-:W-:Y:S01]  /*19410*/  FADD R5, R36, R19 ;  /* 0x0000001324057221 */ /* 0x000fe20000000000 */
[----:B------:R-:W-:Y:S01]  /*19420*/  FFMA R38, R48, 0.41421356797218322754, -R9 ;  /* 0x3ed413cd30267823 */ /* 0x000fe20000000809 */
[----:B------:R-:W-:Y:S01]  /*19430*/  FFMA R9, R35, 1.8477590084075927734, R33 ;  /* 0x3fec835e23097823 */ /* 0x000fe20000000021 */
[----:B------:R-:W-:Y:S01]  /*19440*/  FADD R20, R37, -R20 ;  /* 0x8000001425147221 */ /* 0x000fe20000000000 */
[----:B------:R-:W-:Y:S01]  /*19450*/  FADD R36, R36, -R19 ;  /* 0x8000001324247221 */ /* 0x000fe20000000000 */
[----:B------:R-:W-:Y:S01]  /*19460*/  FFMA R35, R35, -1.8477590084075927734, R33 ;  /* 0xbfec835e23237823 */ /* 0x000fe20000000021 */
[----:B------:R-:W-:Y:S01]  /*19470*/  FADD R22, R39, -R22 ;  /* 0x8000001627167221 */ /* 0x000fe20000000000 */
[----:B------:R-:W-:Y:S01]  /*19480*/  FFMA R37, R4, 0.70710676908493041992, R51 ;  /* 0x3f3504f304257823 */ /* 0x000fe20000000033 */
[----:B------:R-:W-:Y:S01]  /*19490*/  FFMA R25, R5, 0.70710676908493041992, R50 ;  /* 0x3f3504f305197823 */ /* 0x000fe20000000032 */
[----:B------:R-:W-:Y:S01]  /*194a0*/  FFMA R19, R3, 0.70710676908493041992, R49 ;  /* 0x3f3504f303137823 */ /* 0x000fe20000000031 */
[----:B------:R-:W-:Y:S01]  /*194b0*/  FFMA R33, R38, -1.8477590084075927734, R2 ;  /* 0xbfec835e26217823 */ /* 0x000fe20000000002 */
[----:B------:R-:W-:Y:S01]  /*194c0*/  FFMA R51, R4, -0.70710676908493041992, R51 ;  /* 0xbf3504f304337823 */ /* 0x000fe20000000033 */
[----:B------:R-:W-:Y:S01]  /*194d0*/  FFMA R50, R5, -0.70710676908493041992, R50 ;  /* 0xbf3504f305327823 */ /* 0x000fe20000000032 */
[----:B------:R-:W-:Y:S01]  /*194e0*/  FFMA R49, R3, -0.70710676908493041992, R49 ;  /* 0xbf3504f303317823 */ /* 0x000fe20000000031 */
[----:B------:R-:W-:Y:S01]  /*194f0*/  FFMA R38, R38, 1.8477590084075927734, R2 ;  /* 0x3fec835e26267823 */ /* 0x000fe20000000002 */
[----:B0-----:R-:W-:Y:S01]  /*19500*/  FFMA R39, R8, 0.41421356797218322754, R47 ;  /* 0x3ed413cd08277823 */ /* 0x001fe2000000002f */
[----:B------:R-:W-:Y:S01]  /*19510*/  FFMA R8, R47, 0.41421356797218322754, -R8 ;  /* 0x3ed413cd2f087823 */ /* 0x000fe20000000808 */
[----:B------:R-:W0:Y:S04]  /*19520*/  LDS R5, [R58+0x10] ;  /* 0x000010003a057984 */ /* 0x000e280000000800 */
[----:B------:R-:W-:Y:S04]  /*19530*/  LDS R4, [R58+0x14] ;  /* 0x000014003a047984 */ /* 0x000fe80000000800 */
[----:B------:R-:W2:Y:S04]  /*19540*/  LDS R3, [R58+0x18] ;  /* 0x000018003a037984 */ /* 0x000ea80000000800 */
[----:B------:R-:W3:Y:S01]  /*19550*/  LDS R2, [R58+0x1c] ;  /* 0x00001c003a027984 */ /* 0x000ee20000000800 */
[----:B------:R-:W-:-:S03]  /*19560*/  NOP ;  /* 0x0000000000007918 */ /* 0x000fc60000000000 */
[----:B------:R-:W4:Y:S04]  /*19570*/  LDL.LU R41, [R1+0x1c] ;  /* 0x00001c0001297983 */ /* 0x000f280000300800 */
[----:B------:R-:W-:Y:S04]  /*19580*/  STL [R1+0x258], R14 ;  /* 0x0002580e01007387 */ /* 0x000fe80000100800 */
[----:B------:R5:W-:Y:S04]  /*19590*/  STS [R57+0x39c], R32 ;  /* 0x00039c2039007388 */ /* 0x000be80000000800 */
[----:B------:R-:W3:Y:S04]  /*195a0*/  LDL.LU R55, [R1+0x14] ;  /* 0x0000140001377983 */ /* 0x000ee80000300800 */
[----:B------:R1:W-:Y:S01]  /*195b0*/  STS [R57+0x18c], R13 ;  /* 0x00018c0d39007388 */ /* 0x0003e20000000800 */
[----:B-----5:R-:W-:-:S03]  /*195c0*/  FFMA R32, R7, 0.41421356797218322754, R46 ;  /* 0x3ed413cd07207823 */ /* 0x020fc6000000002e */
[----:B------:R5:W-:Y:S01]  /*195d0*/  STS [R57+0x318], R11 ;  /* 0x0003180b39007388 */ /* 0x000be20000000800 */
[----:B------:R-:W-:-:S03]  /*195e0*/  FFMA R7, R46, 0.41421356797218322754, -R7 ;  /* 0x3ed413cd2e077823 */ /* 0x000fc60000000807 */
[----:B------:R-:W2:Y:S01]  /*195f0*/  LDL.LU R48, [R1+0x4c] ;  /* 0x00004c0001307983 */ /* 0x000ea20000300800 */
[----:B-1----:R-:W-:-:S03]  /*19600*/  FFMA R13, R8, 1.8477590084075927734, R44 ;  /* 0x3fec835e080d7823 */ /* 0x002fc6000000002c */
[----:B------:R1:W-:Y:S01]  /*19610*/  STS [R57+0x294], R17 ;  /* 0x0002941139007388 */ /* 0x0003e20000000800 */
[----:B-----5:R-:W-:-:S03]  /*19620*/  FFMA R11, R8, -1.8477590084075927734, R44 ;  /* 0xbfec835e080b7823 */ /* 0x020fc6000000002c */
[----:B------:R-:W0:Y:S04]  /*19630*/  LDL.LU R44, [R1+0x260] ;  /* 0x00026000012c7983 */ /* 0x000e280000300800 */
[----:B------:R5:W-:Y:S01]  /*19640*/  STS [R57+0x84], R10 ;  /* 0x0000840a39007388 */ /* 0x000be20000000800 */
[C-C-:B-1----:R-:W-:Y:S01]  /*19650*/  FFMA R17, R32.reuse, 1.8477590084075927734, R30.reuse ;  /* 0x3fec835e20117823 */ /* 0x142fe2000000001e */
[----:B------:R-:W-:Y:S02]  /*19660*/  FFMA R32, R32, -1.8477590084075927734, R30 ;  /* 0xbfec835e20207823 */ /* 0x000fe4000000001e */
[----:B------:R1:W-:Y:S01]  /*19670*/  STS [R57+0x210], R12 ;  /* 0x0002100c39007388 */ /* 0x0003e20000000800 */
[----:B------:R-:W-:-:S03]  /*19680*/  FFMA R30, R7, -1.8477590084075927734, R43 ;  /* 0xbfec835e071e7823 */ /* 0x000fc6000000002b */
[----:B------:R-:W3:Y:S01]  /*19690*/  LDL.LU R8, [R1+0x48] ;  /* 0x0000480001087983 */ /* 0x000ee20000300800 */
[----:B-----5:R-:W-:-:S03]  /*196a0*/  FFMA R10, R39, 1.8477590084075927734, R42 ;  /* 0x3fec835e270a7823 */ /* 0x020fc6000000002a */
[----:B------:R-:W5:Y:S01]  /*196b0*/  LDL.LU R56, [R1+0x50] ;  /* 0x0000500001387983 */ /* 0x000f620000300800 */
[----:B-1----:R-:W-:Y:S01]  /*196c0*/  FFMA R12, R39, -1.8477590084075927734, R42 ;  /* 0xbfec835e270c7823 */ /* 0x002fe2000000002a */
[----:B------:R-:W-:Y:S02]  /*196d0*/  FFMA R39, R7, 1.8477590084075927734, R43 ;  /* 0x3fec835e07277823 */ /* 0x000fe4000000002b */
[----:B------:R-:W5:Y:S04]  /*196e0*/  LDL.LU R46, [R1+0x18] ;  /* 0x00001800012e7983 */ /* 0x000f680000300800 */
[----:B------:R-:W5:Y:S04]  /*196f0*/  LDL.LU R43, [R1+0x25c] ;  /* 0x00025c00012b7983 */ /* 0x000f680000300800 */
[----:B------:R1:W-:Y:S04]  /*19700*/  STS [R57], R60 ;  /* 0x0000003c39007388 */ /* 0x0003e80000000800 */
[----:B------:R1:W-:Y:S01]  /*19710*/  STS [R57+0x108], R15 ;  /* 0x0001080f39007388 */ /* 0x0003e20000000800 */
[----:B------:R-:W-:-:S03]  /*19720*/  NOP ;  /* 0x0000000000007918 */ /* 0x000fc60000000000 */
[----:B-1----:R-:W5:Y:S04]  /*19730*/  LDL.LU R60, [R1+0x8] ;  /* 0x00000800013c7983 */ /* 0x002f680000300800 */
[----:B------:R-:W5:Y:S04]  /*19740*/  LDL.LU R57, [R1+0x24] ;  /* 0x0000240001397983 */ /* 0x000f680000300800 */
[----:B------:R-:W5:Y:S04]  /*19750*/  LDL.LU R14, [R1+0x28] ;  /* 0x00002800010e7983 */ /* 0x000f680000300800 */
[----:B------:R-:W1:Y:S01]  /*19760*/  LDS R15, [R58] ;  /* 0x000000003a0f7984 */ /* 0x000e620000000800 */
[----:B------:R-:W-:Y:S01]  /*19770*/  FFMA R42, R6, 0.41421356797218322754, R45 ;  /* 0x3ed413cd062a7823 */ /* 0x000fe2000000002d */
[----:B------:R-:W-:-:S02]  /*19780*/  FFMA R45, R45, 0.41421356797218322754, -R6 ;  /* 0x3ed413cd2d2d7823 */ /* 0x000fc40000000806 */
[----:B------:R-:W1:Y:S01]  /*19790*/  LDS R6, [R58+0x4] ;  /* 0x000004003a067984 */ /* 0x000e620000000800 */
[C-C-:B----4-:R-:W-:Y:S01]  /*197a0*/  FFMA R40, R42.reuse, 1.8477590084075927734, R41.reuse ;  /* 0x3fec835e2a287823 */ /* 0x150fe20000000029 */
[----:B------:R-:W-:Y:S01]  /*197b0*/  FFMA R42, R42, -1.8477590084075927734, R41 ;  /* 0xbfec835e2a2a7823 */ /* 0x000fe20000000029 */
[C-C-:B--2---:R-:W-:Y:S01]  /*197c0*/  FFMA R41, R45.reuse, -1.8477590084075927734, R48.reuse ;  /* 0xbfec835e2d297823 */ /* 0x144fe20000000030 */
[----:B------:R-:W-:Y:S01]  /*197d0*/  FFMA R45, R45, 1.8477590084075927734, R48 ;  /* 0x3fec835e2d2d7823 */ /* 0x000fe20000000030 */
[----:B0-----:R-:W-:Y:S01]  /*197e0*/  FFMA R47, R5, 0.41421356797218322754, R44 ;  /* 0x3ed413cd052f7823 */ /* 0x001fe2000000002c */
[----:B------:R-:W-:Y:S01]  /*197f0*/  FFMA R48, R44, 0.41421356797218322754, -R5 ;  /* 0x3ed413cd2c307823 */ /* 0x000fe20000000805 */
[----:B---3--:R-:W-:Y:S01]  /*19800*/  FFMA R7, R3, 0.41421356797218322754, R8 ;  /* 0x3ed413cd03077823 */ /* 0x008fe20000000008 */
[----:B------:R-:W-:-:S03]  /*19810*/  FFMA R8, R8, 0.41421356797218322754, -R3 ;  /* 0x3ed413cd08087823 */ /* 0x000fc60000000803 */
[C-C-:B------:R-:W-:Y:S01]  /*19820*/  FFMA R3, R7.reuse, 1.8477590084075927734, R28.reuse ;  /* 0x3fec835e07037823 */ /* 0x140fe2000000001c */
[----:B------:R-:W-:Y:S01]  /*19830*/  FFMA R7, R7, -1.8477590084075927734, R28 ;  /* 0xbfec835e07077823 */ /* 0x000fe2000000001c */
[C-C-:B-----5:R-:W-:Y:S01]  /*19840*/  FFMA R44, R47.reuse, 1.8477590084075927734, R46.reuse ;  /* 0x3fec835e2f2c7823 */ /* 0x160fe2000000002e */
[----:B------:R-:W-:Y:S01]  /*19850*/  FFMA R47, R47, -1.8477590084075927734, R46 ;  /* 0xbfec835e2f2f7823 */ /* 0x000fe2000000002e */
[----:B------:R-:W-:Y:S01]  /*19860*/  FFMA R46, R48, -1.8477590084075927734, R55 ;  /* 0xbfec835e302e7823 */ /* 0x000fe20000000037 */
[----:B------:R-:W-:Y:S01]  /*19870*/  FFMA R5, R4, 0.41421356797218322754, R43 ;  /* 0x3ed413cd04057823 */ /* 0x000fe2000000002b */
[----:B------:R-:W-:Y:S01]  /*19880*/  FFMA R48, R48, 1.8477590084075927734, R55 ;  /* 0x3fec835e30307823 */ /* 0x000fe20000000037 */
[----:B------:R-:W-:Y:S01]  /*19890*/  FFMA R55, R43, 0.41421356797218322754, -R4 ;  /* 0x3ed413cd2b377823 */ /* 0x000fe20000000804 */
[----:B------:R-:W-:Y:S01]  /*198a0*/  FFMA R28, R2, 0.41421356797218322754, R56 ;  /* 0x3ed413cd021c7823 */ /* 0x000fe20000000038 */
[C-C-:B------:R-:W-:Y:S01]  /*198b0*/  FFMA R4, R5.reuse, 1.8477590084075927734, R26.reuse ;  /* 0x3fec835e05047823 */ /* 0x140fe2000000001a */
[----:B------:R-:W-:Y:S01]  /*198c0*/  FFMA R43, R5, -1.8477590084075927734, R26 ;  /* 0xbfec835e052b7823 */ /* 0x000fe2000000001a */
[--C-:B------:R-:W-:Y:S01]  /*198d0*/  FFMA R5, R8, -1.8477590084075927734, R29.reuse ;  /* 0xbfec835e08057823 */ /* 0x100fe2000000001d */
[----:B------:R-:W-:Y:S01]  /*198e0*/  FFMA R2, R56, 0.41421356797218322754, -R2 ;  /* 0x3ed413cd38027823 */ /* 0x000fe20000000802 */
[----:B------:R-:W-:Y:S01]  /*198f0*/  FFMA R8, R8, 1.8477590084075927734, R29 ;  /* 0x3fec835e08087823 */ /* 0x000fe2000000001d */
[C---:B------:R-:W-:Y:S01]  /*19900*/  FFMA R29, R28.reuse, 1.8477590084075927734, R31 ;  /* 0x3fec835e1c1d7823 */ /* 0x040fe2000000001f */
[C---:B-1----:R-:W-:Y:S01]  /*19910*/  FFMA R56, R61.reuse, 0.70710676908493041992, R15 ;  /* 0x3f3504f33d387823 */ /* 0x042fe2000000000f */
[----:B------:R-:W-:Y:S01]  /*19920*/  FFMA R31, R28, -1.8477590084075927734, R31 ;  /* 0xbfec835e1c1f7823 */ /* 0x000fe2000000001f */
[----:B------:R-:W-:Y:S01]  /*19930*/  FFMA R61, R61, -0.70710676908493041992, R15 ;  /* 0xbf3504f33d3d7823 */ /* 0x000fe2000000000f */
[C-C-:B------:R-:W-:Y:S01]  /*19940*/  FFMA R28, R2.reuse, -1.8477590084075927734, R60.reuse ;  /* 0xbfec835e021c7823 */ /* 0x140fe2000000003c */
[----:B------:R-:W-:Y:S01]  /*19950*/  FFMA R2, R2, 1.8477590084075927734, R60 ;  /* 0x3fec835e02027823 */ /* 0x000fe2000000003c */
[----:B------:R-:W-:Y:S01]  /*19960*/  FFMA R60, R56, 0.19891236722469329834, R57 ;  /* 0x3e4bafaf383c7823 */ /* 0x000fe20000000039 */
[----:B------:R-:W-:Y:S01]  /*19970*/  FFMA R15, R14, 0.66817861795425415039, R61 ;  /* 0x3f2b0dc10e0f7823 */ /* 0x000fe2000000003d */
[----:B------:R-:W-:-:S02]  /*19980*/  FFMA R61, R61, -0.66817861795425415039, R14 ;  /* 0xbf2b0dc13d3d7823 */ /* 0x000fc4000000000e */
[----:B------:R-:W-:-:S05]  /*19990*/  FFMA R14, R60, -1.9615705013275146484, R9 ;  /* 0xbffb14be3c0e7823 */ /* 0x000fca0000000009 */
[----:B------:R0:W-:Y:S04]  /*199a0*/  STL [R1+0x7c], R14 ;  /* 0x00007c0e01007387 */ /* 0x0001e80000100800 */
[----:B0-----:R-:W2:Y:S01]  /*199b0*/  LDL.LU R14, [R1+0x258] ;  /* 0x00025800010e7983 */ /* 0x001ea20000300800 */
[C-C-:B------:R-:W-:Y:S01]  /*199c0*/  FFMA R26, R55.reuse, -1.8477590084075927734, R27.reuse ;  /* 0xbfec835e371a7823 */ /* 0x140fe2000000001b */
[----:B------:R-:W-:Y:S02]  /*199d0*/  FFMA R55, R55, 1.8477590084075927734, R27 ;  /* 0x3fec835e37377823 */ /* 0x000fe4000000001b */
[----:B------:R-:W0:Y:S01]  /*199e0*/  LDS R27, [R58+0x8] ;  /* 0x000008003a1b7984 */ /* 0x000e220000000800 */
[----:B------:R-:W-:Y:S01]  /*199f0*/  FFMA R60, R60, 1.9615705013275146484, R9 ;  /* 0x3ffb14be3c3c7823 */ /* 0x000fe20000000009 */
[----:B------:R-:W-:Y:S01]  /*19a00*/  FFMA R9, R15, -1.6629391908645629883, R33 ;  /* 0xbfd4db310f097823 */ /* 0x000fe20000000021 */
[----:B------:R-:W-:-:S02]  /*19a10*/  FFMA R56, R57, -0.19891236722469329834, R56 ;  /* 0xbe4bafaf39387823 */ /* 0x000fc40000000038 */
[----:B------:R-:W1:Y:S04]  /*19a20*/  LDS R57, [R58+0xc] ;  /* 0x00000c003a397984 */ /* 0x000e680000000800 */
[----:B------:R3:W-:Y:S02]  /*19a30*/  STL [R1+0x6c], R9 ;  /* 0x00006c0901007387 */ /* 0x0007e40000100800 */
[----:B---3--:R-:W-:Y:S01]  /*19a40*/  FFMA R9, R15, 1.6629391908645629883, R33 ;  /* 0x3fd4db310f097823 */ /* 0x008fe20000000021 */
[C-C-:B------:R-:W-:Y:S01]  /*19a50*/  FFMA R33, R56.reuse, -1.9615705013275146484, R35.reuse ;  /* 0xbffb14be38217823 */ /* 0x140fe20000000023 */
[----:B------:R-:W-:-:S03]  /*19a60*/  FFMA R15, R56, 1.9615705013275146484, R35 ;  /* 0x3ffb14be380f7823 */ /* 0x000fc60000000023 */
[----:B------:R-:W-:Y:S04]  /*19a70*/  STL [R1+0x24], R9 ;  /* 0x0000240901007387 */ /* 0x000fe80000100800 */
[----:B------:R3:W-:Y:S04]  /*19a80*/  STL [R1+0x2c], R33 ;  /* 0x00002c2101007387 */ /* 0x0007e80000100800 */
[----:B------:R4:W-:Y:S01]  /*19a90*/  STL [R1+0x4c], R15 ;  /* 0x00004c0f01007387 */ /* 0x0009e20000100800 */
[C-C-:B---3--:R-:W-:Y:S01]  /*19aa0*/  FFMA R33, R61.reuse, -1.6629391908645629883, R38.reuse ;  /* 0xbfd4db313d217823 */ /* 0x148fe20000000026 */
[----:B----4-:R-:W-:Y:S01]  /*19ab0*/  FFMA R15, R61, 1.6629391908645629883, R38 ;  /* 0x3fd4db313d0f7823 */ /* 0x010fe20000000026 */
[C-C-:B--2---:R-:W-:Y:S01]  /*19ac0*/  FFMA R9, R14.reuse, 0.70710676908493041992, R6.reuse ;  /* 0x3f3504f30e097823 */ /* 0x144fe20000000006 */
[----:B------:R-:W-:-:S02]  /*19ad0*/  FFMA R6, R14, -0.70710676908493041992, R6 ;  /* 0xbf3504f30e067823 */ /* 0x000fc40000000006 */
[----:B------:R-:W2:Y:S01]  /*19ae0*/  LDL.LU R14, [R1+0x254] ;  /* 0x00025400010e7983 */ /* 0x000ea20000300800 */
[----:B------:R-:W-:-:S03]  /*19af0*/  FFMA R56, R9, 0.19891236722469329834, R16 ;  /* 0x3e4bafaf09387823 */ /* 0x000fc60000000010 */
[----:B------:R3:W-:Y:S04]  /*19b00*/  STL [R1+0x78], R33 ;  /* 0x0000782101007387 */ /* 0x0007e80000100800 */
[----:B------:R4:W-:Y:S01]  /*19b10*/  STL [R1+0x20], R15 ;  /* 0x0000200f01007387 */ /* 0x0009e20000100800 */
[----:B------:R-:W-:Y:S01]  /*19b20*/  FFMA R9, R16, -0.19891236722469329834, R9 ;  /* 0xbe4bafaf10097823 */ /* 0x000fe20000000009 */
[----:B------:R-:W-:Y:S02]  /*19b30*/  FFMA R61, R6, -0.66817861795425415039, R59 ;  /* 0xbf2b0dc1063d7823 */ /* 0x000fe4000000003b */
[----:B------:R-:W5:Y:S01]  /*19b40*/  LDL.LU R16, [R1+0x250] ;  /* 0x0002500001107983 */ /* 0x000f620000300800 */
[C-C-:B---3--:R-:W-:Y:S01]  /*19b50*/  FFMA R33, R56.reuse, -1.9615705013275146484, R10.reuse ;  /* 0xbffb14be38217823 */ /* 0x148fe2000000000a */
[----:B------:R-:W-:Y:S01]  /*19b60*/  FFMA R56, R56, 1.9615705013275146484, R10 ;  /* 0x3ffb14be38387823 */ /* 0x000fe2000000000a */
[----:B----4-:R-:W-:-:S02]  /*19b70*/  FFMA R15, R59, 0.66817861795425415039, R6 ;  /* 0x3f2b0dc13b0f7823 */ /* 0x010fc40000000006 */
[----:B------:R-:W3:Y:S02]  /*19b80*/  LDL.LU R59, [R1+0x24c] ;  /* 0x00024c00013b7983 */ /* 0x000ee40000300800 */
[C-C-:B------:R-:W-:Y:S01]  /*19b90*/  FFMA R10, R15.reuse, -1.6629391908645629883, R11.reuse ;  /* 0xbfd4db310f0a7823 */ /* 0x140fe2000000000b */
[----:B------:R-:W-:Y:S01]  /*19ba0*/  FFMA R15, R15, 1.6629391908645629883, R11 ;  /* 0x3fd4db310f0f7823 */ /* 0x000fe2000000000b */
[----:B------:R-:W-:Y:S01]  /*19bb0*/  STL [R1+0x74], R33 ;  /* 0x0000742101007387 */ /* 0x000fe20000100800 */
[----:B------:R-:W-:-:S03]  /*19bc0*/  FFMA R11, R9, -1.9615705013275146484, R12 ;  /* 0xbffb14be090b7823 */ /* 0x000fc6000000000c */
[----:B------:R4:W-:Y:S04]  /*19bd0*/  STL [R1+0x64], R10 ;  /* 0x0000640a01007387 */ /* 0x0009e80000100800 */
[----:B------:R-:W-:Y:S04]  /*19be0*/  STL [R1+0x4], R15 ;  /* 0x0000040f01007387 */ /* 0x000fe80000100800 */
[----:B------:R-:W1:Y:S01]  /*19bf0*/  LDS R6, [R58+0x10] ;  /* 0x000010003a067984 */ /* 0x000e620000000800 */
[----:B----4-:R-:W-:Y:S01]  /*19c00*/  FFMA R10, R9, 1.9615705013275146484, R12 ;  /* 0x3ffb14be090a7823 */ /* 0x010fe2000000000c */
[----:B0-----:R-:W-:-:S02]  /*19c10*/  FFMA R9, R0, 0.70710676908493041992, R27 ;  /* 0x3f3504f300097823 */ /* 0x001fc4000000001b */
[----:B------:R0:W-:Y:S01]  /*19c20*/  STL [R1+0x28], R11 ;  /* 0x0000280b01007387 */ /* 0x0001e20000100800 */
[----:B------:R-:W-:-:S03]  /*19c30*/  FFMA R27, R0, -0.70710676908493041992, R27 ;  /* 0xbf3504f3001b7823 */ /* 0x000fc6000000001b */
[----:B------:R4:W-:Y:S04]  /*19c40*/  STL [R1+0x40], R10 ;  /* 0x0000400a01007387 */ /* 0x0009e80000100800 */
[----:B------:R-:W2:Y:S01]  /*19c50*/  LDL.LU R0, [R1+0x248] ;  /* 0x0002480001007983 */ /* 0x000ea20000300800 */
[----:B0-----:R-:W-:Y:S01]  /*19c60*/  FFMA R11, R9, 0.19891236722469329834, R23 ;  /* 0x3e4bafaf090b7823 */ /* 0x001fe20000000017 */
[----:B----4-:R-:W-:-:S03]  /*19c70*/  FFMA R10, R61, -1.6629391908645629883, R13 ;  /* 0xbfd4db313d0a7823 */ /* 0x010fc6000000000d */
[----:B------:R-:W-:Y:S01]  /*19c80*/  FFMA R12, R11, -1.9615705013275146484, R17 ;  /* 0xbffb14be0b0c7823 */ /* 0x000fe20000000011 */
[----:B------:R-:W-:Y:S01]  /*19c90*/  FFMA R23, R23, -0.19891236722469329834, R9 ;  /* 0xbe4bafaf17177823 */ /* 0x000fe20000000009 */
[----:B------:R-:W-:Y:S01]  /*19ca0*/  FFMA R61, R61, 1.6629391908645629883, R13 ;  /* 0x3fd4db313d3d7823 */ /* 0x000fe2000000000d */
[----:B------:R-:W0:Y:S04]  /*19cb0*/  LDS R9, [R58+0x14] ;  /* 0x000014003a097984 */ /* 0x000e280000000800 */
[----:B------:R4:W-:Y:S04]  /*19cc0*/  STL [R1+0x70], R10 ;  /* 0x0000700a01007387 */ /* 0x0009e80000100800 */
[----:B------:R1:W-:Y:S01]  /*19cd0*/  STL [R1+0x68], R12 ;  /* 0x0000680c01007387 */ /* 0x0003e20000100800 */
[----:B----4-:R-:W-:Y:S01]  /*19ce0*/  FFMA R10, R54, 0.66817861795425415039, R27 ;  /* 0x3f2b0dc1360a7823 */ /* 0x010fe2000000001b */
[----:B------:R-:W-:Y:S01]  /*19cf0*/  FFMA R27, R27, -0.66817861795425415039, R54 ;  /* 0xbf2b0dc11b1b7823 */ /* 0x000fe20000000036 */
[----:B------:R-:W-:-:S02]  /*19d00*/  FFMA R54, R11, 1.9615705013275146484, R17 ;  /* 0x3ffb14be0b367823 */ /* 0x000fc40000000011 */
[C-C-:B------:R-:W-:Y:S01]  /*19d10*/  FFMA R11, R10.reuse, -1.6629391908645629883, R30.reuse ;  /* 0xbfd4db310a0b7823 */ /* 0x140fe2000000001e */
[----:B------:R-:W-:Y:S01]  /*19d20*/  FFMA R10, R10, 1.6629391908645629883, R30 ;  /* 0x3fd4db310a0a7823 */ /* 0x000fe2000000001e */
[----:B-1----:R-:W-:-:S03]  /*19d30*/  FFMA R12, R23, -1.9615705013275146484, R32 ;  /* 0xbffb14be170c7823 */ /* 0x002fc60000000020 */
[----:B------:R1:W-:Y:S04]  /*19d40*/  STL [R1+0x5c], R11 ;  /* 0x00005c0b01007387 */ /* 0x0003e80000100800 */
[----:B------:R4:W-:Y:S04]  /*19d50*/  STL [R1], R10 ;  /* 0x0000000a01007387 */ /* 0x0009e80000100800 */
[----:B------:R0:W-:Y:S01]  /*19d60*/  STL [R1+0x1c], R12 ;  /* 0x00001c0c01007387 */ /* 0x0001e20000100800 */
[----:B-1----:R-:W-:Y:S01]  /*19d70*/  FFMA R11, R23, 1.9615705013275146484, R32 ;  /* 0x3ffb14be170b7823 */ /* 0x002fe20000000020 */
[C-C-:B----4-:R-:W-:Y:S01]  /*19d80*/  FFMA R10, R22.reuse, 0.70710676908493041992, R57.reuse ;  /* 0x3f3504f3160a7823 */ /* 0x150fe20000000039 */
[----:B------:R-:W-:Y:S01]  /*19d90*/  FFMA R22, R22, -0.70710676908493041992, R57 ;  /* 0xbf3504f316167823 */ /* 0x000fe20000000039 */
[----:B0-----:R-:W-:-:S02]  /*19da0*/  FFMA R12, R27, -1.6629391908645629883, R39 ;  /* 0xbfd4db311b0c7823 */ /* 0x001fc40000000027 */
[----:B------:R0:W-:Y:S04]  /*19db0*/  STL [R1+0x38], R11 ;  /* 0x0000380b01007387 */ /* 0x0001e80000100800 */
[----:B------:R1:W-:Y:S01]  /*19dc0*/  STL [R1+0x60], R12 ;  /* 0x0000600c01007387 */ /* 0x0003e20000100800 */
[----:B0-----:R-:W-:Y:S01]  /*19dd0*/  FFMA R11, R10, 0.19891236722469329834, R24 ;  /* 0x3e4bafaf0a0b7823 */ /* 0x001fe20000000018 */
[----:B-1----:R-:W-:-:S03]  /*19de0*/  FFMA R12, R53, 0.66817861795425415039, R22 ;  /* 0x3f2b0dc1350c7823 */ /* 0x002fc60000000016 */
[C-C-:B------:R-:W-:Y:S01]  /*19df0*/  FFMA R13, R11.reuse, -1.9615705013275146484, R40.reuse ;  /* 0xbffb14be0b0d7823 */ /* 0x140fe20000000028 */
[----:B------:R-:W-:Y:S01]  /*19e00*/  FFMA R40, R11, 1.9615705013275146484, R40 ;  /* 0x3ffb14be0b287823 */ /* 0x000fe20000000028 */
[----:B------:R-:W-:Y:S01]  /*19e10*/  FFMA R11, R12, -1.6629391908645629883, R41 ;  /* 0xbfd4db310c0b7823 */ /* 0x000fe20000000029 */
[----:B------:R-:W-:Y:S02]  /*19e20*/  FFMA R24, R24, -0.19891236722469329834, R10 ;  /* 0xbe4bafaf18187823 */ /* 0x000fe4000000000a */
[----:B------:R-:W-:Y:S01]  /*19e30*/  STL [R1+0x58], R13 ;  /* 0x0000580d01007387 */ /* 0x000fe20000100800 */
[----:B------:R-:W-:-:S03]  /*19e40*/  FFMA R22, R22, -0.66817861795425415039, R53 ;  /* 0xbf2b0dc116167823 */ /* 0x000fc60000000035 */
[----:B------:R0:W-:Y:S01]  /*19e50*/  STL [R1+0x54], R11 ;  /* 0x0000540b01007387 */ /* 0x0001e20000100800 */
[----:B------:R-:W-:Y:S01]  /*19e60*/  FFMA R41, R12, 1.6629391908645629883, R41 ;  /* 0x3fd4db310c297823 */ /* 0x000fe20000000029 */
[----:B------:R-:W-:Y:S02]  /*19e70*/  FFMA R12, R22, -1.6629391908645629883, R45 ;  /* 0xbfd4db31160c7823 */ /* 0x000fe4000000002d */
[----:B------:R-:W1:Y:S04]  /*19e80*/  LDS R10, [R58+0x1c] ;  /* 0x00001c003a0a7984 */ /* 0x000e680000000800 */
[----:B------:R-:W4:Y:S01]  /*19e90*/  LDS R58, [R58+0x18] ;  /* 0x000018003a3a7984 */ /* 0x000f220000000800 */
[----:B0-----:R-:W-:-:S05]  /*19ea0*/  FFMA R11, R24, 1.9615705013275146484, R42 ;  /* 0x3ffb14be180b7823 */ /* 0x001fca000000002a */
[----:B------:R0:W-:Y:S04]  /*19eb0*/  STL [R1+0x34], R11 ;  /* 0x0000340b01007387 */ /* 0x0001e80000100800 */
[----:B------:R0:W-:Y:S02]  /*19ec0*/  STL [R1+0x44], R12 ;  /* 0x0000440c01007387 */ /* 0x0001e40000100800 */
[C-C-:B0-----:R-:W-:Y:S01]  /*19ed0*/  FFMA R11, R21.reuse, 0.70710676908493041992, R6.reuse ;  /* 0x3f3504f3150b7823 */ /* 0x141fe20000000006 */
[----:B------:R-:W-:-:S03]  /*19ee0*/  FFMA R6, R21, -0.70710676908493041992, R6 ;  /* 0xbf3504f315067823 */ /* 0x000fc60000000006 */
[----:B------:R-:W-:Y:S01]  /*19ef0*/  FFMA R12, R11, 0.19891236722469329834, R34 ;  /* 0x3e4bafaf0b0c7823 */ /* 0x000fe20000000022 */
[----:B------:R-:W-:Y:S01]  /*19f00*/  FFMA R34, R34, -0.19891236722469329834, R11 ;  /* 0xbe4bafaf22227823 */ /* 0x000fe2000000000b */
[----:B------:R-:W-:Y:S02]  /*19f10*/  FFMA R11, R52, 0.66817861795425415039, R6 ;  /* 0x3f2b0dc1340b7823 */ /* 0x000fe40000000006 */
[C-C-:B------:R-:W-:Y:S01]  /*19f20*/  FFMA R13, R12.reuse, -1.9615705013275146484, R44.reuse ;  /* 0xbffb14be0c0d7823 */ /* 0x140fe2000000002c */
[----:B------:R-:W-:Y:S01]  /*19f30*/  FFMA R44, R12, 1.9615705013275146484, R44 ;  /* 0x3ffb14be0c2c7823 */ /* 0x000fe2000000002c */
[----:B------:R-:W-:-:S03]  /*19f40*/  FFMA R12, R11, -1.6629391908645629883, R46 ;  /* 0xbfd4db310b0c7823 */ /* 0x000fc6000000002e */
[----:B------:R-:W-:Y:S04]  /*19f50*/  STL [R1+0x3c], R13 ;  /* 0x00003c0d01007387 */ /* 0x000fe80000100800 */
[----:B------:R0:W-:Y:S02]  /*19f60*/  STL [R1+0x30], R12 ;  /* 0x0000300c01007387 */ /* 0x0001e40000100800 */
[----:B0-----:R-:W-:-:S05]  /*19f70*/  FFMA R12, R34, 1.9615705013275146484, R47 ;  /* 0x3ffb14be220c7823 */ /* 0x001fca000000002f */
[----:B------:R0:W-:Y:S04]  /*19f80*/  STL [R1+0x18], R12 ;  /* 0x0000180c01007387 */ /* 0x0001e80000100800 */
[----:B------:R-:W2:Y:S04]  /*19f90*/  LDL R33, [R1+0xb0] ;  /* 0x0000b00001217983 */ /* 0x000ea80000100800 */
[----:B------:R-:W2:Y:S01]  /*19fa0*/  LDL.LU R35, [R1+0xc8] ;  /* 0x0000c80001237983 */ /* 0x000ea20000300800 */
[----:B------:R-:W-:Y:S01]  /*19fb0*/  FFMA R6, R6, -0.66817861795425415039, R52 ;  /* 0xbf2b0dc106067823 */ /* 0x000fe20000000034 */
[----:B------:R-:W-:Y:S01]  /*19fc0*/  FFMA R46, R11, 1.6629391908645629883, R46 ;  /* 0x3fd4db310b2e7823 */ /* 0x000fe2000000002e */
[C-C-:B------:R-:W-:Y:S01]  /*19fd0*/  FFMA R11, R20.reuse, 0.70710676908493041992, R9.reuse ;  /* 0x3f3504f3140b7823 */ /* 0x140fe20000000009 */
[----:B------:R-:W-:Y:S01]  /*19fe0*/  FFMA R20, R20, -0.70710676908493041992, R9 ;  /* 0xbf3504f314147823 */ /* 0x000fe20000000009 */
[----:B------:R-:W-:-:S02]  /*19ff0*/  FFMA R9, R6, -1.6629391908645629883, R48 ;  /* 0xbfd4db3106097823 */ /* 0x000fc40000000030 */
[----:B0-----:R-:W-:Y:S01]  /*1a000*/  FFMA R12, R11, 0.19891236722469329834, R37 ;  /* 0x3e4bafaf0b0c7823 */ /* 0x001fe20000000025 */
[----:B------:R-:W-:Y:S01]  /*1a010*/  FFMA R57, R27, 1.6629391908645629883, R39 ;  /* 0x3fd4db311b397823 */ /* 0x000fe20000000027 */
[----:B------:R-:W-:Y:S01]  /*1a020*/  FFMA R48, R6, 1.6629391908645629883, R48 ;  /* 0x3fd4db3106307823 */ /* 0x000fe20000000030 */
[----:B------:R0:W-:Y:S01]  /*1a030*/  STL [R1+0x14], R9 ;  /* 0x0000140901007387 */ /* 0x0001e20000100800 */
[----:B------:R-:W-:Y:S01]  /*1a040*/  FFMA R39, R51, 0.66817861795425415039, R20 ;  /* 0x3f2b0dc133277823 */ /* 0x000fe20000000014 */
[----:B------:R-:W-:Y:S01]  /*1a050*/  FFMA R6, R20, -0.66817861795425415039, R51 ;  /* 0xbf2b0dc114067823 */ /* 0x000fe20000000033 */
[C-C-:B------:R-:W-:Y:S01]  /*1a060*/  FFMA R51, R12.reuse, -1.9615705013275146484, R4.reuse ;  /* 0xbffb14be0c337823 */ /* 0x140fe20000000004 */
[----:B0-----:R-:W-:Y:S01]  /*1a070*/  FFMA R9, R37, -0.19891236722469329834, R11 ;  /* 0xbe4bafaf25097823 */ /* 0x001fe2000000000b */
[----:B------:R-:W-:Y:S01]  /*1a080*/  FFMA R37, R12, 1.9615705013275146484, R4 ;  /* 0x3ffb14be0c257823 */ /* 0x000fe20000000004 */
[C-C-:B-1----:R-:W-:Y:S01]  /*1a090*/  FFMA R4, R18.reuse, 0.70710676908493041992, R10.reuse ;  /* 0x3f3504f312047823 */ /* 0x142fe2000000000a */
[----:B------:R-:W-:-:S03]  /*1a0a0*/  FFMA R10, R18, -0.70710676908493041992, R10 ;  /* 0xbf3504f3120a7823 */ /* 0x000fc6000000000a */
[----:B------:R-:W-:Y:S01]  /*1a0b0*/  FFMA R27, R4, 0.19891236722469329834, R19 ;  /* 0x3e4bafaf041b7823 */ /* 0x000fe20000000013 */
[----:B------:R-:W-:Y:S01]  /*1a0c0*/  FFMA R17, R10, -0.66817861795425415039, R49 ;  /* 0xbf2b0dc10a117823 */ /* 0x000fe20000000031 */
[----:B------:R-:W-:Y:S01]  /*1a0d0*/  FFMA R19, R19, -0.19891236722469329834, R4 ;  /* 0xbe4bafaf13137823 */ /* 0x000fe20000000004 */
[----:B----4-:R-:W-:Y:S02]  /*1a0e0*/  FFMA R4, R36, 0.70710676908493041992, R58 ;  /* 0x3f3504f324047823 */ /* 0x010fe4000000003a */
[C-C-:B------:R-:W-:Y:S01]  /*1a0f0*/  FFMA R18, R17.reuse, -1.6629391908645629883, R2.reuse ;  /* 0xbfd4db3111127823 */ /* 0x140fe20000000002 */
[----:B------:R-:W-:Y:S01]  /*1a100*/  FFMA R17, R17, 1.6629391908645629883, R2 ;  /* 0x3fd4db3111117823 */ /* 0x000fe20000000002 */
[----:B------:R-:W-:Y:S01]  /*1a110*/  FFMA R2, R4, 0.19891236722469329834, R25 ;  /* 0x3e4bafaf04027823 */ /* 0x000fe20000000019 */
[C-C-:B------:R-:W-:Y:S01]  /*1a120*/  FFMA R20, R19.reuse, -1.9615705013275146484, R31.reuse ;  /* 0xbffb14be13147823 */ /* 0x140fe2000000001f */
[----:B------:R-:W-:Y:S02]  /*1a130*/  FFMA R19, R19, 1.9615705013275146484, R31 ;  /* 0x3ffb14be13137823 */ /* 0x000fe4000000001f */
[C-C-:B------:R-:W-:Y:S01]  /*1a140*/  FFMA R31, R2.reuse, -1.9615705013275146484, R3.reuse ;  /* 0xbffb14be021f7823 */ /* 0x140fe20000000003 */
[----:B------:R-:W-:Y:S01]  /*1a150*/  FFMA R3, R2, 1.9615705013275146484, R3 ;  /* 0x3ffb14be02037823 */ /* 0x000fe20000000003 */
[----:B------:R-:W-:Y:S01]  /*1a160*/  FFMA R45, R22, 1.6629391908645629883, R45 ;  /* 0x3fd4db31162d7823 */ /* 0x000fe2000000002d */
[----:B------:R-:W-:Y:S01]  /*1a170*/  FFMA R36, R36, -0.70710676908493041992, R58 ;  /* 0xbf3504f324247823 */ /* 0x000fe2000000003a */
[C-C-:B------:R-:W-:Y:S01]  /*1a180*/  FFMA R38, R6.reuse, -1.6629391908645629883, R55.reuse ;  /* 0xbfd4db3106267823 */ /* 0x140fe20000000037 */
[----:B------:R-:W-:-:S02]  /*1a190*/  FFMA R55, R6, 1.6629391908645629883, R55 ;  /* 0x3fd4db3106377823 */ /* 0x000fc40000000037 */
[----:B------:R-:W-:Y:S01]  /*1a1a0*/  FFMA R6, R50, 0.66817861795425415039, R36 ;  /* 0x3f2b0dc132067823 */ /* 0x000fe20000000024 */
[----:B------:R-:W-:Y:S01]  /*1a1b0*/  FFMA R21, R49, 0.66817861795425415039, R10 ;  /* 0x3f2b0dc131157823 */ /* 0x000fe2000000000a */
[----:B------:R-:W-:Y:S01]  /*1a1c0*/  FFMA R25, R25, -0.19891236722469329834, R4 ;  /* 0xbe4bafaf19197823 */ /* 0x000fe20000000004 */
[----:B------:R-:W-:Y:S01]  /*1a1d0*/  FFMA R50, R36, -0.66817861795425415039, R50 ;  /* 0xbf2b0dc124327823 */ /* 0x000fe20000000032 */
[----:B------:R-:W-:Y:S01]  /*1a1e0*/  FFMA R53, R24, -1.9615705013275146484, R42 ;  /* 0xbffb14be18357823 */ /* 0x000fe2000000002a */
[----:B------:R-:W-:Y:S01]  /*1a1f0*/  FFMA R52, R34, -1.9615705013275146484, R47 ;  /* 0xbffb14be22347823 */ /* 0x000fe2000000002f */
[--C-:B------:R-:W-:Y:S01]  /*1a200*/  FFMA R47, R39, -1.6629391908645629883, R26.reuse ;  /* 0xbfd4db31272f7823 */ /* 0x100fe2000000001a */
[----:B------:R-:W-:Y:S01]  /*1a210*/  FFMA R42, R9, -1.9615705013275146484, R43 ;  /* 0xbffb14be092a7823 */ /* 0x000fe2000000002b */
[C---:B------:R-:W-:Y:S01]  /*1a220*/  FFMA R4, R6.reuse, -1.6629391908645629883, R5 ;  /* 0xbfd4db3106047823 */ /* 0x040fe20000000005 */
[----:B------:R-:W-:Y:S01]  /*1a230*/  FFMA R39, R39, 1.6629391908645629883, R26 ;  /* 0x3fd4db3127277823 */ /* 0x000fe2000000001a */
[----:B------:R-:W-:Y:S01]  /*1a240*/  FFMA R43, R9, 1.9615705013275146484, R43 ;  /* 0x3ffb14be092b7823 */ /* 0x000fe2000000002b */
[----:B------:R-:W-:Y:S01]  /*1a250*/  FFMA R5, R6, 1.6629391908645629883, R5 ;  /* 0x3fd4db3106057823 */ /* 0x000fe20000000005 */
[----:B------:R-:W-:Y:S01]  /*1a260*/  FFMA R30, R27, -1.9615705013275146484, R29 ;  /* 0xbffb14be1b1e7823 */ /* 0x000fe2000000001d */
[----:B------:R-:W-:Y:S01]  /*1a270*/  FFMA R26, R21, -1.6629391908645629883, R28 ;  /* 0xbfd4db31151a7823 */ /* 0x000fe2000000001c */
[----:B------:R-:W-:Y:S01]  /*1a280*/  FFMA R6, R25, -1.9615705013275146484, R7 ;  /* 0xbffb14be19067823 */ /* 0x000fe20000000007 */
[C---:B------:R-:W-:Y:S01]  /*1a290*/  FFMA R9, R50.reuse, -1.6629391908645629883, R8 ;  /* 0xbfd4db3132097823 */ /* 0x040fe20000000008 */
[----:B------:R-:W-:Y:S01]  /*1a2a0*/  FFMA R27, R27, 1.9615705013275146484, R29 ;  /* 0x3ffb14be1b1b7823 */ /* 0x000fe2000000001d */
[----:B------:R-:W-:Y:S01]  /*1a2b0*/  FFMA R21, R21, 1.6629391908645629883, R28 ;  /* 0x3fd4db3115157823 */ /* 0x000fe2000000001c */
[----:B------:R-:W-:Y:S01]  /*1a2c0*/  FFMA R7, R25, 1.9615705013275146484, R7 ;  /* 0x3ffb14be19077823 */ /* 0x000fe20000000007 */
[----:B------:R-:W-:Y:S01]  /*1a2d0*/  FFMA R8, R50, 1.6629391908645629883, R8 ;  /* 0x3fd4db3132087823 */ /* 0x000fe20000000008 */
[----:B-----5:R0:W1:Y:S01]  /*1a2e0*/  SHFL.IDX PT, R22, R16, RZ, 0x181f ;  /* 0x00181fff10167589 */ /* 0x02006200000e0000 */
[----:B---3--:R-:W-:-:S04]  /*1a2f0*/  FADD R15, R59, UR4 ;  /* 0x000000043b0f7e21 */ /* 0x008fc80008000000 */
[----:B------:R-:W-:Y:S01]  /*1a300*/  FADD R15, R15, -UR5 ;  /* 0x800000050f0f7e21 */ /* 0x000fe20008000000 */
[----:B--2---:R-:W-:Y:S01]  /*1a310*/  SHF.R.S32.HI R11, RZ, 0x1f, R0 ;  /* 0x0000001fff0b7819 */ /* 0x004fe20000011400 */
[----:B------:R0:W2:Y:S04]  /*1a320*/  SHFL.IDX PT, R2, R33, RZ, 0x181f ;  /* 0x00181fff21027589 */ /* 0x0000a800000e0000 */
[----:B------:R0:W3:Y:S01]  /*1a330*/  SHFL.IDX PT, R33, R14, RZ, 0x181f ;  /* 0x00181fff0e217589 */ /* 0x0000e200000e0000 */
[----:B------:R-:W-:Y:S02]  /*1a340*/  IADD3 R13, PT, PT, R0, R35, RZ ;  /* 0x00000023000d7210 */ /* 0x000fe40007ffe0ff */
[----:B------:R-:W-:Y:S02]  /*1a350*/  SHF.L.U32 R12, R35, 0x1, RZ ;  /* 0x00000001230c7819 */ /* 0x000fe400000006ff */
[----:B-1----:R-:W-:-:S07]  /*1a360*/  SHF.R.S32.HI R10, RZ, 0x1f, R13 ;  /* 0x0000001fff0a7819 */ /* 0x002fce000001140d */
.L_x_10826:
[----:B------:R-:W2:Y:S01]  /*1a370*/  LDC R58, c[0x0][0x398] ;  /* 0x0000e600ff3a7b82 */ /* 0x000ea20000000800 */
[----:B------:R-:W1:Y:S07]  /*1a380*/  LDCU UR4, c[0x0][0x3bc] ;  /* 0x00007780ff0477ac */ /* 0x000e6e0008000800 */
[----:B------:R-:W4:Y:S01]  /*1a390*/  LDC.64 R28, c[0x0][0x380] ;  /* 0x0000e000ff1c7b82 */ /* 0x000f220000000a00 */
[----:B-1----:R-:W-:Y:S01]  /*1a3a0*/  FFMA R34, R60, R59, UR4 ;  /* 0x000000043c227e23 */ /* 0x002fe2000800003b */
[----:B--23--:R-:W-:-:S04]  /*1a3b0*/  IMAD R2, R33, R58, R2 ;  /* 0x0000003a21027224 */ /* 0x00cfc800078e0202 */
[----:B------:R-:W-:-:S05]  /*1a3c0*/  IMAD R22, R12, R22, R2 ;  /* 0x000000160c167224 */ /* 0x000fca00078e0202 */
[----:B0-----:R-:W-:Y:S02]  /*1a3d0*/  SHF.R.S32.HI R33, RZ, 0x1f, R22 ;  /* 0x0000001fff217819 */ /* 0x001fe40000011416 */
[----:B------:R-:W-:-:S04]  /*1a3e0*/  IADD3 R2, P0, PT, R0, R22, RZ ;  /* 0x0000001600027210 */ /* 0x000fc80007f1e0ff */
[----:B------:R-:W-:Y:S02]  /*1a3f0*/  IADD3.X R23, PT, PT, R11, R33, RZ, P0, !PT ;  /* 0x000000210b177210 */ /* 0x000fe400007fe4ff */
[----:B----4-:R-:W-:-:S04]  /*1a400*/  LEA R24, P0, R2, R28, 0x2 ;  /* 0x0000001c02187211 */ /* 0x010fc800078010ff */
[----:B------:R-:W-:Y:S02]  /*1a410*/  LEA.HI.X R25, R2, R29, R23, 0x2, P0 ;  /* 0x0000001d02197211 */ /* 0x000fe400000f1417 */
[----:B------:R-:W0:Y:S02]  /*1a420*/  LDC R2, c[0x0][0x3bc] ;  /* 0x0000ef00ff027b82 */ /* 0x000e240000000800 */
        /* <DEDUP_REMOVED lines=10> */
.L_x_9628:
[----:B------:R-:W0:Y:S02]  /*1a4d0*/  LDS R22, [R35] ;  /* 0x0000000023167984 */ /* 0x000e240000000800 */
[----:B0-----:R-:W-:-:S05]  /*1a4e0*/  FADD R23, R34, R22 ;  /* 0x0000001622177221 */ /* 0x001fca0000000000 */
[----:B------:R-:W0:Y:S02]  /*1a4f0*/  ATOMS.CAST.SPIN P0, [R35], R22, R23 ;  /* 0x000000162300758d */ /* 0x000e240001800017 */
[----:B0-----:R-:W-:Y:S05]  /*1a500*/  @!P0 BRA `(.L_x_9628) ;  /* 0xfffffffc00f08947 */ /* 0x001fea000383ffff */
[----:B------:R-:W-:Y:S05]  /*1a510*/  BRA `(.L_x_9626) ;  /* 0x00000000002c7947 */ /* 0x000fea0003800000 */
.L_x_9627:
[----:B------:R-:W0:Y:S02]  /*1a520*/  QSPC.E.D P0, RZ, [R24] ;  /* 0x0000000018ff73aa */ /* 0x000e240000000700 */
[----:B0-----:R-:W-:Y:S05]  /*1a530*/  @!P0 BRA `(.L_x_9629) ;  /* 0x0000000000188947 */ /* 0x001fea0003800000 */
.L_x_9630:
[----:B------:R-:W2:Y:S02]  /*1a540*/  LD.E R22, [R24] ;  /* 0x0000000018167980 */ /* 0x000ea40000100900 */
[----:B--2---:R-:W-:-:S06]  /*1a550*/  FADD R23, R34, R22 ;  /* 0x0000001622177221 */ /* 0x004fcc0000000000 */
[----:B------:R-:W2:Y:S02]  /*1a560*/  ATOM.E.CAST.SPIN PT, R23, [R24], R22, R23 ;  /* 0x000000161817738b */ /* 0x000ea400019e0117 */
[----:B--2---:R-:W-:-:S13]  /*1a570*/  ISETP.EQ.U32.AND P0, PT, R23, 0x1, PT ;  /* 0x000000011700780c */ /* 0x004fda0003f02070 */
[----:B------:R-:W-:Y:S05]  /*1a580*/  @!P0 BRA `(.L_x_9630) ;  /* 0xfffffffc00ec8947 */ /* 0x000fea000383ffff */
[----:B------:R-:W-:Y:S05]  /*1a590*/  BRA `(.L_x_9626) ;  /* 0x00000000000c7947 */ /* 0x000fea0003800000 */
.L_x_9629:
[----:B------:R-:W2:Y:S02]  /*1a5a0*/  LD.E R22, desc[UR8][R24.64] ;  /* 0x0000000818167980 */ /* 0x000ea4000c101900 */
[----:B--2---:R-:W-:-:S05]  /*1a5b0*/  FADD R22, R34, R22 ;  /* 0x0000001622167221 */ /* 0x004fca0000000000 */
[----:B------:R0:W-:Y:S02]  /*1a5c0*/  ST.E desc[UR8][R24.64], R22 ;  /* 0x0000001618007985 */ /* 0x0001e4000c101908 */
.L_x_9626:
[----:B------:R-:W-:Y:S05]  /*1a5d0*/  BSYNC.RECONVERGENT B0 ;  /* 0x0000000000007941 */ /* 0x000fea0003800200 */
.L_x_9625:
        /* <DEDUP_REMOVED lines=9> */
.L_x_9634:
[----:B------:R-:W0:Y:S02]  /*1a670*/  LDS R32, [R34] ;  /* 0x0000000022207984 */ /* 0x000e240000000800 */
[----:B0-----:R-:W-:-:S05]  /*1a680*/  FADD R33, R15, R32 ;  /* 0x000000200f217221 */ /* 0x001fca0000000000 */
[----:B------:R-:W0:Y:S02]  /*1a690*/  ATOMS.CAST.SPIN P0, [R34], R32, R33 ;  /* 0x000000202200758d */ /* 0x000e240001800021 */
[----:B0-----:R-:W-:Y:S05]  /*1a6a0*/  @!P0 BRA `(.L_x_9634) ;  /* 0xfffffffc00f08947 */ /* 0x001fea000383ffff */
[----:B------:R-:W-:Y:S05]  /*1a6b0*/  BRA `(.L_x_9632) ;  /* 0x00000000002c7947 */ /* 0x000fea0003800000 */
.L_x_9633:
[----:B------:R-:W0:Y:S02]  /*1a6c0*/  QSPC.E.D P0, RZ, [R22] ;  /* 0x0000000016ff73aa */ /* 0x000e240000000700 */
[----:B0-----:R-:W-:Y:S05]  /*1a6d0*/  @!P0 BRA `(.L_x_9635) ;  /* 0x0000000000188947 */ /* 0x001fea0003800000 */
.L_x_9636:
[----:B------:R-:W2:Y:S02]  /*1a6e0*/  LD.E R32, [R22] ;  /* 0x0000000016207980 */ /* 0x000ea40000100900 */
[----:B--2---:R-:W-:-:S06]  /*1a6f0*/  FADD R33, R15, R32 ;  /* 0x000000200f217221 */ /* 0x004fcc0000000000 */
[----:B------:R-:W2:Y:S02]  /*1a700*/  ATOM.E.CAST.SPIN PT, R33, [R22], R32, R33 ;  /* 0x000000201621738b */ /* 0x000ea400019e0121 */
[----:B--2---:R-:W-:-:S13]  /*1a710*/  ISETP.EQ.U32.AND P0, PT, R33, 0x1, PT ;  /* 0x000000012100780c */ /* 0x004fda0003f02070 */
[----:B------:R-:W-:Y:S05]  /*1a720*/  @!P0 BRA `(.L_x_9636) ;  /* 0xfffffffc00ec8947 */ /* 0x000fea000383ffff */
[----:B------:R-:W-:Y:S05]  /*1a730*/  BRA `(.L_x_9632) ;  /* 0x00000000000c7947 */ /* 0x000fea0003800000 */
.L_x_9635:
[----:B------:R-:W2:Y:S02]  /*1a740*/  LD.E R32, desc[UR8][R22.64] ;  /* 0x0000000816207980 */ /* 0x000ea4000c101900 */
[----:B--2---:R-:W-:-:S05]  /*1a750*/  FADD R32, R15, R32 ;  /* 0x000000200f207221 */ /* 0x004fca0000000000 */
[----:B------:R0:W-:Y:S02]  /*1a760*/  ST.E desc[UR8][R22.64], R32 ;  /* 0x0000002016007985 */ /* 0x0001e4000c101908 */
.L_x_9632:
[----:B------:R-:W-:Y:S05]  /*1a770*/  BSYNC.RECONVERGENT B0 ;  /* 0x0000000000007941 */ /* 0x000fea0003800200 */
.L_x_9631:
        /* <DEDUP_REMOVED lines=9> */
.L_x_9640:
[----:B------:R-:W0:Y:S02]  /*1a810*/  LDS R32, [R34] ;  /* 0x0000000022207984 */ /* 0x000e240000000800 */
[----:B0-----:R-:W-:-:S05]  /*1a820*/  FADD R33, R36, R32 ;  /* 0x0000002024217221 */ /* 0x001fca0000000000 */
[----:B------:R-:W0:Y:S02]  /*1a830*/  ATOMS.CAST.SPIN P0, [R34], R32, R33 ;  /* 0x000000202200758d */ /* 0x000e240001800021 */
[----:B0-----:R-:W-:Y:S05]  /*1a840*/  @!P0 BRA `(.L_x_9640) ;  /* 0xfffffffc00f08947 */ /* 0x001fea000383ffff */
[----:B------:R-:W-:Y:S05]  /*1a850*/  BRA `(.L_x_9638) ;  /* 0x00000000002c7947 */ /* 0x000fea0003800000 */
.L_x_9639:
[----:B------:R-:W0:Y:S02]  /*1a860*/  QSPC.E.D P0, RZ, [R32] ;  /* 0x0000000020ff73aa */ /* 0x000e240000000700 */
[----:B0-----:R-:W-:Y:S05]  /*1a870*/  @!P0 BRA `(.L_x_9641) ;  /* 0x0000000000188947 */ /* 0x001fea0003800000 */
.L_x_9642:
[----:B------:R-:W2:Y:S02]  /*1a880*/  LD.E R34, [R32] ;  /* 0x0000000020227980 */ /* 0x000ea40000100900 */
[----:B--2---:R-:W-:-:S06]  /*1a890*/  FADD R35, R36, R34 ;  /* 0x0000002224237221 */ /* 0x004fcc0000000000 */
[----:B------:R-:W2:Y:S02]  /*1a8a0*/  ATOM.E.CAST.SPIN PT, R35, [R32], R34, R35 ;  /* 0x000000222023738b */ /* 0x000ea400019e0123 */
[----:B--2---:R-:W-:-:S13]  /*1a8b0*/  ISETP.EQ.U32.AND P0, PT, R35, 0x1, PT ;  /* 0x000000012300780c */ /* 0x004fda0003f02070 */
[----:B------:R-:W-:Y:S05]  /*1a8c0*/  @!P0 BRA `(.L_x_9642) ;  /* 0xfffffffc00ec8947 */ /* 0x000fea000383ffff */
[----:B------:R-:W-:Y:S05]  /*1a8d0*/  BRA `(.L_x_9638) ;  /* 0x00000000000c7947 */ /* 0x000fea0003800000 */
.L_x_9641:
[----:B------:R-:W2:Y:S02]  /*1a8e0*/  LD.E R34, desc[UR8][R32.64] ;  /* 0x0000000820227980 */ /* 0x000ea4000c101900 */
[----:B--2---:R-:W-:-:S05]  /*1a8f0*/  FADD R34, R36, R34 ;  /* 0x0000002224227221 */ /* 0x004fca0000000000 */
[----:B------:R0:W-:Y:S02]  /*1a900*/  ST.E desc[UR8][R32.64], R34 ;  /* 0x0000002220007985 */ /* 0x0001e4000c101908 */
.L_x_9638:
[----:B------:R-:W-:Y:S05]  /*1a910*/  BSYNC.RECONVERGENT B0 ;  /* 0x0000000000007941 */ /* 0x000fea0003800200 */
.L_x_9637:
[----:B0-----:R-:W-:-:S05]  /*1a920*/  IMAD.WIDE R32, R58, 0x4, R22 ;  /* 0x000000043a207825 */ /* 0x001fca00078e0216 */
[----:B------:R0:W-:Y:S01]  /*1a930*/  ATOM.E.ADD.F32.FTZ.RN.STRONG.GPU P0, RZ, desc[UR8][R32.64], R15 ;  /* 0x8000000f20ff79a2 */ /* 0x0001e2000c10f308 */
[----:B------:R-:W-:Y:S04]  /*1a940*/  BSSY.RECONVERGENT B0, `(.L_x_9643) ;  /* 0x0000015000007945 */ /* 0x000fe80003800200 */
[----:B0-----:R-:W-:Y:S05]  /*1a950*/  @P0 BRA `(.L_x_9644) ;  /* 0x00000000004c0947 */ /* 0x001fea0003800000 */
[----:B------:R-:W0:Y:S02]  /*1a960*/  QSPC.E.S P0, RZ, [R32] ;  /* 0x0000000020ff73aa */ /* 0x000e240000000500 */
[----:B0-----:R-:W-:Y:S05]  /*1a970*/  @!P0 BRA `(.L_x_9645) ;  /* 0x0000000000188947 */ /* 0x001fea0003800000 */
[----:B------:R-:W-:-:S07]  /*1a980*/  MOV R34, R32 ;  /* 0x0000002000227202 */ /* 0x000fce0000000f00 */
.L_x_9646:
[----:B------:R-:W0:Y:S02]  /*1a990*/  LDS R32, [R34] ;  /* 0x0000000022207984 */ /* 0x000e240000000800 */
[----:B0-----:R-:W-:-:S05]  /*1a9a0*/  FADD R33, R15, R32 ;  /* 0x000000200f217221 */ /* 0x001fca0000000000 */
[----:B------:R-:W0:Y:S02]  /*1a9b0*/  ATOMS.CAST.SPIN P0, [R34], R32, R33 ;  /* 0x000000202200758d */ /* 0x000e240001800021 */
[----:B0-----:R-:W-:Y:S05]  /*1a9c0*/  @!P0 BRA `(.L_x_9646) ;  /* 0xfffffffc00f08947 */ /* 0x001fea000383ffff */
[----:B------:R-:W-:Y:S05]  /*1a9d0*/  BRA `(.L_x_9644) ;  /* 0x00000000002c7947 */ /* 0x000fea0003800000 */
.L_x_9645:
[----:B------:R-:W0:Y:S02]  /*1a9e0*/  QSPC.E.D P0, RZ, [R32] ;  /* 0x0000000020ff73aa */ /* 0x000e240000000700 */
[----:B0-----:R-:W-:Y:S05]  /*1a9f0*/  @!P0 BRA `(.L_x_9647) ;  /* 0x0000000000188947 */ /* 0x001fea0003800000 */
.L_x_9648:
[----:B------:R-:W2:Y:S02]  /*1aa00*/  LD.E R34, [R32] ;  /* 0x0000000020227980 */ /* 0x000ea40000100900 */
[----:B--2---:R-:W-:-:S06]  /*1aa10*/  FADD R35, R15, R34 ;  /* 0x000000220f237221 */ /* 0x004fcc0000000000 */
[----:B------:R-:W2:Y:S02]  /*1aa20*/  ATOM.E.CAST.SPIN PT, R35, [R32], R34, R35 ;  /* 0x000000222023738b */ /* 0x000ea400019e0123 */
[----:B--2---:R-:W-:-:S13]  /*1aa30*/  ISETP.EQ.U32.AND P0, PT, R35, 0x1, PT ;  /* 0x000000012300780c */ /* 0x004fda0003f02070 */
[----:B------:R-:W-:Y:S05]  /*1aa40*/  @!P0 BRA `(.L_x_9648) ;  /* 0xfffffffc00ec8947 */ /* 0x000fea000383ffff */
[----:B------:R-:W-:Y:S05]  /*1aa50*/  BRA `(.L_x_9644) ;  /* 0x00000000000c7947 */ /* 0x000fea0003800000 */
.L_x_9647:
[----:B------:R-:W2:Y:S02]  /*1aa60*/  LD.E R34, desc[UR8][R32.64] ;  /* 0x0000000820227980 */ /* 0x000ea4000c101900 */
[----:B--2---:R-:W-:-:S05]  /*1aa70*/  FADD R34, R15, R34 ;  /* 0x000000220f227221 */ /* 0x004fca0000000000 */
[----:B------:R0:W-:Y:S02]  /*1aa80*/  ST.E desc[UR8][R32.64], R34 ;  /* 0x0000002220007985 */ /* 0x0001e4000c101908 */
.L_x_9644:
[----:B------:R-:W-:Y:S05]  /*1aa90*/  BSYNC.RECONVERGENT B0 ;  /* 0x0000000000007941 */ /* 0x000fea0003800200 */
.L_x_9643:
[----:B------:R-:W-:Y:S01]  /*1aaa0*/  SHF.L.U32 R50, R58, 0x1, RZ ;  /* 0x000000013a327819 */ /* 0x000fe200000006ff */
        /* <DEDUP_REMOVED lines=9> */
.L_x_9652:
[----:B------:R-:W0:Y:S02]  /*1ab40*/  LDS R32, [R34] ;  /* 0x0000000022207984 */ /* 0x000e240000000800 */
[----:B0-----:R-:W-:-:S05]  /*1ab50*/  FADD R33, R36, R32 ;  /* 0x0000002024217221 */ /* 0x001fca0000000000 */
[----:B------:R-:W0:Y:S02]  /*1ab60*/  ATOMS.CAST.SPIN P0, [R34], R32, R33 ;  /* 0x000000202200758d */ /* 0x000e240001800021 */
[----:B0-----:R-:W-:Y:S05]  /*1ab70*/  @!P0 BRA `(.L_x_9652) ;  /* 0xfffffffc00f08947 */ /* 0x001fea000383ffff */
[----:B------:R-:W-:Y:S05]  /*1ab80*/  BRA `(.L_x_9650) ;  /* 0x00000000002c7947 */ /* 0x000fea0003800000 */
.L_x_9651:
[----:B------:R-:W0:Y:S02]  /*1ab90*/  QSPC.E.D P0, RZ, [R32] ;  /* 0x0000000020ff73aa */ /* 0x000e240000000700 */
[----:B0-----:R-:W-:Y:S05]  /*1aba0*/  @!P0 BRA `(.L_x_9653) ;  /* 0x0000000000188947 */ /* 0x001fea0003800000 */
.L_x_9654:
[----:B------:R-:W2:Y:S02]  /*1abb0*/  LD.E R34, [R32] ;  /* 0x0000000020227980 */ /* 0x000ea40000100900 */
[----:B--2---:R-:W-:-:S06]  /*1abc0*/  FADD R35, R36, R34 ;  /* 0x0000002224237221 */ /* 0x004fcc0000000000 */
[----:B------:R-:W2:Y:S02]  /*1abd0*/  ATOM.E.CAST.SPIN PT, R35, [R32], R34, R35 ;  /* 0x000000222023738b */ /* 0x000ea400019e0123 */
[----:B--2---:R-:W-:-:S13]  /*1abe0*/  ISETP.EQ.U32.AND P0, PT, R35, 0x1, PT ;  /* 0x000000012300780c */ /* 0x004fda0003f02070 */
[----:B------:R-:W-:Y:S05]  /*1abf0*/  @!P0 BRA `(.L_x_9654) ;  /* 0xfffffffc00ec8947 */ /* 0x000fea000383ffff */
[----:B------:R-:W-:Y:S05]  /*1ac00*/  BRA `(.L_x_9650) ;  /* 0x00000000000c7947 */ /* 0x000fea0003800000 */
.L_x_9653:
[----:B------:R-:W2:Y:S02]  /*1ac10*/  LD.E R34, desc[UR8][R32.64] ;  /* 0x0000000820227980 */ /* 0x000ea4000c101900 */
[----:B--2---:R-:W-:-:S05]  /*1ac20*/  FADD R34, R36, R34 ;  /* 0x0000002224227221 */ /* 0x004fca0000000000 */
[----:B------:R0:W-:Y:S02]  /*1ac30*/  ST.E desc[UR8][R32.64], R34 ;  /* 0x0000002220007985 */ /* 0x0001e4000c101908 */
.L_x_9650:
[----:B------:R-:W-:Y:S05]  /*1ac40*/  BSYNC.RECONVERGENT B0 ;  /* 0x0000000000007941 */ /* 0x000fea0003800200 */
.L_x_9649:
[----:B0-----:R-:W-:-:S05]  /*1ac50*/  IMAD.WIDE R32, R50, 0x4, R22 ;  /* 0x0000000432207825 */ /* 0x001fca00078e0216 */
[----:B------:R0:W-:Y:S01]  /*1ac60*/  ATOM.E.ADD.F32.FTZ.RN.STRONG.GPU P0, RZ, desc[UR8][R32.64], R15 ;  /* 0x8000000f20ff79a2 */ /* 0x0001e2000c10f308 */
[----:B------:R-:W-:Y:S04]  /*1ac70*/  BSSY.RECONVERGENT B0, `(.L_x_9655) ;  /* 0x0000015000007945 */ /* 0x000fe80003800200 */
[----:B0-----:R-:W-:Y:S05]  /*1ac80*/  @P0 BRA `(.L_x_9656) ;  /* 0x00000000004c0947 */ /* 0x001fea0003800000 */
[----:B------:R-:W0:Y:S02]  /*1ac90*/  QSPC.E.S P0, RZ, [R32] ;  /* 0x0000000020ff73aa */ /* 0x000e240000000500 */
[----:B0-----:R-:W-:Y:S05]  /*1aca0*/  @!P0 BRA `(.L_x_9657) ;  /* 0x0000000000188947 */ /* 0x001fea0003800000 */
[----:B------:R-:W-:-:S07]  /*1acb0*/  MOV R34, R32 ;  /* 0x0000002000227202 */ /* 0x000fce0000000f00 */
.L_x_9658:
[----:B------:R-:W0:Y:S02]  /*1acc0*/  LDS R32, [R34] ;  /* 0x0000000022207984 */ /* 0x000e240000000800 */
[----:B0-----:R-:W-:-:S05]  /*1acd0*/  FADD R33, R15, R32 ;  /* 0x000000200f217221 */ /* 0x001fca0000000000 */
[----:B------:R-:W0:Y:S02]  /*1ace0*/  ATOMS.CAST.SPIN P0, [R34], R32, R33 ;  /* 0x000000202200758d */ /* 0x000e240001800021 */
[----:B0-----:R-:W-:Y:S05]  /*1acf0*/  @!P0 BRA `(.L_x_9658) ;  /* 0xfffffffc00f08947 */ /* 0x001fea000383ffff */
[----:B------:R-:W-:Y:S05]  /*1ad00*/  BRA `(.L_x_9656) ;  /* 0x00000000002c7947 */ /* 0x000fea0003800000 */
.L_x_9657:
[----:B------:R-:W0:Y:S02]  /*1ad10*/  QSPC.E.D P0, RZ, [R32] ;  /* 0x0000000020ff73aa */ /* 0x000e240000000700 */
[----:B0-----:R-:W-:Y:S05]  /*1ad20*/  @!P0 BRA `(.L_x_9659) ;  /* 0x0000000000188947 */ /* 0x001fea0003800000 */
.L_x_9660:
[----:B------:R-:W2:Y:S02]  /*1ad30*/  LD.E R34, [R32] ;  /* 0x0000000020227980 */ /* 0x000ea40000100900 */
[----:B--2---:R-:W-:-:S06]  /*1ad40*/  FADD R35, R15, R34 ;  /* 0x000000220f237221 */ /* 0x004fcc0000000000 */
[----:B------:R-:W2:Y:S02]  /*1ad50*/  ATOM.E.CAST.SPIN PT, R35, [R32], R34, R35 ;  /* 0x000000222023738b */ /* 0x000ea400019e0123 */
[----:B--2---:R-:W-:-:S13]  /*1ad60*/  ISETP.EQ.U32.AND P0, PT, R35, 0x1, PT ;  /* 0x000000012300780c */ /* 0x004fda0003f02070 */
[----:B------:R-:W-:Y:S05]  /*1ad70*/  @!P0 BRA `(.L_x_9660) ;  /* 0xfffffffc00ec8947 */ /* 0x000fea000383ffff */
[----:B------:R-:W-:Y:S05]  /*1ad80*/  BRA `(.L_x_9656) ;  /* 0x00000000000c7947 */ /* 0x000fea0003800000 */
.L_x_9659:
[----:B------:R-:W2:Y:S02]  /*1ad90*/  LD.E R34, desc[UR8][R32.64] ;  /* 0x0000000820227980 */ /* 0x000ea4000c101900 */
[----:B--2---:R-:W-:-:S05]  /*1ada0*/  FADD R34, R15, R34 ;  /* 0x000000220f227221 */ /* 0x004fca0000000000 */
[----:B------:R0:W-:Y:S02]  /*1adb0*/  ST.E desc[UR8][R32.64], R34 ;  /* 0x0000002220007985 */ /* 0x0001e4000c101908 */
.L_x_9656:
[----:B------:R-:W-:Y:S05]  /*1adc0*/  BSYNC.RECONVERGENT B0 ;  /* 0x0000000000007941 */ /* 0x000fea0003800200 */
.L_x_9655:
[----:B------:R-:W-:Y:S01]  /*1add0*/  LEA R49, R58, R58, 0x1 ;  /* 0x0000003a3a317211 */ /* 0x000fe200078e08ff */
        /* <DEDUP_REMOVED lines=9> */
.L_x_9664:
[----:B------:R-:W0:Y:S02]  /*1ae70*/  LDS R32, [R34] ;  /* 0x0000000022207984 */ /* 0x000e240000000800 */
[----:B0-----:R-:W-:-:S05]  /*1ae80*/  FADD R33, R36, R32 ;  /* 0x0000002024217221 */ /* 0x001fca0000000000 */
[----:B------:R-:W0:Y:S02]  /*1ae90*/  ATOMS.CAST.SPIN P0, [R34], R32, R33 ;  /* 0x000000202200758d */ /* 0x000e240001800021 */
[----:B0-----:R-:W-:Y:S05]  /*1aea0*/  @!P0 BRA `(.L_x_9664) ;  /* 0xfffffffc00f08947 */ /* 0x001fea000383ffff */
[----:B------:R-:W-:Y:S05]  /*1aeb0*/  BRA `(.L_x_9662) ;  /* 0x00000000002c7947 */ /* 0x000fea0003800000 */
.L_x_9663:
[----:B------:R-:W0:Y:S02]  /*1aec0*/  QSPC.E.D P0, RZ, [R32] ;  /* 0x0000000020ff73aa */ /* 0x000e240000000700 */
[----:B0-----:R-:W-:Y:S05]  /*1aed0*/  @!P0 BRA `(.L_x_9665) ;  /* 0x0000000000188947 */ /* 0x001fea0003800000 */
.L_x_9666:
[----:B------:R-:W2:Y:S02]  /*1aee0*/  LD.E R34, [R32] ;  /* 0x0000000020227980 */ /* 0x000ea40000100900 */
[----:B--2---:R-:W-:-:S06]  /*1aef0*/  FADD R35, R36, R34 ;  /* 0x0000002224237221 */ /* 0x004fcc0000000000 */
[----:B------:R-:W2:Y:S02]  /*1af00*/  ATOM.E.CAST.SPIN PT, R35, [R32], R34, R35 ;  /* 0x000000222023738b */ /* 0x000ea400019e0123 */
[----:B--2---:R-:W-:-:S13]  /*1af10*/  ISETP.EQ.U32.AND P0, PT, R35, 0x1, PT ;  /* 0x000000012300780c */ /* 0x004fda0003f02070 */
[----:B------:R-:W-:Y:S05]  /*1af20*/  @!P0 BRA `(.L_x_9666) ;  /* 0xfffffffc00ec8947 */ /* 0x000fea000383ffff */
[----:B------:R-:W-:Y:S05]  /*1af30*/  BRA `(.L_x_9662) ;  /* 0x00000000000c7947 */ /* 0x000fea0003800000 */
.L_x_9665:
[----:B------:R-:W2:Y:S02]  /*1af40*/  LD.E R34, desc[UR8][R32.64] ;  /* 0x0000000820227980 */ /* 0x000ea4000c101900 */
[----:B--2---:R-:W-:-:S05]  /*1af50*/  FADD R34, R36, R34 ;  /* 0x0000002224227221 */ /* 0x004fca0000000000 */
[----:B------:R0:W-:Y:S02]  /*1af60*/  ST.E desc[UR8][R32.64], R34 ;  /* 0x0000002220007985 */ /* 0x0001e4000c101908 */
.L_x_9662:
[----:B------:R-:W-:Y:S05]  /*1af70*/  BSYNC.RECONVERGENT B0 ;  /* 0x0000000000007941 */ /* 0x000fea0003800200 */
.L_x_9661:
[----:B0-----:R-:W-:-:S05]  /*1af80*/  IMAD.WIDE R32, R49, 0x4, R22 ;  /* 0x0000000431207825 */ /* 0x001fca00078e0216 */
[----:B------:R0:W-:Y:S01]  /*1af90*/  ATOM.E.ADD.F32.FTZ.RN.STRONG.GPU P0, RZ, desc[UR8][R32.64], R15 ;  /* 0x8000000f20ff79a2 */ /* 0x0001e2000c10f308 */
[----:B------:R-:W-:Y:S04]  /*1afa0*/  BSSY.RECONVERGENT B0, `(.L_x_9667) ;  /* 0x0000015000007945 */ /* 0x000fe80003800200 */
[----:B0-----:R-:W-:Y:S05]  /*1afb0*/  @P0 BRA `(.L_x_9668) ;  /* 0x00000000004c0947 */ /* 0x001fea0003800000 */
[----:B------:R-:W0:Y:S02]  /*1afc0*/  QSPC.E.S P0, RZ, [R32] ;  /* 0x0000000020ff73aa */ /* 0x000e240000000500 */
[----:B0-----:R-:W-:Y:S05]  /*1afd0*/  @!P0 BRA `(.L_x_9669) ;  /* 0x0000000000188947 */ /* 0x001fea0003800000 */
[----:B------:R-:W-:-:S07]  /*1afe0*/  MOV R34, R32 ;  /* 0x0000002000227202 */ /* 0x000fce0000000f00 */
.L_x_9670:
[----:B------:R-:W0:Y:S02]  /*1aff0*/  LDS R32, [R34] ;  /* 0x0000000022207984 */ /* 0x000e240000000800 */
[----:B0-----:R-:W-:-:S05]  /*1b000*/  FADD R33, R15, R32 ;  /* 0x000000200f217221 */ /* 0x001fca0000000000 */
[----:B------:R-:W0:Y:S02]  /*1b010*/  ATOMS.CAST.SPIN P0, [R34], R32, R33 ;  /* 0x000000202200758d */ /* 0x000e240001800021 */
[----:B0-----:R-:W-:Y:S05]  /*1b020*/  @!P0 BRA `(.L_x_9670) ;  /* 0xfffffffc00f08947 */ /* 0x001fea000383ffff */
[----:B------:R-:W-:Y:S05]  /*1b030*/  BRA `(.L_x_9668) ;  /* 0x00000000002c7947 */ /* 0x000fea0003800000 */
.L_x_9669:
[----:B------:R-:W0:Y:S02]  /*1b040*/  QSPC.E.D P0, RZ, [R32] ;  /* 0x0000000020ff73aa */ /* 0x000e240000000700 */
[----:B0-----:R-:W-:Y:S05]  /*1b050*/  @!P0 BRA `(.L_x_9671) ;  /* 0x0000000000188947 */ /* 0x001fea0003800000 */
.L_x_9672:
[----:B------:R-:W2:Y:S02]  /*1b060*/  LD.E R34, [R32] ;  /* 0x0000000020227980 */ /* 0x000ea40000100900 */
[----:B--2---:R-:W-:-:S06]  /*1b070*/  FADD R35, R15, R34 ;  /* 0x000000220f237221 */ /* 0x004fcc0000000000 */
[----:B------:R-:W2:Y:S02]  /*1b080*/  ATOM.E.CAST.SPIN PT, R35, [R32], R34, R35 ;  /* 0x000000222023738b */ /* 0x000ea400019e0123 */
[----:B--2---:R-:W-:-:S13]  /*1b090*/  ISETP.EQ.U32.AND P0, PT, R35, 0x1, PT ;  /* 0x000000012300780c */ /* 0x004fda0003f02070 */
[----:B------:R-:W-:Y:S05]  /*1b0a0*/  @!P0 BRA `(.L_x_9672) ;  /* 0xfffffffc00ec8947 */ /* 0x000fea000383ffff */
[----:B------:R-:W-:Y:S05]  /*1b0b0*/  BRA `(.L_x_9668) ;  /* 0x00000000000c7947 */ /* 0x000fea0003800000 */
.L_x_9671:
[----:B------:R-:W2:Y:S02]  /*1b0c0*/  LD.E R34, desc[UR8][R32.64] ;  /* 0x0000000820227980 */ /* 0x000ea4000c101900 */
[----:B--2---:R-:W-:-:S05]  /*1b0d0*/  FADD R34, R15, R34 ;  /* 0x000000220f227221 */ /* 0x004fca0000000000 */
[----:B------:R0:W-:Y:S02]  /*1b0e0*/  ST.E desc[UR8][R32.64], R34 ;  /* 0x0000002220007985 */ /* 0x0001e4000c101908 */
.L_x_9668:
[----:B------:R-:W-:Y:S05]  /*1b0f0*/  BSYNC.RECONVERGENT B0 ;  /* 0x0000000000007941 */ /* 0x000fea0003800200 */
.L_x_9667:
[----:B------:R-:W-:Y:S01]  /*1b100*/  FFMA R36, R44, R59, R2 ;  /* 0x0000003b2c247223 */ /* 0x000fe20000000002 */
[----:B------:R-:W-:-:S03]  /*1b110*/  SHF.L.U32 R44, R58, 0x2, RZ ;  /* 0x000000023a2c7819 */ /* 0x000fc600000006ff */
        /* <DEDUP_REMOVED lines=8> */
.L_x_9676:
[----:B------:R-:W0:Y:S02]  /*1b1a0*/  LDS R32, [R34] ;  /* 0x0000000022207984 */ /* 0x000e240000000800 */
[----:B0-----:R-:W-:-:S05]  /*1b1b0*/  FADD R33, R36, R32 ;  /* 0x0000002024217221 */ /* 0x001fca0000000000 */
[----:B------:R-:W0:Y:S02]  /*1b1c0*/  ATOMS.CAST.SPIN P0, [R34], R32, R33 ;  /* 0x000000202200758d */ /* 0x000e240001800021 */
[----:B0-----:R-:W-:Y:S05]  /*1b1d0*/  @!P0 BRA `(.L_x_9676) ;  /* 0xfffffffc00f08947 */ /* 0x001fea000383ffff */
[----:B------:R-:W-:Y:S05]  /*1b1e0*/  BRA `(.L_x_9674) ;  /* 0x00000000002c7947 */ /* 0x000fea0003800000 */
.L_x_9675:
[----:B------:R-:W0:Y:S02]  /*1b1f0*/  QSPC.E.D P0, RZ, [R32] ;  /* 0x0000000020ff73aa */ /* 0x000e240000000700 */
[----:B0-----:R-:W-:Y:S05]  /*1b200*/  @!P0 BRA `(.L_x_9677) ;  /* 0x0000000000188947 */ /* 0x001fea0003800000 */
.L_x_9678:
[----:B------:R-:W2:Y:S02]  /*1b210*/  LD.E R34, [R32] ;  /* 0x0000000020227980 */ /* 0x000ea40000100900 */
[----:B--2---:R-:W-:-:S06]  /*1b220*/  FADD R35, R36, R34 ;  /* 0x0000002224237221 */ /* 0x004fcc0000000000 */
[----:B------:R-:W2:Y:S02]  /*1b230*/  ATOM.E.CAST.SPIN PT, R35, [R32], R34, R35 ;  /* 0x000000222023738b */ /* 0x000ea400019e0123 */
[----:B--2---:R-:W-:-:S13]  /*1b240*/  ISETP.EQ.U32.AND P0, PT, R35, 0x1, PT ;  /* 0x000000012300780c */ /* 0x004fda0003f02070 */
[----:B------:R-:W-:Y:S05]  /*1b250*/  @!P0 BRA `(.L_x_9678) ;  /* 0xfffffffc00ec8947 */ /* 0x000fea000383ffff */
[----:B------:R-:W-:Y:S05]  /*1b260*/  BRA `(.L_x_9674) ;  /* 0x00000000000c7947 */ /* 0x000fea0003800000 */
.L_x_9677:
[----:B------:R-:W2:Y:S02]  /*1b270*/  LD.E R34, desc[UR8][R32.64] ;  /* 0x0000000820227980 */ /* 0x000ea4000c101900 */
[----:B--2---:R-:W-:-:S05]  /*1b280*/  FADD R34, R36, R34 ;  /* 0x0000002224227221 */ /* 0x004fca0000000000 */
[----:B------:R0:W-:Y:S02]  /*1b290*/  ST.E desc[UR8][R32.64], R34 ;  /* 0x0000002220007985 */ /* 0x0001e4000c101908 */
.L_x_9674:
[----:B------:R-:W-:Y:S05]  /*1b2a0*/  BSYNC.RECONVERGENT B0 ;  /* 0x0000000000007941 */ /* 0x000fea0003800200 */
.L_x_9673:
[----:B0-----:R-:W-:-:S05]  /*1b2b0*/  IMAD.WIDE R32, R44, 0x4, R22 ;  /* 0x000000042c207825 */ /* 0x001fca00078e0216 */
[----:B------:R0:W-:Y:S01]  /*1b2c0*/  ATOM.E.ADD.F32.FTZ.RN.STRONG.GPU P0, RZ, desc[UR8][R32.64], R15 ;  /* 0x8000000f20ff79a2 */ /* 0x0001e2000c10f308 */
[----:B------:R-:W-:Y:S04]  /*1b2d0*/  BSSY.RECONVERGENT B0, `(.L_x_9679) ;  /* 0x0000015000007945 */ /* 0x000fe80003800200 */
[----:B0-----:R-:W-:Y:S05]  /*1b2e0*/  @P0 BRA `(.L_x_9680) ;  /* 0x00000000004c0947 */ /* 0x001fea0003800000 */
[----:B------:R-:W0:Y:S02]  /*1b2f0*/  QSPC.E.S P0, RZ, [R32] ;  /* 0x0000000020ff73aa */ /* 0x000e240000000500 */
[----:B0-----:R-:W-:Y:S05]  /*1b300*/  @!P0 BRA `(.L_x_9681) ;  /* 0x0000000000188947 */ /* 0x001fea0003800000 */
[----:B------:R-:W-:-:S07]  /*1b310*/  MOV R34, R32 ;  /* 0x0000002000227202 */ /* 0x000fce0000000f00 */
.L_x_9682:
[----:B------:R-:W0:Y:S02]  /*1b320*/  LDS R32, [R34] ;  /* 0x0000000022207984 */ /* 0x000e240000000800 */
[----:B0-----:R-:W-:-:S05]  /*1b330*/  FADD R33, R15, R32 ;  /* 0x000000200f217221 */ /* 0x001fca0000000000 */
[----:B------:R-:W0:Y:S02]  /*1b340*/  ATOMS.CAST.SPIN P0, [R34], R32, R33 ;  /* 0x000000202200758d */ /* 0x000e240001800021 */
[----:B0-----:R-:W-:Y:S05]  /*1b350*/  @!P0 BRA `(.L_x_9682) ;  /* 0xfffffffc00f08947 */ /* 0x001fea000383ffff */
[----:B------:R-:W-:Y:S05]  /*1b360*/  BRA `(.L_x_9680) ;  /* 0x00000000002c7947 */ /* 0x000fea0003800000 */
.L_x_9681:
[----:B------:R-:W0:Y:S02]  /*1b370*/  QSPC.E.D P0, RZ, [R32] ;  /* 0x0000000020ff73aa */ /* 0x000e240000000700 */
[----:B0-----:R-:W-:Y:S05]  /*1b380*/  @!P0 BRA `(.L_x_9683) ;  /* 0x0000000000188947 */ /* 0x001fea0003800000 */
.L_x_9684:
[----:B------:R-:W2:Y:S02]  /*1b390*/  LD.E R34, [R32] ;  /* 0x0000000020227980 */ /* 0x000ea40000100900 */
[----:B--2---:R-:W-:-:S06]  /*1b3a0*/  FADD R35, R15, R34 ;  /* 0x000000220f237221 */ /* 0x004fcc0000000000 */
[----:B------:R-:W2:Y:S02]  /*1b3b0*/  ATOM.E.CAST.SPIN PT, R35, [R32], R34, R35 ;  /* 0x000000222023738b */ /* 0x000ea400019e0123 */
[----:B--2---:R-:W-:-:S13]  /*1b3c0*/  ISETP.EQ.U32.AND P0, PT, R35, 0x1, PT ;  /* 0x000000012300780c */ /* 0x004fda0003f02070 */
[----:B------:R-:W-:Y:S05]  /*1b3d0*/  @!P0 BRA `(.L_x_9684) ;  /* 0xfffffffc00ec8947 */ /* 0x000fea000383ffff */
[----:B------:R-:W-:Y:S05]  /*1b3e0*/  BRA `(.L_x_9680) ;  /* 0x00000000000c7947 */ /* 0x000fea0003800000 */
.L_x_9683:
[----:B------:R-:W2:Y:S02]  /*1b3f0*/  LD.E R34, desc[UR8][R32.64] ;  /* 0x0000000820227980 */ /* 0x000ea4000c101900 */
[----:B--2---:R-:W-:-:S05]  /*1b400*/  FADD R34, R15, R34 ;  /* 0x000000220f227221 */ /* 0x004fca0000000000 */
[----:B------:R0:W-:Y:S02]  /*1b410*/  ST.E desc[UR8][R32.64], R34 ;  /* 0x0000002220007985 */ /* 0x0001e4000c101908 */
.L_x_9680:
[----:B------:R-:W-:Y:S05]  /*1b420*/  BSYNC.RECONVERGENT B0 ;  /* 0x0000000000007941 */ /* 0x000fea0003800200 */
.L_x_9679:
        /* <DEDUP_REMOVED lines=10> */
.L_x_9688:
[----:B------:R-:W0:Y:S02]  /*1b4d0*/  LDS R32, [R34] ;  /* 0x0000000022207984 */ /* 0x000e240000000800 */
[----:B0-----:R-:W-:-:S05]  /*1b4e0*/  FADD R33, R36, R32 ;  /* 0x0000002024217221 */ /* 0x001fca0000000000 */
[----:B------:R-:W0:Y:S02]  /*1b4f0*/  ATOMS.CAST.SPIN P0, [R34], R32, R33 ;  /* 0x000000202200758d */ /* 0x000e240001800021 */
[----:B0-----:R-:W-:Y:S05]  /*1b500*/  @!P0 BRA `(.L_x_9688) ;  /* 0xfffffffc00f08947 */ /* 0x001fea000383ffff */
[----:B------:R-:W-:Y:S05]  /*1b510*/  BRA `(.L_x_9686) ;  /* 0x00000000002c7947 */ /* 0x000fea0003800000 */
.L_x_9687:
[----:B------:R-:W0:Y:S02]  /*1b520*/  QSPC.E.D P0, RZ, [R32] ;  /* 0x0000000020ff73aa */ /* 0x000e240000000700 */
[----:B0-----:R-:W-:Y:S05]  /*1b530*/  @!P0 BRA `(.L_x_9689) ;  /* 0x0000000000188947 */ /* 0x001fea0003800000 */
.L_x_9690:
[----:B------:R-:W2:Y:S02]  /*1b540*/  LD.E R34, [R32] ;  /* 0x0000000020227980 */ /* 0x000ea40000100900 */
[----:B--2---:R-:W-:-:S06]  /*1b550*/  FADD R35, R36, R34 ;  /* 0x0000002224237221 */ /* 0x004fcc0000000000 */
[----:B------:R-:W2:Y:S02]  /*1b560*/  ATOM.E.CAST.SPIN PT, R35, [R32], R34, R35 ;  /* 0x000000222023738b */ /* 0x000ea400019e0123 */
[----:B--2---:R-:W-:-:S13]  /*1b570*/  ISETP.EQ.U32.AND P0, PT, R35, 0x1, PT ;  /* 0x000000012300780c */ /* 0x004fda0003f02070 */
[----:B------:R-:W-:Y:S05]  /*1b580*/  @!P0 BRA `(.L_x_9690) ;  /* 0xfffffffc00ec8947 */ /* 0x000fea000383ffff */
[----:B------:R-:W-:Y:S05]  /*1b590*/  BRA `(.L_x_9686) ;  /* 0x00000000000c7947 */ /* 0x000fea0003800000 */
.L_x_9689:
[----:B------:R-:W2:Y:S02]  /*1b5a0*/  LD.E R34, desc[UR8][R32.64] ;  /* 0x0000000820227980 */ /* 0x000ea4000c101900 */
[----:B--2---:R-:W-:-:S05]  /*1b5b0*/  FADD R34, R36, R34 ;  /* 0x0000002224227221 */ /* 0x004fca0000000000 */
[----:B------:R0:W-:Y:S02]  /*1b5c0*/  ST.E desc[UR8][R32.64], R34 ;  /* 0x0000002220007985 */ /* 0x0001e4000c101908 */
.L_x_9686:
[----:B------:R-:W-:Y:S05]  /*1b5d0*/  BSYNC.RECONVERGENT B0 ;  /* 0x0000000000007941 */ /* 0x000fea0003800200 */
.L_x_9685:
[----:B0-----:R-:W-:-:S05]  /*1b5e0*/  IMAD.WIDE R32, R40, 0x4, R22 ;  /* 0x0000000428207825 */ /* 0x001fca00078e0216 */
[----:B------:R0:W-:Y:S01]  /*1b5f0*/  ATOM.E.ADD.F32.FTZ.RN.STRONG.GPU P0, RZ, desc[UR8][R32.64], R15 ;  /* 0x8000000f20ff79a2 */ /* 0x0001e2000c10f308 */
[----:B------:R-:W-:Y:S04]  /*1b600*/  BSSY.RECONVERGENT B0, `(.L_x_9691) ;  /* 0x0000015000007945 */ /* 0x000fe80003800200 */
[----:B0-----:R-:W-:Y:S05]  /*1b610*/  @P0 BRA `(.L_x_9692) ;  /* 0x00000000004c0947 */ /* 0x001fea0003800000 */
[----:B------:R-:W0:Y:S02]  /*1b620*/  QSPC.E.S P0, RZ, [R32] ;  /* 0x0000000020ff73aa */ /* 0x000e240000000500 */
[----:B0-----:R-:W-:Y:S05]  /*1b630*/  @!P0 BRA `(.L_x_9693) ;  /* 0x0000000000188947 */ /* 0x001fea0003800000 */
[----:B------:R-:W-:-:S07]  /*1b640*/  MOV R34, R32 ;  /* 0x0000002000227202 */ /* 0x000fce0000000f00 */
.L_x_9694:
[----:B------:R-:W0:Y:S02]  /*1b650*/  LDS R32, [R34] ;  /* 0x0000000022207984 */ /* 0x000e240000000800 */
[----:B0-----:R-:W-:-:S05]  /*1b660*/  FADD R33, R15, R32 ;  /* 0x000000200f217221 */ /* 0x001fca0000000000 */
[----:B------:R-:W0:Y:S02]  /*1b670*/  ATOMS.CAST.SPIN P0, [R34], R32, R33 ;  /* 0x000000202200758d */ /* 0x000e240001800021 */
[----:B0-----:R-:W-:Y:S05]  /*1b680*/  @!P0 BRA `(.L_x_9694) ;  /* 0xfffffffc00f08947 */ /* 0x001fea000383ffff */
[----:B------:R-:W-:Y:S05]  /*1b690*/  BRA `(.L_x_9692) ;  /* 0x00000000002c7947 */ /* 0x000fea0003800000 */
.L_x_9693:
[----:B------:R-:W0:Y:S02]  /*1b6a0*/  QSPC.E.D P0, RZ, [R32] ;  /* 0x0000000020ff73aa */ /* 0x000e240000000700 */
[----:B0-----:R-:W-:Y:S05]  /*1b6b0*/  @!P0 BRA `(.L_x_9695) ;  /* 0x0000000000188947 */ /* 0x001fea0003800000 */
.L_x_9696:
[----:B------:R-:W2:Y:S02]  /*1b6c0*/  LD.E R34, [R32] ;  /* 0x0000000020227980 */ /* 0x000ea40000100900 */
[----:B--2---:R-:W-:-:S06]  /*1b6d0*/  FADD R35, R15, R34 ;  /* 0x000000220f237221 */ /* 0x004fcc0000000000 */
[----:B------:R-:W2:Y:S02]  /*1b6e0*/  ATOM.E.CAST.SPIN PT, R35, [R32], R34, R35 ;  /* 0x000000222023738b */ /* 0x000ea400019e0123 */
[----:B--2---:R-:W-:-:S13]  /*1b6f0*/  ISETP.EQ.U32.AND P0, PT, R35, 0x1, PT ;  /* 0x000000012300780c */ /* 0x004fda0003f02070 */
[----:B------:R-:W-:Y:S05]  /*1b700*/  @!P0 BRA `(.L_x_9696) ;  /* 0xfffffffc00ec8947 */ /* 0x000fea000383ffff */
[----:B------:R-:W-:Y:S05]  /*1b710*/  BRA `(.L_x_9692) ;  /* 0x00000000000c7947 */ /* 0x000fea0003800000 */
.L_x_9695:
[----:B------:R-:W2:Y:S02]  /*1b720*/  LD.E R34, desc[UR8][R32.64] ;  /* 0x0000000820227980 */ /* 0x000ea4000c101900 */
[----:B--2---:R-:W-:-:S05]  /*1b730*/  FADD R34, R15, R34 ;  /* 0x000000220f227221 */ /* 0x004fca0000000000 */
[----:B------:R0:W-:Y:S02]  /*1b740*/  ST.E desc[UR8][R32.64], R34 ;  /* 0x0000002220007985 */ /* 0x0001e4000c101908 */
.L_x_9692:
[----:B------:R-:W-:Y:S05]  /*1b750*/  BSYNC.RECONVERGENT B0 ;  /* 0x0000000000007941 */ /* 0x000fea0003800200 */
.L_x_9691:
        /* <DEDUP_REMOVED lines=10> */
.L_x_9700:
[----:B------:R-:W0:Y:S02]  /*1b800*/  LDS R32, [R34] ;  /* 0x0000000022207984 */ /* 0x000e240000000800 */
[----:B0-----:R-:W-:-:S05]  /*1b810*/  FADD R33, R3, R32 ;  /* 0x0000002003217221 */ /* 0x001fca0000000000 */
[----:B------:R-:W0:Y:S02]  /*1b820*/  ATOMS.CAST.SPIN P0, [R34], R32, R33 ;  /* 0x000000202200758d */ /* 0x000e240001800021 */
[----:B0-----:R-:W-:Y:S05]  /*1b830*/  @!P0 BRA `(.L_x_9700) ;  /* 0xfffffffc00f08947 */ /* 0x001fea000383ffff */
[----:B------:R-:W-:Y:S05]  /*1b840*/  BRA `(.L_x_9698) ;  /* 0x00000000002c7947 */ /* 0x000fea0003800000 */
.L_x_9699:
[----:B------:R-:W0:Y:S02]  /*1b850*/  QSPC.E.D P0, RZ, [R32] ;  /* 0x0000000020ff73aa */ /* 0x000e240000000700 */
[----:B0-----:R-:W-:Y:S05]  /*1b860*/  @!P0 BRA `(.L_x_9701) ;  /* 0x0000000000188947 */ /* 0x001fea0003800000 */
.L_x_9702:
[----:B------:R-:W2:Y:S02]  /*1b870*/  LD.E R34, [R32] ;  /* 0x0000000020227980 */ /* 0x000ea40000100900 */
[----:B--2---:R-:W-:-:S06]  /*1b880*/  FADD R35, R3, R34 ;  /* 0x0000002203237221 */ /* 0x004fcc0000000000 */
[----:B------:R-:W2:Y:S02]  /*1b890*/  ATOM.E.CAST.SPIN PT, R35, [R32], R34, R35 ;  /* 0x000000222023738b */ /* 0x000ea400019e0123 */
[----:B--2---:R-:W-:-:S13]  /*1b8a0*/  ISETP.EQ.U32.AND P0, PT, R35, 0x1, PT ;  /* 0x000000012300780c */ /* 0x004fda0003f02070 */
[----:B------:R-:W-:Y:S05]  /*1b8b0*/  @!P0 BRA `(.L_x_9702) ;  /* 0xfffffffc00ec8947 */ /* 0x000fea000383ffff */
[----:B------:R-:W-:Y:S05]  /*1b8c0*/  BRA `(.L_x_9698) ;  /* 0x00000000000c7947 */ /* 0x000fea0003800000 */
.L_x_9701:
[----:B------:R-:W2:Y:S02]  /*1b8d0*/  LD.E R34, desc[UR8][R32.64] ;  /* 0x0000000820227980 */ /* 0x000ea4000c101900 */
[----:B--2---:R-:W-:-:S05]  /*1b8e0*/  FADD R34, R3, R34 ;  /* 0x0000002203227221 */ /* 0x004fca0000000000 */
[----:B------:R0:W-:Y:S02]  /*1b8f0*/  ST.E desc[UR8][R32.64], R34 ;  /* 0x0000002220007985 */ /* 0x0001e4000c101908 */
.L_x_9698:
[----:B------:R-:W-:Y:S05]  /*1b900*/  BSYNC.RECONVERGENT B0 ;  /* 0x0000000000007941 */ /* 0x000fea0003800200 */
.L_x_9697:
[----:B0-----:R-:W-:-:S05]  /*1b910*/  IMAD.WIDE R32, R37, 0x4, R22 ;  /* 0x0000000425207825 */ /* 0x001fca00078e0216 */
[----:B------:R0:W-:Y:S01]  /*1b920*/  ATOM.E.ADD.F32.FTZ.RN.STRONG.GPU P0, RZ, desc[UR8][R32.64], R15 ;  /* 0x8000000f20ff79a2 */ /* 0x0001e2000c10f308 */
[----:B------:R-:W-:Y:S04]  /*1b930*/  BSSY.RECONVERGENT B0, `(.L_x_9703) ;  /* 0x0000015000007945 */ /* 0x000fe80003800200 */
[----:B0-----:R-:W-:Y:S05]  /*1b940*/  @P0 BRA `(.L_x_9704) ;  /* 0x00000000004c0947 */ /* 0x001fea0003800000 */
[----:B------:R-:W0:Y:S02]  /*1b950*/  QSPC.E.S P0, RZ, [R32] ;  /* 0x0000000020ff73aa */ /* 0x000e240000000500 */
[----:B0-----:R-:W-:Y:S05]  /*1b960*/  @!P0 BRA `(.L_x_9705) ;  /* 0x0000000000188947 */ /* 0x001fea0003800000 */
[----:B------:R-:W-:-:S07]  /*1b970*/  MOV R3, R32 ;  /* 0x0000002000037202 */ /* 0x000fce0000000f00 */
.L_x_9706:
[----:B------:R-:W0:Y:S02]  /*1b980*/  LDS R32, [R3] ;  /* 0x0000000003207984 */ /* 0x000e240000000800 */
[----:B0-----:R-:W-:-:S05]  /*1b990*/  FADD R33, R15, R32 ;  /* 0x000000200f217221 */ /* 0x001fca0000000000 */
[----:B------:R-:W0:Y:S02]  /*1b9a0*/  ATOMS.CAST.SPIN P0, [R3], R32, R33 ;  /* 0x000000200300758d */ /* 0x000e240001800021 */
[----:B0-----:R-:W-:Y:S05]  /*1b9b0*/  @!P0 BRA `(.L_x_9706) ;  /* 0xfffffffc00f08947 */ /* 0x001fea000383ffff */
[----:B------:R-:W-:Y:S05]  /*1b9c0*/  BRA `(.L_x_9704) ;  /* 0x00000000002c7947 */ /* 0x000fea0003800000 */
.L_x_9705:
[----:B------:R-:W0:Y:S02]  /*1b9d0*/  QSPC.E.D P0, RZ, [R32] ;  /* 0x0000000020ff73aa */ /* 0x000e240000000700 */
[----:B0-----:R-:W-:Y:S05]  /*1b9e0*/  @!P0 BRA `(.L_x_9707) ;  /* 0x0000000000188947 */ /* 0x001fea0003800000 */
.L_x_9708:
[----:B------:R-:W2:Y:S02]  /*1b9f0*/  LD.E R34, [R32] ;  /* 0x0000000020227980 */ /* 0x000ea40000100900 */
[----:B--2---:R-:W-:-:S06]  /*1ba00*/  FADD R35, R15, R34 ;  /* 0x000000220f237221 */ /* 0x004fcc0000000000 */
[----:B------:R-:W2:Y:S02]  /*1ba10*/  ATOM.E.CAST.SPIN PT, R35, [R32], R34, R35 ;  /* 0x000000222023738b */ /* 0x000ea400019e0123 */
[----:B--2---:R-:W-:-:S13]  /*1ba20*/  ISETP.EQ.U32.AND P0, PT, R35, 0x1, PT ;  /* 0x000000012300780c */ /* 0x004fda0003f02070 */
[----:B------:R-:W-:Y:S05]  /*1ba30*/  @!P0 BRA `(.L_x_9708) ;  /* 0xfffffffc00ec8947 */ /* 0x000fea000383ffff */
[----:B------:R-:W-:Y:S05]  /*1ba40*/  BRA `(.L_x_9704) ;  /* 0x00000000000c7947 */ /* 0x000fea0003800000 */
.L_x_9707:
[----:B------:R-:W2:Y:S02]  /*1ba50*/  LD.E R3, desc[UR8][R32.64] ;  /* 0x0000000820037980 */ /* 0x000ea4000c101900 */
[----:B--2---:R-:W-:-:S05]  /*1ba60*/  FADD R3, R15, R3 ;  /* 0x000000030f037221 */ /* 0x004fca0000000000 */
[----:B------:R0:W-:Y:S02]  /*1ba70*/  ST.E desc[UR8][R32.64], R3 ;  /* 0x0000000320007985 */ /* 0x0001e4000c101908 */
.L_x_9704:
[----:B------:R-:W-:Y:S05]  /*1ba80*/  BSYNC.RECONVERGENT B0 ;  /* 0x0000000000007941 */ /* 0x000fea0003800200 */
.L_x_9703:
        /* <DEDUP_REMOVED lines=10> */
.L_x_9712:
[----:B------:R-:W0:Y:S02]  /*1bb30*/  LDS R24, [R27] ;  /* 0x000000001b187984 */ /* 0x000e240000000800 */
[----:B0-----:R-:W-:-:S05]  /*1bb40*/  FADD R25, R3, R24 ;  /* 0x0000001803197221 */ /* 0x001fca0000000000 */
[----:B------:R-:W0:Y:S02]  /*1bb50*/  ATOMS.CAST.SPIN P0, [R27], R24, R25 ;  /* 0x000000181b00758d */ /* 0x000e240001800019 */
[----:B0-----:R-:W-:Y:S05]  /*1bb60*/  @!P0 BRA `(.L_x_9712) ;  /* 0xfffffffc00f08947 */ /* 0x001fea000383ffff */
[----:B------:R-:W-:Y:S05]  /*1bb70*/  BRA `(.L_x_9710) ;  /* 0x00000000002c7947 */ /* 0x000fea0003800000 */
.L_x_9711:
[----:B------:R-:W0:Y:S02]  /*1bb80*/  QSPC.E.D P0, RZ, [R24] ;  /* 0x0000000018ff73aa */ /* 0x000e240000000700 */
[----:B0-----:R-:W-:Y:S05]  /*1bb90*/  @!P0 BRA `(.L_x_9713) ;  /* 0x0000000000188947 */ /* 0x001fea0003800000 */
.L_x_9714:
[----:B------:R-:W2:Y:S02]  /*1bba0*/  LD.E R32, [R24] ;  /* 0x0000000018207980 */ /* 0x000ea40000100900 */
[----:B--2---:R-:W-:-:S06]  /*1bbb0*/  FADD R33, R3, R32 ;  /* 0x0000002003217221 */ /* 0x004fcc0000000000 */
[----:B------:R-:W2:Y:S02]  /*1bbc0*/  ATOM.E.CAST.SPIN PT, R33, [R24], R32, R33 ;  /* 0x000000201821738b */ /* 0x000ea400019e0121 */
[----:B--2---:R-:W-:-:S13]  /*1bbd0*/  ISETP.EQ.U32.AND P0, PT, R33, 0x1, PT ;  /* 0x000000012100780c */ /* 0x004fda0003f02070 */
[----:B------:R-:W-:Y:S05]  /*1bbe0*/  @!P0 BRA `(.L_x_9714) ;  /* 0xfffffffc00ec8947 */ /* 0x000fea000383ffff */
[----:B------:R-:W-:Y:S05]  /*1bbf0*/  BRA `(.L_x_9710) ;  /* 0x00000000000c7947 */ /* 0x000fea0003800000 */
.L_x_9713:
[----:B------:R-:W2:Y:S02]  /*1bc00*/  LD.E R27, desc[UR8][R24.64] ;  /* 0x00000008181b7980 */ /* 0x000ea4000c101900 */
[----:B--2---:R-:W-:-:S05]  /*1bc10*/  FADD R27, R3, R27 ;  /* 0x0000001b031b7221 */ /* 0x004fca0000000000 */
[----:B------:R0:W-:Y:S02]  /*1bc20*/  ST.E desc[UR8][R24.64], R27 ;  /* 0x0000001b18007985 */ /* 0x0001e4000c101908 */
.L_x_9710:
[----:B------:R-:W-:Y:S05]  /*1bc30*/  BSYNC.RECONVERGENT B0 ;  /* 0x0000000000007941 */ /* 0x000fea0003800200 */
.L_x_9709:
[----:B------:R-:W-:-:S05]  /*1bc40*/  IMAD.WIDE R22, R36, 0x4, R22 ;  /* 0x0000000424167825 */ /* 0x000fca00078e0216 */
[----:B------:R1:W-:Y:S01]  /*1bc50*/  ATOM.E.ADD.F32.FTZ.RN.STRONG.GPU P0, RZ, desc[UR8][R22.64], R15 ;  /* 0x8000000f16ff79a2 */ /* 0x0003e2000c10f308 */
[----:B------:R-:W-:Y:S04]  /*1bc60*/  BSSY.RECONVERGENT B0, `(.L_x_9715) ;  /* 0x0000015000007945 */ /* 0x000fe80003800200 */
[----:B-1----:R-:W-:Y:S05]  /*1bc70*/  @P0 BRA `(.L_x_9716) ;  /* 0x00000000004c0947 */ /* 0x002fea0003800000 */
[----:B------:R-:W1:Y:S02]  /*1bc80*/  QSPC.E.S P0, RZ, [R22] ;  /* 0x0000000016ff73aa */ /* 0x000e640000000500 */
[----:B-1----:R-:W-:Y:S05]  /*1bc90*/  @!P0 BRA `(.L_x_9717) ;  /* 0x0000000000188947 */ /* 0x002fea0003800000 */
[----:B------:R-:W-:-:S07]  /*1bca0*/  MOV R3, R22 ;  /* 0x0000001600037202 */ /* 0x000fce0000000f00 */
.L_x_9718:
[----:B------:R-:W1:Y:S02]  /*1bcb0*/  LDS R22, [R3] ;  /* 0x0000000003167984 */ /* 0x000e640000000800 */
[----:B-1----:R-:W-:-:S05]  /*1bcc0*/  FADD R23, R15, R22 ;  /* 0x000000160f177221 */ /* 0x002fca0000000000 */
[----:B------:R-:W1:Y:S02]  /*1bcd0*/  ATOMS.CAST.SPIN P0, [R3], R22, R23 ;  /* 0x000000160300758d */ /* 0x000e640001800017 */
[----:B-1----:R-:W-:Y:S05]  /*1bce0*/  @!P0 BRA `(.L_x_9718) ;  /* 0xfffffffc00f08947 */ /* 0x002fea000383ffff */
[----:B------:R-:W-:Y:S05]  /*1bcf0*/  BRA `(.L_x_9716) ;  /* 0x00000000002c7947 */ /* 0x000fea0003800000 */
.L_x_9717:
[----:B------:R-:W1:Y:S02]  /*1bd00*/  QSPC.E.D P0, RZ, [R22] ;  /* 0x0000000016ff73aa */ /* 0x000e640000000700 */
[----:B-1----:R-:W-:Y:S05]  /*1bd10*/  @!P0 BRA `(.L_x_9719) ;  /* 0x0000000000188947 */ /* 0x002fea0003800000 */
.L_x_9720:
[----:B0-----:R-:W2:Y:S02]  /*1bd20*/  LD.E R24, [R22] ;  /* 0x0000000016187980 */ /* 0x001ea40000100900 */
[----:B--2---:R-:W-:-:S06]  /*1bd30*/  FADD R25, R15, R24 ;  /* 0x000000180f197221 */ /* 0x004fcc0000000000 */
[----:B------:R-:W2:Y:S02]  /*1bd40*/  ATOM.E.CAST.SPIN PT, R25, [R22], R24, R25 ;  /* 0x000000181619738b */ /* 0x000ea400019e0119 */
[----:B--2---:R-:W-:-:S13]  /*1bd50*/  ISETP.EQ.U32.AND P0, PT, R25, 0x1, PT ;  /* 0x000000011900780c */ /* 0x004fda0003f02070 */
[----:B------:R-:W-:Y:S05]  /*1bd60*/  @!P0 BRA `(.L_x_9720) ;  /* 0xfffffffc00ec8947 */ /* 0x000fea000383ffff */
[----:B------:R-:W-:Y:S05]  /*1bd70*/  BRA `(.L_x_9716) ;  /* 0x00000000000c7947 */ /* 0x000fea0003800000 */
.L_x_9719:
[----:B------:R-:W2:Y:S02]  /*1bd80*/  LD.E R3, desc[UR8][R22.64] ;  /* 0x0000000816037980 */ /* 0x000ea4000c101900 */
[----:B--2---:R-:W-:-:S05]  /*1bd90*/  FADD R3, R15, R3 ;  /* 0x000000030f037221 */ /* 0x004fca0000000000 */
[----:B------:R1:W-:Y:S02]  /*1bda0*/  ST.E desc[UR8][R22.64], R3 ;  /* 0x0000000316007985 */ /* 0x0003e4000c101908 */
.L_x_9716:
[----:B------:R-:W-:Y:S05]  /*1bdb0*/  BSYNC.RECONVERGENT B0 ;  /* 0x0000000000007941 */ /* 0x000fea0003800200 */
.L_x_9715:
[----:B------:R-:W-:-:S03]  /*1bdc0*/  UMOV UR4, 0xffffffff ;  /* 0xffffffff00047882 */ /* 0x000fc60000000000 */
[----:B------:R-:W-:Y:S05]  /*1bdd0*/  BRA.DIV UR4, `(.L_x_9721) ;  /* 0x0000021e049c7947 */ /* 0x000fea000b800000 */
[----:B-1----:R-:W2:Y:S04]  /*1bde0*/  LDL R23, [R1+0xb0] ;  /* 0x0000b00001177983 */ /* 0x002ea80000100800 */
[----:B0-----:R0:W1:Y:S04]  /*1bdf0*/  SHFL.IDX PT, R27, R14, 0x1, 0x181f ;  /* 0x00381f000e1b7f89 */ /* 0x00106800000e0000 */
[----:B------:R0:W3:Y:S04]  /*1be00*/  SHFL.IDX PT, R22, R16, 0x1, 0x181f ;  /* 0x00381f0010167f89 */ /* 0x0000e800000e0000 */
[----:B-123--:R0:W2:Y:S02]  /*1be10*/  SHFL.IDX PT, R3, R23, 0x1, 0x181f ;  /* 0x00381f0017037f89 */ /* 0x00e0a400000e0000 */
.L_x_10831:
        /* <DEDUP_REMOVED lines=19> */
.L_x_9725:
[----:B------:R-:W0:Y:S02]  /*1bf50*/  LDS R22, [R33] ;  /* 0x0000000021167984 */ /* 0x000e240000000800 */
[----:B0-----:R-:W-:-:S05]  /*1bf60*/  FADD R23, R32, R22 ;  /* 0x0000001620177221 */ /* 0x001fca0000000000 */
[----:B------:R-:W0:Y:S02]  /*1bf70*/  ATOMS.CAST.SPIN P0, [R33], R22, R23 ;  /* 0x000000162100758d */ /* 0x000e240001800017 */
[----:B0-----:R-:W-:Y:S05]  /*1bf80*/  @!P0 BRA `(.L_x_9725) ;  /* 0xfffffffc00f08947 */ /* 0x001fea000383ffff */
[----:B------:R-:W-:Y:S05]  /*1bf90*/  BRA `(.L_x_9723) ;  /* 0x00000000002c7947 */ /* 0x000fea0003800000 */
.L_x_9724:
[----:B------:R-:W0:Y:S02]  /*1bfa0*/  QSPC.E.D P0, RZ, [R24] ;  /* 0x0000000018ff73aa */ /* 0x000e240000000700 */
[----:B0-----:R-:W-:Y:S05]  /*1bfb0*/  @!P0 BRA `(.L_x_9726) ;  /* 0x0000000000188947 */ /* 0x001fea0003800000 */
.L_x_9727:
[----:B------:R-:W2:Y:S02]  /*1bfc0*/  LD.E R22, [R24] ;  /* 0x0000000018167980 */ /* 0x000ea40000100900 */
[----:B--2---:R-:W-:-:S06]  /*1bfd0*/  FADD R23, R32, R22 ;  /* 0x0000001620177221 */ /* 0x004fcc0000000000 */
[----:B------:R-:W2:Y:S02]  /*1bfe0*/  ATOM.E.CAST.SPIN PT, R23, [R24], R22, R23 ;  /* 0x000000161817738b */ /* 0x000ea400019e0117 */
[----:B--2---:R-:W-:-:S13]  /*1bff0*/  ISETP.EQ.U32.AND P0, PT, R23, 0x1, PT ;  /* 0x000000011700780c */ /* 0x004fda0003f02070 */
[----:B------:R-:W-:Y:S05]  /*1c000*/  @!P0 BRA `(.L_x_9727) ;  /* 0xfffffffc00ec8947 */ /* 0x000fea000383ffff */
[----:B------:R-:W-:Y:S05]  /*1c010*/  BRA `(.L_x_9723) ;  /* 0x00000000000c7947 */ /* 0x000fea0003800000 */
.L_x_9726:
[----:B------:R-:W2:Y:S02]  /*1c020*/  LD.E R22, desc[UR8][R24.64] ;  /* 0x0000000818167980 */ /* 0x000ea4000c101900 */
[----:B--2---:R-:W-:-:S05]  /*1c030*/  FADD R22, R32, R22 ;  /* 0x0000001620167221 */ /* 0x004fca0000000000 */
[----:B------:R0:W-:Y:S02]  /*1c040*/  ST.E desc[UR8][R24.64], R22 ;  /* 0x0000001618007985 */ /* 0x0001e4000c101908 */
.L_x_9723:
[----:B------:R-:W-:Y:S05]  /*1c050*/  BSYNC.RECONVERGENT B0 ;  /* 0x0000000000007941 */ /* 0x000fea0003800200 */
.L_x_9722:
        /* <DEDUP_REMOVED lines=9> */
.L_x_9731:
[----:B------:R-:W0:Y:S02]  /*1c0f0*/  LDS R32, [R3] ;  /* 0x0000000003207984 */ /* 0x000e240000000800 */
[----:B0-----:R-:W-:-:S05]  /*1c100*/  FADD R33, R15, R32 ;  /* 0x000000200f217221 */ /* 0x001fca0000000000 */
[----:B------:R-:W0:Y:S02]  /*1c110*/  ATOMS.CAST.SPIN P0, [R3], R32, R33 ;  /* 0x000000200300758d */ /* 0x000e240001800021 */
[----:B0-----:R-:W-:Y:S05]  /*1c120*/  @!P0 BRA `(.L_x_9731) ;  /* 0xfffffffc00f08947 */ /* 0x001fea000383ffff */
[----:B------:R-:W-:Y:S05]  /*1c130*/  BRA `(.L_x_9729) ;  /* 0x00000000002c7947 */ /* 0x000fea0003800000 */
.L_x_9730:
[----:B------:R-:W0:Y:S02]  /*1c140*/  QSPC.E.D P0, RZ, [R22] ;  /* 0x0000000016ff73aa */ /* 0x000e240000000700 */
[----:B0-----:R-:W-:Y:S05]  /*1c150*/  @!P0 BRA `(.L_x_9732) ;  /* 0x0000000000188947 */ /* 0x001fea0003800000 */
.L_x_9733:
[----:B------:R-:W2:Y:S02]  /*1c160*/  LD.E R32, [R22] ;  /* 0x0000000016207980 */ /* 0x000ea40000100900 */
[----:B--2---:R-:W-:-:S06]  /*1c170*/  FADD R33, R15, R32 ;  /* 0x000000200f217221 */ /* 0x004fcc0000000000 */
[----:B------:R-:W2:Y:S02]  /*1c180*/  ATOM.E.CAST.SPIN PT, R33, [R22], R32, R33 ;  /* 0x000000201621738b */ /* 0x000ea400019e0121 */
[----:B--2---:R-:W-:-:S13]  /*1c190*/  ISETP.EQ.U32.AND P0, PT, R33, 0x1, PT ;  /* 0x000000012100780c */ /* 0x004fda0003f02070 */
[----:B------:R-:W-:Y:S05]  /*1c1a0*/  @!P0 BRA `(.L_x_9733) ;  /* 0xfffffffc00ec8947 */ /* 0x000fea000383ffff */
[----:B------:R-:W-:Y:S05]  /*1c1b0*/  BRA `(.L_x_9729) ;  /* 0x00000000000c7947 */ /* 0x000fea0003800000 */
.L_x_9732:
[----:B------:R-:W2:Y:S02]  /*1c1c0*/  LD.E R3, desc[UR8][R22.64] ;  /* 0x0000000816037980 */ /* 0x000ea4000c101900 */
[----:B--2---:R-:W-:-:S05]  /*1c1d0*/  FADD R3, R15, R3 ;  /* 0x000000030f037221 */ /* 0x004fca0000000000 */
[----:B------:R0:W-:Y:S02]  /*1c1e0*/  ST.E desc[UR8][R22.64], R3 ;  /* 0x0000000316007985 */ /* 0x0001e4000c101908 */
.L_x_9729:
[----:B------:R-:W-:Y:S05]  /*1c1f0*/  BSYNC.RECONVERGENT B0 ;  /* 0x0000000000007941 */ /* 0x000fea0003800200 */
.L_x_9728:
        /* <DEDUP_REMOVED lines=9> */
.L_x_9737:
[----:B------:R-:W0:Y:S02]  /*1c290*/  LDS R32, [R27] ;  /* 0x000000001b207984 */ /* 0x000e240000000800 */
[----:B0-----:R-:W-:-:S05]  /*1c2a0*/  FADD R33, R3, R32 ;  /* 0x0000002003217221 */ /* 0x001fca0000000000 */
[----:B------:R-:W0:Y:S02]  /*1c2b0*/  ATOMS.CAST.SPIN P0, [R27], R32, R33 ;  /* 0x000000201b00758d */ /* 0x000e240001800021 */
[----:B0-----:R-:W-:Y:S05]  /*1c2c0*/  @!P0 BRA `(.L_x_9737) ;  /* 0xfffffffc00f08947 */ /* 0x001fea000383ffff */
[----:B------:R-:W-:Y:S05]  /*1c2d0*/  BRA `(.L_x_9735) ;  /* 0x00000000002c7947 */ /* 0x000fea0003800000 */
.L_x_9736:
[----:B------:R-:W0:Y:S02]  /*1c2e0*/  QSPC.E.D P0, RZ, [R32] ;  /* 0x0000000020ff73aa */ /* 0x000e240000000700 */
[----:B0-----:R-:W-:Y:S05]  /*1c2f0*/  @!P0 BRA `(.L_x_9738) ;  /* 0x0000000000188947 */ /* 0x001fea0003800000 */
.L_x_9739:
[----:B------:R-:W2:Y:S02]  /*1c300*/  LD.E R34, [R32] ;  /* 0x0000000020227980 */ /* 0x000ea40000100900 */
[----:B--2---:R-:W-:-:S06]  /*1c310*/  FADD R35, R3, R34 ;  /* 0x0000002203237221 */ /* 0x004fcc0000000000 */
[----:B------:R-:W2:Y:S02]  /*1c320*/  ATOM.E.CAST.SPIN PT, R35, [R32], R34, R35 ;  /* 0x000000222023738b */ /* 0x000ea400019e0123 */
[----:B--2---:R-:W-:-:S13]  /*1c330*/  ISETP.EQ.U32.AND P0, PT, R35, 0x1, PT ;  /* 0x000000012300780c */ /* 0x004fda0003f02070 */
[----:B------:R-:W-:Y:S05]  /*1c340*/  @!P0 BRA `(.L_x_9739) ;  /* 0xfffffffc00ec8947 */ /* 0x000fea000383ffff */
[----:B------:R-:W-:Y:S05]  /*1c350*/  BRA `(.L_x_9735) ;  /* 0x00000000000c7947 */ /* 0x000fea0003800000 */
.L_x_9738:
[----:B------:R-:W2:Y:S02]  /*1c360*/  LD.E R27, desc[UR8][R32.64] ;  /* 0x00000008201b7980 */ /* 0x000ea4000c101900 */
[----:B--2---:R-:W-:-:S05]  /*1c370*/  FADD R27, R3, R27 ;  /* 0x0000001b031b7221 */ /* 0x004fca0000000000 */
[----:B------:R0:W-:Y:S02]  /*1c380*/  ST.E desc[UR8][R32.64], R27 ;  /* 0x0000001b20007985 */ /* 0x0001e4000c101908 */
.L_x_9735:
[----:B------:R-:W-:Y:S05]  /*1c390*/  BSYNC.RECONVERGENT B0 ;  /* 0x0000000000007941 */ /* 0x000fea0003800200 */
.L_x_9734:
[----:B0-----:R-:W-:-:S05]  /*1c3a0*/  IMAD.WIDE R32, R58, 0x4, R22 ;  /* 0x000000043a207825 */ /* 0x001fca00078e0216 */
[----:B------:R0:W-:Y:S01]  /*1c3b0*/  ATOM.E.ADD.F32.FTZ.RN.STRONG.GPU P0, RZ, desc[UR8][R32.64], R15 ;  /* 0x8000000f20ff79a2 */ /* 0x0001e2000c10f308 */
[----:B------:R-:W-:Y:S04]  /*1c3c0*/  BSSY.RECONVERGENT B0, `(.L_x_9740) ;  /* 0x0000015000007945 */ /* 0x000fe80003800200 */
[----:B0-----:R-:W-:Y:S05]  /*1c3d0*/  @P0 BRA `(.L_x_9741) ;  /* 0x00000000004c0947 */ /* 0x001fea0003800000 */
[----:B------:R-:W0:Y:S02]  /*1c3e0*/  QSPC.E.S P0, RZ, [R32] ;  /* 0x0000000020ff73aa */ /* 0x000e240000000500 */
[----:B0-----:R-:W-:Y:S05]  /*1c3f0*/  @!P0 BRA `(.L_x_9742) ;  /* 0x0000000000188947 */ /* 0x001fea0003800000 */
[----:B------:R-:W-:-:S07]  /*1c400*/  MOV R3, R32 ;  /* 0x0000002000037202 */ /* 0x000fce0000000f00 */
.L_x_9743:
[----:B------:R-:W0:Y:S02]  /*1c410*/  LDS R32, [R3] ;  /* 0x0000000003207984 */ /* 0x000e240000000800 */
[----:B0-----:R-:W-:-:S05]  /*1c420*/  FADD R33, R15, R32 ;  /* 0x000000200f217221 */ /* 0x001fca0000000000 */
[----:B------:R-:W0:Y:S02]  /*1c430*/  ATOMS.CAST.SPIN P0, [R3], R32, R33 ;  /* 0x000000200300758d */ /* 0x000e240001800021 */
[----:B0-----:R-:W-:Y:S05]  /*1c440*/  @!P0 BRA `(.L_x_9743) ;  /* 0xfffffffc00f08947 */ /* 0x001fea000383ffff */
[----:B------:R-:W-:Y:S05]  /*1c450*/  BRA `(.L_x_9741) ;  /* 0x00000000002c7947 */ /* 0x000fea0003800000 */
.L_x_9742:
[----:B------:R-:W0:Y:S02]  /*1c460*/  QSPC.E.D P0, RZ, [R32] ;  /* 0x0000000020ff73aa */ /* 0x000e240000000700 */
[----:B0-----:R-:W-:Y:S05]  /*1c470*/  @!P0 BRA `(.L_x_9744) ;  /* 0x0000000000188947 */ /* 0x001fea0003800000 */
.L_x_9745:
[----:B------:R-:W2:Y:S02]  /*1c480*/  LD.E R34, [R32] ;  /* 0x0000000020227980 */ /* 0x000ea40000100900 */
[----:B--2---:R-:W-:-:S06]  /*1c490*/  FADD R35, R15, R34 ;  /* 0x000000220f237221 */ /* 0x004fcc0000000000 */
[----:B------:R-:W2:Y:S02]  /*1c4a0*/  ATOM.E.CAST.SPIN PT, R35, [R32], R34, R35 ;  /* 0x000000222023738b */ /* 0x000ea400019e0123 */
[----:B--2---:R-:W-:-:S13]  /*1c4b0*/  ISETP.EQ.U32.AND P0, PT, R35, 0x1, PT ;  /* 0x000000012300780c */ /* 0x004fda0003f02070 */
[----:B------:R-:W-:Y:S05]  /*1c4c0*/  @!P0 BRA `(.L_x_9745) ;  /* 0xfffffffc00ec8947 */ /* 0x000fea000383ffff */
[----:B------:R-:W-:Y:S05]  /*1c4d0*/  BRA `(.L_x_9741) ;  /* 0x00000000000c7947 */ /* 0x000fea0003800000 */
.L_x_9744:
[----:B------:R-:W2:Y:S02]  /*1c4e0*/  LD.E R3, desc[UR8][R32.64] ;  /* 0x0000000820037980 */ /* 0x000ea4000c101900 */
[----:B--2---:R-:W-:-:S05]  /*1c4f0*/  FADD R3, R15, R3 ;  /* 0x000000030f037221 */ /* 0x004fca0000000000 */
[----:B------:R0:W-:Y:S02]  /*1c500*/  ST.E desc[UR8][R32.64], R3 ;  /* 0x0000000320007985 */ /* 0x0001e4000c101908 */
.L_x_9741:
[----:B------:R-:W-:Y:S05]  /*1c510*/  BSYNC.RECONVERGENT B0 ;  /* 0x0000000000007941 */ /* 0x000fea0003800200 */
.L_x_9740:
        /* <DEDUP_REMOVED lines=9> */
.L_x_9749:
[----:B------:R-:W0:Y:S02]  /*1c5b0*/  LDS R32, [R27] ;  /* 0x000000001b207984 */ /* 0x000e240000000800 */
[----:B0-----:R-:W-:-:S05]  /*1c5c0*/  FADD R33, R3, R32 ;  /* 0x0000002003217221 */ /* 0x001fca0000000000 */
[----:B------:R-:W0:Y:S02]  /*1c5d0*/  ATOMS.CAST.SPIN P0, [R27], R32, R33 ;  /* 0x000000201b00758d */ /* 0x000e240001800021 */
[----:B0-----:R-:W-:Y:S05]  /*1c5e0*/  @!P0 BRA `(.L_x_9749) ;  /* 0xfffffffc00f08947 */ /* 0x001fea000383ffff */
[----:B------:R-:W-:Y:S05]  /*1c5f0*/  BRA `(.L_x_9747) ;  /* 0x00000000002c7947 */ /* 0x000fea0003800000 */
.L_x_9748:
[----:B------:R-:W0:Y:S02]  /*1c600*/  QSPC.E.D P0, RZ, [R32] ;  /* 0x0000000020ff73aa */ /* 0x000e240000000700 */
[----:B0-----:R-:W-:Y:S05]  /*1c610*/  @!P0 BRA `(.L_x_9750) ;  /* 0x0000000000188947 */ /* 0x001fea0003800000 */
.L_x_9751:
[----:B------:R-:W2:Y:S02]  /*1c620*/  LD.E R34, [R32] ;  /* 0x0000000020227980 */ /* 0x000ea40000100900 */
[----:B--2---:R-:W-:-:S06]  /*1c630*/  FADD R35, R3, R34 ;  /* 0x0000002203237221 */ /* 0x004fcc0000000000 */
[----:B------:R-:W2:Y:S02]  /*1c640*/  ATOM.E.CAST.SPIN PT, R35, [R32], R34, R35 ;  /* 0x000000222023738b */ /* 0x000ea400019e0123 */
[----:B--2---:R-:W-:-:S13]  /*1c650*/  ISETP.EQ.U32.AND P0, PT, R35, 0x1, PT ;  /* 0x000000012300780c */ /* 0x004fda0003f02070 */
[----:B------:R-:W-:Y:S05]  /*1c660*/  @!P0 BRA `(.L_x_9751) ;  /* 0xfffffffc00ec8947 */ /* 0x000fea000383ffff */
[----:B------:R-:W-:Y:S05]  /*1c670*/  BRA `(.L_x_9747) ;  /* 0x00000000000c7947 */ /* 0x000fea0003800000 */
.L_x_9750:
[----:B------:R-:W2:Y:S02]  /*1c680*/  LD.E R27, desc[UR8][R32.64] ;  /* 0x00000008201b7980 */ /* 0x000ea4000c101900 */
[----:B--2---:R-:W-:-:S05]  /*1c690*/  FADD R27, R3, R27 ;  /* 0x0000001b031b7221 */ /* 0x004fca0000000000 */
[----:B------:R0:W-:Y:S02]  /*1c6a0*/  ST.E desc[UR8][R32.64], R27 ;  /* 0x0000001b20007985 */ /* 0x0001e4000c101908 */
.L_x_9747:
[----:B------:R-:W-:Y:S05]  /*1c6b0*/  BSYNC.RECONVERGENT B0 ;  /* 0x0000000000007941 */ /* 0x000fea0003800200 */
.L_x_9746:
[----:B0-----:R-:W-:-:S05]  /*1c6c0*/  IMAD.WIDE R32, R50, 0x4, R22 ;  /* 0x0000000432207825 */ /* 0x001fca00078e0216 */
[----:B------:R0:W-:Y:S01]  /*1c6d0*/  ATOM.E.ADD.F32.FTZ.RN.STRONG.GPU P0, RZ, desc[UR8][R32.64], R15 ;  /* 0x8000000f20ff79a2 */ /* 0x0001e2000c10f308 */
[----:B------:R-:W-:Y:S04]  /*1c6e0*/  BSSY.RECONVERGENT B0, `(.L_x_9752) ;  /* 0x0000015000007945 */ /* 0x000fe80003800200 */
[----:B0-----:R-:W-:Y:S05]  /*1c6f0*/  @P0 BRA `(.L_x_9753) ;  /* 0x00000000004c0947 */ /* 0x001fea0003800000 */
[----:B------:R-:W0:Y:S02]  /*1c700*/  QSPC.E.S P0, RZ, [R32] ;  /* 0x0000000020ff73aa */ /* 0x000e240000000500 */
[----:B0-----:R-:W-:Y:S05]  /*1c710*/  @!P0 BRA `(.L_x_9754) ;  /* 0x0000000000188947 */ /* 0x001fea0003800000 */
[----:B------:R-:W-:-:S07]  /*1c720*/  MOV R3, R32 ;  /* 0x0000002000037202 */ /* 0x000fce0000000f00 */
.L_x_9755:
[----:B------:R-:W0:Y:S02]  /*1c730*/  LDS R32, [R3] ;  /* 0x0000000003207984 */ /* 0x000e240000000800 */
[----:B0-----:R-:W-:-:S05]  /*1c740*/  FADD R33, R15, R32 ;  /* 0x000000200f217221 */ /* 0x001fca0000000000 */
[----:B------:R-:W0:Y:S02]  /*1c750*/  ATOMS.CAST.SPIN P0, [R3], R32, R33 ;  /* 0x000000200300758d */ /* 0x000e240001800021 */
[----:B0-----:R-:W-:Y:S05]  /*1c760*/  @!P0 BRA `(.L_x_9755) ;  /* 0xfffffffc00f08947 */ /* 0x001fea000383ffff */
[----:B------:R-:W-:Y:S05]  /*1c770*/  BRA `(.L_x_9753) ;  /* 0x00000000002c7947 */ /* 0x000fea0003800000 */
.L_x_9754:
[----:B------:R-:W0:Y:S02]  /*1c780*/  QSPC.E.D P0, RZ, [R32] ;  /* 0x0000000020ff73aa */ /* 0x000e240000000700 */
[----:B0-----:R-:W-:Y:S05]  /*1c790*/  @!P0 BRA `(.L_x_9756) ;  /* 0x0000000000188947 */ /* 0x001fea0003800000 */
.L_x_9757:
[----:B------:R-:W2:Y:S02]  /*1c7a0*/  LD.E R34, [R32] ;  /* 0x0000000020227980 */ /* 0x000ea40000100900 */
[----:B--2---:R-:W-:-:S06]  /*1c7b0*/  FADD R35, R15, R34 ;  /* 0x000000220f237221 */ /* 0x004fcc0000000000 */
[----:B------:R-:W2:Y:S02]  /*1c7c0*/  ATOM.E.CAST.SPIN PT, R35, [R32], R34, R35 ;  /* 0x000000222023738b */ /* 0x000ea400019e0123 */
[----:B--2---:R-:W-:-:S13]  /*1c7d0*/  ISETP.EQ.U32.AND P0, PT, R35, 0x1, PT ;  /* 0x000000012300780c */ /* 0x004fda0003f02070 */
[----:B------:R-:W-:Y:S05]  /*1c7e0*/  @!P0 BRA `(.L_x_9757) ;  /* 0xfffffffc00ec8947 */ /* 0x000fea000383ffff */
[----:B------:R-:W-:Y:S05]  /*1c7f0*/  BRA `(.L_x_9753) ;  /* 0x00000000000c7947 */ /* 0x000fea0003800000 */
.L_x_9756:
[----:B------:R-:W2:Y:S02]  /*1c800*/  LD.E R3, desc[UR8][R32.64] ;  /* 0x0000000820037980 */ /* 0x000ea4000c101900 */
[----:B--2---:R-:W-:-:S05]  /*1c810*/  FADD R3, R15, R3 ;  /* 0x000000030f037221 */ /* 0x004fca0000000000 */
[----:B------:R0:W-:Y:S02]  /*1c820*/  ST.E desc[UR8][R32.64], R3 ;  /* 0x0000000320007985 */ /* 0x0001e4000c101908 */
.L_x_9753:
[----:B------:R-:W-:Y:S05]  /*1c830*/  BSYNC.RECONVERGENT B0 ;  /* 0x0000000000007941 */ /* 0x000fea0003800200 */
.L_x_9752:
        /* <DEDUP_REMOVED lines=9> */
.L_x_9761:
[----:B------:R-:W0:Y:S02]  /*1c8d0*/  LDS R32, [R27] ;  /* 0x000000001b207984 */ /* 0x000e240000000800 */
[----:B0-----:R-:W-:-:S05]  /*1c8e0*/  FADD R33, R3, R32 ;  /* 0x0000002003217221 */ /* 0x001fca0000000000 */
[----:B------:R-:W0:Y:S02]  /*1c8f0*/  ATOMS.CAST.SPIN P0, [R27], R32, R33 ;  /* 0x000000201b00758d */ /* 0x000e240001800021 */
[----:B0-----:R-:W-:Y:S05]  /*1c900*/  @!P0 BRA `(.L_x_9761) ;  /* 0xfffffffc00f08947 */ /* 0x001fea000383ffff */
[----:B------:R-:W-:Y:S05]  /*1c910*/  BRA `(.L_x_9759) ;  /* 0x00000000002c7947 */ /* 0x000fea0003800000 */
.L_x_9760:
[----:B------:R-:W0:Y:S02]  /*1c920*/  QSPC.E.D P0, RZ, [R32] ;  /* 0x0000000020ff73aa */ /* 0x000e240000000700 */
[----:B0-----:R-:W-:Y:S05]  /*1c930*/  @!P0 BRA `(.L_x_9762) ;  /* 0x0000000000188947 */ /* 0x001fea0003800000 */
.L_x_9763:
[----:B------:R-:W2:Y:S02]  /*1c940*/  LD.E R34, [R32] ;  /* 0x0000000020227980 */ /* 0x000ea40000100900 */
[----:B--2---:R-:W-:-:S06]  /*1c950*/  FADD R35, R3, R34 ;  /* 0x0000002203237221 */ /* 0x004fcc0000000000 */
[----:B------:R-:W2:Y:S02]  /*1c960*/  ATOM.E.CAST.SPIN PT, R35, [R32], R34, R35 ;  /* 0x000000222023738b */ /* 0x000ea400019e0123 */
[----:B--2---:R-:W-:-:S13]  /*1c970*/  ISETP.EQ.U32.AND P0, PT, R35, 0x1, PT ;  /* 0x000000012300780c */ /* 0x004fda0003f02070 */
[----:B------:R-:W-:Y:S05]  /*1c980*/  @!P0 BRA `(.L_x_9763) ;  /* 0xfffffffc00ec8947 */ /* 0x000fea000383ffff */
[----:B------:R-:W-:Y:S05]  /*1c990*/  BRA `(.L_x_9759) ;  /* 0x00000000000c7947 */ /* 0x000fea0003800000 */
.L_x_9762:
[----:B------:R-:W2:Y:S02]  /*1c9a0*/  LD.E R27, desc[UR8][R32.64] ;  /* 0x00000008201b7980 */ /* 0x000ea4000c101900 */
[----:B--2---:R-:W-:-:S05]  /*1c9b0*/  FADD R27, R3, R27 ;  /* 0x0000001b031b7221 */ /* 0x004fca0000000000 */
[----:B------:R0:W-:Y:S02]  /*1c9c0*/  ST.E desc[UR8][R32.64], R27 ;  /* 0x0000001b20007985 */ /* 0x0001e4000c101908 */
.L_x_9759:
[----:B------:R-:W-:Y:S05]  /*1c9d0*/  BSYNC.RECONVERGENT B0 ;  /* 0x0000000000007941 */ /* 0x000fea0003800200 */
.L_x_9758:
[----:B0-----:R-:W-:-:S05]  /*1c9e0*/  IMAD.WIDE R32, R49, 0x4, R22 ;  /* 0x0000000431207825 */ /* 0x001fca00078e0216 */
[----:B------:R0:W-:Y:S01]  /*1c9f0*/  ATOM.E.ADD.F32.FTZ.RN.STRONG.GPU P0, RZ, desc[UR8][R32.64], R15 ;  /* 0x8000000f20ff79a2 */ /* 0x0001e2000c10f308 */
[----:B------:R-:W-:Y:S04]  /*1ca00*/  BSSY.RECONVERGENT B0, `(.L_x_9764) ;  /* 0x0000015000007945 */ /* 0x000fe80003800200 */
[----:B0-----:R-:W-:Y:S05]  /*1ca10*/  @P0 BRA `(.L_x_9765) ;  /* 0x00000000004c0947 */ /* 0x001fea0003800000 */
[----:B------:R-:W0:Y:S02]  /*1ca20*/  QSPC.E.S P0, RZ, [R32] ;  /* 0x0000000020ff73aa */ /* 0x000e240000000500 */
[----:B0-----:R-:W-:Y:S05]  /*1ca30*/  @!P0 BRA `(.L_x_9766) ;  /* 0x0000000000188947 */ /* 0x001fea0003800000 */
[----:B------:R-:W-:-:S07]  /*1ca40*/  MOV R3, R32 ;  /* 0x0000002000037202 */ /* 0x000fce0000000f00 */
.L_x_9767:
[----:B------:R-:W0:Y:S02]  /*1ca50*/  LDS R32, [R3] ;  /* 0x0000000003207984 */ /* 0x000e240000000800 */
[----:B0-----:R-:W-:-:S05]  /*1ca60*/  FADD R33, R15, R32 ;  /* 0x000000200f217221 */ /* 0x001fca0000000000 */
[----:B------:R-:W0:Y:S02]  /*1ca70*/  ATOMS.CAST.SPIN P0, [R3], R32, R33 ;  /* 0x000000200300758d */ /* 0x000e240001800021 */
[----:B0-----:R-:W-:Y:S05]  /*1ca80*/  @!P0 BRA `(.L_x_9767) ;  /* 0xfffffffc00f08947 */ /* 0x001fea000383ffff */
[----:B------:R-:W-:Y:S05]  /*1ca90*/  BRA `(.L_x_9765) ;  /* 0x00000000002c7947 */ /* 0x000fea0003800000 */
.L_x_9766:
[----:B------:R-:W0:Y:S02]  /*1caa0*/  QSPC.E.D P0, RZ, [R32] ;  /* 0x0000000020ff73aa */ /* 0x000e240000000700 */
[----:B0-----:R-:W-:Y:S05]  /*1cab0*/  @!P0 BRA `(.L_x_9768) ;  /* 0x0000000000188947 */ /* 0x001fea0003800000 */
.L_x_9769:
[----:B------:R-:W2:Y:S02]  /*1cac0*/  LD.E R34, [R32] ;  /* 0x0000000020227980 */ /* 0x000ea40000100900 */
[----:B--2---:R-:W-:-:S06]  /*1cad0*/  FADD R35, R15, R34 ;  /* 0x000000220f237221 */ /* 0x004fcc0000000000 */
[----:B------:R-:W2:Y:S02]  /*1cae0*/  ATOM.E.CAST.SPIN PT, R35, [R32], R34, R35 ;  /* 0x000000222023738b */ /* 0x000ea400019e0123 */
[----:B--2---:R-:W-:-:S13]  /*1caf0*/  ISETP.EQ.U32.AND P0, PT, R35, 0x1, PT ;  /* 0x000000012300780c */ /* 0x004fda0003f02070 */
[----:B------:R-:W-:Y:S05]  /*1cb00*/  @!P0 BRA `(.L_x_9769) ;  /* 0xfffffffc00ec8947 */ /* 0x000fea000383ffff */
[----:B------:R-:W-:Y:S05]  /*1cb10*/  BRA `(.L_x_9765) ;  /* 0x00000000000c7947 */ /* 0x000fea0003800000 */
.L_x_9768:
[----:B------:R-:W2:Y:S02]  /*1cb20*/  LD.E R3, desc[UR8][R32.64] ;  /* 0x0000000820037980 */ /* 0x000ea4000c101900 */
[----:B--2---:R-:W-:-:S05]  /*1cb30*/  FADD R3, R15, R3 ;  /* 0x000000030f037221 */ /* 0x004fca0000000000 */
[----:B------:R0:W-:Y:S02]  /*1cb40*/  ST.E desc[UR8][R32.64], R3 ;  /* 0x0000000320007985 */ /* 0x0001e4000c101908 */
.L_x_9765:
[----:B------:R-:W-:Y:S05]  /*1cb50*/  BSYNC.RECONVERGENT B0 ;  /* 0x0000000000007941 */ /* 0x000fea0003800200 */
.L_x_9764:
        /* <DEDUP_REMOVED lines=9> */
.L_x_9773:
[----:B------:R-:W0:Y:S02]  /*1cbf0*/  LDS R32, [R27] ;  /* 0x000000001b207984 */ /* 0x000e240000000800 */
[----:B0-----:R-:W-:-:S05]  /*1cc00*/  FADD R33, R3, R32 ;  /* 0x0000002003217221 */ /* 0x001fca0000000000 */
[----:B------:R-:W0:Y:S02]  /*1cc10*/  ATOMS.CAST.SPIN P0, [R27], R32, R33 ;  /* 0x000000201b00758d */ /* 0x000e240001800021 */
[----:B0-----:R-:W-:Y:S05]  /*1cc20*/  @!P0 BRA `(.L_x_9773) ;  /* 0xfffffffc00f08947 */ /* 0x001fea000383ffff */
[----:B------:R-:W-:Y:S05]  /*1cc30*/  BRA `(.L_x_9771) ;  /* 0x00000000002c7947 */ /* 0x000fea0003800000 */
.L_x_9772:
[----:B------:R-:W0:Y:S02]  /*1cc40*/  QSPC.E.D P0, RZ, [R32] ;  /* 0x0000000020ff73aa */ /* 0x000e240000000700 */
[----:B0-----:R-:W-:Y:S05]  /*1cc50*/  @!P0 BRA `(.L_x_9774) ;  /* 0x0000000000188947 */ /* 0x001fea0003800000 */
.L_x_9775:
[----:B------:R-:W2:Y:S02]  /*1cc60*/  LD.E R34, [R32] ;  /* 0x0000000020227980 */ /* 0x000ea40000100900 */
[----:B--2---:R-:W-:-:S06]  /*1cc70*/  FADD R35, R3, R34 ;  /* 0x0000002203237221 */ /* 0x004fcc0000000000 */
[----:B------:R-:W2:Y:S02]  /*1cc80*/  ATOM.E.CAST.SPIN PT, R35, [R32], R34, R35 ;  /* 0x000000222023738b */ /* 0x000ea400019e0123 */
[----:B--2---:R-:W-:-:S13]  /*1cc90*/  ISETP.EQ.U32.AND P0, PT, R35, 0x1, PT ;  /* 0x000000012300780c */ /* 0x004fda0003f02070 */
[----:B------:R-:W-:Y:S05]  /*1cca0*/  @!P0 BRA `(.L_x_9775) ;  /* 0xfffffffc00ec8947 */ /* 0x000fea000383ffff */
[----:B------:R-:W-:Y:S05]  /*1ccb0*/  BRA `(.L_x_9771) ;  /* 0x00000000000c7947 */ /* 0x000fea0003800000 */
.L_x_9774:
[----:B------:R-:W2:Y:S02]  /*1ccc0*/  LD.E R27, desc[UR8][R32.64] ;  /* 0x00000008201b7980 */ /* 0x000ea4000c101900 */
[----:B--2---:R-:W-:-:S05]  /*1ccd0*/  FADD R27, R3, R27 ;  /* 0x0000001b031b7221 */ /* 0x004fca0000000000 */
[----:B------:R0:W-:Y:S02]  /*1cce0*/  ST.E desc[UR8][R32.64], R27 ;  /* 0x0000001b20007985 */ /* 0x0001e4000c101908 */
.L_x_9771:
[----:B------:R-:W-:Y:S05]  /*1ccf0*/  BSYNC.RECONVERGENT B0 ;  /* 0x0000000000007941 */ /* 0x000fea0003800200 */
.L_x_9770:
[----:B0-----:R-:W-:-:S05]  /*1cd00*/  IMAD.WIDE R32, R44, 0x4, R22 ;  /* 0x000000042c207825 */ /* 0x001fca00078e0216 */
[----:B------:R0:W-:Y:S01]  /*1cd10*/  ATOM.E.ADD.F32.FTZ.RN.STRONG.GPU P0, RZ, desc[UR8][R32.64], R15 ;  /* 0x8000000f20ff79a2 */ /* 0x0001e2000c10f308 */
[----:B------:R-:W-:Y:S04]  /*1cd20*/  BSSY.RECONVERGENT B0, `(.L_x_9776) ;  /* 0x0000015000007945 */ /* 0x000fe80003800200 */
[----:B0-----:R-:W-:Y:S05]  /*1cd30*/  @P0 BRA `(.L_x_9777) ;  /* 0x00000000004c0947 */ /* 0x001fea0003800000 */
[----:B------:R-:W0:Y:S02]  /*1cd40*/  QSPC.E.S P0, RZ, [R32] ;  /* 0x0000000020ff73aa */ /* 0x000e240000000500 */
[----:B0-----:R-:W-:Y:S05]  /*1cd50*/  @!P0 BRA `(.L_x_9778) ;  /* 0x0000000000188947 */ /* 0x001fea0003800000 */
[----:B------:R-:W-:-:S07]  /*1cd60*/  MOV R3, R32 ;  /* 0x0000002000037202 */ /* 0x000fce0000000f00 */
.L_x_9779:
[----:B------:R-:W0:Y:S02]  /*1cd70*/  LDS R32, [R3] ;  /* 0x0000000003207984 */ /* 0x000e240000000800 */
[----:B0-----:R-:W-:-:S05]  /*1cd80*/  FADD R33, R15, R32 ;  /* 0x000000200f217221 */ /* 0x001fca0000000000 */
[----:B------:R-:W0:Y:S02]  /*1cd90*/  ATOMS.CAST.SPIN P0, [R3], R32, R33 ;  /* 0x000000200300758d */ /* 0x000e240001800021 */
[----:B0-----:R-:W-:Y:S05]  /*1cda0*/  @!P0 BRA `(.L_x_9779) ;  /* 0xfffffffc00f08947 */ /* 0x001fea000383ffff */
[----:B------:R-:W-:Y:S05]  /*1cdb0*/  BRA `(.L_x_9777) ;  /* 0x00000000002c7947 */ /* 0x000fea0003800000 */
.L_x_9778:
[----:B------:R-:W0:Y:S02]  /*1cdc0*/  QSPC.E.D P0, RZ, [R32] ;  /* 0x0000000020ff73aa */ /* 0x000e240000000700 */
[----:B0-----:R-:W-:Y:S05]  /*1cdd0*/  @!P0 BRA `(.L_x_9780) ;  /* 0x0000000000188947 */ /* 0x001fea0003800000 */
.L_x_9781:
[----:B------:R-:W2:Y:S02]  /*1cde0*/  LD.E R34, [R32] ;  /* 0x0000000020227980 */ /* 0x000ea40000100900 */
[----:B--2---:R-:W-:-:S06]  /*1cdf0*/  FADD R35, R15, R34 ;  /* 0x000000220f237221 */ /* 0x004fcc0000000000 */
[----:B------:R-:W2:Y:S02]  /*1ce00*/  ATOM.E.CAST.SPIN PT, R35, [R32], R34, R35 ;  /* 0x000000222023738b */ /* 0x000ea400019e0123 */
[----:B--2---:R-:W-:-:S13]  /*1ce10*/  ISETP.EQ.U32.AND P0, PT, R35, 0x1, PT ;  /* 0x000000012300780c */ /* 0x004fda0003f02070 */
[----:B------:R-:W-:Y:S05]  /*1ce20*/  @!P0 BRA `(.L_x_9781) ;  /* 0xfffffffc00ec8947 */ /* 0x000fea000383ffff */
[----:B------:R-:W-:Y:S05]  /*1ce30*/  BRA `(.L_x_9777) ;  /* 0x00000000000c7947 */ /* 0x000fea0003800000 */
.L_x_9780:
[----:B------:R-:W2:Y:S02]  /*1ce40*/  LD.E R3, desc[UR8][R32.64] ;  /* 0x0000000820037980 */ /* 0x000ea4000c101900 */
[----:B--2---:R-:W-:-:S05]  /*1ce50*/  FADD R3, R15, R3 ;  /* 0x000000030f037221 */ /* 0x004fca0000000000 */
[----:B------:R0:W-:Y:S02]  /*1ce60*/  ST.E desc[UR8][R32.64], R3 ;  /* 0x0000000320007985 */ /* 0x0001e4000c101908 */
.L_x_9777:
[----:B------:R-:W-:Y:S05]  /*1ce70*/  BSYNC.RECONVERGENT B0 ;  /* 0x0000000000007941 */ /* 0x000fea0003800200 */
.L_x_9776:
        /* <DEDUP_REMOVED lines=9> */
.L_x_9785:
[----:B------:R-:W0:Y:S02]  /*1cf10*/  LDS R32, [R27] ;  /* 0x000000001b207984 */ /* 0x000e240000000800 */
[----:B0-----:R-:W-:-:S05]  /*1cf20*/  FADD R33, R3, R32 ;  /* 0x0000002003217221 */ /* 0x001fca0000000000 */
[----:B------:R-:W0:Y:S02]  /*1cf30*/  ATOMS.CAST.SPIN P0, [R27], R32, R33 ;  /* 0x000000201b00758d */ /* 0x000e240001800021 */
[----:B0-----:R-:W-:Y:S05]  /*1cf40*/  @!P0 BRA `(.L_x_9785) ;  /* 0xfffffffc00f08947 */ /* 0x001fea000383ffff */
[----:B------:R-:W-:Y:S05]  /*1cf50*/  BRA `(.L_x_9783) ;  /* 0x00000000002c7947 */ /* 0x000fea0003800000 */
.L_x_9784:
[----:B------:R-:W0:Y:S02]  /*1cf60*/  QSPC.E.D P0, RZ, [R32] ;  /* 0x0000000020ff73aa */ /* 0x000e240000000700 */
[----:B0-----:R-:W-:Y:S05]  /*1cf70*/  @!P0 BRA `(.L_x_9786) ;  /* 0x0000000000188947 */ /* 0x001fea0003800000 */
.L_x_9787:
[----:B------:R-:W2:Y:S02]  /*1cf80*/  LD.E R34, [R32] ;  /* 0x0000000020227980 */ /* 0x000ea40000100900 */
[----:B--2---:R-:W-:-:S06]  /*1cf90*/  FADD R35, R3, R34 ;  /* 0x0000002203237221 */ /* 0x004fcc0000000000 */
[----:B------:R-:W2:Y:S02]  /*1cfa0*/  ATOM.E.CAST.SPIN PT, R35, [R32], R34, R35 ;  /* 0x000000222023738b */ /* 0x000ea400019e0123 */
[----:B--2---:R-:W-:-:S13]  /*1cfb0*/  ISETP.EQ.U32.AND P0, PT, R35, 0x1, PT ;  /* 0x000000012300780c */ /* 0x004fda0003f02070 */
[----:B------:R-:W-:Y:S05]  /*1cfc0*/  @!P0 BRA `(.L_x_9787) ;  /* 0xfffffffc00ec8947 */ /* 0x000fea000383ffff */
[----:B------:R-:W-:Y:S05]  /*1cfd0*/  BRA `(.L_x_9783) ;  /* 0x00000000000c7947 */ /* 0x000fea0003800000 */
.L_x_9786:
[----:B------:R-:W2:Y:S02]  /*1cfe0*/  LD.E R27, desc[UR8][R32.64] ;  /* 0x00000008201b7980 */ /* 0x000ea4000c101900 */
[----:B--2---:R-:W-:-:S05]  /*1cff0*/  FADD R27, R3, R27 ;  /* 0x0000001b031b7221 */ /* 0x004fca0000000000 */
[----:B------:R0:W-:Y:S02]  /*1d000*/  ST.E desc[UR8][R32.64], R27 ;  /* 0x0000001b20007985 */ /* 0x0001e4000c101908 */
.L_x_9783:
[----:B------:R-:W-:Y:S05]  /*1d010*/  BSYNC.RECONVERGENT B0 ;  /* 0x0000000000007941 */ /* 0x000fea0003800200 */
.L_x_9782:
[----:B0-----:R-:W-:-:S05]  /*1d020*/  IMAD.WIDE R32, R40, 0x4, R22 ;  /* 0x0000000428207825 */ /* 0x001fca00078e0216 */
[----:B------:R0:W-:Y:S01]  /*1d030*/  ATOM.E.ADD.F32.FTZ.RN.STRONG.GPU P0, RZ, desc[UR8][R32.64], R15 ;  /* 0x8000000f20ff79a2 */ /* 0x0001e2000c10f308 */
[----:B------:R-:W-:Y:S04]  /*1d040*/  BSSY.RECONVERGENT B0, `(.L_x_9788) ;  /* 0x0000015000007945 */ /* 0x000fe80003800200 */
[----:B0-----:R-:W-:Y:S05]  /*1d050*/  @P0 BRA `(.L_x_9789) ;  /* 0x00000000004c0947 */ /* 0x001fea0003800000 */
[----:B------:R-:W0:Y:S02]  /*1d060*/  QSPC.E.S P0, RZ, [R32] ;  /* 0x0000000020ff73aa */ /* 0x000e240000000500 */
[----:B0-----:R-:W-:Y:S05]  /*1d070*/  @!P0 BRA `(.L_x_9790) ;  /* 0x0000000000188947 */ /* 0x001fea0003800000 */
[----:B------:R-:W-:-:S07]  /*1d080*/  MOV R3, R32 ;  /* 0x0000002000037202 */ /* 0x000fce0000000f00 */
.L_x_9791:
[----:B------:R-:W0:Y:S02]  /*1d090*/  LDS R32, [R3] ;  /* 0x0000000003207984 */ /* 0x000e240000000800 */
[----:B0-----:R-:W-:-:S05]  /*1d0a0*/  FADD R33, R15, R32 ;  /* 0x000000200f217221 */ /* 0x001fca0000000000 */
[----:B------:R-:W0:Y:S02]  /*1d0b0*/  ATOMS.CAST.SPIN P0, [R3], R32, R33 ;  /* 0x000000200300758d */ /* 0x000e240001800021 */
[----:B0-----:R-:W-:Y:S05]  /*1d0c0*/  @!P0 BRA `(.L_x_9791) ;  /* 0xfffffffc00f08947 */ /* 0x001fea000383ffff */
[----:B------:R-:W-:Y:S05]  /*1d0d0*/  BRA `(.L_x_9789) ;  /* 0x00000000002c7947 */ /* 0x000fea0003800000 */
.L_x_9790:
[----:B------:R-:W0:Y:S02]  /*1d0e0*/  QSPC.E.D P0, RZ, [R32] ;  /* 0x0000000020ff73aa */ /* 0x000e240000000700 */
[----:B0-----:R-:W-:Y:S05]  /*1d0f0*/  @!P0 BRA `(.L_x_9792) ;  /* 0x0000000000188947 */ /* 0x001fea0003800000 */
.L_x_9793:
[----:B------:R-:W2:Y:S02]  /*1d100*/  LD.E R34, [R32] ;  /* 0x0000000020227980 */ /* 0x000ea40000100900 */
[----:B--2---:R-:W-:-:S06]  /*1d110*/  FADD R35, R15, R34 ;  /* 0x000000220f237221 */ /* 0x004fcc0000000000 */
[----:B------:R-:W2:Y:S02]  /*1d120*/  ATOM.E.CAST.SPIN PT, R35, [R32], R34, R35 ;  /* 0x000000222023738b */ /* 0x000ea400019e0123 */
[----:B--2---:R-:W-:-:S13]  /*1d130*/  ISETP.EQ.U32.AND P0, PT, R35, 0x1, PT ;  /* 0x000000012300780c */ /* 0x004fda0003f02070 */
[----:B------:R-:W-:Y:S05]  /*1d140*/  @!P0 BRA `(.L_x_9793) ;  /* 0xfffffffc00ec8947 */ /* 0x000fea000383ffff */
[----:B------:R-:W-:Y:S05]  /*1d150*/  BRA `(.L_x_9789) ;  /* 0x00000000000c7947 */ /* 0x000fea0003800000 */
.L_x_9792:
[----:B------:R-:W2:Y:S02]  /*1d160*/  LD.E R3, desc[UR8][R32.64] ;  /* 0x0000000820037980 */ /* 0x000ea4000c101900 */
[----:B--2---:R-:W-:-:S05]  /*1d170*/  FADD R3, R15, R3 ;  /* 0x000000030f037221 */ /* 0x004fca0000000000 */
[----:B------:R0:W-:Y:S02]  /*1d180*/  ST.E desc[UR8][R32.64], R3 ;  /* 0x0000000320007985 */ /* 0x0001e4000c101908 */
.L_x_9789:
[----:B------:R-:W-:Y:S05]  /*1d190*/  BSYNC.RECONVERGENT B0 ;  /* 0x0000000000007941 */ /* 0x000fea0003800200 */
.L_x_9788:
        /* <DEDUP_REMOVED lines=9> */
.L_x_9797:
[----:B------:R-:W0:Y:S02]  /*1d230*/  LDS R32, [R8] ;  /* 0x0000000008207984 */ /* 0x000e240000000800 */
[----:B0-----:R-:W-:-:S05]  /*1d240*/  FADD R33, R3, R32 ;  /* 0x0000002003217221 */ /* 0x001fca0000000000 */
[----:B------:R-:W0:Y:S02]  /*1d250*/  ATOMS.CAST.SPIN P0, [R8], R32, R33 ;  /* 0x000000200800758d */ /* 0x000e240001800021 */
[----:B0-----:R-:W-:Y:S05]  /*1d260*/  @!P0 BRA `(.L_x_9797) ;  /* 0xfffffffc00f08947 */ /* 0x001fea000383ffff */
[----:B------:R-:W-:Y:S05]  /*1d270*/  BRA `(.L_x_9795) ;  /* 0x00000000002c7947 */ /* 0x000fea0003800000 */
.L_x_9796:
[----:B------:R-:W0:Y:S02]  /*1d280*/  QSPC.E.D P0, RZ, [R32] ;  /* 0x0000000020ff73aa */ /* 0x000e240000000700 */
[----:B0-----:R-:W-:Y:S05]  /*1d290*/  @!P0 BRA `(.L_x_9798) ;  /* 0x0000000000188947 */ /* 0x001fea0003800000 */
.L_x_9799:
[----:B------:R-:W2:Y:S02]  /*1d2a0*/  LD.E R34, [R32] ;  /* 0x0000000020227980 */ /* 0x000ea40000100900 */
[----:B--2---:R-:W-:-:S06]  /*1d2b0*/  FADD R35, R3, R34 ;  /* 0x0000002203237221 */ /* 0x004fcc0000000000 */
[----:B------:R-:W2:Y:S02]  /*1d2c0*/  ATOM.E.CAST.SPIN PT, R35, [R32], R34, R35 ;  /* 0x000000222023738b */ /* 0x000ea400019e0123 */
[----:B--2---:R-:W-:-:S13]  /*1d2d0*/  ISETP.EQ.U32.AND P0, PT, R35, 0x1, PT ;  /* 0x000000012300780c */ /* 0x004fda0003f02070 */
[----:B------:R-:W-:Y:S05]  /*1d2e0*/  @!P0 BRA `(.L_x_9799) ;  /* 0xfffffffc00ec8947 */ /* 0x000fea000383ffff */
[----:B------:R-:W-:Y:S05]  /*1d2f0*/  BRA `(.L_x_9795) ;  /* 0x00000000000c7947 */ /* 0x000fea0003800000 */
.L_x_9798:
[----:B------:R-:W2:Y:S02]  /*1d300*/  LD.E R8, desc[UR8][R32.64] ;  /* 0x0000000820087980 */ /* 0x000ea4000c101900 */
[----:B--2---:R-:W-:-:S05]  /*1d310*/  FADD R8, R3, R8 ;  /* 0x0000000803087221 */ /* 0x004fca0000000000 */
[----:B------:R0:W-:Y:S02]  /*1d320*/  ST.E desc[UR8][R32.64], R8 ;  /* 0x0000000820007985 */ /* 0x0001e4000c101908 */
.L_x_9795:
[----:B------:R-:W-:Y:S05]  /*1d330*/  BSYNC.RECONVERGENT B0 ;  /* 0x0000000000007941 */ /* 0x000fea0003800200 */
.L_x_9794:
[----:B0-----:R-:W-:-:S05]  /*1d340*/  IMAD.WIDE R32, R37, 0x4, R22 ;  /* 0x0000000425207825 */ /* 0x001fca00078e0216 */
[----:B------:R0:W-:Y:S01]  /*1d350*/  ATOM.E.ADD.F32.FTZ.RN.STRONG.GPU P0, RZ, desc[UR8][R32.64], R15 ;  /* 0x8000000f20ff79a2 */ /* 0x0001e2000c10f308 */
[----:B------:R-:W-:Y:S04]  /*1d360*/  BSSY.RECONVERGENT B0, `(.L_x_9800) ;  /* 0x0000015000007945 */ /* 0x000fe80003800200 */
[----:B0-----:R-:W-:Y:S05]  /*1d370*/  @P0 BRA `(.L_x_9801) ;  /* 0x00000000004c0947 */ /* 0x001fea0003800000 */
[----:B------:R-:W0:Y:S02]  /*1d380*/  QSPC.E.S P0, RZ, [R32] ;  /* 0x0000000020ff73aa */ /* 0x000e240000000500 */
[----:B0-----:R-:W-:Y:S05]  /*1d390*/  @!P0 BRA `(.L_x_9802) ;  /* 0x0000000000188947 */ /* 0x001fea0003800000 */
[----:B------:R-:W-:-:S07]  /*1d3a0*/  MOV R3, R32 ;  /* 0x0000002000037202 */ /* 0x000fce0000000f00 */
.L_x_9803:
[----:B------:R-:W0:Y:S02]  /*1d3b0*/  LDS R32, [R3] ;  /* 0x0000000003207984 */ /* 0x000e240000000800 */
[----:B0-----:R-:W-:-:S05]  /*1d3c0*/  FADD R33, R15, R32 ;  /* 0x000000200f217221 */ /* 0x001fca0000000000 */
[----:B------:R-:W0:Y:S02]  /*1d3d0*/  ATOMS.CAST.SPIN P0, [R3], R32, R33 ;  /* 0x000000200300758d */ /* 0x000e240001800021 */
[----:B0-----:R-:W-:Y:S05]  /*1d3e0*/  @!P0 BRA `(.L_x_9803) ;  /* 0xfffffffc00f08947 */ /* 0x001fea000383ffff */
[----:B------:R-:W-:Y:S05]  /*1d3f0*/  BRA `(.L_x_9801) ;  /* 0x00000000002c7947 */ /* 0x000fea0003800000 */
.L_x_9802:
[----:B------:R-:W0:Y:S02]  /*1d400*/  QSPC.E.D P0, RZ, [R32] ;  /* 0x0000000020ff73aa */ /* 0x000e240000000700 */
[----:B0-----:R-:W-:Y:S05]  /*1d410*/  @!P0 BRA `(.L_x_9804) ;  /* 0x0000000000188947 */ /* 0x001fea0003800000 */
.L_x_9805:
[----:B------:R-:W2:Y:S02]  /*1d420*/  LD.E R34, [R32] ;  /* 0x0000000020227980 */ /* 0x000ea40000100900 */
[----:B--2---:R-:W-:-:S06]  /*1d430*/  FADD R35, R15, R34 ;  /* 0x000000220f237221 */ /* 0x004fcc0000000000 */
[----:B------:R-:W2:Y:S02]  /*1d440*/  ATOM.E.CAST.SPIN PT, R35, [R32], R34, R35 ;  /* 0x000000222023738b */ /* 0x000ea400019e0123 */
[----:B--2---:R-:W-:-:S13]  /*1d450*/  ISETP.EQ.U32.AND P0, PT, R35, 0x1, PT ;  /* 0x000000012300780c */ /* 0x004fda0003f02070 */
[----:B------:R-:W-:Y:S05]  /*1d460*/  @!P0 BRA `(.L_x_9805) ;  /* 0xfffffffc00ec8947 */ /* 0x000fea000383ffff */
[----:B------:R-:W-:Y:S05]  /*1d470*/  BRA `(.L_x_9801) ;  /* 0x00000000000c7947 */ /* 0x000fea0003800000 */
.L_x_9804:
[----:B------:R-:W2:Y:S02]  /*1d480*/  LD.E R3, desc[UR8][R32.64] ;  /* 0x0000000820037980 */ /* 0x000ea4000c101900 */
[----:B--2---:R-:W-:-:S05]  /*1d490*/  FADD R3, R15, R3 ;  /* 0x000000030f037221 */ /* 0x004fca0000000000 */
[----:B------:R0:W-:Y:S02]  /*1d4a0*/  ST.E desc[UR8][R32.64], R3 ;  /* 0x0000000320007985 */ /* 0x0001e4000c101908 */
.L_x_9801:
[----:B------:R-:W-:Y:S05]  /*1d4b0*/  BSYNC.RECONVERGENT B0 ;  /* 0x0000000000007941 */ /* 0x000fea0003800200 */
.L_x_9800:
        /* <DEDUP_REMOVED lines=9> */
.L_x_9809:
[----:B------:R-:W0:Y:S02]  /*1d550*/  LDS R24, [R8] ;  /* 0x0000000008187984 */ /* 0x000e240000000800 */
[----:B0-----:R-:W-:-:S05]  /*1d560*/  FADD R25, R3, R24 ;  /* 0x0000001803197221 */ /* 0x001fca0000000000 */
[----:B------:R-:W0:Y:S02]  /*1d570*/  ATOMS.CAST.SPIN P0, [R8], R24, R25 ;  /* 0x000000180800758d */ /* 0x000e240001800019 */
[----:B0-----:R-:W-:Y:S05]  /*1d580*/  @!P0 BRA `(.L_x_9809) ;  /* 0xfffffffc00f08947 */ /* 0x001fea000383ffff */
[----:B------:R-:W-:Y:S05]  /*1d590*/  BRA `(.L_x_9807) ;  /* 0x00000000002c7947 */ /* 0x000fea0003800000 */
.L_x_9808:
[----:B------:R-:W0:Y:S02]  /*1d5a0*/  QSPC.E.D P0, RZ, [R24] ;  /* 0x0000000018ff73aa */ /* 0x000e240000000700 */
[----:B0-----:R-:W-:Y:S05]  /*1d5b0*/  @!P0 BRA `(.L_x_9810) ;  /* 0x0000000000188947 */ /* 0x001fea0003800000 */
.L_x_9811:
[----:B------:R-:W2:Y:S02]  /*1d5c0*/  LD.E R32, [R24] ;  /* 0x0000000018207980 */ /* 0x000ea40000100900 */
[----:B--2---:R-:W-:-:S06]  /*1d5d0*/  FADD R33, R3, R32 ;  /* 0x0000002003217221 */ /* 0x004fcc0000000000 */
[----:B------:R-:W2:Y:S02]  /*1d5e0*/  ATOM.E.CAST.SPIN PT, R33, [R24], R32, R33 ;  /* 0x000000201821738b */ /* 0x000ea400019e0121 */
[----:B--2---:R-:W-:-:S13]  /*1d5f0*/  ISETP.EQ.U32.AND P0, PT, R33, 0x1, PT ;  /* 0x000000012100780c */ /* 0x004fda0003f02070 */
[----:B------:R-:W-:Y:S05]  /*1d600*/  @!P0 BRA `(.L_x_9811) ;  /* 0xfffffffc00ec8947 */ /* 0x000fea000383ffff */
[----:B------:R-:W-:Y:S05]  /*1d610*/  BRA `(.L_x_9807) ;  /* 0x00000000000c7947 */ /* 0x000fea0003800000 */
.L_x_9810:
[----:B------:R-:W2:Y:S02]  /*1d620*/  LD.E R8, desc[UR8][R24.64] ;  /* 0x0000000818087980 */ /* 0x000ea4000c101900 */
[----:B--2---:R-:W-:-:S05]  /*1d630*/  FADD R8, R3, R8 ;  /* 0x0000000803087221 */ /* 0x004fca0000000000 */
[----:B------:R0:W-:Y:S02]  /*1d640*/  ST.E desc[UR8][R24.64], R8 ;  /* 0x0000000818007985 */ /* 0x0001e4000c101908 */
.L_x_9807:
[----:B------:R-:W-:Y:S05]  /*1d650*/  BSYNC.RECONVERGENT B0 ;  /* 0x0000000000007941 */ /* 0x000fea0003800200 */
.L_x_9806:
[----:B------:R-:W-:-:S05]  /*1d660*/  IMAD.WIDE R22, R36, 0x4, R22 ;  /* 0x0000000424167825 */ /* 0x000fca00078e0216 */
[----:B------:R1:W-:Y:S01]  /*1d670*/  ATOM.E.ADD.F32.FTZ.RN.STRONG.GPU P0, RZ, desc[UR8][R22.64], R15 ;  /* 0x8000000f16ff79a2 */ /* 0x0003e2000c10f308 */
[----:B------:R-:W-:Y:S04]  /*1d680*/  BSSY.RECONVERGENT B0, `(.L_x_9812) ;  /* 0x0000015000007945 */ /* 0x000fe80003800200 */
[----:B-1----:R-:W-:Y:S05]  /*1d690*/  @P0 BRA `(.L_x_9813) ;  /* 0x00000000004c0947 */ /* 0x002fea0003800000 */
[----:B------:R-:W1:Y:S02]  /*1d6a0*/  QSPC.E.S P0, RZ, [R22] ;  /* 0x0000000016ff73aa */ /* 0x000e640000000500 */
[----:B-1----:R-:W-:Y:S05]  /*1d6b0*/  @!P0 BRA `(.L_x_9814) ;  /* 0x0000000000188947 */ /* 0x002fea0003800000 */
[----:B------:R-:W-:-:S07]  /*1d6c0*/  MOV R3, R22 ;  /* 0x0000001600037202 */ /* 0x000fce0000000f00 */
.L_x_9815:
[----:B------:R-:W1:Y:S02]  /*1d6d0*/  LDS R22, [R3] ;  /* 0x0000000003167984 */ /* 0x000e640000000800 */
[----:B-1----:R-:W-:-:S05]  /*1d6e0*/  FADD R23, R15, R22 ;  /* 0x000000160f177221 */ /* 0x002fca0000000000 */
[----:B------:R-:W1:Y:S02]  /*1d6f0*/  ATOMS.CAST.SPIN P0, [R3], R22, R23 ;  /* 0x000000160300758d */ /* 0x000e640001800017 */
[----:B-1----:R-:W-:Y:S05]  /*1d700*/  @!P0 BRA `(.L_x_9815) ;  /* 0xfffffffc00f08947 */ /* 0x002fea000383ffff */
[----:B------:R-:W-:Y:S05]  /*1d710*/  BRA `(.L_x_9813) ;  /* 0x00000000002c7947 */ /* 0x000fea0003800000 */
.L_x_9814:
[----:B------:R-:W1:Y:S02]  /*1d720*/  QSPC.E.D P0, RZ, [R22] ;  /* 0x0000000016ff73aa */ /* 0x000e640000000700 */
[----:B-1----:R-:W-:Y:S05]  /*1d730*/  @!P0 BRA `(.L_x_9816) ;  /* 0x0000000000188947 */ /* 0x002fea0003800000 */
.L_x_9817:
[----:B0-----:R-:W2:Y:S02]  /*1d740*/  LD.E R24, [R22] ;  /* 0x0000000016187980 */ /* 0x001ea40000100900 */
[----:B--2---:R-:W-:-:S06]  /*1d750*/  FADD R25, R15, R24 ;  /* 0x000000180f197221 */ /* 0x004fcc0000000000 */
[----:B------:R-:W2:Y:S02]  /*1d760*/  ATOM.E.CAST.SPIN PT, R25, [R22], R24, R25 ;  /* 0x000000181619738b */ /* 0x000ea400019e0119 */
[----:B--2---:R-:W-:-:S13]  /*1d770*/  ISETP.EQ.U32.AND P0, PT, R25, 0x1, PT ;  /* 0x000000011900780c */ /* 0x004fda0003f02070 */
[----:B------:R-:W-:Y:S05]  /*1d780*/  @!P0 BRA `(.L_x_9817) ;  /* 0xfffffffc00ec8947 */ /* 0x000fea000383ffff */
[----:B------:R-:W-:Y:S05]  /*1d790*/  BRA `(.L_x_9813) ;  /* 0x00000000000c7947 */ /* 0x000fea0003800000 */
.L_x_9816:
[----:B------:R-:W2:Y:S02]  /*1d7a0*/  LD.E R3, desc[UR8][R22.64] ;  /* 0x0000000816037980 */ /* 0x000ea4000c101900 */
[----:B--2---:R-:W-:-:S05]  /*1d7b0*/  FADD R3, R15, R3 ;  /* 0x000000030f037221 */ /* 0x004fca0000000000 */
[----:B------:R1:W-:Y:S02]  /*1d7c0*/  ST.E desc[UR8][R22.64], R3 ;  /* 0x0000000316007985 */ /* 0x0003e4000c101908 */
.L_x_9813:
[----:B------:R-:W-:Y:S05]  /*1d7d0*/  BSYNC.RECONVERGENT B0 ;  /* 0x0000000000007941 */ /* 0x000fea0003800200 */
.L_x_9812:
[----:B------:R-:W-:-:S03]  /*1d7e0*/  UMOV UR4, 0xffffffff ;  /* 0xffffffff00047882 */ /* 0x000fc60000000000 */
[----:B------:R-:W-:Y:S05]  /*1d7f0*/  BRA.DIV UR4, `(.L_x_9818) ;  /* 0x0000020604747947 */ /* 0x000fea000b800000 */
[----:B-1----:R-:W2:Y:S04]  /*1d800*/  LDL R22, [R1+0xb0] ;  /* 0x0000b00001167983 */ /* 0x002ea80000100800 */
[----:B0-----:R0:W1:Y:S04]  /*1d810*/  SHFL.IDX PT, R8, R14, 0x2, 0x181f ;  /* 0x00581f000e087f89 */ /* 0x00106800000e0000 */
[----:B------:R0:W3:Y:S04]  /*1d820*/  SHFL.IDX PT, R17, R16, 0x2, 0x181f ;  /* 0x00581f0010117f89 */ /* 0x0000e800000e0000 */
[----:B-123--:R0:W2:Y:S02]  /*1d830*/  SHFL.IDX PT, R3, R22, 0x2, 0x181f ;  /* 0x00581f0016037f89 */ /* 0x00e0a400000e0000 */
.L_x_10836:
[----:B0-----:R-:W3:Y:S01]  /*1d840*/  LDL.LU R22, [R1+0x24] ;  /* 0x0000240001167983 */ /* 0x001ee20000300800 */
[----:B--2---:R-:W-:-:S04]  /*1d850*/  IMAD R3, R8, R58, R3 ;  /* 0x0000003a08037224 */ /* 0x004fc800078e0203 */
[----:B------:R-:W-:-:S05]  /*1d860*/  IMAD R3, R12, R17, R3 ;  /* 0x000000110c037224 */ /* 0x000fca00078e0203 */
        /* <DEDUP_REMOVED lines=16> */
.L_x_9822:
[----:B------:R-:W0:Y:S02]  /*1d970*/  LDS R22, [R27] ;  /* 0x000000001b167984 */ /* 0x000e240000000800 */
[----:B0-----:R-:W-:-:S05]  /*1d980*/  FADD R23, R17, R22 ;  /* 0x0000001611177221 */ /* 0x001fca0000000000 */
[----:B------:R-:W0:Y:S02]  /*1d990*/  ATOMS.CAST.SPIN P0, [R27], R22, R23 ;  /* 0x000000161b00758d */ /* 0x000e240001800017 */
[----:B0-----:R-:W-:Y:S05]  /*1d9a0*/  @!P0 BRA `(.L_x_9822) ;  /* 0xfffffffc00f08947 */ /* 0x001fea000383ffff */
[----:B------:R-:W-:Y:S05]  /*1d9b0*/  BRA `(.L_x_9820) ;  /* 0x00000000002c7947 */ /* 0x000fea0003800000 */
.L_x_9821:
[----:B------:R-:W0:Y:S02]  /*1d9c0*/  QSPC.E.D P0, RZ, [R24] ;  /* 0x0000000018ff73aa */ /* 0x000e240000000700 */
[----:B0-----:R-:W-:Y:S05]  /*1d9d0*/  @!P0 BRA `(.L_x_9823) ;  /* 0x0000000000188947 */ /* 0x001fea0003800000 */
.L_x_9824:
[----:B------:R-:W2:Y:S02]  /*1d9e0*/  LD.E R22, [R24] ;  /* 0x0000000018167980 */ /* 0x000ea40000100900 */
[----:B--2---:R-:W-:-:S06]  /*1d9f0*/  FADD R23, R17, R22 ;  /* 0x0000001611177221 */ /* 0x004fcc0000000000 */
[----:B------:R-:W2:Y:S02]  /*1da00*/  ATOM.E.CAST.SPIN PT, R23, [R24], R22, R23 ;  /* 0x000000161817738b */ /* 0x000ea400019e0117 */
[----:B--2---:R-:W-:-:S13]  /*1da10*/  ISETP.EQ.U32.AND P0, PT, R23, 0x1, PT ;  /* 0x000000011700780c */ /* 0x004fda0003f02070 */
[----:B------:R-:W-:Y:S05]  /*1da20*/  @!P0 BRA `(.L_x_9824) ;  /* 0xfffffffc00ec8947 */ /* 0x000fea000383ffff */
[----:B------:R-:W-:Y:S05]  /*1da30*/  BRA `(.L_x_9820) ;  /* 0x00000000000c7947 */ /* 0x000fea0003800000 */
.L_x_9823:
[----:B------:R-:W2:Y:S02]  /*1da40*/  LD.E R22, desc[UR8][R24.64] ;  /* 0x0000000818167980 */ /* 0x000ea4000c101900 */
[----:B--2---:R-:W-:-:S05]  /*1da50*/  FADD R22, R17, R22 ;  /* 0x0000001611167221 */ /* 0x004fca0000000000 */
[----:B------:R0:W-:Y:S02]  /*1da60*/  ST.E desc[UR8][R24.64], R22 ;  /* 0x0000001618007985 */ /* 0x0001e4000c101908 */
.L_x_9820:
[----:B------:R-:W-:Y:S05]  /*1da70*/  BSYNC.RECONVERGENT B0 ;  /* 0x0000000000007941 */ /* 0x000fea0003800200 */
.L_x_9819:
        /* <DEDUP_REMOVED lines=9> */
.L_x_9828:
[----:B------:R-:W0:Y:S02]  /*1db10*/  LDS R32, [R3] ;  /* 0x0000000003207984 */ /* 0x000e240000000800 */
[----:B0-----:R-:W-:-:S05]  /*1db20*/  FADD R33, R15, R32 ;  /* 0x000000200f217221 */ /* 0x001fca0000000000 */
[----:B------:R-:W0:Y:S02]  /*1db30*/  ATOMS.CAST.SPIN P0, [R3], R32, R33 ;  /* 0x000000200300758d */ /* 0x000e240001800021 */
[----:B0-----:R-:W-:Y:S05]  /*1db40*/  @!P0 BRA `(.L_x_9828) ;  /* 0xfffffffc00f08947 */ /* 0x001fea000383ffff */
[----:B------:R-:W-:Y:S05]  /*1db50*/  BRA `(.L_x_9826) ;  /* 0x00000000002c7947 */ /* 0x000fea0003800000 */
.L_x_9827:
[----:B------:R-:W0:Y:S02]  /*1db60*/  QSPC.E.D P0, RZ, [R22] ;  /* 0x0000000016ff73aa */ /* 0x000e240000000700 */
[----:B0-----:R-:W-:Y:S05]  /*1db70*/  @!P0 BRA `(.L_x_9829) ;  /* 0x0000000000188947 */ /* 0x001fea0003800000 */
.L_x_9830:
[----:B------:R-:W2:Y:S02]  /*1db80*/  LD.E R32, [R22] ;  /* 0x0000000016207980 */ /* 0x000ea40000100900 */
[----:B--2---:R-:W-:-:S06]  /*1db90*/  FADD R33, R15, R32 ;  /* 0x000000200f217221 */ /* 0x004fcc0000000000 */
[----:B------:R-:W2:Y:S02]  /*1dba0*/  ATOM.E.CAST.SPIN PT, R33, [R22], R32, R33 ;  /* 0x000000201621738b */ /* 0x000ea400019e0121 */
[----:B--2---:R-:W-:-:S13]  /*1dbb0*/  ISETP.EQ.U32.AND P0, PT, R33, 0x1, PT ;  /* 0x000000012100780c */ /* 0x004fda0003f02070 */
[----:B------:R-:W-:Y:S05]  /*1dbc0*/  @!P0 BRA `(.L_x_9830) ;  /* 0xfffffffc00ec8947 */ /* 0x000fea000383ffff */
[----:B------:R-:W-:Y:S05]  /*1dbd0*/  BRA `(.L_x_9826) ;  /* 0x00000000000c7947 */ /* 0x000fea0003800000 */
.L_x_9829:
[----:B------:R-:W2:Y:S02]  /*1dbe0*/  LD.E R3, desc[UR8][R22.64] ;  /* 0x0000000816037980 */ /* 0x000ea4000c101900 */
[----:B--2---:R-:W-:-:S05]  /*1dbf0*/  FADD R3, R15, R3 ;  /* 0x000000030f037221 */ /* 0x004fca0000000000 */
[----:B------:R0:W-:Y:S02]  /*1dc00*/  ST.E desc[UR8][R22.64], R3 ;  /* 0x0000000316007985 */ /* 0x0001e4000c101908 */
.L_x_9826:
[----:B------:R-:W-:Y:S05]  /*1dc10*/  BSYNC.RECONVERGENT B0 ;  /* 0x0000000000007941 */ /* 0x000fea0003800200 */
.L_x_9825:
        /* <DEDUP_REMOVED lines=10> */
.L_x_9834:
[----:B------:R-:W0:Y:S02]  /*1dcc0*/  LDS R32, [R8] ;  /* 0x0000000008207984 */ /* 0x000e240000000800 */
[----:B0-----:R-:W-:-:S05]  /*1dcd0*/  FADD R33, R3, R32 ;  /* 0x0000002003217221 */ /* 0x001fca0000000000 */
[----:B------:R-:W0:Y:S02]  /*1dce0*/  ATOMS.CAST.SPIN P0, [R8], R32, R33 ;  /* 0x000000200800758d */ /* 0x000e240001800021 */
[----:B0-----:R-:W-:Y:S05]  /*1dcf0*/  @!P0 BRA `(.L_x_9834) ;  /* 0xfffffffc00f08947 */ /* 0x001fea000383ffff */
[----:B------:R-:W-:Y:S05]  /*1dd00*/  BRA `(.L_x_9832) ;  /* 0x00000000002c7947 */ /* 0x000fea0003800000 */
.L_x_9833:
[----:B------:R-:W0:Y:S02]  /*1dd10*/  QSPC.E.D P0, RZ, [R32] ;  /* 0x0000000020ff73aa */ /* 0x000e240000000700 */
[----:B0-----:R-:W-:Y:S05]  /*1dd20*/  @!P0 BRA `(.L_x_9835) ;  /* 0x0000000000188947 */ /* 0x001fea0003800000 */
.L_x_9836:
[----:B------:R-:W2:Y:S02]  /*1dd30*/  LD.E R34, [R32] ;  /* 0x0000000020227980 */ /* 0x000ea40000100900 */
[----:B--2---:R-:W-:-:S06]  /*1dd40*/  FADD R35, R3, R34 ;  /* 0x0000002203237221 */ /* 0x004fcc0000000000 */
[----:B------:R-:W2:Y:S02]  /*1dd50*/  ATOM.E.CAST.SPIN PT, R35, [R32], R34, R35 ;  /* 0x000000222023738b */ /* 0x000ea400019e0123 */
[----:B--2---:R-:W-:-:S13]  /*1dd60*/  ISETP.EQ.U32.AND P0, PT, R35, 0x1, PT ;  /* 0x000000012300780c */ /* 0x004fda0003f02070 */
[----:B------:R-:W-:Y:S05]  /*1dd70*/  @!P0 BRA `(.L_x_9836) ;  /* 0xfffffffc00ec8947 */ /* 0x000fea000383ffff */
[----:B------:R-:W-:Y:S05]  /*1dd80*/  BRA `(.L_x_9832) ;  /* 0x00000000000c7947 */ /* 0x000fea0003800000 */
.L_x_9835:
[----:B------:R-:W2:Y:S02]  /*1dd90*/  LD.E R8, desc[UR8][R32.64] ;  /* 0x0000000820087980 */ /* 0x000ea4000c101900 */
[----:B--2---:R-:W-:-:S05]  /*1dda0*/  FADD R8, R3, R8 ;  /* 0x0000000803087221 */ /* 0x004fca0000000000 */
[----:B------:R0:W-:Y:S02]  /*1ddb0*/  ST.E desc[UR8][R32.64], R8 ;  /* 0x0000000820007985 */ /* 0x0001e4000c101908 */
.L_x_9832:
[----:B------:R-:W-:Y:S05]  /*1ddc0*/  BSYNC.RECONVERGENT B0 ;  /* 0x0000000000007941 */ /* 0x000fea0003800200 */
.L_x_9831:
[----:B0-----:R-:W-:-:S05]  /*1ddd0*/  IMAD.WIDE R32, R58, 0x4, R22 ;  /* 0x000000043a207825 */ /* 0x001fca00078e0216 */
[----:B------:R0:W-:Y:S01]  /*1dde0*/  ATOM.E.ADD.F32.FTZ.RN.STRONG.GPU P0, RZ, desc[UR8][R32.64], R15 ;  /* 0x8000000f20ff79a2 */ /* 0x0001e2000c10f308 */
[----:B------:R-:W-:Y:S04]  /*1ddf0*/  BSSY.RECONVERGENT B0, `(.L_x_9837) ;  /* 0x0000015000007945 */ /* 0x000fe80003800200 */
[----:B0-----:R-:W-:Y:S05]  /*1de00*/  @P0 BRA `(.L_x_9838) ;  /* 0x00000000004c0947 */ /* 0x001fea0003800000 */
[----:B------:R-:W0:Y:S02]  /*1de10*/  QSPC.E.S P0, RZ, [R32] ;  /* 0x0000000020ff73aa */ /* 0x000e240000000500 */
[----:B0-----:R-:W-:Y:S05]  /*1de20*/  @!P0 BRA `(.L_x_9839) ;  /* 0x0000000000188947 */ /* 0x001fea0003800000 */
[----:B------:R-:W-:-:S07]  /*1de30*/  MOV R3, R32 ;  /* 0x0000002000037202 */ /* 0x000fce0000000f00 */
.L_x_9840:
[----:B------:R-:W0:Y:S02]  /*1de40*/  LDS R32, [R3] ;  /* 0x0000000003207984 */ /* 0x000e240000000800 */
[----:B0-----:R-:W-:-:S05]  /*1de50*/  FADD R33, R15, R32 ;  /* 0x000000200f217221 */ /* 0x001fca0000000000 */
[----:B------:R-:W0:Y:S02]  /*1de60*/  ATOMS.CAST.SPIN P0, [R3], R32, R33 ;  /* 0x000000200300758d */ /* 0x000e240001800021 */
[----:B0-----:R-:W-:Y:S05]  /*1de70*/  @!P0 BRA `(.L_x_9840) ;  /* 0xfffffffc00f08947 */ /* 0x001fea000383ffff */
[----:B------:R-:W-:Y:S05]  /*1de80*/  BRA `(.L_x_9838) ;  /* 0x00000000002c7947 */ /* 0x000fea0003800000 */
.L_x_9839:
[----:B------:R-:W0:Y:S02]  /*1de90*/  QSPC.E.D P0, RZ, [R32] ;  /* 0x0000000020ff73aa */ /* 0x000e240000000700 */
[----:B0-----:R-:W-:Y:S05]  /*1dea0*/  @!P0 BRA `(.L_x_9841) ;  /* 0x0000000000188947 */ /* 0x001fea0003800000 */
.L_x_9842:
[----:B------:R-:W2:Y:S02]  /*1deb0*/  LD.E R34, [R32] ;  /* 0x0000000020227980 */ /* 0x000ea40000100900 */
[----:B--2---:R-:W-:-:S06]  /*1dec0*/  FADD R35, R15, R34 ;  /* 0x000000220f237221 */ /* 0x004fcc0000000000 */
[----:B------:R-:W2:Y:S02]  /*1ded0*/  ATOM.E.CAST.SPIN PT, R35, [R32], R34, R35 ;  /* 0x000000222023738b */ /* 0x000ea400019e0123 */
[----:B--2---:R-:W-:-:S13]  /*1dee0*/  ISETP.EQ.U32.AND P0, PT, R35, 0x1, PT ;  /* 0x000000012300780c */ /* 0x004fda0003f02070 */
[----:B------:R-:W-:Y:S05]  /*1def0*/  @!P0 BRA `(.L_x_9842) ;  /* 0xfffffffc00ec8947 */ /* 0x000fea000383ffff */
[----:B------:R-:W-:Y:S05]  /*1df00*/  BRA `(.L_x_9838) ;  /* 0x00000000000c7947 */ /* 0x000fea0003800000 */
.L_x_9841:
[----:B------:R-:W2:Y:S02]  /*1df10*/  LD.E R3, desc[UR8][R32.64] ;  /* 0x0000000820037980 */ /* 0x000ea4000c101900 */
[----:B--2---:R-:W-:-:S05]  /*1df20*/  FADD R3, R15, R3 ;  /* 0x000000030f037221 */ /* 0x004fca0000000000 */
[----:B------:R0:W-:Y:S02]  /*1df30*/  ST.E desc[UR8][R32.64], R3 ;  /* 0x0000000320007985 */ /* 0x0001e4000c101908 */
.L_x_9838:
[----:B------:R-:W-:Y:S05]  /*1df40*/  BSYNC.RECONVERGENT B0 ;  /* 0x0000000000007941 */ /* 0x000fea0003800200 */
.L_x_9837:
[----:B0-----:R-:W2:Y:S01]  /*1df50*/  LDL.LU R3, [R1] ;  /* 0x0000000001037983 */ /* 0x001ea20000300800 */
        /* <DEDUP_REMOVED lines=9> */
.L_x_9846:
[----:B------:R-:W0:Y:S02]  /*1dff0*/  LDS R32, [R8] ;  /* 0x0000000008207984 */ /* 0x000e240000000800 */
[----:B0-----:R-:W-:-:S05]  /*1e000*/  FADD R33, R3, R32 ;  /* 0x0000002003217221 */ /* 0x001fca0000000000 */
[----:B------:R-:W0:Y:S02]  /*1e010*/  ATOMS.CAST.SPIN P0, [R8], R32, R33 ;  /* 0x000000200800758d */ /* 0x000e240001800021 */
[----:B0-----:R-:W-:Y:S05]  /*1e020*/  @!P0 BRA `(.L_x_9846) ;  /* 0xfffffffc00f08947 */ /* 0x001fea000383ffff */
[----:B------:R-:W-:Y:S05]  /*1e030*/  BRA `(.L_x_9844) ;  /* 0x00000000002c7947 */ /* 0x000fea0003800000 */
.L_x_9845:
[----:B------:R-:W0:Y:S02]  /*1e040*/  QSPC.E.D P0, RZ, [R32] ;  /* 0x0000000020ff73aa */ /* 0x000e240000000700 */
[----:B0-----:R-:W-:Y:S05]  /*1e050*/  @!P0 BRA `(.L_x_9847) ;  /* 0x0000000000188947 */ /* 0x001fea0003800000 */
.L_x_9848:
[----:B------:R-:W2:Y:S02]  /*1e060*/  LD.E R34, [R32] ;  /* 0x0000000020227980 */ /* 0x000ea40000100900 */
[----:B--2---:R-:W-:-:S06]  /*1e070*/  FADD R35, R3, R34 ;  /* 0x0000002203237221 */ /* 0x004fcc0000000000 */
[----:B------:R-:W2:Y:S02]  /*1e080*/  ATOM.E.CAST.SPIN PT, R35, [R32], R34, R35 ;  /* 0x000000222023738b */ /* 0x000ea400019e0123 */
[----:B--2---:R-:W-:-:S13]  /*1e090*/  ISETP.EQ.U32.AND P0, PT, R35, 0x1, PT ;  /* 0x000000012300780c */ /* 0x004fda0003f02070 */
[----:B------:R-:W-:Y:S05]  /*1e0a0*/  @!P0 BRA `(.L_x_9848) ;  /* 0xfffffffc00ec8947 */ /* 0x000fea000383ffff */
[----:B------:R-:W-:Y:S05]  /*1e0b0*/  BRA `(.L_x_9844) ;  /* 0x00000000000c7947 */ /* 0x000fea0003800000 */
.L_x_9847:
[----:B------:R-:W2:Y:S02]  /*1e0c0*/  LD.E R8, desc[UR8][R32.64] ;  /* 0x0000000820087980 */ /* 0x000ea4000c101900 */
[----:B--2---:R-:W-:-:S05]  /*1e0d0*/  FADD R8, R3, R8 ;  /* 0x0000000803087221 */ /* 0x004fca0000000000 */
[----:B------:R0:W-:Y:S02]  /*1e0e0*/  ST.E desc[UR8][R32.64], R8 ;  /* 0x0000000820007985 */ /* 0x0001e4000c101908 */
.L_x_9844:
[----:B------:R-:W-:Y:S05]  /*1e0f0*/  BSYNC.RECONVERGENT B0 ;  /* 0x0000000000007941 */ /* 0x000fea0003800200 */
.L_x_9843:
[----:B0-----:R-:W-:-:S05]  /*1e100*/  IMAD.WIDE R32, R50, 0x4, R22 ;  /* 0x0000000432207825 */ /* 0x001fca00078e0216 */
[----:B------:R0:W-:Y:S01]  /*1e110*/  ATOM.E.ADD.F32.FTZ.RN.STRONG.GPU P0, RZ, desc[UR8][R32.64], R15 ;  /* 0x8000000f20ff79a2 */ /* 0x0001e2000c10f308 */
[----:B------:R-:W-:Y:S04]  /*1e120*/  BSSY.RECONVERGENT B0, `(.L_x_9849) ;  /* 0x0000015000007945 */ /* 0x000fe80003800200 */
[----:B0-----:R-:W-:Y:S05]  /*1e130*/  @P0 BRA `(.L_x_9850) ;  /* 0x00000000004c0947 */ /* 0x001fea0003800000 */
[----:B------:R-:W0:Y:S02]  /*1e140*/  QSPC.E.S P0, RZ, [R32] ;  /* 0x0000000020ff73aa */ /* 0x000e240000000500 */
[----:B0-----:R-:W-:Y:S05]  /*1e150*/  @!P0 BRA `(.L_x_9851) ;  /* 0x0000000000188947 */ /* 0x001fea0003800000 */
[----:B------:R-:W-:-:S07]  /*1e160*/  MOV R3, R32 ;  /* 0x0000002000037202 */ /* 0x000fce0000000f00 */
.L_x_9852:
[----:B------:R-:W0:Y:S02]  /*1e170*/  LDS R32, [R3] ;  /* 0x0000000003207984 */ /* 0x000e240000000800 */
[----:B0-----:R-:W-:-:S05]  /*1e180*/  FADD R33, R15, R32 ;  /* 0x000000200f217221 */ /* 0x001fca0000000000 */
[----:B------:R-:W0:Y:S02]  /*1e190*/  ATOMS.CAST.SPIN P0, [R3], R32, R33 ;  /* 0x000000200300758d */ /* 0x000e240001800021 */
[----:B0-----:R-:W-:Y:S05]  /*1e1a0*/  @!P0 BRA `(.L_x_9852) ;  /* 0xfffffffc00f08947 */ /* 0x001fea000383ffff */
[----:B------:R-:W-:Y:S05]  /*1e1b0*/  BRA `(.L_x_9850) ;  /* 0x00000000002c7947 */ /* 0x000fea0003800000 */
.L_x_9851:
[----:B------:R-:W0:Y:S02]  /*1e1c0*/  QSPC.E.D P0, RZ, [R32] ;  /* 0x0000000020ff73aa */ /* 0x000e240000000700 */
[----:B0-----:R-:W-:Y:S05]  /*1e1d0*/  @!P0 BRA `(.L_x_9853) ;  /* 0x0000000000188947 */ /* 0x001fea0003800000 */
.L_x_9854:
[----:B------:R-:W2:Y:S02]  /*1e1e0*/  LD.E R34, [R32] ;  /* 0x0000000020227980 */ /* 0x000ea40000100900 */
[----:B--2---:R-:W-:-:S06]  /*1e1f0*/  FADD R35, R15, R34 ;  /* 0x000000220f237221 */ /* 0x004fcc0000000000 */
[----:B------:R-:W2:Y:S02]  /*1e200*/  ATOM.E.CAST.SPIN PT, R35, [R32], R34, R35 ;  /* 0x000000222023738b */ /* 0x000ea400019e0123 */
[----:B--2---:R-:W-:-:S13]  /*1e210*/  ISETP.EQ.U32.AND P0, PT, R35, 0x1, PT ;  /* 0x000000012300780c */ /* 0x004fda0003f02070 */
[----:B------:R-:W-:Y:S05]  /*1e220*/  @!P0 BRA `(.L_x_9854) ;  /* 0xfffffffc00ec8947 */ /* 0x000fea000383ffff */
[----:B------:R-:W-:Y:S05]  /*1e230*/  BRA `(.L_x_9850) ;  /* 0x00000000000c7947 */ /* 0x000fea0003800000 */
.L_x_9853:
[----:B------:R-:W2:Y:S02]  /*1e240*/  LD.E R3, desc[UR8][R32.64] ;  /* 0x0000000820037980 */ /* 0x000ea4000c101900 */
[----:B--2---:R-:W-:-:S05]  /*1e250*/  FADD R3, R15, R3 ;  /* 0x000000030f037221 */ /* 0x004fca0000000000 */
[----:B------:R0:W-:Y:S02]  /*1e260*/  ST.E desc[UR8][R32.64], R3 ;  /* 0x0000000320007985 */ /* 0x0001e4000c101908 */
.L_x_9850:
[----:B------:R-:W-:Y:S05]  /*1e270*/  BSYNC.RECONVERGENT B0 ;  /* 0x0000000000007941 */ /* 0x000fea0003800200 */
.L_x_9849:
        /* <DEDUP_REMOVED lines=9> */
.L_x_9858:
[----:B------:R-:W0:Y:S02]  /*1e310*/  LDS R32, [R8] ;  /* 0x0000000008207984 */ /* 0x000e240000000800 */
[----:B0-----:R-:W-:-:S05]  /*1e320*/  FADD R33, R3, R32 ;  /* 0x0000002003217221 */ /* 0x001fca0000000000 */
[----:B------:R-:W0:Y:S02]  /*1e330*/  ATOMS.CAST.SPIN P0, [R8], R32, R33 ;  /* 0x000000200800758d */ /* 0x000e240001800021 */
[----:B0-----:R-:W-:Y:S05]  /*1e340*/  @!P0 BRA `(.L_x_9858) ;  /* 0xfffffffc00f08947 */ /* 0x001fea000383ffff */
[----:B------:R-:W-:Y:S05]  /*1e350*/  BRA `(.L_x_9856) ;  /* 0x00000000002c7947 */ /* 0x000fea0003800000 */
.L_x_9857:
[----:B------:R-:W0:Y:S02]  /*1e360*/  QSPC.E.D P0, RZ, [R32] ;  /* 0x0000000020ff73aa */ /* 0x000e240000000700 */
[----:B0-----:R-:W-:Y:S05]  /*1e370*/  @!P0 BRA `(.L_x_9859) ;  /* 0x0000000000188947 */ /* 0x001fea0003800000 */
.L_x_9860:
[----:B------:R-:W2:Y:S02]  /*1e380*/  LD.E R34, [R32] ;  /* 0x0000000020227980 */ /* 0x000ea40000100900 */
[----:B--2---:R-:W-:-:S06]  /*1e390*/  FADD R35, R3, R34 ;  /* 0x0000002203237221 */ /* 0x004fcc0000000000 */
[----:B------:R-:W2:Y:S02]  /*1e3a0*/  ATOM.E.CAST.SPIN PT, R35, [R32], R34, R35 ;  /* 0x000000222023738b */ /* 0x000ea400019e0123 */
[----:B--2---:R-:W-:-:S13]  /*1e3b0*/  ISETP.EQ.U32.AND P0, PT, R35, 0x1, PT ;  /* 0x000000012300780c */ /* 0x004fda0003f02070 */
[----:B------:R-:W-:Y:S05]  /*1e3c0*/  @!P0 BRA `(.L_x_9860) ;  /* 0xfffffffc00ec8947 */ /* 0x000fea000383ffff */
[----:B------:R-:W-:Y:S05]  /*1e3d0*/  BRA `(.L_x_9856) ;  /* 0x00000000000c7947 */ /* 0x000fea0003800000 */
.L_x_9859:
[----:B------:R-:W2:Y:S02]  /*1e3e0*/  LD.E R8, desc[UR8][R32.64] ;  /* 0x0000000820087980 */ /* 0x000ea4000c101900 */
[----:B--2---:R-:W-:-:S05]  /*1e3f0*/  FADD R8, R3, R8 ;  /* 0x0000000803087221 */ /* 0x004fca0000000000 */
[----:B------:R0:W-:Y:S02]  /*1e400*/  ST.E desc[UR8][R32.64], R8 ;  /* 0x0000000820007985 */ /* 0x0001e4000c101908 */
.L_x_9856:
[----:B------:R-:W-:Y:S05]  /*1e410*/  BSYNC.RECONVERGENT B0 ;  /* 0x0000000000007941 */ /* 0x000fea0003800200 */
.L_x_9855:
[----:B0-----:R-:W-:-:S05]  /*1e420*/  IMAD.WIDE R32, R49, 0x4, R22 ;  /* 0x0000000431207825 */ /* 0x001fca00078e0216 */
[----:B------:R0:W-:Y:S01]  /*1e430*/  ATOM.E.ADD.F32.FTZ.RN.STRONG.GPU P0, RZ, desc[UR8][R32.64], R15 ;  /* 0x8000000f20ff79a2 */ /* 0x0001e2000c10f308 */
[----:B------:R-:W-:Y:S04]  /*1e440*/  BSSY.RECONVERGENT B0, `(.L_x_9861) ;  /* 0x0000015000007945 */ /* 0x000fe80003800200 */
[----:B0-----:R-:W-:Y:S05]  /*1e450*/  @P0 BRA `(.L_x_9862) ;  /* 0x00000000004c0947 */ /* 0x001fea0003800000 */
[----:B------:R-:W0:Y:S02]  /*1e460*/  QSPC.E.S P0, RZ, [R32] ;  /* 0x0000000020ff73aa */ /* 0x000e240000000500 */
[----:B0-----:R-:W-:Y:S05]  /*1e470*/  @!P0 BRA `(.L_x_9863) ;  /* 0x0000000000188947 */ /* 0x001fea0003800000 */
[----:B------:R-:W-:-:S07]  /*1e480*/  MOV R3, R32 ;  /* 0x0000002000037202 */ /* 0x000fce0000000f00 */
.L_x_9864:
[----:B------:R-:W0:Y:S02]  /*1e490*/  LDS R32, [R3] ;  /* 0x0000000003207984 */ /* 0x000e240000000800 */
[----:B0-----:R-:W-:-:S05]  /*1e4a0*/  FADD R33, R15, R32 ;  /* 0x000000200f217221 */ /* 0x001fca0000000000 */
[----:B------:R-:W0:Y:S02]  /*1e4b0*/  ATOMS.CAST.SPIN P0, [R3], R32, R33 ;  /* 0x000000200300758d */ /* 0x000e240001800021 */
[----:B0-----:R-:W-:Y:S05]  /*1e4c0*/  @!P0 BRA `(.L_x_9864) ;  /* 0xfffffffc00f08947 */ /* 0x001fea000383ffff */
[----:B------:R-:W-:Y:S05]  /*1e4d0*/  BRA `(.L_x_9862) ;  /* 0x00000000002c7947 */ /* 0x000fea0003800000 */
.L_x_9863:
[----:B------:R-:W0:Y:S02]  /*1e4e0*/  QSPC.E.D P0, RZ, [R32] ;  /* 0x0000000020ff73aa */ /* 0x000e240000000700 */
[----:B0-----:R-:W-:Y:S05]  /*1e4f0*/  @!P0 BRA `(.L_x_9865) ;  /* 0x0000000000188947 */ /* 0x001fea0003800000 */
.L_x_9866:
[----:B------:R-:W2:Y:S02]  /*1e500*/  LD.E R34, [R32] ;  /* 0x0000000020227980 */ /* 0x000ea40000100900 */
[----:B--2---:R-:W-:-:S06]  /*1e510*/  FADD R35, R15, R34 ;  /* 0x000000220f237221 */ /* 0x004fcc0000000000 */
[----:B------:R-:W2:Y:S02]  /*1e520*/  ATOM.E.CAST.SPIN PT, R35, [R32], R34, R35 ;  /* 0x000000222023738b */ /* 0x000ea400019e0123 */
[----:B--2---:R-:W-:-:S13]  /*1e530*/  ISETP.EQ.U32.AND P0, PT, R35, 0x1, PT ;  /* 0x000000012300780c */ /* 0x004fda0003f02070 */
[----:B------:R-:W-:Y:S05]  /*1e540*/  @!P0 BRA `(.L_x_9866) ;  /* 0xfffffffc00ec8947 */ /* 0x000fea000383ffff */
[----:B------:R-:W-:Y:S05]  /*1e550*/  BRA `(.L_x_9862) ;  /* 0x00000000000c7947 */ /* 0x000fea0003800000 */
.L_x_9865:
[----:B------:R-:W2:Y:S02]  /*1e560*/  LD.E R3, desc[UR8][R32.64] ;  /* 0x0000000820037980 */ /* 0x000ea4000c101900 */
[----:B--2---:R-:W-:-:S05]  /*1e570*/  FADD R3, R15, R3 ;  /* 0x000000030f037221 */ /* 0x004fca0000000000 */
[----:B------:R0:W-:Y:S02]  /*1e580*/  ST.E desc[UR8][R32.64], R3 ;  /* 0x0000000320007985 */ /* 0x0001e4000c101908 */
.L_x_9862:
[----:B------:R-:W-:Y:S05]  /*1e590*/  BSYNC.RECONVERGENT B0 ;  /* 0x0000000000007941 */ /* 0x000fea0003800200 */
.L_x_9861:
        /* <DEDUP_REMOVED lines=9> */
.L_x_9870:
[----:B------:R-:W0:Y:S02]  /*1e630*/  LDS R32, [R8] ;  /* 0x0000000008207984 */ /* 0x000e240000000800 */
[----:B0-----:R-:W-:-:S05]  /*1e640*/  FADD R33, R3, R32 ;  /* 0x0000002003217221 */ /* 0x001fca0000000000 */
[----:B------:R-:W0:Y:S02]  /*1e650*/  ATOMS.CAST.SPIN P0, [R8], R32, R33 ;  /* 0x000000200800758d */ /* 0x000e240001800021 */
[----:B0-----:R-:W-:Y:S05]  /*1e660*/  @!P0 BRA `(.L_x_9870) ;  /* 0xfffffffc00f08947 */ /* 0x001fea000383ffff */
[----:B------:R-:W-:Y:S05]  /*1e670*/  BRA `(.L_x_9868) ;  /* 0x00000000002c7947 */ /* 0x000fea0003800000 */
.L_x_9869:
[----:B------:R-:W0:Y:S02]  /*1e680*/  QSPC.E.D P0, RZ, [R32] ;  /* 0x0000000020ff73aa */ /* 0x000e240000000700 */
[----:B0-----:R-:W-:Y:S05]  /*1e690*/  @!P0 BRA `(.L_x_9871) ;  /* 0x0000000000188947 */ /* 0x001fea0003800000 */
.L_x_9872:
[----:B------:R-:W2:Y:S02]  /*1e6a0*/  LD.E R34, [R32] ;  /* 0x0000000020227980 */ /* 0x000ea40000100900 */
[----:B--2---:R-:W-:-:S06]  /*1e6b0*/  FADD R35, R3, R34 ;  /* 0x0000002203237221 */ /* 0x004fcc0000000000 */
[----:B------:R-:W2:Y:S02]  /*1e6c0*/  ATOM.E.CAST.SPIN PT, R35, [R32], R34, R35 ;  /* 0x000000222023738b */ /* 0x000ea400019e0123 */
[----:B--2---:R-:W-:-:S13]  /*1e6d0*/  ISETP.EQ.U32.AND P0, PT, R35, 0x1, PT ;  /* 0x000000012300780c */ /* 0x004fda0003f02070 */
[----:B------:R-:W-:Y:S05]  /*1e6e0*/  @!P0 BRA `(.L_x_9872) ;  /* 0xfffffffc00ec8947 */ /* 0x000fea000383ffff */
[----:B------:R-:W-:Y:S05]  /*1e6f0*/  BRA `(.L_x_9868) ;  /* 0x00000000000c7947 */ /* 0x000fea0003800000 */
.L_x_9871:
[----:B------:R-:W2:Y:S02]  /*1e700*/  LD.E R8, desc[UR8][R32.64] ;  /* 0x0000000820087980 */ /* 0x000ea4000c101900 */
[----:B--2---:R-:W-:-:S05]  /*1e710*/  FADD R8, R3, R8 ;  /* 0x0000000803087221 */ /* 0x004fca0000000000 */
[----:B------:R0:W-:Y:S02]  /*1e720*/  ST.E desc[UR8][R32.64], R8 ;  /* 0x0000000820007985 */ /* 0x0001e4000c101908 */
.L_x_9868:
[----:B------:R-:W-:Y:S05]  /*1e730*/  BSYNC.RECONVERGENT B0 ;  /* 0x0000000000007941 */ /* 0x000fea0003800200 */
.L_x_9867:
[----:B0-----:R-:W-:-:S05]  /*1e740*/  IMAD.WIDE R32, R44, 0x4, R22 ;  /* 0x000000042c207825 */ /* 0x001fca00078e0216 */
[----:B------:R0:W-:Y:S01]  /*1e750*/  ATOM.E.ADD.F32.FTZ.RN.STRONG.GPU P0, RZ, desc[UR8][R32.64], R15 ;  /* 0x8000000f20ff79a2 */ /* 0x0001e2000c10f308 */
[----:B------:R-:W-:Y:S04]  /*1e760*/  BSSY.RECONVERGENT B0, `(.L_x_9873) ;  /* 0x0000015000007945 */ /* 0x000fe80003800200 */
[----:B0-----:R-:W-:Y:S05]  /*1e770*/  @P0 BRA `(.L_x_9874) ;  /* 0x00000000004c0947 */ /* 0x001fea0003800000 */
[----:B------:R-:W0:Y:S02]  /*1e780*/  QSPC.E.S P0, RZ, [R32] ;  /* 0x0000000020ff73aa */ /* 0x000e240000000500 */
[----:B0-----:R-:W-:Y:S05]  /*1e790*/  @!P0 BRA `(.L_x_9875) ;  /* 0x0000000000188947 */ /* 0x001fea0003800000 */
[----:B------:R-:W-:-:S07]  /*1e7a0*/  MOV R3, R32 ;  /* 0x0000002000037202 */ /* 0x000fce0000000f00 */
.L_x_9876:
[----:B------:R-:W0:Y:S02]  /*1e7b0*/  LDS R32, [R3] ;  /* 0x0000000003207984 */ /* 0x000e240000000800 */
[----:B0-----:R-:W-:-:S05]  /*1e7c0*/  FADD R33, R15, R32 ;  /* 0x000000200f217221 */ /* 0x001fca0000000000 */
[----:B------:R-:W0:Y:S02]  /*1e7d0*/  ATOMS.CAST.SPIN P0, [R3], R32, R33 ;  /* 0x000000200300758d */ /* 0x000e240001800021 */
[----:B0-----:R-:W-:Y:S05]  /*1e7e0*/  @!P0 BRA `(.L_x_9876) ;  /* 0xfffffffc00f08947 */ /* 0x001fea000383ffff */
[----:B------:R-:W-:Y:S05]  /*1e7f0*/  BRA `(.L_x_9874) ;  /* 0x00000000002c7947 */ /* 0x000fea0003800000 */
.L_x_9875:
[----:B------:R-:W0:Y:S02]  /*1e800*/  QSPC.E.D P0, RZ, [R32] ;  /* 0x0000000020ff73aa */ /* 0x000e240000000700 */
[----:B0-----:R-:W-:Y:S05]  /*1e810*/  @!P0 BRA `(.L_x_9877) ;  /* 0x0000000000188947 */ /* 0x001fea0003800000 */
.L_x_9878:
[----:B------:R-:W2:Y:S02]  /*1e820*/  LD.E R34, [R32] ;  /* 0x0000000020227980 */ /* 0x000ea40000100900 */
[----:B--2---:R-:W-:-:S06]  /*1e830*/  FADD R35, R15, R34 ;  /* 0x000000220f237221 */ /* 0x004fcc0000000000 */
[----:B------:R-:W2:Y:S02]  /*1e840*/  ATOM.E.CAST.SPIN PT, R35, [R32], R34, R35 ;  /* 0x000000222023738b */ /* 0x000ea400019e0123 */
[----:B--2---:R-:W-:-:S13]  /*1e850*/  ISETP.EQ.U32.AND P0, PT, R35, 0x1, PT ;  /* 0x000000012300780c */ /* 0x004fda0003f02070 */
[----:B------:R-:W-:Y:S05]  /*1e860*/  @!P0 BRA `(.L_x_9878) ;  /* 0xfffffffc00ec8947 */ /* 0x000fea000383ffff */
[----:B------:R-:W-:Y:S05]  /*1e870*/  BRA `(.L_x_9874) ;  /* 0x00000000000c7947 */ /* 0x000fea0003800000 */
.L_x_9877:
[----:B------:R-:W2:Y:S02]  /*1e880*/  LD.E R3, desc[UR8][R32.64] ;  /* 0x0000000820037980 */ /* 0x000ea4000c101900 */
[----:B--2---:R-:W-:-:S05]  /*1e890*/  FADD R3, R15, R3 ;  /* 0x000000030f037221 */ /* 0x004fca0000000000 */
[----:B------:R0:W-:Y:S02]  /*1e8a0*/  ST.E desc[UR8][R32.64], R3 ;  /* 0x0000000320007985 */ /* 0x0001e4000c101908 */
.L_x_9874:
[----:B------:R-:W-:Y:S05]  /*1e8b0*/  BSYNC.RECONVERGENT B0 ;  /* 0x0000000000007941 */ /* 0x000fea0003800200 */
.L_x_9873:
        /* <DEDUP_REMOVED lines=9> */
.L_x_9882:
[----:B------:R-:W0:Y:S02]  /*1e950*/  LDS R32, [R8] ;  /* 0x0000000008207984 */ /* 0x000e240000000800 */
[----:B0-----:R-:W-:-:S05]  /*1e960*/  FADD R33, R3, R32 ;  /* 0x0000002003217221 */ /* 0x001fca0000000000 */
[----:B------:R-:W0:Y:S02]  /*1e970*/  ATOMS.CAST.SPIN P0, [R8], R32, R33 ;  /* 0x000000200800758d */ /* 0x000e240001800021 */
[----:B0-----:R-:W-:Y:S05]  /*1e980*/  @!P0 BRA `(.L_x_9882) ;  /* 0xfffffffc00f08947 */ /* 0x001fea000383ffff */
[----:B------:R-:W-:Y:S05]  /*1e990*/  BRA `(.L_x_9880) ;  /* 0x00000000002c7947 */ /* 0x000fea0003800000 */
.L_x_9881:
[----:B------:R-:W0:Y:S02]  /*1e9a0*/  QSPC.E.D P0, RZ, [R32] ;  /* 0x0000000020ff73aa */ /* 0x000e240000000700 */
[----:B0-----:R-:W-:Y:S05]  /*1e9b0*/  @!P0 BRA `(.L_x_9883) ;  /* 0x0000000000188947 */ /* 0x001fea0003800000 */
.L_x_9884:
[----:B------:R-:W2:Y:S02]  /*1e9c0*/  LD.E R34, [R32] ;  /* 0x0000000020227980 */ /* 0x000ea40000100900 */
[----:B--2---:R-:W-:-:S06]  /*1e9d0*/  FADD R35, R3, R34 ;  /* 0x0000002203237221 */ /* 0x004fcc0000000000 */
[----:B------:R-:W2:Y:S02]  /*1e9e0*/  ATOM.E.CAST.SPIN PT, R35, [R32], R34, R35 ;  /* 0x000000222023738b */ /* 0x000ea400019e0123 */
[----:B--2---:R-:W-:-:S13]  /*1e9f0*/  ISETP.EQ.U32.AND P0, PT, R35, 0x1, PT ;  /* 0x000000012300780c */ /* 0x004fda0003f02070 */
[----:B------:R-:W-:Y:S05]  /*1ea00*/  @!P0 BRA `(.L_x_9884) ;  /* 0xfffffffc00ec8947 */ /* 0x000fea000383ffff */
[----:B------:R-:W-:Y:S05]  /*1ea10*/  BRA `(.L_x_9880) ;  /* 0x00000000000c7947 */ /* 0x000fea0003800000 */
.L_x_9883:
[----:B------:R-:W2:Y:S02]  /*1ea20*/  LD.E R8, desc[UR8][R32.64] ;  /* 0x0000000820087980 */ /* 0x000ea4000c101900 */
[----:B--2---:R-:W-:-:S05]  /*1ea30*/  FADD R8, R3, R8 ;  /* 0x0000000803087221 */ /* 0x004fca0000000000 */
[----:B------:R0:W-:Y:S02]  /*1ea40*/  ST.E desc[UR8][R32.64], R8 ;  /* 0x0000000820007985 */ /* 0x0001e4000c101908 */
.L_x_9880:
[----:B------:R-:W-:Y:S05]  /*1ea50*/  BSYNC.RECONVERGENT B0 ;  /* 0x0000000000007941 */ /* 0x000fea0003800200 */
.L_x_9879:
[----:B0-----:R-:W-:-:S05]  /*1ea60*/  IMAD.WIDE R32, R40, 0x4, R22 ;  /* 0x0000000428207825 */ /* 0x001fca00078e0216 */
[----:B------:R0:W-:Y:S01]  /*1ea70*/  ATOM.E.ADD.F32.FTZ.RN.STRONG.GPU P0, RZ, desc[UR8][R32.64], R15 ;  /* 0x8000000f20ff79a2 */ /* 0x0001e2000c10f308 */
[----:B------:R-:W-:Y:S04]  /*1ea80*/  BSSY.RECONVERGENT B0, `(.L_x_9885) ;  /* 0x0000015000007945 */ /* 0x000fe80003800200 */
[----:B0-----:R-:W-:Y:S05]  /*1ea90*/  @P0 BRA `(.L_x_9886) ;  /* 0x00000000004c0947 */ /* 0x001fea0003800000 */
[----:B------:R-:W0:Y:S02]  /*1eaa0*/  QSPC.E.S P0, RZ, [R32] ;  /* 0x0000000020ff73aa */ /* 0x000e240000000500 */
[----:B0-----:R-:W-:Y:S05]  /*1eab0*/  @!P0 BRA `(.L_x_9887) ;  /* 0x0000000000188947 */ /* 0x001fea0003800000 */
[----:B------:R-:W-:-:S07]  /*1eac0*/  MOV R3, R32 ;  /* 0x0000002000037202 */ /* 0x000fce0000000f00 */
.L_x_9888:
[----:B------:R-:W0:Y:S02]  /*1ead0*/  LDS R32, [R3] ;  /* 0x0000000003207984 */ /* 0x000e240000000800 */
[----:B0-----:R-:W-:-:S05]  /*1eae0*/  FADD R33, R15, R32 ;  /* 0x000000200f217221 */ /* 0x001fca0000000000 */
[----:B------:R-:W0:Y:S02]  /*1eaf0*/  ATOMS.CAST.SPIN P0, [R3], R32, R33 ;  /* 0x000000200300758d */ /* 0x000e240001800021 */
[----:B0-----:R-:W-:Y:S05]  /*1eb00*/  @!P0 BRA `(.L_x_9888) ;  /* 0xfffffffc00f08947 */ /* 0x001fea000383ffff */
[----:B------:R-:W-:Y:S05]  /*1eb10*/  BRA `(.L_x_9886) ;  /* 0x00000000002c7947 */ /* 0x000fea0003800000 */
.L_x_9887:
[----:B------:R-:W0:Y:S02]  /*1eb20*/  QSPC.E.D P0, RZ, [R32] ;  /* 0x0000000020ff73aa */ /* 0x000e240000000700 */
[----:B0-----:R-:W-:Y:S05]  /*1eb30*/  @!P0 BRA `(.L_x_9889) ;  /* 0x0000000000188947 */ /* 0x001fea0003800000 */
.L_x_9890:
[----:B------:R-:W2:Y:S02]  /*1eb40*/  LD.E R34, [R32] ;  /* 0x0000000020227980 */ /* 0x000ea40000100900 */
[----:B--2---:R-:W-:-:S06]  /*1eb50*/  FADD R35, R15, R34 ;  /* 0x000000220f237221 */ /* 0x004fcc0000000000 */
[----:B------:R-:W2:Y:S02]  /*1eb60*/  ATOM.E.CAST.SPIN PT, R35, [R32], R34, R35 ;  /* 0x000000222023738b */ /* 0x000ea400019e0123 */
[----:B--2---:R-:W-:-:S13]  /*1eb70*/  ISETP.EQ.U32.AND P0, PT, R35, 0x1, PT ;  /* 0x000000012300780c */ /* 0x004fda0003f02070 */
[----:B------:R-:W-:Y:S05]  /*1eb80*/  @!P0 BRA `(.L_x_9890) ;  /* 0xfffffffc00ec8947 */ /* 0x000fea000383ffff */
[----:B------:R-:W-:Y:S05]  /*1eb90*/  BRA `(.L_x_9886) ;  /* 0x00000000000c7947 */ /* 0x000fea0003800000 */
.L_x_9889:
[----:B------:R-:W2:Y:S02]  /*1eba0*/  LD.E R3, desc[UR8][R32.64] ;  /* 0x0000000820037980 */ /* 0x000ea4000c101900 */
[----:B--2---:R-:W-:-:S05]  /*1ebb0*/  FADD R3, R15, R3 ;  /* 0x000000030f037221 */ /* 0x004fca0000000000 */
[----:B------:R0:W-:Y:S02]  /*1ebc0*/  ST.E desc[UR8][R32.64], R3 ;  /* 0x0000000320007985 */ /* 0x0001e4000c101908 */
.L_x_9886:
[----:B------:R-:W-:Y:S05]  /*1ebd0*/  BSYNC.RECONVERGENT B0 ;  /* 0x0000000000007941 */ /* 0x000fea0003800200 */
.L_x_9885:
        /* <DEDUP_REMOVED lines=9> */
.L_x_9894:
[----:B------:R-:W0:Y:S02]  /*1ec70*/  LDS R32, [R5] ;  /* 0x0000000005207984 */ /* 0x000e240000000800 */
[----:B0-----:R-:W-:-:S05]  /*1ec80*/  FADD R33, R3, R32 ;  /* 0x0000002003217221 */ /* 0x001fca0000000000 */
[----:B------:R-:W0:Y:S02]  /*1ec90*/  ATOMS.CAST.SPIN P0, [R5], R32, R33 ;  /* 0x000000200500758d */ /* 0x000e240001800021 */
[----:B0-----:R-:W-:Y:S05]  /*1eca0*/  @!P0 BRA `(.L_x_9894) ;  /* 0xfffffffc00f08947 */ /* 0x001fea000383ffff */
[----:B------:R-:W-:Y:S05]  /*1ecb0*/  BRA `(.L_x_9892) ;  /* 0x00000000002c7947 */ /* 0x000fea0003800000 */
.L_x_9893:
[----:B------:R-:W0:Y:S02]  /*1ecc0*/  QSPC.E.D P0, RZ, [R32] ;  /* 0x0000000020ff73aa */ /* 0x000e240000000700 */
[----:B0-----:R-:W-:Y:S05]  /*1ecd0*/  @!P0 BRA `(.L_x_9895) ;  /* 0x0000000000188947 */ /* 0x001fea0003800000 */
.L_x_9896:
[----:B------:R-:W2:Y:S02]  /*1ece0*/  LD.E R34, [R32] ;  /* 0x0000000020227980 */ /* 0x000ea40000100900 */
[----:B--2---:R-:W-:-:S06]  /*1ecf0*/  FADD R35, R3, R34 ;  /* 0x0000002203237221 */ /* 0x004fcc0000000000 */
[----:B------:R-:W2:Y:S02]  /*1ed00*/  ATOM.E.CAST.SPIN PT, R35, [R32], R34, R35 ;  /* 0x000000222023738b */ /* 0x000ea400019e0123 */
[----:B--2---:R-:W-:-:S13]  /*1ed10*/  ISETP.EQ.U32.AND P0, PT, R35, 0x1, PT ;  /* 0x000000012300780c */ /* 0x004fda0003f02070 */
[----:B------:R-:W-:Y:S05]  /*1ed20*/  @!P0 BRA `(.L_x_9896) ;  /* 0xfffffffc00ec8947 */ /* 0x000fea000383ffff */
[----:B------:R-:W-:Y:S05]  /*1ed30*/  BRA `(.L_x_9892) ;  /* 0x00000000000c7947 */ /* 0x000fea0003800000 */
.L_x_9895:
[----:B------:R-:W2:Y:S02]  /*1ed40*/  LD.E R5, desc[UR8][R32.64] ;  /* 0x0000000820057980 */ /* 0x000ea4000c101900 */
[----:B--2---:R-:W-:-:S05]  /*1ed50*/  FADD R5, R3, R5 ;  /* 0x0000000503057221 */ /* 0x004fca0000000000 */
[----:B------:R0:W-:Y:S02]  /*1ed60*/  ST.E desc[UR8][R32.64], R5 ;  /* 0x0000000520007985 */ /* 0x0001e4000c101908 */
.L_x_9892:
[----:B------:R-:W-:Y:S05]  /*1ed70*/  BSYNC.RECONVERGENT B0 ;  /* 0x0000000000007941 */ /* 0x000fea0003800200 */
.L_x_9891:
[----:B0-----:R-:W-:-:S05]  /*1ed80*/  IMAD.WIDE R32, R37, 0x4, R22 ;  /* 0x0000000425207825 */ /* 0x001fca00078e0216 */
[----:B------:R0:W-:Y:S01]  /*1ed90*/  ATOM.E.ADD.F32.FTZ.RN.STRONG.GPU P0, RZ, desc[UR8][R32.64], R15 ;  /* 0x8000000f20ff79a2 */ /* 0x0001e2000c10f308 */
[----:B------:R-:W-:Y:S04]  /*1eda0*/  BSSY.RECONVERGENT B0, `(.L_x_9897) ;  /* 0x0000015000007945 */ /* 0x000fe80003800200 */
[----:B0-----:R-:W-:Y:S05]  /*1edb0*/  @P0 BRA `(.L_x_9898) ;  /* 0x00000000004c0947 */ /* 0x001fea0003800000 */
[----:B------:R-:W0:Y:S02]  /*1edc0*/  QSPC.E.S P0, RZ, [R32] ;  /* 0x0000000020ff73aa */ /* 0x000e240000000500 */
[----:B0-----:R-:W-:Y:S05]  /*1edd0*/  @!P0 BRA `(.L_x_9899) ;  /* 0x0000000000188947 */ /* 0x001fea0003800000 */
[----:B------:R-:W-:-:S07]  /*1ede0*/  MOV R3, R32 ;  /* 0x0000002000037202 */ /* 0x000fce0000000f00 */
.L_x_9900:
[----:B------:R-:W0:Y:S02]  /*1edf0*/  LDS R32, [R3] ;  /* 0x0000000003207984 */ /* 0x000e240000000800 */
[----:B0-----:R-:W-:-:S05]  /*1ee00*/  FADD R33, R15, R32 ;  /* 0x000000200f217221 */ /* 0x001fca0000000000 */
[----:B------:R-:W0:Y:S02]  /*1ee10*/  ATOMS.CAST.SPIN P0, [R3], R32, R33 ;  /* 0x000000200300758d */ /* 0x000e240001800021 */
[----:B0-----:R-:W-:Y:S05]  /*1ee20*/  @!P0 BRA `(.L_x_9900) ;  /* 0xfffffffc00f08947 */ /* 0x001fea000383ffff */
[----:B------:R-:W-:Y:S05]  /*1ee30*/  BRA `(.L_x_9898) ;  /* 0x00000000002c7947 */ /* 0x000fea0003800000 */
.L_x_9899:
[----:B------:R-:W0:Y:S02]  /*1ee40*/  QSPC.E.D P0, RZ, [R32] ;  /* 0x0000000020ff73aa */ /* 0x000e240000000700 */
[----:B0-----:R-:W-:Y:S05]  /*1ee50*/  @!P0 BRA `(.L_x_9901) ;  /* 0x0000000000188947 */ /* 0x001fea0003800000 */
.L_x_9902:
[----:B------:R-:W2:Y:S02]  /*1ee60*/  LD.E R34, [R32] ;  /* 0x0000000020227980 */ /* 0x000ea40000100900 */
[----:B--2---:R-:W-:-:S06]  /*1ee70*/  FADD R35, R15, R34 ;  /* 0x000000220f237221 */ /* 0x004fcc0000000000 */
[----:B------:R-:W2:Y:S02]  /*1ee80*/  ATOM.E.CAST.SPIN PT, R35, [R32], R34, R35 ;  /* 0x000000222023738b */ /* 0x000ea400019e0123 */
[----:B--2---:R-:W-:-:S13]  /*1ee90*/  ISETP.EQ.U32.AND P0, PT, R35, 0x1, PT ;  /* 0x000000012300780c */ /* 0x004fda0003f02070 */
[----:B------:R-:W-:Y:S05]  /*1eea0*/  @!P0 BRA `(.L_x_9902) ;  /* 0xfffffffc00ec8947 */ /* 0x000fea000383ffff */
[----:B------:R-:W-:Y:S05]  /*1eeb0*/  BRA `(.L_x_9898) ;  /* 0x00000000000c7947 */ /* 0x000fea0003800000 */
.L_x_9901:
[----:B------:R-:W2:Y:S02]  /*1eec0*/  LD.E R3, desc[UR8][R32.64] ;  /* 0x0000000820037980 */ /* 0x000ea4000c101900 */
[----:B--2---:R-:W-:-:S05]  /*1eed0*/  FADD R3, R15, R3 ;  /* 0x000000030f037221 */ /* 0x004fca0000000000 */
[----:B------:R0:W-:Y:S02]  /*1eee0*/  ST.E desc[UR8][R32.64], R3 ;  /* 0x0000000320007985 */ /* 0x0001e4000c101908 */
.L_x_9898:
[----:B------:R-:W-:Y:S05]  /*1eef0*/  BSYNC.RECONVERGENT B0 ;  /* 0x0000000000007941 */ /* 0x000fea0003800200 */
.L_x_9897:
        /* <DEDUP_REMOVED lines=9> */
.L_x_9906:
[----:B------:R-:W0:Y:S02]  /*1ef90*/  LDS R24, [R5] ;  /* 0x0000000005187984 */ /* 0x000e240000000800 */
[----:B0-----:R-:W-:-:S05]  /*1efa0*/  FADD R25, R3, R24 ;  /* 0x0000001803197221 */ /* 0x001fca0000000000 */
[----:B------:R-:W0:Y:S02]  /*1efb0*/  ATOMS.CAST.SPIN P0, [R5], R24, R25 ;  /* 0x000000180500758d */ /* 0x000e240001800019 */
[----:B0-----:R-:W-:Y:S05]  /*1efc0*/  @!P0 BRA `(.L_x_9906) ;  /* 0xfffffffc00f08947 */ /* 0x001fea000383ffff */
[----:B------:R-:W-:Y:S05]  /*1efd0*/  BRA `(.L_x_9904) ;  /* 0x00000000002c7947 */ /* 0x000fea0003800000 */
.L_x_9905:
[----:B------:R-:W0:Y:S02]  /*1efe0*/  QSPC.E.D P0, RZ, [R24] ;  /* 0x0000000018ff73aa */ /* 0x000e240000000700 */
[----:B0-----:R-:W-:Y:S05]  /*1eff0*/  @!P0 BRA `(.L_x_9907) ;  /* 0x0000000000188947 */ /* 0x001fea0003800000 */
.L_x_9908:
[----:B------:R-:W2:Y:S02]  /*1f000*/  LD.E R32, [R24] ;  /* 0x0000000018207980 */ /* 0x000ea40000100900 */
[----:B--2---:R-:W-:-:S06]  /*1f010*/  FADD R33, R3, R32 ;  /* 0x0000002003217221 */ /* 0x004fcc0000000000 */
[----:B------:R-:W2:Y:S02]  /*1f020*/  ATOM.E.CAST.SPIN PT, R33, [R24], R32, R33 ;  /* 0x000000201821738b */ /* 0x000ea400019e0121 */
[----:B--2---:R-:W-:-:S13]  /*1f030*/  ISETP.EQ.U32.AND P0, PT, R33, 0x1, PT ;  /* 0x000000012100780c */ /* 0x004fda0003f02070 */
[----:B------:R-:W-:Y:S05]  /*1f040*/  @!P0 BRA `(.L_x_9908) ;  /* 0xfffffffc00ec8947 */ /* 0x000fea000383ffff */
[----:B------:R-:W-:Y:S05]  /*1f050*/  BRA `(.L_x_9904) ;  /* 0x00000000000c7947 */ /* 0x000fea0003800000 */
.L_x_9907:
[----:B------:R-:W2:Y:S02]  /*1f060*/  LD.E R5, desc[UR8][R24.64] ;  /* 0x0000000818057980 */ /* 0x000ea4000c101900 */
[----:B--2---:R-:W-:-:S05]  /*1f070*/  FADD R5, R3, R5 ;  /* 0x0000000503057221 */ /* 0x004fca0000000000 */
[----:B------:R0:W-:Y:S02]  /*1f080*/  ST.E desc[UR8][R24.64], R5 ;  /* 0x0000000518007985 */ /* 0x0001e4000c101908 */
.L_x_9904:
[----:B------:R-:W-:Y:S05]  /*1f090*/  BSYNC.RECONVERGENT B0 ;  /* 0x0000000000007941 */ /* 0x000fea0003800200 */
.L_x_9903:
[----:B------:R-:W-:-:S05]  /*1f0a0*/  IMAD.WIDE R22, R36, 0x4, R22 ;  /* 0x0000000424167825 */ /* 0x000fca00078e0216 */
[----:B------:R1:W-:Y:S01]  /*1f0b0*/  ATOM.E.ADD.F32.FTZ.RN.STRONG.GPU P0, RZ, desc[UR8][R22.64], R15 ;  /* 0x8000000f16ff79a2 */ /* 0x0003e2000c10f308 */
[----:B------:R-:W-:Y:S04]  /*1f0c0*/  BSSY.RECONVERGENT B0, `(.L_x_9909) ;  /* 0x0000015000007945 */ /* 0x000fe80003800200 */
[----:B-1----:R-:W-:Y:S05]  /*1f0d0*/  @P0 BRA `(.L_x_9910) ;  /* 0x00000000004c0947 */ /* 0x002fea0003800000 */
[----:B------:R-:W1:Y:S02]  /*1f0e0*/  QSPC.E.S P0, RZ, [R22] ;  /* 0x0000000016ff73aa */ /* 0x000e640000000500 */
[----:B-1----:R-:W-:Y:S05]  /*1f0f0*/  @!P0 BRA `(.L_x_9911) ;  /* 0x0000000000188947 */ /* 0x002fea0003800000 */
[----:B------:R-:W-:-:S07]  /*1f100*/  MOV R3, R22 ;  /* 0x0000001600037202 */ /* 0x000fce0000000f00 */
.L_x_9912:
[----:B------:R-:W1:Y:S02]  /*1f110*/  LDS R22, [R3] ;  /* 0x0000000003167984 */ /* 0x000e640000000800 */
[----:B-1----:R-:W-:-:S05]  /*1f120*/  FADD R23, R15, R22 ;  /* 0x000000160f177221 */ /* 0x002fca0000000000 */
[----:B------:R-:W1:Y:S02]  /*1f130*/  ATOMS.CAST.SPIN P0, [R3], R22, R23 ;  /* 0x000000160300758d */ /* 0x000e640001800017 */
[----:B-1----:R-:W-:Y:S05]  /*1f140*/  @!P0 BRA `(.L_x_9912) ;  /* 0xfffffffc00f08947 */ /* 0x002fea000383ffff */
[----:B------:R-:W-:Y:S05]  /*1f150*/  BRA `(.L_x_9910) ;  /* 0x00000000002c7947 */ /* 0x000fea0003800000 */
.L_x_9911:
[----:B------:R-:W1:Y:S02]  /*1f160*/  QSPC.E.D P0, RZ, [R22] ;  /* 0x0000000016ff73aa */ /* 0x000e640000000700 */
[----:B-1----:R-:W-:Y:S05]  /*1f170*/  @!P0 BRA `(.L_x_9913) ;  /* 0x0000000000188947 */ /* 0x002fea0003800000 */
.L_x_9914:
[----:B0-----:R-:W2:Y:S02]  /*1f180*/  LD.E R24, [R22] ;  /* 0x0000000016187980 */ /* 0x001ea40000100900 */
[----:B--2---:R-:W-:-:S06]  /*1f190*/  FADD R25, R15, R24 ;  /* 0x000000180f197221 */ /* 0x004fcc0000000000 */
[----:B------:R-:W2:Y:S02]  /*1f1a0*/  ATOM.E.CAST.SPIN PT, R25, [R22], R24, R25 ;  /* 0x000000181619738b */ /* 0x000ea400019e0119 */
[----:B--2---:R-:W-:-:S13]  /*1f1b0*/  ISETP.EQ.U32.AND P0, PT, R25, 0x1, PT ;  /* 0x000000011900780c */ /* 0x004fda0003f02070 */
[----:B------:R-:W-:Y:S05]  /*1f1c0*/  @!P0 BRA `(.L_x_9914) ;  /* 0xfffffffc00ec8947 */ /* 0x000fea000383ffff */
[----:B------:R-:W-:Y:S05]  /*1f1d0*/  BRA `(.L_x_9910) ;  /* 0x00000000000c7947 */ /* 0x000fea0003800000 */
.L_x_9913:
[----:B------:R-:W2:Y:S02]  /*1f1e0*/  LD.E R3, desc[UR8][R22.64] ;  /* 0x0000000816037980 */ /* 0x000ea4000c101900 */
[----:B--2---:R-:W-:-:S05]  /*1f1f0*/  FADD R3, R15, R3 ;  /* 0x000000030f037221 */ /* 0x004fca0000000000 */
[----:B------:R1:W-:Y:S02]  /*1f200*/  ST.E desc[UR8][R22.64], R3 ;  /* 0x0000000316007985 */ /* 0x0003e4000c101908 */
.L_x_9910:
[----:B------:R-:W-:Y:S05]  /*1f210*/  BSYNC.RECONVERGENT B0 ;  /* 0x0000000000007941 */ /* 0x000fea0003800200 */
.L_x_9909:
[----:B------:R-:W-:-:S03]  /*1f220*/  UMOV UR4, 0xffffffff ;  /* 0xffffffff00047882 */ /* 0x000fc60000000000 */
[----:B------:R-:W-:Y:S05]  /*1f230*/  BRA.DIV UR4, `(.L_x_9915) ;  /* 0x000001ee04447947 */ /* 0x000fea000b800000 */
[----:B------:R-:W1:Y:S04]  /*1f240*/  LDL R17, [R1+0xb0] ;  /* 0x0000b00001117983 */ /* 0x000e680000100800 */
[----:B0-----:R0:W2:Y:S04]  /*1f250*/  SHFL.IDX PT, R5, R14, 0x3, 0x181f ;  /* 0x00781f000e057f89 */ /* 0x0010a800000e0000 */
[----:B------:R0:W3:Y:S04]  /*1f260*/  SHFL.IDX PT, R8, R16, 0x3, 0x181f ;  /* 0x00781f0010087f89 */ /* 0x0000e800000e0000 */
[----:B-123--:R0:W1:Y:S02]  /*1f270*/  SHFL.IDX PT, R3, R17, 0x3, 0x181f ;  /* 0x00781f0011037f89 */ /* 0x00e06400000e0000 */
.L_x_10841:
[----:B0-----:R-:W2:Y:S01]  /*1f280*/  LDL.LU R17, [R1+0x2c] ;  /* 0x00002c0001117983 */ /* 0x001ea20000300800 */
[----:B-1----:R-:W-:-:S04]  /*1f290*/  IMAD R3, R5, R58, R3 ;  /* 0x0000003a05037224 */ /* 0x002fc800078e0203 */
[----:B------:R-:W-:-:S05]  /*1f2a0*/  IMAD R3, R12, R8, R3 ;  /* 0x000000080c037224 */ /* 0x000fca00078e0203 */
        /* <DEDUP_REMOVED lines=16> */
.L_x_9919:
[----:B------:R-:W0:Y:S02]  /*1f3b0*/  LDS R22, [R17] ;  /* 0x0000000011167984 */ /* 0x000e240000000800 */
[----:B0-----:R-:W-:-:S05]  /*1f3c0*/  FADD R23, R8, R22 ;  /* 0x0000001608177221 */ /* 0x001fca0000000000 */
[----:B------:R-:W0:Y:S02]  /*1f3d0*/  ATOMS.CAST.SPIN P0, [R17], R22, R23 ;  /* 0x000000161100758d */ /* 0x000e240001800017 */
[----:B0-----:R-:W-:Y:S05]  /*1f3e0*/  @!P0 BRA `(.L_x_9919) ;  /* 0xfffffffc00f08947 */ /* 0x001fea000383ffff */
[----:B------:R-:W-:Y:S05]  /*1f3f0*/  BRA `(.L_x_9917) ;  /* 0x00000000002c7947 */ /* 0x000fea0003800000 */
.L_x_9918:
[----:B------:R-:W0:Y:S02]  /*1f400*/  QSPC.E.D P0, RZ, [R24] ;  /* 0x0000000018ff73aa */ /* 0x000e240000000700 */
[----:B0-----:R-:W-:Y:S05]  /*1f410*/  @!P0 BRA `(.L_x_9920) ;  /* 0x0000000000188947 */ /* 0x001fea0003800000 */
.L_x_9921:
[----:B------:R-:W2:Y:S02]  /*1f420*/  LD.E R22, [R24] ;  /* 0x0000000018167980 */ /* 0x000ea40000100900 */
[----:B--2---:R-:W-:-:S06]  /*1f430*/  FADD R23, R8, R22 ;  /* 0x0000001608177221 */ /* 0x004fcc0000000000 */
[----:B------:R-:W2:Y:S02]  /*1f440*/  ATOM.E.CAST.SPIN PT, R23, [R24], R22, R23 ;  /* 0x000000161817738b */ /* 0x000ea400019e0117 */
[----:B--2---:R-:W-:-:S13]  /*1f450*/  ISETP.EQ.U32.AND P0, PT, R23, 0x1, PT ;  /* 0x000000011700780c */ /* 0x004fda0003f02070 */
[----:B------:R-:W-:Y:S05]  /*1f460*/  @!P0 BRA `(.L_x_9921) ;  /* 0xfffffffc00ec8947 */ /* 0x000fea000383ffff */
[----:B------:R-:W-:Y:S05]  /*1f470*/  BRA `(.L_x_9917) ;  /* 0x00000000000c7947 */ /* 0x000fea0003800000 */
.L_x_9920:
[----:B------:R-:W2:Y:S02]  /*1f480*/  LD.E R17, desc[UR8][R24.64] ;  /* 0x0000000818117980 */ /* 0x000ea4000c101900 */
[----:B--2---:R-:W-:-:S05]  /*1f490*/  FADD R17, R8, R17 ;  /* 0x0000001108117221 */ /* 0x004fca0000000000 */
[----:B------:R0:W-:Y:S02]  /*1f4a0*/  ST.E desc[UR8][R24.64], R17 ;  /* 0x0000001118007985 */ /* 0x0001e4000c101908 */
.L_x_9917:
[----:B------:R-:W-:Y:S05]  /*1f4b0*/  BSYNC.RECONVERGENT B0 ;  /* 0x0000000000007941 */ /* 0x000fea0003800200 */
.L_x_9916:
        /* <DEDUP_REMOVED lines=9> */
.L_x_9925:
[----:B------:R-:W1:Y:S02]  /*1f550*/  LDS R32, [R3] ;  /* 0x0000000003207984 */ /* 0x000e640000000800 */
[----:B-1----:R-:W-:-:S05]  /*1f560*/  FADD R33, R15, R32 ;  /* 0x000000200f217221 */ /* 0x002fca0000000000 */
[----:B------:R-:W1:Y:S02]  /*1f570*/  ATOMS.CAST.SPIN P0, [R3], R32, R33 ;  /* 0x000000200300758d */ /* 0x000e640001800021 */
[----:B-1----:R-:W-:Y:S05]  /*1f580*/  @!P0 BRA `(.L_x_9925) ;  /* 0xfffffffc00f08947 */ /* 0x002fea000383ffff */
[----:B------:R-:W-:Y:S05]  /*1f590*/  BRA `(.L_x_9923) ;  /* 0x00000000002c7947 */ /* 0x000fea0003800000 */
.L_x_9924:
[----:B------:R-:W1:Y:S02]  /*1f5a0*/  QSPC.E.D P0, RZ, [R22] ;  /* 0x0000000016ff73aa */ /* 0x000e640000000700 */
[----:B-1----:R-:W-:Y:S05]  /*1f5b0*/  @!P0 BRA `(.L_x_9926) ;  /* 0x0000000000188947 */ /* 0x002fea0003800000 */
.L_x_9927:
[----:B------:R-:W2:Y:S02]  /*1f5c0*/  LD.E R32, [R22] ;  /* 0x0000000016207980 */ /* 0x000ea40000100900 */
[----:B--2---:R-:W-:-:S06]  /*1f5d0*/  FADD R33, R15, R32 ;  /* 0x000000200f217221 */ /* 0x004fcc0000000000 */
[----:B------:R-:W2:Y:S02]  /*1f5e0*/  ATOM.E.CAST.SPIN PT, R33, [R22], R32, R33 ;  /* 0x000000201621738b */ /* 0x000ea400019e0121 */
[----:B--2---:R-:W-:-:S13]  /*1f5f0*/  ISETP.EQ.U32.AND P0, PT, R33, 0x1, PT ;  /* 0x000000012100780c */ /* 0x004fda0003f02070 */
[----:B------:R-:W-:Y:S05]  /*1f600*/  @!P0 BRA `(.L_x_9927) ;  /* 0xfffffffc00ec8947 */ /* 0x000fea000383ffff */
[----:B------:R-:W-:Y:S05]  /*1f610*/  BRA `(.L_x_9923) ;  /* 0x00000000000c7947 */ /* 0x000fea0003800000 */
.L_x_9926:
[----:B------:R-:W2:Y:S02]  /*1f620*/  LD.E R3, desc[UR8][R22.64] ;  /* 0x0000000816037980 */ /* 0x000ea4000c101900 */
[----:B--2---:R-:W-:-:S05]  /*1f630*/  FADD R3, R15, R3 ;  /* 0x000000030f037221 */ /* 0x004fca0000000000 */
[----:B------:R1:W-:Y:S02]  /*1f640*/  ST.E desc[UR8][R22.64], R3 ;  /* 0x0000000316007985 */ /* 0x0003e4000c101908 */
.L_x_9923:
[----:B------:R-:W-:Y:S05]  /*1f650*/  BSYNC.RECONVERGENT B0 ;  /* 0x0000000000007941 */ /* 0x000fea0003800200 */
.L_x_9922:
        /* <DEDUP_REMOVED lines=10> */
.L_x_9931:
[----:B------:R-:W1:Y:S02]  /*1f700*/  LDS R32, [R5] ;  /* 0x0000000005207984 */ /* 0x000e640000000800 */
[----:B-1----:R-:W-:-:S05]  /*1f710*/  FADD R33, R3, R32 ;  /* 0x0000002003217221 */ /* 0x002fca0000000000 */
[----:B------:R-:W1:Y:S02]  /*1f720*/  ATOMS.CAST.SPIN P0, [R5], R32, R33 ;  /* 0x000000200500758d */ /* 0x000e640001800021 */
[----:B-1----:R-:W-:Y:S05]  /*1f730*/  @!P0 BRA `(.L_x_9931) ;  /* 0xfffffffc00f08947 */ /* 0x002fea000383ffff */
[----:B------:R-:W-:Y:S05]  /*1f740*/  BRA `(.L_x_9929) ;  /* 0x00000000002c7947 */ /* 0x000fea0003800000 */
.L_x_9930:
[----:B------:R-:W1:Y:S02]  /*1f750*/  QSPC.E.D P0, RZ, [R32] ;  /* 0x0000000020ff73aa */ /* 0x000e640000000700 */
[----:B-1----:R-:W-:Y:S05]  /*1f760*/  @!P0 BRA `(.L_x_9932) ;  /* 0x0000000000188947 */ /* 0x002fea0003800000 */
.L_x_9933:
[----:B------:R-:W2:Y:S02]  /*1f770*/  LD.E R34, [R32] ;  /* 0x0000000020227980 */ /* 0x000ea40000100900 */
[----:B--2---:R-:W-:-:S06]  /*1f780*/  FADD R35, R3, R34 ;  /* 0x0000002203237221 */ /* 0x004fcc0000000000 */
[----:B------:R-:W2:Y:S02]  /*1f790*/  ATOM.E.CAST.SPIN PT, R35, [R32], R34, R35 ;  /* 0x000000222023738b */ /* 0x000ea400019e0123 */
[----:B--2---:R-:W-:-:S13]  /*1f7a0*/  ISETP.EQ.U32.AND P0, PT, R35, 0x1, PT ;  /* 0x000000012300780c */ /* 0x004fda0003f02070 */
[----:B------:R-:W-:Y:S05]  /*1f7b0*/  @!P0 BRA `(.L_x_9933) ;  /* 0xfffffffc00ec8947 */ /* 0x000fea000383ffff */
[----:B------:R-:W-:Y:S05]  /*1f7c0*/  BRA `(.L_x_9929) ;  /* 0x00000000000c7947 */ /* 0x000fea0003800000 */
.L_x_9932:
[----:B------:R-:W2:Y:S02]  /*1f7d0*/  LD.E R5, desc[UR8][R32.64] ;  /* 0x0000000820057980 */ /* 0x000ea4000c101900 */
[----:B--2---:R-:W-:-:S05]  /*1f7e0*/  FADD R5, R3, R5 ;  /* 0x0000000503057221 */ /* 0x004fca0000000000 */
[----:B------:R1:W-:Y:S02]  /*1f7f0*/  ST.E desc[UR8][R32.64], R5 ;  /* 0x0000000520007985 */ /* 0x0003e4000c101908 */
.L_x_9929:
[----:B------:R-:W-:Y:S05]  /*1f800*/  BSYNC.RECONVERGENT B0 ;  /* 0x0000000000007941 */ /* 0x000fea0003800200 */
.L_x_9928:
[----:B-1----:R-:W-:-:S05]  /*1f810*/  IMAD.WIDE R32, R58, 0x4, R22 ;  /* 0x000000043a207825 */ /* 0x002fca00078e0216 */
[----:B------:R1:W-:Y:S01]  /*1f820*/  ATOM.E.ADD.F32.FTZ.RN.STRONG.GPU P0, RZ, desc[UR8][R32.64], R15 ;  /* 0x8000000f20ff79a2 */ /* 0x0003e2000c10f308 */
[----:B------:R-:W-:Y:S04]  /*1f830*/  BSSY.RECONVERGENT B0, `(.L_x_9934) ;  /* 0x0000015000007945 */ /* 0x000fe80003800200 */
[----:B-1----:R-:W-:Y:S05]  /*1f840*/  @P0 BRA `(.L_x_9935) ;  /* 0x00000000004c0947 */ /* 0x002fea0003800000 */
[----:B------:R-:W1:Y:S02]  /*1f850*/  QSPC.E.S P0, RZ, [R32] ;  /* 0x0000000020ff73aa */ /* 0x000e640000000500 */
[----:B-1----:R-:W-:Y:S05]  /*1f860*/  @!P0 BRA `(.L_x_9936) ;  /* 0x0000000000188947 */ /* 0x002fea0003800000 */
[----:B------:R-:W-:-:S07]  /*1f870*/  MOV R3, R32 ;  /* 0x0000002000037202 */ /* 0x000fce0000000f00 */
.L_x_9937:
[----:B------:R-:W1:Y:S02]  /*1f880*/  LDS R32, [R3] ;  /* 0x0000000003207984 */ /* 0x000e640000000800 */
[----:B-1----:R-:W-:-:S05]  /*1f890*/  FADD R33, R15, R32 ;  /* 0x000000200f217221 */ /* 0x002fca0000000000 */
[----:B------:R-:W1:Y:S02]  /*1f8a0*/  ATOMS.CAST.SPIN P0, [R3], R32, R33 ;  /* 0x000000200300758d */ /* 0x000e640001800021 */
[----:B-1----:R-:W-:Y:S05]  /*1f8b0*/  @!P0 BRA `(.L_x_9937) ;  /* 0xfffffffc00f08947 */ /* 0x002fea000383ffff */
[----:B------:R-:W-:Y:S05]  /*1f8c0*/  BRA `(.L_x_9935) ;  /* 0x00000000002c7947 */ /* 0x000fea0003800000 */
.L_x_9936:
[----:B------:R-:W1:Y:S02]  /*1f8d0*/  QSPC.E.D P0, RZ, [R32] ;  /* 0x0000000020ff73aa */ /* 0x000e640000000700 */
[----:B-1----:R-:W-:Y:S05]  /*1f8e0*/  @!P0 BRA `(.L_x_9938) ;  /* 0x0000000000188947 */ /* 0x002fea0003800000 */
.L_x_9939:
[----:B------:R-:W2:Y:S02]  /*1f8f0*/  LD.E R34, [R32] ;  /* 0x0000000020227980 */ /* 0x000ea40000100900 */
[----:B--2---:R-:W-:-:S06]  /*1f900*/  FADD R35, R15, R34 ;  /* 0x000000220f237221 */ /* 0x004fcc0000000000 */
[----:B------:R-:W2:Y:S02]  /*1f910*/  ATOM.E.CAST.SPIN PT, R35, [R32], R34, R35 ;  /* 0x000000222023738b */ /* 0x000ea400019e0123 */
[----:B--2---:R-:W-:-:S13]  /*1f920*/  ISETP.EQ.U32.AND P0, PT, R35, 0x1, PT ;  /* 0x000000012300780c */ /* 0x004fda0003f02070 */
[----:B------:R-:W-:Y:S05]  /*1f930*/  @!P0 BRA `(.L_x_9939) ;  /* 0xfffffffc00ec8947 */ /* 0x000fea000383ffff */
[----:B------:R-:W-:Y:S05]  /*1f940*/  BRA `(.L_x_9935) ;  /* 0x00000000000c7947 */ /* 0x000fea0003800000 */
.L_x_9938:
[----:B------:R-:W2:Y:S02]  /*1f950*/  LD.E R3, desc[UR8][R32.64] ;  /* 0x0000000820037980 */ /* 0x000ea4000c101900 */
[----:B--2---:R-:W-:-:S05]  /*1f960*/  FADD R3, R15, R3 ;  /* 0x000000030f037221 */ /* 0x004fca0000000000 */
[----:B------:R1:W-:Y:S02]  /*1f970*/  ST.E desc[UR8][R32.64], R3 ;  /* 0x0000000320007985 */ /* 0x0003e4000c101908 */
.L_x_9935:
[----:B------:R-:W-:Y:S05]  /*1f980*/  BSYNC.RECONVERGENT B0 ;  /* 0x0000000000007941 */ /* 0x000fea0003800200 */
.L_x_9934:
        /* <DEDUP_REMOVED lines=10> */
.L_x_9943:
[----:B------:R-:W1:Y:S02]  /*1fa30*/  LDS R32, [R5] ;  /* 0x0000000005207984 */ /* 0x000e640000000800 */
[----:B-1----:R-:W-:-:S05]  /*1fa40*/  FADD R33, R3, R32 ;  /* 0x0000002003217221 */ /* 0x002fca0000000000 */
[----:B------:R-:W1:Y:S02]  /*1fa50*/  ATOMS.CAST.SPIN P0, [R5], R32, R33 ;  /* 0x000000200500758d */ /* 0x000e640001800021 */
[----:B-1----:R-:W-:Y:S05]  /*1fa60*/  @!P0 BRA `(.L_x_9943) ;  /* 0xfffffffc00f08947 */ /* 0x002fea000383ffff */
[----:B------:R-:W-:Y:S05]  /*1fa70*/  BRA `(.L_x_9941) ;  /* 0x00000000002c7947 */ /* 0x000fea0003800000 */
.L_x_9942:
[----:B------:R-:W1:Y:S02]  /*1fa80*/  QSPC.E.D P0, RZ, [R32] ;  /* 0x0000000020ff73aa */ /* 0x000e640000000700 */
[----:B-1----:R-:W-:Y:S05]  /*1fa90*/  @!P0 BRA `(.L_x_9944) ;  /* 0x0000000000188947 */ /* 0x002fea0003800000 */
.L_x_9945:
[----:B------:R-:W2:Y:S02]  /*1faa0*/  LD.E R34, [R32] ;  /* 0x0000000020227980 */ /* 0x000ea40000100900 */
[----:B--2---:R-:W-:-:S06]  /*1fab0*/  FADD R35, R3, R34 ;  /* 0x0000002203237221 */ /* 0x004fcc0000000000 */
[----:B------:R-:W2:Y:S02]  /*1fac0*/  ATOM.E.CAST.SPIN PT, R35, [R32], R34, R35 ;  /* 0x000000222023738b */ /* 0x000ea400019e0123 */
[----:B--2---:R-:W-:-:S13]  /*1fad0*/  ISETP.EQ.U32.AND P0, PT, R35, 0x1, PT ;  /* 0x000000012300780c */ /* 0x004fda0003f02070 */
[----:B------:R-:W-:Y:S05]  /*1fae0*/  @!P0 BRA `(.L_x_9945) ;  /* 0xfffffffc00ec8947 */ /* 0x000fea000383ffff */
[----:B------:R-:W-:Y:S05]  /*1faf0*/  BRA `(.L_x_9941) ;  /* 0x00000000000c7947 */ /* 0x000fea0003800000 */
.L_x_9944:
[----:B------:R-:W2:Y:S02]  /*1fb00*/  LD.E R5, desc[UR8][R32.64] ;  /* 0x0000000820057980 */ /* 0x000ea4000c101900 */
[----:B--2---:R-:W-:-:S05]  /*1fb10*/  FADD R5, R3, R5 ;  /* 0x0000000503057221 */ /* 0x004fca0000000000 */
[----:B------:R1:W-:Y:S02]  /*1fb20*/  ST.E desc[UR8][R32.64], R5 ;  /* 0x0000000520007985 */ /* 0x0003e4000c101908 */
.L_x_9941:
[----:B------:R-:W-:Y:S05]  /*1fb30*/  BSYNC.RECONVERGENT B0 ;  /* 0x0000000000007941 */ /* 0x000fea0003800200 */
.L_x_9940:
[----:B-1----:R-:W-:-:S05]  /*1fb40*/  IMAD.WIDE R32, R50, 0x4, R22 ;  /* 0x0000000432207825 */ /* 0x002fca00078e0216 */
[----:B------:R1:W-:Y:S01]  /*1fb50*/  ATOM.E.ADD.F32.FTZ.RN.STRONG.GPU P0, RZ, desc[UR8][R32.64], R15 ;  /* 0x8000000f20ff79a2 */ /* 0x0003e2000c10f308 */
[----:B------:R-:W-:Y:S04]  /*1fb60*/  BSSY.RECONVERGENT B0, `(.L_x_9946) ;  /* 0x0000015000007945 */ /* 0x000fe80003800200 */
[----:B-1----:R-:W-:Y:S05]  /*1fb70*/  @P0 BRA `(.L_x_9947) ;  /* 0x00000000004c0947 */ /* 0x002fea0003800000 */
[----:B------:R-:W1:Y:S02]  /*1fb80*/  QSPC.E.S P0, RZ, [R32] ;  /* 0x0000000020ff73aa */ /* 0x000e640000000500 */
[----:B-1----:R-:W-:Y:S05]  /*1fb90*/  @!P0 BRA `(.L_x_9948) ;  /* 0x0000000000188947 */ /* 0x002fea0003800000 */
[----:B------:R-:W-:-:S07]  /*1fba0*/  MOV R3, R32 ;  /* 0x0000002000037202 */ /* 0x000fce0000000f00 */
.L_x_9949:
[----:B------:R-:W1:Y:S02]  /*1fbb0*/  LDS R32, [R3] ;  /* 0x0000000003207984 */ /* 0x000e640000000800 */
[----:B-1----:R-:W-:-:S05]  /*1fbc0*/  FADD R33, R15, R32 ;  /* 0x000000200f217221 */ /* 0x002fca0000000000 */
[----:B------:R-:W1:Y:S02]  /*1fbd0*/  ATOMS.CAST.SPIN P0, [R3], R32, R33 ;  /* 0x000000200300758d */ /* 0x000e640001800021 */
[----:B-1----:R-:W-:Y:S05]  /*1fbe0*/  @!P0 BRA `(.L_x_9949) ;  /* 0xfffffffc00f08947 */ /* 0x002fea000383ffff */
[----:B------:R-:W-:Y:S05]  /*1fbf0*/  BRA `(.L_x_9947) ;  /* 0x00000000002c7947 */ /* 0x000fea0003800000 */
.L_x_9948:
[----:B------:R-:W1:Y:S02]  /*1fc00*/  QSPC.E.D P0, RZ, [R32] ;  /* 0x0000000020ff73aa */ /* 0x000e640000000700 */
[----:B-1----:R-:W-:Y:S05]  /*1fc10*/  @!P0 BRA `(.L_x_9950) ;  /* 0x0000000000188947 */ /* 0x002fea0003800000 */
.L_x_9951:
[----:B------:R-:W2:Y:S02]  /*1fc20*/  LD.E R34, [R32] ;  /* 0x0000000020227980 */ /* 0x000ea40000100900 */
[----:B--2---:R-:W-:-:S06]  /*1fc30*/  FADD R35, R15, R34 ;  /* 0x000000220f237221 */ /* 0x004fcc0000000000 */
[----:B------:R-:W2:Y:S02]  /*1fc40*/  ATOM.E.CAST.SPIN PT, R35, [R32], R34, R35 ;  /* 0x000000222023738b */ /* 0x000ea400019e0123 */
[----:B--2---:R-:W-:-:S13]  /*1fc50*/  ISETP.EQ.U32.AND P0, PT, R35, 0x1, PT ;  /* 0x000000012300780c */ /* 0x004fda0003f02070 */
[----:B------:R-:W-:Y:S05]  /*1fc60*/  @!P0 BRA `(.L_x_9951) ;  /* 0xfffffffc00ec8947 */ /* 0x000fea000383ffff */
[----:B------:R-:W-:Y:S05]  /*1fc70*/  BRA `(.L_x_9947) ;  /* 0x00000000000c7947 */ /* 0x000fea0003800000 */
.L_x_9950:
[----:B------:R-:W2:Y:S02]  /*1fc80*/  LD.E R3, desc[UR8][R32.64] ;  /* 0x0000000820037980 */ /* 0x000ea4000c101900 */
[----:B--2---:R-:W-:-:S05]  /*1fc90*/  FADD R3, R15, R3 ;  /* 0x000000030f037221 */ /* 0x004fca0000000000 */
[----:B------:R1:W-:Y:S02]  /*1fca0*/  ST.E desc[UR8][R32.64], R3 ;  /* 0x0000000320007985 */ /* 0x0003e4000c101908 */
.L_x_9947:
[----:B------:R-:W-:Y:S05]  /*1fcb0*/  BSYNC.RECONVERGENT B0 ;  /* 0x0000000000007941 */ /* 0x000fea0003800200 */
.L_x_9946:
        /* <DEDUP_REMOVED lines=9> */
.L_x_9955:
[----:B------:R-:W1:Y:S02]  /*1fd50*/  LDS R32, [R5] ;  /* 0x0000000005207984 */ /* 0x000e640000000800 */
[----:B-1----:R-:W-:-:S05]  /*1fd60*/  FADD R33, R3, R32 ;  /* 0x0000002003217221 */ /* 0x002fca0000000000 */
[----:B------:R-:W1:Y:S02]  /*1fd70*/  ATOMS.CAST.SPIN P0, [R5], R32, R33 ;  /* 0x000000200500758d */ /* 0x000e640001800021 */
[----:B-1----:R-:W-:Y:S05]  /*1fd80*/  @!P0 BRA `(.L_x_9955) ;  /* 0xfffffffc00f08947 */ /* 0x002fea000383ffff */
[----:B------:R-:W-:Y:S05]  /*1fd90*/  BRA `(.L_x_9953) ;  /* 0x00000000002c7947 */ /* 0x000fea0003800000 */
.L_x_9954:
[----:B------:R-:W1:Y:S02]  /*1fda0*/  QSPC.E.D P0, RZ, [R32] ;  /* 0x0000000020ff73aa */ /* 0x000e640000000700 */
[----:B-1----:R-:W-:Y:S05]  /*1fdb0*/  @!P0 BRA `(.L_x_9956) ;  /* 0x0000000000188947 */ /* 0x002fea0003800000 */
.L_x_9957:
[----:B------:R-:W2:Y:S02]  /*1fdc0*/  LD.E R34, [R32] ;  /* 0x0000000020227980 */ /* 0x000ea40000100900 */
[----:B--2---:R-:W-:-:S06]  /*1fdd0*/  FADD R35, R3, R34 ;  /* 0x0000002203237221 */ /* 0x004fcc0000000000 */
[----:B------:R-:W2:Y:S02]  /*1fde0*/  ATOM.E.CAST.SPIN PT, R35, [R32], R34, R35 ;  /* 0x000000222023738b */ /* 0x000ea400019e0123 */
[----:B--2---:R-:W-:-:S13]  /*1fdf0*/  ISETP.EQ.U32.AND P0, PT, R35, 0x1, PT ;  /* 0x000000012300780c */ /* 0x004fda0003f02070 */
[----:B------:R-:W-:Y:S05]  /*1fe00*/  @!P0 BRA `(.L_x_9957) ;  /* 0xfffffffc00ec8947 */ /* 0x000fea000383ffff */
[----:B------:R-:W-:Y:S05]  /*1fe10*/  BRA `(.L_x_9953) ;  /* 0x00000000000c7947 */ /* 0x000fea0003800000 */
.L_x_9956:
[----:B------:R-:W2:Y:S02]  /*1fe20*/  LD.E R5, desc[UR8][R32.64] ;  /* 0x0000000820057980 */ /* 0x000ea4000c101900 */
[----:B--2---:R-:W-:-:S05]  /*1fe30*/  FADD R5, R3, R5 ;  /* 0x0000000503057221 */ /* 0x004fca0000000000 */
[----:B------:R1:W-:Y:S02]  /*1fe40*/  ST.E desc[UR8][R32.64], R5 ;  /* 0x0000000520007985 */ /* 0x0003e4000c101908 */
.L_x_9953:
[----:B------:R-:W-:Y:S05]  /*1fe50*/  BSYNC.RECONVERGENT B0 ;  /* 0x0000000000007941 */ /* 0x000fea0003800200 */
.L_x_9952:
[----:B-1----:R-:W-:-:S05]  /*1fe60*/  IMAD.WIDE R32, R49, 0x4, R22 ;  /* 0x0000000431207825 */ /* 0x002fca00078e0216 */
[----:B------:R1:W-:Y:S01]  /*1fe70*/  ATOM.E.ADD.F32.FTZ.RN.STRONG.GPU P0, RZ, desc[UR8][R32.64], R15 ;  /* 0x8000000f20ff79a2 */ /* 0x0003e2000c10f308 */
[----:B------:R-:W-:Y:S04]  /*1fe80*/  BSSY.RECONVERGENT B0, `(.L_x_9958) ;  /* 0x0000015000007945 */ /* 0x000fe80003800200 */
[----:B-1----:R-:W-:Y:S05]  /*1fe90*/  @P0 BRA `(.L_x_9959) ;  /* 0x00000000004c0947 */ /* 0x002fea0003800000 */
[----:B------:R-:W1:Y:S02]  /*1fea0*/  QSPC.E.S P0, RZ, [R32] ;  /* 0x0000000020ff73aa */ /* 0x000e640000000500 */
[----:B-1----:R-:W-:Y:S05]  /*1feb0*/  @!P0 BRA `(.L_x_9960) ;  /* 0x0000000000188947 */ /* 0x002fea0003800000 */
[----:B------:R-:W-:-:S07]  /*1fec0*/  MOV R3, R32 ;  /* 0x0000002000037202 */ /* 0x000fce0000000f00 */
.L_x_9961:
[----:B------:R-:W1:Y:S02]  /*1fed0*/  LDS R32, [R3] ;  /* 0x0000000003207984 */ /* 0x000e640000000800 */
[----:B-1----:R-:W-:-:S05]  /*1fee0*/  FADD R33, R15, R32 ;  /* 0x000000200f217221 */ /* 0x002fca0000000000 */
[----:B------:R-:W1:Y:S02]  /*1fef0*/  ATOMS.CAST.SPIN P0, [R3], R32, R33 ;  /* 0x000000200300758d */ /* 0x000e640001800021 */
[----:B-1----:R-:W-:Y:S05]  /*1ff00*/  @!P0 BRA `(.L_x_9961) ;  /* 0xfffffffc00f08947 */ /* 0x002fea000383ffff */
[----:B------:R-:W-:Y:S05]  /*1ff10*/  BRA `(.L_x_9959) ;  /* 0x00000000002c7947 */ /* 0x000fea0003800000 */
.L_x_9960:
[----:B------:R-:W1:Y:S02]  /*1ff20*/  QSPC.E.D P0, RZ, [R32] ;  /* 0x0000000020ff73aa */ /* 0x000e640000000700 */
[----:B-1----:R-:W-:Y:S05]  /*1ff30*/  @!P0 BRA `(.L_x_9962) ;  /* 0x0000000000188947 */ /* 0x002fea0003800000 */
.L_x_9963:
[----:B------:R-:W2:Y:S02]  /*1ff40*/  LD.E R34, [R32] ;  /* 0x0000000020227980 */ /* 0x000ea40000100900 */
[----:B--2---:R-:W-:-:S06]  /*1ff50*/  FADD R35, R15, R34 ;  /* 0x000000220f237221 */ /* 0x004fcc0000000000 */
[----:B------:R-:W2:Y:S02]  /*1ff60*/  ATOM.E.CAST.SPIN PT, R35, [R32], R34, R35 ;  /* 0x000000222023738b */ /* 0x000ea400019e0123 */
[----:B--2---:R-:W-:-:S13]  /*1ff70*/  ISETP.EQ.U32.AND P0, PT, R35, 0x1, PT ;  /* 0x000000012300780c */ /* 0x004fda0003f02070 */
[----:B------:R-:W-:Y:S05]  /*1ff80*/  @!P0 BRA `(.L_x_9963) ;  /* 0xfffffffc00ec8947 */ /* 0x000fea000383ffff */
[----:B------:R-:W-:Y:S05]  /*1ff90*/  BRA `(.L_x_9959) ;  /* 0x00000000000c7947 */ /* 0x000fea0003800000 */
.L_x_9962:
[----:B------:R-:W2:Y:S02]  /*1ffa0*/  LD.E R3, desc[UR8][R32.64] ;  /* 0x0000000820037980 */ /* 0x000ea4000c101900 */
[----:B--2---:R-:W-:-:S05]  /*1ffb0*/  FADD R3, R15, R3 ;  /* 0x000000030f037221 */ /* 0x004fca0000000000 */
[----:B------:R1:W-:Y:S02]  /*1ffc0*/  ST.E desc[UR8][R32.64], R3 ;  /* 0x0000000320007985 */ /* 0x0003e4000c101908 */
.L_x_9959:
[----:B------:R-:W-:Y:S05]  /*1ffd0*/  BSYNC.RECONVERGENT B0 ;  /* 0x0000000000007941 */ /* 0x000fea0003800200 */
.L_x_9958:
        /* <DEDUP_REMOVED lines=9> */
.L_x_9967:
[----:B------:R-:W1:Y:S02]  /*20070*/  LDS R32, [R5] ;  /* 0x0000000005207984 */ /* 0x000e640000000800 */
[----:B-1----:R-:W-:-:S05]  /*20080*/  FADD R33, R3, R32 ;  /* 0x0000002003217221 */ /* 0x002fca0000000000 */
[----:B------:R-:W1:Y:S02]  /*20090*/  ATOMS.CAST.SPIN P0, [R5], R32, R33 ;  /* 0x000000200500758d */ /* 0x000e640001800021 */
[----:B-1----:R-:W-:Y:S05]  /*200a0*/  @!P0 BRA `(.L_x_9967) ;  /* 0xfffffffc00f08947 */ /* 0x002fea000383ffff */
[----:B------:R-:W-:Y:S05]  /*200b0*/  BRA `(.L_x_9965) ;  /* 0x00000000002c7947 */ /* 0x000fea0003800000 */
.L_x_9966:
[----:B------:R-:W1:Y:S02]  /*200c0*/  QSPC.E.D P0, RZ, [R32] ;  /* 0x0000000020ff73aa */ /* 0x000e640000000700 */
[----:B-1----:R-:W-:Y:S05]  /*200d0*/  @!P0 BRA `(.L_x_9968) ;  /* 0x0000000000188947 */ /* 0x002fea0003800000 */
.L_x_9969:
[----:B------:R-:W2:Y:S02]  /*200e0*/  LD.E R34, [R32] ;  /* 0x0000000020227980 */ /* 0x000ea40000100900 */
[----:B--2---:R-:W-:-:S06]  /*200f0*/  FADD R35, R3, R34 ;  /* 0x0000002203237221 */ /* 0x004fcc0000000000 */
[----:B------:R-:W2:Y:S02]  /*20100*/  ATOM.E.CAST.SPIN PT, R35, [R32], R34, R35 ;  /* 0x000000222023738b */ /* 0x000ea400019e0123 */
[----:B--2---:R-:W-:-:S13]  /*20110*/  ISETP.EQ.U32.AND P0, PT, R35, 0x1, PT ;  /* 0x000000012300780c */ /* 0x004fda0003f02070 */
[----:B------:R-:W-:Y:S05]  /*20120*/  @!P0 BRA `(.L_x_9969) ;  /* 0xfffffffc00ec8947 */ /* 0x000fea000383ffff */
[----:B------:R-:W-:Y:S05]  /*20130*/  BRA `(.L_x_9965) ;  /* 0x00000000000c7947 */ /* 0x000fea0003800000 */
.L_x_9968:
[----:B------:R-:W2:Y:S02]  /*20140*/  LD.E R5, desc[UR8][R32.64] ;  /* 0x0000000820057980 */ /* 0x000ea4000c101900 */
[----:B--2---:R-:W-:-:S05]  /*20150*/  FADD R5, R3, R5 ;  /* 0x0000000503057221 */ /* 0x004fca0000000000 */
[----:B------:R1:W-:Y:S02]  /*20160*/  ST.E desc[UR8][R32.64], R5 ;  /* 0x0000000520007985 */ /* 0x0003e4000c101908 */
.L_x_9965:
[----:B------:R-:W-:Y:S05]  /*20170*/  BSYNC.RECONVERGENT B0 ;  /* 0x0000000000007941 */ /* 0x000fea0003800200 */
.L_x_9964:
[----:B-1----:R-:W-:-:S05]  /*20180*/  IMAD.WIDE R32, R44, 0x4, R22 ;  /* 0x000000042c207825 */ /* 0x002fca00078e0216 */
[----:B------:R1:W-:Y:S01]  /*20190*/  ATOM.E.ADD.F32.FTZ.RN.STRONG.GPU P0, RZ, desc[UR8][R32.64], R15 ;  /* 0x8000000f20ff79a2 */ /* 0x0003e2000c10f308 */
[----:B------:R-:W-:Y:S04]  /*201a0*/  BSSY.RECONVERGENT B0, `(.L_x_9970) ;  /* 0x0000015000007945 */ /* 0x000fe80003800200 */
[----:B-1----:R-:W-:Y:S05]  /*201b0*/  @P0 BRA `(.L_x_9971) ;  /* 0x00000000004c0947 */ /* 0x002fea0003800000 */
[----:B------:R-:W1:Y:S02]  /*201c0*/  QSPC.E.S P0, RZ, [R32] ;  /* 0x0000000020ff73aa */ /* 0x000e640000000500 */
[----:B-1----:R-:W-:Y:S05]  /*201d0*/  @!P0 BRA `(.L_x_9972) ;  /* 0x0000000000188947 */ /* 0x002fea0003800000 */
[----:B------:R-:W-:-:S07]  /*201e0*/  MOV R3, R32 ;  /* 0x0000002000037202 */ /* 0x000fce0000000f00 */
.L_x_9973:
[----:B------:R-:W1:Y:S02]  /*201f0*/  LDS R32, [R3] ;  /* 0x0000000003207984 */ /* 0x000e640000000800 */
[----:B-1----:R-:W-:-:S05]  /*20200*/  FADD R33, R15, R32 ;  /* 0x000000200f217221 */ /* 0x002fca0000000000 */
[----:B------:R-:W1:Y:S02]  /*20210*/  ATOMS.CAST.SPIN P0, [R3], R32, R33 ;  /* 0x000000200300758d */ /* 0x000e640001800021 */
[----:B-1----:R-:W-:Y:S05]  /*20220*/  @!P0 BRA `(.L_x_9973) ;  /* 0xfffffffc00f08947 */ /* 0x002fea000383ffff */
[----:B------:R-:W-:Y:S05]  /*20230*/  BRA `(.L_x_9971) ;  /* 0x00000000002c7947 */ /* 0x000fea0003800000 */
.L_x_9972:
[----:B------:R-:W1:Y:S02]  /*20240*/  QSPC.E.D P0, RZ, [R32] ;  /* 0x0000000020ff73aa */ /* 0x000e640000000700 */
[----:B-1----:R-:W-:Y:S05]  /*20250*/  @!P0 BRA `(.L_x_9974) ;  /* 0x0000000000188947 */ /* 0x002fea0003800000 */
.L_x_9975:
[----:B------:R-:W2:Y:S02]  /*20260*/  LD.E R34, [R32] ;  /* 0x0000000020227980 */ /* 0x000ea40000100900 */
[----:B--2---:R-:W-:-:S06]  /*20270*/  FADD R35, R15, R34 ;  /* 0x000000220f237221 */ /* 0x004fcc0000000000 */
[----:B------:R-:W2:Y:S02]  /*20280*/  ATOM.E.CAST.SPIN PT, R35, [R32], R34, R35 ;  /* 0x000000222023738b */ /* 0x000ea400019e0123 */
[----:B--2---:R-:W-:-:S13]  /*20290*/  ISETP.EQ.U32.AND P0, PT, R35, 0x1, PT ;  /* 0x000000012300780c */ /* 0x004fda0003f02070 */
[----:B------:R-:W-:Y:S05]  /*202a0*/  @!P0 BRA `(.L_x_9975) ;  /* 0xfffffffc00ec8947 */ /* 0x000fea000383ffff */
[----:B------:R-:W-:Y:S05]  /*202b0*/  BRA `(.L_x_9971) ;  /* 0x00000000000c7947 */ /* 0x000fea0003800000 */
.L_x_9974:
[----:B------:R-:W2:Y:S02]  /*202c0*/  LD.E R3, desc[UR8][R32.64] ;  /* 0x0000000820037980 */ /* 0x000ea4000c101900 */
[----:B--2---:R-:W-:-:S05]  /*202d0*/  FADD R3, R15, R3 ;  /* 0x000000030f037221 */ /* 0x004fca0000000000 */
[----:B------:R1:W-:Y:S02]  /*202e0*/  ST.E desc[UR8][R32.64], R3 ;  /* 0x0000000320007985 */ /* 0x0003e4000c101908 */
.L_x_9971:
[----:B------:R-:W-:Y:S05]  /*202f0*/  BSYNC.RECONVERGENT B0 ;  /* 0x0000000000007941 */ /* 0x000fea0003800200 */
.L_x_9970:
        /* <DEDUP_REMOVED lines=9> */
.L_x_9979:
[----:B------:R-:W1:Y:S02]  /*20390*/  LDS R32, [R5] ;  /* 0x0000000005207984 */ /* 0x000e640000000800 */
[----:B-1----:R-:W-:-:S05]  /*203a0*/  FADD R33, R3, R32 ;  /* 0x0000002003217221 */ /* 0x002fca0000000000 */
[----:B------:R-:W1:Y:S02]  /*203b0*/  ATOMS.CAST.SPIN P0, [R5], R32, R33 ;  /* 0x000000200500758d */ /* 0x000e640001800021 */
[----:B-1----:R-:W-:Y:S05]  /*203c0*/  @!P0 BRA `(.L_x_9979) ;  /* 0xfffffffc00f08947 */ /* 0x002fea000383ffff */
[----:B------:R-:W-:Y:S05]  /*203d0*/  BRA `(.L_x_9977) ;  /* 0x00000000002c7947 */ /* 0x000fea0003800000 */
.L_x_9978:
[----:B------:R-:W1:Y:S02]  /*203e0*/  QSPC.E.D P0, RZ, [R32] ;  /* 0x0000000020ff73aa */ /* 0x000e640000000700 */
[----:B-1----:R-:W-:Y:S05]  /*203f0*/  @!P0 BRA `(.L_x_9980) ;  /* 0x0000000000188947 */ /* 0x002fea0003800000 */
.L_x_9981:
[----:B------:R-:W2:Y:S02]  /*20400*/  LD.E R34, [R32] ;  /* 0x0000000020227980 */ /* 0x000ea40000100900 */
[----:B--2---:R-:W-:-:S06]  /*20410*/  FADD R35, R3, R34 ;  /* 0x0000002203237221 */ /* 0x004fcc0000000000 */
[----:B------:R-:W2:Y:S02]  /*20420*/  ATOM.E.CAST.SPIN PT, R35, [R32], R34, R35 ;  /* 0x000000222023738b */ /* 0x000ea400019e0123 */
[----:B--2---:R-:W-:-:S13]  /*20430*/  ISETP.EQ.U32.AND P0, PT, R35, 0x1, PT ;  /* 0x000000012300780c */ /* 0x004fda0003f02070 */
[----:B------:R-:W-:Y:S05]  /*20440*/  @!P0 BRA `(.L_x_9981) ;  /* 0xfffffffc00ec8947 */ /* 0x000fea000383ffff */
[----:B------:R-:W-:Y:S05]  /*20450*/  BRA `(.L_x_9977) ;  /* 0x00000000000c7947 */ /* 0x000fea0003800000 */
.L_x_9980:
[----:B------:R-:W2:Y:S02]  /*20460*/  LD.E R5, desc[UR8][R32.64] ;  /* 0x0000000820057980 */ /* 0x000ea4000c101900 */
[----:B--2---:R-:W-:-:S05]  /*20470*/  FADD R5, R3, R5 ;  /* 0x0000000503057221 */ /* 0x004fca0000000000 */
[----:B------:R1:W-:Y:S02]  /*20480*/  ST.E desc[UR8][R32.64], R5 ;  /* 0x0000000520007985 */ /* 0x0003e4000c101908 */
.L_x_9977:
[----:B------:R-:W-:Y:S05]  /*20490*/  BSYNC.RECONVERGENT B0 ;  /* 0x0000000000007941 */ /* 0x000fea0003800200 */
.L_x_9976:
[----:B-1----:R-:W-:-:S05]  /*204a0*/  IMAD.WIDE R32, R40, 0x4, R22 ;  /* 0x0000000428207825 */ /* 0x002fca00078e0216 */
[----:B------:R1:W-:Y:S01]  /*204b0*/  ATOM.E.ADD.F32.FTZ.RN.STRONG.GPU P0, RZ, desc[UR8][R32.64], R15 ;  /* 0x8000000f20ff79a2 */ /* 0x0003e2000c10f308 */
[----:B------:R-:W-:Y:S04]  /*204c0*/  BSSY.RECONVERGENT B0, `(.L_x_9982) ;  /* 0x0000015000007945 */ /* 0x000fe80003800200 */
[----:B-1----:R-:W-:Y:S05]  /*204d0*/  @P0 BRA `(.L_x_9983) ;  /* 0x00000000004c0947 */ /* 0x002fea0003800000 */
[----:B------:R-:W1:Y:S02]  /*204e0*/  QSPC.E.S P0, RZ, [R32] ;  /* 0x0000000020ff73aa */ /* 0x000e640000000500 */
[----:B-1----:R-:W-:Y:S05]  /*204f0*/  @!P0 BRA `(.L_x_9984) ;  /* 0x0000000000188947 */ /* 0x002fea0003800000 */
[----:B------:R-:W-:-:S07]  /*20500*/  MOV R3, R32 ;  /* 0x0000002000037202 */ /* 0x000fce0000000f00 */
.L_x_9985:
[----:B------:R-:W1:Y:S02]  /*20510*/  LDS R32, [R3] ;  /* 0x0000000003207984 */ /* 0x000e640000000800 */
[----:B-1----:R-:W-:-:S05]  /*20520*/  FADD R33, R15, R32 ;  /* 0x000000200f217221 */ /* 0x002fca0000000000 */
[----:B------:R-:W1:Y:S02]  /*20530*/  ATOMS.CAST.SPIN P0, [R3], R32, R33 ;  /* 0x000000200300758d */ /* 0x000e640001800021 */
[----:B-1----:R-:W-:Y:S05]  /*20540*/  @!P0 BRA `(.L_x_9985) ;  /* 0xfffffffc00f08947 */ /* 0x002fea000383ffff */
[----:B------:R-:W-:Y:S05]  /*20550*/  BRA `(.L_x_9983) ;  /* 0x00000000002c7947 */ /* 0x000fea0003800000 */
.L_x_9984:
[----:B------:R-:W1:Y:S02]  /*20560*/  QSPC.E.D P0, RZ, [R32] ;  /* 0x0000000020ff73aa */ /* 0x000e640000000700 */
[----:B-1----:R-:W-:Y:S05]  /*20570*/  @!P0 BRA `(.L_x_9986) ;  /* 0x0000000000188947 */ /* 0x002fea0003800000 */
.L_x_9987:
[----:B------:R-:W2:Y:S02]  /*20580*/  LD.E R34, [R32] ;  /* 0x0000000020227980 */ /* 0x000ea40000100900 */
[----:B--2---:R-:W-:-:S06]  /*20590*/  FADD R35, R15, R34 ;  /* 0x000000220f237221 */ /* 0x004fcc0000000000 */
[----:B------:R-:W2:Y:S02]  /*205a0*/  ATOM.E.CAST.SPIN PT, R35, [R32], R34, R35 ;  /* 0x000000222023738b */ /* 0x000ea400019e0123 */
[----:B--2---:R-:W-:-:S13]  /*205b0*/  ISETP.EQ.U32.AND P0, PT, R35, 0x1, PT ;  /* 0x000000012300780c */ /* 0x004fda0003f02070 */
[----:B------:R-:W-:Y:S05]  /*205c0*/  @!P0 BRA `(.L_x_9987) ;  /* 0xfffffffc00ec8947 */ /* 0x000fea000383ffff */
[----:B------:R-:W-:Y:S05]  /*205d0*/  BRA `(.L_x_9983) ;  /* 0x00000000000c7947 */ /* 0x000fea0003800000 */
.L_x_9986:
[----:B------:R-:W2:Y:S02]  /*205e0*/  LD.E R8, desc[UR8][R32.64] ;  /* 0x0000000820087980 */ /* 0x000ea4000c101900 */
[----:B--2---:R-:W-:-:S05]  /*205f0*/  FADD R3, R15, R8 ;  /* 0x000000080f037221 */ /* 0x004fca0000000000 */
[----:B------:R1:W-:Y:S02]  /*20600*/  ST.E desc[UR8][R32.64], R3 ;  /* 0x0000000320007985 */ /* 0x0003e4000c101908 */
.L_x_9983:
[----:B------:R-:W-:Y:S05]  /*20610*/  BSYNC.RECONVERGENT B0 ;  /* 0x0000000000007941 */ /* 0x000fea0003800200 */
.L_x_9982:
        /* <DEDUP_REMOVED lines=9> */
.L_x_9991:
[----:B------:R-:W1:Y:S02]  /*206b0*/  LDS R32, [R5] ;  /* 0x0000000005207984 */ /* 0x000e640000000800 */
[----:B-1----:R-:W-:-:S05]  /*206c0*/  FADD R33, R3, R32 ;  /* 0x0000002003217221 */ /* 0x002fca0000000000 */
[----:B------:R-:W1:Y:S02]  /*206d0*/  ATOMS.CAST.SPIN P0, [R5], R32, R33 ;  /* 0x000000200500758d */ /* 0x000e640001800021 */
[----:B-1----:R-:W-:Y:S05]  /*206e0*/  @!P0 BRA `(.L_x_9991) ;  /* 0xfffffffc00f08947 */ /* 0x002fea000383ffff */
[----:B------:R-:W-:Y:S05]  /*206f0*/  BRA `(.L_x_9989) ;  /* 0x00000000002c7947 */ /* 0x000fea0003800000 */
.L_x_9990:
[----:B------:R-:W1:Y:S02]  /*20700*/  QSPC.E.D P0, RZ, [R32] ;  /* 0x0000000020ff73aa */ /* 0x000e640000000700 */
[----:B-1----:R-:W-:Y:S05]  /*20710*/  @!P0 BRA `(.L_x_9992) ;  /* 0x0000000000188947 */ /* 0x002fea0003800000 */
.L_x_9993:
[----:B------:R-:W2:Y:S02]  /*20720*/  LD.E R34, [R32] ;  /* 0x0000000020227980 */ /* 0x000ea40000100900 */
[----:B--2---:R-:W-:-:S06]  /*20730*/  FADD R35, R3, R34 ;  /* 0x0000002203237221 */ /* 0x004fcc0000000000 */
[----:B------:R-:W2:Y:S02]  /*20740*/  ATOM.E.CAST.SPIN PT, R35, [R32], R34, R35 ;  /* 0x000000222023738b */ /* 0x000ea400019e0123 */
[----:B--2---:R-:W-:-:S13]  /*20750*/  ISETP.EQ.U32.AND P0, PT, R35, 0x1, PT ;  /* 0x000000012300780c */ /* 0x004fda0003f02070 */
[----:B------:R-:W-:Y:S05]  /*20760*/  @!P0 BRA `(.L_x_9993) ;  /* 0xfffffffc00ec8947 */ /* 0x000fea000383ffff */
[----:B------:R-:W-:Y:S05]  /*20770*/  BRA `(.L_x_9989) ;  /* 0x00000000000c7947 */ /* 0x000fea0003800000 */
.L_x_9992:
[----:B------:R-:W2:Y:S02]  /*20780*/  LD.E R6, desc[UR8][R32.64] ;  /* 0x0000000820067980 */ /* 0x000ea4000c101900 */
[----:B--2---:R-:W-:-:S05]  /*20790*/  FADD R3, R3, R6 ;  /* 0x0000000603037221 */ /* 0x004fca0000000000 */
[----:B------:R1:W-:Y:S02]  /*207a0*/  ST.E desc[UR8][R32.64], R3 ;  /* 0x0000000320007985 */ /* 0x0003e4000c101908 */
.L_x_9989:
[----:B------:R-:W-:Y:S05]  /*207b0*/  BSYNC.RECONVERGENT B0 ;  /* 0x0000000000007941 */ /* 0x000fea0003800200 */
.L_x_9988:
[----:B-1----:R-:W-:-:S05]  /*207c0*/  IMAD.WIDE R32, R37, 0x4, R22 ;  /* 0x0000000425207825 */ /* 0x002fca00078e0216 */
[----:B------:R1:W-:Y:S01]  /*207d0*/  ATOM.E.ADD.F32.FTZ.RN.STRONG.GPU P0, RZ, desc[UR8][R32.64], R15 ;  /* 0x8000000f20ff79a2 */ /* 0x0003e2000c10f308 */
[----:B------:R-:W-:Y:S04]  /*207e0*/  BSSY.RECONVERGENT B0, `(.L_x_9994) ;  /* 0x0000015000007945 */ /* 0x000fe80003800200 */
[----:B-1----:R-:W-:Y:S05]  /*207f0*/  @P0 BRA `(.L_x_9995) ;  /* 0x00000000004c0947 */ /* 0x002fea0003800000 */
[----:B------:R-:W1:Y:S02]  /*20800*/  QSPC.E.S P0, RZ, [R32] ;  /* 0x0000000020ff73aa */ /* 0x000e640000000500 */
[----:B-1----:R-:W-:Y:S05]  /*20810*/  @!P0 BRA `(.L_x_9996) ;  /* 0x0000000000188947 */ /* 0x002fea0003800000 */
[----:B------:R-:W-:-:S07]  /*20820*/  MOV R3, R32 ;  /* 0x0000002000037202 */ /* 0x000fce0000000f00 */
.L_x_9997:
[----:B------:R-:W1:Y:S02]  /*20830*/  LDS R32, [R3] ;  /* 0x0000000003207984 */ /* 0x000e640000000800 */
[----:B-1----:R-:W-:-:S05]  /*20840*/  FADD R33, R15, R32 ;  /* 0x000000200f217221 */ /* 0x002fca0000000000 */
[----:B------:R-:W1:Y:S02]  /*20850*/  ATOMS.CAST.SPIN P0, [R3], R32, R33 ;  /* 0x000000200300758d */ /* 0x000e640001800021 */
[----:B-1----:R-:W-:Y:S05]  /*20860*/  @!P0 BRA `(.L_x_9997) ;  /* 0xfffffffc00f08947 */ /* 0x002fea000383ffff */
[----:B------:R-:W-:Y:S05]  /*20870*/  BRA `(.L_x_9995) ;  /* 0x00000000002c7947 */ /* 0x000fea0003800000 */
.L_x_9996:
[----:B------:R-:W1:Y:S02]  /*20880*/  QSPC.E.D P0, RZ, [R32] ;  /* 0x0000000020ff73aa */ /* 0x000e640000000700 */
[----:B-1----:R-:W-:Y:S05]  /*20890*/  @!P0 BRA `(.L_x_9998) ;  /* 0x0000000000188947 */ /* 0x002fea0003800000 */
.L_x_9999:
[----:B------:R-:W2:Y:S02]  /*208a0*/  LD.E R34, [R32] ;  /* 0x0000000020227980 */ /* 0x000ea40000100900 */
[----:B--2---:R-:W-:-:S06]  /*208b0*/  FADD R35, R15, R34 ;  /* 0x000000220f237221 */ /* 0x004fcc0000000000 */
[----:B------:R-:W2:Y:S02]  /*208c0*/  ATOM.E.CAST.SPIN PT, R35, [R32], R34, R35 ;  /* 0x000000222023738b */ /* 0x000ea400019e0123 */
[----:B--2---:R-:W-:-:S13]  /*208d0*/  ISETP.EQ.U32.AND P0, PT, R35, 0x1, PT ;  /* 0x000000012300780c */ /* 0x004fda0003f02070 */
[----:B------:R-:W-:Y:S05]  /*208e0*/  @!P0 BRA `(.L_x_9999) ;  /* 0xfffffffc00ec8947 */ /* 0x000fea000383ffff */
[----:B------:R-:W-:Y:S05]  /*208f0*/  BRA `(.L_x_9995) ;  /* 0x00000000000c7947 */ /* 0x000fea0003800000 */
.L_x_9998:
[----:B------:R-:W2:Y:S02]  /*20900*/  LD.E R6, desc[UR8][R32.64] ;  /* 0x0000000820067980 */ /* 0x000ea4000c101900 */
[----:B--2---:R-:W-:-:S05]  /*20910*/  FADD R3, R15, R6 ;  /* 0x000000060f037221 */ /* 0x004fca0000000000 */
[----:B------:R1:W-:Y:S02]  /*20920*/  ST.E desc[UR8][R32.64], R3 ;  /* 0x0000000320007985 */ /* 0x0003e4000c101908 */
.L_x_9995:
[----:B------:R-:W-:Y:S05]  /*20930*/  BSYNC.RECONVERGENT B0 ;  /* 0x0000000000007941 */ /* 0x000fea0003800200 */
.L_x_9994:
[----:B-1----:R-:W-:Y:S01]  /*20940*/  FFMA R3, R20, R59, R2 ;  /* 0x0000003b14037223 */ /* 0x002fe20000000002 */
        /* <DEDUP_REMOVED lines=8> */
.L_x_10003:
[----:B------:R-:W0:Y:S02]  /*209d0*/  LDS R20, [R24] ;  /* 0x0000000018147984 */ /* 0x000e240000000800 */
[----:B0-----:R-:W-:-:S05]  /*209e0*/  FADD R21, R3, R20 ;  /* 0x0000001403157221 */ /* 0x001fca0000000000 */
[----:B------:R-:W0:Y:S02]  /*209f0*/  ATOMS.CAST.SPIN P0, [R24], R20, R21 ;  /* 0x000000141800758d */ /* 0x000e240001800015 */
[----:B0-----:R-:W-:Y:S05]  /*20a00*/  @!P0 BRA `(.L_x_10003) ;  /* 0xfffffffc00f08947 */ /* 0x001fea000383ffff */
[----:B------:R-:W-:Y:S05]  /*20a10*/  BRA `(.L_x_10001) ;  /* 0x00000000002c7947 */ /* 0x000fea0003800000 */
.L_x_10002:
[----:B------:R-:W0:Y:S02]  /*20a20*/  QSPC.E.D P0, RZ, [R24] ;  /* 0x0000000018ff73aa */ /* 0x000e240000000700 */
[----:B0-----:R-:W-:Y:S05]  /*20a30*/  @!P0 BRA `(.L_x_10004) ;  /* 0x0000000000188947 */ /* 0x001fea0003800000 */
.L_x_10005:
[----:B------:R-:W2:Y:S02]  /*20a40*/  LD.E R20, [R24] ;  /* 0x0000000018147980 */ /* 0x000ea40000100900 */
[----:B--2---:R-:W-:-:S06]  /*20a50*/  FADD R21, R3, R20 ;  /* 0x0000001403157221 */ /* 0x004fcc0000000000 */
[----:B------:R-:W2:Y:S02]  /*20a60*/  ATOM.E.CAST.SPIN PT, R21, [R24], R20, R21 ;  /* 0x000000141815738b */ /* 0x000ea400019e0115 */
[----:B--2---:R-:W-:-:S13]  /*20a70*/  ISETP.EQ.U32.AND P0, PT, R21, 0x1, PT ;  /* 0x000000011500780c */ /* 0x004fda0003f02070 */
[----:B------:R-:W-:Y:S05]  /*20a80*/  @!P0 BRA `(.L_x_10005) ;  /* 0xfffffffc00ec8947 */ /* 0x000fea000383ffff */
[----:B------:R-:W-:Y:S05]  /*20a90*/  BRA `(.L_x_10001) ;  /* 0x00000000000c7947 */ /* 0x000fea0003800000 */
.L_x_10004:
[----:B------:R-:W2:Y:S02]  /*20aa0*/  LD.E R6, desc[UR8][R24.64] ;  /* 0x0000000818067980 */ /* 0x000ea4000c101900 */
[----:B--2---:R-:W-:-:S05]  /*20ab0*/  FADD R3, R3, R6 ;  /* 0x0000000603037221 */ /* 0x004fca0000000000 */
[----:B------:R0:W-:Y:S02]  /*20ac0*/  ST.E desc[UR8][R24.64], R3 ;  /* 0x0000000318007985 */ /* 0x0001e4000c101908 */
.L_x_10001:
[----:B------:R-:W-:Y:S05]  /*20ad0*/  BSYNC.RECONVERGENT B0 ;  /* 0x0000000000007941 */ /* 0x000fea0003800200 */
.L_x_10000:
[----:B------:R-:W-:-:S05]  /*20ae0*/  IMAD.WIDE R22, R36, 0x4, R22 ;  /* 0x0000000424167825 */ /* 0x000fca00078e0216 */
[----:B------:R1:W-:Y:S01]  /*20af0*/  ATOM.E.ADD.F32.FTZ.RN.STRONG.GPU P0, RZ, desc[UR8][R22.64], R15 ;  /* 0x8000000f16ff79a2 */ /* 0x0003e2000c10f308 */
[----:B------:R-:W-:Y:S04]  /*20b00*/  BSSY.RECONVERGENT B0, `(.L_x_10006) ;  /* 0x0000015000007945 */ /* 0x000fe80003800200 */
[----:B-1----:R-:W-:Y:S05]  /*20b10*/  @P0 BRA `(.L_x_10007) ;  /* 0x00000000004c0947 */ /* 0x002fea0003800000 */
[----:B------:R-:W1:Y:S02]  /*20b20*/  QSPC.E.S P0, RZ, [R22] ;  /* 0x0000000016ff73aa */ /* 0x000e640000000500 */
[----:B-1----:R-:W-:Y:S05]  /*20b30*/  @!P0 BRA `(.L_x_10008) ;  /* 0x0000000000188947 */ /* 0x002fea0003800000 */
[----:B------:R-:W-:-:S07]  /*20b40*/  MOV R22, R22 ;  /* 0x0000001600167202 */ /* 0x000fce0000000f00 */
.L_x_10009:
[----:B------:R-:W1:Y:S02]  /*20b50*/  LDS R20, [R22] ;  /* 0x0000000016147984 */ /* 0x000e640000000800 */
[----:B-1----:R-:W-:-:S05]  /*20b60*/  FADD R21, R15, R20 ;  /* 0x000000140f157221 */ /* 0x002fca0000000000 */
[----:B------:R-:W1:Y:S02]  /*20b70*/  ATOMS.CAST.SPIN P0, [R22], R20, R21 ;  /* 0x000000141600758d */ /* 0x000e640001800015 */
[----:B-1----:R-:W-:Y:S05]  /*20b80*/  @!P0 BRA `(.L_x_10009) ;  /* 0xfffffffc00f08947 */ /* 0x002fea000383ffff */
[----:B------:R-:W-:Y:S05]  /*20b90*/  BRA `(.L_x_10007) ;  /* 0x00000000002c7947 */ /* 0x000fea0003800000 */
.L_x_10008:
[----:B------:R-:W1:Y:S02]  /*20ba0*/  QSPC.E.D P0, RZ, [R22] ;  /* 0x0000000016ff73aa */ /* 0x000e640000000700 */
[----:B-1----:R-:W-:Y:S05]  /*20bb0*/  @!P0 BRA `(.L_x_10010) ;  /* 0x0000000000188947 */ /* 0x002fea0003800000 */
.L_x_10011:
[----:B------:R-:W2:Y:S02]  /*20bc0*/  LD.E R20, [R22] ;  /* 0x0000000016147980 */ /* 0x000ea40000100900 */
[----:B--2---:R-:W-:-:S06]  /*20bd0*/  FADD R21, R15, R20 ;  /* 0x000000140f157221 */ /* 0x004fcc0000000000 */
[----:B------:R-:W2:Y:S02]  /*20be0*/  ATOM.E.CAST.SPIN PT, R21, [R22], R20, R21 ;  /* 0x000000141615738b */ /* 0x000ea400019e0115 */
[----:B--2---:R-:W-:-:S13]  /*20bf0*/  ISETP.EQ.U32.AND P0, PT, R21, 0x1, PT ;  /* 0x000000011500780c */ /* 0x004fda0003f02070 */
[----:B------:R-:W-:Y:S05]  /*20c00*/  @!P0 BRA `(.L_x_10011) ;  /* 0xfffffffc00ec8947 */ /* 0x000fea000383ffff */
[----:B------:R-:W-:Y:S05]  /*20c10*/  BRA `(.L_x_10007) ;  /* 0x00000000000c7947 */ /* 0x000fea0003800000 */
.L_x_10010:
[----:B------:R-:W0:Y:S02]  /*20c20*/  LD.E R6, desc[UR8][R22.64] ;  /* 0x0000000816067980 */ /* 0x000e24000c101900 */
[----:B0-----:R-:W-:-:S05]  /*20c30*/  FADD R3, R15, R6 ;  /* 0x000000060f037221 */ /* 0x001fca0000000000 */
[----:B------:R1:W-:Y:S02]  /*20c40*/  ST.E desc[UR8][R22.64], R3 ;  /* 0x0000000316007985 */ /* 0x0003e4000c101908 */
.L_x_10007:
[----:B------:R-:W-:Y:S05]  /*20c50*/  BSYNC.RECONVERGENT B0 ;  /* 0x0000000000007941 */ /* 0x000fea0003800200 */
.L_x_10006:
[----:B------:R-:W-:-:S03]  /*20c60*/  UMOV UR4, 0xffffffff ;  /* 0xffffffff00047882 */ /* 0x000fc60000000000 */
[----:B------:R-:W-:Y:S05]  /*20c70*/  BRA.DIV UR4, `(.L_x_10012) ;  /* 0x000001d604147947 */ /* 0x000fea000b800000 */
[----:B------:R-:W1:Y:S04]  /*20c80*/  LDL R6, [R1+0xb0] ;  /* 0x0000b00001067983 */ /* 0x000e680000100800 */
[----:B------:R2:W3:Y:S04]  /*20c90*/  SHFL.IDX PT, R5, R14, 0x4, 0x181f ;  /* 0x00981f000e057f89 */ /* 0x0004e800000e0000 */
[----:B0-----:R2:W0:Y:S04]  /*20ca0*/  SHFL.IDX PT, R24, R16, 0x4, 0x181f ;  /* 0x00981f0010187f89 */ /* 0x00142800000e0000 */
[----:B01-3--:R2:W1:Y:S02]  /*20cb0*/  SHFL.IDX PT, R3, R6, 0x4, 0x181f ;  /* 0x00981f0006037f89 */ /* 0x00b46400000e0000 */
.L_x_10846:
[----:B------:R-:W3:Y:S01]  /*20cc0*/  LDL.LU R17, [R1+0x4c] ;  /* 0x00004c0001117983 */ /* 0x000ee20000300800 */
[----:B-1----:R-:W-:-:S04]  /*20cd0*/  IMAD R3, R5, R58, R3 ;  /* 0x0000003a05037224 */ /* 0x002fc800078e0203 */
[----:B------:R-:W-:-:S05]  /*20ce0*/  IMAD R3, R12, R24, R3 ;  /* 0x000000180c037224 */ /* 0x000fca00078e0203 */
[----:B------:R-:W-:Y:S02]  /*20cf0*/  SHF.R.S32.HI R8, RZ, 0x1f, R3 ;  /* 0x0000001fff087819 */ /* 0x000fe40000011403 */
[----:B--2---:R-:W-:Y:S01]  /*20d00*/  IADD3 R6, P0, PT, R0, R3, RZ ;  /* 0x0000000300067210 */ /* 0x004fe20007f1e0ff */
[----:B---3--:R-:W-:-:S03]  /*20d10*/  FFMA R5, R17, R59, R2 ;  /* 0x0000003b11057223 */ /* 0x008fc60000000002 */
[----:B------:R-:W-:Y:S02]  /*20d20*/  IADD3.X R17, PT, PT, R11, R8, RZ, P0, !PT ;  /* 0x000000080b117210 */ /* 0x000fe400007fe4ff */
[----:B------:R-:W-:-:S04]  /*20d30*/  LEA R22, P0, R6, R28, 0x2 ;  /* 0x0000001c06167211 */ /* 0x000fc800078010ff */
[----:B------:R-:W-:Y:S01]  /*20d40*/  LEA.HI.X R23, R6, R29, R17, 0x2, P0 ;  /* 0x0000001d06177211 */ /* 0x000fe200000f1411 */
[----:B------:R-:W-:-:S07]  /*20d50*/  FADD R6, R5, -R2 ;  /* 0x8000000205067221 */ /* 0x000fce0000000000 */
        /* <DEDUP_REMOVED lines=9> */
.L_x_10016:
[----:B------:R-:W0:Y:S02]  /*20df0*/  LDS R20, [R8] ;  /* 0x0000000008147984 */ /* 0x000e240000000800 */
[----:B0-----:R-:W-:-:S05]  /*20e00*/  FADD R21, R6, R20 ;  /* 0x0000001406157221 */ /* 0x001fca0000000000 */
[----:B------:R-:W0:Y:S02]  /*20e10*/  ATOMS.CAST.SPIN P0, [R8], R20, R21 ;  /* 0x000000140800758d */ /* 0x000e240001800015 */
[----:B0-----:R-:W-:Y:S05]  /*20e20*/  @!P0 BRA `(.L_x_10016) ;  /* 0xfffffffc00f08947 */ /* 0x001fea000383ffff */
[----:B------:R-:W-:Y:S05]  /*20e30*/  BRA `(.L_x_10014) ;  /* 0x00000000002c7947 */ /* 0x000fea0003800000 */
.L_x_10015:
[----:B------:R-:W0:Y:S02]  /*20e40*/  QSPC.E.D P0, RZ, [R22] ;  /* 0x0000000016ff73aa */ /* 0x000e240000000700 */
[----:B0-----:R-:W-:Y:S05]  /*20e50*/  @!P0 BRA `(.L_x_10017) ;  /* 0x0000000000188947 */ /* 0x001fea0003800000 */
.L_x_10018:
[----:B------:R-:W2:Y:S02]  /*20e60*/  LD.E R20, [R22] ;  /* 0x0000000016147980 */ /* 0x000ea40000100900 */
[----:B--2---:R-:W-:-:S06]  /*20e70*/  FADD R21, R6, R20 ;  /* 0x0000001406157221 */ /* 0x004fcc0000000000 */
[----:B------:R-:W2:Y:S02]  /*20e80*/  ATOM.E.CAST.SPIN PT, R21, [R22], R20, R21 ;  /* 0x000000141615738b */ /* 0x000ea400019e0115 */
[----:B--2---:R-:W-:-:S13]  /*20e90*/  ISETP.EQ.U32.AND P0, PT, R21, 0x1, PT ;  /* 0x000000011500780c */ /* 0x004fda0003f02070 */
[----:B------:R-:W-:Y:S05]  /*20ea0*/  @!P0 BRA `(.L_x_10018) ;  /* 0xfffffffc00ec8947 */ /* 0x000fea000383ffff */
[----:B------:R-:W-:Y:S05]  /*20eb0*/  BRA `(.L_x_10014) ;  /* 0x00000000000c7947 */ /* 0x000fea0003800000 */
.L_x_10017:
[----:B------:R-:W2:Y:S02]  /*20ec0*/  LD.E R17, desc[UR8][R22.64] ;  /* 0x0000000816117980 */ /* 0x000ea4000c101900 */
[----:B--2---:R-:W-:-:S05]  /*20ed0*/  FADD R17, R6, R17 ;  /* 0x0000001106117221 */ /* 0x004fca0000000000 */
[----:B------:R0:W-:Y:S02]  /*20ee0*/  ST.E desc[UR8][R22.64], R17 ;  /* 0x0000001116007985 */ /* 0x0001e4000c101908 */
.L_x_10014:
[----:B------:R-:W-:Y:S05]  /*20ef0*/  BSYNC.RECONVERGENT B0 ;  /* 0x0000000000007941 */ /* 0x000fea0003800200 */
.L_x_10013:
        /* <DEDUP_REMOVED lines=9> */
.L_x_10022:
[----:B------:R-:W1:Y:S02]  /*20f90*/  LDS R24, [R3] ;  /* 0x0000000003187984 */ /* 0x000e640000000800 */
[----:B-1----:R-:W-:-:S05]  /*20fa0*/  FADD R25, R15, R24 ;  /* 0x000000180f197221 */ /* 0x002fca0000000000 */
[----:B------:R-:W1:Y:S02]  /*20fb0*/  ATOMS.CAST.SPIN P0, [R3], R24, R25 ;  /* 0x000000180300758d */ /* 0x000e640001800019 */
[----:B-1----:R-:W-:Y:S05]  /*20fc0*/  @!P0 BRA `(.L_x_10022) ;  /* 0xfffffffc00f08947 */ /* 0x002fea000383ffff */
[----:B------:R-:W-:Y:S05]  /*20fd0*/  BRA `(.L_x_10020) ;  /* 0x00000000002c7947 */ /* 0x000fea0003800000 */
.L_x_10021:
[----:B------:R-:W1:Y:S02]  /*20fe0*/  QSPC.E.D P0, RZ, [R20] ;  /* 0x0000000014ff73aa */ /* 0x000e640000000700 */
[----:B-1----:R-:W-:Y:S05]  /*20ff0*/  @!P0 BRA `(.L_x_10023) ;  /* 0x0000000000188947 */ /* 0x002fea0003800000 */
.L_x_10024:
[----:B------:R-:W2:Y:S02]  /*21000*/  LD.E R24, [R20] ;  /* 0x0000000014187980 */ /* 0x000ea40000100900 */
[----:B--2---:R-:W-:-:S06]  /*21010*/  FADD R25, R15, R24 ;  /* 0x000000180f197221 */ /* 0x004fcc0000000000 */
[----:B------:R-:W2:Y:S02]  /*21020*/  ATOM.E.CAST.SPIN PT, R25, [R20], R24, R25 ;  /* 0x000000181419738b */ /* 0x000ea400019e0119 */
[----:B--2---:R-:W-:-:S13]  /*21030*/  ISETP.EQ.U32.AND P0, PT, R25, 0x1, PT ;  /* 0x000000011900780c */ /* 0x004fda0003f02070 */
[----:B------:R-:W-:Y:S05]  /*21040*/  @!P0 BRA `(.L_x_10024) ;  /* 0xfffffffc00ec8947 */ /* 0x000fea000383ffff */
[----:B------:R-:W-:Y:S05]  /*21050*/  BRA `(.L_x_10020) ;  /* 0x00000000000c7947 */ /* 0x000fea0003800000 */
.L_x_10023:
[----:B------:R-:W2:Y:S02]  /*21060*/  LD.E R6, desc[UR8][R20.64] ;  /* 0x0000000814067980 */ /* 0x000ea4000c101900 */
[----:B--2---:R-:W-:-:S05]  /*21070*/  FADD R3, R15, R6 ;  /* 0x000000060f037221 */ /* 0x004fca0000000000 */
[----:B------:R1:W-:Y:S02]  /*21080*/  ST.E desc[UR8][R20.64], R3 ;  /* 0x0000000314007985 */ /* 0x0003e4000c101908 */
.L_x_10020:
[----:B------:R-:W-:Y:S05]  /*21090*/  BSYNC.RECONVERGENT B0 ;  /* 0x0000000000007941 */ /* 0x000fea0003800200 */
.L_x_10019:
        /* <DEDUP_REMOVED lines=10> */
.L_x_10028:
[----:B------:R-:W1:Y:S02]  /*21140*/  LDS R24, [R5] ;  /* 0x0000000005187984 */ /* 0x000e640000000800 */
[----:B-1----:R-:W-:-:S05]  /*21150*/  FADD R25, R3, R24 ;  /* 0x0000001803197221 */ /* 0x002fca0000000000 */
[----:B------:R-:W1:Y:S02]  /*21160*/  ATOMS.CAST.SPIN P0, [R5], R24, R25 ;  /* 0x000000180500758d */ /* 0x000e640001800019 */
[----:B-1----:R-:W-:Y:S05]  /*21170*/  @!P0 BRA `(.L_x_10028) ;  /* 0xfffffffc00f08947 */ /* 0x002fea000383ffff */
[----:B------:R-:W-:Y:S05]  /*21180*/  BRA `(.L_x_10026) ;  /* 0x00000000002c7947 */ /* 0x000fea0003800000 */
.L_x_10027:
[----:B------:R-:W1:Y:S02]  /*21190*/  QSPC.E.D P0, RZ, [R24] ;  /* 0x0000000018ff73aa */ /* 0x000e640000000700 */
[----:B-1----:R-:W-:Y:S05]  /*211a0*/  @!P0 BRA `(.L_x_10029) ;  /* 0x0000000000188947 */ /* 0x002fea0003800000 */
.L_x_10030:
[----:B------:R-:W2:Y:S02]  /*211b0*/  LD.E R32, [R24] ;  /* 0x0000000018207980 */ /* 0x000ea40000100900 */
[----:B--2---:R-:W-:-:S06]  /*211c0*/  FADD R33, R3, R32 ;  /* 0x0000002003217221 */ /* 0x004fcc0000000000 */
[----:B------:R-:W2:Y:S02]  /*211d0*/  ATOM.E.CAST.SPIN PT, R33, [R24], R32, R33 ;  /* 0x000000201821738b */ /* 0x000ea400019e0121 */
[----:B--2---:R-:W-:-:S13]  /*211e0*/  ISETP.EQ.U32.AND P0, PT, R33, 0x1, PT ;  /* 0x000000012100780c */ /* 0x004fda0003f02070 */
[----:B------:R-:W-:Y:S05]  /*211f0*/  @!P0 BRA `(.L_x_10030) ;  /* 0xfffffffc00ec8947 */ /* 0x000fea000383ffff */
[----:B------:R-:W-:Y:S05]  /*21200*/  BRA `(.L_x_10026) ;  /* 0x00000000000c7947 */ /* 0x000fea0003800000 */
.L_x_10029:
[----:B------:R-:W2:Y:S02]  /*21210*/  LD.E R6, desc[UR8][R24.64] ;  /* 0x0000000818067980 */ /* 0x000ea4000c101900 */
[----:B--2---:R-:W-:-:S05]  /*21220*/  FADD R3, R3, R6 ;  /* 0x0000000603037221 */ /* 0x004fca0000000000 */
[----:B------:R1:W-:Y:S02]  /*21230*/  ST.E desc[UR8][R24.64], R3 ;  /* 0x0000000318007985 */ /* 0x0003e4000c101908 */
.L_x_10026:
[----:B------:R-:W-:Y:S05]  /*21240*/  BSYNC.RECONVERGENT B0 ;  /* 0x0000000000007941 */ /* 0x000fea0003800200 */
.L_x_10025:
[----:B-1----:R-:W-:-:S05]  /*21250*/  IMAD.WIDE R24, R58, 0x4, R20 ;  /* 0x000000043a187825 */ /* 0x002fca00078e0214 */
[----:B------:R1:W-:Y:S01]  /*21260*/  ATOM.E.ADD.F32.FTZ.RN.STRONG.GPU P0, RZ, desc[UR8][R24.64], R15 ;  /* 0x8000000f18ff79a2 */ /* 0x0003e2000c10f308 */
[----:B------:R-:W-:Y:S04]  /*21270*/  BSSY.RECONVERGENT B0, `(.L_x_10031) ;  /* 0x0000015000007945 */ /* 0x000fe80003800200 */
[----:B-1----:R-:W-:Y:S05]  /*21280*/  @P0 BRA `(.L_x_10032) ;  /* 0x00000000004c0947 */ /* 0x002fea0003800000 */
[----:B------:R-:W1:Y:S02]  /*21290*/  QSPC.E.S P0, RZ, [R24] ;  /* 0x0000000018ff73aa */ /* 0x000e640000000500 */
[----:B-1----:R-:W-:Y:S05]  /*212a0*/  @!P0 BRA `(.L_x_10033) ;  /* 0x0000000000188947 */ /* 0x002fea0003800000 */
[----:B------:R-:W-:-:S07]  /*212b0*/  MOV R3, R24 ;  /* 0x0000001800037202 */ /* 0x000fce0000000f00 */
.L_x_10034:
[----:B------:R-:W1:Y:S02]  /*212c0*/  LDS R24, [R3] ;  /* 0x0000000003187984 */ /* 0x000e640000000800 */
[----:B-1----:R-:W-:-:S05]  /*212d0*/  FADD R25, R15, R24 ;  /* 0x000000180f197221 */ /* 0x002fca0000000000 */
[----:B------:R-:W1:Y:S02]  /*212e0*/  ATOMS.CAST.SPIN P0, [R3], R24, R25 ;  /* 0x000000180300758d */ /* 0x000e640001800019 */
[----:B-1----:R-:W-:Y:S05]  /*212f0*/  @!P0 BRA `(.L_x_10034) ;  /* 0xfffffffc00f08947 */ /* 0x002fea000383ffff */
[----:B------:R-:W-:Y:S05]  /*21300*/  BRA `(.L_x_10032) ;  /* 0x00000000002c7947 */ /* 0x000fea0003800000 */
.L_x_10033:
[----:B------:R-:W1:Y:S02]  /*21310*/  QSPC.E.D P0, RZ, [R24] ;  /* 0x0000000018ff73aa */ /* 0x000e640000000700 */
[----:B-1----:R-:W-:Y:S05]  /*21320*/  @!P0 BRA `(.L_x_10035) ;  /* 0x0000000000188947 */ /* 0x002fea0003800000 */
.L_x_10036:
[----:B------:R-:W2:Y:S02]  /*21330*/  LD.E R32, [R24] ;  /* 0x0000000018207980 */ /* 0x000ea40000100900 */
[----:B--2---:R-:W-:-:S06]  /*21340*/  FADD R33, R15, R32 ;  /* 0x000000200f217221 */ /* 0x004fcc0000000000 */
[----:B------:R-:W2:Y:S02]  /*21350*/  ATOM.E.CAST.SPIN PT, R33, [R24], R32, R33 ;  /* 0x000000201821738b */ /* 0x000ea400019e0121 */
[----:B--2---:R-:W-:-:S13]  /*21360*/  ISETP.EQ.U32.AND P0, PT, R33, 0x1, PT ;  /* 0x000000012100780c */ /* 0x004fda0003f02070 */
[----:B------:R-:W-:Y:S05]  /*21370*/  @!P0 BRA `(.L_x_10036) ;  /* 0xfffffffc00ec8947 */ /* 0x000fea000383ffff */
[----:B------:R-:W-:Y:S05]  /*21380*/  BRA `(.L_x_10032) ;  /* 0x00000000000c7947 */ /* 0x000fea0003800000 */
.L_x_10035:
[----:B------:R-:W2:Y:S02]  /*21390*/  LD.E R6, desc[UR8][R24.64] ;  /* 0x0000000818067980 */ /* 0x000ea4000c101900 */
[----:B--2---:R-:W-:-:S05]  /*213a0*/  FADD R3, R15, R6 ;  /* 0x000000060f037221 */ /* 0x004fca0000000000 */
[----:B------:R1:W-:Y:S02]  /*213b0*/  ST.E desc[UR8][R24.64], R3 ;  /* 0x0000000318007985 */ /* 0x0003e4000c101908 */
.L_x_10032:
[----:B------:R-:W-:Y:S05]  /*213c0*/  BSYNC.RECONVERGENT B0 ;  /* 0x0000000000007941 */ /* 0x000fea0003800200 */
.L_x_10031:
        /* <DEDUP_REMOVED lines=10> */
.L_x_10040:
[----:B------:R-:W1:Y:S02]  /*21470*/  LDS R24, [R5] ;  /* 0x0000000005187984 */ /* 0x000e640000000800 */
[----:B-1----:R-:W-:-:S05]  /*21480*/  FADD R25, R3, R24 ;  /* 0x0000001803197221 */ /* 0x002fca0000000000 */
[----:B------:R-:W1:Y:S02]  /*21490*/  ATOMS.CAST.SPIN P0, [R5], R24, R25 ;  /* 0x000000180500758d */ /* 0x000e640001800019 */
[----:B-1----:R-:W-:Y:S05]  /*214a0*/  @!P0 BRA `(.L_x_10040) ;  /* 0xfffffffc00f08947 */ /* 0x002fea000383ffff */
[----:B------:R-:W-:Y:S05]  /*214b0*/  BRA `(.L_x_10038) ;  /* 0x00000000002c7947 */ /* 0x000fea0003800000 */
.L_x_10039:
[----:B------:R-:W1:Y:S02]  /*214c0*/  QSPC.E.D P0, RZ, [R24] ;  /* 0x0000000018ff73aa */ /* 0x000e640000000700 */
[----:B-1----:R-:W-:Y:S05]  /*214d0*/  @!P0 BRA `(.L_x_10041) ;  /* 0x0000000000188947 */ /* 0x002fea0003800000 */
.L_x_10042:
[----:B------:R-:W2:Y:S02]  /*214e0*/  LD.E R32, [R24] ;  /* 0x0000000018207980 */ /* 0x000ea40000100900 */
[----:B--2---:R-:W-:-:S06]  /*214f0*/  FADD R33, R3, R32 ;  /* 0x0000002003217221 */ /* 0x004fcc0000000000 */
[----:B------:R-:W2:Y:S02]  /*21500*/  ATOM.E.CAST.SPIN PT, R33, [R24], R32, R33 ;  /* 0x000000201821738b */ /* 0x000ea400019e0121 */
[----:B--2---:R-:W-:-:S13]  /*21510*/  ISETP.EQ.U32.AND P0, PT, R33, 0x1, PT ;  /* 0x000000012100780c */ /* 0x004fda0003f02070 */
[----:B------:R-:W-:Y:S05]  /*21520*/  @!P0 BRA `(.L_x_10042) ;  /* 0xfffffffc00ec8947 */ /* 0x000fea000383ffff */
[----:B------:R-:W-:Y:S05]  /*21530*/  BRA `(.L_x_10038) ;  /* 0x00000000000c7947 */ /* 0x000fea0003800000 */
.L_x_10041:
[----:B------:R-:W2:Y:S02]  /*21540*/  LD.E R6, desc[UR8][R24.64] ;  /* 0x0000000818067980 */ /* 0x000ea4000c101900 */
[----:B--2---:R-:W-:-:S05]  /*21550*/  FADD R3, R3, R6 ;  /* 0x0000000603037221 */ /* 0x004fca0000000000 */
[----:B------:R1:W-:Y:S02]  /*21560*/  ST.E desc[UR8][R24.64], R3 ;  /* 0x0000000318007985 */ /* 0x0003e4000c101908 */
.L_x_10038:
[----:B------:R-:W-:Y:S05]  /*21570*/  BSYNC.RECONVERGENT B0 ;  /* 0x0000000000007941 */ /* 0x000fea0003800200 */
.L_x_10037:
[----:B-1----:R-:W-:-:S05]  /*21580*/  IMAD.WIDE R24, R50, 0x4, R20 ;  /* 0x0000000432187825 */ /* 0x002fca00078e0214 */
[----:B------:R1:W-:Y:S01]  /*21590*/  ATOM.E.ADD.F32.FTZ.RN.STRONG.GPU P0, RZ, desc[UR8][R24.64], R15 ;  /* 0x8000000f18ff79a2 */ /* 0x0003e2000c10f308 */
[----:B------:R-:W-:Y:S04]  /*215a0*/  BSSY.RECONVERGENT B0, `(.L_x_10043) ;  /* 0x0000015000007945 */ /* 0x000fe80003800200 */
[----:B-1----:R-:W-:Y:S05]  /*215b0*/  @P0 BRA `(.L_x_10044) ;  /* 0x00000000004c0947 */ /* 0x002fea0003800000 */
[----:B------:R-:W1:Y:S02]  /*215c0*/  QSPC.E.S P0, RZ, [R24] ;  /* 0x0000000018ff73aa */ /* 0x000e640000000500 */
[----:B-1----:R-:W-:Y:S05]  /*215d0*/  @!P0 BRA `(.L_x_10045) ;  /* 0x0000000000188947 */ /* 0x002fea0003800000 */
[----:B------:R-:W-:-:S07]  /*215e0*/  MOV R3, R24 ;  /* 0x0000001800037202 */ /* 0x000fce0000000f00 */
.L_x_10046:
[----:B------:R-:W1:Y:S02]  /*215f0*/  LDS R24, [R3] ;  /* 0x0000000003187984 */ /* 0x000e640000000800 */
[----:B-1----:R-:W-:-:S05]  /*21600*/  FADD R25, R15, R24 ;  /* 0x000000180f197221 */ /* 0x002fca0000000000 */
[----:B------:R-:W1:Y:S02]  /*21610*/  ATOMS.CAST.SPIN P0, [R3], R24, R25 ;  /* 0x000000180300758d */ /* 0x000e640001800019 */
[----:B-1----:R-:W-:Y:S05]  /*21620*/  @!P0 BRA `(.L_x_10046) ;  /* 0xfffffffc00f08947 */ /* 0x002fea000383ffff */
[----:B------:R-:W-:Y:S05]  /*21630*/  BRA `(.L_x_10044) ;  /* 0x00000000002c7947 */ /* 0x000fea0003800000 */
.L_x_10045:
[----:B------:R-:W1:Y:S02]  /*21640*/  QSPC.E.D P0, RZ, [R24] ;  /* 0x0000000018ff73aa */ /* 0x000e640000000700 */
[----:B-1----:R-:W-:Y:S05]  /*21650*/  @!P0 BRA `(.L_x_10047) ;  /* 0x0000000000188947 */ /* 0x002fea0003800000 */
.L_x_10048:
[----:B------:R-:W2:Y:S02]  /*21660*/  LD.E R32, [R24] ;  /* 0x0000000018207980 */ /* 0x000ea40000100900 */
[----:B--2---:R-:W-:-:S06]  /*21670*/  FADD R33, R15, R32 ;  /* 0x000000200f217221 */ /* 0x004fcc0000000000 */
[----:B------:R-:W2:Y:S02]  /*21680*/  ATOM.E.CAST.SPIN PT, R33, [R24], R32, R33 ;  /* 0x000000201821738b */ /* 0x000ea400019e0121 */
[----:B--2---:R-:W-:-:S13]  /*21690*/  ISETP.EQ.U32.AND P0, PT, R33, 0x1, PT ;  /* 0x000000012100780c */ /* 0x004fda0003f02070 */
[----:B------:R-:W-:Y:S05]  /*216a0*/  @!P0 BRA `(.L_x_10048) ;  /* 0xfffffffc00ec8947 */ /* 0x000fea000383ffff */
[----:B------:R-:W-:Y:S05]  /*216b0*/  BRA `(.L_x_10044) ;  /* 0x00000000000c7947 */ /* 0x000fea0003800000 */
.L_x_10047:
[----:B------:R-:W2:Y:S02]  /*216c0*/  LD.E R6, desc[UR8][R24.64] ;  /* 0x0000000818067980 */ /* 0x000ea4000c101900 */
[----:B--2---:R-:W-:-:S05]  /*216d0*/  FADD R3, R15, R6 ;  /* 0x000000060f037221 */ /* 0x004fca0000000000 */
[----:B------:R1:W-:Y:S02]  /*216e0*/  ST.E desc[UR8][R24.64], R3 ;  /* 0x0000000318007985 */ /* 0x0003e4000c101908 */
.L_x_10044:
[----:B------:R-:W-:Y:S05]  /*216f0*/  BSYNC.RECONVERGENT B0 ;  /* 0x0000000000007941 */ /* 0x000fea0003800200 */
.L_x_10043:
        /* <DEDUP_REMOVED lines=10> */
.L_x_10052:
[----:B------:R-:W1:Y:S02]  /*217a0*/  LDS R24, [R5] ;  /* 0x0000000005187984 */ /* 0x000e640000000800 */
[----:B-1----:R-:W-:-:S05]  /*217b0*/  FADD R25, R3, R24 ;  /* 0x0000001803197221 */ /* 0x002fca0000000000 */
[----:B------:R-:W1:Y:S02]  /*217c0*/  ATOMS.CAST.SPIN P0, [R5], R24, R25 ;  /* 0x000000180500758d */ /* 0x000e640001800019 */
[----:B-1----:R-:W-:Y:S05]  /*217d0*/  @!P0 BRA `(.L_x_10052) ;  /* 0xfffffffc00f08947 */ /* 0x002fea000383ffff */
[----:B------:R-:W-:Y:S05]  /*217e0*/  BRA `(.L_x_10050) ;  /* 0x00000000002c7947 */ /* 0x000fea0003800000 */
.L_x_10051:
[----:B------:R-:W1:Y:S02]  /*217f0*/  QSPC.E.D P0, RZ, [R24] ;  /* 0x0000000018ff73aa */ /* 0x000e640000000700 */
[----:B-1----:R-:W-:Y:S05]  /*21800*/  @!P0 BRA `(.L_x_10053) ;  /* 0x0000000000188947 */ /* 0x002fea0003800000 */
.L_x_10054:
[----:B------:R-:W2:Y:S02]  /*21810*/  LD.E R32, [R24] ;  /* 0x0000000018207980 */ /* 0x000ea40000100900 */
[----:B--2---:R-:W-:-:S06]  /*21820*/  FADD R33, R3, R32 ;  /* 0x0000002003217221 */ /* 0x004fcc0000000000 */
[----:B------:R-:W2:Y:S02]  /*21830*/  ATOM.E.CAST.SPIN PT, R33, [R24], R32, R33 ;  /* 0x000000201821738b */ /* 0x000ea400019e0121 */
[----:B--2---:R-:W-:-:S13]  /*21840*/  ISETP.EQ.U32.AND P0, PT, R33, 0x1, PT ;  /* 0x000000012100780c */ /* 0x004fda0003f02070 */
[----:B------:R-:W-:Y:S05]  /*21850*/  @!P0 BRA `(.L_x_10054) ;  /* 0xfffffffc00ec8947 */ /* 0x000fea000383ffff */
[----:B------:R-:W-:Y:S05]  /*21860*/  BRA `(.L_x_10050) ;  /* 0x00000000000c7947 */ /* 0x000fea0003800000 */
.L_x_10053:
[----:B------:R-:W2:Y:S02]  /*21870*/  LD.E R6, desc[UR8][R24.64] ;  /* 0x0000000818067980 */ /* 0x000ea4000c101900 */
[----:B--2---:R-:W-:-:S05]  /*21880*/  FADD R3, R3, R6 ;  /* 0x0000000603037221 */ /* 0x004fca0000000000 */
[----:B------:R1:W-:Y:S02]  /*21890*/  ST.E desc[UR8][R24.64], R3 ;  /* 0x0000000318007985 */ /* 0x0003e4000c101908 */
.L_x_10050:
[----:B------:R-:W-:Y:S05]  /*218a0*/  BSYNC.RECONVERGENT B0 ;  /* 0x0000000000007941 */ /* 0x000fea0003800200 */
.L_x_10049:
[----:B-1----:R-:W-:-:S05]  /*218b0*/  IMAD.WIDE R24, R49, 0x4, R20 ;  /* 0x0000000431187825 */ /* 0x002fca00078e0214 */
[----:B------:R1:W-:Y:S01]  /*218c0*/  ATOM.E.ADD.F32.FTZ.RN.STRONG.GPU P0, RZ, desc[UR8][R24.64], R15 ;  /* 0x8000000f18ff79a2 */ /* 0x0003e2000c10f308 */
[----:B------:R-:W-:Y:S04]  /*218d0*/  BSSY.RECONVERGENT B0, `(.L_x_10055) ;  /* 0x0000015000007945 */ /* 0x000fe80003800200 */
[----:B-1----:R-:W-:Y:S05]  /*218e0*/  @P0 BRA `(.L_x_10056) ;  /* 0x00000000004c0947 */ /* 0x002fea0003800000 */
[----:B------:R-:W1:Y:S02]  /*218f0*/  QSPC.E.S P0, RZ, [R24] ;  /* 0x0000000018ff73aa */ /* 0x000e640000000500 */
[----:B-1----:R-:W-:Y:S05]  /*21900*/  @!P0 BRA `(.L_x_10057) ;  /* 0x0000000000188947 */ /* 0x002fea0003800000 */
[----:B------:R-:W-:-:S07]  /*21910*/  MOV R3, R24 ;  /* 0x0000001800037202 */ /* 0x000fce0000000f00 */
.L_x_10058:
[----:B------:R-:W1:Y:S02]  /*21920*/  LDS R24, [R3] ;  /* 0x0000000003187984 */ /* 0x000e640000000800 */
[----:B-1----:R-:W-:-:S05]  /*21930*/  FADD R25, R15, R24 ;  /* 0x000000180f197221 */ /* 0x002fca0000000000 */
[----:B------:R-:W1:Y:S02]  /*21940*/  ATOMS.CAST.SPIN P0, [R3], R24, R25 ;  /* 0x000000180300758d */ /* 0x000e640001800019 */
[----:B-1----:R-:W-:Y:S05]  /*21950*/  @!P0 BRA `(.L_x_10058) ;  /* 0xfffffffc00f08947 */ /* 0x002fea000383ffff */
[----:B------:R-:W-:Y:S05]  /*21960*/  BRA `(.L_x_10056) ;  /* 0x00000000002c7947 */ /* 0x000fea0003800000 */
.L_x_10057:
[----:B------:R-:W1:Y:S02]  /*21970*/  QSPC.E.D P0, RZ, [R24] ;  /* 0x0000000018ff73aa */ /* 0x000e640000000700 */
[----:B-1----:R-:W-:Y:S05]  /*21980*/  @!P0 BRA `(.L_x_10059) ;  /* 0x0000000000188947 */ /* 0x002fea0003800000 */
.L_x_10060:
[----:B------:R-:W2:Y:S02]  /*21990*/  LD.E R32, [R24] ;  /* 0x0000000018207980 */ /* 0x000ea40000100900 */
[----:B--2---:R-:W-:-:S06]  /*219a0*/  FADD R33, R15, R32 ;  /* 0x000000200f217221 */ /* 0x004fcc0000000000 */
[----:B------:R-:W2:Y:S02]  /*219b0*/  ATOM.E.CAST.SPIN PT, R33, [R24], R32, R33 ;  /* 0x000000201821738b */ /* 0x000ea400019e0121 */
[----:B--2---:R-:W-:-:S13]  /*219c0*/  ISETP.EQ.U32.AND P0, PT, R33, 0x1, PT ;  /* 0x000000012100780c */ /* 0x004fda0003f02070 */
[----:B------:R-:W-:Y:S05]  /*219d0*/  @!P0 BRA `(.L_x_10060) ;  /* 0xfffffffc00ec8947 */ /* 0x000fea000383ffff */
[----:B------:R-:W-:Y:S05]  /*219e0*/  BRA `(.L_x_10056) ;  /* 0x00000000000c7947 */ /* 0x000fea0003800000 */
.L_x_10059:
[----:B------:R-:W2:Y:S02]  /*219f0*/  LD.E R6, desc[UR8][R24.64] ;  /* 0x0000000818067980 */ /* 0x000ea4000c101900 */
[----:B--2---:R-:W-:-:S05]  /*21a00*/  FADD R3, R15, R6 ;  /* 0x000000060f037221 */ /* 0x004fca0000000000 */
[----:B------:R1:W-:Y:S02]  /*21a10*/  ST.E desc[UR8][R24.64], R3 ;  /* 0x0000000318007985 */ /* 0x0003e4000c101908 */
.L_x_10056:
[----:B------:R-:W-:Y:S05]  /*21a20*/  BSYNC.RECONVERGENT B0 ;  /* 0x0000000000007941 */ /* 0x000fea0003800200 */
.L_x_10055:
        /* <DEDUP_REMOVED lines=10> */
.L_x_10064:
[----:B------:R-:W1:Y:S02]  /*21ad0*/  LDS R24, [R5] ;  /* 0x0000000005187984 */ /* 0x000e640000000800 */
[----:B-1----:R-:W-:-:S05]  /*21ae0*/  FADD R25, R3, R24 ;  /* 0x0000001803197221 */ /* 0x002fca0000000000 */
[----:B------:R-:W1:Y:S02]  /*21af0*/  ATOMS.CAST.SPIN P0, [R5], R24, R25 ;  /* 0x000000180500758d */ /* 0x000e640001800019 */
[----:B-1----:R-:W-:Y:S05]  /*21b00*/  @!P0 BRA `(.L_x_10064) ;  /* 0xfffffffc00f08947 */ /* 0x002fea000383ffff */
[----:B------:R-:W-:Y:S05]  /*21b10*/  BRA `(.L_x_10062) ;  /* 0x00000000002c7947 */ /* 0x000fea0003800000 */
.L_x_10063:
[----:B------:R-:W1:Y:S02]  /*21b20*/  QSPC.E.D P0, RZ, [R24] ;  /* 0x0000000018ff73aa */ /* 0x000e640000000700 */
[----:B-1----:R-:W-:Y:S05]  /*21b30*/  @!P0 BRA `(.L_x_10065) ;  /* 0x0000000000188947 */ /* 0x002fea0003800000 */
.L_x_10066:
[----:B------:R-:W2:Y:S02]  /*21b40*/  LD.E R32, [R24] ;  /* 0x0000000018207980 */ /* 0x000ea40000100900 */
[----:B--2---:R-:W-:-:S06]  /*21b50*/  FADD R33, R3, R32 ;  /* 0x0000002003217221 */ /* 0x004fcc0000000000 */
[----:B------:R-:W2:Y:S02]  /*21b60*/  ATOM.E.CAST.SPIN PT, R33, [R24], R32, R33 ;  /* 0x000000201821738b */ /* 0x000ea400019e0121 */
[----:B--2---:R-:W-:-:S13]  /*21b70*/  ISETP.EQ.U32.AND P0, PT, R33, 0x1, PT ;  /* 0x000000012100780c */ /* 0x004fda0003f02070 */
[----:B------:R-:W-:Y:S05]  /*21b80*/  @!P0 BRA `(.L_x_10066) ;  /* 0xfffffffc00ec8947 */ /* 0x000fea000383ffff */
[----:B------:R-:W-:Y:S05]  /*21b90*/  BRA `(.L_x_10062) ;  /* 0x00000000000c7947 */ /* 0x000fea0003800000 */
.L_x_10065:
[----:B------:R-:W2:Y:S02]  /*21ba0*/  LD.E R6, desc[UR8][R24.64] ;  /* 0x0000000818067980 */ /* 0x000ea4000c101900 */
[----:B--2---:R-:W-:-:S05]  /*21bb0*/  FADD R3, R3, R6 ;  /* 0x0000000603037221 */ /* 0x004fca0000000000 */
[----:B------:R1:W-:Y:S02]  /*21bc0*/  ST.E desc[UR8][R24.64], R3 ;  /* 0x0000000318007985 */ /* 0x0003e4000c101908 */
.L_x_10062:
[----:B------:R-:W-:Y:S05]  /*21bd0*/  BSYNC.RECONVERGENT B0 ;  /* 0x0000000000007941 */ /* 0x000fea0003800200 */
.L_x_10061:
[----:B-1----:R-:W-:-:S05]  /*21be0*/  IMAD.WIDE R24, R44, 0x4, R20 ;  /* 0x000000042c187825 */ /* 0x002fca00078e0214 */
[----:B------:R1:W-:Y:S01]  /*21bf0*/  ATOM.E.ADD.F32.FTZ.RN.STRONG.GPU P0, RZ, desc[UR8][R24.64], R15 ;  /* 0x8000000f18ff79a2 */ /* 0x0003e2000c10f308 */
[----:B------:R-:W-:Y:S04]  /*21c00*/  BSSY.RECONVERGENT B0, `(.L_x_10067) ;  /* 0x0000015000007945 */ /* 0x000fe80003800200 */
[----:B-1----:R-:W-:Y:S05]  /*21c10*/  @P0 BRA `(.L_x_10068) ;  /* 0x00000000004c0947 */ /* 0x002fea0003800000 */
[----:B------:R-:W1:Y:S02]  /*21c20*/  QSPC.E.S P0, RZ, [R24] ;  /* 0x0000000018ff73aa */ /* 0x000e640000000500 */
[----:B-1----:R-:W-:Y:S05]  /*21c30*/  @!P0 BRA `(.L_x_10069) ;  /* 0x0000000000188947 */ /* 0x002fea0003800000 */
[----:B------:R-:W-:-:S07]  /*21c40*/  MOV R3, R24 ;  /* 0x0000001800037202 */ /* 0x000fce0000000f00 */
.L_x_10070:
[----:B------:R-:W1:Y:S02]  /*21c50*/  LDS R24, [R3] ;  /* 0x0000000003187984 */ /* 0x000e640000000800 */
[----:B-1----:R-:W-:-:S05]  /*21c60*/  FADD R25, R15, R24 ;  /* 0x000000180f197221 */ /* 0x002fca0000000000 */
[----:B------:R-:W1:Y:S02]  /*21c70*/  ATOMS.CAST.SPIN P0, [R3], R24, R25 ;  /* 0x000000180300758d */ /* 0x000e640001800019 */
[----:B-1----:R-:W-:Y:S05]  /*21c80*/  @!P0 BRA `(.L_x_10070) ;  /* 0xfffffffc00f08947 */ /* 0x002fea000383ffff */
[----:B------:R-:W-:Y:S05]  /*21c90*/  BRA `(.L_x_10068) ;  /* 0x00000000002c7947 */ /* 0x000fea0003800000 */
.L_x_10069:
[----:B------:R-:W1:Y:S02]  /*21ca0*/  QSPC.E.D P0, RZ, [R24] ;  /* 0x0000000018ff73aa */ /* 0x000e640000000700 */
[----:B-1----:R-:W-:Y:S05]  /*21cb0*/  @!P0 BRA `(.L_x_10071) ;  /* 0x0000000000188947 */ /* 0x002fea0003800000 */
.L_x_10072:
[----:B------:R-:W2:Y:S02]  /*21cc0*/  LD.E R32, [R24] ;  /* 0x0000000018207980 */ /* 0x000ea40000100900 */
[----:B--2---:R-:W-:-:S06]  /*21cd0*/  FADD R33, R15, R32 ;  /* 0x000000200f217221 */ /* 0x004fcc0000000000 */
[----:B------:R-:W2:Y:S02]  /*21ce0*/  ATOM.E.CAST.SPIN PT, R33, [R24], R32, R33 ;  /* 0x000000201821738b */ /* 0x000ea400019e0121 */
[----:B--2---:R-:W-:-:S13]  /*21cf0*/  ISETP.EQ.U32.AND P0, PT, R33, 0x1, PT ;  /* 0x000000012100780c */ /* 0x004fda0003f02070 */
[----:B------:R-:W-:Y:S05]  /*21d00*/  @!P0 BRA `(.L_x_10072) ;  /* 0xfffffffc00ec8947 */ /* 0x000fea000383ffff */
[----:B------:R-:W-:Y:S05]  /*21d10*/  BRA `(.L_x_10068) ;  /* 0x00000000000c7947 */ /* 0x000fea0003800000 */
.L_x_10071:
[----:B------:R-:W2:Y:S02]  /*21d20*/  LD.E R6, desc[UR8][R24.64] ;  /* 0x0000000818067980 */ /* 0x000ea4000c101900 */
[----:B--2---:R-:W-:-:S05]  /*21d30*/  FADD R3, R15, R6 ;  /* 0x000000060f037221 */ /* 0x004fca0000000000 */
[----:B------:R1:W-:Y:S02]  /*21d40*/  ST.E desc[UR8][R24.64], R3 ;  /* 0x0000000318007985 */ /* 0x0003e4000c101908 */
.L_x_10068:
[----:B------:R-:W-:Y:S05]  /*21d50*/  BSYNC.RECONVERGENT B0 ;  /* 0x0000000000007941 */ /* 0x000fea0003800200 */
.L_x_10067:
        /* <DEDUP_REMOVED lines=9> */
.L_x_10076:
[----:B------:R-:W1:Y:S02]  /*21df0*/  LDS R24, [R5] ;  /* 0x0000000005187984 */ /* 0x000e640000000800 */
[----:B-1----:R-:W-:-:S05]  /*21e00*/  FADD R25, R3, R24 ;  /* 0x0000001803197221 */ /* 0x002fca0000000000 */
[----:B------:R-:W1:Y:S02]  /*21e10*/  ATOMS.CAST.SPIN P0, [R5], R24, R25 ;  /* 0x000000180500758d */ /* 0x000e640001800019 */
[----:B-1----:R-:W-:Y:S05]  /*21e20*/  @!P0 BRA `(.L_x_10076) ;  /* 0xfffffffc00f08947 */ /* 0x002fea000383ffff */
[----:B------:R-:W-:Y:S05]  /*21e30*/  BRA `(.L_x_10074) ;  /* 0x00000000002c7947 */ /* 0x000fea0003800000 */
.L_x_10075:
[----:B------:R-:W1:Y:S02]  /*21e40*/  QSPC.E.D P0, RZ, [R24] ;  /* 0x0000000018ff73aa */ /* 0x000e640000000700 */
[----:B-1----:R-:W-:Y:S05]  /*21e50*/  @!P0 BRA `(.L_x_10077) ;  /* 0x0000000000188947 */ /* 0x002fea0003800000 */
.L_x_10078:
[----:B------:R-:W2:Y:S02]  /*21e60*/  LD.E R32, [R24] ;  /* 0x0000000018207980 */ /* 0x000ea40000100900 */
[----:B--2---:R-:W-:-:S06]  /*21e70*/  FADD R33, R3, R32 ;  /* 0x0000002003217221 */ /* 0x004fcc0000000000 */
[----:B------:R-:W2:Y:S02]  /*21e80*/  ATOM.E.CAST.SPIN PT, R33, [R24], R32, R33 ;  /* 0x000000201821738b */ /* 0x000ea400019e0121 */
[----:B--2---:R-:W-:-:S13]  /*21e90*/  ISETP.EQ.U32.AND P0, PT, R33, 0x1, PT ;  /* 0x000000012100780c */ /* 0x004fda0003f02070 */
[----:B------:R-:W-:Y:S05]  /*21ea0*/  @!P0 BRA `(.L_x_10078) ;  /* 0xfffffffc00ec8947 */ /* 0x000fea000383ffff */
[----:B------:R-:W-:Y:S05]  /*21eb0*/  BRA `(.L_x_10074) ;  /* 0x00000000000c7947 */ /* 0x000fea0003800000 */
.L_x_10077:
[----:B------:R-:W2:Y:S02]  /*21ec0*/  LD.E R6, desc[UR8][R24.64] ;  /* 0x0000000818067980 */ /* 0x000ea4000c101900 */
[----:B--2---:R-:W-:-:S05]  /*21ed0*/  FADD R3, R3, R6 ;  /* 0x0000000603037221 */ /* 0x004fca0000000000 */
[----:B------:R1:W-:Y:S02]  /*21ee0*/  ST.E desc[UR8][R24.64], R3 ;  /* 0x0000000318007985 */ /* 0x0003e4000c101908 */
.L_x_10074:
[----:B------:R-:W-:Y:S05]  /*21ef0*/  BSYNC.RECONVERGENT B0 ;  /* 0x0000000000007941 */ /* 0x000fea0003800200 */
.L_x_10073:
[----:B-1----:R-:W-:-:S05]  /*21f00*/  IMAD.WIDE R24, R40, 0x4, R20 ;  /* 0x0000000428187825 */ /* 0x002fca00078e0214 */
[----:B------:R1:W-:Y:S01]  /*21f10*/  ATOM.E.ADD.F32.FTZ.RN.STRONG.GPU P0, RZ, desc[UR8][R24.64], R15 ;  /* 0x8000000f18ff79a2 */ /* 0x0003e2000c10f308 */
[----:B------:R-:W-:Y:S04]  /*21f20*/  BSSY.RECONVERGENT B0, `(.L_x_10079) ;  /* 0x0000015000007945 */ /* 0x000fe80003800200 */
[----:B-1----:R-:W-:Y:S05]  /*21f30*/  @P0 BRA `(.L_x_10080) ;  /* 0x00000000004c0947 */ /* 0x002fea0003800000 */
[----:B------:R-:W1:Y:S02]  /*21f40*/  QSPC.E.S P0, RZ, [R24] ;  /* 0x0000000018ff73aa */ /* 0x000e640000000500 */
[----:B-1----:R-:W-:Y:S05]  /*21f50*/  @!P0 BRA `(.L_x_10081) ;  /* 0x0000000000188947 */ /* 0x002fea0003800000 */
[----:B------:R-:W-:-:S07]  /*21f60*/  MOV R3, R24 ;  /* 0x0000001800037202 */ /* 0x000fce0000000f00 */
.L_x_10082:
[----:B------:R-:W1:Y:S02]  /*21f70*/  LDS R24, [R3] ;  /* 0x0000000003187984 */ /* 0x000e640000000800 */
[----:B-1----:R-:W-:-:S05]  /*21f80*/  FADD R25, R15, R24 ;  /* 0x000000180f197221 */ /* 0x002fca0000000000 */
[----:B------:R-:W1:Y:S02]  /*21f90*/  ATOMS.CAST.SPIN P0, [R3], R24, R25 ;  /* 0x000000180300758d */ /* 0x000e640001800019 */
[----:B-1----:R-:W-:Y:S05]  /*21fa0*/  @!P0 BRA `(.L_x_10082) ;  /* 0xfffffffc00f08947 */ /* 0x002fea000383ffff */
[----:B------:R-:W-:Y:S05]  /*21fb0*/  BRA `(.L_x_10080) ;  /* 0x00000000002c7947 */ /* 0x000fea0003800000 */
.L_x_10081:
[----:B------:R-:W1:Y:S02]  /*21fc0*/  QSPC.E.D P0, RZ, [R24] ;  /* 0x0000000018ff73aa */ /* 0x000e640000000700 */
[----:B-1----:R-:W-:Y:S05]  /*21fd0*/  @!P0 BRA `(.L_x_10083) ;  /* 0x0000000000188947 */ /* 0x002fea0003800000 */
.L_x_10084:
[----:B------:R-:W2:Y:S02]  /*21fe0*/  LD.E R32, [R24] ;  /* 0x0000000018207980 */ /* 0x000ea40000100900 */
[----:B--2---:R-:W-:-:S06]  /*21ff0*/  FADD R33, R15, R32 ;  /* 0x000000200f217221 */ /* 0x004fcc0000000000 */
[----:B------:R-:W2:Y:S02]  /*22000*/  ATOM.E.CAST.SPIN PT, R33, [R24], R32, R33 ;  /* 0x000000201821738b */ /* 0x000ea400019e0121 */
[----:B--2---:R-:W-:-:S13]  /*22010*/  ISETP.EQ.U32.AND P0, PT, R33, 0x1, PT ;  /* 0x000000012100780c */ /* 0x004fda0003f02070 */
[----:B------:R-:W-:Y:S05]  /*22020*/  @!P0 BRA `(.L_x_10084) ;  /* 0xfffffffc00ec8947 */ /* 0x000fea000383ffff */
[----:B------:R-:W-:Y:S05]  /*22030*/  BRA `(.L_x_10080) ;  /* 0x00000000000c7947 */ /* 0x000fea0003800000 */
.L_x_10083:
[----:B------:R-:W2:Y:S02]  /*22040*/  LD.E R6, desc[UR8][R24.64] ;  /* 0x0000000818067980 */ /* 0x000ea4000c101900 */
[----:B--2---:R-:W-:-:S05]  /*22050*/  FADD R3, R15, R6 ;  /* 0x000000060f037221 */ /* 0x004fca0000000000 */
[----:B------:R1:W-:Y:S02]  /*22060*/  ST.E desc[UR8][R24.64], R3 ;  /* 0x0000000318007985 */ /* 0x0003e4000c101908 */
.L_x_10080:
[----:B------:R-:W-:Y:S05]  /*22070*/  BSYNC.RECONVERGENT B0 ;  /* 0x0000000000007941 */ /* 0x000fea0003800200 */
.L_x_10079:
        /* <DEDUP_REMOVED lines=9> */
.L_x_10088:
[----:B------:R-:W1:Y:S02]  /*22110*/  LDS R6, [R3] ;  /* 0x0000000003067984 */ /* 0x000e640000000800 */
[----:B-1----:R-:W-:-:S05]  /*22120*/  FADD R7, R5, R6 ;  /* 0x0000000605077221 */ /* 0x002fca0000000000 */
[----:B------:R-:W1:Y:S02]  /*22130*/  ATOMS.CAST.SPIN P0, [R3], R6, R7 ;  /* 0x000000060300758d */ /* 0x000e640001800007 */
[----:B-1----:R-:W-:Y:S05]  /*22140*/  @!P0 BRA `(.L_x_10088) ;  /* 0xfffffffc00f08947 */ /* 0x002fea000383ffff */
[----:B------:R-:W-:Y:S05]  /*22150*/  BRA `(.L_x_10086) ;  /* 0x00000000002c7947 */ /* 0x000fea0003800000 */
.L_x_10087:
[----:B------:R-:W1:Y:S02]  /*22160*/  QSPC.E.D P0, RZ, [R6] ;  /* 0x0000000006ff73aa */ /* 0x000e640000000700 */
[----:B-1----:R-:W-:Y:S05]  /*22170*/  @!P0 BRA `(.L_x_10089) ;  /* 0x0000000000188947 */ /* 0x002fea0003800000 */
.L_x_10090:
[----:B------:R-:W2:Y:S02]  /*22180*/  LD.E R24, [R6] ;  /* 0x0000000006187980 */ /* 0x000ea40000100900 */
[----:B--2---:R-:W-:-:S06]  /*22190*/  FADD R25, R5, R24 ;  /* 0x0000001805197221 */ /* 0x004fcc0000000000 */
[----:B------:R-:W2:Y:S02]  /*221a0*/  ATOM.E.CAST.SPIN PT, R25, [R6], R24, R25 ;  /* 0x000000180619738b */ /* 0x000ea400019e0119 */
[----:B--2---:R-:W-:-:S13]  /*221b0*/  ISETP.EQ.U32.AND P0, PT, R25, 0x1, PT ;  /* 0x000000011900780c */ /* 0x004fda0003f02070 */
[----:B------:R-:W-:Y:S05]  /*221c0*/  @!P0 BRA `(.L_x_10090) ;  /* 0xfffffffc00ec8947 */ /* 0x000fea000383ffff */
[----:B------:R-:W-:Y:S05]  /*221d0*/  BRA `(.L_x_10086) ;  /* 0x00000000000c7947 */ /* 0x000fea0003800000 */
.L_x_10089:
[----:B------:R-:W2:Y:S02]  /*221e0*/  LD.E R3, desc[UR8][R6.64] ;  /* 0x0000000806037980 */ /* 0x000ea4000c101900 */
[----:B--2---:R-:W-:-:S05]  /*221f0*/  FADD R3, R5, R3 ;  /* 0x0000000305037221 */ /* 0x004fca0000000000 */
[----:B------:R1:W-:Y:S02]  /*22200*/  ST.E desc[UR8][R6.64], R3 ;  /* 0x0000000306007985 */ /* 0x0003e4000c101908 */
.L_x_10086:
[----:B------:R-:W-:Y:S05]  /*22210*/  BSYNC.RECONVERGENT B0 ;  /* 0x0000000000007941 */ /* 0x000fea0003800200 */
.L_x_10085:
[----:B-1----:R-:W-:-:S05]  /*22220*/  IMAD.WIDE R6, R37, 0x4, R20 ;  /* 0x0000000425067825 */ /* 0x002fca00078e0214 */
[----:B------:R1:W-:Y:S01]  /*22230*/  ATOM.E.ADD.F32.FTZ.RN.STRONG.GPU P0, RZ, desc[UR8][R6.64], R15 ;  /* 0x8000000f06ff79a2 */ /* 0x0003e2000c10f308 */
[----:B------:R-:W-:Y:S04]  /*22240*/  BSSY.RECONVERGENT B0, `(.L_x_10091) ;  /* 0x0000015000007945 */ /* 0x000fe80003800200 */
[----:B-1----:R-:W-:Y:S05]  /*22250*/  @P0 BRA `(.L_x_10092) ;  /* 0x00000000004c0947 */ /* 0x002fea0003800000 */
[----:B------:R-:W1:Y:S02]  /*22260*/  QSPC.E.S P0, RZ, [R6] ;  /* 0x0000000006ff73aa */ /* 0x000e640000000500 */
[----:B-1----:R-:W-:Y:S05]  /*22270*/  @!P0 BRA `(.L_x_10093) ;  /* 0x0000000000188947 */ /* 0x002fea0003800000 */
[----:B------:R-:W-:-:S07]  /*22280*/  MOV R3, R6 ;  /* 0x0000000600037202 */ /* 0x000fce0000000f00 */
.L_x_10094:
[----:B------:R-:W1:Y:S02]  /*22290*/  LDS R6, [R3] ;  /* 0x0000000003067984 */ /* 0x000e640000000800 */
[----:B-1----:R-:W-:-:S05]  /*222a0*/  FADD R7, R15, R6 ;  /* 0x000000060f077221 */ /* 0x002fca0000000000 */
[----:B------:R-:W1:Y:S02]  /*222b0*/  ATOMS.CAST.SPIN P0, [R3], R6, R7 ;  /* 0x000000060300758d */ /* 0x000e640001800007 */
[----:B-1----:R-:W-:Y:S05]  /*222c0*/  @!P0 BRA `(.L_x_10094) ;  /* 0xfffffffc00f08947 */ /* 0x002fea000383ffff */
[----:B------:R-:W-:Y:S05]  /*222d0*/  BRA `(.L_x_10092) ;  /* 0x00000000002c7947 */ /* 0x000fea0003800000 */
.L_x_10093:
[----:B------:R-:W1:Y:S02]  /*222e0*/  QSPC.E.D P0, RZ, [R6] ;  /* 0x0000000006ff73aa */ /* 0x000e640000000700 */
[----:B-1----:R-:W-:Y:S05]  /*222f0*/  @!P0 BRA `(.L_x_10095) ;  /* 0x0000000000188947 */ /* 0x002fea0003800000 */
.L_x_10096:
[----:B------:R-:W2:Y:S02]  /*22300*/  LD.E R24, [R6] ;  /* 0x0000000006187980 */ /* 0x000ea40000100900 */
[----:B--2---:R-:W-:-:S06]  /*22310*/  FADD R25, R15, R24 ;  /* 0x000000180f197221 */ /* 0x004fcc0000000000 */
[----:B------:R-:W2:Y:S02]  /*22320*/  ATOM.E.CAST.SPIN PT, R25, [R6], R24, R25 ;  /* 0x000000180619738b */ /* 0x000ea400019e0119 */
[----:B--2---:R-:W-:-:S13]  /*22330*/  ISETP.EQ.U32.AND P0, PT, R25, 0x1, PT ;  /* 0x000000011900780c */ /* 0x004fda0003f02070 */
[----:B------:R-:W-:Y:S05]  /*22340*/  @!P0 BRA `(.L_x_10096) ;  /* 0xfffffffc00ec8947 */ /* 0x000fea000383ffff */
[----:B------:R-:W-:Y:S05]  /*22350*/  BRA `(.L_x_10092) ;  /* 0x00000000000c7947 */ /* 0x000fea0003800000 */
.L_x_10095:
[----:B------:R-:W2:Y:S02]  /*22360*/  LD.E R8, desc[UR8][R6.64] ;  /* 0x0000000806087980 */ /* 0x000ea4000c101900 */
[----:B--2---:R-:W-:-:S05]  /*22370*/  FADD R3, R15, R8 ;  /* 0x000000080f037221 */ /* 0x004fca0000000000 */
[----:B------:R1:W-:Y:S02]  /*22380*/  ST.E desc[UR8][R6.64], R3 ;  /* 0x0000000306007985 */ /* 0x0003e4000c101908 */
.L_x_10092:
[----:B------:R-:W-:Y:S05]  /*22390*/  BSYNC.RECONVERGENT B0 ;  /* 0x0000000000007941 */ /* 0x000fea0003800200 */
.L_x_10091:
        /* <DEDUP_REMOVED lines=9> */
.L_x_10100:
[----:B-1----:R-:W0:Y:S02]  /*22430*/  LDS R6, [R22] ;  /* 0x0000000016067984 */ /* 0x002e240000000800 */
[----:B0-----:R-:W-:-:S05]  /*22440*/  FADD R7, R19, R6 ;  /* 0x0000000613077221 */ /* 0x001fca0000000000 */
[----:B------:R-:W0:Y:S02]  /*22450*/  ATOMS.CAST.SPIN P0, [R22], R6, R7 ;  /* 0x000000061600758d */ /* 0x000e240001800007 */
[----:B0-----:R-:W-:Y:S05]  /*22460*/  @!P0 BRA `(.L_x_10100) ;  /* 0xfffffffc00f08947 */ /* 0x001fea000383ffff */
[----:B------:R-:W-:Y:S05]  /*22470*/  BRA `(.L_x_10098) ;  /* 0x00000000002c7947 */ /* 0x000fea0003800000 */
.L_x_10099:
[----:B------:R-:W0:Y:S02]  /*22480*/  QSPC.E.D P0, RZ, [R22] ;  /* 0x0000000016ff73aa */ /* 0x000e240000000700 */
[----:B0-----:R-:W-:Y:S05]  /*22490*/  @!P0 BRA `(.L_x_10101) ;  /* 0x0000000000188947 */ /* 0x001fea0003800000 */
.L_x_10102:
[----:B-1----:R-:W2:Y:S02]  /*224a0*/  LD.E R6, [R22] ;  /* 0x0000000016067980 */ /* 0x002ea40000100900 */
[----:B--2---:R-:W-:-:S06]  /*224b0*/  FADD R7, R19, R6 ;  /* 0x0000000613077221 */ /* 0x004fcc0000000000 */
[----:B------:R-:W2:Y:S02]  /*224c0*/  ATOM.E.CAST.SPIN PT, R7, [R22], R6, R7 ;  /* 0x000000061607738b */ /* 0x000ea400019e0107 */
[----:B--2---:R-:W-:-:S13]  /*224d0*/  ISETP.EQ.U32.AND P0, PT, R7, 0x1, PT ;  /* 0x000000010700780c */ /* 0x004fda0003f02070 */
[----:B------:R-:W-:Y:S05]  /*224e0*/  @!P0 BRA `(.L_x_10102) ;  /* 0xfffffffc00ec8947 */ /* 0x000fea000383ffff */
[----:B------:R-:W-:Y:S05]  /*224f0*/  BRA `(.L_x_10098) ;  /* 0x00000000000c7947 */ /* 0x000fea0003800000 */
.L_x_10101:
[----:B-1----:R-:W2:Y:S02]  /*22500*/  LD.E R3, desc[UR8][R22.64] ;  /* 0x0000000816037980 */ /* 0x002ea4000c101900 */
[----:B--2---:R-:W-:-:S05]  /*22510*/  FADD R3, R19, R3 ;  /* 0x0000000313037221 */ /* 0x004fca0000000000 */
[----:B------:R0:W-:Y:S02]  /*22520*/  ST.E desc[UR8][R22.64], R3 ;  /* 0x0000000316007985 */ /* 0x0001e4000c101908 */
.L_x_10098:
[----:B------:R-:W-:Y:S05]  /*22530*/  BSYNC.RECONVERGENT B0 ;  /* 0x0000000000007941 */ /* 0x000fea0003800200 */
.L_x_10097:
[----:B------:R-:W-:-:S05]  /*22540*/  IMAD.WIDE R20, R36, 0x4, R20 ;  /* 0x0000000424147825 */ /* 0x000fca00078e0214 */
[----:B------:R2:W-:Y:S01]  /*22550*/  ATOM.E.ADD.F32.FTZ.RN.STRONG.GPU P0, RZ, desc[UR8][R20.64], R15 ;  /* 0x8000000f14ff79a2 */ /* 0x0005e2000c10f308 */
[----:B------:R-:W-:Y:S04]  /*22560*/  BSSY.RECONVERGENT B0, `(.L_x_10103) ;  /* 0x0000015000007945 */ /* 0x000fe80003800200 */
[----:B--2---:R-:W-:Y:S05]  /*22570*/  @P0 BRA `(.L_x_10104) ;  /* 0x00000000004c0947 */ /* 0x004fea0003800000 */
[----:B------:R-:W2:Y:S02]  /*22580*/  QSPC.E.S P0, RZ, [R20] ;  /* 0x0000000014ff73aa */ /* 0x000ea40000000500 */
[----:B--2---:R-:W-:Y:S05]  /*22590*/  @!P0 BRA `(.L_x_10105) ;  /* 0x0000000000188947 */ /* 0x004fea0003800000 */
[----:B------:R-:W-:-:S07]  /*225a0*/  MOV R20, R20 ;  /* 0x0000001400147202 */ /* 0x000fce0000000f00 */
.L_x_10106:
[----:B-1----:R-:W1:Y:S02]  /*225b0*/  LDS R6, [R20] ;  /* 0x0000000014067984 */ /* 0x002e640000000800 */
[----:B-1----:R-:W-:-:S05]  /*225c0*/  FADD R7, R15, R6 ;  /* 0x000000060f077221 */ /* 0x002fca0000000000 */
[----:B------:R-:W1:Y:S02]  /*225d0*/  ATOMS.CAST.SPIN P0, [R20], R6, R7 ;  /* 0x000000061400758d */ /* 0x000e640001800007 */
[----:B-1----:R-:W-:Y:S05]  /*225e0*/  @!P0 BRA `(.L_x_10106) ;  /* 0xfffffffc00f08947 */ /* 0x002fea000383ffff */
[----:B------:R-:W-:Y:S05]  /*225f0*/  BRA `(.L_x_10104) ;  /* 0x00000000002c7947 */ /* 0x000fea0003800000 */
.L_x_10105:
[----:B------:R-:W2:Y:S02]  /*22600*/  QSPC.E.D P0, RZ, [R20] ;  /* 0x0000000014ff73aa */ /* 0x000ea40000000700 */
[----:B--2---:R-:W-:Y:S05]  /*22610*/  @!P0 BRA `(.L_x_10107) ;  /* 0x0000000000188947 */ /* 0x004fea0003800000 */
.L_x_10108:
[----:B-1----:R-:W2:Y:S02]  /*22620*/  LD.E R6, [R20] ;  /* 0x0000000014067980 */ /* 0x002ea40000100900 */
[----:B--2---:R-:W-:-:S06]  /*22630*/  FADD R7, R15, R6 ;  /* 0x000000060f077221 */ /* 0x004fcc0000000000 */
[----:B------:R-:W2:Y:S02]  /*22640*/  ATOM.E.CAST.SPIN PT, R7, [R20], R6, R7 ;  /* 0x000000061407738b */ /* 0x000ea400019e0107 */
[----:B--2---:R-:W-:-:S13]  /*22650*/  ISETP.EQ.U32.AND P0, PT, R7, 0x1, PT ;  /* 0x000000010700780c */ /* 0x004fda0003f02070 */
[----:B------:R-:W-:Y:S05]  /*22660*/  @!P0 BRA `(.L_x_10108) ;  /* 0xfffffffc00ec8947 */ /* 0x000fea000383ffff */
[----:B------:R-:W-:Y:S05]  /*22670*/  BRA `(.L_x_10104) ;  /* 0x00000000000c7947 */ /* 0x000fea0003800000 */
.L_x_10107:
[----:B-1----:R-:W0:Y:S02]  /*22680*/  LD.E R6, desc[UR8][R20.64] ;  /* 0x0000000814067980 */ /* 0x002e24000c101900 */
[----:B0-----:R-:W-:-:S05]  /*22690*/  FADD R3, R15, R6 ;  /* 0x000000060f037221 */ /* 0x001fca0000000000 */
[----:B------:R2:W-:Y:S02]  /*226a0*/  ST.E desc[UR8][R20.64], R3 ;  /* 0x0000000314007985 */ /* 0x0005e4000c101908 */
.L_x_10104:
[----:B------:R-:W-:Y:S05]  /*226b0*/  BSYNC.RECONVERGENT B0 ;  /* 0x0000000000007941 */ /* 0x000fea0003800200 */
.L_x_10103:
[----:B------:R-:W-:-:S03]  /*226c0*/  UMOV UR4, 0xffffffff ;  /* 0xffffffff00047882 */ /* 0x000fc60000000000 */
[----:B------:R-:W-:Y:S05]  /*226d0*/  BRA.DIV UR4, `(.L_x_10109) ;  /* 0x000001ba04d87947 */ /* 0x000fea000b800000 */
[----:B-1----:R-:W0:Y:S04]  /*226e0*/  LDL R6, [R1+0xb0] ;  /* 0x0000b00001067983 */ /* 0x002e280000100800 */
[----:B------:R1:W3:Y:S04]  /*226f0*/  SHFL.IDX PT, R5, R14, 0x5, 0x181f ;  /* 0x00b81f000e057f89 */ /* 0x0002e800000e0000 */
[----:B------:R1:W4:Y:S04]  /*22700*/  SHFL.IDX PT, R24, R16, 0x5, 0x181f ;  /* 0x00b81f0010187f89 */ /* 0x00032800000e0000 */
[----:B0-234-:R1:W0:Y:S02]  /*22710*/  SHFL.IDX PT, R3, R6, 0x5, 0x181f ;  /* 0x00b81f0006037f89 */ /* 0x01d22400000e0000 */
.L_x_10851:
        /* <DEDUP_REMOVED lines=19> */
.L_x_10113:
[----:B------:R-:W0:Y:S02]  /*22850*/  LDS R6, [R3] ;  /* 0x0000000003067984 */ /* 0x000e240000000800 */
[----:B0-----:R-:W-:-:S05]  /*22860*/  FADD R7, R17, R6 ;  /* 0x0000000611077221 */ /* 0x001fca0000000000 */
[----:B------:R-:W0:Y:S02]  /*22870*/  ATOMS.CAST.SPIN P0, [R3], R6, R7 ;  /* 0x000000060300758d */ /* 0x000e240001800007 */
[----:B0-----:R-:W-:Y:S05]  /*22880*/  @!P0 BRA `(.L_x_10113) ;  /* 0xfffffffc00f08947 */ /* 0x001fea000383ffff */
[----:B------:R-:W-:Y:S05]  /*22890*/  BRA `(.L_x_10111) ;  /* 0x00000000002c7947 */ /* 0x000fea0003800000 */
.L_x_10112:
[----:B------:R-:W0:Y:S02]  /*228a0*/  QSPC.E.D P0, RZ, [R20] ;  /* 0x0000000014ff73aa */ /* 0x000e240000000700 */
[----:B0-----:R-:W-:Y:S05]  /*228b0*/  @!P0 BRA `(.L_x_10114) ;  /* 0x0000000000188947 */ /* 0x001fea0003800000 */
.L_x_10115:
[----:B------:R-:W2:Y:S02]  /*228c0*/  LD.E R6, [R20] ;  /* 0x0000000014067980 */ /* 0x000ea40000100900 */
[----:B--2---:R-:W-:-:S06]  /*228d0*/  FADD R7, R17, R6 ;  /* 0x0000000611077221 */ /* 0x004fcc0000000000 */
[----:B------:R-:W2:Y:S02]  /*228e0*/  ATOM.E.CAST.SPIN PT, R7, [R20], R6, R7 ;  /* 0x000000061407738b */ /* 0x000ea400019e0107 */
[----:B--2---:R-:W-:-:S13]  /*228f0*/  ISETP.EQ.U32.AND P0, PT, R7, 0x1, PT ;  /* 0x000000010700780c */ /* 0x004fda0003f02070 */
[----:B------:R-:W-:Y:S05]  /*22900*/  @!P0 BRA `(.L_x_10115) ;  /* 0xfffffffc00ec8947 */ /* 0x000fea000383ffff */
[----:B------:R-:W-:Y:S05]  /*22910*/  BRA `(.L_x_10111) ;  /* 0x00000000000c7947 */ /* 0x000fea0003800000 */
.L_x_10114:
[----:B------:R-:W2:Y:S02]  /*22920*/  LD.E R3, desc[UR8][R20.64] ;  /* 0x0000000814037980 */ /* 0x000ea4000c101900 */
[----:B--2---:R-:W-:-:S05]  /*22930*/  FADD R3, R17, R3 ;  /* 0x0000000311037221 */ /* 0x004fca0000000000 */
[----:B------:R0:W-:Y:S02]  /*22940*/  ST.E desc[UR8][R20.64], R3 ;  /* 0x0000000314007985 */ /* 0x0001e4000c101908 */
.L_x_10111:
[----:B------:R-:W-:Y:S05]  /*22950*/  BSYNC.RECONVERGENT B0 ;  /* 0x0000000000007941 */ /* 0x000fea0003800200 */
.L_x_10110:
        /* <DEDUP_REMOVED lines=9> */
.L_x_10119:
[----:B------:R-:W0:Y:S02]  /*229f0*/  LDS R22, [R3] ;  /* 0x0000000003167984 */ /* 0x000e240000000800 */
[----:B0-----:R-:W-:-:S05]  /*22a00*/  FADD R23, R15, R22 ;  /* 0x000000160f177221 */ /* 0x001fca0000000000 */
[----:B------:R-:W0:Y:S02]  /*22a10*/  ATOMS.CAST.SPIN P0, [R3], R22, R23 ;  /* 0x000000160300758d */ /* 0x000e240001800017 */
[----:B0-----:R-:W-:Y:S05]  /*22a20*/  @!P0 BRA `(.L_x_10119) ;  /* 0xfffffffc00f08947 */ /* 0x001fea000383ffff */
[----:B------:R-:W-:Y:S05]  /*22a30*/  BRA `(.L_x_10117) ;  /* 0x00000000002c7947 */ /* 0x000fea0003800000 */
.L_x_10118:
[----:B------:R-:W1:Y:S02]  /*22a40*/  QSPC.E.D P0, RZ, [R6] ;  /* 0x0000000006ff73aa */ /* 0x000e640000000700 */
[----:B-1----:R-:W-:Y:S05]  /*22a50*/  @!P0 BRA `(.L_x_10120) ;  /* 0x0000000000188947 */ /* 0x002fea0003800000 */
.L_x_10121:
[----:B------:R-:W2:Y:S02]  /*22a60*/  LD.E R22, [R6] ;  /* 0x0000000006167980 */ /* 0x000ea40000100900 */
[----:B--2---:R-:W-:-:S06]  /*22a70*/  FADD R23, R15, R22 ;  /* 0x000000160f177221 */ /* 0x004fcc0000000000 */
[----:B------:R-:W2:Y:S02]  /*22a80*/  ATOM.E.CAST.SPIN PT, R23, [R6], R22, R23 ;  /* 0x000000160617738b */ /* 0x000ea400019e0117 */
[----:B--2---:R-:W-:-:S13]  /*22a90*/  ISETP.EQ.U32.AND P0, PT, R23, 0x1, PT ;  /* 0x000000011700780c */ /* 0x004fda0003f02070 */
[----:B------:R-:W-:Y:S05]  /*22aa0*/  @!P0 BRA `(.L_x_10121) ;  /* 0xfffffffc00ec8947 */ /* 0x000fea000383ffff */
[----:B------:R-:W-:Y:S05]  /*22ab0*/  BRA `(.L_x_10117) ;  /* 0x00000000000c7947 */ /* 0x000fea0003800000 */
.L_x_10120:
[----:B------:R-:W0:Y:S02]  /*22ac0*/  LD.E R8, desc[UR8][R6.64] ;  /* 0x0000000806087980 */ /* 0x000e24000c101900 */
[----:B0-----:R-:W-:-:S05]  /*22ad0*/  FADD R3, R15, R8 ;  /* 0x000000080f037221 */ /* 0x001fca0000000000 */
[----:B------:R1:W-:Y:S02]  /*22ae0*/  ST.E desc[UR8][R6.64], R3 ;  /* 0x0000000306007985 */ /* 0x0003e4000c101908 */
.L_x_10117:
[----:B------:R-:W-:Y:S05]  /*22af0*/  BSYNC.RECONVERGENT B0 ;  /* 0x0000000000007941 */ /* 0x000fea0003800200 */
.L_x_10116:
        /* <DEDUP_REMOVED lines=10> */
.L_x_10125:
[----:B------:R-:W0:Y:S02]  /*22ba0*/  LDS R22, [R3] ;  /* 0x0000000003167984 */ /* 0x000e240000000800 */
[----:B0-----:R-:W-:-:S05]  /*22bb0*/  FADD R23, R5, R22 ;  /* 0x0000001605177221 */ /* 0x001fca0000000000 */
[----:B------:R-:W0:Y:S02]  /*22bc0*/  ATOMS.CAST.SPIN P0, [R3], R22, R23 ;  /* 0x000000160300758d */ /* 0x000e240001800017 */
[----:B0-----:R-:W-:Y:S05]  /*22bd0*/  @!P0 BRA `(.L_x_10125) ;  /* 0xfffffffc00f08947 */ /* 0x001fea000383ffff */
[----:B------:R-:W-:Y:S05]  /*22be0*/  BRA `(.L_x_10123) ;  /* 0x00000000002c7947 */ /* 0x000fea0003800000 */
.L_x_10124:
[----:B------:R-:W0:Y:S02]  /*22bf0*/  QSPC.E.D P0, RZ, [R22] ;  /* 0x0000000016ff73aa */ /* 0x000e240000000700 */
[----:B0-----:R-:W-:Y:S05]  /*22c00*/  @!P0 BRA `(.L_x_10126) ;  /* 0x0000000000188947 */ /* 0x001fea0003800000 */
.L_x_10127:
[----:B------:R-:W2:Y:S02]  /*22c10*/  LD.E R24, [R22] ;  /* 0x0000000016187980 */ /* 0x000ea40000100900 */
[----:B--2---:R-:W-:-:S06]  /*22c20*/  FADD R25, R5, R24 ;  /* 0x0000001805197221 */ /* 0x004fcc0000000000 */
[----:B------:R-:W2:Y:S02]  /*22c30*/  ATOM.E.CAST.SPIN PT, R25, [R22], R24, R25 ;  /* 0x000000181619738b */ /* 0x000ea400019e0119 */
[----:B--2---:R-:W-:-:S13]  /*22c40*/  ISETP.EQ.U32.AND P0, PT, R25, 0x1, PT ;  /* 0x000000011900780c */ /* 0x004fda0003f02070 */
[----:B------:R-:W-:Y:S05]  /*22c50*/  @!P0 BRA `(.L_x_10127) ;  /* 0xfffffffc00ec8947 */ /* 0x000fea000383ffff */
[----:B------:R-:W-:Y:S05]  /*22c60*/  BRA `(.L_x_10123) ;  /* 0x00000000000c7947 */ /* 0x000fea0003800000 */
.L_x_10126:
[----:B------:R-:W2:Y:S02]  /*22c70*/  LD.E R3, desc[UR8][R22.64] ;  /* 0x0000000816037980 */ /* 0x000ea4000c101900 */
[----:B--2---:R-:W-:-:S05]  /*22c80*/  FADD R3, R5, R3 ;  /* 0x0000000305037221 */ /* 0x004fca0000000000 */
[----:B------:R0:W-:Y:S02]  /*22c90*/  ST.E desc[UR8][R22.64], R3 ;  /* 0x0000000316007985 */ /* 0x0001e4000c101908 */
.L_x_10123:
[----:B------:R-:W-:Y:S05]  /*22ca0*/  BSYNC.RECONVERGENT B0 ;  /* 0x0000000000007941 */ /* 0x000fea0003800200 */
.L_x_10122:
[----:B0-----:R-:W-:-:S05]  /*22cb0*/  IMAD.WIDE R22, R58, 0x4, R6 ;  /* 0x000000043a167825 */ /* 0x001fca00078e0206 */
[----:B------:R0:W-:Y:S01]  /*22cc0*/  ATOM.E.ADD.F32.FTZ.RN.STRONG.GPU P0, RZ, desc[UR8][R22.64], R15 ;  /* 0x8000000f16ff79a2 */ /* 0x0001e2000c10f308 */
[----:B------:R-:W-:Y:S04]  /*22cd0*/  BSSY.RECONVERGENT B0, `(.L_x_10128) ;  /* 0x0000015000007945 */ /* 0x000fe80003800200 */
[----:B0-----:R-:W-:Y:S05]  /*22ce0*/  @P0 BRA `(.L_x_10129) ;  /* 0x00000000004c0947 */ /* 0x001fea0003800000 */
[----:B------:R-:W0:Y:S02]  /*22cf0*/  QSPC.E.S P0, RZ, [R22] ;  /* 0x0000000016ff73aa */ /* 0x000e240000000500 */
[----:B0-----:R-:W-:Y:S05]  /*22d00*/  @!P0 BRA `(.L_x_10130) ;  /* 0x0000000000188947 */ /* 0x001fea0003800000 */
[----:B------:R-:W-:-:S07]  /*22d10*/  MOV R3, R22 ;  /* 0x0000001600037202 */ /* 0x000fce0000000f00 */
.L_x_10131:
[----:B------:R-:W0:Y:S02]  /*22d20*/  LDS R22, [R3] ;  /* 0x0000000003167984 */ /* 0x000e240000000800 */
[----:B0-----:R-:W-:-:S05]  /*22d30*/  FADD R23, R15, R22 ;  /* 0x000000160f177221 */ /* 0x001fca0000000000 */
[----:B------:R-:W0:Y:S02]  /*22d40*/  ATOMS.CAST.SPIN P0, [R3], R22, R23 ;  /* 0x000000160300758d */ /* 0x000e240001800017 */
[----:B0-----:R-:W-:Y:S05]  /*22d50*/  @!P0 BRA `(.L_x_10131) ;  /* 0xfffffffc00f08947 */ /* 0x001fea000383ffff */
[----:B------:R-:W-:Y:S05]  /*22d60*/  BRA `(.L_x_10129) ;  /* 0x00000000002c7947 */ /* 0x000fea0003800000 */
.L_x_10130:
[----:B------:R-:W0:Y:S02]  /*22d70*/  QSPC.E.D P0, RZ, [R22] ;  /* 0x0000000016ff73aa */ /* 0x000e240000000700 */
[----:B0-----:R-:W-:Y:S05]  /*22d80*/  @!P0 BRA `(.L_x_10132) ;  /* 0x0000000000188947 */ /* 0x001fea0003800000 */
.L_x_10133:
[----:B------:R-:W2:Y:S02]  /*22d90*/  LD.E R24, [R22] ;  /* 0x0000000016187980 */ /* 0x000ea40000100900 */
[----:B--2---:R-:W-:-:S06]  /*22da0*/  FADD R25, R15, R24 ;  /* 0x000000180f197221 */ /* 0x004fcc0000000000 */
[----:B------:R-:W2:Y:S02]  /*22db0*/  ATOM.E.CAST.SPIN PT, R25, [R22], R24, R25 ;  /* 0x000000181619738b */ /* 0x000ea400019e0119 */
[----:B--2---:R-:W-:-:S13]  /*22dc0*/  ISETP.EQ.U32.AND P0, PT, R25, 0x1, PT ;  /* 0x000000011900780c */ /* 0x004fda0003f02070 */
[----:B------:R-:W-:Y:S05]  /*22dd0*/  @!P0 BRA `(.L_x_10133) ;  /* 0xfffffffc00ec8947 */ /* 0x000fea000383ffff */
[----:B------:R-:W-:Y:S05]  /*22de0*/  BRA `(.L_x_10129) ;  /* 0x00000000000c7947 */ /* 0x000fea0003800000 */
.L_x_10132:
[----:B------:R-:W2:Y:S02]  /*22df0*/  LD.E R8, desc[UR8][R22.64] ;  /* 0x0000000816087980 */ /* 0x000ea4000c101900 */
[----:B--2---:R-:W-:-:S05]  /*22e00*/  FADD R3, R15, R8 ;  /* 0x000000080f037221 */ /* 0x004fca0000000000 */
[----:B------:R0:W-:Y:S02]  /*22e10*/  ST.E desc[UR8][R22.64], R3 ;  /* 0x0000000316007985 */ /* 0x0001e4000c101908 */
.L_x_10129:
[----:B------:R-:W-:Y:S05]  /*22e20*/  BSYNC.RECONVERGENT B0 ;  /* 0x0000000000007941 */ /* 0x000fea0003800200 */
.L_x_10128:
        /* <DEDUP_REMOVED lines=10> */
.L_x_10137:
[----:B------:R-:W0:Y:S02]  /*22ed0*/  LDS R22, [R3] ;  /* 0x0000000003167984 */ /* 0x000e240000000800 */
[----:B0-----:R-:W-:-:S05]  /*22ee0*/  FADD R23, R5, R22 ;  /* 0x0000001605177221 */ /* 0x001fca0000000000 */
[----:B------:R-:W0:Y:S02]  /*22ef0*/  ATOMS.CAST.SPIN P0, [R3], R22, R23 ;  /* 0x000000160300758d */ /* 0x000e240001800017 */
[----:B0-----:R-:W-:Y:S05]  /*22f00*/  @!P0 BRA `(.L_x_10137) ;  /* 0xfffffffc00f08947 */ /* 0x001fea000383ffff */
[----:B------:R-:W-:Y:S05]  /*22f10*/  BRA `(.L_x_10135) ;  /* 0x00000000002c7947 */ /* 0x000fea0003800000 */
.L_x_10136:
[----:B------:R-:W0:Y:S02]  /*22f20*/  QSPC.E.D P0, RZ, [R22] ;  /* 0x0000000016ff73aa */ /* 0x000e240000000700 */
[----:B0-----:R-:W-:Y:S05]  /*22f30*/  @!P0 BRA `(.L_x_10138) ;  /* 0x0000000000188947 */ /* 0x001fea0003800000 */
.L_x_10139:
[----:B------:R-:W2:Y:S02]  /*22f40*/  LD.E R24, [R22] ;  /* 0x0000000016187980 */ /* 0x000ea40000100900 */
[----:B--2---:R-:W-:-:S06]  /*22f50*/  FADD R25, R5, R24 ;  /* 0x0000001805197221 */ /* 0x004fcc0000000000 */
[----:B------:R-:W2:Y:S02]  /*22f60*/  ATOM.E.CAST.SPIN PT, R25, [R22], R24, R25 ;  /* 0x000000181619738b */ /* 0x000ea400019e0119 */
[----:B--2---:R-:W-:-:S13]  /*22f70*/  ISETP.EQ.U32.AND P0, PT, R25, 0x1, PT ;  /* 0x000000011900780c */ /* 0x004fda0003f02070 */
[----:B------:R-:W-:Y:S05]  /*22f80*/  @!P0 BRA `(.L_x_10139) ;  /* 0xfffffffc00ec8947 */ /* 0x000fea000383ffff */
[----:B------:R-:W-:Y:S05]  /*22f90*/  BRA `(.L_x_10135) ;  /* 0x00000000000c7947 */ /* 0x000fea0003800000 */
.L_x_10138:
[----:B------:R-:W2:Y:S02]  /*22fa0*/  LD.E R3, desc[UR8][R22.64] ;  /* 0x0000000816037980 */ /* 0x000ea4000c101900 */
[----:B--2---:R-:W-:-:S05]  /*22fb0*/  FADD R3, R5, R3 ;  /* 0x0000000305037221 */ /* 0x004fca0000000000 */
[----:B------:R0:W-:Y:S02]  /*22fc0*/  ST.E desc[UR8][R22.64], R3 ;  /* 0x0000000316007985 */ /* 0x0001e4000c101908 */
.L_x_10135:
[----:B------:R-:W-:Y:S05]  /*22fd0*/  BSYNC.RECONVERGENT B0 ;  /* 0x0000000000007941 */ /* 0x000fea0003800200 */
.L_x_10134:
[----:B0-----:R-:W-:-:S05]  /*22fe0*/  IMAD.WIDE R22, R50, 0x4, R6 ;  /* 0x0000000432167825 */ /* 0x001fca00078e0206 */
[----:B------:R0:W-:Y:S01]  /*22ff0*/  ATOM.E.ADD.F32.FTZ.RN.STRONG.GPU P0, RZ, desc[UR8][R22.64], R15 ;  /* 0x8000000f16ff79a2 */ /* 0x0001e2000c10f308 */
[----:B------:R-:W-:Y:S04]  /*23000*/  BSSY.RECONVERGENT B0, `(.L_x_10140) ;  /* 0x0000015000007945 */ /* 0x000fe80003800200 */
[----:B0-----:R-:W-:Y:S05]  /*23010*/  @P0 BRA `(.L_x_10141) ;  /* 0x00000000004c0947 */ /* 0x001fea0003800000 */
[----:B------:R-:W0:Y:S02]  /*23020*/  QSPC.E.S P0, RZ, [R22] ;  /* 0x0000000016ff73aa */ /* 0x000e240000000500 */
[----:B0-----:R-:W-:Y:S05]  /*23030*/  @!P0 BRA `(.L_x_10142) ;  /* 0x0000000000188947 */ /* 0x001fea0003800000 */
[----:B------:R-:W-:-:S07]  /*23040*/  MOV R3, R22 ;  /* 0x0000001600037202 */ /* 0x000fce0000000f00 */
.L_x_10143:
[----:B------:R-:W0:Y:S02]  /*23050*/  LDS R22, [R3] ;  /* 0x0000000003167984 */ /* 0x000e240000000800 */
[----:B0-----:R-:W-:-:S05]  /*23060*/  FADD R23, R15, R22 ;  /* 0x000000160f177221 */ /* 0x001fca0000000000 */
[----:B------:R-:W0:Y:S02]  /*23070*/  ATOMS.CAST.SPIN P0, [R3], R22, R23 ;  /* 0x000000160300758d */ /* 0x000e240001800017 */
[----:B0-----:R-:W-:Y:S05]  /*23080*/  @!P0 BRA `(.L_x_10143) ;  /* 0xfffffffc00f08947 */ /* 0x001fea000383ffff */
[----:B------:R-:W-:Y:S05]  /*23090*/  BRA `(.L_x_10141) ;  /* 0x00000000002c7947 */ /* 0x000fea0003800000 */
.L_x_10142:
[----:B------:R-:W0:Y:S02]  /*230a0*/  QSPC.E.D P0, RZ, [R22] ;  /* 0x0000000016ff73aa */ /* 0x000e240000000700 */
[----:B0-----:R-:W-:Y:S05]  /*230b0*/  @!P0 BRA `(.L_x_10144) ;  /* 0x0000000000188947 */ /* 0x001fea0003800000 */
.L_x_10145:
[----:B------:R-:W2:Y:S02]  /*230c0*/  LD.E R24, [R22] ;  /* 0x0000000016187980 */ /* 0x000ea40000100900 */
[----:B--2---:R-:W-:-:S06]  /*230d0*/  FADD R25, R15, R24 ;  /* 0x000000180f197221 */ /* 0x004fcc0000000000 */
[----:B------:R-:W2:Y:S02]  /*230e0*/  ATOM.E.CAST.SPIN PT, R25, [R22], R24, R25 ;  /* 0x000000181619738b */ /* 0x000ea400019e0119 */
[----:B--2---:R-:W-:-:S13]  /*230f0*/  ISETP.EQ.U32.AND P0, PT, R25, 0x1, PT ;  /* 0x000000011900780c */ /* 0x004fda0003f02070 */
[----:B------:R-:W-:Y:S05]  /*23100*/  @!P0 BRA `(.L_x_10145) ;  /* 0xfffffffc00ec8947 */ /* 0x000fea000383ffff */
[----:B------:R-:W-:Y:S05]  /*23110*/  BRA `(.L_x_10141) ;  /* 0x00000000000c7947 */ /* 0x000fea0003800000 */
.L_x_10144:
[----:B------:R-:W2:Y:S02]  /*23120*/  LD.E R8, desc[UR8][R22.64] ;  /* 0x0000000816087980 */ /* 0x000ea4000c101900 */
[----:B--2---:R-:W-:-:S05]  /*23130*/  FADD R3, R15, R8 ;  /* 0x000000080f037221 */ /* 0x004fca0000000000 */
[----:B------:R0:W-:Y:S02]  /*23140*/  ST.E desc[UR8][R22.64], R3 ;  /* 0x0000000316007985 */ /* 0x0001e4000c101908 */
.L_x_10141:
[----:B------:R-:W-:Y:S05]  /*23150*/  BSYNC.RECONVERGENT B0 ;  /* 0x0000000000007941 */ /* 0x000fea0003800200 */
.L_x_10140:
        /* <DEDUP_REMOVED lines=10> */
.L_x_10149:
[----:B------:R-:W0:Y:S02]  /*23200*/  LDS R22, [R3] ;  /* 0x0000000003167984 */ /* 0x000e240000000800 */
[----:B0-----:R-:W-:-:S05]  /*23210*/  FADD R23, R5, R22 ;  /* 0x0000001605177221 */ /* 0x001fca0000000000 */
[----:B------:R-:W0:Y:S02]  /*23220*/  ATOMS.CAST.SPIN P0, [R3], R22, R23 ;  /* 0x000000160300758d */ /* 0x000e240001800017 */
[----:B0-----:R-:W-:Y:S05]  /*23230*/  @!P0 BRA `(.L_x_10149) ;  /* 0xfffffffc00f08947 */ /* 0x001fea000383ffff */
[----:B------:R-:W-:Y:S05]  /*23240*/  BRA `(.L_x_10147) ;  /* 0x00000000002c7947 */ /* 0x000fea0003800000 */
.L_x_10148:
[----:B------:R-:W0:Y:S02]  /*23250*/  QSPC.E.D P0, RZ, [R22] ;  /* 0x0000000016ff73aa */ /* 0x000e240000000700 */
[----:B0-----:R-:W-:Y:S05]  /*23260*/  @!P0 BRA `(.L_x_10150) ;  /* 0x0000000000188947 */ /* 0x001fea0003800000 */
.L_x_10151:
[----:B------:R-:W2:Y:S02]  /*23270*/  LD.E R24, [R22] ;  /* 0x0000000016187980 */ /* 0x000ea40000100900 */
[----:B--2---:R-:W-:-:S06]  /*23280*/  FADD R25, R5, R24 ;  /* 0x0000001805197221 */ /* 0x004fcc0000000000 */
[----:B------:R-:W2:Y:S02]  /*23290*/  ATOM.E.CAST.SPIN PT, R25, [R22], R24, R25 ;  /* 0x000000181619738b */ /* 0x000ea400019e0119 */
[----:B--2---:R-:W-:-:S13]  /*232a0*/  ISETP.EQ.U32.AND P0, PT, R25, 0x1, PT ;  /* 0x000000011900780c */ /* 0x004fda0003f02070 */
[----:B------:R-:W-:Y:S05]  /*232b0*/  @!P0 BRA `(.L_x_10151) ;  /* 0xfffffffc00ec8947 */ /* 0x000fea000383ffff */
[----:B------:R-:W-:Y:S05]  /*232c0*/  BRA `(.L_x_10147) ;  /* 0x00000000000c7947 */ /* 0x000fea0003800000 */
.L_x_10150:
[----:B------:R-:W2:Y:S02]  /*232d0*/  LD.E R3, desc[UR8][R22.64] ;  /* 0x0000000816037980 */ /* 0x000ea4000c101900 */
[----:B--2---:R-:W-:-:S05]  /*232e0*/  FADD R3, R5, R3 ;  /* 0x0000000305037221 */ /* 0x004fca0000000000 */
[----:B------:R0:W-:Y:S02]  /*232f0*/  ST.E desc[UR8][R22.64], R3 ;  /* 0x0000000316007985 */ /* 0x0001e4000c101908 */
.L_x_10147:
[----:B------:R-:W-:Y:S05]  /*23300*/  BSYNC.RECONVERGENT B0 ;  /* 0x0000000000007941 */ /* 0x000fea0003800200 */
.L_x_10146:
[----:B0-----:R-:W-:-:S05]  /*23310*/  IMAD.WIDE R22, R49, 0x4, R6 ;  /* 0x0000000431167825 */ /* 0x001fca00078e0206 */
[----:B------:R0:W-:Y:S01]  /*23320*/  ATOM.E.ADD.F32.FTZ.RN.STRONG.GPU P0, RZ, desc[UR8][R22.64], R15 ;  /* 0x8000000f16ff79a2 */ /* 0x0001e2000c10f308 */
[----:B------:R-:W-:Y:S04]  /*23330*/  BSSY.RECONVERGENT B0, `(.L_x_10152) ;  /* 0x0000015000007945 */ /* 0x000fe80003800200 */
[----:B0-----:R-:W-:Y:S05]  /*23340*/  @P0 BRA `(.L_x_10153) ;  /* 0x00000000004c0947 */ /* 0x001fea0003800000 */
[----:B------:R-:W0:Y:S02]  /*23350*/  QSPC.E.S P0, RZ, [R22] ;  /* 0x0000000016ff73aa */ /* 0x000e240000000500 */
[----:B0-----:R-:W-:Y:S05]  /*23360*/  @!P0 BRA `(.L_x_10154) ;  /* 0x0000000000188947 */ /* 0x001fea0003800000 */
[----:B------:R-:W-:-:S07]  /*23370*/  MOV R3, R22 ;  /* 0x0000001600037202 */ /* 0x000fce0000000f00 */
.L_x_10155:
[----:B------:R-:W0:Y:S02]  /*23380*/  LDS R22, [R3] ;  /* 0x0000000003167984 */ /* 0x000e240000000800 */
[----:B0-----:R-:W-:-:S05]  /*23390*/  FADD R23, R15, R22 ;  /* 0x000000160f177221 */ /* 0x001fca0000000000 */
[----:B------:R-:W0:Y:S02]  /*233a0*/  ATOMS.CAST.SPIN P0, [R3], R22, R23 ;  /* 0x000000160300758d */ /* 0x000e240001800017 */
[----:B0-----:R-:W-:Y:S05]  /*233b0*/  @!P0 BRA `(.L_x_10155) ;  /* 0xfffffffc00f08947 */ /* 0x001fea000383ffff */
[----:B------:R-:W-:Y:S05]  /*233c0*/  BRA `(.L_x_10153) ;  /* 0x00000000002c7947 */ /* 0x000fea0003800000 */
.L_x_10154:
[----:B------:R-:W0:Y:S02]  /*233d0*/  QSPC.E.D P0, RZ, [R22] ;  /* 0x0000000016ff73aa */ /* 0x000e240000000700 */
[----:B0-----:R-:W-:Y:S05]  /*233e0*/  @!P0 BRA `(.L_x_10156) ;  /* 0x0000000000188947 */ /* 0x001fea0003800000 */
.L_x_10157:
[----:B------:R-:W2:Y:S02]  /*233f0*/  LD.E R24, [R22] ;  /* 0x0000000016187980 */ /* 0x000ea40000100900 */
[----:B--2---:R-:W-:-:S06]  /*23400*/  FADD R25, R15, R24 ;  /* 0x000000180f197221 */ /* 0x004fcc0000000000 */
[----:B------:R-:W2:Y:S02]  /*23410*/  ATOM.E.CAST.SPIN PT, R25, [R22], R24, R25 ;  /* 0x000000181619738b */ /* 0x000ea400019e0119 */
[----:B--2---:R-:W-:-:S13]  /*23420*/  ISETP.EQ.U32.AND P0, PT, R25, 0x1, PT ;  /* 0x000000011900780c */ /* 0x004fda0003f02070 */
[----:B------:R-:W-:Y:S05]  /*23430*/  @!P0 BRA `(.L_x_10157) ;  /* 0xfffffffc00ec8947 */ /* 0x000fea000383ffff */
[----:B------:R-:W-:Y:S05]  /*23440*/  BRA `(.L_x_10153) ;  /* 0x00000000000c7947 */ /* 0x000fea0003800000 */
.L_x_10156:
[----:B------:R-:W2:Y:S02]  /*23450*/  LD.E R8, desc[UR8][R22.64] ;  /* 0x0000000816087980 */ /* 0x000ea4000c101900 */
[----:B--2---:R-:W-:-:S05]  /*23460*/  FADD R3, R15, R8 ;  /* 0x000000080f037221 */ /* 0x004fca0000000000 */
[----:B------:R0:W-:Y:S02]  /*23470*/  ST.E desc[UR8][R22.64], R3 ;  /* 0x0000000316007985 */ /* 0x0001e4000c101908 */
.L_x_10153:
[----:B------:R-:W-:Y:S05]  /*23480*/  BSYNC.RECONVERGENT B0 ;  /* 0x0000000000007941 */ /* 0x000fea0003800200 */
.L_x_10152:
        /* <DEDUP_REMOVED lines=10> */
.L_x_10161:
[----:B------:R-:W0:Y:S02]  /*23530*/  LDS R22, [R3] ;  /* 0x0000000003167984 */ /* 0x000e240000000800 */
[----:B0-----:R-:W-:-:S05]  /*23540*/  FADD R23, R5, R22 ;  /* 0x0000001605177221 */ /* 0x001fca0000000000 */
[----:B------:R-:W0:Y:S02]  /*23550*/  ATOMS.CAST.SPIN P0, [R3], R22, R23 ;  /* 0x000000160300758d */ /* 0x000e240001800017 */
[----:B0-----:R-:W-:Y:S05]  /*23560*/  @!P0 BRA `(.L_x_10161) ;  /* 0xfffffffc00f08947 */ /* 0x001fea000383ffff */
[----:B------:R-:W-:Y:S05]  /*23570*/  BRA `(.L_x_10159) ;  /* 0x00000000002c7947 */ /* 0x000fea0003800000 */
.L_x_10160:
[----:B------:R-:W0:Y:S02]  /*23580*/  QSPC.E.D P0, RZ, [R22] ;  /* 0x0000000016ff73aa */ /* 0x000e240000000700 */
[----:B0-----:R-:W-:Y:S05]  /*23590*/  @!P0 BRA `(.L_x_10162) ;  /* 0x0000000000188947 */ /* 0x001fea0003800000 */
.L_x_10163:
[----:B------:R-:W2:Y:S02]  /*235a0*/  LD.E R24, [R22] ;  /* 0x0000000016187980 */ /* 0x000ea40000100900 */
[----:B--2---:R-:W-:-:S06]  /*235b0*/  FADD R25, R5, R24 ;  /* 0x0000001805197221 */ /* 0x004fcc0000000000 */
[----:B------:R-:W2:Y:S02]  /*235c0*/  ATOM.E.CAST.SPIN PT, R25, [R22], R24, R25 ;  /* 0x000000181619738b */ /* 0x000ea400019e0119 */
[----:B--2---:R-:W-:-:S13]  /*235d0*/  ISETP.EQ.U32.AND P0, PT, R25, 0x1, PT ;  /* 0x000000011900780c */ /* 0x004fda0003f02070 */
[----:B------:R-:W-:Y:S05]  /*235e0*/  @!P0 BRA `(.L_x_10163) ;  /* 0xfffffffc00ec8947 */ /* 0x000fea000383ffff */
[----:B------:R-:W-:Y:S05]  /*235f0*/  BRA `(.L_x_10159) ;  /* 0x00000000000c7947 */ /* 0x000fea0003800000 */
.L_x_10162:
[----:B------:R-:W2:Y:S02]  /*23600*/  LD.E R3, desc[UR8][R22.64] ;  /* 0x0000000816037980 */ /* 0x000ea4000c101900 */
[----:B--2---:R-:W-:-:S05]  /*23610*/  FADD R3, R5, R3 ;  /* 0x0000000305037221 */ /* 0x004fca0000000000 */
[----:B------:R0:W-:Y:S02]  /*23620*/  ST.E desc[UR8][R22.64], R3 ;  /* 0x0000000316007985 */ /* 0x0001e4000c101908 */
.L_x_10159:
[----:B------:R-:W-:Y:S05]  /*23630*/  BSYNC.RECONVERGENT B0 ;  /* 0x0000000000007941 */ /* 0x000fea0003800200 */
.L_x_10158:
[----:B0-----:R-:W-:-:S05]  /*23640*/  IMAD.WIDE R22, R44, 0x4, R6 ;  /* 0x000000042c167825 */ /* 0x001fca00078e0206 */
[----:B------:R0:W-:Y:S01]  /*23650*/  ATOM.E.ADD.F32.FTZ.RN.STRONG.GPU P0, RZ, desc[UR8][R22.64], R15 ;  /* 0x8000000f16ff79a2 */ /* 0x0001e2000c10f308 */
[----:B------:R-:W-:Y:S04]  /*23660*/  BSSY.RECONVERGENT B0, `(.L_x_10164) ;  /* 0x0000015000007945 */ /* 0x000fe80003800200 */
[----:B0-----:R-:W-:Y:S05]  /*23670*/  @P0 BRA `(.L_x_10165) ;  /* 0x00000000004c0947 */ /* 0x001fea0003800000 */
[----:B------:R-:W0:Y:S02]  /*23680*/  QSPC.E.S P0, RZ, [R22] ;  /* 0x0000000016ff73aa */ /* 0x000e240000000500 */
[----:B0-----:R-:W-:Y:S05]  /*23690*/  @!P0 BRA `(.L_x_10166) ;  /* 0x0000000000188947 */ /* 0x001fea0003800000 */
[----:B------:R-:W-:-:S07]  /*236a0*/  MOV R3, R22 ;  /* 0x0000001600037202 */ /* 0x000fce0000000f00 */
.L_x_10167:
[----:B------:R-:W0:Y:S02]  /*236b0*/  LDS R22, [R3] ;  /* 0x0000000003167984 */ /* 0x000e240000000800 */
[----:B0-----:R-:W-:-:S05]  /*236c0*/  FADD R23, R15, R22 ;  /* 0x000000160f177221 */ /* 0x001fca0000000000 */
[----:B------:R-:W0:Y:S02]  /*236d0*/  ATOMS.CAST.SPIN P0, [R3], R22, R23 ;  /* 0x000000160300758d */ /* 0x000e240001800017 */
[----:B0-----:R-:W-:Y:S05]  /*236e0*/  @!P0 BRA `(.L_x_10167) ;  /* 0xfffffffc00f08947 */ /* 0x001fea000383ffff */
[----:B------:R-:W-:Y:S05]  /*236f0*/  BRA `(.L_x_10165) ;  /* 0x00000000002c7947 */ /* 0x000fea0003800000 */
.L_x_10166:
[----:B------:R-:W0:Y:S02]  /*23700*/  QSPC.E.D P0, RZ, [R22] ;  /* 0x0000000016ff73aa */ /* 0x000e240000000700 */
[----:B0-----:R-:W-:Y:S05]  /*23710*/  @!P0 BRA `(.L_x_10168) ;  /* 0x0000000000188947 */ /* 0x001fea0003800000 */
.L_x_10169:
[----:B------:R-:W2:Y:S02]  /*23720*/  LD.E R24, [R22] ;  /* 0x0000000016187980 */ /* 0x000ea40000100900 */
[----:B--2---:R-:W-:-:S06]  /*23730*/  FADD R25, R15, R24 ;  /* 0x000000180f197221 */ /* 0x004fcc0000000000 */
[----:B------:R-:W2:Y:S02]  /*23740*/  ATOM.E.CAST.SPIN PT, R25, [R22], R24, R25 ;  /* 0x000000181619738b */ /* 0x000ea400019e0119 */
[----:B--2---:R-:W-:-:S13]  /*23750*/  ISETP.EQ.U32.AND P0, PT, R25, 0x1, PT ;  /* 0x000000011900780c */ /* 0x004fda0003f02070 */
[----:B------:R-:W-:Y:S05]  /*23760*/  @!P0 BRA `(.L_x_10169) ;  /* 0xfffffffc00ec8947 */ /* 0x000fea000383ffff */
[----:B------:R-:W-:Y:S05]  /*23770*/  BRA `(.L_x_10165) ;  /* 0x00000000000c7947 */ /* 0x000fea0003800000 */
.L_x_10168:
[----:B------:R-:W2:Y:S02]  /*23780*/  LD.E R8, desc[UR8][R22.64] ;  /* 0x0000000816087980 */ /* 0x000ea4000c101900 */
[----:B--2---:R-:W-:-:S05]  /*23790*/  FADD R3, R15, R8 ;  /* 0x000000080f037221 */ /* 0x004fca0000000000 */
[----:B------:R0:W-:Y:S02]  /*237a0*/  ST.E desc[UR8][R22.64], R3 ;  /* 0x0000000316007985 */ /* 0x0001e4000c101908 */
.L_x_10165:
[----:B------:R-:W-:Y:S05]  /*237b0*/  BSYNC.RECONVERGENT B0 ;  /* 0x0000000000007941 */ /* 0x000fea0003800200 */
.L_x_10164:
        /* <DEDUP_REMOVED lines=9> */
.L_x_10173:
[----:B------:R-:W0:Y:S02]  /*23850*/  LDS R22, [R3] ;  /* 0x0000000003167984 */ /* 0x000e240000000800 */
[----:B0-----:R-:W-:-:S05]  /*23860*/  FADD R23, R47, R22 ;  /* 0x000000162f177221 */ /* 0x001fca0000000000 */
[----:B------:R-:W0:Y:S02]  /*23870*/  ATOMS.CAST.SPIN P0, [R3], R22, R23 ;  /* 0x000000160300758d */ /* 0x000e240001800017 */
[----:B0-----:R-:W-:Y:S05]  /*23880*/  @!P0 BRA `(.L_x_10173) ;  /* 0xfffffffc00f08947 */ /* 0x001fea000383ffff */
[----:B------:R-:W-:Y:S05]  /*23890*/  BRA `(.L_x_10171) ;  /* 0x00000000002c7947 */ /* 0x000fea0003800000 */
.L_x_10172:
[----:B------:R-:W0:Y:S02]  /*238a0*/  QSPC.E.D P0, RZ, [R22] ;  /* 0x0000000016ff73aa */ /* 0x000e240000000700 */
[----:B0-----:R-:W-:Y:S05]  /*238b0*/  @!P0 BRA `(.L_x_10174) ;  /* 0x0000000000188947 */ /* 0x001fea0003800000 */
.L_x_10175:
[----:B------:R-:W2:Y:S02]  /*238c0*/  LD.E R24, [R22] ;  /* 0x0000000016187980 */ /* 0x000ea40000100900 */
[----:B--2---:R-:W-:-:S06]  /*238d0*/  FADD R25, R47, R24 ;  /* 0x000000182f197221 */ /* 0x004fcc0000000000 */
[----:B------:R-:W2:Y:S02]  /*238e0*/  ATOM.E.CAST.SPIN PT, R25, [R22], R24, R25 ;  /* 0x000000181619738b */ /* 0x000ea400019e0119 */
[----:B--2---:R-:W-:-:S13]  /*238f0*/  ISETP.EQ.U32.AND P0, PT, R25, 0x1, PT ;  /* 0x000000011900780c */ /* 0x004fda0003f02070 */
[----:B------:R-:W-:Y:S05]  /*23900*/  @!P0 BRA `(.L_x_10175) ;  /* 0xfffffffc00ec8947 */ /* 0x000fea000383ffff */
[----:B------:R-:W-:Y:S05]  /*23910*/  BRA `(.L_x_10171) ;  /* 0x00000000000c7947 */ /* 0x000fea0003800000 */
.L_x_10174:
[----:B------:R-:W2:Y:S02]  /*23920*/  LD.E R3, desc[UR8][R22.64] ;  /* 0x0000000816037980 */ /* 0x000ea4000c101900 */
[----:B--2---:R-:W-:-:S05]  /*23930*/  FADD R3, R47, R3 ;  /* 0x000000032f037221 */ /* 0x004fca0000000000 */
[----:B------:R0:W-:Y:S02]  /*23940*/  ST.E desc[UR8][R22.64], R3 ;  /* 0x0000000316007985 */ /* 0x0001e4000c101908 */
.L_x_10171:
[----:B------:R-:W-:Y:S05]  /*23950*/  BSYNC.RECONVERGENT B0 ;  /* 0x0000000000007941 */ /* 0x000fea0003800200 */
.L_x_10170:
[----:B0-----:R-:W-:-:S05]  /*23960*/  IMAD.WIDE R22, R40, 0x4, R6 ;  /* 0x0000000428167825 */ /* 0x001fca00078e0206 */
[----:B------:R0:W-:Y:S01]  /*23970*/  ATOM.E.ADD.F32.FTZ.RN.STRONG.GPU P0, RZ, desc[UR8][R22.64], R15 ;  /* 0x8000000f16ff79a2 */ /* 0x0001e2000c10f308 */
[----:B------:R-:W-:Y:S04]  /*23980*/  BSSY.RECONVERGENT B0, `(.L_x_10176) ;  /* 0x0000015000007945 */ /* 0x000fe80003800200 */
[----:B0-----:R-:W-:Y:S05]  /*23990*/  @P0 BRA `(.L_x_10177) ;  /* 0x00000000004c0947 */ /* 0x001fea0003800000 */
[----:B------:R-:W0:Y:S02]  /*239a0*/  QSPC.E.S P0, RZ, [R22] ;  /* 0x0000000016ff73aa */ /* 0x000e240000000500 */
[----:B0-----:R-:W-:Y:S05]  /*239b0*/  @!P0 BRA `(.L_x_10178) ;  /* 0x0000000000188947 */ /* 0x001fea0003800000 */
[----:B------:R-:W-:-:S07]  /*239c0*/  MOV R3, R22 ;  /* 0x0000001600037202 */ /* 0x000fce0000000f00 */
.L_x_10179:
[----:B------:R-:W0:Y:S02]  /*239d0*/  LDS R22, [R3] ;  /* 0x0000000003167984 */ /* 0x000e240000000800 */
[----:B0-----:R-:W-:-:S05]  /*239e0*/  FADD R23, R15, R22 ;  /* 0x000000160f177221 */ /* 0x001fca0000000000 */
[----:B------:R-:W0:Y:S02]  /*239f0*/  ATOMS.CAST.SPIN P0, [R3], R22, R23 ;  /* 0x000000160300758d */ /* 0x000e240001800017 */
[----:B0-----:R-:W-:Y:S05]  /*23a00*/  @!P0 BRA `(.L_x_10179) ;  /* 0xfffffffc00f08947 */ /* 0x001fea000383ffff */
[----:B------:R-:W-:Y:S05]  /*23a10*/  BRA `(.L_x_10177) ;  /* 0x00000000002c7947 */ /* 0x000fea0003800000 */
.L_x_10178:
[----:B------:R-:W0:Y:S02]  /*23a20*/  QSPC.E.D P0, RZ, [R22] ;  /* 0x0000000016ff73aa */ /* 0x000e240000000700 */
[----:B0-----:R-:W-:Y:S05]  /*23a30*/  @!P0 BRA `(.L_x_10180) ;  /* 0x0000000000188947 */ /* 0x001fea0003800000 */
.L_x_10181:
[----:B------:R-:W2:Y:S02]  /*23a40*/  LD.E R24, [R22] ;  /* 0x0000000016187980 */ /* 0x000ea40000100900 */
[----:B--2---:R-:W-:-:S06]  /*23a50*/  FADD R25, R15, R24 ;  /* 0x000000180f197221 */ /* 0x004fcc0000000000 */
[----:B------:R-:W2:Y:S02]  /*23a60*/  ATOM.E.CAST.SPIN PT, R25, [R22], R24, R25 ;  /* 0x000000181619738b */ /* 0x000ea400019e0119 */
[----:B--2---:R-:W-:-:S13]  /*23a70*/  ISETP.EQ.U32.AND P0, PT, R25, 0x1, PT ;  /* 0x000000011900780c */ /* 0x004fda0003f02070 */
[----:B------:R-:W-:Y:S05]  /*23a80*/  @!P0 BRA `(.L_x_10181) ;  /* 0xfffffffc00ec8947 */ /* 0x000fea000383ffff */
[----:B------:R-:W-:Y:S05]  /*23a90*/  BRA `(.L_x_10177) ;  /* 0x00000000000c7947 */ /* 0x000fea0003800000 */
.L_x_10180:
[----:B------:R-:W2:Y:S02]  /*23aa0*/  LD.E R8, desc[UR8][R22.64] ;  /* 0x0000000816087980 */ /* 0x000ea4000c101900 */
[----:B--2---:R-:W-:-:S05]  /*23ab0*/  FADD R3, R15, R8 ;  /* 0x000000080f037221 */ /* 0x004fca0000000000 */
[----:B------:R0:W-:Y:S02]  /*23ac0*/  ST.E desc[UR8][R22.64], R3 ;  /* 0x0000000316007985 */ /* 0x0001e4000c101908 */
.L_x_10177:
[----:B------:R-:W-:Y:S05]  /*23ad0*/  BSYNC.RECONVERGENT B0 ;  /* 0x0000000000007941 */ /* 0x000fea0003800200 */
.L_x_10176:
        /* <DEDUP_REMOVED lines=9> */
.L_x_10185:
[----:B------:R-:W0:Y:S02]  /*23b70*/  LDS R4, [R3] ;  /* 0x0000000003047984 */ /* 0x000e240000000800 */
[----:B0-----:R-:W-:-:S05]  /*23b80*/  FADD R5, R17, R4 ;  /* 0x0000000411057221 */ /* 0x001fca0000000000 */
[----:B------:R-:W0:Y:S02]  /*23b90*/  ATOMS.CAST.SPIN P0, [R3], R4, R5 ;  /* 0x000000040300758d */ /* 0x000e240001800005 */
[----:B0-----:R-:W-:Y:S05]  /*23ba0*/  @!P0 BRA `(.L_x_10185) ;  /* 0xfffffffc00f08947 */ /* 0x001fea000383ffff */
[----:B------:R-:W-:Y:S05]  /*23bb0*/  BRA `(.L_x_10183) ;  /* 0x00000000002c7947 */ /* 0x000fea0003800000 */
.L_x_10184:
[----:B------:R-:W0:Y:S02]  /*23bc0*/  QSPC.E.D P0, RZ, [R4] ;  /* 0x0000000004ff73aa */ /* 0x000e240000000700 */
[----:B0-----:R-:W-:Y:S05]  /*23bd0*/  @!P0 BRA `(.L_x_10186) ;  /* 0x0000000000188947 */ /* 0x001fea0003800000 */
.L_x_10187:
[----:B------:R-:W2:Y:S02]  /*23be0*/  LD.E R22, [R4] ;  /* 0x0000000004167980 */ /* 0x000ea40000100900 */
[----:B--2---:R-:W-:-:S06]  /*23bf0*/  FADD R23, R17, R22 ;  /* 0x0000001611177221 */ /* 0x004fcc0000000000 */
[----:B------:R-:W2:Y:S02]  /*23c00*/  ATOM.E.CAST.SPIN PT, R23, [R4], R22, R23 ;  /* 0x000000160417738b */ /* 0x000ea400019e0117 */
[----:B--2---:R-:W-:-:S13]  /*23c10*/  ISETP.EQ.U32.AND P0, PT, R23, 0x1, PT ;  /* 0x000000011700780c */ /* 0x004fda0003f02070 */
[----:B------:R-:W-:Y:S05]  /*23c20*/  @!P0 BRA `(.L_x_10187) ;  /* 0xfffffffc00ec8947 */ /* 0x000fea000383ffff */
[----:B------:R-:W-:Y:S05]  /*23c30*/  BRA `(.L_x_10183) ;  /* 0x00000000000c7947 */ /* 0x000fea0003800000 */
.L_x_10186:
[----:B------:R-:W2:Y:S02]  /*23c40*/  LD.E R3, desc[UR8][R4.64] ;  /* 0x0000000804037980 */ /* 0x000ea4000c101900 */
[----:B--2---:R-:W-:-:S05]  /*23c50*/  FADD R3, R17, R3 ;  /* 0x0000000311037221 */ /* 0x004fca0000000000 */
[----:B------:R0:W-:Y:S02]  /*23c60*/  ST.E desc[UR8][R4.64], R3 ;  /* 0x0000000304007985 */ /* 0x0001e4000c101908 */
.L_x_10183:
[----:B------:R-:W-:Y:S05]  /*23c70*/  BSYNC.RECONVERGENT B0 ;  /* 0x0000000000007941 */ /* 0x000fea0003800200 */
.L_x_10182:
[----:B0-----:R-:W-:-:S05]  /*23c80*/  IMAD.WIDE R4, R37, 0x4, R6 ;  /* 0x0000000425047825 */ /* 0x001fca00078e0206 */
[----:B------:R0:W-:Y:S01]  /*23c90*/  ATOM.E.ADD.F32.FTZ.RN.STRONG.GPU P0, RZ, desc[UR8][R4.64], R15 ;  /* 0x8000000f04ff79a2 */ /* 0x0001e2000c10f308 */
[----:B------:R-:W-:Y:S04]  /*23ca0*/  BSSY.RECONVERGENT B0, `(.L_x_10188) ;  /* 0x0000015000007945 */ /* 0x000fe80003800200 */
[----:B0-----:R-:W-:Y:S05]  /*23cb0*/  @P0 BRA `(.L_x_10189) ;  /* 0x00000000004c0947 */ /* 0x001fea0003800000 */
[----:B------:R-:W0:Y:S02]  /*23cc0*/  QSPC.E.S P0, RZ, [R4] ;  /* 0x0000000004ff73aa */ /* 0x000e240000000500 */
[----:B0-----:R-:W-:Y:S05]  /*23cd0*/  @!P0 BRA `(.L_x_10190) ;  /* 0x0000000000188947 */ /* 0x001fea0003800000 */
[----:B------:R-:W-:-:S07]  /*23ce0*/  MOV R3, R4 ;  /* 0x0000000400037202 */ /* 0x000fce0000000f00 */
.L_x_10191:
[----:B------:R-:W0:Y:S02]  /*23cf0*/  LDS R4, [R3] ;  /* 0x0000000003047984 */ /* 0x000e240000000800 */
[----:B0-----:R-:W-:-:S05]  /*23d00*/  FADD R5, R15, R4 ;  /* 0x000000040f057221 */ /* 0x001fca0000000000 */
[----:B------:R-:W0:Y:S02]  /*23d10*/  ATOMS.CAST.SPIN P0, [R3], R4, R5 ;  /* 0x000000040300758d */ /* 0x000e240001800005 */
[----:B0-----:R-:W-:Y:S05]  /*23d20*/  @!P0 BRA `(.L_x_10191) ;  /* 0xfffffffc00f08947 */ /* 0x001fea000383ffff */
[----:B------:R-:W-:Y:S05]  /*23d30*/  BRA `(.L_x_10189) ;  /* 0x00000000002c7947 */ /* 0x000fea0003800000 */
.L_x_10190:
[----:B------:R-:W0:Y:S02]  /*23d40*/  QSPC.E.D P0, RZ, [R4] ;  /* 0x0000000004ff73aa */ /* 0x000e240000000700 */
[----:B0-----:R-:W-:Y:S05]  /*23d50*/  @!P0 BRA `(.L_x_10192) ;  /* 0x0000000000188947 */ /* 0x001fea0003800000 */
.L_x_10193:
[----:B------:R-:W2:Y:S02]  /*23d60*/  LD.E R22, [R4] ;  /* 0x0000000004167980 */ /* 0x000ea40000100900 */
[----:B--2---:R-:W-:-:S06]  /*23d70*/  FADD R23, R15, R22 ;  /* 0x000000160f177221 */ /* 0x004fcc0000000000 */
[----:B------:R-:W2:Y:S02]  /*23d80*/  ATOM.E.CAST.SPIN PT, R23, [R4], R22, R23 ;  /* 0x000000160417738b */ /* 0x000ea400019e0117 */
[----:B--2---:R-:W-:-:S13]  /*23d90*/  ISETP.EQ.U32.AND P0, PT, R23, 0x1, PT ;  /* 0x000000011700780c */ /* 0x004fda0003f02070 */
[----:B------:R-:W-:Y:S05]  /*23da0*/  @!P0 BRA `(.L_x_10193) ;  /* 0xfffffffc00ec8947 */ /* 0x000fea000383ffff */
[----:B------:R-:W-:Y:S05]  /*23db0*/  BRA `(.L_x_10189) ;  /* 0x00000000000c7947 */ /* 0x000fea0003800000 */
.L_x_10192:
[----:B------:R-:W2:Y:S02]  /*23dc0*/  LD.E R8, desc[UR8][R4.64] ;  /* 0x0000000804087980 */ /* 0x000ea4000c101900 */
[----:B--2---:R-:W-:-:S05]  /*23dd0*/  FADD R3, R15, R8 ;  /* 0x000000080f037221 */ /* 0x004fca0000000000 */
[----:B------:R0:W-:Y:S02]  /*23de0*/  ST.E desc[UR8][R4.64], R3 ;  /* 0x0000000304007985 */ /* 0x0001e4000c101908 */
.L_x_10189:
[----:B------:R-:W-:Y:S05]  /*23df0*/  BSYNC.RECONVERGENT B0 ;  /* 0x0000000000007941 */ /* 0x000fea0003800200 */
.L_x_10188:
        /* <DEDUP_REMOVED lines=9> */
.L_x_10197:
[----:B------:R-:W0:Y:S02]  /*23e90*/  LDS R4, [R20] ;  /* 0x0000000014047984 */ /* 0x000e240000000800 */
[----:B0-----:R-:W-:-:S05]  /*23ea0*/  FADD R5, R17, R4 ;  /* 0x0000000411057221 */ /* 0x001fca0000000000 */
[----:B------:R-:W0:Y:S02]  /*23eb0*/  ATOMS.CAST.SPIN P0, [R20], R4, R5 ;  /* 0x000000041400758d */ /* 0x000e240001800005 */
[----:B0-----:R-:W-:Y:S05]  /*23ec0*/  @!P0 BRA `(.L_x_10197) ;  /* 0xfffffffc00f08947 */ /* 0x001fea000383ffff */
[----:B------:R-:W-:Y:S05]  /*23ed0*/  BRA `(.L_x_10195) ;  /* 0x00000000002c7947 */ /* 0x000fea0003800000 */
.L_x_10196:
[----:B------:R-:W0:Y:S02]  /*23ee0*/  QSPC.E.D P0, RZ, [R20] ;  /* 0x0000000014ff73aa */ /* 0x000e240000000700 */
[----:B0-----:R-:W-:Y:S05]  /*23ef0*/  @!P0 BRA `(.L_x_10198) ;  /* 0x0000000000188947 */ /* 0x001fea0003800000 */
.L_x_10199:
[----:B------:R-:W2:Y:S02]  /*23f00*/  LD.E R4, [R20] ;  /* 0x0000000014047980 */ /* 0x000ea40000100900 */
[----:B--2---:R-:W-:-:S06]  /*23f10*/  FADD R5, R17, R4 ;  /* 0x0000000411057221 */ /* 0x004fcc0000000000 */
[----:B------:R-:W2:Y:S02]  /*23f20*/  ATOM.E.CAST.SPIN PT, R5, [R20], R4, R5 ;  /* 0x000000041405738b */ /* 0x000ea400019e0105 */
[----:B--2---:R-:W-:-:S13]  /*23f30*/  ISETP.EQ.U32.AND P0, PT, R5, 0x1, PT ;  /* 0x000000010500780c */ /* 0x004fda0003f02070 */
[----:B------:R-:W-:Y:S05]  /*23f40*/  @!P0 BRA `(.L_x_10199) ;  /* 0xfffffffc00ec8947 */ /* 0x000fea000383ffff */
[----:B------:R-:W-:Y:S05]  /*23f50*/  BRA `(.L_x_10195) ;  /* 0x00000000000c7947 */ /* 0x000fea0003800000 */
.L_x_10198:
[----:B------:R-:W2:Y:S02]  /*23f60*/  LD.E R3, desc[UR8][R20.64] ;  /* 0x0000000814037980 */ /* 0x000ea4000c101900 */
[----:B--2---:R-:W-:-:S05]  /*23f70*/  FADD R3, R17, R3 ;  /* 0x0000000311037221 */ /* 0x004fca0000000000 */
[----:B------:R0:W-:Y:S02]  /*23f80*/  ST.E desc[UR8][R20.64], R3 ;  /* 0x0000000314007985 */ /* 0x0001e4000c101908 */
.L_x_10195:
[----:B------:R-:W-:Y:S05]  /*23f90*/  BSYNC.RECONVERGENT B0 ;  /* 0x0000000000007941 */ /* 0x000fea0003800200 */
.L_x_10194:
[----:B------:R-:W-:-:S05]  /*23fa0*/  IMAD.WIDE R6, R36, 0x4, R6 ;  /* 0x0000000424067825 */ /* 0x000fca00078e0206 */
[----:B------:R1:W-:Y:S01]  /*23fb0*/  ATOM.E.ADD.F32.FTZ.RN.STRONG.GPU P0, RZ, desc[UR8][R6.64], R15 ;  /* 0x8000000f06ff79a2 */ /* 0x0003e2000c10f308 */
[----:B------:R-:W-:Y:S04]  /*23fc0*/  BSSY.RECONVERGENT B0, `(.L_x_10200) ;  /* 0x0000015000007945 */ /* 0x000fe80003800200 */
[----:B-1----:R-:W-:Y:S05]  /*23fd0*/  @P0 BRA `(.L_x_10201) ;  /* 0x00000000004c0947 */ /* 0x002fea0003800000 */
[----:B------:R-:W1:Y:S02]  /*23fe0*/  QSPC.E.S P0, RZ, [R6] ;  /* 0x0000000006ff73aa */ /* 0x000e640000000500 */
[----:B-1----:R-:W-:Y:S05]  /*23ff0*/  @!P0 BRA `(.L_x_10202) ;  /* 0x0000000000188947 */ /* 0x002fea0003800000 */
[----:B------:R-:W-:-:S07]  /*24000*/  MOV R6, R6 ;  /* 0x0000000600067202 */ /* 0x000fce0000000f00 */
.L_x_10203:
[----:B------:R-:W1:Y:S02]  /*24010*/  LDS R4, [R6] ;  /* 0x0000000006047984 */ /* 0x000e640000000800 */
[----:B-1----:R-:W-:-:S05]  /*24020*/  FADD R5, R15, R4 ;  /* 0x000000040f057221 */ /* 0x002fca0000000000 */
[----:B------:R-:W1:Y:S02]  /*24030*/  ATOMS.CAST.SPIN P0, [R6], R4, R5 ;  /* 0x000000040600758d */ /* 0x000e640001800005 */
[----:B-1----:R-:W-:Y:S05]  /*24040*/  @!P0 BRA `(.L_x_10203) ;  /* 0xfffffffc00f08947 */ /* 0x002fea000383ffff */
[----:B------:R-:W-:Y:S05]  /*24050*/  BRA `(.L_x_10201) ;  /* 0x00000000002c7947 */ /* 0x000fea0003800000 */
.L_x_10202:
[----:B------:R-:W1:Y:S02]  /*24060*/  QSPC.E.D P0, RZ, [R6] ;  /* 0x0000000006ff73aa */ /* 0x000e640000000700 */
[----:B-1----:R-:W-:Y:S05]  /*24070*/  @!P0 BRA `(.L_x_10204) ;  /* 0x0000000000188947 */ /* 0x002fea0003800000 */
.L_x_10205:
[----:B------:R-:W2:Y:S02]  /*24080*/  LD.E R4, [R6] ;  /* 0x0000000006047980 */ /* 0x000ea40000100900 */
[----:B--2---:R-:W-:-:S06]  /*24090*/  FADD R5, R15, R4 ;  /* 0x000000040f057221 */ /* 0x004fcc0000000000 */
[----:B------:R-:W2:Y:S02]  /*240a0*/  ATOM.E.CAST.SPIN PT, R5, [R6], R4, R5 ;  /* 0x000000040605738b */ /* 0x000ea400019e0105 */
[----:B--2---:R-:W-:-:S13]  /*240b0*/  ISETP.EQ.U32.AND P0, PT, R5, 0x1, PT ;  /* 0x000000010500780c */ /* 0x004fda0003f02070 */
[----:B------:R-:W-:Y:S05]  /*240c0*/  @!P0 BRA `(.L_x_10205) ;  /* 0xfffffffc00ec8947 */ /* 0x000fea000383ffff */
[----:B------:R-:W-:Y:S05]  /*240d0*/  BRA `(.L_x_10201) ;  /* 0x00000000000c7947 */ /* 0x000fea0003800000 */
.L_x_10204:
[----:B------:R-:W0:Y:S02]  /*240e0*/  LD.E R4, desc[UR8][R6.64] ;  /* 0x0000000806047980 */ /* 0x000e24000c101900 */
[----:B0-----:R-:W-:-:S05]  /*240f0*/  FADD R3, R15, R4 ;  /* 0x000000040f037221 */ /* 0x001fca0000000000 */
[----:B------:R1:W-:Y:S02]  /*24100*/  ST.E desc[UR8][R6.64], R3 ;  /* 0x0000000306007985 */ /* 0x0003e4000c101908 */
.L_x_10201:
[----:B------:R-:W-:Y:S05]  /*24110*/  BSYNC.RECONVERGENT B0 ;  /* 0x0000000000007941 */ /* 0x000fea0003800200 */
.L_x_10200:
[----:B------:R-:W-:-:S03]  /*24120*/  UMOV UR4, 0xffffffff ;  /* 0xffffffff00047882 */ /* 0x000fc60000000000 */
[----:B------:R-:W-:Y:S05]  /*24130*/  BRA.DIV UR4, `(.L_x_10206) ;  /* 0x000001a2049c7947 */ /* 0x000fea000b800000 */
[----:B------:R-:W0:Y:S04]  /*24140*/  LDL R5, [R1+0xb0] ;  /* 0x0000b00001057983 */ /* 0x000e280000100800 */
[----:B------:R2:W3:Y:S04]  /*24150*/  SHFL.IDX PT, R4, R14, 0x6, 0x181f ;  /* 0x00d81f000e047f89 */ /* 0x0004e800000e0000 */
[----:B------:R2:W4:Y:S04]  /*24160*/  SHFL.IDX PT, R24, R16, 0x6, 0x181f ;  /* 0x00d81f0010187f89 */ /* 0x00052800000e0000 */
[----:B01-34-:R2:W0:Y:S02]  /*24170*/  SHFL.IDX PT, R3, R5, 0x6, 0x181f ;  /* 0x00d81f0005037f89 */ /* 0x01b42400000e0000 */
.L_x_10856:
[----:B------:R-:W3:Y:S01]  /*24180*/  LDL.LU R7, [R1+0x78] ;  /* 0x0000780001077983 */ /* 0x000ee20000300800 */
[----:B0-----:R-:W-:-:S04]  /*24190*/  IMAD R3, R4, R58, R3 ;  /* 0x0000003a04037224 */ /* 0x001fc800078e0203 */
[----:B------:R-:W-:-:S05]  /*241a0*/  IMAD R3, R12, R24, R3 ;  /* 0x000000180c037224 */ /* 0x000fca00078e0203 */
        /* <DEDUP_REMOVED lines=16> */
.L_x_10210:
[----:B------:R-:W0:Y:S02]  /*242b0*/  LDS R6, [R3] ;  /* 0x0000000003067984 */ /* 0x000e240000000800 */
[----:B0-----:R-:W-:-:S05]  /*242c0*/  FADD R7, R19, R6 ;  /* 0x0000000613077221 */ /* 0x001fca0000000000 */
[----:B------:R-:W0:Y:S02]  /*242d0*/  ATOMS.CAST.SPIN P0, [R3], R6, R7 ;  /* 0x000000060300758d */ /* 0x000e240001800007 */
[----:B0-----:R-:W-:Y:S05]  /*242e0*/  @!P0 BRA `(.L_x_10210) ;  /* 0xfffffffc00f08947 */ /* 0x001fea000383ffff */
[----:B------:R-:W-:Y:S05]  /*242f0*/  BRA `(.L_x_10208) ;  /* 0x00000000002c7947 */ /* 0x000fea0003800000 */
.L_x_10209:
[----:B------:R-:W0:Y:S02]  /*24300*/  QSPC.E.D P0, RZ, [R4] ;  /* 0x0000000004ff73aa */ /* 0x000e240000000700 */
[----:B0-----:R-:W-:Y:S05]  /*24310*/  @!P0 BRA `(.L_x_10211) ;  /* 0x0000000000188947 */ /* 0x001fea0003800000 */
.L_x_10212:
[----:B------:R-:W2:Y:S02]  /*24320*/  LD.E R6, [R4] ;  /* 0x0000000004067980 */ /* 0x000ea40000100900 */
[----:B--2---:R-:W-:-:S06]  /*24330*/  FADD R7, R19, R6 ;  /* 0x0000000613077221 */ /* 0x004fcc0000000000 */
[----:B------:R-:W2:Y:S02]  /*24340*/  ATOM.E.CAST.SPIN PT, R7, [R4], R6, R7 ;  /* 0x000000060407738b */ /* 0x000ea400019e0107 */
[----:B--2---:R-:W-:-:S13]  /*24350*/  ISETP.EQ.U32.AND P0, PT, R7, 0x1, PT ;  /* 0x000000010700780c */ /* 0x004fda0003f02070 */
[----:B------:R-:W-:Y:S05]  /*24360*/  @!P0 BRA `(.L_x_10212) ;  /* 0xfffffffc00ec8947 */ /* 0x000fea000383ffff */
[----:B------:R-:W-:Y:S05]  /*24370*/  BRA `(.L_x_10208) ;  /* 0x00000000000c7947 */ /* 0x000fea0003800000 */
.L_x_10211:
[----:B------:R-:W2:Y:S02]  /*24380*/  LD.E R3, desc[UR8][R4.64] ;  /* 0x0000000804037980 */ /* 0x000ea4000c101900 */
[----:B--2---:R-:W-:-:S05]  /*24390*/  FADD R3, R19, R3 ;  /* 0x0000000313037221 */ /* 0x004fca0000000000 */
[----:B------:R0:W-:Y:S02]  /*243a0*/  ST.E desc[UR8][R4.64], R3 ;  /* 0x0000000304007985 */ /* 0x0001e4000c101908 */
.L_x_10208:
[----:B------:R-:W-:Y:S05]  /*243b0*/  BSYNC.RECONVERGENT B0 ;  /* 0x0000000000007941 */ /* 0x000fea0003800200 */
.L_x_10207:
        /* <DEDUP_REMOVED lines=9> */
.L_x_10216:
[----:B------:R-:W0:Y:S02]  /*24450*/  LDS R20, [R3] ;  /* 0x0000000003147984 */ /* 0x000e240000000800 */
[----:B0-----:R-:W-:-:S05]  /*24460*/  FADD R21, R15, R20 ;  /* 0x000000140f157221 */ /* 0x001fca0000000000 */
[----:B------:R-:W0:Y:S02]  /*24470*/  ATOMS.CAST.SPIN P0, [R3], R20, R21 ;  /* 0x000000140300758d */ /* 0x000e240001800015 */
[----:B0-----:R-:W-:Y:S05]  /*24480*/  @!P0 BRA `(.L_x_10216) ;  /* 0xfffffffc00f08947 */ /* 0x001fea000383ffff */
[----:B------:R-:W-:Y:S05]  /*24490*/  BRA `(.L_x_10214) ;  /* 0x00000000002c7947 */ /* 0x000fea0003800000 */
.L_x_10215:
[----:B------:R-:W1:Y:S02]  /*244a0*/  QSPC.E.D P0, RZ, [R6] ;  /* 0x0000000006ff73aa */ /* 0x000e640000000700 */
[----:B-1----:R-:W-:Y:S05]  /*244b0*/  @!P0 BRA `(.L_x_10217) ;  /* 0x0000000000188947 */ /* 0x002fea0003800000 */
.L_x_10218:
[----:B------:R-:W2:Y:S02]  /*244c0*/  LD.E R20, [R6] ;  /* 0x0000000006147980 */ /* 0x000ea40000100900 */
[----:B--2---:R-:W-:-:S06]  /*244d0*/  FADD R21, R15, R20 ;  /* 0x000000140f157221 */ /* 0x004fcc0000000000 */
[----:B------:R-:W2:Y:S02]  /*244e0*/  ATOM.E.CAST.SPIN PT, R21, [R6], R20, R21 ;  /* 0x000000140615738b */ /* 0x000ea400019e0115 */
[----:B--2---:R-:W-:-:S13]  /*244f0*/  ISETP.EQ.U32.AND P0, PT, R21, 0x1, PT ;  /* 0x000000011500780c */ /* 0x004fda0003f02070 */
[----:B------:R-:W-:Y:S05]  /*24500*/  @!P0 BRA `(.L_x_10218) ;  /* 0xfffffffc00ec8947 */ /* 0x000fea000383ffff */
[----:B------:R-:W-:Y:S05]  /*24510*/  BRA `(.L_x_10214) ;  /* 0x00000000000c7947 */ /* 0x000fea0003800000 */
.L_x_10217:
[----:B------:R-:W0:Y:S02]  /*24520*/  LD.E R8, desc[UR8][R6.64] ;  /* 0x0000000806087980 */ /* 0x000e24000c101900 */
[----:B0-----:R-:W-:-:S05]  /*24530*/  FADD R3, R15, R8 ;  /* 0x000000080f037221 */ /* 0x001fca0000000000 */
[----:B------:R1:W-:Y:S02]  /*24540*/  ST.E desc[UR8][R6.64], R3 ;  /* 0x0000000306007985 */ /* 0x0003e4000c101908 */
.L_x_10214:
[----:B------:R-:W-:Y:S05]  /*24550*/  BSYNC.RECONVERGENT B0 ;  /* 0x0000000000007941 */ /* 0x000fea0003800200 */
.L_x_10213:
        /* <DEDUP_REMOVED lines=10> */
.L_x_10222:
[----:B------:R-:W0:Y:S02]  /*24600*/  LDS R20, [R3] ;  /* 0x0000000003147984 */ /* 0x000e240000000800 */
[----:B0-----:R-:W-:-:S05]  /*24610*/  FADD R21, R17, R20 ;  /* 0x0000001411157221 */ /* 0x001fca0000000000 */
[----:B------:R-:W0:Y:S02]  /*24620*/  ATOMS.CAST.SPIN P0, [R3], R20, R21 ;  /* 0x000000140300758d */ /* 0x000e240001800015 */
[----:B0-----:R-:W-:Y:S05]  /*24630*/  @!P0 BRA `(.L_x_10222) ;  /* 0xfffffffc00f08947 */ /* 0x001fea000383ffff */
[----:B------:R-:W-:Y:S05]  /*24640*/  BRA `(.L_x_10220) ;  /* 0x00000000002c7947 */ /* 0x000fea0003800000 */
.L_x_10221:
[----:B------:R-:W0:Y:S02]  /*24650*/  QSPC.E.D P0, RZ, [R20] ;  /* 0x0000000014ff73aa */ /* 0x000e240000000700 */
[----:B0-----:R-:W-:Y:S05]  /*24660*/  @!P0 BRA `(.L_x_10223) ;  /* 0x0000000000188947 */ /* 0x001fea0003800000 */
.L_x_10224:
[----:B------:R-:W2:Y:S02]  /*24670*/  LD.E R22, [R20] ;  /* 0x0000000014167980 */ /* 0x000ea40000100900 */
[----:B--2---:R-:W-:-:S06]  /*24680*/  FADD R23, R17, R22 ;  /* 0x0000001611177221 */ /* 0x004fcc0000000000 */
[----:B------:R-:W2:Y:S02]  /*24690*/  ATOM.E.CAST.SPIN PT, R23, [R20], R22, R23 ;  /* 0x000000161417738b */ /* 0x000ea400019e0117 */
[----:B--2---:R-:W-:-:S13]  /*246a0*/  ISETP.EQ.U32.AND P0, PT, R23, 0x1, PT ;  /* 0x000000011700780c */ /* 0x004fda0003f02070 */
[----:B------:R-:W-:Y:S05]  /*246b0*/  @!P0 BRA `(.L_x_10224) ;  /* 0xfffffffc00ec8947 */ /* 0x000fea000383ffff */
[----:B------:R-:W-:Y:S05]  /*246c0*/  BRA `(.L_x_10220) ;  /* 0x00000000000c7947 */ /* 0x000fea0003800000 */
.L_x_10223:
[----:B------:R-:W2:Y:S02]  /*246d0*/  LD.E R3, desc[UR8][R20.64] ;  /* 0x0000000814037980 */ /* 0x000ea4000c101900 */
[----:B--2---:R-:W-:-:S05]  /*246e0*/  FADD R3, R17, R3 ;  /* 0x0000000311037221 */ /* 0x004fca0000000000 */
[----:B------:R0:W-:Y:S02]  /*246f0*/  ST.E desc[UR8][R20.64], R3 ;  /* 0x0000000314007985 */ /* 0x0001e4000c101908 */
.L_x_10220:
[----:B------:R-:W-:Y:S05]  /*24700*/  BSYNC.RECONVERGENT B0 ;  /* 0x0000000000007941 */ /* 0x000fea0003800200 */
.L_x_10219:
[----:B0-----:R-:W-:-:S05]  /*24710*/  IMAD.WIDE R20, R58, 0x4, R6 ;  /* 0x000000043a147825 */ /* 0x001fca00078e0206 */
[----:B------:R0:W-:Y:S01]  /*24720*/  ATOM.E.ADD.F32.FTZ.RN.STRONG.GPU P0, RZ, desc[UR8][R20.64], R15 ;  /* 0x8000000f14ff79a2 */ /* 0x0001e2000c10f308 */
[----:B------:R-:W-:Y:S04]  /*24730*/  BSSY.RECONVERGENT B0, `(.L_x_10225) ;  /* 0x0000015000007945 */ /* 0x000fe80003800200 */
[----:B0-----:R-:W-:Y:S05]  /*24740*/  @P0 BRA `(.L_x_10226) ;  /* 0x00000000004c0947 */ /* 0x001fea0003800000 */
[----:B------:R-:W0:Y:S02]  /*24750*/  QSPC.E.S P0, RZ, [R20] ;  /* 0x0000000014ff73aa */ /* 0x000e240000000500 */
[----:B0-----:R-:W-:Y:S05]  /*24760*/  @!P0 BRA `(.L_x_10227) ;  /* 0x0000000000188947 */ /* 0x001fea0003800000 */
[----:B------:R-:W-:-:S07]  /*24770*/  MOV R3, R20 ;  /* 0x0000001400037202 */ /* 0x000fce0000000f00 */
.L_x_10228:
[----:B------:R-:W0:Y:S02]  /*24780*/  LDS R20, [R3] ;  /* 0x0000000003147984 */ /* 0x000e240000000800 */
[----:B0-----:R-:W-:-:S05]  /*24790*/  FADD R21, R15, R20 ;  /* 0x000000140f157221 */ /* 0x001fca0000000000 */
[----:B------:R-:W0:Y:S02]  /*247a0*/  ATOMS.CAST.SPIN P0, [R3], R20, R21 ;  /* 0x000000140300758d */ /* 0x000e240001800015 */
[----:B0-----:R-:W-:Y:S05]  /*247b0*/  @!P0 BRA `(.L_x_10228) ;  /* 0xfffffffc00f08947 */ /* 0x001fea000383ffff */
[----:B------:R-:W-:Y:S05]  /*247c0*/  BRA `(.L_x_10226) ;  /* 0x00000000002c7947 */ /* 0x000fea0003800000 */
.L_x_10227:
[----:B------:R-:W0:Y:S02]  /*247d0*/  QSPC.E.D P0, RZ, [R20] ;  /* 0x0000000014ff73aa */ /* 0x000e240000000700 */
[----:B0-----:R-:W-:Y:S05]  /*247e0*/  @!P0 BRA `(.L_x_10229) ;  /* 0x0000000000188947 */ /* 0x001fea0003800000 */
.L_x_10230:
[----:B------:R-:W2:Y:S02]  /*247f0*/  LD.E R22, [R20] ;  /* 0x0000000014167980 */ /* 0x000ea40000100900 */
[----:B--2---:R-:W-:-:S06]  /*24800*/  FADD R23, R15, R22 ;  /* 0x000000160f177221 */ /* 0x004fcc0000000000 */
[----:B------:R-:W2:Y:S02]  /*24810*/  ATOM.E.CAST.SPIN PT, R23, [R20], R22, R23 ;  /* 0x000000161417738b */ /* 0x000ea400019e0117 */
[----:B--2---:R-:W-:-:S13]  /*24820*/  ISETP.EQ.U32.AND P0, PT, R23, 0x1, PT ;  /* 0x000000011700780c */ /* 0x004fda0003f02070 */
[----:B------:R-:W-:Y:S05]  /*24830*/  @!P0 BRA `(.L_x_10230) ;  /* 0xfffffffc00ec8947 */ /* 0x000fea000383ffff */
[----:B------:R-:W-:Y:S05]  /*24840*/  BRA `(.L_x_10226) ;  /* 0x00000000000c7947 */ /* 0x000fea0003800000 */
.L_x_10229:
[----:B------:R-:W2:Y:S02]  /*24850*/  LD.E R8, desc[UR8][R20.64] ;  /* 0x0000000814087980 */ /* 0x000ea4000c101900 */
[----:B--2---:R-:W-:-:S05]  /*24860*/  FADD R3, R15, R8 ;  /* 0x000000080f037221 */ /* 0x004fca0000000000 */
[----:B------:R0:W-:Y:S02]  /*24870*/  ST.E desc[UR8][R20.64], R3 ;  /* 0x0000000314007985 */ /* 0x0001e4000c101908 */
.L_x_10226:
[----:B------:R-:W-:Y:S05]  /*24880*/  BSYNC.RECONVERGENT B0 ;  /* 0x0000000000007941 */ /* 0x000fea0003800200 */
.L_x_10225:
        /* <DEDUP_REMOVED lines=10> */
.L_x_10234:
[----:B------:R-:W0:Y:S02]  /*24930*/  LDS R20, [R3] ;  /* 0x0000000003147984 */ /* 0x000e240000000800 */
[----:B0-----:R-:W-:-:S05]  /*24940*/  FADD R21, R17, R20 ;  /* 0x0000001411157221 */ /* 0x001fca0000000000 */
[----:B------:R-:W0:Y:S02]  /*24950*/  ATOMS.CAST.SPIN P0, [R3], R20, R21 ;  /* 0x000000140300758d */ /* 0x000e240001800015 */
[----:B0-----:R-:W-:Y:S05]  /*24960*/  @!P0 BRA `(.L_x_10234) ;  /* 0xfffffffc00f08947 */ /* 0x001fea000383ffff */
[----:B------:R-:W-:Y:S05]  /*24970*/  BRA `(.L_x_10232) ;  /* 0x00000000002c7947 */ /* 0x000fea0003800000 */
.L_x_10233:
[----:B------:R-:W0:Y:S02]  /*24980*/  QSPC.E.D P0, RZ, [R20] ;  /* 0x0000000014ff73aa */ /* 0x000e240000000700 */
[----:B0-----:R-:W-:Y:S05]  /*24990*/  @!P0 BRA `(.L_x_10235) ;  /* 0x0000000000188947 */ /* 0x001fea0003800000 */
.L_x_10236:
[----:B------:R-:W2:Y:S02]  /*249a0*/  LD.E R22, [R20] ;  /* 0x0000000014167980 */ /* 0x000ea40000100900 */
[----:B--2---:R-:W-:-:S06]  /*249b0*/  FADD R23, R17, R22 ;  /* 0x0000001611177221 */ /* 0x004fcc0000000000 */
[----:B------:R-:W2:Y:S02]  /*249c0*/  ATOM.E.CAST.SPIN PT, R23, [R20], R22, R23 ;  /* 0x000000161417738b */ /* 0x000ea400019e0117 */
[----:B--2---:R-:W-:-:S13]  /*249d0*/  ISETP.EQ.U32.AND P0, PT, R23, 0x1, PT ;  /* 0x000000011700780c */ /* 0x004fda0003f02070 */
[----:B------:R-:W-:Y:S05]  /*249e0*/  @!P0 BRA `(.L_x_10236) ;  /* 0xfffffffc00ec8947 */ /* 0x000fea000383ffff */
[----:B------:R-:W-:Y:S05]  /*249f0*/  BRA `(.L_x_10232) ;  /* 0x00000000000c7947 */ /* 0x000fea0003800000 */
.L_x_10235:
[----:B------:R-:W2:Y:S02]  /*24a00*/  LD.E R3, desc[UR8][R20.64] ;  /* 0x0000000814037980 */ /* 0x000ea4000c101900 */
[----:B--2---:R-:W-:-:S05]  /*24a10*/  FADD R3, R17, R3 ;  /* 0x0000000311037221 */ /* 0x004fca0000000000 */
[----:B------:R0:W-:Y:S02]  /*24a20*/  ST.E desc[UR8][R20.64], R3 ;  /* 0x0000000314007985 */ /* 0x0001e4000c101908 */
.L_x_10232:
[----:B------:R-:W-:Y:S05]  /*24a30*/  BSYNC.RECONVERGENT B0 ;  /* 0x0000000000007941 */ /* 0x000fea0003800200 */
.L_x_10231:
[----:B0-----:R-:W-:-:S05]  /*24a40*/  IMAD.WIDE R20, R50, 0x4, R6 ;  /* 0x0000000432147825 */ /* 0x001fca00078e0206 */
[----:B------:R0:W-:Y:S01]  /*24a50*/  ATOM.E.ADD.F32.FTZ.RN.STRONG.GPU P0, RZ, desc[UR8][R20.64], R15 ;  /* 0x8000000f14ff79a2 */ /* 0x0001e2000c10f308 */
[----:B------:R-:W-:Y:S04]  /*24a60*/  BSSY.RECONVERGENT B0, `(.L_x_10237) ;  /* 0x0000015000007945 */ /* 0x000fe80003800200 */
[----:B0-----:R-:W-:Y:S05]  /*24a70*/  @P0 BRA `(.L_x_10238) ;  /* 0x00000000004c0947 */ /* 0x001fea0003800000 */
[----:B------:R-:W0:Y:S02]  /*24a80*/  QSPC.E.S P0, RZ, [R20] ;  /* 0x0000000014ff73aa */ /* 0x000e240000000500 */
[----:B0-----:R-:W-:Y:S05]  /*24a90*/  @!P0 BRA `(.L_x_10239) ;  /* 0x0000000000188947 */ /* 0x001fea0003800000 */
[----:B------:R-:W-:-:S07]  /*24aa0*/  MOV R3, R20 ;  /* 0x0000001400037202 */ /* 0x000fce0000000f00 */
.L_x_10240:
[----:B------:R-:W0:Y:S02]  /*24ab0*/  LDS R20, [R3] ;  /* 0x0000000003147984 */ /* 0x000e240000000800 */
[----:B0-----:R-:W-:-:S05]  /*24ac0*/  FADD R21, R15, R20 ;  /* 0x000000140f157221 */ /* 0x001fca0000000000 */
[----:B------:R-:W0:Y:S02]  /*24ad0*/  ATOMS.CAST.SPIN P0, [R3], R20, R21 ;  /* 0x000000140300758d */ /* 0x000e240001800015 */
[----:B0-----:R-:W-:Y:S05]  /*24ae0*/  @!P0 BRA `(.L_x_10240) ;  /* 0xfffffffc00f08947 */ /* 0x001fea000383ffff */
[----:B------:R-:W-:Y:S05]  /*24af0*/  BRA `(.L_x_10238) ;  /* 0x00000000002c7947 */ /* 0x000fea0003800000 */
.L_x_10239:
[----:B------:R-:W0:Y:S02]  /*24b00*/  QSPC.E.D P0, RZ, [R20] ;  /* 0x0000000014ff73aa */ /* 0x000e240000000700 */
[----:B0-----:R-:W-:Y:S05]  /*24b10*/  @!P0 BRA `(.L_x_10241) ;  /* 0x0000000000188947 */ /* 0x001fea0003800000 */
.L_x_10242:
[----:B------:R-:W2:Y:S02]  /*24b20*/  LD.E R22, [R20] ;  /* 0x0000000014167980 */ /* 0x000ea40000100900 */
[----:B--2---:R-:W-:-:S06]  /*24b30*/  FADD R23, R15, R22 ;  /* 0x000000160f177221 */ /* 0x004fcc0000000000 */
[----:B------:R-:W2:Y:S02]  /*24b40*/  ATOM.E.CAST.SPIN PT, R23, [R20], R22, R23 ;  /* 0x000000161417738b */ /* 0x000ea400019e0117 */
[----:B--2---:R-:W-:-:S13]  /*24b50*/  ISETP.EQ.U32.AND P0, PT, R23, 0x1, PT ;  /* 0x000000011700780c */ /* 0x004fda0003f02070 */
[----:B------:R-:W-:Y:S05]  /*24b60*/  @!P0 BRA `(.L_x_10242) ;  /* 0xfffffffc00ec8947 */ /* 0x000fea000383ffff */
[----:B------:R-:W-:Y:S05]  /*24b70*/  BRA `(.L_x_10238) ;  /* 0x00000000000c7947 */ /* 0x000fea0003800000 */
.L_x_10241:
[----:B------:R-:W2:Y:S02]  /*24b80*/  LD.E R8, desc[UR8][R20.64] ;  /* 0x0000000814087980 */ /* 0x000ea4000c101900 */
[----:B--2---:R-:W-:-:S05]  /*24b90*/  FADD R3, R15, R8 ;  /* 0x000000080f037221 */ /* 0x004fca0000000000 */
[----:B------:R0:W-:Y:S02]  /*24ba0*/  ST.E desc[UR8][R20.64], R3 ;  /* 0x0000000314007985 */ /* 0x0001e4000c101908 */
.L_x_10238:
[----:B------:R-:W-:Y:S05]  /*24bb0*/  BSYNC.RECONVERGENT B0 ;  /* 0x0000000000007941 */ /* 0x000fea0003800200 */
.L_x_10237:
        /* <DEDUP_REMOVED lines=10> */
.L_x_10246:
[----:B------:R-:W0:Y:S02]  /*24c60*/  LDS R20, [R3] ;  /* 0x0000000003147984 */ /* 0x000e240000000800 */
[----:B0-----:R-:W-:-:S05]  /*24c70*/  FADD R21, R17, R20 ;  /* 0x0000001411157221 */ /* 0x001fca0000000000 */
[----:B------:R-:W0:Y:S02]  /*24c80*/  ATOMS.CAST.SPIN P0, [R3], R20, R21 ;  /* 0x000000140300758d */ /* 0x000e240001800015 */
[----:B0-----:R-:W-:Y:S05]  /*24c90*/  @!P0 BRA `(.L_x_10246) ;  /* 0xfffffffc00f08947 */ /* 0x001fea000383ffff */
[----:B------:R-:W-:Y:S05]  /*24ca0*/  BRA `(.L_x_10244) ;  /* 0x00000000002c7947 */ /* 0x000fea0003800000 */
.L_x_10245:
[----:B------:R-:W0:Y:S02]  /*24cb0*/  QSPC.E.D P0, RZ, [R20] ;  /* 0x0000000014ff73aa */ /* 0x000e240000000700 */
[----:B0-----:R-:W-:Y:S05]  /*24cc0*/  @!P0 BRA `(.L_x_10247) ;  /* 0x0000000000188947 */ /* 0x001fea0003800000 */
.L_x_10248:
[----:B------:R-:W2:Y:S02]  /*24cd0*/  LD.E R22, [R20] ;  /* 0x0000000014167980 */ /* 0x000ea40000100900 */
[----:B--2---:R-:W-:-:S06]  /*24ce0*/  FADD R23, R17, R22 ;  /* 0x0000001611177221 */ /* 0x004fcc0000000000 */
[----:B------:R-:W2:Y:S02]  /*24cf0*/  ATOM.E.CAST.SPIN PT, R23, [R20], R22, R23 ;  /* 0x000000161417738b */ /* 0x000ea400019e0117 */
[----:B--2---:R-:W-:-:S13]  /*24d00*/  ISETP.EQ.U32.AND P0, PT, R23, 0x1, PT ;  /* 0x000000011700780c */ /* 0x004fda0003f02070 */
[----:B------:R-:W-:Y:S05]  /*24d10*/  @!P0 BRA `(.L_x_10248) ;  /* 0xfffffffc00ec8947 */ /* 0x000fea000383ffff */
[----:B------:R-:W-:Y:S05]  /*24d20*/  BRA `(.L_x_10244) ;  /* 0x00000000000c7947 */ /* 0x000fea0003800000 */
.L_x_10247:
[----:B------:R-:W2:Y:S02]  /*24d30*/  LD.E R3, desc[UR8][R20.64] ;  /* 0x0000000814037980 */ /* 0x000ea4000c101900 */
[----:B--2---:R-:W-:-:S05]  /*24d40*/  FADD R3, R17, R3 ;  /* 0x0000000311037221 */ /* 0x004fca0000000000 */
[----:B------:R0:W-:Y:S02]  /*24d50*/  ST.E desc[UR8][R20.64], R3 ;  /* 0x0000000314007985 */ /* 0x0001e4000c101908 */
.L_x_10244:
[----:B------:R-:W-:Y:S05]  /*24d60*/  BSYNC.RECONVERGENT B0 ;  /* 0x0000000000007941 */ /* 0x000fea0003800200 */
.L_x_10243:
[----:B0-----:R-:W-:-:S05]  /*24d70*/  IMAD.WIDE R20, R49, 0x4, R6 ;  /* 0x0000000431147825 */ /* 0x001fca00078e0206 */
[----:B------:R0:W-:Y:S01]  /*24d80*/  ATOM.E.ADD.F32.FTZ.RN.STRONG.GPU P0, RZ, desc[UR8][R20.64], R15 ;  /* 0x8000000f14ff79a2 */ /* 0x0001e2000c10f308 */
[----:B------:R-:W-:Y:S04]  /*24d90*/  BSSY.RECONVERGENT B0, `(.L_x_10249) ;  /* 0x0000015000007945 */ /* 0x000fe80003800200 */
[----:B0-----:R-:W-:Y:S05]  /*24da0*/  @P0 BRA `(.L_x_10250) ;  /* 0x00000000004c0947 */ /* 0x001fea0003800000 */
[----:B------:R-:W0:Y:S02]  /*24db0*/  QSPC.E.S P0, RZ, [R20] ;  /* 0x0000000014ff73aa */ /* 0x000e240000000500 */
[----:B0-----:R-:W-:Y:S05]  /*24dc0*/  @!P0 BRA `(.L_x_10251) ;  /* 0x0000000000188947 */ /* 0x001fea0003800000 */
[----:B------:R-:W-:-:S07]  /*24dd0*/  MOV R3, R20 ;  /* 0x0000001400037202 */ /* 0x000fce0000000f00 */
.L_x_10252:
[----:B------:R-:W0:Y:S02]  /*24de0*/  LDS R20, [R3] ;  /* 0x0000000003147984 */ /* 0x000e240000000800 */
[----:B0-----:R-:W-:-:S05]  /*24df0*/  FADD R21, R15, R20 ;  /* 0x000000140f157221 */ /* 0x001fca0000000000 */
[----:B------:R-:W0:Y:S02]  /*24e00*/  ATOMS.CAST.SPIN P0, [R3], R20, R21 ;  /* 0x000000140300758d */ /* 0x000e240001800015 */
[----:B0-----:R-:W-:Y:S05]  /*24e10*/  @!P0 BRA `(.L_x_10252) ;  /* 0xfffffffc00f08947 */ /* 0x001fea000383ffff */
[----:B------:R-:W-:Y:S05]  /*24e20*/  BRA `(.L_x_10250) ;  /* 0x00000000002c7947 */ /* 0x000fea0003800000 */
.L_x_10251:
[----:B------:R-:W0:Y:S02]  /*24e30*/  QSPC.E.D P0, RZ, [R20] ;  /* 0x0000000014ff73aa */ /* 0x000e240000000700 */
[----:B0-----:R-:W-:Y:S05]  /*24e40*/  @!P0 BRA `(.L_x_10253) ;  /* 0x0000000000188947 */ /* 0x001fea0003800000 */
.L_x_10254:
[----:B------:R-:W2:Y:S02]  /*24e50*/  LD.E R22, [R20] ;  /* 0x0000000014167980 */ /* 0x000ea40000100900 */
[----:B--2---:R-:W-:-:S06]  /*24e60*/  FADD R23, R15, R22 ;  /* 0x000000160f177221 */ /* 0x004fcc0000000000 */
[----:B------:R-:W2:Y:S02]  /*24e70*/  ATOM.E.CAST.SPIN PT, R23, [R20], R22, R23 ;  /* 0x000000161417738b */ /* 0x000ea400019e0117 */
[----:B--2---:R-:W-:-:S13]  /*24e80*/  ISETP.EQ.U32.AND P0, PT, R23, 0x1, PT ;  /* 0x000000011700780c */ /* 0x004fda0003f02070 */
[----:B------:R-:W-:Y:S05]  /*24e90*/  @!P0 BRA `(.L_x_10254) ;  /* 0xfffffffc00ec8947 */ /* 0x000fea000383ffff */
[----:B------:R-:W-:Y:S05]  /*24ea0*/  BRA `(.L_x_10250) ;  /* 0x00000000000c7947 */ /* 0x000fea0003800000 */
.L_x_10253:
[----:B------:R-:W2:Y:S02]  /*24eb0*/  LD.E R8, desc[UR8][R20.64] ;  /* 0x0000000814087980 */ /* 0x000ea4000c101900 */
[----:B--2---:R-:W-:-:S05]  /*24ec0*/  FADD R3, R15, R8 ;  /* 0x000000080f037221 */ /* 0x004fca0000000000 */
[----:B------:R0:W-:Y:S02]  /*24ed0*/  ST.E desc[UR8][R20.64], R3 ;  /* 0x0000000314007985 */ /* 0x0001e4000c101908 */
.L_x_10250:
[----:B------:R-:W-:Y:S05]  /*24ee0*/  BSYNC.RECONVERGENT B0 ;  /* 0x0000000000007941 */ /* 0x000fea0003800200 */
.L_x_10249:
        /* <DEDUP_REMOVED lines=10> */
.L_x_10258:
[----:B------:R-:W0:Y:S02]  /*24f90*/  LDS R20, [R3] ;  /* 0x0000000003147984 */ /* 0x000e240000000800 */
[----:B0-----:R-:W-:-:S05]  /*24fa0*/  FADD R21, R17, R20 ;  /* 0x0000001411157221 */ /* 0x001fca0000000000 */
[----:B------:R-:W0:Y:S02]  /*24fb0*/  ATOMS.CAST.SPIN P0, [R3], R20, R21 ;  /* 0x000000140300758d */ /* 0x000e240001800015 */
[----:B0-----:R-:W-:Y:S05]  /*24fc0*/  @!P0 BRA `(.L_x_10258) ;  /* 0xfffffffc00f08947 */ /* 0x001fea000383ffff */
[----:B------:R-:W-:Y:S05]  /*24fd0*/  BRA `(.L_x_10256) ;  /* 0x00000000002c7947 */ /* 0x000fea0003800000 */
.L_x_10257:
[----:B------:R-:W0:Y:S02]  /*24fe0*/  QSPC.E.D P0, RZ, [R20] ;  /* 0x0000000014ff73aa */ /* 0x000e240000000700 */
[----:B0-----:R-:W-:Y:S05]  /*24ff0*/  @!P0 BRA `(.L_x_10259) ;  /* 0x0000000000188947 */ /* 0x001fea0003800000 */
.L_x_10260:
[----:B------:R-:W2:Y:S02]  /*25000*/  LD.E R22, [R20] ;  /* 0x0000000014167980 */ /* 0x000ea40000100900 */
[----:B--2---:R-:W-:-:S06]  /*25010*/  FADD R23, R17, R22 ;  /* 0x0000001611177221 */ /* 0x004fcc0000000000 */
[----:B------:R-:W2:Y:S02]  /*25020*/  ATOM.E.CAST.SPIN PT, R23, [R20], R22, R23 ;  /* 0x000000161417738b */ /* 0x000ea400019e0117 */
[----:B--2---:R-:W-:-:S13]  /*25030*/  ISETP.EQ.U32.AND P0, PT, R23, 0x1, PT ;  /* 0x000000011700780c */ /* 0x004fda0003f02070 */
[----:B------:R-:W-:Y:S05]  /*25040*/  @!P0 BRA `(.L_x_10260) ;  /* 0xfffffffc00ec8947 */ /* 0x000fea000383ffff */
[----:B------:R-:W-:Y:S05]  /*25050*/  BRA `(.L_x_10256) ;  /* 0x00000000000c7947 */ /* 0x000fea0003800000 */
.L_x_10259:
[----:B------:R-:W2:Y:S02]  /*25060*/  LD.E R3, desc[UR8][R20.64] ;  /* 0x0000000814037980 */ /* 0x000ea4000c101900 */
[----:B--2---:R-:W-:-:S05]  /*25070*/  FADD R3, R17, R3 ;  /* 0x0000000311037221 */ /* 0x004fca0000000000 */
[----:B------:R0:W-:Y:S02]  /*25080*/  ST.E desc[UR8][R20.64], R3 ;  /* 0x0000000314007985 */ /* 0x0001e4000c101908 */
.L_x_10256:
[----:B------:R-:W-:Y:S05]  /*25090*/  BSYNC.RECONVERGENT B0 ;  /* 0x0000000000007941 */ /* 0x000fea0003800200 */
.L_x_10255:
[----:B0-----:R-:W-:-:S05]  /*250a0*/  IMAD.WIDE R20, R44, 0x4, R6 ;  /* 0x000000042c147825 */ /* 0x001fca00078e0206 */
[----:B------:R0:W-:Y:S01]  /*250b0*/  ATOM.E.ADD.F32.FTZ.RN.STRONG.GPU P0, RZ, desc[UR8][R20.64], R15 ;  /* 0x8000000f14ff79a2 */ /* 0x0001e2000c10f308 */
[----:B------:R-:W-:Y:S04]  /*250c0*/  BSSY.RECONVERGENT B0, `(.L_x_10261) ;  /* 0x0000015000007945 */ /* 0x000fe80003800200 */
[----:B0-----:R-:W-:Y:S05]  /*250d0*/  @P0 BRA `(.L_x_10262) ;  /* 0x00000000004c0947 */ /* 0x001fea0003800000 */
[----:B------:R-:W0:Y:S02]  /*250e0*/  QSPC.E.S P0, RZ, [R20] ;  /* 0x0000000014ff73aa */ /* 0x000e240000000500 */
[----:B0-----:R-:W-:Y:S05]  /*250f0*/  @!P0 BRA `(.L_x_10263) ;  /* 0x0000000000188947 */ /* 0x001fea0003800000 */
[----:B------:R-:W-:-:S07]  /*25100*/  MOV R3, R20 ;  /* 0x0000001400037202 */ /* 0x000fce0000000f00 */
.L_x_10264:
[----:B------:R-:W0:Y:S02]  /*25110*/  LDS R20, [R3] ;  /* 0x0000000003147984 */ /* 0x000e240000000800 */
[----:B0-----:R-:W-:-:S05]  /*25120*/  FADD R21, R15, R20 ;  /* 0x000000140f157221 */ /* 0x001fca0000000000 */
[----:B------:R-:W0:Y:S02]  /*25130*/  ATOMS.CAST.SPIN P0, [R3], R20, R21 ;  /* 0x000000140300758d */ /* 0x000e240001800015 */
[----:B0-----:R-:W-:Y:S05]  /*25140*/  @!P0 BRA `(.L_x_10264) ;  /* 0xfffffffc00f08947 */ /* 0x001fea000383ffff */
[----:B------:R-:W-:Y:S05]  /*25150*/  BRA `(.L_x_10262) ;  /* 0x00000000002c7947 */ /* 0x000fea0003800000 */
.L_x_10263:
[----:B------:R-:W0:Y:S02]  /*25160*/  QSPC.E.D P0, RZ, [R20] ;  /* 0x0000000014ff73aa */ /* 0x000e240000000700 */
[----:B0-----:R-:W-:Y:S05]  /*25170*/  @!P0 BRA `(.L_x_10265) ;  /* 0x0000000000188947 */ /* 0x001fea0003800000 */
.L_x_10266:
[----:B------:R-:W2:Y:S02]  /*25180*/  LD.E R22, [R20] ;  /* 0x0000000014167980 */ /* 0x000ea40000100900 */
[----:B--2---:R-:W-:-:S06]  /*25190*/  FADD R23, R15, R22 ;  /* 0x000000160f177221 */ /* 0x004fcc0000000000 */
[----:B------:R-:W2:Y:S02]  /*251a0*/  ATOM.E.CAST.SPIN PT, R23, [R20], R22, R23 ;  /* 0x000000161417738b */ /* 0x000ea400019e0117 */
[----:B--2---:R-:W-:-:S13]  /*251b0*/  ISETP.EQ.U32.AND P0, PT, R23, 0x1, PT ;  /* 0x000000011700780c */ /* 0x004fda0003f02070 */
[----:B------:R-:W-:Y:S05]  /*251c0*/  @!P0 BRA `(.L_x_10266) ;  /* 0xfffffffc00ec8947 */ /* 0x000fea000383ffff */
[----:B------:R-:W-:Y:S05]  /*251d0*/  BRA `(.L_x_10262) ;  /* 0x00000000000c7947 */ /* 0x000fea0003800000 */
.L_x_10265:
[----:B------:R-:W2:Y:S02]  /*251e0*/  LD.E R8, desc[UR8][R20.64] ;  /* 0x0000000814087980 */ /* 0x000ea4000c101900 */
[----:B--2---:R-:W-:-:S05]  /*251f0*/  FADD R3, R15, R8 ;  /* 0x000000080f037221 */ /* 0x004fca0000000000 */
[----:B------:R0:W-:Y:S02]  /*25200*/  ST.E desc[UR8][R20.64], R3 ;  /* 0x0000000314007985 */ /* 0x0001e4000c101908 */
.L_x_10262:
[----:B------:R-:W-:Y:S05]  /*25210*/  BSYNC.RECONVERGENT B0 ;  /* 0x0000000000007941 */ /* 0x000fea0003800200 */
.L_x_10261:
        /* <DEDUP_REMOVED lines=9> */
.L_x_10270:
[----:B------:R-:W0:Y:S02]  /*252b0*/  LDS R20, [R3] ;  /* 0x0000000003147984 */ /* 0x000e240000000800 */
[----:B0-----:R-:W-:-:S05]  /*252c0*/  FADD R21, R17, R20 ;  /* 0x0000001411157221 */ /* 0x001fca0000000000 */
[----:B------:R-:W0:Y:S02]  /*252d0*/  ATOMS.CAST.SPIN P0, [R3], R20, R21 ;  /* 0x000000140300758d */ /* 0x000e240001800015 */
[----:B0-----:R-:W-:Y:S05]  /*252e0*/  @!P0 BRA `(.L_x_10270) ;  /* 0xfffffffc00f08947 */ /* 0x001fea000383ffff */
[----:B------:R-:W-:Y:S05]  /*252f0*/  BRA `(.L_x_10268) ;  /* 0x00000000002c7947 */ /* 0x000fea0003800000 */
.L_x_10269:
[----:B------:R-:W0:Y:S02]  /*25300*/  QSPC.E.D P0, RZ, [R20] ;  /* 0x0000000014ff73aa */ /* 0x000e240000000700 */
[----:B0-----:R-:W-:Y:S05]  /*25310*/  @!P0 BRA `(.L_x_10271) ;  /* 0x0000000000188947 */ /* 0x001fea0003800000 */
.L_x_10272:
[----:B------:R-:W2:Y:S02]  /*25320*/  LD.E R22, [R20] ;  /* 0x0000000014167980 */ /* 0x000ea40000100900 */
[----:B--2---:R-:W-:-:S06]  /*25330*/  FADD R23, R17, R22 ;  /* 0x0000001611177221 */ /* 0x004fcc0000000000 */
[----:B------:R-:W2:Y:S02]  /*25340*/  ATOM.E.CAST.SPIN PT, R23, [R20], R22, R23 ;  /* 0x000000161417738b */ /* 0x000ea400019e0117 */
[----:B--2---:R-:W-:-:S13]  /*25350*/  ISETP.EQ.U32.AND P0, PT, R23, 0x1, PT ;  /* 0x000000011700780c */ /* 0x004fda0003f02070 */
[----:B------:R-:W-:Y:S05]  /*25360*/  @!P0 BRA `(.L_x_10272) ;  /* 0xfffffffc00ec8947 */ /* 0x000fea000383ffff */
[----:B------:R-:W-:Y:S05]  /*25370*/  BRA `(.L_x_10268) ;  /* 0x00000000000c7947 */ /* 0x000fea0003800000 */
.L_x_10271:
[----:B------:R-:W2:Y:S02]  /*25380*/  LD.E R3, desc[UR8][R20.64] ;  /* 0x0000000814037980 */ /* 0x000ea4000c101900 */
[----:B--2---:R-:W-:-:S05]  /*25390*/  FADD R3, R17, R3 ;  /* 0x0000000311037221 */ /* 0x004fca0000000000 */
[----:B------:R0:W-:Y:S02]  /*253a0*/  ST.E desc[UR8][R20.64], R3 ;  /* 0x0000000314007985 */ /* 0x0001e4000c101908 */
.L_x_10268:
[----:B------:R-:W-:Y:S05]  /*253b0*/  BSYNC.RECONVERGENT B0 ;  /* 0x0000000000007941 */ /* 0x000fea0003800200 */
.L_x_10267:
[----:B0-----:R-:W-:-:S05]  /*253c0*/  IMAD.WIDE R20, R40, 0x4, R6 ;  /* 0x0000000428147825 */ /* 0x001fca00078e0206 */
[----:B------:R0:W-:Y:S01]  /*253d0*/  ATOM.E.ADD.F32.FTZ.RN.STRONG.GPU P0, RZ, desc[UR8][R20.64], R15 ;  /* 0x8000000f14ff79a2 */ /* 0x0001e2000c10f308 */
[----:B------:R-:W-:Y:S04]  /*253e0*/  BSSY.RECONVERGENT B0, `(.L_x_10273) ;  /* 0x0000015000007945 */ /* 0x000fe80003800200 */
[----:B0-----:R-:W-:Y:S05]  /*253f0*/  @P0 BRA `(.L_x_10274) ;  /* 0x00000000004c0947 */ /* 0x001fea0003800000 */
[----:B------:R-:W0:Y:S02]  /*25400*/  QSPC.E.S P0, RZ, [R20] ;  /* 0x0000000014ff73aa */ /* 0x000e240000000500 */
[----:B0-----:R-:W-:Y:S05]  /*25410*/  @!P0 BRA `(.L_x_10275) ;  /* 0x0000000000188947 */ /* 0x001fea0003800000 */
[----:B------:R-:W-:-:S07]  /*25420*/  MOV R3, R20 ;  /* 0x0000001400037202 */ /* 0x000fce0000000f00 */
.L_x_10276:
[----:B------:R-:W0:Y:S02]  /*25430*/  LDS R20, [R3] ;  /* 0x0000000003147984 */ /* 0x000e240000000800 */
[----:B0-----:R-:W-:-:S05]  /*25440*/  FADD R21, R15, R20 ;  /* 0x000000140f157221 */ /* 0x001fca0000000000 */
[----:B------:R-:W0:Y:S02]  /*25450*/  ATOMS.CAST.SPIN P0, [R3], R20, R21 ;  /* 0x000000140300758d */ /* 0x000e240001800015 */
[----:B0-----:R-:W-:Y:S05]  /*25460*/  @!P0 BRA `(.L_x_10276) ;  /* 0xfffffffc00f08947 */ /* 0x001fea000383ffff */
[----:B------:R-:W-:Y:S05]  /*25470*/  BRA `(.L_x_10274) ;  /* 0x00000000002c7947 */ /* 0x000fea0003800000 */
.L_x_10275:
[----:B------:R-:W0:Y:S02]  /*25480*/  QSPC.E.D P0, RZ, [R20] ;  /* 0x0000000014ff73aa */ /* 0x000e240000000700 */
[----:B0-----:R-:W-:Y:S05]  /*25490*/  @!P0 BRA `(.L_x_10277) ;  /* 0x0000000000188947 */ /* 0x001fea0003800000 */
.L_x_10278:
[----:B------:R-:W2:Y:S02]  /*254a0*/  LD.E R22, [R20] ;  /* 0x0000000014167980 */ /* 0x000ea40000100900 */
[----:B--2---:R-:W-:-:S06]  /*254b0*/  FADD R23, R15, R22 ;  /* 0x000000160f177221 */ /* 0x004fcc0000000000 */
[----:B------:R-:W2:Y:S02]  /*254c0*/  ATOM.E.CAST.SPIN PT, R23, [R20], R22, R23 ;  /* 0x000000161417738b */ /* 0x000ea400019e0117 */
[----:B--2---:R-:W-:-:S13]  /*254d0*/  ISETP.EQ.U32.AND P0, PT, R23, 0x1, PT ;  /* 0x000000011700780c */ /* 0x004fda0003f02070 */
[----:B------:R-:W-:Y:S05]  /*254e0*/  @!P0 BRA `(.L_x_10278) ;  /* 0xfffffffc00ec8947 */ /* 0x000fea000383ffff */
[----:B------:R-:W-:Y:S05]  /*254f0*/  BRA `(.L_x_10274) ;  /* 0x00000000000c7947 */ /* 0x000fea0003800000 */
.L_x_10277:
[----:B------:R-:W2:Y:S02]  /*25500*/  LD.E R8, desc[UR8][R20.64] ;  /* 0x0000000814087980 */ /* 0x000ea4000c101900 */
[----:B--2---:R-:W-:-:S05]  /*25510*/  FADD R3, R15, R8 ;  /* 0x000000080f037221 */ /* 0x004fca0000000000 */
[----:B------:R0:W-:Y:S02]  /*25520*/  ST.E desc[UR8][R20.64], R3 ;  /* 0x0000000314007985 */ /* 0x0001e4000c101908 */
.L_x_10274:
[----:B------:R-:W-:Y:S05]  /*25530*/  BSYNC.RECONVERGENT B0 ;  /* 0x0000000000007941 */ /* 0x000fea0003800200 */
.L_x_10273:
        /* <DEDUP_REMOVED lines=9> */
.L_x_10282:
[----:B------:R-:W0:Y:S02]  /*255d0*/  LDS R8, [R3] ;  /* 0x0000000003087984 */ /* 0x000e240000000800 */
[----:B0-----:R-:W-:-:S05]  /*255e0*/  FADD R9, R17, R8 ;  /* 0x0000000811097221 */ /* 0x001fca0000000000 */
[----:B------:R-:W0:Y:S02]  /*255f0*/  ATOMS.CAST.SPIN P0, [R3], R8, R9 ;  /* 0x000000080300758d */ /* 0x000e240001800009 */
[----:B0-----:R-:W-:Y:S05]  /*25600*/  @!P0 BRA `(.L_x_10282) ;  /* 0xfffffffc00f08947 */ /* 0x001fea000383ffff */
[----:B------:R-:W-:Y:S05]  /*25610*/  BRA `(.L_x_10280) ;  /* 0x00000000002c7947 */ /* 0x000fea0003800000 */
.L_x_10281:
[----:B------:R-:W0:Y:S02]  /*25620*/  QSPC.E.D P0, RZ, [R8] ;  /* 0x0000000008ff73aa */ /* 0x000e240000000700 */
[----:B0-----:R-:W-:Y:S05]  /*25630*/  @!P0 BRA `(.L_x_10283) ;  /* 0x0000000000188947 */ /* 0x001fea0003800000 */
.L_x_10284:
[----:B------:R-:W2:Y:S02]  /*25640*/  LD.E R20, [R8] ;  /* 0x0000000008147980 */ /* 0x000ea40000100900 */
[----:B--2---:R-:W-:-:S06]  /*25650*/  FADD R21, R17, R20 ;  /* 0x0000001411157221 */ /* 0x004fcc0000000000 */
[----:B------:R-:W2:Y:S02]  /*25660*/  ATOM.E.CAST.SPIN PT, R21, [R8], R20, R21 ;  /* 0x000000140815738b */ /* 0x000ea400019e0115 */
[----:B--2---:R-:W-:-:S13]  /*25670*/  ISETP.EQ.U32.AND P0, PT, R21, 0x1, PT ;  /* 0x000000011500780c */ /* 0x004fda0003f02070 */
[----:B------:R-:W-:Y:S05]  /*25680*/  @!P0 BRA `(.L_x_10284) ;  /* 0xfffffffc00ec8947 */ /* 0x000fea000383ffff */
[----:B------:R-:W-:Y:S05]  /*25690*/  BRA `(.L_x_10280) ;  /* 0x00000000000c7947 */ /* 0x000fea0003800000 */
.L_x_10283:
[----:B------:R-:W2:Y:S02]  /*256a0*/  LD.E R3, desc[UR8][R8.64] ;  /* 0x0000000808037980 */ /* 0x000ea4000c101900 */
[----:B--2---:R-:W-:-:S05]  /*256b0*/  FADD R3, R17, R3 ;  /* 0x0000000311037221 */ /* 0x004fca0000000000 */
[----:B------:R0:W-:Y:S02]  /*256c0*/  ST.E desc[UR8][R8.64], R3 ;  /* 0x0000000308007985 */ /* 0x0001e4000c101908 */
.L_x_10280:
[----:B------:R-:W-:Y:S05]  /*256d0*/  BSYNC.RECONVERGENT B0 ;  /* 0x0000000000007941 */ /* 0x000fea0003800200 */
.L_x_10279:
[----:B0-----:R-:W-:-:S05]  /*256e0*/  IMAD.WIDE R8, R37, 0x4, R6 ;  /* 0x0000000425087825 */ /* 0x001fca00078e0206 */
[----:B------:R0:W-:Y:S01]  /*256f0*/  ATOM.E.ADD.F32.FTZ.RN.STRONG.GPU P0, RZ, desc[UR8][R8.64], R15 ;  /* 0x8000000f08ff79a2 */ /* 0x0001e2000c10f308 */
[----:B------:R-:W-:Y:S04]  /*25700*/  BSSY.RECONVERGENT B0, `(.L_x_10285) ;  /* 0x0000015000007945 */ /* 0x000fe80003800200 */
[----:B0-----:R-:W-:Y:S05]  /*25710*/  @P0 BRA `(.L_x_10286) ;  /* 0x00000000004c0947 */ /* 0x001fea0003800000 */
[----:B------:R-:W0:Y:S02]  /*25720*/  QSPC.E.S P0, RZ, [R8] ;  /* 0x0000000008ff73aa */ /* 0x000e240000000500 */
[----:B0-----:R-:W-:Y:S05]  /*25730*/  @!P0 BRA `(.L_x_10287) ;  /* 0x0000000000188947 */ /* 0x001fea0003800000 */
[----:B------:R-:W-:-:S07]  /*25740*/  MOV R3, R8 ;  /* 0x0000000800037202 */ /* 0x000fce0000000f00 */
.L_x_10288:
[----:B------:R-:W0:Y:S02]  /*25750*/  LDS R8, [R3] ;  /* 0x0000000003087984 */ /* 0x000e240000000800 */
[----:B0-----:R-:W-:-:S05]  /*25760*/  FADD R9, R15, R8 ;  /* 0x000000080f097221 */ /* 0x001fca0000000000 */
[----:B------:R-:W0:Y:S02]  /*25770*/  ATOMS.CAST.SPIN P0, [R3], R8, R9 ;  /* 0x000000080300758d */ /* 0x000e240001800009 */
[----:B0-----:R-:W-:Y:S05]  /*25780*/  @!P0 BRA `(.L_x_10288) ;  /* 0xfffffffc00f08947 */ /* 0x001fea000383ffff */
[----:B------:R-:W-:Y:S05]  /*25790*/  BRA `(.L_x_10286) ;  /* 0x00000000002c7947 */ /* 0x000fea0003800000 */
.L_x_10287:
[----:B------:R-:W0:Y:S02]  /*257a0*/  QSPC.E.D P0, RZ, [R8] ;  /* 0x0000000008ff73aa */ /* 0x000e240000000700 */
[----:B0-----:R-:W-:Y:S05]  /*257b0*/  @!P0 BRA `(.L_x_10289) ;  /* 0x0000000000188947 */ /* 0x001fea0003800000 */
.L_x_10290:
[----:B------:R-:W2:Y:S02]  /*257c0*/  LD.E R20, [R8] ;  /* 0x0000000008147980 */ /* 0x000ea40000100900 */
[----:B--2---:R-:W-:-:S06]  /*257d0*/  FADD R21, R15, R20 ;  /* 0x000000140f157221 */ /* 0x004fcc0000000000 */
[----:B------:R-:W2:Y:S02]  /*257e0*/  ATOM.E.CAST.SPIN PT, R21, [R8], R20, R21 ;  /* 0x000000140815738b */ /* 0x000ea400019e0115 */
[----:B--2---:R-:W-:-:S13]  /*257f0*/  ISETP.EQ.U32.AND P0, PT, R21, 0x1, PT ;  /* 0x000000011500780c */ /* 0x004fda0003f02070 */
[----:B------:R-:W-:Y:S05]  /*25800*/  @!P0 BRA `(.L_x_10290) ;  /* 0xfffffffc00ec8947 */ /* 0x000fea000383ffff */
[----:B------:R-:W-:Y:S05]  /*25810*/  BRA `(.L_x_10286) ;  /* 0x00000000000c7947 */ /* 0x000fea0003800000 */
.L_x_10289:
[----:B------:R-:W2:Y:S02]  /*25820*/  LD.E R20, desc[UR8][R8.64] ;  /* 0x0000000808147980 */ /* 0x000ea4000c101900 */
[----:B--2---:R-:W-:-:S05]  /*25830*/  FADD R3, R15, R20 ;  /* 0x000000140f037221 */ /* 0x004fca0000000000 */
[----:B------:R0:W-:Y:S02]  /*25840*/  ST.E desc[UR8][R8.64], R3 ;  /* 0x0000000308007985 */ /* 0x0001e4000c101908 */
.L_x_10286:
[----:B------:R-:W-:Y:S05]  /*25850*/  BSYNC.RECONVERGENT B0 ;  /* 0x0000000000007941 */ /* 0x000fea0003800200 */
.L_x_10285:
        /* <DEDUP_REMOVED lines=9> */
.L_x_10294:
[----:B------:R-:W0:Y:S02]  /*258f0*/  LDS R4, [R3] ;  /* 0x0000000003047984 */ /* 0x000e240000000800 */
[----:B0-----:R-:W-:-:S05]  /*25900*/  FADD R5, R17, R4 ;  /* 0x0000000411057221 */ /* 0x001fca0000000000 */
[----:B------:R-:W0:Y:S02]  /*25910*/  ATOMS.CAST.SPIN P0, [R3], R4, R5 ;  /* 0x000000040300758d */ /* 0x000e240001800005 */
[----:B0-----:R-:W-:Y:S05]  /*25920*/  @!P0 BRA `(.L_x_10294) ;  /* 0xfffffffc00f08947 */ /* 0x001fea000383ffff */
[----:B------:R-:W-:Y:S05]  /*25930*/  BRA `(.L_x_10292) ;  /* 0x00000000002c7947 */ /* 0x000fea0003800000 */
.L_x_10293:
[----:B------:R-:W0:Y:S02]  /*25940*/  QSPC.E.D P0, RZ, [R4] ;  /* 0x0000000004ff73aa */ /* 0x000e240000000700 */
[----:B0-----:R-:W-:Y:S05]  /*25950*/  @!P0 BRA `(.L_x_10295) ;  /* 0x0000000000188947 */ /* 0x001fea0003800000 */
.L_x_10296:
[----:B------:R-:W2:Y:S02]  /*25960*/  LD.E R8, [R4] ;  /* 0x0000000004087980 */ /* 0x000ea40000100900 */
[----:B--2---:R-:W-:-:S06]  /*25970*/  FADD R9, R17, R8 ;  /* 0x0000000811097221 */ /* 0x004fcc0000000000 */
[----:B------:R-:W2:Y:S02]  /*25980*/  ATOM.E.CAST.SPIN PT, R9, [R4], R8, R9 ;  /* 0x000000080409738b */ /* 0x000ea400019e0109 */
[----:B--2---:R-:W-:-:S13]  /*25990*/  ISETP.EQ.U32.AND P0, PT, R9, 0x1, PT ;  /* 0x000000010900780c */ /* 0x004fda0003f02070 */
[----:B------:R-:W-:Y:S05]  /*259a0*/  @!P0 BRA `(.L_x_10296) ;  /* 0xfffffffc00ec8947 */ /* 0x000fea000383ffff */
[----:B------:R-:W-:Y:S05]  /*259b0*/  BRA `(.L_x_10292) ;  /* 0x00000000000c7947 */ /* 0x000fea0003800000 */
.L_x_10295:
[----:B------:R-:W2:Y:S02]  /*259c0*/  LD.E R3, desc[UR8][R4.64] ;  /* 0x0000000804037980 */ /* 0x000ea4000c101900 */
[----:B--2---:R-:W-:-:S05]  /*259d0*/  FADD R3, R17, R3 ;  /* 0x0000000311037221 */ /* 0x004fca0000000000 */
[----:B------:R0:W-:Y:S02]  /*259e0*/  ST.E desc[UR8][R4.64], R3 ;  /* 0x0000000304007985 */ /* 0x0001e4000c101908 */
.L_x_10292:
[----:B------:R-:W-:Y:S05]  /*259f0*/  BSYNC.RECONVERGENT B0 ;  /* 0x0000000000007941 */ /* 0x000fea0003800200 */
.L_x_10291:
[----:B------:R-:W-:-:S05]  /*25a00*/  IMAD.WIDE R6, R36, 0x4, R6 ;  /* 0x0000000424067825 */ /* 0x000fca00078e0206 */
[----:B------:R1:W-:Y:S01]  /*25a10*/  ATOM.E.ADD.F32.FTZ.RN.STRONG.GPU P0, RZ, desc[UR8][R6.64], R15 ;  /* 0x8000000f06ff79a2 */ /* 0x0003e2000c10f308 */
[----:B------:R-:W-:Y:S04]  /*25a20*/  BSSY.RECONVERGENT B0, `(.L_x_10297) ;  /* 0x0000015000007945 */ /* 0x000fe80003800200 */
[----:B-1----:R-:W-:Y:S05]  /*25a30*/  @P0 BRA `(.L_x_10298) ;  /* 0x00000000004c0947 */ /* 0x002fea0003800000 */
[----:B------:R-:W1:Y:S02]  /*25a40*/  QSPC.E.S P0, RZ, [R6] ;  /* 0x0000000006ff73aa */ /* 0x000e640000000500 */
[----:B-1----:R-:W-:Y:S05]  /*25a50*/  @!P0 BRA `(.L_x_10299) ;  /* 0x0000000000188947 */ /* 0x002fea0003800000 */
[----:B------:R-:W-:-:S07]  /*25a60*/  MOV R6, R6 ;  /* 0x0000000600067202 */ /* 0x000fce0000000f00 */
.L_x_10300:
[----:B0-----:R-:W0:Y:S02]  /*25a70*/  LDS R4, [R6] ;  /* 0x0000000006047984 */ /* 0x001e240000000800 */
[----:B0-----:R-:W-:-:S05]  /*25a80*/  FADD R5, R15, R4 ;  /* 0x000000040f057221 */ /* 0x001fca0000000000 */
[----:B------:R-:W0:Y:S02]  /*25a90*/  ATOMS.CAST.SPIN P0, [R6], R4, R5 ;  /* 0x000000040600758d */ /* 0x000e240001800005 */
[----:B0-----:R-:W-:Y:S05]  /*25aa0*/  @!P0 BRA `(.L_x_10300) ;  /* 0xfffffffc00f08947 */ /* 0x001fea000383ffff */
[----:B------:R-:W-:Y:S05]  /*25ab0*/  BRA `(.L_x_10298) ;  /* 0x00000000002c7947 */ /* 0x000fea0003800000 */
.L_x_10299:
[----:B------:R-:W1:Y:S02]  /*25ac0*/  QSPC.E.D P0, RZ, [R6] ;  /* 0x0000000006ff73aa */ /* 0x000e640000000700 */
[----:B-1----:R-:W-:Y:S05]  /*25ad0*/  @!P0 BRA `(.L_x_10301) ;  /* 0x0000000000188947 */ /* 0x002fea0003800000 */
.L_x_10302:
[----:B0-----:R-:W2:Y:S02]  /*25ae0*/  LD.E R4, [R6] ;  /* 0x0000000006047980 */ /* 0x001ea40000100900 */
[----:B--2---:R-:W-:-:S06]  /*25af0*/  FADD R5, R15, R4 ;  /* 0x000000040f057221 */ /* 0x004fcc0000000000 */
[----:B------:R-:W2:Y:S02]  /*25b00*/  ATOM.E.CAST.SPIN PT, R5, [R6], R4, R5 ;  /* 0x000000040605738b */ /* 0x000ea400019e0105 */
[----:B--2---:R-:W-:-:S13]  /*25b10*/  ISETP.EQ.U32.AND P0, PT, R5, 0x1, PT ;  /* 0x000000010500780c */ /* 0x004fda0003f02070 */
[----:B------:R-:W-:Y:S05]  /*25b20*/  @!P0 BRA `(.L_x_10302) ;  /* 0xfffffffc00ec8947 */ /* 0x000fea000383ffff */
[----:B------:R-:W-:Y:S05]  /*25b30*/  BRA `(.L_x_10298) ;  /* 0x00000000000c7947 */ /* 0x000fea0003800000 */
.L_x_10301:
[----:B0-----:R-:W2:Y:S02]  /*25b40*/  LD.E R4, desc[UR8][R6.64] ;  /* 0x0000000806047980 */ /* 0x001ea4000c101900 */
[----:B--2---:R-:W-:-:S05]  /*25b50*/  FADD R3, R15, R4 ;  /* 0x000000040f037221 */ /* 0x004fca0000000000 */
[----:B------:R1:W-:Y:S02]  /*25b60*/  ST.E desc[UR8][R6.64], R3 ;  /* 0x0000000306007985 */ /* 0x0003e4000c101908 */
.L_x_10298:
[----:B------:R-:W-:Y:S05]  /*25b70*/  BSYNC.RECONVERGENT B0 ;  /* 0x0000000000007941 */ /* 0x000fea0003800200 */
.L_x_10297:
[----:B------:R-:W-:-:S03]  /*25b80*/  UMOV UR4, 0xffffffff ;  /* 0xffffffff00047882 */ /* 0x000fc60000000000 */
[----:B------:R-:W-:Y:S05]  /*25b90*/  BRA.DIV UR4, `(.L_x_10303) ;  /* 0x0000018a04607947 */ /* 0x000fea000b800000 */
[----:B0-----:R-:W1:Y:S04]  /*25ba0*/  LDL.LU R4, [R1+0xb0] ;  /* 0x0000b00001047983 */ /* 0x001e680000300800 */
[----:B------:R-:W0:Y:S04]  /*25bb0*/  SHFL.IDX PT, R14, R14, 0x7, 0x181f ;  /* 0x00f81f000e0e7f89 */ /* 0x000e2800000e0000 */
[----:B------:R2:W3:Y:S04]  /*25bc0*/  SHFL.IDX PT, R24, R16, 0x7, 0x181f ;  /* 0x00f81f0010187f89 */ /* 0x0004e800000e0000 */
[----:B01-3--:R2:W1:Y:S02]  /*25bd0*/  SHFL.IDX PT, R3, R4, 0x7, 0x181f ;  /* 0x00f81f0004037f89 */ /* 0x00b46400000e0000 */
.L_x_10861:
[----:B------:R-:W3:Y:S01]  /*25be0*/  LDL.LU R7, [R1+0x7c] ;  /* 0x00007c0001077983 */ /* 0x000ee20000300800 */
[----:B-1----:R-:W-:-:S04]  /*25bf0*/  IMAD R3, R14, R58, R3 ;  /* 0x0000003a0e037224 */ /* 0x002fc800078e0203 */
[----:B------:R-:W-:-:S05]  /*25c00*/  IMAD R3, R12, R24, R3 ;  /* 0x000000180c037224 */ /* 0x000fca00078e0203 */
[----:B------:R-:W-:Y:S02]  /*25c10*/  IADD3 R5, P0, PT, R0, R3, RZ ;  /* 0x0000000300057210 */ /* 0x000fe40007f1e0ff */
[----:B------:R-:W-:-:S04]  /*25c20*/  SHF.R.S32.HI R0, RZ, 0x1f, R3 ;  /* 0x0000001fff007819 */ /* 0x000fc80000011403 */
[----:B------:R-:W-:Y:S02]  /*25c30*/  IADD3.X R6, PT, PT, R11, R0, RZ, P0, !PT ;  /* 0x000000000b067210 */ /* 0x000fe400007fe4ff */
[----:B--2---:R-:W-:-:S04]  /*25c40*/  LEA R4, P0, R5, R28, 0x2 ;  /* 0x0000001c05047211 */ /* 0x004fc800078010ff */
        /* <DEDUP_REMOVED lines=12> */
.L_x_10307:
[----:B------:R-:W0:Y:S02]  /*25d10*/  LDS R6, [R0] ;  /* 0x0000000000067984 */ /* 0x000e240000000800 */
[----:B0-----:R-:W-:-:S05]  /*25d20*/  FADD R7, R9, R6 ;  /* 0x0000000609077221 */ /* 0x001fca0000000000 */
[----:B------:R-:W0:Y:S02]  /*25d30*/  ATOMS.CAST.SPIN P0, [R0], R6, R7 ;  /* 0x000000060000758d */ /* 0x000e240001800007 */
[----:B0-----:R-:W-:Y:S05]  /*25d40*/  @!P0 BRA `(.L_x_10307) ;  /* 0xfffffffc00f08947 */ /* 0x001fea000383ffff */
[----:B------:R-:W-:Y:S05]  /*25d50*/  BRA `(.L_x_10305) ;  /* 0x00000000002c7947 */ /* 0x000fea0003800000 */
.L_x_10306:
[----:B------:R-:W0:Y:S02]  /*25d60*/  QSPC.E.D P0, RZ, [R4] ;  /* 0x0000000004ff73aa */ /* 0x000e240000000700 */
[----:B0-----:R-:W-:Y:S05]  /*25d70*/  @!P0 BRA `(.L_x_10308) ;  /* 0x0000000000188947 */ /* 0x001fea0003800000 */
.L_x_10309:
[----:B------:R-:W2:Y:S02]  /*25d80*/  LD.E R6, [R4] ;  /* 0x0000000004067980 */ /* 0x000ea40000100900 */
[----:B--2---:R-:W-:-:S06]  /*25d90*/  FADD R7, R9, R6 ;  /* 0x0000000609077221 */ /* 0x004fcc0000000000 */
[----:B------:R-:W2:Y:S02]  /*25da0*/  ATOM.E.CAST.SPIN PT, R7, [R4], R6, R7 ;  /* 0x000000060407738b */ /* 0x000ea400019e0107 */
[----:B--2---:R-:W-:-:S13]  /*25db0*/  ISETP.EQ.U32.AND P0, PT, R7, 0x1, PT ;  /* 0x000000010700780c */ /* 0x004fda0003f02070 */
[----:B------:R-:W-:Y:S05]  /*25dc0*/  @!P0 BRA `(.L_x_10309) ;  /* 0xfffffffc00ec8947 */ /* 0x000fea000383ffff */
[----:B------:R-:W-:Y:S05]  /*25dd0*/  BRA `(.L_x_10305) ;  /* 0x00000000000c7947 */ /* 0x000fea0003800000 */
.L_x_10308:
[----:B------:R-:W2:Y:S02]  /*25de0*/  LD.E R0, desc[UR8][R4.64] ;  /* 0x0000000804007980 */ /* 0x000ea4000c101900 */
[----:B--2---:R-:W-:-:S05]  /*25df0*/  FADD R3, R9, R0 ;  /* 0x0000000009037221 */ /* 0x004fca0000000000 */
[----:B------:R0:W-:Y:S02]  /*25e00*/  ST.E desc[UR8][R4.64], R3 ;  /* 0x0000000304007985 */ /* 0x0001e4000c101908 */
.L_x_10305:
[----:B------:R-:W-:Y:S05]  /*25e10*/  BSYNC.RECONVERGENT B0 ;  /* 0x0000000000007941 */ /* 0x000fea0003800200 */
.L_x_10304:
        /* <DEDUP_REMOVED lines=9> */
.L_x_10313:
[----:B------:R-:W1:Y:S02]  /*25eb0*/  LDS R6, [R0] ;  /* 0x0000000000067984 */ /* 0x000e640000000800 */
[----:B-1----:R-:W-:-:S05]  /*25ec0*/  FADD R7, R15, R6 ;  /* 0x000000060f077221 */ /* 0x002fca0000000000 */
[----:B------:R-:W1:Y:S02]  /*25ed0*/  ATOMS.CAST.SPIN P0, [R0], R6, R7 ;  /* 0x000000060000758d */ /* 0x000e640001800007 */
[----:B-1----:R-:W-:Y:S05]  /*25ee0*/  @!P0 BRA `(.L_x_10313) ;  /* 0xfffffffc00f08947 */ /* 0x002fea000383ffff */
[----:B------:R-:W-:Y:S05]  /*25ef0*/  BRA `(.L_x_10311) ;  /* 0x00000000002c7947 */ /* 0x000fea0003800000 */
.L_x_10312:
[----:B------:R-:W1:Y:S02]  /*25f00*/  QSPC.E.D P0, RZ, [R28] ;  /* 0x000000001cff73aa */ /* 0x000e640000000700 */
[----:B-1----:R-:W-:Y:S05]  /*25f10*/  @!P0 BRA `(.L_x_10314) ;  /* 0x0000000000188947 */ /* 0x002fea0003800000 */
.L_x_10315:
[----:B------:R-:W2:Y:S02]  /*25f20*/  LD.E R6, [R28] ;  /* 0x000000001c067980 */ /* 0x000ea40000100900 */
[----:B--2---:R-:W-:-:S06]  /*25f30*/  FADD R7, R15, R6 ;  /* 0x000000060f077221 */ /* 0x004fcc0000000000 */
[----:B------:R-:W2:Y:S02]  /*25f40*/  ATOM.E.CAST.SPIN PT, R7, [R28], R6, R7 ;  /* 0x000000061c07738b */ /* 0x000ea400019e0107 */
[----:B--2---:R-:W-:-:S13]  /*25f50*/  ISETP.EQ.U32.AND P0, PT, R7, 0x1, PT ;  /* 0x000000010700780c */ /* 0x004fda0003f02070 */
[----:B------:R-:W-:Y:S05]  /*25f60*/  @!P0 BRA `(.L_x_10315) ;  /* 0xfffffffc00ec8947 */ /* 0x000fea000383ffff */
[----:B------:R-:W-:Y:S05]  /*25f70*/  BRA `(.L_x_10311) ;  /* 0x00000000000c7947 */ /* 0x000fea0003800000 */
.L_x_10314:
[----:B------:R-:W0:Y:S02]  /*25f80*/  LD.E R0, desc[UR8][R28.64] ;  /* 0x000000081c007980 */ /* 0x000e24000c101900 */
[----:B0-----:R-:W-:-:S05]  /*25f90*/  FADD R3, R15, R0 ;  /* 0x000000000f037221 */ /* 0x001fca0000000000 */
[----:B------:R1:W-:Y:S02]  /*25fa0*/  ST.E desc[UR8][R28.64], R3 ;  /* 0x000000031c007985 */ /* 0x0003e4000c101908 */
.L_x_10311:
[----:B------:R-:W-:Y:S05]  /*25fb0*/  BSYNC.RECONVERGENT B0 ;  /* 0x0000000000007941 */ /* 0x000fea0003800200 */
.L_x_10310:
[----:B------:R-:W0:Y:S01]  /*25fc0*/  LDL.LU R0, [R1+0x74] ;  /* 0x0000740001007983 */ /* 0x000e220000300800 */
[----:B------:R-:W-:-:S04]  /*25fd0*/  IMAD.WIDE R6, R58, 0x4, R4 ;  /* 0x000000043a067825 */ /* 0x000fc800078e0204 */
[----:B01----:R-:W-:-:S04]  /*25fe0*/  FFMA R3, R0, R59, R2 ;  /* 0x0000003b00037223 */ /* 0x003fc80000000002 */
[----:B------:R-:W-:-:S05]  /*25ff0*/  FADD R3, R3, -R2 ;  /* 0x8000000203037221 */ /* 0x000fca0000000000 */
[----:B------:R0:W-:Y:S01]  /*26000*/  ATOM.E.ADD.F32.FTZ.RN.STRONG.GPU P0, RZ, desc[UR8][R6.64], R3 ;  /* 0x8000000306ff79a2 */ /* 0x0001e2000c10f308 */
[----:B------:R-:W-:Y:S04]  /*26010*/  BSSY.RECONVERGENT B0, `(.L_x_10316) ;  /* 0x0000015000007945 */ /* 0x000fe80003800200 */
[----:B0-----:R-:W-:Y:S05]  /*26020*/  @P0 BRA `(.L_x_10317) ;  /* 0x00000000004c0947 */ /* 0x001fea0003800000 */
[----:B------:R-:W0:Y:S02]  /*26030*/  QSPC.E.S P0, RZ, [R6] ;  /* 0x0000000006ff73aa */ /* 0x000e240000000500 */
[----:B0-----:R-:W-:Y:S05]  /*26040*/  @!P0 BRA `(.L_x_10318) ;  /* 0x0000000000188947 */ /* 0x001fea0003800000 */
[----:B------:R-:W-:-:S07]  /*26050*/  MOV R0, R6 ;  /* 0x0000000600007202 */ /* 0x000fce0000000f00 */
.L_x_10319:
[----:B------:R-:W0:Y:S02]  /*26060*/  LDS R6, [R0] ;  /* 0x0000000000067984 */ /* 0x000e240000000800 */
[----:B0-----:R-:W-:-:S05]  /*26070*/  FADD R7, R3, R6 ;  /* 0x0000000603077221 */ /* 0x001fca0000000000 */
[----:B------:R-:W0:Y:S02]  /*26080*/  ATOMS.CAST.SPIN P0, [R0], R6, R7 ;  /* 0x000000060000758d */ /* 0x000e240001800007 */
[----:B0-----:R-:W-:Y:S05]  /*26090*/  @!P0 BRA `(.L_x_10319) ;  /* 0xfffffffc00f08947 */ /* 0x001fea000383ffff */
[----:B------:R-:W-:Y:S05]  /*260a0*/  BRA `(.L_x_10317) ;  /* 0x00000000002c7947 */ /* 0x000fea0003800000 */
.L_x_10318:
[----:B------:R-:W0:Y:S02]  /*260b0*/  QSPC.E.D P0, RZ, [R6] ;  /* 0x0000000006ff73aa */ /* 0x000e240000000700 */
[----:B0-----:R-:W-:Y:S05]  /*260c0*/  @!P0 BRA `(.L_x_10320) ;  /* 0x0000000000188947 */ /* 0x001fea0003800000 */
.L_x_10321:
[----:B------:R-:W2:Y:S02]  /*260d0*/  LD.E R8, [R6] ;  /* 0x0000000006087980 */ /* 0x000ea40000100900 */
[----:B--2---:R-:W-:-:S06]  /*260e0*/  FADD R9, R3, R8 ;  /* 0x0000000803097221 */ /* 0x004fcc0000000000 */
[----:B------:R-:W2:Y:S02]  /*260f0*/  ATOM.E.CAST.SPIN PT, R9, [R6], R8, R9 ;  /* 0x000000080609738b */ /* 0x000ea400019e0109 */
[----:B--2---:R-:W-:-:S13]  /*26100*/  ISETP.EQ.U32.AND P0, PT, R9, 0x1, PT ;  /* 0x000000010900780c */ /* 0x004fda0003f02070 */
[----:B------:R-:W-:Y:S05]  /*26110*/  @!P0 BRA `(.L_x_10321) ;  /* 0xfffffffc00ec8947 */ /* 0x000fea000383ffff */
[----:B------:R-:W-:Y:S05]  /*26120*/  BRA `(.L_x_10317) ;  /* 0x00000000000c7947 */ /* 0x000fea0003800000 */
.L_x_10320:
[----:B------:R-:W2:Y:S02]  /*26130*/  LD.E R0, desc[UR8][R6.64] ;  /* 0x0000000806007980 */ /* 0x000ea4000c101900 */
[----:B--2---:R-:W-:-:S05]  /*26140*/  FADD R3, R3, R0 ;  /* 0x0000000003037221 */ /* 0x004fca0000000000 */
[----:B------:R0:W-:Y:S02]  /*26150*/  ST.E desc[UR8][R6.64], R3 ;  /* 0x0000000306007985 */ /* 0x0001e4000c101908 */
.L_x_10317:
[----:B------:R-:W-:Y:S05]  /*26160*/  BSYNC.RECONVERGENT B0 ;  /* 0x0000000000007941 */ /* 0x000fea0003800200 */
.L_x_10316:
[----:B0-----:R-:W-:-:S05]  /*26170*/  IMAD.WIDE R6, R58, 0x4, R28 ;  /* 0x000000043a067825 */ /* 0x001fca00078e021c */
[----:B------:R0:W-:Y:S01]  /*26180*/  ATOM.E.ADD.F32.FTZ.RN.STRONG.GPU P0, RZ, desc[UR8][R6.64], R15 ;  /* 0x8000000f06ff79a2 */ /* 0x0001e2000c10f308 */
[----:B------:R-:W-:Y:S04]  /*26190*/  BSSY.RECONVERGENT B0, `(.L_x_10322) ;  /* 0x0000015000007945 */ /* 0x000fe80003800200 */
[----:B0-----:R-:W-:Y:S05]  /*261a0*/  @P0 BRA `(.L_x_10323) ;  /* 0x00000000004c0947 */ /* 0x001fea0003800000 */
[----:B------:R-:W0:Y:S02]  /*261b0*/  QSPC.E.S P0, RZ, [R6] ;  /* 0x0000000006ff73aa */ /* 0x000e240000000500 */
[----:B0-----:R-:W-:Y:S05]  /*261c0*/  @!P0 BRA `(.L_x_10324) ;  /* 0x0000000000188947 */ /* 0x001fea0003800000 */
[----:B------:R-:W-:-:S07]  /*261d0*/  MOV R0, R6 ;  /* 0x0000000600007202 */ /* 0x000fce0000000f00 */
.L_x_10325:
[----:B------:R-:W0:Y:S02]  /*261e0*/  LDS R6, [R0] ;  /* 0x0000000000067984 */ /* 0x000e240000000800 */
[----:B0-----:R-:W-:-:S05]  /*261f0*/  FADD R7, R15, R6 ;  /* 0x000000060f077221 */ /* 0x001fca0000000000 */
[----:B------:R-:W0:Y:S02]  /*26200*/  ATOMS.CAST.SPIN P0, [R0], R6, R7 ;  /* 0x000000060000758d */ /* 0x000e240001800007 */
[----:B0-----:R-:W-:Y:S05]  /*26210*/  @!P0 BRA `(.L_x_10325) ;  /* 0xfffffffc00f08947 */ /* 0x001fea000383ffff */
[----:B------:R-:W-:Y:S05]  /*26220*/  BRA `(.L_x_10323) ;  /* 0x00000000002c7947 */ /* 0x000fea0003800000 */
.L_x_10324:
[----:B------:R-:W0:Y:S02]  /*26230*/  QSPC.E.D P0, RZ, [R6] ;  /* 0x0000000006ff73aa */ /* 0x000e240000000700 */
[----:B0-----:R-:W-:Y:S05]  /*26240*/  @!P0 BRA `(.L_x_10326) ;  /* 0x0000000000188947 */ /* 0x001fea0003800000 */
.L_x_10327:
[----:B------:R-:W2:Y:S02]  /*26250*/  LD.E R8, [R6] ;  /* 0x0000000006087980 */ /* 0x000ea40000100900 */
[----:B--2---:R-:W-:-:S06]  /*26260*/  FADD R9, R15, R8 ;  /* 0x000000080f097221 */ /* 0x004fcc0000000000 */
[----:B------:R-:W2:Y:S02]  /*26270*/  ATOM.E.CAST.SPIN PT, R9, [R6], R8, R9 ;  /* 0x000000080609738b */ /* 0x000ea400019e0109 */
[----:B--2---:R-:W-:-:S13]  /*26280*/  ISETP.EQ.U32.AND P0, PT, R9, 0x1, PT ;  /* 0x000000010900780c */ /* 0x004fda0003f02070 */
[----:B------:R-:W-:Y:S05]  /*26290*/  @!P0 BRA `(.L_x_10327) ;  /* 0xfffffffc00ec8947 */ /* 0x000fea000383ffff */
[----:B------:R-:W-:Y:S05]  /*262a0*/  BRA `(.L_x_10323) ;  /* 0x00000000000c7947 */ /* 0x000fea0003800000 */
.L_x_10326:
[----:B------:R-:W2:Y:S02]  /*262b0*/  LD.E R0, desc[UR8][R6.64] ;  /* 0x0000000806007980 */ /* 0x000ea4000c101900 */
[----:B--2---:R-:W-:-:S05]  /*262c0*/  FADD R3, R15, R0 ;  /* 0x000000000f037221 */ /* 0x004fca0000000000 */
[----:B------:R0:W-:Y:S02]  /*262d0*/  ST.E desc[UR8][R6.64], R3 ;  /* 0x0000000306007985 */ /* 0x0001e4000c101908 */
.L_x_10323:
[----:B------:R-:W-:Y:S05]  /*262e0*/  BSYNC.RECONVERGENT B0 ;  /* 0x0000000000007941 */ /* 0x000fea0003800200 */
.L_x_10322:
        /* <DEDUP_REMOVED lines=10> */
.L_x_10331:
[----:B------:R-:W0:Y:S02]  /*26390*/  LDS R6, [R0] ;  /* 0x0000000000067984 */ /* 0x000e240000000800 */
[----:B0-----:R-:W-:-:S05]  /*263a0*/  FADD R7, R3, R6 ;  /* 0x0000000603077221 */ /* 0x001fca0000000000 */
[----:B------:R-:W0:Y:S02]  /*263b0*/  ATOMS.CAST.SPIN P0, [R0], R6, R7 ;  /* 0x000000060000758d */ /* 0x000e240001800007 */
[----:B0-----:R-:W-:Y:S05]  /*263c0*/  @!P0 BRA `(.L_x_10331) ;  /* 0xfffffffc00f08947 */ /* 0x001fea000383ffff */
[----:B------:R-:W-:Y:S05]  /*263d0*/  BRA `(.L_x_10329) ;  /* 0x00000000002c7947 */ /* 0x000fea0003800000 */
.L_x_10330:
[----:B------:R-:W0:Y:S02]  /*263e0*/  QSPC.E.D P0, RZ, [R6] ;  /* 0x0000000006ff73aa */ /* 0x000e240000000700 */
[----:B0-----:R-:W-:Y:S05]  /*263f0*/  @!P0 BRA `(.L_x_10332) ;  /* 0x0000000000188947 */ /* 0x001fea0003800000 */
.L_x_10333:
[----:B------:R-:W2:Y:S02]  /*26400*/  LD.E R8, [R6] ;  /* 0x0000000006087980 */ /* 0x000ea40000100900 */
[----:B--2---:R-:W-:-:S06]  /*26410*/  FADD R9, R3, R8 ;  /* 0x0000000803097221 */ /* 0x004fcc0000000000 */
[----:B------:R-:W2:Y:S02]  /*26420*/  ATOM.E.CAST.SPIN PT, R9, [R6], R8, R9 ;  /* 0x000000080609738b */ /* 0x000ea400019e0109 */
[----:B--2---:R-:W-:-:S13]  /*26430*/  ISETP.EQ.U32.AND P0, PT, R9, 0x1, PT ;  /* 0x000000010900780c */ /* 0x004fda0003f02070 */
[----:B------:R-:W-:Y:S05]  /*26440*/  @!P0 BRA `(.L_x_10333) ;  /* 0xfffffffc00ec8947 */ /* 0x000fea000383ffff */
[----:B------:R-:W-:Y:S05]  /*26450*/  BRA `(.L_x_10329) ;  /* 0x00000000000c7947 */ /* 0x000fea0003800000 */
.L_x_10332:
[----:B------:R-:W2:Y:S02]  /*26460*/  LD.E R0, desc[UR8][R6.64] ;  /* 0x0000000806007980 */ /* 0x000ea4000c101900 */
[----:B--2---:R-:W-:-:S05]  /*26470*/  FADD R3, R3, R0 ;  /* 0x0000000003037221 */ /* 0x004fca0000000000 */
[----:B------:R0:W-:Y:S02]  /*26480*/  ST.E desc[UR8][R6.64], R3 ;  /* 0x0000000306007985 */ /* 0x0001e4000c101908 */
.L_x_10329:
[----:B------:R-:W-:Y:S05]  /*26490*/  BSYNC.RECONVERGENT B0 ;  /* 0x0000000000007941 */ /* 0x000fea0003800200 */
.L_x_10328:
[----:B0-----:R-:W-:-:S05]  /*264a0*/  IMAD.WIDE R6, R50, 0x4, R28 ;  /* 0x0000000432067825 */ /* 0x001fca00078e021c */
[----:B------:R0:W-:Y:S01]  /*264b0*/  ATOM.E.ADD.F32.FTZ.RN.STRONG.GPU P0, RZ, desc[UR8][R6.64], R15 ;  /* 0x8000000f06ff79a2 */ /* 0x0001e2000c10f308 */
[----:B------:R-:W-:Y:S04]  /*264c0*/  BSSY.RECONVERGENT B0, `(.L_x_10334) ;  /* 0x0000015000007945 */ /* 0x000fe80003800200 */
[----:B0-----:R-:W-:Y:S05]  /*264d0*/  @P0 BRA `(.L_x_10335) ;  /* 0x00000000004c0947 */ /* 0x001fea0003800000 */
[----:B------:R-:W0:Y:S02]  /*264e0*/  QSPC.E.S P0, RZ, [R6] ;  /* 0x0000000006ff73aa */ /* 0x000e240000000500 */
[----:B0-----:R-:W-:Y:S05]  /*264f0*/  @!P0 BRA `(.L_x_10336) ;  /* 0x0000000000188947 */ /* 0x001fea0003800000 */
[----:B------:R-:W-:-:S07]  /*26500*/  MOV R0, R6 ;  /* 0x0000000600007202 */ /* 0x000fce0000000f00 */
.L_x_10337:
[----:B------:R-:W0:Y:S02]  /*26510*/  LDS R6, [R0] ;  /* 0x0000000000067984 */ /* 0x000e240000000800 */
[----:B0-----:R-:W-:-:S05]  /*26520*/  FADD R7, R15, R6 ;  /* 0x000000060f077221 */ /* 0x001fca0000000000 */
[----:B------:R-:W0:Y:S02]  /*26530*/  ATOMS.CAST.SPIN P0, [R0], R6, R7 ;  /* 0x000000060000758d */ /* 0x000e240001800007 */
[----:B0-----:R-:W-:Y:S05]  /*26540*/  @!P0 BRA `(.L_x_10337) ;  /* 0xfffffffc00f08947 */ /* 0x001fea000383ffff */
[----:B------:R-:W-:Y:S05]  /*26550*/  BRA `(.L_x_10335) ;  /* 0x00000000002c7947 */ /* 0x000fea0003800000 */
.L_x_10336:
[----:B------:R-:W0:Y:S02]  /*26560*/  QSPC.E.D P0, RZ, [R6] ;  /* 0x0000000006ff73aa */ /* 0x000e240000000700 */
[----:B0-----:R-:W-:Y:S05]  /*26570*/  @!P0 BRA `(.L_x_10338) ;  /* 0x0000000000188947 */ /* 0x001fea0003800000 */
.L_x_10339:
[----:B------:R-:W2:Y:S02]  /*26580*/  LD.E R8, [R6] ;  /* 0x0000000006087980 */ /* 0x000ea40000100900 */
[----:B--2---:R-:W-:-:S06]  /*26590*/  FADD R9, R15, R8 ;  /* 0x000000080f097221 */ /* 0x004fcc0000000000 */
[----:B------:R-:W2:Y:S02]  /*265a0*/  ATOM.E.CAST.SPIN PT, R9, [R6], R8, R9 ;  /* 0x000000080609738b */ /* 0x000ea400019e0109 */
[----:B--2---:R-:W-:-:S13]  /*265b0*/  ISETP.EQ.U32.AND P0, PT, R9, 0x1, PT ;  /* 0x000000010900780c */ /* 0x004fda0003f02070 */
[----:B------:R-:W-:Y:S05]  /*265c0*/  @!P0 BRA `(.L_x_10339) ;  /* 0xfffffffc00ec8947 */ /* 0x000fea000383ffff */
[----:B------:R-:W-:Y:S05]  /*265d0*/  BRA `(.L_x_10335) ;  /* 0x00000000000c7947 */ /* 0x000fea0003800000 */
.L_x_10338:
[----:B------:R-:W2:Y:S02]  /*265e0*/  LD.E R0, desc[UR8][R6.64] ;  /* 0x0000000806007980 */ /* 0x000ea4000c101900 */
[----:B--2---:R-:W-:-:S05]  /*265f0*/  FADD R3, R15, R0 ;  /* 0x000000000f037221 */ /* 0x004fca0000000000 */
[----:B------:R0:W-:Y:S02]  /*26600*/  ST.E desc[UR8][R6.64], R3 ;  /* 0x0000000306007985 */ /* 0x0001e4000c101908 */
.L_x_10335:
[----:B------:R-:W-:Y:S05]  /*26610*/  BSYNC.RECONVERGENT B0 ;  /* 0x0000000000007941 */ /* 0x000fea0003800200 */
.L_x_10334:
        /* <DEDUP_REMOVED lines=10> */
.L_x_10343:
[----:B------:R-:W0:Y:S02]  /*266c0*/  LDS R6, [R0] ;  /* 0x0000000000067984 */ /* 0x000e240000000800 */
[----:B0-----:R-:W-:-:S05]  /*266d0*/  FADD R7, R3, R6 ;  /* 0x0000000603077221 */ /* 0x001fca0000000000 */
[----:B------:R-:W0:Y:S02]  /*266e0*/  ATOMS.CAST.SPIN P0, [R0], R6, R7 ;  /* 0x000000060000758d */ /* 0x000e240001800007 */
[----:B0-----:R-:W-:Y:S05]  /*266f0*/  @!P0 BRA `(.L_x_10343) ;  /* 0xfffffffc00f08947 */ /* 0x001fea000383ffff */
[----:B------:R-:W-:Y:S05]  /*26700*/  BRA `(.L_x_10341) ;  /* 0x00000000002c7947 */ /* 0x000fea0003800000 */
.L_x_10342:
[----:B------:R-:W0:Y:S02]  /*26710*/  QSPC.E.D P0, RZ, [R6] ;  /* 0x0000000006ff73aa */ /* 0x000e240000000700 */
[----:B0-----:R-:W-:Y:S05]  /*26720*/  @!P0 BRA `(.L_x_10344) ;  /* 0x0000000000188947 */ /* 0x001fea0003800000 */
.L_x_10345:
[----:B------:R-:W2:Y:S02]  /*26730*/  LD.E R8, [R6] ;  /* 0x0000000006087980 */ /* 0x000ea40000100900 */
[----:B--2---:R-:W-:-:S06]  /*26740*/  FADD R9, R3, R8 ;  /* 0x0000000803097221 */ /* 0x004fcc0000000000 */
[----:B------:R-:W2:Y:S02]  /*26750*/  ATOM.E.CAST.SPIN PT, R9, [R6], R8, R9 ;  /* 0x000000080609738b */ /* 0x000ea400019e0109 */
[----:B--2---:R-:W-:-:S13]  /*26760*/  ISETP.EQ.U32.AND P0, PT, R9, 0x1, PT ;  /* 0x000000010900780c */ /* 0x004fda0003f02070 */
[----:B------:R-:W-:Y:S05]  /*26770*/  @!P0 BRA `(.L_x_10345) ;  /* 0xfffffffc00ec8947 */ /* 0x000fea000383ffff */
[----:B------:R-:W-:Y:S05]  /*26780*/  BRA `(.L_x_10341) ;  /* 0x00000000000c7947 */ /* 0x000fea0003800000 */
.L_x_10344:
[----:B------:R-:W2:Y:S02]  /*26790*/  LD.E R0, desc[UR8][R6.64] ;  /* 0x0000000806007980 */ /* 0x000ea4000c101900 */
[----:B--2---:R-:W-:-:S05]  /*267a0*/  FADD R3, R3, R0 ;  /* 0x0000000003037221 */ /* 0x004fca0000000000 */
[----:B------:R0:W-:Y:S02]  /*267b0*/  ST.E desc[UR8][R6.64], R3 ;  /* 0x0000000306007985 */ /* 0x0001e4000c101908 */
.L_x_10341:
[----:B------:R-:W-:Y:S05]  /*267c0*/  BSYNC.RECONVERGENT B0 ;  /* 0x0000000000007941 */ /* 0x000fea0003800200 */
.L_x_10340:
[----:B0-----:R-:W-:-:S05]  /*267d0*/  IMAD.WIDE R6, R49, 0x4, R28 ;  /* 0x0000000431067825 */ /* 0x001fca00078e021c */
[----:B------:R0:W-:Y:S01]  /*267e0*/  ATOM.E.ADD.F32.FTZ.RN.STRONG.GPU P0, RZ, desc[UR8][R6.64], R15 ;  /* 0x8000000f06ff79a2 */ /* 0x0001e2000c10f308 */
[----:B------:R-:W-:Y:S04]  /*267f0*/  BSSY.RECONVERGENT B0, `(.L_x_10346) ;  /* 0x0000015000007945 */ /* 0x000fe80003800200 */
[----:B0-----:R-:W-:Y:S05]  /*26800*/  @P0 BRA `(.L_x_10347) ;  /* 0x00000000004c0947 */ /* 0x001fea0003800000 */
[----:B------:R-:W0:Y:S02]  /*26810*/  QSPC.E.S P0, RZ, [R6] ;  /* 0x0000000006ff73aa */ /* 0x000e240000000500 */
[----:B0-----:R-:W-:Y:S05]  /*26820*/  @!P0 BRA `(.L_x_10348) ;  /* 0x0000000000188947 */ /* 0x001fea0003800000 */
[----:B------:R-:W-:-:S07]  /*26830*/  MOV R0, R6 ;  /* 0x0000000600007202 */ /* 0x000fce0000000f00 */
.L_x_10349:
[----:B------:R-:W0:Y:S02]  /*26840*/  LDS R6, [R0] ;  /* 0x0000000000067984 */ /* 0x000e240000000800 */
[----:B0-----:R-:W-:-:S05]  /*26850*/  FADD R7, R15, R6 ;  /* 0x000000060f077221 */ /* 0x001fca0000000000 */
[----:B------:R-:W0:Y:S02]  /*26860*/  ATOMS.CAST.SPIN P0, [R0], R6, R7 ;  /* 0x000000060000758d */ /* 0x000e240001800007 */
[----:B0-----:R-:W-:Y:S05]  /*26870*/  @!P0 BRA `(.L_x_10349) ;  /* 0xfffffffc00f08947 */ /* 0x001fea000383ffff */
[----:B------:R-:W-:Y:S05]  /*26880*/  BRA `(.L_x_10347) ;  /* 0x00000000002c7947 */ /* 0x000fea0003800000 */
.L_x_10348:
[----:B------:R-:W0:Y:S02]  /*26890*/  QSPC.E.D P0, RZ, [R6] ;  /* 0x0000000006ff73aa */ /* 0x000e240000000700 */
[----:B0-----:R-:W-:Y:S05]  /*268a0*/  @!P0 BRA `(.L_x_10350) ;  /* 0x0000000000188947 */ /* 0x001fea0003800000 */
.L_x_10351:
[----:B------:R-:W2:Y:S02]  /*268b0*/  LD.E R8, [R6] ;  /* 0x0000000006087980 */ /* 0x000ea40000100900 */
[----:B--2---:R-:W-:-:S06]  /*268c0*/  FADD R9, R15, R8 ;  /* 0x000000080f097221 */ /* 0x004fcc0000000000 */
[----:B------:R-:W2:Y:S02]  /*268d0*/  ATOM.E.CAST.SPIN PT, R9, [R6], R8, R9 ;  /* 0x000000080609738b */ /* 0x000ea400019e0109 */
[----:B--2---:R-:W-:-:S13]  /*268e0*/  ISETP.EQ.U32.AND P0, PT, R9, 0x1, PT ;  /* 0x000000010900780c */ /* 0x004fda0003f02070 */
[----:B------:R-:W-:Y:S05]  /*268f0*/  @!P0 BRA `(.L_x_10351) ;  /* 0xfffffffc00ec8947 */ /* 0x000fea000383ffff */
[----:B------:R-:W-:Y:S05]  /*26900*/  BRA `(.L_x_10347) ;  /* 0x00000000000c7947 */ /* 0x000fea0003800000 */
.L_x_10350:
[----:B------:R-:W2:Y:S02]  /*26910*/  LD.E R0, desc[UR8][R6.64] ;  /* 0x0000000806007980 */ /* 0x000ea4000c101900 */
[----:B--2---:R-:W-:-:S05]  /*26920*/  FADD R3, R15, R0 ;  /* 0x000000000f037221 */ /* 0x004fca0000000000 */
[----:B------:R0:W-:Y:S02]  /*26930*/  ST.E desc[UR8][R6.64], R3 ;  /* 0x0000000306007985 */ /* 0x0001e4000c101908 */
.L_x_10347:
[----:B------:R-:W-:Y:S05]  /*26940*/  BSYNC.RECONVERGENT B0 ;  /* 0x0000000000007941 */ /* 0x000fea0003800200 */
.L_x_10346:
        /* <DEDUP_REMOVED lines=10> */
.L_x_10355:
[----:B------:R-:W0:Y:S02]  /*269f0*/  LDS R6, [R0] ;  /* 0x0000000000067984 */ /* 0x000e240000000800 */
[----:B0-----:R-:W-:-:S05]  /*26a00*/  FADD R7, R3, R6 ;  /* 0x0000000603077221 */ /* 0x001fca0000000000 */
[----:B------:R-:W0:Y:S02]  /*26a10*/  ATOMS.CAST.SPIN P0, [R0], R6, R7 ;  /* 0x000000060000758d */ /* 0x000e240001800007 */
[----:B0-----:R-:W-:Y:S05]  /*26a20*/  @!P0 BRA `(.L_x_10355) ;  /* 0xfffffffc00f08947 */ /* 0x001fea000383ffff */
[----:B------:R-:W-:Y:S05]  /*26a30*/  BRA `(.L_x_10353) ;  /* 0x00000000002c7947 */ /* 0x000fea0003800000 */
.L_x_10354:
[----:B------:R-:W0:Y:S02]  /*26a40*/  QSPC.E.D P0, RZ, [R6] ;  /* 0x0000000006ff73aa */ /* 0x000e240000000700 */
[----:B0-----:R-:W-:Y:S05]  /*26a50*/  @!P0 BRA `(.L_x_10356) ;  /* 0x0000000000188947 */ /* 0x001fea0003800000 */
.L_x_10357:
[----:B------:R-:W2:Y:S02]  /*26a60*/  LD.E R8, [R6] ;  /* 0x0000000006087980 */ /* 0x000ea40000100900 */
[----:B--2---:R-:W-:-:S06]  /*26a70*/  FADD R9, R3, R8 ;  /* 0x0000000803097221 */ /* 0x004fcc0000000000 */
[----:B------:R-:W2:Y:S02]  /*26a80*/  ATOM.E.CAST.SPIN PT, R9, [R6], R8, R9 ;  /* 0x000000080609738b */ /* 0x000ea400019e0109 */
[----:B--2---:R-:W-:-:S13]  /*26a90*/  ISETP.EQ.U32.AND P0, PT, R9, 0x1, PT ;  /* 0x000000010900780c */ /* 0x004fda0003f02070 */
[----:B------:R-:W-:Y:S05]  /*26aa0*/  @!P0 BRA `(.L_x_10357) ;  /* 0xfffffffc00ec8947 */ /* 0x000fea000383ffff */
[----:B------:R-:W-:Y:S05]  /*26ab0*/  BRA `(.L_x_10353) ;  /* 0x00000000000c7947 */ /* 0x000fea0003800000 */
.L_x_10356:
[----:B------:R-:W2:Y:S02]  /*26ac0*/  LD.E R0, desc[UR8][R6.64] ;  /* 0x0000000806007980 */ /* 0x000ea4000c101900 */
[----:B--2---:R-:W-:-:S05]  /*26ad0*/  FADD R3, R3, R0 ;  /* 0x0000000003037221 */ /* 0x004fca0000000000 */
[----:B------:R0:W-:Y:S02]  /*26ae0*/  ST.E desc[UR8][R6.64], R3 ;  /* 0x0000000306007985 */ /* 0x0001e4000c101908 */
.L_x_10353:
[----:B------:R-:W-:Y:S05]  /*26af0*/  BSYNC.RECONVERGENT B0 ;  /* 0x0000000000007941 */ /* 0x000fea0003800200 */
.L_x_10352:
[----:B0-----:R-:W-:-:S05]  /*26b00*/  IMAD.WIDE R6, R44, 0x4, R28 ;  /* 0x000000042c067825 */ /* 0x001fca00078e021c */
[----:B------:R0:W-:Y:S01]  /*26b10*/  ATOM.E.ADD.F32.FTZ.RN.STRONG.GPU P0, RZ, desc[UR8][R6.64], R15 ;  /* 0x8000000f06ff79a2 */ /* 0x0001e2000c10f308 */
[----:B------:R-:W-:Y:S04]  /*26b20*/  BSSY.RECONVERGENT B0, `(.L_x_10358) ;  /* 0x0000015000007945 */ /* 0x000fe80003800200 */
[----:B0-----:R-:W-:Y:S05]  /*26b30*/  @P0 BRA `(.L_x_10359) ;  /* 0x00000000004c0947 */ /* 0x001fea0003800000 */
[----:B------:R-:W0:Y:S02]  /*26b40*/  QSPC.E.S P0, RZ, [R6] ;  /* 0x0000000006ff73aa */ /* 0x000e240000000500 */
[----:B0-----:R-:W-:Y:S05]  /*26b50*/  @!P0 BRA `(.L_x_10360) ;  /* 0x0000000000188947 */ /* 0x001fea0003800000 */
[----:B------:R-:W-:-:S07]  /*26b60*/  MOV R0, R6 ;  /* 0x0000000600007202 */ /* 0x000fce0000000f00 */
.L_x_10361:
[----:B------:R-:W0:Y:S02]  /*26b70*/  LDS R6, [R0] ;  /* 0x0000000000067984 */ /* 0x000e240000000800 */
[----:B0-----:R-:W-:-:S05]  /*26b80*/  FADD R7, R15, R6 ;  /* 0x000000060f077221 */ /* 0x001fca0000000000 */
[----:B------:R-:W0:Y:S02]  /*26b90*/  ATOMS.CAST.SPIN P0, [R0], R6, R7 ;  /* 0x000000060000758d */ /* 0x000e240001800007 */
[----:B0-----:R-:W-:Y:S05]  /*26ba0*/  @!P0 BRA `(.L_x_10361) ;  /* 0xfffffffc00f08947 */ /* 0x001fea000383ffff */
[----:B------:R-:W-:Y:S05]  /*26bb0*/  BRA `(.L_x_10359) ;  /* 0x00000000002c7947 */ /* 0x000fea0003800000 */
.L_x_10360:
[----:B------:R-:W0:Y:S02]  /*26bc0*/  QSPC.E.D P0, RZ, [R6] ;  /* 0x0000000006ff73aa */ /* 0x000e240000000700 */
[----:B0-----:R-:W-:Y:S05]  /*26bd0*/  @!P0 BRA `(.L_x_10362) ;  /* 0x0000000000188947 */ /* 0x001fea0003800000 */
.L_x_10363:
[----:B------:R-:W2:Y:S02]  /*26be0*/  LD.E R8, [R6] ;  /* 0x0000000006087980 */ /* 0x000ea40000100900 */
[----:B--2---:R-:W-:-:S06]  /*26bf0*/  FADD R9, R15, R8 ;  /* 0x000000080f097221 */ /* 0x004fcc0000000000 */
[----:B------:R-:W2:Y:S02]  /*26c00*/  ATOM.E.CAST.SPIN PT, R9, [R6], R8, R9 ;  /* 0x000000080609738b */ /* 0x000ea400019e0109 */
[----:B--2---:R-:W-:-:S13]  /*26c10*/  ISETP.EQ.U32.AND P0, PT, R9, 0x1, PT ;  /* 0x000000010900780c */ /* 0x004fda0003f02070 */
[----:B------:R-:W-:Y:S05]  /*26c20*/  @!P0 BRA `(.L_x_10363) ;  /* 0xfffffffc00ec8947 */ /* 0x000fea000383ffff */
[----:B------:R-:W-:Y:S05]  /*26c30*/  BRA `(.L_x_10359) ;  /* 0x00000000000c7947 */ /* 0x000fea0003800000 */
.L_x_10362:
[----:B------:R-:W2:Y:S02]  /*26c40*/  LD.E R0, desc[UR8][R6.64] ;  /* 0x0000000806007980 */ /* 0x000ea4000c101900 */
[----:B--2---:R-:W-:-:S05]  /*26c50*/  FADD R3, R15, R0 ;  /* 0x000000000f037221 */ /* 0x004fca0000000000 */
[----:B------:R0:W-:Y:S02]  /*26c60*/  ST.E desc[UR8][R6.64], R3 ;  /* 0x0000000306007985 */ /* 0x0001e4000c101908 */
.L_x_10359:
[----:B------:R-:W-:Y:S05]  /*26c70*/  BSYNC.RECONVERGENT B0 ;  /* 0x0000000000007941 */ /* 0x000fea0003800200 */
.L_x_10358:
        /* <DEDUP_REMOVED lines=9> */
.L_x_10367:
[----:B------:R-:W0:Y:S02]  /*26d10*/  LDS R6, [R0] ;  /* 0x0000000000067984 */ /* 0x000e240000000800 */
[----:B0-----:R-:W-:-:S05]  /*26d20*/  FADD R7, R51, R6 ;  /* 0x0000000633077221 */ /* 0x001fca0000000000 */
[----:B------:R-:W0:Y:S02]  /*26d30*/  ATOMS.CAST.SPIN P0, [R0], R6, R7 ;  /* 0x000000060000758d */ /* 0x000e240001800007 */
[----:B0-----:R-:W-:Y:S05]  /*26d40*/  @!P0 BRA `(.L_x_10367) ;  /* 0xfffffffc00f08947 */ /* 0x001fea000383ffff */
[----:B------:R-:W-:Y:S05]  /*26d50*/  BRA `(.L_x_10365) ;  /* 0x00000000002c7947 */ /* 0x000fea0003800000 */
.L_x_10366:
[----:B------:R-:W0:Y:S02]  /*26d60*/  QSPC.E.D P0, RZ, [R6] ;  /* 0x0000000006ff73aa */ /* 0x000e240000000700 */
[----:B0-----:R-:W-:Y:S05]  /*26d70*/  @!P0 BRA `(.L_x_10368) ;  /* 0x0000000000188947 */ /* 0x001fea0003800000 */
.L_x_10369:
[----:B------:R-:W2:Y:S02]  /*26d80*/  LD.E R8, [R6] ;  /* 0x0000000006087980 */ /* 0x000ea40000100900 */
[----:B--2---:R-:W-:-:S06]  /*26d90*/  FADD R9, R51, R8 ;  /* 0x0000000833097221 */ /* 0x004fcc0000000000 */
[----:B------:R-:W2:Y:S02]  /*26da0*/  ATOM.E.CAST.SPIN PT, R9, [R6], R8, R9 ;  /* 0x000000080609738b */ /* 0x000ea400019e0109 */
[----:B--2---:R-:W-:-:S13]  /*26db0*/  ISETP.EQ.U32.AND P0, PT, R9, 0x1, PT ;  /* 0x000000010900780c */ /* 0x004fda0003f02070 */
[----:B------:R-:W-:Y:S05]  /*26dc0*/  @!P0 BRA `(.L_x_10369) ;  /* 0xfffffffc00ec8947 */ /* 0x000fea000383ffff */
[----:B------:R-:W-:Y:S05]  /*26dd0*/  BRA `(.L_x_10365) ;  /* 0x00000000000c7947 */ /* 0x000fea0003800000 */
.L_x_10368:
[----:B------:R-:W2:Y:S02]  /*26de0*/  LD.E R0, desc[UR8][R6.64] ;  /* 0x0000000806007980 */ /* 0x000ea4000c101900 */
[----:B--2---:R-:W-:-:S05]  /*26df0*/  FADD R3, R51, R0 ;  /* 0x0000000033037221 */ /* 0x004fca0000000000 */
[----:B------:R0:W-:Y:S02]  /*26e00*/  ST.E desc[UR8][R6.64], R3 ;  /* 0x0000000306007985 */ /* 0x0001e4000c101908 */
.L_x_10365:
[----:B------:R-:W-:Y:S05]  /*26e10*/  BSYNC.RECONVERGENT B0 ;  /* 0x0000000000007941 */ /* 0x000fea0003800200 */
.L_x_10364:
[----:B0-----:R-:W-:-:S05]  /*26e20*/  IMAD.WIDE R6, R40, 0x4, R28 ;  /* 0x0000000428067825 */ /* 0x001fca00078e021c */
[----:B------:R0:W-:Y:S01]  /*26e30*/  ATOM.E.ADD.F32.FTZ.RN.STRONG.GPU P0, RZ, desc[UR8][R6.64], R15 ;  /* 0x8000000f06ff79a2 */ /* 0x0001e2000c10f308 */
[----:B------:R-:W-:Y:S04]  /*26e40*/  BSSY.RECONVERGENT B0, `(.L_x_10370) ;  /* 0x0000015000007945 */ /* 0x000fe80003800200 */
[----:B0-----:R-:W-:Y:S05]  /*26e50*/  @P0 BRA `(.L_x_10371) ;  /* 0x00000000004c0947 */ /* 0x001fea0003800000 */
[----:B------:R-:W0:Y:S02]  /*26e60*/  QSPC.E.S P0, RZ, [R6] ;  /* 0x0000000006ff73aa */ /* 0x000e240000000500 */
[----:B0-----:R-:W-:Y:S05]  /*26e70*/  @!P0 BRA `(.L_x_10372) ;  /* 0x0000000000188947 */ /* 0x001fea0003800000 */
[----:B------:R-:W-:-:S07]  /*26e80*/  MOV R0, R6 ;  /* 0x0000000600007202 */ /* 0x000fce0000000f00 */
.L_x_10373:
[----:B------:R-:W0:Y:S02]  /*26e90*/  LDS R6, [R0] ;  /* 0x0000000000067984 */ /* 0x000e240000000800 */
[----:B0-----:R-:W-:-:S05]  /*26ea0*/  FADD R7, R15, R6 ;  /* 0x000000060f077221 */ /* 0x001fca0000000000 */
[----:B------:R-:W0:Y:S02]  /*26eb0*/  ATOMS.CAST.SPIN P0, [R0], R6, R7 ;  /* 0x000000060000758d */ /* 0x000e240001800007 */
[----:B0-----:R-:W-:Y:S05]  /*26ec0*/  @!P0 BRA `(.L_x_10373) ;  /* 0xfffffffc00f08947 */ /* 0x001fea000383ffff */
[----:B------:R-:W-:Y:S05]  /*26ed0*/  BRA `(.L_x_10371) ;  /* 0x00000000002c7947 */ /* 0x000fea0003800000 */
.L_x_10372:
[----:B------:R-:W0:Y:S02]  /*26ee0*/  QSPC.E.D P0, RZ, [R6] ;  /* 0x0000000006ff73aa */ /* 0x000e240000000700 */
[----:B0-----:R-:W-:Y:S05]  /*26ef0*/  @!P0 BRA `(.L_x_10374) ;  /* 0x0000000000188947 */ /* 0x001fea0003800000 */
.L_x_10375:
[----:B------:R-:W2:Y:S02]  /*26f00*/  LD.E R8, [R6] ;  /* 0x0000000006087980 */ /* 0x000ea40000100900 */
[----:B--2---:R-:W-:-:S06]  /*26f10*/  FADD R9, R15, R8 ;  /* 0x000000080f097221 */ /* 0x004fcc0000000000 */
[----:B------:R-:W2:Y:S02]  /*26f20*/  ATOM.E.CAST.SPIN PT, R9, [R6], R8, R9 ;  /* 0x000000080609738b */ /* 0x000ea400019e0109 */
[----:B--2---:R-:W-:-:S13]  /*26f30*/  ISETP.EQ.U32.AND P0, PT, R9, 0x1, PT ;  /* 0x000000010900780c */ /* 0x004fda0003f02070 */
[----:B------:R-:W-:Y:S05]  /*26f40*/  @!P0 BRA `(.L_x_10375) ;  /* 0xfffffffc00ec8947 */ /* 0x000fea000383ffff */
[----:B------:R-:W-:Y:S05]  /*26f50*/  BRA `(.L_x_10371) ;  /* 0x00000000000c7947 */ /* 0x000fea0003800000 */
.L_x_10374:
[----:B------:R-:W2:Y:S02]  /*26f60*/  LD.E R0, desc[UR8][R6.64] ;  /* 0x0000000806007980 */ /* 0x000ea4000c101900 */
[----:B--2---:R-:W-:-:S05]  /*26f70*/  FADD R3, R15, R0 ;  /* 0x000000000f037221 */ /* 0x004fca0000000000 */
[----:B------:R0:W-:Y:S02]  /*26f80*/  ST.E desc[UR8][R6.64], R3 ;  /* 0x0000000306007985 */ /* 0x0001e4000c101908 */
.L_x_10371:
[----:B------:R-:W-:Y:S05]  /*26f90*/  BSYNC.RECONVERGENT B0 ;  /* 0x0000000000007941 */ /* 0x000fea0003800200 */
.L_x_10370:
        /* <DEDUP_REMOVED lines=9> */
.L_x_10379:
[----:B------:R-:W0:Y:S02]  /*27030*/  LDS R6, [R0] ;  /* 0x0000000000067984 */ /* 0x000e240000000800 */
[----:B0-----:R-:W-:-:S05]  /*27040*/  FADD R7, R31, R6 ;  /* 0x000000061f077221 */ /* 0x001fca0000000000 */
[----:B------:R-:W0:Y:S02]  /*27050*/  ATOMS.CAST.SPIN P0, [R0], R6, R7 ;  /* 0x000000060000758d */ /* 0x000e240001800007 */
[----:B0-----:R-:W-:Y:S05]  /*27060*/  @!P0 BRA `(.L_x_10379) ;  /* 0xfffffffc00f08947 */ /* 0x001fea000383ffff */
[----:B------:R-:W-:Y:S05]  /*27070*/  BRA `(.L_x_10377) ;  /* 0x00000000002c7947 */ /* 0x000fea0003800000 */
.L_x_10378:
[----:B------:R-:W0:Y:S02]  /*27080*/  QSPC.E.D P0, RZ, [R6] ;  /* 0x0000000006ff73aa */ /* 0x000e240000000700 */
[----:B0-----:R-:W-:Y:S05]  /*27090*/  @!P0 BRA `(.L_x_10380) ;  /* 0x0000000000188947 */ /* 0x001fea0003800000 */
.L_x_10381:
[----:B------:R-:W2:Y:S02]  /*270a0*/  LD.E R8, [R6] ;  /* 0x0000000006087980 */ /* 0x000ea40000100900 */
[----:B--2---:R-:W-:-:S06]  /*270b0*/  FADD R9, R31, R8 ;  /* 0x000000081f097221 */ /* 0x004fcc0000000000 */
[----:B------:R-:W2:Y:S02]  /*270c0*/  ATOM.E.CAST.SPIN PT, R9, [R6], R8, R9 ;  /* 0x000000080609738b */ /* 0x000ea400019e0109 */
[----:B--2---:R-:W-:-:S13]  /*270d0*/  ISETP.EQ.U32.AND P0, PT, R9, 0x1, PT ;  /* 0x000000010900780c */ /* 0x004fda0003f02070 */
[----:B------:R-:W-:Y:S05]  /*270e0*/  @!P0 BRA `(.L_x_10381) ;  /* 0xfffffffc00ec8947 */ /* 0x000fea000383ffff */
[----:B------:R-:W-:Y:S05]  /*270f0*/  BRA `(.L_x_10377) ;  /* 0x00000000000c7947 */ /* 0x000fea0003800000 */
.L_x_10380:
[----:B------:R-:W2:Y:S02]  /*27100*/  LD.E R0, desc[UR8][R6.64] ;  /* 0x0000000806007980 */ /* 0x000ea4000c101900 */
[----:B--2---:R-:W-:-:S05]  /*27110*/  FADD R3, R31, R0 ;  /* 0x000000001f037221 */ /* 0x004fca0000000000 */
[----:B------:R0:W-:Y:S02]  /*27120*/  ST.E desc[UR8][R6.64], R3 ;  /* 0x0000000306007985 */ /* 0x0001e4000c101908 */
.L_x_10377:
[----:B------:R-:W-:Y:S05]  /*27130*/  BSYNC.RECONVERGENT B0 ;  /* 0x0000000000007941 */ /* 0x000fea0003800200 */
.L_x_10376:
[----:B0-----:R-:W-:-:S05]  /*27140*/  IMAD.WIDE R6, R37, 0x4, R28 ;  /* 0x0000000425067825 */ /* 0x001fca00078e021c */
[----:B------:R0:W-:Y:S01]  /*27150*/  ATOM.E.ADD.F32.FTZ.RN.STRONG.GPU P0, RZ, desc[UR8][R6.64], R15 ;  /* 0x8000000f06ff79a2 */ /* 0x0001e2000c10f308 */
[----:B------:R-:W-:Y:S04]  /*27160*/  BSSY.RECONVERGENT B0, `(.L_x_10382) ;  /* 0x0000015000007945 */ /* 0x000fe80003800200 */
[----:B0-----:R-:W-:Y:S05]  /*27170*/  @P0 BRA `(.L_x_10383) ;  /* 0x00000000004c0947 */ /* 0x001fea0003800000 */
[----:B------:R-:W0:Y:S02]  /*27180*/  QSPC.E.S P0, RZ, [R6] ;  /* 0x0000000006ff73aa */ /* 0x000e240000000500 */
[----:B0-----:R-:W-:Y:S05]  /*27190*/  @!P0 BRA `(.L_x_10384) ;  /* 0x0000000000188947 */ /* 0x001fea0003800000 */
[----:B------:R-:W-:-:S07]  /*271a0*/  MOV R0, R6 ;  /* 0x0000000600007202 */ /* 0x000fce0000000f00 */
.L_x_10385:
[----:B------:R-:W0:Y:S02]  /*271b0*/  LDS R6, [R0] ;  /* 0x0000000000067984 */ /* 0x000e240000000800 */
[----:B0-----:R-:W-:-:S05]  /*271c0*/  FADD R7, R15, R6 ;  /* 0x000000060f077221 */ /* 0x001fca0000000000 */
[----:B------:R-:W0:Y:S02]  /*271d0*/  ATOMS.CAST.SPIN P0, [R0], R6, R7 ;  /* 0x000000060000758d */ /* 0x000e240001800007 */
[----:B0-----:R-:W-:Y:S05]  /*271e0*/  @!P0 BRA `(.L_x_10385) ;  /* 0xfffffffc00f08947 */ /* 0x001fea000383ffff */
[----:B------:R-:W-:Y:S05]  /*271f0*/  BRA `(.L_x_10383) ;  /* 0x00000000002c7947 */ /* 0x000fea0003800000 */
.L_x_10384:
[----:B------:R-:W0:Y:S02]  /*27200*/  QSPC.E.D P0, RZ, [R6] ;  /* 0x0000000006ff73aa */ /* 0x000e240000000700 */
[----:B0-----:R-:W-:Y:S05]  /*27210*/  @!P0 BRA `(.L_x_10386) ;  /* 0x0000000000188947 */ /* 0x001fea0003800000 */
.L_x_10387:
[----:B------:R-:W2:Y:S02]  /*27220*/  LD.E R8, [R6] ;  /* 0x0000000006087980 */ /* 0x000ea40000100900 */
[----:B--2---:R-:W-:-:S06]  /*27230*/  FADD R9, R15, R8 ;  /* 0x000000080f097221 */ /* 0x004fcc0000000000 */
[----:B------:R-:W2:Y:S02]  /*27240*/  ATOM.E.CAST.SPIN PT, R9, [R6], R8, R9 ;  /* 0x000000080609738b */ /* 0x000ea400019e0109 */
[----:B--2---:R-:W-:-:S13]  /*27250*/  ISETP.EQ.U32.AND P0, PT, R9, 0x1, PT ;  /* 0x000000010900780c */ /* 0x004fda0003f02070 */
[----:B------:R-:W-:Y:S05]  /*27260*/  @!P0 BRA `(.L_x_10387) ;  /* 0xfffffffc00ec8947 */ /* 0x000fea000383ffff */
[----:B------:R-:W-:Y:S05]  /*27270*/  BRA `(.L_x_10383) ;  /* 0x00000000000c7947 */ /* 0x000fea0003800000 */
.L_x_10386:
[----:B------:R-:W2:Y:S02]  /*27280*/  LD.E R0, desc[UR8][R6.64] ;  /* 0x0000000806007980 */ /* 0x000ea4000c101900 */
[----:B--2---:R-:W-:-:S05]  /*27290*/  FADD R3, R15, R0 ;  /* 0x000000000f037221 */ /* 0x004fca0000000000 */
[----:B------:R0:W-:Y:S02]  /*272a0*/  ST.E desc[UR8][R6.64], R3 ;  /* 0x0000000306007985 */ /* 0x0001e4000c101908 */
.L_x_10383:
[----:B------:R-:W-:Y:S05]  /*272b0*/  BSYNC.RECONVERGENT B0 ;  /* 0x0000000000007941 */ /* 0x000fea0003800200 */
.L_x_10382:
        /* <DEDUP_REMOVED lines=8> */
[----:B------:R-:W-:-:S04]  /*27340*/  MOV R2, R4 ;  /* 0x0000000400027202 */ /* 0x000fc80000000f00 */
[----:B------:R-:W-:-:S07]  /*27350*/  MOV R0, R2 ;  /* 0x0000000200007202 */ /* 0x000fce0000000f00 */
.L_x_10391:
[----:B------:R-:W0:Y:S02]  /*27360*/  LDS R2, [R0] ;  /* 0x0000000000027984 */ /* 0x000e240000000800 */
[----:B0-----:R-:W-:-:S05]  /*27370*/  FADD R3, R59, R2 ;  /* 0x000000023b037221 */ /* 0x001fca0000000000 */
[----:B------:R-:W0:Y:S02]  /*27380*/  ATOMS.CAST.SPIN P0, [R0], R2, R3 ;  /* 0x000000020000758d */ /* 0x000e240001800003 */
[----:B0-----:R-:W-:Y:S05]  /*27390*/  @!P0 BRA `(.L_x_10391) ;  /* 0xfffffffc00f08947 */ /* 0x001fea000383ffff */
[----:B------:R-:W-:Y:S05]  /*273a0*/  BRA `(.L_x_10389) ;  /* 0x00000000002c7947 */ /* 0x000fea0003800000 */
.L_x_10390:
[----:B------:R-:W1:Y:S02]  /*273b0*/  QSPC.E.D P0, RZ, [R4] ;  /* 0x0000000004ff73aa */ /* 0x000e640000000700 */
[----:B-1----:R-:W-:Y:S05]  /*273c0*/  @!P0 BRA `(.L_x_10392) ;  /* 0x0000000000188947 */ /* 0x002fea0003800000 */
.L_x_10393:
[----:B------:R-:W0:Y:S02]  /*273d0*/  LD.E R2, [R4] ;  /* 0x0000000004027980 */ /* 0x000e240000100900 */
[----:B0-----:R-:W-:-:S06]  /*273e0*/  FADD R3, R59, R2 ;  /* 0x000000023b037221 */ /* 0x001fcc0000000000 */
[----:B------:R-:W2:Y:S02]  /*273f0*/  ATOM.E.CAST.SPIN PT, R3, [R4], R2, R3 ;  /* 0x000000020403738b */ /* 0x000ea400019e0103 */
[----:B--2---:R-:W-:-:S13]  /*27400*/  ISETP.EQ.U32.AND P0, PT, R3, 0x1, PT ;  /* 0x000000010300780c */ /* 0x004fda0003f02070 */
[----:B------:R-:W-:Y:S05]  /*27410*/  @!P0 BRA `(.L_x_10393) ;  /* 0xfffffffc00ec8947 */ /* 0x000fea000383ffff */
[----:B------:R-:W-:Y:S05]  /*27420*/  BRA `(.L_x_10389) ;  /* 0x00000000000c7947 */ /* 0x000fea0003800000 */
.L_x_10392:
[----:B------:R-:W0:Y:S02]  /*27430*/  LD.E R0, desc[UR8][R4.64] ;  /* 0x0000000804007980 */ /* 0x000e24000c101900 */
[----:B0-----:R-:W-:-:S05]  /*27440*/  FADD R3, R59, R0 ;  /* 0x000000003b037221 */ /* 0x001fca0000000000 */
[----:B------:R1:W-:Y:S02]  /*27450*/  ST.E desc[UR8][R4.64], R3 ;  /* 0x0000000304007985 */ /* 0x0003e4000c101908 */
.L_x_10389:
[----:B------:R-:W-:Y:S05]  /*27460*/  BSYNC.RECONVERGENT B0 ;  /* 0x0000000000007941 */ /* 0x000fea0003800200 */
.L_x_10388:
[----:B01----:R-:W-:-:S05]  /*27470*/  IMAD.WIDE R2, R36, 0x4, R28 ;  /* 0x0000000424027825 */ /* 0x003fca00078e021c */
[----:B------:R0:W-:Y:S02]  /*27480*/  ATOM.E.ADD.F32.FTZ.RN.STRONG.GPU P0, RZ, desc[UR8][R2.64], R15 ;  /* 0x8000000f02ff79a2 */ /* 0x0001e4000c10f308 */
[----:B0-----:R-:W-:Y:S05]  /*27490*/  @P0 EXIT ;  /* 0x000000000000094d */ /* 0x001fea0003800000 */
[----:B------:R-:W0:Y:S02]  /*274a0*/  QSPC.E.S P0, RZ, [R2] ;  /* 0x0000000002ff73aa */ /* 0x000e240000000500 */
[----:B0-----:R-:W-:Y:S05]  /*274b0*/  @!P0 BRA `(.L_x_10394) ;  /* 0x0000000000188947 */ /* 0x001fea0003800000 */
[----:B------:R-:W-:-:S07]  /*274c0*/  MOV R0, R2 ;  /* 0x0000000200007202 */ /* 0x000fce0000000f00 */
.L_x_10395:
[----:B------:R-:W0:Y:S02]  /*274d0*/  LDS R2, [R0] ;  /* 0x0000000000027984 */ /* 0x000e240000000800 */
[----:B0-----:R-:W-:-:S05]  /*274e0*/  FADD R3, R15, R2 ;  /* 0x000000020f037221 */ /* 0x001fca0000000000 */
[----:B------:R-:W0:Y:S02]  /*274f0*/  ATOMS.CAST.SPIN P0, [R0], R2, R3 ;  /* 0x000000020000758d */ /* 0x000e240001800003 */
[----:B0-----:R-:W-:Y:S05]  /*27500*/  @!P0 BRA `(.L_x_10395) ;  /* 0xfffffffc00f08947 */ /* 0x001fea000383ffff */
[----:B------:R-:W-:Y:S05]  /*27510*/  EXIT ;  /* 0x000000000000794d */ /* 0x000fea0003800000 */
.L_x_10394:
[----:B------:R-:W0:Y:S02]  /*27520*/  QSPC.E.D P0, RZ, [R2] ;  /* 0x0000000002ff73aa */ /* 0x000e240000000700 */
[----:B0-----:R-:W-:Y:S05]  /*27530*/  @!P0 BRA `(.L_x_10396) ;  /* 0x0000000000188947 */ /* 0x001fea0003800000 */
.L_x_10397:
[----:B------:R-:W2:Y:S02]  /*27540*/  LD.E R4, [R2] ;  /* 0x0000000002047980 */ /* 0x000ea40000100900 */
[----:B--2---:R-:W-:-:S06]  /*27550*/  FADD R5, R15, R4 ;  /* 0x000000040f057221 */ /* 0x004fcc0000000000 */
[----:B------:R-:W2:Y:S02]  /*27560*/  ATOM.E.CAST.SPIN PT, R5, [R2], R4, R5 ;  /* 0x000000040205738b */ /* 0x000ea400019e0105 */
[----:B--2---:R-:W-:-:S13]  /*27570*/  ISETP.EQ.U32.AND P0, PT, R5, 0x1, PT ;  /* 0x000000010500780c */ /* 0x004fda0003f02070 */
[----:B------:R-:W-:Y:S05]  /*27580*/  @!P0 BRA `(.L_x_10397) ;  /* 0xfffffffc00ec8947 */ /* 0x000fea000383ffff */
[----:B------:R-:W-:Y:S05]  /*27590*/  EXIT ;  /* 0x000000000000794d */ /* 0x000fea0003800000 */
.L_x_10396:
[----:B------:R-:W2:Y:S02]  /*275a0*/  LD.E R0, desc[UR8][R2.64] ;  /* 0x0000000802007980 */ /* 0x000ea4000c101900 */
[----:B--2---:R-:W-:-:S05]  /*275b0*/  FADD R15, R15, R0 ;  /* 0x000000000f0f7221 */ /* 0x004fca0000000000 */
[----:B------:R-:W-:Y:S01]  /*275c0*/  ST.E desc[UR8][R2.64], R15 ;  /* 0x0000000f02007985 */ /* 0x000fe2000c101908 */
[----:B------:R-:W-:Y:S05]  /*275d0*/  EXIT ;  /* 0x000000000000794d */ /* 0x000fea0003800000 */
.L_x_9439:
        /* <DEDUP_REMOVED lines=35> */
.L_x_10399:
[----:B------:R-:W-:Y:S05]  /*27810*/  BSYNC B3 ;  /* 0x0000000000037941 */ /* 0x000fea0003800000 */
.L_x_10398:
[----:B------:R-:W-:Y:S01]  /*27820*/  HFMA2 R36, -RZ, RZ, 0, 5.9604644775390625e-08 ;  /* 0x00000001ff247431 */ /* 0x000fe200000001ff */
[----:B------:R-:W-:Y:S01]  /*27830*/  BSSY B3, `(.L_x_10400) ;  /* 0x0000005000037945 */ /* 0x000fe20003800000 */
[----:B------:R-:W-:-:S07]  /*27840*/  MOV R33, 0x181f ;  /* 0x0000181f00217802 */ /* 0x000fce0000000f00 */
[----:B------:R-:W-:Y:S05]  /*27850*/  WARPSYNC.COLLECTIVE R32, `(.L_x_10401) ;  /* 0x0000000020087348 */ /* 0x000fea0003c00000 */
[----:B------:R0:W1:Y:S02]  /*27860*/  SHFL.BFLY P4, R33, R37, R36, R33 ;  /* 0x0c00002425217389 */ /* 0x0000640000080021 */
[----:B01----:R-:W-:Y:S05]  /*27870*/  ENDCOLLECTIVE ;  /* 0x000000000000791b */ /* 0x003fea0003800000 */
.L_x_10401:
[----:B------:R-:W-:Y:S05]  /*27880*/  BSYNC B3 ;  /* 0x0000000000037941 */ /* 0x000fea0003800000 */
.L_x_10400:
        /* <DEDUP_REMOVED lines=8> */
.L_x_10403:
[----:B------:R-:W-:Y:S05]  /*27910*/  BSYNC B3 ;  /* 0x0000000000037941 */ /* 0x000fea0003800000 */
.L_x_10402:
        /* <DEDUP_REMOVED lines=8> */
.L_x_10405:
[----:B------:R-:W-:Y:S05]  /*279a0*/  BSYNC B3 ;  /* 0x0000000000037941 */ /* 0x000fea0003800000 */
.L_x_10404:
        /* <DEDUP_REMOVED lines=10> */
.L_x_10407:
[----:B------:R-:W-:Y:S05]  /*27a50*/  BSYNC B3 ;  /* 0x0000000000037941 */ /* 0x000fea0003800000 */
.L_x_10406:
        /* <DEDUP_REMOVED lines=8> */
.L_x_10409:
[----:B------:R-:W-:Y:S05]  /*27ae0*/  BSYNC B3 ;  /* 0x0000000000037941 */ /* 0x000fea0003800000 */
.L_x_10408:
        /* <DEDUP_REMOVED lines=8> */
.L_x_10411:
[----:B------:R-:W-:Y:S05]  /*27b70*/  BSYNC B3 ;  /* 0x0000000000037941 */ /* 0x000fea0003800000 */
.L_x_10410:
        /* <DEDUP_REMOVED lines=8> */
.L_x_10413:
[----:B------:R-:W-:Y:S05]  /*27c00*/  BSYNC B3 ;  /* 0x0000000000037941 */ /* 0x000fea0003800000 */
.L_x_10412:
[----:B------:R-:W-:Y:S05]  /*27c10*/  BRA `(.L_x_10414) ;  /* 0xfffffd8c003c7947 */ /* 0x000fea000383ffff */
.L_x_9440:
        /* <DEDUP_REMOVED lines=51> */
.L_x_10416:
[----:B------:R-:W-:Y:S05]  /*27f50*/  BSYNC B2 ;  /* 0x0000000000027941 */ /* 0x000fea0003800000 */
.L_x_10415:
[----:B------:R-:W-:Y:S01]  /*27f60*/  HFMA2 R36, -RZ, RZ, 0, 5.9604644775390625e-08 ;  /* 0x00000001ff247431 */ /* 0x000fe200000001ff */
[----:B------:R-:W-:Y:S01]  /*27f70*/  BSSY B2, `(.L_x_10417) ;  /* 0x0000006000027945 */ /* 0x000fe20003800000 */
[----:B------:R-:W-:Y:S02]  /*27f80*/  MOV R37, R27 ;  /* 0x0000001b00257202 */ /* 0x000fe40000000f00 */
[----:B------:R-:W-:-:S07]  /*27f90*/  MOV R33, 0x181f ;  /* 0x0000181f00217802 */ /* 0x000fce0000000f00 */
[----:B------:R-:W-:Y:S05]  /*27fa0*/  WARPSYNC.COLLECTIVE R32, `(.L_x_10418) ;  /* 0x0000000020087348 */ /* 0x000fea0003c00000 */
[----:B------:R0:W1:Y:S02]  /*27fb0*/  SHFL.BFLY P4, R33, R37, R36, R33 ;  /* 0x0c00002425217389 */ /* 0x0000640000080021 */
[----:B01----:R-:W-:Y:S05]  /*27fc0*/  ENDCOLLECTIVE ;  /* 0x000000000000791b */ /* 0x003fea0003800000 */
.L_x_10418:
[----:B------:R-:W-:Y:S05]  /*27fd0*/  BSYNC B2 ;  /* 0x0000000000027941 */ /* 0x000fea0003800000 */
.L_x_10417:
[----:B------:R-:W-:Y:S01]  /*27fe0*/  HFMA2 R36, -RZ, RZ, 0, 1.1920928955078125e-07 ;  /* 0x00000002ff247431 */ /* 0x000fe200000001ff */
[----:B------:R-:W-:Y:S01]  /*27ff0*/  BSSY B2, `(.L_x_10419) ;  /* 0x0000006000027945 */ /* 0x000fe20003800000 */
[----:B------:R-:W-:Y:S01]  /*28000*/  FADD R37, R27, R33 ;  /* 0x000000211b257221 */ /* 0x000fe20000000000 */
[----:B------:R-:W-:-:S07]  /*28010*/  MOV R33, 0x181f ;  /* 0x0000181f00217802 */ /* 0x000fce0000000f00 */
[----:B------:R-:W-:Y:S05]  /*28020*/  WARPSYNC.COLLECTIVE R32, `(.L_x_10420) ;  /* 0x0000000020087348 */ /* 0x000fea0003c00000 */
[----:B------:R0:W1:Y:S02]  /*28030*/  SHFL.BFLY P4, R33, R37, R36, R33 ;  /* 0x0c00002425217389 */ /* 0x0000640000080021 */
[----:B01----:R-:W-:Y:S05]  /*28040*/  ENDCOLLECTIVE ;  /* 0x000000000000791b */ /* 0x003fea0003800000 */
.L_x_10420:
[----:B------:R-:W-:Y:S05]  /*28050*/  BSYNC B2 ;  /* 0x0000000000027941 */ /* 0x000fea0003800000 */
.L_x_10419:
        /* <DEDUP_REMOVED lines=8> */
.L_x_10422:
[----:B------:R-:W-:Y:S05]  /*280e0*/  BSYNC B2 ;  /* 0x0000000000027941 */ /* 0x000fea0003800000 */
.L_x_10421:
        /* <DEDUP_REMOVED lines=26> */
.L_x_10424:
[----:B------:R-:W-:Y:S05]  /*28290*/  BSYNC B2 ;  /* 0x0000000000027941 */ /* 0x000fea0003800000 */
.L_x_10423:
        /* <DEDUP_REMOVED lines=9> */
.L_x_10426:
[----:B------:R-:W-:Y:S05]  /*28330*/  BSYNC B2 ;  /* 0x0000000000027941 */ /* 0x000fea0003800000 */
.L_x_10425:
        /* <DEDUP_REMOVED lines=8> */
.L_x_10428:
[----:B------:R-:W-:Y:S05]  /*283c0*/  BSYNC B2 ;  /* 0x0000000000027941 */ /* 0x000fea0003800000 */
.L_x_10427:
        /* <DEDUP_REMOVED lines=8> */
.L_x_10430:
[----:B------:R-:W-:Y:S05]  /*28450*/  BSYNC B2 ;  /* 0x0000000000027941 */ /* 0x000fea0003800000 */
.L_x_10429:
[----:B------:R-:W-:Y:S01]  /*28460*/  BSSY B2, `(.L_x_10431) ;  /* 0x0000004000027945 */ /* 0x000fe20003800000 */
[----:B------:R-:W-:Y:S05]  /*28470*/  WARPSYNC.COLLECTIVE R32, `(.L_x_10432) ;  /* 0x0000000020087348 */ /* 0x000fea0003c00000 */
[----:B------:R-:W-:Y:S01]  /*28480*/  NOP ;  /* 0x0000000000007918 */ /* 0x000fe20000000000 */
[----:B------:R-:W-:Y:S05]  /*28490*/  ENDCOLLECTIVE ;  /* 0x000000000000791b */ /* 0x000fea0003800000 */
.L_x_10432:
[----:B------:R-:W-:Y:S05]  /*284a0*/  BSYNC B2 ;  /* 0x0000000000027941 */ /* 0x000fea0003800000 */
.L_x_10431:
[----:B------:R-:W-:Y:S01]  /*284b0*/  HFMA2 R36, -RZ, RZ, 0, 5.9604644775390625e-08 ;  /* 0x00000001ff247431 */ /* 0x000fe200000001ff */
[----:B------:R-:W-:Y:S01]  /*284c0*/  BSSY B2, `(.L_x_10433) ;  /* 0x0000006000027945 */ /* 0x000fe20003800000 */
[----:B------:R-:W-:Y:S02]  /*284d0*/  MOV R37, R39 ;  /* 0x0000002700257202 */ /* 0x000fe40000000f00 */
[----:B------:R-:W-:-:S07]  /*284e0*/  MOV R33, 0x181f ;  /* 0x0000181f00217802 */ /* 0x000fce0000000f00 */
[----:B------:R-:W-:Y:S05]  /*284f0*/  WARPSYNC.COLLECTIVE R32, `(.L_x_10434) ;  /* 0x0000000020087348 */ /* 0x000fea0003c00000 */
[----:B------:R0:W1:Y:S02]  /*28500*/  SHFL.BFLY P4, R33, R37, R36, R33 ;  /* 0x0c00002425217389 */ /* 0x0000640000080021 */
[----:B01----:R-:W-:Y:S05]  /*28510*/  ENDCOLLECTIVE ;  /* 0x000000000000791b */ /* 0x003fea0003800000 */
.L_x_10434:
[----:B------:R-:W-:Y:S05]  /*28520*/  BSYNC B2 ;  /* 0x0000000000027941 */ /* 0x000fea0003800000 */
.L_x_10433:
        /* <DEDUP_REMOVED lines=8> */
.L_x_10436:
[----:B------:R-:W-:Y:S05]  /*285b0*/  BSYNC B2 ;  /* 0x0000000000027941 */ /* 0x000fea0003800000 */
.L_x_10435:
        /* <DEDUP_REMOVED lines=9> */
.L_x_10438:
[----:B------:R-:W-:Y:S05]  /*28650*/  BSYNC B2 ;  /* 0x0000000000027941 */ /* 0x000fea0003800000 */
.L_x_10437:
        /* <DEDUP_REMOVED lines=18> */
.L_x_10440:
[----:B------:R-:W-:Y:S05]  /*28780*/  BSYNC B2 ;  /* 0x0000000000027941 */ /* 0x000fea0003800000 */
.L_x_10439:
        /* <DEDUP_REMOVED lines=8> */
.L_x_10442:
[----:B------:R-:W-:Y:S05]  /*28810*/  BSYNC B2 ;  /* 0x0000000000027941 */ /* 0x000fea0003800000 */
.L_x_10441:
        /* <DEDUP_REMOVED lines=8> */
.L_x_10444:
[----:B------:R-:W-:Y:S05]  /*288a0*/  BSYNC B2 ;  /* 0x0000000000027941 */ /* 0x000fea0003800000 */
.L_x_10443:
        /* <DEDUP_REMOVED lines=8> */
.L_x_10446:
[----:B------:R-:W-:Y:S05]  /*28930*/  BSYNC B2 ;  /* 0x0000000000027941 */ /* 0x000fea0003800000 */
.L_x_10445:
[----:B------:R-:W-:Y:S05]  /*28940*/  BRA `(.L_x_10447) ;  /* 0xfffffd8400c47947 */ /* 0x000fea000383ffff */
.L_x_9445:
[----:B0-----:R-:W-:Y:S01]  /*28950*/  HFMA2 R23, -RZ, RZ, 0, 0.0020122528076171875 ;  /* 0x0000181fff177431 */ /* 0x001fe200000001ff */
[----:B------:R-:W-:Y:S01]  /*28960*/  BSSY B2, `(.L_x_10448) ;  /* 0x0000007000027945 */ /* 0x000fe20003800000 */
[----:B------:R-:W-:Y:S02]  /*28970*/  MOV R22, R40 ;  /* 0x0000002800167202 */ /* 0x000fe40000000f00 */
[----:B------:R-:W-:Y:S02]  /*28980*/  MOV R25, R44 ;  /* 0x0000002c00197202 */ /* 0x000fe40000000f00 */
[----:B------:R-:W-:-:S07]  /*28990*/  MOV R32, 0xffffffff ;  /* 0xffffffff00207802 */ /* 0x000fce0000000f00 */
[----:B-----5:R-:W-:Y:S05]  /*289a0*/  WARPSYNC.COLLECTIVE R32, `(.L_x_10449) ;  /* 0x0000000020087348 */ /* 0x020fea0003c00000 */
[----:B------:R0:W1:Y:S02]  /*289b0*/  SHFL.IDX P4, R24, R22, R25, R23 ;  /* 0x0000001916187389 */ /* 0x0000640000080017 */
[----:B01---5:R-:W-:Y:S05]  /*289c0*/  ENDCOLLECTIVE ;  /* 0x000000000000791b */ /* 0x023fea0003800000 */
.L_x_10449:
[----:B------:R-:W-:Y:S05]  /*289d0*/  BSYNC B2 ;  /* 0x0000000000027941 */ /* 0x000fea0003800000 */
.L_x_10448:
        /* <DEDUP_REMOVED lines=8> */
.L_x_10450:
[----:B------:R-:W-:Y:S05]  /*28a60*/  BRA `(.L_x_10451) ;  /* 0xfffffd8800547947 */ /* 0x000fea000383ffff */
.L_x_9452:
        /* <DEDUP_REMOVED lines=38> */
.L_x_10453:
[----:B------:R-:W-:Y:S05]  /*28cd0*/  BSYNC B5 ;  /* 0x0000000000057941 */ /* 0x000fea0003800000 */
.L_x_10452:
[----:B------:R-:W-:Y:S01]  /*28ce0*/  HFMA2 R36, -RZ, RZ, 0, 5.9604644775390625e-08 ;  /* 0x00000001ff247431 */ /* 0x000fe200000001ff */
[----:B------:R-:W-:Y:S01]  /*28cf0*/  BSSY B5, `(.L_x_10454) ;  /* 0x0000006000057945 */ /* 0x000fe20003800000 */
[----:B------:R-:W-:Y:S02]  /*28d00*/  MOV R33, 0x181f ;  /* 0x0000181f00217802 */ /* 0x000fe40000000f00 */
[----:B------:R-:W-:-:S07]  /*28d10*/  MOV R32, R13 ;  /* 0x0000000d00207202 */ /* 0x000fce0000000f00 */
[----:B------:R-:W-:Y:S05]  /*28d20*/  WARPSYNC.COLLECTIVE R32, `(.L_x_10455) ;  /* 0x0000000020087348 */ /* 0x000fea0003c00000 */
[----:B------:R0:W1:Y:S02]  /*28d30*/  SHFL.BFLY P4, R33, R37, R36, R33 ;  /* 0x0c00002425217389 */ /* 0x0000640000080021 */
[----:B01----:R-:W-:Y:S05]  /*28d40*/  ENDCOLLECTIVE ;  /* 0x000000000000791b */ /* 0x003fea0003800000 */
.L_x_10455:
[----:B------:R-:W-:Y:S05]  /*28d50*/  BSYNC B5 ;  /* 0x0000000000057941 */ /* 0x000fea0003800000 */
.L_x_10454:
        /* <DEDUP_REMOVED lines=9> */
.L_x_10457:
[----:B------:R-:W-:Y:S05]  /*28df0*/  BSYNC B5 ;  /* 0x0000000000057941 */ /* 0x000fea0003800000 */
.L_x_10456:
        /* <DEDUP_REMOVED lines=9> */
.L_x_10459:
[----:B------:R-:W-:Y:S05]  /*28e90*/  BSYNC B5 ;  /* 0x0000000000057941 */ /* 0x000fea0003800000 */
.L_x_10458:
        /* <DEDUP_REMOVED lines=11> */
.L_x_10461:
[----:B------:R-:W-:Y:S05]  /*28f50*/  BSYNC B5 ;  /* 0x0000000000057941 */ /* 0x000fea0003800000 */
.L_x_10460:
        /* <DEDUP_REMOVED lines=9> */
.L_x_10463:
[----:B------:R-:W-:Y:S05]  /*28ff0*/  BSYNC B5 ;  /* 0x0000000000057941 */ /* 0x000fea0003800000 */
.L_x_10462:
        /* <DEDUP_REMOVED lines=9> */
.L_x_10465:
[----:B------:R-:W-:Y:S05]  /*29090*/  BSYNC B5 ;  /* 0x0000000000057941 */ /* 0x000fea0003800000 */
.L_x_10464:
        /* <DEDUP_REMOVED lines=9> */
.L_x_10467:
[----:B------:R-:W-:Y:S05]  /*29130*/  BSYNC B5 ;  /* 0x0000000000057941 */ /* 0x000fea0003800000 */
.L_x_10466:
[----:B------:R-:W-:Y:S05]  /*29140*/  BRA `(.L_x_10468) ;  /* 0xfffffd8400e87947 */ /* 0x000fea000383ffff */
.L_x_9453:
        /* <DEDUP_REMOVED lines=41> */
.L_x_10470:
[----:B------:R-:W-:Y:S05]  /*293e0*/  BSYNC B2 ;  /* 0x0000000000027941 */ /* 0x000fea0003800000 */
.L_x_10469:
[----:B------:R-:W-:Y:S01]  /*293f0*/  HFMA2 R36, -RZ, RZ, 0, 5.9604644775390625e-08 ;  /* 0x00000001ff247431 */ /* 0x000fe200000001ff */
[----:B------:R-:W-:Y:S01]  /*29400*/  BSSY B2, `(.L_x_10471) ;  /* 0x0000006000027945 */ /* 0x000fe20003800000 */
[----:B------:R-:W-:Y:S02]  /*29410*/  MOV R33, 0x181f ;  /* 0x0000181f00217802 */ /* 0x000fe40000000f00 */
[----:B------:R-:W-:-:S07]  /*29420*/  MOV R32, R13 ;  /* 0x0000000d00207202 */ /* 0x000fce0000000f00 */
[----:B------:R-:W-:Y:S05]  /*29430*/  WARPSYNC.COLLECTIVE R32, `(.L_x_10472) ;  /* 0x0000000020087348 */ /* 0x000fea0003c00000 */
[----:B------:R0:W1:Y:S02]  /*29440*/  SHFL.BFLY P4, R33, R37, R36, R33 ;  /* 0x0c00002425217389 */ /* 0x0000640000080021 */
[----:B01----:R-:W-:Y:S05]  /*29450*/  ENDCOLLECTIVE ;  /* 0x000000000000791b */ /* 0x003fea0003800000 */
.L_x_10472:
[----:B------:R-:W-:Y:S05]  /*29460*/  BSYNC B2 ;  /* 0x0000000000027941 */ /* 0x000fea0003800000 */
.L_x_10471:
        /* <DEDUP_REMOVED lines=9> */
.L_x_10474:
[----:B------:R-:W-:Y:S05]  /*29500*/  BSYNC B2 ;  /* 0x0000000000027941 */ /* 0x000fea0003800000 */
.L_x_10473:
        /* <DEDUP_REMOVED lines=8> */
.L_x_10476:
[----:B------:R-:W-:Y:S05]  /*29590*/  BSYNC B2 ;  /* 0x0000000000027941 */ /* 0x000fea0003800000 */
.L_x_10475:
        /* <DEDUP_REMOVED lines=12> */
.L_x_10478:
[----:B------:R-:W-:Y:S05]  /*29660*/  BSYNC B2 ;  /* 0x0000000000027941 */ /* 0x000fea0003800000 */
.L_x_10477:
        /* <DEDUP_REMOVED lines=9> */
.L_x_10480:
[----:B------:R-:W-:Y:S05]  /*29700*/  BSYNC B2 ;  /* 0x0000000000027941 */ /* 0x000fea0003800000 */
.L_x_10479:
        /* <DEDUP_REMOVED lines=9> */
.L_x_10482:
[----:B------:R-:W-:Y:S05]  /*297a0*/  BSYNC B2 ;  /* 0x0000000000027941 */ /* 0x000fea0003800000 */
.L_x_10481:
        /* <DEDUP_REMOVED lines=9> */
.L_x_10484:
[----:B------:R-:W-:Y:S05]  /*29840*/  BSYNC B2 ;  /* 0x0000000000027941 */ /* 0x000fea0003800000 */
.L_x_10483:
        /* <DEDUP_REMOVED lines=36> */
.L_x_10486:
[----:B------:R-:W-:Y:S05]  /*29a90*/  BSYNC B2 ;  /* 0x0000000000027941 */ /* 0x000fea0003800000 */
.L_x_10485:
        /* <DEDUP_REMOVED lines=8> */
.L_x_10488:
[----:B------:R-:W-:Y:S05]  /*29b20*/  BSYNC B2 ;  /* 0x0000000000027941 */ /* 0x000fea0003800000 */
.L_x_10487:
        /* <DEDUP_REMOVED lines=10> */
.L_x_10490:
[----:B------:R-:W-:Y:S05]  /*29bd0*/  BSYNC B2 ;  /* 0x0000000000027941 */ /* 0x000fea0003800000 */
.L_x_10489:
        /* <DEDUP_REMOVED lines=10> */
.L_x_10492:
[----:B------:R-:W-:Y:S05]  /*29c80*/  BSYNC B2 ;  /* 0x0000000000027941 */ /* 0x000fea0003800000 */
.L_x_10491:
        /* <DEDUP_REMOVED lines=15> */
.L_x_10494:
[----:B------:R-:W-:Y:S05]  /*29d80*/  BSYNC B2 ;  /* 0x0000000000027941 */ /* 0x000fea0003800000 */
.L_x_10493:
        /* <DEDUP_REMOVED lines=9> */
.L_x_10496:
[----:B------:R-:W-:Y:S05]  /*29e20*/  BSYNC B2 ;  /* 0x0000000000027941 */ /* 0x000fea0003800000 */
.L_x_10495:
        /* <DEDUP_REMOVED lines=9> */
.L_x_10498:
[----:B------:R-:W-:Y:S05]  /*29ec0*/  BSYNC B2 ;  /* 0x0000000000027941 */ /* 0x000fea0003800000 */
.L_x_10497:
        /* <DEDUP_REMOVED lines=9> */
.L_x_10500:
[----:B------:R-:W-:Y:S05]  /*29f60*/  BSYNC B2 ;  /* 0x0000000000027941 */ /* 0x000fea0003800000 */
.L_x_10499:
[----:B------:R-:W-:Y:S05]  /*29f70*/  BRA `(.L_x_10501) ;  /* 0xfffffd8000307947 */ /* 0x000fea000383ffff */
.L_x_9461:
        /* <DEDUP_REMOVED lines=8> */
.L_x_10503:
[----:B------:R-:W-:Y:S05]  /*2a000*/  BSYNC B4 ;  /* 0x0000000000047941 */ /* 0x000fea0003800000 */
.L_x_10502:
        /* <DEDUP_REMOVED lines=10> */
.L_x_10504:
        /* <DEDUP_REMOVED lines=8> */
.L_x_10505:
[----:B------:R-:W-:Y:S05]  /*2a130*/  WARPSYNC.COLLECTIVE R32, `(.L_x_10506) ;  /* 0x0000000020087348 */ /* 0x000fea0003c00000 */
[----:B------:R0:W1:Y:S02]  /*2a140*/  SHFL.UP P4, R45, R37, R36, R33 ;  /* 0x04000024252d7389 */ /* 0x0000640000080021 */
[----:B01----:R-:W-:Y:S05]  /*2a150*/  ENDCOLLECTIVE ;  /* 0x000000000000791b */ /* 0x003fea0003800000 */
.L_x_10506:
        /* <DEDUP_REMOVED lines=8> */
.L_x_10507:
[----:B------:R-:W-:-:S04]  /*2a1e0*/  @P3 ISETP.NE.AND P0, PT, R20, RZ, PT ;  /* 0x000000ff1400320c */ /* 0x000fc80003f05270 */
[----:B------:R-:W-:Y:S02]  /*2a1f0*/  @P3 ISETP.EQ.OR P0, PT, R0, RZ, !P0 ;  /* 0x000000ff0000320c */ /* 0x000fe40004702670 */
[----:B------:R-:W-:Y:S02]  /*2a200*/  MOV R37, R15 ;  /* 0x0000000f00257202 */ /* 0x000fe40000000f00 */
[----:B------:R-:W-:-:S09]  /*2a210*/  MOV R28, R45 ;  /* 0x0000002d001c7202 */ /* 0x000fd20000000f00 */
[----:B------:R-:W-:Y:S05]  /*2a220*/  WARPSYNC.COLLECTIVE R32, `(.L_x_10508) ;  /* 0x0000000020087348 */ /* 0x000fea0003c00000 */
[----:B------:R0:W1:Y:S02]  /*2a230*/  SHFL.UP P4, R45, R37, R36, R33 ;  /* 0x04000024252d7389 */ /* 0x0000640000080021 */
[----:B01----:R-:W-:Y:S05]  /*2a240*/  ENDCOLLECTIVE ;  /* 0x000000000000791b */ /* 0x003fea0003800000 */
.L_x_10508:
[----:B------:R-:W-:-:S04]  /*2a250*/  @P3 FSEL R21, R21, R28, P0 ;  /* 0x0000001c15153208 */ /* 0x000fc80000000000 */
[----:B------:R-:W-:Y:S02]  /*2a260*/  @P3 MOV R10, R21 ;  /* 0x00000015000a3202 */ /* 0x000fe40000000f00 */
[----:B------:R-:W-:Y:S02]  /*2a270*/  MOV R37, R14 ;  /* 0x0000000e00257202 */ /* 0x000fe40000000f00 */
[----:B------:R-:W-:-:S07]  /*2a280*/  MOV R29, R45 ;  /* 0x0000002d001d7202 */ /* 0x000fce0000000f00 */
[----:B------:R-:W-:Y:S05]  /*2a290*/  WARPSYNC.COLLECTIVE R32, `(.L_x_10509) ;  /* 0x0000000020087348 */ /* 0x000fea0003c00000 */
[----:B------:R0:W1:Y:S02]  /*2a2a0*/  SHFL.UP P4, R45, R37, R36, R33 ;  /* 0x04000024252d7389 */ /* 0x0000640000080021 */
[----:B01----:R-:W-:Y:S05]  /*2a2b0*/  ENDCOLLECTIVE ;  /* 0x000000000000791b */ /* 0x003fea0003800000 */
.L_x_10509:
[----:B------:R-:W-:-:S04]  /*2a2c0*/  @P3 SEL R26, R26, R29, P0 ;  /* 0x0000001d1a1a3207 */ /* 0x000fc80000000000 */
[----:B------:R-:W-:Y:S02]  /*2a2d0*/  @P3 MOV R15, R26 ;  /* 0x0000001a000f3202 */ /* 0x000fe40000000f00 */
[----:B------:R-:W-:Y:S02]  /*2a2e0*/  MOV R37, R16 ;  /* 0x0000001000257202 */ /* 0x000fe40000000f00 */
[----:B------:R-:W-:-:S07]  /*2a2f0*/  MOV R30, R45 ;  /* 0x0000002d001e7202 */ /* 0x000fce0000000f00 */
[----:B------:R-:W-:Y:S05]  /*2a300*/  WARPSYNC.COLLECTIVE R32, `(.L_x_10510) ;  /* 0x0000000020087348 */ /* 0x000fea0003c00000 */
[----:B------:R0:W1:Y:S02]  /*2a310*/  SHFL.UP P4, R45, R37, R36, R33 ;  /* 0x04000024252d7389 */ /* 0x0000640000080021 */
[----:B01----:R-:W-:Y:S05]  /*2a320*/  ENDCOLLECTIVE ;  /* 0x000000000000791b */ /* 0x003fea0003800000 */
.L_x_10510:
[----:B------:R-:W-:-:S07]  /*2a330*/  @P3 SEL R30, R27, R30, P0 ;  /* 0x0000001e1b1e3207 */ /* 0x000fce0000000000 */
[----:B------:R-:W-:Y:S05]  /*2a340*/  WARPSYNC.COLLECTIVE R32, `(.L_x_10511) ;  /* 0x0000000020087348 */ /* 0x000fea0003c00000 */
[----:B------:R0:W1:Y:S02]  /*2a350*/  SHFL.IDX P4, R24, R22, R25, R23 ;  /* 0x0000001916187389 */ /* 0x0000640000080017 */
[----:B01----:R-:W-:Y:S05]  /*2a360*/  ENDCOLLECTIVE ;  /* 0x000000000000791b */ /* 0x003fea0003800000 */
.L_x_10511:
[----:B------:R-:W-:Y:S02]  /*2a370*/  @P3 MOV R14, R30 ;  /* 0x0000001e000e3202 */ /* 0x000fe40000000f00 */
[----:B------:R-:W-:Y:S02]  /*2a380*/  MOV R22, R40 ;  /* 0x0000002800167202 */ /* 0x000fe40000000f00 */
[----:B------:R-:W-:Y:S02]  /*2a390*/  MOV R31, R45 ;  /* 0x0000002d001f7202 */ /* 0x000fe40000000f00 */
[----:B------:R-:W-:-:S07]  /*2a3a0*/  MOV R35, R24 ;  /* 0x0000001800237202 */ /* 0x000fce0000000f00 */
[----:B------:R-:W-:Y:S05]  /*2a3b0*/  WARPSYNC.COLLECTIVE R32, `(.L_x_10512) ;  /* 0x0000000020087348 */ /* 0x000fea0003c00000 */
[----:B------:R0:W1:Y:S02]  /*2a3c0*/  SHFL.IDX P4, R24, R22, R25, R23 ;  /* 0x0000001916187389 */ /* 0x0000640000080017 */
[----:B01----:R-:W-:Y:S05]  /*2a3d0*/  ENDCOLLECTIVE ;  /* 0x000000000000791b */ /* 0x003fea0003800000 */
.L_x_10512:
        /* <DEDUP_REMOVED lines=9> */
.L_x_10513:
[----:B------:R-:W-:Y:S05]  /*2a470*/  WARPSYNC.COLLECTIVE R32, `(.L_x_10514) ;  /* 0x0000000020087348 */ /* 0x000fea0003c00000 */
[----:B------:R0:W1:Y:S02]  /*2a480*/  SHFL.UP P4, R45, R37, R36, R33 ;  /* 0x04000024252d7389 */ /* 0x0000640000080021 */
[----:B01----:R-:W-:Y:S05]  /*2a490*/  ENDCOLLECTIVE ;  /* 0x000000000000791b */ /* 0x003fea0003800000 */
.L_x_10514:
        /* <DEDUP_REMOVED lines=8> */
.L_x_10515:
[----:B------:R-:W-:-:S04]  /*2a520*/  @P2 ISETP.NE.AND P0, PT, R28, RZ, PT ;  /* 0x000000ff1c00220c */ /* 0x000fc80003f05270 */
[----:B------:R-:W-:Y:S02]  /*2a530*/  @P2 ISETP.EQ.OR P0, PT, R0, RZ, !P0 ;  /* 0x000000ff0000220c */ /* 0x000fe40004702670 */
[----:B------:R-:W-:Y:S02]  /*2a540*/  MOV R37, R15 ;  /* 0x0000000f00257202 */ /* 0x000fe40000000f00 */
[----:B------:R-:W-:-:S09]  /*2a550*/  MOV R38, R45 ;  /* 0x0000002d00267202 */ /* 0x000fd20000000f00 */
[----:B------:R-:W-:Y:S05]  /*2a560*/  WARPSYNC.COLLECTIVE R32, `(.L_x_10516) ;  /* 0x0000000020087348 */ /* 0x000fea0003c00000 */
[----:B------:R0:W1:Y:S02]  /*2a570*/  SHFL.UP P4, R45, R37, R36, R33 ;  /* 0x04000024252d7389 */ /* 0x0000640000080021 */
[----:B01----:R-:W-:Y:S05]  /*2a580*/  ENDCOLLECTIVE ;  /* 0x000000000000791b */ /* 0x003fea0003800000 */
.L_x_10516:
[----:B------:R-:W-:-:S04]  /*2a590*/  @P2 FSEL R35, R35, R38, P0 ;  /* 0x0000002623232208 */ /* 0x000fc80000000000 */
[----:B------:R-:W-:Y:S02]  /*2a5a0*/  @P2 MOV R10, R35 ;  /* 0x00000023000a2202 */ /* 0x000fe40000000f00 */
[----:B------:R-:W-:Y:S02]  /*2a5b0*/  MOV R37, R14 ;  /* 0x0000000e00257202 */ /* 0x000fe40000000f00 */
[----:B------:R-:W-:-:S07]  /*2a5c0*/  MOV R26, R45 ;  /* 0x0000002d001a7202 */ /* 0x000fce0000000f00 */
[----:B------:R-:W-:Y:S05]  /*2a5d0*/  WARPSYNC.COLLECTIVE R32, `(.L_x_10517) ;  /* 0x0000000020087348 */ /* 0x000fea0003c00000 */
[----:B------:R0:W1:Y:S02]  /*2a5e0*/  SHFL.UP P4, R45, R37, R36, R33 ;  /* 0x04000024252d7389 */ /* 0x0000640000080021 */
[----:B01----:R-:W-:Y:S05]  /*2a5f0*/  ENDCOLLECTIVE ;  /* 0x000000000000791b */ /* 0x003fea0003800000 */
.L_x_10517:
[----:B------:R-:W-:-:S04]  /*2a600*/  @P2 SEL R21, R21, R26, P0 ;  /* 0x0000001a15152207 */ /* 0x000fc80000000000 */
[----:B------:R-:W-:Y:S02]  /*2a610*/  @P2 MOV R15, R21 ;  /* 0x00000015000f2202 */ /* 0x000fe40000000f00 */
[----:B------:R-:W-:Y:S02]  /*2a620*/  MOV R37, R16 ;  /* 0x0000001000257202 */ /* 0x000fe40000000f00 */
[----:B------:R-:W-:-:S07]  /*2a630*/  MOV R29, R45 ;  /* 0x0000002d001d7202 */ /* 0x000fce0000000f00 */
[----:B------:R-:W-:Y:S05]  /*2a640*/  WARPSYNC.COLLECTIVE R32, `(.L_x_10518) ;  /* 0x0000000020087348 */ /* 0x000fea0003c00000 */
[----:B------:R0:W1:Y:S02]  /*2a650*/  SHFL.UP P4, R45, R37, R36, R33 ;  /* 0x04000024252d7389 */ /* 0x0000640000080021 */
[----:B01----:R-:W-:Y:S05]  /*2a660*/  ENDCOLLECTIVE ;  /* 0x000000000000791b */ /* 0x003fea0003800000 */
.L_x_10518:
[----:B------:R-:W-:-:S07]  /*2a670*/  @P2 SEL R20, R20, R29, P0 ;  /* 0x0000001d14142207 */ /* 0x000fce0000000000 */
[----:B------:R-:W-:Y:S05]  /*2a680*/  WARPSYNC.COLLECTIVE R32, `(.L_x_10519) ;  /* 0x0000000020087348 */ /* 0x000fea0003c00000 */
[----:B------:R0:W1:Y:S02]  /*2a690*/  SHFL.IDX P4, R24, R22, R25, R23 ;  /* 0x0000001916187389 */ /* 0x0000640000080017 */
[----:B01----:R-:W-:Y:S05]  /*2a6a0*/  ENDCOLLECTIVE ;  /* 0x000000000000791b */ /* 0x003fea0003800000 */
.L_x_10519:
        /* <DEDUP_REMOVED lines=8> */
.L_x_10520:
        /* <DEDUP_REMOVED lines=9> */
.L_x_10521:
[----:B------:R-:W-:Y:S05]  /*2a7c0*/  WARPSYNC.COLLECTIVE R32, `(.L_x_10522) ;  /* 0x0000000020087348 */ /* 0x000fea0003c00000 */
[----:B------:R0:W1:Y:S02]  /*2a7d0*/  SHFL.UP P4, R45, R37, R36, R33 ;  /* 0x04000024252d7389 */ /* 0x0000640000080021 */
[----:B01----:R-:W-:Y:S05]  /*2a7e0*/  ENDCOLLECTIVE ;  /* 0x000000000000791b */ /* 0x003fea0003800000 */
.L_x_10522:
        /* <DEDUP_REMOVED lines=8> */
.L_x_10523:
[----:B------:R-:W-:-:S04]  /*2a870*/  @P3 ISETP.NE.AND P0, PT, R34, RZ, PT ;  /* 0x000000ff2200320c */ /* 0x000fc80003f05270 */
[----:B------:R-:W-:Y:S02]  /*2a880*/  @P3 ISETP.EQ.OR P0, PT, R0, RZ, !P0 ;  /* 0x000000ff0000320c */ /* 0x000fe40004702670 */
[----:B------:R-:W-:Y:S02]  /*2a890*/  MOV R37, R15 ;  /* 0x0000000f00257202 */ /* 0x000fe40000000f00 */
[----:B------:R-:W-:-:S09]  /*2a8a0*/  MOV R26, R45 ;  /* 0x0000002d001a7202 */ /* 0x000fd20000000f00 */
[----:B------:R-:W-:Y:S05]  /*2a8b0*/  WARPSYNC.COLLECTIVE R32, `(.L_x_10524) ;  /* 0x0000000020087348 */ /* 0x000fea0003c00000 */
[----:B------:R0:W1:Y:S02]  /*2a8c0*/  SHFL.UP P4, R45, R37, R36, R33 ;  /* 0x04000024252d7389 */ /* 0x0000640000080021 */
[----:B01----:R-:W-:Y:S05]  /*2a8d0*/  ENDCOLLECTIVE ;  /* 0x000000000000791b */ /* 0x003fea0003800000 */
.L_x_10524:
[----:B------:R-:W-:-:S04]  /*2a8e0*/  @P3 FSEL R26, R27, R26, P0 ;  /* 0x0000001a1b1a3208 */ /* 0x000fc80000000000 */
[----:B------:R-:W-:Y:S02]  /*2a8f0*/  @P3 MOV R10, R26 ;  /* 0x0000001a000a3202 */ /* 0x000fe40000000f00 */
[----:B------:R-:W-:Y:S02]  /*2a900*/  MOV R37, R14 ;  /* 0x0000000e00257202 */ /* 0x000fe40000000f00 */
[----:B------:R-:W-:-:S07]  /*2a910*/  MOV R21, R45 ;  /* 0x0000002d00157202 */ /* 0x000fce0000000f00 */
[----:B------:R-:W-:Y:S05]  /*2a920*/  WARPSYNC.COLLECTIVE R32, `(.L_x_10525) ;  /* 0x0000000020087348 */ /* 0x000fea0003c00000 */
[----:B------:R0:W1:Y:S02]  /*2a930*/  SHFL.UP P4, R45, R37, R36, R33 ;  /* 0x04000024252d7389 */ /* 0x0000640000080021 */
[----:B01----:R-:W-:Y:S05]  /*2a940*/  ENDCOLLECTIVE ;  /* 0x000000000000791b */ /* 0x003fea0003800000 */
.L_x_10525:
[----:B------:R-:W-:-:S04]  /*2a950*/  @P3 SEL R21, R28, R21, P0 ;  /* 0x000000151c153207 */ /* 0x000fc80000000000 */
[----:B------:R-:W-:Y:S02]  /*2a960*/  @P3 MOV R15, R21 ;  /* 0x00000015000f3202 */ /* 0x000fe40000000f00 */
[----:B------:R-:W-:Y:S02]  /*2a970*/  MOV R37, R16 ;  /* 0x0000001000257202 */ /* 0x000fe40000000f00 */
[----:B------:R-:W-:-:S07]  /*2a980*/  MOV R29, R45 ;  /* 0x0000002d001d7202 */ /* 0x000fce0000000f00 */
[----:B------:R-:W-:Y:S05]  /*2a990*/  WARPSYNC.COLLECTIVE R32, `(.L_x_10526) ;  /* 0x0000000020087348 */ /* 0x000fea0003c00000 */
[----:B------:R0:W1:Y:S02]  /*2a9a0*/  SHFL.UP P4, R45, R37, R36, R33 ;  /* 0x04000024252d7389 */ /* 0x0000640000080021 */
[----:B01----:R-:W-:Y:S05]  /*2a9b0*/  ENDCOLLECTIVE ;  /* 0x000000000000791b */ /* 0x003fea0003800000 */
.L_x_10526:
[----:B------:R-:W-:-:S07]  /*2a9c0*/  @P3 SEL R29, R30, R29, P0 ;  /* 0x0000001d1e1d3207 */ /* 0x000fce0000000000 */
[----:B------:R-:W-:Y:S05]  /*2a9d0*/  WARPSYNC.COLLECTIVE R32, `(.L_x_10527) ;  /* 0x0000000020087348 */ /* 0x000fea0003c00000 */
[----:B------:R0:W1:Y:S02]  /*2a9e0*/  SHFL.IDX P4, R24, R22, R25, R23 ;  /* 0x0000001916187389 */ /* 0x0000640000080017 */
[----:B01----:R-:W-:Y:S05]  /*2a9f0*/  ENDCOLLECTIVE ;  /* 0x000000000000791b */ /* 0x003fea0003800000 */
.L_x_10527:
[----:B------:R-:W-:Y:S02]  /*2aa00*/  @P3 MOV R14, R29 ;  /* 0x0000001d000e3202 */ /* 0x000fe40000000f00 */
[----:B------:R-:W-:Y:S02]  /*2aa10*/  MOV R22, R40 ;  /* 0x0000002800167202 */ /* 0x000fe40000000f00 */
[----:B------:R-:W-:Y:S02]  /*2aa20*/  @P3 SEL R45, R42, R45, P0 ;  /* 0x0000002d2a2d3207 */ /* 0x000fe40000000000 */
[----:B------:R-:W-:-:S07]  /*2aa30*/  MOV R31, R24 ;  /* 0x00000018001f7202 */ /* 0x000fce0000000f00 */
[----:B------:R-:W-:Y:S05]  /*2aa40*/  WARPSYNC.COLLECTIVE R32, `(.L_x_10528) ;  /* 0x0000000020087348 */ /* 0x000fea0003c00000 */
[----:B------:R0:W1:Y:S02]  /*2aa50*/  SHFL.IDX P4, R24, R22, R25, R23 ;  /* 0x0000001916187389 */ /* 0x0000640000080017 */
[----:B01----:R-:W-:Y:S05]  /*2aa60*/  ENDCOLLECTIVE ;  /* 0x000000000000791b */ /* 0x003fea0003800000 */
.L_x_10528:
        /* <DEDUP_REMOVED lines=8> */
.L_x_10529:
[----:B------:R-:W-:Y:S05]  /*2aaf0*/  WARPSYNC.COLLECTIVE R32, `(.L_x_10530) ;  /* 0x0000000020087348 */ /* 0x000fea0003c00000 */
[----:B------:R0:W1:Y:S02]  /*2ab00*/  SHFL.UP P4, R45, R37, R36, R33 ;  /* 0x04000024252d7389 */ /* 0x0000640000080021 */
[----:B01----:R-:W-:Y:S05]  /*2ab10*/  ENDCOLLECTIVE ;  /* 0x000000000000791b */ /* 0x003fea0003800000 */
.L_x_10530:
[----:B------:R-:W-:Y:S02]  /*2ab20*/  MOV R37, R10 ;  /* 0x0000000a00257202 */ /* 0x000fe40000000f00 */
[----:B------:R-:W-:-:S07]  /*2ab30*/  MOV R26, R45 ;  /* 0x0000002d001a7202 */ /* 0x000fce0000000f00 */
[----:B------:R-:W-:Y:S05]  /*2ab40*/  WARPSYNC.COLLECTIVE R32, `(.L_x_10531) ;  /* 0x0000000020087348 */ /* 0x000fea0003c00000 */
[----:B------:R0:W1:Y:S02]  /*2ab50*/  SHFL.UP P4, R45, R37, R36, R33 ;  /* 0x04000024252d7389 */ /* 0x0000640000080021 */
[----:B01----:R-:W-:Y:S05]  /*2ab60*/  ENDCOLLECTIVE ;  /* 0x000000000000791b */ /* 0x003fea0003800000 */
.L_x_10531:
[----:B------:R-:W-:Y:S02]  /*2ab70*/  MOV R37, R15 ;  /* 0x0000000f00257202 */ /* 0x000fe40000000f00 */
[----:B------:R-:W-:-:S07]  /*2ab80*/  MOV R22, R45 ;  /* 0x0000002d00167202 */ /* 0x000fce0000000f00 */
[----:B------:R-:W-:Y:S05]  /*2ab90*/  WARPSYNC.COLLECTIVE R32, `(.L_x_10532) ;  /* 0x0000000020087348 */ /* 0x000fea0003c00000 */
[----:B------:R0:W1:Y:S02]  /*2aba0*/  SHFL.UP P4, R45, R37, R36, R33 ;  /* 0x04000024252d7389 */ /* 0x0000640000080021 */
[----:B01----:R-:W-:Y:S05]  /*2abb0*/  ENDCOLLECTIVE ;  /* 0x000000000000791b */ /* 0x003fea0003800000 */
.L_x_10532:
[----:B------:R-:W-:Y:S02]  /*2abc0*/  MOV R37, R14 ;  /* 0x0000000e00257202 */ /* 0x000fe40000000f00 */
[----:B------:R-:W-:-:S07]  /*2abd0*/  MOV R28, R45 ;  /* 0x0000002d001c7202 */ /* 0x000fce0000000f00 */
[----:B------:R-:W-:Y:S05]  /*2abe0*/  WARPSYNC.COLLECTIVE R32, `(.L_x_10533) ;  /* 0x0000000020087348 */ /* 0x000fea0003c00000 */
[----:B------:R0:W1:Y:S02]  /*2abf0*/  SHFL.UP P4, R45, R37, R36, R33 ;  /* 0x04000024252d7389 */ /* 0x0000640000080021 */
[----:B01----:R-:W-:Y:S05]  /*2ac00*/  ENDCOLLECTIVE ;  /* 0x000000000000791b */ /* 0x003fea0003800000 */
.L_x_10533:
[----:B------:R-:W-:Y:S02]  /*2ac10*/  MOV R37, R16 ;  /* 0x0000001000257202 */ /* 0x000fe40000000f00 */
[----:B------:R-:W-:-:S07]  /*2ac20*/  MOV R23, R45 ;  /* 0x0000002d00177202 */ /* 0x000fce0000000f00 */
[----:B------:R-:W-:Y:S05]  /*2ac30*/  WARPSYNC.COLLECTIVE R32, `(.L_x_10534) ;  /* 0x0000000020087348 */ /* 0x000fea0003c00000 */
[----:B------:R0:W1:Y:S02]  /*2ac40*/  SHFL.UP P4, R45, R37, R36, R33 ;  /* 0x04000024252d7389 */ /* 0x0000640000080021 */
[----:B01----:R-:W-:Y:S05]  /*2ac50*/  ENDCOLLECTIVE ;  /* 0x000000000000791b */ /* 0x003fea0003800000 */
.L_x_10534:
[----:B------:R-:W-:Y:S05]  /*2ac60*/  BRA `(.L_x_10535) ;  /* 0xfffffd7800b07947 */ /* 0x000fea000383ffff */
.L_x_9463:
        /* <DEDUP_REMOVED lines=8> */
.L_x_10537:
[----:B------:R-:W-:Y:S05]  /*2acf0*/  BSYNC B2 ;  /* 0x0000000000027941 */ /* 0x000fea0003800000 */
.L_x_10536:
        /* <DEDUP_REMOVED lines=10> */
.L_x_10538:
[----:B------:R-:W-:-:S04]  /*2ada0*/  FSETP.GT.AND P2, PT, R10, R21, PT ;  /* 0x000000150a00720b */ /* 0x000fc80003f44000 */
[----:B------:R-:W-:Y:S02]  /*2adb0*/  SEL R37, RZ, 0x1, !P2 ;  /* 0x00000001ff257807 */ /* 0x000fe40005000000 */
[----:B------:R-:W-:Y:S02]  /*2adc0*/  MOV R22, R39 ;  /* 0x0000002700167202 */ /* 0x000fe40000000f00 */
[----:B------:R-:W-:-:S07]  /*2add0*/  MOV R20, R24 ;  /* 0x0000001800147202 */ /* 0x000fce0000000f00 */
[----:B------:R-:W-:Y:S05]  /*2ade0*/  WARPSYNC.COLLECTIVE R32, `(.L_x_10539) ;  /* 0x0000000020087348 */ /* 0x000fea0003c00000 */
[----:B------:R0:W1:Y:S02]  /*2adf0*/  SHFL.IDX P4, R24, R22, R25, R23 ;  /* 0x0000001916187389 */ /* 0x0000640000080017 */
[----:B01----:R-:W-:Y:S05]  /*2ae00*/  ENDCOLLECTIVE ;  /* 0x000000000000791b */ /* 0x003fea0003800000 */
.L_x_10539:
[----:B------:R-:W-:Y:S05]  /*2ae10*/  WARPSYNC.COLLECTIVE R32, `(.L_x_10540) ;  /* 0x0000000020087348 */ /* 0x000fea0003c00000 */
[----:B------:R0:W1:Y:S02]  /*2ae20*/  SHFL.UP P4, R45, R37, R36, R33 ;  /* 0x04000024252d7389 */ /* 0x0000640000080021 */
[----:B01----:R-:W-:Y:S05]  /*2ae30*/  ENDCOLLECTIVE ;  /* 0x000000000000791b */ /* 0x003fea0003800000 */
.L_x_10540:
[----:B------:R-:W-:Y:S02]  /*2ae40*/  MOV R37, R10 ;  /* 0x0000000a00257202 */ /* 0x000fe40000000f00 */
[----:B------:R-:W-:-:S07]  /*2ae50*/  MOV R26, R45 ;  /* 0x0000002d001a7202 */ /* 0x000fce0000000f00 */
[----:B------:R-:W-:Y:S05]  /*2ae60*/  WARPSYNC.COLLECTIVE R32, `(.L_x_10541) ;  /* 0x0000000020087348 */ /* 0x000fea0003c00000 */
[----:B------:R0:W1:Y:S02]  /*2ae70*/  SHFL.UP P4, R45, R37, R36, R33 ;  /* 0x04000024252d7389 */ /* 0x0000640000080021 */
[----:B01----:R-:W-:Y:S05]  /*2ae80*/  ENDCOLLECTIVE ;  /* 0x000000000000791b */ /* 0x003fea0003800000 */
.L_x_10541:
[----:B------:R-:W-:Y:S02]  /*2ae90*/  MOV R37, R15 ;  /* 0x0000000f00257202 */ /* 0x000fe40000000f00 */
[----:B------:R-:W-:-:S07]  /*2aea0*/  MOV R22, R45 ;  /* 0x0000002d00167202 */ /* 0x000fce0000000f00 */
[----:B------:R-:W-:Y:S05]  /*2aeb0*/  WARPSYNC.COLLECTIVE R32, `(.L_x_10542) ;  /* 0x0000000020087348 */ /* 0x000fea0003c00000 */
[----:B------:R0:W1:Y:S02]  /*2aec0*/  SHFL.UP P4, R45, R37, R36, R33 ;  /* 0x04000024252d7389 */ /* 0x0000640000080021 */
[----:B01----:R-:W-:Y:S05]  /*2aed0*/  ENDCOLLECTIVE ;  /* 0x000000000000791b */ /* 0x003fea0003800000 */
.L_x_10542:
[----:B------:R-:W-:Y:S02]  /*2aee0*/  MOV R37, R14 ;  /* 0x0000000e00257202 */ /* 0x000fe40000000f00 */
[----:B------:R-:W-:-:S07]  /*2aef0*/  MOV R23, R45 ;  /* 0x0000002d00177202 */ /* 0x000fce0000000f00 */
[----:B------:R-:W-:Y:S05]  /*2af00*/  WARPSYNC.COLLECTIVE R32, `(.L_x_10543) ;  /* 0x0000000020087348 */ /* 0x000fea0003c00000 */
[----:B------:R0:W1:Y:S02]  /*2af10*/  SHFL.UP P4, R45, R37, R36, R33 ;  /* 0x04000024252d7389 */ /* 0x0000640000080021 */
[----:B01----:R-:W-:Y:S05]  /*2af20*/  ENDCOLLECTIVE ;  /* 0x000000000000791b */ /* 0x003fea0003800000 */
.L_x_10543:
[----:B------:R-:W-:Y:S02]  /*2af30*/  MOV R37, R16 ;  /* 0x0000001000257202 */ /* 0x000fe40000000f00 */
[----:B------:R-:W-:-:S07]  /*2af40*/  MOV R25, R45 ;  /* 0x0000002d00197202 */ /* 0x000fce0000000f00 */
[----:B------:R-:W-:Y:S05]  /*2af50*/  WARPSYNC.COLLECTIVE R32, `(.L_x_10544) ;  /* 0x0000000020087348 */ /* 0x000fea0003c00000 */
[----:B------:R0:W1:Y:S02]  /*2af60*/  SHFL.UP P4, R45, R37, R36, R33 ;  /* 0x04000024252d7389 */ /* 0x0000640000080021 */
[----:B01----:R-:W-:Y:S05]  /*2af70*/  ENDCOLLECTIVE ;  /* 0x000000000000791b */ /* 0x003fea0003800000 */
.L_x_10544:
[----:B------:R-:W-:Y:S05]  /*2af80*/  BRA `(.L_x_10545) ;  /* 0xfffffd7800507947 */ /* 0x000fea000383ffff */
.L_x_9464:
[----:B------:R-:W-:Y:S01]  /*2af90*/  HFMA2 R23, -RZ, RZ, 0, 0.0020122528076171875 ;  /* 0x0000181fff177431 */ /* 0x000fe200000001ff */
[----:B------:R-:W-:Y:S01]  /*2afa0*/  BSSY B2, `(.L_x_10546) ;  /* 0x0000006000027945 */ /* 0x000fe20003800000 */
[----:B------:R-:W-:Y:S02]  /*2afb0*/  MOV R22, R19 ;  /* 0x0000001300167202 */ /* 0x000fe40000000f00 */
[----:B------:R-:W-:-:S07]  /*2afc0*/  MOV R32, 0xffffffff ;  /* 0xffffffff00207802 */ /* 0x000fce0000000f00 */
[----:B-----5:R-:W-:Y:S05]  /*2afd0*/  WARPSYNC.COLLECTIVE R32, `(.L_x_10547) ;  /* 0x0000000020087348 */ /* 0x020fea0003c00000 */
[----:B------:R0:W1:Y:S02]  /*2afe0*/  SHFL.IDX P4, R24, R22, R25, R23 ;  /* 0x0000001916187389 */ /* 0x0000640000080017 */
[----:B01---5:R-:W-:Y:S05]  /*2aff0*/  ENDCOLLECTIVE ;  /* 0x000000000000791b */ /* 0x023fea0003800000 */
.L_x_10547:
[----:B------:R-:W-:Y:S05]  /*2b000*/  BSYNC B2 ;  /* 0x0000000000027941 */ /* 0x000fea0003800000 */
.L_x_10546:
        /* <DEDUP_REMOVED lines=9> */
.L_x_10548:
[----:B------:R-:W-:-:S04]  /*2b0a0*/  FSETP.GT.AND P2, PT, R10, R21, PT ;  /* 0x000000150a00720b */ /* 0x000fc80003f44000 */
[----:B------:R-:W-:Y:S02]  /*2b0b0*/  SEL R37, RZ, 0x1, !P2 ;  /* 0x00000001ff257807 */ /* 0x000fe40005000000 */
[----:B------:R-:W-:Y:S02]  /*2b0c0*/  MOV R22, R39 ;  /* 0x0000002700167202 */ /* 0x000fe40000000f00 */
[----:B------:R-:W-:-:S07]  /*2b0d0*/  MOV R20, R24 ;  /* 0x0000001800147202 */ /* 0x000fce0000000f00 */
[----:B------:R-:W-:Y:S05]  /*2b0e0*/  WARPSYNC.COLLECTIVE R32, `(.L_x_10549) ;  /* 0x0000000020087348 */ /* 0x000fea0003c00000 */
[----:B------:R0:W1:Y:S02]  /*2b0f0*/  SHFL.IDX P4, R24, R22, R25, R23 ;  /* 0x0000001916187389 */ /* 0x0000640000080017 */
[----:B01----:R-:W-:Y:S05]  /*2b100*/  ENDCOLLECTIVE ;  /* 0x000000000000791b */ /* 0x003fea0003800000 */
.L_x_10549:
[----:B------:R-:W-:Y:S05]  /*2b110*/  WARPSYNC.COLLECTIVE R32, `(.L_x_10550) ;  /* 0x0000000020087348 */ /* 0x000fea0003c00000 */
[----:B------:R0:W1:Y:S02]  /*2b120*/  SHFL.UP P4, R45, R37, R36, R33 ;  /* 0x04000024252d7389 */ /* 0x0000640000080021 */
[----:B01----:R-:W-:Y:S05]  /*2b130*/  ENDCOLLECTIVE ;  /* 0x000000000000791b */ /* 0x003fea0003800000 */
.L_x_10550:
[----:B------:R-:W-:Y:S02]  /*2b140*/  MOV R37, R10 ;  /* 0x0000000a00257202 */ /* 0x000fe40000000f00 */
[----:B------:R-:W-:-:S07]  /*2b150*/  MOV R26, R45 ;  /* 0x0000002d001a7202 */ /* 0x000fce0000000f00 */
[----:B------:R-:W-:Y:S05]  /*2b160*/  WARPSYNC.COLLECTIVE R32, `(.L_x_10551) ;  /* 0x0000000020087348 */ /* 0x000fea0003c00000 */
[----:B------:R0:W1:Y:S02]  /*2b170*/  SHFL.UP P4, R45, R37, R36, R33 ;  /* 0x04000024252d7389 */ /* 0x0000640000080021 */
[----:B01----:R-:W-:Y:S05]  /*2b180*/  ENDCOLLECTIVE ;  /* 0x000000000000791b */ /* 0x003fea0003800000 */
.L_x_10551:
[----:B------:R-:W-:Y:S02]  /*2b190*/  MOV R37, R15 ;  /* 0x0000000f00257202 */ /* 0x000fe40000000f00 */
[----:B------:R-:W-:-:S07]  /*2b1a0*/  MOV R22, R45 ;  /* 0x0000002d00167202 */ /* 0x000fce0000000f00 */
[----:B------:R-:W-:Y:S05]  /*2b1b0*/  WARPSYNC.COLLECTIVE R32, `(.L_x_10552) ;  /* 0x0000000020087348 */ /* 0x000fea0003c00000 */
[----:B------:R0:W1:Y:S02]  /*2b1c0*/  SHFL.UP P4, R45, R37, R36, R33 ;  /* 0x04000024252d7389 */ /* 0x0000640000080021 */
[----:B01----:R-:W-:Y:S05]  /*2b1d0*/  ENDCOLLECTIVE ;  /* 0x000000000000791b */ /* 0x003fea0003800000 */
.L_x_10552:
[----:B------:R-:W-:Y:S02]  /*2b1e0*/  MOV R37, R14 ;  /* 0x0000000e00257202 */ /* 0x000fe40000000f00 */
[----:B------:R-:W-:-:S07]  /*2b1f0*/  MOV R23, R45 ;  /* 0x0000002d00177202 */ /* 0x000fce0000000f00 */
[----:B------:R-:W-:Y:S05]  /*2b200*/  WARPSYNC.COLLECTIVE R32, `(.L_x_10553) ;  /* 0x0000000020087348 */ /* 0x000fea0003c00000 */
[----:B------:R0:W1:Y:S02]  /*2b210*/  SHFL.UP P4, R45, R37, R36, R33 ;  /* 0x04000024252d7389 */ /* 0x0000640000080021 */
[----:B01----:R-:W-:Y:S05]  /*2b220*/  ENDCOLLECTIVE ;  /* 0x000000000000791b */ /* 0x003fea0003800000 */
.L_x_10553:
[----:B------:R-:W-:Y:S02]  /*2b230*/  MOV R37, R16 ;  /* 0x0000001000257202 */ /* 0x000fe40000000f00 */
[----:B------:R-:W-:-:S07]  /*2b240*/  MOV R27, R45 ;  /* 0x0000002d001b7202 */ /* 0x000fce0000000f00 */
[----:B------:R-:W-:Y:S05]  /*2b250*/  WARPSYNC.COLLECTIVE R32, `(.L_x_10554) ;  /* 0x0000000020087348 */ /* 0x000fea0003c00000 */
[----:B------:R0:W1:Y:S02]  /*2b260*/  SHFL.UP P4, R45, R37, R36, R33 ;  /* 0x04000024252d7389 */ /* 0x0000640000080021 */
[----:B01----:R-:W-:Y:S05]  /*2b270*/  ENDCOLLECTIVE ;  /* 0x000000000000791b */ /* 0x003fea0003800000 */
.L_x_10554:
[----:B------:R-:W-:Y:S05]  /*2b280*/  BRA `(.L_x_10555) ;  /* 0xfffffd7400e47947 */ /* 0x000fea000383ffff */
.L_x_9465:
[----:B------:R-:W-:Y:S01]  /*2b290*/  HFMA2 R23, -RZ, RZ, 0, 0.0020122528076171875 ;  /* 0x0000181fff177431 */ /* 0x000fe200000001ff */
[----:B------:R-:W-:Y:S01]  /*2b2a0*/  BSSY B2, `(.L_x_10556) ;  /* 0x0000006000027945 */ /* 0x000fe20003800000 */
[----:B------:R-:W-:Y:S02]  /*2b2b0*/  MOV R22, R19 ;  /* 0x0000001300167202 */ /* 0x000fe40000000f00 */
[----:B------:R-:W-:-:S07]  /*2b2c0*/  MOV R32, 0xffffffff ;  /* 0xffffffff00207802 */ /* 0x000fce0000000f00 */
[----:B-----5:R-:W-:Y:S05]  /*2b2d0*/  WARPSYNC.COLLECTIVE R32, `(.L_x_10557) ;  /* 0x0000000020087348 */ /* 0x020fea0003c00000 */
[----:B------:R0:W1:Y:S02]  /*2b2e0*/  SHFL.IDX P4, R24, R22, R25, R23 ;  /* 0x0000001916187389 */ /* 0x0000640000080017 */
[----:B01---5:R-:W-:Y:S05]  /*2b2f0*/  ENDCOLLECTIVE ;  /* 0x000000000000791b */ /* 0x023fea0003800000 */
.L_x_10557:
[----:B------:R-:W-:Y:S05]  /*2b300*/  BSYNC B2 ;  /* 0x0000000000027941 */ /* 0x000fea0003800000 */
.L_x_10556:
        /* <DEDUP_REMOVED lines=9> */
.L_x_10558:
[----:B------:R-:W-:-:S04]  /*2b3a0*/  FSETP.GT.AND P2, PT, R10, R19, PT ;  /* 0x000000130a00720b */ /* 0x000fc80003f44000 */
[----:B------:R-:W-:Y:S02]  /*2b3b0*/  SEL R37, RZ, 0x1, !P2 ;  /* 0x00000001ff257807 */ /* 0x000fe40005000000 */
[----:B------:R-:W-:Y:S02]  /*2b3c0*/  MOV R22, R39 ;  /* 0x0000002700167202 */ /* 0x000fe40000000f00 */
[----:B------:R-:W-:-:S07]  /*2b3d0*/  MOV R17, R24 ;  /* 0x0000001800117202 */ /* 0x000fce0000000f00 */
[----:B------:R-:W-:Y:S05]  /*2b3e0*/  WARPSYNC.COLLECTIVE R32, `(.L_x_10559) ;  /* 0x0000000020087348 */ /* 0x000fea0003c00000 */
[----:B------:R0:W1:Y:S02]  /*2b3f0*/  SHFL.IDX P4, R24, R22, R25, R23 ;  /* 0x0000001916187389 */ /* 0x0000640000080017 */
[----:B01----:R-:W-:Y:S05]  /*2b400*/  ENDCOLLECTIVE ;  /* 0x000000000000791b */ /* 0x003fea0003800000 */
.L_x_10559:
[----:B------:R-:W-:Y:S05]  /*2b410*/  WARPSYNC.COLLECTIVE R32, `(.L_x_10560) ;  /* 0x0000000020087348 */ /* 0x000fea0003c00000 */
[----:B------:R0:W1:Y:S02]  /*2b420*/  SHFL.UP P4, R45, R37, R36, R33 ;  /* 0x04000024252d7389 */ /* 0x0000640000080021 */
[----:B01----:R-:W-:Y:S05]  /*2b430*/  ENDCOLLECTIVE ;  /* 0x000000000000791b */ /* 0x003fea0003800000 */
.L_x_10560:
[----:B------:R-:W-:Y:S02]  /*2b440*/  MOV R37, R10 ;  /* 0x0000000a00257202 */ /* 0x000fe40000000f00 */
[----:B------:R-:W-:-:S07]  /*2b450*/  MOV R18, R45 ;  /* 0x0000002d00127202 */ /* 0x000fce0000000f00 */
[----:B------:R-:W-:Y:S05]  /*2b460*/  WARPSYNC.COLLECTIVE R32, `(.L_x_10561) ;  /* 0x0000000020087348 */ /* 0x000fea0003c00000 */
[----:B------:R0:W1:Y:S02]  /*2b470*/  SHFL.UP P4, R45, R37, R36, R33 ;  /* 0x04000024252d7389 */ /* 0x0000640000080021 */
[----:B01----:R-:W-:Y:S05]  /*2b480*/  ENDCOLLECTIVE ;  /* 0x000000000000791b */ /* 0x003fea0003800000 */
.L_x_10561:
[----:B------:R-:W-:Y:S02]  /*2b490*/  MOV R37, R15 ;  /* 0x0000000f00257202 */ /* 0x000fe40000000f00 */
[----:B------:R-:W-:-:S07]  /*2b4a0*/  MOV R20, R45 ;  /* 0x0000002d00147202 */ /* 0x000fce0000000f00 */
[----:B------:R-:W-:Y:S05]  /*2b4b0*/  WARPSYNC.COLLECTIVE R32, `(.L_x_10562) ;  /* 0x0000000020087348 */ /* 0x000fea0003c00000 */
[----:B------:R0:W1:Y:S02]  /*2b4c0*/  SHFL.UP P4, R45, R37, R36, R33 ;  /* 0x04000024252d7389 */ /* 0x0000640000080021 */
[----:B01----:R-:W-:Y:S05]  /*2b4d0*/  ENDCOLLECTIVE ;  /* 0x000000000000791b */ /* 0x003fea0003800000 */
.L_x_10562:
[----:B------:R-:W-:Y:S02]  /*2b4e0*/  MOV R37, R14 ;  /* 0x0000000e00257202 */ /* 0x000fe40000000f00 */
[----:B------:R-:W-:-:S07]  /*2b4f0*/  MOV R22, R45 ;  /* 0x0000002d00167202 */ /* 0x000fce0000000f00 */
[----:B------:R-:W-:Y:S05]  /*2b500*/  WARPSYNC.COLLECTIVE R32, `(.L_x_10563) ;  /* 0x0000000020087348 */ /* 0x000fea0003c00000 */
[----:B------:R0:W1:Y:S02]  /*2b510*/  SHFL.UP P4, R45, R37, R36, R33 ;  /* 0x04000024252d7389 */ /* 0x0000640000080021 */
[----:B01----:R-:W-:Y:S05]  /*2b520*/  ENDCOLLECTIVE ;  /* 0x000000000000791b */ /* 0x003fea0003800000 */
.L_x_10563:
[----:B------:R-:W-:Y:S02]  /*2b530*/  MOV R37, R16 ;  /* 0x0000001000257202 */ /* 0x000fe40000000f00 */
[----:B------:R-:W-:-:S07]  /*2b540*/  MOV R21, R45 ;  /* 0x0000002d00157202 */ /* 0x000fce0000000f00 */
[----:B------:R-:W-:Y:S05]  /*2b550*/  WARPSYNC.COLLECTIVE R32, `(.L_x_10564) ;  /* 0x0000000020087348 */ /* 0x000fea0003c00000 */
[----:B------:R0:W1:Y:S02]  /*2b560*/  SHFL.UP P4, R45, R37, R36, R33 ;  /* 0x04000024252d7389 */ /* 0x0000640000080021 */
[----:B01----:R-:W-:Y:S05]  /*2b570*/  ENDCOLLECTIVE ;  /* 0x000000000000791b */ /* 0x003fea0003800000 */
.L_x_10564:
[----:B------:R-:W-:Y:S05]  /*2b580*/  BRA `(.L_x_10565) ;  /* 0xfffffd7400787947 */ /* 0x000fea000383ffff */
.L_x_9469:
        /* <DEDUP_REMOVED lines=8> */
.L_x_10567:
[----:B------:R-:W-:Y:S05]  /*2b610*/  BSYNC B2 ;  /* 0x0000000000027941 */ /* 0x000fea0003800000 */
.L_x_10566:
        /* <DEDUP_REMOVED lines=8> */
.L_x_10568:
[----:B------:R-:W-:Y:S05]  /*2b6a0*/  BRA `(.L_x_10569) ;  /* 0xfffffd7400a87947 */ /* 0x000fea000383ffff */
.L_x_9476:
        /* <DEDUP_REMOVED lines=38> */
.L_x_10571:
[----:B------:R-:W-:Y:S05]  /*2b910*/  BSYNC B5 ;  /* 0x0000000000057941 */ /* 0x000fea0003800000 */
.L_x_10570:
[----:B------:R-:W-:Y:S01]  /*2b920*/  HFMA2 R36, -RZ, RZ, 0, 5.9604644775390625e-08 ;  /* 0x00000001ff247431 */ /* 0x000fe200000001ff */
[----:B------:R-:W-:Y:S01]  /*2b930*/  BSSY B5, `(.L_x_10572) ;  /* 0x0000006000057945 */ /* 0x000fe20003800000 */
[----:B------:R-:W-:Y:S02]  /*2b940*/  MOV R33, 0x181f ;  /* 0x0000181f00217802 */ /* 0x000fe40000000f00 */
[----:B------:R-:W-:-:S07]  /*2b950*/  MOV R32, R13 ;  /* 0x0000000d00207202 */ /* 0x000fce0000000f00 */
[----:B------:R-:W-:Y:S05]  /*2b960*/  WARPSYNC.COLLECTIVE R32, `(.L_x_10573) ;  /* 0x0000000020087348 */ /* 0x000fea0003c00000 */
[----:B------:R0:W1:Y:S02]  /*2b970*/  SHFL.BFLY P4, R33, R37, R36, R33 ;  /* 0x0c00002425217389 */ /* 0x0000640000080021 */
[----:B01----:R-:W-:Y:S05]  /*2b980*/  ENDCOLLECTIVE ;  /* 0x000000000000791b */ /* 0x003fea0003800000 */
.L_x_10573:
[----:B------:R-:W-:Y:S05]  /*2b990*/  BSYNC B5 ;  /* 0x0000000000057941 */ /* 0x000fea0003800000 */
.L_x_10572:
        /* <DEDUP_REMOVED lines=9> */
.L_x_10575:
[----:B------:R-:W-:Y:S05]  /*2ba30*/  BSYNC B5 ;  /* 0x0000000000057941 */ /* 0x000fea0003800000 */
.L_x_10574:
        /* <DEDUP_REMOVED lines=9> */
.L_x_10577:
[----:B------:R-:W-:Y:S05]  /*2bad0*/  BSYNC B5 ;  /* 0x0000000000057941 */ /* 0x000fea0003800000 */
.L_x_10576:
        /* <DEDUP_REMOVED lines=11> */
.L_x_10579:
[----:B------:R-:W-:Y:S05]  /*2bb90*/  BSYNC B5 ;  /* 0x0000000000057941 */ /* 0x000fea0003800000 */
.L_x_10578:
        /* <DEDUP_REMOVED lines=9> */
.L_x_10581:
[----:B------:R-:W-:Y:S05]  /*2bc30*/  BSYNC B5 ;  /* 0x0000000000057941 */ /* 0x000fea0003800000 */
.L_x_10580:
        /* <DEDUP_REMOVED lines=9> */
.L_x_10583:
[----:B------:R-:W-:Y:S05]  /*2bcd0*/  BSYNC B5 ;  /* 0x0000000000057941 */ /* 0x000fea0003800000 */
.L_x_10582:
        /* <DEDUP_REMOVED lines=9> */
.L_x_10585:
[----:B------:R-:W-:Y:S05]  /*2bd70*/  BSYNC B5 ;  /* 0x0000000000057941 */ /* 0x000fea0003800000 */
.L_x_10584:
[----:B------:R-:W-:Y:S05]  /*2bd80*/  BRA `(.L_x_10586) ;  /* 0xfffffd7400547947 */ /* 0x000fea000383ffff */
.L_x_9477:
        /* <DEDUP_REMOVED lines=50> */
.L_x_10588:
[----:B------:R-:W-:Y:S05]  /*2c0b0*/  BSYNC B2 ;  /* 0x0000000000027941 */ /* 0x000fea0003800000 */
.L_x_10587:
        /* <DEDUP_REMOVED lines=8> */
.L_x_10590:
[----:B------:R-:W-:Y:S05]  /*2c140*/  BSYNC B2 ;  /* 0x0000000000027941 */ /* 0x000fea0003800000 */
.L_x_10589:
        /* <DEDUP_REMOVED lines=9> */
.L_x_10592:
[----:B------:R-:W-:Y:S05]  /*2c1e0*/  BSYNC B2 ;  /* 0x0000000000027941 */ /* 0x000fea0003800000 */
.L_x_10591:
        /* <DEDUP_REMOVED lines=9> */
.L_x_10594:
[----:B------:R-:W-:Y:S05]  /*2c280*/  BSYNC B2 ;  /* 0x0000000000027941 */ /* 0x000fea0003800000 */
.L_x_10593:
        /* <DEDUP_REMOVED lines=24> */
.L_x_10596:
[----:B------:R-:W-:Y:S05]  /*2c410*/  BSYNC B2 ;  /* 0x0000000000027941 */ /* 0x000fea0003800000 */
.L_x_10595:
        /* <DEDUP_REMOVED lines=9> */
.L_x_10598:
[----:B------:R-:W-:Y:S05]  /*2c4b0*/  BSYNC B2 ;  /* 0x0000000000027941 */ /* 0x000fea0003800000 */
.L_x_10597:
        /* <DEDUP_REMOVED lines=9> */
.L_x_10600:
[----:B------:R-:W-:Y:S05]  /*2c550*/  BSYNC B2 ;  /* 0x0000000000027941 */ /* 0x000fea0003800000 */
.L_x_10599:
        /* <DEDUP_REMOVED lines=9> */
.L_x_10602:
[----:B------:R-:W-:Y:S05]  /*2c5f0*/  BSYNC B2 ;  /* 0x0000000000027941 */ /* 0x000fea0003800000 */
.L_x_10601:
[----:B------:R-:W-:Y:S01]  /*2c600*/  BSSY B2, `(.L_x_10603) ;  /* 0x0000005000027945 */ /* 0x000fe20003800000 */
[----:B------:R-:W-:-:S07]  /*2c610*/  MOV R32, R13 ;  /* 0x0000000d00207202 */ /* 0x000fce0000000f00 */
[----:B------:R-:W-:Y:S05]  /*2c620*/  WARPSYNC.COLLECTIVE R32, `(.L_x_10604) ;  /* 0x0000000020087348 */ /* 0x000fea0003c00000 */
[----:B------:R-:W-:Y:S01]  /*2c630*/  NOP ;  /* 0x0000000000007918 */ /* 0x000fe20000000000 */
[----:B------:R-:W-:Y:S05]  /*2c640*/  ENDCOLLECTIVE ;  /* 0x000000000000791b */ /* 0x000fea0003800000 */
.L_x_10604:
[----:B------:R-:W-:Y:S05]  /*2c650*/  BSYNC B2 ;  /* 0x0000000000027941 */ /* 0x000fea0003800000 */
.L_x_10603:
        /* <DEDUP_REMOVED lines=8> */
.L_x_10606:
[----:B------:R-:W-:Y:S05]  /*2c6e0*/  BSYNC B2 ;  /* 0x0000000000027941 */ /* 0x000fea0003800000 */
.L_x_10605:
        /* <DEDUP_REMOVED lines=10> */
.L_x_10608:
[----:B------:R-:W-:Y:S05]  /*2c790*/  BSYNC B2 ;  /* 0x0000000000027941 */ /* 0x000fea0003800000 */
.L_x_10607:
        /* <DEDUP_REMOVED lines=9> */
.L_x_10610:
[----:B------:R-:W-:Y:S05]  /*2c830*/  BSYNC B2 ;  /* 0x0000000000027941 */ /* 0x000fea0003800000 */
.L_x_10609:
        /* <DEDUP_REMOVED lines=21> */
.L_x_10612:
[----:B------:R-:W-:Y:S05]  /*2c990*/  BSYNC B2 ;  /* 0x0000000000027941 */ /* 0x000fea0003800000 */
.L_x_10611:
        /* <DEDUP_REMOVED lines=9> */
.L_x_10614:
[----:B------:R-:W-:Y:S05]  /*2ca30*/  BSYNC B2 ;  /* 0x0000000000027941 */ /* 0x000fea0003800000 */
.L_x_10613:
        /* <DEDUP_REMOVED lines=9> */
.L_x_10616:
[----:B------:R-:W-:Y:S05]  /*2cad0*/  BSYNC B2 ;  /* 0x0000000000027941 */ /* 0x000fea0003800000 */
.L_x_10615:
        /* <DEDUP_REMOVED lines=9> */
.L_x_10618:
[----:B------:R-:W-:Y:S05]  /*2cb70*/  BSYNC B2 ;  /* 0x0000000000027941 */ /* 0x000fea0003800000 */
.L_x_10617:
[----:B------:R-:W-:-:S04]  /*2cb80*/  IADD3 R47, PT, PT, R47, 0x2, RZ ;  /* 0x000000022f2f7810 */ /* 0x000fc80007ffe0ff */
[----:B------:R-:W-:Y:S01]  /*2cb90*/  ISETP.NE.AND P4, PT, R47, 0x1, PT ;  /* 0x000000012f00780c */ /* 0x000fe20003f85270 */
[----:B------:R-:W-:-:S12]  /*2cba0*/  BRA `(.L_x_10619) ;  /* 0xfffffd6c00a07947 */ /* 0x000fd8000383ffff */
.L_x_9483:
        /* <DEDUP_REMOVED lines=8> */
.L_x_10621:
[----:B------:R-:W-:Y:S05]  /*2cc30*/  BSYNC B2 ;  /* 0x0000000000027941 */ /* 0x000fea0003800000 */
.L_x_10620:
        /* <DEDUP_REMOVED lines=10> */
.L_x_10622:
        /* <DEDUP_REMOVED lines=8> */
.L_x_10623:
[----:B------:R-:W-:Y:S05]  /*2cd60*/  WARPSYNC.COLLECTIVE R32, `(.L_x_10624) ;  /* 0x0000000020087348 */ /* 0x000fea0003c00000 */
[----:B------:R0:W1:Y:S02]  /*2cd70*/  SHFL.UP P4, R45, R37, R36, R33 ;  /* 0x04000024252d7389 */ /* 0x0000640000080021 */
[----:B01----:R-:W-:Y:S05]  /*2cd80*/  ENDCOLLECTIVE ;  /* 0x000000000000791b */ /* 0x003fea0003800000 */
.L_x_10624:
        /* <DEDUP_REMOVED lines=8> */
.L_x_10625:
[----:B------:R-:W-:-:S04]  /*2ce10*/  @P2 ISETP.NE.AND P0, PT, R27, RZ, PT ;  /* 0x000000ff1b00220c */ /* 0x000fc80003f05270 */
[----:B------:R-:W-:Y:S02]  /*2ce20*/  @P2 ISETP.EQ.OR P0, PT, R0, RZ, !P0 ;  /* 0x000000ff0000220c */ /* 0x000fe40004702670 */
[----:B------:R-:W-:Y:S02]  /*2ce30*/  MOV R37, R15 ;  /* 0x0000000f00257202 */ /* 0x000fe40000000f00 */
[----:B------:R-:W-:-:S09]  /*2ce40*/  MOV R28, R45 ;  /* 0x0000002d001c7202 */ /* 0x000fd20000000f00 */
[----:B------:R-:W-:Y:S05]  /*2ce50*/  WARPSYNC.COLLECTIVE R32, `(.L_x_10626) ;  /* 0x0000000020087348 */ /* 0x000fea0003c00000 */
[----:B------:R0:W1:Y:S02]  /*2ce60*/  SHFL.UP P4, R45, R37, R36, R33 ;  /* 0x04000024252d7389 */ /* 0x0000640000080021 */
[----:B01----:R-:W-:Y:S05]  /*2ce70*/  ENDCOLLECTIVE ;  /* 0x000000000000791b */ /* 0x003fea0003800000 */
.L_x_10626:
[----:B------:R-:W-:-:S04]  /*2ce80*/  @P2 FSEL R21, R21, R28, P0 ;  /* 0x0000001c15152208 */ /* 0x000fc80000000000 */
[----:B------:R-:W-:Y:S02]  /*2ce90*/  @P2 MOV R10, R21 ;  /* 0x00000015000a2202 */ /* 0x000fe40000000f00 */
[----:B------:R-:W-:Y:S02]  /*2cea0*/  MOV R37, R14 ;  /* 0x0000000e00257202 */ /* 0x000fe40000000f00 */
[----:B------:R-:W-:-:S07]  /*2ceb0*/  MOV R29, R45 ;  /* 0x0000002d001d7202 */ /* 0x000fce0000000f00 */
[----:B------:R-:W-:Y:S05]  /*2cec0*/  WARPSYNC.COLLECTIVE R32, `(.L_x_10627) ;  /* 0x0000000020087348 */ /* 0x000fea0003c00000 */
[----:B------:R0:W1:Y:S02]  /*2ced0*/  SHFL.UP P4, R45, R37, R36, R33 ;  /* 0x04000024252d7389 */ /* 0x0000640000080021 */
[----:B01----:R-:W-:Y:S05]  /*2cee0*/  ENDCOLLECTIVE ;  /* 0x000000000000791b */ /* 0x003fea0003800000 */
.L_x_10627:
[----:B------:R-:W-:-:S04]  /*2cef0*/  @P2 SEL R20, R20, R29, P0 ;  /* 0x0000001d14142207 */ /* 0x000fc80000000000 */
[----:B------:R-:W-:Y:S02]  /*2cf00*/  @P2 MOV R15, R20 ;  /* 0x00000014000f2202 */ /* 0x000fe40000000f00 */
[----:B------:R-:W-:Y:S02]  /*2cf10*/  MOV R37, R16 ;  /* 0x0000001000257202 */ /* 0x000fe40000000f00 */
[----:B------:R-:W-:-:S07]  /*2cf20*/  MOV R31, R45 ;  /* 0x0000002d001f7202 */ /* 0x000fce0000000f00 */
[----:B------:R-:W-:Y:S05]  /*2cf30*/  WARPSYNC.COLLECTIVE R32, `(.L_x_10628) ;  /* 0x0000000020087348 */ /* 0x000fea0003c00000 */
[----:B------:R0:W1:Y:S02]  /*2cf40*/  SHFL.UP P4, R45, R37, R36, R33 ;  /* 0x04000024252d7389 */ /* 0x0000640000080021 */
[----:B01----:R-:W-:Y:S05]  /*2cf50*/  ENDCOLLECTIVE ;  /* 0x000000000000791b */ /* 0x003fea0003800000 */
.L_x_10628:
[----:B------:R-:W-:-:S07]  /*2cf60*/  @P2 SEL R26, R26, R31, P0 ;  /* 0x0000001f1a1a2207 */ /* 0x000fce0000000000 */
[----:B------:R-:W-:Y:S05]  /*2cf70*/  WARPSYNC.COLLECTIVE R32, `(.L_x_10629) ;  /* 0x0000000020087348 */ /* 0x000fea0003c00000 */
[----:B------:R0:W1:Y:S02]  /*2cf80*/  SHFL.IDX P4, R24, R22, R25, R23 ;  /* 0x0000001916187389 */ /* 0x0000640000080017 */
[----:B01----:R-:W-:Y:S05]  /*2cf90*/  ENDCOLLECTIVE ;  /* 0x000000000000791b */ /* 0x003fea0003800000 */
.L_x_10629:
[----:B------:R-:W-:Y:S02]  /*2cfa0*/  @P2 MOV R14, R26 ;  /* 0x0000001a000e2202 */ /* 0x000fe40000000f00 */
[----:B------:R-:W-:Y:S02]  /*2cfb0*/  MOV R22, R12 ;  /* 0x0000000c00167202 */ /* 0x000fe40000000f00 */
[----:B------:R-:W-:Y:S02]  /*2cfc0*/  MOV R30, R45 ;  /* 0x0000002d001e7202 */ /* 0x000fe40000000f00 */
[----:B------:R-:W-:-:S07]  /*2cfd0*/  MOV R39, R24 ;  /* 0x0000001800277202 */ /* 0x000fce0000000f00 */
[----:B------:R-:W-:Y:S05]  /*2cfe0*/  WARPSYNC.COLLECTIVE R32, `(.L_x_10630) ;  /* 0x0000000020087348 */ /* 0x000fea0003c00000 */
[----:B------:R0:W1:Y:S02]  /*2cff0*/  SHFL.IDX P4, R24, R22, R25, R23 ;  /* 0x0000001916187389 */ /* 0x0000640000080017 */
[----:B01----:R-:W-:Y:S05]  /*2d000*/  ENDCOLLECTIVE ;  /* 0x000000000000791b */ /* 0x003fea0003800000 */
.L_x_10630:
        /* <DEDUP_REMOVED lines=9> */
.L_x_10631:
[----:B------:R-:W-:Y:S05]  /*2d0a0*/  WARPSYNC.COLLECTIVE R32, `(.L_x_10632) ;  /* 0x0000000020087348 */ /* 0x000fea0003c00000 */
[----:B------:R0:W1:Y:S02]  /*2d0b0*/  SHFL.UP P4, R45, R37, R36, R33 ;  /* 0x04000024252d7389 */ /* 0x0000640000080021 */
[----:B01----:R-:W-:Y:S05]  /*2d0c0*/  ENDCOLLECTIVE ;  /* 0x000000000000791b */ /* 0x003fea0003800000 */
.L_x_10632:
        /* <DEDUP_REMOVED lines=8> */
.L_x_10633:
[----:B------:R-:W-:-:S04]  /*2d150*/  @P1 ISETP.NE.AND P0, PT, R34, RZ, PT ;  /* 0x000000ff2200120c */ /* 0x000fc80003f05270 */
[----:B------:R-:W-:Y:S02]  /*2d160*/  @P1 ISETP.EQ.OR P0, PT, R0, RZ, !P0 ;  /* 0x000000ff0000120c */ /* 0x000fe40004702670 */
[----:B------:R-:W-:Y:S02]  /*2d170*/  MOV R37, R15 ;  /* 0x0000000f00257202 */ /* 0x000fe40000000f00 */
[----:B------:R-:W-:-:S09]  /*2d180*/  MOV R38, R45 ;  /* 0x0000002d00267202 */ /* 0x000fd20000000f00 */
[----:B------:R-:W-:Y:S05]  /*2d190*/  WARPSYNC.COLLECTIVE R32, `(.L_x_10634) ;  /* 0x0000000020087348 */ /* 0x000fea0003c00000 */
[----:B------:R0:W1:Y:S02]  /*2d1a0*/  SHFL.UP P4, R45, R37, R36, R33 ;  /* 0x04000024252d7389 */ /* 0x0000640000080021 */
[----:B01----:R-:W-:Y:S05]  /*2d1b0*/  ENDCOLLECTIVE ;  /* 0x000000000000791b */ /* 0x003fea0003800000 */
.L_x_10634:
[----:B------:R-:W-:-:S04]  /*2d1c0*/  @P1 FSEL R38, R39, R38, P0 ;  /* 0x0000002627261208 */ /* 0x000fc80000000000 */
[----:B------:R-:W-:Y:S02]  /*2d1d0*/  @P1 MOV R10, R38 ;  /* 0x00000026000a1202 */ /* 0x000fe40000000f00 */
[----:B------:R-:W-:Y:S02]  /*2d1e0*/  MOV R37, R14 ;  /* 0x0000000e00257202 */ /* 0x000fe40000000f00 */
[----:B------:R-:W-:-:S07]  /*2d1f0*/  MOV R20, R45 ;  /* 0x0000002d00147202 */ /* 0x000fce0000000f00 */
[----:B------:R-:W-:Y:S05]  /*2d200*/  WARPSYNC.COLLECTIVE R32, `(.L_x_10635) ;  /* 0x0000000020087348 */ /* 0x000fea0003c00000 */
[----:B------:R0:W1:Y:S02]  /*2d210*/  SHFL.UP P4, R45, R37, R36, R33 ;  /* 0x04000024252d7389 */ /* 0x0000640000080021 */
[----:B01----:R-:W-:Y:S05]  /*2d220*/  ENDCOLLECTIVE ;  /* 0x000000000000791b */ /* 0x003fea0003800000 */
.L_x_10635:
[----:B------:R-:W-:-:S04]  /*2d230*/  @P1 SEL R20, R27, R20, P0 ;  /* 0x000000141b141207 */ /* 0x000fc80000000000 */
[----:B------:R-:W-:Y:S02]  /*2d240*/  @P1 MOV R15, R20 ;  /* 0x00000014000f1202 */ /* 0x000fe40000000f00 */
[----:B------:R-:W-:Y:S02]  /*2d250*/  MOV R37, R16 ;  /* 0x0000001000257202 */ /* 0x000fe40000000f00 */
[----:B------:R-:W-:-:S07]  /*2d260*/  MOV R29, R45 ;  /* 0x0000002d001d7202 */ /* 0x000fce0000000f00 */
[----:B------:R-:W-:Y:S05]  /*2d270*/  WARPSYNC.COLLECTIVE R32, `(.L_x_10636) ;  /* 0x0000000020087348 */ /* 0x000fea0003c00000 */
[----:B------:R0:W1:Y:S02]  /*2d280*/  SHFL.UP P4, R45, R37, R36, R33 ;  /* 0x04000024252d7389 */ /* 0x0000640000080021 */
[----:B01----:R-:W-:Y:S05]  /*2d290*/  ENDCOLLECTIVE ;  /* 0x000000000000791b */ /* 0x003fea0003800000 */
.L_x_10636:
[----:B------:R-:W-:-:S07]  /*2d2a0*/  @P1 SEL R28, R28, R29, P0 ;  /* 0x0000001d1c1c1207 */ /* 0x000fce0000000000 */
[----:B------:R-:W-:Y:S05]  /*2d2b0*/  WARPSYNC.COLLECTIVE R32, `(.L_x_10637) ;  /* 0x0000000020087348 */ /* 0x000fea0003c00000 */
[----:B------:R0:W1:Y:S02]  /*2d2c0*/  SHFL.IDX P4, R24, R22, R25, R23 ;  /* 0x0000001916187389 */ /* 0x0000640000080017 */
[----:B01----:R-:W-:Y:S05]  /*2d2d0*/  ENDCOLLECTIVE ;  /* 0x000000000000791b */ /* 0x003fea0003800000 */
.L_x_10637:
        /* <DEDUP_REMOVED lines=8> */
.L_x_10638:
        /* <DEDUP_REMOVED lines=9> */
.L_x_10639:
[----:B------:R-:W-:Y:S05]  /*2d3f0*/  WARPSYNC.COLLECTIVE R32, `(.L_x_10640) ;  /* 0x0000000020087348 */ /* 0x000fea0003c00000 */
[----:B------:R0:W1:Y:S02]  /*2d400*/  SHFL.UP P4, R45, R37, R36, R33 ;  /* 0x04000024252d7389 */ /* 0x0000640000080021 */
[----:B01----:R-:W-:Y:S05]  /*2d410*/  ENDCOLLECTIVE ;  /* 0x000000000000791b */ /* 0x003fea0003800000 */
.L_x_10640:
        /* <DEDUP_REMOVED lines=8> */
.L_x_10641:
[----:B------:R-:W-:-:S04]  /*2d4a0*/  @P2 ISETP.NE.AND P0, PT, R34, RZ, PT ;  /* 0x000000ff2200220c */ /* 0x000fc80003f05270 */
[----:B------:R-:W-:Y:S02]  /*2d4b0*/  @P2 ISETP.EQ.OR P0, PT, R0, RZ, !P0 ;  /* 0x000000ff0000220c */ /* 0x000fe40004702670 */
[----:B------:R-:W-:Y:S02]  /*2d4c0*/  MOV R37, R15 ;  /* 0x0000000f00257202 */ /* 0x000fe40000000f00 */
[----:B------:R-:W-:-:S09]  /*2d4d0*/  MOV R20, R45 ;  /* 0x0000002d00147202 */ /* 0x000fd20000000f00 */
[----:B------:R-:W-:Y:S05]  /*2d4e0*/  WARPSYNC.COLLECTIVE R32, `(.L_x_10642) ;  /* 0x0000000020087348 */ /* 0x000fea0003c00000 */
[----:B------:R0:W1:Y:S02]  /*2d4f0*/  SHFL.UP P4, R45, R37, R36, R33 ;  /* 0x04000024252d7389 */ /* 0x0000640000080021 */
[----:B01----:R-:W-:Y:S05]  /*2d500*/  ENDCOLLECTIVE ;  /* 0x000000000000791b */ /* 0x003fea0003800000 */
.L_x_10642:
[----:B------:R-:W-:-:S04]  /*2d510*/  @P2 FSEL R20, R21, R20, P0 ;  /* 0x0000001415142208 */ /* 0x000fc80000000000 */
[----:B------:R-:W-:Y:S02]  /*2d520*/  @P2 MOV R10, R20 ;  /* 0x00000014000a2202 */ /* 0x000fe40000000f00 */
[----:B------:R-:W-:Y:S02]  /*2d530*/  MOV R37, R14 ;  /* 0x0000000e00257202 */ /* 0x000fe40000000f00 */
[----:B------:R-:W-:-:S07]  /*2d540*/  MOV R27, R45 ;  /* 0x0000002d001b7202 */ /* 0x000fce0000000f00 */
[----:B------:R-:W-:Y:S05]  /*2d550*/  WARPSYNC.COLLECTIVE R32, `(.L_x_10643) ;  /* 0x0000000020087348 */ /* 0x000fea0003c00000 */
[----:B------:R0:W1:Y:S02]  /*2d560*/  SHFL.UP P4, R45, R37, R36, R33 ;  /* 0x04000024252d7389 */ /* 0x0000640000080021 */
[----:B01----:R-:W-:Y:S05]  /*2d570*/  ENDCOLLECTIVE ;  /* 0x000000000000791b */ /* 0x003fea0003800000 */
.L_x_10643:
[----:B------:R-:W-:-:S04]  /*2d580*/  @P2 SEL R27, R30, R27, P0 ;  /* 0x0000001b1e1b2207 */ /* 0x000fc80000000000 */
[----:B------:R-:W-:Y:S02]  /*2d590*/  @P2 MOV R15, R27 ;  /* 0x0000001b000f2202 */ /* 0x000fe40000000f00 */
[----:B------:R-:W-:Y:S02]  /*2d5a0*/  MOV R37, R16 ;  /* 0x0000001000257202 */ /* 0x000fe40000000f00 */
[----:B------:R-:W-:-:S07]  /*2d5b0*/  MOV R26, R45 ;  /* 0x0000002d001a7202 */ /* 0x000fce0000000f00 */
[----:B------:R-:W-:Y:S05]  /*2d5c0*/  WARPSYNC.COLLECTIVE R32, `(.L_x_10644) ;  /* 0x0000000020087348 */ /* 0x000fea0003c00000 */
[----:B------:R0:W1:Y:S02]  /*2d5d0*/  SHFL.UP P4, R45, R37, R36, R33 ;  /* 0x04000024252d7389 */ /* 0x0000640000080021 */
[----:B01----:R-:W-:Y:S05]  /*2d5e0*/  ENDCOLLECTIVE ;  /* 0x000000000000791b */ /* 0x003fea0003800000 */
.L_x_10644:
[----:B------:R-:W-:-:S07]  /*2d5f0*/  @P2 SEL R26, R31, R26, P0 ;  /* 0x0000001a1f1a2207 */ /* 0x000fce0000000000 */
[----:B------:R-:W-:Y:S05]  /*2d600*/  WARPSYNC.COLLECTIVE R32, `(.L_x_10645) ;  /* 0x0000000020087348 */ /* 0x000fea0003c00000 */
[----:B------:R0:W1:Y:S02]  /*2d610*/  SHFL.IDX P4, R24, R22, R25, R23 ;  /* 0x0000001916187389 */ /* 0x0000640000080017 */
[----:B01----:R-:W-:Y:S05]  /*2d620*/  ENDCOLLECTIVE ;  /* 0x000000000000791b */ /* 0x003fea0003800000 */
.L_x_10645:
[----:B------:R-:W-:Y:S02]  /*2d630*/  @P2 MOV R14, R26 ;  /* 0x0000001a000e2202 */ /* 0x000fe40000000f00 */
[----:B------:R-:W-:Y:S02]  /*2d640*/  MOV R22, R12 ;  /* 0x0000000c00167202 */ /* 0x000fe40000000f00 */
[----:B------:R-:W-:Y:S02]  /*2d650*/  @P2 SEL R45, R17, R45, P0 ;  /* 0x0000002d112d2207 */ /* 0x000fe40000000000 */
[----:B------:R-:W-:-:S07]  /*2d660*/  MOV R35, R24 ;  /* 0x0000001800237202 */ /* 0x000fce0000000f00 */
[----:B------:R-:W-:Y:S05]  /*2d670*/  WARPSYNC.COLLECTIVE R32, `(.L_x_10646) ;  /* 0x0000000020087348 */ /* 0x000fea0003c00000 */
[----:B------:R0:W1:Y:S02]  /*2d680*/  SHFL.IDX P4, R24, R22, R25, R23 ;  /* 0x0000001916187389 */ /* 0x0000640000080017 */
[----:B01----:R-:W-:Y:S05]  /*2d690*/  ENDCOLLECTIVE ;  /* 0x000000000000791b */ /* 0x003fea0003800000 */
.L_x_10646:
        /* <DEDUP_REMOVED lines=8> */
.L_x_10647:
[----:B------:R-:W-:Y:S05]  /*2d720*/  WARPSYNC.COLLECTIVE R32, `(.L_x_10648) ;  /* 0x0000000020087348 */ /* 0x000fea0003c00000 */
[----:B------:R0:W1:Y:S02]  /*2d730*/  SHFL.UP P4, R45, R37, R36, R33 ;  /* 0x04000024252d7389 */ /* 0x0000640000080021 */
[----:B01----:R-:W-:Y:S05]  /*2d740*/  ENDCOLLECTIVE ;  /* 0x000000000000791b */ /* 0x003fea0003800000 */
.L_x_10648:
[----:B------:R-:W-:Y:S02]  /*2d750*/  MOV R37, R10 ;  /* 0x0000000a00257202 */ /* 0x000fe40000000f00 */
[----:B------:R-:W-:-:S07]  /*2d760*/  MOV R21, R45 ;  /* 0x0000002d00157202 */ /* 0x000fce0000000f00 */
[----:B------:R-:W-:Y:S05]  /*2d770*/  WARPSYNC.COLLECTIVE R32, `(.L_x_10649) ;  /* 0x0000000020087348 */ /* 0x000fea0003c00000 */
[----:B------:R0:W1:Y:S02]  /*2d780*/  SHFL.UP P4, R45, R37, R36, R33 ;  /* 0x04000024252d7389 */ /* 0x0000640000080021 */
[----:B01----:R-:W-:Y:S05]  /*2d790*/  ENDCOLLECTIVE ;  /* 0x000000000000791b */ /* 0x003fea0003800000 */
.L_x_10649:
[----:B------:R-:W-:Y:S02]  /*2d7a0*/  MOV R37, R15 ;  /* 0x0000000f00257202 */ /* 0x000fe40000000f00 */
[----:B------:R-:W-:-:S07]  /*2d7b0*/  MOV R22, R45 ;  /* 0x0000002d00167202 */ /* 0x000fce0000000f00 */
[----:B------:R-:W-:Y:S05]  /*2d7c0*/  WARPSYNC.COLLECTIVE R32, `(.L_x_10650) ;  /* 0x0000000020087348 */ /* 0x000fea0003c00000 */
[----:B------:R0:W1:Y:S02]  /*2d7d0*/  SHFL.UP P4, R45, R37, R36, R33 ;  /* 0x04000024252d7389 */ /* 0x0000640000080021 */
[----:B01----:R-:W-:Y:S05]  /*2d7e0*/  ENDCOLLECTIVE ;  /* 0x000000000000791b */ /* 0x003fea0003800000 */
.L_x_10650:
[----:B------:R-:W-:Y:S02]  /*2d7f0*/  MOV R37, R14 ;  /* 0x0000000e00257202 */ /* 0x000fe40000000f00 */
[----:B------:R-:W-:-:S07]  /*2d800*/  MOV R23, R45 ;  /* 0x0000002d00177202 */ /* 0x000fce0000000f00 */
[----:B------:R-:W-:Y:S05]  /*2d810*/  WARPSYNC.COLLECTIVE R32, `(.L_x_10651) ;  /* 0x0000000020087348 */ /* 0x000fea0003c00000 */
[----:B------:R0:W1:Y:S02]  /*2d820*/  SHFL.UP P4, R45, R37, R36, R33 ;  /* 0x04000024252d7389 */ /* 0x0000640000080021 */
[----:B01----:R-:W-:Y:S05]  /*2d830*/  ENDCOLLECTIVE ;  /* 0x000000000000791b */ /* 0x003fea0003800000 */
.L_x_10651:
[----:B------:R-:W-:Y:S02]  /*2d840*/  MOV R37, R16 ;  /* 0x0000001000257202 */ /* 0x000fe40000000f00 */
[----:B------:R-:W-:-:S07]  /*2d850*/  MOV R25, R45 ;  /* 0x0000002d00197202 */ /* 0x000fce0000000f00 */
[----:B------:R-:W-:Y:S05]  /*2d860*/  WARPSYNC.COLLECTIVE R32, `(.L_x_10652) ;  /* 0x0000000020087348 */ /* 0x000fea0003c00000 */
[----:B------:R0:W1:Y:S02]  /*2d870*/  SHFL.UP P4, R45, R37, R36, R33 ;  /* 0x04000024252d7389 */ /* 0x0000640000080021 */
[----:B01----:R-:W-:Y:S05]  /*2d880*/  ENDCOLLECTIVE ;  /* 0x000000000000791b */ /* 0x003fea0003800000 */
.L_x_10652:
[----:B------:R-:W-:Y:S05]  /*2d890*/  BRA `(.L_x_10653) ;  /* 0xfffffd6800007947 */ /* 0x000fea000383ffff */
.L_x_9485:
        /* <DEDUP_REMOVED lines=8> */
.L_x_10655:
[----:B------:R-:W-:Y:S05]  /*2d920*/  BSYNC B0 ;  /* 0x0000000000007941 */ /* 0x000fea0003800000 */
.L_x_10654:
        /* <DEDUP_REMOVED lines=10> */
.L_x_10656:
[----:B------:R-:W-:-:S04]  /*2d9d0*/  FSETP.GT.AND P1, PT, R10, R19, PT ;  /* 0x000000130a00720b */ /* 0x000fc80003f24000 */
[----:B------:R-:W-:Y:S02]  /*2d9e0*/  SEL R37, RZ, 0x1, !P1 ;  /* 0x00000001ff257807 */ /* 0x000fe40004800000 */
[----:B------:R-:W-:Y:S02]  /*2d9f0*/  MOV R22, R11 ;  /* 0x0000000b00167202 */ /* 0x000fe40000000f00 */
[----:B------:R-:W-:-:S07]  /*2da00*/  MOV R20, R24 ;  /* 0x0000001800147202 */ /* 0x000fce0000000f00 */
[----:B------:R-:W-:Y:S05]  /*2da10*/  WARPSYNC.COLLECTIVE R32, `(.L_x_10657) ;  /* 0x0000000020087348 */ /* 0x000fea0003c00000 */
[----:B------:R0:W1:Y:S02]  /*2da20*/  SHFL.IDX P4, R24, R22, R25, R23 ;  /* 0x0000001916187389 */ /* 0x0000640000080017 */
[----:B01----:R-:W-:Y:S05]  /*2da30*/  ENDCOLLECTIVE ;  /* 0x000000000000791b */ /* 0x003fea0003800000 */
.L_x_10657:
[----:B------:R-:W-:Y:S05]  /*2da40*/  WARPSYNC.COLLECTIVE R32, `(.L_x_10658) ;  /* 0x0000000020087348 */ /* 0x000fea0003c00000 */
[----:B------:R0:W1:Y:S02]  /*2da50*/  SHFL.UP P4, R45, R37, R36, R33 ;  /* 0x04000024252d7389 */ /* 0x0000640000080021 */
[----:B01----:R-:W-:Y:S05]  /*2da60*/  ENDCOLLECTIVE ;  /* 0x000000000000791b */ /* 0x003fea0003800000 */
.L_x_10658:
[----:B------:R-:W-:Y:S02]  /*2da70*/  MOV R37, R10 ;  /* 0x0000000a00257202 */ /* 0x000fe40000000f00 */
[----:B------:R-:W-:-:S07]  /*2da80*/  MOV R21, R45 ;  /* 0x0000002d00157202 */ /* 0x000fce0000000f00 */
[----:B------:R-:W-:Y:S05]  /*2da90*/  WARPSYNC.COLLECTIVE R32, `(.L_x_10659) ;  /* 0x0000000020087348 */ /* 0x000fea0003c00000 */
[----:B------:R0:W1:Y:S02]  /*2daa0*/  SHFL.UP P4, R45, R37, R36, R33 ;  /* 0x04000024252d7389 */ /* 0x0000640000080021 */
[----:B01----:R-:W-:Y:S05]  /*2dab0*/  ENDCOLLECTIVE ;  /* 0x000000000000791b */ /* 0x003fea0003800000 */
.L_x_10659:
[----:B------:R-:W-:Y:S02]  /*2dac0*/  MOV R37, R15 ;  /* 0x0000000f00257202 */ /* 0x000fe40000000f00 */
[----:B------:R-:W-:-:S07]  /*2dad0*/  MOV R22, R45 ;  /* 0x0000002d00167202 */ /* 0x000fce0000000f00 */
[----:B------:R-:W-:Y:S05]  /*2dae0*/  WARPSYNC.COLLECTIVE R32, `(.L_x_10660) ;  /* 0x0000000020087348 */ /* 0x000fea0003c00000 */
[----:B------:R0:W1:Y:S02]  /*2daf0*/  SHFL.UP P4, R45, R37, R36, R33 ;  /* 0x04000024252d7389 */ /* 0x0000640000080021 */
[----:B01----:R-:W-:Y:S05]  /*2db00*/  ENDCOLLECTIVE ;  /* 0x000000000000791b */ /* 0x003fea0003800000 */
.L_x_10660:
[----:B------:R-:W-:Y:S02]  /*2db10*/  MOV R37, R14 ;  /* 0x0000000e00257202 */ /* 0x000fe40000000f00 */
[----:B------:R-:W-:-:S07]  /*2db20*/  MOV R23, R45 ;  /* 0x0000002d00177202 */ /* 0x000fce0000000f00 */
[----:B------:R-:W-:Y:S05]  /*2db30*/  WARPSYNC.COLLECTIVE R32, `(.L_x_10661) ;  /* 0x0000000020087348 */ /* 0x000fea0003c00000 */
[----:B------:R0:W1:Y:S02]  /*2db40*/  SHFL.UP P4, R45, R37, R36, R33 ;  /* 0x04000024252d7389 */ /* 0x0000640000080021 */
[----:B01----:R-:W-:Y:S05]  /*2db50*/  ENDCOLLECTIVE ;  /* 0x000000000000791b */ /* 0x003fea0003800000 */
.L_x_10661:
[----:B------:R-:W-:Y:S02]  /*2db60*/  MOV R37, R16 ;  /* 0x0000001000257202 */ /* 0x000fe40000000f00 */
[----:B------:R-:W-:-:S07]  /*2db70*/  MOV R25, R45 ;  /* 0x0000002d00197202 */ /* 0x000fce0000000f00 */
[----:B------:R-:W-:Y:S05]  /*2db80*/  WARPSYNC.COLLECTIVE R32, `(.L_x_10662) ;  /* 0x0000000020087348 */ /* 0x000fea0003c00000 */
[----:B------:R0:W1:Y:S02]  /*2db90*/  SHFL.UP P4, R45, R37, R36, R33 ;  /* 0x04000024252d7389 */ /* 0x0000640000080021 */
[----:B01----:R-:W-:Y:S05]  /*2dba0*/  ENDCOLLECTIVE ;  /* 0x000000000000791b */ /* 0x003fea0003800000 */
.L_x_10662:
[----:B------:R-:W-:Y:S05]  /*2dbb0*/  BRA `(.L_x_10663) ;  /* 0xfffffd64009c7947 */ /* 0x000fea000383ffff */
.L_x_9486:
[----:B------:R-:W-:Y:S01]  /*2dbc0*/  HFMA2 R23, -RZ, RZ, 0, 0.0020122528076171875 ;  /* 0x0000181fff177431 */ /* 0x000fe200000001ff */
[----:B------:R-:W-:Y:S01]  /*2dbd0*/  BSSY B0, `(.L_x_10664) ;  /* 0x0000006000007945 */ /* 0x000fe20003800000 */
[----:B------:R-:W-:Y:S02]  /*2dbe0*/  MOV R22, R40 ;  /* 0x0000002800167202 */ /* 0x000fe40000000f00 */
[----:B------:R-:W-:-:S07]  /*2dbf0*/  MOV R32, 0xffffffff ;  /* 0xffffffff00207802 */ /* 0x000fce0000000f00 */
[----:B-----5:R-:W-:Y:S05]  /*2dc00*/  WARPSYNC.COLLECTIVE R32, `(.L_x_10665) ;  /* 0x0000000020087348 */ /* 0x020fea0003c00000 */
[----:B------:R0:W1:Y:S02]  /*2dc10*/  SHFL.IDX P4, R24, R22, R25, R23 ;  /* 0x0000001916187389 */ /* 0x0000640000080017 */
[----:B01---5:R-:W-:Y:S05]  /*2dc20*/  ENDCOLLECTIVE ;  /* 0x000000000000791b */ /* 0x023fea0003800000 */
.L_x_10665:
[----:B------:R-:W-:Y:S05]  /*2dc30*/  BSYNC B0 ;  /* 0x0000000000007941 */ /* 0x000fea0003800000 */
.L_x_10664:
        /* <DEDUP_REMOVED lines=9> */
.L_x_10666:
[----:B------:R-:W-:-:S04]  /*2dcd0*/  FSETP.GT.AND P1, PT, R10, R19, PT ;  /* 0x000000130a00720b */ /* 0x000fc80003f24000 */
[----:B------:R-:W-:Y:S02]  /*2dce0*/  SEL R37, RZ, 0x1, !P1 ;  /* 0x00000001ff257807 */ /* 0x000fe40004800000 */
[----:B------:R-:W-:Y:S02]  /*2dcf0*/  MOV R22, R11 ;  /* 0x0000000b00167202 */ /* 0x000fe40000000f00 */
[----:B------:R-:W-:-:S07]  /*2dd00*/  MOV R20, R24 ;  /* 0x0000001800147202 */ /* 0x000fce0000000f00 */
[----:B------:R-:W-:Y:S05]  /*2dd10*/  WARPSYNC.COLLECTIVE R32, `(.L_x_10667) ;  /* 0x0000000020087348 */ /* 0x000fea0003c00000 */
[----:B------:R0:W1:Y:S02]  /*2dd20*/  SHFL.IDX P4, R24, R22, R25, R23 ;  /* 0x0000001916187389 */ /* 0x0000640000080017 */
[----:B01----:R-:W-:Y:S05]  /*2dd30*/  ENDCOLLECTIVE ;  /* 0x000000000000791b */ /* 0x003fea0003800000 */
.L_x_10667:
[----:B------:R-:W-:Y:S05]  /*2dd40*/  WARPSYNC.COLLECTIVE R32, `(.L_x_10668) ;  /* 0x0000000020087348 */ /* 0x000fea0003c00000 */
[----:B------:R0:W1:Y:S02]  /*2dd50*/  SHFL.UP P4, R45, R37, R36, R33 ;  /* 0x04000024252d7389 */ /* 0x0000640000080021 */
[----:B01----:R-:W-:Y:S05]  /*2dd60*/  ENDCOLLECTIVE ;  /* 0x000000000000791b */ /* 0x003fea0003800000 */
.L_x_10668:
[----:B------:R-:W-:Y:S02]  /*2dd70*/  MOV R37, R10 ;  /* 0x0000000a00257202 */ /* 0x000fe40000000f00 */
[----:B------:R-:W-:-:S07]  /*2dd80*/  MOV R21, R45 ;  /* 0x0000002d00157202 */ /* 0x000fce0000000f00 */
[----:B------:R-:W-:Y:S05]  /*2dd90*/  WARPSYNC.COLLECTIVE R32, `(.L_x_10669) ;  /* 0x0000000020087348 */ /* 0x000fea0003c00000 */
[----:B------:R0:W1:Y:S02]  /*2dda0*/  SHFL.UP P4, R45, R37, R36, R33 ;  /* 0x04000024252d7389 */ /* 0x0000640000080021 */
[----:B01----:R-:W-:Y:S05]  /*2ddb0*/  ENDCOLLECTIVE ;  /* 0x000000000000791b */ /* 0x003fea0003800000 */
.L_x_10669:
[----:B------:R-:W-:Y:S02]  /*2ddc0*/  MOV R37, R15 ;  /* 0x0000000f00257202 */ /* 0x000fe40000000f00 */
[----:B------:R-:W-:-:S07]  /*2ddd0*/  MOV R22, R45 ;  /* 0x0000002d00167202 */ /* 0x000fce0000000f00 */
[----:B------:R-:W-:Y:S05]  /*2dde0*/  WARPSYNC.COLLECTIVE R32, `(.L_x_10670) ;  /* 0x0000000020087348 */ /* 0x000fea0003c00000 */
[----:B------:R0:W1:Y:S02]  /*2ddf0*/  SHFL.UP P4, R45, R37, R36, R33 ;  /* 0x04000024252d7389 */ /* 0x0000640000080021 */
[----:B01----:R-:W-:Y:S05]  /*2de00*/  ENDCOLLECTIVE ;  /* 0x000000000000791b */ /* 0x003fea0003800000 */
.L_x_10670:
[----:B------:R-:W-:Y:S02]  /*2de10*/  MOV R37, R14 ;  /* 0x0000000e00257202 */ /* 0x000fe40000000f00 */
[----:B------:R-:W-:-:S07]  /*2de20*/  MOV R23, R45 ;  /* 0x0000002d00177202 */ /* 0x000fce0000000f00 */
[----:B------:R-:W-:Y:S05]  /*2de30*/  WARPSYNC.COLLECTIVE R32, `(.L_x_10671) ;  /* 0x0000000020087348 */ /* 0x000fea0003c00000 */
[----:B------:R0:W1:Y:S02]  /*2de40*/  SHFL.UP P4, R45, R37, R36, R33 ;  /* 0x04000024252d7389 */ /* 0x0000640000080021 */
[----:B01----:R-:W-:Y:S05]  /*2de50*/  ENDCOLLECTIVE ;  /* 0x000000000000791b */ /* 0x003fea0003800000 */
.L_x_10671:
[----:B------:R-:W-:Y:S02]  /*2de60*/  MOV R37, R16 ;  /* 0x0000001000257202 */ /* 0x000fe40000000f00 */
[----:B------:R-:W-:-:S07]  /*2de70*/  MOV R27, R45 ;  /* 0x0000002d001b7202 */ /* 0x000fce0000000f00 */
[----:B------:R-:W-:Y:S05]  /*2de80*/  WARPSYNC.COLLECTIVE R32, `(.L_x_10672) ;  /* 0x0000000020087348 */ /* 0x000fea0003c00000 */
[----:B------:R0:W1:Y:S02]  /*2de90*/  SHFL.UP P4, R45, R37, R36, R33 ;  /* 0x04000024252d7389 */ /* 0x0000640000080021 */
[----:B01----:R-:W-:Y:S05]  /*2dea0*/  ENDCOLLECTIVE ;  /* 0x000000000000791b */ /* 0x003fea0003800000 */
.L_x_10672:
[----:B------:R-:W-:Y:S05]  /*2deb0*/  BRA `(.L_x_10673) ;  /* 0xfffffd6400307947 */ /* 0x000fea000383ffff */
.L_x_9487:
[----:B------:R-:W-:Y:S01]  /*2dec0*/  HFMA2 R23, -RZ, RZ, 0, 0.0020122528076171875 ;  /* 0x0000181fff177431 */ /* 0x000fe200000001ff */
[----:B------:R-:W-:Y:S01]  /*2ded0*/  BSSY B0, `(.L_x_10674) ;  /* 0x0000006000007945 */ /* 0x000fe20003800000 */
[----:B------:R-:W-:Y:S02]  /*2dee0*/  MOV R22, R40 ;  /* 0x0000002800167202 */ /* 0x000fe40000000f00 */
[----:B------:R-:W-:-:S07]  /*2def0*/  MOV R32, 0xffffffff ;  /* 0xffffffff00207802 */ /* 0x000fce0000000f00 */
[----:B-----5:R-:W-:Y:S05]  /*2df00*/  WARPSYNC.COLLECTIVE R32, `(.L_x_10675) ;  /* 0x0000000020087348 */ /* 0x020fea0003c00000 */
[----:B------:R0:W1:Y:S02]  /*2df10*/  SHFL.IDX P4, R24, R22, R25, R23 ;  /* 0x0000001916187389 */ /* 0x0000640000080017 */
[----:B01---5:R-:W-:Y:S05]  /*2df20*/  ENDCOLLECTIVE ;  /* 0x000000000000791b */ /* 0x023fea0003800000 */
.L_x_10675:
[----:B------:R-:W-:Y:S05]  /*2df30*/  BSYNC B0 ;  /* 0x0000000000007941 */ /* 0x000fea0003800000 */
.L_x_10674:
        /* <DEDUP_REMOVED lines=9> */
.L_x_10676:
[----:B------:R-:W-:-:S04]  /*2dfd0*/  FSETP.GT.AND P1, PT, R10, R19, PT ;  /* 0x000000130a00720b */ /* 0x000fc80003f24000 */
[----:B------:R-:W-:Y:S02]  /*2dfe0*/  SEL R37, RZ, 0x1, !P1 ;  /* 0x00000001ff257807 */ /* 0x000fe40004800000 */
[----:B------:R-:W-:Y:S02]  /*2dff0*/  MOV R22, R11 ;  /* 0x0000000b00167202 */ /* 0x000fe40000000f00 */
[----:B------:R-:W-:-:S07]  /*2e000*/  MOV R18, R24 ;  /* 0x0000001800127202 */ /* 0x000fce0000000f00 */
[----:B------:R-:W-:Y:S05]  /*2e010*/  WARPSYNC.COLLECTIVE R32, `(.L_x_10677) ;  /* 0x0000000020087348 */ /* 0x000fea0003c00000 */
[----:B------:R0:W1:Y:S02]  /*2e020*/  SHFL.IDX P4, R24, R22, R25, R23 ;  /* 0x0000001916187389 */ /* 0x0000640000080017 */
[----:B01----:R-:W-:Y:S05]  /*2e030*/  ENDCOLLECTIVE ;  /* 0x000000000000791b */ /* 0x003fea0003800000 */
.L_x_10677:
[----:B------:R-:W-:Y:S05]  /*2e040*/  WARPSYNC.COLLECTIVE R32, `(.L_x_10678) ;  /* 0x0000000020087348 */ /* 0x000fea0003c00000 */
[----:B------:R0:W1:Y:S02]  /*2e050*/  SHFL.UP P4, R45, R37, R36, R33 ;  /* 0x04000024252d7389 */ /* 0x0000640000080021 */
[----:B01----:R-:W-:Y:S05]  /*2e060*/  ENDCOLLECTIVE ;  /* 0x000000000000791b */ /* 0x003fea0003800000 */
.L_x_10678:
[----:B------:R-:W-:Y:S02]  /*2e070*/  MOV R37, R10 ;  /* 0x0000000a00257202 */ /* 0x000fe40000000f00 */
[----:B------:R-:W-:-:S07]  /*2e080*/  MOV R20, R45 ;  /* 0x0000002d00147202 */ /* 0x000fce0000000f00 */
[----:B------:R-:W-:Y:S05]  /*2e090*/  WARPSYNC.COLLECTIVE R32, `(.L_x_10679) ;  /* 0x0000000020087348 */ /* 0x000fea0003c00000 */
[----:B------:R0:W1:Y:S02]  /*2e0a0*/  SHFL.UP P4, R45, R37, R36, R33 ;  /* 0x04000024252d7389 */ /* 0x0000640000080021 */
[----:B01----:R-:W-:Y:S05]  /*2e0b0*/  ENDCOLLECTIVE ;  /* 0x000000000000791b */ /* 0x003fea0003800000 */
.L_x_10679:
[----:B------:R-:W-:Y:S02]  /*2e0c0*/  MOV R37, R15 ;  /* 0x0000000f00257202 */ /* 0x000fe40000000f00 */
[----:B------:R-:W-:-:S07]  /*2e0d0*/  MOV R22, R45 ;  /* 0x0000002d00167202 */ /* 0x000fce0000000f00 */
[----:B------:R-:W-:Y:S05]  /*2e0e0*/  WARPSYNC.COLLECTIVE R32, `(.L_x_10680) ;  /* 0x0000000020087348 */ /* 0x000fea0003c00000 */
[----:B------:R0:W1:Y:S02]  /*2e0f0*/  SHFL.UP P4, R45, R37, R36, R33 ;  /* 0x04000024252d7389 */ /* 0x0000640000080021 */
[----:B01----:R-:W-:Y:S05]  /*2e100*/  ENDCOLLECTIVE ;  /* 0x000000000000791b */ /* 0x003fea0003800000 */
.L_x_10680:
[----:B------:R-:W-:Y:S02]  /*2e110*/  MOV R37, R14 ;  /* 0x0000000e00257202 */ /* 0x000fe40000000f00 */
[----:B------:R-:W-:-:S07]  /*2e120*/  MOV R21, R45 ;  /* 0x0000002d00157202 */ /* 0x000fce0000000f00 */
[----:B------:R-:W-:Y:S05]  /*2e130*/  WARPSYNC.COLLECTIVE R32, `(.L_x_10681) ;  /* 0x0000000020087348 */ /* 0x000fea0003c00000 */
[----:B------:R0:W1:Y:S02]  /*2e140*/  SHFL.UP P4, R45, R37, R36, R33 ;  /* 0x04000024252d7389 */ /* 0x0000640000080021 */
[----:B01----:R-:W-:Y:S05]  /*2e150*/  ENDCOLLECTIVE ;  /* 0x000000000000791b */ /* 0x003fea0003800000 */
.L_x_10681:
[----:B------:R-:W-:Y:S02]  /*2e160*/  MOV R37, R16 ;  /* 0x0000001000257202 */ /* 0x000fe40000000f00 */
[----:B------:R-:W-:-:S07]  /*2e170*/  MOV R23, R45 ;  /* 0x0000002d00177202 */ /* 0x000fce0000000f00 */
[----:B------:R-:W-:Y:S05]  /*2e180*/  WARPSYNC.COLLECTIVE R32, `(.L_x_10682) ;  /* 0x0000000020087348 */ /* 0x000fea0003c00000 */
[----:B------:R0:W1:Y:S02]  /*2e190*/  SHFL.UP P4, R45, R37, R36, R33 ;  /* 0x04000024252d7389 */ /* 0x0000640000080021 */
[----:B01----:R-:W-:Y:S05]  /*2e1a0*/  ENDCOLLECTIVE ;  /* 0x000000000000791b */ /* 0x003fea0003800000 */
.L_x_10682:
[----:B------:R-:W-:Y:S05]  /*2e1b0*/  BRA `(.L_x_10683) ;  /* 0xfffffd6000c47947 */ /* 0x000fea000383ffff */
.L_x_9489:
[----:B------:R-:W-:Y:S01]  /*2e1c0*/  HFMA2 R36, -RZ, RZ, 0, 5.9604644775390625e-08 ;  /* 0x00000001ff247431 */ /* 0x000fe200000001ff */
[----:B------:R-:W-:Y:S01]  /*2e1d0*/  BSSY B0, `(.L_x_10684) ;  /* 0x0000006000007945 */ /* 0x000fe20003800000 */
[----:B------:R-:W-:Y:S02]  /*2e1e0*/  MOV R33, 0x181f ;  /* 0x0000181f00217802 */ /* 0x000fe40000000f00 */
[----:B------:R-:W-:-:S07]  /*2e1f0*/  MOV R32, 0xffffffff ;  /* 0xffffffff00207802 */ /* 0x000fce0000000f00 */
[----:B0-----:R-:W-:Y:S05]  /*2e200*/  WARPSYNC.COLLECTIVE R32, `(.L_x_10685) ;  /* 0x0000000020087348 */ /* 0x001fea0003c00000 */
[----:B------:R1:W2:Y:S02]  /*2e210*/  SHFL.BFLY P4, R33, R37, R36, R33 ;  /* 0x0c00002425217389 */ /* 0x0002a40000080021 */
[----:B012---:R-:W-:Y:S05]  /*2e220*/  ENDCOLLECTIVE ;  /* 0x000000000000791b */ /* 0x007fea0003800000 */
.L_x_10685:
[----:B------:R-:W-:Y:S05]  /*2e230*/  BSYNC B0 ;  /* 0x0000000000007941 */ /* 0x000fea0003800000 */
.L_x_10684:
[----:B------:R-:W-:Y:S01]  /*2e240*/  IADD3 R37, PT, PT, R37, R33, RZ ;  /* 0x0000002125257210 */ /* 0x000fe20007ffe0ff */
[----:B------:R-:W-:Y:S01]  /*2e250*/  HFMA2 R36, -RZ, RZ, 0, 1.1920928955078125e-07 ;  /* 0x00000002ff247431 */ /* 0x000fe200000001ff */
[----:B------:R-:W-:Y:S02]  /*2e260*/  MOV R33, 0x181f ;  /* 0x0000181f00217802 */ /* 0x000fe40000000f00 */
[----:B------:R-:W-:-:S07]  /*2e270*/  MOV R32, 0xffffffff ;  /* 0xffffffff00207802 */ /* 0x000fce0000000f00 */
[----:B------:R-:W-:Y:S05]  /*2e280*/  WARPSYNC.COLLECTIVE R32, `(.L_x_10686) ;  /* 0x0000000020087348 */ /* 0x000fea0003c00000 */
[----:B------:R0:W1:Y:S02]  /*2e290*/  SHFL.BFLY P4, R33, R37, R36, R33 ;  /* 0x0c00002425217389 */ /* 0x0000640000080021 */
[----:B01----:R-:W-:Y:S05]  /*2e2a0*/  ENDCOLLECTIVE ;  /* 0x000000000000791b */ /* 0x003fea0003800000 */
.L_x_10686:
        /* <DEDUP_REMOVED lines=8> */
.L_x_10687:
[----:B------:R-:W-:Y:S01]  /*2e330*/  MOV R3, R33 ;  /* 0x0000002100037202 */ /* 0x000fe20000000f00 */
[----:B------:R-:W-:Y:S06]  /*2e340*/  BRA `(.L_x_10688) ;  /* 0xfffffd6000cc7947 */ /* 0x000fec000383ffff */
.L_x_9490:
        /* <DEDUP_REMOVED lines=8> */
.L_x_10690:
[----:B------:R-:W-:Y:S05]  /*2e3d0*/  BSYNC B0 ;  /* 0x0000000000007941 */ /* 0x000fea0003800000 */
.L_x_10689:
[----:B------:R-:W-:Y:S05]  /*2e3e0*/  BRA `(.L_x_10691) ;  /* 0xfffffd6000ac7947 */ /* 0x000fea000383ffff */
.L_x_9491:
        /* <DEDUP_REMOVED lines=8> */
.L_x_10693:
[----:B------:R-:W-:Y:S05]  /*2e470*/  BSYNC B0 ;  /* 0x0000000000007941 */ /* 0x000fea0003800000 */
.L_x_10692:
[----:B------:R-:W-:Y:S01]  /*2e480*/  HFMA2 R36, -RZ, RZ, 0, 5.9604644775390625e-08 ;  /* 0x00000001ff247431 */ /* 0x000fe200000001ff */
[----:B------:R-:W-:Y:S01]  /*2e490*/  MOV R37, R14 ;  /* 0x0000000e00257202 */ /* 0x000fe20000000f00 */
[----:B------:R-:W0:Y:S01]  /*2e4a0*/  LDC R58, c[0x0][0x398] ;  /* 0x0000e600ff3a7b82 */ /* 0x000e220000000800 */
[----:B------:R-:W-:Y:S01]  /*2e4b0*/  MOV R33, 0x1800 ;  /* 0x0000180000217802 */ /* 0x000fe20000000f00 */
[----:B------:R-:W-:Y:S01]  /*2e4c0*/  HFMA2 R25, -RZ, RZ, 0, 0 ;  /* 0x00000000ff197431 */ /* 0x000fe200000001ff */
[----:B------:R-:W-:Y:S02]  /*2e4d0*/  MOV R32, 0xffffffff ;  /* 0xffffffff00207802 */ /* 0x000fe40000000f00 */
[----:B------:R-:W-:Y:S02]  /*2e4e0*/  MOV R4, R45 ;  /* 0x0000002d00047202 */ /* 0x000fe40000000f00 */
[----:B------:R-:W-:-:S07]  /*2e4f0*/  IADD3 R3, PT, PT, -R3, RZ, RZ ;  /* 0x000000ff03037210 */ /* 0x000fce0007ffe1ff */
[----:B0-----:R-:W-:Y:S05]  /*2e500*/  WARPSYNC.COLLECTIVE R32, `(.L_x_10694) ;  /* 0x0000000020087348 */ /* 0x001fea0003c00000 */
[----:B------:R1:W2:Y:S02]  /*2e510*/  SHFL.UP P4, R45, R37, R36, R33 ;  /* 0x04000024252d7389 */ /* 0x0002a40000080021 */
[----:B012---:R-:W-:Y:S05]  /*2e520*/  ENDCOLLECTIVE ;  /* 0x000000000000791b */ /* 0x007fea0003800000 */
.L_x_10694:
[----:B------:R-:W-:Y:S01]  /*2e530*/  MOV R23, 0x181f ;  /* 0x0000181f00177802 */ /* 0x000fe20000000f00 */
[----:B------:R-:W0:Y:S01]  /*2e540*/  LDC.64 R48, c[0x0][0x388] ;  /* 0x0000e200ff307b82 */ /* 0x000e220000000a00 */
[----:B------:R-:W-:Y:S02]  /*2e550*/  ISETP.NE.AND P0, PT, R2, R3, PT ;  /* 0x000000030200720c */ /* 0x000fe40003f05270 */
[----:B------:R-:W-:-:S11]  /*2e560*/  MOV R37, R16 ;  /* 0x0000001000257202 */ /* 0x000fd60000000f00 */
[----:B------:R-:W-:-:S04]  /*2e570*/  @!P0 SEL R57, R53, R4, !P1 ;  /* 0x0000000435398207 */ /* 0x000fc80004800000 */
[----:B------:R-:W-:Y:S01]  /*2e580*/  MOV R22, R57 ;  /* 0x0000003900167202 */ /* 0x000fe20000000f00 */
[----:B------:R1:W-:Y:S01]  /*2e590*/  @!P0 STL [R1+0xb0], R57 ;  /* 0x0000b03901008387 */ /* 0x0003e20000100800 */
[----:B------:R-:W-:-:S07]  /*2e5a0*/  MOV R5, R45 ;  /* 0x0000002d00057202 */ /* 0x000fce0000000f00 */
[----:B01----:R-:W-:Y:S05]  /*2e5b0*/  WARPSYNC.COLLECTIVE R32, `(.L_x_10695) ;  /* 0x0000000020087348 */ /* 0x003fea0003c00000 */
[----:B------:R2:W3:Y:S02]  /*2e5c0*/  SHFL.UP P4, R45, R37, R36, R33 ;  /* 0x04000024252d7389 */ /* 0x0004e40000080021 */
[----:B0123--:R-:W-:Y:S05]  /*2e5d0*/  ENDCOLLECTIVE ;  /* 0x000000000000791b */ /* 0x00ffea0003800000 */
.L_x_10695:
[----:B------:R-:W0:Y:S01]  /*2e5e0*/  LDCU UR4, c[0x0][0x394] ;  /* 0x00007280ff0477ac */ /* 0x000e220008000800 */
[----:B------:R-:W-:Y:S01]  /*2e5f0*/  @!P0 SEL R14, R54, R5, !P1 ;  /* 0x00000005360e8207 */ /* 0x000fe20004800000 */
[----:B0-----:R-:W-:-:S07]  /*2e600*/  IMAD R15, R58, UR4, RZ ;  /* 0x000000043a0f7c24 */ /* 0x001fce000f8e02ff */
[----:B------:R-:W-:Y:S05]  /*2e610*/  WARPSYNC.COLLECTIVE R32, `(.L_x_10696) ;  /* 0x0000000020087348 */ /* 0x000fea0003c00000 */
[----:B------:R0:W1:Y:S02]  /*2e620*/  SHFL.IDX P4, R24, R22, R25, R23 ;  /* 0x0000001916187389 */ /* 0x0000640000080017 */
[----:B01----:R-:W-:Y:S05]  /*2e630*/  ENDCOLLECTIVE ;  /* 0x000000000000791b */ /* 0x003fea0003800000 */
.L_x_10696:
[-C--:B------:R-:W-:Y:S01]  /*2e640*/  @!P0 SEL R16, R45, R17.reuse, P1 ;  /* 0x000000112d108207 */ /* 0x080fe20000800000 */
[----:B------:R0:W-:Y:S01]  /*2e650*/  STL [R1+0xc8], R15 ;  /* 0x0000c80f01007387 */ /* 0x0001e20000100800 */
[----:B------:R-:W-:-:S05]  /*2e660*/  IMAD R17, R15, R17, RZ ;  /* 0x000000110f117224 */ /* 0x000fca00078e02ff */
[----:B------:R-:W-:Y:S02]  /*2e670*/  LEA R39, R17, R15, 0x1 ;  /* 0x0000000f11277211 */ /* 0x000fe400078e08ff */
[----:B------:R-:W-:Y:S02]  /*2e680*/  MOV R22, R14 ;  /* 0x0000000e00167202 */ /* 0x000fe40000000f00 */
[----:B0-----:R-:W-:-:S07]  /*2e690*/  MOV R3, R24 ;  /* 0x0000001800037202 */ /* 0x001fce0000000f00 */
[----:B------:R-:W-:Y:S05]  /*2e6a0*/  WARPSYNC.COLLECTIVE R32, `(.L_x_10697) ;  /* 0x0000000020087348 */ /* 0x000fea0003c00000 */
[----:B------:R0:W1:Y:S02]  /*2e6b0*/  SHFL.IDX P4, R24, R22, R25, R23 ;  /* 0x0000001916187389 */ /* 0x0000640000080017 */
[----:B01----:R-:W-:Y:S05]  /*2e6c0*/  ENDCOLLECTIVE ;  /* 0x000000000000791b */ /* 0x003fea0003800000 */
.L_x_10697:
[----:B------:R-:W-:Y:S02]  /*2e6d0*/  IADD3 R3, PT, PT, R0, R3, RZ ;  /* 0x0000000300037210 */ /* 0x000fe40007ffe0ff */
[----:B------:R-:W-:Y:S02]  /*2e6e0*/  MOV R22, R16 ;  /* 0x0000001000167202 */ /* 0x000fe40000000f00 */
[----:B------:R-:W-:-:S07]  /*2e6f0*/  MOV R2, R24 ;  /* 0x0000001800027202 */ /* 0x000fce0000000f00 */
[----:B------:R-:W-:Y:S05]  /*2e700*/  WARPSYNC.COLLECTIVE R32, `(.L_x_10698) ;  /* 0x0000000020087348 */ /* 0x000fea0003c00000 */
[----:B------:R0:W1:Y:S02]  /*2e710*/  SHFL.IDX P4, R24, R22, R25, R23 ;  /* 0x0000001916187389 */ /* 0x0000640000080017 */
[----:B01----:R-:W-:Y:S05]  /*2e720*/  ENDCOLLECTIVE ;  /* 0x000000000000791b */ /* 0x003fea0003800000 */
.L_x_10698:
[----:B------:R-:W-:-:S04]  /*2e730*/  IMAD R3, R2, R58, R3 ;  /* 0x0000003a02037224 */ /* 0x000fc800078e0203 */
[----:B------:R-:W-:-:S04]  /*2e740*/  IMAD R3, R15, R24, R3 ;  /* 0x000000180f037224 */ /* 0x000fc800078e0203 */
[----:B------:R-:W-:-:S05]  /*2e750*/  IMAD.WIDE R6, R3, 0x4, R48 ;  /* 0x0000000403067825 */ /* 0x000fca00078e0230 */
[----:B------:R0:W-:Y:S02]  /*2e760*/  STL.64 [R1], R6 ;  /* 0x0000000601007387 */ /* 0x0001e40000100a00 */
[----:B0-----:R-:W-:-:S04]  /*2e770*/  IMAD.WIDE R6, R58, 0x4, R6 ;  /* 0x000000043a067825 */ /* 0x001fc800078e0206 */
[----:B------:R-:W-:-:S04]  /*2e780*/  IMAD.WIDE R8, R58, 0x4, R6 ;  /* 0x000000043a087825 */ /* 0x000fc800078e0206 */
[----:B------:R-:W-:-:S04]  /*2e790*/  IMAD.WIDE R2, R39, 0x4, R6 ;  /* 0x0000000427027825 */ /* 0x000fc800078e0206 */
[----:B------:R-:W-:Y:S01]  /*2e7a0*/  HFMA2 R25, -RZ, RZ, 0, 5.9604644775390625e-08 ;  /* 0x00000001ff197431 */ /* 0x000fe200000001ff */
[----:B------:R-:W-:Y:S01]  /*2e7b0*/  MOV R22, R57 ;  /* 0x0000003900167202 */ /* 0x000fe20000000f00 */
[----:B------:R0:W5:Y:S01]  /*2e7c0*/  LDG.E.CONSTANT R7, desc[UR8][R6.64] ;  /* 0x0000000806077981 */ /* 0x000162000c1e9900 */
[----:B------:R-:W-:-:S03]  /*2e7d0*/  IMAD.WIDE R10, R58, 0x4, R8 ;  /* 0x000000043a0a7825 */ /* 0x000fc600078e0208 */
[----:B------:R0:W5:Y:S01]  /*2e7e0*/  LDG.E.CONSTANT R40, desc[UR8][R2.64] ;  /* 0x0000000802287981 */ /* 0x000162000c1e9900 */
[----:B------:R-:W-:-:S04]  /*2e7f0*/  IMAD.WIDE R4, R39, 0x4, R8 ;  /* 0x0000000427047825 */ /* 0x000fc800078e0208 */
[--C-:B------:R-:W-:Y:S01]  /*2e800*/  IMAD.WIDE R12, R58, 0x4, R10.reuse ;  /* 0x000000043a0c7825 */ /* 0x100fe200078e020a */
[----:B------:R0:W5:Y:S03]  /*2e810*/  LDG.E.CONSTANT R38, desc[UR8][R4.64] ;  /* 0x0000000804267981 */ /* 0x000166000c1e9900 */
[----:B------:R-:W-:-:S07]  /*2e820*/  IMAD.WIDE R28, R39, 0x4, R10 ;  /* 0x00000004271c7825 */ /* 0x000fce00078e020a */
[----:B0----5:R-:W-:Y:S05]  /*2e830*/  WARPSYNC.COLLECTIVE R32, `(.L_x_10699) ;  /* 0x0000000020087348 */ /* 0x021fea0003c00000 */
[----:B------:R1:W2:Y:S02]  /*2e840*/  SHFL.IDX P4, R24, R22, R25, R23 ;  /* 0x0000001916187389 */ /* 0x0002a40000080017 */
[----:B012--5:R-:W-:Y:S05]  /*2e850*/  ENDCOLLECTIVE ;  /* 0x000000000000791b */ /* 0x027fea0003800000 */
.L_x_10699:
[C-C-:B------:R-:W-:Y:S01]  /*2e860*/  IMAD.WIDE R18, R58.reuse, 0x4, R12.reuse ;  /* 0x000000043a127825 */ /* 0x140fe200078e020c */
[----:B------:R0:W5:Y:S03]  /*2e870*/  LDG.E.CONSTANT R33, desc[UR8][R28.64] ;  /* 0x000000081c217981 */ /* 0x000166000c1e9900 */
[C---:B------:R-:W-:Y:S01]  /*2e880*/  IMAD.WIDE R30, R39.reuse, 0x4, R12 ;  /* 0x00000004271e7825 */ /* 0x040fe200078e020c */
[----:B------:R-:W-:Y:S03]  /*2e890*/  STL [R1+0x2ac], R18 ;  /* 0x0002ac1201007387 */ /* 0x000fe60000100800 */
[C-C-:B------:R-:W-:Y:S01]  /*2e8a0*/  IMAD.WIDE R20, R58.reuse, 0x4, R18.reuse ;  /* 0x000000043a147825 */ /* 0x140fe200078e0212 */
[----:B------:R1:W-:Y:S03]  /*2e8b0*/  STL [R1+0x2a8], R19 ;  /* 0x0002a81301007387 */ /* 0x0003e60000100800 */
[C---:B------:R-:W-:Y:S01]  /*2e8c0*/  IMAD.WIDE R34, R39.reuse, 0x4, R18 ;  /* 0x0000000427227825 */ /* 0x040fe200078e0212 */
[----:B------:R0:W5:Y:S03]  /*2e8d0*/  LDG.E.CONSTANT R11, desc[UR8][R10.64] ;  /* 0x000000080a0b7981 */ /* 0x000166000c1e9900 */
[--C-:B------:R-:W-:Y:S01]  /*2e8e0*/  IMAD.WIDE R36, R39, 0x4, R20.reuse ;  /* 0x0000000427247825 */ /* 0x100fe200078e0214 */
[----:B------:R0:W5:Y:S03]  /*2e8f0*/  LDG.E.CONSTANT R29, desc[UR8][R34.64] ;  /* 0x00000008221d7981 */ /* 0x000166000c1e9900 */
[----:B------:R-:W-:Y:S01]  /*2e900*/  IMAD.WIDE R26, R58, 0x4, R20 ;  /* 0x000000043a1a7825 */ /* 0x000fe200078e0214 */
[----:B-1----:R0:W5:Y:S04]  /*2e910*/  LDL R19, [R1+0xc8] ;  /* 0x0000c80001137983 */ /* 0x0021680000100800 */
[----:B------:R1:W-:Y:S04]  /*2e920*/  STL.64 [R1+0x2a0], R20 ;  /* 0x0002a01401007387 */ /* 0x0003e80000100a00 */
[----:B------:R0:W5:Y:S04]  /*2e930*/  LDG.E.CONSTANT R18, desc[UR8][R30.64] ;  /* 0x000000081e127981 */ /* 0x000168000c1e9900 */
[----:B------:R0:W5:Y:S04]  /*2e940*/  LDG.E.CONSTANT R17, desc[UR8][R36.64] ;  /* 0x0000000824117981 */ /* 0x000168000c1e9900 */
[----:B-1----:R0:W5:Y:S01]  /*2e950*/  LDL.LU.64 R20, [R1] ;  /* 0x0000000001147983 */ /* 0x0021620000300a00 */
[----:B------:R-:W-:-:S02]  /*2e960*/  MOV R22, R14 ;  /* 0x0000000e00167202 */ /* 0x000fc40000000f00 */
[----:B------:R-:W-:-:S07]  /*2e970*/  MOV R15, R24 ;  /* 0x00000018000f7202 */ /* 0x000fce0000000f00 */
[----:B0----5:R-:W-:Y:S05]  /*2e980*/  WARPSYNC.COLLECTIVE R32, `(.L_x_10700) ;  /* 0x0000000020087348 */ /* 0x021fea0003c00000 */
[----:B------:R1:W2:Y:S02]  /*2e990*/  SHFL.IDX P4, R24, R22, R25, R23 ;  /* 0x0000001916187389 */ /* 0x0002a40000080017 */
[----:B012--5:R-:W-:Y:S05]  /*2e9a0*/  ENDCOLLECTIVE ;  /* 0x000000000000791b */ /* 0x027fea0003800000 */
.L_x_10700:
[----:B------:R-:W-:Y:S01]  /*2e9b0*/  IMAD.WIDE R2, R39, 0x4, R26 ;  /* 0x0000000427027825 */ /* 0x000fe200078e021a */
[----:B------:R-:W-:Y:S02]  /*2e9c0*/  MOV R22, R16 ;  /* 0x0000001000167202 */ /* 0x000fe40000000f00 */
[----:B------:R-:W-:-:S07]  /*2e9d0*/  MOV R28, R24 ;  /* 0x00000018001c7202 */ /* 0x000fce0000000f00 */
[----:B------:R-:W-:Y:S05]  /*2e9e0*/  WARPSYNC.COLLECTIVE R32, `(.L_x_10701) ;  /* 0x0000000020087348 */ /* 0x000fea0003c00000 */
[----:B------:R0:W1:Y:S02]  /*2e9f0*/  SHFL.IDX P4, R24, R22, R25, R23 ;  /* 0x0000001916187389 */ /* 0x0000640000080017 */
[----:B01----:R-:W-:Y:S05]  /*2ea00*/  ENDCOLLECTIVE ;  /* 0x000000000000791b */ /* 0x003fea0003800000 */
.L_x_10701:
[----:B------:R-:W-:-:S05]  /*2ea10*/  IADD3 R15, PT, PT, R0, R15, RZ ;  /* 0x0000000f000f7210 */ /* 0x000fca0007ffe0ff */
[----:B------:R-:W-:Y:S02]  /*2ea20*/  IMAD R15, R28, R58, R15 ;  /* 0x0000003a1c0f7224 */ /* 0x000fe400078e020f */
[----:B------:R-:W-:Y:S01]  /*2ea30*/  HFMA2 R25, -RZ, RZ, 0, 1.1920928955078125e-07 ;  /* 0x00000002ff197431 */ /* 0x000fe200000001ff */
[----:B------:R-:W-:Y:S01]  /*2ea40*/  MOV R22, R57 ;  /* 0x0000003900167202 */ /* 0x000fe20000000f00 */
[----:B------:R-:W-:-:S06]  /*2ea50*/  IMAD.WIDE R4, R39, 0x4, R20 ;  /* 0x0000000427047825 */ /* 0x000fcc00078e0214 */
[----:B------:R0:W5:Y:S04]  /*2ea60*/  LDG.E.CONSTANT R4, desc[UR8][R4.64] ;  /* 0x0000000804047981 */ /* 0x000168000c1e9900 */
[----:B------:R0:W5:Y:S01]  /*2ea70*/  LDG.E.CONSTANT R5, desc[UR8][R2.64] ;  /* 0x0000000802057981 */ /* 0x000162000c1e9900 */
[----:B------:R-:W-:-:S07]  /*2ea80*/  IMAD R15, R19, R24, R15 ;  /* 0x00000018130f7224 */ /* 0x000fce00078e020f */
[----:B0----5:R-:W-:Y:S05]  /*2ea90*/  WARPSYNC.COLLECTIVE R32, `(.L_x_10702) ;  /* 0x0000000020087348 */ /* 0x021fea0003c00000 */
[----:B------:R1:W2:Y:S02]  /*2eaa0*/  SHFL.IDX P4, R24, R22, R25, R23 ;  /* 0x0000001916187389 */ /* 0x0002a40000080017 */
[----:B012--5:R-:W-:Y:S05]  /*2eab0*/  ENDCOLLECTIVE ;  /* 0x000000000000791b */ /* 0x027fea0003800000 */
.L_x_10702:
[----:B------:R-:W-:Y:S01]  /*2eac0*/  IMAD.WIDE R60, R15, 0x4, R48 ;  /* 0x000000040f3c7825 */ /* 0x000fe200078e0230 */
[----:B------:R-:W-:Y:S02]  /*2ead0*/  MOV R22, R14 ;  /* 0x0000000e00167202 */ /* 0x000fe40000000f00 */
[----:B------:R-:W-:-:S07]  /*2eae0*/  MOV R3, R24 ;  /* 0x0000001800037202 */ /* 0x000fce0000000f00 */
[----:B------:R-:W-:Y:S05]  /*2eaf0*/  WARPSYNC.COLLECTIVE R32, `(.L_x_10703) ;  /* 0x0000000020087348 */ /* 0x000fea0003c00000 */
[----:B------:R0:W1:Y:S02]  /*2eb00*/  SHFL.IDX P4, R24, R22, R25, R23 ;  /* 0x0000001916187389 */ /* 0x0000640000080017 */
[----:B01----:R-:W-:Y:S05]  /*2eb10*/  ENDCOLLECTIVE ;  /* 0x000000000000791b */ /* 0x003fea0003800000 */
.L_x_10703:
[----:B------:R-:W-:Y:S04]  /*2eb20*/  STL [R1+0x80], R40 ;  /* 0x0000802801007387 */ /* 0x000fe80000100800 */
[----:B------:R-:W-:Y:S04]  /*2eb30*/  STL [R1+0x7c], R38 ;  /* 0x00007c2601007387 */ /* 0x000fe80000100800 */
[----:B------:R-:W-:Y:S04]  /*2eb40*/  STL [R1+0x78], R33 ;  /* 0x0000782101007387 */ /* 0x000fe80000100800 */
[----:B------:R0:W-:Y:S01]  /*2eb50*/  STL [R1+0x6c], R29 ;  /* 0x00006c1d01007387 */ /* 0x0001e20000100800 */
[----:B------:R-:W-:Y:S01]  /*2eb60*/  MOV R22, R16 ;  /* 0x0000001000167202 */ /* 0x000fe20000000f00 */
[----:B0-----:R-:W-:Y:S01]  /*2eb70*/  IMAD.WIDE R28, R58, 0x4, R60 ;  /* 0x000000043a1c7825 */ /* 0x001fe200078e023c */
[----:B------:R-:W-:-:S03]  /*2eb80*/  MOV R2, R24 ;  /* 0x0000001800027202 */ /* 0x000fc60000000f00 */
[----:B------:R-:W-:-:S07]  /*2eb90*/  IMAD.WIDE R30, R58, 0x4, R28 ;  /* 0x000000043a1e7825 */ /* 0x000fce00078e021c */
[----:B------:R-:W-:Y:S05]  /*2eba0*/  WARPSYNC.COLLECTIVE R32, `(.L_x_10704) ;  /* 0x0000000020087348 */ /* 0x000fea0003c00000 */
[----:B------:R0:W1:Y:S02]  /*2ebb0*/  SHFL.IDX P4, R24, R22, R25, R23 ;  /* 0x0000001916187389 */ /* 0x0000640000080017 */
[----:B01----:R-:W-:Y:S05]  /*2ebc0*/  ENDCOLLECTIVE ;  /* 0x000000000000791b */ /* 0x003fea0003800000 */
.L_x_10704:
[C---:B------:R-:W-:Y:S01]  /*2ebd0*/  IMAD.WIDE R44, R39.reuse, 0x4, R28 ;  /* 0x00000004272c7825 */ /* 0x040fe200078e021c */
[----:B------:R0:W-:Y:S04]  /*2ebe0*/  STL [R1+0x70], R18 ;  /* 0x0000701201007387 */ /* 0x0001e80000100800 */
[----:B------:R1:W5:Y:S01]  /*2ebf0*/  LDG.E.CONSTANT R52, desc[UR8][R44.64] ;  /* 0x000000082c347981 */ /* 0x000362000c1e9900 */
[--C-:B------:R-:W-:Y:S01]  /*2ec00*/  IMAD.WIDE R22, R39, 0x4, R30.reuse ;  /* 0x0000000427167825 */ /* 0x100fe200078e021e */
[----:B------:R-:W-:Y:S02]  /*2ec10*/  IADD3 R46, PT, PT, R0, R3, RZ ;  /* 0x00000003002e7210 */ /* 0x000fe40007ffe0ff */
[----:B------:R-:W5:Y:S04]  /*2ec20*/  LDG.E.CONSTANT R28, desc[UR8][R28.64] ;  /* 0x000000081c1c7981 */ /* 0x000f68000c1e9900 */
[----:B------:R2:W5:Y:S01]  /*2ec30*/  LDG.E.CONSTANT R38, desc[UR8][R22.64] ;  /* 0x0000000816267981 */ /* 0x000562000c1e9900 */
[----:B------:R-:W-:-:S04]  /*2ec40*/  IMAD.WIDE R34, R58, 0x4, R30 ;  /* 0x000000043a227825 */ /* 0x000fc800078e021e */
[----:B------:R-:W-:-:S04]  /*2ec50*/  IMAD.WIDE R36, R58, 0x4, R34 ;  /* 0x000000043a247825 */ /* 0x000fc800078e0222 */
[C---:B------:R-:W-:Y:S01]  /*2ec60*/  IMAD.WIDE R40, R58.reuse, 0x4, R36 ;  /* 0x000000043a287825 */ /* 0x040fe200078e0224 */
[----:B------:R3:W-:Y:S03]  /*2ec70*/  STL [R1+0x60], R17 ;  /* 0x0000601101007387 */ /* 0x0007e60000100800 */
[----:B------:R-:W-:-:S04]  /*2ec80*/  IMAD.WIDE R42, R58, 0x4, R40 ;  /* 0x000000043a2a7825 */ /* 0x000fc800078e0228 */
[----:B-1----:R-:W-:-:S04]  /*2ec90*/  IMAD.WIDE R44, R39, 0x4, R34 ;  /* 0x00000004272c7825 */ /* 0x002fc800078e0222 */
[C---:B------:R-:W-:Y:S01]  /*2eca0*/  IMAD.WIDE R32, R39.reuse, 0x4, R36 ;  /* 0x0000000427207825 */ /* 0x040fe200078e0224 */
[----:B------:R1:W5:Y:S03]  /*2ecb0*/  LDG.E.CONSTANT R51, desc[UR8][R44.64] ;  /* 0x000000082c337981 */ /* 0x000366000c1e9900 */
[--C-:B--2---:R-:W-:Y:S01]  /*2ecc0*/  IMAD.WIDE R22, R39, 0x4, R42.reuse ;  /* 0x0000000427167825 */ /* 0x104fe200078e022a */
[----:B0-----:R-:W5:Y:S04]  /*2ecd0*/  LDG.E.CONSTANT R18, desc[UR8][R32.64] ;  /* 0x0000000820127981 */ /* 0x001f68000c1e9900 */
[----:B---3--:R0:W5:Y:S01]  /*2ece0*/  LDG.E.CONSTANT R17, desc[UR8][R22.64] ;  /* 0x0000000816117981 */ /* 0x008162000c1e9900 */
[----:B-1----:R-:W-:-:S03]  /*2ecf0*/  IMAD.WIDE R44, R58, 0x4, R42 ;  /* 0x000000043a2c7825 */ /* 0x002fc600078e022a */
[----:B------:R-:W5:Y:S01]  /*2ed00*/  LDG.E.CONSTANT R36, desc[UR8][R36.64] ;  /* 0x0000000824247981 */ /* 0x000f62000c1e9900 */
[----:B0-----:R-:W-:Y:S01]  /*2ed10*/  IMAD.WIDE R22, R39, 0x4, R44 ;  /* 0x0000000427167825 */ /* 0x001fe200078e022c */
[----:B------:R-:W-:-:S03]  /*2ed20*/  MOV R32, 0xffffffff ;  /* 0xffffffff00207802 */ /* 0x000fc60000000f00 */
[----:B------:R-:W-:Y:S01]  /*2ed30*/  IMAD R46, R2, R58, R46 ;  /* 0x0000003a022e7224 */ /* 0x000fe200078e022e */
[----:B------:R0:W-:Y:S02]  /*2ed40*/  STL [R1+0x84], R4 ;  /* 0x0000840401007387 */ /* 0x0001e40000100800 */
[----:B0-----:R-:W-:Y:S01]  /*2ed50*/  MOV R4, R24 ;  /* 0x0000001800047202 */ /* 0x001fe20000000f00 */
[----:B------:R-:W-:-:S05]  /*2ed60*/  IMAD.WIDE R24, R39, 0x4, R40 ;  /* 0x0000000427187825 */ /* 0x000fca00078e0228 */
[----:B------:R0:W5:Y:S02]  /*2ed70*/  LDG.E.CONSTANT R50, desc[UR8][R24.64] ;  /* 0x0000000818327981 */ /* 0x000164000c1e9900 */
[----:B0-----:R-:W-:-:S05]  /*2ed80*/  IMAD.WIDE R24, R39, 0x4, R60 ;  /* 0x0000000427187825 */ /* 0x001fca00078e023c */
[----:B------:R0:W5:Y:S04]  /*2ed90*/  LDG.E.CONSTANT R15, desc[UR8][R24.64] ;  /* 0x00000008180f7981 */ /* 0x000168000c1e9900 */
[----:B------:R1:W-:Y:S01]  /*2eda0*/  STL [R1+0x5c], R5 ;  /* 0x00005c0501007387 */ /* 0x0003e20000100800 */
[----:B0-----:R-:W-:-:S03]  /*2edb0*/  HFMA2 R25, -RZ, RZ, 0, 1.78813934326171875e-07 ;  /* 0x00000003ff197431 */ /* 0x001fc600000001ff */
[----:B-1----:R0:W5:Y:S02]  /*2edc0*/  LDG.E.CONSTANT R5, desc[UR8][R22.64] ;  /* 0x0000000816057981 */ /* 0x002164000c1e9900 */
[----:B0-----:R-:W-:Y:S02]  /*2edd0*/  MOV R22, R57 ;  /* 0x0000003900167202 */ /* 0x001fe40000000f00 */
[----:B------:R-:W-:-:S07]  /*2ede0*/  MOV R23, 0x181f ;  /* 0x0000181f00177802 */ /* 0x000fce0000000f00 */
[----:B-----5:R-:W-:Y:S05]  /*2edf0*/  WARPSYNC.COLLECTIVE R32, `(.L_x_10705) ;  /* 0x0000000020087348 */ /* 0x020fea0003c00000 */
[----:B------:R0:W1:Y:S02]  /*2ee00*/  SHFL.IDX P4, R24, R22, R25, R23 ;  /* 0x0000001916187389 */ /* 0x0000640000080017 */
[----:B01---5:R-:W-:Y:S05]  /*2ee10*/  ENDCOLLECTIVE ;  /* 0x000000000000791b */ /* 0x023fea0003800000 */
.L_x_10705:
[----:B------:R-:W-:Y:S01]  /*2ee20*/  IMAD R46, R19, R4, R46 ;  /* 0x00000004132e7224 */ /* 0x000fe200078e022e */
[----:B------:R-:W-:Y:S02]  /*2ee30*/  MOV R22, R14 ;  /* 0x0000000e00167202 */ /* 0x000fe40000000f00 */
[----:B------:R-:W-:-:S07]  /*2ee40*/  MOV R4, R24 ;  /* 0x0000001800047202 */ /* 0x000fce0000000f00 */
[----:B------:R-:W-:Y:S05]  /*2ee50*/  WARPSYNC.COLLECTIVE R32, `(.L_x_10706) ;  /* 0x0000000020087348 */ /* 0x000fea0003c00000 */
[----:B------:R0:W1:Y:S02]  /*2ee60*/  SHFL.IDX P4, R24, R22, R25, R23 ;  /* 0x0000001916187389 */ /* 0x0000640000080017 */
[----:B01----:R-:W-:Y:S05]  /*2ee70*/  ENDCOLLECTIVE ;  /* 0x000000000000791b */ /* 0x003fea0003800000 */
.L_x_10706:
[----:B------:R-:W-:Y:S02]  /*2ee80*/  MOV R22, R16 ;  /* 0x0000001000167202 */ /* 0x000fe40000000f00 */
[----:B------:R-:W-:-:S07]  /*2ee90*/  MOV R3, R24 ;  /* 0x0000001800037202 */ /* 0x000fce0000000f00 */
[----:B------:R-:W-:Y:S05]  /*2eea0*/  WARPSYNC.COLLECTIVE R32, `(.L_x_10707) ;  /* 0x0000000020087348 */ /* 0x000fea0003c00000 */
[----:B------:R0:W1:Y:S02]  /*2eeb0*/  SHFL.IDX P4, R24, R22, R25, R23 ;  /* 0x0000001916187389 */ /* 0x0000640000080017 */
[----:B01----:R-:W-:Y:S05]  /*2eec0*/  ENDCOLLECTIVE ;  /* 0x000000000000791b */ /* 0x003fea0003800000 */
.L_x_10707:
[----:B------:R-:W-:Y:S04]  /*2eed0*/  STL [R1+0x94], R52 ;  /* 0x0000943401007387 */ /* 0x000fe80000100800 */
[----:B------:R0:W-:Y:S01]  /*2eee0*/  STL [R1+0x90], R38 ;  /* 0x0000902601007387 */ /* 0x0001e20000100800 */
[----:B------:R-:W-:Y:S01]  /*2eef0*/  HFMA2 R25, -RZ, RZ, 0, 2.384185791015625e-07 ;  /* 0x00000004ff197431 */ /* 0x000fe200000001ff */
[----:B------:R-:W-:Y:S02]  /*2ef00*/  MOV R22, R57 ;  /* 0x0000003900167202 */ /* 0x000fe40000000f00 */
[----:B0-----:R-:W-:-:S07]  /*2ef10*/  MOV R38, R24 ;  /* 0x0000001800267202 */ /* 0x001fce0000000f00 */
[----:B------:R-:W-:Y:S05]  /*2ef20*/  WARPSYNC.COLLECTIVE R32, `(.L_x_10708) ;  /* 0x0000000020087348 */ /* 0x000fea0003c00000 */
[----:B------:R0:W1:Y:S02]  /*2ef30*/  SHFL.IDX P4, R24, R22, R25, R23 ;  /* 0x0000001916187389 */ /* 0x0000640000080017 */
[----:B01----:R-:W-:Y:S05]  /*2ef40*/  ENDCOLLECTIVE ;  /* 0x000000000000791b */ /* 0x003fea0003800000 */
.L_x_10708:
[----:B------:R-:W-:Y:S02]  /*2ef50*/  MOV R22, R14 ;  /* 0x0000000e00167202 */ /* 0x000fe40000000f00 */
[----:B------:R-:W-:-:S07]  /*2ef60*/  MOV R2, R24 ;  /* 0x0000001800027202 */ /* 0x000fce0000000f00 */
[----:B------:R-:W-:Y:S05]  /*2ef70*/  WARPSYNC.COLLECTIVE R32, `(.L_x_10709) ;  /* 0x0000000020087348 */ /* 0x000fea0003c00000 */
[----:B------:R0:W1:Y:S02]  /*2ef80*/  SHFL.IDX P4, R24, R22, R25, R23 ;  /* 0x0000001916187389 */ /* 0x0000640000080017 */
[----:B01----:R-:W-:Y:S05]  /*2ef90*/  ENDCOLLECTIVE ;  /* 0x000000000000791b */ /* 0x003fea0003800000 */
.L_x_10709:
[----:B------:R-:W-:Y:S02]  /*2efa0*/  MOV R22, R16 ;  /* 0x0000001000167202 */ /* 0x000fe40000000f00 */
[----:B------:R-:W-:-:S07]  /*2efb0*/  MOV R56, R24 ;  /* 0x0000001800387202 */ /* 0x000fce0000000f00 */
[----:B------:R-:W-:Y:S05]  /*2efc0*/  WARPSYNC.COLLECTIVE R32, `(.L_x_10710) ;  /* 0x0000000020087348 */ /* 0x000fea0003c00000 */
[----:B------:R0:W1:Y:S02]  /*2efd0*/  SHFL.IDX P4, R24, R22, R25, R23 ;  /* 0x0000001916187389 */ /* 0x0000640000080017 */
[----:B01----:R-:W-:Y:S05]  /*2efe0*/  ENDCOLLECTIVE ;  /* 0x000000000000791b */ /* 0x003fea0003800000 */
.L_x_10710:
[----:B------:R-:W-:Y:S01]  /*2eff0*/  HFMA2 R25, -RZ, RZ, 0, 2.98023223876953125e-07 ;  /* 0x00000005ff197431 */ /* 0x000fe200000001ff */
[----:B------:R-:W-:Y:S02]  /*2f000*/  MOV R22, R57 ;  /* 0x0000003900167202 */ /* 0x000fe40000000f00 */
[----:B------:R-:W-:-:S07]  /*2f010*/  MOV R55, R24 ;  /* 0x0000001800377202 */ /* 0x000fce0000000f00 */
[----:B------:R-:W-:Y:S05]  /*2f020*/  WARPSYNC.COLLECTIVE R32, `(.L_x_10711) ;  /* 0x0000000020087348 */ /* 0x000fea0003c00000 */
[----:B------:R0:W1:Y:S02]  /*2f030*/  SHFL.IDX P4, R24, R22, R25, R23 ;  /* 0x0000001916187389 */ /* 0x0000640000080017 */
[----:B01----:R-:W-:Y:S05]  /*2f040*/  ENDCOLLECTIVE ;  /* 0x000000000000791b */ /* 0x003fea0003800000 */
.L_x_10711:
[----:B------:R-:W-:Y:S01]  /*2f050*/  STL [R1+0x8c], R51 ;  /* 0x00008c3301007387 */ /* 0x000fe20000100800 */
[----:B------:R-:W-:Y:S01]  /*2f060*/  MOV R22, R14 ;  /* 0x0000000e00167202 */ /* 0x000fe20000000f00 */
[----:B------:R-:W-:Y:S01]  /*2f070*/  IMAD.WIDE R46, R46, 0x4, R48 ;  /* 0x000000042e2e7825 */ /* 0x000fe200078e0230 */
[----:B------:R-:W-:-:S03]  /*2f080*/  IADD3 R33, PT, PT, R0, R2, RZ ;  /* 0x0000000200217210 */ /* 0x000fc60007ffe0ff */
[----:B------:R-:W-:Y:S01]  /*2f090*/  IMAD.WIDE R48, R58, 0x4, R46 ;  /* 0x000000043a307825 */ /* 0x000fe200078e022e */
[----:B------:R-:W-:Y:S04]  /*2f0a0*/  STL [R1+0x88], R50 ;  /* 0x0000883201007387 */ /* 0x000fe80000100800 */
[----:B------:R-:W-:Y:S04]  /*2f0b0*/  STL [R1+0x68], R18 ;  /* 0x0000681201007387 */ /* 0x000fe80000100800 */
[----:B------:R0:W-:Y:S02]  /*2f0c0*/  STL [R1+0x64], R17 ;  /* 0x0000641101007387 */ /* 0x0001e40000100800 */
[----:B0-----:R-:W-:-:S07]  /*2f0d0*/  MOV R17, R24 ;  /* 0x0000001800117202 */ /* 0x001fce0000000f00 */
[----:B------:R-:W-:Y:S05]  /*2f0e0*/  WARPSYNC.COLLECTIVE R32, `(.L_x_10712) ;  /* 0x0000000020087348 */ /* 0x000fea0003c00000 */
[----:B------:R0:W1:Y:S02]  /*2f0f0*/  SHFL.IDX P4, R24, R22, R25, R23 ;  /* 0x0000001916187389 */ /* 0x0000640000080017 */
[----:B01----:R-:W-:Y:S05]  /*2f100*/  ENDCOLLECTIVE ;  /* 0x000000000000791b */ /* 0x003fea0003800000 */
.L_x_10712:
[----:B------:R-:W-:Y:S02]  /*2f110*/  MOV R22, R16 ;  /* 0x0000001000167202 */ /* 0x000fe40000000f00 */
[----:B------:R-:W-:-:S07]  /*2f120*/  MOV R54, R24 ;  /* 0x0000001800367202 */ /* 0x000fce0000000f00 */
[----:B------:R-:W-:Y:S05]  /*2f130*/  WARPSYNC.COLLECTIVE R32, `(.L_x_10713) ;  /* 0x0000000020087348 */ /* 0x000fea0003c00000 */
[----:B------:R0:W1:Y:S02]  /*2f140*/  SHFL.IDX P4, R24, R22, R25, R23 ;  /* 0x0000001916187389 */ /* 0x0000640000080017 */
[----:B01----:R-:W-:Y:S05]  /*2f150*/  ENDCOLLECTIVE ;  /* 0x000000000000791b */ /* 0x003fea0003800000 */
.L_x_10713:
[----:B------:R-:W-:Y:S01]  /*2f160*/  HFMA2 R25, -RZ, RZ, 0, 3.5762786865234375e-07 ;  /* 0x00000006ff197431 */ /* 0x000fe200000001ff */
[----:B------:R-:W-:Y:S02]  /*2f170*/  MOV R22, R57 ;  /* 0x0000003900167202 */ /* 0x000fe40000000f00 */
[----:B------:R-:W-:-:S07]  /*2f180*/  MOV R18, R24 ;  /* 0x0000001800127202 */ /* 0x000fce0000000f00 */
[----:B------:R-:W-:Y:S05]  /*2f190*/  WARPSYNC.COLLECTIVE R32, `(.L_x_10714) ;  /* 0x0000000020087348 */ /* 0x000fea0003c00000 */
[----:B------:R0:W1:Y:S02]  /*2f1a0*/  SHFL.IDX P4, R24, R22, R25, R23 ;  /* 0x0000001916187389 */ /* 0x0000640000080017 */
[----:B01----:R-:W-:Y:S05]  /*2f1b0*/  ENDCOLLECTIVE ;  /* 0x000000000000791b */ /* 0x003fea0003800000 */
.L_x_10714:
[----:B------:R0:W-:Y:S01]  /*2f1c0*/  STL [R1+0x58], R15 ;  /* 0x0000580f01007387 */ /* 0x0001e20000100800 */
[----:B------:R-:W-:Y:S01]  /*2f1d0*/  IMAD.WIDE R50, R58, 0x4, R48 ;  /* 0x000000043a327825 */ /* 0x000fe200078e0230 */
[----:B0-----:R-:W-:Y:S02]  /*2f1e0*/  IADD3 R15, PT, PT, R0, R4, RZ ;  /* 0x00000004000f7210 */ /* 0x001fe40007ffe0ff */
[----:B------:R-:W-:Y:S01]  /*2f1f0*/  MOV R22, R14 ;  /* 0x0000000e00167202 */ /* 0x000fe20000000f00 */
[-C--:B------:R-:W-:Y:S02]  /*2f200*/  IMAD R56, R56, R58.reuse, R33 ;  /* 0x0000003a38387224 */ /* 0x080fe400078e0221 */
[----:B------:R-:W-:Y:S01]  /*2f210*/  IMAD R2, R3, R58, R15 ;  /* 0x0000003a03027224 */ /* 0x000fe200078e020f */
[----:B------:R-:W-:Y:S02]  /*2f220*/  IADD3 R15, PT, PT, R0, R17, RZ ;  /* 0x00000011000f7210 */ /* 0x000fe40007ffe0ff */
[----:B------:R-:W-:Y:S01]  /*2f230*/  MOV R57, R24 ;  /* 0x0000001800397202 */ /* 0x000fe20000000f00 */
[----:B------:R-:W-:-:S07]  /*2f240*/  IMAD R38, R19, R38, R2 ;  /* 0x0000002613267224 */ /* 0x000fce00078e0202 */
[----:B------:R-:W-:Y:S05]  /*2f250*/  WARPSYNC.COLLECTIVE R32, `(.L_x_10715) ;  /* 0x0000000020087348 */ /* 0x000fea0003c00000 */
[----:B------:R0:W1:Y:S02]  /*2f260*/  SHFL.IDX P4, R24, R22, R25, R23 ;  /* 0x0000001916187389 */ /* 0x0000640000080017 */
[----:B01----:R-:W-:Y:S05]  /*2f270*/  ENDCOLLECTIVE ;  /* 0x000000000000791b */ /* 0x003fea0003800000 */
.L_x_10715:
[----:B------:R-:W-:Y:S01]  /*2f280*/  IMAD R17, R19, R55, R56 ;  /* 0x0000003713117224 */ /* 0x000fe200078e0238 */
[----:B------:R-:W-:Y:S01]  /*2f290*/  MOV R2, R57 ;  /* 0x0000003900027202 */ /* 0x000fe20000000f00 */
[----:B------:R-:W-:-:S05]  /*2f2a0*/  IMAD.WIDE R56, R39, 0x4, R50 ;  /* 0x0000000427387825 */ /* 0x000fca00078e0232 */
[----:B------:R0:W2:Y:S01]  /*2f2b0*/  LDG.E.CONSTANT R59, desc[UR8][R56.64] ;  /* 0x00000008383b7981 */ /* 0x0000a2000c1e9900 */
[----:B------:R-:W-:-:S06]  /*2f2c0*/  IMAD.WIDE R32, R39, 0x4, R48 ;  /* 0x0000000427207825 */ /* 0x000fcc00078e0230 */
[----:B------:R-:W3:Y:S01]  /*2f2d0*/  LDG.E.CONSTANT R33, desc[UR8][R32.64] ;  /* 0x0000000820217981 */ /* 0x000ee2000c1e9900 */
[----:B------:R-:W-:-:S03]  /*2f2e0*/  IMAD.WIDE R52, R58, 0x4, R50 ;  /* 0x000000043a347825 */ /* 0x000fc600078e0232 */
[----:B------:R1:W-:Y:S02]  /*2f2f0*/  STL [R1+0x54], R5 ;  /* 0x0000540501007387 */ /* 0x0003e40000100800 */
[----:B-1----:R-:W-:-:S04]  /*2f300*/  IMAD.WIDE R4, R58, 0x4, R52 ;  /* 0x000000043a047825 */ /* 0x002fc800078e0234 */
[----:B------:R-:W-:-:S04]  /*2f310*/  IMAD.WIDE R22, R58, 0x4, R4 ;  /* 0x000000043a167825 */ /* 0x000fc800078e0204 */
[----:B------:R-:W-:Y:S02]  /*2f320*/  IMAD R15, R54, R58, R15 ;  /* 0x0000003a360f7224 */ /* 0x000fe400078e020f */
[----:B------:R-:W-:-:S04]  /*2f330*/  IMAD.WIDE R54, R39, 0x4, R52 ;  /* 0x0000000427367825 */ /* 0x000fc800078e0234 */
[----:B0-----:R-:W-:-:S06]  /*2f340*/  IMAD.WIDE R56, R39, 0x4, R22 ;  /* 0x0000000427387825 */ /* 0x001fcc00078e0216 */
[----:B------:R-:W4:Y:S01]  /*2f350*/  LDG.E.CONSTANT R57, desc[UR8][R56.64] ;  /* 0x0000000838397981 */ /* 0x000f22000c1e9900 */
[----:B------:R-:W-:Y:S01]  /*2f360*/  MOV R3, R24 ;  /* 0x0000001800037202 */ /* 0x000fe20000000f00 */
[----:B------:R-:W-:Y:S02]  /*2f370*/  IMAD.WIDE R24, R58, 0x4, R22 ;  /* 0x000000043a187825 */ /* 0x000fe400078e0216 */
[----:B---3--:R-:W-:Y:S04]  /*2f380*/  STL [R1+0x74], R33 ;  /* 0x0000742101007387 */ /* 0x008fe80000100800 */
[----:B--2---:R0:W-:Y:S04]  /*2f390*/  STL [R1+0x50], R59 ;  /* 0x0000503b01007387 */ /* 0x0041e80000100800 */
[----:B0-----:R0:W2:Y:S01]  /*2f3a0*/  LDG.E.CONSTANT R59, desc[UR8][R54.64] ;  /* 0x00000008363b7981 */ /* 0x0010a2000c1e9900 */
[----:B------:R-:W-:-:S06]  /*2f3b0*/  IMAD.WIDE R32, R39, 0x4, R24 ;  /* 0x0000000427207825 */ /* 0x000fcc00078e0218 */
[----:B------:R-:W3:Y:S01]  /*2f3c0*/  LDG.E.CONSTANT R33, desc[UR8][R32.64] ;  /* 0x0000000820217981 */ /* 0x000ee2000c1e9900 */
[----:B0-----:R-:W-:-:S05]  /*2f3d0*/  IMAD.WIDE R54, R39, 0x4, R4 ;  /* 0x0000000427367825 */ /* 0x001fca00078e0204 */
[----:B------:R0:W3:Y:S01]  /*2f3e0*/  LDG.E.CONSTANT R56, desc[UR8][R54.64] ;  /* 0x0000000836387981 */ /* 0x0000e2000c1e9900 */
[----:B------:R-:W-:Y:S01]  /*2f3f0*/  IADD3 R2, PT, PT, R0, R2, RZ ;  /* 0x0000000200027210 */ /* 0x000fe20007ffe0ff */
[----:B------:R-:W-:Y:S02]  /*2f400*/  IMAD R15, R19, R18, R15 ;  /* 0x00000012130f7224 */ /* 0x000fe400078e020f */
[----:B--2---:R-:W-:Y:S04]  /*2f410*/  STL [R1+0x4c], R59 ;  /* 0x00004c3b01007387 */ /* 0x004fe80000100800 */
[----:B----4-:R1:W-:Y:S02]  /*2f420*/  STL [R1+0x48], R57 ;  /* 0x0000483901007387 */ /* 0x0103e40000100800 */
[----:B-1----:R-:W1:Y:S01]  /*2f430*/  LDC R57, c[0x0][0x398] ;  /* 0x0000e600ff397b82 */ /* 0x002e620000000800 */
[----:B------:R-:W-:Y:S01]  /*2f440*/  IMAD.WIDE R58, R58, 0x4, R24 ;  /* 0x000000043a3a7825 */ /* 0x000fe200078e0218 */
[----:B---3--:R2:W-:Y:S04]  /*2f450*/  STL [R1+0x44], R33 ;  /* 0x0000442101007387 */ /* 0x0085e80000100800 */
[----:B------:R-:W3:Y:S01]  /*2f460*/  LDL.LU R18, [R1+0x2ac] ;  /* 0x0002ac0001127983 */ /* 0x000ee20000300800 */
[----:B0-----:R-:W-:-:S03]  /*2f470*/  IMAD.WIDE R54, R39, 0x4, R58 ;  /* 0x0000000427367825 */ /* 0x001fc600078e023a */
[----:B------:R-:W3:Y:S01]  /*2f480*/  LDL.LU R19, [R1+0x2a8] ;  /* 0x0002a80001137983 */ /* 0x000ee20000300800 */
[----:B--2---:R-:W-:-:S03]  /*2f490*/  IMAD.WIDE R32, R39, 0x4, R46 ;  /* 0x0000000427207825 */ /* 0x004fc600078e022e */
[----:B------:R1:W-:Y:S04]  /*2f4a0*/  STL [R1+0x40], R56 ;  /* 0x0000403801007387 */ /* 0x0003e80000100800 */
[----:B------:R-:W2:Y:S04]  /*2f4b0*/  LDG.E.CONSTANT R54, desc[UR8][R54.64] ;  /* 0x0000000836367981 */ /* 0x000ea8000c1e9900 */
[----:B------:R-:W5:Y:S01]  /*2f4c0*/  LDG.E.CONSTANT R33, desc[UR8][R32.64] ;  /* 0x0000000820217981 */ /* 0x000f62000c1e9900 */
[----:B-1----:R-:W-:-:S03]  /*2f4d0*/  IMAD R56, R3, R57, R2 ;  /* 0x0000003903387224 */ /* 0x002fc600078e0202 */
[----:B------:R-:W4:Y:S04]  /*2f4e0*/  LDG.E.CONSTANT R3, desc[UR8][R20.64] ;  /* 0x0000000814037981 */ /* 0x000f28000c1e9900 */
[----:B------:R-:W2:Y:S04]  /*2f4f0*/  LDG.E.CONSTANT R25, desc[UR8][R24.64] ;  /* 0x0000000818197981 */ /* 0x000ea8000c1e9900 */
[----:B------:R-:W2:Y:S04]  /*2f500*/  LDG.E.CONSTANT R32, desc[UR8][R8.64] ;  /* 0x0000000808207981 */ /* 0x000ea8000c1e9900 */
[----:B------:R-:W2:Y:S04]  /*2f510*/  LDL.LU.64 R20, [R1+0x2a0] ;  /* 0x0002a00001147983 */ /* 0x000ea80000300a00 */
[----:B------:R-:W2:Y:S04]  /*2f520*/  LDG.E.CONSTANT R9, desc[UR8][R12.64] ;  /* 0x000000080c097981 */ /* 0x000ea8000c1e9900 */
[----:B------:R0:W2:Y:S04]  /*2f530*/  LDG.E.CONSTANT R8, desc[UR8][R60.64] ;  /* 0x000000083c087981 */ /* 0x0000a8000c1e9900 */
[----:B------:R-:W2:Y:S01]  /*2f540*/  LDG.E.CONSTANT R12, desc[UR8][R26.64] ;  /* 0x000000081a0c7981 */ /* 0x000ea2000c1e9900 */
[----:B0-----:R-:W0:Y:S03]  /*2f550*/  LDC.64 R60, c[0x0][0x388] ;  /* 0x0000e200ff3c7b82 */ /* 0x001e260000000a00 */
[----:B------:R-:W2:Y:S04]  /*2f560*/  LDG.E.CONSTANT R27, desc[UR8][R22.64] ;  /* 0x00000008161b7981 */ /* 0x000ea8000c1e9900 */
[----:B---3--:R-:W3:Y:S04]  /*2f570*/  LDG.E.CONSTANT R55, desc[UR8][R18.64] ;  /* 0x0000000812377981 */ /* 0x008ee8000c1e9900 */
[----:B------:R-:W3:Y:S04]  /*2f580*/  LDG.E.CONSTANT R19, desc[UR8][R30.64] ;  /* 0x000000081e137981 */ /* 0x000ee8000c1e9900 */
[----:B------:R-:W3:Y:S04]  /*2f590*/  LDG.E.CONSTANT R18, desc[UR8][R44.64] ;  /* 0x000000082c127981 */ /* 0x000ee8000c1e9900 */
[----:B----4-:R0:W-:Y:S04]  /*2f5a0*/  STL [R1+0x144], R3 ;  /* 0x0001440301007387 */ /* 0x0101e80000100800 */
[----:B--2---:R1:W-:Y:S04]  /*2f5b0*/  STL [R1+0x1c], R54 ;  /* 0x00001c3601007387 */ /* 0x0043e80000100800 */
[----:B------:R-:W2:Y:S01]  /*2f5c0*/  LDG.E.CONSTANT R31, desc[UR8][R42.64] ;  /* 0x000000082a1f7981 */ /* 0x000ea2000c1e9900 */
[----:B0-----:R-:W-:-:S03]  /*2f5d0*/  IMAD.WIDE R2, R38, 0x4, R60 ;  /* 0x0000000426027825 */ /* 0x001fc600078e023c */
[----:B------:R-:W4:Y:S04]  /*2f5e0*/  LDG.E.CONSTANT R13, desc[UR8][R20.64] ;  /* 0x00000008140d7981 */ /* 0x000f28000c1e9900 */
[----:B-1----:R-:W2:Y:S04]  /*2f5f0*/  LDG.E.CONSTANT R54, desc[UR8][R34.64] ;  /* 0x0000000822367981 */ /* 0x002ea8000c1e9900 */
[----:B------:R-:W2:Y:S04]  /*2f600*/  LDG.E.CONSTANT R38, desc[UR8][R46.64] ;  /* 0x000000082e267981 */ /* 0x000ea8000c1e9900 */
[----:B------:R0:W-:Y:S04]  /*2f610*/  STL [R1+0x140], R7 ;  /* 0x0001400701007387 */ /* 0x0001e80000100800 */
[----:B------:R-:W2:Y:S04]  /*2f620*/  LDG.E.CONSTANT R35, desc[UR8][R48.64] ;  /* 0x0000000830237981 */ /* 0x000ea8000c1e9900 */
[----:B------:R-:W2:Y:S04]  /*2f630*/  LDG.E.CONSTANT R34, desc[UR8][R40.64] ;  /* 0x0000000828227981 */ /* 0x000ea8000c1e9900 */
[----:B------:R1:W-:Y:S01]  /*2f640*/  STL [R1+0x118], R32 ;  /* 0x0001182001007387 */ /* 0x0003e20000100800 */
[----:B0-----:R-:W-:-:S03]  /*2f650*/  IMAD.WIDE R6, R57, 0x4, R2 ;  /* 0x0000000439067825 */ /* 0x001fc600078e0202 */
[----:B------:R-:W2:Y:S04]  /*2f660*/  LDG.E.CONSTANT R30, desc[UR8][R52.64] ;  /* 0x00000008341e7981 */ /* 0x000ea8000c1e9900 */
[----:B------:R-:W2:Y:S04]  /*2f670*/  LDG.E.CONSTANT R29, desc[UR8][R2.64] ;  /* 0x00000008021d7981 */ /* 0x000ea8000c1e9900 */
[----:B-1----:R-:W2:Y:S04]  /*2f680*/  LDG.E.CONSTANT R32, desc[UR8][R50.64] ;  /* 0x0000000832207981 */ /* 0x002ea8000c1e9900 */
[----:B------:R-:W-:Y:S04]  /*2f690*/  STL [R1+0x100], R11 ;  /* 0x0001000b01007387 */ /* 0x000fe80000100800 */
[----:B------:R-:W-:Y:S04]  /*2f6a0*/  STL [R1+0xf0], R9 ;  /* 0x0000f00901007387 */ /* 0x000fe80000100800 */
[----:B------:R0:W2:Y:S04]  /*2f6b0*/  LDG.E.CONSTANT R21, desc[UR8][R4.64] ;  /* 0x0000000804157981 */ /* 0x0000a8000c1e9900 */
[----:B------:R1:W-:Y:S04]  /*2f6c0*/  STL [R1+0x1ac], R8 ;  /* 0x0001ac0801007387 */ /* 0x0003e80000100800 */
[----:B------:R1:W-:Y:S01]  /*2f6d0*/  STL [R1+0x1a8], R28 ;  /* 0x0001a81c01007387 */ /* 0x0003e20000100800 */
[----:B0-----:R-:W-:-:S04]  /*2f6e0*/  IMAD.WIDE R4, R39, 0x4, R6 ;  /* 0x0000000427047825 */ /* 0x001fc800078e0206 */
[----:B-1----:R-:W-:Y:S01]  /*2f6f0*/  IMAD.WIDE R8, R57, 0x4, R6 ;  /* 0x0000000439087825 */ /* 0x002fe200078e0206 */
[----:B------:R0:W2:Y:S04]  /*2f700*/  LDG.E.CONSTANT R26, desc[UR8][R4.64] ;  /* 0x00000008041a7981 */ /* 0x0000a8000c1e9900 */
[----:B------:R-:W2:Y:S04]  /*2f710*/  LDG.E.CONSTANT R28, desc[UR8][R6.64] ;  /* 0x00000008061c7981 */ /* 0x000ea8000c1e9900 */
[----:B------:R1:W2:Y:S01]  /*2f720*/  LDG.E.CONSTANT R20, desc[UR8][R8.64] ;  /* 0x0000000808147981 */ /* 0x0002a2000c1e9900 */
[----:B------:R-:W-:-:S04]  /*2f730*/  IMAD.WIDE R10, R39, 0x4, R2 ;  /* 0x00000004270a7825 */ /* 0x000fc800078e0202 */
[C---:B------:R-:W-:Y:S01]  /*2f740*/  IMAD.WIDE R2, R57.reuse, 0x4, R8 ;  /* 0x0000000439027825 */ /* 0x040fe200078e0208 */
[----:B------:R1:W5:Y:S03]  /*2f750*/  LDG.E.CONSTANT R53, desc[UR8][R10.64] ;  /* 0x000000080a357981 */ /* 0x000366000c1e9900 */
[----:B0-----:R-:W-:-:S04]  /*2f760*/  IMAD.WIDE R4, R57, 0x4, R2 ;  /* 0x0000000439047825 */ /* 0x001fc800078e0202 */
[----:B-1----:R-:W-:-:S04]  /*2f770*/  IMAD.WIDE R8, R39, 0x4, R8 ;  /* 0x0000000427087825 */ /* 0x002fc800078e0208 */
[----:B------:R-:W-:Y:S01]  /*2f780*/  IMAD.WIDE R48, R17, 0x4, R60 ;  /* 0x0000000411307825 */ /* 0x000fe200078e023c */
[----:B------:R-:W2:Y:S03]  /*2f790*/  LDG.E.CONSTANT R23, desc[UR8][R8.64] ;  /* 0x0000000808177981 */ /* 0x000ea6000c1e9900 */
[C---:B------:R-:W-:Y:S01]  /*2f7a0*/  IMAD.WIDE R6, R39.reuse, 0x4, R2 ;  /* 0x0000000427067825 */ /* 0x040fe200078e0202 */
[----:B------:R0:W2:Y:S03]  /*2f7b0*/  LDG.E.CONSTANT R17, desc[UR8][R48.64] ;  /* 0x0000000830117981 */ /* 0x0000a6000c1e9900 */
[----:B------:R-:W-:-:S05]  /*2f7c0*/  IMAD.WIDE R10, R39, 0x4, R48 ;  /* 0x00000004270a7825 */ /* 0x000fca00078e0230 */
[----:B------:R1:W5:Y:S01]  /*2f7d0*/  LDG.E.CONSTANT R44, desc[UR8][R10.64] ;  /* 0x000000080a2c7981 */ /* 0x000362000c1e9900 */
[----:B0-----:R-:W-:-:S04]  /*2f7e0*/  IMAD.WIDE R48, R57, 0x4, R48 ;  /* 0x0000000439307825 */ /* 0x001fc800078e0230 */
[----:B-1----:R-:W-:Y:S01]  /*2f7f0*/  IMAD.WIDE R10, R39, 0x4, R48 ;  /* 0x00000004270a7825 */ /* 0x002fe200078e0230 */
[----:B---3--:R-:W-:Y:S04]  /*2f800*/  STL [R1+0xe0], R55 ;  /* 0x0000e03701007387 */ /* 0x008fe80000100800 */
[----:B------:R0:W-:Y:S04]  /*2f810*/  STL [R1+0x16c], R19 ;  /* 0x00016c1301007387 */ /* 0x0001e80000100800 */
[----:B0-----:R0:W3:Y:S04]  /*2f820*/  LDG.E.CONSTANT R19, desc[UR8][R2.64] ;  /* 0x0000000802137981 */ /* 0x0010e8000c1e9900 */
[----:B----4-:R1:W-:Y:S01]  /*2f830*/  STL [R1+0xd0], R13 ;  /* 0x0000d00d01007387 */ /* 0x0103e20000100800 */
[----:B0-----:R-:W-:-:S03]  /*2f840*/  IMAD.WIDE R2, R57, 0x4, R4 ;  /* 0x0000000439027825 */ /* 0x001fc600078e0204 */
[----:B--2---:R-:W-:Y:S04]  /*2f850*/  STL [R1+0x12c], R54 ;  /* 0x00012c3601007387 */ /* 0x004fe80000100800 */
[----:B------:R-:W-:Y:S01]  /*2f860*/  STL [R1+0x1e4], R38 ;  /* 0x0001e42601007387 */ /* 0x000fe20000100800 */
[----:B------:R-:W-:-:S03]  /*2f870*/  IMAD.WIDE R8, R57, 0x4, R2 ;  /* 0x0000000439087825 */ /* 0x000fc600078e0202 */
[----:B-1----:R-:W2:Y:S04]  /*2f880*/  LDG.E.CONSTANT R13, desc[UR8][R58.64] ;  /* 0x000000083a0d7981 */ /* 0x002ea8000c1e9900 */
[----:B------:R0:W-:Y:S04]  /*2f890*/  STL [R1+0xa8], R12 ;  /* 0x0000a80c01007387 */ /* 0x0001e80000100800 */
[----:B------:R-:W-:Y:S04]  /*2f8a0*/  STL [R1+0x114], R36 ;  /* 0x0001142401007387 */ /* 0x000fe80000100800 */
[----:B------:R1:W5:Y:S04]  /*2f8b0*/  LDG.E.CONSTANT R59, desc[UR8][R6.64] ;  /* 0x00000008063b7981 */ /* 0x000368000c1e9900 */
[----:B0-----:R0:W4:Y:S04]  /*2f8c0*/  LDG.E.CONSTANT R12, desc[UR8][R4.64] ;  /* 0x00000008040c7981 */ /* 0x001128000c1e9900 */
[----:B------:R-:W-:Y:S01]  /*2f8d0*/  STL [R1+0x1dc], R35 ;  /* 0x0001dc2301007387 */ /* 0x000fe20000100800 */
[----:B-1----:R-:W-:-:S03]  /*2f8e0*/  IMAD.WIDE R6, R39, 0x4, R4 ;  /* 0x0000000427067825 */ /* 0x002fc600078e0204 */
[----:B------:R-:W-:Y:S01]  /*2f8f0*/  STL [R1+0xfc], R34 ;  /* 0x0000fc2201007387 */ /* 0x000fe20000100800 */
[----:B0-----:R-:W-:-:S03]  /*2f900*/  IMAD.WIDE R4, R39, 0x4, R2 ;  /* 0x0000000427047825 */ /* 0x001fc600078e0202 */
[----:B------:R-:W-:Y:S04]  /*2f910*/  STL [R1+0x1b8], R32 ;  /* 0x0001b82001007387 */ /* 0x000fe80000100800 */
[----:B------:R-:W-:Y:S04]  /*2f920*/  STL [R1+0xac], R31 ;  /* 0x0000ac1f01007387 */ /* 0x000fe80000100800 */
[----:B------:R-:W-:Y:S04]  /*2f930*/  STL [R1+0x180], R30 ;  /* 0x0001801e01007387 */ /* 0x000fe80000100800 */
[----:B------:R-:W-:Y:S04]  /*2f940*/  STL [R1+0x208], R29 ;  /* 0x0002081d01007387 */ /* 0x000fe80000100800 */
[----:B------:R0:W5:Y:S04]  /*2f950*/  LDG.E.CONSTANT R58, desc[UR8][R6.64] ;  /* 0x00000008063a7981 */ /* 0x000168000c1e9900 */
[----:B------:R1:W5:Y:S04]  /*2f960*/  LDG.E.CONSTANT R38, desc[UR8][R4.64] ;  /* 0x0000000804267981 */ /* 0x000368000c1e9900 */
[----:B------:R1:W-:Y:S01]  /*2f970*/  STL [R1+0xa0], R18 ;  /* 0x0000a01201007387 */ /* 0x0003e20000100800 */
[----:B0-----:R-:W-:-:S03]  /*2f980*/  IMAD.WIDE R6, R57, 0x4, R8 ;  /* 0x0000000439067825 */ /* 0x001fc600078e0208 */
[----:B------:R-:W4:Y:S01]  /*2f990*/  LDG.E.CONSTANT R22, desc[UR8][R2.64] ;  /* 0x0000000802167981 */ /* 0x000f22000c1e9900 */
[----:B-1----:R-:W-:-:S03]  /*2f9a0*/  IMAD.WIDE R4, R39, 0x4, R8 ;  /* 0x0000000427047825 */ /* 0x002fc600078e0208 */
[----:B------:R0:W4:Y:S04]  /*2f9b0*/  LDG.E.CONSTANT R18, desc[UR8][R48.64] ;  /* 0x0000000830127981 */ /* 0x000128000c1e9900 */
[----:B------:R1:W-:Y:S04]  /*2f9c0*/  STL [R1+0x13c], R21 ;  /* 0x00013c1501007387 */ /* 0x0003e80000100800 */
[----:B------:R1:W5:Y:S01]  /*2f9d0*/  LDG.E.CONSTANT R2, desc[UR8][R10.64] ;  /* 0x000000080a027981 */ /* 0x000362000c1e9900 */
[----:B0-----:R-:W-:-:S03]  /*2f9e0*/  IMAD.WIDE R48, R57, 0x4, R48 ;  /* 0x0000000439307825 */ /* 0x001fc600078e0230 */
[----:B------:R0:W-:Y:S04]  /*2f9f0*/  STL [R1+0x200], R28 ;  /* 0x0002001c01007387 */ /* 0x0001e80000100800 */
[----:B-1----:R1:W5:Y:S01]  /*2fa00*/  LDG.E.CONSTANT R21, desc[UR8][R4.64] ;  /* 0x0000000804157981 */ /* 0x002362000c1e9900 */
[----:B------:R-:W-:-:S03]  /*2fa10*/  IMAD.WIDE R10, R39, 0x4, R48 ;  /* 0x00000004270a7825 */ /* 0x000fc600078e0230 */
[----:B------:R0:W4:Y:S04]  /*2fa20*/  LDG.E.CONSTANT R24, desc[UR8][R48.64] ;  /* 0x0000000830187981 */ /* 0x000128000c1e9900 */
[----:B------:R-:W-:Y:S01]  /*2fa30*/  STL [R1+0x124], R27 ;  /* 0x0001241b01007387 */ /* 0x000fe20000100800 */
[----:B-1----:R-:W-:-:S03]  /*2fa40*/  IMAD.WIDE R4, R39, 0x4, R6 ;  /* 0x0000000427047825 */ /* 0x002fc600078e0206 */
[----:B------:R-:W-:Y:S01]  /*2fa50*/  STL [R1+0xc], R26 ;  /* 0x00000c1a01007387 */ /* 0x000fe20000100800 */
[----:B0-----:R-:W-:-:S03]  /*2fa60*/  IMAD.WIDE R48, R57, 0x4, R48 ;  /* 0x0000000439307825 */ /* 0x001fc600078e0230 */
[----:B------:R0:W-:Y:S04]  /*2fa70*/  STL [R1+0x1e8], R20 ;  /* 0x0001e81401007387 */ /* 0x0001e80000100800 */
[----:B------:R-:W4:Y:S04]  /*2fa80*/  LDG.E.CONSTANT R28, desc[UR8][R8.64] ;  /* 0x00000008081c7981 */ /* 0x000f28000c1e9900 */
[----:B------:R-:W5:Y:S04]  /*2fa90*/  LDG.E.CONSTANT R3, desc[UR8][R10.64] ;  /* 0x000000080a037981 */ /* 0x000f68000c1e9900 */
[----:B0-----:R0:W5:Y:S04]  /*2faa0*/  LDG.E.CONSTANT R20, desc[UR8][R4.64] ;  /* 0x0000000804147981 */ /* 0x001168000c1e9900 */
[----:B------:R-:W4:Y:S01]  /*2fab0*/  LDG.E.CONSTANT R31, desc[UR8][R6.64] ;  /* 0x00000008061f7981 */ /* 0x000f22000c1e9900 */
[----:B0-----:R-:W-:-:S03]  /*2fac0*/  IMAD.WIDE R4, R15, 0x4, R60 ;  /* 0x000000040f047825 */ /* 0x001fc600078e023c */
[----:B------:R0:W4:Y:S01]  /*2fad0*/  LDG.E.CONSTANT R15, desc[UR8][R48.64] ;  /* 0x00000008300f7981 */ /* 0x000122000c1e9900 */
[----:B------:R-:W-:-:S03]  /*2fae0*/  IMAD.WIDE R8, R39, 0x4, R48 ;  /* 0x0000000427087825 */ /* 0x000fc600078e0230 */
[----:B------:R-:W-:Y:S04]  /*2faf0*/  STL [R1+0x110], R25 ;  /* 0x0001101901007387 */ /* 0x000fe80000100800 */
[----:B------:R-:W-:Y:S01]  /*2fb00*/  STL [R1+0x8], R23 ;  /* 0x0000081701007387 */ /* 0x000fe20000100800 */
[----:B0-----:R-:W-:-:S03]  /*2fb10*/  IMAD.WIDE R48, R57, 0x4, R48 ;  /* 0x0000000439307825 */ /* 0x001fc600078e0230 */
[----:B------:R0:W4:Y:S01]  /*2fb20*/  LDG.E.CONSTANT R32, desc[UR8][R4.64] ;  /* 0x0000000804207981 */ /* 0x000122000c1e9900 */
[----:B------:R-:W-:-:S03]  /*2fb30*/  IMAD.WIDE R10, R39, 0x4, R4 ;  /* 0x00000004270a7825 */ /* 0x000fc600078e0204 */
[----:B------:R-:W4:Y:S04]  /*2fb40*/  LDG.E.CONSTANT R30, desc[UR8][R48.64] ;  /* 0x00000008301e7981 */ /* 0x000f28000c1e9900 */
[----:B------:R1:W5:Y:S01]  /*2fb50*/  LDG.E.CONSTANT R50, desc[UR8][R10.64] ;  /* 0x000000080a327981 */ /* 0x000362000c1e9900 */
[----:B0-----:R-:W-:-:S03]  /*2fb60*/  IMAD.WIDE R4, R57, 0x4, R4 ;  /* 0x0000000439047825 */ /* 0x001fc600078e0204 */
[----:B------:R-:W5:Y:S04]  /*2fb70*/  LDG.E.CONSTANT R8, desc[UR8][R8.64] ;  /* 0x0000000808087981 */ /* 0x000f68000c1e9900 */
[----:B------:R-:W4:Y:S01]  /*2fb80*/  LDG.E.CONSTANT R27, desc[UR8][R4.64] ;  /* 0x00000008041b7981 */ /* 0x000f22000c1e9900 */
[----:B-1----:R-:W-:-:S05]  /*2fb90*/  IMAD.WIDE R10, R57, 0x4, R4 ;  /* 0x00000004390a7825 */ /* 0x002fca00078e0204 */
[----:B------:R-:W5:Y:S04]  /*2fba0*/  LDG.E.CONSTANT R9, desc[UR8][R10.64] ;  /* 0x000000080a097981 */ /* 0x000f68000c1e9900 */
[----:B---3--:R-:W-:Y:S04]  /*2fbb0*/  STL [R1+0x1c4], R19 ;  /* 0x0001c41301007387 */ /* 0x008fe80000100800 */
[----:B--2---:R-:W-:Y:S04]  /*2fbc0*/  STL [R1+0x9c], R13 ;  /* 0x00009c0d01007387 */ /* 0x004fe80000100800 */
[----:B----4-:R0:W-:Y:S04]  /*2fbd0*/  STL [R1+0x19c], R12 ;  /* 0x00019c0c01007387 */ /* 0x0101e80000100800 */
[----:B------:R1:W-:Y:S01]  /*2fbe0*/  STL [R1+0x214], R17 ;  /* 0x0002141101007387 */ /* 0x0003e20000100800 */
[----:B0-----:R-:W-:-:S04]  /*2fbf0*/  IMAD.WIDE R12, R39, 0x4, R48 ;  /* 0x00000004270c7825 */ /* 0x001fc800078e0230 */
[----:B------:R-:W-:Y:S01]  /*2fc00*/  IMAD.WIDE R48, R57, 0x4, R48 ;  /* 0x0000000439307825 */ /* 0x000fe200078e0230 */
[----:B-1----:R-:W5:Y:S04]  /*2fc10*/  LDG.E.CONSTANT R17, desc[UR8][R12.64] ;  /* 0x000000080c117981 */ /* 0x002f68000c1e9900 */
[----:B------:R0:W5:Y:S04]  /*2fc20*/  LDG.E.CONSTANT R26, desc[UR8][R48.64] ;  /* 0x00000008301a7981 */ /* 0x000168000c1e9900 */
[----:B------:R1:W-:Y:S04]  /*2fc30*/  STL [R1+0x1fc], R18 ;  /* 0x0001fc1201007387 */ /* 0x0003e80000100800 */
[----:B------:R2:W-:Y:S01]  /*2fc40*/  STL [R1+0x158], R22 ;  /* 0x0001581601007387 */ /* 0x0005e20000100800 */
[----:B-1----:R-:W-:-:S04]  /*2fc50*/  IMAD.WIDE R18, R39, 0x4, R48 ;  /* 0x0000000427127825 */ /* 0x002fc800078e0230 */
[C---:B0-----:R-:W-:Y:S02]  /*2fc60*/  IMAD.WIDE R48, R57.reuse, 0x4, R48 ;  /* 0x0000000439307825 */ /* 0x041fe400078e0230 */
[----:B------:R-:W5:Y:S02]  /*2fc70*/  LDG.E.CONSTANT R18, desc[UR8][R18.64] ;  /* 0x0000000812127981 */ /* 0x000f64000c1e9900 */
[----:B--2---:R-:W-:Y:S02]  /*2fc80*/  IMAD.WIDE R22, R57, 0x4, R10 ;  /* 0x0000000439167825 */ /* 0x004fe400078e020a */
[----:B------:R0:W-:Y:S04]  /*2fc90*/  STL [R1+0x1f4], R24 ;  /* 0x0001f41801007387 */ /* 0x0001e80000100800 */
[----:B------:R1:W5:Y:S04]  /*2fca0*/  LDG.E.CONSTANT R29, desc[UR8][R48.64] ;  /* 0x00000008301d7981 */ /* 0x000368000c1e9900 */
[----:B------:R-:W5:Y:S01]  /*2fcb0*/  LDL R55, [R1+0xc8] ;  /* 0x0000c80001377983 */ /* 0x000f620000100800 */
[----:B0-----:R-:W-:-:S04]  /*2fcc0*/  IMAD.WIDE R24, R39, 0x4, R48 ;  /* 0x0000000427187825 */ /* 0x001fc800078e0230 */
[----:B-1----:R-:W-:Y:S01]  /*2fcd0*/  IMAD.WIDE R48, R57, 0x4, R48 ;  /* 0x0000000439307825 */ /* 0x002fe200078e0230 */
[----:B------:R0:W5:Y:S04]  /*2fce0*/  LDG.E.CONSTANT R19, desc[UR8][R24.64] ;  /* 0x0000000818137981 */ /* 0x000168000c1e9900 */
[----:B------:R1:W-:Y:S04]  /*2fcf0*/  STL [R1+0x134], R28 ;  /* 0x0001341c01007387 */ /* 0x0003e80000100800 */
[----:B-1----:R-:W5:Y:S04]  /*2fd00*/  LDG.E.CONSTANT R28, desc[UR8][R22.64] ;  /* 0x00000008161c7981 */ /* 0x002f68000c1e9900 */
[----:B------:R1:W-:Y:S04]  /*2fd10*/  STL [R1+0x1d8], R15 ;  /* 0x0001d80f01007387 */ /* 0x0003e80000100800 */
[----:B-1----:R-:W5:Y:S01]  /*2fd20*/  LDG.E.CONSTANT R15, desc[UR8][R48.64] ;  /* 0x00000008300f7981 */ /* 0x002f62000c1e9900 */
[----:B------:R-:W-:-:S04]  /*2fd30*/  IMAD.WIDE R6, R39, 0x4, R4 ;  /* 0x0000000427067825 */ /* 0x000fc800078e0204 */
[----:B------:R-:W-:Y:S02]  /*2fd40*/  IMAD.WIDE R4, R39, 0x4, R10 ;  /* 0x0000000427047825 */ /* 0x000fe400078e020a */
[----:B------:R-:W5:Y:S02]  /*2fd50*/  LDG.E.CONSTANT R6, desc[UR8][R6.64] ;  /* 0x0000000806067981 */ /* 0x000f64000c1e9900 */
[--C-:B------:R-:W-:Y:S02]  /*2fd60*/  IMAD.WIDE R10, R57, 0x4, R22.reuse ;  /* 0x00000004390a7825 */ /* 0x100fe400078e0216 */
[----:B------:R1:W5:Y:S02]  /*2fd70*/  LDG.E.CONSTANT R13, desc[UR8][R4.64] ;  /* 0x00000008040d7981 */ /* 0x000364000c1e9900 */
[----:B0-----:R-:W-:Y:S02]  /*2fd80*/  HFMA2 R25, -RZ, RZ, 0, 3.5762786865234375e-07 ;  /* 0x00000006ff197431 */ /* 0x001fe400000001ff */
[----:B------:R0:W-:Y:S04]  /*2fd90*/  STL [R1+0x228], R32 ;  /* 0x0002282001007387 */ /* 0x0001e80000100800 */
[----:B------:R-:W5:Y:S01]  /*2fda0*/  LDG.E.CONSTANT R12, desc[UR8][R10.64] ;  /* 0x000000080a0c7981 */ /* 0x000f62000c1e9900 */
[----:B-1----:R-:W-:-:S03]  /*2fdb0*/  IMAD.WIDE R4, R39, 0x4, R22 ;  /* 0x0000000427047825 */ /* 0x002fc600078e0216 */
[----:B------:R-:W-:Y:S04]  /*2fdc0*/  STL [R1+0x108], R31 ;  /* 0x0001081f01007387 */ /* 0x000fe80000100800 */
[----:B------:R1:W5:Y:S01]  /*2fdd0*/  LDG.E.CONSTANT R7, desc[UR8][R4.64] ;  /* 0x0000000804077981 */ /* 0x000362000c1e9900 */
[----:B------:R-:W-:-:S03]  /*2fde0*/  IMAD.WIDE R40, R39, 0x4, R10 ;  /* 0x0000000427287825 */ /* 0x000fc600078e020a */
[----:B------:R2:W5:Y:S01]  /*2fdf0*/  LDL.LU R37, [R1+0x6c] ;  /* 0x00006c0001257983 */ /* 0x0005620000300800 */
[----:B-1----:R-:W-:-:S03]  /*2fe00*/  IMAD.WIDE R4, R57, 0x4, R10 ;  /* 0x0000000439047825 */ /* 0x002fc600078e020a */
[----:B------:R1:W-:Y:S01]  /*2fe10*/  STL [R1+0x1c8], R30 ;  /* 0x0001c81e01007387 */ /* 0x0003e20000100800 */
[----:B------:R-:W-:Y:S02]  /*2fe20*/  MOV R22, R16 ;  /* 0x0000001000167202 */ /* 0x000fe40000000f00 */
[----:B------:R-:W-:Y:S01]  /*2fe30*/  MOV R23, 0x181f ;  /* 0x0000181f00177802 */ /* 0x000fe20000000f00 */
[----:B------:R2:W5:Y:S01]  /*2fe40*/  LDL.LU R46, [R1+0x7c] ;  /* 0x00007c00012e7983 */ /* 0x0005620000300800 */
[----:B0-----:R-:W-:Y:S01]  /*2fe50*/  MOV R32, 0xffffffff ;  /* 0xffffffff00207802 */ /* 0x001fe20000000f00 */
[----:B------:R-:W-:Y:S02]  /*2fe60*/  IMAD.WIDE R10, R57, 0x4, R4 ;  /* 0x00000004390a7825 */ /* 0x000fe400078e0204 */
[----:B------:R2:W5:Y:S04]  /*2fe70*/  LDL.LU R47, [R1+0x60] ;  /* 0x00006000012f7983 */ /* 0x0005680000300800 */
[----:B------:R2:W5:Y:S04]  /*2fe80*/  LDL.LU R34, [R1+0x80] ;  /* 0x0000800001227983 */ /* 0x0005680000300800 */
[----:B------:R2:W5:Y:S04]  /*2fe90*/  LDL.LU R35, [R1+0x70] ;  /* 0x0000700001237983 */ /* 0x0005680000300800 */
[----:B-1----:R2:W5:Y:S04]  /*2fea0*/  LDL.LU R30, [R1+0x78] ;  /* 0x00007800011e7983 */ /* 0x0025680000300800 */
[----:B------:R2:W-:Y:S02]  /*2feb0*/  STL [R1+0x21c], R27 ;  /* 0x00021c1b01007387 */ /* 0x0005e40000100800 */
[----:B--2--5:R-:W-:Y:S05]  /*2fec0*/  WARPSYNC.COLLECTIVE R32, `(.L_x_10716) ;  /* 0x0000000020087348 */ /* 0x024fea0003c00000 */
[----:B------:R0:W1:Y:S02]  /*2fed0*/  SHFL.IDX P4, R24, R22, R25, R23 ;  /* 0x0000001916187389 */ /* 0x0000640000080017 */
[----:B012--5:R-:W-:Y:S05]  /*2fee0*/  ENDCOLLECTIVE ;  /* 0x000000000000791b */ /* 0x027fea0003800000 */
.L_x_10716:
[----:B------:R-:W5:Y:S04]  /*2fef0*/  LDG.E.CONSTANT R40, desc[UR8][R40.64] ;  /* 0x0000000828287981 */ /* 0x000f68000c1e9900 */
[----:B------:R-:W2:Y:S01]  /*2ff00*/  LDG.E.CONSTANT R42, desc[UR8][R10.64] ;  /* 0x000000080a2a7981 */ /* 0x000ea2000c1e9900 */
[----:B------:R-:W-:-:S03]  /*2ff10*/  IMAD.WIDE R22, R39, 0x4, R10 ;  /* 0x0000000427167825 */ /* 0x000fc600078e020a */
[----:B------:R0:W-:Y:S04]  /*2ff20*/  STL [R1+0x18c], R26 ;  /* 0x00018c1a01007387 */ /* 0x0001e80000100800 */
[----:B------:R1:W-:Y:S01]  /*2ff30*/  STL [R1+0x204], R9 ;  /* 0x0002040901007387 */ /* 0x0003e20000100800 */
[----:B0-----:R-:W-:-:S03]  /*2ff40*/  IMAD.WIDE R26, R39, 0x4, R4 ;  /* 0x00000004271a7825 */ /* 0x001fc600078e0204 */
[----:B-1----:R0:W3:Y:S01]  /*2ff50*/  LDG.E.CONSTANT R9, desc[UR8][R4.64] ;  /* 0x0000000804097981 */ /* 0x0020e2000c1e9900 */
[----:B------:R-:W-:Y:S01]  /*2ff60*/  HFMA2 R25, -RZ, RZ, 0, 4.17232513427734375e-07 ;  /* 0x00000007ff197431 */ /* 0x000fe200000001ff */
[----:B------:R-:W-:Y:S01]  /*2ff70*/  MOV R36, R24 ;  /* 0x0000001800247202 */ /* 0x000fe20000000f00 */
[----:B------:R-:W-:Y:S01]  /*2ff80*/  IMAD.WIDE R48, R39, 0x4, R48 ;  /* 0x0000000427307825 */ /* 0x000fe200078e0230 */
[----:B------:R-:W5:Y:S05]  /*2ff90*/  LDG.E.CONSTANT R26, desc[UR8][R26.64] ;  /* 0x000000081a1a7981 */ /* 0x000f6a000c1e9900 */
[----:B------:R-:W5:Y:S01]  /*2ffa0*/  LDG.E.CONSTANT R48, desc[UR8][R48.64] ;  /* 0x0000000830307981 */ /* 0x000f62000c1e9900 */
[----:B0-----:R-:W-:-:S05]  /*2ffb0*/  IMAD.WIDE R4, R57, 0x4, R10 ;  /* 0x0000000439047825 */ /* 0x001fca00078e020a */
[----:B------:R-:W4:Y:S04]  /*2ffc0*/  LDG.E.CONSTANT R41, desc[UR8][R4.64] ;  /* 0x0000000804297981 */ /* 0x000f28000c1e9900 */
[----:B------:R0:W-:Y:S04]  /*2ffd0*/  STL [R1+0x170], R29 ;  /* 0x0001701d01007387 */ /* 0x0001e80000100800 */
[----:B------:R-:W5:Y:S04]  /*2ffe0*/  LDL.LU R31, [R1+0x5c] ;  /* 0x00005c00011f7983 */ /* 0x000f680000300800 */
[----:B------:R-:W5:Y:S04]  /*2fff0*/  LDL.LU R54, [R1+0x84] ;  /* 0x0000840001367983 */ /* 0x000f680000300800 */
[----:B0-----:R0:W5:Y:S04]  /*30000*/  LDG.E.CONSTANT R29, desc[UR8][R22.64] ;  /* 0x00000008161d7981 */ /* 0x001168000c1e9900 */
[----:B------:R1:W-:Y:S04]  /*30010*/  STL [R1+0x1ec], R28 ;  /* 0x0001ec1c01007387 */ /* 0x0003e80000100800 */
[----:B------:R-:W-:Y:S04]  /*30020*/  STL [R1+0x130], R15 ;  /* 0x0001300f01007387 */ /* 0x000fe80000100800 */
[----:B------:R-:W5:Y:S01]  /*30030*/  LDL R22, [R1+0xb0] ;  /* 0x0000b00001167983 */ /* 0x000f620000100800 */
[----:B0-----:R-:W-:Y:S01]  /*30040*/  MOV R23, 0x181f ;  /* 0x0000181f00177802 */ /* 0x001fe20000000f00 */
[----:B------:R-:W-:-:S05]  /*30050*/  IMAD.WIDE R10, R39, 0x4, R4 ;  /* 0x00000004270a7825 */ /* 0x000fca00078e0204 */
[----:B-1----:R0:W5:Y:S04]  /*30060*/  LDG.E.CONSTANT R28, desc[UR8][R10.64] ;  /* 0x000000080a1c7981 */ /* 0x002168000c1e9900 */
[----:B------:R1:W-:Y:S04]  /*30070*/  STL [R1+0x1d0], R12 ;  /* 0x0001d00c01007387 */ /* 0x0003e80000100800 */
[----:B------:R-:W-:Y:S01]  /*30080*/  STL [R1+0x248], R14 ;  /* 0x0002480e01007387 */ /* 0x000fe20000100800 */
[C-C-:B0-----:R-:W-:Y:S01]  /*30090*/  FADD R10, R46.reuse, -R37.reuse ;  /* 0x800000252e0a7221 */ /* 0x141fe20000000000 */
[----:B-1----:R-:W-:Y:S01]  /*300a0*/  FADD R12, R46, R37 ;  /* 0x000000252e0c7221 */ /* 0x002fe20000000000 */
[----:B------:R-:W-:Y:S01]  /*300b0*/  FADD R11, R34, -R47 ;  /* 0x8000002f220b7221 */ /* 0x000fe20000000000 */
[C-C-:B------:R-:W-:Y:S01]  /*300c0*/  FADD R4, -R30.reuse, R35.reuse ;  /* 0x000000231e047221 */ /* 0x140fe20000000100 */
[----:B------:R-:W-:Y:S01]  /*300d0*/  FADD R5, R30, R35 ;  /* 0x000000231e057221 */ /* 0x000fe20000000000 */
[----:B---3--:R-:W-:Y:S04]  /*300e0*/  STL [R1+0x1bc], R9 ;  /* 0x0001bc0901007387 */ /* 0x008fe80000100800 */
[----:B--2---:R0:W-:Y:S04]  /*300f0*/  STL [R1+0x1a4], R42 ;  /* 0x0001a42a01007387 */ /* 0x0041e80000100800 */
[----:B----4-:R1:W-:Y:S04]  /*30100*/  STL [R1+0x174], R41 ;  /* 0x0001742901007387 */ /* 0x0103e80000100800 */
[----:B------:R1:W-:Y:S04]  /*30110*/  STL [R1+0x24c], R0 ;  /* 0x00024c0001007387 */ /* 0x0003e80000100800 */
[----:B------:R1:W-:Y:S04]  /*30120*/  STL [R1+0x250], R16 ;  /* 0x0002501001007387 */ /* 0x0003e80000100800 */
[----:B0-----:R1:W5:Y:S04]  /*30130*/  LDL.LU R42, [R1+0x88] ;  /* 0x00008800012a7983 */ /* 0x0013680000300800 */
[----:B------:R1:W5:Y:S04]  /*30140*/  LDL.LU R43, [R1+0x90] ;  /* 0x00009000012b7983 */ /* 0x0003680000300800 */
[----:B------:R1:W5:Y:S02]  /*30150*/  LDL.LU R46, [R1+0x64] ;  /* 0x00006400012e7983 */ /* 0x0003640000300800 */
[----:B-1---5:R-:W-:Y:S05]  /*30160*/  WARPSYNC.COLLECTIVE R32, `(.L_x_10717) ;  /* 0x0000000020087348 */ /* 0x022fea0003c00000 */
[----:B-----5:R0:W2:Y:S02]  /*30170*/  SHFL.IDX P4, R24, R22, R25, R23 ;  /* 0x0000001916187389 */ /* 0x0200a40000080017 */
[----:B012---:R-:W-:Y:S05]  /*30180*/  ENDCOLLECTIVE ;  /* 0x000000000000791b */ /* 0x007fea0003800000 */
.L_x_10717:
[----:B------:R-:W-:Y:S02]  /*30190*/  MOV R22, R14 ;  /* 0x0000000e00167202 */ /* 0x000fe40000000f00 */
[----:B------:R-:W-:-:S07]  /*301a0*/  MOV R15, R24 ;  /* 0x00000018000f7202 */ /* 0x000fce0000000f00 */
[----:B------:R-:W-:Y:S05]  /*301b0*/  WARPSYNC.COLLECTIVE R32, `(.L_x_10718) ;  /* 0x0000000020087348 */ /* 0x000fea0003c00000 */
[----:B------:R0:W1:Y:S02]  /*301c0*/  SHFL.IDX P4, R24, R22, R25, R23 ;  /* 0x0000001916187389 */ /* 0x0000640000080017 */
[----:B01----:R-:W-:Y:S05]  /*301d0*/  ENDCOLLECTIVE ;  /* 0x000000000000791b */ /* 0x003fea0003800000 */
.L_x_10718:
[----:B------:R-:W-:Y:S02]  /*301e0*/  FADD R22, R34, R47 ;  /* 0x0000002f22167221 */ /* 0x000fe40000000000 */
[----:B------:R0:W5:Y:S04]  /*301f0*/  LDL.LU R47, [R1+0x94] ;  /* 0x00009400012f7983 */ /* 0x0001680000300800 */
[----:B------:R0:W5:Y:S04]  /*30200*/  LDL.LU R34, [R1+0x68] ;  /* 0x0000680001227983 */ /* 0x0001680000300800 */
[----:B------:R0:W5:Y:S01]  /*30210*/  LDL.LU R35, [R1+0x8c] ;  /* 0x00008c0001237983 */ /* 0x0001620000300800 */
[C-C-:B------:R-:W-:Y:S01]  /*30220*/  FADD R9, R10.reuse, R11.reuse ;  /* 0x0000000b0a097221 */ /* 0x140fe20000000000 */
[----:B------:R-:W-:Y:S01]  /*30230*/  FADD R10, R10, -R11 ;  /* 0x8000000b0a0a7221 */ /* 0x000fe20000000000 */
[C-C-:B------:R-:W-:Y:S01]  /*30240*/  FADD R11, R22.reuse, R12.reuse ;  /* 0x0000000c160b7221 */ /* 0x140fe20000000000 */
[----:B------:R-:W-:Y:S01]  /*30250*/  FADD R12, -R22, R12 ;  /* 0x0000000c160c7221 */ /* 0x000fe20000000100 */
[----:B------:R-:W-:Y:S01]  /*30260*/  MOV R22, R16 ;  /* 0x0000001000167202 */ /* 0x000fe20000000f00 */
[----:B------:R-:W1:Y:S01]  /*30270*/  S2R R41, SR_LANEID ;  /* 0x0000000000297919 */ /* 0x000e620000000000 */
[----:B------:R-:W-:-:S07]  /*30280*/  MOV R49, R24 ;  /* 0x0000001800317202 */ /* 0x000fce0000000f00 */
[----:B01---5:R-:W-:Y:S05]  /*30290*/  WARPSYNC.COLLECTIVE R32, `(.L_x_10719) ;  /* 0x0000000020087348 */ /* 0x023fea0003c00000 */
[----:B------:R2:W3:Y:S02]  /*302a0*/  SHFL.IDX P4, R24, R22, R25, R23 ;  /* 0x0000001916187389 */ /* 0x0004e40000080017 */
[----:B0123-5:R-:W-:Y:S05]  /*302b0*/  ENDCOLLECTIVE ;  /* 0x000000000000791b */ /* 0x02ffea0003800000 */
.L_x_10719:
[C-C-:B------:R-:W-:Y:S01]  /*302c0*/  FADD R27, R54.reuse, -R31.reuse ;  /* 0x8000001f361b7221 */ /* 0x140fe20000000000 */
[----:B------:R-:W-:Y:S02]  /*302d0*/  FADD R30, R54, R31 ;  /* 0x0000001f361e7221 */ /* 0x000fe40000000000 */
[----:B------:R-:W0:Y:S01]  /*302e0*/  S2R R31, SR_CgaCtaId ;  /* 0x00000000001f7919 */ /* 0x000e220000008800 */
[----:B------:R-:W-:Y:S01]  /*302f0*/  IADD3 R15, PT, PT, R0, R15, RZ ;  /* 0x0000000f000f7210 */ /* 0x000fe20007ffe0ff */
[----:B------:R-:W-:Y:S01]  /*30300*/  IMAD R36, R55, R36, R56 ;  /* 0x0000002437247224 */ /* 0x000fe200078e0238 */
[----:B------:R1:W5:Y:S03]  /*30310*/  LDL.LU R54, [R1+0x54] ;  /* 0x0000540001367983 */ /* 0x0003660000300800 */
[----:B------:R-:W-:Y:S02]  /*30320*/  IMAD R49, R49, R57, R15 ;  /* 0x0000003931317224 */ /* 0x000fe400078e020f */
[C-C-:B------:R-:W-:Y:S01]  /*30330*/  FFMA R25, R10.reuse, -0.70710676908493041992, R4.reuse ;  /* 0xbf3504f30a197823 */ /* 0x140fe20000000004 */
[----:B------:R-:W-:Y:S01]  /*30340*/  FFMA R4, R10, 0.70710676908493041992, R4 ;  /* 0x3f3504f30a047823 */ /* 0x000fe20000000004 */
[C-C-:B------:R-:W-:Y:S01]  /*30350*/  FFMA R10, R9.reuse, -0.70710676908493041992, R27.reuse ;  /* 0xbf3504f3090a7823 */ /* 0x140fe2000000001b */
[----:B------:R-:W-:Y:S01]  /*30360*/  FFMA R9, R9, 0.70710676908493041992, R27 ;  /* 0x3f3504f309097823 */ /* 0x000fe2000000001b */
[----:B------:R-:W-:-:S03]  /*30370*/  MOV R37, R24 ;  /* 0x0000001800257202 */ /* 0x000fc60000000f00 */
[----:B------:R-:W-:Y:S02]  /*30380*/  FFMA R23, R4, -0.19891236722469329834, R9 ;  /* 0xbe4bafaf04177823 */ /* 0x000fe40000000009 */
[----:B------:R-:W-:Y:S01]  /*30390*/  IMAD R37, R55, R37, R49 ;  /* 0x0000002537257224 */ /* 0x000fe200078e0231 */
[-C--:B------:R-:W-:Y:S01]  /*303a0*/  LEA.HI R51, RZ, R41.reuse, RZ, 0x3 ;  /* 0x00000029ff337211 */ /* 0x080fe200078f18ff */
[----:B------:R1:W5:Y:S01]  /*303b0*/  LDL.LU R55, [R1+0x58] ;  /* 0x0000580001377983 */ /* 0x0003620000300800 */
[----:B------:R-:W-:Y:S01]  /*303c0*/  FFMA R9, R9, 0.19891236722469329834, R4 ;  /* 0x3e4bafaf09097823 */ /* 0x000fe20000000004 */
[----:B------:R-:W-:Y:S02]  /*303d0*/  MOV R4, 0x400 ;  /* 0x0000040000047802 */ /* 0x000fe40000000f00 */
[----:B------:R-:W-:Y:S01]  /*303e0*/  LOP3.LUT R51, R51, 0x3ffffff8, RZ, 0xc0, !PT ;  /* 0x3ffffff833337812 */ /* 0x000fe200078ec0ff */
[C-C-:B------:R-:W-:Y:S01]  /*303f0*/  FADD R22, R30.reuse, R5.reuse ;  /* 0x000000051e167221 */ /* 0x140fe20000000000 */
[----:B------:R-:W-:Y:S01]  /*30400*/  FADD R5, R30, -R5 ;  /* 0x800000051e057221 */ /* 0x000fe20000000000 */
[----:B0-----:R-:W-:Y:S01]  /*30410*/  LEA R14, R31, R4, 0x18 ;  /* 0x000000041f0e7211 */ /* 0x001fe200078ec0ff */
[----:B------:R-:W-:Y:S01]  /*30420*/  FFMA R24, R25, 0.66817861795425415039, R10 ;  /* 0x3f2b0dc119187823 */ /* 0x000fe2000000000a */
[----:B------:R-:W-:-:S02]  /*30430*/  IADD3 R51, PT, PT, -R51, R41, RZ ;  /* 0x0000002933337210 */ /* 0x000fc40007ffe1ff */
[----:B------:R-:W-:Y:S01]  /*30440*/  LOP3.LUT R4, R41, 0x3ffffff8, RZ, 0xc0, !PT ;  /* 0x3ffffff829047812 */ /* 0x000fe200078ec0ff */
[----:B------:R-:W-:Y:S01]  /*30450*/  FFMA R25, R10, -0.66817861795425415039, R25 ;  /* 0xbf2b0dc10a197823 */ /* 0x000fe20000000019 */
[----:B------:R-:W-:Y:S01]  /*30460*/  FFMA R10, R5, 0.41421356797218322754, R12 ;  /* 0x3ed413cd050a7823 */ /* 0x000fe2000000000c */
[-C--:B------:R-:W-:Y:S02]  /*30470*/  LEA R52, R41, R14.reuse, 0x2 ;  /* 0x0000000e29347211 */ /* 0x080fe400078e10ff */
[----:B------:R-:W-:Y:S02]  /*30480*/  IMAD R51, R51, 0x21, R4 ;  /* 0x0000002133337824 */ /* 0x000fe400078e0204 */
[----:B------:R-:W-:Y:S01]  /*30490*/  FMUL R10, R10, 1.8477590084075927734 ;  /* 0x3fec835e0a0a7820 */ /* 0x000fe20000400000 */
[----:B------:R1:W-:Y:S01]  /*304a0*/  STL [R1+0x244], R14 ;  /* 0x0002440e01007387 */ /* 0x0003e20000100800 */
[C-C-:B------:R-:W-:Y:S01]  /*304b0*/  FADD R15, R22.reuse, -R11.reuse ;  /* 0x8000000b160f7221 */ /* 0x140fe20000000000 */
[----:B------:R-:W-:Y:S01]  /*304c0*/  FADD R11, R22, R11 ;  /* 0x0000000b160b7221 */ /* 0x000fe20000000000 */
[----:B------:R-:W-:Y:S01]  /*304d0*/  LEA R51, R51, R14, 0x2 ;  /* 0x0000000e33337211 */ /* 0x000fe200078e10ff */
[----:B------:R1:W5:Y:S06]  /*304e0*/  LDL.LU R16, [R1+0x48] ;  /* 0x0000480001107983 */ /* 0x00036c0000300800 */
[----:B-1---5:R-:W-:Y:S05]  /*304f0*/  WARPSYNC.COLLECTIVE R32, `(.L_x_10720) ;  /* 0x0000000020087348 */ /* 0x022fea0003c00000 */
[----:B------:R-:W-:Y:S01]  /*30500*/  NOP ;  /* 0x0000000000007918 */ /* 0x000fe20000000000 */
[----:B-1---5:R-:W-:Y:S05]  /*30510*/  ENDCOLLECTIVE ;  /* 0x000000000000791b */ /* 0x022fea0003800000 */
.L_x_10720:
[----:B------:R0:W5:Y:S01]  /*30520*/  LDL.LU R0, [R1+0x50] ;  /* 0x0000500001007983 */ /* 0x0001620000300800 */
[----:B------:R-:W-:-:S03]  /*30530*/  FFMA R22, R12, -0.41421356797218322754, R5 ;  /* 0xbed413cd0c167823 */ /* 0x000fc60000000005 */
[----:B------:R0:W5:Y:S04]  /*30540*/  LDL.LU R14, [R1+0x44] ;  /* 0x00004400010e7983 */ /* 0x0001680000300800 */
[----:B------:R1:W-:Y:S04]  /*30550*/  STS [R52+0x318], R10 ;  /* 0x0003180a34007388 */ /* 0x0003e80000000800 */
[----:B------:R0:W5:Y:S04]  /*30560*/  LDL.LU R56, [R1+0x74] ;  /* 0x0000740001387983 */ /* 0x0001680000300800 */
[----:B------:R0:W5:Y:S01]  /*30570*/  LDL.LU R41, [R1+0x40] ;  /* 0x0000400001297983 */ /* 0x0001620000300800 */
[C-C-:B-1----:R-:W-:Y:S01]  /*30580*/  FADD R10, -R35.reuse, R34.reuse ;  /* 0x00000022230a7221 */ /* 0x142fe20000000100 */
[----:B------:R-:W-:-:S02]  /*30590*/  FADD R12, R35, R34 ;  /* 0x00000022230c7221 */ /* 0x000fc40000000000 */
[----:B------:R0:W5:Y:S04]  /*305a0*/  LDL.LU R34, [R1+0x4c] ;  /* 0x00004c0001227983 */ /* 0x0001680000300800 */
[----:B------:R0:W5:Y:S01]  /*305b0*/  LDL.LU R35, [R1+0x1c] ;  /* 0x00001c0001237983 */ /* 0x0001620000300800 */
[----:B------:R-:W-:Y:S01]  /*305c0*/  FMUL R9, R9, 1.9615705013275146484 ;  /* 0x3ffb14be09097820 */ /* 0x000fe20000400000 */
[----:B------:R-:W-:Y:S01]  /*305d0*/  FMUL R5, R11, 1.4142135381698608398 ;  /* 0x3fb504f30b057820 */ /* 0x000fe20000400000 */
[----:B------:R-:W-:Y:S01]  /*305e0*/  FMUL R15, R15, 1.4142135381698608398 ;  /* 0x3fb504f30f0f7820 */ /* 0x000fe20000400000 */
[----:B------:R-:W-:Y:S02]  /*305f0*/  FADD R4, R43, -R42 ;  /* 0x8000002a2b047221 */ /* 0x000fe40000000000 */
[----:B------:R1:W-:Y:S01]  /*30600*/  STS [R52+0x39c], R9 ;  /* 0x00039c0934007388 */ /* 0x0003e20000000800 */
[----:B------:R-:W-:Y:S01]  /*30610*/  FMUL R24, R24, 1.6629391908645629883 ;  /* 0x3fd4db3118187820 */ /* 0x000fe20000400000 */
[----:B------:R-:W-:Y:S01]  /*30620*/  FMUL R22, R22, 1.8477590084075927734 ;  /* 0x3fec835e16167820 */ /* 0x000fe20000400000 */
[C-C-:B------:R-:W-:Y:S01]  /*30630*/  FADD R11, R47.reuse, R46.reuse ;  /* 0x0000002e2f0b7221 */ /* 0x140fe20000000000 */
[----:B------:R2:W-:Y:S01]  /*30640*/  STS [R52], R5 ;  /* 0x0000000534007388 */ /* 0x0005e20000000800 */
[----:B-1----:R-:W-:-:S03]  /*30650*/  FADD R9, R47, -R46 ;  /* 0x8000002e2f097221 */ /* 0x002fc60000000000 */
[----:B------:R1:W-:Y:S01]  /*30660*/  STS [R52+0x210], R15 ;  /* 0x0002100f34007388 */ /* 0x0003e20000000800 */
[----:B--2---:R-:W-:-:S03]  /*30670*/  FADD R5, R43, R42 ;  /* 0x0000002a2b057221 */ /* 0x004fc60000000000 */
[----:B------:R2:W-:Y:S01]  /*30680*/  STS [R52+0x18c], R24 ;  /* 0x00018c1834007388 */ /* 0x0005e20000000800 */
[----:B------:R-:W-:Y:S01]  /*30690*/  FMUL R25, R25, -1.6629391908645629883 ;  /* 0xbfd4db3119197820 */ /* 0x000fe20000400000 */
[C-C-:B-1----:R-:W-:Y:S01]  /*306a0*/  FADD R15, R4.reuse, R9.reuse ;  /* 0x00000009040f7221 */ /* 0x142fe20000000000 */
[----:B------:R-:W-:Y:S01]  /*306b0*/  FADD R9, R4, -R9 ;  /* 0x8000000904097221 */ /* 0x000fe20000000000 */
[C-C-:B------:R-:W-:Y:S01]  /*306c0*/  FADD R4, R11.reuse, R5.reuse ;  /* 0x000000050b047221 */ /* 0x140fe20000000000 */
[----:B------:R1:W-:Y:S01]  /*306d0*/  STS [R52+0x108], R22 ;  /* 0x0001081634007388 */ /* 0x0003e20000000800 */
[----:B------:R-:W-:Y:S01]  /*306e0*/  FADD R5, -R11, R5 ;  /* 0x000000050b057221 */ /* 0x000fe20000000100 */
[C-C-:B--2---:R-:W-:Y:S01]  /*306f0*/  FADD R24, R55.reuse, -R54.reuse ;  /* 0x8000003637187221 */ /* 0x144fe20000000000 */
[----:B------:R-:W-:Y:S01]  /*30700*/  FADD R11, R55, R54 ;  /* 0x00000036370b7221 */ /* 0x000fe20000000000 */
[----:B------:R-:W-:Y:S01]  /*30710*/  FMUL R23, R23, 1.9615705013275146484 ;  /* 0x3ffb14be17177820 */ /* 0x000fe20000400000 */
[----:B------:R0:W-:Y:S01]  /*30720*/  STS [R52+0x294], R25 ;  /* 0x0002941934007388 */ /* 0x0001e20000000800 */
[C-C-:B-1----:R-:W-:Y:S01]  /*30730*/  FFMA R22, R9.reuse, -0.70710676908493041992, R10.reuse ;  /* 0xbf3504f309167823 */ /* 0x142fe2000000000a */
[----:B------:R-:W-:Y:S01]  /*30740*/  FFMA R10, R9, 0.70710676908493041992, R10 ;  /* 0x3f3504f3090a7823 */ /* 0x000fe2000000000a */
[C-C-:B------:R-:W-:Y:S01]  /*30750*/  FFMA R9, R15.reuse, -0.70710676908493041992, R24.reuse ;  /* 0xbf3504f30f097823 */ /* 0x140fe20000000018 */
[----:B------:R-:W-:Y:S01]  /*30760*/  FFMA R24, R15, 0.70710676908493041992, R24 ;  /* 0x3f3504f30f187823 */ /* 0x000fe20000000018 */
[----:B------:R0:W-:Y:S06]  /*30770*/  STS [R52+0x84], R23 ;  /* 0x0000841734007388 */ /* 0x0001ec0000000800 */
[----:B0----5:R-:W-:Y:S05]  /*30780*/  WARPSYNC.COLLECTIVE R32, `(.L_x_10721) ;  /* 0x0000000020087348 */ /* 0x021fea0003c00000 */
[----:B------:R-:W-:Y:S01]  /*30790*/  NOP ;  /* 0x0000000000007918 */ /* 0x000fe20000000000 */
[----:B0----5:R-:W-:Y:S05]  /*307a0*/  ENDCOLLECTIVE ;  /* 0x000000000000791b */ /* 0x021fea0003800000 */
.L_x_10721:
[C-C-:B------:R-:W-:Y:S01]  /*307b0*/  FADD R25, R11.reuse, R12.reuse ;  /* 0x0000000c0b197221 */ /* 0x140fe20000000000 */
        /* <DEDUP_REMOVED lines=8> */
[----:B------:R-:W-:Y:S01]  /*30840*/  FMUL R9, R9, 1.4142135381698608398 ;  /* 0x3fb504f309097820 */ /* 0x000fe20000400000 */
[----:B------:R-:W-:Y:S01]  /*30850*/  FMUL R15, R15, 1.6629391908645629883 ;  /* 0x3fd4db310f0f7820 */ /* 0x000fe20000400000 */
[----:B------:R0:W1:Y:S01]  /*30860*/  LDS R55, [R51] ;  /* 0x0000000033377984 */ /* 0x0000620000000800 */
[----:B------:R-:W-:-:S03]  /*30870*/  FMUL R10, R10, 1.8477590084075927734 ;  /* 0x3fec835e0a0a7820 */ /* 0x000fc60000400000 */
[----:B------:R0:W2:Y:S04]  /*30880*/  LDS R54, [R51+0x4] ;  /* 0x0000040033367984 */ /* 0x0000a80000000800 */
[----:B------:R0:W3:Y:S04]  /*30890*/  LDS R49, [R51+0x8] ;  /* 0x0000080033317984 */ /* 0x0000e80000000800 */
        /* <DEDUP_REMOVED lines=9> */
.L_x_10722:
[----:B------:R0:W-:Y:S04]  /*30930*/  STS [R52], R9 ;  /* 0x0000000934007388 */ /* 0x0001e80000000800 */
[----:B------:R1:W-:Y:S04]  /*30940*/  STS [R52+0x108], R10 ;  /* 0x0001080a34007388 */ /* 0x0003e80000000800 */
[----:B------:R2:W-:Y:S01]  /*30950*/  STS [R52+0x18c], R15 ;  /* 0x00018c0f34007388 */ /* 0x0005e20000000800 */
[----:B0-----:R-:W-:-:S03]  /*30960*/  FADD R9, R56, -R14 ;  /* 0x8000000e38097221 */ /* 0x001fc60000000000 */
[----:B------:R0:W5:Y:S01]  /*30970*/  LDL.LU R56, [R1+0x8] ;  /* 0x0000080001387983 */ /* 0x0001620000300800 */
[C-C-:B-1----:R-:W-:Y:S01]  /*30980*/  FADD R10, -R34.reuse, R41.reuse ;  /* 0x00000029220a7221 */ /* 0x142fe20000000100 */
[----:B--2---:R-:W-:Y:S02]  /*30990*/  FADD R15, R34, R41 ;  /* 0x00000029220f7221 */ /* 0x004fe40000000000 */
[----:B------:R0:W5:Y:S01]  /*309a0*/  LDL.LU R41, [R1+0xc] ;  /* 0x00000c0001297983 */ /* 0x0001620000300800 */
[----:B------:R-:W-:Y:S01]  /*309b0*/  FFMA R25, R12, 0.41421356797218322754, R5 ;  /* 0x3ed413cd0c197823 */ /* 0x000fe20000000005 */
[----:B------:R-:W-:Y:S01]  /*309c0*/  FMUL R5, R4, 1.9615705013275146484 ;  /* 0x3ffb14be04057820 */ /* 0x000fe20000400000 */
[----:B------:R-:W-:Y:S01]  /*309d0*/  FMUL R22, R22, -1.6629391908645629883 ;  /* 0xbfd4db3116167820 */ /* 0x000fe20000400000 */
[----:B------:R-:W-:Y:S01]  /*309e0*/  FADD R4, R0, -R16 ;  /* 0x8000001000047221 */ /* 0x000fe20000000000 */
[----:B------:R-:W-:Y:S02]  /*309f0*/  FMUL R23, R23, 1.4142135381698608398 ;  /* 0x3fb504f317177820 */ /* 0x000fe40000400000 */
[----:B------:R1:W-:Y:S01]  /*30a00*/  STS [R52+0x84], R5 ;  /* 0x0000840534007388 */ /* 0x0003e20000000800 */
[----:B------:R-:W-:-:S03]  /*30a10*/  FADD R12, R4, R9 ;  /* 0x00000009040c7221 */ /* 0x000fc60000000000 */
[----:B------:R2:W-:Y:S01]  /*30a20*/  STS [R52+0x294], R22 ;  /* 0x0002941634007388 */ /* 0x0005e20000000800 */
[----:B------:R-:W-:Y:S01]  /*30a30*/  FADD R9, R4, -R9 ;  /* 0x8000000904097221 */ /* 0x000fe20000000000 */
[----:B------:R-:W-:Y:S01]  /*30a40*/  FMUL R25, R25, 1.8477590084075927734 ;  /* 0x3fec835e19197820 */ /* 0x000fe20000400000 */
[----:B-1----:R-:W-:Y:S01]  /*30a50*/  FADD R5, R0, R16 ;  /* 0x0000001000057221 */ /* 0x002fe20000000000 */
[----:B------:R1:W-:Y:S01]  /*30a60*/  STS [R52+0x210], R23 ;  /* 0x0002101734007388 */ /* 0x0003e20000000800 */
[----:B--2---:R-:W-:Y:S01]  /*30a70*/  FADD R22, R33, R35 ;  /* 0x0000002321167221 */ /* 0x004fe20000000000 */
[----:B------:R-:W-:Y:S01]  /*30a80*/  FMUL R24, R24, 1.9615705013275146484 ;  /* 0x3ffb14be18187820 */ /* 0x000fe20000400000 */
[C-C-:B------:R-:W-:Y:S01]  /*30a90*/  FADD R4, R11.reuse, R5.reuse ;  /* 0x000000050b047221 */ /* 0x140fe20000000000 */
[----:B------:R-:W-:Y:S01]  /*30aa0*/  FADD R5, -R11, R5 ;  /* 0x000000050b057221 */ /* 0x000fe20000000100 */
[C-C-:B-1----:R-:W-:Y:S01]  /*30ab0*/  FADD R23, R22.reuse, R15.reuse ;  /* 0x0000000f16177221 */ /* 0x142fe20000000000 */
[----:B------:R-:W-:Y:S01]  /*30ac0*/  FADD R15, R22, -R15 ;  /* 0x8000000f160f7221 */ /* 0x000fe20000000000 */
[----:B------:R0:W-:Y:S01]  /*30ad0*/  STS [R52+0x318], R25 ;  /* 0x0003181934007388 */ /* 0x0001e20000000800 */
[----:B------:R-:W-:-:S02]  /*30ae0*/  FADD R11, R33, -R35 ;  /* 0x80000023210b7221 */ /* 0x000fc40000000000 */
[----:B------:R-:W-:Y:S01]  /*30af0*/  FFMA R33, R15, 0.41421356797218322754, R5 ;  /* 0x3ed413cd0f217823 */ /* 0x000fe20000000005 */
[----:B------:R0:W-:Y:S06]  /*30b00*/  STS [R52+0x39c], R24 ;  /* 0x00039c1834007388 */ /* 0x0001ec0000000800 */
[----:B0----5:R-:W-:Y:S05]  /*30b10*/  WARPSYNC.COLLECTIVE R32, `(.L_x_10723) ;  /* 0x0000000020087348 */ /* 0x021fea0003c00000 */
[----:B------:R-:W-:Y:S01]  /*30b20*/  NOP ;  /* 0x0000000000007918 */ /* 0x000fe20000000000 */
[----:B0----5:R-:W-:Y:S05]  /*30b30*/  ENDCOLLECTIVE ;  /* 0x000000000000791b */ /* 0x021fea0003800000 */
.L_x_10723:
[----:B------:R-:W-:Y:S01]  /*30b40*/  FFMA R25, R5, -0.41421356797218322754, R15 ;  /* 0xbed413cd05197823 */ /* 0x000fe2000000000f */
[C-C-:B------:R-:W-:Y:S01]  /*30b50*/  FFMA R27, R9.reuse, -0.70710676908493041992, R10.reuse ;  /* 0xbf3504f3091b7823 */ /* 0x140fe2000000000a */
[----:B------:R-:W0:Y:S01]  /*30b60*/  LDS R5, [R51] ;  /* 0x0000000033057984 */ /* 0x000e220000000800 */
[----:B------:R-:W-:Y:S01]  /*30b70*/  FFMA R9, R9, 0.70710676908493041992, R10 ;  /* 0x3f3504f309097823 */ /* 0x000fe2000000000a */
[C-C-:B------:R-:W-:Y:S01]  /*30b80*/  FFMA R10, R12.reuse, -0.70710676908493041992, R11.reuse ;  /* 0xbf3504f30c0a7823 */ /* 0x140fe2000000000b */
[----:B------:R-:W-:Y:S01]  /*30b90*/  FFMA R12, R12, 0.70710676908493041992, R11 ;  /* 0x3f3504f30c0c7823 */ /* 0x000fe2000000000b */
[C-C-:B------:R-:W-:Y:S01]  /*30ba0*/  FADD R34, R23.reuse, -R4.reuse ;  /* 0x8000000417227221 */ /* 0x140fe20000000000 */
[----:B------:R-:W-:Y:S01]  /*30bb0*/  FADD R24, R23, R4 ;  /* 0x0000000417187221 */ /* 0x000fe20000000000 */
[----:B------:R1:W2:Y:S01]  /*30bc0*/  LDS R0, [R51+0x4] ;  /* 0x0000040033007984 */ /* 0x0002a20000000800 */
[----:B------:R-:W-:Y:S01]  /*30bd0*/  FFMA R23, R9, -0.19891236722469329834, R12 ;  /* 0xbe4bafaf09177823 */ /* 0x000fe2000000000c */
[----:B------:R-:W-:Y:S01]  /*30be0*/  FFMA R11, R27, 0.66817861795425415039, R10 ;  /* 0x3f2b0dc11b0b7823 */ /* 0x000fe2000000000a */
[----:B------:R-:W-:Y:S01]  /*30bf0*/  FFMA R27, R10, -0.66817861795425415039, R27 ;  /* 0xbf2b0dc10a1b7823 */ /* 0x000fe2000000001b */
[----:B------:R1:W3:Y:S01]  /*30c00*/  LDS R35, [R51+0x8] ;  /* 0x0000080033237984 */ /* 0x0002e20000000800 */
[----:B------:R-:W-:Y:S01]  /*30c10*/  FMUL R23, R23, 1.9615705013275146484 ;  /* 0x3ffb14be17177820 */ /* 0x000fe20000400000 */
[----:B------:R-:W-:-:S02]  /*30c20*/  FFMA R4, R12, 0.19891236722469329834, R9 ;  /* 0x3e4bafaf0c047823 */ /* 0x000fc40000000009 */
[----:B------:R1:W4:Y:S01]  /*30c30*/  LDS R10, [R51+0xc] ;  /* 0x00000c00330a7984 */ /* 0x0003220000000800 */
[----:B------:R-:W-:-:S03]  /*30c40*/  FMUL R24, R24, 1.4142135381698608398 ;  /* 0x3fb504f318187820 */ /* 0x000fc60000400000 */
[----:B------:R1:W1:Y:S04]  /*30c50*/  LDS R9, [R51+0x14] ;  /* 0x0000140033097984 */ /* 0x0002680000000800 */
[----:B------:R0:W1:Y:S04]  /*30c60*/  LDS R15, [R51+0x18] ;  /* 0x00001800330f7984 */ /* 0x0000680000000800 */
[----:B------:R0:W1:Y:S01]  /*30c70*/  LDS R22, [R51+0x1c] ;  /* 0x00001c0033167984 */ /* 0x0000620000000800 */
[----:B------:R-:W-:Y:S01]  /*30c80*/  FMUL R33, R33, 1.8477590084075927734 ;  /* 0x3fec835e21217820 */ /* 0x000fe20000400000 */
[----:B------:R-:W-:Y:S01]  /*30c90*/  FMUL R25, R25, 1.8477590084075927734 ;  /* 0x3fec835e19197820 */ /* 0x000fe20000400000 */
[----:B------:R-:W-:Y:S01]  /*30ca0*/  FMUL R27, R27, -1.6629391908645629883 ;  /* 0xbfd4db311b1b7820 */ /* 0x000fe20000400000 */
[----:B0-----:R0:W-:Y:S04]  /*30cb0*/  STL [R1+0x24], R5 ;  /* 0x0000240501007387 */ /* 0x0011e80000100800 */
[----:B------:R0:W0:Y:S02]  /*30cc0*/  LDS R5, [R51+0x10] ;  /* 0x0000100033057984 */ /* 0x0000240000000800 */
[----:B01234-:R-:W-:Y:S05]  /*30cd0*/  WARPSYNC.COLLECTIVE R32, `(.L_x_10724) ;  /* 0x0000000020087348 */ /* 0x01ffea0003c00000 */
[----:B------:R-:W-:Y:S01]  /*30ce0*/  NOP ;  /* 0x0000000000007918 */ /* 0x000fe20000000000 */
[----:B01234-:R-:W-:Y:S05]  /*30cf0*/  ENDCOLLECTIVE ;  /* 0x000000000000791b */ /* 0x01ffea0003800000 */
.L_x_10724:
[----:B------:R0:W-:Y:S01]  /*30d00*/  STS [R52+0x84], R23 ;  /* 0x0000841734007388 */ /* 0x0001e20000000800 */
[----:B------:R-:W-:-:S03]  /*30d10*/  FMUL R32, R4, 1.9615705013275146484 ;  /* 0x3ffb14be04207820 */ /* 0x000fc60000400000 */
[----:B------:R-:W-:Y:S01]  /*30d20*/  STS [R52], R24 ;  /* 0x0000001834007388 */ /* 0x000fe20000000800 */
[----:B0-----:R-:W-:-:S03]  /*30d30*/  FMUL R23, R11, 1.6629391908645629883 ;  /* 0x3fd4db310b177820 */ /* 0x001fc60000400000 */
[----:B------:R-:W-:Y:S01]  /*30d40*/  STS [R52+0x318], R33 ;  /* 0x0003182134007388 */ /* 0x000fe20000000800 */
[C-C-:B------:R-:W-:Y:S01]  /*30d50*/  FADD R4, R56.reuse, -R38.reuse ;  /* 0x8000002638047221 */ /* 0x140fe20000000000 */
[----:B------:R-:W-:Y:S01]  /*30d60*/  FADD R38, R56, R38 ;  /* 0x0000002638267221 */ /* 0x000fe20000000000 */
[----:B------:R-:W-:Y:S01]  /*30d70*/  FADD R12, -R59, R58 ;  /* 0x0000003a3b0c7221 */ /* 0x000fe20000000100 */
[----:B------:R0:W-:Y:S01]  /*30d80*/  STS [R52+0x18c], R23 ;  /* 0x00018c1734007388 */ /* 0x0001e20000000800 */
[----:B------:R-:W-:-:S03]  /*30d90*/  FMUL R34, R34, 1.4142135381698608398 ;  /* 0x3fb504f322227820 */ /* 0x000fc60000400000 */
[----:B------:R-:W-:Y:S04]  /*30da0*/  STS [R52+0x108], R25 ;  /* 0x0001081934007388 */ /* 0x000fe80000000800 */
[----:B------:R-:W-:Y:S01]  /*30db0*/  STS [R52+0x294], R27 ;  /* 0x0002941b34007388 */ /* 0x000fe20000000800 */
[----:B0-----:R-:W-:-:S03]  /*30dc0*/  FADD R23, R59, R58 ;  /* 0x0000003a3b177221 */ /* 0x001fc60000000000 */
[----:B------:R0:W-:Y:S04]  /*30dd0*/  STS [R52+0x39c], R32 ;  /* 0x00039c2034007388 */ /* 0x0001e80000000800 */
[----:B------:R1:W-:Y:S01]  /*30de0*/  STS [R52+0x210], R34 ;  /* 0x0002102234007388 */ /* 0x0003e20000000800 */
[----:B0-----:R-:W-:-:S07]  /*30df0*/  MOV R32, 0xffffffff ;  /* 0xffffffff00207802 */ /* 0x001fce0000000f00 */
[----:B-1----:R-:W-:Y:S05]  /*30e00*/  WARPSYNC.COLLECTIVE R32, `(.L_x_10725) ;  /* 0x0000000020087348 */ /* 0x002fea0003c00000 */
[----:B------:R-:W-:Y:S01]  /*30e10*/  NOP ;  /* 0x0000000000007918 */ /* 0x000fe20000000000 */
[----:B-1----:R-:W-:Y:S05]  /*30e20*/  ENDCOLLECTIVE ;  /* 0x000000000000791b */ /* 0x002fea0003800000 */
.L_x_10725:
[----:B------:R-:W0:Y:S04]  /*30e30*/  LDS R14, [R51] ;  /* 0x00000000330e7984 */ /* 0x000e280000000800 */
[----:B------:R-:W-:Y:S04]  /*30e40*/  STL [R1+0x1c], R0 ;  /* 0x00001c0001007387 */ /* 0x000fe80000100800 */
[----:B------:R-:W-:Y:S04]  /*30e50*/  LDS R16, [R51+0xc] ;  /* 0x00000c0033107984 */ /* 0x000fe80000000800 */
[----:B------:R-:W-:Y:S04]  /*30e60*/  LDS R0, [R51+0x4] ;  /* 0x0000040033007984 */ /* 0x000fe80000000800 */
[----:B0-----:R-:W-:Y:S04]  /*30e70*/  STL [R1+0x28], R14 ;  /* 0x0000280e01007387 */ /* 0x001fe80000100800 */
[----:B------:R-:W-:Y:S01]  /*30e80*/  LDS R14, [R51+0x10] ;  /* 0x00001000330e7984 */ /* 0x000fe20000000800 */
[C-C-:B------:R-:W-:Y:S01]  /*30e90*/  FADD R11, R41.reuse, -R21.reuse ;  /* 0x80000015290b7221 */ /* 0x140fe20000000000 */
[----:B------:R-:W-:-:S03]  /*30ea0*/  FADD R21, R41, R21 ;  /* 0x0000001529157221 */ /* 0x000fc60000000000 */
[C-C-:B------:R-:W-:Y:S01]  /*30eb0*/  FADD R24, R4.reuse, R11.reuse ;  /* 0x0000000b04187221 */ /* 0x140fe20000000000 */
[----:B------:R-:W-:Y:S01]  /*30ec0*/  FADD R11, R4, -R11 ;  /* 0x8000000b040b7221 */ /* 0x000fe20000000000 */
[C-C-:B------:R-:W-:Y:S01]  /*30ed0*/  FADD R4, R21.reuse, R38.reuse ;  /* 0x0000002615047221 */ /* 0x140fe20000000000 */
[----:B------:R-:W-:Y:S01]  /*30ee0*/  FADD R33, -R21, R38 ;  /* 0x0000002615217221 */ /* 0x000fe20000000100 */
[C-C-:B------:R-:W-:Y:S01]  /*30ef0*/  FADD R21, R53.reuse, -R20.reuse ;  /* 0x8000001435157221 */ /* 0x140fe20000000000 */
[----:B------:R-:W-:Y:S01]  /*30f00*/  FADD R20, R53, R20 ;  /* 0x0000001435147221 */ /* 0x000fe20000000000 */
[C-C-:B------:R-:W-:Y:S02]  /*30f10*/  FFMA R25, R11.reuse, -0.70710676908493041992, R12.reuse ;  /* 0xbf3504f30b197823 */ /* 0x140fe4000000000c */
[C-C-:B------:R-:W-:Y:S01]  /*30f20*/  FFMA R27, R24.reuse, -0.70710676908493041992, R21.reuse ;  /* 0xbf3504f3181b7823 */ /* 0x140fe20000000015 */
[----:B------:R-:W-:Y:S01]  /*30f30*/  FFMA R21, R24, 0.70710676908493041992, R21 ;  /* 0x3f3504f318157823 */ /* 0x000fe20000000015 */
[----:B------:R-:W-:Y:S01]  /*30f40*/  FFMA R12, R11, 0.70710676908493041992, R12 ;  /* 0x3f3504f30b0c7823 */ /* 0x000fe2000000000c */
[C---:B------:R-:W-:Y:S01]  /*30f50*/  FADD R24, R20.reuse, R23 ;  /* 0x0000001714187221 */ /* 0x040fe20000000000 */
[----:B------:R-:W-:Y:S01]  /*30f60*/  FFMA R11, R25, 0.66817861795425415039, R27 ;  /* 0x3f2b0dc1190b7823 */ /* 0x000fe2000000001b */
[----:B------:R-:W-:Y:S01]  /*30f70*/  FFMA R25, R27, -0.66817861795425415039, R25 ;  /* 0xbf2b0dc11b197823 */ /* 0x000fe20000000019 */
[----:B------:R-:W-:Y:S01]  /*30f80*/  FADD R20, R20, -R23 ;  /* 0x8000001714147221 */ /* 0x000fe20000000000 */
[C-C-:B------:R-:W-:Y:S01]  /*30f90*/  FADD R34, R24.reuse, -R4.reuse ;  /* 0x8000000418227221 */ /* 0x140fe20000000000 */
[----:B------:R-:W-:Y:S01]  /*30fa0*/  FADD R27, R24, R4 ;  /* 0x00000004181b7221 */ /* 0x000fe20000000000 */
[----:B------:R-:W-:Y:S01]  /*30fb0*/  FFMA R23, R12, -0.19891236722469329834, R21 ;  /* 0xbe4bafaf0c177823 */ /* 0x000fe20000000015 */
[----:B------:R-:W-:-:S02]  /*30fc0*/  FFMA R4, R21, 0.19891236722469329834, R12 ;  /* 0x3e4bafaf15047823 */ /* 0x000fc4000000000c */
[----:B------:R-:W0:Y:S01]  /*30fd0*/  LDS R12, [R51+0x8] ;  /* 0x00000800330c7984 */ /* 0x000e220000000800 */
[----:B------:R-:W-:Y:S01]  /*30fe0*/  FFMA R24, R33, -0.41421356797218322754, R20 ;  /* 0xbed413cd21187823 */ /* 0x000fe20000000014 */
[----:B------:R-:W-:Y:S01]  /*30ff0*/  FFMA R33, R20, 0.41421356797218322754, R33 ;  /* 0x3ed413cd14217823 */ /* 0x000fe20000000021 */
[----:B------:R-:W-:Y:S01]  /*31000*/  FMUL R20, R23, 1.9615705013275146484 ;  /* 0x3ffb14be17147820 */ /* 0x000fe20000400000 */
[----:B------:R-:W-:Y:S01]  /*31010*/  FMUL R21, R27, 1.4142135381698608398 ;  /* 0x3fb504f31b157820 */ /* 0x000fe20000400000 */
[----:B------:R1:W2:Y:S04]  /*31020*/  LDS R23, [R51+0x1c] ;  /* 0x00001c0033177984 */ /* 0x0002a80000000800 */
[----:B------:R1:W3:Y:S04]  /*31030*/  LDS R27, [R51+0x18] ;  /* 0x00001800331b7984 */ /* 0x0002e80000000800 */
[----:B0-----:R1:W-:Y:S04]  /*31040*/  STL [R1+0x14], R12 ;  /* 0x0000140c01007387 */ /* 0x0013e80000100800 */
[----:B------:R1:W0:Y:S02]  /*31050*/  LDS R12, [R51+0x14] ;  /* 0x00001400330c7984 */ /* 0x0002240000000800 */
[----:B0123--:R-:W-:Y:S05]  /*31060*/  WARPSYNC.COLLECTIVE R32, `(.L_x_10726) ;  /* 0x0000000020087348 */ /* 0x00ffea0003c00000 */
[----:B------:R-:W-:Y:S01]  /*31070*/  NOP ;  /* 0x0000000000007918 */ /* 0x000fe20000000000 */
[----:B0123--:R-:W-:Y:S05]  /*31080*/  ENDCOLLECTIVE ;  /* 0x000000000000791b */ /* 0x00ffea0003800000 */
.L_x_10726:
[----:B------:R0:W-:Y:S01]  /*31090*/  STS [R52+0x84], R20 ;  /* 0x0000841434007388 */ /* 0x0001e20000000800 */
[----:B------:R-:W-:Y:S01]  /*310a0*/  FMUL R32, R4, 1.9615705013275146484 ;  /* 0x3ffb14be04207820 */ /* 0x000fe20000400000 */
[--C-:B------:R-:W-:Y:S02]  /*310b0*/  FADD R4, R3, -R18.reuse ;  /* 0x8000001203047221 */ /* 0x100fe40000000000 */
[----:B------:R-:W-:Y:S01]  /*310c0*/  STL [R1+0x8], R16 ;  /* 0x0000081001007387 */ /* 0x000fe20000100800 */
[----:B0-----:R-:W-:Y:S01]  /*310d0*/  FMUL R20, R11, 1.6629391908645629883 ;  /* 0x3fd4db310b147820 */ /* 0x001fe20000400000 */
[C-C-:B------:R-:W-:Y:S02]  /*310e0*/  FADD R11, R2.reuse, -R19.reuse ;  /* 0x80000013020b7221 */ /* 0x140fe40000000000 */
[----:B------:R-:W-:Y:S01]  /*310f0*/  STL [R1+0x4], R14 ;  /* 0x0000040e01007387 */ /* 0x000fe20000100800 */
[----:B------:R-:W-:Y:S01]  /*31100*/  FADD R19, R2, R19 ;  /* 0x0000001302137221 */ /* 0x000fe20000000000 */
[--C-:B------:R-:W-:Y:S01]  /*31110*/  FADD R2, -R8, R17.reuse ;  /* 0x0000001108027221 */ /* 0x100fe20000000100 */
[----:B------:R-:W-:Y:S01]  /*31120*/  FADD R3, R3, R18 ;  /* 0x0000001203037221 */ /* 0x000fe20000000000 */
[--C-:B------:R-:W-:Y:S01]  /*31130*/  FADD R18, R44, -R48.reuse ;  /* 0x800000302c127221 */ /* 0x100fe20000000000 */
[----:B------:R-:W-:Y:S01]  /*31140*/  FADD R17, R8, R17 ;  /* 0x0000001108117221 */ /* 0x000fe20000000000 */
[----:B------:R-:W-:Y:S01]  /*31150*/  FADD R48, R44, R48 ;  /* 0x000000302c307221 */ /* 0x000fe20000000000 */
[C-C-:B------:R-:W-:Y:S01]  /*31160*/  FADD R8, R19.reuse, R3.reuse ;  /* 0x0000000313087221 */ /* 0x140fe20000000000 */
[----:B------:R-:W-:Y:S01]  /*31170*/  FADD R3, -R19, R3 ;  /* 0x0000000313037221 */ /* 0x000fe20000000100 */
[----:B------:R0:W-:Y:S02]  /*31180*/  STL [R1], R12 ;  /* 0x0000000c01007387 */ /* 0x0001e40000100800 */
[C-C-:B0-----:R-:W-:Y:S01]  /*31190*/  FADD R12, R4.reuse, R11.reuse ;  /* 0x0000000b040c7221 */ /* 0x141fe20000000000 */
[----:B------:R-:W-:-:S04]  /*311a0*/  FADD R11, R4, -R11 ;  /* 0x8000000b040b7221 */ /* 0x000fc80000000000 */
[C-C-:B------:R-:W-:Y:S01]  /*311b0*/  FFMA R4, R11.reuse, -0.70710676908493041992, R2.reuse ;  /* 0xbf3504f30b047823 */ /* 0x140fe20000000002 */
[----:B------:R-:W-:Y:S01]  /*311c0*/  FFMA R2, R11, 0.70710676908493041992, R2 ;  /* 0x3f3504f30b027823 */ /* 0x000fe20000000002 */
[C-C-:B------:R-:W-:Y:S01]  /*311d0*/  FFMA R11, R12.reuse, -0.70710676908493041992, R18.reuse ;  /* 0xbf3504f30c0b7823 */ /* 0x140fe20000000012 */
[----:B------:R-:W-:Y:S01]  /*311e0*/  FFMA R12, R12, 0.70710676908493041992, R18 ;  /* 0x3f3504f30c0c7823 */ /* 0x000fe20000000012 */
[C-C-:B------:R-:W-:Y:S01]  /*311f0*/  FADD R18, R48.reuse, R17.reuse ;  /* 0x0000001130127221 */ /* 0x140fe20000000000 */
[----:B------:R-:W-:Y:S01]  /*31200*/  FADD R17, R48, -R17 ;  /* 0x8000001130117221 */ /* 0x000fe20000000000 */
[----:B------:R-:W-:Y:S01]  /*31210*/  FMUL R24, R24, 1.8477590084075927734 ;  /* 0x3fec835e18187820 */ /* 0x000fe20000400000 */
[----:B------:R-:W-:Y:S01]  /*31220*/  FMUL R25, R25, -1.6629391908645629883 ;  /* 0xbfd4db3119197820 */ /* 0x000fe20000400000 */
[----:B------:R-:W-:Y:S01]  /*31230*/  FMUL R34, R34, 1.4142135381698608398 ;  /* 0x3fb504f322227820 */ /* 0x000fe20000400000 */
[----:B------:R-:W-:Y:S01]  /*31240*/  FMUL R33, R33, 1.8477590084075927734 ;  /* 0x3fec835e21217820 */ /* 0x000fe20000400000 */
[----:B------:R-:W-:Y:S01]  /*31250*/  FFMA R41, R17, 0.41421356797218322754, R3 ;  /* 0x3ed413cd11297823 */ /* 0x000fe20000000003 */
[----:B------:R0:W-:Y:S04]  /*31260*/  STS [R52+0x39c], R32 ;  /* 0x00039c2034007388 */ /* 0x0001e80000000800 */
[----:B------:R1:W-:Y:S01]  /*31270*/  STS [R52+0x18c], R20 ;  /* 0x00018c1434007388 */ /* 0x0003e20000000800 */
[----:B------:R-:W-:Y:S01]  /*31280*/  FMUL R41, R41, 1.8477590084075927734 ;  /* 0x3fec835e29297820 */ /* 0x000fe20000400000 */
[----:B------:R-:W-:-:S02]  /*31290*/  FFMA R19, R12, 0.19891236722469329834, R2 ;  /* 0x3e4bafaf0c137823 */ /* 0x000fc40000000002 */
[----:B------:R-:W-:Y:S01]  /*312a0*/  STS [R52+0x108], R24 ;  /* 0x0001081834007388 */ /* 0x000fe20000000800 */
[----:B0-----:R-:W-:-:S03]  /*312b0*/  MOV R32, 0xffffffff ;  /* 0xffffffff00207802 */ /* 0x001fc60000000f00 */
[----:B------:R0:W-:Y:S01]  /*312c0*/  STS [R52+0x294], R25 ;  /* 0x0002941934007388 */ /* 0x0001e20000000800 */
[----:B-1----:R-:W-:Y:S01]  /*312d0*/  FFMA R20, R4, 0.66817861795425415039, R11 ;  /* 0x3f2b0dc104147823 */ /* 0x002fe2000000000b */
[----:B------:R-:W-:Y:S02]  /*312e0*/  FFMA R4, R11, -0.66817861795425415039, R4 ;  /* 0xbf2b0dc10b047823 */ /* 0x000fe40000000004 */
[----:B------:R1:W-:Y:S01]  /*312f0*/  STS [R52], R21 ;  /* 0x0000001534007388 */ /* 0x0003e20000000800 */
[C-C-:B------:R-:W-:Y:S01]  /*31300*/  FADD R11, R18.reuse, -R8.reuse ;  /* 0x80000008120b7221 */ /* 0x140fe20000000000 */
[----:B------:R-:W-:Y:S01]  /*31310*/  FADD R18, R18, R8 ;  /* 0x0000000812127221 */ /* 0x000fe20000000000 */
[----:B------:R-:W-:Y:S01]  /*31320*/  FFMA R38, R3, -0.41421356797218322754, R17 ;  /* 0xbed413cd03267823 */ /* 0x000fe20000000011 */
[----:B------:R1:W-:Y:S01]  /*31330*/  STS [R52+0x210], R34 ;  /* 0x0002102234007388 */ /* 0x0003e20000000800 */
[----:B0-----:R-:W-:-:S03]  /*31340*/  IMAD.WIDE R24, R36, 0x4, R60 ;  /* 0x0000000424187825 */ /* 0x001fc600078e023c */
[----:B------:R1:W-:Y:S04]  /*31350*/  STS [R52+0x318], R33 ;  /* 0x0003182134007388 */ /* 0x0003e80000000800 */
[----:B-1----:R-:W-:Y:S05]  /*31360*/  WARPSYNC.COLLECTIVE R32, `(.L_x_10727) ;  /* 0x0000000020087348 */ /* 0x002fea0003c00000 */
[----:B------:R-:W-:Y:S01]  /*31370*/  NOP ;  /* 0x0000000000007918 */ /* 0x000fe20000000000 */
[----:B-1----:R-:W-:Y:S05]  /*31380*/  ENDCOLLECTIVE ;  /* 0x000000000000791b */ /* 0x002fea0003800000 */
.L_x_10727:
[----:B------:R-:W-:Y:S01]  /*31390*/  FFMA R34, R2, -0.19891236722469329834, R12 ;  /* 0xbe4bafaf02227823 */ /* 0x000fe2000000000c */
        /* <DEDUP_REMOVED lines=11> */
.L_x_10728:
[----:B------:R0:W-:Y:S04]  /*31450*/  STS [R52+0x318], R41 ;  /* 0x0003182934007388 */ /* 0x0001e80000000800 */
[----:B0-----:R-:W5:Y:S01]  /*31460*/  LDG.E.CONSTANT R41, desc[UR8][R24.64] ;  /* 0x0000000818297981 */ /* 0x001f62000c1e9900 */
[----:B------:R-:W-:Y:S01]  /*31470*/  FMUL R18, R18, 1.4142135381698608398 ;  /* 0x3fb504f312127820 */ /* 0x000fe20000400000 */
[----:B------:R-:W-:-:S04]  /*31480*/  FMUL R19, R19, 1.9615705013275146484 ;  /* 0x3ffb14be13137820 */ /* 0x000fc80000400000 */
[----:B------:R0:W-:Y:S01]  /*31490*/  STS [R52], R18 ;  /* 0x0000001234007388 */ /* 0x0001e20000000800 */
[----:B------:R-:W-:Y:S01]  /*314a0*/  FMUL R32, R4, -1.6629391908645629883 ;  /* 0xbfd4db3104207820 */ /* 0x000fe20000400000 */
[--C-:B------:R-:W-:Y:S02]  /*314b0*/  FADD R4, R13, -R26.reuse ;  /* 0x8000001a0d047221 */ /* 0x100fe40000000000 */
[----:B------:R-:W-:Y:S01]  /*314c0*/  STS [R52+0x39c], R19 ;  /* 0x00039c1334007388 */ /* 0x000fe20000000800 */
[----:B0-----:R-:W-:Y:S01]  /*314d0*/  FMUL R18, R11, 1.4142135381698608398 ;  /* 0x3fb504f30b127820 */ /* 0x001fe20000400000 */
[----:B------:R-:W-:Y:S01]  /*314e0*/  FADD R11, R6, -R29 ;  /* 0x8000001d060b7221 */ /* 0x000fe20000000000 */
[----:B------:R-:W-:-:S03]  /*314f0*/  FADD R12, R13, R26 ;  /* 0x0000001a0d0c7221 */ /* 0x000fc60000000000 */
[----:B------:R0:W-:Y:S01]  /*31500*/  STS [R52+0x210], R18 ;  /* 0x0002101234007388 */ /* 0x0001e20000000800 */
[----:B------:R-:W-:Y:S01]  /*31510*/  FADD R29, R6, R29 ;  /* 0x0000001d061d7221 */ /* 0x000fe20000000000 */
[C-C-:B------:R-:W-:Y:S01]  /*31520*/  FADD R13, R4.reuse, R11.reuse ;  /* 0x0000000b040d7221 */ /* 0x140fe20000000000 */
[----:B------:R-:W-:Y:S01]  /*31530*/  FADD R6, -R7, R40 ;  /* 0x0000002807067221 */ /* 0x000fe20000000100 */
[----:B------:R-:W-:Y:S01]  /*31540*/  FADD R11, R4, -R11 ;  /* 0x8000000b040b7221 */ /* 0x000fe20000000000 */
[----:B0-----:R-:W-:-:S04]  /*31550*/  IMAD.WIDE R18, R39, 0x4, R24 ;  /* 0x0000000427127825 */ /* 0x001fc800078e0218 */
[----:B------:R-:W-:Y:S01]  /*31560*/  FADD R40, R7, R40 ;  /* 0x0000002807287221 */ /* 0x000fe20000000000 */
[C-C-:B------:R-:W-:Y:S01]  /*31570*/  FFMA R4, R11.reuse, -0.70710676908493041992, R6.reuse ;  /* 0xbf3504f30b047823 */ /* 0x140fe20000000006 */
[----:B------:R0:W5:Y:S01]  /*31580*/  LDG.E.CONSTANT R44, desc[UR8][R18.64] ;  /* 0x00000008122c7981 */ /* 0x000162000c1e9900 */
[----:B------:R-:W-:Y:S01]  /*31590*/  FFMA R6, R11, 0.70710676908493041992, R6 ;  /* 0x3f3504f30b067823 */ /* 0x000fe20000000006 */
[----:B------:R-:W-:Y:S01]  /*315a0*/  FADD R7, R29, R12 ;  /* 0x0000000c1d077221 */ /* 0x000fe20000000000 */
[C-C-:B0-----:R-:W-:Y:S01]  /*315b0*/  FADD R18, R50.reuse, -R28.reuse ;  /* 0x8000001c32127221 */ /* 0x141fe20000000000 */
[----:B------:R-:W-:-:S03]  /*315c0*/  FADD R28, R50, R28 ;  /* 0x0000001c321c7221 */ /* 0x000fc60000000000 */
[C-C-:B------:R-:W-:Y:S01]  /*315d0*/  FFMA R19, R13.reuse, -0.70710676908493041992, R18.reuse ;  /* 0xbf3504f30d137823 */ /* 0x140fe20000000012 */
[----:B------:R-:W-:Y:S01]  /*315e0*/  FFMA R11, R13, 0.70710676908493041992, R18 ;  /* 0x3f3504f30d0b7823 */ /* 0x000fe20000000012 */
[C-C-:B------:R-:W-:Y:S01]  /*315f0*/  FADD R13, R28.reuse, R40.reuse ;  /* 0x000000281c0d7221 */ /* 0x140fe20000000000 */
[----:B------:R-:W-:Y:S01]  /*31600*/  FADD R40, R28, -R40 ;  /* 0x800000281c287221 */ /* 0x000fe20000000000 */
[----:B------:R-:W-:Y:S01]  /*31610*/  FMUL R20, R20, 1.6629391908645629883 ;  /* 0x3fd4db3114147820 */ /* 0x000fe20000400000 */
[----:B------:R-:W-:Y:S01]  /*31620*/  FMUL R34, R34, 1.9615705013275146484 ;  /* 0x3ffb14be22227820 */ /* 0x000fe20000400000 */
[----:B------:R-:W-:Y:S01]  /*31630*/  FMUL R38, R38, 1.8477590084075927734 ;  /* 0x3fec835e26267820 */ /* 0x000fe20000400000 */
[----:B------:R-:W-:Y:S01]  /*31640*/  FADD R28, R13, R7 ;  /* 0x000000070d1c7221 */ /* 0x000fe20000000000 */
[----:B------:R0:W-:Y:S01]  /*31650*/  STS [R52+0x294], R32 ;  /* 0x0002942034007388 */ /* 0x0001e20000000800 */
[----:B------:R-:W-:-:S04]  /*31660*/  IMAD.WIDE R24, R57, 0x4, R24 ;  /* 0x0000000439187825 */ /* 0x000fc800078e0218 */
[----:B------:R-:W-:Y:S01]  /*31670*/  FFMA R31, R4, 0.66817861795425415039, R19 ;  /* 0x3f2b0dc1041f7823 */ /* 0x000fe20000000013 */
[----:B------:R-:W-:Y:S01]  /*31680*/  FMUL R28, R28, 1.4142135381698608398 ;  /* 0x3fb504f31c1c7820 */ /* 0x000fe20000400000 */
[----:B------:R1:W-:Y:S01]  /*31690*/  STS [R52+0x84], R34 ;  /* 0x0000842234007388 */ /* 0x0003e20000000800 */
[----:B------:R-:W-:Y:S01]  /*316a0*/  FFMA R36, R6, -0.19891236722469329834, R11 ;  /* 0xbe4bafaf06247823 */ /* 0x000fe2000000000b */
[----:B------:R-:W-:Y:S01]  /*316b0*/  FFMA R4, R19, -0.66817861795425415039, R4 ;  /* 0xbf2b0dc113047823 */ /* 0x000fe20000000004 */
[----:B0-----:R-:W-:Y:S01]  /*316c0*/  MOV R32, 0xffffffff ;  /* 0xffffffff00207802 */ /* 0x001fe20000000f00 */
[----:B------:R1:W-:Y:S01]  /*316d0*/  STS [R52+0x18c], R20 ;  /* 0x00018c1434007388 */ /* 0x0003e20000000800 */
[----:B------:R-:W-:Y:S01]  /*316e0*/  FADD R30, R13, -R7 ;  /* 0x800000070d1e7221 */ /* 0x000fe20000000000 */
[----:B------:R-:W-:Y:S02]  /*316f0*/  FFMA R11, R11, 0.19891236722469329834, R6 ;  /* 0x3e4bafaf0b0b7823 */ /* 0x000fe40000000006 */
[----:B------:R1:W-:Y:S05]  /*31700*/  STS [R52+0x108], R38 ;  /* 0x0001082634007388 */ /* 0x0003ea0000000800 */
[----:B-1---5:R-:W-:Y:S05]  /*31710*/  WARPSYNC.COLLECTIVE R32, `(.L_x_10729) ;  /* 0x0000000020087348 */ /* 0x022fea0003c00000 */
[----:B------:R-:W-:Y:S01]  /*31720*/  NOP ;  /* 0x0000000000007918 */ /* 0x000fe20000000000 */
[----:B-1---5:R-:W-:Y:S05]  /*31730*/  ENDCOLLECTIVE ;  /* 0x000000000000791b */ /* 0x022fea0003800000 */
.L_x_10729:
[----:B------:R0:W1:Y:S01]  /*31740*/  LDS R19, [R51] ;  /* 0x0000000033137984 */ /* 0x0000620000000800 */
[----:B------:R-:W-:-:S03]  /*31750*/  FADD R12, -R29, R12 ;  /* 0x0000000c1d0c7221 */ /* 0x000fc60000000100 */
        /* <DEDUP_REMOVED lines=10> */
.L_x_10730:
[----:B------:R0:W-:Y:S04]  /*31800*/  STS [R52], R28 ;  /* 0x0000001c34007388 */ /* 0x0001e80000000800 */
[----:B------:R1:W2:Y:S01]  /*31810*/  LDG.E.CONSTANT R56, desc[UR8][R24.64] ;  /* 0x0000000818387981 */ /* 0x0002a2000c1e9900 */
[----:B0-----:R-:W-:-:S04]  /*31820*/  IMAD.WIDE R28, R39, 0x4, R24 ;  /* 0x00000004271c7825 */ /* 0x001fc800078e0218 */
[----:B-1----:R-:W-:Y:S01]  /*31830*/  IMAD.WIDE R24, R57, 0x4, R24 ;  /* 0x0000000439187825 */ /* 0x002fe200078e0218 */
[----:B------:R0:W3:Y:S04]  /*31840*/  LDG.E.CONSTANT R58, desc[UR8][R28.64] ;  /* 0x000000081c3a7981 */ /* 0x0000e8000c1e9900 */
[----:B------:R1:W4:Y:S01]  /*31850*/  LDG.E.CONSTANT R53, desc[UR8][R24.64] ;  /* 0x0000000818357981 */ /* 0x000322000c1e9900 */
[----:B0-----:R-:W-:-:S05]  /*31860*/  FMUL R29, R31, 1.6629391908645629883 ;  /* 0x3fd4db311f1d7820 */ /* 0x001fca0000400000 */
[----:B------:R0:W-:Y:S01]  /*31870*/  STS [R52+0x18c], R29 ;  /* 0x00018c1d34007388 */ /* 0x0001e20000000800 */
[----:B------:R-:W-:Y:S01]  /*31880*/  FFMA R18, R12, -0.41421356797218322754, R40 ;  /* 0xbed413cd0c127823 */ /* 0x000fe20000000028 */
[----:B------:R-:W-:Y:S01]  /*31890*/  FFMA R12, R40, 0.41421356797218322754, R12 ;  /* 0x3ed413cd280c7823 */ /* 0x000fe2000000000c */
[----:B0-----:R-:W-:-:S04]  /*318a0*/  IMAD.WIDE R28, R39, 0x4, R24 ;  /* 0x00000004271c7825 */ /* 0x001fc800078e0218 */
[----:B-1----:R-:W-:Y:S01]  /*318b0*/  IMAD.WIDE R24, R57, 0x4, R24 ;  /* 0x0000000439187825 */ /* 0x002fe200078e0218 */
[----:B------:R0:W5:Y:S03]  /*318c0*/  LDG.E.CONSTANT R50, desc[UR8][R28.64] ;  /* 0x000000081c327981 */ /* 0x000166000c1e9900 */
[----:B------:R-:W-:Y:S01]  /*318d0*/  FMUL R40, R30, 1.4142135381698608398 ;  /* 0x3fb504f31e287820 */ /* 0x000fe20000400000 */
[----:B------:R1:W3:Y:S01]  /*318e0*/  LDG.E.CONSTANT R48, desc[UR8][R24.64] ;  /* 0x0000000818307981 */ /* 0x0002e2000c1e9900 */
[----:B------:R-:W-:-:S04]  /*318f0*/  IMAD.WIDE R60, R37, 0x4, R60 ;  /* 0x00000004253c7825 */ /* 0x000fc800078e023c */
[----:B0-----:R-:W-:-:S04]  /*31900*/  IMAD.WIDE R28, R39, 0x4, R24 ;  /* 0x00000004271c7825 */ /* 0x001fc800078e0218 */
[----:B-1----:R-:W-:-:S04]  /*31910*/  IMAD.WIDE R24, R57, 0x4, R24 ;  /* 0x0000000439187825 */ /* 0x002fc800078e0218 */
[----:B------:R-:W-:Y:S01]  /*31920*/  FMUL R37, R4, -1.6629391908645629883 ;  /* 0xbfd4db3104257820 */ /* 0x000fe20000400000 */
[----:B------:R0:W-:Y:S04]  /*31930*/  STS [R52+0x210], R40 ;  /* 0x0002102834007388 */ /* 0x0001e80000000800 */
[----:B------:R1:W5:Y:S04]  /*31940*/  LDG.E.CONSTANT R4, desc[UR8][R28.64] ;  /* 0x000000081c047981 */ /* 0x000368000c1e9900 */
[----:B0-----:R0:W5:Y:S01]  /*31950*/  LDG.E.CONSTANT R40, desc[UR8][R24.64] ;  /* 0x0000000818287981 */ /* 0x001162000c1e9900 */
[----:B-1----:R-:W-:-:S03]  /*31960*/  IMAD.WIDE R28, R39, 0x4, R24 ;  /* 0x00000004271c7825 */ /* 0x002fc600078e0218 */
[----:B------:R1:W-:Y:S01]  /*31970*/  STS [R52+0x294], R37 ;  /* 0x0002942534007388 */ /* 0x0003e20000000800 */
[----:B0-----:R-:W-:-:S04]  /*31980*/  IMAD.WIDE R24, R57, 0x4, R24 ;  /* 0x0000000439187825 */ /* 0x001fc800078e0218 */
[----:B------:R-:W-:Y:S01]  /*31990*/  FMUL R32, R36, 1.9615705013275146484 ;  /* 0x3ffb14be24207820 */ /* 0x000fe20000400000 */
[----:B-1----:R-:W5:Y:S01]  /*319a0*/  LDG.E.CONSTANT R37, desc[UR8][R24.64] ;  /* 0x0000000818257981 */ /* 0x002f62000c1e9900 */
[----:B------:R-:W-:-:S03]  /*319b0*/  FMUL R36, R12, 1.8477590084075927734 ;  /* 0x3fec835e0c247820 */ /* 0x000fc60000400000 */
[----:B------:R-:W-:Y:S04]  /*319c0*/  STS [R52+0x84], R32 ;  /* 0x0000842034007388 */ /* 0x000fe80000000800 */
[----:B------:R-:W-:Y:S04]  /*319d0*/  STS [R52+0x318], R36 ;  /* 0x0003182434007388 */ /* 0x000fe80000000800 */
[----:B------:R0:W-:Y:S02]  /*319e0*/  STL [R1+0x1b4], R41 ;  /* 0x0001b42901007387 */ /* 0x0001e40000100800 */
[----:B0-----:R-:W-:-:S02]  /*319f0*/  FMUL R41, R11, 1.9615705013275146484 ;  /* 0x3ffb14be0b297820 */ /* 0x001fc40000400000 */
[----:B------:R0:W5:Y:S02]  /*31a00*/  LDG.E.CONSTANT R11, desc[UR8][R28.64] ;  /* 0x000000081c0b7981 */ /* 0x000164000c1e9900 */
[----:B0-----:R-:W-:-:S04]  /*31a10*/  IMAD.WIDE R28, R39, 0x4, R24 ;  /* 0x00000004271c7825 */ /* 0x001fc800078e0218 */
[----:B------:R-:W-:Y:S01]  /*31a20*/  IMAD.WIDE R24, R57, 0x4, R24 ;  /* 0x0000000439187825 */ /* 0x000fe200078e0218 */
[----:B------:R0:W5:Y:S04]  /*31a30*/  LDG.E.CONSTANT R12, desc[UR8][R28.64] ;  /* 0x000000081c0c7981 */ /* 0x000168000c1e9900 */
[----:B------:R1:W5:Y:S01]  /*31a40*/  LDG.E.CONSTANT R32, desc[UR8][R24.64] ;  /* 0x0000000818207981 */ /* 0x000362000c1e9900 */
[----:B0-----:R-:W-:-:S04]  /*31a50*/  IMAD.WIDE R28, R39, 0x4, R24 ;  /* 0x00000004271c7825 */ /* 0x001fc800078e0218 */
[----:B-1----:R-:W-:Y:S01]  /*31a60*/  IMAD.WIDE R24, R57, 0x4, R24 ;  /* 0x0000000439187825 */ /* 0x002fe200078e0218 */
[----:B------:R-:W5:Y:S04]  /*31a70*/  LDG.E.CONSTANT R30, desc[UR8][R28.64] ;  /* 0x000000081c1e7981 */ /* 0x000f68000c1e9900 */
[----:B------:R0:W5:Y:S02]  /*31a80*/  LDG.E.CONSTANT R36, desc[UR8][R24.64] ;  /* 0x0000000818247981 */ /* 0x000164000c1e9900 */
[----:B0-----:R-:W-:-:S05]  /*31a90*/  IMAD.WIDE R24, R39, 0x4, R24 ;  /* 0x0000000427187825 */ /* 0x001fca00078e0218 */
[----:B------:R0:W5:Y:S01]  /*31aa0*/  LDG.E.CONSTANT R31, desc[UR8][R24.64] ;  /* 0x00000008181f7981 */ /* 0x000162000c1e9900 */
[----:B------:R-:W-:-:S05]  /*31ab0*/  FMUL R18, R18, 1.8477590084075927734 ;  /* 0x3fec835e12127820 */ /* 0x000fca0000400000 */
[----:B------:R1:W-:Y:S04]  /*31ac0*/  STS [R52+0x108], R18 ;  /* 0x0001081234007388 */ /* 0x0003e80000000800 */
[----:B------:R-:W-:Y:S04]  /*31ad0*/  STS [R52+0x39c], R41 ;  /* 0x00039c2934007388 */ /* 0x000fe80000000800 */
[----:B--2---:R2:W-:Y:S04]  /*31ae0*/  STL [R1+0x188], R56 ;  /* 0x0001883801007387 */ /* 0x0045e80000100800 */
[----:B----4-:R4:W-:Y:S04]  /*31af0*/  STL [R1+0x150], R53 ;  /* 0x0001503501007387 */ /* 0x0109e80000100800 */
[----:B---3--:R-:W-:Y:S04]  /*31b00*/  STL [R1+0x11c], R48 ;  /* 0x00011c3001007387 */ /* 0x008fe80000100800 */
[----:B-----5:R-:W-:Y:S04]  /*31b10*/  STL [R1+0x104], R40 ;  /* 0x0001042801007387 */ /* 0x020fe80000100800 */
[----:B------:R-:W-:Y:S01]  /*31b20*/  STL [R1+0xf4], R37 ;  /* 0x0000f42501007387 */ /* 0x000fe20000100800 */
[C-C-:B0-----:R-:W-:Y:S01]  /*31b30*/  FADD R24, -R4.reuse, R11.reuse ;  /* 0x0000000b04187221 */ /* 0x141fe20000000100 */
[----:B------:R-:W-:Y:S01]  /*31b40*/  FADD R4, R4, R11 ;  /* 0x0000000b04047221 */ /* 0x000fe20000000000 */
[C-C-:B------:R-:W-:Y:S01]  /*31b50*/  FADD R11, R50.reuse, -R12.reuse ;  /* 0x8000000c320b7221 */ /* 0x140fe20000000000 */
[----:B------:R-:W-:Y:S01]  /*31b60*/  FADD R12, R50, R12 ;  /* 0x0000000c320c7221 */ /* 0x000fe20000000000 */
[C-C-:B------:R-:W-:Y:S01]  /*31b70*/  FADD R25, R58.reuse, -R30.reuse ;  /* 0x8000001e3a197221 */ /* 0x140fe20000000000 */
[----:B------:R-:W-:-:S03]  /*31b80*/  FADD R29, R58, R30 ;  /* 0x0000001e3a1d7221 */ /* 0x000fc60000000000 */
[C-C-:B------:R-:W-:Y:S01]  /*31b90*/  FADD R30, R11.reuse, R25.reuse ;  /* 0x000000190b1e7221 */ /* 0x140fe20000000000 */
[----:B------:R-:W-:-:S04]  /*31ba0*/  FADD R11, R11, -R25 ;  /* 0x800000190b0b7221 */ /* 0x000fc80000000000 */
[C-C-:B------:R-:W-:Y:S01]  /*31bb0*/  FFMA R25, R11.reuse, -0.70710676908493041992, R24.reuse ;  /* 0xbf3504f30b197823 */ /* 0x140fe20000000018 */
[----:B------:R-:W-:Y:S01]  /*31bc0*/  FFMA R24, R11, 0.70710676908493041992, R24 ;  /* 0x3f3504f30b187823 */ /* 0x000fe20000000018 */
[C-C-:B------:R-:W-:Y:S01]  /*31bd0*/  FADD R28, R44.reuse, R31.reuse ;  /* 0x0000001f2c1c7221 */ /* 0x140fe20000000000 */
[----:B-1----:R-:W-:-:S03]  /*31be0*/  FADD R18, R44, -R31 ;  /* 0x8000001f2c127221 */ /* 0x002fc60000000000 */
[C-C-:B------:R-:W-:Y:S01]  /*31bf0*/  FADD R11, R28.reuse, R4.reuse ;  /* 0x000000041c0b7221 */ /* 0x140fe20000000000 */
[----:B------:R-:W-:Y:S01]  /*31c00*/  FADD R28, R28, -R4 ;  /* 0x800000041c1c7221 */ /* 0x000fe20000000000 */
[C-C-:B------:R-:W-:Y:S01]  /*31c10*/  FADD R4, R29.reuse, R12.reuse ;  /* 0x0000000c1d047221 */ /* 0x140fe20000000000 */
[----:B------:R-:W-:Y:S01]  /*31c20*/  FADD R29, -R29, R12 ;  /* 0x0000000c1d1d7221 */ /* 0x000fe20000000100 */
[C-C-:B--2---:R-:W-:Y:S01]  /*31c30*/  FFMA R56, R30.reuse, -0.70710676908493041992, R18.reuse ;  /* 0xbf3504f31e387823 */ /* 0x144fe20000000012 */
[----:B------:R-:W-:Y:S01]  /*31c40*/  FFMA R18, R30, 0.70710676908493041992, R18 ;  /* 0x3f3504f31e127823 */ /* 0x000fe20000000012 */
[----:B----4-:R-:W-:Y:S01]  /*31c50*/  FADD R53, R11, -R4 ;  /* 0x800000040b357221 */ /* 0x010fe20000000000 */
[----:B------:R-:W-:Y:S01]  /*31c60*/  FFMA R58, R29, -0.41421356797218322754, R28 ;  /* 0xbed413cd1d3a7823 */ /* 0x000fe2000000001c */
[----:B------:R-:W-:Y:S01]  /*31c70*/  FADD R4, R11, R4 ;  /* 0x000000040b047221 */ /* 0x000fe20000000000 */
[----:B------:R0:W-:Y:S01]  /*31c80*/  STL [R1+0xec], R32 ;  /* 0x0000ec2001007387 */ /* 0x0001e20000100800 */
[----:B------:R-:W-:Y:S01]  /*31c90*/  FFMA R50, R25, 0.66817861795425415039, R56 ;  /* 0x3f2b0dc119327823 */ /* 0x000fe20000000038 */
[----:B------:R-:W-:Y:S01]  /*31ca0*/  FMUL R58, R58, 1.8477590084075927734 ;  /* 0x3fec835e3a3a7820 */ /* 0x000fe20000400000 */
[----:B------:R-:W-:Y:S01]  /*31cb0*/  FFMA R56, R56, -0.66817861795425415039, R25 ;  /* 0xbf2b0dc138387823 */ /* 0x000fe20000000019 */
[----:B------:R-:W-:Y:S01]  /*31cc0*/  FFMA R31, R24, -0.19891236722469329834, R18 ;  /* 0xbe4bafaf181f7823 */ /* 0x000fe20000000012 */
[----:B------:R-:W-:Y:S01]  /*31cd0*/  FFMA R59, R18, 0.19891236722469329834, R24 ;  /* 0x3e4bafaf123b7823 */ /* 0x000fe20000000018 */
[----:B------:R-:W-:Y:S01]  /*31ce0*/  FMUL R30, R4, 1.4142135381698608398 ;  /* 0x3fb504f3041e7820 */ /* 0x000fe20000400000 */
[----:B0-----:R-:W-:Y:S01]  /*31cf0*/  MOV R32, 0xffffffff ;  /* 0xffffffff00207802 */ /* 0x001fe20000000f00 */
[----:B------:R0:W-:Y:S06]  /*31d00*/  STL [R1+0xb4], R36 ;  /* 0x0000b42401007387 */ /* 0x0001ec0000100800 */
[----:B0-----:R-:W-:Y:S05]  /*31d10*/  WARPSYNC.COLLECTIVE R32, `(.L_x_10731) ;  /* 0x0000000020087348 */ /* 0x001fea0003c00000 */
[----:B------:R-:W-:Y:S01]  /*31d20*/  NOP ;  /* 0x0000000000007918 */ /* 0x000fe20000000000 */
[----:B0-----:R-:W-:Y:S05]  /*31d30*/  ENDCOLLECTIVE ;  /* 0x000000000000791b */ /* 0x001fea0003800000 */
.L_x_10731:
        /* <DEDUP_REMOVED lines=11> */
.L_x_10732:
[----:B------:R0:W-:Y:S04]  /*31df0*/  STS [R52+0x108], R58 ;  /* 0x0001083a34007388 */ /* 0x0001e80000000800 */
[----:B0-----:R-:W2:Y:S01]  /*31e00*/  LDG.E.CONSTANT R58, desc[UR8][R60.64] ;  /* 0x000000083c3a7981 */ /* 0x001ea2000c1e9900 */
[----:B------:R-:W-:-:S05]  /*31e10*/  FMUL R53, R53, 1.4142135381698608398 ;  /* 0x3fb504f335357820 */ /* 0x000fca0000400000 */
[----:B------:R0:W-:Y:S02]  /*31e20*/  STS [R52+0x210], R53 ;  /* 0x0002103534007388 */ /* 0x0001e40000000800 */
[----:B0-----:R-:W0:Y:S01]  /*31e30*/  LDC R53, c[0x0][0x398] ;  /* 0x0000e600ff357b82 */ /* 0x001e220000000800 */
[----:B------:R-:W-:Y:S01]  /*31e40*/  FMUL R31, R31, 1.9615705013275146484 ;  /* 0x3ffb14be1f1f7820 */ /* 0x000fe20000400000 */
[----:B------:R-:W-:Y:S01]  /*31e50*/  FFMA R28, R28, 0.41421356797218322754, R29 ;  /* 0x3ed413cd1c1c7823 */ /* 0x000fe2000000001d */
[----:B------:R-:W-:Y:S03]  /*31e60*/  STS [R52], R30 ;  /* 0x0000001e34007388 */ /* 0x000fe60000000800 */
[----:B------:R-:W-:Y:S01]  /*31e70*/  FMUL R57, R28, 1.8477590084075927734 ;  /* 0x3fec835e1c397820 */ /* 0x000fe20000400000 */
[----:B------:R0:W-:Y:S01]  /*31e80*/  STS [R52+0x84], R31 ;  /* 0x0000841f34007388 */ /* 0x0001e20000000800 */
[----:B------:R-:W-:-:S05]  /*31e90*/  IMAD.WIDE R28, R39, 0x4, R60 ;  /* 0x00000004271c7825 */ /* 0x000fca00078e023c */
[----:B------:R1:W3:Y:S01]  /*31ea0*/  LDG.E.CONSTANT R41, desc[UR8][R28.64] ;  /* 0x000000081c297981 */ /* 0x0002e2000c1e9900 */
[----:B0-----:R-:W-:-:S04]  /*31eb0*/  IMAD.WIDE R30, R53, 0x4, R60 ;  /* 0x00000004351e7825 */ /* 0x001fc800078e023c */
[----:B------:R-:W-:Y:S01]  /*31ec0*/  FMUL R59, R59, 1.9615705013275146484 ;  /* 0x3ffb14be3b3b7820 */ /* 0x000fe20000400000 */
[----:B------:R-:W4:Y:S01]  /*31ed0*/  LDG.E.CONSTANT R61, desc[UR8][R30.64] ;  /* 0x000000081e3d7981 */ /* 0x000f22000c1e9900 */
[----:B-1----:R-:W-:-:S05]  /*31ee0*/  IMAD.WIDE R28, R39, 0x4, R30 ;  /* 0x00000004271c7825 */ /* 0x002fca00078e021e */
[----:B------:R0:W3:Y:S02]  /*31ef0*/  LDG.E.CONSTANT R32, desc[UR8][R28.64] ;  /* 0x000000081c207981 */ /* 0x0000e4000c1e9900 */
[----:B0-----:R-:W-:-:S05]  /*31f00*/  IMAD.WIDE R28, R53, 0x4, R30 ;  /* 0x00000004351c7825 */ /* 0x001fca00078e021e */
[----:B------:R0:W3:Y:S01]  /*31f10*/  LDG.E.CONSTANT R60, desc[UR8][R28.64] ;  /* 0x000000081c3c7981 */ /* 0x0000e2000c1e9900 */
[----:B------:R-:W-:-:S03]  /*31f20*/  IMAD.WIDE R30, R39, 0x4, R28 ;  /* 0x00000004271e7825 */ /* 0x000fc600078e021c */
[----:B------:R1:W-:Y:S04]  /*31f30*/  STS [R52+0x39c], R59 ;  /* 0x00039c3b34007388 */ /* 0x0003e80000000800 */
[----:B------:R1:W3:Y:S01]  /*31f40*/  LDG.E.CONSTANT R40, desc[UR8][R30.64] ;  /* 0x000000081e287981 */ /* 0x0002e2000c1e9900 */
[----:B0-----:R-:W-:-:S05]  /*31f50*/  IMAD.WIDE R28, R53, 0x4, R28 ;  /* 0x00000004351c7825 */ /* 0x001fca00078e021c */
[----:B-1----:R0:W3:Y:S01]  /*31f60*/  LDG.E.CONSTANT R59, desc[UR8][R28.64] ;  /* 0x000000081c3b7981 */ /* 0x0020e2000c1e9900 */
[----:B------:R-:W-:-:S03]  /*31f70*/  IMAD.WIDE R30, R39, 0x4, R28 ;  /* 0x00000004271e7825 */ /* 0x000fc600078e021c */
[----:B------:R1:W-:Y:S01]  /*31f80*/  STS [R52+0x318], R57 ;  /* 0x0003183934007388 */ /* 0x0003e20000000800 */
[----:B------:R-:W-:-:S03]  /*31f90*/  FMUL R56, R56, -1.6629391908645629883 ;  /* 0xbfd4db3138387820 */ /* 0x000fc60000400000 */
[----:B------:R1:W3:Y:S01]  /*31fa0*/  LDG.E.CONSTANT R44, desc[UR8][R30.64] ;  /* 0x000000081e2c7981 */ /* 0x0002e2000c1e9900 */
[----:B0-----:R-:W-:-:S05]  /*31fb0*/  IMAD.WIDE R28, R53, 0x4, R28 ;  /* 0x00000004351c7825 */ /* 0x001fca00078e021c */
[----:B-1----:R0:W3:Y:S01]  /*31fc0*/  LDG.E.CONSTANT R57, desc[UR8][R28.64] ;  /* 0x000000081c397981 */ /* 0x0020e2000c1e9900 */
[----:B------:R-:W-:-:S03]  /*31fd0*/  IMAD.WIDE R30, R39, 0x4, R28 ;  /* 0x00000004271e7825 */ /* 0x000fc600078e021c */
[----:B------:R1:W-:Y:S01]  /*31fe0*/  STS [R52+0x294], R56 ;  /* 0x0002943834007388 */ /* 0x0003e20000000800 */
[----:B------:R-:W-:-:S03]  /*31ff0*/  FMUL R50, R50, 1.6629391908645629883 ;  /* 0x3fd4db3132327820 */ /* 0x000fc60000400000 */
[----:B------:R1:W3:Y:S01]  /*32000*/  LDG.E.CONSTANT R48, desc[UR8][R30.64] ;  /* 0x000000081e307981 */ /* 0x0002e2000c1e9900 */
[----:B0-----:R-:W-:-:S05]  /*32010*/  IMAD.WIDE R28, R53, 0x4, R28 ;  /* 0x00000004351c7825 */ /* 0x001fca00078e021c */
[----:B-1----:R0:W3:Y:S01]  /*32020*/  LDG.E.CONSTANT R56, desc[UR8][R28.64] ;  /* 0x000000081c387981 */ /* 0x0020e2000c1e9900 */
[----:B------:R-:W-:-:S03]  /*32030*/  IMAD.WIDE R30, R39, 0x4, R28 ;  /* 0x00000004271e7825 */ /* 0x000fc600078e021c */
[----:B------:R1:W-:Y:S01]  /*32040*/  STS [R52+0x18c], R50 ;  /* 0x00018c3234007388 */ /* 0x0003e20000000800 */
[----:B0-----:R-:W-:-:S03]  /*32050*/  IMAD.WIDE R28, R53, 0x4, R28 ;  /* 0x00000004351c7825 */ /* 0x001fc600078e021c */
[----:B-1----:R0:W3:Y:S02]  /*32060*/  LDG.E.CONSTANT R50, desc[UR8][R30.64] ;  /* 0x000000081e327981 */ /* 0x0020e4000c1e9900 */
[----:B0-----:R-:W-:-:S06]  /*32070*/  IMAD.WIDE R30, R39, 0x4, R28 ;  /* 0x00000004271e7825 */ /* 0x001fcc00078e021c */
[----:B------:R-:W3:Y:S04]  /*32080*/  LDG.E.CONSTANT R30, desc[UR8][R30.64] ;  /* 0x000000081e1e7981 */ /* 0x000ee8000c1e9900 */
[----:B--2---:R0:W-:Y:S04]  /*32090*/  STL [R1+0x70], R58 ;  /* 0x0000703a01007387 */ /* 0x0041e80000100800 */
[----:B0-----:R0:W2:Y:S02]  /*320a0*/  LDG.E.CONSTANT R58, desc[UR8][R28.64] ;  /* 0x000000081c3a7981 */ /* 0x0010a4000c1e9900 */
[----:B0-----:R-:W-:-:S05]  /*320b0*/  IMAD.WIDE R28, R53, 0x4, R28 ;  /* 0x00000004351c7825 */ /* 0x001fca00078e021c */
[----:B------:R0:W5:Y:S02]  /*320c0*/  LDG.E.CONSTANT R53, desc[UR8][R28.64] ;  /* 0x000000081c357981 */ /* 0x000164000c1e9900 */
[----:B0-----:R-:W-:-:S06]  /*320d0*/  IMAD.WIDE R28, R39, 0x4, R28 ;  /* 0x00000004271c7825 */ /* 0x001fcc00078e021c */
[----:B------:R-:W2:Y:S04]  /*320e0*/  LDG.E.CONSTANT R29, desc[UR8][R28.64] ;  /* 0x000000081c1d7981 */ /* 0x000ea8000c1e9900 */
[----:B----4-:R-:W-:Y:S04]  /*320f0*/  STL [R1+0x6c], R61 ;  /* 0x00006c3d01007387 */ /* 0x010fe80000100800 */
[----:B---3--:R0:W-:Y:S04]  /*32100*/  STL [R1+0x64], R60 ;  /* 0x0000643c01007387 */ /* 0x0081e80000100800 */
[----:B------:R1:W-:Y:S04]  /*32110*/  STL [R1+0x50], R59 ;  /* 0x0000503b01007387 */ /* 0x0003e80000100800 */
[----:B------:R3:W-:Y:S01]  /*32120*/  STL [R1+0x4c], R57 ;  /* 0x00004c3901007387 */ /* 0x0007e20000100800 */
[C-C-:B------:R-:W-:Y:S01]  /*32130*/  FADD R31, R40.reuse, -R50.reuse ;  /* 0x80000032281f7221 */ /* 0x140fe20000000000 */
[----:B------:R-:W-:Y:S01]  /*32140*/  FADD R50, R40, R50 ;  /* 0x0000003228327221 */ /* 0x000fe20000000000 */
[C-C-:B------:R-:W-:Y:S01]  /*32150*/  FADD R39, R32.reuse, -R30.reuse ;  /* 0x8000001e20277221 */ /* 0x140fe20000000000 */
[----:B------:R-:W-:-:S03]  /*32160*/  FADD R30, R32, R30 ;  /* 0x0000001e201e7221 */ /* 0x000fc60000000000 */
[C-C-:B------:R-:W-:Y:S01]  /*32170*/  FADD R32, R31.reuse, R39.reuse ;  /* 0x000000271f207221 */ /* 0x140fe20000000000 */
[----:B------:R-:W-:Y:S01]  /*32180*/  FADD R31, R31, -R39 ;  /* 0x800000271f1f7221 */ /* 0x000fe20000000000 */
[----:B------:R4:W-:Y:S04]  /*32190*/  STL [R1+0x38], R56 ;  /* 0x0000383801007387 */ /* 0x0009e80000100800 */
[----:B--2---:R2:W-:Y:S01]  /*321a0*/  STL [R1+0x18], R58 ;  /* 0x0000183a01007387 */ /* 0x0045e20000100800 */
[C-C-:B------:R-:W-:Y:S01]  /*321b0*/  FADD R28, R41.reuse, -R29.reuse ;  /* 0x8000001d291c7221 */ /* 0x140fe20000000000 */
[----:B------:R-:W-:Y:S01]  /*321c0*/  FADD R41, R41, R29 ;  /* 0x0000001d29297221 */ /* 0x000fe20000000000 */
[----:B------:R-:W-:Y:S02]  /*321d0*/  FADD R29, -R44, R48 ;  /* 0x000000302c1d7221 */ /* 0x000fe40000000100 */
[C-C-:B0-----:R-:W-:Y:S01]  /*321e0*/  FFMA R60, R32.reuse, -0.70710676908493041992, R28.reuse ;  /* 0xbf3504f3203c7823 */ /* 0x141fe2000000001c */
[----:B------:R-:W-:Y:S01]  /*321f0*/  FFMA R28, R32, 0.70710676908493041992, R28 ;  /* 0x3f3504f3201c7823 */ /* 0x000fe2000000001c */
[C-C-:B------:R-:W-:Y:S01]  /*32200*/  FFMA R32, R31.reuse, -0.70710676908493041992, R29.reuse ;  /* 0xbf3504f31f207823 */ /* 0x140fe2000000001d */
[----:B------:R-:W-:Y:S01]  /*32210*/  FADD R48, R44, R48 ;  /* 0x000000302c307221 */ /* 0x000fe20000000000 */
[----:B------:R-:W-:-:S02]  /*32220*/  FFMA R29, R31, 0.70710676908493041992, R29 ;  /* 0x3f3504f31f1d7823 */ /* 0x000fc4000000001d */
[----:B-1----:R-:W-:Y:S01]  /*32230*/  FFMA R59, R32, 0.66817861795425415039, R60 ;  /* 0x3f2b0dc1203b7823 */ /* 0x002fe2000000003c */
[----:B------:R-:W-:Y:S01]  /*32240*/  FFMA R60, R60, -0.66817861795425415039, R32 ;  /* 0xbf2b0dc13c3c7823 */ /* 0x000fe20000000020 */
[----:B------:R-:W-:Y:S01]  /*32250*/  FADD R31, R41, R48 ;  /* 0x00000030291f7221 */ /* 0x000fe20000000000 */
[----:B------:R-:W-:-:S04]  /*32260*/  FADD R32, R30, R50 ;  /* 0x000000321e207221 */ /* 0x000fc80000000000 */
[C-C-:B------:R-:W-:Y:S01]  /*32270*/  FADD R61, R31.reuse, -R32.reuse ;  /* 0x800000201f3d7221 */ /* 0x140fe20000000000 */
[----:B------:R-:W-:Y:S01]  /*32280*/  FADD R31, R31, R32 ;  /* 0x000000201f1f7221 */ /* 0x000fe20000000000 */
[----:B------:R-:W-:Y:S01]  /*32290*/  MOV R32, 0xffffffff ;  /* 0xffffffff00207802 */ /* 0x000fe20000000f00 */
[----:B------:R-:W-:Y:S01]  /*322a0*/  FADD R48, R41, -R48 ;  /* 0x8000003029307221 */ /* 0x000fe20000000000 */
[----:B------:R-:W-:Y:S01]  /*322b0*/  FADD R50, -R30, R50 ;  /* 0x000000321e327221 */ /* 0x000fe20000000100 */
[----:B---3--:R-:W-:Y:S01]  /*322c0*/  FFMA R57, R29, -0.19891236722469329834, R28 ;  /* 0xbe4bafaf1d397823 */ /* 0x008fe2000000001c */
[----:B----4-:R-:W-:Y:S01]  /*322d0*/  FFMA R56, R28, 0.19891236722469329834, R29 ;  /* 0x3e4bafaf1c387823 */ /* 0x010fe2000000001d */
[----:B--2---:R-:W-:-:S07]  /*322e0*/  FMUL R58, R31, 1.4142135381698608398 ;  /* 0x3fb504f31f3a7820 */ /* 0x004fce0000400000 */
[----:B-----5:R-:W-:Y:S05]  /*322f0*/  WARPSYNC.COLLECTIVE R32, `(.L_x_10733) ;  /* 0x0000000020087348 */ /* 0x020fea0003c00000 */
[----:B------:R-:W-:Y:S01]  /*32300*/  NOP ;  /* 0x0000000000007918 */ /* 0x000fe20000000000 */
[----:B-----5:R-:W-:Y:S05]  /*32310*/  ENDCOLLECTIVE ;  /* 0x000000000000791b */ /* 0x020fea0003800000 */
.L_x_10733:
        /* <DEDUP_REMOVED lines=11> */
.L_x_10734:
[----:B------:R-:W-:Y:S01]  /*323d0*/  FMUL R32, R61, 1.4142135381698608398 ;  /* 0x3fb504f33d207820 */ /* 0x000fe20000400000 */
[----:B------:R-:W-:-:S04]  /*323e0*/  FMUL R57, R57, 1.9615705013275146484 ;  /* 0x3ffb14be39397820 */ /* 0x000fc80000400000 */
[----:B------:R0:W-:Y:S04]  /*323f0*/  STS [R52+0x210], R32 ;  /* 0x0002102034007388 */ /* 0x0001e80000000800 */
[----:B------:R1:W-:Y:S01]  /*32400*/  STS [R52+0x84], R57 ;  /* 0x0000843934007388 */ /* 0x0003e20000000800 */
[----:B0-----:R-:W-:Y:S01]  /*32410*/  FFMA R32, R50, -0.41421356797218322754, R48 ;  /* 0xbed413cd32207823 */ /* 0x001fe20000000030 */
[----:B------:R-:W-:-:S03]  /*32420*/  FFMA R48, R48, 0.41421356797218322754, R50 ;  /* 0x3ed413cd30307823 */ /* 0x000fc60000000032 */
[----:B------:R-:W-:Y:S01]  /*32430*/  FMUL R50, R32, 1.8477590084075927734 ;  /* 0x3fec835e20327820 */ /* 0x000fe20000400000 */
[C-C-:B------:R-:W-:Y:S01]  /*32440*/  FADD R32, R55.reuse, -R42.reuse ;  /* 0x8000002a37207221 */ /* 0x140fe20000000000 */
[----:B------:R-:W-:Y:S01]  /*32450*/  FADD R55, R55, R42 ;  /* 0x0000002a37377221 */ /* 0x000fe20000000000 */
[----:B-1----:R-:W-:Y:S01]  /*32460*/  FMUL R57, R56, 1.9615705013275146484 ;  /* 0x3ffb14be38397820 */ /* 0x002fe20000400000 */
[C-C-:B------:R-:W-:Y:S01]  /*32470*/  FADD R42, -R47.reuse, R46.reuse ;  /* 0x0000002e2f2a7221 */ /* 0x140fe20000000100 */
[----:B------:R-:W-:Y:S01]  /*32480*/  FMUL R56, R48, 1.8477590084075927734 ;  /* 0x3fec835e30387820 */ /* 0x000fe20000400000 */
[----:B------:R-:W-:Y:S01]  /*32490*/  FADD R46, R47, R46 ;  /* 0x0000002e2f2e7221 */ /* 0x000fe20000000000 */
[C---:B------:R-:W-:Y:S01]  /*324a0*/  FADD R47, R49.reuse, -R45 ;  /* 0x8000002d312f7221 */ /* 0x040fe20000000000 */
[----:B------:R-:W-:Y:S01]  /*324b0*/  FADD R48, R54, -R43 ;  /* 0x8000002b36307221 */ /* 0x000fe20000000000 */
[----:B------:R-:W-:-:S03]  /*324c0*/  FADD R45, R49, R45 ;  /* 0x0000002d312d7221 */ /* 0x000fc60000000000 */
[C-C-:B------:R-:W-:Y:S01]  /*324d0*/  FADD R49, R47.reuse, R48.reuse ;  /* 0x000000302f317221 */ /* 0x140fe20000000000 */
[----:B------:R-:W-:Y:S01]  /*324e0*/  FADD R47, R47, -R48 ;  /* 0x800000302f2f7221 */ /* 0x000fe20000000000 */
[----:B------:R-:W-:Y:S02]  /*324f0*/  FMUL R60, R60, -1.6629391908645629883 ;  /* 0xbfd4db313c3c7820 */ /* 0x000fe40000400000 */
[C-C-:B------:R-:W-:Y:S01]  /*32500*/  FFMA R48, R49.reuse, -0.70710676908493041992, R32.reuse ;  /* 0xbf3504f331307823 */ /* 0x140fe20000000020 */
[----:B------:R-:W-:Y:S01]  /*32510*/  FFMA R32, R49, 0.70710676908493041992, R32 ;  /* 0x3f3504f331207823 */ /* 0x000fe20000000020 */
[C-C-:B------:R-:W-:Y:S01]  /*32520*/  FFMA R49, R47.reuse, -0.70710676908493041992, R42.reuse ;  /* 0xbf3504f32f317823 */ /* 0x140fe2000000002a */
[----:B------:R-:W-:Y:S01]  /*32530*/  FADD R43, R54, R43 ;  /* 0x0000002b362b7221 */ /* 0x000fe20000000000 */
[----:B------:R0:W-:Y:S01]  /*32540*/  STS [R52+0x294], R60 ;  /* 0x0002943c34007388 */ /* 0x0001e20000000800 */
[----:B------:R-:W-:Y:S01]  /*32550*/  FFMA R47, R47, 0.70710676908493041992, R42 ;  /* 0x3f3504f32f2f7823 */ /* 0x000fe2000000002a */
[----:B------:R-:W-:-:S02]  /*32560*/  FFMA R42, R48, -0.66817861795425415039, R49 ;  /* 0xbf2b0dc1302a7823 */ /* 0x000fc40000000031 */
[----:B------:R1:W-:Y:S01]  /*32570*/  STS [R52+0x108], R50 ;  /* 0x0001083234007388 */ /* 0x0003e20000000800 */
[----:B------:R-:W-:Y:S01]  /*32580*/  FMUL R59, R59, 1.6629391908645629883 ;  /* 0x3fd4db313b3b7820 */ /* 0x000fe20000400000 */
[----:B0-----:R-:W-:Y:S01]  /*32590*/  FFMA R60, R49, 0.66817861795425415039, R48 ;  /* 0x3f2b0dc1313c7823 */ /* 0x001fe20000000030 */
[----:B------:R-:W-:Y:S01]  /*325a0*/  FADD R48, R55, R46 ;  /* 0x0000002e37307221 */ /* 0x000fe20000000000 */
[C-C-:B-1----:R-:W-:Y:S01]  /*325b0*/  FADD R50, R43.reuse, R45.reuse ;  /* 0x0000002d2b327221 */ /* 0x142fe20000000000 */
[----:B------:R-:W-:Y:S01]  /*325c0*/  FADD R49, -R43, R45 ;  /* 0x0000002d2b317221 */ /* 0x000fe20000000100 */
[----:B------:R0:W-:Y:S02]  /*325d0*/  STS [R52], R58 ;  /* 0x0000003a34007388 */ /* 0x0001e40000000800 */
[C-C-:B------:R-:W-:Y:S01]  /*325e0*/  FADD R43, R48.reuse, -R50.reuse ;  /* 0x80000032302b7221 */ /* 0x140fe20000000000 */
[----:B------:R-:W-:Y:S01]  /*325f0*/  FADD R48, R48, R50 ;  /* 0x0000003230307221 */ /* 0x000fe20000000000 */
[----:B------:R-:W-:Y:S01]  /*32600*/  FADD R46, R55, -R46 ;  /* 0x8000002e372e7221 */ /* 0x000fe20000000000 */
[----:B------:R-:W-:Y:S01]  /*32610*/  FFMA R45, R32, 0.19891236722469329834, R47 ;  /* 0x3e4bafaf202d7823 */ /* 0x000fe2000000002f */
[----:B------:R1:W-:Y:S01]  /*32620*/  STS [R52+0x18c], R59 ;  /* 0x00018c3b34007388 */ /* 0x0003e20000000800 */
[----:B0-----:R-:W-:Y:S01]  /*32630*/  FFMA R58, R47, -0.19891236722469329834, R32 ;  /* 0xbe4bafaf2f3a7823 */ /* 0x001fe20000000020 */
[----:B------:R-:W-:-:S02]  /*32640*/  MOV R32, 0xffffffff ;  /* 0xffffffff00207802 */ /* 0x000fc40000000f00 */
[----:B------:R0:W-:Y:S01]  /*32650*/  STS [R52+0x39c], R57 ;  /* 0x00039c3934007388 */ /* 0x0001e20000000800 */
[----:B------:R-:W-:Y:S01]  /*32660*/  FFMA R61, R49, -0.41421356797218322754, R46 ;  /* 0xbed413cd313d7823 */ /* 0x000fe2000000002e */
[----:B------:R-:W-:Y:S01]  /*32670*/  FFMA R46, R46, 0.41421356797218322754, R49 ;  /* 0x3ed413cd2e2e7823 */ /* 0x000fe20000000031 */
[----:B-1----:R-:W-:Y:S01]  /*32680*/  FMUL R59, R48, 1.4142135381698608398 ;  /* 0x3fb504f3303b7820 */ /* 0x002fe20000400000 */
[----:B------:R0:W-:Y:S06]  /*32690*/  STS [R52+0x318], R56 ;  /* 0x0003183834007388 */ /* 0x0001ec0000000800 */
[----:B0-----:R-:W-:Y:S05]  /*326a0*/  WARPSYNC.COLLECTIVE R32, `(.L_x_10735) ;  /* 0x0000000020087348 */ /* 0x001fea0003c00000 */
[----:B------:R-:W-:Y:S01]  /*326b0*/  NOP ;  /* 0x0000000000007918 */ /* 0x000fe20000000000 */
[----:B0-----:R-:W-:Y:S05]  /*326c0*/  ENDCOLLECTIVE ;  /* 0x000000000000791b */ /* 0x001fea0003800000 */
.L_x_10735:
        /* <DEDUP_REMOVED lines=12> */
.L_x_10736:
[----:B------:R0:W-:Y:S04]  /*32790*/  STS [R52], R59 ;  /* 0x0000003b34007388 */ /* 0x0001e80000000800 */
[----:B------:R1:W-:Y:S04]  /*327a0*/  STS [R52+0x84], R58 ;  /* 0x0000843a34007388 */ /* 0x0003e80000000800 */
[----:B0-----:R-:W2:Y:S04]  /*327b0*/  LDL.LU R59, [R1+0x1c] ;  /* 0x00001c00013b7983 */ /* 0x001ea80000300800 */
[----:B-1----:R-:W3:Y:S01]  /*327c0*/  LDL.LU R58, [R1+0x24] ;  /* 0x00002400013a7983 */ /* 0x002ee20000300800 */
[----:B------:R-:W-:Y:S01]  /*327d0*/  FMUL R42, R42, -1.6629391908645629883 ;  /* 0xbfd4db312a2a7820 */ /* 0x000fe20000400000 */
[----:B------:R-:W-:Y:S01]  /*327e0*/  FMUL R43, R43, 1.4142135381698608398 ;  /* 0x3fb504f32b2b7820 */ /* 0x000fe20000400000 */
[----:B------:R-:W-:-:S03]  /*327f0*/  FMUL R32, R61, 1.8477590084075927734 ;  /* 0x3fec835e3d207820 */ /* 0x000fc60000400000 */
[----:B------:R0:W-:Y:S01]  /*32800*/  STS [R52+0x294], R42 ;  /* 0x0002942a34007388 */ /* 0x0001e20000000800 */
[----:B------:R-:W-:Y:S01]  /*32810*/  FMUL R46, R46, 1.8477590084075927734 ;  /* 0x3fec835e2e2e7820 */ /* 0x000fe20000400000 */
[----:B------:R-:W-:Y:S01]  /*32820*/  FMUL R45, R45, 1.9615705013275146484 ;  /* 0x3ffb14be2d2d7820 */ /* 0x000fe20000400000 */
[----:B------:R-:W-:Y:S01]  /*32830*/  FMUL R60, R60, 1.6629391908645629883 ;  /* 0x3fd4db313c3c7820 */ /* 0x000fe20000400000 */
[----:B------:R-:W-:Y:S01]  /*32840*/  STS [R52+0x210], R43 ;  /* 0x0002102b34007388 */ /* 0x000fe20000000800 */
[C-C-:B0-----:R-:W-:Y:S01]  /*32850*/  FADD R42, -R10.reuse, R5.reuse ;  /* 0x000000050a2a7221 */ /* 0x141fe20000000100 */
[----:B------:R-:W-:Y:S01]  /*32860*/  FADD R5, R10, R5 ;  /* 0x000000050a057221 */ /* 0x000fe20000000000 */
[C-C-:B------:R-:W-:Y:S01]  /*32870*/  FADD R10, R35.reuse, -R9.reuse ;  /* 0x80000009230a7221 */ /* 0x140fe20000000000 */
[----:B------:R-:W-:Y:S01]  /*32880*/  FADD R9, R35, R9 ;  /* 0x0000000923097221 */ /* 0x000fe20000000000 */
[----:B------:R-:W-:Y:S04]  /*32890*/  STS [R52+0x108], R32 ;  /* 0x0001082034007388 */ /* 0x000fe80000000800 */
[----:B------:R0:W-:Y:S04]  /*328a0*/  STS [R52+0x318], R46 ;  /* 0x0003182e34007388 */ /* 0x0001e80000000800 */
[----:B------:R-:W-:Y:S04]  /*328b0*/  STS [R52+0x39c], R45 ;  /* 0x00039c2d34007388 */ /* 0x000fe80000000800 */
[----:B------:R1:W-:Y:S04]  /*328c0*/  STS [R52+0x18c], R60 ;  /* 0x00018c3c34007388 */ /* 0x0003e80000000800 */
[----:B0-----:R0:W5:Y:S04]  /*328d0*/  LDL.LU R46, [R1+0x4] ;  /* 0x00000400012e7983 */ /* 0x0011680000300800 */
[----:B-1----:R0:W5:Y:S04]  /*328e0*/  LDL.LU R60, [R1+0x8] ;  /* 0x00000800013c7983 */ /* 0x0021680000300800 */
[----:B------:R0:W5:Y:S01]  /*328f0*/  LDL.LU R61, [R1] ;  /* 0x00000000013d7983 */ /* 0x0001620000300800 */
[C-C-:B--2---:R-:W-:Y:S01]  /*32900*/  FADD R35, R59.reuse, -R15.reuse ;  /* 0x8000000f3b237221 */ /* 0x144fe20000000000 */
[----:B------:R-:W-:-:S02]  /*32910*/  FADD R43, R59, R15 ;  /* 0x0000000f3b2b7221 */ /* 0x000fc40000000000 */
[----:B------:R0:W5:Y:S01]  /*32920*/  LDL.LU R59, [R1+0x14] ;  /* 0x00001400013b7983 */ /* 0x0001620000300800 */
[----:B---3--:R-:W-:Y:S01]  /*32930*/  FADD R32, R58, -R22 ;  /* 0x800000163a207221 */ /* 0x008fe20000000000 */
[C-C-:B------:R-:W-:Y:S01]  /*32940*/  FADD R15, R10.reuse, R35.reuse ;  /* 0x000000230a0f7221 */ /* 0x140fe20000000000 */
[----:B------:R-:W-:-:S03]  /*32950*/  FADD R10, R10, -R35 ;  /* 0x800000230a0a7221 */ /* 0x000fc60000000000 */
[C-C-:B------:R-:W-:Y:S01]  /*32960*/  FFMA R45, R15.reuse, -0.70710676908493041992, R32.reuse ;  /* 0xbf3504f30f2d7823 */ /* 0x140fe20000000020 */
[----:B------:R-:W-:Y:S01]  /*32970*/  FFMA R15, R15, 0.70710676908493041992, R32 ;  /* 0x3f3504f30f0f7823 */ /* 0x000fe20000000020 */
[C-C-:B------:R-:W-:Y:S01]  /*32980*/  FFMA R32, R10.reuse, -0.70710676908493041992, R42.reuse ;  /* 0xbf3504f30a207823 */ /* 0x140fe2000000002a */
[----:B------:R-:W-:-:S03]  /*32990*/  FFMA R10, R10, 0.70710676908493041992, R42 ;  /* 0x3f3504f30a0a7823 */ /* 0x000fc6000000002a */
[----:B------:R-:W-:Y:S01]  /*329a0*/  FFMA R35, R32, 0.66817861795425415039, R45 ;  /* 0x3f2b0dc120237823 */ /* 0x000fe2000000002d */
[----:B------:R-:W-:Y:S02]  /*329b0*/  FFMA R42, R45, -0.66817861795425415039, R32 ;  /* 0xbf2b0dc12d2a7823 */ /* 0x000fe40000000020 */
[----:B------:R0:W5:Y:S01]  /*329c0*/  LDL.LU R45, [R1+0x28] ;  /* 0x00002800012d7983 */ /* 0x0001620000300800 */
[----:B------:R-:W-:-:S04]  /*329d0*/  FADD R22, R58, R22 ;  /* 0x000000163a167221 */ /* 0x000fc80000000000 */
        /* <DEDUP_REMOVED lines=15> */
.L_x_10737:
        /* <DEDUP_REMOVED lines=14> */
[----:B------:R-:W-:Y:S01]  /*32bb0*/  FMUL R5, R5, 1.9615705013275146484 ;  /* 0x3ffb14be05057820 */ /* 0x000fe20000400000 */
[----:B------:R-:W-:Y:S01]  /*32bc0*/  FMUL R10, R10, 1.8477590084075927734 ;  /* 0x3fec835e0a0a7820 */ /* 0x000fe20000400000 */
[----:B------:R-:W-:Y:S01]  /*32bd0*/  FMUL R15, R15, 1.9615705013275146484 ;  /* 0x3ffb14be0f0f7820 */ /* 0x000fe20000400000 */
[----:B0-----:R0:W-:Y:S02]  /*32be0*/  STL [R1+0x23c], R32 ;  /* 0x00023c2001007387 */ /* 0x0011e40000100800 */
[----:B0-----:R-:W-:-:S02]  /*32bf0*/  MOV R32, 0xffffffff ;  /* 0xffffffff00207802 */ /* 0x001fc40000000f00 */
[----:B-1----:R0:W-:Y:S05]  /*32c00*/  STL [R1+0x240], R22 ;  /* 0x0002401601007387 */ /* 0x0021ea0000100800 */
[----:B0-----:R-:W-:Y:S05]  /*32c10*/  WARPSYNC.COLLECTIVE R32, `(.L_x_10738) ;  /* 0x0000000020087348 */ /* 0x001fea0003c00000 */
[----:B------:R-:W-:Y:S01]  /*32c20*/  NOP ;  /* 0x0000000000007918 */ /* 0x000fe20000000000 */
[----:B0-----:R-:W-:Y:S05]  /*32c30*/  ENDCOLLECTIVE ;  /* 0x000000000000791b */ /* 0x001fea0003800000 */
.L_x_10738:
[----:B------:R-:W-:Y:S01]  /*32c40*/  FMUL R22, R35, 1.6629391908645629883 ;  /* 0x3fd4db3123167820 */ /* 0x000fe20000400000 */
[----:B------:R-:W-:-:S04]  /*32c50*/  FMUL R32, R42, -1.6629391908645629883 ;  /* 0xbfd4db312a207820 */ /* 0x000fc80000400000 */
[----:B------:R-:W-:Y:S01]  /*32c60*/  STS [R52+0x18c], R22 ;  /* 0x00018c1634007388 */ /* 0x000fe20000000800 */
[----:B------:R-:W-:-:S03]  /*32c70*/  FMUL R35, R43, 1.4142135381698608398 ;  /* 0x3fb504f32b237820 */ /* 0x000fc60000400000 */
[----:B------:R0:W-:Y:S04]  /*32c80*/  STS [R52+0x294], R32 ;  /* 0x0002942034007388 */ /* 0x0001e80000000800 */
[----:B------:R-:W-:Y:S01]  /*32c90*/  STS [R52+0x84], R5 ;  /* 0x0000840534007388 */ /* 0x000fe20000000800 */
[----:B0-----:R-:W-:-:S03]  /*32ca0*/  FADD R32, R0, -R27 ;  /* 0x8000001b00207221 */ /* 0x001fc60000000000 */
[----:B------:R0:W-:Y:S04]  /*32cb0*/  STS [R52+0x108], R10 ;  /* 0x0001080a34007388 */ /* 0x0001e80000000800 */
[----:B------:R-:W-:Y:S01]  /*32cc0*/  STS [R52+0x210], R35 ;  /* 0x0002102334007388 */ /* 0x000fe20000000800 */
[----:B0-----:R-:W-:-:S03]  /*32cd0*/  FADD R10, -R60, R46 ;  /* 0x0000002e3c0a7221 */ /* 0x001fc60000000100 */
[----:B------:R0:W-:Y:S01]  /*32ce0*/  STS [R52], R9 ;  /* 0x0000000934007388 */ /* 0x0001e20000000800 */
[----:B------:R-:W-:-:S03]  /*32cf0*/  FADD R27, R0, R27 ;  /* 0x0000001b001b7221 */ /* 0x000fc60000000000 */
[----:B------:R1:W-:Y:S01]  /*32d00*/  STS [R52+0x39c], R15 ;  /* 0x00039c0f34007388 */ /* 0x0003e20000000800 */
[----:B0-----:R-:W-:Y:S01]  /*32d10*/  FADD R9, R60, R46 ;  /* 0x0000002e3c097221 */ /* 0x001fe20000000000 */
[----:B------:R-:W-:-:S04]  /*32d20*/  FADD R22, R59, -R61 ;  /* 0x8000003d3b167221 */ /* 0x000fc80000000000 */
[C-C-:B------:R-:W-:Y:S01]  /*32d30*/  FADD R42, R22.reuse, R32.reuse ;  /* 0x00000020162a7221 */ /* 0x140fe20000000000 */
[----:B------:R-:W-:Y:S01]  /*32d40*/  FADD R32, R22, -R32 ;  /* 0x8000002016207221 */ /* 0x000fe20000000000 */
[----:B-1----:R-:W-:Y:S01]  /*32d50*/  FADD R15, R59, R61 ;  /* 0x0000003d3b0f7221 */ /* 0x002fe20000000000 */
[C-C-:B------:R-:W-:Y:S01]  /*32d60*/  FADD R5, R45.reuse, -R23.reuse ;  /* 0x800000172d057221 */ /* 0x140fe20000000000 */
[----:B------:R-:W-:-:S03]  /*32d70*/  FADD R23, R45, R23 ;  /* 0x000000172d177221 */ /* 0x000fc60000000000 */
[C-C-:B------:R-:W-:Y:S01]  /*32d80*/  FFMA R35, R42.reuse, -0.70710676908493041992, R5.reuse ;  /* 0xbf3504f32a237823 */ /* 0x140fe20000000005 */
[----:B------:R-:W-:Y:S01]  /*32d90*/  FFMA R22, R42, 0.70710676908493041992, R5 ;  /* 0x3f3504f32a167823 */ /* 0x000fe20000000005 */
[C-C-:B------:R-:W-:Y:S01]  /*32da0*/  FFMA R42, R32.reuse, -0.70710676908493041992, R10.reuse ;  /* 0xbf3504f3202a7823 */ /* 0x140fe2000000000a */
[----:B------:R-:W-:Y:S01]  /*32db0*/  FFMA R32, R32, 0.70710676908493041992, R10 ;  /* 0x3f3504f320207823 */ /* 0x000fe2000000000a */
[----:B------:R-:W-:Y:S02]  /*32dc0*/  FADD R43, R23, -R9 ;  /* 0x80000009172b7221 */ /* 0x000fe40000000000 */
[----:B------:R-:W-:Y:S01]  /*32dd0*/  FFMA R5, R42, 0.66817861795425415039, R35 ;  /* 0x3f2b0dc12a057823 */ /* 0x000fe20000000023 */
[----:B------:R-:W-:Y:S01]  /*32de0*/  FFMA R10, R35, -0.66817861795425415039, R42 ;  /* 0xbf2b0dc1230a7823 */ /* 0x000fe2000000002a */
[----:B------:R-:W-:Y:S01]  /*32df0*/  FADD R35, R23, R9 ;  /* 0x0000000917237221 */ /* 0x000fe20000000000 */
[C-C-:B------:R-:W-:Y:S01]  /*32e00*/  FADD R9, R27.reuse, R15.reuse ;  /* 0x0000000f1b097221 */ /* 0x140fe20000000000 */
[----:B------:R-:W-:Y:S01]  /*32e10*/  FADD R15, -R27, R15 ;  /* 0x0000000f1b0f7221 */ /* 0x000fe20000000100 */
[----:B------:R-:W-:-:S02]  /*32e20*/  FMUL R58, R58, 1.8477590084075927734 ;  /* 0x3fec835e3a3a7820 */ /* 0x000fc40000400000 */
[C-C-:B------:R-:W-:Y:S01]  /*32e30*/  FADD R27, R35.reuse, -R9.reuse ;  /* 0x80000009231b7221 */ /* 0x140fe20000000000 */
[----:B------:R-:W-:Y:S01]  /*32e40*/  FADD R35, R35, R9 ;  /* 0x0000000923237221 */ /* 0x000fe20000000000 */
[----:B------:R-:W-:Y:S01]  /*32e50*/  FFMA R23, R32, -0.19891236722469329834, R22 ;  /* 0xbe4bafaf20177823 */ /* 0x000fe20000000016 */
[----:B------:R-:W-:Y:S01]  /*32e60*/  FFMA R9, R22, 0.19891236722469329834, R32 ;  /* 0x3e4bafaf16097823 */ /* 0x000fe20000000020 */
[----:B------:R-:W-:Y:S01]  /*32e70*/  MOV R32, 0xffffffff ;  /* 0xffffffff00207802 */ /* 0x000fe20000000f00 */
[----:B------:R0:W-:Y:S01]  /*32e80*/  STS [R52+0x318], R58 ;  /* 0x0003183a34007388 */ /* 0x0001e20000000800 */
[----:B------:R-:W-:Y:S01]  /*32e90*/  FFMA R45, R15, -0.41421356797218322754, R43 ;  /* 0xbed413cd0f2d7823 */ /* 0x000fe2000000002b */
[----:B------:R-:W-:-:S07]  /*32ea0*/  FFMA R43, R43, 0.41421356797218322754, R15 ;  /* 0x3ed413cd2b2b7823 */ /* 0x000fce000000000f */
[----:B0-----:R-:W-:Y:S05]  /*32eb0*/  WARPSYNC.COLLECTIVE R32, `(.L_x_10739) ;  /* 0x0000000020087348 */ /* 0x001fea0003c00000 */
[----:B------:R-:W-:Y:S01]  /*32ec0*/  NOP ;  /* 0x0000000000007918 */ /* 0x000fe20000000000 */
[----:B0-----:R-:W-:Y:S05]  /*32ed0*/  ENDCOLLECTIVE ;  /* 0x000000000000791b */ /* 0x001fea0003800000 */
.L_x_10739:
[----:B------:R-:W0:Y:S04]  /*32ee0*/  LDS R0, [R51+0x4] ;  /* 0x0000040033007984 */ /* 0x000e280000000800 */
[----:B------:R-:W1:Y:S04]  /*32ef0*/  LDS R15, [R51] ;  /* 0x00000000330f7984 */ /* 0x000e680000000800 */
[----:B------:R-:W2:Y:S04]  /*32f00*/  LDS R22, [R51+0x8] ;  /* 0x0000080033167984 */ /* 0x000ea80000000800 */
[----:B0-----:R-:W-:Y:S04]  /*32f10*/  STL [R1+0x274], R0 ;  /* 0x0002740001007387 */ /* 0x001fe80000100800 */
[----:B-1----:R-:W-:Y:S04]  /*32f20*/  STL [R1+0x168], R15 ;  /* 0x0001680f01007387 */ /* 0x002fe80000100800 */
[----:B------:R-:W0:Y:S04]  /*32f30*/  LDS R15, [R51+0xc] ;  /* 0x00000c00330f7984 */ /* 0x000e280000000800 */
[----:B------:R-:W1:Y:S04]  /*32f40*/  LDS R0, [R51+0x10] ;  /* 0x0000100033007984 */ /* 0x000e680000000800 */
[----:B--2---:R2:W-:Y:S04]  /*32f50*/  STL [R1+0x194], R22 ;  /* 0x0001941601007387 */ /* 0x0045e80000100800 */
[----:B------:R2:W3:Y:S04]  /*32f60*/  LDS R22, [R51+0x14] ;  /* 0x0000140033167984 */ /* 0x0004e80000000800 */
[----:B0-----:R2:W-:Y:S04]  /*32f70*/  STL [R1+0x1b0], R15 ;  /* 0x0001b00f01007387 */ /* 0x0015e80000100800 */
[----:B------:R2:W0:Y:S04]  /*32f80*/  LDS R15, [R51+0x18] ;  /* 0x00001800330f7984 */ /* 0x0004280000000800 */
[----:B-1----:R2:W-:Y:S04]  /*32f90*/  STL [R1+0x1d4], R0 ;  /* 0x0001d40001007387 */ /* 0x0025e80000100800 */
[----:B------:R2:W1:Y:S01]  /*32fa0*/  LDS R0, [R51+0x1c] ;  /* 0x00001c0033007984 */ /* 0x0004620000000800 */
[----:B------:R-:W-:Y:S01]  /*32fb0*/  FMUL R5, R5, 1.6629391908645629883 ;  /* 0x3fd4db3105057820 */ /* 0x000fe20000400000 */
[----:B------:R-:W-:Y:S01]  /*32fc0*/  FMUL R42, R35, 1.4142135381698608398 ;  /* 0x3fb504f3232a7820 */ /* 0x000fe20000400000 */
[----:B------:R-:W-:Y:S01]  /*32fd0*/  FMUL R23, R23, 1.9615705013275146484 ;  /* 0x3ffb14be17177820 */ /* 0x000fe20000400000 */
[----:B------:R-:W-:Y:S01]  /*32fe0*/  FMUL R45, R45, 1.8477590084075927734 ;  /* 0x3fec835e2d2d7820 */ /* 0x000fe20000400000 */
[----:B------:R-:W-:Y:S01]  /*32ff0*/  FMUL R27, R27, 1.4142135381698608398 ;  /* 0x3fb504f31b1b7820 */ /* 0x000fe20000400000 */
[----:B------:R-:W-:Y:S01]  /*33000*/  FMUL R10, R10, -1.6629391908645629883 ;  /* 0xbfd4db310a0a7820 */ /* 0x000fe20000400000 */
[----:B------:R-:W-:Y:S01]  /*33010*/  FMUL R43, R43, 1.8477590084075927734 ;  /* 0x3fec835e2b2b7820 */ /* 0x000fe20000400000 */
[----:B--23--:R-:W-:-:S07]  /*33020*/  FMUL R9, R9, 1.9615705013275146484 ;  /* 0x3ffb14be09097820 */ /* 0x00cfce0000400000 */
[----:B01----:R-:W-:Y:S05]  /*33030*/  WARPSYNC.COLLECTIVE R32, `(.L_x_10740) ;  /* 0x0000000020087348 */ /* 0x003fea0003c00000 */
[----:B------:R-:W-:Y:S01]  /*33040*/  NOP ;  /* 0x0000000000007918 */ /* 0x000fe20000000000 */
[----:B01----:R-:W-:Y:S05]  /*33050*/  ENDCOLLECTIVE ;  /* 0x000000000000791b */ /* 0x003fea0003800000 */
.L_x_10740:
[----:B------:R0:W-:Y:S04]  /*33060*/  STS [R52+0x18c], R5 ;  /* 0x00018c0534007388 */ /* 0x0001e80000000800 */
[----:B------:R1:W-:Y:S04]  /*33070*/  STS [R52], R42 ;  /* 0x0000002a34007388 */ /* 0x0003e80000000800 */
[----:B------:R1:W-:Y:S01]  /*33080*/  STS [R52+0x84], R23 ;  /* 0x0000841734007388 */ /* 0x0003e20000000800 */
[C-C-:B0-----:R-:W-:Y:S01]  /*33090*/  FADD R5, R16.reuse, -R21.reuse ;  /* 0x8000001510057221 */ /* 0x141fe20000000000 */
[----:B------:R-:W-:-:S02]  /*330a0*/  FADD R21, R16, R21 ;  /* 0x0000001510157221 */ /* 0x000fc40000000000 */
[----:B------:R1:W-:Y:S04]  /*330b0*/  STS [R52+0x108], R45 ;  /* 0x0001082d34007388 */ /* 0x0003e80000000800 */
[----:B------:R1:W-:Y:S04]  /*330c0*/  STS [R52+0x210], R27 ;  /* 0x0002101b34007388 */ /* 0x0003e80000000800 */
[----:B------:R1:W-:Y:S04]  /*330d0*/  STS [R52+0x294], R10 ;  /* 0x0002940a34007388 */ /* 0x0003e80000000800 */
[----:B------:R1:W-:Y:S04]  /*330e0*/  STS [R52+0x318], R43 ;  /* 0x0003182b34007388 */ /* 0x0003e80000000800 */
[----:B------:R1:W-:Y:S02]  /*330f0*/  STS [R52+0x39c], R9 ;  /* 0x00039c0934007388 */ /* 0x0003e40000000800 */
[----:B-1----:R-:W-:Y:S05]  /*33100*/  WARPSYNC.COLLECTIVE R32, `(.L_x_10741) ;  /* 0x0000000020087348 */ /* 0x002fea0003c00000 */
[----:B------:R-:W-:Y:S01]  /*33110*/  NOP ;  /* 0x0000000000007918 */ /* 0x000fe20000000000 */
[----:B-1----:R-:W-:Y:S05]  /*33120*/  ENDCOLLECTIVE ;  /* 0x000000000000791b */ /* 0x002fea0003800000 */
.L_x_10741:
[----:B------:R-:W-:Y:S04]  /*33130*/  STL [R1+0x1f8], R22 ;  /* 0x0001f81601007387 */ /* 0x000fe80000100800 */
[----:B------:R-:W-:Y:S04]  /*33140*/  STL [R1+0x20c], R15 ;  /* 0x00020c0f01007387 */ /* 0x000fe80000100800 */
[----:B------:R-:W0:Y:S04]  /*33150*/  LDS R16, [R51+0x4] ;  /* 0x0000040033107984 */ /* 0x000e280000000800 */
[----:B------:R-:W-:Y:S04]  /*33160*/  STL [R1+0x220], R0 ;  /* 0x0002200001007387 */ /* 0x000fe80000100800 */
[----:B------:R-:W1:Y:S01]  /*33170*/  LDS R0, [R51] ;  /* 0x0000000033007984 */ /* 0x000e620000000800 */
[C-C-:B------:R-:W-:Y:S01]  /*33180*/  FADD R9, -R8.reuse, R2.reuse ;  /* 0x0000000208097221 */ /* 0x140fe20000000100 */
[----:B------:R-:W-:Y:S01]  /*33190*/  FADD R8, R8, R2 ;  /* 0x0000000208087221 */ /* 0x000fe20000000000 */
[C-C-:B------:R-:W-:Y:S01]  /*331a0*/  FADD R2, R3.reuse, -R17.reuse ;  /* 0x8000001103027221 */ /* 0x140fe20000000000 */
[----:B------:R-:W-:Y:S01]  /*331b0*/  FADD R17, R3, R17 ;  /* 0x0000001103117221 */ /* 0x000fe20000000000 */
[C-C-:B------:R-:W-:Y:S01]  /*331c0*/  FADD R3, R14.reuse, -R33.reuse ;  /* 0x800000210e037221 */ /* 0x140fe20000000000 */
[----:B------:R-:W-:-:S02]  /*331d0*/  FADD R33, R14, R33 ;  /* 0x000000210e217221 */ /* 0x000fc40000000000 */
[----:B------:R-:W-:Y:S04]  /*331e0*/  LDS R14, [R51+0xc] ;  /* 0x00000c00330e7984 */ /* 0x000fe80000000800 */
[----:B0-----:R-:W-:Y:S04]  /*331f0*/  STL [R1+0x278], R16 ;  /* 0x0002781001007387 */ /* 0x001fe80000100800 */
[----:B------:R-:W0:Y:S04]  /*33200*/  LDS R16, [R51+0x8] ;  /* 0x0000080033107984 */ /* 0x000e280000000800 */
[----:B-1----:R-:W-:Y:S04]  /*33210*/  STL [R1+0x94], R0 ;  /* 0x0000940001007387 */ /* 0x002fe80000100800 */
[----:B------:R-:W1:Y:S01]  /*33220*/  LDS R0, [R51+0x10] ;  /* 0x0000100033007984 */ /* 0x000e620000000800 */
        /* <DEDUP_REMOVED lines=10> */
[----:B------:R-:W-:Y:S01]  /*332d0*/  FADD R21, R21, -R8 ;  /* 0x8000000815157221 */ /* 0x000fe20000000000 */
[C-C-:B------:R-:W-:Y:S01]  /*332e0*/  FADD R8, R9.reuse, -R22.reuse ;  /* 0x8000001609087221 */ /* 0x140fe20000000000 */
[----:B------:R-:W-:Y:S01]  /*332f0*/  FADD R22, R9, R22 ;  /* 0x0000001609167221 */ /* 0x000fe20000000000 */
[----:B------:R-:W-:Y:S01]  /*33300*/  FFMA R9, R15, -0.19891236722469329834, R5 ;  /* 0xbe4bafaf0f097823 */ /* 0x000fe20000000005 */
[----:B------:R-:W-:Y:S01]  /*33310*/  FMUL R3, R3, -1.6629391908645629883 ;  /* 0xbfd4db3103037820 */ /* 0x000fe20000400000 */
[----:B0-----:R0:W-:Y:S04]  /*33320*/  STL [R1+0x148], R16 ;  /* 0x0001481001007387 */ /* 0x0011e80000100800 */
[----:B------:R0:W2:Y:S04]  /*33330*/  LDS R16, [R51+0x14] ;  /* 0x0000140033107984 */ /* 0x0000a80000000800 */
[----:B------:R0:W-:Y:S04]  /*33340*/  STL [R1+0x164], R14 ;  /* 0x0001640e01007387 */ /* 0x0001e80000100800 */
[----:B------:R0:W3:Y:S04]  /*33350*/  LDS R14, [R51+0x18] ;  /* 0x00001800330e7984 */ /* 0x0000e80000000800 */
[----:B-1----:R0:W-:Y:S04]  /*33360*/  STL [R1+0x17c], R0 ;  /* 0x00017c0001007387 */ /* 0x0021e80000100800 */
[----:B------:R0:W1:Y:S01]  /*33370*/  LDS R0, [R51+0x1c] ;  /* 0x00001c0033007984 */ /* 0x0000620000000800 */
[----:B------:R-:W-:Y:S01]  /*33380*/  FFMA R15, R5, 0.19891236722469329834, R15 ;  /* 0x3e4bafaf050f7823 */ /* 0x000fe2000000000f */
[----:B------:R-:W-:-:S07]  /*33390*/  FMUL R5, R22, 1.4142135381698608398 ;  /* 0x3fb504f316057820 */ /* 0x000fce0000400000 */
[----:B0123--:R-:W-:Y:S05]  /*333a0*/  WARPSYNC.COLLECTIVE R32, `(.L_x_10742) ;  /* 0x0000000020087348 */ /* 0x00ffea0003c00000 */
[----:B------:R-:W-:Y:S01]  /*333b0*/  NOP ;  /* 0x0000000000007918 */ /* 0x000fe20000000000 */
[----:B0123--:R-:W-:Y:S05]  /*333c0*/  ENDCOLLECTIVE ;  /* 0x000000000000791b */ /* 0x00ffea0003800000 */
.L_x_10742:
[----:B------:R0:W-:Y:S01]  /*333d0*/  STS [R52+0x294], R3 ;  /* 0x0002940334007388 */ /* 0x0001e20000000800 */
[----:B------:R-:W-:Y:S01]  /*333e0*/  FMUL R2, R2, 1.6629391908645629883 ;  /* 0x3fd4db3102027820 */ /* 0x000fe20000400000 */
[----:B------:R-:W-:Y:S02]  /*333f0*/  FMUL R8, R8, 1.4142135381698608398 ;  /* 0x3fb504f308087820 */ /* 0x000fe40000400000 */
[----:B------:R1:W-:Y:S01]  /*33400*/  STS [R52], R5 ;  /* 0x0000000534007388 */ /* 0x0003e20000000800 */
[C-C-:B0-----:R-:W-:Y:S01]  /*33410*/  FADD R3, -R7.reuse, R6.reuse ;  /* 0x0000000607037221 */ /* 0x141fe20000000100 */
[----:B------:R-:W-:Y:S01]  /*33420*/  FADD R7, R7, R6 ;  /* 0x0000000607077221 */ /* 0x000fe20000000000 */
[----:B------:R-:W-:Y:S01]  /*33430*/  FADD R6, R38, -R26 ;  /* 0x8000001a26067221 */ /* 0x000fe20000000000 */
[----:B-1----:R-:W-:Y:S01]  /*33440*/  FADD R5, R34, -R13 ;  /* 0x8000000d22057221 */ /* 0x002fe20000000000 */
[----:B------:R0:W-:Y:S01]  /*33450*/  STS [R52+0x18c], R2 ;  /* 0x00018c0234007388 */ /* 0x0001e20000000800 */
[----:B------:R-:W-:-:S03]  /*33460*/  FADD R17, -R33, R17 ;  /* 0x0000001121117221 */ /* 0x000fc60000000100 */
[----:B------:R1:W-:Y:S01]  /*33470*/  STS [R52+0x210], R8 ;  /* 0x0002100834007388 */ /* 0x0003e20000000800 */
[----:B------:R-:W-:Y:S01]  /*33480*/  FMUL R15, R15, 1.9615705013275146484 ;  /* 0x3ffb14be0f0f7820 */ /* 0x000fe20000400000 */
[----:B0-----:R-:W-:Y:S01]  /*33490*/  FADD R2, R19, -R20 ;  /* 0x8000001413027221 */ /* 0x001fe20000000000 */
[C-C-:B-1----:R-:W-:Y:S01]  /*334a0*/  FADD R8, R5.reuse, R6.reuse ;  /* 0x0000000605087221 */ /* 0x142fe20000000000 */
[----:B------:R-:W-:Y:S01]  /*334b0*/  FADD R5, R5, -R6 ;  /* 0x8000000605057221 */ /* 0x000fe20000000000 */
[----:B------:R-:W-:Y:S01]  /*334c0*/  FFMA R10, R17, -0.41421356797218322754, R21 ;  /* 0xbed413cd110a7823 */ /* 0x000fe20000000015 */
[----:B------:R-:W-:Y:S01]  /*334d0*/  FADD R13, R34, R13 ;  /* 0x0000000d220d7221 */ /* 0x000fe20000000000 */
[----:B------:R-:W-:Y:S01]  /*334e0*/  FFMA R6, R8, -0.70710676908493041992, R2 ;  /* 0xbf3504f308067823 */ /* 0x000fe20000000002 */
[----:B------:R-:W-:Y:S01]  /*334f0*/  FADD R26, R38, R26 ;  /* 0x0000001a261a7221 */ /* 0x000fe20000000000 */
[----:B------:R-:W-:Y:S01]  /*33500*/  FFMA R2, R8, 0.70710676908493041992, R2 ;  /* 0x3f3504f308027823 */ /* 0x000fe20000000002 */
[----:B------:R-:W-:Y:S01]  /*33510*/  FFMA R21, R21, 0.41421356797218322754, R17 ;  /* 0x3ed413cd15157823 */ /* 0x000fe20000000011 */
[C-C-:B------:R-:W-:Y:S01]  /*33520*/  FFMA R8, R5.reuse, -0.70710676908493041992, R3.reuse ;  /* 0xbf3504f305087823 */ /* 0x140fe20000000003 */
[----:B------:R-:W-:Y:S01]  /*33530*/  FFMA R3, R5, 0.70710676908493041992, R3 ;  /* 0x3f3504f305037823 */ /* 0x000fe20000000003 */
[----:B------:R0:W-:Y:S01]  /*33540*/  STS [R52+0x39c], R15 ;  /* 0x00039c0f34007388 */ /* 0x0001e20000000800 */
[----:B------:R-:W-:Y:S01]  /*33550*/  FMUL R9, R9, 1.9615705013275146484 ;  /* 0x3ffb14be09097820 */ /* 0x000fe20000400000 */
[----:B------:R-:W-:Y:S01]  /*33560*/  FMUL R10, R10, 1.8477590084075927734 ;  /* 0x3fec835e0a0a7820 */ /* 0x000fe20000400000 */
[----:B------:R-:W-:Y:S01]  /*33570*/  FMUL R21, R21, 1.8477590084075927734 ;  /* 0x3fec835e15157820 */ /* 0x000fe20000400000 */
[----:B------:R-:W-:Y:S01]  /*33580*/  STL [R1+0x190], R16 ;  /* 0x0001901001007387 */ /* 0x000fe20000100800 */
[C-C-:B0-----:R-:W-:Y:S01]  /*33590*/  FADD R15, R26.reuse, R13.reuse ;  /* 0x0000000d1a0f7221 */ /* 0x141fe20000000000 */
[----:B------:R-:W-:Y:S01]  /*335a0*/  FADD R26, -R26, R13 ;  /* 0x0000000d1a1a7221 */ /* 0x000fe20000000100 */
[----:B------:R-:W-:Y:S01]  /*335b0*/  FFMA R13, R3, -0.19891236722469329834, R2 ;  /* 0xbe4bafaf030d7823 */ /* 0x000fe20000000002 */
[----:B------:R0:W-:Y:S04]  /*335c0*/  STS [R52+0x84], R9 ;  /* 0x0000840934007388 */ /* 0x0001e80000000800 */
[----:B------:R1:W-:Y:S04]  /*335d0*/  STS [R52+0x108], R10 ;  /* 0x0001080a34007388 */ /* 0x0003e80000000800 */
[----:B------:R1:W-:Y:S01]  /*335e0*/  STS [R52+0x318], R21 ;  /* 0x0003181534007388 */ /* 0x0003e20000000800 */
[----:B0-----:R-:W-:Y:S01]  /*335f0*/  FFMA R9, R2, 0.19891236722469329834, R3 ;  /* 0x3e4bafaf02097823 */ /* 0x001fe20000000003 */
[----:B------:R-:W-:-:S02]  /*33600*/  FMUL R2, R13, 1.9615705013275146484 ;  /* 0x3ffb14be0d027820 */ /* 0x000fc40000400000 */
[----:B------:R1:W-:Y:S05]  /*33610*/  STL [R1+0x1a0], R14 ;  /* 0x0001a00e01007387 */ /* 0x0003ea0000100800 */
[----:B-1----:R-:W-:Y:S05]  /*33620*/  WARPSYNC.COLLECTIVE R32, `(.L_x_10743) ;  /* 0x0000000020087348 */ /* 0x002fea0003c00000 */
[----:B------:R-:W-:Y:S01]  /*33630*/  NOP ;  /* 0x0000000000007918 */ /* 0x000fe20000000000 */
[----:B-1----:R-:W-:Y:S05]  /*33640*/  ENDCOLLECTIVE ;  /* 0x000000000000791b */ /* 0x002fea0003800000 */
.L_x_10743:
[----:B------:R-:W-:Y:S04]  /*33650*/  STL [R1+0x1c0], R0 ;  /* 0x0001c00001007387 */ /* 0x000fe80000100800 */
[----:B------:R-:W0:Y:S04]  /*33660*/  LDS R13, [R51] ;  /* 0x00000000330d7984 */ /* 0x000e280000000800 */
[----:B------:R-:W1:Y:S04]  /*33670*/  LDS R0, [R51+0x4] ;  /* 0x0000040033007984 */ /* 0x000e680000000800 */
[----:B------:R-:W2:Y:S04]  /*33680*/  LDS R14, [R51+0x8] ;  /* 0x00000800330e7984 */ /* 0x000ea80000000800 */
[----:B0-----:R-:W-:Y:S04]  /*33690*/  STL [R1+0x48], R13 ;  /* 0x0000480d01007387 */ /* 0x001fe80000100800 */
[----:B------:R-:W0:Y:S04]  /*336a0*/  LDS R13, [R51+0xc] ;  /* 0x00000c00330d7984 */ /* 0x000e280000000800 */
[----:B-1----:R-:W-:Y:S04]  /*336b0*/  STL [R1+0x5c], R0 ;  /* 0x00005c0001007387 */ /* 0x002fe80000100800 */
[----:B------:R-:W1:Y:S01]  /*336c0*/  LDS R0, [R51+0x10] ;  /* 0x0000100033007984 */ /* 0x000e620000000800 */
[----:B------:R-:W-:-:S03]  /*336d0*/  FADD R19, R19, R20 ;  /* 0x0000001413137221 */ /* 0x000fc60000000000 */
[----:B--2---:R2:W-:Y:S01]  /*336e0*/  STL [R1+0x7c], R14 ;  /* 0x00007c0e01007387 */ /* 0x0045e20000100800 */
[----:B------:R-:W-:-:S03]  /*336f0*/  FFMA R5, R8, 0.66817861795425415039, R6 ;  /* 0x3f2b0dc108057823 */ /* 0x000fc60000000006 */
[----:B------:R2:W3:Y:S01]  /*33700*/  LDS R14, [R51+0x14] ;  /* 0x00001400330e7984 */ /* 0x0004e20000000800 */
[----:B------:R-:W-:Y:S01]  /*33710*/  FFMA R6, R6, -0.66817861795425415039, R8 ;  /* 0xbf2b0dc106067823 */ /* 0x000fe20000000008 */
[C-C-:B------:R-:W-:Y:S01]  /*33720*/  FADD R8, R19.reuse, R7.reuse ;  /* 0x0000000713087221 */ /* 0x140fe20000000000 */
[----:B------:R-:W-:Y:S01]  /*33730*/  FADD R10, R19, -R7 ;  /* 0x80000007130a7221 */ /* 0x000fe20000000000 */
[----:B------:R-:W-:Y:S02]  /*33740*/  FMUL R5, R5, 1.6629391908645629883 ;  /* 0x3fd4db3105057820 */ /* 0x000fe40000400000 */
[C-C-:B------:R-:W-:Y:S01]  /*33750*/  FADD R7, R8.reuse, -R15.reuse ;  /* 0x8000000f08077221 */ /* 0x140fe20000000000 */
[----:B------:R-:W-:Y:S01]  /*33760*/  FADD R15, R8, R15 ;  /* 0x0000000f080f7221 */ /* 0x000fe20000000000 */
[----:B------:R-:W-:Y:S01]  /*33770*/  FFMA R8, R26, -0.41421356797218322754, R10 ;  /* 0xbed413cd1a087823 */ /* 0x000fe2000000000a */
[----:B------:R-:W-:Y:S01]  /*33780*/  FMUL R6, R6, -1.6629391908645629883 ;  /* 0xbfd4db3106067820 */ /* 0x000fe20000400000 */
[----:B0-----:R2:W-:Y:S04]  /*33790*/  STL [R1+0xa4], R13 ;  /* 0x0000a40d01007387 */ /* 0x0015e80000100800 */
[----:B------:R2:W0:Y:S04]  /*337a0*/  LDS R13, [R51+0x18] ;  /* 0x00001800330d7984 */ /* 0x0004280000000800 */
[----:B-1----:R2:W-:Y:S04]  /*337b0*/  STL [R1+0xcc], R0 ;  /* 0x0000cc0001007387 */ /* 0x0025e80000100800 */
[----:B------:R2:W1:Y:S02]  /*337c0*/  LDS R0, [R51+0x1c] ;  /* 0x00001c0033007984 */ /* 0x0004640000000800 */
[----:B0123--:R-:W-:Y:S05]  /*337d0*/  WARPSYNC.COLLECTIVE R32, `(.L_x_10744) ;  /* 0x0000000020087348 */ /* 0x00ffea0003c00000 */
[----:B------:R-:W-:Y:S01]  /*337e0*/  NOP ;  /* 0x0000000000007918 */ /* 0x000fe20000000000 */
[----:B0123--:R-:W-:Y:S05]  /*337f0*/  ENDCOLLECTIVE ;  /* 0x000000000000791b */ /* 0x00ffea0003800000 */
.L_x_10744:
[----:B------:R-:W-:Y:S01]  /*33800*/  FMUL R8, R8, 1.8477590084075927734 ;  /* 0x3fec835e08087820 */ /* 0x000fe20000400000 */
[----:B------:R-:W-:Y:S01]  /*33810*/  FMUL R3, R15, 1.4142135381698608398 ;  /* 0x3fb504f30f037820 */ /* 0x000fe20000400000 */
[----:B------:R0:W-:Y:S04]  /*33820*/  STS [R52+0x18c], R5 ;  /* 0x00018c0534007388 */ /* 0x0001e80000000800 */
[----:B------:R1:W-:Y:S01]  /*33830*/  STS [R52+0x294], R6 ;  /* 0x0002940634007388 */ /* 0x0003e20000000800 */
[----:B------:R-:W-:Y:S01]  /*33840*/  FMUL R7, R7, 1.4142135381698608398 ;  /* 0x3fb504f307077820 */ /* 0x000fe20000400000 */
[----:B0-----:R-:W-:Y:S02]  /*33850*/  FADD R5, R36, -R12 ;  /* 0x8000000c24057221 */ /* 0x001fe40000000000 */
[----:B------:R0:W-:Y:S01]  /*33860*/  STS [R52+0x108], R8 ;  /* 0x0001080834007388 */ /* 0x0001e20000000800 */
[----:B-1----:R-:W-:-:S03]  /*33870*/  FADD R6, R37, -R25 ;  /* 0x8000001925067221 */ /* 0x002fc60000000000 */
[----:B------:R1:W-:Y:S04]  /*33880*/  STS [R52], R3 ;  /* 0x0000000334007388 */ /* 0x0003e80000000800 */
[----:B------:R2:W-:Y:S01]  /*33890*/  STS [R52+0x84], R2 ;  /* 0x0000840234007388 */ /* 0x0005e20000000800 */
[C-C-:B0-----:R-:W-:Y:S01]  /*338a0*/  FADD R8, R5.reuse, R6.reuse ;  /* 0x0000000605087221 */ /* 0x141fe20000000000 */
[----:B------:R-:W-:Y:S01]  /*338b0*/  FADD R6, R5, -R6 ;  /* 0x8000000605067221 */ /* 0x000fe20000000000 */
[----:B-1----:R-:W-:Y:S01]  /*338c0*/  FADD R3, -R11, R4 ;  /* 0x000000040b037221 */ /* 0x002fe20000000100 */
[----:B------:R0:W-:Y:S01]  /*338d0*/  STS [R52+0x210], R7 ;  /* 0x0002100734007388 */ /* 0x0001e20000000800 */
[C-C-:B--2---:R-:W-:Y:S01]  /*338e0*/  FADD R2, R18.reuse, -R24.reuse ;  /* 0x8000001812027221 */ /* 0x144fe20000000000 */
[----:B------:R-:W-:Y:S01]  /*338f0*/  FMUL R9, R9, 1.9615705013275146484 ;  /* 0x3ffb14be09097820 */ /* 0x000fe20000400000 */
[----:B------:R-:W-:Y:S01]  /*33900*/  FADD R18, R18, R24 ;  /* 0x0000001812127221 */ /* 0x000fe20000000000 */
[----:B------:R-:W-:Y:S01]  /*33910*/  FADD R4, R11, R4 ;  /* 0x000000040b047221 */ /* 0x000fe20000000000 */
[----:B------:R-:W-:Y:S01]  /*33920*/  FFMA R5, R8, -0.70710676908493041992, R2 ;  /* 0xbf3504f308057823 */ /* 0x000fe20000000002 */
[----:B------:R-:W-:Y:S01]  /*33930*/  FADD R12, R36, R12 ;  /* 0x0000000c240c7221 */ /* 0x000fe20000000000 */
[----:B------:R-:W-:Y:S01]  /*33940*/  FADD R25, R37, R25 ;  /* 0x0000001925197221 */ /* 0x000fe20000000000 */
[--C-:B0-----:R-:W-:Y:S01]  /*33950*/  FFMA R7, R6, -0.70710676908493041992, R3.reuse ;  /* 0xbf3504f306077823 */ /* 0x101fe20000000003 */
[----:B------:R-:W-:Y:S01]  /*33960*/  FFMA R8, R8, 0.70710676908493041992, R2 ;  /* 0x3f3504f308087823 */ /* 0x000fe20000000002 */
[----:B------:R-:W-:Y:S01]  /*33970*/  FFMA R6, R6, 0.70710676908493041992, R3 ;  /* 0x3f3504f306067823 */ /* 0x000fe20000000003 */
[----:B------:R0:W-:Y:S01]  /*33980*/  STS [R52+0x39c], R9 ;  /* 0x00039c0934007388 */ /* 0x0001e20000000800 */
[----:B------:R-:W-:Y:S01]  /*33990*/  FFMA R2, R7, 0.66817861795425415039, R5 ;  /* 0x3f2b0dc107027823 */ /* 0x000fe20000000005 */
[----:B------:R-:W-:Y:S01]  /*339a0*/  FFMA R3, R5, -0.66817861795425415039, R7 ;  /* 0xbf2b0dc105037823 */ /* 0x000fe20000000007 */
[----:B------:R-:W-:Y:S01]  /*339b0*/  FFMA R10, R10, 0.41421356797218322754, R26 ;  /* 0x3ed413cd0a0a7823 */ /* 0x000fe2000000001a */
[C-C-:B------:R-:W-:Y:S01]  /*339c0*/  FADD R5, R18.reuse, R4.reuse ;  /* 0x0000000412057221 */ /* 0x140fe20000000000 */
[----:B------:R-:W-:Y:S01]  /*339d0*/  FADD R11, R18, -R4 ;  /* 0x80000004120b7221 */ /* 0x000fe20000000000 */
[----:B0-----:R-:W-:Y:S01]  /*339e0*/  FADD R9, R25, R12 ;  /* 0x0000000c19097221 */ /* 0x001fe20000000000 */
[----:B------:R-:W-:-:S03]  /*339f0*/  FMUL R10, R10, 1.8477590084075927734 ;  /* 0x3fec835e0a0a7820 */ /* 0x000fc60000400000 */
[C-C-:B------:R-:W-:Y:S01]  /*33a00*/  FADD R4, R5.reuse, -R9.reuse ;  /* 0x8000000905047221 */ /* 0x140fe20000000000 */
[----:B------:R-:W-:Y:S01]  /*33a10*/  FADD R9, R5, R9 ;  /* 0x0000000905097221 */ /* 0x000fe20000000000 */
[----:B------:R-:W-:Y:S01]  /*33a20*/  FFMA R5, R6, -0.19891236722469329834, R8 ;  /* 0xbe4bafaf06057823 */ /* 0x000fe20000000008 */
[----:B------:R0:W-:Y:S01]  /*33a30*/  STL [R1+0x138], R14 ;  /* 0x0001380e01007387 */ /* 0x0001e20000100800 */
[----:B------:R-:W-:Y:S01]  /*33a40*/  FFMA R8, R8, 0.19891236722469329834, R6 ;  /* 0x3e4bafaf08087823 */ /* 0x000fe20000000006 */
[----:B------:R-:W-:Y:S02]  /*33a50*/  FMUL R6, R9, 1.4142135381698608398 ;  /* 0x3fb504f309067820 */ /* 0x000fe40000400000 */
[----:B------:R0:W-:Y:S05]  /*33a60*/  STS [R52+0x318], R10 ;  /* 0x0003180a34007388 */ /* 0x0001ea0000000800 */
[----:B0-----:R-:W-:Y:S05]  /*33a70*/  WARPSYNC.COLLECTIVE R32, `(.L_x_10745) ;  /* 0x0000000020087348 */ /* 0x001fea0003c00000 */
[----:B------:R-:W-:Y:S01]  /*33a80*/  NOP ;  /* 0x0000000000007918 */ /* 0x000fe20000000000 */
[----:B0-----:R-:W-:Y:S05]  /*33a90*/  ENDCOLLECTIVE ;  /* 0x000000000000791b */ /* 0x001fea0003800000 */
.L_x_10745:
        /* <DEDUP_REMOVED lines=11> */
[----:B------:R-:W-:Y:S01]  /*33b50*/  FADD R12, -R25, R12 ;  /* 0x0000000c190c7221 */ /* 0x000fe20000000100 */
[----:B------:R-:W-:Y:S01]  /*33b60*/  FMUL R5, R5, 1.9615705013275146484 ;  /* 0x3ffb14be05057820 */ /* 0x000fe20000400000 */
[----:B------:R-:W-:-:S02]  /*33b70*/  FMUL R4, R4, 1.4142135381698608398 ;  /* 0x3fb504f304047820 */ /* 0x000fc40000400000 */
[----:B------:R-:W-:Y:S01]  /*33b80*/  FFMA R7, R12, -0.41421356797218322754, R11 ;  /* 0xbed413cd0c077823 */ /* 0x000fe2000000000b */
[----:B0-----:R2:W-:Y:S04]  /*33b90*/  STL [R1+0x8c], R9 ;  /* 0x00008c0901007387 */ /* 0x0015e80000100800 */
[----:B------:R2:W0:Y:S04]  /*33ba0*/  LDS R9, [R51+0x18] ;  /* 0x0000180033097984 */ /* 0x0004280000000800 */
[----:B-1----:R2:W-:Y:S04]  /*33bb0*/  STL [R1+0xc0], R0 ;  /* 0x0000c00001007387 */ /* 0x0025e80000100800 */
[----:B------:R2:W1:Y:S02]  /*33bc0*/  LDS R0, [R51+0x1c] ;  /* 0x00001c0033007984 */ /* 0x0004640000000800 */
[----:B0123--:R-:W-:Y:S05]  /*33bd0*/  WARPSYNC.COLLECTIVE R32, `(.L_x_10746) ;  /* 0x0000000020087348 */ /* 0x00ffea0003c00000 */
[----:B------:R-:W-:Y:S01]  /*33be0*/  NOP ;  /* 0x0000000000007918 */ /* 0x000fe20000000000 */
[----:B0123--:R-:W-:Y:S05]  /*33bf0*/  ENDCOLLECTIVE ;  /* 0x000000000000791b */ /* 0x00ffea0003800000 */
.L_x_10746:
[----:B------:R-:W-:Y:S01]  /*33c00*/  FMUL R7, R7, 1.8477590084075927734 ;  /* 0x3fec835e07077820 */ /* 0x000fe20000400000 */
[----:B------:R-:W-:Y:S01]  /*33c10*/  FMUL R2, R2, 1.6629391908645629883 ;  /* 0x3fd4db3102027820 */ /* 0x000fe20000400000 */
[----:B------:R0:W-:Y:S01]  /*33c20*/  STS [R52+0x84], R5 ;  /* 0x0000840534007388 */ /* 0x0001e20000000800 */
[----:B------:R-:W-:-:S03]  /*33c30*/  FMUL R3, R3, -1.6629391908645629883 ;  /* 0xbfd4db3103037820 */ /* 0x000fc60000400000 */
[----:B------:R1:W-:Y:S01]  /*33c40*/  STS [R52+0x210], R4 ;  /* 0x0002100434007388 */ /* 0x0003e20000000800 */
[----:B0-----:R-:W-:-:S03]  /*33c50*/  FADD R5, R39, -R28 ;  /* 0x8000001c27057221 */ /* 0x001fc60000000000 */
[----:B------:R0:W-:Y:S01]  /*33c60*/  STS [R52+0x108], R7 ;  /* 0x0001080734007388 */ /* 0x0001e20000000800 */
[----:B-1----:R-:W-:-:S03]  /*33c70*/  FADD R4, R40, -R29 ;  /* 0x8000001d28047221 */ /* 0x002fc60000000000 */
[----:B------:R1:W-:Y:S01]  /*33c80*/  STS [R52+0x18c], R2 ;  /* 0x00018c0234007388 */ /* 0x0003e20000000800 */
[----:B------:R-:W-:-:S03]  /*33c90*/  FFMA R11, R11, 0.41421356797218322754, R12 ;  /* 0x3ed413cd0b0b7823 */ /* 0x000fc6000000000c */
[----:B------:R2:W-:Y:S01]  /*33ca0*/  STS [R52+0x294], R3 ;  /* 0x0002940334007388 */ /* 0x0005e20000000800 */
[C-C-:B0-----:R-:W-:Y:S01]  /*33cb0*/  FADD R7, R4.reuse, R5.reuse ;  /* 0x0000000504077221 */ /* 0x141fe20000000000 */
[----:B------:R-:W-:Y:S01]  /*33cc0*/  FADD R4, R4, -R5 ;  /* 0x8000000504047221 */ /* 0x000fe20000000000 */
[----:B-1----:R-:W-:Y:S01]  /*33cd0*/  FADD R2, R41, -R44 ;  /* 0x8000002c29027221 */ /* 0x002fe20000000000 */
[----:B------:R0:W-:Y:S01]  /*33ce0*/  STS [R52], R6 ;  /* 0x0000000634007388 */ /* 0x0001e20000000800 */
[----:B--2---:R-:W-:Y:S01]  /*33cf0*/  FADD R3, -R30, R31 ;  /* 0x0000001f1e037221 */ /* 0x004fe20000000100 */
[----:B------:R-:W-:Y:S01]  /*33d00*/  FMUL R11, R11, 1.8477590084075927734 ;  /* 0x3fec835e0b0b7820 */ /* 0x000fe20000400000 */
[----:B------:R-:W-:Y:S01]  /*33d10*/  FMUL R8, R8, 1.9615705013275146484 ;  /* 0x3ffb14be08087820 */ /* 0x000fe20000400000 */
[C-C-:B0-----:R-:W-:Y:S01]  /*33d20*/  FFMA R6, R7.reuse, -0.70710676908493041992, R2.reuse ;  /* 0xbf3504f307067823 */ /* 0x141fe20000000002 */
[----:B------:R-:W-:Y:S01]  /*33d30*/  FFMA R2, R7, 0.70710676908493041992, R2 ;  /* 0x3f3504f307027823 */ /* 0x000fe20000000002 */
[C-C-:B------:R-:W-:Y:S01]  /*33d40*/  FFMA R7, R4.reuse, -0.70710676908493041992, R3.reuse ;  /* 0xbf3504f304077823 */ /* 0x140fe20000000003 */
[----:B------:R-:W-:Y:S01]  /*33d50*/  FFMA R3, R4, 0.70710676908493041992, R3 ;  /* 0x3f3504f304037823 */ /* 0x000fe20000000003 */
[----:B------:R0:W-:Y:S04]  /*33d60*/  STL [R1+0xd8], R10 ;  /* 0x0000d80a01007387 */ /* 0x0001e80000100800 */
[----:B------:R1:W-:Y:S04]  /*33d70*/  STL [R1+0xf8], R9 ;  /* 0x0000f80901007387 */ /* 0x0003e80000100800 */
[----:B------:R1:W-:Y:S01]  /*33d80*/  STS [R52+0x318], R11 ;  /* 0x0003180b34007388 */ /* 0x0003e20000000800 */
[----:B0-----:R-:W-:-:S03]  /*33d90*/  FFMA R10, R3, -0.19891236722469329834, R2 ;  /* 0xbe4bafaf030a7823 */ /* 0x001fc60000000002 */
[----:B------:R1:W-:Y:S04]  /*33da0*/  STS [R52+0x39c], R8 ;  /* 0x00039c0834007388 */ /* 0x0003e80000000800 */
[----:B------:R1:W-:Y:S02]  /*33db0*/  STL [R1+0x14c], R0 ;  /* 0x00014c0001007387 */ /* 0x0003e40000100800 */
[----:B-1----:R-:W-:Y:S05]  /*33dc0*/  WARPSYNC.COLLECTIVE R32, `(.L_x_10747) ;  /* 0x0000000020087348 */ /* 0x002fea0003c00000 */
[----:B------:R-:W-:Y:S01]  /*33dd0*/  NOP ;  /* 0x0000000000007918 */ /* 0x000fe20000000000 */
[----:B-1----:R-:W-:Y:S05]  /*33de0*/  ENDCOLLECTIVE ;  /* 0x000000000000791b */ /* 0x002fea0003800000 */
.L_x_10747:
[----:B------:R-:W-:Y:S01]  /*33df0*/  FFMA R8, R2, 0.19891236722469329834, R3 ;  /* 0x3e4bafaf02087823 */ /* 0x000fe20000000003 */
[----:B------:R-:W0:Y:S01]  /*33e00*/  LDS R0, [R51] ;  /* 0x0000000033007984 */ /* 0x000e220000000800 */
[----:B------:R-:W-:-:S03]  /*33e10*/  FMUL R2, R10, 1.9615705013275146484 ;  /* 0x3ffb14be0a027820 */ /* 0x000fc60000400000 */
[----:B------:R-:W1:Y:S01]  /*33e20*/  LDS R10, [R51+0x4] ;  /* 0x00000400330a7984 */ /* 0x000e620000000800 */
[----:B------:R-:W-:Y:S01]  /*33e30*/  FADD R41, R41, R44 ;  /* 0x0000002c29297221 */ /* 0x000fe20000000000 */
[----:B------:R-:W-:Y:S01]  /*33e40*/  FADD R30, R30, R31 ;  /* 0x0000001f1e1e7221 */ /* 0x000fe20000000000 */
[----:B------:R-:W-:Y:S01]  /*33e50*/  FADD R29, R40, R29 ;  /* 0x0000001d281d7221 */ /* 0x000fe20000000000 */
[----:B------:R-:W-:Y:S02]  /*33e60*/  FADD R28, R39, R28 ;  /* 0x0000001c271c7221 */ /* 0x000fe40000000000 */
[----:B------:R-:W-:Y:S02]  /*33e70*/  FADD R4, R41, R30 ;  /* 0x0000001e29047221 */ /* 0x000fe40000000000 */
[----:B------:R-:W-:Y:S01]  /*33e80*/  FADD R11, R28, R29 ;  /* 0x0000001d1c0b7221 */ /* 0x000fe20000000000 */
[----:B------:R-:W-:Y:S01]  /*33e90*/  FFMA R5, R7, 0.66817861795425415039, R6 ;  /* 0x3f2b0dc107057823 */ /* 0x000fe20000000006 */
[----:B------:R-:W-:-:S02]  /*33ea0*/  FFMA R6, R6, -0.66817861795425415039, R7 ;  /* 0xbf2b0dc106067823 */ /* 0x000fc40000000007 */
[C-C-:B------:R-:W-:Y:S01]  /*33eb0*/  FADD R7, R4.reuse, -R11.reuse ;  /* 0x8000000b04077221 */ /* 0x140fe20000000000 */
[----:B------:R-:W-:-:S04]  /*33ec0*/  FADD R11, R4, R11 ;  /* 0x0000000b040b7221 */ /* 0x000fc80000000000 */
[----:B------:R-:W-:Y:S02]  /*33ed0*/  FMUL R3, R11, 1.4142135381698608398 ;  /* 0x3fb504f30b037820 */ /* 0x000fe40000400000 */
        /* <DEDUP_REMOVED lines=11> */
[----:B------:R-:W-:Y:S01]  /*33f90*/  FADD R9, R41, -R30 ;  /* 0x8000001e29097221 */ /* 0x000fe20000000000 */
[----:B------:R-:W-:Y:S01]  /*33fa0*/  FADD R28, -R28, R29 ;  /* 0x0000001d1c1c7221 */ /* 0x000fe20000000100 */
[----:B------:R-:W-:Y:S01]  /*33fb0*/  FMUL R5, R5, 1.6629391908645629883 ;  /* 0x3fd4db3105057820 */ /* 0x000fe20000400000 */
[----:B------:R-:W-:-:S07]  /*33fc0*/  FMUL R6, R6, -1.6629391908645629883 ;  /* 0xbfd4db3106067820 */ /* 0x000fce0000400000 */
[----:B0123--:R-:W-:Y:S05]  /*33fd0*/  WARPSYNC.COLLECTIVE R32, `(.L_x_10748) ;  /* 0x0000000020087348 */ /* 0x00ffea0003c00000 */
[----:B------:R-:W-:Y:S01]  /*33fe0*/  NOP ;  /* 0x0000000000007918 */ /* 0x000fe20000000000 */
[----:B0123--:R-:W-:Y:S05]  /*33ff0*/  ENDCOLLECTIVE ;  /* 0x000000000000791b */ /* 0x00ffea0003800000 */
.L_x_10748:
[----:B------:R-:W-:Y:S04]  /*34000*/  STL [R1+0xdc], R11 ;  /* 0x0000dc0b01007387 */ /* 0x000fe80000100800 */
[----:B------:R0:W5:Y:S04]  /*34010*/  LDL.LU R42, [R1+0xa8] ;  /* 0x0000a800012a7983 */ /* 0x0001680000300800 */
[----:B------:R1:W-:Y:S04]  /*34020*/  STL [R1+0xe8], R0 ;  /* 0x0000e80001007387 */ /* 0x0003e80000100800 */
[----:B-1----:R0:W5:Y:S04]  /*34030*/  LDL.LU R0, [R1+0x144] ;  /* 0x0001440001007983 */ /* 0x0021680000300800 */
[----:B------:R-:W-:Y:S04]  /*34040*/  STL [R1+0x120], R10 ;  /* 0x0001200a01007387 */ /* 0x000fe80000100800 */
[----:B------:R0:W5:Y:S04]  /*34050*/  LDL.LU R35, [R1+0xf0] ;  /* 0x0000f00001237983 */ /* 0x0001680000300800 */
[----:B------:R0:W5:Y:S04]  /*34060*/  LDL.LU R58, [R1+0x100] ;  /* 0x00010000013a7983 */ /* 0x0001680000300800 */
[----:B------:R0:W5:Y:S04]  /*34070*/  LDL.LU R46, [R1+0xe0] ;  /* 0x0000e000012e7983 */ /* 0x0001680000300800 */
[----:B------:R0:W5:Y:S04]  /*34080*/  LDL.LU R60, [R1+0x118] ;  /* 0x00011800013c7983 */ /* 0x0001680000300800 */
[----:B------:R0:W5:Y:S04]  /*34090*/  LDL.LU R61, [R1+0xd0] ;  /* 0x0000d000013d7983 */ /* 0x0001680000300800 */
[----:B------:R0:W5:Y:S01]  /*340a0*/  LDL.LU R59, [R1+0x140] ;  /* 0x00014000013b7983 */ /* 0x0001620000300800 */
[----:B------:R-:W-:-:S03]  /*340b0*/  FFMA R4, R28, -0.41421356797218322754, R9 ;  /* 0xbed413cd1c047823 */ /* 0x000fc60000000009 */
[----:B------:R1:W-:Y:S01]  /*340c0*/  STS [R52+0x18c], R5 ;  /* 0x00018c0534007388 */ /* 0x0003e20000000800 */
[----:B------:R-:W-:-:S03]  /*340d0*/  FMUL R4, R4, 1.8477590084075927734 ;  /* 0x3fec835e04047820 */ /* 0x000fc60000400000 */
[----:B------:R2:W-:Y:S01]  /*340e0*/  STS [R52+0x294], R6 ;  /* 0x0002940634007388 */ /* 0x0005e20000000800 */
[----:B------:R-:W-:Y:S01]  /*340f0*/  FFMA R9, R9, 0.41421356797218322754, R28 ;  /* 0x3ed413cd09097823 */ /* 0x000fe2000000001c */
[----:B------:R-:W-:Y:S02]  /*34100*/  FMUL R7, R7, 1.4142135381698608398 ;  /* 0x3fb504f307077820 */ /* 0x000fe40000400000 */
[----:B------:R3:W-:Y:S01]  /*34110*/  STS [R52], R3 ;  /* 0x0000000334007388 */ /* 0x0007e20000000800 */
[C-C-:B-1----:R-:W-:Y:S01]  /*34120*/  FADD R5, R49.reuse, -R55.reuse ;  /* 0x8000003731057221 */ /* 0x142fe20000000000 */
[C-C-:B--2---:R-:W-:Y:S02]  /*34130*/  FADD R6, R48.reuse, -R56.reuse ;  /* 0x8000003830067221 */ /* 0x144fe40000000000 */
[----:B------:R1:W-:Y:S01]  /*34140*/  STS [R52+0x84], R2 ;  /* 0x0000840234007388 */ /* 0x0003e20000000800 */
[----:B------:R-:W-:Y:S01]  /*34150*/  FADD R49, R49, R55 ;  /* 0x0000003731317221 */ /* 0x000fe20000000000 */
[----:B------:R-:W-:Y:S01]  /*34160*/  FADD R48, R48, R56 ;  /* 0x0000003830307221 */ /* 0x000fe20000000000 */
[C-C-:B---3--:R-:W-:Y:S01]  /*34170*/  FADD R3, -R50.reuse, R54.reuse ;  /* 0x0000003632037221 */ /* 0x148fe20000000100 */
[----:B------:R2:W-:Y:S01]  /*34180*/  STS [R52+0x108], R4 ;  /* 0x0001080434007388 */ /* 0x0005e20000000800 */
[----:B------:R-:W-:Y:S01]  /*34190*/  FADD R50, R50, R54 ;  /* 0x0000003632327221 */ /* 0x000fe20000000000 */
[--C-:B------:R-:W-:Y:S01]  /*341a0*/  FADD R11, R5, R6.reuse ;  /* 0x00000006050b7221 */ /* 0x100fe20000000000 */
[----:B------:R-:W-:Y:S01]  /*341b0*/  FMUL R10, R9, 1.8477590084075927734 ;  /* 0x3fec835e090a7820 */ /* 0x000fe20000400000 */
[----:B------:R-:W-:Y:S01]  /*341c0*/  FADD R5, R5, -R6 ;  /* 0x8000000605057221 */ /* 0x000fe20000000000 */
[C-C-:B-1----:R-:W-:Y:S01]  /*341d0*/  FADD R2, R47.reuse, -R57.reuse ;  /* 0x800000392f027221 */ /* 0x142fe20000000000 */
[----:B------:R1:W-:Y:S01]  /*341e0*/  STS [R52+0x210], R7 ;  /* 0x0002100734007388 */ /* 0x0003e20000000800 */
[----:B--2---:R-:W-:Y:S01]  /*341f0*/  FADD R4, R47, R57 ;  /* 0x000000392f047221 */ /* 0x004fe20000000000 */
[----:B------:R-:W-:Y:S01]  /*34200*/  FMUL R9, R8, 1.9615705013275146484 ;  /* 0x3ffb14be08097820 */ /* 0x000fe20000400000 */
[C-C-:B------:R-:W-:Y:S01]  /*34210*/  FFMA R6, R11.reuse, -0.70710676908493041992, R2.reuse ;  /* 0xbf3504f30b067823 */ /* 0x140fe20000000002 */
[----:B------:R-:W-:Y:S01]  /*34220*/  FADD R8, R48, R49 ;  /* 0x0000003130087221 */ /* 0x000fe20000000000 */
[----:B------:R-:W-:Y:S01]  /*34230*/  FFMA R11, R11, 0.70710676908493041992, R2 ;  /* 0x3f3504f30b0b7823 */ /* 0x000fe20000000002 */
[C-C-:B------:R-:W-:Y:S01]  /*34240*/  FFMA R2, R5.reuse, -0.70710676908493041992, R3.reuse ;  /* 0xbf3504f305027823 */ /* 0x140fe20000000003 */
[----:B-1----:R-:W-:Y:S01]  /*34250*/  FADD R7, R4, R50 ;  /* 0x0000003204077221 */ /* 0x002fe20000000000 */
[----:B------:R-:W-:Y:S01]  /*34260*/  FFMA R5, R5, 0.70710676908493041992, R3 ;  /* 0x3f3504f305057823 */ /* 0x000fe20000000003 */
[----:B------:R0:W-:Y:S02]  /*34270*/  STS [R52+0x318], R10 ;  /* 0x0003180a34007388 */ /* 0x0001e40000000800 */
[C-C-:B------:R-:W-:Y:S01]  /*34280*/  FADD R3, R7.reuse, -R8.reuse ;  /* 0x8000000807037221 */ /* 0x140fe20000000000 */
[----:B------:R-:W-:Y:S01]  /*34290*/  FADD R7, R7, R8 ;  /* 0x0000000807077221 */ /* 0x000fe20000000000 */
[----:B------:R0:W-:Y:S06]  /*342a0*/  STS [R52+0x39c], R9 ;  /* 0x00039c0934007388 */ /* 0x0001ec0000000800 */
[----:B0----5:R-:W-:Y:S05]  /*342b0*/  WARPSYNC.COLLECTIVE R32, `(.L_x_10749) ;  /* 0x0000000020087348 */ /* 0x021fea0003c00000 */
[----:B------:R-:W-:Y:S01]  /*342c0*/  NOP ;  /* 0x0000000000007918 */ /* 0x000fe20000000000 */
[----:B0----5:R-:W-:Y:S05]  /*342d0*/  ENDCOLLECTIVE ;  /* 0x000000000000791b */ /* 0x021fea0003800000 */
.L_x_10749:
[----:B------:R-:W0:Y:S01]  /*342e0*/  LDS R16, [R51] ;  /* 0x0000000033107984 */ /* 0x000e220000000800 */
[----:B------:R-:W-:Y:S01]  /*342f0*/  FFMA R15, R5, -0.19891236722469329834, R11 ;  /* 0xbe4bafaf050f7823 */ /* 0x000fe2000000000b */
[----:B------:R-:W-:Y:S02]  /*34300*/  FMUL R13, R7, 1.4142135381698608398 ;  /* 0x3fb504f3070d7820 */ /* 0x000fe40000400000 */
[----:B------:R-:W1:Y:S01]  /*34310*/  LDS R14, [R51+0x4] ;  /* 0x00000400330e7984 */ /* 0x000e620000000800 */
[----:B------:R-:W-:-:S03]  /*34320*/  FFMA R11, R11, 0.19891236722469329834, R5 ;  /* 0x3e4bafaf0b0b7823 */ /* 0x000fc60000000005 */
        /* <DEDUP_REMOVED lines=13> */
[----:B------:R-:W-:Y:S01]  /*34400*/  FADD R4, R4, -R50 ;  /* 0x8000003204047221 */ /* 0x000fe20000000000 */
[----:B------:R-:W-:Y:S01]  /*34410*/  FADD R2, -R48, R49 ;  /* 0x0000003130027221 */ /* 0x000fe20000000100 */
[----:B------:R-:W-:-:S07]  /*34420*/  FMUL R3, R3, 1.4142135381698608398 ;  /* 0x3fb504f303037820 */ /* 0x000fce0000400000 */
[----:B0123--:R-:W-:Y:S05]  /*34430*/  WARPSYNC.COLLECTIVE R32, `(.L_x_10750) ;  /* 0x0000000020087348 */ /* 0x00ffea0003c00000 */
[----:B------:R-:W-:Y:S01]  /*34440*/  NOP ;  /* 0x0000000000007918 */ /* 0x000fe20000000000 */
[----:B0123--:R-:W-:Y:S05]  /*34450*/  ENDCOLLECTIVE ;  /* 0x000000000000791b */ /* 0x00ffea0003800000 */
.L_x_10750:
[----:B------:R-:W-:Y:S01]  /*34460*/  FMUL R6, R6, -1.6629391908645629883 ;  /* 0xbfd4db3106067820 */ /* 0x000fe20000400000 */
[----:B------:R-:W-:Y:S04]  /*34470*/  STL [R1+0xe4], R8 ;  /* 0x0000e40801007387 */ /* 0x000fe80000100800 */
[----:B------:R-:W-:Y:S04]  /*34480*/  STL [R1+0x10c], R7 ;  /* 0x00010c0701007387 */ /* 0x000fe80000100800 */
[----:B------:R0:W-:Y:S04]  /*34490*/  STL [R1+0x128], R5 ;  /* 0x0001280501007387 */ /* 0x0001e80000100800 */
[----:B------:R1:W5:Y:S01]  /*344a0*/  LDL.LU R23, [R1+0xa0] ;  /* 0x0000a00001177983 */ /* 0x0003620000300800 */
[----:B0-----:R-:W-:Y:S01]  /*344b0*/  FFMA R5, R2, -0.41421356797218322754, R4 ;  /* 0xbed413cd02057823 */ /* 0x001fe20000000004 */
[----:B------:R-:W-:-:S03]  /*344c0*/  FFMA R4, R4, 0.41421356797218322754, R2 ;  /* 0x3ed413cd04047823 */ /* 0x000fc60000000002 */
[----:B------:R-:W-:Y:S01]  /*344d0*/  FMUL R5, R5, 1.8477590084075927734 ;  /* 0x3fec835e05057820 */ /* 0x000fe20000400000 */
[----:B------:R-:W-:Y:S01]  /*344e0*/  FMUL R4, R4, 1.8477590084075927734 ;  /* 0x3fec835e04047820 */ /* 0x000fe20000400000 */
[----:B------:R-:W-:Y:S04]  /*344f0*/  STS [R52+0x210], R3 ;  /* 0x0002100334007388 */ /* 0x000fe80000000800 */
[----:B------:R-:W-:Y:S04]  /*34500*/  STS [R52+0x108], R5 ;  /* 0x0001080534007388 */ /* 0x000fe80000000800 */
[----:B------:R0:W-:Y:S04]  /*34510*/  STS [R52+0x318], R4 ;  /* 0x0003180434007388 */ /* 0x0001e80000000800 */
[----:B------:R2:W-:Y:S01]  /*34520*/  STS [R52+0x294], R6 ;  /* 0x0002940634007388 */ /* 0x0005e20000000800 */
        /* <DEDUP_REMOVED lines=8> */
[----:B------:R-:W-:-:S02]  /*345b0*/  FADD R3, R60, R46 ;  /* 0x0000002e3c037221 */ /* 0x000fc40000000000 */
[----:B------:R1:W5:Y:S04]  /*345c0*/  LDL.LU R46, [R1+0xfc] ;  /* 0x0000fc00012e7983 */ /* 0x0003680000300800 */
[----:B------:R1:W5:Y:S01]  /*345d0*/  LDL.LU R60, [R1+0x16c] ;  /* 0x00016c00013c7983 */ /* 0x0003620000300800 */
[C-C-:B------:R-:W-:Y:S01]  /*345e0*/  FADD R8, R59.reuse, -R61.reuse ;  /* 0x8000003d3b087221 */ /* 0x140fe20000000000 */
[----:B--2---:R-:W-:Y:S02]  /*345f0*/  FADD R6, R59, R61 ;  /* 0x0000003d3b067221 */ /* 0x004fe40000000000 */
[----:B------:R1:W5:Y:S04]  /*34600*/  LDL.LU R61, [R1+0xac] ;  /* 0x0000ac00013d7983 */ /* 0x0003680000300800 */
[----:B------:R1:W5:Y:S01]  /*34610*/  LDL.LU R59, [R1+0x1a8] ;  /* 0x0001a800013b7983 */ /* 0x0003620000300800 */
[----:B------:R-:W-:Y:S01]  /*34620*/  FMUL R12, R12, 1.6629391908645629883 ;  /* 0x3fd4db310c0c7820 */ /* 0x000fe20000400000 */
[----:B------:R-:W-:Y:S01]  /*34630*/  FMUL R15, R15, 1.9615705013275146484 ;  /* 0x3ffb14be0f0f7820 */ /* 0x000fe20000400000 */
[----:B------:R-:W-:Y:S01]  /*34640*/  FMUL R11, R11, 1.9615705013275146484 ;  /* 0x3ffb14be0b0b7820 */ /* 0x000fe20000400000 */
[----:B------:R1:W-:Y:S04]  /*34650*/  STS [R52], R13 ;  /* 0x0000000d34007388 */ /* 0x0003e80000000800 */
[----:B------:R1:W-:Y:S04]  /*34660*/  STS [R52+0x84], R15 ;  /* 0x0000840f34007388 */ /* 0x0003e80000000800 */
[----:B------:R1:W-:Y:S04]  /*34670*/  STS [R52+0x18c], R12 ;  /* 0x00018c0c34007388 */ /* 0x0003e80000000800 */
[----:B------:R1:W-:Y:S02]  /*34680*/  STS [R52+0x39c], R11 ;  /* 0x00039c0b34007388 */ /* 0x0003e40000000800 */
[----:B-1---5:R-:W-:Y:S05]  /*34690*/  WARPSYNC.COLLECTIVE R32, `(.L_x_10751) ;  /* 0x0000000020087348 */ /* 0x022fea0003c00000 */
[----:B------:R-:W-:Y:S01]  /*346a0*/  NOP ;  /* 0x0000000000007918 */ /* 0x000fe20000000000 */
[----:B-1---5:R-:W-:Y:S05]  /*346b0*/  ENDCOLLECTIVE ;  /* 0x000000000000791b */ /* 0x022fea0003800000 */
.L_x_10751:
[----:B------:R-:W0:Y:S04]  /*346c0*/  LDS R14, [R51] ;  /* 0x00000000330e7984 */ /* 0x000e280000000800 */
[----:B------:R-:W1:Y:S01]  /*346d0*/  LDS R0, [R51+0x4] ;  /* 0x0000040033007984 */ /* 0x000e620000000800 */
        /* <DEDUP_REMOVED lines=14> */
[----:B------:R-:W-:Y:S01]  /*347c0*/  FFMA R18, R3, -0.41421356797218322754, R2 ;  /* 0xbed413cd03127823 */ /* 0x000fe20000000002 */
[----:B------:R-:W-:Y:S01]  /*347d0*/  FFMA R2, R2, 0.41421356797218322754, R3 ;  /* 0x3ed413cd02027823 */ /* 0x000fe20000000003 */
        /* <DEDUP_REMOVED lines=11> */
[C-C-:B------:R-:W-:Y:S01]  /*34890*/  FADD R12, R7.reuse, -R5.reuse ;  /* 0x80000005070c7221 */ /* 0x140fe20000000000 */
[----:B------:R-:W-:Y:S01]  /*348a0*/  FADD R7, R7, R5 ;  /* 0x0000000507077221 */ /* 0x000fe20000000000 */
[----:B------:R-:W-:Y:S01]  /*348b0*/  FMUL R8, R8, -1.6629391908645629883 ;  /* 0xbfd4db3108087820 */ /* 0x000fe20000400000 */
[----:B------:R-:W-:Y:S01]  /*348c0*/  FMUL R2, R2, 1.8477590084075927734 ;  /* 0x3fec835e02027820 */ /* 0x000fe20000400000 */
[----:B------:R-:W-:Y:S01]  /*348d0*/  FMUL R10, R10, 1.6629391908645629883 ;  /* 0x3fd4db310a0a7820 */ /* 0x000fe20000400000 */
[----:B------:R-:W-:-:S07]  /*348e0*/  FMUL R7, R7, 1.4142135381698608398 ;  /* 0x3fb504f307077820 */ /* 0x000fce0000400000 */
[----:B0123--:R-:W-:Y:S05]  /*348f0*/  WARPSYNC.COLLECTIVE R32, `(.L_x_10752) ;  /* 0x0000000020087348 */ /* 0x00ffea0003c00000 */
[----:B------:R-:W-:Y:S01]  /*34900*/  NOP ;  /* 0x0000000000007918 */ /* 0x000fe20000000000 */
[----:B0123--:R-:W-:Y:S05]  /*34910*/  ENDCOLLECTIVE ;  /* 0x000000000000791b */ /* 0x00ffea0003800000 */
.L_x_10752:
[----:B------:R-:W-:Y:S04]  /*34920*/  STS [R52+0x294], R8 ;  /* 0x0002940834007388 */ /* 0x000fe80000000800 */
[----:B------:R-:W-:Y:S04]  /*34930*/  STL [R1+0x1e0], R4 ;  /* 0x0001e00401007387 */ /* 0x000fe80000100800 */
[----:B------:R0:W-:Y:S04]  /*34940*/  STS [R52+0x318], R2 ;  /* 0x0003180234007388 */ /* 0x0001e80000000800 */
[----:B------:R-:W-:Y:S04]  /*34950*/  STL [R1+0x218], R3 ;  /* 0x0002180301007387 */ /* 0x000fe80000100800 */
[----:B------:R1:W-:Y:S04]  /*34960*/  STS [R52+0x18c], R10 ;  /* 0x00018c0a34007388 */ /* 0x0003e80000000800 */
[----:B------:R2:W-:Y:S04]  /*34970*/  STS [R52], R7 ;  /* 0x0000000734007388 */ /* 0x0005e80000000800 */
[----:B------:R3:W-:Y:S04]  /*34980*/  STL [R1+0x22c], R0 ;  /* 0x00022c0001007387 */ /* 0x0007e80000100800 */
[----:B------:R3:W5:Y:S01]  /*34990*/  LDL.LU R27, [R1+0x9c] ;  /* 0x00009c00011b7983 */ /* 0x0007620000300800 */
[C-C-:B------:R-:W-:Y:S01]  /*349a0*/  FADD R6, R42.reuse, -R23.reuse ;  /* 0x800000172a067221 */ /* 0x140fe20000000000 */
[----:B------:R-:W-:-:S02]  /*349b0*/  FADD R5, R42, R23 ;  /* 0x000000172a057221 */ /* 0x000fc40000000000 */
[----:B------:R3:W5:Y:S04]  /*349c0*/  LDL.LU R23, [R1+0x1e4] ;  /* 0x0001e40001177983 */ /* 0x0007680000300800 */
[----:B------:R3:W5:Y:S01]  /*349d0*/  LDL.LU R42, [R1+0x13c] ;  /* 0x00013c00012a7983 */ /* 0x0007620000300800 */
[C-C-:B0-----:R-:W-:Y:S01]  /*349e0*/  FADD R2, -R58.reuse, R35.reuse ;  /* 0x000000233a027221 */ /* 0x141fe20000000100 */
[----:B------:R-:W-:Y:S02]  /*349f0*/  FADD R8, R58, R35 ;  /* 0x000000233a087221 */ /* 0x000fe40000000000 */
[----:B------:R3:W5:Y:S04]  /*34a00*/  LDL.LU R35, [R1+0x180] ;  /* 0x0001800001237983 */ /* 0x0007680000300800 */
[----:B------:R3:W5:Y:S01]  /*34a10*/  LDL.LU R58, [R1+0x124] ;  /* 0x00012400013a7983 */ /* 0x0007620000300800 */
[C-C-:B------:R-:W-:Y:S01]  /*34a20*/  FADD R4, R60.reuse, -R46.reuse ;  /* 0x8000002e3c047221 */ /* 0x140fe20000000000 */
[----:B-1----:R-:W-:-:S02]  /*34a30*/  FADD R10, R60, R46 ;  /* 0x0000002e3c0a7221 */ /* 0x002fc40000000000 */
[----:B------:R3:W5:Y:S01]  /*34a40*/  LDL.LU R60, [R1+0x1b8] ;  /* 0x0001b800013c7983 */ /* 0x0007620000300800 */
[C-C-:B--2---:R-:W-:Y:S01]  /*34a50*/  FADD R7, R59.reuse, -R61.reuse ;  /* 0x8000003d3b077221 */ /* 0x144fe20000000000 */
[----:B------:R-:W-:Y:S02]  /*34a60*/  FADD R3, R59, R61 ;  /* 0x0000003d3b037221 */ /* 0x000fe40000000000 */
[----:B------:R3:W5:Y:S04]  /*34a70*/  LDL.LU R61, [R1+0x110] ;  /* 0x00011000013d7983 */ /* 0x0007680000300800 */
[----:B------:R3:W5:Y:S01]  /*34a80*/  LDL.LU R59, [R1+0x1dc] ;  /* 0x0001dc00013b7983 */ /* 0x0007620000300800 */
[----:B------:R-:W-:Y:S01]  /*34a90*/  FMUL R13, R13, 1.9615705013275146484 ;  /* 0x3ffb14be0d0d7820 */ /* 0x000fe20000400000 */
[----:B------:R-:W-:Y:S01]  /*34aa0*/  FMUL R18, R18, 1.8477590084075927734 ;  /* 0x3fec835e12127820 */ /* 0x000fe20000400000 */
[----:B------:R-:W-:Y:S01]  /*34ab0*/  FMUL R12, R12, 1.4142135381698608398 ;  /* 0x3fb504f30c0c7820 */ /* 0x000fe20000400000 */
[----:B------:R-:W-:-:S02]  /*34ac0*/  FMUL R9, R9, 1.9615705013275146484 ;  /* 0x3ffb14be09097820 */ /* 0x000fc40000400000 */
[----:B------:R3:W-:Y:S04]  /*34ad0*/  STS [R52+0x84], R13 ;  /* 0x0000840d34007388 */ /* 0x0007e80000000800 */
[----:B------:R3:W-:Y:S04]  /*34ae0*/  STS [R52+0x108], R18 ;  /* 0x0001081234007388 */ /* 0x0007e80000000800 */
[----:B------:R3:W-:Y:S04]  /*34af0*/  STS [R52+0x210], R12 ;  /* 0x0002100c34007388 */ /* 0x0007e80000000800 */
[----:B------:R3:W-:Y:S02]  /*34b00*/  STS [R52+0x39c], R9 ;  /* 0x00039c0934007388 */ /* 0x0007e40000000800 */
[----:B---3-5:R-:W-:Y:S05]  /*34b10*/  WARPSYNC.COLLECTIVE R32, `(.L_x_10753) ;  /* 0x0000000020087348 */ /* 0x028fea0003c00000 */
[----:B------:R-:W-:Y:S01]  /*34b20*/  NOP ;  /* 0x0000000000007918 */ /* 0x000fe20000000000 */
[----:B---3-5:R-:W-:Y:S05]  /*34b30*/  ENDCOLLECTIVE ;  /* 0x000000000000791b */ /* 0x028fea0003800000 */
.L_x_10753:
[----:B------:R0:W1:Y:S01]  /*34b40*/  LDS R50, [R51] ;  /* 0x0000000033327984 */ /* 0x0000620000000800 */
[C-C-:B------:R-:W-:Y:S01]  /*34b50*/  FADD R9, R4.reuse, R7.reuse ;  /* 0x0000000704097221 */ /* 0x140fe20000000000 */
[----:B------:R-:W-:Y:S02]  /*34b60*/  FADD R4, R4, -R7 ;  /* 0x8000000704047221 */ /* 0x000fe40000000000 */
[----:B------:R0:W2:Y:S01]  /*34b70*/  LDS R49, [R51+0x4] ;  /* 0x0000040033317984 */ /* 0x0000a20000000800 */
[C-C-:B------:R-:W-:Y:S01]  /*34b80*/  FFMA R7, R9.reuse, -0.70710676908493041992, R6.reuse ;  /* 0xbf3504f309077823 */ /* 0x140fe20000000006 */
[----:B------:R-:W-:Y:S01]  /*34b90*/  FFMA R6, R9, 0.70710676908493041992, R6 ;  /* 0x3f3504f309067823 */ /* 0x000fe20000000006 */
[C-C-:B------:R-:W-:Y:S01]  /*34ba0*/  FFMA R9, R4.reuse, -0.70710676908493041992, R2.reuse ;  /* 0xbf3504f304097823 */ /* 0x140fe20000000002 */
[----:B------:R-:W-:Y:S01]  /*34bb0*/  FFMA R2, R4, 0.70710676908493041992, R2 ;  /* 0x3f3504f304027823 */ /* 0x000fe20000000002 */
[----:B------:R0:W3:Y:S02]  /*34bc0*/  LDS R48, [R51+0x8] ;  /* 0x0000080033307984 */ /* 0x0000e40000000800 */
[----:B------:R-:W-:Y:S01]  /*34bd0*/  FFMA R4, R9, 0.66817861795425415039, R7 ;  /* 0x3f2b0dc109047823 */ /* 0x000fe20000000007 */
[----:B------:R-:W-:Y:S01]  /*34be0*/  FFMA R7, R7, -0.66817861795425415039, R9 ;  /* 0xbf2b0dc107077823 */ /* 0x000fe20000000009 */
[C-C-:B------:R-:W-:Y:S01]  /*34bf0*/  FADD R9, R5.reuse, R8.reuse ;  /* 0x0000000805097221 */ /* 0x140fe20000000000 */
[----:B------:R-:W-:Y:S01]  /*34c00*/  FADD R5, R5, -R8 ;  /* 0x8000000805057221 */ /* 0x000fe20000000000 */
[C-C-:B------:R-:W-:Y:S01]  /*34c10*/  FADD R8, R3.reuse, R10.reuse ;  /* 0x0000000a03087221 */ /* 0x140fe20000000000 */
[----:B------:R-:W-:Y:S01]  /*34c20*/  FADD R10, -R3, R10 ;  /* 0x0000000a030a7221 */ /* 0x000fe20000000100 */
[----:B------:R0:W4:Y:S02]  /*34c30*/  LDS R47, [R51+0xc] ;  /* 0x00000c00332f7984 */ /* 0x0001240000000800 */
[C-C-:B------:R-:W-:Y:S01]  /*34c40*/  FADD R3, R9.reuse, -R8.reuse ;  /* 0x8000000809037221 */ /* 0x140fe20000000000 */
[----:B------:R-:W-:Y:S01]  /*34c50*/  FADD R9, R9, R8 ;  /* 0x0000000809097221 */ /* 0x000fe20000000000 */
[----:B------:R-:W-:Y:S01]  /*34c60*/  FFMA R8, R2, -0.19891236722469329834, R6 ;  /* 0xbe4bafaf02087823 */ /* 0x000fe20000000006 */
[----:B------:R-:W-:Y:S01]  /*34c70*/  FFMA R6, R6, 0.19891236722469329834, R2 ;  /* 0x3e4bafaf06067823 */ /* 0x000fe20000000002 */
[----:B------:R-:W-:Y:S01]  /*34c80*/  FFMA R2, R10, -0.41421356797218322754, R5 ;  /* 0xbed413cd0a027823 */ /* 0x000fe20000000005 */
[----:B------:R-:W-:Y:S01]  /*34c90*/  FFMA R5, R5, 0.41421356797218322754, R10 ;  /* 0x3ed413cd05057823 */ /* 0x000fe2000000000a */
[----:B------:R-:W-:Y:S01]  /*34ca0*/  FMUL R7, R7, -1.6629391908645629883 ;  /* 0xbfd4db3107077820 */ /* 0x000fe20000400000 */
[----:B------:R0:W0:Y:S01]  /*34cb0*/  LDS R46, [R51+0x10] ;  /* 0x00001000332e7984 */ /* 0x0000220000000800 */
[----:B------:R-:W-:Y:S01]  /*34cc0*/  FMUL R2, R2, 1.8477590084075927734 ;  /* 0x3fec835e02027820 */ /* 0x000fe20000400000 */
[----:B------:R-:W-:Y:S01]  /*34cd0*/  FMUL R5, R5, 1.8477590084075927734 ;  /* 0x3fec835e05057820 */ /* 0x000fe20000400000 */
[----:B------:R-:W-:Y:S01]  /*34ce0*/  FMUL R8, R8, 1.9615705013275146484 ;  /* 0x3ffb14be08087820 */ /* 0x000fe20000400000 */
[----:B------:R0:W0:Y:S01]  /*34cf0*/  LDS R45, [R51+0x14] ;  /* 0x00001400332d7984 */ /* 0x0000220000000800 */
[----:B------:R-:W-:-:S03]  /*34d00*/  FMUL R6, R6, 1.9615705013275146484 ;  /* 0x3ffb14be06067820 */ /* 0x000fc60000400000 */
[----:B------:R0:W0:Y:S04]  /*34d10*/  LDS R44, [R51+0x18] ;  /* 0x00001800332c7984 */ /* 0x0000280000000800 */
[----:B------:R0:W0:Y:S02]  /*34d20*/  LDS R43, [R51+0x1c] ;  /* 0x00001c00332b7984 */ /* 0x0000240000000800 */
[----:B01234-:R-:W-:Y:S05]  /*34d30*/  WARPSYNC.COLLECTIVE R32, `(.L_x_10754) ;  /* 0x0000000020087348 */ /* 0x01ffea0003c00000 */
[----:B------:R-:W-:Y:S01]  /*34d40*/  NOP ;  /* 0x0000000000007918 */ /* 0x000fe20000000000 */
[----:B01234-:R-:W-:Y:S05]  /*34d50*/  ENDCOLLECTIVE ;  /* 0x000000000000791b */ /* 0x01ffea0003800000 */
.L_x_10754:
[----:B------:R-:W-:Y:S04]  /*34d60*/  STL [R1+0x298], R50 ;  /* 0x0002983201007387 */ /* 0x000fe80000100800 */
[----:B------:R0:W-:Y:S04]  /*34d70*/  STS [R52+0x108], R2 ;  /* 0x0001080234007388 */ /* 0x0001e80000000800 */
[----:B------:R1:W5:Y:S04]  /*34d80*/  LDL.LU R17, [R1+0x108] ;  /* 0x0001080001117983 */ /* 0x0003680000300800 */
[----:B------:R1:W5:Y:S04]  /*34d90*/  LDL.LU R33, [R1+0x208] ;  /* 0x0002080001217983 */ /* 0x0003680000300800 */
        /* <DEDUP_REMOVED lines=16> */
[----:B------:R-:W-:Y:S01]  /*34ea0*/  FMUL R9, R9, 1.4142135381698608398 ;  /* 0x3fb504f309097820 */ /* 0x000fe20000400000 */
[----:B------:R-:W-:Y:S01]  /*34eb0*/  FMUL R4, R4, 1.6629391908645629883 ;  /* 0x3fd4db3104047820 */ /* 0x000fe20000400000 */
[----:B------:R-:W-:Y:S01]  /*34ec0*/  FMUL R3, R3, 1.4142135381698608398 ;  /* 0x3fb504f303037820 */ /* 0x000fe20000400000 */
[----:B------:R-:W-:Y:S02]  /*34ed0*/  FADD R12, -R35, R42 ;  /* 0x0000002a230c7221 */ /* 0x000fe40000000100 */
[----:B------:R0:W-:Y:S04]  /*34ee0*/  STS [R52], R9 ;  /* 0x0000000934007388 */ /* 0x0001e80000000800 */
[----:B------:R0:W-:Y:S04]  /*34ef0*/  STS [R52+0x18c], R4 ;  /* 0x00018c0434007388 */ /* 0x0001e80000000800 */
[----:B------:R0:W-:Y:S02]  /*34f00*/  STS [R52+0x210], R3 ;  /* 0x0002100334007388 */ /* 0x0001e40000000800 */
[----:B0----5:R-:W-:Y:S05]  /*34f10*/  WARPSYNC.COLLECTIVE R32, `(.L_x_10755) ;  /* 0x0000000020087348 */ /* 0x021fea0003c00000 */
[----:B------:R-:W-:Y:S01]  /*34f20*/  NOP ;  /* 0x0000000000007918 */ /* 0x000fe20000000000 */
[----:B0----5:R-:W-:Y:S05]  /*34f30*/  ENDCOLLECTIVE ;  /* 0x000000000000791b */ /* 0x021fea0003800000 */
.L_x_10755:
[----:B------:R0:W1:Y:S01]  /*34f40*/  LDS R41, [R51+0x4] ;  /* 0x0000040033297984 */ /* 0x0000620000000800 */
[----:B------:R-:W-:-:S03]  /*34f50*/  FADD R3, R35, R42 ;  /* 0x0000002a23037221 */ /* 0x000fc60000000000 */
[----:B------:R0:W2:Y:S04]  /*34f60*/  LDS R40, [R51+0x8] ;  /* 0x0000080033287984 */ /* 0x0000a80000000800 */
[----:B------:R0:W3:Y:S01]  /*34f70*/  LDS R42, [R51] ;  /* 0x00000000332a7984 */ /* 0x0000e20000000800 */
[C-C-:B------:R-:W-:Y:S01]  /*34f80*/  FADD R4, R7.reuse, R8.reuse ;  /* 0x0000000807047221 */ /* 0x140fe20000000000 */
[----:B------:R-:W-:Y:S02]  /*34f90*/  FADD R7, R7, -R8 ;  /* 0x8000000807077221 */ /* 0x000fe40000000000 */
        /* <DEDUP_REMOVED lines=18> */
[----:B------:R-:W-:Y:S01]  /*350c0*/  FMUL R10, R10, 1.6629391908645629883 ;  /* 0x3fd4db310a0a7820 */ /* 0x000fe20000400000 */
[----:B------:R-:W-:Y:S01]  /*350d0*/  FMUL R3, R3, 1.9615705013275146484 ;  /* 0x3ffb14be03037820 */ /* 0x000fe20000400000 */
[----:B------:R0:W0:Y:S01]  /*350e0*/  LDS R36, [R51+0x18] ;  /* 0x0000180033247984 */ /* 0x0000220000000800 */
[----:B------:R-:W-:Y:S01]  /*350f0*/  FMUL R2, R2, 1.8477590084075927734 ;  /* 0x3fec835e02027820 */ /* 0x000fe20000400000 */
[----:B------:R-:W-:-:S02]  /*35100*/  FMUL R4, R4, 1.4142135381698608398 ;  /* 0x3fb504f304047820 */ /* 0x000fc40000400000 */
[----:B------:R0:W0:Y:S05]  /*35110*/  LDS R35, [R51+0x1c] ;  /* 0x00001c0033237984 */ /* 0x00002a0000000800 */
[----:B01234-:R-:W-:Y:S05]  /*35120*/  WARPSYNC.COLLECTIVE R32, `(.L_x_10756) ;  /* 0x0000000020087348 */ /* 0x01ffea0003c00000 */
[----:B------:R-:W-:Y:S01]  /*35130*/  NOP ;  /* 0x0000000000007918 */ /* 0x000fe20000000000 */
[----:B01234-:R-:W-:Y:S05]  /*35140*/  ENDCOLLECTIVE ;  /* 0x000000000000791b */ /* 0x01ffea0003800000 */
.L_x_10756:
[----:B------:R-:W-:Y:S04]  /*35150*/  STL [R1+0x28c], R42 ;  /* 0x00028c2a01007387 */ /* 0x000fe80000100800 */
[----:B------:R-:W-:Y:S01]  /*35160*/  STL [R1+0x290], R41 ;  /* 0x0002902901007387 */ /* 0x000fe20000100800 */
[----:B------:R-:W-:-:S03]  /*35170*/  FFMA R11, R11, 0.41421356797218322754, R5 ;  /* 0x3ed413cd0b0b7823 */ /* 0x000fc60000000005 */
[----:B------:R-:W-:Y:S01]  /*35180*/  STL [R1+0x294], R40 ;  /* 0x0002942801007387 */ /* 0x000fe20000100800 */
[C-C-:B------:R-:W-:Y:S01]  /*35190*/  FADD R7, R33.reuse, -R17.reuse ;  /* 0x8000001121077221 */ /* 0x140fe20000000000 */
[----:B------:R-:W-:Y:S02]  /*351a0*/  FADD R6, R33, R17 ;  /* 0x0000001121067221 */ /* 0x000fe40000000000 */
[----:B------:R0:W5:Y:S04]  /*351b0*/  LDL.LU R21, [R1+0x130] ;  /* 0x0001300001157983 */ /* 0x0001680000300800 */
[----:B------:R-:W-:Y:S04]  /*351c0*/  STS [R52+0x84], R3 ;  /* 0x0000840334007388 */ /* 0x000fe80000000800 */
[----:B------:R1:W-:Y:S04]  /*351d0*/  STS [R52+0x108], R2 ;  /* 0x0001080234007388 */ /* 0x0003e80000000800 */
[----:B------:R0:W5:Y:S04]  /*351e0*/  LDL.LU R22, [R1+0x214] ;  /* 0x0002140001167983 */ /* 0x0001680000300800 */
[----:B------:R2:W-:Y:S04]  /*351f0*/  STS [R52+0x18c], R10 ;  /* 0x00018c0a34007388 */ /* 0x0005e80000000800 */
[----:B------:R0:W5:Y:S04]  /*35200*/  LDL.LU R17, [R1+0x1c8] ;  /* 0x0001c80001117983 */ /* 0x0001680000300800 */
[----:B------:R3:W-:Y:S01]  /*35210*/  STS [R52], R4 ;  /* 0x0000000434007388 */ /* 0x0007e20000000800 */
[C-C-:B-1----:R-:W-:Y:S01]  /*35220*/  FADD R2, -R23.reuse, R27.reuse ;  /* 0x0000001b17027221 */ /* 0x142fe20000000100 */
[----:B------:R-:W-:-:S02]  /*35230*/  FADD R3, R23, R27 ;  /* 0x0000001b17037221 */ /* 0x000fc40000000000 */
[----:B------:R0:W5:Y:S01]  /*35240*/  LDL.LU R23, [R1+0x1d8] ;  /* 0x0001d80001177983 */ /* 0x0001620000300800 */
[C-C-:B------:R-:W-:Y:S01]  /*35250*/  FADD R5, R60.reuse, -R58.reuse ;  /* 0x8000003a3c057221 */ /* 0x140fe20000000000 */
[----:B--2---:R-:W-:Y:S02]  /*35260*/  FADD R10, R60, R58 ;  /* 0x0000003a3c0a7221 */ /* 0x004fe40000000000 */
[----:B------:R0:W5:Y:S04]  /*35270*/  LDL.LU R58, [R1+0x18c] ;  /* 0x00018c00013a7983 */ /* 0x0001680000300800 */
[----:B------:R0:W5:Y:S01]  /*35280*/  LDL.LU R60, [R1+0x1f4] ;  /* 0x0001f400013c7983 */ /* 0x0001620000300800 */
[C-C-:B------:R-:W-:Y:S01]  /*35290*/  FADD R8, R59.reuse, -R61.reuse ;  /* 0x8000003d3b087221 */ /* 0x140fe20000000000 */
[----:B---3--:R-:W-:-:S02]  /*352a0*/  FADD R4, R59, R61 ;  /* 0x0000003d3b047221 */ /* 0x008fc40000000000 */
[----:B------:R0:W5:Y:S04]  /*352b0*/  LDL.LU R61, [R1+0x170] ;  /* 0x00017000013d7983 */ /* 0x0001680000300800 */
[----:B------:R0:W5:Y:S01]  /*352c0*/  LDL.LU R59, [R1+0x1fc] ;  /* 0x0001fc00013b7983 */ /* 0x0001620000300800 */
[----:B------:R-:W-:Y:S01]  /*352d0*/  FMUL R9, R9, 1.4142135381698608398 ;  /* 0x3fb504f309097820 */ /* 0x000fe20000400000 */
[----:B------:R-:W-:Y:S01]  /*352e0*/  FMUL R13, R13, -1.6629391908645629883 ;  /* 0xbfd4db310d0d7820 */ /* 0x000fe20000400000 */
[----:B------:R-:W-:Y:S01]  /*352f0*/  FMUL R11, R11, 1.8477590084075927734 ;  /* 0x3fec835e0b0b7820 */ /* 0x000fe20000400000 */
[----:B------:R-:W-:Y:S02]  /*35300*/  FMUL R12, R12, 1.9615705013275146484 ;  /* 0x3ffb14be0c0c7820 */ /* 0x000fe40000400000 */
[----:B------:R0:W-:Y:S04]  /*35310*/  STS [R52+0x210], R9 ;  /* 0x0002100934007388 */ /* 0x0001e80000000800 */
[----:B------:R0:W-:Y:S04]  /*35320*/  STS [R52+0x294], R13 ;  /* 0x0002940d34007388 */ /* 0x0001e80000000800 */
[----:B------:R0:W-:Y:S04]  /*35330*/  STS [R52+0x318], R11 ;  /* 0x0003180b34007388 */ /* 0x0001e80000000800 */
[----:B------:R0:W-:Y:S02]  /*35340*/  STS [R52+0x39c], R12 ;  /* 0x00039c0c34007388 */ /* 0x0001e40000000800 */
[----:B0----5:R-:W-:Y:S05]  /*35350*/  WARPSYNC.COLLECTIVE R32, `(.L_x_10757) ;  /* 0x0000000020087348 */ /* 0x021fea0003c00000 */
[----:B------:R-:W-:Y:S01]  /*35360*/  NOP ;  /* 0x0000000000007918 */ /* 0x000fe20000000000 */
[----:B0----5:R-:W-:Y:S05]  /*35370*/  ENDCOLLECTIVE ;  /* 0x000000000000791b */ /* 0x021fea0003800000 */
.L_x_10757:
        /* <DEDUP_REMOVED lines=30> */
[----:B------:R0:W0:Y:S04]  /*35560*/  LDS R30, [R51+0x10] ;  /* 0x00001000331e7984 */ /* 0x0000280000000800 */
[----:B------:R0:W0:Y:S04]  /*35570*/  LDS R29, [R51+0x14] ;  /* 0x00001400331d7984 */ /* 0x0000280000000800 */
[----:B------:R0:W0:Y:S04]  /*35580*/  LDS R28, [R51+0x18] ;  /* 0x00001800331c7984 */ /* 0x0000280000000800 */
[----:B-12---:R0:W0:Y:S02]  /*35590*/  LDS R27, [R51+0x1c] ;  /* 0x00001c00331b7984 */ /* 0x0060240000000800 */
[----:B0--34-:R-:W-:Y:S05]  /*355a0*/  WARPSYNC.COLLECTIVE R32, `(.L_x_10758) ;  /* 0x0000000020087348 */ /* 0x019fea0003c00000 */
[----:B------:R-:W-:Y:S01]  /*355b0*/  NOP ;  /* 0x0000000000007918 */ /* 0x000fe20000000000 */
[----:B0--34-:R-:W-:Y:S05]  /*355c0*/  ENDCOLLECTIVE ;  /* 0x000000000000791b */ /* 0x019fea0003800000 */
.L_x_10758:
        /* <DEDUP_REMOVED lines=12> */
.L_x_10759:
[----:B------:R0:W5:Y:S04]  /*35690*/  LDL.LU R54, [R1+0x174] ;  /* 0x0001740001367983 */ /* 0x0001680000300800 */
[----:B------:R0:W5:Y:S04]  /*356a0*/  LDL.LU R57, [R1+0x228] ;  /* 0x0002280001397983 */ /* 0x0001680000300800 */
[----:B------:R0:W5:Y:S04]  /*356b0*/  LDL.LU R19, [R1+0x1d0] ;  /* 0x0001d00001137983 */ /* 0x0001680000300800 */
[----:B------:R-:W1:Y:S01]  /*356c0*/  LDS R0, [R51] ;  /* 0x0000000033007984 */ /* 0x000e620000000800 */
[C-C-:B------:R-:W-:Y:S01]  /*356d0*/  FADD R11, R23.reuse, R17.reuse ;  /* 0x00000011170b7221 */ /* 0x140fe20000000000 */
[----:B------:R-:W-:Y:S01]  /*356e0*/  FADD R2, -R23, R17 ;  /* 0x0000001117027221 */ /* 0x000fe20000000100 */
[C-C-:B------:R-:W-:Y:S01]  /*356f0*/  FADD R12, R22.reuse, -R21.reuse ;  /* 0x80000015160c7221 */ /* 0x140fe20000000000 */
[----:B------:R0:W5:Y:S01]  /*35700*/  LDL.LU R17, [R1+0x1ec] ;  /* 0x0001ec0001117983 */ /* 0x0001620000300800 */
[----:B------:R-:W-:-:S03]  /*35710*/  FADD R3, R22, R21 ;  /* 0x0000001516037221 */ /* 0x000fc60000000000 */
[----:B------:R0:W2:Y:S04]  /*35720*/  LDS R26, [R51+0x4] ;  /* 0x00000400331a7984 */ /* 0x0000a80000000800 */
[----:B------:R0:W3:Y:S04]  /*35730*/  LDS R25, [R51+0x8] ;  /* 0x0000080033197984 */ /* 0x0000e80000000800 */
[----:B------:R0:W4:Y:S04]  /*35740*/  LDS R24, [R51+0xc] ;  /* 0x00000c0033187984 */ /* 0x0001280000000800 */
[----:B------:R0:W0:Y:S04]  /*35750*/  LDS R23, [R51+0x10] ;  /* 0x0000100033177984 */ /* 0x0000280000000800 */
[----:B------:R0:W0:Y:S04]  /*35760*/  LDS R22, [R51+0x14] ;  /* 0x0000140033167984 */ /* 0x0000280000000800 */
[----:B------:R0:W0:Y:S01]  /*35770*/  LDS R21, [R51+0x18] ;  /* 0x0000180033157984 */ /* 0x0000220000000800 */
[C-C-:B------:R-:W-:Y:S01]  /*35780*/  FADD R7, R60.reuse, -R58.reuse ;  /* 0x8000003a3c077221 */ /* 0x140fe20000000000 */
[----:B------:R-:W-:-:S02]  /*35790*/  FADD R5, R60, R58 ;  /* 0x0000003a3c057221 */ /* 0x000fc40000000000 */
[----:B------:R0:W5:Y:S04]  /*357a0*/  LDL.LU R58, [R1+0x1bc] ;  /* 0x0001bc00013a7983 */ /* 0x0001680000300800 */
[----:B------:R0:W5:Y:S04]  /*357b0*/  LDL.LU R60, [R1+0x204] ;  /* 0x00020400013c7983 */ /* 0x0001680000300800 */
[----:B------:R0:W0:Y:S01]  /*357c0*/  LDS R20, [R51+0x1c] ;  /* 0x00001c0033147984 */ /* 0x0000220000000800 */
[C-C-:B------:R-:W-:Y:S01]  /*357d0*/  FADD R8, R59.reuse, -R61.reuse ;  /* 0x8000003d3b087221 */ /* 0x140fe20000000000 */
[----:B------:R-:W-:-:S02]  /*357e0*/  FADD R6, R59, R61 ;  /* 0x0000003d3b067221 */ /* 0x000fc40000000000 */
[----:B------:R0:W5:Y:S04]  /*357f0*/  LDL.LU R61, [R1+0x1a4] ;  /* 0x0001a400013d7983 */ /* 0x0001680000300800 */
[----:B------:R0:W5:Y:S04]  /*35800*/  LDL.LU R59, [R1+0x21c] ;  /* 0x00021c00013b7983 */ /* 0x0001680000300800 */
[----:B-1----:R1:W-:Y:S04]  /*35810*/  STL [R1+0x20], R0 ;  /* 0x0000200001007387 */ /* 0x0023e80000100800 */
[----:B------:R1:W5:Y:S04]  /*35820*/  LDL.LU R16, [R1+0xb4] ;  /* 0x0000b40001107983 */ /* 0x0003680000300800 */
[----:B------:R1:W5:Y:S01]  /*35830*/  LDL.LU R56, [R1+0x1b4] ;  /* 0x0001b40001387983 */ /* 0x0003620000300800 */
        /* <DEDUP_REMOVED lines=13> */
[----:B------:R-:W-:Y:S01]  /*35910*/  FFMA R3, R2, -0.19891236722469329834, R12 ;  /* 0xbe4bafaf02037823 */ /* 0x000fe2000000000c */
[----:B------:R-:W-:-:S03]  /*35920*/  FADD R5, -R6, R5 ;  /* 0x0000000506057221 */ /* 0x000fc60000000100 */
[----:B------:R-:W-:Y:S01]  /*35930*/  FMUL R3, R3, 1.9615705013275146484 ;  /* 0x3ffb14be03037820 */ /* 0x000fe20000400000 */
[----:B01234-:R-:W-:-:S07]  /*35940*/  FFMA R12, R12, 0.19891236722469329834, R2 ;  /* 0x3e4bafaf0c0c7823 */ /* 0x01ffce0000000002 */
[----:B-----5:R-:W-:Y:S05]  /*35950*/  WARPSYNC.COLLECTIVE R32, `(.L_x_10760) ;  /* 0x0000000020087348 */ /* 0x020fea0003c00000 */
[----:B------:R-:W-:Y:S01]  /*35960*/  NOP ;  /* 0x0000000000007918 */ /* 0x000fe20000000000 */
[----:B-----5:R-:W-:Y:S05]  /*35970*/  ENDCOLLECTIVE ;  /* 0x000000000000791b */ /* 0x020fea0003800000 */
.L_x_10760:
[----:B------:R-:W-:Y:S01]  /*35980*/  FMUL R9, R9, 1.4142135381698608398 ;  /* 0x3fb504f309097820 */ /* 0x000fe20000400000 */
[----:B------:R-:W-:Y:S01]  /*35990*/  FFMA R2, R5, -0.41421356797218322754, R11 ;  /* 0xbed413cd05027823 */ /* 0x000fe2000000000b */
[----:B------:R0:W-:Y:S01]  /*359a0*/  STS [R52+0x84], R3 ;  /* 0x0000840334007388 */ /* 0x0001e20000000800 */
[----:B------:R-:W-:Y:S01]  /*359b0*/  FMUL R10, R10, 1.6629391908645629883 ;  /* 0x3fd4db310a0a7820 */ /* 0x000fe20000400000 */
[----:B------:R-:W-:Y:S01]  /*359c0*/  FFMA R11, R11, 0.41421356797218322754, R5 ;  /* 0x3ed413cd0b0b7823 */ /* 0x000fe20000000005 */
[----:B------:R-:W-:Y:S01]  /*359d0*/  FMUL R2, R2, 1.8477590084075927734 ;  /* 0x3fec835e02027820 */ /* 0x000fe20000400000 */
[----:B------:R0:W-:Y:S01]  /*359e0*/  STS [R52+0x210], R9 ;  /* 0x0002100934007388 */ /* 0x0001e20000000800 */
[----:B------:R-:W-:-:S03]  /*359f0*/  FMUL R4, R4, 1.4142135381698608398 ;  /* 0x3fb504f304047820 */ /* 0x000fc60000400000 */
[----:B------:R0:W-:Y:S04]  /*35a00*/  STS [R52+0x18c], R10 ;  /* 0x00018c0a34007388 */ /* 0x0001e80000000800 */
[----:B------:R0:W-:Y:S04]  /*35a10*/  STS [R52+0x108], R2 ;  /* 0x0001080234007388 */ /* 0x0001e80000000800 */
[----:B------:R0:W-:Y:S01]  /*35a20*/  STS [R52], R4 ;  /* 0x0000000434007388 */ /* 0x0001e20000000800 */
[----:B------:R-:W-:Y:S01]  /*35a30*/  FMUL R13, R13, -1.6629391908645629883 ;  /* 0xbfd4db310d0d7820 */ /* 0x000fe20000400000 */
[----:B------:R-:W-:Y:S01]  /*35a40*/  FMUL R11, R11, 1.8477590084075927734 ;  /* 0x3fec835e0b0b7820 */ /* 0x000fe20000400000 */
[----:B------:R-:W-:-:S03]  /*35a50*/  FMUL R12, R12, 1.9615705013275146484 ;  /* 0x3ffb14be0c0c7820 */ /* 0x000fc60000400000 */
[----:B------:R0:W-:Y:S04]  /*35a60*/  STS [R52+0x294], R13 ;  /* 0x0002940d34007388 */ /* 0x0001e80000000800 */
[----:B------:R0:W-:Y:S04]  /*35a70*/  STS [R52+0x318], R11 ;  /* 0x0003180b34007388 */ /* 0x0001e80000000800 */
[----:B------:R0:W-:Y:S02]  /*35a80*/  STS [R52+0x39c], R12 ;  /* 0x00039c0c34007388 */ /* 0x0001e40000000800 */
[----:B0-----:R-:W-:Y:S05]  /*35a90*/  WARPSYNC.COLLECTIVE R32, `(.L_x_10761) ;  /* 0x0000000020087348 */ /* 0x001fea0003c00000 */
[----:B------:R-:W-:Y:S01]  /*35aa0*/  NOP ;  /* 0x0000000000007918 */ /* 0x000fe20000000000 */
[----:B0-----:R-:W-:Y:S05]  /*35ab0*/  ENDCOLLECTIVE ;  /* 0x000000000000791b */ /* 0x001fea0003800000 */
.L_x_10761:
[----:B------:R0:W1:Y:S04]  /*35ac0*/  LDS R18, [R51+0x4] ;  /* 0x0000040033127984 */ /* 0x0000680000000800 */
[----:B------:R0:W2:Y:S04]  /*35ad0*/  LDS R15, [R51+0xc] ;  /* 0x00000c00330f7984 */ /* 0x0000a80000000800 */
[----:B------:R0:W3:Y:S04]  /*35ae0*/  LDS R13, [R51+0x10] ;  /* 0x00001000330d7984 */ /* 0x0000e80000000800 */
[----:B------:R0:W4:Y:S04]  /*35af0*/  LDS R12, [R51+0x14] ;  /* 0x00001400330c7984 */ /* 0x0001280000000800 */
[----:B------:R0:W0:Y:S01]  /*35b00*/  LDS R11, [R51+0x18] ;  /* 0x00001800330b7984 */ /* 0x0000220000000800 */
[C-C-:B------:R-:W-:Y:S01]  /*35b10*/  FADD R5, R57.reuse, -R54.reuse ;  /* 0x8000003639057221 */ /* 0x140fe20000000000 */
[----:B------:R-:W-:-:S02]  /*35b20*/  FADD R8, R57, R54 ;  /* 0x0000003639087221 */ /* 0x000fc40000000000 */
[----:B------:R0:W5:Y:S04]  /*35b30*/  LDL.LU R54, [R1+0x104] ;  /* 0x0001040001367983 */ /* 0x0001680000300800 */
[----:B------:R0:W5:Y:S01]  /*35b40*/  LDL.LU R57, [R1+0x11c] ;  /* 0x00011c0001397983 */ /* 0x0001620000300800 */
[C-C-:B------:R-:W-:Y:S01]  /*35b50*/  FADD R7, -R17.reuse, R19.reuse ;  /* 0x0000001311077221 */ /* 0x140fe20000000100 */
[----:B------:R-:W-:Y:S02]  /*35b60*/  FADD R4, R17, R19 ;  /* 0x0000001311047221 */ /* 0x000fe40000000000 */
[----:B------:R0:W0:Y:S04]  /*35b70*/  LDS R19, [R51] ;  /* 0x0000000033137984 */ /* 0x0000280000000800 */
[----:B------:R0:W0:Y:S01]  /*35b80*/  LDS R17, [R51+0x8] ;  /* 0x0000080033117984 */ /* 0x0000220000000800 */
[C-C-:B------:R-:W-:Y:S01]  /*35b90*/  FADD R3, R60.reuse, -R58.reuse ;  /* 0x8000003a3c037221 */ /* 0x140fe20000000000 */
[----:B------:R-:W-:-:S02]  /*35ba0*/  FADD R10, R60, R58 ;  /* 0x0000003a3c0a7221 */ /* 0x000fc40000000000 */
[----:B------:R0:W5:Y:S04]  /*35bb0*/  LDL.LU R58, [R1+0xf4] ;  /* 0x0000f400013a7983 */ /* 0x0001680000300800 */
[----:B------:R0:W5:Y:S01]  /*35bc0*/  LDL.LU R60, [R1+0x150] ;  /* 0x00015000013c7983 */ /* 0x0001620000300800 */
[----:B------:R-:W-:-:S04]  /*35bd0*/  FADD R6, R59, -R61 ;  /* 0x8000003d3b067221 */ /* 0x000fc80000000000 */
[C-C-:B------:R-:W-:Y:S01]  /*35be0*/  FADD R9, R3.reuse, R6.reuse ;  /* 0x0000000603097221 */ /* 0x140fe20000000000 */
[----:B------:R-:W-:Y:S01]  /*35bf0*/  FADD R3, R3, -R6 ;  /* 0x8000000603037221 */ /* 0x000fe20000000000 */
[----:B------:R-:W-:Y:S02]  /*35c00*/  FADD R2, R59, R61 ;  /* 0x0000003d3b027221 */ /* 0x000fe40000000000 */
[C-C-:B------:R-:W-:Y:S01]  /*35c10*/  FFMA R6, R9.reuse, -0.70710676908493041992, R5.reuse ;  /* 0xbf3504f309067823 */ /* 0x140fe20000000005 */
[----:B------:R-:W-:Y:S01]  /*35c20*/  FFMA R5, R9, 0.70710676908493041992, R5 ;  /* 0x3f3504f309057823 */ /* 0x000fe20000000005 */
[----:B------:R0:W5:Y:S01]  /*35c30*/  LDL.LU R61, [R1+0xec] ;  /* 0x0000ec00013d7983 */ /* 0x0001620000300800 */
[C-C-:B------:R-:W-:Y:S01]  /*35c40*/  FFMA R9, R3.reuse, -0.70710676908493041992, R7.reuse ;  /* 0xbf3504f303097823 */ /* 0x140fe20000000007 */
[----:B------:R-:W-:Y:S02]  /*35c50*/  FFMA R7, R3, 0.70710676908493041992, R7 ;  /* 0x3f3504f303077823 */ /* 0x000fe40000000007 */
[----:B------:R0:W5:Y:S01]  /*35c60*/  LDL.LU R59, [R1+0x188] ;  /* 0x00018800013b7983 */ /* 0x0001620000300800 */
        /* <DEDUP_REMOVED lines=19> */
.L_x_10762:
[----:B------:R0:W5:Y:S01]  /*35da0*/  LDL.LU R42, [R1+0x50] ;  /* 0x00005000012a7983 */ /* 0x0001620000300800 */
[----:B------:R-:W-:-:S03]  /*35db0*/  FADD R55, R56, -R16 ;  /* 0x8000001038377221 */ /* 0x000fc60000000000 */
[----:B------:R0:W5:Y:S04]  /*35dc0*/  LDL.LU R50, [R1+0x38] ;  /* 0x0000380001327983 */ /* 0x0001680000300800 */
[----:B------:R1:W-:Y:S04]  /*35dd0*/  STS [R52+0x318], R4 ;  /* 0x0003180434007388 */ /* 0x0003e80000000800 */
[----:B------:R0:W5:Y:S04]  /*35de0*/  LDL.LU R0, [R1+0x64] ;  /* 0x0000640001007983 */ /* 0x0001680000300800 */
[----:B------:R0:W5:Y:S01]  /*35df0*/  LDL.LU R14, [R1+0x18] ;  /* 0x00001800010e7983 */ /* 0x0001620000300800 */
[----:B-1----:R-:W-:-:S03]  /*35e00*/  FADD R4, R56, R16 ;  /* 0x0000001038047221 */ /* 0x002fc60000000000 */
[----:B------:R0:W5:Y:S01]  /*35e10*/  LDL.LU R16, [R1+0x6c] ;  /* 0x00006c0001107983 */ /* 0x0001620000300800 */
[----:B------:R-:W-:Y:S01]  /*35e20*/  FMUL R8, R8, 1.9615705013275146484 ;  /* 0x3ffb14be08087820 */ /* 0x000fe20000400000 */
[----:B------:R-:W-:Y:S01]  /*35e30*/  FMUL R7, R7, 1.8477590084075927734 ;  /* 0x3fec835e07077820 */ /* 0x000fe20000400000 */
[----:B------:R-:W-:Y:S01]  /*35e40*/  FMUL R2, R2, 1.4142135381698608398 ;  /* 0x3fb504f302027820 */ /* 0x000fe20000400000 */
[----:B------:R-:W-:Y:S01]  /*35e50*/  FMUL R5, R5, 1.9615705013275146484 ;  /* 0x3ffb14be05057820 */ /* 0x000fe20000400000 */
[----:B------:R-:W-:Y:S01]  /*35e60*/  FMUL R6, R6, -1.6629391908645629883 ;  /* 0xbfd4db3106067820 */ /* 0x000fe20000400000 */
[----:B------:R0:W-:Y:S01]  /*35e70*/  STS [R52+0x84], R8 ;  /* 0x0000840834007388 */ /* 0x0001e20000000800 */
[----:B------:R-:W-:-:S03]  /*35e80*/  FMUL R3, R3, 1.6629391908645629883 ;  /* 0x3fd4db3103037820 */ /* 0x000fc60000400000 */
[----:B------:R0:W-:Y:S04]  /*35e90*/  STS [R52+0x108], R7 ;  /* 0x0001080734007388 */ /* 0x0001e80000000800 */
[----:B------:R0:W-:Y:S04]  /*35ea0*/  STS [R52+0x210], R2 ;  /* 0x0002100234007388 */ /* 0x0001e80000000800 */
[----:B------:R0:W-:Y:S04]  /*35eb0*/  STS [R52+0x39c], R5 ;  /* 0x00039c0534007388 */ /* 0x0001e80000000800 */
[----:B------:R0:W-:Y:S04]  /*35ec0*/  STS [R52+0x294], R6 ;  /* 0x0002940634007388 */ /* 0x0001e80000000800 */
[----:B------:R0:W-:Y:S01]  /*35ed0*/  STS [R52+0x18c], R3 ;  /* 0x00018c0334007388 */ /* 0x0001e20000000800 */
[----:B------:R-:W-:-:S05]  /*35ee0*/  FMUL R9, R9, 1.4142135381698608398 ;  /* 0x3fb504f309097820 */ /* 0x000fca0000400000 */
[----:B------:R0:W-:Y:S02]  /*35ef0*/  STS [R52], R9 ;  /* 0x0000000934007388 */ /* 0x0001e40000000800 */
[----:B0----5:R-:W-:Y:S05]  /*35f00*/  WARPSYNC.COLLECTIVE R32, `(.L_x_10763) ;  /* 0x0000000020087348 */ /* 0x021fea0003c00000 */
[----:B------:R-:W-:Y:S01]  /*35f10*/  NOP ;  /* 0x0000000000007918 */ /* 0x000fe20000000000 */
[----:B0----5:R-:W-:Y:S05]  /*35f20*/  ENDCOLLECTIVE ;  /* 0x000000000000791b */ /* 0x021fea0003800000 */
.L_x_10763:
[----:B------:R0:W1:Y:S01]  /*35f30*/  LDS R9, [R51] ;  /* 0x0000000033097984 */ /* 0x0000620000000800 */
[C-C-:B------:R-:W-:Y:S01]  /*35f40*/  FADD R56, R57.reuse, R54.reuse ;  /* 0x0000003639387221 */ /* 0x140fe20000000000 */
[----:B------:R-:W-:Y:S01]  /*35f50*/  FADD R3, -R57, R54 ;  /* 0x0000003639037221 */ /* 0x000fe20000000100 */
[C-C-:B------:R-:W-:Y:S01]  /*35f60*/  FADD R7, R60.reuse, -R58.reuse ;  /* 0x8000003a3c077221 */ /* 0x140fe20000000000 */
[----:B------:R-:W-:Y:S01]  /*35f70*/  FADD R2, R60, R58 ;  /* 0x0000003a3c027221 */ /* 0x000fe20000000000 */
[C-C-:B------:R-:W-:Y:S01]  /*35f80*/  FADD R58, R4.reuse, R56.reuse ;  /* 0x00000038043a7221 */ /* 0x140fe20000000000 */
[----:B------:R-:W-:Y:S01]  /*35f90*/  FADD R56, R4, -R56 ;  /* 0x8000003804387221 */ /* 0x000fe20000000000 */
[C-C-:B------:R-:W-:Y:S01]  /*35fa0*/  FADD R8, R59.reuse, -R61.reuse ;  /* 0x8000003d3b087221 */ /* 0x140fe20000000000 */
[----:B------:R-:W-:-:S03]  /*35fb0*/  FADD R5, R59, R61 ;  /* 0x0000003d3b057221 */ /* 0x000fc60000000000 */
[----:B------:R-:W-:Y:S01]  /*35fc0*/  FADD R6, R7, R8 ;  /* 0x0000000807067221 */ /* 0x000fe20000000000 */
[----:B------:R-:W-:Y:S01]  /*35fd0*/  FADD R4, R5, R2 ;  /* 0x0000000205047221 */ /* 0x000fe20000000000 */
[----:B------:R-:W-:Y:S02]  /*35fe0*/  FADD R7, R7, -R8 ;  /* 0x8000000807077221 */ /* 0x000fe40000000000 */
[C-C-:B------:R-:W-:Y:S01]  /*35ff0*/  FFMA R54, R6.reuse, -0.70710676908493041992, R55.reuse ;  /* 0xbf3504f306367823 */ /* 0x140fe20000000037 */
[----:B------:R-:W-:Y:S01]  /*36000*/  FFMA R55, R6, 0.70710676908493041992, R55 ;  /* 0x3f3504f306377823 */ /* 0x000fe20000000037 */
[C-C-:B------:R-:W-:Y:S01]  /*36010*/  FADD R59, R58.reuse, -R4.reuse ;  /* 0x800000043a3b7221 */ /* 0x140fe20000000000 */
[C-C-:B------:R-:W-:Y:S01]  /*36020*/  FFMA R6, R7.reuse, -0.70710676908493041992, R3.reuse ;  /* 0xbf3504f307067823 */ /* 0x140fe20000000003 */
[----:B------:R-:W-:Y:S01]  /*36030*/  FADD R58, R58, R4 ;  /* 0x000000043a3a7221 */ /* 0x000fe20000000000 */
[----:B------:R-:W-:Y:S01]  /*36040*/  FFMA R3, R7, 0.70710676908493041992, R3 ;  /* 0x3f3504f307037823 */ /* 0x000fe20000000003 */
[----:B------:R-:W-:Y:S01]  /*36050*/  FADD R2, -R5, R2 ;  /* 0x0000000205027221 */ /* 0x000fe20000000100 */
[----:B------:R-:W-:Y:S01]  /*36060*/  FFMA R60, R6, 0.66817861795425415039, R54 ;  /* 0x3f2b0dc1063c7823 */ /* 0x000fe20000000036 */
[----:B------:R-:W-:Y:S01]  /*36070*/  FMUL R58, R58, 1.4142135381698608398 ;  /* 0x3fb504f33a3a7820 */ /* 0x000fe20000400000 */
[----:B------:R-:W-:Y:S01]  /*36080*/  FFMA R57, R3, -0.19891236722469329834, R55 ;  /* 0xbe4bafaf03397823 */ /* 0x000fe20000000037 */
[----:B------:R-:W-:Y:S01]  /*36090*/  FFMA R61, R2, -0.41421356797218322754, R56 ;  /* 0xbed413cd023d7823 */ /* 0x000fe20000000038 */
[----:B------:R-:W-:Y:S01]  /*360a0*/  FFMA R54, R54, -0.66817861795425415039, R6 ;  /* 0xbf2b0dc136367823 */ /* 0x000fe20000000006 */
[----:B------:R-:W-:Y:S01]  /*360b0*/  FFMA R55, R55, 0.19891236722469329834, R3 ;  /* 0x3e4bafaf37377823 */ /* 0x000fe20000000003 */
[----:B------:R-:W-:Y:S01]  /*360c0*/  FFMA R56, R56, 0.41421356797218322754, R2 ;  /* 0x3ed413cd38387823 */ /* 0x000fe20000000002 */
[----:B------:R0:W2:Y:S04]  /*360d0*/  LDS R8, [R51+0x4] ;  /* 0x0000040033087984 */ /* 0x0000a80000000800 */
        /* <DEDUP_REMOVED lines=9> */
.L_x_10764:
[----:B------:R0:W-:Y:S01]  /*36170*/  STS [R52], R58 ;  /* 0x0000003a34007388 */ /* 0x0001e20000000800 */
[----:B------:R-:W-:Y:S01]  /*36180*/  FMUL R32, R61, 1.8477590084075927734 ;  /* 0x3fec835e3d207820 */ /* 0x000fe20000400000 */
[----:B------:R-:W-:Y:S01]  /*36190*/  FMUL R59, R59, 1.4142135381698608398 ;  /* 0x3fb504f33b3b7820 */ /* 0x000fe20000400000 */
[----:B------:R-:W-:Y:S01]  /*361a0*/  FMUL R55, R55, 1.9615705013275146484 ;  /* 0x3ffb14be37377820 */ /* 0x000fe20000400000 */
[----:B0-----:R-:W-:Y:S02]  /*361b0*/  FMUL R58, R60, 1.6629391908645629883 ;  /* 0x3fd4db313c3a7820 */ /* 0x001fe40000400000 */
[----:B------:R0:W-:Y:S04]  /*361c0*/  STS [R52+0x108], R32 ;  /* 0x0001082034007388 */ /* 0x0001e80000000800 */
[----:B------:R1:W-:Y:S01]  /*361d0*/  STS [R52+0x18c], R58 ;  /* 0x00018c3a34007388 */ /* 0x0003e20000000800 */
[----:B0-----:R-:W-:Y:S01]  /*361e0*/  FADD R32, R16, -R14 ;  /* 0x8000000e10207221 */ /* 0x001fe20000000000 */
[----:B-1----:R-:W-:Y:S01]  /*361f0*/  FMUL R58, R54, -1.6629391908645629883 ;  /* 0xbfd4db31363a7820 */ /* 0x002fe20000400000 */
[----:B------:R-:W-:Y:S01]  /*36200*/  FADD R54, R0, -R50 ;  /* 0x8000003200367221 */ /* 0x000fe20000000000 */
[----:B------:R0:W-:Y:S01]  /*36210*/  STS [R52+0x210], R59 ;  /* 0x0002103b34007388 */ /* 0x0001e20000000800 */
[----:B------:R-:W-:-:S02]  /*36220*/  FMUL R57, R57, 1.9615705013275146484 ;  /* 0x3ffb14be39397820 */ /* 0x000fc40000400000 */
[C-C-:B------:R-:W-:Y:S01]  /*36230*/  FADD R60, R54.reuse, R32.reuse ;  /* 0x00000020363c7221 */ /* 0x140fe20000000000 */
[----:B------:R1:W-:Y:S01]  /*36240*/  STS [R52+0x39c], R55 ;  /* 0x00039c3734007388 */ /* 0x0003e20000000800 */
[----:B------:R-:W-:Y:S01]  /*36250*/  FADD R54, R54, -R32 ;  /* 0x8000002036367221 */ /* 0x000fe20000000000 */
[----:B0-----:R-:W-:Y:S01]  /*36260*/  FMUL R59, R56, 1.8477590084075927734 ;  /* 0x3fec835e383b7820 */ /* 0x001fe20000400000 */
[----:B------:R-:W-:Y:S01]  /*36270*/  FADD R56, -R42, R41 ;  /* 0x000000292a387221 */ /* 0x000fe20000000100 */
[----:B-1----:R-:W-:-:S03]  /*36280*/  FADD R55, R40, -R53 ;  /* 0x8000003528377221 */ /* 0x002fc60000000000 */
[----:B------:R0:W-:Y:S01]  /*36290*/  STS [R52+0x318], R59 ;  /* 0x0003183b34007388 */ /* 0x0001e20000000800 */
[C-C-:B------:R-:W-:Y:S01]  /*362a0*/  FFMA R32, R60.reuse, -0.70710676908493041992, R55.reuse ;  /* 0xbf3504f33c207823 */ /* 0x140fe20000000037 */
[----:B------:R-:W-:Y:S01]  /*362b0*/  FFMA R55, R60, 0.70710676908493041992, R55 ;  /* 0x3f3504f33c377823 */ /* 0x000fe20000000037 */
[C-C-:B------:R-:W-:Y:S01]  /*362c0*/  FFMA R60, R54.reuse, -0.70710676908493041992, R56.reuse ;  /* 0xbf3504f3363c7823 */ /* 0x140fe20000000038 */
[----:B------:R1:W-:Y:S01]  /*362d0*/  STS [R52+0x84], R57 ;  /* 0x0000843934007388 */ /* 0x0003e20000000800 */
[----:B------:R-:W-:Y:S01]  /*362e0*/  FFMA R56, R54, 0.70710676908493041992, R56 ;  /* 0x3f3504f336387823 */ /* 0x000fe20000000038 */
[----:B0-----:R-:W-:Y:S02]  /*362f0*/  FADD R59, R40, R53 ;  /* 0x00000035283b7221 */ /* 0x001fe40000000000 */
[----:B------:R0:W-:Y:S01]  /*36300*/  STS [R52+0x294], R58 ;  /* 0x0002943a34007388 */ /* 0x0001e20000000800 */
[----:B------:R-:W-:Y:S01]  /*36310*/  FADD R53, R42, R41 ;  /* 0x000000292a357221 */ /* 0x000fe20000000000 */
[----:B------:R-:W-:Y:S01]  /*36320*/  FFMA R54, R60, 0.66817861795425415039, R32 ;  /* 0x3f2b0dc13c367823 */ /* 0x000fe20000000020 */
[----:B------:R-:W-:Y:S01]  /*36330*/  FFMA R40, R32, -0.66817861795425415039, R60 ;  /* 0xbf2b0dc120287823 */ /* 0x000fe2000000003c */
[----:B-1----:R-:W-:Y:S01]  /*36340*/  FADD R57, R0, R50 ;  /* 0x0000003200397221 */ /* 0x002fe20000000000 */
[C-C-:B------:R-:W-:Y:S01]  /*36350*/  FADD R32, R59.reuse, R53.reuse ;  /* 0x000000353b207221 */ /* 0x140fe20000000000 */
[----:B------:R-:W-:Y:S01]  /*36360*/  FADD R0, R59, -R53 ;  /* 0x800000353b007221 */ /* 0x000fe20000000000 */
[----:B0-----:R-:W-:-:S04]  /*36370*/  FADD R58, R16, R14 ;  /* 0x0000000e103a7221 */ /* 0x001fc80000000000 */
[----:B------:R-:W-:-:S04]  /*36380*/  FADD R53, R58, R57 ;  /* 0x000000393a357221 */ /* 0x000fc80000000000 */
[C-C-:B------:R-:W-:Y:S01]  /*36390*/  FADD R41, R32.reuse, -R53.reuse ;  /* 0x8000003520297221 */ /* 0x140fe20000000000 */
[----:B------:R-:W-:-:S04]  /*363a0*/  FADD R32, R32, R53 ;  /* 0x0000003520207221 */ /* 0x000fc80000000000 */
[----:B------:R-:W-:Y:S01]  /*363b0*/  FMUL R50, R32, 1.4142135381698608398 ;  /* 0x3fb504f320327820 */ /* 0x000fe20000400000 */
[----:B------:R-:W-:Y:S01]  /*363c0*/  MOV R32, 0xffffffff ;  /* 0xffffffff00207802 */ /* 0x000fe20000000f00 */
[----:B------:R-:W-:Y:S01]  /*363d0*/  FADD R14, -R58, R57 ;  /* 0x000000393a0e7221 */ /* 0x000fe20000000100 */
[----:B------:R-:W-:Y:S01]  /*363e0*/  FFMA R53, R56, -0.19891236722469329834, R55 ;  /* 0xbe4bafaf38357823 */ /* 0x000fe20000000037 */
[----:B------:R-:W-:Y:S01]  /*363f0*/  FFMA R16, R55, 0.19891236722469329834, R56 ;  /* 0x3e4bafaf37107823 */ /* 0x000fe20000000038 */
[----:B------:R-:W-:-:S07]  /*36400*/  FMUL R42, R54, 1.6629391908645629883 ;  /* 0x3fd4db31362a7820 */ /* 0x000fce0000400000 */
[----:B------:R-:W-:Y:S05]  /*36410*/  WARPSYNC.COLLECTIVE R32, `(.L_x_10765) ;  /* 0x0000000020087348 */ /* 0x000fea0003c00000 */
[----:B------:R-:W-:Y:S01]  /*36420*/  NOP ;  /* 0x0000000000007918 */ /* 0x000fe20000000000 */
[----:B------:R-:W-:Y:S05]  /*36430*/  ENDCOLLECTIVE ;  /* 0x000000000000791b */ /* 0x000fea0003800000 */
.L_x_10765:
        /* <DEDUP_REMOVED lines=11> */
.L_x_10766:
[----:B------:R0:W-:Y:S04]  /*364f0*/  STS [R52], R50 ;  /* 0x0000003234007388 */ /* 0x0001e80000000800 */
[----:B0-----:R-:W2:Y:S01]  /*36500*/  LDL.LU R50, [R1+0x298] ;  /* 0x0002980001327983 */ /* 0x001ea20000300800 */
[----:B------:R-:W-:-:S05]  /*36510*/  FMUL R32, R40, -1.6629391908645629883 ;  /* 0xbfd4db3128207820 */ /* 0x000fca0000400000 */
[----:B------:R0:W-:Y:S02]  /*36520*/  STS [R52+0x294], R32 ;  /* 0x0002942034007388 */ /* 0x0001e40000000800 */
[----:B0-----:R-:W-:-:S04]  /*36530*/  FFMA R32, R14, -0.41421356797218322754, R0 ;  /* 0xbed413cd0e207823 */ /* 0x001fc80000000000 */
[----:B------:R-:W-:-:S05]  /*36540*/  FMUL R32, R32, 1.8477590084075927734 ;  /* 0x3fec835e20207820 */ /* 0x000fca0000400000 */
[----:B------:R-:W-:Y:S01]  /*36550*/  STS [R52+0x108], R32 ;  /* 0x0001082034007388 */ /* 0x000fe20000000800 */
[----:B------:R-:W-:-:S05]  /*36560*/  FMUL R53, R53, 1.9615705013275146484 ;  /* 0x3ffb14be35357820 */ /* 0x000fca0000400000 */
[----:B------:R0:W-:Y:S02]  /*36570*/  STS [R52+0x84], R53 ;  /* 0x0000843534007388 */ /* 0x0001e40000000800 */
[----:B0-----:R-:W-:-:S05]  /*36580*/  FMUL R53, R41, 1.4142135381698608398 ;  /* 0x3fb504f329357820 */ /* 0x001fca0000400000 */
[----:B------:R0:W-:Y:S01]  /*36590*/  STS [R52+0x210], R53 ;  /* 0x0002103534007388 */ /* 0x0001e20000000800 */
[----:B------:R-:W-:-:S03]  /*365a0*/  FMUL R16, R16, 1.9615705013275146484 ;  /* 0x3ffb14be10107820 */ /* 0x000fc60000400000 */
[----:B------:R1:W-:Y:S01]  /*365b0*/  STS [R52+0x18c], R42 ;  /* 0x00018c2a34007388 */ /* 0x0003e20000000800 */
[----:B0-----:R-:W-:-:S04]  /*365c0*/  FFMA R53, R0, 0.41421356797218322754, R14 ;  /* 0x3ed413cd00357823 */ /* 0x001fc8000000000e */
[----:B------:R-:W-:Y:S01]  /*365d0*/  FMUL R53, R53, 1.8477590084075927734 ;  /* 0x3fec835e35357820 */ /* 0x000fe20000400000 */
[----:B------:R0:W-:Y:S04]  /*365e0*/  STS [R52+0x39c], R16 ;  /* 0x00039c1034007388 */ /* 0x0001e80000000800 */
[----:B------:R0:W-:Y:S01]  /*365f0*/  STS [R52+0x318], R53 ;  /* 0x0003183534007388 */ /* 0x0001e20000000800 */
[C-C-:B--2---:R-:W-:Y:S01]  /*36600*/  FADD R32, R50.reuse, -R43.reuse ;  /* 0x8000002b32207221 */ /* 0x144fe20000000000 */
        /* <DEDUP_REMOVED lines=20> */
[----:B-1----:R-:W-:Y:S01]  /*36750*/  FFMA R42, R32, 0.19891236722469329834, R48 ;  /* 0x3e4bafaf202a7823 */ /* 0x002fe20000000030 */
[----:B0-----:R-:W-:-:S07]  /*36760*/  MOV R32, 0xffffffff ;  /* 0xffffffff00207802 */ /* 0x001fce0000000f00 */
[----:B------:R-:W-:Y:S05]  /*36770*/  WARPSYNC.COLLECTIVE R32, `(.L_x_10767) ;  /* 0x0000000020087348 */ /* 0x000fea0003c00000 */
[----:B------:R-:W-:Y:S01]  /*36780*/  NOP ;  /* 0x0000000000007918 */ /* 0x000fe20000000000 */
[----:B------:R-:W-:Y:S05]  /*36790*/  ENDCOLLECTIVE ;  /* 0x000000000000791b */ /* 0x000fea0003800000 */
.L_x_10767:
[----:B------:R-:W0:Y:S01]  /*367a0*/  LDS R0, [R51] ;  /* 0x0000000033007984 */ /* 0x000e220000000800 */
[C-C-:B------:R-:W-:Y:S01]  /*367b0*/  FADD R40, R47.reuse, -R46.reuse ;  /* 0x8000002e2f287221 */ /* 0x140fe20000000000 */
[----:B------:R-:W-:Y:S01]  /*367c0*/  FADD R46, R47, R46 ;  /* 0x0000002e2f2e7221 */ /* 0x000fe20000000000 */
[----:B------:R-:W-:Y:S01]  /*367d0*/  FMUL R48, R45, 1.9615705013275146484 ;  /* 0x3ffb14be2d307820 */ /* 0x000fe20000400000 */
[----:B------:R1:W2:Y:S02]  /*367e0*/  LDS R16, [R51+0x4] ;  /* 0x0000040033107984 */ /* 0x0002a40000000800 */
[----:B------:R-:W-:Y:S02]  /*367f0*/  FMUL R49, R46, 1.4142135381698608398 ;  /* 0x3fb504f32e317820 */ /* 0x000fe40000400000 */
        /* <DEDUP_REMOVED lines=10> */
.L_x_10768:
[----:B------:R0:W-:Y:S04]  /*368a0*/  STS [R52], R49 ;  /* 0x0000003134007388 */ /* 0x0001e80000000800 */
[----:B------:R1:W-:Y:S01]  /*368b0*/  STS [R52+0x84], R48 ;  /* 0x0000843034007388 */ /* 0x0003e20000000800 */
[----:B------:R-:W-:Y:S01]  /*368c0*/  FMUL R32, R42, 1.9615705013275146484 ;  /* 0x3ffb14be2a207820 */ /* 0x000fe20000400000 */
[----:B0-----:R-:W-:Y:S02]  /*368d0*/  FMUL R49, R40, 1.4142135381698608398 ;  /* 0x3fb504f328317820 */ /* 0x001fe40000400000 */
[----:B------:R-:W2:Y:S01]  /*368e0*/  LDL.LU R40, [R1+0x294] ;  /* 0x0002940001287983 */ /* 0x000ea20000300800 */
[----:B-1----:R-:W-:-:S03]  /*368f0*/  FMUL R48, R41, -1.6629391908645629883 ;  /* 0xbfd4db3129307820 */ /* 0x002fc60000400000 */
[----:B------:R-:W3:Y:S04]  /*36900*/  LDL.LU R41, [R1+0x290] ;  /* 0x0002900001297983 */ /* 0x000ee80000300800 */
[----:B------:R-:W4:Y:S01]  /*36910*/  LDL.LU R42, [R1+0x28c] ;  /* 0x00028c00012a7983 */ /* 0x000f220000300800 */
[----:B------:R-:W-:-:S05]  /*36920*/  FMUL R50, R50, 1.6629391908645629883 ;  /* 0x3fd4db3132327820 */ /* 0x000fca0000400000 */
[----:B------:R0:W-:Y:S04]  /*36930*/  STS [R52+0x18c], R50 ;  /* 0x00018c3234007388 */ /* 0x0001e80000000800 */
[----:B0-----:R0:W5:Y:S04]  /*36940*/  LDL.LU R50, [R1+0x1c] ;  /* 0x00001c0001327983 */ /* 0x0011680000300800 */
[----:B------:R-:W-:Y:S04]  /*36950*/  STS [R52+0x39c], R32 ;  /* 0x00039c2034007388 */ /* 0x000fe80000000800 */
[----:B------:R1:W-:Y:S04]  /*36960*/  STS [R52+0x210], R49 ;  /* 0x0002103134007388 */ /* 0x0003e80000000800 */
[----:B------:R0:W-:Y:S01]  /*36970*/  STS [R52+0x294], R48 ;  /* 0x0002943034007388 */ /* 0x0001e20000000800 */
[----:B-1----:R-:W-:Y:S01]  /*36980*/  FFMA R49, R44, -0.41421356797218322754, R43 ;  /* 0xbed413cd2c317823 */ /* 0x002fe2000000002b */
[----:B------:R-:W-:-:S04]  /*36990*/  FFMA R43, R43, 0.41421356797218322754, R44 ;  /* 0x3ed413cd2b2b7823 */ /* 0x000fc8000000002c */
[----:B0-----:R-:W-:Y:S01]  /*369a0*/  FMUL R48, R43, 1.8477590084075927734 ;  /* 0x3fec835e2b307820 */ /* 0x001fe20000400000 */
[----:B------:R-:W-:-:S04]  /*369b0*/  FMUL R49, R49, 1.8477590084075927734 ;  /* 0x3fec835e31317820 */ /* 0x000fc80000400000 */
[----:B------:R0:W-:Y:S04]  /*369c0*/  STS [R52+0x318], R48 ;  /* 0x0003183034007388 */ /* 0x0001e80000000800 */
[----:B------:R0:W-:Y:S01]  /*369d0*/  STS [R52+0x108], R49 ;  /* 0x0001083134007388 */ /* 0x0001e20000000800 */
[C-C-:B----4-:R-:W-:Y:S01]  /*369e0*/  FADD R32, R42.reuse, -R35.reuse ;  /* 0x800000232a207221 */ /* 0x150fe20000000000 */
[----:B------:R-:W-:Y:S01]  /*369f0*/  FADD R35, R42, R35 ;  /* 0x000000232a237221 */ /* 0x000fe20000000000 */
[C-C-:B------:R-:W-:Y:S01]  /*36a00*/  FADD R42, -R39.reuse, R38.reuse ;  /* 0x00000026272a7221 */ /* 0x140fe20000000100 */
[----:B------:R-:W-:Y:S01]  /*36a10*/  FADD R38, R39, R38 ;  /* 0x0000002627267221 */ /* 0x000fe20000000000 */
[C-C-:B--2---:R-:W-:Y:S01]  /*36a20*/  FADD R39, R40.reuse, -R37.reuse ;  /* 0x8000002528277221 */ /* 0x144fe20000000000 */
[----:B------:R-:W-:Y:S01]  /*36a30*/  FADD R37, R40, R37 ;  /* 0x0000002528257221 */ /* 0x000fe20000000000 */
[C-C-:B---3--:R-:W-:Y:S01]  /*36a40*/  FADD R40, R41.reuse, -R36.reuse ;  /* 0x8000002429287221 */ /* 0x148fe20000000000 */
[----:B------:R-:W-:-:S03]  /*36a50*/  FADD R36, R41, R36 ;  /* 0x0000002429247221 */ /* 0x000fc60000000000 */
[C-C-:B------:R-:W-:Y:S01]  /*36a60*/  FADD R41, R39.reuse, R40.reuse ;  /* 0x0000002827297221 */ /* 0x140fe20000000000 */
[----:B------:R-:W-:Y:S01]  /*36a70*/  FADD R40, R39, -R40 ;  /* 0x8000002827287221 */ /* 0x000fe20000000000 */
[----:B------:R-:W-:Y:S02]  /*36a80*/  FADD R43, R35, R38 ;  /* 0x00000026232b7221 */ /* 0x000fe40000000000 */
[C-C-:B------:R-:W-:Y:S01]  /*36a90*/  FFMA R39, R41.reuse, -0.70710676908493041992, R32.reuse ;  /* 0xbf3504f329277823 */ /* 0x140fe20000000020 */
[----:B------:R-:W-:Y:S01]  /*36aa0*/  FFMA R32, R41, 0.70710676908493041992, R32 ;  /* 0x3f3504f329207823 */ /* 0x000fe20000000020 */
[----:B------:R-:W-:Y:S01]  /*36ab0*/  FFMA R41, R40, -0.70710676908493041992, R42 ;  /* 0xbf3504f328297823 */ /* 0x000fe2000000002a */
        /* <DEDUP_REMOVED lines=10> */
[----:B------:R-:W-:Y:S01]  /*36b60*/  MOV R32, 0xffffffff ;  /* 0xffffffff00207802 */ /* 0x000fe20000000f00 */
[----:B0-----:R-:W-:-:S07]  /*36b70*/  FMUL R36, R40, 1.6629391908645629883 ;  /* 0x3fd4db3128247820 */ /* 0x001fce0000400000 */
[----:B-----5:R-:W-:Y:S05]  /*36b80*/  WARPSYNC.COLLECTIVE R32, `(.L_x_10769) ;  /* 0x0000000020087348 */ /* 0x020fea0003c00000 */
[----:B------:R-:W-:Y:S01]  /*36b90*/  NOP ;  /* 0x0000000000007918 */ /* 0x000fe20000000000 */
[----:B-----5:R-:W-:Y:S05]  /*36ba0*/  ENDCOLLECTIVE ;  /* 0x000000000000791b */ /* 0x020fea0003800000 */
.L_x_10769:
        /* <DEDUP_REMOVED lines=18> */
.L_x_10770:
[----:B------:R-:W-:-:S05]  /*36cd0*/  FMUL R32, R42, 1.9615705013275146484 ;  /* 0x3ffb14be2a207820 */ /* 0x000fca0000400000 */
[----:B------:R0:W-:Y:S04]  /*36ce0*/  STS [R52+0x39c], R32 ;  /* 0x00039c2034007388 */ /* 0x0001e80000000800 */
[----:B------:R-:W-:Y:S04]  /*36cf0*/  STL [R1+0x1b8], R43 ;  /* 0x0001b82b01007387 */ /* 0x000fe80000100800 */
[----:B------:R-:W-:Y:S01]  /*36d00*/  STL [R1+0x1bc], R40 ;  /* 0x0001bc2801007387 */ /* 0x000fe20000100800 */
[C-C-:B0-----:R-:W-:Y:S01]  /*36d10*/  FADD R32, R50.reuse, -R27.reuse ;  /* 0x8000001b32207221 */ /* 0x141fe20000000000 */
[----:B------:R-:W-:-:S02]  /*36d20*/  FADD R27, R50, R27 ;  /* 0x0000001b321b7221 */ /* 0x000fc40000000000 */
[----:B------:R0:W5:Y:S01]  /*36d30*/  LDL.LU R50, [R1+0x20] ;  /* 0x0000200001327983 */ /* 0x0001620000300800 */
[----:B------:R-:W-:-:S05]  /*36d40*/  FMUL R35, R35, 1.9615705013275146484 ;  /* 0x3ffb14be23237820 */ /* 0x000fca0000400000 */
[----:B------:R1:W-:Y:S02]  /*36d50*/  STS [R52+0x84], R35 ;  /* 0x0000842334007388 */ /* 0x0003e40000000800 */
[----:B-1----:R-:W-:-:S05]  /*36d60*/  FMUL R35, R44, -1.6629391908645629883 ;  /* 0xbfd4db312c237820 */ /* 0x002fca0000400000 */
[----:B------:R1:W-:Y:S02]  /*36d70*/  STS [R52+0x294], R35 ;  /* 0x0002942334007388 */ /* 0x0003e40000000800 */
[----:B-1----:R-:W-:-:S04]  /*36d80*/  FFMA R35, R38, 0.41421356797218322754, R39 ;  /* 0x3ed413cd26237823 */ /* 0x002fc80000000027 */
[----:B------:R-:W-:-:S05]  /*36d90*/  FMUL R35, R35, 1.8477590084075927734 ;  /* 0x3fec835e23237820 */ /* 0x000fca0000400000 */
[----:B------:R1:W-:Y:S02]  /*36da0*/  STS [R52+0x318], R35 ;  /* 0x0003182334007388 */ /* 0x0003e40000000800 */
[C-C-:B-1----:R-:W-:Y:S01]  /*36db0*/  FADD R35, -R31.reuse, R30.reuse ;  /* 0x0000001e1f237221 */ /* 0x142fe20000000100 */
        /* <DEDUP_REMOVED lines=10> */
[----:B-1----:R-:W-:Y:S01]  /*36e60*/  FFMA R36, R39, -0.41421356797218322754, R38 ;  /* 0xbed413cd27247823 */ /* 0x002fe20000000026 */
[----:B------:R-:W-:-:S03]  /*36e70*/  FFMA R28, R33, -0.70710676908493041992, R35 ;  /* 0xbf3504f3211c7823 */ /* 0x000fc60000000023 */
[----:B------:R-:W-:Y:S01]  /*36e80*/  FMUL R36, R36, 1.8477590084075927734 ;  /* 0x3fec835e24247820 */ /* 0x000fe20000400000 */
[----:B------:R-:W-:Y:S01]  /*36e90*/  FMUL R37, R37, 1.4142135381698608398 ;  /* 0x3fb504f325257820 */ /* 0x000fe20000400000 */
[----:B------:R-:W-:Y:S01]  /*36ea0*/  FFMA R35, R33, 0.70710676908493041992, R35 ;  /* 0x3f3504f321237823 */ /* 0x000fe20000000023 */
[----:B------:R-:W-:Y:S01]  /*36eb0*/  FFMA R33, R28, 0.66817861795425415039, R30 ;  /* 0x3f2b0dc11c217823 */ /* 0x000fe2000000001e */
[----:B------:R-:W-:Y:S01]  /*36ec0*/  FFMA R30, R30, -0.66817861795425415039, R28 ;  /* 0xbf2b0dc11e1e7823 */ /* 0x000fe2000000001c */
[----:B------:R1:W-:Y:S01]  /*36ed0*/  STS [R52+0x108], R36 ;  /* 0x0001082434007388 */ /* 0x0003e20000000800 */
[--C-:B------:R-:W-:Y:S01]  /*36ee0*/  FADD R28, R27, -R31.reuse ;  /* 0x8000001f1b1c7221 */ /* 0x100fe20000000000 */
[----:B------:R-:W-:Y:S02]  /*36ef0*/  FMUL R40, R41, 1.4142135381698608398 ;  /* 0x3fb504f329287820 */ /* 0x000fe40000400000 */
[----:B------:R2:W-:Y:S01]  /*36f00*/  STS [R52], R37 ;  /* 0x0000002534007388 */ /* 0x0005e20000000800 */
[----:B-1----:R-:W-:Y:S01]  /*36f10*/  FADD R36, R27, R31 ;  /* 0x0000001f1b247221 */ /* 0x002fe20000000000 */
[C-C-:B------:R-:W-:Y:S01]  /*36f20*/  FADD R27, R34.reuse, R29.reuse ;  /* 0x0000001d221b7221 */ /* 0x140fe20000000000 */
[----:B------:R-:W-:Y:S01]  /*36f30*/  FADD R29, -R34, R29 ;  /* 0x0000001d221d7221 */ /* 0x000fe20000000100 */
[----:B------:R-:W-:Y:S01]  /*36f40*/  FFMA R34, R32, 0.19891236722469329834, R35 ;  /* 0x3e4bafaf20227823 */ /* 0x000fe20000000023 */
[----:B--2---:R-:W-:Y:S01]  /*36f50*/  FFMA R37, R35, -0.19891236722469329834, R32 ;  /* 0xbe4bafaf23257823 */ /* 0x004fe20000000020 */
[----:B------:R-:W-:Y:S01]  /*36f60*/  MOV R32, 0xffffffff ;  /* 0xffffffff00207802 */ /* 0x000fe20000000f00 */
[----:B------:R0:W-:Y:S01]  /*36f70*/  STS [R52+0x210], R40 ;  /* 0x0002102834007388 */ /* 0x0001e20000000800 */
[C-C-:B------:R-:W-:Y:S01]  /*36f80*/  FADD R31, R36.reuse, -R27.reuse ;  /* 0x8000001b241f7221 */ /* 0x140fe20000000000 */
[----:B------:R-:W-:-:S07]  /*36f90*/  FADD R27, R36, R27 ;  /* 0x0000001b241b7221 */ /* 0x000fce0000000000 */
[----:B0----5:R-:W-:Y:S05]  /*36fa0*/  WARPSYNC.COLLECTIVE R32, `(.L_x_10771) ;  /* 0x0000000020087348 */ /* 0x021fea0003c00000 */
[----:B------:R-:W-:Y:S01]  /*36fb0*/  NOP ;  /* 0x0000000000007918 */ /* 0x000fe20000000000 */
[----:B0----5:R-:W-:Y:S05]  /*36fc0*/  ENDCOLLECTIVE ;  /* 0x000000000000791b */ /* 0x021fea0003800000 */
.L_x_10771:
        /* <DEDUP_REMOVED lines=9> */
[----:B------:R-:W-:-:S03]  /*37060*/  FMUL R27, R27, 1.4142135381698608398 ;  /* 0x3fb504f31b1b7820 */ /* 0x000fc60000400000 */
        /* <DEDUP_REMOVED lines=9> */
.L_x_10772:
[----:B------:R0:W-:Y:S02]  /*37100*/  STS [R52], R27 ;  /* 0x0000001b34007388 */ /* 0x0001e40000000800 */
[----:B0-----:R-:W-:Y:S01]  /*37110*/  FFMA R27, R29, -0.41421356797218322754, R28 ;  /* 0xbed413cd1d1b7823 */ /* 0x001fe2000000001c */
[----:B------:R-:W-:-:S04]  /*37120*/  FFMA R28, R28, 0.41421356797218322754, R29 ;  /* 0x3ed413cd1c1c7823 */ /* 0x000fc8000000001d */
[----:B------:R-:W-:Y:S01]  /*37130*/  FMUL R28, R28, 1.8477590084075927734 ;  /* 0x3fec835e1c1c7820 */ /* 0x000fe20000400000 */
[----:B------:R-:W-:-:S04]  /*37140*/  FMUL R27, R27, 1.8477590084075927734 ;  /* 0x3fec835e1b1b7820 */ /* 0x000fc80000400000 */
[----:B------:R0:W-:Y:S01]  /*37150*/  STS [R52+0x318], R28 ;  /* 0x0003181c34007388 */ /* 0x0001e20000000800 */
[----:B------:R-:W-:Y:S01]  /*37160*/  FMUL R30, R30, -1.6629391908645629883 ;  /* 0xbfd4db311e1e7820 */ /* 0x000fe20000400000 */
        /* <DEDUP_REMOVED lines=9> */
[----:B------:R-:W-:Y:S01]  /*37200*/  FMUL R33, R33, 1.6629391908645629883 ;  /* 0x3fd4db3121217820 */ /* 0x000fe20000400000 */
[----:B------:R-:W-:Y:S01]  /*37210*/  FMUL R37, R37, 1.9615705013275146484 ;  /* 0x3ffb14be25257820 */ /* 0x000fe20000400000 */
[----:B------:R-:W-:Y:S01]  /*37220*/  FMUL R31, R31, 1.4142135381698608398 ;  /* 0x3fb504f31f1f7820 */ /* 0x000fe20000400000 */
[----:B------:R-:W-:Y:S01]  /*37230*/  FMUL R34, R34, 1.9615705013275146484 ;  /* 0x3ffb14be22227820 */ /* 0x000fe20000400000 */
[----:B------:R0:W-:Y:S04]  /*37240*/  STS [R52+0x294], R30 ;  /* 0x0002941e34007388 */ /* 0x0001e80000000800 */
[----:B------:R1:W-:Y:S01]  /*37250*/  STS [R52+0x84], R37 ;  /* 0x0000842534007388 */ /* 0x0003e20000000800 */
[C-C-:B0-----:R-:W-:Y:S01]  /*37260*/  FADD R30, R26.reuse, R25.reuse ;  /* 0x000000191a1e7221 */ /* 0x141fe20000000000 */
[----:B------:R-:W-:-:S02]  /*37270*/  FADD R25, -R26, R25 ;  /* 0x000000191a197221 */ /* 0x000fc40000000100 */
[----:B------:R1:W-:Y:S04]  /*37280*/  STS [R52+0x18c], R33 ;  /* 0x00018c2134007388 */ /* 0x0003e80000000800 */
[----:B------:R1:W-:Y:S04]  /*37290*/  STS [R52+0x210], R31 ;  /* 0x0002101f34007388 */ /* 0x0003e80000000800 */
[----:B------:R1:W-:Y:S01]  /*372a0*/  STS [R52+0x39c], R34 ;  /* 0x00039c2234007388 */ /* 0x0003e20000000800 */
[C-C-:B------:R-:W-:Y:S01]  /*372b0*/  FADD R27, R50.reuse, -R20.reuse ;  /* 0x80000014321b7221 */ /* 0x140fe20000000000 */
[----:B------:R-:W-:-:S03]  /*372c0*/  FADD R20, R50, R20 ;  /* 0x0000001432147221 */ /* 0x000fc60000000000 */
        /* <DEDUP_REMOVED lines=8> */
[C---:B------:R-:W-:Y:S01]  /*37350*/  FADD R27, R29.reuse, -R30 ;  /* 0x8000001e1d1b7221 */ /* 0x040fe20000000000 */
[----:B------:R-:W-:Y:S01]  /*37360*/  FFMA R23, R28, -0.19891236722469329834, R24 ;  /* 0xbe4bafaf1c177823 */ /* 0x000fe20000000018 */
[----:B------:R-:W-:Y:S01]  /*37370*/  FADD R30, R29, R30 ;  /* 0x0000001e1d1e7221 */ /* 0x000fe20000000000 */
[----:B-1----:R-:W-:-:S07]  /*37380*/  FFMA R24, R24, 0.19891236722469329834, R28 ;  /* 0x3e4bafaf18187823 */ /* 0x002fce000000001c */
[----:B------:R-:W-:Y:S05]  /*37390*/  WARPSYNC.COLLECTIVE R32, `(.L_x_10773) ;  /* 0x0000000020087348 */ /* 0x000fea0003c00000 */
[----:B------:R-:W-:Y:S01]  /*373a0*/  NOP ;  /* 0x0000000000007918 */ /* 0x000fe20000000000 */
[----:B------:R-:W-:Y:S05]  /*373b0*/  ENDCOLLECTIVE ;  /* 0x000000000000791b */ /* 0x000fea0003800000 */
.L_x_10773:
        /* <DEDUP_REMOVED lines=21> */
.L_x_10774:
        /* <DEDUP_REMOVED lines=47> */
.L_x_10775:
        /* <DEDUP_REMOVED lines=20> */
.L_x_10776:
        /* <DEDUP_REMOVED lines=15> */
[----:B------:R0:W-:Y:S02]  /*37a30*/  STS [R52+0x210], R12 ;  /* 0x0002100c34007388 */ /* 0x0001e40000000800 */
[----:B------:R-:W-:Y:S01]  /*37a40*/  FFMA R2, R6, 0.66817861795425415039, R3 ;  /* 0x3f2b0dc106027823 */ /* 0x000fe20000000003 */
[----:B------:R-:W-:Y:S01]  /*37a50*/  FFMA R3, R3, -0.66817861795425415039, R6 ;  /* 0xbf2b0dc103037823 */ /* 0x000fe20000000006 */
[--C-:B------:R-:W-:Y:S01]  /*37a60*/  FADD R6, R9, R5.reuse ;  /* 0x0000000509067221 */ /* 0x100fe20000000000 */
[----:B------:R-:W-:Y:S01]  /*37a70*/  FMUL R15, R15, 1.9615705013275146484 ;  /* 0x3ffb14be0f0f7820 */ /* 0x000fe20000400000 */
[----:B------:R-:W-:Y:S01]  /*37a80*/  FMUL R18, R18, 1.8477590084075927734 ;  /* 0x3fec835e12127820 */ /* 0x000fe20000400000 */
[----:B------:R-:W-:Y:S01]  /*37a90*/  FMUL R19, R19, 1.8477590084075927734 ;  /* 0x3fec835e13137820 */ /* 0x000fe20000400000 */
[----:B------:R-:W-:Y:S01]  /*37aa0*/  FMUL R13, R13, 1.9615705013275146484 ;  /* 0x3ffb14be0d0d7820 */ /* 0x000fe20000400000 */
[C---:B0-----:R-:W-:Y:S01]  /*37ab0*/  FADD R12, R8.reuse, R4 ;  /* 0x00000004080c7221 */ /* 0x041fe20000000000 */
[----:B------:R-:W-:Y:S01]  /*37ac0*/  FFMA R10, R11, 0.70710676908493041992, R10 ;  /* 0x3f3504f30b0a7823 */ /* 0x000fe2000000000a */
[----:B------:R-:W-:Y:S01]  /*37ad0*/  FADD R9, R9, -R5 ;  /* 0x8000000509097221 */ /* 0x000fe20000000000 */
[----:B------:R-:W-:Y:S01]  /*37ae0*/  FADD R11, -R8, R4 ;  /* 0x00000004080b7221 */ /* 0x000fe20000000100 */
[C-C-:B------:R-:W-:Y:S01]  /*37af0*/  FADD R4, R6.reuse, -R12.reuse ;  /* 0x8000000c06047221 */ /* 0x140fe20000000000 */
[----:B------:R-:W-:Y:S01]  /*37b00*/  FADD R12, R6, R12 ;  /* 0x0000000c060c7221 */ /* 0x000fe20000000000 */
[----:B------:R0:W-:Y:S01]  /*37b10*/  STS [R52], R17 ;  /* 0x0000001134007388 */ /* 0x0001e20000000800 */
[----:B------:R-:W-:Y:S01]  /*37b20*/  FFMA R8, R11, -0.41421356797218322754, R9 ;  /* 0xbed413cd0b087823 */ /* 0x000fe20000000009 */
[----:B------:R-:W-:-:S02]  /*37b30*/  FFMA R9, R9, 0.41421356797218322754, R11 ;  /* 0x3ed413cd09097823 */ /* 0x000fc4000000000b */
[----:B------:R0:W-:Y:S01]  /*37b40*/  STS [R52+0x84], R15 ;  /* 0x0000840f34007388 */ /* 0x0001e20000000800 */
[----:B------:R-:W-:Y:S01]  /*37b50*/  FFMA R6, R7, -0.19891236722469329834, R10 ;  /* 0xbe4bafaf07067823 */ /* 0x000fe2000000000a */
[----:B------:R-:W-:Y:S02]  /*37b60*/  FFMA R5, R10, 0.19891236722469329834, R7 ;  /* 0x3e4bafaf0a057823 */ /* 0x000fe40000000007 */
[----:B------:R0:W-:Y:S01]  /*37b70*/  STS [R52+0x108], R18 ;  /* 0x0001081234007388 */ /* 0x0001e20000000800 */
[----:B------:R-:W-:-:S03]  /*37b80*/  FMUL R7, R12, 1.4142135381698608398 ;  /* 0x3fb504f30c077820 */ /* 0x000fc60000400000 */
[----:B------:R0:W-:Y:S04]  /*37b90*/  STS [R52+0x318], R19 ;  /* 0x0003181334007388 */ /* 0x0001e80000000800 */
[----:B------:R0:W-:Y:S02]  /*37ba0*/  STS [R52+0x39c], R13 ;  /* 0x00039c0d34007388 */ /* 0x0001e40000000800 */
[----:B0-----:R-:W-:Y:S05]  /*37bb0*/  WARPSYNC.COLLECTIVE R32, `(.L_x_10777) ;  /* 0x0000000020087348 */ /* 0x001fea0003c00000 */
[----:B------:R-:W-:Y:S01]  /*37bc0*/  NOP ;  /* 0x0000000000007918 */ /* 0x000fe20000000000 */
[----:B0-----:R-:W-:Y:S05]  /*37bd0*/  ENDCOLLECTIVE ;  /* 0x000000000000791b */ /* 0x001fea0003800000 */
.L_x_10777:
[----:B------:R-:W0:Y:S04]  /*37be0*/  LDS R11, [R51] ;  /* 0x00000000330b7984 */ /* 0x000e280000000800 */
[----:B------:R-:W1:Y:S04]  /*37bf0*/  LDS R10, [R51+0x4] ;  /* 0x00000400330a7984 */ /* 0x000e680000000800 */
[----:B------:R-:W2:Y:S04]  /*37c00*/  LDS R12, [R51+0x8] ;  /* 0x00000800330c7984 */ /* 0x000ea80000000800 */
[----:B------:R-:W-:Y:S04]  /*37c10*/  STL [R1+0x11c], R22 ;  /* 0x00011c1601007387 */ /* 0x000fe80000100800 */
        /* <DEDUP_REMOVED lines=12> */
[----:B------:R-:W-:Y:S01]  /*37ce0*/  FMUL R4, R4, 1.4142135381698608398 ;  /* 0x3fb504f304047820 */ /* 0x000fe20000400000 */
[----:B------:R-:W-:Y:S01]  /*37cf0*/  FMUL R5, R5, 1.9615705013275146484 ;  /* 0x3ffb14be05057820 */ /* 0x000fe20000400000 */
[----:B------:R-:W-:Y:S01]  /*37d00*/  FMUL R6, R6, 1.9615705013275146484 ;  /* 0x3ffb14be06067820 */ /* 0x000fe20000400000 */
[----:B--2---:R0:W-:Y:S06]  /*37d10*/  STL [R1+0xf0], R12 ;  /* 0x0000f00c01007387 */ /* 0x0041ec0000100800 */
[----:B01-3--:R-:W-:Y:S05]  /*37d20*/  WARPSYNC.COLLECTIVE R32, `(.L_x_10778) ;  /* 0x0000000020087348 */ /* 0x00bfea0003c00000 */
[----:B------:R-:W-:Y:S01]  /*37d30*/  NOP ;  /* 0x0000000000007918 */ /* 0x000fe20000000000 */
[----:B01-3--:R-:W-:Y:S05]  /*37d40*/  ENDCOLLECTIVE ;  /* 0x000000000000791b */ /* 0x00bfea0003800000 */
.L_x_10778:
[----:B------:R0:W5:Y:S01]  /*37d50*/  LDL.LU R50, [R1+0xc] ;  /* 0x00000c0001327983 */ /* 0x0001620000300800 */
[----:B------:R-:W-:Y:S01]  /*37d60*/  FMUL R3, R3, -1.6629391908645629883 ;  /* 0xbfd4db3103037820 */ /* 0x000fe20000400000 */
[----:B------:R-:W-:Y:S02]  /*37d70*/  FMUL R2, R2, 1.6629391908645629883 ;  /* 0x3fd4db3102027820 */ /* 0x000fe40000400000 */
[----:B------:R1:W-:Y:S04]  /*37d80*/  STS [R52+0x210], R4 ;  /* 0x0002100434007388 */ /* 0x0003e80000000800 */
[----:B------:R2:W-:Y:S01]  /*37d90*/  STS [R52+0x39c], R5 ;  /* 0x00039c0534007388 */ /* 0x0005e20000000800 */
[----:B------:R-:W-:Y:S01]  /*37da0*/  FMUL R9, R9, 1.8477590084075927734 ;  /* 0x3fec835e09097820 */ /* 0x000fe20000400000 */
[----:B-1----:R-:W-:-:S02]  /*37db0*/  FADD R4, R56, -R59 ;  /* 0x8000003b38047221 */ /* 0x002fc40000000000 */
[----:B------:R1:W-:Y:S01]  /*37dc0*/  STS [R52+0x84], R6 ;  /* 0x0000840634007388 */ /* 0x0003e20000000800 */
[----:B--2---:R-:W-:-:S03]  /*37dd0*/  FADD R5, R55, -R60 ;  /* 0x8000003c37057221 */ /* 0x004fc60000000000 */
[----:B------:R2:W-:Y:S01]  /*37de0*/  STS [R52+0x294], R3 ;  /* 0x0002940334007388 */ /* 0x0005e20000000800 */
[----:B------:R-:W-:Y:S01]  /*37df0*/  FADD R56, R56, R59 ;  /* 0x0000003b38387221 */ /* 0x000fe20000000000 */
[----:B------:R-:W-:Y:S02]  /*37e00*/  FADD R55, R55, R60 ;  /* 0x0000003c37377221 */ /* 0x000fe40000000000 */
[----:B------:R3:W-:Y:S01]  /*37e10*/  STS [R52+0x18c], R2 ;  /* 0x00018c0234007388 */ /* 0x0007e20000000800 */
[C-C-:B-1----:R-:W-:Y:S01]  /*37e20*/  FADD R6, R4.reuse, R5.reuse ;  /* 0x0000000504067221 */ /* 0x142fe20000000000 */
[----:B------:R-:W-:Y:S01]  /*37e30*/  FADD R4, R4, -R5 ;  /* 0x8000000504047221 */ /* 0x000fe20000000000 */
[C-C-:B--2---:R-:W-:Y:S01]  /*37e40*/  FADD R3, -R57.reuse, R58.reuse ;  /* 0x0000003a39037221 */ /* 0x144fe20000000100 */
[----:B------:R-:W-:Y:S01]  /*37e50*/  FADD R57, R57, R58 ;  /* 0x0000003a39397221 */ /* 0x000fe20000000000 */
[C-C-:B---3--:R-:W-:Y:S01]  /*37e60*/  FADD R2, R54.reuse, -R61.reuse ;  /* 0x8000003d36027221 */ /* 0x148fe20000000000 */
[----:B------:R-:W-:Y:S01]  /*37e70*/  FADD R54, R54, R61 ;  /* 0x0000003d36367221 */ /* 0x000fe20000000000 */
[----:B------:R-:W-:Y:S01]  /*37e80*/  FMUL R8, R8, 1.8477590084075927734 ;  /* 0x3fec835e08087820 */ /* 0x000fe20000400000 */
[C-C-:B------:R-:W-:Y:S01]  /*37e90*/  FFMA R5, R4.reuse, -0.70710676908493041992, R3.reuse ;  /* 0xbf3504f304057823 */ /* 0x140fe20000000003 */
[----:B------:R1:W-:Y:S01]  /*37ea0*/  STS [R52], R7 ;  /* 0x0000000734007388 */ /* 0x0003e20000000800 */
[----:B------:R-:W-:Y:S01]  /*37eb0*/  FFMA R3, R4, 0.70710676908493041992, R3 ;  /* 0x3f3504f304037823 */ /* 0x000fe20000000003 */
[----:B------:R-:W-:-:S02]  /*37ec0*/  FADD R4, R54, R57 ;  /* 0x0000003936047221 */ /* 0x000fc40000000000 */
[----:B------:R2:W-:Y:S01]  /*37ed0*/  STS [R52+0x318], R9 ;  /* 0x0003180934007388 */ /* 0x0005e20000000800 */
[C-C-:B-1----:R-:W-:Y:S01]  /*37ee0*/  FFMA R7, R6.reuse, -0.70710676908493041992, R2.reuse ;  /* 0xbf3504f306077823 */ /* 0x142fe20000000002 */
[----:B------:R-:W-:Y:S01]  /*37ef0*/  FFMA R2, R6, 0.70710676908493041992, R2 ;  /* 0x3f3504f306027823 */ /* 0x000fe20000000002 */
[----:B--2---:R-:W-:Y:S01]  /*37f00*/  FADD R9, R55, R56 ;  /* 0x0000003837097221 */ /* 0x004fe20000000000 */
[----:B------:R0:W-:Y:S01]  /*37f10*/  STS [R52+0x108], R8 ;  /* 0x0001080834007388 */ /* 0x0001e20000000800 */
[----:B------:R-:W-:Y:S01]  /*37f20*/  FFMA R6, R5, 0.66817861795425415039, R7 ;  /* 0x3f2b0dc105067823 */ /* 0x000fe20000000007 */
[----:B------:R-:W-:Y:S01]  /*37f30*/  FFMA R7, R7, -0.66817861795425415039, R5 ;  /* 0xbf2b0dc107077823 */ /* 0x000fe20000000005 */
[----:B------:R-:W-:Y:S01]  /*37f40*/  FFMA R5, R3, -0.19891236722469329834, R2 ;  /* 0xbe4bafaf03057823 */ /* 0x000fe20000000002 */
[----:B------:R0:W-:Y:S06]  /*37f50*/  STL [R1+0x104], R11 ;  /* 0x0001040b01007387 */ /* 0x0001ec0000100800 */
[----:B0----5:R-:W-:Y:S05]  /*37f60*/  WARPSYNC.COLLECTIVE R32, `(.L_x_10779) ;  /* 0x0000000020087348 */ /* 0x021fea0003c00000 */
[----:B------:R-:W-:Y:S01]  /*37f70*/  NOP ;  /* 0x0000000000007918 */ /* 0x000fe20000000000 */
[----:B0----5:R-:W-:Y:S05]  /*37f80*/  ENDCOLLECTIVE ;  /* 0x000000000000791b */ /* 0x021fea0003800000 */
.L_x_10779:
[C-C-:B------:R-:W-:Y:S01]  /*37f90*/  FADD R8, R4.reuse, -R9.reuse ;  /* 0x8000000904087221 */ /* 0x140fe20000000000 */
[----:B------:R-:W-:Y:S01]  /*37fa0*/  FADD R9, R4, R9 ;  /* 0x0000000904097221 */ /* 0x000fe20000000000 */
        /* <DEDUP_REMOVED lines=22> */
.L_x_10780:
[----:B------:R-:W-:-:S04]  /*38110*/  FFMA R4, R55, -0.41421356797218322754, R11 ;  /* 0xbed413cd37047823 */ /* 0x000fc8000000000b */
[----:B------:R-:W-:Y:S01]  /*38120*/  FMUL R4, R4, 1.8477590084075927734 ;  /* 0x3fec835e04047820 */ /* 0x000fe20000400000 */
[----:B------:R-:W-:Y:S04]  /*38130*/  STL [R1+0xa8], R12 ;  /* 0x0000a80c01007387 */ /* 0x000fe80000100800 */
[----:B------:R0:W-:Y:S04]  /*38140*/  STS [R52], R3 ;  /* 0x0000000334007388 */ /* 0x0001e80000000800 */
[----:B------:R1:W-:Y:S04]  /*38150*/  STS [R52+0x108], R4 ;  /* 0x0001080434007388 */ /* 0x0003e80000000800 */
[----:B------:R-:W-:Y:S01]  /*38160*/  STS [R52+0x84], R2 ;  /* 0x0000840234007388 */ /* 0x000fe20000000800 */
[C-C-:B0-----:R-:W-:Y:S01]  /*38170*/  FADD R3, -R0.reuse, R53.reuse ;  /* 0x0000003500037221 */ /* 0x141fe20000000100 */
        /* <DEDUP_REMOVED lines=9> */
[----:B------:R1:W5:Y:S01]  /*38210*/  LDL.LU R16, [R1+0x280] ;  /* 0x0002800001107983 */ /* 0x0003620000300800 */
[C-C-:B------:R-:W-:Y:S01]  /*38220*/  FADD R2, R50.reuse, -R47.reuse ;  /* 0x8000002f32027221 */ /* 0x140fe20000000000 */
[----:B------:R-:W-:Y:S02]  /*38230*/  FADD R47, R50, R47 ;  /* 0x0000002f322f7221 */ /* 0x000fe40000000000 */
[----:B------:R1:W5:Y:S01]  /*38240*/  LDL.LU R50, [R1+0x1cc] ;  /* 0x0001cc0001327983 */ /* 0x0003620000300800 */
[----:B------:R-:W-:Y:S01]  /*38250*/  FMUL R6, R6, 1.6629391908645629883 ;  /* 0x3fd4db3106067820 */ /* 0x000fe20000400000 */
[----:B------:R-:W-:Y:S01]  /*38260*/  FMUL R8, R8, 1.4142135381698608398 ;  /* 0x3fb504f308087820 */ /* 0x000fe20000400000 */
[----:B------:R-:W-:Y:S01]  /*38270*/  FFMA R11, R11, 0.41421356797218322754, R55 ;  /* 0x3ed413cd0b0b7823 */ /* 0x000fe20000000037 */
[----:B------:R-:W-:Y:S01]  /*38280*/  FMUL R7, R7, -1.6629391908645629883 ;  /* 0xbfd4db3107077820 */ /* 0x000fe20000400000 */
[----:B------:R-:W-:Y:S01]  /*38290*/  FMUL R10, R10, 1.9615705013275146484 ;  /* 0x3ffb14be0a0a7820 */ /* 0x000fe20000400000 */
[----:B------:R0:W-:Y:S01]  /*382a0*/  STS [R52+0x18c], R6 ;  /* 0x00018c0634007388 */ /* 0x0001e20000000800 */
[----:B------:R-:W-:-:S03]  /*382b0*/  FMUL R11, R11, 1.8477590084075927734 ;  /* 0x3fec835e0b0b7820 */ /* 0x000fc60000400000 */
[----:B------:R2:W-:Y:S04]  /*382c0*/  STS [R52+0x210], R8 ;  /* 0x0002100834007388 */ /* 0x0005e80000000800 */
[----:B------:R1:W5:Y:S01]  /*382d0*/  LDL.LU R41, [R1+0x40] ;  /* 0x0000400001297983 */ /* 0x0003620000300800 */
[C-C-:B0-----:R-:W-:Y:S01]  /*382e0*/  FADD R6, R4.reuse, R5.reuse ;  /* 0x0000000504067221 */ /* 0x141fe20000000000 */
[----:B------:R-:W-:Y:S02]  /*382f0*/  FADD R4, R4, -R5 ;  /* 0x8000000504047221 */ /* 0x000fe40000000000 */
[----:B------:R0:W-:Y:S01]  /*38300*/  STS [R52+0x294], R7 ;  /* 0x0002940734007388 */ /* 0x0001e20000000800 */
[C-C-:B--2---:R-:W-:Y:S01]  /*38310*/  FFMA R8, R6.reuse, -0.70710676908493041992, R2.reuse ;  /* 0xbf3504f306087823 */ /* 0x144fe20000000002 */
[----:B------:R-:W-:Y:S01]  /*38320*/  FFMA R2, R6, 0.70710676908493041992, R2 ;  /* 0x3f3504f306027823 */ /* 0x000fe20000000002 */
[C-C-:B------:R-:W-:Y:S01]  /*38330*/  FFMA R5, R4.reuse, -0.70710676908493041992, R3.reuse ;  /* 0xbf3504f304057823 */ /* 0x140fe20000000003 */
[----:B------:R-:W-:Y:S01]  /*38340*/  FFMA R3, R4, 0.70710676908493041992, R3 ;  /* 0x3f3504f304037823 */ /* 0x000fe20000000003 */
[----:B------:R-:W-:Y:S04]  /*38350*/  STS [R52+0x318], R11 ;  /* 0x0003180b34007388 */ /* 0x000fe80000000800 */
[----:B------:R2:W-:Y:S01]  /*38360*/  STS [R52+0x39c], R10 ;  /* 0x00039c0a34007388 */ /* 0x0005e20000000800 */
[----:B0-----:R-:W-:-:S03]  /*38370*/  FFMA R7, R3, -0.19891236722469329834, R2 ;  /* 0xbe4bafaf03077823 */ /* 0x001fc60000000002 */
[----:B------:R1:W5:Y:S01]  /*38380*/  LDL.LU R49, [R1+0x48] ;  /* 0x0000480001317983 */ /* 0x0003620000300800 */
[----:B------:R-:W-:Y:S01]  /*38390*/  FFMA R13, R5, 0.66817861795425415039, R8 ;  /* 0x3f2b0dc1050d7823 */ /* 0x000fe20000000008 */
[----:B--2---:R-:W-:-:S07]  /*383a0*/  FFMA R10, R2, 0.19891236722469329834, R3 ;  /* 0x3e4bafaf020a7823 */ /* 0x004fce0000000003 */
[----:B-1---5:R-:W-:Y:S05]  /*383b0*/  WARPSYNC.COLLECTIVE R32, `(.L_x_10781) ;  /* 0x0000000020087348 */ /* 0x022fea0003c00000 */
[----:B------:R-:W-:Y:S01]  /*383c0*/  NOP ;  /* 0x0000000000007918 */ /* 0x000fe20000000000 */
[----:B-1---5:R-:W-:Y:S05]  /*383d0*/  ENDCOLLECTIVE ;  /* 0x000000000000791b */ /* 0x022fea0003800000 */
.L_x_10781:
[----:B------:R-:W0:Y:S01]  /*383e0*/  LDS R2, [R51] ;  /* 0x0000000033027984 */ /* 0x000e220000000800 */
        /* <DEDUP_REMOVED lines=16> */
[----:B----4-:R2:W-:Y:S04]  /*384f0*/  STL [R1+0x260], R5 ;  /* 0x0002600501007387 */ /* 0x0105e80000100800 */
[----:B------:R2:W3:Y:S04]  /*38500*/  LDS R4, [R51+0x14] ;  /* 0x0000140033047984 */ /* 0x0004e80000000800 */
[----:B------:R2:W5:Y:S04]  /*38510*/  LDL.LU R48, [R1+0x168] ;  /* 0x0001680001307983 */ /* 0x0005680000300800 */
[----:B0-----:R2:W-:Y:S04]  /*38520*/  STL [R1+0x80], R2 ;  /* 0x0000800201007387 */ /* 0x0015e80000100800 */
[----:B------:R2:W0:Y:S01]  /*38530*/  LDS R2, [R51+0x1c] ;  /* 0x00001c0033027984 */ /* 0x0004220000000800 */
[----:B------:R-:W-:-:S07]  /*38540*/  FMUL R8, R8, -1.6629391908645629883 ;  /* 0xbfd4db3108087820 */ /* 0x000fce0000400000 */
[----:B0123-5:R-:W-:Y:S05]  /*38550*/  WARPSYNC.COLLECTIVE R32, `(.L_x_10782) ;  /* 0x0000000020087348 */ /* 0x02ffea0003c00000 */
[----:B------:R-:W-:Y:S01]  /*38560*/  NOP ;  /* 0x0000000000007918 */ /* 0x000fe20000000000 */
[----:B0123-5:R-:W-:Y:S05]  /*38570*/  ENDCOLLECTIVE ;  /* 0x000000000000791b */ /* 0x02ffea0003800000 */
.L_x_10782:
[----:B------:R-:W-:Y:S04]  /*38580*/  STS [R52], R6 ;  /* 0x0000000634007388 */ /* 0x000fe80000000800 */
[----:B------:R0:W-:Y:S04]  /*38590*/  STS [R52+0x294], R8 ;  /* 0x0002940834007388 */ /* 0x0001e80000000800 */
[----:B------:R-:W-:Y:S04]  /*385a0*/  STL [R1+0x9c], R4 ;  /* 0x00009c0401007387 */ /* 0x000fe80000100800 */
[----:B------:R-:W-:Y:S04]  /*385b0*/  STL [R1+0x264], R51 ;  /* 0x0002643301007387 */ /* 0x000fe80000100800 */
[----:B------:R-:W-:Y:S04]  /*385c0*/  STL [R1+0xb4], R3 ;  /* 0x0000b40301007387 */ /* 0x000fe80000100800 */
[----:B------:R-:W-:Y:S01]  /*385d0*/  STL [R1+0xd0], R2 ;  /* 0x0000d00201007387 */ /* 0x000fe20000100800 */
[C-C-:B0-----:R-:W-:Y:S01]  /*385e0*/  FADD R8, R50.reuse, -R14.reuse ;  /* 0x8000000e32087221 */ /* 0x141fe20000000000 */
[----:B------:R-:W-:-:S02]  /*385f0*/  FADD R6, R50, R14 ;  /* 0x0000000e32067221 */ /* 0x000fc40000000000 */
[----:B------:R-:W2:Y:S04]  /*38600*/  LDL.LU R14, [R1+0x27c] ;  /* 0x00027c00010e7983 */ /* 0x000ea80000300800 */
[----:B------:R-:W3:Y:S01]  /*38610*/  LDL.LU R50, [R1+0x1f0] ;  /* 0x0001f00001327983 */ /* 0x000ee20000300800 */
[----:B------:R-:W-:Y:S01]  /*38620*/  FMUL R15, R9, 1.4142135381698608398 ;  /* 0x3fb504f3090f7820 */ /* 0x000fe20000400000 */
[----:B------:R-:W-:Y:S01]  /*38630*/  FADD R11, R47, -R53 ;  /* 0x800000352f0b7221 */ /* 0x000fe20000000000 */
[----:B------:R-:W-:Y:S01]  /*38640*/  FADD R45, -R46, R45 ;  /* 0x0000002d2e2d7221 */ /* 0x000fe20000000100 */
[----:B------:R-:W-:Y:S01]  /*38650*/  FMUL R13, R13, 1.6629391908645629883 ;  /* 0x3fd4db310d0d7820 */ /* 0x000fe20000400000 */
[----:B------:R-:W-:Y:S01]  /*38660*/  FMUL R9, R10, 1.9615705013275146484 ;  /* 0x3ffb14be0a097820 */ /* 0x000fe20000400000 */
[----:B------:R-:W-:Y:S01]  /*38670*/  STS [R52+0x210], R15 ;  /* 0x0002100f34007388 */ /* 0x000fe20000000800 */
[----:B------:R-:W-:Y:S01]  /*38680*/  FFMA R17, R45, -0.41421356797218322754, R11 ;  /* 0xbed413cd2d117823 */ /* 0x000fe2000000000b */
[----:B------:R-:W-:Y:S01]  /*38690*/  FMUL R7, R7, 1.9615705013275146484 ;  /* 0x3ffb14be07077820 */ /* 0x000fe20000400000 */
[----:B------:R-:W-:Y:S01]  /*386a0*/  FFMA R11, R11, 0.41421356797218322754, R45 ;  /* 0x3ed413cd0b0b7823 */ /* 0x000fe2000000002d */
[----:B------:R-:W-:Y:S03]  /*386b0*/  STS [R52+0x18c], R13 ;  /* 0x00018c0d34007388 */ /* 0x000fe60000000800 */
[----:B------:R-:W-:Y:S01]  /*386c0*/  FMUL R11, R11, 1.8477590084075927734 ;  /* 0x3fec835e0b0b7820 */ /* 0x000fe20000400000 */
[----:B------:R0:W-:Y:S04]  /*386d0*/  STS [R52+0x39c], R9 ;  /* 0x00039c0934007388 */ /* 0x0001e80000000800 */
[----:B------:R1:W-:Y:S01]  /*386e0*/  STS [R52+0x84], R7 ;  /* 0x0000840734007388 */ /* 0x0003e20000000800 */
[C-C-:B0-----:R-:W-:Y:S01]  /*386f0*/  FADD R9, -R49.reuse, R41.reuse ;  /* 0x0000002931097221 */ /* 0x141fe20000000100 */
[----:B-1----:R-:W-:-:S02]  /*38700*/  FADD R7, R49, R41 ;  /* 0x0000002931077221 */ /* 0x002fc40000000000 */
[----:B------:R-:W4:Y:S04]  /*38710*/  LDL.LU R41, [R1+0x44] ;  /* 0x0000440001297983 */ /* 0x000f280000300800 */
[----:B------:R-:W4:Y:S04]  /*38720*/  LDL.LU R49, [R1+0x5c] ;  /* 0x00005c0001317983 */ /* 0x000f280000300800 */
[----:B------:R0:W-:Y:S01]  /*38730*/  STS [R52+0x318], R11 ;  /* 0x0003180b34007388 */ /* 0x0001e20000000800 */
[C-C-:B------:R-:W-:Y:S01]  /*38740*/  FADD R10, R43.reuse, -R44.reuse ;  /* 0x8000002c2b0a7221 */ /* 0x140fe20000000000 */
[----:B0-----:R-:W-:-:S02]  /*38750*/  FADD R11, R43, R44 ;  /* 0x0000002c2b0b7221 */ /* 0x001fc40000000000 */
[----:B------:R-:W2:Y:S01]  /*38760*/  LDL.LU R43, [R1+0x54] ;  /* 0x00005400012b7983 */ /* 0x000ea20000300800 */
        /* <DEDUP_REMOVED lines=31> */
[----:B------:R-:W3:Y:S04]  /*38960*/  LDL.LU R48, [R1+0x154] ;  /* 0x0001540001307983 */ /* 0x000ee80000300800 */
[----:B------:R-:W3:Y:S04]  /*38970*/  LDL.LU R50, [R1+0x210] ;  /* 0x0002100001327983 */ /* 0x000ee80000300800 */
[----:B------:R-:W3:Y:S01]  /*38980*/  LDL.LU R44, [R1+0x60] ;  /* 0x00006000012c7983 */ /* 0x000ee20000300800 */
[----:B------:R-:W-:Y:S01]  /*38990*/  FMUL R17, R17, 1.8477590084075927734 ;  /* 0x3fec835e11117820 */ /* 0x000fe20000400000 */
[C-C-:B----4-:R-:W-:Y:S01]  /*389a0*/  FADD R8, -R49.reuse, R41.reuse ;  /* 0x0000002931087221 */ /* 0x150fe20000000100 */
[----:B------:R-:W-:-:S02]  /*389b0*/  FADD R6, R49, R41 ;  /* 0x0000002931067221 */ /* 0x000fc40000000000 */
[----:B------:R-:W4:Y:S04]  /*389c0*/  LDL.LU R49, [R1+0x7c] ;  /* 0x00007c0001317983 */ /* 0x000f280000300800 */
[----:B------:R-:W4:Y:S04]  /*389d0*/  LDL.LU R40, [R1+0x68] ;  /* 0x0000680001287983 */ /* 0x000f280000300800 */
[----:B------:R-:W4:Y:S04]  /*389e0*/  LDL.LU R42, [R1+0x148] ;  /* 0x00014800012a7983 */ /* 0x000f280000300800 */
[----:B------:R3:W-:Y:S04]  /*389f0*/  STS [R52+0x108], R17 ;  /* 0x0001081134007388 */ /* 0x0007e80000000800 */
[----:B------:R-:W4:Y:S01]  /*38a00*/  LDL.LU R41, [R1+0x58] ;  /* 0x0000580001297983 */ /* 0x000f220000300800 */
[C-C-:B--2---:R-:W-:Y:S01]  /*38a10*/  FADD R11, R16.reuse, -R43.reuse ;  /* 0x8000002b100b7221 */ /* 0x144fe20000000000 */
[----:B------:R-:W-:-:S02]  /*38a20*/  FADD R10, R16, R43 ;  /* 0x0000002b100a7221 */ /* 0x000fc40000000000 */
[----:B------:R-:W2:Y:S01]  /*38a30*/  LDL.LU R43, [R1+0x194] ;  /* 0x00019400012b7983 */ /* 0x000ea20000300800 */
[C-C-:B---3--:R-:W-:Y:S01]  /*38a40*/  FADD R17, R50.reuse, -R48.reuse ;  /* 0x8000003032117221 */ /* 0x148fe20000000000 */
[----:B------:R-:W-:Y:S02]  /*38a50*/  FADD R19, R50, R48 ;  /* 0x0000003032137221 */ /* 0x000fe40000000000 */
[----:B------:R-:W3:Y:S04]  /*38a60*/  LDL.LU R48, [R1+0x15c] ;  /* 0x00015c0001307983 */ /* 0x000ee80000300800 */
[----:B------:R-:W3:Y:S01]  /*38a70*/  LDL.LU R50, [R1+0x224] ;  /* 0x0002240001327983 */ /* 0x000ee20000300800 */
[----:B------:R-:W-:-:S04]  /*38a80*/  FADD R15, R0, -R14 ;  /* 0x8000000e000f7221 */ /* 0x000fc80000000000 */
[C-C-:B------:R-:W-:Y:S01]  /*38a90*/  FADD R13, R11.reuse, R15.reuse ;  /* 0x0000000f0b0d7221 */ /* 0x140fe20000000000 */
[----:B------:R-:W-:-:S03]  /*38aa0*/  FADD R15, R11, -R15 ;  /* 0x8000000f0b0f7221 */ /* 0x000fc60000000000 */
        /* <DEDUP_REMOVED lines=8> */
[C-C-:B------:R-:W-:Y:S01]  /*38b30*/  FADD R6, R12.reuse, R10.reuse ;  /* 0x0000000a0c067221 */ /* 0x140fe20000000000 */
[----:B------:R-:W-:Y:S01]  /*38b40*/  FADD R10, -R12, R10 ;  /* 0x0000000a0c0a7221 */ /* 0x000fe20000000100 */
[C-C-:B----4-:R-:W-:Y:S01]  /*38b50*/  FADD R18, -R49.reuse, R44.reuse ;  /* 0x0000002c31127221 */ /* 0x150fe20000000100 */
[----:B------:R-:W-:Y:S02]  /*38b60*/  FADD R12, R49, R44 ;  /* 0x0000002c310c7221 */ /* 0x000fe40000000000 */
[----:B------:R-:W4:Y:S04]  /*38b70*/  LDL.LU R44, [R1+0x8c] ;  /* 0x00008c00012c7983 */ /* 0x000f280000300800 */
[----:B------:R-:W4:Y:S01]  /*38b80*/  LDL.LU R49, [R1+0xa4] ;  /* 0x0000a40001317983 */ /* 0x000f220000300800 */
[----:B------:R-:W-:Y:S01]  /*38b90*/  FFMA R8, R15, 0.70710676908493041992, R8 ;  /* 0x3f3504f30f087823 */ /* 0x000fe20000000008 */
        /* <DEDUP_REMOVED lines=12> */
[----:B------:R-:W-:Y:S01]  /*38c60*/  FFMA R6, R8, -0.19891236722469329834, R7 ;  /* 0xbe4bafaf08067823 */ /* 0x000fe20000000007 */
[----:B------:R-:W-:Y:S01]  /*38c70*/  FFMA R7, R7, 0.19891236722469329834, R8 ;  /* 0x3e4bafaf07077823 */ /* 0x000fe20000000008 */
[----:B------:R-:W-:Y:S01]  /*38c80*/  FFMA R8, R10, -0.41421356797218322754, R9 ;  /* 0xbed413cd0a087823 */ /* 0x000fe20000000009 */
[----:B------:R-:W-:Y:S01]  /*38c90*/  FFMA R9, R9, 0.41421356797218322754, R10 ;  /* 0x3ed413cd09097823 */ /* 0x000fe2000000000a */
[C-C-:B------:R-:W-:Y:S01]  /*38ca0*/  FADD R10, R42.reuse, -R40.reuse ;  /* 0x800000282a0a7221 */ /* 0x140fe20000000000 */
[----:B------:R-:W-:-:S02]  /*38cb0*/  FADD R20, R42, R40 ;  /* 0x000000282a147221 */ /* 0x000fc40000000000 */
[----:B------:R-:W3:Y:S04]  /*38cc0*/  LDL.LU R40, [R1+0xc0] ;  /* 0x0000c00001287983 */ /* 0x000ee80000300800 */
[----:B------:R-:W3:Y:S01]  /*38cd0*/  LDL.LU R42, [R1+0xcc] ;  /* 0x0000cc00012a7983 */ /* 0x000ee20000300800 */
[C-C-:B------:R-:W-:Y:S01]  /*38ce0*/  FADD R13, R10.reuse, R11.reuse ;  /* 0x0000000b0a0d7221 */ /* 0x140fe20000000000 */
[----:B------:R-:W-:Y:S01]  /*38cf0*/  FADD R10, R10, -R11 ;  /* 0x8000000b0a0a7221 */ /* 0x000fe20000000000 */
[C-C-:B----4-:R-:W-:Y:S01]  /*38d00*/  FADD R26, -R49.reuse, R44.reuse ;  /* 0x0000002c311a7221 */ /* 0x150fe20000000100 */
[----:B------:R-:W-:Y:S02]  /*38d10*/  FADD R24, R49, R44 ;  /* 0x0000002c31187221 */ /* 0x000fe40000000000 */
[----:B------:R-:W4:Y:S04]  /*38d20*/  LDL.LU R44, [R1+0xc4] ;  /* 0x0000c400012c7983 */ /* 0x000f280000300800 */
[----:B------:R-:W4:Y:S01]  /*38d30*/  LDL.LU R49, [R1+0x17c] ;  /* 0x00017c0001317983 */ /* 0x000f220000300800 */
[C-C-:B------:R-:W-:Y:S01]  /*38d40*/  FFMA R11, R13.reuse, -0.70710676908493041992, R17.reuse ;  /* 0xbf3504f30d0b7823 */ /* 0x140fe20000000011 */
[----:B------:R-:W-:Y:S01]  /*38d50*/  FFMA R17, R13, 0.70710676908493041992, R17 ;  /* 0x3f3504f30d117823 */ /* 0x000fe20000000011 */
[C-C-:B------:R-:W-:Y:S01]  /*38d60*/  FFMA R13, R10.reuse, -0.70710676908493041992, R18.reuse ;  /* 0xbf3504f30a0d7823 */ /* 0x140fe20000000012 */
[----:B------:R-:W-:Y:S01]  /*38d70*/  FFMA R18, R10, 0.70710676908493041992, R18 ;  /* 0x3f3504f30a127823 */ /* 0x000fe20000000012 */
[----:B------:R-:W-:-:S02]  /*38d80*/  FADD R21, R15, R20 ;  /* 0x000000140f157221 */ /* 0x000fc40000000000 */
[----:B------:R-:W-:Y:S01]  /*38d90*/  FFMA R10, R13, 0.66817861795425415039, R11 ;  /* 0x3f2b0dc10d0a7823 */ /* 0x000fe2000000000b */
[----:B------:R-:W-:Y:S01]  /*38da0*/  FFMA R11, R11, -0.66817861795425415039, R13 ;  /* 0xbf2b0dc10b0b7823 */ /* 0x000fe2000000000d */
[C-C-:B------:R-:W-:Y:S01]  /*38db0*/  FADD R13, R19.reuse, R12.reuse ;  /* 0x0000000c130d7221 */ /* 0x140fe20000000000 */
[----:B------:R-:W-:-:S03]  /*38dc0*/  FADD R19, R19, -R12 ;  /* 0x8000000c13137221 */ /* 0x000fc60000000000 */
[C-C-:B------:R-:W-:Y:S01]  /*38dd0*/  FADD R12, R13.reuse, -R21.reuse ;  /* 0x800000150d0c7221 */ /* 0x140fe20000000000 */
[----:B------:R-:W-:Y:S01]  /*38de0*/  FADD R13, R13, R21 ;  /* 0x000000150d0d7221 */ /* 0x000fe20000000000 */
[C-C-:B--2---:R-:W-:Y:S01]  /*38df0*/  FADD R21, R43.reuse, -R41.reuse ;  /* 0x800000292b157221 */ /* 0x144fe20000000000 */
[----:B------:R-:W-:Y:S02]  /*38e00*/  FADD R22, R43, R41 ;  /* 0x000000292b167221 */ /* 0x000fe40000000000 */
[----:B------:R-:W2:Y:S04]  /*38e10*/  LDL.LU R41, [R1+0xd4] ;  /* 0x0000d40001297983 */ /* 0x000ea80000300800 */
[----:B------:R-:W2:Y:S01]  /*38e20*/  LDL.LU R43, [R1+0x1d4] ;  /* 0x0001d400012b7983 */ /* 0x000ea20000300800 */
        /* <DEDUP_REMOVED lines=11> */
[C-C-:B------:R-:W-:Y:S01]  /*38ee0*/  FADD R34, -R42.reuse, R40.reuse ;  /* 0x000000282a227221 */ /* 0x140fe20000000100 */
[----:B------:R-:W-:Y:S01]  /*38ef0*/  FADD R32, R42, R40 ;  /* 0x000000282a207221 */ /* 0x000fe20000000000 */
[----:B------:R-:W3:Y:S01]  /*38f00*/  LDL.LU R37, [R1+0xd8] ;  /* 0x0000d80001257983 */ /* 0x000ee20000300800 */
[C-C-:B------:R-:W-:Y:S01]  /*38f10*/  FADD R23, R20.reuse, R21.reuse ;  /* 0x0000001514177221 */ /* 0x140fe20000000000 */
[----:B------:R-:W-:-:S02]  /*38f20*/  FADD R20, R20, -R21 ;  /* 0x8000001514147221 */ /* 0x000fc40000000000 */
[----:B------:R-:W3:Y:S01]  /*38f30*/  LDL.LU R40, [R1+0x138] ;  /* 0x0001380001287983 */ /* 0x000ee20000300800 */
[C-C-:B------:R-:W-:Y:S01]  /*38f40*/  FFMA R21, R23.reuse, -0.70710676908493041992, R25.reuse ;  /* 0xbf3504f317157823 */ /* 0x140fe20000000019 */
[----:B------:R-:W-:Y:S01]  /*38f50*/  FFMA R25, R23, 0.70710676908493041992, R25 ;  /* 0x3f3504f317197823 */ /* 0x000fe20000000019 */
[C-C-:B------:R-:W-:Y:S01]  /*38f60*/  FFMA R23, R20.reuse, -0.70710676908493041992, R26.reuse ;  /* 0xbf3504f314177823 */ /* 0x140fe2000000001a */
[----:B------:R-:W-:Y:S01]  /*38f70*/  FFMA R26, R20, 0.70710676908493041992, R26 ;  /* 0x3f3504f3141a7823 */ /* 0x000fe2000000001a */
[----:B------:R-:W3:Y:S02]  /*38f80*/  LDL.LU R38, [R1+0xdc] ;  /* 0x0000dc0001267983 */ /* 0x000ee40000300800 */
        /* <DEDUP_REMOVED lines=12> */
[C-C-:B----4-:R-:W-:Y:S01]  /*39050*/  FADD R28, R49.reuse, -R44.reuse ;  /* 0x8000002c311c7221 */ /* 0x150fe20000000000 */
[----:B------:R-:W-:Y:S02]  /*39060*/  FADD R36, R49, R44 ;  /* 0x0000002c31247221 */ /* 0x000fe40000000000 */
[----:B------:R-:W4:Y:S04]  /*39070*/  LDL.LU R44, [R1+0x190] ;  /* 0x00019000012c7983 */ /* 0x000f280000300800 */
[----:B------:R-:W4:Y:S04]  /*39080*/  LDL.LU R39, [R1+0xe4] ;  /* 0x0000e40001277983 */ /* 0x000f280000300800 */
[----:B------:R-:W4:Y:S04]  /*39090*/  LDL.LU R49, [R1+0x1f8] ;  /* 0x0001f80001317983 */ /* 0x000f280000300800 */
[----:B------:R-:W4:Y:S01]  /*390a0*/  LDL.LU R58, [R1+0x218] ;  /* 0x00021800013a7983 */ /* 0x000f220000300800 */
[C-C-:B--2---:R-:W-:Y:S01]  /*390b0*/  FADD R29, R43.reuse, -R41.reuse ;  /* 0x800000292b1d7221 */ /* 0x144fe20000000000 */
[----:B------:R-:W-:Y:S01]  /*390c0*/  FADD R30, R43, R41 ;  /* 0x000000292b1e7221 */ /* 0x000fe20000000000 */
[C-C-:B---3--:R-:W-:Y:S01]  /*390d0*/  FADD R41, R50.reuse, -R48.reuse ;  /* 0x8000003032297221 */ /* 0x148fe20000000000 */
[----:B------:R-:W-:-:S02]  /*390e0*/  FADD R43, R50, R48 ;  /* 0x00000030322b7221 */ /* 0x000fc40000000000 */
[----:B------:R-:W2:Y:S04]  /*390f0*/  LDL.LU R50, [R1+0x23c] ;  /* 0x00023c0001327983 */ /* 0x000ea80000300800 */
[----:B------:R-:W3:Y:S04]  /*39100*/  LDL.LU R61, [R1+0xf8] ;  /* 0x0000f800013d7983 */ /* 0x000ee80000300800 */
[----:B------:R-:W3:Y:S04]  /*39110*/  LDL.LU R48, [R1+0x160] ;  /* 0x0001600001307983 */ /* 0x000ee80000300800 */
        /* <DEDUP_REMOVED lines=21> */
[C-C-:B------:R-:W-:Y:S01]  /*39270*/  FADD R42, -R40.reuse, R37.reuse ;  /* 0x00000025282a7221 */ /* 0x140fe20000000100 */
[----:B------:R-:W-:Y:S01]  /*39280*/  FFMA R35, R35, 0.41421356797218322754, R36 ;  /* 0x3ed413cd23237823 */ /* 0x000fe20000000024 */
[----:B------:R-:W-:Y:S01]  /*39290*/  FADD R40, R40, R37 ;  /* 0x0000002528287221 */ /* 0x000fe20000000000 */
[C-C-:B----4-:R-:W-:Y:S01]  /*392a0*/  FADD R36, R44.reuse, -R38.reuse ;  /* 0x800000262c247221 */ /* 0x150fe20000000000 */
        /* <DEDUP_REMOVED lines=22> */
[----:B------:R-:W-:Y:S02]  /*39410*/  FADD R52, R50, R58 ;  /* 0x0000003a32347221 */ /* 0x000fe40000000000 */
[----:B------:R-:W2:Y:S04]  /*39420*/  LDL.LU R58, [R1+0x240] ;  /* 0x00024000013a7983 */ /* 0x000ea80000300800 */
[----:B------:R-:W4:Y:S01]  /*39430*/  LDL.LU R56, [R1+0x14c] ;  /* 0x00014c0001387983 */ /* 0x000f220000300800 */
[C---:B---3--:R-:W-:Y:S01]  /*39440*/  FADD R50, -R48.reuse, R61 ;  /* 0x0000003d30327221 */ /* 0x048fe20000000100 */
[C-C-:B------:R-:W-:Y:S01]  /*39450*/  FADD R44, R53.reuse, -R46.reuse ;  /* 0x8000002e352c7221 */ /* 0x140fe20000000000 */
[----:B------:R-:W-:Y:S01]  /*39460*/  FADD R53, R53, R46 ;  /* 0x0000002e35357221 */ /* 0x000fe20000000000 */
[----:B------:R-:W4:Y:S01]  /*39470*/  LDL.LU R59, [R1+0x178] ;  /* 0x00017800013b7983 */ /* 0x000f220000300800 */
[C-C-:B------:R-:W-:Y:S01]  /*39480*/  FADD R45, R57.reuse, -R47.reuse ;  /* 0x8000002f392d7221 */ /* 0x140fe20000000000 */
[----:B------:R-:W-:Y:S01]  /*39490*/  FADD R46, R57, R47 ;  /* 0x0000002f392e7221 */ /* 0x000fe20000000000 */
        /* <DEDUP_REMOVED lines=20> */
[----:B------:R-:W3:Y:S01]  /*395e0*/  LDL.LU R4, [R1+0x2c] ;  /* 0x00002c0001047983 */ /* 0x000ee20000300800 */
[----:B------:R-:W-:Y:S01]  /*395f0*/  FFMA R49, R49, 0.19891236722469329834, R50 ;  /* 0x3e4bafaf31317823 */ /* 0x000fe20000000032 */
[----:B------:R-:W-:Y:S01]  /*39600*/  FFMA R50, R53, -0.41421356797218322754, R52 ;  /* 0xbed413cd35327823 */ /* 0x000fe20000000034 */
[----:B------:R-:W-:Y:S01]  /*39610*/  FFMA R52, R52, 0.41421356797218322754, R53 ;  /* 0x3ed413cd34347823 */ /* 0x000fe20000000035 */
[----:B------:R-:W3:Y:S04]  /*39620*/  LDL.LU R5, [R1+0x28] ;  /* 0x0000280001057983 */ /* 0x000ee80000300800 */
[----:B------:R-:W3:Y:S04]  /*39630*/  LDL.LU R51, [R1+0x24] ;  /* 0x0000240001337983 */ /* 0x000ee80000300800 */
[----:B------:R-:W2:Y:S02]  /*39640*/  LDL.LU R53, [R1+0x22c] ;  /* 0x00022c0001357983 */ /* 0x000ea40000300800 */
[C-C-:B--2---:R-:W-:Y:S01]  /*39650*/  FADD R57, R58.reuse, -R53.reuse ;  /* 0x800000353a397221 */ /* 0x144fe20000000000 */
[----:B------:R-:W-:Y:S01]  /*39660*/  FADD R53, R58, R53 ;  /* 0x000000353a357221 */ /* 0x000fe20000000000 */
[C-C-:B----4-:R-:W-:Y:S01]  /*39670*/  FADD R58, -R59.reuse, R56.reuse ;  /* 0x000000383b3a7221 */ /* 0x150fe20000000100 */
[----:B------:R-:W-:Y:S01]  /*39680*/  FADD R56, R59, R56 ;  /* 0x000000383b387221 */ /* 0x000fe20000000000 */
[C-C-:B---3--:R-:W-:Y:S01]  /*39690*/  FADD R59, R60.reuse, -R54.reuse ;  /* 0x800000363c3b7221 */ /* 0x148fe20000000000 */
        /* <DEDUP_REMOVED lines=165> */
.L_x_10783:
[----:B------:R-:W-:Y:S05]  /*3a0f0*/  BRA `(.L_x_10784) ;  /* 0xfffffd5000e47947 */ /* 0x000fea000383ffff */
.L_x_9620:
        /* <DEDUP_REMOVED lines=8> */
.L_x_10786:
[----:B------:R-:W-:Y:S05]  /*3a180*/  BSYNC B0 ;  /* 0x0000000000007941 */ /* 0x000fea0003800000 */
.L_x_10785:
        /* <DEDUP_REMOVED lines=8> */
.L_x_10787:
[----:B------:R-:W-:Y:S02]  /*3a210*/  HFMA2 R36, -RZ, RZ, 0, 5.9604644775390625e-08 ;  /* 0x00000001ff247431 */ /* 0x000fe400000001ff */
[----:B------:R-:W-:Y:S01]  /*3a220*/  FADD R2, R2, R33 ;  /* 0x0000002102027221 */ /* 0x000fe20000000000 */
[----:B------:R-:W-:-:S04]  /*3a230*/  MOV R33, 0x181f ;  /* 0x0000181f00217802 */ /* 0x000fc80000000f00 */
[----:B------:R-:W-:-:S07]  /*3a240*/  MOV R37, R2 ;  /* 0x0000000200257202 */ /* 0x000fce0000000f00 */
[----:B------:R-:W-:Y:S05]  /*3a250*/  WARPSYNC.COLLECTIVE R32, `(.L_x_10788) ;  /* 0x0000000020087348 */ /* 0x000fea0003c00000 */
[----:B------:R0:W1:Y:S02]  /*3a260*/  SHFL.BFLY P4, R33, R37, R36, R33 ;  /* 0x0c00002425217389 */ /* 0x0000640000080021 */
[----:B01----:R-:W-:Y:S05]  /*3a270*/  ENDCOLLECTIVE ;  /* 0x000000000000791b */ /* 0x003fea0003800000 */
.L_x_10788:
[----:B------:R-:W-:Y:S05]  /*3a280*/  BRA `(.L_x_10789) ;  /* 0xfffffdb800507947 */ /* 0x000fea000383ffff */
.L_x_9624:
[----:B------:R-:W-:Y:S01]  /*3a290*/  BSSY B0, `(.L_x_10790) ;  /* 0x0000006000007945 */ /* 0x000fe20003800000 */
[----:B------:R-:W-:Y:S02]  /*3a2a0*/  LEA R57, R57, R52, 0x2 ;  /* 0x0000003439397211 */ /* 0x000fe400078e10ff */
[----:B------:R-:W-:-:S07]  /*3a2b0*/  MOV R32, 0xffffffff ;  /* 0xffffffff00207802 */ /* 0x000fce0000000f00 */
[----:B------:R-:W-:Y:S05]  /*3a2c0*/  WARPSYNC.COLLECTIVE R32, `(.L_x_10791) ;  /* 0x0000000020087348 */ /* 0x000fea0003c00000 */
[----:B------:R-:W-:Y:S01]  /*3a2d0*/  NOP ;  /* 0x0000000000007918 */ /* 0x000fe20000000000 */
[----:B------:R-:W-:Y:S05]  /*3a2e0*/  ENDCOLLECTIVE ;  /* 0x000000000000791b */ /* 0x000fea0003800000 */
.L_x_10791:
[----:B------:R-:W-:Y:S05]  /*3a2f0*/  BSYNC B0 ;  /* 0x0000000000007941 */ /* 0x000fea0003800000 */
.L_x_10790:
        /* <DEDUP_REMOVED lines=12> */
.L_x_10792:
[----:B------:R-:W0:Y:S04]  /*3a3c0*/  LDS R48, [R58] ;  /* 0x000000003a307984 */ /* 0x000e280000000800 */
[----:B------:R-:W1:Y:S04]  /*3a3d0*/  LDS R50, [R58+0x4] ;  /* 0x000004003a327984 */ /* 0x000e680000000800 */
[----:B------:R2:W5:Y:S04]  /*3a3e0*/  LDL.LU R61, [R1+0x20] ;  /* 0x00002000013d7983 */ /* 0x0005680000300800 */
[----:B------:R-:W-:Y:S04]  /*3a3f0*/  STL [R1+0x254], R59 ;  /* 0x0002543b01007387 */ /* 0x000fe80000100800 */
[----:B------:R-:W-:Y:S04]  /*3a400*/  STL [R1+0x250], R14 ;  /* 0x0002500e01007387 */ /* 0x000fe80000100800 */
[----:B------:R-:W-:Y:S04]  /*3a410*/  STL [R1+0x24c], R16 ;  /* 0x00024c1001007387 */ /* 0x000fe80000100800 */
[----:B------:R-:W-:Y:S04]  /*3a420*/  STL [R1+0x248], R0 ;  /* 0x0002480001007387 */ /* 0x000fe80000100800 */
[----:B------:R-:W3:Y:S04]  /*3a430*/  LDS R51, [R58+0x8] ;  /* 0x000008003a337984 */ /* 0x000ee80000000800 */
[----:B------:R-:W4:Y:S04]  /*3a440*/  LDS R52, [R58+0xc] ;  /* 0x00000c003a347984 */ /* 0x000f280000000800 */
[----:B------:R-:W2:Y:S04]  /*3a450*/  LDS R53, [R58+0x10] ;  /* 0x000010003a357984 */ /* 0x000ea80000000800 */
[----:B0-----:R-:W-:Y:S04]  /*3a460*/  STL [R1+0x258], R48 ;  /* 0x0002583001007387 */ /* 0x001fe80000100800 */
[----:B-1----:R0:W-:Y:S04]  /*3a470*/  STL [R1+0x25c], R50 ;  /* 0x00025c3201007387 */ /* 0x0021e80000100800 */
[----:B------:R1:W1:Y:S04]  /*3a480*/  LDS R54, [R58+0x14] ;  /* 0x000014003a367984 */ /* 0x0002680000000800 */
[----:B------:R1:W1:Y:S04]  /*3a490*/  LDS R55, [R58+0x18] ;  /* 0x000018003a377984 */ /* 0x0002680000000800 */
[----:B0-----:R0:W5:Y:S04]  /*3a4a0*/  LDL.LU R50, [R1+0x3c] ;  /* 0x00003c0001327983 */ /* 0x0011680000300800 */
[----:B------:R0:W5:Y:S04]  /*3a4b0*/  LDL.LU R48, [R1+0x8] ;  /* 0x0000080001307983 */ /* 0x0001680000300800 */
[----:B------:R0:W5:Y:S04]  /*3a4c0*/  LDL.LU R0, [R1+0x4] ;  /* 0x0000040001007983 */ /* 0x0001680000300800 */
[----:B------:R0:W5:Y:S04]  /*3a4d0*/  LDL.LU R16, [R1] ;  /* 0x0000000001107983 */ /* 0x0001680000300800 */
[----:B------:R0:W5:Y:S04]  /*3a4e0*/  LDL.LU R14, [R1+0x24] ;  /* 0x00002400010e7983 */ /* 0x0001680000300800 */
[----:B------:R0:W5:Y:S04]  /*3a4f0*/  LDL.LU R59, [R1+0x44] ;  /* 0x00004400013b7983 */ /* 0x0001680000300800 */
[----:B--234-:R0:W0:Y:S02]  /*3a500*/  LDS R56, [R58+0x1c] ;  /* 0x00001c003a387984 */ /* 0x01c0240000000800 */
[----:B01---5:R-:W-:Y:S05]  /*3a510*/  WARPSYNC.COLLECTIVE R32, `(.L_x_10793) ;  /* 0x0000000020087348 */ /* 0x023fea0003c00000 */
[----:B------:R-:W-:Y:S01]  /*3a520*/  NOP ;  /* 0x0000000000007918 */ /* 0x000fe20000000000 */
[----:B01---5:R-:W-:Y:S05]  /*3a530*/  ENDCOLLECTIVE ;  /* 0x000000000000791b */ /* 0x023fea0003800000 */
.L_x_10793:
        /* <DEDUP_REMOVED lines=11> */
.L_x_10794:
        /* <DEDUP_REMOVED lines=11> */
.L_x_10795:
        /* <DEDUP_REMOVED lines=11> */
.L_x_10796:
        /* <DEDUP_REMOVED lines=11> */
.L_x_10797:
        /* <DEDUP_REMOVED lines=11> */
.L_x_10798:
        /* <DEDUP_REMOVED lines=11> */
.L_x_10799:
        /* <DEDUP_REMOVED lines=11> */
.L_x_10800:
        /* <DEDUP_REMOVED lines=11> */
.L_x_10801:
        /* <DEDUP_REMOVED lines=11> */
.L_x_10802:
[----:B------:R-:W0:Y:S04]  /*3ab70*/  LDS R0, [R58+0x10] ;  /* 0x000010003a007984 */ /* 0x000e280000000800 */
[----:B------:R1:W-:Y:S04]  /*3ab80*/  STL [R1+0x20], R2 ;  /* 0x0000200201007387 */ /* 0x0003e80000100800 */
[----:B------:R2:W5:Y:S04]  /*3ab90*/  LDL.LU R3, [R1+0x14] ;  /* 0x0000140001037983 */ /* 0x0005680000300800 */
[----:B------:R2:W5:Y:S04]  /*3aba0*/  LDL.LU R7, [R1+0x2c] ;  /* 0x00002c0001077983 */ /* 0x0005680000300800 */
[----:B------:R2:W5:Y:S04]  /*3abb0*/  LDL.LU R4, [R1+0x28] ;  /* 0x0000280001047983 */ /* 0x0005680000300800 */
[----:B------:R2:W5:Y:S04]  /*3abc0*/  LDL.LU R5, [R1+0x1c] ;  /* 0x00001c0001057983 */ /* 0x0005680000300800 */
[----:B------:R2:W5:Y:S04]  /*3abd0*/  LDL.LU R6, [R1+0x30] ;  /* 0x0000300001067983 */ /* 0x0005680000300800 */
[----:B-1----:R2:W5:Y:S04]  /*3abe0*/  LDL.LU R2, [R1+0x18] ;  /* 0x0000180001027983 */ /* 0x0025680000300800 */
[----:B------:R2:W5:Y:S04]  /*3abf0*/  LDL.LU R8, [R1+0x38] ;  /* 0x0000380001087983 */ /* 0x0005680000300800 */
[----:B------:R2:W5:Y:S04]  /*3ac00*/  LDL.LU R50, [R1+0x60] ;  /* 0x0000600001327983 */ /* 0x0005680000300800 */
[----:B------:R2:W5:Y:S04]  /*3ac10*/  LDL.LU R48, [R1+0x48] ;  /* 0x0000480001307983 */ /* 0x0005680000300800 */
[----:B0-----:R0:W-:Y:S04]  /*3ac20*/  STL [R1+0x24], R0 ;  /* 0x0000240001007387 */ /* 0x0011e80000100800 */
[----:B------:R2:W5:Y:S04]  /*3ac30*/  LDL.LU R60, [R1+0x54] ;  /* 0x00005400013c7983 */ /* 0x0005680000300800 */
[----:B------:R2:W1:Y:S04]  /*3ac40*/  LDS R17, [R58] ;  /* 0x000000003a117984 */ /* 0x0004680000000800 */
[----:B0-----:R2:W5:Y:S04]  /*3ac50*/  LDL.LU R0, [R1+0x4c] ;  /* 0x00004c0001007983 */ /* 0x0015680000300800 */
[----:B------:R2:W5:Y:S04]  /*3ac60*/  LDL.LU R16, [R1+0x5c] ;  /* 0x00005c0001107983 */ /* 0x0005680000300800 */
[----:B------:R2:W0:Y:S04]  /*3ac70*/  LDS R15, [R58+0x4] ;  /* 0x000004003a0f7984 */ /* 0x0004280000000800 */
        /* <DEDUP_REMOVED lines=9> */
.L_x_10803:
        /* <DEDUP_REMOVED lines=14> */
.L_x_10804:
        /* <DEDUP_REMOVED lines=12> */
.L_x_10805:
[----:B------:R0:W-:Y:S04]  /*3aeb0*/  STS [R57], R50 ;  /* 0x0000003239007388 */ /* 0x0001e80000000800 */
[----:B------:R-:W2:Y:S04]  /*3aec0*/  LDL.LU R32, [R1+0x58] ;  /* 0x0000580001207983 */ /* 0x000ea80000300800 */
[----:B------:R1:W-:Y:S04]  /*3aed0*/  STS [R57+0x84], R48 ;  /* 0x0000843039007388 */ /* 0x0003e80000000800 */
[----:B0-----:R0:W5:Y:S04]  /*3aee0*/  LDL.LU R50, [R1+0x25c] ;  /* 0x00025c0001327983 */ /* 0x0011680000300800 */
[----:B-1----:R-:W3:Y:S04]  /*3aef0*/  LDL.LU R48, [R1+0x258] ;  /* 0x0002580001307983 */ /* 0x002ee80000300800 */
[----:B------:R1:W-:Y:S02]  /*3af00*/  STS [R57+0x18c], R60 ;  /* 0x00018c3c39007388 */ /* 0x0003e40000000800 */
[C-C-:B-1----:R-:W-:Y:S01]  /*3af10*/  FADD R60, R52.reuse, R54.reuse ;  /* 0x00000036343c7221 */ /* 0x142fe20000000000 */
[----:B------:R-:W-:-:S04]  /*3af20*/  FADD R52, R52, -R54 ;  /* 0x8000003634347221 */ /* 0x000fc80000000000 */
[C-C-:B------:R-:W-:Y:S01]  /*3af30*/  FFMA R54, R52.reuse, -0.70710676908493041992, R56.reuse ;  /* 0xbf3504f334367823 */ /* 0x140fe20000000038 */
[----:B------:R-:W-:Y:S01]  /*3af40*/  FFMA R56, R52, 0.70710676908493041992, R56 ;  /* 0x3f3504f334387823 */ /* 0x000fe20000000038 */
        /* <DEDUP_REMOVED lines=10> */
[----:B------:R-:W-:-:S04]  /*3aff0*/  FFMA R55, R51, 0.41421356797218322754, -R55 ;  /* 0x3ed413cd33377823 */ /* 0x000fc80000000837 */
[C-C-:B------:R-:W-:Y:S01]  /*3b000*/  FFMA R52, R55.reuse, -1.8477590084075927734, R32.reuse ;  /* 0xbfec835e37347823 */ /* 0x140fe20000000020 */
[----:B------:R-:W-:Y:S01]  /*3b010*/  FFMA R55, R55, 1.8477590084075927734, R32 ;  /* 0x3fec835e37377823 */ /* 0x000fe20000000020 */
[----:B0-----:R-:W-:-:S07]  /*3b020*/  MOV R32, 0xffffffff ;  /* 0xffffffff00207802 */ /* 0x001fce0000000f00 */
[----:B-----5:R-:W-:Y:S05]  /*3b030*/  WARPSYNC.COLLECTIVE R32, `(.L_x_10806) ;  /* 0x0000000020087348 */ /* 0x020fea0003c00000 */
[----:B------:R-:W-:Y:S01]  /*3b040*/  NOP ;  /* 0x0000000000007918 */ /* 0x000fe20000000000 */
[----:B-----5:R-:W-:Y:S05]  /*3b050*/  ENDCOLLECTIVE ;  /* 0x000000000000791b */ /* 0x020fea0003800000 */
.L_x_10806:
[----:B------:R-:W0:Y:S04]  /*3b060*/  LDS R16, [R58] ;  /* 0x000000003a107984 */ /* 0x000e280000000800 */
[----:B------:R-:W1:Y:S01]  /*3b070*/  LDS R32, [R58+0x4] ;  /* 0x000004003a207984 */ /* 0x000e620000000800 */
[C-C-:B------:R-:W-:Y:S01]  /*3b080*/  FFMA R51, R60.reuse, 0.70710676908493041992, R50.reuse ;  /* 0x3f3504f33c337823 */ /* 0x140fe20000000032 */
[----:B------:R-:W-:Y:S02]  /*3b090*/  FFMA R50, R60, -0.70710676908493041992, R50 ;  /* 0xbf3504f33c327823 */ /* 0x000fe40000000032 */
[----:B------:R-:W-:Y:S02]  /*3b0a0*/  LDS R0, [R58+0x10] ;  /* 0x000010003a007984 */ /* 0x000fe40000000800 */
[----:B------:R-:W-:Y:S01]  /*3b0b0*/  FFMA R60, R50, 0.66817861795425415039, R54 ;  /* 0x3f2b0dc1323c7823 */ /* 0x000fe20000000036 */
[----:B------:R-:W-:-:S04]  /*3b0c0*/  FFMA R50, R54, -0.66817861795425415039, R50 ;  /* 0xbf2b0dc136327823 */ /* 0x000fc80000000032 */
[C-C-:B------:R-:W-:Y:S01]  /*3b0d0*/  FFMA R14, R50.reuse, -1.6629391908645629883, R55.reuse ;  /* 0xbfd4db31320e7823 */ /* 0x140fe20000000037 */
[----:B------:R-:W-:Y:S02]  /*3b0e0*/  FFMA R55, R50, 1.6629391908645629883, R55 ;  /* 0x3fd4db3132377823 */ /* 0x000fe40000000037 */
        /* <DEDUP_REMOVED lines=14> */
.L_x_10807:
[C-C-:B------:R-:W-:Y:S01]  /*3b1d0*/  FFMA R32, R48.reuse, 1.8477590084075927734, R53.reuse ;  /* 0x3fec835e30207823 */ /* 0x140fe20000000035 */
[----:B------:R-:W-:Y:S01]  /*3b1e0*/  FFMA R48, R48, -1.8477590084075927734, R53 ;  /* 0xbfec835e30307823 */ /* 0x000fe20000000035 */
[----:B------:R-:W-:Y:S01]  /*3b1f0*/  FFMA R53, R56, 0.19891236722469329834, R51 ;  /* 0x3e4bafaf38357823 */ /* 0x000fe20000000033 */
[----:B------:R-:W-:-:S03]  /*3b200*/  FFMA R56, R51, -0.19891236722469329834, R56 ;  /* 0xbe4bafaf33387823 */ /* 0x000fc60000000038 */
[C-C-:B------:R-:W-:Y:S01]  /*3b210*/  FFMA R54, R53.reuse, -1.9615705013275146484, R32.reuse ;  /* 0xbffb14be35367823 */ /* 0x140fe20000000020 */
[----:B------:R-:W-:Y:S01]  /*3b220*/  FFMA R53, R53, 1.9615705013275146484, R32 ;  /* 0x3ffb14be35357823 */ /* 0x000fe20000000020 */
[C-C-:B------:R-:W-:Y:S01]  /*3b230*/  FFMA R51, R56.reuse, -1.9615705013275146484, R48.reuse ;  /* 0xbffb14be38337823 */ /* 0x140fe20000000030 */
[----:B------:R-:W-:Y:S01]  /*3b240*/  FMUL R32, R45, 1.4142135381698608398 ;  /* 0x3fb504f32d207820 */ /* 0x000fe20000400000 */
[----:B------:R-:W-:-:S03]  /*3b250*/  FFMA R48, R56, 1.9615705013275146484, R48 ;  /* 0x3ffb14be38307823 */ /* 0x000fc60000000030 */
[C-C-:B------:R-:W-:Y:S01]  /*3b260*/  FFMA R45, R41.reuse, 1.4142135381698608398, R32.reuse ;  /* 0x3fb504f3292d7823 */ /* 0x140fe20000000020 */
[----:B------:R-:W-:Y:S01]  /*3b270*/  FFMA R32, R41, 1.4142135381698608398, -R32 ;  /* 0x3fb504f329207823 */ /* 0x000fe20000000820 */
[----:B------:R0:W-:Y:S01]  /*3b280*/  STS [R57+0x210], R48 ;  /* 0x0002103039007388 */ /* 0x0001e20000000800 */
[----:B------:R-:W-:Y:S01]  /*3b290*/  FFMA R41, R47, 0.41421356797218322754, R43 ;  /* 0x3ed413cd2f297823 */ /* 0x000fe2000000002b */
[----:B------:R-:W-:Y:S01]  /*3b2a0*/  FFMA R43, R43, 0.41421356797218322754, -R47 ;  /* 0x3ed413cd2b2b7823 */ /* 0x000fe2000000082f */
[C-C-:B------:R-:W-:Y:S01]  /*3b2b0*/  FADD R47, R44.reuse, R46.reuse ;  /* 0x0000002e2c2f7221 */ /* 0x140fe20000000000 */
[----:B------:R1:W-:Y:S01]  /*3b2c0*/  STL [R1+0x4c], R50 ;  /* 0x00004c3201007387 */ /* 0x0003e20000100800 */
[----:B0-----:R-:W-:Y:S02]  /*3b2d0*/  FADD R48, R44, -R46 ;  /* 0x8000002e2c307221 */ /* 0x001fe40000000000 */
[C-C-:B------:R-:W-:Y:S01]  /*3b2e0*/  FFMA R46, R47.reuse, 0.70710676908493041992, R42.reuse ;  /* 0x3f3504f32f2e7823 */ /* 0x140fe2000000002a */
[----:B------:R-:W-:Y:S01]  /*3b2f0*/  FFMA R42, R47, -0.70710676908493041992, R42 ;  /* 0xbf3504f32f2a7823 */ /* 0x000fe2000000002a */
[C-C-:B------:R-:W-:Y:S01]  /*3b300*/  FFMA R44, R48.reuse, -0.70710676908493041992, R49.reuse ;  /* 0xbf3504f3302c7823 */ /* 0x140fe20000000031 */
[----:B------:R-:W-:Y:S01]  /*3b310*/  FFMA R48, R48, 0.70710676908493041992, R49 ;  /* 0x3f3504f330307823 */ /* 0x000fe20000000031 */
[C-C-:B-1----:R-:W-:Y:S01]  /*3b320*/  FFMA R50, R41.reuse, 1.8477590084075927734, R45.reuse ;  /* 0x3fec835e29327823 */ /* 0x142fe2000000002d */
[----:B------:R-:W-:Y:S01]  /*3b330*/  FFMA R45, R41, -1.8477590084075927734, R45 ;  /* 0xbfec835e292d7823 */ /* 0x000fe2000000002d */
[C---:B------:R-:W-:Y:S01]  /*3b340*/  FFMA R47, R43.reuse, -1.8477590084075927734, R32 ;  /* 0xbfec835e2b2f7823 */ /* 0x040fe20000000020 */
[----:B------:R-:W-:Y:S01]  /*3b350*/  FFMA R41, R48, 0.19891236722469329834, R46 ;  /* 0x3e4bafaf30297823 */ /* 0x000fe2000000002e */
[----:B------:R-:W-:Y:S01]  /*3b360*/  FFMA R32, R43, 1.8477590084075927734, R32 ;  /* 0x3fec835e2b207823 */ /* 0x000fe20000000020 */
[----:B------:R-:W-:Y:S01]  /*3b370*/  FFMA R46, R46, -0.19891236722469329834, R48 ;  /* 0xbe4bafaf2e2e7823 */ /* 0x000fe20000000030 */
[----:B------:R-:W-:Y:S01]  /*3b380*/  FFMA R43, R42, 0.66817861795425415039, R44 ;  /* 0x3f2b0dc12a2b7823 */ /* 0x000fe2000000002c */
[----:B------:R-:W-:Y:S01]  /*3b390*/  FFMA R48, R44, -0.66817861795425415039, R42 ;  /* 0xbf2b0dc12c307823 */ /* 0x000fe2000000002a */
[----:B------:R0:W-:Y:S01]  /*3b3a0*/  STL [R1+0x64], R16 ;  /* 0x0000641001007387 */ /* 0x0001e20000100800 */
[C---:B------:R-:W-:Y:S01]  /*3b3b0*/  FFMA R44, R46.reuse, -1.9615705013275146484, R45 ;  /* 0xbffb14be2e2c7823 */ /* 0x040fe2000000002d */
[C-C-:B------:R-:W-:Y:S01]  /*3b3c0*/  FFMA R42, R43.reuse, -1.6629391908645629883, R47.reuse ;  /* 0xbfd4db312b2a7823 */ /* 0x140fe2000000002f */
[----:B------:R-:W-:Y:S01]  /*3b3d0*/  FFMA R43, R43, 1.6629391908645629883, R47 ;  /* 0x3fd4db312b2b7823 */ /* 0x000fe2000000002f */
[----:B------:R-:W-:Y:S01]  /*3b3e0*/  FFMA R45, R46, 1.9615705013275146484, R45 ;  /* 0x3ffb14be2e2d7823 */ /* 0x000fe2000000002d */
[C-C-:B------:R-:W-:Y:S01]  /*3b3f0*/  FFMA R46, R48.reuse, -1.6629391908645629883, R32.reuse ;  /* 0xbfd4db31302e7823 */ /* 0x140fe20000000020 */
[----:B------:R-:W-:Y:S01]  /*3b400*/  FFMA R47, R48, 1.6629391908645629883, R32 ;  /* 0x3fd4db31302f7823 */ /* 0x000fe20000000020 */
[----:B------:R-:W-:Y:S01]  /*3b410*/  MOV R32, 0xffffffff ;  /* 0xffffffff00207802 */ /* 0x000fe20000000f00 */
[C-C-:B0-----:R-:W-:Y:S01]  /*3b420*/  FFMA R16, R60.reuse, -1.6629391908645629883, R52.reuse ;  /* 0xbfd4db313c107823 */ /* 0x141fe20000000034 */
[----:B------:R-:W-:Y:S01]  /*3b430*/  FFMA R52, R60, 1.6629391908645629883, R52 ;  /* 0x3fd4db313c347823 */ /* 0x000fe20000000034 */
        /* <DEDUP_REMOVED lines=10> */
.L_x_10808:
[----:B------:R-:W-:Y:S04]  /*3b4e0*/  LDS R16, [R58+0x4] ;  /* 0x000004003a107984 */ /* 0x000fe80000000800 */
[----:B------:R-:W0:Y:S04]  /*3b4f0*/  LDS R32, [R58] ;  /* 0x000000003a207984 */ /* 0x000e280000000800 */
[----:B------:R-:W1:Y:S01]  /*3b500*/  LDS R14, [R58+0x8] ;  /* 0x000008003a0e7984 */ /* 0x000e620000000800 */
[----:B------:R-:W-:-:S03]  /*3b510*/  FFMA R49, R41, -1.9615705013275146484, R50 ;  /* 0xbffb14be29317823 */ /* 0x000fc60000000032 */
[----:B------:R-:W-:Y:S04]  /*3b520*/  LDS R59, [R58+0x18] ;  /* 0x000018003a3b7984 */ /* 0x000fe80000000800 */
[----:B0-----:R-:W-:Y:S04]  /*3b530*/  STL [R1], R32 ;  /* 0x0000002001007387 */ /* 0x001fe80000100800 */
[----:B------:R-:W0:Y:S04]  /*3b540*/  LDS R32, [R58+0xc] ;  /* 0x00000c003a207984 */ /* 0x000e280000000800 */
[----:B------:R-:W-:Y:S04]  /*3b550*/  STL [R1+0x4], R16 ;  /* 0x0000041001007387 */ /* 0x000fe80000100800 */
[----:B------:R-:W2:Y:S04]  /*3b560*/  LDS R16, [R58+0x10] ;  /* 0x000010003a107984 */ /* 0x000ea80000000800 */
[----:B-1----:R-:W-:Y:S04]  /*3b570*/  STL [R1+0x1c], R14 ;  /* 0x00001c0e01007387 */ /* 0x002fe80000100800 */
[----:B------:R-:W1:Y:S01]  /*3b580*/  LDS R14, [R58+0x14] ;  /* 0x000014003a0e7984 */ /* 0x000e620000000800 */
[----:B------:R-:W-:Y:S01]  /*3b590*/  FFMA R50, R41, 1.9615705013275146484, R50 ;  /* 0x3ffb14be29327823 */ /* 0x000fe20000000032 */
[----:B------:R-:W-:-:S02]  /*3b5a0*/  FADD R41, R36, -R38 ;  /* 0x8000002624297221 */ /* 0x000fc40000000000 */
[----:B0-----:R0:W-:Y:S04]  /*3b5b0*/  STL [R1+0x18], R32 ;  /* 0x0000182001007387 */ /* 0x0011e80000100800 */
[----:B--2---:R2:W-:Y:S01]  /*3b5c0*/  STL [R1+0x14], R16 ;  /* 0x0000141001007387 */ /* 0x0045e20000100800 */
[----:B0-----:R-:W-:-:S03]  /*3b5d0*/  MOV R32, 0xffffffff ;  /* 0xffffffff00207802 */ /* 0x001fc60000000f00 */
[----:B------:R2:W0:Y:S04]  /*3b5e0*/  LDS R16, [R58+0x1c] ;  /* 0x00001c003a107984 */ /* 0x0004280000000800 */
[----:B012---:R-:W-:Y:S05]  /*3b5f0*/  WARPSYNC.COLLECTIVE R32, `(.L_x_10809) ;  /* 0x0000000020087348 */ /* 0x007fea0003c00000 */
[----:B------:R-:W-:Y:S01]  /*3b600*/  NOP ;  /* 0x0000000000007918 */ /* 0x000fe20000000000 */
[----:B012---:R-:W-:Y:S05]  /*3b610*/  ENDCOLLECTIVE ;  /* 0x000000000000791b */ /* 0x007fea0003800000 */
.L_x_10809:
[C-C-:B------:R-:W-:Y:S01]  /*3b620*/  FFMA R32, R33.reuse, 1.4142135381698608398, R37.reuse ;  /* 0x3fb504f321207823 */ /* 0x140fe20000000025 */
[----:B------:R-:W-:Y:S01]  /*3b630*/  FFMA R37, R33, 1.4142135381698608398, -R37 ;  /* 0x3fb504f321257823 */ /* 0x000fe20000000825 */
[----:B------:R-:W-:Y:S01]  /*3b640*/  FFMA R33, R39, 0.41421356797218322754, R35 ;  /* 0x3ed413cd27217823 */ /* 0x000fe20000000023 */
[----:B------:R-:W-:Y:S01]  /*3b650*/  FFMA R35, R35, 0.41421356797218322754, -R39 ;  /* 0x3ed413cd23237823 */ /* 0x000fe20000000827 */
[----:B------:R-:W-:Y:S01]  /*3b660*/  FADD R39, R36, R38 ;  /* 0x0000002624277221 */ /* 0x000fe20000000000 */
[C-C-:B------:R-:W-:Y:S01]  /*3b670*/  FFMA R36, R41.reuse, -0.70710676908493041992, R40.reuse ;  /* 0xbf3504f329247823 */ /* 0x140fe20000000028 */
[----:B------:R-:W-:Y:S02]  /*3b680*/  FFMA R40, R41, 0.70710676908493041992, R40 ;  /* 0x3f3504f329287823 */ /* 0x000fe40000000028 */
[C-C-:B------:R-:W-:Y:S01]  /*3b690*/  FFMA R38, R39.reuse, 0.70710676908493041992, R34.reuse ;  /* 0x3f3504f327267823 */ /* 0x140fe20000000022 */
[----:B------:R-:W-:Y:S01]  /*3b6a0*/  FFMA R34, R39, -0.70710676908493041992, R34 ;  /* 0xbf3504f327227823 */ /* 0x000fe20000000022 */
[C-C-:B------:R-:W-:Y:S01]  /*3b6b0*/  FFMA R41, R33.reuse, 1.8477590084075927734, R32.reuse ;  /* 0x3fec835e21297823 */ /* 0x140fe20000000020 */
[----:B------:R-:W-:Y:S01]  /*3b6c0*/  FFMA R32, R33, -1.8477590084075927734, R32 ;  /* 0xbfec835e21207823 */ /* 0x000fe20000000020 */
[----:B------:R-:W-:Y:S01]  /*3b6d0*/  FFMA R33, R40, 0.19891236722469329834, R38 ;  /* 0x3e4bafaf28217823 */ /* 0x000fe20000000026 */
[----:B------:R0:W-:Y:S01]  /*3b6e0*/  STS [R57+0x294], R42 ;  /* 0x0002942a39007388 */ /* 0x0001e20000000800 */
[----:B------:R-:W-:Y:S01]  /*3b6f0*/  FFMA R38, R38, -0.19891236722469329834, R40 ;  /* 0xbe4bafaf26267823 */ /* 0x000fe20000000028 */
[C-C-:B------:R-:W-:Y:S01]  /*3b700*/  FFMA R39, R35.reuse, 1.8477590084075927734, R37.reuse ;  /* 0x3fec835e23277823 */ /* 0x140fe20000000025 */
[----:B------:R-:W-:Y:S01]  /*3b710*/  FFMA R40, R35, -1.8477590084075927734, R37 ;  /* 0xbfec835e23287823 */ /* 0x000fe20000000025 */
[----:B------:R-:W-:Y:S01]  /*3b720*/  FFMA R35, R34, 0.66817861795425415039, R36 ;  /* 0x3f2b0dc122237823 */ /* 0x000fe20000000024 */
[----:B------:R-:W-:Y:S01]  /*3b730*/  FFMA R37, R38, 1.9615705013275146484, R32 ;  /* 0x3ffb14be26257823 */ /* 0x000fe20000000020 */
[----:B0-----:R-:W-:Y:S01]  /*3b740*/  FFMA R42, R36, -0.66817861795425415039, R34 ;  /* 0xbf2b0dc1242a7823 */ /* 0x001fe20000000022 */
[----:B------:R-:W-:Y:S01]  /*3b750*/  FFMA R36, R38, -1.9615705013275146484, R32 ;  /* 0xbffb14be26247823 */ /* 0x000fe20000000020 */
[----:B------:R0:W-:Y:S02]  /*3b760*/  STL [R1+0x10], R14 ;  /* 0x0000100e01007387 */ /* 0x0001e40000100800 */
[C-C-:B------:R-:W-:Y:S01]  /*3b770*/  FFMA R38, R42.reuse, -1.6629391908645629883, R39.reuse ;  /* 0xbfd4db312a267823 */ /* 0x140fe20000000027 */
[----:B------:R-:W-:-:S02]  /*3b780*/  FFMA R39, R42, 1.6629391908645629883, R39 ;  /* 0x3fd4db312a277823 */ /* 0x000fc40000000027 */
[----:B------:R0:W5:Y:S01]  /*3b790*/  LDL.LU R42, [R1+0x20] ;  /* 0x00002000012a7983 */ /* 0x0001620000300800 */
[----:B------:R-:W-:Y:S01]  /*3b7a0*/  MOV R32, 0xffffffff ;  /* 0xffffffff00207802 */ /* 0x000fe20000000f00 */
[----:B------:R-:W-:Y:S02]  /*3b7b0*/  FFMA R34, R35, -1.6629391908645629883, R40 ;  /* 0xbfd4db3123227823 */ /* 0x000fe40000000028 */
[----:B------:R0:W-:Y:S04]  /*3b7c0*/  STS [R57+0x84], R47 ;  /* 0x0000842f39007388 */ /* 0x0001e80000000800 */
        /* <DEDUP_REMOVED lines=9> */
.L_x_10810:
        /* <DEDUP_REMOVED lines=11> */
.L_x_10811:
[----:B------:R0:W-:Y:S02]  /*3b910*/  STS [R57+0x294], R34 ;  /* 0x0002942239007388 */ /* 0x0001e40000000800 */
[----:B0-----:R-:W-:Y:S02]  /*3b920*/  FMUL R34, R61, 1.4142135381698608398 ;  /* 0x3fb504f33d227820 */ /* 0x001fe40000400000 */
[----:B------:R0:W5:Y:S01]  /*3b930*/  LDL.LU R61, [R1+0x24] ;  /* 0x00002400013d7983 */ /* 0x0001620000300800 */
[----:B------:R-:W-:Y:S01]  /*3b940*/  FFMA R35, R35, 1.6629391908645629883, R40 ;  /* 0x3fd4db3123237823 */ /* 0x000fe20000000028 */
[C-C-:B------:R-:W-:Y:S01]  /*3b950*/  FFMA R40, R33.reuse, -1.9615705013275146484, R41.reuse ;  /* 0xbffb14be21287823 */ /* 0x140fe20000000029 */
[----:B------:R-:W-:Y:S01]  /*3b960*/  FFMA R41, R33, 1.9615705013275146484, R41 ;  /* 0x3ffb14be21297823 */ /* 0x000fe20000000029 */
[C-C-:B------:R-:W-:Y:S01]  /*3b970*/  FADD R33, R28.reuse, R29.reuse ;  /* 0x0000001d1c217221 */ /* 0x140fe20000000000 */
[----:B------:R-:W-:Y:S01]  /*3b980*/  FADD R29, R28, -R29 ;  /* 0x8000001d1c1d7221 */ /* 0x000fe20000000000 */
[C-C-:B------:R-:W-:Y:S01]  /*3b990*/  FFMA R32, R25.reuse, 1.4142135381698608398, R34.reuse ;  /* 0x3fb504f319207823 */ /* 0x140fe20000000022 */
[----:B------:R-:W-:Y:S01]  /*3b9a0*/  FFMA R34, R25, 1.4142135381698608398, -R34 ;  /* 0x3fb504f319227823 */ /* 0x000fe20000000822 */
[----:B------:R-:W-:Y:S01]  /*3b9b0*/  FFMA R25, R30, 0.41421356797218322754, R27 ;  /* 0x3ed413cd1e197823 */ /* 0x000fe2000000001b */
[----:B------:R-:W-:Y:S01]  /*3b9c0*/  FFMA R27, R27, 0.41421356797218322754, -R30 ;  /* 0x3ed413cd1b1b7823 */ /* 0x000fe2000000081e */
[--C-:B------:R-:W-:Y:S01]  /*3b9d0*/  FFMA R28, R29, -0.70710676908493041992, R31.reuse ;  /* 0xbf3504f31d1c7823 */ /* 0x100fe2000000001f */
[--C-:B------:R-:W-:Y:S01]  /*3b9e0*/  FFMA R30, R33, 0.70710676908493041992, R26.reuse ;  /* 0x3f3504f3211e7823 */ /* 0x100fe2000000001a */
[----:B------:R-:W-:Y:S01]  /*3b9f0*/  FFMA R31, R29, 0.70710676908493041992, R31 ;  /* 0x3f3504f31d1f7823 */ /* 0x000fe2000000001f */
        /* <DEDUP_REMOVED lines=23> */
.L_x_10812:
        /* <DEDUP_REMOVED lines=11> */
.L_x_10813:
[C-C-:B------:R-:W-:Y:S01]  /*3bc20*/  FFMA R32, R25.reuse, -1.9615705013275146484, R33.reuse ;  /* 0xbffb14be19207823 */ /* 0x140fe20000000021 */
[----:B------:R-:W-:Y:S01]  /*3bc30*/  FFMA R33, R25, 1.9615705013275146484, R33 ;  /* 0x3ffb14be19217823 */ /* 0x000fe20000000021 */
[----:B------:R-:W-:Y:S04]  /*3bc40*/  STS [R57+0x294], R26 ;  /* 0x0002941a39007388 */ /* 0x000fe80000000800 */
[----:B------:R0:W-:Y:S01]  /*3bc50*/  STS [R57+0x108], R27 ;  /* 0x0001081b39007388 */ /* 0x0001e20000000800 */
[C-C-:B------:R-:W-:Y:S01]  /*3bc60*/  FFMA R28, R30.reuse, -1.9615705013275146484, R29.reuse ;  /* 0xbffb14be1e1c7823 */ /* 0x140fe2000000001d */
[----:B------:R-:W-:Y:S01]  /*3bc70*/  FFMA R29, R30, 1.9615705013275146484, R29 ;  /* 0x3ffb14be1e1d7823 */ /* 0x000fe2000000001d */
[----:B------:R-:W-:Y:S01]  /*3bc80*/  FFMA R30, R34, -1.6629391908645629883, R31 ;  /* 0xbfd4db31221e7823 */ /* 0x000fe2000000001f */
[----:B0-----:R-:W-:Y:S01]  /*3bc90*/  FFMA R27, R19, 0.41421356797218322754, R22 ;  /* 0x3ed413cd131b7823 */ /* 0x001fe20000000016 */
[----:B------:R-:W-:Y:S01]  /*3bca0*/  FFMA R19, R22, 0.41421356797218322754, -R19 ;  /* 0x3ed413cd16137823 */ /* 0x000fe20000000813 */
[----:B------:R-:W-:Y:S01]  /*3bcb0*/  FFMA R31, R34, 1.6629391908645629883, R31 ;  /* 0x3fd4db31221f7823 */ /* 0x000fe2000000001f */
[----:B------:R0:W-:Y:S04]  /*3bcc0*/  STS [R57+0x39c], R32 ;  /* 0x00039c2039007388 */ /* 0x0001e80000000800 */
[----:B------:R1:W-:Y:S01]  /*3bcd0*/  STS [R57+0x84], R31 ;  /* 0x0000841f39007388 */ /* 0x0003e20000000800 */
[----:B0-----:R-:W-:-:S03]  /*3bce0*/  MOV R32, 0xffffffff ;  /* 0xffffffff00207802 */ /* 0x001fc60000000f00 */
[----:B------:R1:W-:Y:S04]  /*3bcf0*/  STS [R57+0x18c], R28 ;  /* 0x00018c1c39007388 */ /* 0x0003e80000000800 */
[----:B------:R1:W-:Y:S04]  /*3bd00*/  STS [R57+0x210], R29 ;  /* 0x0002101d39007388 */ /* 0x0003e80000000800 */
[----:B------:R1:W-:Y:S04]  /*3bd10*/  STS [R57+0x318], R30 ;  /* 0x0003181e39007388 */ /* 0x0003e80000000800 */
[----:B------:R1:W-:Y:S02]  /*3bd20*/  STS [R57], R33 ;  /* 0x0000002139007388 */ /* 0x0003e40000000800 */
[----:B-1----:R-:W-:Y:S05]  /*3bd30*/  WARPSYNC.COLLECTIVE R32, `(.L_x_10814) ;  /* 0x0000000020087348 */ /* 0x002fea0003c00000 */
[----:B------:R-:W-:Y:S01]  /*3bd40*/  NOP ;  /* 0x0000000000007918 */ /* 0x000fe20000000000 */
[----:B-1----:R-:W-:Y:S05]  /*3bd50*/  ENDCOLLECTIVE ;  /* 0x000000000000791b */ /* 0x002fea0003800000 */
.L_x_10814:
[----:B------:R0:W1:Y:S04]  /*3bd60*/  LDS R41, [R58+0x4] ;  /* 0x000004003a297984 */ /* 0x0000680000000800 */
[----:B------:R0:W2:Y:S04]  /*3bd70*/  LDS R40, [R58+0x8] ;  /* 0x000008003a287984 */ /* 0x0000a80000000800 */
[----:B------:R0:W3:Y:S04]  /*3bd80*/  LDS R39, [R58+0xc] ;  /* 0x00000c003a277984 */ /* 0x0000e80000000800 */
[----:B------:R0:W4:Y:S04]  /*3bd90*/  LDS R38, [R58+0x10] ;  /* 0x000010003a267984 */ /* 0x0001280000000800 */
[----:B------:R0:W0:Y:S04]  /*3bda0*/  LDS R37, [R58+0x14] ;  /* 0x000014003a257984 */ /* 0x0000280000000800 */
[----:B------:R0:W0:Y:S04]  /*3bdb0*/  LDS R36, [R58+0x18] ;  /* 0x000018003a247984 */ /* 0x0000280000000800 */
[----:B------:R0:W0:Y:S01]  /*3bdc0*/  LDS R35, [R58+0x1c] ;  /* 0x00001c003a237984 */ /* 0x0000220000000800 */
[----:B------:R-:W-:-:S03]  /*3bdd0*/  FMUL R25, R42, 1.4142135381698608398 ;  /* 0x3fb504f32a197820 */ /* 0x000fc60000400000 */
[----:B------:R0:W0:Y:S01]  /*3bde0*/  LDS R42, [R58] ;  /* 0x000000003a2a7984 */ /* 0x0000220000000800 */
[C-C-:B------:R-:W-:Y:S01]  /*3bdf0*/  FFMA R26, R24.reuse, 1.4142135381698608398, R25.reuse ;  /* 0x3fb504f3181a7823 */ /* 0x140fe20000000019 */
[----:B------:R-:W-:Y:S01]  /*3be00*/  FFMA R24, R24, 1.4142135381698608398, -R25 ;  /* 0x3fb504f318187823 */ /* 0x000fe20000000819 */
[C-C-:B------:R-:W-:Y:S01]  /*3be10*/  FADD R25, R21.reuse, R20.reuse ;  /* 0x0000001415197221 */ /* 0x140fe20000000000 */
[----:B------:R-:W-:-:S03]  /*3be20*/  FADD R21, R21, -R20 ;  /* 0x8000001415157221 */ /* 0x000fc60000000000 */
[--C-:B------:R-:W-:Y:S01]  /*3be30*/  FFMA R22, R25, 0.70710676908493041992, R23.reuse ;  /* 0x3f3504f319167823 */ /* 0x100fe20000000017 */
[--C-:B------:R-:W-:Y:S01]  /*3be40*/  FFMA R20, R21, -0.70710676908493041992, R18.reuse ;  /* 0xbf3504f315147823 */ /* 0x100fe20000000012 */
[----:B------:R-:W-:Y:S01]  /*3be50*/  FFMA R23, R25, -0.70710676908493041992, R23 ;  /* 0xbf3504f319177823 */ /* 0x000fe20000000017 */
[----:B------:R-:W-:Y:S01]  /*3be60*/  FFMA R18, R21, 0.70710676908493041992, R18 ;  /* 0x3f3504f315127823 */ /* 0x000fe20000000012 */
[C-C-:B------:R-:W-:Y:S01]  /*3be70*/  FFMA R25, R27.reuse, 1.8477590084075927734, R26.reuse ;  /* 0x3fec835e1b197823 */ /* 0x140fe2000000001a */
[----:B------:R-:W-:Y:S01]  /*3be80*/  FFMA R21, R27, -1.8477590084075927734, R26 ;  /* 0xbfec835e1b157823 */ /* 0x000fe2000000001a */
[C-C-:B------:R-:W-:Y:S01]  /*3be90*/  FFMA R27, R19.reuse, -1.8477590084075927734, R24.reuse ;  /* 0xbfec835e131b7823 */ /* 0x140fe20000000018 */
[----:B------:R-:W-:Y:S01]  /*3bea0*/  FFMA R24, R19, 1.8477590084075927734, R24 ;  /* 0x3fec835e13187823 */ /* 0x000fe20000000018 */
[----:B------:R-:W-:Y:S01]  /*3beb0*/  FFMA R19, R23, 0.66817861795425415039, R20 ;  /* 0x3f2b0dc117137823 */ /* 0x000fe20000000014 */
[----:B------:R-:W-:Y:S01]  /*3bec0*/  FFMA R26, R18, 0.19891236722469329834, R22 ;  /* 0x3e4bafaf121a7823 */ /* 0x000fe20000000016 */
[----:B------:R-:W-:-:S02]  /*3bed0*/  FFMA R22, R22, -0.19891236722469329834, R18 ;  /* 0xbe4bafaf16167823 */ /* 0x000fc40000000012 */
[C-C-:B------:R-:W-:Y:S01]  /*3bee0*/  FFMA R18, R19.reuse, -1.6629391908645629883, R27.reuse ;  /* 0xbfd4db3113127823 */ /* 0x140fe2000000001b */
[----:B-123--:R-:W-:-:S07]  /*3bef0*/  FFMA R19, R19, 1.6629391908645629883, R27 ;  /* 0x3fd4db3113137823 */ /* 0x00efce000000001b */
[----:B0---4-:R-:W-:Y:S05]  /*3bf00*/  WARPSYNC.COLLECTIVE R32, `(.L_x_10815) ;  /* 0x0000000020087348 */ /* 0x011fea0003c00000 */
[----:B------:R-:W-:Y:S01]  /*3bf10*/  NOP ;  /* 0x0000000000007918 */ /* 0x000fe20000000000 */
[----:B0---4-:R-:W-:Y:S05]  /*3bf20*/  ENDCOLLECTIVE ;  /* 0x000000000000791b */ /* 0x011fea0003800000 */
.L_x_10815:
[----:B------:R0:W-:Y:S02]  /*3bf30*/  STS [R57+0x108], R19 ;  /* 0x0001081339007388 */ /* 0x0001e40000000800 */
[----:B0-----:R-:W-:Y:S01]  /*3bf40*/  FMUL R19, R61, 1.4142135381698608398 ;  /* 0x3fb504f33d137820 */ /* 0x001fe20000400000 */
[----:B------:R-:W-:Y:S02]  /*3bf50*/  MOV R61, R60 ;  /* 0x0000003c003d7202 */ /* 0x000fe40000000f00 */
[----:B------:R0:W5:Y:S01]  /*3bf60*/  LDL.LU R60, [R1+0x30] ;  /* 0x00003000013c7983 */ /* 0x0001620000300800 */
[----:B------:R-:W-:Y:S01]  /*3bf70*/  FFMA R23, R20, -0.66817861795425415039, R23 ;  /* 0xbf2b0dc114177823 */ /* 0x000fe20000000017 */
[----:B------:R-:W-:Y:S02]  /*3bf80*/  FFMA R20, R22, -1.9615705013275146484, R21 ;  /* 0xbffb14be16147823 */ /* 0x000fe40000000015 */
[----:B------:R1:W-:Y:S04]  /*3bf90*/  STS [R57+0x294], R18 ;  /* 0x0002941239007388 */ /* 0x0003e80000000800 */
[----:B------:R2:W-:Y:S01]  /*3bfa0*/  STS [R57+0x18c], R20 ;  /* 0x00018c1439007388 */ /* 0x0005e20000000800 */
[C-C-:B-1----:R-:W-:Y:S01]  /*3bfb0*/  FFMA R18, R17.reuse, 1.4142135381698608398, R19.reuse ;  /* 0x3fb504f311127823 */ /* 0x142fe20000000013 */
[----:B------:R-:W-:Y:S01]  /*3bfc0*/  FFMA R17, R17, 1.4142135381698608398, -R19 ;  /* 0x3fb504f311117823 */ /* 0x000fe20000000813 */
[----:B------:R-:W-:Y:S01]  /*3bfd0*/  FFMA R19, R10, 0.41421356797218322754, R13 ;  /* 0x3ed413cd0a137823 */ /* 0x000fe2000000000d */
[----:B------:R-:W-:Y:S01]  /*3bfe0*/  FFMA R13, R13, 0.41421356797218322754, -R10 ;  /* 0x3ed413cd0d0d7823 */ /* 0x000fe2000000080a */
[C-C-:B--2---:R-:W-:Y:S01]  /*3bff0*/  FADD R20, R12.reuse, -R11.reuse ;  /* 0x8000000b0c147221 */ /* 0x144fe20000000000 */
[----:B------:R-:W-:Y:S01]  /*3c000*/  FADD R10, R12, R11 ;  /* 0x0000000b0c0a7221 */ /* 0x000fe20000000000 */
[----:B------:R-:W-:-:S02]  /*3c010*/  FFMA R21, R22, 1.9615705013275146484, R21 ;  /* 0x3ffb14be16157823 */ /* 0x000fc40000000015 */
[----:B------:R-:W-:Y:S01]  /*3c020*/  FFMA R11, R20, -0.70710676908493041992, R9 ;  /* 0xbf3504f3140b7823 */ /* 0x000fe20000000009 */
[----:B------:R-:W-:Y:S01]  /*3c030*/  FFMA R12, R10, 0.70710676908493041992, R15 ;  /* 0x3f3504f30a0c7823 */ /* 0x000fe2000000000f */
[----:B------:R-:W-:Y:S01]  /*3c040*/  FFMA R20, R20, 0.70710676908493041992, R9 ;  /* 0x3f3504f314147823 */ /* 0x000fe20000000009 */
[----:B------:R-:W-:Y:S01]  /*3c050*/  FFMA R22, R23, -1.6629391908645629883, R24 ;  /* 0xbfd4db3117167823 */ /* 0x000fe20000000018 */
[----:B------:R-:W-:Y:S01]  /*3c060*/  FFMA R15, R10, -0.70710676908493041992, R15 ;  /* 0xbf3504f30a0f7823 */ /* 0x000fe2000000000f */
[----:B------:R-:W-:Y:S01]  /*3c070*/  FFMA R9, R19, 1.8477590084075927734, R18 ;  /* 0x3fec835e13097823 */ /* 0x000fe20000000012 */
[----:B------:R-:W-:Y:S01]  /*3c080*/  FFMA R23, R23, 1.6629391908645629883, R24 ;  /* 0x3fd4db3117177823 */ /* 0x000fe20000000018 */
[----:B------:R-:W-:Y:S01]  /*3c090*/  FFMA R18, R19, -1.8477590084075927734, R18 ;  /* 0xbfec835e13127823 */ /* 0x000fe20000000012 */
[C---:B------:R-:W-:Y:S01]  /*3c0a0*/  FFMA R24, R26.reuse, -1.9615705013275146484, R25 ;  /* 0xbffb14be1a187823 */ /* 0x040fe20000000019 */
[C---:B------:R-:W-:Y:S01]  /*3c0b0*/  FFMA R19, R13.reuse, -1.8477590084075927734, R17 ;  /* 0xbfec835e0d137823 */ /* 0x040fe20000000011 */
[----:B------:R-:W-:Y:S01]  /*3c0c0*/  FFMA R25, R26, 1.9615705013275146484, R25 ;  /* 0x3ffb14be1a197823 */ /* 0x000fe20000000019 */
[----:B------:R-:W-:Y:S01]  /*3c0d0*/  FFMA R13, R13, 1.8477590084075927734, R17 ;  /* 0x3fec835e0d0d7823 */ /* 0x000fe20000000011 */
[----:B------:R-:W-:Y:S01]  /*3c0e0*/  FFMA R10, R20, 0.19891236722469329834, R12 ;  /* 0x3e4bafaf140a7823 */ /* 0x000fe2000000000c */
[----:B------:R-:W-:Y:S01]  /*3c0f0*/  FFMA R17, R15, 0.66817861795425415039, R11 ;  /* 0x3f2b0dc10f117823 */ /* 0x000fe2000000000b */
[----:B------:R-:W-:Y:S01]  /*3c100*/  FFMA R12, R12, -0.19891236722469329834, R20 ;  /* 0xbe4bafaf0c0c7823 */ /* 0x000fe20000000014 */
[----:B------:R-:W-:Y:S01]  /*3c110*/  FFMA R11, R11, -0.66817861795425415039, R15 ;  /* 0xbf2b0dc10b0b7823 */ /* 0x000fe2000000000f */
[----:B------:R1:W-:Y:S03]  /*3c120*/  STS [R57+0x84], R23 ;  /* 0x0000841739007388 */ /* 0x0003e60000000800 */
[C-C-:B------:R-:W-:Y:S01]  /*3c130*/  FFMA R20, R11.reuse, 1.6629391908645629883, R13.reuse ;  /* 0x3fd4db310b147823 */ /* 0x140fe2000000000d */
[----:B------:R2:W-:Y:S04]  /*3c140*/  STS [R57+0x210], R21 ;  /* 0x0002101539007388 */ /* 0x0005e80000000800 */
[----:B------:R3:W-:Y:S01]  /*3c150*/  STS [R57], R25 ;  /* 0x0000001939007388 */ /* 0x0007e20000000800 */
[--C-:B-1----:R-:W-:Y:S01]  /*3c160*/  FFMA R23, R12, 1.9615705013275146484, R18.reuse ;  /* 0x3ffb14be0c177823 */ /* 0x102fe20000000012 */
[----:B--2---:R-:W-:Y:S01]  /*3c170*/  FFMA R21, R11, -1.6629391908645629883, R13 ;  /* 0xbfd4db310b157823 */ /* 0x004fe2000000000d */
[--C-:B------:R-:W-:Y:S01]  /*3c180*/  FFMA R11, R10, -1.9615705013275146484, R9.reuse ;  /* 0xbffb14be0a0b7823 */ /* 0x100fe20000000009 */
[----:B------:R0:W-:Y:S01]  /*3c190*/  STS [R57+0x318], R22 ;  /* 0x0003181639007388 */ /* 0x0001e20000000800 */
[----:B---3--:R-:W-:Y:S01]  /*3c1a0*/  FFMA R25, R12, -1.9615705013275146484, R18 ;  /* 0xbffb14be0c197823 */ /* 0x008fe20000000012 */
[----:B------:R-:W-:-:S02]  /*3c1b0*/  FFMA R12, R10, 1.9615705013275146484, R9 ;  /* 0x3ffb14be0a0c7823 */ /* 0x000fc40000000009 */
[----:B------:R0:W-:Y:S05]  /*3c1c0*/  STS [R57+0x39c], R24 ;  /* 0x00039c1839007388 */ /* 0x0001ea0000000800 */
[----:B0----5:R-:W-:Y:S05]  /*3c1d0*/  WARPSYNC.COLLECTIVE R32, `(.L_x_10816) ;  /* 0x0000000020087348 */ /* 0x021fea0003c00000 */
[----:B------:R-:W-:Y:S01]  /*3c1e0*/  NOP ;  /* 0x0000000000007918 */ /* 0x000fe20000000000 */
[----:B0----5:R-:W-:Y:S05]  /*3c1f0*/  ENDCOLLECTIVE ;  /* 0x000000000000791b */ /* 0x021fea0003800000 */
.L_x_10816:
        /* <DEDUP_REMOVED lines=11> */
.L_x_10817:
[----:B------:R0:W-:Y:S04]  /*3c2b0*/  STS [R57+0x39c], R11 ;  /* 0x00039c0b39007388 */ /* 0x0001e80000000800 */
[----:B------:R1:W-:Y:S04]  /*3c2c0*/  STS [R57], R12 ;  /* 0x0000000c39007388 */ /* 0x0003e80000000800 */
[----:B------:R1:W5:Y:S01]  /*3c2d0*/  LDL.LU R13, [R1+0x58] ;  /* 0x00005800010d7983 */ /* 0x0003620000300800 */
[----:B0-----:R-:W-:Y:S01]  /*3c2e0*/  FFMA R11, R3, 0.41421356797218322754, R6 ;  /* 0x3ed413cd030b7823 */ /* 0x001fe20000000006 */
[----:B------:R-:W-:Y:S01]  /*3c2f0*/  FFMA R3, R6, 0.41421356797218322754, -R3 ;  /* 0x3ed413cd06037823 */ /* 0x000fe20000000803 */
[C-C-:B------:R-:W-:Y:S01]  /*3c300*/  FFMA R22, R17.reuse, -1.6629391908645629883, R19.reuse ;  /* 0xbfd4db3111167823 */ /* 0x140fe20000000013 */
[----:B------:R-:W-:Y:S01]  /*3c310*/  FFMA R24, R17, 1.6629391908645629883, R19 ;  /* 0x3fd4db3111187823 */ /* 0x000fe20000000013 */
        /* <DEDUP_REMOVED lines=9> */
.L_x_10818:
        /* <DEDUP_REMOVED lines=9> */
[----:B------:R0:W0:Y:S01]  /*3c440*/  LDS R18, [R58+0x1c] ;  /* 0x00001c003a127984 */ /* 0x0000220000000800 */
[----:B------:R-:W-:-:S03]  /*3c450*/  FMUL R9, R60, 1.4142135381698608398 ;  /* 0x3fb504f33c097820 */ /* 0x000fc60000400000 */
[----:B------:R0:W5:Y:S01]  /*3c460*/  LDL.LU R60, [R1+0x64] ;  /* 0x00006400013c7983 */ /* 0x0001620000300800 */
[C-C-:B------:R-:W-:Y:S01]  /*3c470*/  FFMA R10, R8.reuse, 1.4142135381698608398, R9.reuse ;  /* 0x3fb504f3080a7823 */ /* 0x140fe20000000009 */
[----:B------:R-:W-:Y:S01]  /*3c480*/  FFMA R8, R8, 1.4142135381698608398, -R9 ;  /* 0x3fb504f308087823 */ /* 0x000fe20000000809 */
[C-C-:B------:R-:W-:Y:S01]  /*3c490*/  FADD R9, R5.reuse, R4.reuse ;  /* 0x0000000405097221 */ /* 0x140fe20000000000 */
[----:B------:R-:W-:-:S03]  /*3c4a0*/  FADD R5, R5, -R4 ;  /* 0x8000000405057221 */ /* 0x000fc60000000000 */
[--C-:B------:R-:W-:Y:S01]  /*3c4b0*/  FFMA R6, R9, 0.70710676908493041992, R7.reuse ;  /* 0x3f3504f309067823 */ /* 0x100fe20000000007 */
[--C-:B------:R-:W-:Y:S01]  /*3c4c0*/  FFMA R12, R5, 0.70710676908493041992, R2.reuse ;  /* 0x3f3504f3050c7823 */ /* 0x100fe20000000002 */
[----:B------:R-:W-:Y:S01]  /*3c4d0*/  FFMA R7, R9, -0.70710676908493041992, R7 ;  /* 0xbf3504f309077823 */ /* 0x000fe20000000007 */
[----:B------:R-:W-:Y:S01]  /*3c4e0*/  FFMA R4, R5, -0.70710676908493041992, R2 ;  /* 0xbf3504f305047823 */ /* 0x000fe20000000002 */
[C-C-:B------:R-:W-:Y:S01]  /*3c4f0*/  FFMA R9, R11.reuse, 1.8477590084075927734, R10.reuse ;  /* 0x3fec835e0b097823 */ /* 0x140fe2000000000a */
[----:B------:R-:W-:Y:S01]  /*3c500*/  FFMA R5, R11, -1.8477590084075927734, R10 ;  /* 0xbfec835e0b057823 */ /* 0x000fe2000000000a */
[----:B------:R-:W-:Y:S01]  /*3c510*/  FFMA R2, R12, 0.19891236722469329834, R6 ;  /* 0x3e4bafaf0c027823 */ /* 0x000fe20000000006 */
[----:B------:R-:W-:Y:S01]  /*3c520*/  FFMA R10, R6, -0.19891236722469329834, R12 ;  /* 0xbe4bafaf060a7823 */ /* 0x000fe2000000000c */
[C-C-:B------:R-:W-:Y:S01]  /*3c530*/  FFMA R6, R3.reuse, -1.8477590084075927734, R8.reuse ;  /* 0xbfec835e03067823 */ /* 0x140fe20000000008 */
[----:B------:R-:W-:Y:S01]  /*3c540*/  FFMA R3, R3, 1.8477590084075927734, R8 ;  /* 0x3fec835e03037823 */ /* 0x000fe20000000008 */
[----:B------:R-:W-:Y:S01]  /*3c550*/  FFMA R11, R4, -0.66817861795425415039, R7 ;  /* 0xbf2b0dc1040b7823 */ /* 0x000fe20000000007 */
[----:B------:R-:W-:-:S03]  /*3c560*/  FFMA R12, R7, 0.66817861795425415039, R4 ;  /* 0x3f2b0dc1070c7823 */ /* 0x000fc60000000004 */
[C-C-:B------:R-:W-:Y:S01]  /*3c570*/  FFMA R4, R11.reuse, -1.6629391908645629883, R3.reuse ;  /* 0xbfd4db310b047823 */ /* 0x140fe20000000003 */
[----:B-1234-:R-:W-:-:S07]  /*3c580*/  FFMA R3, R11, 1.6629391908645629883, R3 ;  /* 0x3fd4db310b037823 */ /* 0x01efce0000000003 */
[----:B0----5:R-:W-:Y:S05]  /*3c590*/  WARPSYNC.COLLECTIVE R32, `(.L_x_10819) ;  /* 0x0000000020087348 */ /* 0x021fea0003c00000 */
[----:B------:R-:W-:Y:S01]  /*3c5a0*/  NOP ;  /* 0x0000000000007918 */ /* 0x000fe20000000000 */
[----:B0----5:R-:W-:Y:S05]  /*3c5b0*/  ENDCOLLECTIVE ;  /* 0x000000000000791b */ /* 0x021fea0003800000 */
.L_x_10819:
[----:B------:R-:W2:Y:S04]  /*3c5c0*/  LDL.LU R11, [R1+0x54] ;  /* 0x00005400010b7983 */ /* 0x000ea80000300800 */
[----:B------:R-:W2:Y:S04]  /*3c5d0*/  LDL.LU R32, [R1+0x4c] ;  /* 0x00004c0001207983 */ /* 0x000ea80000300800 */
[----:B------:R0:W-:Y:S04]  /*3c5e0*/  STS [R57+0x84], R3 ;  /* 0x0000840339007388 */ /* 0x0001e80000000800 */
[----:B0-----:R0:W5:Y:S01]  /*3c5f0*/  LDL.LU R3, [R1+0x34] ;  /* 0x0000340001037983 */ /* 0x0011620000300800 */
[C-C-:B------:R-:W-:Y:S01]  /*3c600*/  FFMA R8, R12.reuse, -1.6629391908645629883, R6.reuse ;  /* 0xbfd4db310c087823 */ /* 0x140fe20000000006 */
[----:B------:R-:W-:Y:S01]  /*3c610*/  FFMA R7, R12, 1.6629391908645629883, R6 ;  /* 0x3fd4db310c077823 */ /* 0x000fe20000000006 */
[----:B------:R-:W-:Y:S01]  /*3c620*/  MOV R12, R61 ;  /* 0x0000003d000c7202 */ /* 0x000fe20000000f00 */
[C-C-:B------:R-:W-:Y:S01]  /*3c630*/  FFMA R6, R10.reuse, -1.9615705013275146484, R5.reuse ;  /* 0xbffb14be0a067823 */ /* 0x140fe20000000005 */
[----:B------:R-:W-:Y:S01]  /*3c640*/  FFMA R5, R10, 1.9615705013275146484, R5 ;  /* 0x3ffb14be0a057823 */ /* 0x000fe20000000005 */
[C-C-:B------:R-:W-:Y:S01]  /*3c650*/  FFMA R61, R2.reuse, -1.9615705013275146484, R9.reuse ;  /* 0xbffb14be023d7823 */ /* 0x140fe20000000009 */
[----:B------:R-:W-:Y:S01]  /*3c660*/  FFMA R9, R2, 1.9615705013275146484, R9 ;  /* 0x3ffb14be02097823 */ /* 0x000fe20000000009 */
[----:B------:R-:W-:Y:S01]  /*3c670*/  FMUL R10, R12, 1.4142135381698608398 ;  /* 0x3fb504f30c0a7820 */ /* 0x000fe20000400000 */
[----:B------:R1:W-:Y:S04]  /*3c680*/  STS [R57+0x18c], R6 ;  /* 0x00018c0639007388 */ /* 0x0003e80000000800 */
[----:B------:R-:W-:Y:S04]  /*3c690*/  STS [R57+0x318], R4 ;  /* 0x0003180439007388 */ /* 0x000fe80000000800 */
[----:B------:R3:W-:Y:S04]  /*3c6a0*/  STS [R57+0x210], R5 ;  /* 0x0002100539007388 */ /* 0x0007e80000000800 */
[----:B------:R4:W-:Y:S04]  /*3c6b0*/  STS [R57+0x108], R7 ;  /* 0x0001080739007388 */ /* 0x0009e80000000800 */
[----:B------:R0:W-:Y:S04]  /*3c6c0*/  STS [R57+0x39c], R61 ;  /* 0x00039c3d39007388 */ /* 0x0001e80000000800 */
[----:B------:R0:W-:Y:S04]  /*3c6d0*/  STS [R57+0x294], R8 ;  /* 0x0002940839007388 */ /* 0x0001e80000000800 */
[----:B------:R0:W-:Y:S01]  /*3c6e0*/  STS [R57], R9 ;  /* 0x0000000939007388 */ /* 0x0001e20000000800 */
[C-C-:B------:R-:W-:Y:S01]  /*3c6f0*/  FADD R2, R17.reuse, R13.reuse ;  /* 0x0000000d11027221 */ /* 0x140fe20000000000 */
[----:B-1----:R-:W-:-:S04]  /*3c700*/  FADD R6, R17, -R13 ;  /* 0x8000000d11067221 */ /* 0x002fc80000000000 */
[C-C-:B---3--:R-:W-:Y:S01]  /*3c710*/  FFMA R5, R6.reuse, -0.70710676908493041992, R60.reuse ;  /* 0xbf3504f306057823 */ /* 0x148fe2000000003c */
[----:B------:R-:W-:Y:S01]  /*3c720*/  FFMA R6, R6, 0.70710676908493041992, R60 ;  /* 0x3f3504f306067823 */ /* 0x000fe2000000003c */
[----:B--2---:R-:W-:Y:S01]  /*3c730*/  FFMA R4, R11, 0.41421356797218322754, -R32 ;  /* 0x3ed413cd0b047823 */ /* 0x004fe20000000820 */
[----:B----4-:R-:W-:Y:S01]  /*3c740*/  FFMA R7, R32, 0.41421356797218322754, R11 ;  /* 0x3ed413cd20077823 */ /* 0x010fe2000000000b */
[----:B0-----:R-:W-:-:S07]  /*3c750*/  MOV R32, 0xffffffff ;  /* 0xffffffff00207802 */ /* 0x001fce0000000f00 */
[----:B-----5:R-:W-:Y:S05]  /*3c760*/  WARPSYNC.COLLECTIVE R32, `(.L_x_10820) ;  /* 0x0000000020087348 */ /* 0x020fea0003c00000 */
[----:B------:R-:W-:Y:S01]  /*3c770*/  NOP ;  /* 0x0000000000007918 */ /* 0x000fe20000000000 */
[----:B-----5:R-:W-:Y:S05]  /*3c780*/  ENDCOLLECTIVE ;  /* 0x000000000000791b */ /* 0x020fea0003800000 */
.L_x_10820:
[----:B------:R0:W1:Y:S01]  /*3c790*/  LDS R9, [R58] ;  /* 0x000000003a097984 */ /* 0x0000620000000800 */
[C-C-:B------:R-:W-:Y:S01]  /*3c7a0*/  FFMA R12, R3.reuse, 1.4142135381698608398, R10.reuse ;  /* 0x3fb504f3030c7823 */ /* 0x140fe2000000000a */
[----:B------:R-:W-:Y:S01]  /*3c7b0*/  FFMA R10, R3, 1.4142135381698608398, -R10 ;  /* 0x3fb504f3030a7823 */ /* 0x000fe2000000080a */
[C-C-:B------:R-:W-:Y:S01]  /*3c7c0*/  FFMA R3, R2.reuse, 0.70710676908493041992, R15.reuse ;  /* 0x3f3504f302037823 */ /* 0x140fe2000000000f */
[----:B------:R-:W-:Y:S01]  /*3c7d0*/  FFMA R2, R2, -0.70710676908493041992, R15 ;  /* 0xbf3504f302027823 */ /* 0x000fe2000000000f */
[----:B------:R0:W2:Y:S01]  /*3c7e0*/  LDS R8, [R58+0x4] ;  /* 0x000004003a087984 */ /* 0x0000a20000000800 */
[C-C-:B------:R-:W-:Y:S01]  /*3c7f0*/  FFMA R15, R4.reuse, -1.8477590084075927734, R10.reuse ;  /* 0xbfec835e040f7823 */ /* 0x140fe2000000000a */
[----:B------:R-:W-:Y:S01]  /*3c800*/  FFMA R10, R4, 1.8477590084075927734, R10 ;  /* 0x3fec835e040a7823 */ /* 0x000fe2000000000a */
[----:B------:R-:W-:Y:S01]  /*3c810*/  FFMA R4, R2, 0.66817861795425415039, R5 ;  /* 0x3f2b0dc102047823 */ /* 0x000fe20000000005 */
[C-C-:B------:R-:W-:Y:S01]  /*3c820*/  FFMA R60, R7.reuse, 1.8477590084075927734, R12.reuse ;  /* 0x3fec835e073c7823 */ /* 0x140fe2000000000c */
[----:B------:R-:W-:Y:S01]  /*3c830*/  FFMA R61, R6, 0.19891236722469329834, R3 ;  /* 0x3e4bafaf063d7823 */ /* 0x000fe20000000003 */
        /* <DEDUP_REMOVED lines=18> */
.L_x_10821:
[----:B------:R0:W-:Y:S04]  /*3c960*/  STS [R57+0x108], R15 ;  /* 0x0001080f39007388 */ /* 0x0001e80000000800 */
[----:B0-----:R0:W5:Y:S01]  /*3c970*/  LDL.LU R15, [R1] ;  /* 0x00000000010f7983 */ /* 0x0011620000300800 */
[C-C-:B------:R-:W-:Y:S01]  /*3c980*/  FFMA R32, R61.reuse, -1.9615705013275146484, R60.reuse ;  /* 0xbffb14be3d207823 */ /* 0x140fe2000000003c */
[----:B------:R-:W-:Y:S02]  /*3c990*/  FFMA R60, R61, 1.9615705013275146484, R60 ;  /* 0x3ffb14be3d3c7823 */ /* 0x000fe4000000003c */
[----:B------:R0:W5:Y:S04]  /*3c9a0*/  LDL.LU R61, [R1+0x4] ;  /* 0x00000400013d7983 */ /* 0x0001680000300800 */
[----:B------:R1:W-:Y:S04]  /*3c9b0*/  STS [R57+0x39c], R32 ;  /* 0x00039c2039007388 */ /* 0x0003e80000000800 */
[----:B------:R0:W-:Y:S01]  /*3c9c0*/  STS [R57+0x84], R10 ;  /* 0x0000840a39007388 */ /* 0x0001e20000000800 */
[----:B-1----:R-:W-:-:S03]  /*3c9d0*/  MOV R32, 0xffffffff ;  /* 0xffffffff00207802 */ /* 0x002fc60000000f00 */
        /* <DEDUP_REMOVED lines=8> */
.L_x_10822:
[----:B------:R-:W-:Y:S01]  /*3ca60*/  FMUL R11, R34, 1.4142135381698608398 ;  /* 0x3fb504f3220b7820 */ /* 0x000fe20000400000 */
[C-C-:B------:R-:W-:Y:S01]  /*3ca70*/  FADD R13, R42.reuse, R25.reuse ;  /* 0x000000192a0d7221 */ /* 0x140fe20000000000 */
        /* <DEDUP_REMOVED lines=18> */
[----:B------:R-:W-:Y:S01]  /*3cba0*/  FFMA R13, R13, -0.70710676908493041992, R56 ;  /* 0xbf3504f30d0d7823 */ /* 0x000fe20000000038 */
[----:B------:R-:W-:Y:S02]  /*3cbb0*/  FFMA R15, R15, -0.19891236722469329834, R32 ;  /* 0xbe4bafaf0f0f7823 */ /* 0x000fe40000000020 */
        /* <DEDUP_REMOVED lines=12> */
[----:B------:R-:W-:Y:S04]  /*3cc80*/  STL [R1+0x24], R17 ;  /* 0x0000241101007387 */ /* 0x000fe80000100800 */
[----:B------:R0:W-:Y:S04]  /*3cc90*/  STL [R1+0x2c], R12 ;  /* 0x00002c0c01007387 */ /* 0x0001e80000100800 */
[----:B------:R3:W-:Y:S04]  /*3cca0*/  STL [R1+0x4c], R11 ;  /* 0x00004c0b01007387 */ /* 0x0007e80000100800 */
[----:B------:R-:W4:Y:S04]  /*3ccb0*/  LDS R17, [R58+0x4] ;  /* 0x000004003a117984 */ /* 0x000f280000000800 */
[----:B------:R-:W2:Y:S01]  /*3ccc0*/  LDL.LU R57, [R1+0x1c] ;  /* 0x00001c0001397983 */ /* 0x000ea20000300800 */
[C-C-:B0-----:R-:W-:Y:S01]  /*3ccd0*/  FFMA R12, R13.reuse, -1.6629391908645629883, R9.reuse ;  /* 0xbfd4db310d0c7823 */ /* 0x141fe20000000009 */
[----:B---3--:R-:W-:Y:S01]  /*3cce0*/  FFMA R11, R13, 1.6629391908645629883, R9 ;  /* 0x3fd4db310d0b7823 */ /* 0x008fe20000000009 */
[--C-:B------:R-:W-:Y:S01]  /*3ccf0*/  FADD R13, R41, R24.reuse ;  /* 0x00000018290d7221 */ /* 0x100fe20000000000 */
[----:B------:R-:W-:Y:S01]  /*3cd00*/  FMUL R10, R33, 1.4142135381698608398 ;  /* 0x3fb504f3210a7820 */ /* 0x000fe20000400000 */
[----:B------:R-:W-:Y:S01]  /*3cd10*/  FADD R15, R41, -R24 ;  /* 0x80000018290f7221 */ /* 0x000fe20000000000 */
[----:B------:R0:W-:Y:S02]  /*3cd20*/  STL [R1+0x78], R12 ;  /* 0x0000780c01007387 */ /* 0x0001e40000100800 */
[----:B------:R-:W-:-:S02]  /*3cd30*/  FFMA R9, R61, 1.4142135381698608398, R10 ;  /* 0x3fb504f33d097823 */ /* 0x000fc4000000000a */
[----:B------:R3:W-:Y:S01]  /*3cd40*/  STL [R1+0x20], R11 ;  /* 0x0000200b01007387 */ /* 0x0007e20000100800 */
[C-C-:B0-----:R-:W-:Y:S01]  /*3cd50*/  FFMA R12, R13.reuse, 0.70710676908493041992, R55.reuse ;  /* 0x3f3504f30d0c7823 */ /* 0x141fe20000000037 */
[----:B------:R-:W-:Y:S01]  /*3cd60*/  FFMA R55, R13, -0.70710676908493041992, R55 ;  /* 0xbf3504f30d377823 */ /* 0x000fe20000000037 */
[----:B---3--:R-:W-:-:S04]  /*3cd70*/  FFMA R11, R8, 0.41421356797218322754, R47 ;  /* 0x3ed413cd080b7823 */ /* 0x008fc8000000002f */
[C-C-:B------:R-:W-:Y:S01]  /*3cd80*/  FFMA R56, R11.reuse, 1.8477590084075927734, R9.reuse ;  /* 0x3fec835e0b387823 */ /* 0x140fe20000000009 */
[----:B------:R-:W-:Y:S01]  /*3cd90*/  FFMA R9, R11, -1.8477590084075927734, R9 ;  /* 0xbfec835e0b097823 */ /* 0x000fe20000000009 */
[----:B------:R-:W-:Y:S01]  /*3cda0*/  FFMA R10, R61, 1.4142135381698608398, -R10 ;  /* 0x3fb504f33d0a7823 */ /* 0x000fe2000000080a */
[----:B------:R-:W-:Y:S01]  /*3cdb0*/  FFMA R8, R47, 0.41421356797218322754, -R8 ;  /* 0x3ed413cd2f087823 */ /* 0x000fe20000000808 */
[C-C-:B----4-:R-:W-:Y:S01]  /*3cdc0*/  FFMA R13, R15.reuse, -0.70710676908493041992, R17.reuse ;  /* 0xbf3504f30f0d7823 */ /* 0x150fe20000000011 */
[----:B------:R-:W-:-:S04]  /*3cdd0*/  FFMA R15, R15, 0.70710676908493041992, R17 ;  /* 0x3f3504f30f0f7823 */ /* 0x000fc80000000011 */
        /* <DEDUP_REMOVED lines=9> */
[----:B0-----:R-:W-:Y:S01]  /*3ce70*/  FFMA R15, R10, 1.6629391908645629883, R11 ;  /* 0x3fd4db310a0f7823 */ /* 0x001fe2000000000b */
[C-C-:B------:R-:W-:Y:S01]  /*3ce80*/  FFMA R10, R12.reuse, -1.9615705013275146484, R9.reuse ;  /* 0xbffb14be0c0a7823 */ /* 0x140fe20000000009 */
[----:B------:R-:W-:-:S02]  /*3ce90*/  FFMA R11, R12, 1.9615705013275146484, R9 ;  /* 0x3ffb14be0c0b7823 */ /* 0x000fc40000000009 */
[----:B------:R-:W-:Y:S04]  /*3cea0*/  STL [R1+0x64], R17 ;  /* 0x0000641101007387 */ /* 0x000fe80000100800 */
[----:B------:R-:W-:Y:S04]  /*3ceb0*/  STL [R1+0x4], R15 ;  /* 0x0000040f01007387 */ /* 0x000fe80000100800 */
[----:B------:R0:W-:Y:S04]  /*3cec0*/  STL [R1+0x28], R10 ;  /* 0x0000280a01007387 */ /* 0x0001e80000100800 */
[----:B------:R3:W-:Y:S04]  /*3ced0*/  STL [R1+0x40], R11 ;  /* 0x0000400b01007387 */ /* 0x0007e80000100800 */
[----:B------:R-:W4:Y:S04]  /*3cee0*/  LDL.LU R34, [R1+0x18] ;  /* 0x0000180001227983 */ /* 0x000f280000300800 */
[----:B------:R-:W1:Y:S01]  /*3cef0*/  LDS R17, [R58+0x8] ;  /* 0x000008003a117984 */ /* 0x000e620000000800 */
[----:B------:R-:W-:Y:S01]  /*3cf00*/  FFMA R13, R13, -0.66817861795425415039, R55 ;  /* 0xbf2b0dc10d0d7823 */ /* 0x000fe20000000037 */
[----:B------:R-:W-:-:S03]  /*3cf10*/  FMUL R9, R31, 1.4142135381698608398 ;  /* 0x3fb504f31f097820 */ /* 0x000fc60000400000 */
[C-C-:B0-----:R-:W-:Y:S01]  /*3cf20*/  FFMA R10, R13.reuse, -1.6629391908645629883, R8.reuse ;  /* 0xbfd4db310d0a7823 */ /* 0x141fe20000000008 */
[----:B------:R-:W-:Y:S01]  /*3cf30*/  FFMA R61, R13, 1.6629391908645629883, R8 ;  /* 0x3fd4db310d3d7823 */ /* 0x000fe20000000008 */
[C-C-:B------:R-:W-:Y:S01]  /*3cf40*/  FADD R15, R40.reuse, -R23.reuse ;  /* 0x80000017280f7221 */ /* 0x140fe20000000000 */
[----:B------:R-:W-:Y:S02]  /*3cf50*/  FADD R13, R40, R23 ;  /* 0x00000017280d7221 */ /* 0x000fe40000000000 */
[----:B------:R0:W-:Y:S02]  /*3cf60*/  STL [R1+0x70], R10 ;  /* 0x0000700a01007387 */ /* 0x0001e40000100800 */
[C-C-:B---3--:R-:W-:Y:S01]  /*3cf70*/  FFMA R11, R13.reuse, 0.70710676908493041992, R54.reuse ;  /* 0x3f3504f30d0b7823 */ /* 0x148fe20000000036 */
[----:B------:R-:W-:Y:S01]  /*3cf80*/  FFMA R13, R13, -0.70710676908493041992, R54 ;  /* 0xbf3504f30d0d7823 */ /* 0x000fe20000000036 */
[----:B0-----:R-:W-:Y:S01]  /*3cf90*/  FFMA R10, R7, 0.41421356797218322754, R46 ;  /* 0x3ed413cd070a7823 */ /* 0x001fe2000000002e */
[----:B------:R-:W-:Y:S01]  /*3cfa0*/  FFMA R7, R46, 0.41421356797218322754, -R7 ;  /* 0x3ed413cd2e077823 */ /* 0x000fe20000000807 */
[C-C-:B-1----:R-:W-:Y:S01]  /*3cfb0*/  FFMA R12, R15.reuse, -0.70710676908493041992, R17.reuse ;  /* 0xbf3504f30f0c7823 */ /* 0x142fe20000000011 */
[----:B------:R-:W-:Y:S01]  /*3cfc0*/  FFMA R15, R15, 0.70710676908493041992, R17 ;  /* 0x3f3504f30f0f7823 */ /* 0x000fe20000000011 */
[----:B--2---:R-:W-:-:S04]  /*3cfd0*/  FFMA R8, R57, 1.4142135381698608398, R9 ;  /* 0x3fb504f339087823 */ /* 0x004fc80000000009 */
[C-C-:B------:R-:W-:Y:S01]  /*3cfe0*/  FFMA R54, R10.reuse, 1.8477590084075927734, R8.reuse ;  /* 0x3fec835e0a367823 */ /* 0x140fe20000000008 */
[----:B------:R-:W-:Y:S01]  /*3cff0*/  FFMA R8, R10, -1.8477590084075927734, R8 ;  /* 0xbfec835e0a087823 */ /* 0x000fe20000000008 */
[----:B------:R-:W-:Y:S01]  /*3d000*/  FFMA R10, R15, 0.19891236722469329834, R11 ;  /* 0x3e4bafaf0f0a7823 */ /* 0x000fe2000000000b */
[----:B------:R-:W-:Y:S01]  /*3d010*/  FFMA R9, R57, 1.4142135381698608398, -R9 ;  /* 0x3fb504f339097823 */ /* 0x000fe20000000809 */
[----:B------:R-:W-:Y:S02]  /*3d020*/  FFMA R11, R11, -0.19891236722469329834, R15 ;  /* 0xbe4bafaf0b0b7823 */ /* 0x000fe4000000000f */
[C-C-:B------:R-:W-:Y:S01]  /*3d030*/  FFMA R15, R10.reuse, -1.9615705013275146484, R54.reuse ;  /* 0xbffb14be0a0f7823 */ /* 0x140fe20000000036 */
[----:B------:R-:W-:Y:S01]  /*3d040*/  FFMA R54, R10, 1.9615705013275146484, R54 ;  /* 0x3ffb14be0a367823 */ /* 0x000fe20000000036 */
[C-C-:B------:R-:W-:Y:S01]  /*3d050*/  FFMA R10, R7.reuse, -1.8477590084075927734, R9.reuse ;  /* 0xbfec835e070a7823 */ /* 0x140fe20000000009 */
[----:B------:R-:W-:Y:S01]  /*3d060*/  FFMA R7, R7, 1.8477590084075927734, R9 ;  /* 0x3fec835e07077823 */ /* 0x000fe20000000009 */
[----:B------:R-:W-:Y:S01]  /*3d070*/  FFMA R9, R13, 0.66817861795425415039, R12 ;  /* 0x3f2b0dc10d097823 */ /* 0x000fe2000000000c */
[----:B------:R0:W-:Y:S01]  /*3d080*/  STL [R1+0x68], R15 ;  /* 0x0000680f01007387 */ /* 0x0001e20000100800 */
[----:B------:R-:W-:Y:S01]  /*3d090*/  FFMA R12, R12, -0.66817861795425415039, R13 ;  /* 0xbf2b0dc10c0c7823 */ /* 0x000fe2000000000d */
[----:B------:R-:W-:Y:S01]  /*3d0a0*/  FFMA R13, R11, -1.9615705013275146484, R8 ;  /* 0xbffb14be0b0d7823 */ /* 0x000fe20000000008 */
[C-C-:B0-----:R-:W-:Y:S01]  /*3d0b0*/  FFMA R15, R9.reuse, -1.6629391908645629883, R10.reuse ;  /* 0xbfd4db31090f7823 */ /* 0x141fe2000000000a */
[----:B------:R-:W-:-:S04]  /*3d0c0*/  FFMA R9, R9, 1.6629391908645629883, R10 ;  /* 0x3fd4db3109097823 */ /* 0x000fc8000000000a */
[----:B------:R-:W-:Y:S04]  /*3d0d0*/  STL [R1+0x5c], R15 ;  /* 0x00005c0f01007387 */ /* 0x000fe80000100800 */
[----:B------:R0:W-:Y:S04]  /*3d0e0*/  STL [R1], R9 ;  /* 0x0000000901007387 */ /* 0x0001e80000100800 */
[----:B------:R-:W-:Y:S04]  /*3d0f0*/  STL [R1+0x1c], R13 ;  /* 0x00001c0d01007387 */ /* 0x000fe80000100800 */
[----:B------:R-:W1:Y:S01]  /*3d100*/  LDS R13, [R58+0xc] ;  /* 0x00000c003a0d7984 */ /* 0x000e620000000800 */
[----:B------:R-:W-:-:S05]  /*3d110*/  FFMA R10, R11, 1.9615705013275146484, R8 ;  /* 0x3ffb14be0b0a7823 */ /* 0x000fca0000000008 */
[----:B------:R-:W-:Y:S04]  /*3d120*/  STL [R1+0x38], R10 ;  /* 0x0000380a01007387 */ /* 0x000fe80000100800 */
[----:B------:R-:W2:Y:S01]  /*3d130*/  LDL.LU R48, [R1+0x14] ;  /* 0x0000140001307983 */ /* 0x000ea20000300800 */
[C-C-:B------:R-:W-:Y:S01]  /*3d140*/  FFMA R8, R12.reuse, -1.6629391908645629883, R7.reuse ;  /* 0xbfd4db310c087823 */ /* 0x140fe20000000007 */
[----:B------:R-:W-:Y:S01]  /*3d150*/  FFMA R57, R12, 1.6629391908645629883, R7 ;  /* 0x3fd4db310c397823 */ /* 0x000fe20000000007 */
[----:B0-----:R-:W-:Y:S01]  /*3d160*/  FMUL R9, R30, 1.4142135381698608398 ;  /* 0x3fb504f31e097820 */ /* 0x001fe20000400000 */
[----:B------:R-:W-:Y:S01]  /*3d170*/  FFMA R7, R6, 0.41421356797218322754, R45 ;  /* 0x3ed413cd06077823 */ /* 0x000fe2000000002d */
[----:B------:R-:W-:Y:S01]  /*3d180*/  FFMA R45, R45, 0.41421356797218322754, -R6 ;  /* 0x3ed413cd2d2d7823 */ /* 0x000fe20000000806 */
[C-C-:B------:R-:W-:Y:S01]  /*3d190*/  FADD R12, R39.reuse, -R22.reuse ;  /* 0x80000016270c7221 */ /* 0x140fe20000000000 */
[----:B------:R-:W-:Y:S01]  /*3d1a0*/  FADD R6, R39, R22 ;  /* 0x0000001627067221 */ /* 0x000fe20000000000 */
[----:B------:R4:W-:Y:S03]  /*3d1b0*/  STL [R1+0x60], R8 ;  /* 0x0000600801007387 */ /* 0x0009e60000100800 */
[C-C-:B------:R-:W-:Y:S01]  /*3d1c0*/  FFMA R11, R6.reuse, 0.70710676908493041992, R53.reuse ;  /* 0x3f3504f3060b7823 */ /* 0x140fe20000000035 */
[----:B------:R-:W-:Y:S01]  /*3d1d0*/  FFMA R6, R6, -0.70710676908493041992, R53 ;  /* 0xbf3504f306067823 */ /* 0x000fe20000000035 */
[C-C-:B----4-:R-:W-:Y:S01]  /*3d1e0*/  FFMA R8, R34.reuse, 1.4142135381698608398, R9.reuse ;  /* 0x3fb504f322087823 */ /* 0x150fe20000000009 */
[----:B------:R-:W-:Y:S01]  /*3d1f0*/  FFMA R9, R34, 1.4142135381698608398, -R9 ;  /* 0x3fb504f322097823 */ /* 0x000fe20000000809 */
[C-C-:B-1----:R-:W-:Y:S01]  /*3d200*/  FFMA R10, R12.reuse, -0.70710676908493041992, R13.reuse ;  /* 0xbf3504f30c0a7823 */ /* 0x142fe2000000000d */
[----:B------:R-:W-:-:S02]  /*3d210*/  FFMA R12, R12, 0.70710676908493041992, R13 ;  /* 0x3f3504f30c0c7823 */ /* 0x000fc4000000000d */
[--C-:B------:R-:W-:Y:S01]  /*3d220*/  FFMA R41, R45, -1.8477590084075927734, R9.reuse ;  /* 0xbfec835e2d297823 */ /* 0x100fe20000000009 */
[----:B------:R-:W-:Y:S01]  /*3d230*/  FFMA R40, R7, 1.8477590084075927734, R8 ;  /* 0x3fec835e07287823 */ /* 0x000fe20000000008 */
[----:B------:R-:W-:Y:S01]  /*3d240*/  FFMA R45, R45, 1.8477590084075927734, R9 ;  /* 0x3fec835e2d2d7823 */ /* 0x000fe20000000009 */
[----:B------:R-:W-:Y:S01]  /*3d250*/  FFMA R13, R12, 0.19891236722469329834, R11 ;  /* 0x3e4bafaf0c0d7823 */ /* 0x000fe2000000000b */
[----:B------:R-:W-:Y:S01]  /*3d260*/  FFMA R9, R6, 0.66817861795425415039, R10 ;  /* 0x3f2b0dc106097823 */ /* 0x000fe2000000000a */
[----:B------:R-:W-:Y:S01]  /*3d270*/  FFMA R8, R7, -1.8477590084075927734, R8 ;  /* 0xbfec835e07087823 */ /* 0x000fe20000000008 */
[----:B------:R-:W-:Y:S01]  /*3d280*/  FFMA R7, R11, -0.19891236722469329834, R12 ;  /* 0xbe4bafaf0b077823 */ /* 0x000fe2000000000c */
[----:B------:R-:W-:Y:S01]  /*3d290*/  FFMA R11, R13, -1.9615705013275146484, R40 ;  /* 0xbffb14be0d0b7823 */ /* 0x000fe20000000028 */
[----:B------:R-:W-:Y:S01]  /*3d2a0*/  FFMA R6, R10, -0.66817861795425415039, R6 ;  /* 0xbf2b0dc10a067823 */ /* 0x000fe20000000006 */
[----:B------:R-:W-:-:S03]  /*3d2b0*/  FFMA R10, R9, -1.6629391908645629883, R41 ;  /* 0xbfd4db31090a7823 */ /* 0x000fc60000000029 */
[----:B------:R-:W-:Y:S04]  /*3d2c0*/  STL [R1+0x58], R11 ;  /* 0x0000580b01007387 */ /* 0x000fe80000100800 */
[----:B------:R0:W-:Y:S04]  /*3d2d0*/  STL [R1+0x54], R10 ;  /* 0x0000540a01007387 */ /* 0x0001e80000100800 */
[----:B------:R-:W3:Y:S04]  /*3d2e0*/  LDL.LU R34, [R1+0x10] ;  /* 0x0000100001227983 */ /* 0x000ee80000300800 */
[----:B------:R-:W1:Y:S01]  /*3d2f0*/  LDS R11, [R58+0x10] ;  /* 0x000010003a0b7984 */ /* 0x000e620000000800 */
[C-C-:B------:R-:W-:Y:S01]  /*3d300*/  FFMA R53, R7.reuse, -1.9615705013275146484, R8.reuse ;  /* 0xbffb14be07357823 */ /* 0x140fe20000000008 */
[----:B------:R-:W-:Y:S01]  /*3d310*/  FFMA R7, R7, 1.9615705013275146484, R8 ;  /* 0x3ffb14be07077823 */ /* 0x000fe20000000008 */
[----:B------:R-:W-:-:S04]  /*3d320*/  FFMA R8, R6, -1.6629391908645629883, R45 ;  /* 0xbfd4db3106087823 */ /* 0x000fc8000000002d */
[----:B------:R-:W-:Y:S01]  /*3d330*/  STL [R1+0x34], R7 ;  /* 0x0000340701007387 */ /* 0x000fe20000100800 */
[----:B0-----:R-:W-:-:S03]  /*3d340*/  FADD R10, R38, -R21 ;  /* 0x80000015260a7221 */ /* 0x001fc60000000000 */
[----:B------:R0:W-:Y:S01]  /*3d350*/  STL [R1+0x44], R8 ;  /* 0x0000440801007387 */ /* 0x0001e20000100800 */
[----:B------:R-:W-:Y:S01]  /*3d360*/  FFMA R41, R9, 1.6629391908645629883, R41 ;  /* 0x3fd4db3109297823 */ /* 0x000fe20000000029 */
[----:B------:R-:W-:Y:S01]  /*3d370*/  FFMA R45, R6, 1.6629391908645629883, R45 ;  /* 0x3fd4db31062d7823 */ /* 0x000fe2000000002d */
[----:B------:R-:W-:Y:S01]  /*3d380*/  FFMA R6, R5, 0.41421356797218322754, R44 ;  /* 0x3ed413cd05067823 */ /* 0x000fe2000000002c */
[----:B0-----:R-:W-:-:S04]  /*3d390*/  FADD R8, R38, R21 ;  /* 0x0000001526087221 */ /* 0x001fc80000000000 */
[C-C-:B------:R-:W-:Y:S01]  /*3d3a0*/  FFMA R9, R8.reuse, 0.70710676908493041992, R52.reuse ;  /* 0x3f3504f308097823 */ /* 0x140fe20000000034 */
[----:B------:R-:W-:Y:S01]  /*3d3b0*/  FFMA R52, R8, -0.70710676908493041992, R52 ;  /* 0xbf3504f308347823 */ /* 0x000fe20000000034 */
[----:B------:R-:W-:Y:S01]  /*3d3c0*/  FFMA R5, R44, 0.41421356797218322754, -R5 ;  /* 0x3ed413cd2c057823 */ /* 0x000fe20000000805 */
[C-C-:B-1----:R-:W-:Y:S01]  /*3d3d0*/  FFMA R8, R10.reuse, -0.70710676908493041992, R11.reuse ;  /* 0xbf3504f30a087823 */ /* 0x142fe2000000000b */
[----:B------:R-:W-:-:S04]  /*3d3e0*/  FFMA R10, R10, 0.70710676908493041992, R11 ;  /* 0x3f3504f30a0a7823 */ /* 0x000fc8000000000b */
[----:B------:R-:W-:Y:S01]  /*3d3f0*/  FFMA R11, R10, 0.19891236722469329834, R9 ;  /* 0x3e4bafaf0a0b7823 */ /* 0x000fe20000000009 */
[----:B------:R-:W-:Y:S01]  /*3d400*/  FFMA R40, R13, 1.9615705013275146484, R40 ;  /* 0x3ffb14be0d287823 */ /* 0x000fe20000000028 */
[----:B------:R-:W-:Y:S01]  /*3d410*/  FFMA R13, R2, 0.41421356797218322754, R0 ;  /* 0x3ed413cd020d7823 */ /* 0x000fe20000000000 */
[----:B------:R-:W-:Y:S01]  /*3d420*/  FFMA R2, R0, 0.41421356797218322754, -R2 ;  /* 0x3ed413cd00027823 */ /* 0x000fe20000000802 */
[----:B--2---:R-:W-:-:S04]  /*3d430*/  FFMA R7, R48, 1.4142135381698608398, R29 ;  /* 0x3fb504f330077823 */ /* 0x004fc8000000001d */
[C-C-:B------:R-:W-:Y:S01]  /*3d440*/  FFMA R44, R6.reuse, 1.8477590084075927734, R7.reuse ;  /* 0x3fec835e062c7823 */ /* 0x140fe20000000007 */
[----:B------:R-:W-:Y:S01]  /*3d450*/  FFMA R7, R6, -1.8477590084075927734, R7 ;  /* 0xbfec835e06077823 */ /* 0x000fe20000000007 */
[----:B------:R-:W-:Y:S02]  /*3d460*/  FFMA R6, R9, -0.19891236722469329834, R10 ;  /* 0xbe4bafaf09067823 */ /* 0x000fe4000000000a */
[----:B------:R-:W0:Y:S01]  /*3d470*/  LDS R10, [R58+0x14] ;  /* 0x000014003a0a7984 */ /* 0x000e220000000800 */
[----:B------:R-:W-:Y:S01]  /*3d480*/  FFMA R9, R11, -1.9615705013275146484, R44 ;  /* 0xbffb14be0b097823 */ /* 0x000fe2000000002c */
[----:B------:R-:W-:-:S04]  /*3d490*/  FFMA R48, R48, 1.4142135381698608398, -R29 ;  /* 0x3fb504f330307823 */ /* 0x000fc8000000081d */
[----:B------:R1:W-:Y:S01]  /*3d4a0*/  STL [R1+0x3c], R9 ;  /* 0x00003c0901007387 */ /* 0x0003e20000100800 */
[C-C-:B------:R-:W-:Y:S01]  /*3d4b0*/  FFMA R46, R5.reuse, -1.8477590084075927734, R48.reuse ;  /* 0xbfec835e052e7823 */ /* 0x140fe20000000030 */
[----:B------:R-:W-:Y:S01]  /*3d4c0*/  FFMA R48, R5, 1.8477590084075927734, R48 ;  /* 0x3fec835e05307823 */ /* 0x000fe20000000030 */
[----:B------:R-:W-:Y:S01]  /*3d4d0*/  FFMA R5, R8, -0.66817861795425415039, R52 ;  /* 0xbf2b0dc108057823 */ /* 0x000fe20000000034 */
[----:B-1----:R-:W-:Y:S01]  /*3d4e0*/  FFMA R9, R52, 0.66817861795425415039, R8 ;  /* 0x3f2b0dc134097823 */ /* 0x002fe20000000008 */
[C-C-:B------:R-:W-:Y:S01]  /*3d4f0*/  FFMA R52, R6.reuse, -1.9615705013275146484, R7.reuse ;  /* 0xbffb14be06347823 */ /* 0x140fe20000000007 */
[----:B------:R-:W-:Y:S02]  /*3d500*/  FFMA R7, R6, 1.9615705013275146484, R7 ;  /* 0x3ffb14be06077823 */ /* 0x000fe40000000007 */
[----:B------:R-:W-:Y:S01]  /*3d510*/  FFMA R8, R9, -1.6629391908645629883, R46 ;  /* 0xbfd4db3109087823 */ /* 0x000fe2000000002e */
[----:B------:R-:W-:Y:S01]  /*3d520*/  FFMA R6, R5, -1.6629391908645629883, R48 ;  /* 0xbfd4db3105067823 */ /* 0x000fe20000000030 */
[----:B------:R-:W-:Y:S01]  /*3d530*/  FFMA R46, R9, 1.6629391908645629883, R46 ;  /* 0x3fd4db31092e7823 */ /* 0x000fe2000000002e */
[----:B------:R-:W-:-:S02]  /*3d540*/  FADD R9, R37, -R20 ;  /* 0x8000001425097221 */ /* 0x000fc40000000000 */
[----:B------:R1:W-:Y:S01]  /*3d550*/  STL [R1+0x30], R8 ;  /* 0x0000300801007387 */ /* 0x0003e20000100800 */
[----:B------:R-:W-:-:S03]  /*3d560*/  FFMA R48, R5, 1.6629391908645629883, R48 ;  /* 0x3fd4db3105307823 */ /* 0x000fc60000000030 */
[----:B------:R0:W-:Y:S04]  /*3d570*/  STL [R1+0x18], R7 ;  /* 0x0000180701007387 */ /* 0x0001e80000100800 */
[----:B------:R2:W-:Y:S01]  /*3d580*/  STL [R1+0x14], R6 ;  /* 0x0000140601007387 */ /* 0x0005e20000100800 */
[----:B-1----:R-:W-:Y:S01]  /*3d590*/  FFMA R8, R4, 0.41421356797218322754, R43 ;  /* 0x3ed413cd04087823 */ /* 0x002fe2000000002b */
[----:B------:R-:W-:Y:S01]  /*3d5a0*/  FFMA R4, R43, 0.41421356797218322754, -R4 ;  /* 0x3ed413cd2b047823 */ /* 0x000fe20000000804 */
[----:B0-----:R-:W-:Y:S01]  /*3d5b0*/  FFMA R7, R9, -0.70710676908493041992, R10 ;  /* 0xbf3504f309077823 */ /* 0x001fe2000000000a */
[----:B--2---:R-:W-:Y:S01]  /*3d5c0*/  FADD R6, R37, R20 ;  /* 0x0000001425067221 */ /* 0x004fe20000000000 */
[----:B---3--:R-:W-:Y:S01]  /*3d5d0*/  FFMA R5, R34, 1.4142135381698608398, R28 ;  /* 0x3fb504f322057823 */ /* 0x008fe2000000001c */
[----:B------:R-:W-:-:S02]  /*3d5e0*/  FFMA R9, R9, 0.70710676908493041992, R10 ;  /* 0x3f3504f309097823 */ /* 0x000fc4000000000a */
[----:B------:R-:W-:Y:S01]  /*3d5f0*/  FFMA R43, R6, 0.70710676908493041992, R51 ;  /* 0x3f3504f3062b7823 */ /* 0x000fe20000000033 */
[C-C-:B------:R-:W-:Y:S01]  /*3d600*/  FFMA R37, R8.reuse, 1.8477590084075927734, R5.reuse ;  /* 0x3fec835e08257823 */ /* 0x140fe20000000005 */
[----:B------:R-:W-:Y:S02]  /*3d610*/  FFMA R5, R8, -1.8477590084075927734, R5 ;  /* 0xbfec835e08057823 */ /* 0x000fe40000000005 */
[----:B------:R-:W-:Y:S01]  /*3d620*/  FFMA R8, R9, 0.19891236722469329834, R43 ;  /* 0x3e4bafaf09087823 */ /* 0x000fe2000000002b */
[----:B------:R-:W-:Y:S01]  /*3d630*/  FFMA R55, R34, 1.4142135381698608398, -R28 ;  /* 0x3fb504f322377823 */ /* 0x000fe2000000081c */
[----:B------:R-:W-:Y:S02]  /*3d640*/  FFMA R6, R6, -0.70710676908493041992, R51 ;  /* 0xbf3504f306067823 */ /* 0x000fe40000000033 */
        /* <DEDUP_REMOVED lines=8> */
[----:B------:R-:W-:Y:S01]  /*3d6d0*/  FFMA R8, R3, 0.41421356797218322754, R14 ;  /* 0x3ed413cd03087823 */ /* 0x000fe2000000000e */
[----:B------:R-:W-:Y:S01]  /*3d6e0*/  FFMA R6, R14, 0.41421356797218322754, -R3 ;  /* 0x3ed413cd0e067823 */ /* 0x000fe20000000803 */
[----:B------:R-:W-:-:S04]  /*3d6f0*/  FADD R3, R36, R19 ;  /* 0x0000001324037221 */ /* 0x000fc80000000000 */
[C-C-:B------:R-:W-:Y:S01]  /*3d700*/  FFMA R7, R3.reuse, 0.70710676908493041992, R50.reuse ;  /* 0x3f3504f303077823 */ /* 0x140fe20000000032 */
[----:B------:R-:W-:Y:S02]  /*3d710*/  FFMA R50, R3, -0.70710676908493041992, R50 ;  /* 0xbf3504f303327823 */ /* 0x000fe40000000032 */
[----:B------:R-:W0:Y:S01]  /*3d720*/  LDS R3, [R58+0x18] ;  /* 0x000018003a037984 */ /* 0x000e220000000800 */
[----:B------:R-:W-:Y:S01]  /*3d730*/  FFMA R43, R43, -0.19891236722469329834, R9 ;  /* 0xbe4bafaf2b2b7823 */ /* 0x000fe20000000009 */
[----:B------:R-:W-:Y:S01]  /*3d740*/  FADD R10, R36, -R19 ;  /* 0x80000013240a7221 */ /* 0x000fe20000000000 */
[C---:B------:R-:W-:Y:S01]  /*3d750*/  FFMA R38, R4.reuse, -1.6629391908645629883, R55 ;  /* 0xbfd4db3104267823 */ /* 0x040fe20000000037 */
[----:B------:R-:W-:Y:S01]  /*3d760*/  FFMA R44, R11, 1.9615705013275146484, R44 ;  /* 0x3ffb14be0b2c7823 */ /* 0x000fe2000000002c */
[C-C-:B------:R-:W-:Y:S01]  /*3d770*/  FFMA R42, R43.reuse, -1.9615705013275146484, R5.reuse ;  /* 0xbffb14be2b2a7823 */ /* 0x140fe20000000005 */
[----:B------:R-:W-:Y:S01]  /*3d780*/  FFMA R43, R43, 1.9615705013275146484, R5 ;  /* 0x3ffb14be2b2b7823 */ /* 0x000fe20000000005 */
[C---:B------:R-:W-:Y:S01]  /*3d790*/  FFMA R5, R59.reuse, 1.4142135381698608398, R27 ;  /* 0x3fb504f33b057823 */ /* 0x040fe2000000001b */
[----:B------:R-:W-:Y:S01]  /*3d7a0*/  FFMA R55, R4, 1.6629391908645629883, R55 ;  /* 0x3fd4db3104377823 */ /* 0x000fe20000000037 */
[----:B------:R-:W-:Y:S01]  /*3d7b0*/  FFMA R4, R59, 1.4142135381698608398, -R27 ;  /* 0x3fb504f33b047823 */ /* 0x000fe2000000081b */
[----:B------:R-:W-:Y:S01]  /*3d7c0*/  FFMA R11, R16, 1.4142135381698608398, R26 ;  /* 0x3fb504f3100b7823 */ /* 0x000fe2000000001a */
[----:B------:R-:W2:Y:S04]  /*3d7d0*/  LDL.LU R59, [R1+0x254] ;  /* 0x00025400013b7983 */ /* 0x000ea80000300800 */
[----:B------:R1:W5:Y:S04]  /*3d7e0*/  LDL.LU R14, [R1+0x250] ;  /* 0x00025000010e7983 */ /* 0x0003680000300800 */
[----:B------:R-:W3:Y:S01]  /*3d7f0*/  LDS R58, [R58+0x1c] ;  /* 0x00001c003a3a7984 */ /* 0x000ee20000000800 */
[C-C-:B0-----:R-:W-:Y:S01]  /*3d800*/  FFMA R9, R10.reuse, -0.70710676908493041992, R3.reuse ;  /* 0xbf3504f30a097823 */ /* 0x141fe20000000003 */
[----:B------:R-:W-:Y:S01]  /*3d810*/  FFMA R10, R10, 0.70710676908493041992, R3 ;  /* 0x3f3504f30a0a7823 */ /* 0x000fe20000000003 */
[C-C-:B------:R-:W-:Y:S01]  /*3d820*/  FFMA R3, R8.reuse, 1.8477590084075927734, R5.reuse ;  /* 0x3fec835e08037823 */ /* 0x140fe20000000005 */
[----:B------:R-:W-:-:S02]  /*3d830*/  FFMA R8, R8, -1.8477590084075927734, R5 ;  /* 0xbfec835e08087823 */ /* 0x000fc40000000005 */
[----:B------:R-:W-:Y:S01]  /*3d840*/  FFMA R5, R10, 0.19891236722469329834, R7 ;  /* 0x3e4bafaf0a057823 */ /* 0x000fe20000000007 */
[----:B------:R-:W-:Y:S01]  /*3d850*/  FFMA R7, R7, -0.19891236722469329834, R10 ;  /* 0xbe4bafaf07077823 */ /* 0x000fe2000000000a */
[C-C-:B------:R-:W-:Y:S02]  /*3d860*/  FFMA R10, R6.reuse, 1.8477590084075927734, R4.reuse ;  /* 0x3fec835e060a7823 */ /* 0x140fe40000000004 */
[C-C-:B------:R-:W-:Y:S01]  /*3d870*/  FFMA R31, R5.reuse, -1.9615705013275146484, R3.reuse ;  /* 0xbffb14be051f7823 */ /* 0x140fe20000000003 */
[----:B------:R-:W-:Y:S01]  /*3d880*/  FFMA R3, R5, 1.9615705013275146484, R3 ;  /* 0x3ffb14be05037823 */ /* 0x000fe20000000003 */
[----:B------:R-:W-:Y:S01]  /*3d890*/  FFMA R5, R6, -1.8477590084075927734, R4 ;  /* 0xbfec835e06057823 */ /* 0x000fe20000000004 */
        /* <DEDUP_REMOVED lines=8> */
[----:B------:R-:W-:Y:S02]  /*3d920*/  FFMA R10, R16, 1.4142135381698608398, -R26 ;  /* 0x3fb504f3100a7823 */ /* 0x000fe4000000081a */
[----:B------:R1:W5:Y:S04]  /*3d930*/  LDL.LU R16, [R1+0x24c] ;  /* 0x00024c0001107983 */ /* 0x0003680000300800 */
[----:B------:R1:W5:Y:S04]  /*3d940*/  LDL.LU R0, [R1+0x248] ;  /* 0x0002480001007983 */ /* 0x0003680000300800 */
[----:B------:R1:W5:Y:S04]  /*3d950*/  LDL.LU R28, [R1+0xc8] ;  /* 0x0000c800011c7983 */ /* 0x0003680000300800 */
[----:B------:R1:W5:Y:S01]  /*3d960*/  LDL R22, [R1+0xb0] ;  /* 0x0000b00001167983 */ /* 0x0003620000100800 */
[----:B------:R-:W-:Y:S01]  /*3d970*/  HFMA2 R25, -RZ, RZ, 0, 0 ;  /* 0x00000000ff197431 */ /* 0x000fe200000001ff */
[----:B------:R-:W-:-:S02]  /*3d980*/  MOV R23, 0x181f ;  /* 0x0000181f00177802 */ /* 0x000fc40000000f00 */
[----:B------:R-:W-:Y:S01]  /*3d990*/  MOV R32, 0xffffffff ;  /* 0xffffffff00207802 */ /* 0x000fe20000000f00 */
[C-C-:B------:R-:W-:Y:S01]  /*3d9a0*/  FADD R12, R35.reuse, R18.reuse ;  /* 0x00000012230c7221 */ /* 0x140fe20000000000 */
[----:B------:R-:W-:-:S03]  /*3d9b0*/  FADD R18, R35, -R18 ;  /* 0x8000001223127221 */ /* 0x000fc60000000000 */
[C-C-:B------:R-:W-:Y:S01]  /*3d9c0*/  FFMA R19, R12.reuse, 0.70710676908493041992, R49.reuse ;  /* 0x3f3504f30c137823 */ /* 0x140fe20000000031 */
[----:B------:R-:W-:Y:S01]  /*3d9d0*/  FFMA R49, R12, -0.70710676908493041992, R49 ;  /* 0xbf3504f30c317823 */ /* 0x000fe20000000031 */
[----:B---3--:R-:W-:Y:S01]  /*3d9e0*/  FFMA R12, R18, -0.70710676908493041992, R58 ;  /* 0xbf3504f3120c7823 */ /* 0x008fe2000000003a */
[----:B------:R-:W-:Y:S01]  /*3d9f0*/  FFMA R21, R2, -1.8477590084075927734, R10 ;  /* 0xbfec835e02157823 */ /* 0x000fe2000000000a */
[----:B------:R-:W-:Y:S01]  /*3da00*/  FFMA R18, R18, 0.70710676908493041992, R58 ;  /* 0x3f3504f312127823 */ /* 0x000fe2000000003a */
[----:B------:R-:W-:Y:S01]  /*3da10*/  FFMA R2, R2, 1.8477590084075927734, R10 ;  /* 0x3fec835e02027823 */ /* 0x000fe2000000000a */
[----:B------:R-:W-:Y:S01]  /*3da20*/  FFMA R10, R49, 0.66817861795425415039, R12 ;  /* 0x3f2b0dc1310a7823 */ /* 0x000fe2000000000c */
[C---:B------:R-:W-:Y:S01]  /*3da30*/  FFMA R27, R13.reuse, 1.8477590084075927734, R11 ;  /* 0x3fec835e0d1b7823 */ /* 0x040fe2000000000b */
[----:B------:R-:W-:Y:S01]  /*3da40*/  FFMA R12, R12, -0.66817861795425415039, R49 ;  /* 0xbf2b0dc10c0c7823 */ /* 0x000fe20000000031 */
[----:B------:R-:W-:Y:S01]  /*3da50*/  FFMA R11, R13, -1.8477590084075927734, R11 ;  /* 0xbfec835e0d0b7823 */ /* 0x000fe2000000000b */
[----:B------:R-:W-:Y:S01]  /*3da60*/  FFMA R13, R18, 0.19891236722469329834, R19 ;  /* 0x3e4bafaf120d7823 */ /* 0x000fe20000000013 */
[----:B------:R-:W-:Y:S01]  /*3da70*/  FFMA R19, R19, -0.19891236722469329834, R18 ;  /* 0xbe4bafaf13137823 */ /* 0x000fe20000000012 */
[C-C-:B------:R-:W-:Y:S01]  /*3da80*/  FFMA R18, R12.reuse, -1.6629391908645629883, R2.reuse ;  /* 0xbfd4db310c127823 */ /* 0x140fe20000000002 */
[----:B------:R-:W-:Y:S01]  /*3da90*/  FFMA R17, R12, 1.6629391908645629883, R2 ;  /* 0x3fd4db310c117823 */ /* 0x000fe20000000002 */
[C-C-:B------:R-:W-:Y:S01]  /*3daa0*/  FFMA R30, R13.reuse, -1.9615705013275146484, R27.reuse ;  /* 0xbffb14be0d1e7823 */ /* 0x140fe2000000001b */
[----:B------:R-:W-:Y:S01]  /*3dab0*/  FFMA R27, R13, 1.9615705013275146484, R27 ;  /* 0x3ffb14be0d1b7823 */ /* 0x000fe2000000001b */
[C---:B------:R-:W-:Y:S01]  /*3dac0*/  FFMA R26, R10.reuse, -1.6629391908645629883, R21 ;  /* 0xbfd4db310a1a7823 */ /* 0x040fe20000000015 */
[C---:B------:R-:W-:Y:S01]  /*3dad0*/  FFMA R20, R19.reuse, -1.9615705013275146484, R11 ;  /* 0xbffb14be13147823 */ /* 0x040fe2000000000b */
[----:B------:R-:W-:Y:S01]  /*3dae0*/  FFMA R21, R10, 1.6629391908645629883, R21 ;  /* 0x3fd4db310a157823 */ /* 0x000fe20000000015 */
[----:B------:R-:W-:Y:S01]  /*3daf0*/  FFMA R19, R19, 1.9615705013275146484, R11 ;  /* 0x3ffb14be13137823 */ /* 0x000fe2000000000b */
[----:B--2---:R-:W-:-:S04]  /*3db00*/  FADD R15, R59, UR4 ;  /* 0x000000043b0f7e21 */ /* 0x004fc80008000000 */
[----:B-1----:R-:W-:-:S07]  /*3db10*/  FADD R15, R15, -UR5 ;  /* 0x800000050f0f7e21 */ /* 0x002fce0008000000 */
[----:B-----5:R-:W-:Y:S05]  /*3db20*/  WARPSYNC.COLLECTIVE R32, `(.L_x_10823) ;  /* 0x0000000020087348 */ /* 0x020fea0003c00000 */
[----:B-----5:R0:W1:Y:S02]  /*3db30*/  SHFL.IDX P4, R24, R22, R25, R23 ;  /* 0x0000001916187389 */ /* 0x0200640000080017 */
[----:B01----:R-:W-:Y:S05]  /*3db40*/  ENDCOLLECTIVE ;  /* 0x000000000000791b */ /* 0x003fea0003800000 */
.L_x_10823:
[----:B------:R-:W-:Y:S02]  /*3db50*/  MOV R22, R14 ;  /* 0x0000000e00167202 */ /* 0x000fe40000000f00 */
[----:B------:R-:W-:-:S07]  /*3db60*/  MOV R2, R24 ;  /* 0x0000001800027202 */ /* 0x000fce0000000f00 */
[----:B------:R-:W-:Y:S05]  /*3db70*/  WARPSYNC.COLLECTIVE R32, `(.L_x_10824) ;  /* 0x0000000020087348 */ /* 0x000fea0003c00000 */
[----:B------:R0:W1:Y:S02]  /*3db80*/  SHFL.IDX P4, R24, R22, R25, R23 ;  /* 0x0000001916187389 */ /* 0x0000640000080017 */
[----:B01----:R-:W-:Y:S05]  /*3db90*/  ENDCOLLECTIVE ;  /* 0x000000000000791b */ /* 0x003fea0003800000 */
.L_x_10824:
[----:B------:R-:W-:Y:S02]  /*3dba0*/  MOV R22, R16 ;  /* 0x0000001000167202 */ /* 0x000fe40000000f00 */
[----:B------:R-:W-:-:S07]  /*3dbb0*/  MOV R33, R24 ;  /* 0x0000001800217202 */ /* 0x000fce0000000f00 */
[----:B------:R-:W-:Y:S05]  /*3dbc0*/  WARPSYNC.COLLECTIVE R32, `(.L_x_10825) ;  /* 0x0000000020087348 */ /* 0x000fea0003c00000 */
[----:B------:R0:W1:Y:S02]  /*3dbd0*/  SHFL.IDX P4, R24, R22, R25, R23 ;  /* 0x0000001916187389 */ /* 0x0000640000080017 */
[----:B01----:R-:W-:Y:S05]  /*3dbe0*/  ENDCOLLECTIVE ;  /* 0x000000000000791b */ /* 0x003fea0003800000 */
.L_x_10825:
[----:B------:R-:W-:Y:S02]  /*3dbf0*/  IADD3 R13, PT, PT, R0, R28, RZ ;  /* 0x0000001c000d7210 */ /* 0x000fe40007ffe0ff */
[----:B------:R-:W-:Y:S02]  /*3dc00*/  SHF.L.U32 R12, R28, 0x1, RZ ;  /* 0x000000011c0c7819 */ /* 0x000fe400000006ff */
[----:B------:R-:W-:Y:S02]  /*3dc10*/  SHF.R.S32.HI R11, RZ, 0x1f, R0 ;  /* 0x0000001fff0b7819 */ /* 0x000fe40000011400 */
[----:B------:R-:W-:Y:S02]  /*3dc20*/  SHF.R.S32.HI R10, RZ, 0x1f, R13 ;  /* 0x0000001fff0a7819 */ /* 0x000fe4000001140d */
[----:B------:R-:W-:Y:S01]  /*3dc30*/  MOV R22, R24 ;  /* 0x0000001800167202 */ /* 0x000fe20000000f00 */
[----:B------:R-:W-:Y:S06]  /*3dc40*/  BRA `(.L_x_10826) ;  /* 0xfffffdc400c87947 */ /* 0x000fec000383ffff */
.L_x_9721:
[----:B-1----:R1:W5:Y:S01]  /*3dc50*/  LDL R22, [R1+0xb0] ;  /* 0x0000b00001167983 */ /* 0x0023620000100800 */
[----:B0-----:R-:W-:Y:S01]  /*3dc60*/  HFMA2 R25, -RZ, RZ, 0, 5.9604644775390625e-08 ;  /* 0x00000001ff197431 */ /* 0x001fe200000001ff */
[----:B------:R-:W-:Y:S01]  /*3dc70*/  BSSY B0, `(.L_x_10827) ;  /* 0x0000006000007945 */ /* 0x000fe20003800000 */
[----:B------:R-:W-:Y:S02]  /*3dc80*/  MOV R23, 0x181f ;  /* 0x0000181f00177802 */ /* 0x000fe40000000f00 */
[----:B------:R-:W-:-:S07]  /*3dc90*/  MOV R32, 0xffffffff ;  /* 0xffffffff00207802 */ /* 0x000fce0000000f00 */
[----:B-1---5:R-:W-:Y:S05]  /*3dca0*/  WARPSYNC.COLLECTIVE R32, `(.L_x_10828) ;  /* 0x0000000020087348 */ /* 0x022fea0003c00000 */
[----:B-----5:R0:W2:Y:S02]  /*3dcb0*/  SHFL.IDX P4, R24, R22, R25, R23 ;  /* 0x0000001916187389 */ /* 0x0200a40000080017 */
[----:B012---:R-:W-:Y:S05]  /*3dcc0*/  ENDCOLLECTIVE ;  /* 0x000000000000791b */ /* 0x007fea0003800000 */
.L_x_10828:
[----:B------:R-:W-:Y:S05]  /*3dcd0*/  BSYNC B0 ;  /* 0x0000000000007941 */ /* 0x000fea0003800000 */
.L_x_10827:
        /* <DEDUP_REMOVED lines=8> */
.L_x_10829:
[----:B------:R-:W-:Y:S02]  /*3dd60*/  MOV R22, R16 ;  /* 0x0000001000167202 */ /* 0x000fe40000000f00 */
[----:B------:R-:W-:-:S07]  /*3dd70*/  MOV R27, R24 ;  /* 0x00000018001b7202 */ /* 0x000fce0000000f00 */
[----:B------:R-:W-:Y:S05]  /*3dd80*/  WARPSYNC.COLLECTIVE R32, `(.L_x_10830) ;  /* 0x0000000020087348 */ /* 0x000fea0003c00000 */
[----:B------:R0:W1:Y:S02]  /*3dd90*/  SHFL.IDX P4, R24, R22, R25, R23 ;  /* 0x0000001916187389 */ /* 0x0000640000080017 */
[----:B01----:R-:W-:Y:S05]  /*3dda0*/  ENDCOLLECTIVE ;  /* 0x000000000000791b */ /* 0x003fea0003800000 */
.L_x_10830:
[----:B------:R-:W-:Y:S01]  /*3ddb0*/  MOV R22, R24 ;  /* 0x0000001800167202 */ /* 0x000fe20000000f00 */
[----:B------:R-:W-:Y:S06]  /*3ddc0*/  BRA `(.L_x_10831) ;  /* 0xfffffde000147947 */ /* 0x000fec000383ffff */
.L_x_9818:
        /* <DEDUP_REMOVED lines=8> */
.L_x_10833:
[----:B------:R-:W-:Y:S05]  /*3de50*/  BSYNC B0 ;  /* 0x0000000000007941 */ /* 0x000fea0003800000 */
.L_x_10832:
        /* <DEDUP_REMOVED lines=8> */
.L_x_10834:
[----:B------:R-:W-:Y:S02]  /*3dee0*/  MOV R22, R16 ;  /* 0x0000001000167202 */ /* 0x000fe40000000f00 */
[----:B------:R-:W-:-:S07]  /*3def0*/  MOV R8, R24 ;  /* 0x0000001800087202 */ /* 0x000fce0000000f00 */
[----:B------:R-:W-:Y:S05]  /*3df00*/  WARPSYNC.COLLECTIVE R32, `(.L_x_10835) ;  /* 0x0000000020087348 */ /* 0x000fea0003c00000 */
[----:B------:R0:W1:Y:S02]  /*3df10*/  SHFL.IDX P4, R24, R22, R25, R23 ;  /* 0x0000001916187389 */ /* 0x0000640000080017 */
[----:B01----:R-:W-:Y:S05]  /*3df20*/  ENDCOLLECTIVE ;  /* 0x000000000000791b */ /* 0x003fea0003800000 */
.L_x_10835:
[----:B------:R-:W-:Y:S01]  /*3df30*/  MOV R17, R24 ;  /* 0x0000001800117202 */ /* 0x000fe20000000f00 */
[----:B------:R-:W-:Y:S06]  /*3df40*/  BRA `(.L_x_10836) ;  /* 0xfffffdf8003c7947 */ /* 0x000fec000383ffff */
.L_x_9915:
        /* <DEDUP_REMOVED lines=8> */
.L_x_10838:
[----:B------:R-:W-:Y:S05]  /*3dfd0*/  BSYNC B0 ;  /* 0x0000000000007941 */ /* 0x000fea0003800000 */
.L_x_10837:
        /* <DEDUP_REMOVED lines=8> */
.L_x_10839:
[----:B------:R-:W-:Y:S02]  /*3e060*/  MOV R22, R16 ;  /* 0x0000001000167202 */ /* 0x000fe40000000f00 */
[----:B------:R-:W-:-:S07]  /*3e070*/  MOV R5, R24 ;  /* 0x0000001800057202 */ /* 0x000fce0000000f00 */
[----:B------:R-:W-:Y:S05]  /*3e080*/  WARPSYNC.COLLECTIVE R32, `(.L_x_10840) ;  /* 0x0000000020087348 */ /* 0x000fea0003c00000 */
[----:B------:R0:W1:Y:S02]  /*3e090*/  SHFL.IDX P4, R24, R22, R25, R23 ;  /* 0x0000001916187389 */ /* 0x0000640000080017 */
[----:B01----:R-:W-:Y:S05]  /*3e0a0*/  ENDCOLLECTIVE ;  /* 0x000000000000791b */ /* 0x003fea0003800000 */
.L_x_10840:
[----:B------:R-:W-:Y:S01]  /*3e0b0*/  MOV R8, R24 ;  /* 0x0000001800087202 */ /* 0x000fe20000000f00 */
[----:B------:R-:W-:Y:S06]  /*3e0c0*/  BRA `(.L_x_10841) ;  /* 0xfffffe10006c7947 */ /* 0x000fec000383ffff */
.L_x_10012:
[----:B-1----:R1:W5:Y:S01]  /*3e0d0*/  LDL R22, [R1+0xb0] ;  /* 0x0000b00001167983 */ /* 0x0023620000100800 */
[----:B0-----:R-:W-:Y:S01]  /*3e0e0*/  HFMA2 R25, -RZ, RZ, 0, 2.384185791015625e-07 ;  /* 0x00000004ff197431 */ /* 0x001fe200000001ff */
[----:B------:R-:W-:Y:S01]  /*3e0f0*/  BSSY B0, `(.L_x_10842) ;  /* 0x0000006000007945 */ /* 0x000fe20003800000 */
[----:B------:R-:W-:Y:S02]  /*3e100*/  MOV R23, 0x181f ;  /* 0x0000181f00177802 */ /* 0x000fe40000000f00 */
[----:B------:R-:W-:-:S07]  /*3e110*/  MOV R32, 0xffffffff ;  /* 0xffffffff00207802 */ /* 0x000fce0000000f00 */
[----:B-1---5:R-:W-:Y:S05]  /*3e120*/  WARPSYNC.COLLECTIVE R32, `(.L_x_10843) ;  /* 0x0000000020087348 */ /* 0x022fea0003c00000 */
[----:B-----5:R0:W2:Y:S02]  /*3e130*/  SHFL.IDX P4, R24, R22, R25, R23 ;  /* 0x0000001916187389 */ /* 0x0200a40000080017 */
[----:B012---:R-:W-:Y:S05]  /*3e140*/  ENDCOLLECTIVE ;  /* 0x000000000000791b */ /* 0x007fea0003800000 */
.L_x_10843:
[----:B------:R-:W-:Y:S05]  /*3e150*/  BSYNC B0 ;  /* 0x0000000000007941 */ /* 0x000fea0003800000 */
.L_x_10842:
        /* <DEDUP_REMOVED lines=8> */
.L_x_10844:
[----:B------:R-:W-:Y:S02]  /*3e1e0*/  MOV R22, R16 ;  /* 0x0000001000167202 */ /* 0x000fe40000000f00 */
[----:B------:R-:W-:-:S07]  /*3e1f0*/  MOV R5, R24 ;  /* 0x0000001800057202 */ /* 0x000fce0000000f00 */
[----:B------:R-:W-:Y:S05]  /*3e200*/  WARPSYNC.COLLECTIVE R32, `(.L_x_10845) ;  /* 0x0000000020087348 */ /* 0x000fea0003c00000 */
[----:B------:R0:W1:Y:S02]  /*3e210*/  SHFL.IDX P4, R24, R22, R25, R23 ;  /* 0x0000001916187389 */ /* 0x0000640000080017 */
[----:B01----:R-:W-:Y:S05]  /*3e220*/  ENDCOLLECTIVE ;  /* 0x000000000000791b */ /* 0x003fea0003800000 */
.L_x_10845:
[----:B------:R-:W-:Y:S05]  /*3e230*/  BRA `(.L_x_10846) ;  /* 0xfffffe2800a07947 */ /* 0x000fea000383ffff */
.L_x_10109:
[----:B0-----:R0:W5:Y:S01]  /*3e240*/  LDL R22, [R1+0xb0] ;  /* 0x0000b00001167983 */ /* 0x0011620000100800 */
[----:B------:R-:W-:Y:S01]  /*3e250*/  HFMA2 R25, -RZ, RZ, 0, 2.98023223876953125e-07 ;  /* 0x00000005ff197431 */ /* 0x000fe200000001ff */
[----:B------:R-:W-:Y:S01]  /*3e260*/  BSSY B0, `(.L_x_10847) ;  /* 0x0000006000007945 */ /* 0x000fe20003800000 */
[----:B------:R-:W-:Y:S02]  /*3e270*/  MOV R23, 0x181f ;  /* 0x0000181f00177802 */ /* 0x000fe40000000f00 */
[----:B------:R-:W-:-:S07]  /*3e280*/  MOV R32, 0xffffffff ;  /* 0xffffffff00207802 */ /* 0x000fce0000000f00 */
[----:B012--5:R-:W-:Y:S05]  /*3e290*/  WARPSYNC.COLLECTIVE R32, `(.L_x_10848) ;  /* 0x0000000020087348 */ /* 0x027fea0003c00000 */
[----:B-----5:R3:W4:Y:S02]  /*3e2a0*/  SHFL.IDX P4, R24, R22, R25, R23 ;  /* 0x0000001916187389 */ /* 0x0207240000080017 */
[----:B01234-:R-:W-:Y:S05]  /*3e2b0*/  ENDCOLLECTIVE ;  /* 0x000000000000791b */ /* 0x01ffea0003800000 */
.L_x_10848:
[----:B------:R-:W-:Y:S05]  /*3e2c0*/  BSYNC B0 ;  /* 0x0000000000007941 */ /* 0x000fea0003800000 */
.L_x_10847:
        /* <DEDUP_REMOVED lines=8> */
.L_x_10849:
[----:B------:R-:W-:Y:S02]  /*3e350*/  MOV R22, R16 ;  /* 0x0000001000167202 */ /* 0x000fe40000000f00 */
[----:B------:R-:W-:-:S07]  /*3e360*/  MOV R5, R24 ;  /* 0x0000001800057202 */ /* 0x000fce0000000f00 */
[----:B------:R-:W-:Y:S05]  /*3e370*/  WARPSYNC.COLLECTIVE R32, `(.L_x_10850) ;  /* 0x0000000020087348 */ /* 0x000fea0003c00000 */
[----:B------:R0:W1:Y:S02]  /*3e380*/  SHFL.IDX P4, R24, R22, R25, R23 ;  /* 0x0000001916187389 */ /* 0x0000640000080017 */
[----:B01----:R-:W-:Y:S05]  /*3e390*/  ENDCOLLECTIVE ;  /* 0x000000000000791b */ /* 0x003fea0003800000 */
.L_x_10850:
[----:B------:R-:W-:Y:S05]  /*3e3a0*/  BRA `(.L_x_10851) ;  /* 0xfffffe4000dc7947 */ /* 0x000fea000383ffff */
.L_x_10206:
        /* <DEDUP_REMOVED lines=8> */
.L_x_10853:
[----:B------:R-:W-:Y:S05]  /*3e430*/  BSYNC B0 ;  /* 0x0000000000007941 */ /* 0x000fea0003800000 */
.L_x_10852:
        /* <DEDUP_REMOVED lines=8> */
.L_x_10854:
[----:B------:R-:W-:Y:S02]  /*3e4c0*/  MOV R22, R16 ;  /* 0x0000001000167202 */ /* 0x000fe40000000f00 */
[----:B------:R-:W-:-:S07]  /*3e4d0*/  MOV R4, R24 ;  /* 0x0000001800047202 */ /* 0x000fce0000000f00 */
[----:B------:R-:W-:Y:S05]  /*3e4e0*/  WARPSYNC.COLLECTIVE R32, `(.L_x_10855) ;  /* 0x0000000020087348 */ /* 0x000fea0003c00000 */
[----:B------:R0:W1:Y:S02]  /*3e4f0*/  SHFL.IDX P4, R24, R22, R25, R23 ;  /* 0x0000001916187389 */ /* 0x0000640000080017 */
[----:B01----:R-:W-:Y:S05]  /*3e500*/  ENDCOLLECTIVE ;  /* 0x000000000000791b */ /* 0x003fea0003800000 */
.L_x_10855:
[----:B------:R-:W-:Y:S05]  /*3e510*/  BRA `(.L_x_10856) ;  /* 0xfffffe5c00187947 */ /* 0x000fea000383ffff */
.L_x_10303:
        /* <DEDUP_REMOVED lines=8> */
.L_x_10858:
[----:B------:R-:W-:Y:S05]  /*3e5a0*/  BSYNC B0 ;  /* 0x0000000000007941 */ /* 0x000fea0003800000 */
.L_x_10857:
        /* <DEDUP_REMOVED lines=8> */
.L_x_10859:
[----:B------:R-:W-:Y:S02]  /*3e630*/  MOV R22, R16 ;  /* 0x0000001000167202 */ /* 0x000fe40000000f00 */
[----:B------:R-:W-:-:S07]  /*3e640*/  MOV R14, R24 ;  /* 0x00000018000e7202 */ /* 0x000fce0000000f00 */
[----:B------:R-:W-:Y:S05]  /*3e650*/  WARPSYNC.COLLECTIVE R32, `(.L_x_10860) ;  /* 0x0000000020087348 */ /* 0x000fea0003c00000 */
[----:B------:R0:W1:Y:S02]  /*3e660*/  SHFL.IDX P4, R24, R22, R25, R23 ;  /* 0x0000001916187389 */ /* 0x0000640000080017 */
[----:B01----:R-:W-:Y:S05]  /*3e670*/  ENDCOLLECTIVE ;  /* 0x000000000000791b */ /* 0x003fea0003800000 */
.L_x_10860:
[----:B------:R-:W-:Y:S05]  /*3e680*/  BRA `(.L_x_10861) ;  /* 0xfffffe7400547947 */ /* 0x000fea000383ffff */
        .weak           $__internal_7_$__cuda_sm20_rcp_rn_f32_slowpath
        .type           $__internal_7_$__cuda_sm20_rcp_rn_f32_slowpath,@function
        .size           $__internal_7_$__cuda_sm20_rcp_rn_f32_slowpath,($__internal_8_$__cuda_sm3x_div_rn_noftz_f32_slowpath - $__internal_7_$__cuda_sm20_rcp_rn_f32_slowpath)
$__internal_7_$__cuda_sm20_rcp_rn_f32_slowpath:
        /* <DEDUP_REMOVED lines=15> */
.L_x_10863:
        /* <DEDUP_REMOVED lines=33> */
.L_x_10865:
[----:B------:R-:W0:Y:S02]  /*3e990*/  MUFU.RCP R2, R2 ;  /* 0x0000000200027308 */ /* 0x000e240000001000 */
.L_x_10864:
[----:B------:R-:W-:Y:S05]  /*3e9a0*/  BSYNC.RECONVERGENT B1 ;  /* 0x0000000000017941 */ /* 0x000fea0003800200 */
.L_x_10862:
[----:B------:R-:W-:Y:S01]  /*3e9b0*/  HFMA2 R3, -RZ, RZ, 0, 0 ;  /* 0x00000000ff037431 */ /* 0x000fe200000001ff */
[----:B0-----:R-:W-:Y:S02]  /*3e9c0*/  MOV R59, R2 ;  /* 0x00000002003b7202 */ /* 0x001fe40000000f00 */
[----:B------:R-:W-:-:S04]  /*3e9d0*/  MOV R2, R45 ;  /* 0x0000002d00027202 */ /* 0x000fc80000000f00 */
[----:B------:R-:W-:Y:S05]  /*3e9e0*/  RET.REL.NODEC R2 `(_Z4bm3dILb1ELb0ELb1EEvPfPKfiiifiiiiifff) ;  /* 0xfffffc1402847950 */ /* 0x000fea0003c3ffff */
        .weak           $__internal_8_$__cuda_sm3x_div_rn_noftz_f32_slowpath
        .type           $__internal_8_$__cuda_sm3x_div_rn_noftz_f32_slowpath,@function
        .size           $__internal_8_$__cuda_sm3x_div_rn_noftz_f32_slowpath,(.L_x_17592 - $__internal_8_$__cuda_sm3x_div_rn_noftz_f32_slowpath)
$__internal_8_$__cuda_sm3x_div_rn_noftz_f32_slowpath:
        /* <DEDUP_REMOVED lines=34> */
.L_x_10867:
        /* <DEDUP_REMOVED lines=51> */
.L_x_10874:
[----:B------:R-:W-:-:S04]  /*3ef40*/  LOP3.LUT R2, R2, 0x80000000, RZ, 0xc0, !PT ;  /* 0x8000000002027812 */ /* 0x000fc800078ec0ff */
[----:B------:R-:W-:Y:S01]  /*3ef50*/  LOP3.LUT R2, R2, 0x7f800000, RZ, 0xfc, !PT ;  /* 0x7f80000002027812 */ /* 0x000fe200078efcff */
[----:B------:R-:W-:Y:S06]  /*3ef60*/  BRA `(.L_x_10875) ;  /* 0x0000000000047947 */ /* 0x000fec0003800000 */
.L_x_10873:
[----:B------:R-:W-:-:S07]  /*3ef70*/  LEA R2, R36, R2, 0x17 ;  /* 0x0000000224027211 */ /* 0x000fce00078eb8ff */
.L_x_10875:
[----:B------:R-:W-:Y:S05]  /*3ef80*/  BSYNC.RECONVERGENT B1 ;  /* 0x0000000000017941 */ /* 0x000fea0003800200 */
.L_x_10872:
[----:B------:R-:W-:Y:S05]  /*3ef90*/  BRA `(.L_x_10876) ;  /* 0x0000000000207947 */ /* 0x000fea0003800000 */
.L_x_10871:
[----:B------:R-:W-:-:S04]  /*3efa0*/  LOP3.LUT R2, R2, 0x80000000, R3, 0x48, !PT ;  /* 0x8000000002027812 */ /* 0x000fc800078e4803 */
[----:B------:R-:W-:Y:S01]  /*3efb0*/  LOP3.LUT R2, R2, 0x7f800000, RZ, 0xfc, !PT ;  /* 0x7f80000002027812 */ /* 0x000fe200078efcff */
[----:B------:R-:W-:Y:S06]  /*3efc0*/  BRA `(.L_x_10876) ;  /* 0x0000000000147947 */ /* 0x000fec0003800000 */
.L_x_10870:
[----:B------:R-:W-:Y:S01]  /*3efd0*/  LOP3.LUT R2, R2, 0x80000000, R3, 0x48, !PT ;  /* 0x8000000002027812 */ /* 0x000fe200078e4803 */
[----:B------:R-:W-:Y:S06]  /*3efe0*/  BRA `(.L_x_10876) ;  /* 0x00000000000c7947 */ /* 0x000fec0003800000 */
.L_x_10869:
[----:B------:R-:W0:Y:S01]  /*3eff0*/  MUFU.RSQ R2, -QNAN ;  /* 0xffc0000000027908 */ /* 0x000e220000001400 */
[----:B------:R-:W-:Y:S05]  /*3f000*/  BRA `(.L_x_10876) ;  /* 0x0000000000047947 */ /* 0x000fea0003800000 */
.L_x_10868:
[----:B------:R-:W-:-:S07]  /*3f010*/  FADD.FTZ R2, R3, R2 ;  /* 0x0000000203027221 */ /* 0x000fce0000010000 */
.L_x_10876:
[----:B------:R-:W-:Y:S05]  /*3f020*/  BSYNC.RECONVERGENT B0 ;  /* 0x0000000000007941 */ /* 0x000fea0003800200 */
.L_x_10866:
[----:B------:R-:W-:Y:S01]  /*3f030*/  HFMA2 R3, -RZ, RZ, 0, 0 ;  /* 0x00000000ff037431 */ /* 0x000fe200000001ff */
[----:B0-----:R-:W-:Y:S02]  /*3f040*/  MOV R36, R2 ;  /* 0x0000000200247202 */ /* 0x001fe40000000f00 */
[----:B------:R-:W-:-:S04]  /*3f050*/  MOV R2, R33 ;  /* 0x0000002100027202 */ /* 0x000fc80000000f00 */
[----:B------:R-:W-:Y:S05]  /*3f060*/  RET.REL.NODEC R2 `(_Z4bm3dILb1ELb0ELb1EEvPfPKfiiifiiiiifff) ;  /* 0xfffffc0c02e47950 */ /* 0x000fea0003c3ffff */
.L_x_10877:
        /* <DEDUP_REMOVED lines=9> */
.L_x_17592:


//--------------------- .text._Z4bm3dILb1ELb1ELb0EEvPfPKfiiifiiiiifff --------------------------
	.section	.text._Z4bm3dILb1ELb1ELb0EEvPfPKfiiifiiiiifff,"ax",@progbits
	.align	128
.text._Z4bm3dILb1ELb1ELb0EEvPfPKfiiifiiiiifff:
        .type           _Z4bm3dILb1ELb1ELb0EEvPfPKfiiifiiiiifff,@function
        .size           _Z4bm3dILb1ELb1ELb0EEvPfPKfiiifiiiiifff,(.L_x_17595 - _Z4bm3dILb1ELb1ELb0EEvPfPKfiiifiiiiifff)
        .other          _Z4bm3dILb1ELb1ELb0EEvPfPKfiiifiiiiifff,@"STO_CUDA_ENTRY STV_DEFAULT"
_Z4bm3dILb1ELb1ELb0EEvPfPKfiiifiiiiifff:
        /* <DEDUP_REMOVED lines=62> */
.L_x_10878:
[----:B------:R-:W-:Y:S01]  /*03e0*/  HFMA2 R11, -RZ, RZ, 0, 1.5199184417724609375e-05 ;  /* 0x000000ffff0b7431 */ /* 0x000fe200000001ff */
[----:B------:R-:W-:-:S04]  /*03f0*/  LOP3.LUT R32, R34, 0xfffffff8, RZ, 0xc0, !PT ;  /* 0xfffffff822207812 */ /* 0x000fc800078ec0ff */
[----:B------:R-:W-:-:S07]  /*0400*/  SHF.L.U32 R32, R11, R32, RZ ;  /* 0x000000200b207219 */ /* 0x000fce00000006ff */
.L_x_10879:
[C---:B------:R-:W-:Y:S02]  /*0410*/  VIADDMNMX R14, R54.reuse, -UR5, RZ, !PT ;  /* 0x80000005360e7c46 */ /* 0x040fe4000f8001ff */
[----:B------:R-:W-:Y:S02]  /*0420*/  VIADDMNMX R13, R54, UR5, R48, PT ;  /* 0x00000005360d7c46 */ /* 0x000fe4000b800130 */
[----:B------:R-:W-:Y:S02]  /*0430*/  MOV R10, 0x7f7fffff ;  /* 0x7f7fffff000a7802 */ /* 0x000fe40000000f00 */
[----:B------:R-:W-:Y:S02]  /*0440*/  ISETP.GT.AND P0, PT, R14, R13, PT ;  /* 0x0000000d0e00720c */ /* 0x000fe40003f04270 */
[----:B------:R-:W-:Y:S02]  /*0450*/  MOV R11, RZ ;  /* 0x000000ff000b7202 */ /* 0x000fe40000000f00 */
[----:B------:R-:W-:-:S09]  /*0460*/  MOV R12, RZ ;  /* 0x000000ff000c7202 */ /* 0x000fd20000000f00 */
[----:B------:R-:W-:Y:S05]  /*0470*/  @P0 BRA `(.L_x_10880) ;  /* 0x0000000c00380947 */ /* 0x000fea0003800000 */
[C---:B------:R-:W-:Y:S01]  /*0480*/  VIADDMNMX R15, R53.reuse, -UR5, RZ, !PT ;  /* 0x80000005350f7c46 */ /* 0x040fe2000f8001ff */
[----:B------:R-:W-:Y:S01]  /*0490*/  BSSY B2, `(.L_x_10880) ;  /* 0x00000cc000027945 */ /* 0x000fe20003800000 */
[----:B------:R-:W-:Y:S02]  /*04a0*/  VIADDMNMX R20, R53, UR5, R46, PT ;  /* 0x0000000535147c46 */ /* 0x000fe4000b80012e */
[----:B------:R-:W-:Y:S01]  /*04b0*/  MOV R12, RZ ;  /* 0x000000ff000c7202 */ /* 0x000fe20000000f00 */
[----:B------:R-:W-:Y:S01]  /*04c0*/  IMAD R11, R14, R26, R15 ;  /* 0x0000001a0e0b7224 */ /* 0x000fe200078e020f */
[----:B------:R-:W-:Y:S02]  /*04d0*/  MOV R10, 0x7f7fffff ;  /* 0x7f7fffff000a7802 */ /* 0x000fe40000000f00 */
[----:B------:R-:W-:Y:S01]  /*04e0*/  IADD3 R21, PT, PT, R20, 0x1, RZ ;  /* 0x0000000114157810 */ /* 0x000fe20007ffe0ff */
[----:B------:R-:W-:-:S04]  /*04f0*/  IMAD.WIDE R16, R11, 0x4, R16 ;  /* 0x000000040b107825 */ /* 0x000fc800078e0210 */
[----:B------:R-:W-:-:S07]  /*0500*/  HFMA2 R11, -RZ, RZ, 0, 0 ;  /* 0x00000000ff0b7431 */ /* 0x000fce00000001ff */
.L_x_10888:
[----:B0-----:R-:W0:Y:S01]  /*0510*/  LDC R39, c[0x0][0x398] ;  /* 0x0000e600ff277b82 */ /* 0x001e220000000800 */
        /* <DEDUP_REMOVED lines=9> */
[----:B------:R-:W-:-:S04]  /*05b0*/  LOP3.LUT R18, R18, 0x1, RZ, 0xc0, !PT ;  /* 0x0000000112127812 */ /* 0x000fc800078ec0ff */
[----:B------:R-:W-:-:S13]  /*05c0*/  ISETP.NE.U32.AND P0, PT, R18, 0x1, PT ;  /* 0x000000011200780c */ /* 0x000fda0003f05070 */
[----:B------:R-:W-:Y:S05]  /*05d0*/  @P0 BRA `(.L_x_10884) ;  /* 0x0000000000e40947 */ /* 0x000fea0003800000 */
        /* <DEDUP_REMOVED lines=47> */
[----:B------:R1:W0:Y:S04]  /*08d0*/  SHFL.UP PT, R25, R11, 0x1, 0x1800 ;  /* 0x043800000b197f89 */ /* 0x00022800000e0000 */
[----:B--23--:R1:W4:Y:S04]  /*08e0*/  SHFL.UP PT, R45, R29, 0x1, 0x1800 ;  /* 0x043800001d2d7f89 */ /* 0x00c32800000e0000 */
.L_x_13292:
[----:B----4-:R-:W-:Y:S02]  /*08f0*/  @!P1 ISETP.NE.AND P0, PT, R45, RZ, PT ;  /* 0x000000ff2d00920c */ /* 0x010fe40003f05270 */
[----:B------:R-:W-:Y:S02]  /*0900*/  IADD3 R26, P2, PT, R26, 0x4, RZ ;  /* 0x000000041a1a7810 */ /* 0x000fe40007f5e0ff */
[----:B------:R-:W-:Y:S02]  /*0910*/  @!P1 ISETP.EQ.OR P0, PT, R0, RZ, !P0 ;  /* 0x000000ff0000920c */ /* 0x000fe40004702670 */
[----:B------:R-:W-:Y:S02]  /*0920*/  IADD3.X R27, PT, PT, RZ, R27, RZ, P2, !PT ;  /* 0x0000001bff1b7210 */ /* 0x000fe400017fe4ff */
[----:B-1----:R-:W-:Y:S02]  /*0930*/  @!P1 SEL R12, R15, R22, P0 ;  /* 0x000000160f0c9207 */ /* 0x002fe40000000000 */
[----:B------:R-:W-:-:S02]  /*0940*/  @!P1 FSEL R10, R31, R18, P0 ;  /* 0x000000121f0a9208 */ /* 0x000fc40000000000 */
[----:B0-----:R-:W-:Y:S02]  /*0950*/  @!P1 SEL R11, R14, R25, P0 ;  /* 0x000000190e0b9207 */ /* 0x001fe40000000000 */
[----:B------:R-:W-:-:S07]  /*0960*/  IADD3 R22, PT, PT, R15, 0x1, RZ ;  /* 0x000000010f167810 */ /* 0x000fce0007ffe0ff */
.L_x_10884:
[----:B------:R-:W-:Y:S05]  /*0970*/  BSYNC B0 ;  /* 0x0000000000007941 */ /* 0x000fea0003800000 */
.L_x_10883:
[----:B------:R-:W0:Y:S01]  /*0980*/  LDC R23, c[0x0][0x398] ;  /* 0x0000e600ff177b82 */ /* 0x000e220000000800 */
[----:B------:R-:W-:-:S13]  /*0990*/  ISETP.NE.AND P0, PT, R20, R15, PT ;  /* 0x0000000f1400720c */ /* 0x000fda0003f05270 */
[----:B------:R-:W-:Y:S05]  /*09a0*/  @!P0 BRA `(.L_x_10882) ;  /* 0x0000000400d88947 */ /* 0x000fea0003800000 */
.L_x_10887:
        /* <DEDUP_REMOVED lines=34> */
[----:B------:R0:W4:Y:S01]  /*0bd0*/  LDG.E.CONSTANT R58, desc[UR8][R26.64+0x4] ;  /* 0x000004081a3a7981 */ /* 0x000122000c1e9900 */
[----:B------:R-:W-:-:S06]  /*0be0*/  IMAD.WIDE R36, R23, 0x4, R26 ;  /* 0x0000000417247825 */ /* 0x000fcc00078e021a */
        /* <DEDUP_REMOVED lines=17> */
[----:B------:R-:W-:-:S04]  /*0d00*/  FADD R44, R9, -R44 ;  /* 0x8000002c092c7221 */ /* 0x000fc80000000000 */
[----:B------:R-:W-:-:S04]  /*0d10*/  FFMA R44, R44, R44, R35 ;  /* 0x0000002c2c2c7223 */ /* 0x000fc80000000023 */
[----:B0-----:R-:W-:-:S05]  /*0d20*/  FADD R27, R33, R44 ;  /* 0x0000002c211b7221 */ /* 0x001fca0000000000 */
[----:B------:R-:W1:Y:S01]  /*0d30*/  SHFL.BFLY PT, R33, R27, 0x1, 0x181f ;  /* 0x0c381f001b217f89 */ /* 0x000e6200000e0000 */
[----:B------:R-:W-:Y:S01]  /*0d40*/  FADD R24, R3, -R52 ;  /* 0x8000003403187221 */ /* 0x000fe20000000000 */
[----:B------:R-:W-:-:S03]  /*0d50*/  FADD R25, R8, -R45 ;  /* 0x8000002d08197221 */ /* 0x000fc60000000000 */
[----:B------:R-:W-:Y:S01]  /*0d60*/  FFMA R24, R24, R24, RZ ;  /* 0x0000001818187223 */ /* 0x000fe200000000ff */
[----:B------:R-:W-:Y:S01]  /*0d70*/  FFMA R25, R25, R25, RZ ;  /* 0x0000001919197223 */ /* 0x000fe200000000ff */
[----:B------:R-:W-:Y:S01]  /*0d80*/  FADD R29, R2, -R29 ;  /* 0x8000001d021d7221 */ /* 0x000fe20000000000 */
[----:B------:R-:W-:-:S03]  /*0d90*/  FADD R26, R4, -R47 ;  /* 0x8000002f041a7221 */ /* 0x000fc60000000000 */
[----:B------:R-:W-:Y:S01]  /*0da0*/  FFMA R24, R29, R29, R24 ;  /* 0x0000001d1d187223 */ /* 0x000fe20000000018 */
[----:B-1----:R-:W-:Y:S01]  /*0db0*/  FADD R37, R27, R33 ;  /* 0x000000211b257221 */ /* 0x002fe20000000000 */
        /* <DEDUP_REMOVED lines=21> */
[----:B-1----:R-:W-:-:S03]  /*0f10*/  FADD R39, R37, R26 ;  /* 0x0000001a25277221 */ /* 0x002fc60000000000 */
[----:B------:R-:W-:Y:S04]  /*0f20*/  SHFL.UP PT, R27, R11, 0x1, 0x1800 ;  /* 0x043800000b1b7f89 */ /* 0x000fe800000e0000 */
        /* <DEDUP_REMOVED lines=16> */
[----:B------:R0:W4:Y:S02]  /*1030*/  SHFL.UP PT, R45, R27, 0x1, 0x1800 ;  /* 0x043800001b2d7f89 */ /* 0x00012400000e0000 */
.L_x_13325:
[----:B----4-:R-:W-:Y:S02]  /*1040*/  @!P1 ISETP.NE.AND P0, PT, R45, RZ, PT ;  /* 0x000000ff2d00920c */ /* 0x010fe40003f05270 */
[----:B------:R-:W-:Y:S02]  /*1050*/  PLOP3.LUT P2, PT, PT, PT, PT, 0x8, 0x80 ;  /* 0x000000000080781c */ /* 0x000fe40003f4e170 */
[----:B------:R-:W-:Y:S02]  /*1060*/  @!P1 ISETP.EQ.OR P0, PT, R0, RZ, !P0 ;  /* 0x000000ff0000920c */ /* 0x000fe40004702670 */
[----:B------:R-:W-:Y:S02]  /*1070*/  IADD3 R26, P3, PT, R18, 0x8, RZ ;  /* 0x00000008121a7810 */ /* 0x000fe40007f7e0ff */
[----:B------:R-:W-:Y:S02]  /*1080*/  @!P1 PLOP3.LUT P2, PT, P0, PT, PT, 0x80, 0x8 ;  /* 0x000000000008981c */ /* 0x000fe4000074f070 */
[----:B0-----:R-:W-:-:S02]  /*1090*/  IADD3.X R27, PT, PT, RZ, R19, RZ, P3, !PT ;  /* 0x00000013ff1b7210 */ /* 0x001fc40001ffe4ff */
[----:B-1----:R-:W-:Y:S02]  /*10a0*/  @!P1 FSEL R10, R35, R24, P0 ;  /* 0x00000018230a9208 */ /* 0x002fe40000000000 */
[----:B---3--:R-:W-:-:S07]  /*10b0*/  @!P1 SEL R11, R14, R29, P0 ;  /* 0x0000001d0e0b9207 */ /* 0x008fce0000000000 */
[C---:B--2---:R-:W-:Y:S02]  /*10c0*/  @P2 IADD3 R25, PT, PT, R22.reuse, 0x1, RZ ;  /* 0x0000000116192810 */ /* 0x044fe40007ffe0ff */
[----:B------:R-:W-:Y:S02]  /*10d0*/  IADD3 R22, PT, PT, R22, 0x2, RZ ;  /* 0x0000000216167810 */ /* 0x000fe40007ffe0ff */
[----:B------:R-:W-:Y:S02]  /*10e0*/  @!P1 MOV R12, R25 ;  /* 0x00000019000c9202 */ /* 0x000fe40000000f00 */
[----:B------:R-:W-:-:S13]  /*10f0*/  ISETP.NE.AND P2, PT, R22, R21, PT ;  /* 0x000000151600720c */ /* 0x000fda0003f45270 */
[----:B------:R-:W-:Y:S05]  /*1100*/  @P2 BRA `(.L_x_10887) ;  /* 0xfffffff800282947 */ /* 0x000fea000383ffff */
.L_x_10882:
[----:B------:R-:W-:Y:S05]  /*1110*/  BSYNC B1 ;  /* 0x0000000000017941 */ /* 0x000fea0003800000 */
.L_x_10881:
[C---:B------:R-:W-:Y:S02]  /*1120*/  ISETP.NE.AND P0, PT, R14.reuse, R13, PT ;  /* 0x0000000d0e00720c */ /* 0x040fe40003f05270 */
[----:B------:R-:W-:-:S11]  /*1130*/  IADD3 R14, PT, PT, R14, 0x1, RZ ;  /* 0x000000010e0e7810 */ /* 0x000fd60007ffe0ff */
[----:B------:R-:W-:Y:S05]  /*1140*/  @P0 BRA `(.L_x_10888) ;  /* 0xfffffff000f00947 */ /* 0x000fea000383ffff */
[----:B------:R-:W-:Y:S05]  /*1150*/  BSYNC B2 ;  /* 0x0000000000027941 */ /* 0x000fea0003800000 */
.L_x_10880:
        /* <DEDUP_REMOVED lines=17> */
.L_x_10912:
        /* <DEDUP_REMOVED lines=15> */
.L_x_10902:
[----:B------:R-:W-:-:S03]  /*1360*/  UMOV UR4, 0xffffffff ;  /* 0xffffffff00047882 */ /* 0x000fc60000000000 */
[----:B0-----:R-:W-:Y:S05]  /*1370*/  BRA.DIV UR4, `(.L_x_10891) ;  /* 0x0000051204647947 */ /* 0x001fea000b800000 */
[----:B------:R1:W2:Y:S04]  /*1380*/  SHFL.IDX PT, R25, R40, R44, 0x181f ;  /* 0x00181f2c28197589 */ /* 0x0002a800000e0000 */
[----:B------:R1:W3:Y:S02]  /*1390*/  SHFL.IDX PT, R22, R39, R44, 0x181f ;  /* 0x00181f2c27167589 */ /* 0x0002e400000e0000 */
.L_x_13329:
        /* <DEDUP_REMOVED lines=10> */
[----:B------:R-:W2:Y:S01]  /*1440*/  LDCU.64 UR4, c[0x0][0x388] ;  /* 0x00007100ff0477ac */ /* 0x000ea20008000a00 */
[----:B0-----:R-:W-:-:S05]  /*1450*/  IMAD R24, R23, UR6, R21 ;  /* 0x0000000617187c24 */ /* 0x001fca000f8e0215 */
[C---:B------:R-:W-:Y:S02]  /*1460*/  IADD3 R27, P0, PT, R24.reuse, R25, RZ ;  /* 0x00000019181b7210 */ /* 0x040fe40007f1e0ff */
[----:B------:R-:W-:Y:S02]  /*1470*/  SHF.R.S32.HI R25, RZ, 0x1f, R25 ;  /* 0x0000001fff197819 */ /* 0x000fe40000011419 */
[C---:B--2---:R-:W-:Y:S02]  /*1480*/  LEA R26, P2, R27.reuse, UR4, 0x2 ;  /* 0x000000041b1a7c11 */ /* 0x044fe4000f8410ff */
[----:B------:R-:W-:Y:S02]  /*1490*/  LEA.HI.X.SX32 R28, R24, R25, 0x1, P0 ;  /* 0x00000019181c7211 */ /* 0x000fe400000f0eff */
[----:B------:R-:W-:Y:S02]  /*14a0*/  IADD3 R24, PT, PT, R22, 0x1, RZ ;  /* 0x0000000116187810 */ /* 0x000fe40007ffe0ff */
[----:B------:R-:W-:-:S07]  /*14b0*/  LEA.HI.X R27, R27, UR5, R28, 0x2, P2 ;  /* 0x000000051b1b7c11 */ /* 0x000fce00090f141c */
.L_x_10901:
        /* <DEDUP_REMOVED lines=14> */
[----:B------:R-:W-:Y:S05]  /*15a0*/  @P0 BRA `(.L_x_10897) ;  /* 0x0000000000ec0947 */ /* 0x000fea0003800000 */
        /* <DEDUP_REMOVED lines=51> */
.L_x_13346:
        /* <DEDUP_REMOVED lines=8> */
.L_x_10897:
[----:B------:R-:W-:Y:S05]  /*1960*/  BSYNC B2 ;  /* 0x0000000000027941 */ /* 0x000fea0003800000 */
.L_x_10896:
[----:B------:R-:W0:Y:S01]  /*1970*/  LDC R38, c[0x0][0x398] ;  /* 0x0000e600ff267b82 */ /* 0x000e220000000800 */
[----:B------:R-:W-:-:S13]  /*1980*/  ISETP.NE.AND P0, PT, R22, R21, PT ;  /* 0x000000151600720c */ /* 0x000fda0003f05270 */
[----:B------:R-:W-:Y:S05]  /*1990*/  @!P0 BRA `(.L_x_10895) ;  /* 0x0000000400d88947 */ /* 0x000fea0003800000 */
.L_x_10900:
        /* <DEDUP_REMOVED lines=105> */
.L_x_13379:
        /* <DEDUP_REMOVED lines=13> */
.L_x_10895:
[----:B------:R-:W-:Y:S05]  /*2100*/  BSYNC B3 ;  /* 0x0000000000037941 */ /* 0x000fea0003800000 */
.L_x_10894:
[C---:B------:R-:W-:Y:S02]  /*2110*/  ISETP.NE.AND P0, PT, R23.reuse, R20, PT ;  /* 0x000000141700720c */ /* 0x040fe40003f05270 */
[----:B------:R-:W-:-:S11]  /*2120*/  IADD3 R23, PT, PT, R23, 0x1, RZ ;  /* 0x0000000117177810 */ /* 0x000fd60007ffe0ff */
[----:B------:R-:W-:Y:S05]  /*2130*/  @P0 BRA `(.L_x_10901) ;  /* 0xfffffff000e00947 */ /* 0x000fea000383ffff */
.L_x_10893:
[----:B------:R-:W-:Y:S05]  /*2140*/  BSYNC B4 ;  /* 0x0000000000047941 */ /* 0x000fea0003800000 */
.L_x_10892:
[----:B------:R-:W2:Y:S01]  /*2150*/  LDCU UR4, c[0x0][0x3ac] ;  /* 0x00007580ff0477ac */ /* 0x000ea20008000800 */
[----:B-1----:R-:W-:Y:S02]  /*2160*/  IADD3 R44, PT, PT, R44, 0x1, RZ ;  /* 0x000000012c2c7810 */ /* 0x002fe40007ffe0ff */
[----:B--2---:R-:W-:-:S04]  /*2170*/  MOV R21, UR4 ;  /* 0x0000000400157c02 */ /* 0x004fc80008000f00 */
[----:B------:R-:W-:-:S13]  /*2180*/  ISETP.NE.AND P0, PT, R44, R21, PT ;  /* 0x000000152c00720c */ /* 0x000fda0003f05270 */
[----:B------:R-:W-:Y:S05]  /*2190*/  @P0 BRA `(.L_x_10902) ;  /* 0xfffffff000700947 */ /* 0x000fea000383ffff */
[----:B------:R-:W-:Y:S05]  /*21a0*/  BSYNC B1 ;  /* 0x0000000000017941 */ /* 0x000fea0003800000 */
.L_x_10890:
        /* <DEDUP_REMOVED lines=12> */
.L_x_10908:
        /* <DEDUP_REMOVED lines=75> */
.L_x_13413:
        /* <DEDUP_REMOVED lines=10> */
.L_x_10906:
[----:B------:R-:W-:Y:S05]  /*27c0*/  BSYNC B2 ;  /* 0x0000000000027941 */ /* 0x000fea0003800000 */
.L_x_10905:
        /* <DEDUP_REMOVED lines=15> */
.L_x_13423:
        /* <DEDUP_REMOVED lines=21> */
.L_x_13433:
        /* <DEDUP_REMOVED lines=21> */
.L_x_13443:
[----:B0-----:R-:W-:-:S04]  /*2b60*/  @P2 ISETP.NE.AND P0, PT, R18, RZ, PT ;  /* 0x000000ff1200220c */ /* 0x001fc80003f05270 */
[----:B------:R-:W-:-:S04]  /*2b70*/  @P2 ISETP.EQ.OR P0, PT, R0, RZ, !P0 ;  /* 0x000000ff0000220c */ /* 0x000fc80004702670 */
[----:B-1--4-:R-:W-:Y:S02]  /*2b80*/  @P2 FSEL R10, R19, R20, P0 ;  /* 0x00000014130a2208 */ /* 0x012fe40000000000 */
[----:B------:R-:W-:Y:S02]  /*2b90*/  @P2 SEL R15, R17, R24, P0 ;  /* 0x00000018110f2207 */ /* 0x000fe40000000000 */
[----:B------:R-:W-:Y:S02]  /*2ba0*/  @P2 SEL R14, R22, R21, P0 ;  /* 0x00000015160e2207 */ /* 0x000fe40000000000 */
[----:B------:R-:W-:-:S07]  /*2bb0*/  @P2 SEL R16, R42, R45, P0 ;  /* 0x0000002d2a102207 */ /* 0x000fce0000000000 */
.L_x_10904:
[----:B------:R-:W-:Y:S05]  /*2bc0*/  BSYNC B1 ;  /* 0x0000000000017941 */ /* 0x000fea0003800000 */
.L_x_10903:
[----:B------:R-:W-:Y:S05]  /*2bd0*/  @P1 BRA `(.L_x_10912) ;  /* 0xffffffe400a41947 */ /* 0x000fea000383ffff */
[----:B------:R-:W-:Y:S05]  /*2be0*/  BSYNC B0 ;  /* 0x0000000000007941 */ /* 0x000fea0003800000 */
.L_x_10889:
[----:B------:R-:W1:Y:S02]  /*2bf0*/  LDCU UR4, c[0x0][0x3a8] ;  /* 0x00007500ff0477ac */ /* 0x000e640008000800 */
[----:B-1----:R-:W-:-:S04]  /*2c00*/  MOV R18, UR4 ;  /* 0x0000000400127c02 */ /* 0x002fc80008000f00 */
[----:B------:R-:W-:-:S13]  /*2c10*/  ISETP.GE.AND P0, PT, R18, 0x1, PT ;  /* 0x000000011200780c */ /* 0x000fda0003f06270 */
[----:B------:R-:W-:Y:S05]  /*2c20*/  @!P0 BRA `(.L_x_10913) ;  /* 0x0000001800548947 */ /* 0x000fea0003800000 */
[----:B------:R-:W-:Y:S01]  /*2c30*/  HFMA2 R43, -RZ, RZ, 0, 5.9604644775390625e-08 ;  /* 0x00000001ff2b7431 */ /* 0x000fe200000001ff */
[----:B------:R-:W-:Y:S06]  /*2c40*/  BSSY B1, `(.L_x_10913) ;  /* 0x0000193000017945 */ /* 0x000fec0003800000 */
.L_x_10934:
        /* <DEDUP_REMOVED lines=11> */
.L_x_10926:
[----:B------:R-:W-:-:S03]  /*2d00*/  UMOV UR4, 0xffffffff ;  /* 0xffffffff00047882 */ /* 0x000fc60000000000 */
[----:B------:R-:W-:Y:S05]  /*2d10*/  BRA.DIV UR4, `(.L_x_10915) ;  /* 0x00000526040c7947 */ /* 0x000fea000b800000 */
[----:B------:R1:W2:Y:S04]  /*2d20*/  SHFL.IDX PT, R17, R12, R39, 0x181f ;  /* 0x00181f270c117589 */ /* 0x0002a800000e0000 */
[----:B------:R1:W3:Y:S02]  /*2d30*/  SHFL.IDX PT, R22, R11, R39, 0x181f ;  /* 0x00181f270b167589 */ /* 0x0002e400000e0000 */
.L_x_13447:
        /* <DEDUP_REMOVED lines=23> */
.L_x_10925:
        /* <DEDUP_REMOVED lines=66> */
.L_x_13464:
        /* <DEDUP_REMOVED lines=8> */
.L_x_10921:
[----:B------:R-:W-:Y:S05]  /*3350*/  BSYNC B2 ;  /* 0x0000000000027941 */ /* 0x000fea0003800000 */
.L_x_10920:
[----:B------:R-:W-:-:S13]  /*3360*/  ISETP.NE.AND P0, PT, R18, R19, PT ;  /* 0x000000131200720c */ /* 0x000fda0003f05270 */
[----:B------:R-:W-:Y:S05]  /*3370*/  @!P0 BRA `(.L_x_10919) ;  /* 0x0000000400c88947 */ /* 0x000fea0003800000 */
[----:B------:R-:W-:Y:S02]  /*3380*/  IADD3 R22, P0, PT, R30, 0x4, RZ ;  /* 0x000000041e167810 */ /* 0x000fe40007f1e0ff */
[----:B------:R-:W-:Y:S02]  /*3390*/  IADD3 R47, PT, PT, -R18, R23, RZ ;  /* 0x00000017122f7210 */ /* 0x000fe40007ffe1ff */
[----:B------:R-:W-:Y:S02]  /*33a0*/  IADD3 R49, PT, PT, R23, -0x1, RZ ;  /* 0xffffffff17317810 */ /* 0x000fe40007ffe0ff */
[----:B------:R-:W-:-:S07]  /*33b0*/  IADD3.X R23, PT, PT, RZ, R31, RZ, P0, !PT ;  /* 0x0000001fff177210 */ /* 0x000fce00007fe4ff */
.L_x_10924:
        /* <DEDUP_REMOVED lines=102> */
.L_x_13497:
        /* <DEDUP_REMOVED lines=8> */
.L_x_10919:
[----:B------:R-:W-:Y:S05]  /*3aa0*/  BSYNC B3 ;  /* 0x0000000000037941 */ /* 0x000fea0003800000 */
.L_x_10918:
[C---:B------:R-:W-:Y:S02]  /*3ab0*/  ISETP.NE.AND P0, PT, R17.reuse, R38, PT ;  /* 0x000000261100720c */ /* 0x040fe40003f05270 */
[----:B------:R-:W-:-:S11]  /*3ac0*/  IADD3 R17, PT, PT, R17, 0x1, RZ ;  /* 0x0000000111117810 */ /* 0x000fd60007ffe0ff */
[----:B------:R-:W-:Y:S05]  /*3ad0*/  @P0 BRA `(.L_x_10925) ;  /* 0xfffffff000f40947 */ /* 0x000fea000383ffff */
.L_x_10917:
[----:B------:R-:W-:Y:S05]  /*3ae0*/  BSYNC B4 ;  /* 0x0000000000047941 */ /* 0x000fea0003800000 */
.L_x_10916:
[----:B------:R-:W-:Y:S05]  /*3af0*/  @P1 BRA `(.L_x_10926) ;  /* 0xfffffff000801947 */ /* 0x000fea000383ffff */
[----:B------:R-:W-:Y:S05]  /*3b00*/  BSYNC B0 ;  /* 0x0000000000007941 */ /* 0x000fea0003800000 */
.L_x_10914:
        /* <DEDUP_REMOVED lines=13> */
.L_x_10930:
        /* <DEDUP_REMOVED lines=75> */
.L_x_13531:
        /* <DEDUP_REMOVED lines=10> */
.L_x_10928:
        /* <DEDUP_REMOVED lines=15> */
.L_x_13541:
        /* <DEDUP_REMOVED lines=21> */
.L_x_13551:
        /* <DEDUP_REMOVED lines=21> */
.L_x_13561:
[----:B0-----:R-:W-:-:S04]  /*44c0*/  @P1 ISETP.NE.AND P0, PT, R24, RZ, PT ;  /* 0x000000ff1800120c */ /* 0x001fc80003f05270 */
[----:B------:R-:W-:-:S04]  /*44d0*/  @P1 ISETP.EQ.OR P0, PT, R0, RZ, !P0 ;  /* 0x000000ff0000120c */ /* 0x000fc80004702670 */
[----:B-1--4-:R-:W-:Y:S02]  /*44e0*/  @P1 FSEL R10, R19, R20, P0 ;  /* 0x00000014130a1208 */ /* 0x012fe40000000000 */
[----:B------:R-:W-:Y:S02]  /*44f0*/  @P1 SEL R15, R18, R21, P0 ;  /* 0x00000015120f1207 */ /* 0x000fe40000000000 */
[----:B------:R-:W-:Y:S02]  /*4500*/  @P1 SEL R14, R22, R25, P0 ;  /* 0x00000019160e1207 */ /* 0x000fe40000000000 */
[----:B------:R-:W-:-:S07]  /*4510*/  @P1 SEL R16, R17, R45, P0 ;  /* 0x0000002d11101207 */ /* 0x000fce0000000000 */
.L_x_10927:
[----:B------:R-:W1:Y:S02]  /*4520*/  LDCU UR4, c[0x0][0x3a8] ;  /* 0x00007500ff0477ac */ /* 0x000e640008000800 */
[----:B-1----:R-:W-:-:S04]  /*4530*/  MOV R18, UR4 ;  /* 0x0000000400127c02 */ /* 0x002fc80008000f00 */
[C---:B------:R-:W-:Y:S02]  /*4540*/  ISETP.NE.AND P0, PT, R43.reuse, R18, PT ;  /* 0x000000122b00720c */ /* 0x040fe40003f05270 */
[----:B------:R-:W-:-:S11]  /*4550*/  IADD3 R43, PT, PT, R43, 0x1, RZ ;  /* 0x000000012b2b7810 */ /* 0x000fd60007ffe0ff */
[----:B------:R-:W-:Y:S05]  /*4560*/  @P0 BRA `(.L_x_10934) ;  /* 0xffffffe400b80947 */ /* 0x000fea000383ffff */
[----:B------:R-:W-:Y:S05]  /*4570*/  BSYNC B1 ;  /* 0x0000000000017941 */ /* 0x000fea0003800000 */
.L_x_10913:
[----:B-----5:R-:W-:Y:S01]  /*4580*/  MOV R2, R15 ;  /* 0x0000000f00027202 */ /* 0x020fe20000000f00 */
[----:B------:R-:W-:Y:S01]  /*4590*/  UMOV UR4, 0xffffffff ;  /* 0xffffffff00047882 */ /* 0x000fe20000000000 */
[----:B------:R-:W-:Y:S02]  /*45a0*/  ISETP.NE.AND P0, PT, R14, R54, PT ;  /* 0x000000360e00720c */ /* 0x000fe40003f05270 */
[----:B------:R-:W-:Y:S01]  /*45b0*/  MOV R60, R2 ;  /* 0x00000002003c7202 */ /* 0x000fe20000000f00 */
[----:B------:R1:W-:Y:S01]  /*45c0*/  STL [R1+0xcc], R2 ;  /* 0x0000cc0201007387 */ /* 0x0003e20000100800 */
[----:B------:R-:W-:Y:S02]  /*45d0*/  ISETP.NE.AND P1, PT, R0, RZ, PT ;  /* 0x000000ff0000720c */ /* 0x000fe40003f25270 */
[----:B------:R-:W-:Y:S02]  /*45e0*/  ISETP.EQ.AND P0, PT, R60, R53, !P0 ;  /* 0x000000353c00720c */ /* 0x000fe40004702270 */
[----:B-1----:R-:W-:-:S04]  /*45f0*/  MOV R2, R16 ;  /* 0x0000001000027202 */ /* 0x002fc80000000f00 */
[----:B0-----:R-:W-:Y:S01]  /*4600*/  MOV R38, R2 ;  /* 0x0000000200267202 */ /* 0x001fe20000000f00 */
[----:B------:R0:W-:Y:S03]  /*4610*/  STL [R1+0x74], R2 ;  /* 0x0000740201007387 */ /* 0x0001e60000100800 */
[----:B------:R-:W-:-:S04]  /*4620*/  ISETP.EQ.AND P0, PT, R38, R18, P0 ;  /* 0x000000122600720c */ /* 0x000fc80000702270 */
[----:B------:R-:W-:Y:S01]  /*4630*/  SEL R37, RZ, 0x1, !P0 ;  /* 0x00000001ff257807 */ /* 0x000fe20004000000 */
[----:B------:R-:W-:Y:S08]  /*4640*/  BRA.DIV UR4, `(.L_x_10935) ;  /* 0x0000053604cc7947 */ /* 0x000ff0000b800000 */
[----:B------:R-:W1:Y:S02]  /*4650*/  SHFL.BFLY PT, R33, R37, 0x1, 0x181f ;  /* 0x0c381f0025217f89 */ /* 0x000e6400000e0000 */
[----:B-1----:R-:W-:-:S05]  /*4660*/  IADD3 R37, PT, PT, R37, R33, RZ ;  /* 0x0000002125257210 */ /* 0x002fca0007ffe0ff */
[----:B0-----:R-:W0:Y:S02]  /*4670*/  SHFL.BFLY PT, R2, R37, 0x2, 0x181f ;  /* 0x0c581f0025027f89 */ /* 0x001e2400000e0000 */
[----:B0-----:R-:W-:-:S05]  /*4680*/  IADD3 R2, PT, PT, R37, R2, RZ ;  /* 0x0000000225027210 */ /* 0x001fca0007ffe0ff */
[----:B------:R0:W1:Y:S02]  /*4690*/  SHFL.BFLY PT, R3, R2, 0x4, 0x181f ;  /* 0x0c981f0002037f89 */ /* 0x00006400000e0000 */
.L_x_13566:
[----:B------:R-:W-:-:S03]  /*46a0*/  UMOV UR4, 0xffffffff ;  /* 0xffffffff00047882 */ /* 0x000fc60000000000 */
[----:B------:R-:W-:Y:S05]  /*46b0*/  BRA.DIV UR4, `(.L_x_10936) ;  /* 0x0000053a04147947 */ /* 0x000fea000b800000 */
.L_x_13569:
[----:B------:R-:W-:-:S03]  /*46c0*/  UMOV UR4, 0xffffffff ;  /* 0xffffffff00047882 */ /* 0x000fc60000000000 */
[----:B------:R-:W-:Y:S05]  /*46d0*/  BRA.DIV UR4, `(.L_x_10937) ;  /* 0x0000053a04347947 */ /* 0x000fea000b800000 */
[----:B------:R2:W3:Y:S04]  /*46e0*/  SHFL.UP PT, R4, R60, 0x1, 0x1800 ;  /* 0x043800003c047f89 */ /* 0x0004e800000e0000 */
[----:B------:R2:W4:Y:S04]  /*46f0*/  SHFL.UP PT, R5, R14, 0x1, 0x1800 ;  /* 0x043800000e057f89 */ /* 0x00052800000e0000 */
[----:B------:R2:W0:Y:S02]  /*4700*/  SHFL.UP PT, R45, R38, 0x1, 0x1800 ;  /* 0x04380000262d7f89 */ /* 0x00042400000e0000 */
.L_x_13574:
[----:B-1----:R-:W-:Y:S01]  /*4710*/  IADD3 R3, PT, PT, -R3, RZ, RZ ;  /* 0x000000ff03037210 */ /* 0x002fe20007ffe1ff */
[----:B------:R-:W1:Y:S01]  /*4720*/  LDC R7, c[0x0][0x39c] ;  /* 0x0000e700ff077b82 */ /* 0x000e620000000800 */
[----:B------:R-:W-:Y:S02]  /*4730*/  BSSY B0, `(.L_x_10938) ;  /* 0x0001984000007945 */ /* 0x000fe40003800000 */
[----:B------:R-:W-:-:S13]  /*4740*/  ISETP.NE.AND P0, PT, R2, R3, PT ;  /* 0x000000030200720c */ /* 0x000fda0003f05270 */
[----:B--23--:R-:W-:Y:S02]  /*4750*/  @!P0 SEL R60, R53, R4, !P1 ;  /* 0x00000004353c8207 */ /* 0x00cfe40004800000 */
[----:B0-----:R-:W-:Y:S02]  /*4760*/  @!P0 SEL R38, R45, R18, P1 ;  /* 0x000000122d268207 */ /* 0x001fe40000800000 */
[----:B----4-:R-:W-:Y:S01]  /*4770*/  @!P0 SEL R14, R54, R5, !P1 ;  /* 0x00000005360e8207 */ /* 0x010fe20004800000 */
[----:B------:R0:W-:Y:S01]  /*4780*/  @!P0 STL [R1+0xcc], R60 ;  /* 0x0000cc3c01008387 */ /* 0x0001e20000100800 */
[----:B-1----:R-:W-:-:S03]  /*4790*/  FSETP.GEU.AND P2, PT, R7, 1.1920928955078125e-07, PT ;  /* 0x340000000700780b */ /* 0x002fc60003f4e000 */
[----:B------:R0:W-:Y:S10]  /*47a0*/  @!P0 STL [R1+0x74], R38 ;  /* 0x0000742601008387 */ /* 0x0001f40000100800 */
[----:B0-----:R-:W-:Y:S05]  /*47b0*/  @!P2 BRA `(.L_x_10939) ;  /* 0x0000019400eca947 */ /* 0x001fea0003800000 */
[----:B------:R-:W-:-:S03]  /*47c0*/  UMOV UR4, 0xffffffff ;  /* 0xffffffff00047882 */ /* 0x000fc60000000000 */
[----:B------:R-:W-:Y:S05]  /*47d0*/  BRA.DIV UR4, `(.L_x_10940) ;  /* 0x0000053a04507947 */ /* 0x000fea000b800000 */
[----:B------:R-:W2:Y:S01]  /*47e0*/  LDL R46, [R1+0xcc] ;  /* 0x0000cc00012e7983 */ /* 0x000ea20000100800 */
[----:B------:R-:W0:Y:S01]  /*47f0*/  LDC R10, c[0x0][0x398] ;  /* 0x0000e600ff0a7b82 */ /* 0x000e220000000800 */
[----:B------:R-:W0:Y:S02]  /*4800*/  LDCU UR4, c[0x0][0x394] ;  /* 0x00007280ff0477ac */ /* 0x000e240008000800 */
[----:B------:R-:W3:Y:S01]  /*4810*/  LDL R52, [R1+0x74] ;  /* 0x0000740001347983 */ /* 0x000ee20000100800 */
[----:B------:R-:W1:Y:S03]  /*4820*/  LDCU UR7, c[0x0][0x39c] ;  /* 0x00007380ff0777ac */ /* 0x000e660008000800 */
[----:B------:R-:W-:Y:S01]  /*4830*/  SHFL.IDX PT, R2, R14, RZ, 0x181f ;  /* 0x00181fff0e027589 */ /* 0x000fe200000e0000 */
[----:B------:R-:W4:Y:S01]  /*4840*/  LDC.64 R54, c[0x0][0x388] ;  /* 0x0000e200ff367b82 */ /* 0x000f220000000a00 */
[----:B------:R-:W1:Y:S02]  /*4850*/  LDCU UR13, c[0x0][0x39c] ;  /* 0x00007380ff0d77ac */ /* 0x000e640008000800 */
[----:B------:R-:W-:Y:S01]  /*4860*/  STL [R1+0x114], R7 ;  /* 0x0001140701007387 */ /* 0x000fe20000100800 */
[----:B------:R-:W1:Y:S01]  /*4870*/  LDCU UR21, c[0x0][0x39c] ;  /* 0x00007380ff1577ac */ /* 0x000e620008000800 */
[----:B------:R-:W1:Y:S01]  /*4880*/  LDCU UR29, c[0x0][0x39c] ;  /* 0x00007380ff1d77ac */ /* 0x000e620008000800 */
[----:B------:R-:W1:Y:S01]  /*4890*/  LDCU UR5, c[0x0][0x39c] ;  /* 0x00007380ff0577ac */ /* 0x000e620008000800 */
[C---:B0-----:R-:W-:Y:S01]  /*48a0*/  IMAD R51, R10.reuse, UR4, RZ ;  /* 0x000000040a337c24 */ /* 0x041fe2000f8e02ff */
[C---:B------:R-:W-:Y:S01]  /*48b0*/  LEA R5, R10.reuse, R10, 0x2 ;  /* 0x0000000a0a057211 */ /* 0x040fe200078e10ff */
[----:B------:R-:W0:Y:S01]  /*48c0*/  LDCU UR4, c[0x0][0x39c] ;  /* 0x00007380ff0477ac */ /* 0x000e220008000800 */
[----:B------:R-:W-:-:S02]  /*48d0*/  SHF.L.U32 R6, R10, 0x1, RZ ;  /* 0x000000010a067819 */ /* 0x000fc400000006ff */
[----:B------:R-:W-:Y:S01]  /*48e0*/  LEA R4, R10, R10, 0x1 ;  /* 0x0000000a0a047211 */ /* 0x000fe200078e08ff */
[----:B------:R-:W-:Y:S01]  /*48f0*/  STL [R1+0xc8], R51 ;  /* 0x0000c83301007387 */ /* 0x000fe20000100800 */
        /* <DEDUP_REMOVED lines=57> */
[----:B--2---:R-:W2:Y:S04]  /*4c90*/  SHFL.IDX PT, R3, R46, RZ, 0x181f ;  /* 0x00181fff2e037589 */ /* 0x004ea800000e0000 */
[----:B---3--:R-:W3:Y:S01]  /*4ca0*/  SHFL.IDX PT, R22, R52, RZ, 0x181f ;  /* 0x00181fff34167589 */ /* 0x008ee200000e0000 */
[----:B--2---:R-:W-:-:S05]  /*4cb0*/  IADD3 R3, PT, PT, R0, R3, RZ ;  /* 0x0000000300037210 */ /* 0x004fca0007ffe0ff */
[----:B------:R-:W-:Y:S01]  /*4cc0*/  IMAD R3, R2, R10, R3 ;  /* 0x0000000a02037224 */ /* 0x000fe200078e0203 */
[----:B------:R-:W-:-:S03]  /*4cd0*/  SHF.L.U32 R2, R10, 0x2, RZ ;  /* 0x000000020a027819 */ /* 0x000fc600000006ff */
[----:B---3--:R-:W-:-:S04]  /*4ce0*/  IMAD R3, R51, R22, R3 ;  /* 0x0000001633037224 */ /* 0x008fc800078e0203 */
[----:B----4-:R-:W-:-:S04]  /*4cf0*/  IMAD.WIDE R8, R3, 0x4, R54 ;  /* 0x0000000403087825 */ /* 0x010fc800078e0236 */
[----:B------:R-:W-:Y:S01]  /*4d00*/  IMAD R3, R10, 0x6, RZ ;  /* 0x000000060a037824 */ /* 0x000fe200078e02ff */
[----:B------:R-:W2:Y:S01]  /*4d10*/  SHFL.IDX PT, R15, R46, 0x1, 0x181f ;  /* 0x00381f002e0f7f89 */ /* 0x000ea200000e0000 */
[----:B------:R-:W-:-:S03]  /*4d20*/  IMAD.WIDE R22, R5, 0x4, R8 ;  /* 0x0000000405167825 */ /* 0x000fc600078e0208 */
[----:B------:R-:W3:Y:S01]  /*4d30*/  SHFL.IDX PT, R41, R46, 0x2, 0x181f ;  /* 0x00581f002e297f89 */ /* 0x000ee200000e0000 */
[----:B------:R-:W-:-:S03]  /*4d40*/  IMAD.WIDE R10, R10, 0x4, R8 ;  /* 0x000000040a0a7825 */ /* 0x000fc600078e0208 */
[----:B------:R4:W3:Y:S01]  /*4d50*/  LDG.E.CONSTANT R29, desc[UR8][R22.64] ;  /* 0x00000008161d7981 */ /* 0x0008e2000c1e9900 */
[----:B------:R-:W-:-:S03]  /*4d60*/  IMAD.WIDE R12, R6, 0x4, R8 ;  /* 0x00000004060c7825 */ /* 0x000fc600078e0208 */
[----:B------:R-:W3:Y:S01]  /*4d70*/  LDG.E.CONSTANT R28, desc[UR8][R10.64] ;  /* 0x000000080a1c7981 */ /* 0x000ee2000c1e9900 */
[----:B------:R-:W-:-:S03]  /*4d80*/  IMAD.WIDE R20, R2, 0x4, R8 ;  /* 0x0000000402147825 */ /* 0x000fc600078e0208 */
[----:B------:R0:W3:Y:S01]  /*4d90*/  LDG.E.CONSTANT R33, desc[UR8][R12.64] ;  /* 0x000000080c217981 */ /* 0x0000e2000c1e9900 */
[----:B------:R-:W-:-:S03]  /*4da0*/  IMAD.WIDE R16, R4, 0x4, R8 ;  /* 0x0000000404107825 */ /* 0x000fc600078e0208 */
[----:B----4-:R-:W-:Y:S01]  /*4db0*/  SHFL.IDX PT, R22, R52, 0x1, 0x181f ;  /* 0x00381f0034167f89 */ /* 0x010fe200000e0000 */
[C---:B--2---:R-:W-:Y:S01]  /*4dc0*/  IADD3 R15, PT, PT, R0.reuse, R15, RZ ;  /* 0x0000000f000f7210 */ /* 0x044fe20007ffe0ff */
[----:B------:R-:W-:Y:S02]  /*4dd0*/  IMAD.WIDE R30, R3, 0x4, R8 ;  /* 0x00000004031e7825 */ /* 0x000fe400078e0208 */
[----:B0-----:R-:W0:Y:S01]  /*4de0*/  SHFL.IDX PT, R12, R14, 0x1, 0x181f ;  /* 0x00381f000e0c7f89 */ /* 0x001e2200000e0000 */
[----:B---3--:R-:W-:-:S03]  /*4df0*/  IADD3 R41, PT, PT, R0, R41, RZ ;  /* 0x0000002900297210 */ /* 0x008fc60007ffe0ff */
[----:B------:R-:W2:Y:S04]  /*4e00*/  LDG.E.CONSTANT R24, desc[UR8][R8.64] ;  /* 0x0000000808187981 */ /* 0x000ea8000c1e9900 */
[----:B------:R-:W3:Y:S04]  /*4e10*/  LDG.E.CONSTANT R25, desc[UR8][R20.64] ;  /* 0x0000000814197981 */ /* 0x000ee8000c1e9900 */
[----:B------:R-:W4:Y:S04]  /*4e20*/  LDG.E.CONSTANT R27, desc[UR8][R30.64] ;  /* 0x000000081e1b7981 */ /* 0x000f28000c1e9900 */
[----:B------:R-:W3:Y:S01]  /*4e30*/  LDG.E.CONSTANT R26, desc[UR8][R16.64] ;  /* 0x00000008101a7981 */ /* 0x000ee2000c1e9900 */
[----:B------:R-:W-:-:S03]  /*4e40*/  NOP ;  /* 0x0000000000007918 */ /* 0x000fc60000000000 */
[----:B------:R1:W-:Y:S02]  /*4e50*/  STL.64 [R1+0x120], R28 ;  /* 0x0001201c01007387 */ /* 0x0003e40000100a00 */
[----:B-1----:R-:W0:Y:S02]  /*4e60*/  LDC R29, c[0x0][0x398] ;  /* 0x0000e600ff1d7b82 */ /* 0x002e240000000800 */
[----:B0-----:R-:W-:-:S04]  /*4e70*/  IMAD R15, R12, R29, R15 ;  /* 0x0000001d0c0f7224 */ /* 0x001fc800078e020f */
[----:B------:R-:W-:-:S04]  /*4e80*/  IMAD R11, R51, R22, R15 ;  /* 0x00000016330b7224 */ /* 0x000fc800078e020f */
[----:B------:R-:W-:-:S04]  /*4e90*/  IMAD.WIDE R10, R11, 0x4, R54 ;  /* 0x000000040b0a7825 */ /* 0x000fc800078e0236 */
[----:B------:R-:W-:-:S04]  /*4ea0*/  IMAD.WIDE R36, R6, 0x4, R10 ;  /* 0x0000000406247825 */ /* 0x000fc800078e020a */
[----:B------:R-:W-:Y:S01]  /*4eb0*/  IMAD.WIDE R22, R4, 0x4, R10 ;  /* 0x0000000404167825 */ /* 0x000fe200078e020a */
[----:B------:R0:W2:Y:S04]  /*4ec0*/  LDG.E.CONSTANT R18, desc[UR8][R36.64] ;  /* 0x0000000824127981 */ /* 0x0000a8000c1e9900 */
[----:B------:R1:W2:Y:S04]  /*4ed0*/  LDG.E.CONSTANT R13, desc[UR8][R22.64] ;  /* 0x00000008160d7981 */ /* 0x0002a8000c1e9900 */
[----:B0-----:R-:W0:Y:S04]  /*4ee0*/  SHFL.IDX PT, R36, R14, 0x2, 0x181f ;  /* 0x00581f000e247f89 */ /* 0x001e2800000e0000 */
[----:B-1----:R-:W1:Y:S01]  /*4ef0*/  SHFL.IDX PT, R22, R52, 0x2, 0x181f ;  /* 0x00581f0034167f89 */ /* 0x002e6200000e0000 */
[----:B------:R-:W-:-:S05]  /*4f00*/  LEA R32, R29, -R29, 0x3 ;  /* 0x8000001d1d207211 */ /* 0x000fca00078e18ff */
[----:B------:R-:W-:-:S04]  /*4f10*/  IMAD.WIDE R34, R32, 0x4, R8 ;  /* 0x0000000420227825 */ /* 0x000fc800078e0208 */
[----:B------:R-:W-:Y:S01]  /*4f20*/  IMAD.WIDE R8, R32, 0x4, R10 ;  /* 0x0000000420087825 */ /* 0x000fe200078e020a */
[----:B------:R4:W2:Y:S03]  /*4f30*/  LDG.E.CONSTANT R19, desc[UR8][R34.64] ;  /* 0x0000000822137981 */ /* 0x0008a6000c1e9900 */
[----:B0-----:R-:W-:-:S04]  /*4f40*/  IMAD R41, R36, R29, R41 ;  /* 0x0000001d24297224 */ /* 0x001fc800078e0229 */
[----:B-1----:R-:W-:-:S04]  /*4f50*/  IMAD R41, R51, R22, R41 ;  /* 0x0000001633297224 */ /* 0x002fc800078e0229 */
[----:B------:R-:W-:-:S04]  /*4f60*/  IMAD.WIDE R22, R41, 0x4, R54 ;  /* 0x0000000429167825 */ /* 0x000fc800078e0236 */
[----:B------:R-:W-:-:S04]  /*4f70*/  IMAD.WIDE R38, R5, 0x4, R10 ;  /* 0x0000000405267825 */ /* 0x000fc800078e020a */
[--C-:B----4-:R-:W-:Y:S01]  /*4f80*/  IMAD.WIDE R34, R29, 0x4, R10.reuse ;  /* 0x000000041d227825 */ /* 0x110fe200078e020a */
[----:B------:R-:W4:Y:S03]  /*4f90*/  LDG.E.CONSTANT R17, desc[UR8][R38.64] ;  /* 0x0000000826117981 */ /* 0x000f26000c1e9900 */
[--C-:B------:R-:W-:Y:S01]  /*4fa0*/  IMAD.WIDE R30, R3, 0x4, R10.reuse ;  /* 0x00000004031e7825 */ /* 0x100fe200078e020a */
[----:B------:R-:W-:Y:S03]  /*4fb0*/  SHFL.IDX PT, R40, R52, 0x3, 0x181f ;  /* 0x00781f0034287f89 */ /* 0x000fe600000e0000 */
[----:B------:R-:W-:Y:S01]  /*4fc0*/  IMAD.WIDE R20, R2, 0x4, R10 ;  /* 0x0000000402147825 */ /* 0x000fe200078e020a */
[----:B------:R-:W4:Y:S04]  /*4fd0*/  LDG.E.CONSTANT R15, desc[UR8][R30.64] ;  /* 0x000000081e0f7981 */ /* 0x000f28000c1e9900 */
[----:B------:R-:W4:Y:S01]  /*4fe0*/  LDG.E.CONSTANT R11, desc[UR8][R10.64] ;  /* 0x000000080a0b7981 */ /* 0x000f22000c1e9900 */
[----:B------:R-:W-:-:S03]  /*4ff0*/  IMAD.WIDE R36, R29, 0x4, R22 ;  /* 0x000000041d247825 */ /* 0x000fc600078e0216 */
[----:B------:R-:W4:Y:S04]  /*5000*/  LDG.E.CONSTANT R12, desc[UR8][R20.64] ;  /* 0x00000008140c7981 */ /* 0x000f28000c1e9900 */
[----:B------:R-:W3:Y:S04]  /*5010*/  LDG.E.CONSTANT R48, desc[UR8][R36.64] ;  /* 0x0000000824307981 */ /* 0x000ee8000c1e9900 */
[----:B------:R0:W4:Y:S04]  /*5020*/  LDG.E.CONSTANT R10, desc[UR8][R8.64] ;  /* 0x00000008080a7981 */ /* 0x000128000c1e9900 */
[----:B------:R-:W4:Y:S01]  /*5030*/  LDG.E.CONSTANT R16, desc[UR8][R34.64] ;  /* 0x0000000822107981 */ /* 0x000f22000c1e9900 */
[----:B0-----:R-:W-:-:S05]  /*5040*/  IMAD.WIDE R8, R6, 0x4, R22 ;  /* 0x0000000406087825 */ /* 0x001fca00078e0216 */
[----:B------:R0:W2:Y:S01]  /*5050*/  LDG.E.CONSTANT R44, desc[UR8][R8.64] ;  /* 0x00000008082c7981 */ /* 0x0000a2000c1e9900 */
[----:B------:R-:W-:-:S04]  /*5060*/  IMAD.WIDE R30, R4, 0x4, R22 ;  /* 0x00000004041e7825 */ /* 0x000fc800078e0216 */
[--C-:B------:R-:W-:Y:S01]  /*5070*/  IMAD.WIDE R20, R2, 0x4, R22.reuse ;  /* 0x0000000402147825 */ /* 0x100fe200078e0216 */
[----:B------:R-:W4:Y:S04]  /*5080*/  LDG.E.CONSTANT R41, desc[UR8][R30.64] ;  /* 0x000000081e297981 */ /* 0x000f28000c1e9900 */
[----:B------:R1:W4:Y:S04]  /*5090*/  LDG.E.CONSTANT R28, desc[UR8][R20.64] ;  /* 0x00000008141c7981 */ /* 0x000328000c1e9900 */
[----:B------:R-:W1:Y:S04]  /*50a0*/  SHFL.IDX PT, R39, R46, 0x3, 0x181f ;  /* 0x00781f002e277f89 */ /* 0x000e6800000e0000 */
[----:B------:R-:W1:Y:S01]  /*50b0*/  SHFL.IDX PT, R38, R14, 0x3, 0x181f ;  /* 0x00781f000e267f89 */ /* 0x000e6200000e0000 */
[----:B0-----:R-:W-:-:S04]  /*50c0*/  IMAD.WIDE R8, R5, 0x4, R22 ;  /* 0x0000000405087825 */ /* 0x001fc800078e0216 */
[--C-:B------:R-:W-:Y:S02]  /*50d0*/  IMAD.WIDE R34, R3, 0x4, R22.reuse ;  /* 0x0000000403227825 */ /* 0x100fe400078e0216 */
[----:B------:R-:W4:Y:S02]  /*50e0*/  LDG.E.CONSTANT R9, desc[UR8][R8.64] ;  /* 0x0000000808097981 */ /* 0x000f24000c1e9900 */
[----:B-1----:R-:W-:Y:S02]  /*50f0*/  IMAD.WIDE R20, R32, 0x4, R22 ;  /* 0x0000000420147825 */ /* 0x002fe400078e0216 */
[----:B------:R-:W4:Y:S01]  /*5100*/  LDG.E.CONSTANT R8, desc[UR8][R34.64] ;  /* 0x0000000822087981 */ /* 0x000f22000c1e9900 */
[----:B------:R-:W-:-:S05]  /*5110*/  IADD3 R39, PT, PT, R0, R39, RZ ;  /* 0x0000002700277210 */ /* 0x000fca0007ffe0ff */
[----:B------:R-:W-:Y:S01]  /*5120*/  IMAD R39, R38, R29, R39 ;  /* 0x0000001d26277224 */ /* 0x000fe200078e0227 */
[----:B------:R0:W4:Y:S03]  /*5130*/  LDG.E.CONSTANT R34, desc[UR8][R20.64] ;  /* 0x0000000814227981 */ /* 0x000126000c1e9900 */
[----:B------:R-:W-:Y:S01]  /*5140*/  IMAD R39, R51, R40, R39 ;  /* 0x0000002833277224 */ /* 0x000fe200078e0227 */
[----:B------:R1:W4:Y:S03]  /*5150*/  LDG.E.CONSTANT R35, desc[UR8][R22.64] ;  /* 0x0000000816237981 */ /* 0x000326000c1e9900 */
[----:B0-----:R-:W-:Y:S01]  /*5160*/  IMAD.WIDE R20, R39, 0x4, R54 ;  /* 0x0000000427147825 */ /* 0x001fe200078e0236 */
[----:B------:R-:W-:Y:S04]  /*5170*/  STL [R1+0x80], R32 ;  /* 0x0000802001007387 */ /* 0x000fe80000100800 */
[----:B------:R-:W-:Y:S01]  /*5180*/  SHFL.IDX PT, R49, R46, 0x7, 0x181f ;  /* 0x00f81f002e317f89 */ /* 0x000fe200000e0000 */
[----:B------:R-:W-:-:S03]  /*5190*/  IMAD.WIDE R36, R29, 0x4, R20 ;  /* 0x000000041d247825 */ /* 0x000fc600078e0214 */
[----:B------:R-:W0:Y:S01]  /*51a0*/  SHFL.IDX PT, R50, R46, 0x6, 0x181f ;  /* 0x00d81f002e327f89 */ /* 0x000e2200000e0000 */
[----:B------:R-:W-:-:S03]  /*51b0*/  IMAD.WIDE R42, R2, 0x4, R20 ;  /* 0x00000004022a7825 */ /* 0x000fc600078e0214 */
[----:B------:R-:W4:Y:S01]  /*51c0*/  LDG.E.CONSTANT R36, desc[UR8][R36.64] ;  /* 0x0000000824247981 */ /* 0x000f22000c1e9900 */
[----:B-1----:R-:W-:-:S03]  /*51d0*/  IMAD.WIDE R22, R6, 0x4, R20 ;  /* 0x0000000406167825 */ /* 0x002fc600078e0214 */
[----:B------:R-:W4:Y:S01]  /*51e0*/  LDG.E.CONSTANT R45, desc[UR8][R20.64] ;  /* 0x00000008142d7981 */ /* 0x000f22000c1e9900 */
[----:B------:R-:W-:-:S03]  /*51f0*/  IMAD.WIDE R38, R3, 0x4, R20 ;  /* 0x0000000403267825 */ /* 0x000fc600078e0214 */
[----:B------:R1:W4:Y:S01]  /*5200*/  LDG.E.CONSTANT R7, desc[UR8][R22.64] ;  /* 0x0000000816077981 */ /* 0x000322000c1e9900 */
[----:B------:R-:W-:-:S03]  /*5210*/  IMAD.WIDE R30, R5, 0x4, R20 ;  /* 0x00000004051e7825 */ /* 0x000fc600078e0214 */
[----:B------:R0:W4:Y:S04]  /*5220*/  LDG.E.CONSTANT R37, desc[UR8][R42.64] ;  /* 0x000000082a257981 */ /* 0x000128000c1e9900 */
[----:B------:R-:W4:Y:S01]  /*5230*/  LDG.E.CONSTANT R39, desc[UR8][R38.64] ;  /* 0x0000000826277981 */ /* 0x000f22000c1e9900 */
[----:B-1----:R-:W-:-:S03]  /*5240*/  IMAD.WIDE R22, R4, 0x4, R20 ;  /* 0x0000000404167825 */ /* 0x002fc600078e0214 */
[----:B------:R1:W4:Y:S04]  /*5250*/  LDG.E.CONSTANT R40, desc[UR8][R30.64] ;  /* 0x000000081e287981 */ /* 0x000328000c1e9900 */
[----:B0-----:R-:W-:Y:S04]  /*5260*/  SHFL.IDX PT, R42, R46, 0x4, 0x181f ;  /* 0x00981f002e2a7f89 */ /* 0x001fe800000e0000 */
[----:B------:R0:W4:Y:S01]  /*5270*/  LDG.E.CONSTANT R38, desc[UR8][R22.64] ;  /* 0x0000000816267981 */ /* 0x000122000c1e9900 */
[----:B-1----:R-:W-:-:S03]  /*5280*/  IMAD.WIDE R30, R32, 0x4, R20 ;  /* 0x00000004201e7825 */ /* 0x002fc600078e0214 */
[----:B------:R-:W-:Y:S04]  /*5290*/  SHFL.IDX PT, R47, R46, 0x5, 0x181f ;  /* 0x00b81f002e2f7f89 */ /* 0x000fe800000e0000 */
[----:B------:R-:W1:Y:S04]  /*52a0*/  SHFL.IDX PT, R20, R14, 0x6, 0x181f ;  /* 0x00d81f000e147f89 */ /* 0x000e6800000e0000 */
[----:B0-----:R-:W-:Y:S04]  /*52b0*/  SHFL.IDX PT, R23, R14, 0x7, 0x181f ;  /* 0x00f81f000e177f89 */ /* 0x001fe800000e0000 */
[----:B------:R-:W-:Y:S04]  /*52c0*/  SHFL.IDX PT, R46, R52, 0x4, 0x181f ;  /* 0x00981f00342e7f89 */ /* 0x000fe800000e0000 */
[----:B------:R-:W-:Y:S04]  /*52d0*/  SHFL.IDX PT, R22, R52, 0x7, 0x181f ;  /* 0x00f81f0034167f89 */ /* 0x000fe800000e0000 */
[----:B------:R-:W0:Y:S01]  /*52e0*/  SHFL.IDX PT, R21, R52, 0x6, 0x181f ;  /* 0x00d81f0034157f89 */ /* 0x000e2200000e0000 */
[----:B------:R-:W-:-:S05]  /*52f0*/  IADD3 R43, PT, PT, R0, R50, RZ ;  /* 0x00000032002b7210 */ /* 0x000fca0007ffe0ff */
[----:B-1----:R-:W-:-:S04]  /*5300*/  IMAD R20, R20, R29, R43 ;  /* 0x0000001d14147224 */ /* 0x002fc800078e022b */
[----:B0-----:R-:W-:-:S04]  /*5310*/  IMAD R61, R51, R21, R20 ;  /* 0x00000015333d7224 */ /* 0x001fc800078e0214 */
[----:B------:R-:W-:Y:S01]  /*5320*/  IMAD.WIDE R60, R61, 0x4, R54 ;  /* 0x000000043d3c7825 */ /* 0x000fe200078e0236 */
[----:B--2---:R0:W-:Y:S04]  /*5330*/  STL [R1+0x18], R44 ;  /* 0x0000182c01007387 */ /* 0x0041e80000100800 */
[----:B---3--:R-:W-:Y:S04]  /*5340*/  STL [R1+0x10], R48 ;  /* 0x0000103001007387 */ /* 0x008fe80000100800 */
[----:B------:R-:W1:Y:S04]  /*5350*/  SHFL.IDX PT, R48, R14, 0x4, 0x181f ;  /* 0x00981f000e307f89 */ /* 0x000e6800000e0000 */
[----:B----4-:R-:W-:Y:S04]  /*5360*/  STL [R1+0xc], R41 ;  /* 0x00000c2901007387 */ /* 0x010fe80000100800 */
[----:B------:R-:W2:Y:S04]  /*5370*/  SHFL.IDX PT, R41, R14, 0x5, 0x181f ;  /* 0x00b81f000e297f89 */ /* 0x000ea800000e0000 */
[----:B------:R-:W-:Y:S04]  /*5380*/  STL [R1+0x8], R28 ;  /* 0x0000081c01007387 */ /* 0x000fe80000100800 */
[----:B------:R3:W-:Y:S04]  /*5390*/  STL [R1+0xd8], R14 ;  /* 0x0000d80e01007387 */ /* 0x0007e80000100800 */
[----:B0-----:R0:W4:Y:S01]  /*53a0*/  LDG.E.CONSTANT R44, desc[UR8][R30.64] ;  /* 0x000000081e2c7981 */ /* 0x001122000c1e9900 */
[----:B---3--:R-:W-:-:S03]  /*53b0*/  MOV R14, R32 ;  /* 0x00000020000e7202 */ /* 0x008fc60000000f00 */
[----:B------:R-:W3:Y:S01]  /*53c0*/  SHFL.IDX PT, R32, R52, 0x5, 0x181f ;  /* 0x00b81f0034207f89 */ /* 0x000ee200000e0000 */
[C---:B0-----:R-:W-:Y:S02]  /*53d0*/  IADD3 R31, PT, PT, R0.reuse, R42, RZ ;  /* 0x0000002a001f7210 */ /* 0x041fe40007ffe0ff */
[----:B------:R-:W-:-:S03]  /*53e0*/  IADD3 R42, PT, PT, R0, R49, RZ ;  /* 0x00000031002a7210 */ /* 0x000fc60007ffe0ff */
[-C--:B-1----:R-:W-:Y:S02]  /*53f0*/  IMAD R31, R48, R29.reuse, R31 ;  /* 0x0000001d301f7224 */ /* 0x082fe400078e021f */
[----:B------:R-:W-:Y:S01]  /*5400*/  IMAD R23, R23, R29, R42 ;  /* 0x0000001d17177224 */ /* 0x000fe200078e022a */
[----:B------:R-:W-:Y:S01]  /*5410*/  IADD3 R30, PT, PT, R0, R47, RZ ;  /* 0x0000002f001e7210 */ /* 0x000fe20007ffe0ff */
[C---:B------:R-:W-:Y:S02]  /*5420*/  IMAD R31, R51.reuse, R46, R31 ;  /* 0x0000002e331f7224 */ /* 0x040fe400078e021f */
[----:B------:R-:W-:Y:S02]  /*5430*/  IMAD R23, R51, R22, R23 ;  /* 0x0000001633177224 */ /* 0x000fe400078e0217 */
[----:B------:R-:W-:-:S04]  /*5440*/  IMAD.WIDE R20, R31, 0x4, R54 ;  /* 0x000000041f147825 */ /* 0x000fc800078e0236 */
[----:B--2---:R-:W-:Y:S02]  /*5450*/  IMAD R41, R41, R29, R30 ;  /* 0x0000001d29297224 */ /* 0x004fe400078e021e */
[----:B------:R-:W-:Y:S01]  /*5460*/  IMAD.WIDE R30, R23, 0x4, R54 ;  /* 0x00000004171e7825 */ /* 0x000fe200078e0236 */
[----:B------:R-:W-:Y:S03]  /*5470*/  STL [R1+0xdc], R0 ;  /* 0x0000dc0001007387 */ /* 0x000fe60000100800 */
[----:B---3--:R-:W-:Y:S01]  /*5480*/  IMAD R41, R51, R32, R41 ;  /* 0x0000002033297224 */ /* 0x008fe200078e0229 */
[----:B------:R0:W-:Y:S01]  /*5490*/  STL.64 [R1+0x38], R30 ;  /* 0x0000381e01007387 */ /* 0x0001e20000100a00 */
[----:B------:R-:W-:-:S04]  /*54a0*/  IMAD.WIDE R42, R29, 0x4, R20 ;  /* 0x000000041d2a7825 */ /* 0x000fc800078e0214 */
[----:B------:R-:W-:Y:S02]  /*54b0*/  IMAD.WIDE R22, R6, 0x4, R20 ;  /* 0x0000000406167825 */ /* 0x000fe400078e0214 */
[----:B------:R-:W2:Y:S02]  /*54c0*/  LDG.E.CONSTANT R43, desc[UR8][R42.64] ;  /* 0x000000082a2b7981 */ /* 0x000ea4000c1e9900 */
[----:B------:R-:W-:-:S04]  /*54d0*/  IMAD.WIDE R52, R41, 0x4, R54 ;  /* 0x0000000429347825 */ /* 0x000fc800078e0236 */
[----:B0-----:R-:W-:-:S04]  /*54e0*/  IMAD.WIDE R30, R4, 0x4, R20 ;  /* 0x00000004041e7825 */ /* 0x001fc800078e0214 */
[--C-:B------:R-:W-:Y:S01]  /*54f0*/  IMAD.WIDE R46, R5, 0x4, R20.reuse ;  /* 0x00000004052e7825 */ /* 0x100fe200078e0214 */
[----:B------:R0:W3:Y:S03]  /*5500*/  LDG.E.CONSTANT R42, desc[UR8][R22.64] ;  /* 0x00000008162a7981 */ /* 0x0000e6000c1e9900 */
[----:B------:R-:W-:Y:S01]  /*5510*/  IMAD.WIDE R48, R3, 0x4, R20 ;  /* 0x0000000403307825 */ /* 0x000fe200078e0214 */
[----:B------:R-:W3:Y:S03]  /*5520*/  LDG.E.CONSTANT R41, desc[UR8][R30.64] ;  /* 0x000000081e297981 */ /* 0x000ee6000c1e9900 */
[----:B------:R-:W-:-:S04]  /*5530*/  IMAD.WIDE R54, R4, 0x4, R52 ;  /* 0x0000000404367825 */ /* 0x000fc800078e0234 */
[----:B0-----:R-:W-:Y:S01]  /*5540*/  IMAD.WIDE R22, R2, 0x4, R20 ;  /* 0x0000000402167825 */ /* 0x001fe200078e0214 */
[----:B------:R0:W3:Y:S03]  /*5550*/  LDG.E.CONSTANT R30, desc[UR8][R20.64] ;  /* 0x00000008141e7981 */ /* 0x0000e6000c1e9900 */
[--C-:B------:R-:W-:Y:S01]  /*5560*/  IMAD.WIDE R56, R29, 0x4, R52.reuse ;  /* 0x000000041d387825 */ /* 0x100fe200078e0234 */
[----:B------:R-:W3:Y:S03]  /*5570*/  LDG.E.CONSTANT R31, desc[UR8][R46.64] ;  /* 0x000000082e1f7981 */ /* 0x000ee6000c1e9900 */
[----:B------:R-:W-:-:S04]  /*5580*/  IMAD.WIDE R50, R6, 0x4, R52 ;  /* 0x0000000406327825 */ /* 0x000fc800078e0234 */
[----:B0-----:R-:W-:Y:S01]  /*5590*/  IMAD.WIDE R20, R14, 0x4, R20 ;  /* 0x000000040e147825 */ /* 0x001fe200078e0214 */
[----:B------:R-:W2:Y:S04]  /*55a0*/  LDG.E.CONSTANT R46, desc[UR8][R48.64] ;  /* 0x00000008302e7981 */ /* 0x000ea8000c1e9900 */
[----:B------:R-:W3:Y:S01]  /*55b0*/  LDG.E.CONSTANT R47, desc[UR8][R22.64] ;  /* 0x00000008162f7981 */ /* 0x000ee2000c1e9900 */
[----:B------:R-:W-:-:S03]  /*55c0*/  IMAD.WIDE R58, R3, 0x4, R52 ;  /* 0x00000004033a7825 */ /* 0x000fc600078e0234 */
[----:B------:R-:W3:Y:S04]  /*55d0*/  LDG.E.CONSTANT R48, desc[UR8][R20.64] ;  /* 0x0000000814307981 */ /* 0x000ee8000c1e9900 */
[----:B------:R0:W3:Y:S01]  /*55e0*/  LDG.E.CONSTANT R22, desc[UR8][R54.64] ;  /* 0x0000000836167981 */ /* 0x0000e2000c1e9900 */
[----:B------:R-:W-:-:S03]  /*55f0*/  IMAD.WIDE R28, R29, 0x4, R60 ;  /* 0x000000041d1c7825 */ /* 0x000fc600078e023c */
[----:B------:R-:W3:Y:S04]  /*5600*/  LDG.E.CONSTANT R49, desc[UR8][R58.64] ;  /* 0x000000083a317981 */ /* 0x000ee8000c1e9900 */
[----:B------:R1:W3:Y:S01]  /*5610*/  LDG.E.CONSTANT R20, desc[UR8][R56.64] ;  /* 0x0000000838147981 */ /* 0x0002e2000c1e9900 */
[----:B0-----:R-:W-:-:S03]  /*5620*/  IMAD.WIDE R54, R2, 0x4, R52 ;  /* 0x0000000402367825 */ /* 0x001fc600078e0234 */
[----:B------:R-:W3:Y:S04]  /*5630*/  LDG.E.CONSTANT R21, desc[UR8][R50.64] ;  /* 0x0000000832157981 */ /* 0x000ee8000c1e9900 */
[----:B------:R0:W3:Y:S01]  /*5640*/  LDG.E.CONSTANT R23, desc[UR8][R54.64] ;  /* 0x0000000836177981 */ /* 0x0000e2000c1e9900 */
[----:B-1----:R-:W-:-:S03]  /*5650*/  IMAD.WIDE R56, R5, 0x4, R52 ;  /* 0x0000000405387825 */ /* 0x002fc600078e0234 */
[----:B------:R1:W3:Y:S04]  /*5660*/  LDG.E.CONSTANT R50, desc[UR8][R52.64] ;  /* 0x0000000834327981 */ /* 0x0002e8000c1e9900 */
[----:B------:R1:W3:Y:S01]  /*5670*/  LDG.E.CONSTANT R32, desc[UR8][R56.64] ;  /* 0x0000000838207981 */ /* 0x0002e2000c1e9900 */
[----:B0-----:R-:W-:-:S04]  /*5680*/  IMAD.WIDE R54, R6, 0x4, R60 ;  /* 0x0000000406367825 */ /* 0x001fc800078e023c */
[----:B-1----:R-:W-:-:S04]  /*5690*/  IMAD.WIDE R52, R14, 0x4, R52 ;  /* 0x000000040e347825 */ /* 0x002fc800078e0234 */
[--C-:B------:R-:W-:Y:S01]  /*56a0*/  IMAD.WIDE R56, R4, 0x4, R60.reuse ;  /* 0x0000000404387825 */ /* 0x100fe200078e023c */
[----:B------:R-:W3:Y:S04]  /*56b0*/  LDG.E.CONSTANT R51, desc[UR8][R52.64] ;  /* 0x0000000834337981 */ /* 0x000ee8000c1e9900 */
[----:B------:R-:W3:Y:S04]  /*56c0*/  LDG.E.CONSTANT R53, desc[UR8][R54.64] ;  /* 0x0000000836357981 */ /* 0x000ee8000c1e9900 */
[----:B------:R0:W3:Y:S04]  /*56d0*/  LDG.E.CONSTANT R52, desc[UR8][R28.64] ;  /* 0x000000081c347981 */ /* 0x0000e8000c1e9900 */
[----:B------:R1:W3:Y:S01]  /*56e0*/  LDG.E.CONSTANT R54, desc[UR8][R56.64] ;  /* 0x0000000838367981 */ /* 0x0002e2000c1e9900 */
[----:B0-----:R-:W-:-:S04]  /*56f0*/  IMAD.WIDE R28, R3, 0x4, R60 ;  /* 0x00000004031c7825 */ /* 0x001fc800078e023c */
[----:B-1----:R-:W-:-:S06]  /*5700*/  IMAD.WIDE R56, R5, 0x4, R60 ;  /* 0x0000000405387825 */ /* 0x002fcc00078e023c */
[----:B------:R-:W3:Y:S04]  /*5710*/  LDG.E.CONSTANT R56, desc[UR8][R56.64] ;  /* 0x0000000838387981 */ /* 0x000ee8000c1e9900 */
[----:B------:R-:W3:Y:S04]  /*5720*/  LDG.E.CONSTANT R57, desc[UR8][R28.64] ;  /* 0x000000081c397981 */ /* 0x000ee8000c1e9900 */
[----:B------:R-:W4:Y:S01]  /*5730*/  LDL.LU.64 R28, [R1+0x120] ;  /* 0x00012000011c7983 */ /* 0x000f220000300a00 */
[--C-:B------:R-:W-:Y:S01]  /*5740*/  IMAD.WIDE R58, R2, 0x4, R60.reuse ;  /* 0x00000004023a7825 */ /* 0x100fe200078e023c */
[----:B------:R-:W0:Y:S04]  /*5750*/  S2R R0, SR_LANEID ;  /* 0x0000000000007919 */ /* 0x000e280000000000 */
[----:B------:R-:W3:Y:S04]  /*5760*/  LDG.E.CONSTANT R55, desc[UR8][R58.64] ;  /* 0x000000083a377981 */ /* 0x000ee8000c1e9900 */
[----:B------:R1:W3:Y:S02]  /*5770*/  LDG.E.CONSTANT R58, desc[UR8][R60.64] ;  /* 0x000000083c3a7981 */ /* 0x0002e4000c1e9900 */
[----:B-1----:R-:W-:-:S02]  /*5780*/  IMAD.WIDE R60, R14, 0x4, R60 ;  /* 0x000000040e3c7825 */ /* 0x002fc400078e023c */
[----:B------:R-:W1:Y:S03]  /*5790*/  S2R R14, SR_CgaCtaId ;  /* 0x00000000000e7919 */ /* 0x000e660000008800 */
[----:B------:R0:W3:Y:S02]  /*57a0*/  LDG.E.CONSTANT R59, desc[UR8][R60.64] ;  /* 0x000000083c3b7981 */ /* 0x0000e4000c1e9900 */
[C-C-:B0-----:R-:W-:Y:S01]  /*57b0*/  FADD R60, -R26.reuse, R25.reuse ;  /* 0x000000191a3c7221 */ /* 0x141fe20000000100 */
[----:B------:R-:W-:Y:S01]  /*57c0*/  FADD R26, R26, R25 ;  /* 0x000000191a1a7221 */ /* 0x000fe20000000000 */
        /* <DEDUP_REMOVED lines=15> */
[----:B------:R-:W-:-:S02]  /*58c0*/  FFMA R24, R28, 0.70710676908493041992, R24 ;  /* 0x3f3504f31c187823 */ /* 0x000fc40000000018 */
[----:B------:R-:W-:Y:S01]  /*58d0*/  FFMA R28, R29, -0.41421356797218322754, R27 ;  /* 0xbed413cd1d1c7823 */ /* 0x000fe2000000001b */
[----:B------:R-:W-:Y:S01]  /*58e0*/  FFMA R29, R27, 0.41421356797218322754, R29 ;  /* 0x3ed413cd1b1d7823 */ /* 0x000fe2000000001d */
[----:B------:R-:W-:Y:S01]  /*58f0*/  FFMA R27, R19, 0.66817861795425415039, R26 ;  /* 0x3f2b0dc1131b7823 */ /* 0x000fe2000000001a */
[----:B------:R-:W-:Y:S01]  /*5900*/  FADD R61, R60, -R25 ;  /* 0x800000193c3d7221 */ /* 0x000fe20000000000 */
[----:B------:R-:W-:Y:S01]  /*5910*/  FFMA R26, R26, -0.66817861795425415039, R19 ;  /* 0xbf2b0dc11a1a7823 */ /* 0x000fe20000000013 */
[----:B------:R-:W-:Y:S01]  /*5920*/  FADD R25, R60, R25 ;  /* 0x000000193c197221 */ /* 0x000fe20000000000 */
[----:B------:R-:W-:Y:S01]  /*5930*/  LEA.HI R19, RZ, R0, RZ, 0x3 ;  /* 0x00000000ff137211 */ /* 0x000fe200078f18ff */
[----:B------:R-:W-:Y:S01]  /*5940*/  FFMA R60, R33, -0.19891236722469329834, R24 ;  /* 0xbe4bafaf213c7823 */ /* 0x000fe20000000018 */
[----:B------:R-:W-:Y:S01]  /*5950*/  FFMA R33, R24, 0.19891236722469329834, R33 ;  /* 0x3e4bafaf18217823 */ /* 0x000fe20000000021 */
[----:B------:R-:W-:Y:S02]  /*5960*/  MOV R24, 0x400 ;  /* 0x0000040000187802 */ /* 0x000fe40000000f00 */
[----:B------:R-:W-:-:S02]  /*5970*/  LOP3.LUT R19, R19, 0x3ffffff8, RZ, 0xc0, !PT ;  /* 0x3ffffff813137812 */ /* 0x000fc400078ec0ff */
[----:B-1----:R-:W-:Y:S02]  /*5980*/  LEA R14, R14, R24, 0x18 ;  /* 0x000000180e0e7211 */ /* 0x002fe400078ec0ff */
[----:B------:R-:W-:Y:S02]  /*5990*/  IADD3 R19, PT, PT, -R19, R0, RZ ;  /* 0x0000000013137210 */ /* 0x000fe40007ffe1ff */
[----:B------:R-:W-:-:S05]  /*59a0*/  LOP3.LUT R24, R0, 0x3ffffff8, RZ, 0xc0, !PT ;  /* 0x3ffffff800187812 */ /* 0x000fca00078ec0ff */
[----:B------:R-:W-:Y:S02]  /*59b0*/  IMAD R0, R19, 0x21, R24 ;  /* 0x0000002113007824 */ /* 0x000fe400078e0218 */
[----:B------:R-:W0:Y:S01]  /*59c0*/  S2R R24, SR_LANEID ;  /* 0x0000000000187919 */ /* 0x000e220000000000 */
[----:B------:R-:W-:Y:S01]  /*59d0*/  FMUL R29, R29, 1.8477590084075927734 ;  /* 0x3fec835e1d1d7820 */ /* 0x000fe20000400000 */
[----:B------:R-:W-:Y:S01]  /*59e0*/  FMUL R60, R60, 1.9615705013275146484 ;  /* 0x3ffb14be3c3c7820 */ /* 0x000fe20000400000 */
[----:B------:R-:W-:Y:S01]  /*59f0*/  FMUL R26, R26, -1.6629391908645629883 ;  /* 0xbfd4db311a1a7820 */ /* 0x000fe20000400000 */
[----:B------:R-:W-:Y:S01]  /*5a00*/  STL [R1+0xd0], R14 ;  /* 0x0000d00e01007387 */ /* 0x000fe20000100800 */
[C---:B0-----:R-:W-:Y:S02]  /*5a10*/  LOP3.LUT P0, RZ, R24.reuse, 0x7, RZ, 0xc0, !PT ;  /* 0x0000000718ff7812 */ /* 0x041fe4000780c0ff */
[----:B------:R-:W-:Y:S01]  /*5a20*/  LEA R19, R24, R14, 0x2 ;  /* 0x0000000e18137211 */ /* 0x000fe200078e10ff */
[----:B------:R-:W-:-:S05]  /*5a30*/  FMUL R24, R61, 1.4142135381698608398 ;  /* 0x3fb504f33d187820 */ /* 0x000fca0000400000 */
[----:B------:R0:W-:Y:S04]  /*5a40*/  STS [R19+0x210], R24 ;  /* 0x0002101813007388 */ /* 0x0001e80000000800 */
[----:B------:R1:W-:Y:S01]  /*5a50*/  STS [R19+0x318], R29 ;  /* 0x0003181d13007388 */ /* 0x0003e20000000800 */
[C-C-:B0-----:R-:W-:Y:S01]  /*5a60*/  FADD R24, R18.reuse, -R17.reuse ;  /* 0x8000001112187221 */ /* 0x141fe20000000000 */
[----:B------:R-:W-:Y:S01]  /*5a70*/  FADD R17, R18, R17 ;  /* 0x0000001112117221 */ /* 0x000fe20000000000 */
[C-C-:B------:R-:W-:Y:S01]  /*5a80*/  FADD R18, R16.reuse, -R15.reuse ;  /* 0x8000000f10127221 */ /* 0x140fe20000000000 */
[----:B------:R0:W-:Y:S01]  /*5a90*/  STS [R19+0x84], R60 ;  /* 0x0000843c13007388 */ /* 0x0001e20000000800 */
[----:B------:R-:W-:Y:S01]  /*5aa0*/  FADD R15, R16, R15 ;  /* 0x0000000f100f7221 */ /* 0x000fe20000000000 */
[C-C-:B-1----:R-:W-:Y:S01]  /*5ab0*/  FADD R29, -R13.reuse, R12.reuse ;  /* 0x0000000c0d1d7221 */ /* 0x142fe20000000100 */
[----:B------:R-:W-:Y:S01]  /*5ac0*/  FADD R13, R13, R12 ;  /* 0x0000000c0d0d7221 */ /* 0x000fe20000000000 */
[C-C-:B------:R-:W-:Y:S01]  /*5ad0*/  FADD R12, R24.reuse, R18.reuse ;  /* 0x00000012180c7221 */ /* 0x140fe20000000000 */
[----:B------:R1:W-:Y:S01]  /*5ae0*/  STS [R19+0x294], R26 ;  /* 0x0002941a13007388 */ /* 0x0003e20000000800 */
[----:B------:R-:W-:-:S03]  /*5af0*/  FADD R18, R24, -R18 ;  /* 0x8000001218127221 */ /* 0x000fc60000000000 */
[----:B0-----:R-:W4:Y:S01]  /*5b00*/  LDL.LU R60, [R1+0x18] ;  /* 0x00001800013c7983 */ /* 0x001f220000300800 */
[----:B------:R-:W-:-:S03]  /*5b10*/  FADD R24, R15, R17 ;  /* 0x000000110f187221 */ /* 0x000fc60000000000 */
[----:B------:R-:W2:Y:S01]  /*5b20*/  LDL.LU R61, [R1+0x10] ;  /* 0x00001000013d7983 */ /* 0x000ea20000300800 */
[----:B-1----:R-:W-:Y:S01]  /*5b30*/  FADD R26, -R15, R17 ;  /* 0x000000110f1a7221 */ /* 0x002fe20000000100 */
[----:B------:R-:W-:Y:S02]  /*5b40*/  LEA R17, R0, R14, 0x2 ;  /* 0x0000000e00117211 */ /* 0x000fe400078e10ff */
[----:B------:R-:W3:Y:S04]  /*5b50*/  LDL.LU R0, [R1+0x8] ;  /* 0x0000080001007983 */ /* 0x000ee80000300800 */
[----:B------:R-:W3:Y:S01]  /*5b60*/  LDL.LU R14, [R1+0xc] ;  /* 0x00000c00010e7983 */ /* 0x000ee20000300800 */
[----:B------:R-:W-:Y:S01]  /*5b70*/  FMUL R28, R28, 1.8477590084075927734 ;  /* 0x3fec835e1c1c7820 */ /* 0x000fe20000400000 */
[C-C-:B------:R-:W-:Y:S01]  /*5b80*/  FADD R15, R11.reuse, R10.reuse ;  /* 0x0000000a0b0f7221 */ /* 0x140fe20000000000 */
[----:B------:R-:W-:Y:S01]  /*5b90*/  FADD R10, R11, -R10 ;  /* 0x8000000a0b0a7221 */ /* 0x000fe20000000000 */
[----:B------:R-:W-:Y:S01]  /*5ba0*/  FMUL R33, R33, 1.9615705013275146484 ;  /* 0x3ffb14be21217820 */ /* 0x000fe20000400000 */
[----:B------:R-:W-:Y:S01]  /*5bb0*/  FMUL R25, R25, 1.4142135381698608398 ;  /* 0x3fb504f319197820 */ /* 0x000fe20000400000 */
[----:B------:R0:W-:Y:S01]  /*5bc0*/  STS [R19+0x108], R28 ;  /* 0x0001081c13007388 */ /* 0x0001e20000000800 */
[----:B------:R-:W-:Y:S01]  /*5bd0*/  FMUL R27, R27, 1.6629391908645629883 ;  /* 0x3fd4db311b1b7820 */ /* 0x000fe20000400000 */
[C-C-:B------:R-:W-:Y:S01]  /*5be0*/  FFMA R11, R12.reuse, -0.70710676908493041992, R10.reuse ;  /* 0xbf3504f30c0b7823 */ /* 0x140fe2000000000a */
[----:B------:R-:W-:Y:S01]  /*5bf0*/  FFMA R10, R12, 0.70710676908493041992, R10 ;  /* 0x3f3504f30c0a7823 */ /* 0x000fe2000000000a */
[----:B------:R1:W-:Y:S01]  /*5c00*/  STS [R19+0x39c], R33 ;  /* 0x00039c2113007388 */ /* 0x0003e20000000800 */
[C-C-:B0-----:R-:W-:Y:S01]  /*5c10*/  FFMA R28, R18.reuse, -0.70710676908493041992, R29.reuse ;  /* 0xbf3504f3121c7823 */ /* 0x141fe2000000001d */
[----:B------:R-:W-:-:S02]  /*5c20*/  FFMA R29, R18, 0.70710676908493041992, R29 ;  /* 0x3f3504f3121d7823 */ /* 0x000fc4000000001d */
[----:B------:R0:W-:Y:S01]  /*5c30*/  STS [R19], R25 ;  /* 0x0000001913007388 */ /* 0x0001e20000000800 */
[----:B-1----:R-:W-:Y:S01]  /*5c40*/  FFMA R33, R28, 0.66817861795425415039, R11 ;  /* 0x3f2b0dc11c217823 */ /* 0x002fe2000000000b */
[----:B------:R-:W-:Y:S02]  /*5c50*/  FFMA R28, R11, -0.66817861795425415039, R28 ;  /* 0xbf2b0dc10b1c7823 */ /* 0x000fe4000000001c */
[----:B------:R1:W-:Y:S01]  /*5c60*/  STS [R19+0x18c], R27 ;  /* 0x00018c1b13007388 */ /* 0x0003e20000000800 */
[----:B------:R-:W-:Y:S01]  /*5c70*/  FFMA R18, R29, -0.19891236722469329834, R10 ;  /* 0xbe4bafaf1d127823 */ /* 0x000fe2000000000a */
[----:B------:R-:W-:Y:S01]  /*5c80*/  NOP ;  /* 0x0000000000007918 */ /* 0x000fe20000000000 */
[----:B------:R-:W-:Y:S01]  /*5c90*/  FFMA R29, R10, 0.19891236722469329834, R29 ;  /* 0x3e4bafaf0a1d7823 */ /* 0x000fe2000000001d */
[----:B------:R-:W1:Y:S04]  /*5ca0*/  LDS R11, [R17] ;  /* 0x00000000110b7984 */ /* 0x000e680000000800 */
[----:B------:R-:W1:Y:S01]  /*5cb0*/  LDS R10, [R17+0x4] ;  /* 0x00000400110a7984 */ /* 0x000e620000000800 */
[C-C-:B------:R-:W-:Y:S01]  /*5cc0*/  FADD R16, R15.reuse, R13.reuse ;  /* 0x0000000d0f107221 */ /* 0x140fe20000000000 */
[----:B------:R-:W-:Y:S01]  /*5cd0*/  FADD R13, R15, -R13 ;  /* 0x8000000d0f0d7221 */ /* 0x000fe20000000000 */
[----:B------:R-:W-:Y:S01]  /*5ce0*/  FMUL R18, R18, 1.9615705013275146484 ;  /* 0x3ffb14be12127820 */ /* 0x000fe20000400000 */
[----:B------:R-:W-:Y:S02]  /*5cf0*/  LDS R15, [R17+0xc] ;  /* 0x00000c00110f7984 */ /* 0x000fe40000000800 */
[----:B0-----:R-:W-:Y:S01]  /*5d00*/  FFMA R25, R26, -0.41421356797218322754, R13 ;  /* 0xbed413cd1a197823 */ /* 0x001fe2000000000d */
[C-C-:B-1----:R-:W-:Y:S01]  /*5d10*/  FADD R27, R16.reuse, -R24.reuse ;  /* 0x80000018101b7221 */ /* 0x142fe20000000000 */
[----:B------:R-:W-:Y:S01]  /*5d20*/  FADD R24, R16, R24 ;  /* 0x0000001810187221 */ /* 0x000fe20000000000 */
[----:B------:R-:W-:Y:S01]  /*5d30*/  LDS R12, [R17+0x14] ;  /* 0x00001400110c7984 */ /* 0x000fe20000000800 */
[----:B------:R-:W-:Y:S01]  /*5d40*/  FMUL R25, R25, 1.8477590084075927734 ;  /* 0x3fec835e19197820 */ /* 0x000fe20000400000 */
[----:B------:R-:W-:Y:S01]  /*5d50*/  FFMA R26, R13, 0.41421356797218322754, R26 ;  /* 0x3ed413cd0d1a7823 */ /* 0x000fe2000000001a */
[----:B------:R-:W-:Y:S01]  /*5d60*/  FMUL R24, R24, 1.4142135381698608398 ;  /* 0x3fb504f318187820 */ /* 0x000fe20000400000 */
[----:B------:R-:W-:Y:S04]  /*5d70*/  LDS R16, [R17+0x8] ;  /* 0x0000080011107984 */ /* 0x000fe80000000800 */
[----:B------:R-:W0:Y:S01]  /*5d80*/  LDS R13, [R17+0x10] ;  /* 0x00001000110d7984 */ /* 0x000e220000000800 */
[----:B------:R-:W-:Y:S01]  /*5d90*/  FMUL R27, R27, 1.4142135381698608398 ;  /* 0x3fb504f31b1b7820 */ /* 0x000fe20000400000 */
[----:B------:R-:W-:Y:S01]  /*5da0*/  FMUL R26, R26, 1.8477590084075927734 ;  /* 0x3fec835e1a1a7820 */ /* 0x000fe20000400000 */
[----:B------:R-:W-:Y:S01]  /*5db0*/  FMUL R28, R28, -1.6629391908645629883 ;  /* 0xbfd4db311c1c7820 */ /* 0x000fe20000400000 */
[----:B------:R-:W-:Y:S01]  /*5dc0*/  FMUL R29, R29, 1.9615705013275146484 ;  /* 0x3ffb14be1d1d7820 */ /* 0x000fe20000400000 */
[----:B------:R-:W-:Y:S04]  /*5dd0*/  STL [R1+0x4], R11 ;  /* 0x0000040b01007387 */ /* 0x000fe80000100800 */
[----:B------:R-:W-:Y:S04]  /*5de0*/  STL [R1], R10 ;  /* 0x0000000a01007387 */ /* 0x000fe80000100800 */
[----:B------:R-:W-:Y:S04]  /*5df0*/  LDS R11, [R17+0x18] ;  /* 0x00001800110b7984 */ /* 0x000fe80000000800 */
[----:B------:R-:W-:Y:S01]  /*5e00*/  LDS R10, [R17+0x1c] ;  /* 0x00001c00110a7984 */ /* 0x000fe20000000800 */
[----:B------:R-:W-:-:S03]  /*5e10*/  NOP ;  /* 0x0000000000007918 */ /* 0x000fc60000000000 */
[----:B------:R1:W-:Y:S04]  /*5e20*/  STS [R19+0x108], R25 ;  /* 0x0001081913007388 */ /* 0x0003e80000000800 */
[----:B------:R-:W-:Y:S01]  /*5e30*/  STS [R19], R24 ;  /* 0x0000001813007388 */ /* 0x000fe20000000800 */
[----:B-1----:R-:W-:-:S03]  /*5e40*/  FMUL R25, R33, 1.6629391908645629883 ;  /* 0x3fd4db3121197820 */ /* 0x002fc60000400000 */
[----:B------:R4:W-:Y:S04]  /*5e50*/  STS [R19+0x84], R18 ;  /* 0x0000841213007388 */ /* 0x0009e80000000800 */
[----:B------:R1:W-:Y:S04]  /*5e60*/  STS [R19+0x18c], R25 ;  /* 0x00018c1913007388 */ /* 0x0003e80000000800 */
[----:B------:R1:W-:Y:S04]  /*5e70*/  STS [R19+0x210], R27 ;  /* 0x0002101b13007388 */ /* 0x0003e80000000800 */
[----:B------:R3:W-:Y:S04]  /*5e80*/  STS [R19+0x318], R26 ;  /* 0x0003181a13007388 */ /* 0x0007e80000000800 */
[----:B------:R3:W-:Y:S04]  /*5e90*/  STS [R19+0x294], R28 ;  /* 0x0002941c13007388 */ /* 0x0007e80000000800 */
[----:B------:R3:W-:Y:S04]  /*5ea0*/  STS [R19+0x39c], R29 ;  /* 0x00039c1d13007388 */ /* 0x0007e80000000800 */
[----:B0-----:R-:W-:Y:S01]  /*5eb0*/  STL.64 [R1+0x118], R12 ;  /* 0x0001180c01007387 */ /* 0x001fe20000100a00 */
[----:B------:R-:W-:-:S03]  /*5ec0*/  NOP ;  /* 0x0000000000007918 */ /* 0x000fc60000000000 */
[----:B------:R-:W-:Y:S01]  /*5ed0*/  LDS R12, [R17+0x18] ;  /* 0x00001800110c7984 */ /* 0x000fe20000000800 */
[C-C-:B----4-:R-:W-:Y:S01]  /*5ee0*/  FADD R18, R60.reuse, -R9.reuse ;  /* 0x800000093c127221 */ /* 0x150fe20000000000 */
[----:B------:R-:W-:Y:S02]  /*5ef0*/  FADD R9, R60, R9 ;  /* 0x000000093c097221 */ /* 0x000fe40000000000 */
[----:B------:R-:W0:Y:S01]  /*5f00*/  LDC R60, c[0x0][0x398] ;  /* 0x0000e600ff3c7b82 */ /* 0x000e220000000800 */
[C-C-:B--2---:R-:W-:Y:S01]  /*5f10*/  FADD R24, R61.reuse, -R8.reuse ;  /* 0x800000083d187221 */ /* 0x144fe20000000000 */
[----:B-1----:R-:W-:-:S03]  /*5f20*/  FADD R25, R61, R8 ;  /* 0x000000083d197221 */ /* 0x002fc60000000000 */
[C-C-:B------:R-:W-:Y:S01]  /*5f30*/  FADD R27, R18.reuse, R24.reuse ;  /* 0x00000018121b7221 */ /* 0x140fe20000000000 */
[----:B------:R-:W-:Y:S01]  /*5f40*/  FADD R24, R18, -R24 ;  /* 0x8000001812187221 */ /* 0x000fe20000000000 */
[C-C-:B------:R-:W-:Y:S01]  /*5f50*/  FADD R18, R25.reuse, R9.reuse ;  /* 0x0000000919127221 */ /* 0x140fe20000000000 */
[----:B------:R-:W-:Y:S01]  /*5f60*/  FADD R9, -R25, R9 ;  /* 0x0000000919097221 */ /* 0x000fe20000000100 */
[C-C-:B---3--:R-:W-:Y:S01]  /*5f70*/  FADD R8, -R14.reuse, R0.reuse ;  /* 0x000000000e087221 */ /* 0x148fe20000000100 */
[----:B------:R-:W-:Y:S01]  /*5f80*/  FADD R26, R14, R0 ;  /* 0x000000000e1a7221 */ /* 0x000fe20000000000 */
        /* <DEDUP_REMOVED lines=10> */
[----:B------:R-:W-:Y:S01]  /*6030*/  FFMA R24, R28, 0.66817861795425415039, R26 ;  /* 0x3f2b0dc11c187823 */ /* 0x000fe2000000001a */
[----:B------:R-:W-:Y:S01]  /*6040*/  FFMA R26, R26, -0.66817861795425415039, R28 ;  /* 0xbf2b0dc11a1a7823 */ /* 0x000fe2000000001c */
[----:B------:R-:W-:Y:S01]  /*6050*/  FFMA R28, R8, -0.19891236722469329834, R27 ;  /* 0xbe4bafaf081c7823 */ /* 0x000fe2000000001b */
[----:B------:R-:W-:Y:S01]  /*6060*/  FFMA R27, R27, 0.19891236722469329834, R8 ;  /* 0x3e4bafaf1b1b7823 */ /* 0x000fe20000000008 */
[----:B------:R-:W-:Y:S04]  /*6070*/  LDS R0, [R17+0x4] ;  /* 0x0000040011007984 */ /* 0x000fe80000000800 */
[----:B------:R-:W1:Y:S01]  /*6080*/  LDS R8, [R17] ;  /* 0x0000000011087984 */ /* 0x000e620000000800 */
[----:B------:R-:W-:Y:S01]  /*6090*/  FFMA R18, R9, -0.41421356797218322754, R29 ;  /* 0xbed413cd09127823 */ /* 0x000fe2000000001d */
[----:B------:R-:W-:-:S02]  /*60a0*/  FFMA R29, R29, 0.41421356797218322754, R9 ;  /* 0x3ed413cd1d1d7823 */ /* 0x000fc40000000009 */
[----:B------:R-:W2:Y:S04]  /*60b0*/  LDS R9, [R17+0x8] ;  /* 0x0000080011097984 */ /* 0x000ea80000000800 */
[----:B-1----:R-:W-:Y:S04]  /*60c0*/  STL [R1+0x1c], R8 ;  /* 0x00001c0801007387 */ /* 0x002fe80000100800 */
[----:B------:R-:W1:Y:S01]  /*60d0*/  LDS R8, [R17+0xc] ;  /* 0x00000c0011087984 */ /* 0x000e620000000800 */
        /* <DEDUP_REMOVED lines=8> */
[----:B--2---:R-:W-:Y:S04]  /*6160*/  STL [R1+0x20], R9 ;  /* 0x0000200901007387 */ /* 0x004fe80000100800 */
[----:B------:R-:W-:Y:S04]  /*6170*/  LDS R18, [R17+0x10] ;  /* 0x0000100011127984 */ /* 0x000fe80000000800 */
[----:B------:R-:W-:Y:S04]  /*6180*/  LDS R9, [R17+0x14] ;  /* 0x0000140011097984 */ /* 0x000fe80000000800 */
[----:B-1----:R-:W-:Y:S04]  /*6190*/  STL [R1+0x18], R8 ;  /* 0x0000180801007387 */ /* 0x002fe80000100800 */
[----:B------:R-:W-:Y:S01]  /*61a0*/  LDS R8, [R17+0x1c] ;  /* 0x00001c0011087984 */ /* 0x000fe20000000800 */
[----:B------:R-:W-:-:S03]  /*61b0*/  NOP ;  /* 0x0000000000007918 */ /* 0x000fc60000000000 */
[----:B------:R-:W-:Y:S04]  /*61c0*/  STS [R19], R33 ;  /* 0x0000002113007388 */ /* 0x000fe80000000800 */
[----:B------:R-:W-:Y:S04]  /*61d0*/  STS [R19+0x84], R28 ;  /* 0x0000841c13007388 */ /* 0x000fe80000000800 */
[----:B------:R-:W-:Y:S04]  /*61e0*/  STS [R19+0x108], R34 ;  /* 0x0001082213007388 */ /* 0x000fe80000000800 */
[----:B------:R1:W-:Y:S04]  /*61f0*/  STS [R19+0x18c], R24 ;  /* 0x00018c1813007388 */ /* 0x0003e80000000800 */
[----:B------:R2:W-:Y:S04]  /*6200*/  STS [R19+0x210], R25 ;  /* 0x0002101913007388 */ /* 0x0005e80000000800 */
[----:B------:R3:W-:Y:S04]  /*6210*/  STS [R19+0x294], R26 ;  /* 0x0002941a13007388 */ /* 0x0007e80000000800 */
[----:B------:R-:W-:Y:S04]  /*6220*/  STS [R19+0x318], R29 ;  /* 0x0003181d13007388 */ /* 0x000fe80000000800 */
[----:B------:R-:W-:Y:S01]  /*6230*/  STS [R19+0x39c], R27 ;  /* 0x00039c1b13007388 */ /* 0x000fe20000000800 */
[----:B------:R-:W-:-:S03]  /*6240*/  NOP ;  /* 0x0000000000007918 */ /* 0x000fc60000000000 */
[----:B------:R-:W-:Y:S04]  /*6250*/  STL [R1+0x24], R12 ;  /* 0x0000240c01007387 */ /* 0x000fe80000100800 */
[----:B------:R-:W4:Y:S01]  /*6260*/  LDS R12, [R17] ;  /* 0x00000000110c7984 */ /* 0x000f220000000800 */
[----:B-1----:R-:W-:Y:S01]  /*6270*/  FADD R24, R7, -R40 ;  /* 0x8000002807187221 */ /* 0x002fe20000000000 */
[----:B--2---:R-:W-:Y:S01]  /*6280*/  FADD R25, R36, -R39 ;  /* 0x8000002724197221 */ /* 0x004fe20000000000 */
[----:B---3--:R-:W-:Y:S01]  /*6290*/  FADD R26, -R38, R37 ;  /* 0x00000025261a7221 */ /* 0x008fe20000000100 */
[----:B------:R-:W-:Y:S01]  /*62a0*/  FADD R28, R45, R44 ;  /* 0x0000002c2d1c7221 */ /* 0x000fe20000000000 */
[----:B------:R-:W-:Y:S04]  /*62b0*/  LDS R34, [R17+0x8] ;  /* 0x0000080011227984 */ /* 0x000fe80000000800 */
[----:B------:R-:W-:Y:S04]  /*62c0*/  LDS R33, [R17+0xc] ;  /* 0x00000c0011217984 */ /* 0x000fe80000000800 */
[----:B----4-:R1:W-:Y:S04]  /*62d0*/  STL [R1+0x14], R12 ;  /* 0x0000140c01007387 */ /* 0x0103e80000100800 */
[----:B-1----:R-:W2:Y:S04]  /*62e0*/  LDL.LU.64 R12, [R1+0x38] ;  /* 0x00003800010c7983 */ /* 0x002ea80000300a00 */
[----:B------:R-:W3:Y:S01]  /*62f0*/  LDL R61, [R1+0x80] ;  /* 0x00008000013d7983 */ /* 0x000ee20000100800 */
[----:B------:R-:W-:Y:S01]  /*6300*/  FADD R27, R24, R25 ;  /* 0x00000019181b7221 */ /* 0x000fe20000000000 */
[----:B------:R-:W-:Y:S01]  /*6310*/  FADD R40, R7, R40 ;  /* 0x0000002807287221 */ /* 0x000fe20000000000 */
[----:B------:R-:W-:Y:S01]  /*6320*/  FADD R36, R36, R39 ;  /* 0x0000002724247221 */ /* 0x000fe20000000000 */
[----:B------:R-:W-:Y:S01]  /*6330*/  FADD R37, R38, R37 ;  /* 0x0000002526257221 */ /* 0x000fe20000000000 */
[----:B------:R-:W-:Y:S01]  /*6340*/  FADD R25, R24, -R25 ;  /* 0x8000001918197221 */ /* 0x000fe20000000000 */
[----:B------:R-:W-:Y:S01]  /*6350*/  FADD R44, R45, -R44 ;  /* 0x8000002c2d2c7221 */ /* 0x000fe20000000000 */
[----:B------:R-:W-:Y:S01]  /*6360*/  FADD R24, R36, R40 ;  /* 0x0000002824187221 */ /* 0x000fe20000000000 */
[--C-:B------:R-:W-:Y:S01]  /*6370*/  FADD R29, R28, R37.reuse ;  /* 0x000000251c1d7221 */ /* 0x100fe20000000000 */
[C---:B------:R-:W-:Y:S01]  /*6380*/  FFMA R38, R25.reuse, -0.70710676908493041992, R26 ;  /* 0xbf3504f319267823 */ /* 0x040fe2000000001a */
[----:B------:R-:W-:Y:S01]  /*6390*/  FADD R36, -R36, R40 ;  /* 0x0000002824247221 */ /* 0x000fe20000000100 */
[----:B------:R-:W-:Y:S01]  /*63a0*/  FFMA R26, R25, 0.70710676908493041992, R26 ;  /* 0x3f3504f3191a7823 */ /* 0x000fe2000000001a */
[----:B------:R-:W-:Y:S01]  /*63b0*/  FADD R28, R28, -R37 ;  /* 0x800000251c1c7221 */ /* 0x000fe20000000000 */
[C-C-:B------:R-:W-:Y:S01]  /*63c0*/  FFMA R25, R27.reuse, -0.70710676908493041992, R44.reuse ;  /* 0xbf3504f31b197823 */ /* 0x140fe2000000002c */
[----:B------:R-:W-:Y:S01]  /*63d0*/  FFMA R27, R27, 0.70710676908493041992, R44 ;  /* 0x3f3504f31b1b7823 */ /* 0x000fe2000000002c */
[C---:B------:R-:W-:Y:S01]  /*63e0*/  FADD R37, R29.reuse, -R24 ;  /* 0x800000181d257221 */ /* 0x040fe20000000000 */
[----:B------:R-:W-:Y:S01]  /*63f0*/  FFMA R35, R36, -0.41421356797218322754, R28 ;  /* 0xbed413cd24237823 */ /* 0x000fe2000000001c */
[----:B------:R-:W-:Y:S01]  /*6400*/  FFMA R36, R28, 0.41421356797218322754, R36 ;  /* 0x3ed413cd1c247823 */ /* 0x000fe20000000024 */
[----:B------:R-:W-:Y:S01]  /*6410*/  FADD R29, R29, R24 ;  /* 0x000000181d1d7221 */ /* 0x000fe20000000000 */
[----:B------:R-:W-:Y:S01]  /*6420*/  FFMA R28, R26, -0.19891236722469329834, R27 ;  /* 0xbe4bafaf1a1c7823 */ /* 0x000fe2000000001b */
[----:B------:R-:W-:Y:S01]  /*6430*/  FMUL R35, R35, 1.8477590084075927734 ;  /* 0x3fec835e23237820 */ /* 0x000fe20000400000 */
[----:B------:R-:W-:Y:S01]  /*6440*/  FFMA R40, R38, 0.66817861795425415039, R25 ;  /* 0x3f2b0dc126287823 */ /* 0x000fe20000000019 */
[----:B------:R-:W-:Y:S01]  /*6450*/  FMUL R29, R29, 1.4142135381698608398 ;  /* 0x3fb504f31d1d7820 */ /* 0x000fe20000400000 */
[----:B------:R-:W-:Y:S01]  /*6460*/  FMUL R28, R28, 1.9615705013275146484 ;  /* 0x3ffb14be1c1c7820 */ /* 0x000fe20000400000 */
[----:B------:R-:W-:Y:S01]  /*6470*/  FFMA R38, R25, -0.66817861795425415039, R38 ;  /* 0xbf2b0dc119267823 */ /* 0x000fe20000000026 */
[----:B------:R-:W-:Y:S01]  /*6480*/  FFMA R39, R27, 0.19891236722469329834, R26 ;  /* 0x3e4bafaf1b277823 */ /* 0x000fe2000000001a */
[----:B------:R-:W-:Y:S01]  /*6490*/  LDS R7, [R17+0x4] ;  /* 0x0000040011077984 */ /* 0x000fe20000000800 */
[----:B------:R-:W-:-:S03]  /*64a0*/  FMUL R36, R36, 1.8477590084075927734 ;  /* 0x3fec835e24247820 */ /* 0x000fc60000400000 */
[----:B------:R-:W-:Y:S04]  /*64b0*/  LDS R27, [R17+0x10] ;  /* 0x00001000111b7984 */ /* 0x000fe80000000800 */
[----:B------:R-:W-:Y:S04]  /*64c0*/  LDS R26, [R17+0x14] ;  /* 0x00001400111a7984 */ /* 0x000fe80000000800 */
[----:B------:R-:W-:Y:S04]  /*64d0*/  LDS R25, [R17+0x18] ;  /* 0x0000180011197984 */ /* 0x000fe80000000800 */
[----:B------:R-:W-:Y:S01]  /*64e0*/  LDS R24, [R17+0x1c] ;  /* 0x00001c0011187984 */ /* 0x000fe20000000800 */
[----:B------:R-:W-:-:S03]  /*64f0*/  NOP ;  /* 0x0000000000007918 */ /* 0x000fc60000000000 */
[----:B------:R1:W-:Y:S01]  /*6500*/  STS [R19+0x108], R35 ;  /* 0x0001082313007388 */ /* 0x0003e20000000800 */
[----:B------:R-:W-:-:S03]  /*6510*/  FMUL R37, R37, 1.4142135381698608398 ;  /* 0x3fb504f325257820 */ /* 0x000fc60000400000 */
[----:B------:R4:W-:Y:S04]  /*6520*/  STS [R19], R29 ;  /* 0x0000001d13007388 */ /* 0x0009e80000000800 */
[----:B------:R0:W-:Y:S01]  /*6530*/  STS [R19+0x84], R28 ;  /* 0x0000841c13007388 */ /* 0x0001e20000000800 */
[----:B-1----:R-:W-:Y:S01]  /*6540*/  FMUL R35, R40, 1.6629391908645629883 ;  /* 0x3fd4db3128237820 */ /* 0x002fe20000400000 */
[C-C-:B----4-:R-:W-:Y:S02]  /*6550*/  FADD R29, R43.reuse, -R46.reuse ;  /* 0x8000002e2b1d7221 */ /* 0x150fe40000000000 */
[----:B------:R1:W-:Y:S01]  /*6560*/  STS [R19+0x318], R36 ;  /* 0x0003182413007388 */ /* 0x0003e20000000800 */
[C-C-:B0-----:R-:W-:Y:S01]  /*6570*/  FADD R28, R42.reuse, -R31.reuse ;  /* 0x8000001f2a1c7221 */ /* 0x141fe20000000000 */
[----:B------:R-:W-:Y:S01]  /*6580*/  FADD R31, R42, R31 ;  /* 0x0000001f2a1f7221 */ /* 0x000fe20000000000 */
[----:B------:R-:W-:Y:S01]  /*6590*/  FADD R43, R43, R46 ;  /* 0x0000002e2b2b7221 */ /* 0x000fe20000000000 */
[----:B------:R0:W-:Y:S01]  /*65a0*/  STS [R19+0x18c], R35 ;  /* 0x00018c2313007388 */ /* 0x0001e20000000800 */
[----:B------:R-:W-:Y:S01]  /*65b0*/  FMUL R38, R38, -1.6629391908645629883 ;  /* 0xbfd4db3126267820 */ /* 0x000fe20000400000 */
[----:B------:R-:W-:Y:S01]  /*65c0*/  FMUL R39, R39, 1.9615705013275146484 ;  /* 0x3ffb14be27277820 */ /* 0x000fe20000400000 */
[C-C-:B-1----:R-:W-:Y:S01]  /*65d0*/  FADD R36, R28.reuse, R29.reuse ;  /* 0x0000001d1c247221 */ /* 0x142fe20000000000 */
[----:B------:R1:W-:Y:S01]  /*65e0*/  STS [R19+0x210], R37 ;  /* 0x0002102513007388 */ /* 0x0003e20000000800 */
[----:B------:R-:W-:Y:S01]  /*65f0*/  FADD R29, R28, -R29 ;  /* 0x8000001d1c1d7221 */ /* 0x000fe20000000000 */
[----:B------:R-:W-:Y:S01]  /*6600*/  FADD R28, R43, R31 ;  /* 0x0000001f2b1c7221 */ /* 0x000fe20000000000 */
[----:B0-----:R-:W-:Y:S01]  /*6610*/  FADD R35, -R41, R47 ;  /* 0x0000002f29237221 */ /* 0x001fe20000000100 */
[----:B------:R-:W-:Y:S01]  /*6620*/  FADD R31, -R43, R31 ;  /* 0x0000001f2b1f7221 */ /* 0x000fe20000000100 */
[C-C-:B-1----:R-:W-:Y:S01]  /*6630*/  FADD R37, R30.reuse, R48.reuse ;  /* 0x000000301e257221 */ /* 0x142fe20000000000 */
[----:B------:R-:W-:Y:S01]  /*6640*/  FADD R30, R30, -R48 ;  /* 0x800000301e1e7221 */ /* 0x000fe20000000000 */
[C-C-:B------:R-:W-:Y:S01]  /*6650*/  FFMA R43, R29.reuse, -0.70710676908493041992, R35.reuse ;  /* 0xbf3504f31d2b7823 */ /* 0x140fe20000000023 */
[----:B------:R-:W-:Y:S01]  /*6660*/  FFMA R35, R29, 0.70710676908493041992, R35 ;  /* 0x3f3504f31d237823 */ /* 0x000fe20000000023 */
[----:B------:R0:W-:Y:S01]  /*6670*/  STS [R19+0x294], R38 ;  /* 0x0002942613007388 */ /* 0x0001e20000000800 */
[C-C-:B------:R-:W-:Y:S01]  /*6680*/  FFMA R29, R36.reuse, -0.70710676908493041992, R30.reuse ;  /* 0xbf3504f3241d7823 */ /* 0x140fe2000000001e */
[----:B------:R-:W-:-:S02]  /*6690*/  FFMA R36, R36, 0.70710676908493041992, R30 ;  /* 0x3f3504f324247823 */ /* 0x000fc4000000001e */
[----:B------:R1:W-:Y:S01]  /*66a0*/  STS [R19+0x39c], R39 ;  /* 0x00039c2713007388 */ /* 0x0003e20000000800 */
[----:B------:R-:W-:-:S03]  /*66b0*/  NOP ;  /* 0x0000000000007918 */ /* 0x000fc60000000000 */
[----:B------:R-:W4:Y:S01]  /*66c0*/  LDS R30, [R17+0x18] ;  /* 0x00001800111e7984 */ /* 0x000f220000000800 */
[----:B------:R-:W-:Y:S01]  /*66d0*/  FADD R41, R41, R47 ;  /* 0x0000002f29297221 */ /* 0x000fe20000000000 */
[----:B------:R-:W-:Y:S01]  /*66e0*/  FFMA R44, R43, 0.66817861795425415039, R29 ;  /* 0x3f2b0dc12b2c7823 */ /* 0x000fe2000000001d */
[----:B------:R-:W-:Y:S01]  /*66f0*/  FFMA R42, R36, 0.19891236722469329834, R35 ;  /* 0x3e4bafaf242a7823 */ /* 0x000fe20000000023 */
[----:B------:R-:W-:Y:S01]  /*6700*/  LDS R14, [R17+0x4] ;  /* 0x00000400110e7984 */ /* 0x000fe20000000800 */
[C-C-:B0-----:R-:W-:Y:S01]  /*6710*/  FADD R38, R37.reuse, R41.reuse ;  /* 0x0000002925267221 */ /* 0x141fe20000000000 */
[----:B------:R-:W-:-:S03]  /*6720*/  FADD R37, R37, -R41 ;  /* 0x8000002925257221 */ /* 0x000fc60000000000 */
[C-C-:B------:R-:W-:Y:S01]  /*6730*/  FADD R41, R38.reuse, -R28.reuse ;  /* 0x8000001c26297221 */ /* 0x140fe20000000000 */
[----:B------:R-:W-:Y:S01]  /*6740*/  FADD R38, R38, R28 ;  /* 0x0000001c26267221 */ /* 0x000fe20000000000 */
[----:B------:R-:W-:Y:S01]  /*6750*/  FFMA R28, R31, -0.41421356797218322754, R37 ;  /* 0xbed413cd1f1c7823 */ /* 0x000fe20000000025 */
[----:B------:R-:W-:Y:S01]  /*6760*/  FFMA R43, R29, -0.66817861795425415039, R43 ;  /* 0xbf2b0dc11d2b7823 */ /* 0x000fe2000000002b */
[----:B-1----:R-:W-:Y:S02]  /*6770*/  FFMA R39, R37, 0.41421356797218322754, R31 ;  /* 0x3ed413cd25277823 */ /* 0x002fe4000000001f */
[----:B------:R-:W-:Y:S01]  /*6780*/  FMUL R28, R28, 1.8477590084075927734 ;  /* 0x3fec835e1c1c7820 */ /* 0x000fe20000400000 */
[----:B------:R-:W-:Y:S01]  /*6790*/  FFMA R29, R35, -0.19891236722469329834, R36 ;  /* 0xbe4bafaf231d7823 */ /* 0x000fe20000000024 */
[----:B------:R-:W-:Y:S01]  /*67a0*/  FMUL R40, R38, 1.4142135381698608398 ;  /* 0x3fb504f326287820 */ /* 0x000fe20000400000 */
[----:B------:R-:W-:Y:S04]  /*67b0*/  LDS R37, [R17+0x8] ;  /* 0x0000080011257984 */ /* 0x000fe80000000800 */
[----:B------:R-:W-:Y:S01]  /*67c0*/  LDS R38, [R17] ;  /* 0x0000000011267984 */ /* 0x000fe20000000800 */
[----:B------:R-:W-:-:S03]  /*67d0*/  FMUL R29, R29, 1.9615705013275146484 ;  /* 0x3ffb14be1d1d7820 */ /* 0x000fc60000400000 */
[----:B------:R-:W-:Y:S04]  /*67e0*/  LDS R36, [R17+0xc] ;  /* 0x00000c0011247984 */ /* 0x000fe80000000800 */
[----:B------:R-:W-:Y:S04]  /*67f0*/  LDS R35, [R17+0x10] ;  /* 0x0000100011237984 */ /* 0x000fe80000000800 */
[----:B------:R-:W-:Y:S04]  /*6800*/  LDS R31, [R17+0x14] ;  /* 0x00001400111f7984 */ /* 0x000fe80000000800 */
[----:B----4-:R-:W-:Y:S04]  /*6810*/  STL [R1+0x30], R30 ;  /* 0x0000301e01007387 */ /* 0x010fe80000100800 */
[----:B------:R-:W-:Y:S01]  /*6820*/  LDS R30, [R17+0x1c] ;  /* 0x00001c00111e7984 */ /* 0x000fe20000000800 */
[----:B------:R-:W-:-:S03]  /*6830*/  NOP ;  /* 0x0000000000007918 */ /* 0x000fc60000000000 */
[----:B------:R0:W-:Y:S04]  /*6840*/  STS [R19+0x108], R28 ;  /* 0x0001081c13007388 */ /* 0x0001e80000000800 */
[----:B------:R1:W-:Y:S01]  /*6850*/  STS [R19+0x84], R29 ;  /* 0x0000841d13007388 */ /* 0x0003e20000000800 */
[----:B0-----:R-:W-:Y:S01]  /*6860*/  FMUL R28, R44, 1.6629391908645629883 ;  /* 0x3fd4db312c1c7820 */ /* 0x001fe20000400000 */
[----:B-1----:R-:W-:-:S04]  /*6870*/  FADD R29, R20, -R49 ;  /* 0x80000031141d7221 */ /* 0x002fc80000000000 */
[----:B------:R0:W-:Y:S01]  /*6880*/  STS [R19+0x18c], R28 ;  /* 0x00018c1c13007388 */ /* 0x0001e20000000800 */
[----:B------:R-:W-:Y:S01]  /*6890*/  FADD R49, R20, R49 ;  /* 0x0000003114317221 */ /* 0x000fe20000000000 */
[C-C-:B------:R-:W-:Y:S01]  /*68a0*/  FADD R20, -R22.reuse, R23.reuse ;  /* 0x0000001716147221 */ /* 0x140fe20000000100 */
[----:B------:R-:W-:Y:S01]  /*68b0*/  FADD R23, R22, R23 ;  /* 0x0000001716177221 */ /* 0x000fe20000000000 */
[C-C-:B0-----:R-:W-:Y:S01]  /*68c0*/  FADD R28, R21.reuse, -R32.reuse ;  /* 0x80000020151c7221 */ /* 0x141fe20000000000 */
[----:B------:R-:W-:-:S03]  /*68d0*/  FADD R21, R21, R32 ;  /* 0x0000002015157221 */ /* 0x000fc60000000000 */
[C-C-:B------:R-:W-:Y:S01]  /*68e0*/  FADD R22, R28.reuse, R29.reuse ;  /* 0x0000001d1c167221 */ /* 0x140fe20000000000 */
[----:B------:R-:W-:Y:S01]  /*68f0*/  FADD R29, R28, -R29 ;  /* 0x8000001d1c1d7221 */ /* 0x000fe20000000000 */
[C---:B------:R-:W-:Y:S01]  /*6900*/  FADD R32, R50.reuse, R51 ;  /* 0x0000003332207221 */ /* 0x040fe20000000000 */
[----:B------:R0:W-:Y:S02]  /*6910*/  STS [R19], R40 ;  /* 0x0000002813007388 */ /* 0x0001e40000000800 */
[C-C-:B------:R-:W-:Y:S01]  /*6920*/  FFMA R45, R29.reuse, -0.70710676908493041992, R20.reuse ;  /* 0xbf3504f31d2d7823 */ /* 0x140fe20000000014 */
[----:B------:R-:W-:Y:S01]  /*6930*/  FFMA R20, R29, 0.70710676908493041992, R20 ;  /* 0x3f3504f31d147823 */ /* 0x000fe20000000014 */
[C---:B------:R-:W-:Y:S01]  /*6940*/  FADD R28, R49.reuse, R21 ;  /* 0x00000015311c7221 */ /* 0x040fe20000000000 */
[----:B------:R-:W-:Y:S01]  /*6950*/  FADD R50, R50, -R51 ;  /* 0x8000003332327221 */ /* 0x000fe20000000000 */
[----:B------:R-:W-:Y:S01]  /*6960*/  FADD R29, R32, R23 ;  /* 0x00000017201d7221 */ /* 0x000fe20000000000 */
[----:B------:R-:W-:Y:S01]  /*6970*/  FADD R21, -R49, R21 ;  /* 0x0000001531157221 */ /* 0x000fe20000000100 */
[----:B0-----:R-:W-:Y:S01]  /*6980*/  FMUL R40, R43, -1.6629391908645629883 ;  /* 0xbfd4db312b287820 */ /* 0x001fe20000400000 */
[----:B------:R-:W-:Y:S01]  /*6990*/  FMUL R43, R42, 1.9615705013275146484 ;  /* 0x3ffb14be2a2b7820 */ /* 0x000fe20000400000 */
[----:B------:R-:W-:Y:S01]  /*69a0*/  FADD R32, R32, -R23 ;  /* 0x8000001720207221 */ /* 0x000fe20000000000 */
[----:B------:R-:W-:Y:S01]  /*69b0*/  FMUL R41, R41, 1.4142135381698608398 ;  /* 0x3fb504f329297820 */ /* 0x000fe20000400000 */
[C-C-:B------:R-:W-:Y:S01]  /*69c0*/  FFMA R23, R22.reuse, -0.70710676908493041992, R50.reuse ;  /* 0xbf3504f316177823 */ /* 0x140fe20000000032 */
[----:B------:R-:W-:Y:S01]  /*69d0*/  FMUL R39, R39, 1.8477590084075927734 ;  /* 0x3fec835e27277820 */ /* 0x000fe20000400000 */
[----:B------:R0:W-:Y:S01]  /*69e0*/  STS [R19+0x39c], R43 ;  /* 0x00039c2b13007388 */ /* 0x0001e20000000800 */
[----:B------:R-:W-:Y:S01]  /*69f0*/  FFMA R22, R22, 0.70710676908493041992, R50 ;  /* 0x3f3504f316167823 */ /* 0x000fe20000000032 */
[C-C-:B------:R-:W-:Y:S01]  /*6a00*/  FADD R44, R29.reuse, -R28.reuse ;  /* 0x8000001c1d2c7221 */ /* 0x140fe20000000000 */
[----:B------:R-:W-:Y:S01]  /*6a10*/  FADD R28, R29, R28 ;  /* 0x0000001c1d1c7221 */ /* 0x000fe20000000000 */
[----:B------:R1:W-:Y:S01]  /*6a20*/  STS [R19+0x210], R41 ;  /* 0x0002102913007388 */ /* 0x0003e20000000800 */
[----:B------:R-:W-:Y:S01]  /*6a30*/  FFMA R47, R45, 0.66817861795425415039, R23 ;  /* 0x3f2b0dc12d2f7823 */ /* 0x000fe20000000017 */
[----:B0-----:R-:W-:Y:S01]  /*6a40*/  FFMA R43, R21, -0.41421356797218322754, R32 ;  /* 0xbed413cd152b7823 */ /* 0x001fe20000000020 */
[----:B------:R-:W-:Y:S01]  /*6a50*/  FFMA R32, R32, 0.41421356797218322754, R21 ;  /* 0x3ed413cd20207823 */ /* 0x000fe20000000015 */
[----:B------:R-:W-:Y:S01]  /*6a60*/  STS [R19+0x294], R40 ;  /* 0x0002942813007388 */ /* 0x000fe20000000800 */
[----:B------:R-:W-:Y:S01]  /*6a70*/  FFMA R46, R22, 0.19891236722469329834, R20 ;  /* 0x3e4bafaf162e7823 */ /* 0x000fe20000000014 */
[----:B-1----:R-:W-:Y:S01]  /*6a80*/  FFMA R41, R20, -0.19891236722469329834, R22 ;  /* 0xbe4bafaf14297823 */ /* 0x002fe20000000016 */
[----:B------:R-:W-:Y:S01]  /*6a90*/  FMUL R43, R43, 1.8477590084075927734 ;  /* 0x3fec835e2b2b7820 */ /* 0x000fe20000400000 */
[----:B------:R-:W-:Y:S01]  /*6aa0*/  STS [R19+0x318], R39 ;  /* 0x0003182713007388 */ /* 0x000fe20000000800 */
[----:B------:R-:W-:Y:S01]  /*6ab0*/  FFMA R45, R23, -0.66817861795425415039, R45 ;  /* 0xbf2b0dc1172d7823 */ /* 0x000fe2000000002d */
[----:B------:R-:W-:Y:S01]  /*6ac0*/  FMUL R42, R28, 1.4142135381698608398 ;  /* 0x3fb504f31c2a7820 */ /* 0x000fe20000400000 */
[----:B------:R-:W-:Y:S01]  /*6ad0*/  NOP ;  /* 0x0000000000007918 */ /* 0x000fe20000000000 */
[----:B------:R-:W-:Y:S01]  /*6ae0*/  LDS R40, [R17] ;  /* 0x0000000011287984 */ /* 0x000fe20000000800 */
[----:B------:R-:W-:Y:S01]  /*6af0*/  FMUL R41, R41, 1.9615705013275146484 ;  /* 0x3ffb14be29297820 */ /* 0x000fe20000400000 */
[----:B------:R-:W-:-:S02]  /*6b00*/  FMUL R32, R32, 1.8477590084075927734 ;  /* 0x3fec835e20207820 */ /* 0x000fc40000400000 */
        /* <DEDUP_REMOVED lines=12> */
[----:B0-----:R-:W-:-:S03]  /*6bd0*/  FMUL R43, R47, 1.6629391908645629883 ;  /* 0x3fd4db312f2b7820 */ /* 0x001fc60000400000 */
[----:B------:R0:W-:Y:S01]  /*6be0*/  STS [R19+0x318], R32 ;  /* 0x0003182013007388 */ /* 0x0001e20000000800 */
[----:B-1----:R-:W-:-:S03]  /*6bf0*/  FADD R41, R52, -R57 ;  /* 0x8000003934297221 */ /* 0x002fc60000000000 */
[----:B------:R1:W-:Y:S01]  /*6c00*/  STS [R19+0x39c], R46 ;  /* 0x00039c2e13007388 */ /* 0x0003e20000000800 */
[----:B------:R-:W-:-:S03]  /*6c10*/  FADD R52, R52, R57 ;  /* 0x0000003934347221 */ /* 0x000fc60000000000 */
[----:B------:R4:W-:Y:S01]  /*6c20*/  STS [R19+0x18c], R43 ;  /* 0x00018c2b13007388 */ /* 0x0009e20000000800 */
[C-C-:B0-----:R-:W-:Y:S01]  /*6c30*/  FADD R32, R53.reuse, -R56.reuse ;  /* 0x8000003835207221 */ /* 0x141fe20000000000 */
[----:B------:R-:W-:Y:S02]  /*6c40*/  FADD R53, R53, R56 ;  /* 0x0000003835357221 */ /* 0x000fe40000000000 */
[----:B------:R0:W-:Y:S01]  /*6c50*/  STS [R19], R42 ;  /* 0x0000002a13007388 */ /* 0x0001e20000000800 */
[C-C-:B-1----:R-:W-:Y:S01]  /*6c60*/  FADD R46, -R54.reuse, R55.reuse ;  /* 0x00000037362e7221 */ /* 0x142fe20000000100 */
[----:B------:R-:W-:Y:S01]  /*6c70*/  FADD R54, R54, R55 ;  /* 0x0000003736367221 */ /* 0x000fe20000000000 */
[----:B------:R-:W-:Y:S01]  /*6c80*/  FMUL R45, R45, -1.6629391908645629883 ;  /* 0xbfd4db312d2d7820 */ /* 0x000fe20000400000 */
[----:B----4-:R-:W-:Y:S01]  /*6c90*/  FADD R43, R58, R59 ;  /* 0x0000003b3a2b7221 */ /* 0x010fe20000000000 */
[----:B------:R1:W-:Y:S01]  /*6ca0*/  STS [R19+0x210], R44 ;  /* 0x0002102c13007388 */ /* 0x0003e20000000800 */
[C-C-:B------:R-:W-:Y:S01]  /*6cb0*/  FADD R47, R32.reuse, R41.reuse ;  /* 0x00000029202f7221 */ /* 0x140fe20000000000 */
[----:B0-----:R-:W-:Y:S01]  /*6cc0*/  FADD R42, R32, -R41 ;  /* 0x80000029202a7221 */ /* 0x001fe20000000000 */
[----:B------:R-:W-:Y:S01]  /*6cd0*/  FADD R41, R52, R53 ;  /* 0x0000003534297221 */ /* 0x000fe20000000000 */
[----:B------:R-:W-:Y:S01]  /*6ce0*/  FADD R58, R58, -R59 ;  /* 0x8000003b3a3a7221 */ /* 0x000fe20000000000 */
[----:B------:R-:W-:Y:S01]  /*6cf0*/  FADD R32, -R52, R53 ;  /* 0x0000003534207221 */ /* 0x000fe20000000100 */
[C---:B------:R-:W-:Y:S01]  /*6d00*/  FFMA R48, R42.reuse, -0.70710676908493041992, R46 ;  /* 0xbf3504f32a307823 */ /* 0x040fe2000000002e */
[C-C-:B-1----:R-:W-:Y:S01]  /*6d10*/  FADD R44, R43.reuse, R54.reuse ;  /* 0x000000362b2c7221 */ /* 0x142fe20000000000 */
[----:B------:R-:W-:Y:S01]  /*6d20*/  FADD R43, R43, -R54 ;  /* 0x800000362b2b7221 */ /* 0x000fe20000000000 */
[----:B------:R0:W-:Y:S01]  /*6d30*/  STS [R19+0x294], R45 ;  /* 0x0002942d13007388 */ /* 0x0001e20000000800 */
[----:B------:R-:W-:Y:S01]  /*6d40*/  FFMA R46, R42, 0.70710676908493041992, R46 ;  /* 0x3f3504f32a2e7823 */ /* 0x000fe2000000002e */
[C-C-:B------:R-:W-:Y:S01]  /*6d50*/  FFMA R42, R47.reuse, -0.70710676908493041992, R58.reuse ;  /* 0xbf3504f32f2a7823 */ /* 0x140fe2000000003a */
[----:B------:R-:W-:Y:S01]  /*6d60*/  FFMA R47, R47, 0.70710676908493041992, R58 ;  /* 0x3f3504f32f2f7823 */ /* 0x000fe2000000003a */
[----:B------:R-:W-:Y:S01]  /*6d70*/  NOP ;  /* 0x0000000000007918 */ /* 0x000fe20000000000 */
[C-C-:B0-----:R-:W-:Y:S01]  /*6d80*/  FADD R45, R44.reuse, -R41.reuse ;  /* 0x800000292c2d7221 */ /* 0x141fe20000000000 */
[----:B------:R-:W-:Y:S01]  /*6d90*/  FADD R41, R44, R41 ;  /* 0x000000292c297221 */ /* 0x000fe20000000000 */
[----:B------:R-:W-:Y:S01]  /*6da0*/  FFMA R44, R32, -0.41421356797218322754, R43 ;  /* 0xbed413cd202c7823 */ /* 0x000fe2000000002b */
[----:B------:R-:W-:Y:S01]  /*6db0*/  FFMA R32, R43, 0.41421356797218322754, R32 ;  /* 0x3ed413cd2b207823 */ /* 0x000fe20000000020 */
[----:B------:R-:W-:Y:S01]  /*6dc0*/  FFMA R43, R48, 0.66817861795425415039, R42 ;  /* 0x3f2b0dc1302b7823 */ /* 0x000fe2000000002a */
[----:B------:R-:W-:Y:S01]  /*6dd0*/  FFMA R48, R42, -0.66817861795425415039, R48 ;  /* 0xbf2b0dc12a307823 */ /* 0x000fe20000000030 */
[----:B------:R-:W-:Y:S01]  /*6de0*/  FFMA R42, R46, -0.19891236722469329834, R47 ;  /* 0xbe4bafaf2e2a7823 */ /* 0x000fe2000000002f */
[----:B------:R-:W-:Y:S01]  /*6df0*/  FMUL R41, R41, 1.4142135381698608398 ;  /* 0x3fb504f329297820 */ /* 0x000fe20000400000 */
[----:B------:R-:W-:Y:S01]  /*6e00*/  FMUL R43, R43, 1.6629391908645629883 ;  /* 0x3fd4db312b2b7820 */ /* 0x000fe20000400000 */
        /* <DEDUP_REMOVED lines=12> */
[----:B------:R2:W-:Y:S01]  /*6ed0*/  STS [R19+0x18c], R43 ;  /* 0x00018c2b13007388 */ /* 0x0005e20000000800 */
[----:B0-----:R-:W-:Y:S01]  /*6ee0*/  FMUL R41, R45, 1.4142135381698608398 ;  /* 0x3fb504f32d297820 */ /* 0x001fe20000400000 */
[----:B--2---:R-:W-:-:S04]  /*6ef0*/  IMAD.WIDE R42, R6, 0x4, R12 ;  /* 0x00000004062a7825 */ /* 0x004fc800078e020c */
[----:B------:R0:W-:Y:S04]  /*6f00*/  STS [R19+0x210], R41 ;  /* 0x0002102913007388 */ /* 0x0001e80000000800 */
[----:B0-----:R0:W2:Y:S02]  /*6f10*/  LDG.E.CONSTANT R41, desc[UR8][R42.64] ;  /* 0x000000082a297981 */ /* 0x0010a4000c1e9900 */
[----:B0-----:R-:W-:-:S05]  /*6f20*/  IMAD.WIDE R42, R4, 0x4, R12 ;  /* 0x00000004042a7825 */ /* 0x001fca00078e020c */
[----:B------:R0:W4:Y:S01]  /*6f30*/  LDG.E.CONSTANT R45, desc[UR8][R42.64] ;  /* 0x000000082a2d7981 */ /* 0x000122000c1e9900 */
[----:B------:R-:W-:Y:S01]  /*6f40*/  FFMA R46, R47, 0.19891236722469329834, R46 ;  /* 0x3e4bafaf2f2e7823 */ /* 0x000fe2000000002e */
[----:B0-----:R-:W-:-:S05]  /*6f50*/  IMAD.WIDE R42, R2, 0x4, R12 ;  /* 0x00000004022a7825 */ /* 0x001fca00078e020c */
[----:B------:R0:W4:Y:S01]  /*6f60*/  LDG.E.CONSTANT R47, desc[UR8][R42.64] ;  /* 0x000000082a2f7981 */ /* 0x000122000c1e9900 */
[----:B------:R-:W-:-:S03]  /*6f70*/  IMAD.WIDE R58, R60, 0x4, R12 ;  /* 0x000000043c3a7825 */ /* 0x000fc600078e020c */
[----:B------:R-:W2:Y:S04]  /*6f80*/  LDG.E.CONSTANT R60, desc[UR8][R12.64] ;  /* 0x000000080c3c7981 */ /* 0x000ea8000c1e9900 */
[----:B------:R-:W2:Y:S01]  /*6f90*/  LDG.E.CONSTANT R58, desc[UR8][R58.64] ;  /* 0x000000083a3a7981 */ /* 0x000ea2000c1e9900 */
[----:B0-----:R-:W-:-:S05]  /*6fa0*/  IMAD.WIDE R42, R5, 0x4, R12 ;  /* 0x00000004052a7825 */ /* 0x001fca00078e020c */
[----:B------:R0:W2:Y:S02]  /*6fb0*/  LDG.E.CONSTANT R57, desc[UR8][R42.64] ;  /* 0x000000082a397981 */ /* 0x0000a4000c1e9900 */
[----:B0-----:R-:W-:-:S05]  /*6fc0*/  IMAD.WIDE R42, R3, 0x4, R12 ;  /* 0x00000004032a7825 */ /* 0x001fca00078e020c */
[----:B------:R3:W2:Y:S02]  /*6fd0*/  LDG.E.CONSTANT R59, desc[UR8][R42.64] ;  /* 0x000000082a3b7981 */ /* 0x0006a4000c1e9900 */
[----:B---3--:R-:W-:-:S05]  /*6fe0*/  IMAD.WIDE R42, R61, 0x4, R12 ;  /* 0x000000043d2a7825 */ /* 0x008fca00078e020c */
[----:B------:R0:W3:Y:S04]  /*6ff0*/  LDG.E.CONSTANT R61, desc[UR8][R42.64] ;  /* 0x000000082a3d7981 */ /* 0x0000e8000c1e9900 */
[----:B------:R-:W-:Y:S04]  /*7000*/  STL [R1+0xe0], R6 ;  /* 0x0000e00601007387 */ /* 0x000fe80000100800 */
[----:B------:R-:W-:Y:S04]  /*7010*/  STL [R1+0xe4], R4 ;  /* 0x0000e40401007387 */ /* 0x000fe80000100800 */
[----:B------:R-:W-:Y:S04]  /*7020*/  STL [R1+0xe8], R2 ;  /* 0x0000e80201007387 */ /* 0x000fe80000100800 */
[----:B------:R1:W-:Y:S04]  /*7030*/  STL [R1+0xec], R5 ;  /* 0x0000ec0501007387 */ /* 0x0003e80000100800 */
[----:B------:R-:W-:Y:S04]  /*7040*/  STL [R1+0xf0], R3 ;  /* 0x0000f00301007387 */ /* 0x000fe80000100800 */
[----:B------:R-:W3:Y:S04]  /*7050*/  LDL.LU.64 R12, [R1+0x118] ;  /* 0x00011800010c7983 */ /* 0x000ee80000300a00 */
[----:B-1----:R-:W3:Y:S04]  /*7060*/  LDL.LU R5, [R1+0x4] ;  /* 0x0000040001057983 */ /* 0x002ee80000300800 */
[----:B------:R-:W3:Y:S01]  /*7070*/  LDL.LU R6, [R1] ;  /* 0x0000000001067983 */ /* 0x000ee20000300800 */
[----:B0-----:R-:W-:Y:S01]  /*7080*/  FMUL R42, R46, 1.9615705013275146484 ;  /* 0x3ffb14be2e2a7820 */ /* 0x001fe20000400000 */
[----:B------:R-:W-:Y:S01]  /*7090*/  FMUL R32, R32, 1.8477590084075927734 ;  /* 0x3fec835e20207820 */ /* 0x000fe20000400000 */
[----:B------:R-:W-:Y:S01]  /*70a0*/  FMUL R44, R44, 1.8477590084075927734 ;  /* 0x3fec835e2c2c7820 */ /* 0x000fe20000400000 */
[----:B------:R-:W-:-:S02]  /*70b0*/  FMUL R48, R48, -1.6629391908645629883 ;  /* 0xbfd4db3130307820 */ /* 0x000fc40000400000 */
[----:B------:R-:W-:Y:S04]  /*70c0*/  STS [R19+0x39c], R42 ;  /* 0x00039c2a13007388 */ /* 0x000fe80000000800 */
[----:B------:R-:W-:Y:S04]  /*70d0*/  STS [R19+0x318], R32 ;  /* 0x0003182013007388 */ /* 0x000fe80000000800 */
[----:B------:R4:W-:Y:S04]  /*70e0*/  STS [R19+0x108], R44 ;  /* 0x0001082c13007388 */ /* 0x0009e80000000800 */
[----:B------:R0:W-:Y:S01]  /*70f0*/  STS [R19+0x294], R48 ;  /* 0x0002943013007388 */ /* 0x0001e20000000800 */
[----:B------:R-:W-:Y:S01]  /*7100*/  NOP ;  /* 0x0000000000007918 */ /* 0x000fe20000000000 */
[C-C-:B----4-:R-:W-:Y:S01]  /*7110*/  FADD R44, -R45.reuse, R47.reuse ;  /* 0x0000002f2d2c7221 */ /* 0x150fe20000000100 */
[----:B------:R-:W-:Y:S01]  /*7120*/  FADD R47, R45, R47 ;  /* 0x0000002f2d2f7221 */ /* 0x000fe20000000000 */
[C-C-:B--2---:R-:W-:Y:S01]  /*7130*/  FADD R32, R41.reuse, -R57.reuse ;  /* 0x8000003929207221 */ /* 0x144fe20000000000 */
[----:B------:R-:W-:Y:S01]  /*7140*/  FADD R41, R41, R57 ;  /* 0x0000003929297221 */ /* 0x000fe20000000000 */
[C-C-:B------:R-:W-:Y:S01]  /*7150*/  FADD R42, R58.reuse, -R59.reuse ;  /* 0x8000003b3a2a7221 */ /* 0x140fe20000000000 */
        /* <DEDUP_REMOVED lines=8> */
[----:B0-----:R-:W-:-:S03]  /*71e0*/  FADD R48, R60, R61 ;  /* 0x0000003d3c307221 */ /* 0x001fc60000000000 */
[C-C-:B------:R-:W-:Y:S01]  /*71f0*/  FFMA R46, R43.reuse, -0.70710676908493041992, R32.reuse ;  /* 0xbf3504f32b2e7823 */ /* 0x140fe20000000020 */
[----:B------:R-:W-:Y:S01]  /*7200*/  FADD R44, R48, R47 ;  /* 0x0000002f302c7221 */ /* 0x000fe20000000000 */
[----:B------:R-:W-:-:S03]  /*7210*/  FFMA R43, R43, 0.70710676908493041992, R32 ;  /* 0x3f3504f32b2b7823 */ /* 0x000fc60000000020 */
[C-C-:B------:R-:W-:Y:S01]  /*7220*/  FADD R32, R44.reuse, -R42.reuse ;  /* 0x8000002a2c207221 */ /* 0x140fe20000000000 */
[----:B------:R-:W-:Y:S01]  /*7230*/  FFMA R57, R41, -0.19891236722469329834, R43 ;  /* 0xbe4bafaf29397823 */ /* 0x000fe2000000002b */
[----:B------:R-:W-:Y:S02]  /*7240*/  FADD R42, R44, R42 ;  /* 0x0000002a2c2a7221 */ /* 0x000fe40000000000 */
[----:B------:R-:W-:Y:S01]  /*7250*/  FMUL R32, R32, 1.4142135381698608398 ;  /* 0x3fb504f320207820 */ /* 0x000fe20000400000 */
[----:B------:R-:W-:Y:S01]  /*7260*/  FMUL R57, R57, 1.9615705013275146484 ;  /* 0x3ffb14be39397820 */ /* 0x000fe20000400000 */
[----:B------:R-:W-:Y:S01]  /*7270*/  FADD R60, R48, -R47 ;  /* 0x8000002f303c7221 */ /* 0x000fe20000000000 */
[----:B------:R-:W-:Y:S01]  /*7280*/  FFMA R58, R45, 0.66817861795425415039, R46 ;  /* 0x3f2b0dc12d3a7823 */ /* 0x000fe2000000002e */
        /* <DEDUP_REMOVED lines=20> */
[----:B------:R-:W-:Y:S01]  /*73d0*/  FADD R16, R6, -R11 ;  /* 0x8000000b06107221 */ /* 0x000fe20000000000 */
[----:B------:R-:W-:Y:S01]  /*73e0*/  FMUL R58, R58, 1.6629391908645629883 ;  /* 0x3fd4db313a3a7820 */ /* 0x000fe20000400000 */
[----:B------:R0:W-:Y:S01]  /*73f0*/  STS [R19], R61 ;  /* 0x0000003d13007388 */ /* 0x0001e20000000800 */
[----:B------:R-:W-:-:S03]  /*7400*/  FFMA R2, R59, -0.41421356797218322754, R60 ;  /* 0xbed413cd3b027823 */ /* 0x000fc6000000003c */
[----:B------:R1:W-:Y:S01]  /*7410*/  STS [R19+0x18c], R58 ;  /* 0x00018c3a13007388 */ /* 0x0003e20000000800 */
[----:B0-----:R-:W-:Y:S01]  /*7420*/  FFMA R61, R60, 0.41421356797218322754, R59 ;  /* 0x3ed413cd3c3d7823 */ /* 0x001fe2000000003b */
[C-C-:B------:R-:W-:Y:S01]  /*7430*/  FADD R59, R15.reuse, R16.reuse ;  /* 0x000000100f3b7221 */ /* 0x140fe20000000000 */
[----:B------:R-:W-:Y:S01]  /*7440*/  FADD R15, R15, -R16 ;  /* 0x800000100f0f7221 */ /* 0x000fe20000000000 */
[----:B-1----:R-:W-:Y:S02]  /*7450*/  FADD R58, R6, R11 ;  /* 0x0000000b063a7221 */ /* 0x002fe40000000000 */
        /* <DEDUP_REMOVED lines=13> */
[----:B------:R-:W-:Y:S01]  /*7530*/  FFMA R10, R59, 0.66817861795425415039, R11 ;  /* 0x3f2b0dc13b0a7823 */ /* 0x000fe2000000000b */
[----:B------:R-:W-:Y:S01]  /*7540*/  FFMA R11, R11, -0.66817861795425415039, R59 ;  /* 0xbf2b0dc10b0b7823 */ /* 0x000fe2000000003b */
[----:B------:R-:W-:Y:S01]  /*7550*/  FFMA R59, R58, -0.41421356797218322754, R32 ;  /* 0xbed413cd3a3b7823 */ /* 0x000fe20000000020 */
[----:B------:R-:W-:Y:S01]  /*7560*/  FFMA R60, R32, 0.41421356797218322754, R58 ;  /* 0x3ed413cd203c7823 */ /* 0x000fe2000000003a */
[----:B------:R0:W-:Y:S01]  /*7570*/  STS [R19+0x294], R57 ;  /* 0x0002943913007388 */ /* 0x0001e20000000800 */
[----:B------:R-:W-:Y:S01]  /*7580*/  FMUL R58, R3, 1.9615705013275146484 ;  /* 0x3ffb14be033a7820 */ /* 0x000fe20000400000 */
[----:B------:R-:W-:-:S02]  /*7590*/  FMUL R32, R61, 1.8477590084075927734 ;  /* 0x3fec835e3d207820 */ /* 0x000fc40000400000 */
[----:B------:R-:W2:Y:S01]  /*75a0*/  LDL.LU R61, [R1+0x24] ;  /* 0x00002400013d7983 */ /* 0x000ea20000300800 */
[----:B0-----:R-:W-:-:S03]  /*75b0*/  FMUL R57, R2, 1.8477590084075927734 ;  /* 0x3fec835e02397820 */ /* 0x001fc60000400000 */
[----:B------:R0:W-:Y:S04]  /*75c0*/  STS [R19+0x39c], R58 ;  /* 0x00039c3a13007388 */ /* 0x0001e80000000800 */
[----:B------:R-:W-:Y:S04]  /*75d0*/  STS [R19+0x108], R57 ;  /* 0x0001083913007388 */ /* 0x000fe80000000800 */
[----:B------:R-:W-:Y:S01]  /*75e0*/  STS [R19+0x318], R32 ;  /* 0x0003182013007388 */ /* 0x000fe20000000800 */
[----:B------:R-:W-:-:S03]  /*75f0*/  NOP ;  /* 0x0000000000007918 */ /* 0x000fc60000000000 */
[----:B------:R-:W1:Y:S04]  /*7600*/  LDS R3, [R17] ;  /* 0x0000000011037984 */ /* 0x000e680000000800 */
[----:B------:R-:W3:Y:S04]  /*7610*/  LDS R32, [R17+0x10] ;  /* 0x0000100011207984 */ /* 0x000ee80000000800 */
[----:B0-----:R-:W4:Y:S01]  /*7620*/  LDL.LU R58, [R1+0x1c] ;  /* 0x00001c00013a7983 */ /* 0x001f220000300800 */
[----:B------:R-:W-:Y:S01]  /*7630*/  FMUL R13, R13, 1.4142135381698608398 ;  /* 0x3fb504f30d0d7820 */ /* 0x000fe20000400000 */
[----:B------:R-:W-:-:S02]  /*7640*/  FMUL R15, R15, 1.9615705013275146484 ;  /* 0x3ffb14be0f0f7820 */ /* 0x000fc40000400000 */
[----:B------:R-:W-:Y:S04]  /*7650*/  LDS R2, [R17+0x4] ;  /* 0x0000040011027984 */ /* 0x000fe80000000800 */
[----:B------:R-:W-:Y:S04]  /*7660*/  LDS R4, [R17+0x8] ;  /* 0x0000080011047984 */ /* 0x000fe80000000800 */
[----:B------:R-:W-:Y:S04]  /*7670*/  LDS R6, [R17+0xc] ;  /* 0x00000c0011067984 */ /* 0x000fe80000000800 */
[----:B------:R-:W-:Y:S04]  /*7680*/  LDS R5, [R17+0x14] ;  /* 0x0000140011057984 */ /* 0x000fe80000000800 */
[----:B-1----:R-:W-:Y:S04]  /*7690*/  STL [R1+0x8], R3 ;  /* 0x0000080301007387 */ /* 0x002fe80000100800 */
[----:B---3--:R-:W-:Y:S04]  /*76a0*/  STL [R1+0xc], R32 ;  /* 0x00000c2001007387 */ /* 0x008fe80000100800 */
[----:B------:R-:W0:Y:S04]  /*76b0*/  LDS R32, [R17+0x1c] ;  /* 0x00001c0011207984 */ /* 0x000e280000000800 */
[----:B------:R-:W-:Y:S01]  /*76c0*/  LDS R3, [R17+0x18] ;  /* 0x0000180011037984 */ /* 0x000fe20000000800 */
[----:B------:R-:W-:-:S03]  /*76d0*/  NOP ;  /* 0x0000000000007918 */ /* 0x000fc60000000000 */
[----:B------:R1:W-:Y:S04]  /*76e0*/  STS [R19], R13 ;  /* 0x0000000d13007388 */ /* 0x0003e80000000800 */
[----:B------:R3:W-:Y:S04]  /*76f0*/  STS [R19+0x84], R15 ;  /* 0x0000840f13007388 */ /* 0x0007e80000000800 */
[----:B0-----:R-:W-:Y:S04]  /*7700*/  STL [R1+0x4], R32 ;  /* 0x0000042001007387 */ /* 0x001fe80000100800 */
[----:B-1----:R-:W2:Y:S04]  /*7710*/  LDL.LU R13, [R1+0x20] ;  /* 0x00002000010d7983 */ /* 0x002ea80000300800 */
[----:B---3--:R-:W3:Y:S01]  /*7720*/  LDL.LU R15, [R1+0x18] ;  /* 0x00001800010f7983 */ /* 0x008ee20000300800 */
[----:B------:R-:W-:-:S05]  /*7730*/  FMUL R10, R10, 1.6629391908645629883 ;  /* 0x3fd4db310a0a7820 */ /* 0x000fca0000400000 */
[----:B------:R2:W-:Y:S01]  /*7740*/  STS [R19+0x18c], R10 ;  /* 0x00018c0a13007388 */ /* 0x0005e20000000800 */
[----:B------:R-:W-:Y:S01]  /*7750*/  FMUL R59, R59, 1.8477590084075927734 ;  /* 0x3fec835e3b3b7820 */ /* 0x000fe20000400000 */
        /* <DEDUP_REMOVED lines=11> */
[----:B------:R-:W1:Y:S04]  /*7810*/  LDS R12, [R17+0x10] ;  /* 0x00001000110c7984 */ /* 0x000e680000000800 */
[----:B------:R-:W4:Y:S01]  /*7820*/  LDS R59, [R17+0x14] ;  /* 0x00001400113b7984 */ /* 0x000f220000000800 */
[C-C-:B--2---:R-:W-:Y:S01]  /*7830*/  FADD R10, R13.reuse, -R9.reuse ;  /* 0x800000090d0a7221 */ /* 0x144fe20000000000 */
[----:B------:R-:W-:Y:S01]  /*7840*/  FADD R9, R13, R9 ;  /* 0x000000090d097221 */ /* 0x000fe20000000000 */
[C-C-:B------:R-:W-:Y:S01]  /*7850*/  FADD R13, R0.reuse, -R61.reuse ;  /* 0x8000003d000d7221 */ /* 0x140fe20000000000 */
[C-C-:B---3--:R-:W-:Y:S01]  /*7860*/  FADD R57, -R15.reuse, R18.reuse ;  /* 0x000000120f397221 */ /* 0x148fe20000000100 */
[----:B------:R-:W-:Y:S01]  /*7870*/  FADD R18, R15, R18 ;  /* 0x000000120f127221 */ /* 0x000fe20000000000 */
[----:B------:R-:W-:-:S02]  /*7880*/  FADD R15, R0, R61 ;  /* 0x0000003d000f7221 */ /* 0x000fc40000000000 */
[----:B------:R-:W2:Y:S04]  /*7890*/  LDL.LU R61, [R1+0x14] ;  /* 0x00001400013d7983 */ /* 0x000ea80000300800 */
[----:B0-----:R-:W-:Y:S04]  /*78a0*/  STL [R1+0x24], R16 ;  /* 0x0000241001007387 */ /* 0x001fe80000100800 */
[----:B------:R-:W0:Y:S04]  /*78b0*/  LDS R16, [R17+0x18] ;  /* 0x0000180011107984 */ /* 0x000e280000000800 */
[----:B-1----:R-:W-:Y:S04]  /*78c0*/  STL [R1+0x38], R12 ;  /* 0x0000380c01007387 */ /* 0x002fe80000100800 */
[----:B------:R-:W1:Y:S01]  /*78d0*/  LDS R12, [R17+0x1c] ;  /* 0x00001c00110c7984 */ /* 0x000e620000000800 */
[C-C-:B----4-:R-:W-:Y:S01]  /*78e0*/  FADD R32, R58.reuse, -R8.reuse ;  /* 0x800000083a207221 */ /* 0x150fe20000000000 */
[----:B------:R-:W-:Y:S01]  /*78f0*/  FADD R58, R58, R8 ;  /* 0x000000083a3a7221 */ /* 0x000fe20000000000 */
[C-C-:B------:R-:W-:Y:S01]  /*7900*/  FADD R8, R10.reuse, R13.reuse ;  /* 0x0000000d0a087221 */ /* 0x140fe20000000000 */
[----:B------:R-:W-:Y:S01]  /*7910*/  FADD R10, R10, -R13 ;  /* 0x8000000d0a0a7221 */ /* 0x000fe20000000000 */
[----:B------:R-:W-:Y:S02]  /*7920*/  LDS R0, [R17] ;  /* 0x0000000011007984 */ /* 0x000fe40000000800 */
        /* <DEDUP_REMOVED lines=16> */
[----:B------:R-:W-:Y:S01]  /*7a30*/  FMUL R18, R18, 1.9615705013275146484 ;  /* 0x3ffb14be12127820 */ /* 0x000fe20000400000 */
[----:B------:R-:W-:Y:S01]  /*7a40*/  FFMA R58, R58, 0.41421356797218322754, R9 ;  /* 0x3ed413cd3a3a7823 */ /* 0x000fe20000000009 */
[----:B------:R-:W-:Y:S01]  /*7a50*/  FMUL R11, R8, 1.4142135381698608398 ;  /* 0x3fb504f3080b7820 */ /* 0x000fe20000400000 */
[----:B------:R-:W-:Y:S04]  /*7a60*/  LDS R9, [R17+0x4] ;  /* 0x0000040011097984 */ /* 0x000fe80000000800 */
[----:B------:R-:W-:Y:S01]  /*7a70*/  LDS R8, [R17+0x8] ;  /* 0x0000080011087984 */ /* 0x000fe20000000800 */
[----:B------:R-:W-:-:S03]  /*7a80*/  NOP ;  /* 0x0000000000007918 */ /* 0x000fc60000000000 */
[----:B------:R-:W-:Y:S04]  /*7a90*/  STL [R1+0x50], R59 ;  /* 0x0000503b01007387 */ /* 0x000fe80000100800 */
[----:B0-----:R-:W-:Y:S04]  /*7aa0*/  STL [R1+0x54], R16 ;  /* 0x0000541001007387 */ /* 0x001fe80000100800 */
[----:B------:R2:W-:Y:S04]  /*7ab0*/  STS [R19+0x84], R18 ;  /* 0x0000841213007388 */ /* 0x0005e80000000800 */
[----:B------:R0:W-:Y:S04]  /*7ac0*/  STS [R19+0x18c], R10 ;  /* 0x00018c0a13007388 */ /* 0x0001e80000000800 */
[----:B-1----:R-:W-:Y:S01]  /*7ad0*/  STL [R1+0x58], R12 ;  /* 0x0000580c01007387 */ /* 0x002fe20000100800 */
[C-C-:B--2---:R-:W-:Y:S01]  /*7ae0*/  FADD R18, R61.reuse, -R24.reuse ;  /* 0x800000183d127221 */ /* 0x144fe20000000000 */
[----:B0-----:R-:W-:-:S02]  /*7af0*/  FADD R10, R61, R24 ;  /* 0x000000183d0a7221 */ /* 0x001fc40000000000 */
[----:B------:R-:W2:Y:S01]  /*7b00*/  LDL.LU R61, [R1+0x30] ;  /* 0x00003000013d7983 */ /* 0x000ea20000300800 */
[----:B------:R-:W-:Y:S01]  /*7b10*/  FMUL R15, R15, 1.4142135381698608398 ;  /* 0x3fb504f30f0f7820 */ /* 0x000fe20000400000 */
[----:B------:R-:W-:Y:S01]  /*7b20*/  FMUL R13, R13, -1.6629391908645629883 ;  /* 0xbfd4db310d0d7820 */ /* 0x000fe20000400000 */
[----:B------:R-:W-:Y:S01]  /*7b30*/  FMUL R58, R58, 1.8477590084075927734 ;  /* 0x3fec835e3a3a7820 */ /* 0x000fe20000400000 */
[----:B------:R0:W-:Y:S01]  /*7b40*/  STS [R19], R11 ;  /* 0x0000000b13007388 */ /* 0x0001e20000000800 */
[----:B------:R-:W-:-:S03]  /*7b50*/  FMUL R32, R32, 1.9615705013275146484 ;  /* 0x3ffb14be20207820 */ /* 0x000fc60000400000 */
[----:B------:R-:W-:Y:S01]  /*7b60*/  STS [R19+0x210], R15 ;  /* 0x0002100f13007388 */ /* 0x000fe20000000800 */
[----:B0-----:R-:W-:-:S03]  /*7b70*/  FMUL R11, R57, 1.8477590084075927734 ;  /* 0x3fec835e390b7820 */ /* 0x001fc60000400000 */
[----:B------:R-:W-:Y:S04]  /*7b80*/  STS [R19+0x294], R13 ;  /* 0x0002940d13007388 */ /* 0x000fe80000000800 */
[----:B------:R0:W-:Y:S04]  /*7b90*/  STS [R19+0x108], R11 ;  /* 0x0001080b13007388 */ /* 0x0001e80000000800 */
[----:B------:R1:W-:Y:S04]  /*7ba0*/  STS [R19+0x318], R58 ;  /* 0x0003183a13007388 */ /* 0x0003e80000000800 */
[----:B------:R-:W-:Y:S01]  /*7bb0*/  STS [R19+0x39c], R32 ;  /* 0x00039c2013007388 */ /* 0x000fe20000000800 */
[----:B------:R-:W-:-:S03]  /*7bc0*/  NOP ;  /* 0x0000000000007918 */ /* 0x000fc60000000000 */
[----:B------:R-:W3:Y:S01]  /*7bd0*/  LDS R32, [R17+0x18] ;  /* 0x0000180011207984 */ /* 0x000ee20000000800 */
[C-C-:B------:R-:W-:Y:S01]  /*7be0*/  FADD R16, R34.reuse, -R26.reuse ;  /* 0x8000001a22107221 */ /* 0x140fe20000000000 */
[----:B------:R-:W-:Y:S01]  /*7bf0*/  FADD R24, R7, -R25 ;  /* 0x8000001907187221 */ /* 0x000fe20000000000 */
[----:B0-----:R-:W-:Y:S01]  /*7c00*/  FADD R11, R34, R26 ;  /* 0x0000001a220b7221 */ /* 0x001fe20000000000 */
[C-C-:B------:R-:W-:Y:S01]  /*7c10*/  FADD R12, -R33.reuse, R27.reuse ;  /* 0x0000001b210c7221 */ /* 0x140fe20000000100 */
[----:B------:R-:W-:Y:S01]  /*7c20*/  LDS R15, [R17+0x4] ;  /* 0x00000400110f7984 */ /* 0x000fe20000000800 */
[C-C-:B------:R-:W-:Y:S01]  /*7c30*/  FADD R26, R16.reuse, R24.reuse ;  /* 0x00000018101a7221 */ /* 0x140fe20000000000 */
[----:B------:R-:W-:Y:S02]  /*7c40*/  FADD R16, R16, -R24 ;  /* 0x8000001810107221 */ /* 0x000fe40000000000 */
[----:B------:R-:W-:Y:S01]  /*7c50*/  LDS R13, [R17+0x8] ;  /* 0x00000800110d7984 */ /* 0x000fe20000000800 */
[C-C-:B------:R-:W-:Y:S01]  /*7c60*/  FFMA R24, R26.reuse, -0.70710676908493041992, R18.reuse ;  /* 0xbf3504f31a187823 */ /* 0x140fe20000000012 */
[----:B------:R-:W-:Y:S01]  /*7c70*/  FFMA R18, R26, 0.70710676908493041992, R18 ;  /* 0x3f3504f31a127823 */ /* 0x000fe20000000012 */
[C-C-:B------:R-:W-:Y:S01]  /*7c80*/  FFMA R26, R16.reuse, -0.70710676908493041992, R12.reuse ;  /* 0xbf3504f3101a7823 */ /* 0x140fe2000000000c */
        /* <DEDUP_REMOVED lines=10> */
[----:B------:R-:W-:Y:S01]  /*7d30*/  LDS R7, [R17+0x1c] ;  /* 0x00001c0011077984 */ /* 0x000fe20000000800 */
[C---:B------:R-:W-:Y:S01]  /*7d40*/  FADD R25, R16.reuse, -R10 ;  /* 0x8000000a10197221 */ /* 0x040fe20000000000 */
[----:B------:R-:W-:Y:S01]  /*7d50*/  FFMA R34, R11, -0.41421356797218322754, R26 ;  /* 0xbed413cd0b227823 */ /* 0x000fe2000000001a */
[----:B------:R-:W-:Y:S01]  /*7d60*/  FADD R10, R16, R10 ;  /* 0x0000000a100a7221 */ /* 0x000fe20000000000 */
[----:B------:R-:W-:Y:S01]  /*7d70*/  FMUL R33, R33, 1.9615705013275146484 ;  /* 0x3ffb14be21217820 */ /* 0x000fe20000400000 */
[----:B------:R-:W-:Y:S01]  /*7d80*/  FFMA R18, R18, 0.19891236722469329834, R12 ;  /* 0x3e4bafaf12127823 */ /* 0x000fe2000000000c */
[----:B------:R-:W-:Y:S01]  /*7d90*/  FMUL R34, R34, 1.8477590084075927734 ;  /* 0x3fec835e22227820 */ /* 0x000fe20000400000 */
[----:B------:R-:W-:Y:S01]  /*7da0*/  FFMA R26, R26, 0.41421356797218322754, R11 ;  /* 0x3ed413cd1a1a7823 */ /* 0x000fe2000000000b */
[----:B-1----:R-:W-:Y:S01]  /*7db0*/  FMUL R58, R10, 1.4142135381698608398 ;  /* 0x3fb504f30a3a7820 */ /* 0x002fe20000400000 */
[----:B------:R-:W-:Y:S01]  /*7dc0*/  LDS R16, [R17] ;  /* 0x0000000011107984 */ /* 0x000fe20000000800 */
[----:B------:R-:W-:-:S03]  /*7dd0*/  FMUL R27, R27, 1.6629391908645629883 ;  /* 0x3fd4db311b1b7820 */ /* 0x000fc60000400000 */
[----:B------:R-:W-:Y:S04]  /*7de0*/  LDS R12, [R17+0xc] ;  /* 0x00000c00110c7984 */ /* 0x000fe80000000800 */
[----:B------:R-:W-:Y:S04]  /*7df0*/  LDS R11, [R17+0x10] ;  /* 0x00001000110b7984 */ /* 0x000fe80000000800 */
[----:B------:R-:W-:Y:S01]  /*7e00*/  LDS R10, [R17+0x14] ;  /* 0x00001400110a7984 */ /* 0x000fe20000000800 */
[----:B------:R-:W-:-:S03]  /*7e10*/  NOP ;  /* 0x0000000000007918 */ /* 0x000fc60000000000 */
[----:B------:R0:W-:Y:S04]  /*7e20*/  STS [R19+0x84], R33 ;  /* 0x0000842113007388 */ /* 0x0001e80000000800 */
[----:B------:R1:W-:Y:S04]  /*7e30*/  STS [R19+0x108], R34 ;  /* 0x0001082213007388 */ /* 0x0003e80000000800 */
[----:B---3--:R3:W-:Y:S01]  /*7e40*/  STL [R1+0x20], R32 ;  /* 0x0000202001007387 */ /* 0x0087e20000100800 */
[----:B0-----:R-:W-:-:S03]  /*7e50*/  FADD R33, R38, -R30 ;  /* 0x8000001e26217221 */ /* 0x001fc60000000000 */
[----:B------:R0:W-:Y:S01]  /*7e60*/  STS [R19+0x18c], R27 ;  /* 0x00018c1b13007388 */ /* 0x0001e20000000800 */
[----:B-1----:R-:W-:Y:S01]  /*7e70*/  FADD R34, R38, R30 ;  /* 0x0000001e26227221 */ /* 0x002fe20000000000 */
[C-C-:B------:R-:W-:Y:S01]  /*7e80*/  FADD R30, -R36.reuse, R35.reuse ;  /* 0x00000023241e7221 */ /* 0x140fe20000000100 */
[----:B------:R-:W-:Y:S01]  /*7e90*/  FADD R36, R36, R35 ;  /* 0x0000002324247221 */ /* 0x000fe20000000000 */
[----:B------:R1:W-:Y:S01]  /*7ea0*/  STS [R19], R58 ;  /* 0x0000003a13007388 */ /* 0x0003e20000000800 */
[--C-:B---3--:R-:W-:Y:S01]  /*7eb0*/  FADD R32, R37, -R31.reuse ;  /* 0x8000001f25207221 */ /* 0x108fe20000000000 */
[----:B------:R-:W-:Y:S01]  /*7ec0*/  FMUL R25, R25, 1.4142135381698608398 ;  /* 0x3fb504f319197820 */ /* 0x000fe20000400000 */
[----:B------:R-:W-:Y:S01]  /*7ed0*/  FMUL R24, R24, -1.6629391908645629883 ;  /* 0xbfd4db3118187820 */ /* 0x000fe20000400000 */
[----:B------:R-:W-:Y:S01]  /*7ee0*/  FMUL R26, R26, 1.8477590084075927734 ;  /* 0x3fec835e1a1a7820 */ /* 0x000fe20000400000 */
[----:B0-----:R-:W-:Y:S01]  /*7ef0*/  FADD R27, R37, R31 ;  /* 0x0000001f251b7221 */ /* 0x001fe20000000000 */
[C-C-:B------:R-:W-:Y:S01]  /*7f00*/  FADD R38, R34.reuse, R36.reuse ;  /* 0x0000002422267221 */ /* 0x140fe20000000000 */
[----:B------:R-:W-:Y:S01]  /*7f10*/  FADD R34, R34, -R36 ;  /* 0x8000002422227221 */ /* 0x000fe20000000000 */
[----:B------:R-:W-:Y:S01]  /*7f20*/  FMUL R18, R18, 1.9615705013275146484 ;  /* 0x3ffb14be12127820 */ /* 0x000fe20000400000 */
        /* <DEDUP_REMOVED lines=9> */
[----:B------:R-:W3:Y:S01]  /*7fc0*/  LDL.LU R60, [R1+0xc] ;  /* 0x00000c00013c7983 */ /* 0x000ee20000300800 */
[C-C-:B--2---:R-:W-:Y:S01]  /*7fd0*/  FADD R35, R14.reuse, -R61.reuse ;  /* 0x8000003d0e237221 */ /* 0x144fe20000000000 */
[----:B------:R-:W-:-:S02]  /*7fe0*/  FADD R31, R14, R61 ;  /* 0x0000003d0e1f7221 */ /* 0x000fc40000000000 */
[----:B------:R-:W0:Y:S01]  /*7ff0*/  LDS R14, [R17+0x1c] ;  /* 0x00001c00110e7984 */ /* 0x000e220000000800 */
[C-C-:B------:R-:W-:Y:S01]  /*8000*/  FADD R37, R32.reuse, R35.reuse ;  /* 0x0000002320257221 */ /* 0x140fe20000000000 */
[----:B------:R-:W-:Y:S01]  /*8010*/  FADD R35, R32, -R35 ;  /* 0x8000002320237221 */ /* 0x000fe20000000000 */
[C-C-:B------:R-:W-:Y:S01]  /*8020*/  FADD R36, R31.reuse, R27.reuse ;  /* 0x0000001b1f247221 */ /* 0x140fe20000000000 */
[----:B------:R-:W-:Y:S01]  /*8030*/  FADD R27, -R31, R27 ;  /* 0x0000001b1f1b7221 */ /* 0x000fe20000000100 */
[--C-:B-1----:R-:W-:Y:S01]  /*8040*/  FFMA R58, R37, -0.70710676908493041992, R33.reuse ;  /* 0xbf3504f3253a7823 */ /* 0x102fe20000000021 */
[C-C-:B------:R-:W-:Y:S01]  /*8050*/  FFMA R32, R35.reuse, -0.70710676908493041992, R30.reuse ;  /* 0xbf3504f323207823 */ /* 0x140fe2000000001e */
[----:B------:R-:W-:Y:S01]  /*8060*/  FFMA R30, R35, 0.70710676908493041992, R30 ;  /* 0x3f3504f3231e7823 */ /* 0x000fe2000000001e */
[----:B------:R-:W-:Y:S01]  /*8070*/  FFMA R33, R37, 0.70710676908493041992, R33 ;  /* 0x3f3504f325217823 */ /* 0x000fe20000000021 */
[----:B------:R-:W-:Y:S01]  /*8080*/  FFMA R37, R27, -0.41421356797218322754, R34 ;  /* 0xbed413cd1b257823 */ /* 0x000fe20000000022 */
[----:B------:R-:W-:Y:S01]  /*8090*/  FFMA R35, R32, 0.66817861795425415039, R58 ;  /* 0x3f2b0dc120237823 */ /* 0x000fe2000000003a */
[----:B------:R-:W-:Y:S01]  /*80a0*/  FFMA R58, R58, -0.66817861795425415039, R32 ;  /* 0xbf2b0dc13a3a7823 */ /* 0x000fe20000000020 */
[C-C-:B------:R-:W-:Y:S01]  /*80b0*/  FADD R32, R38.reuse, -R36.reuse ;  /* 0x8000002426207221 */ /* 0x140fe20000000000 */
[----:B------:R-:W-:Y:S01]  /*80c0*/  FADD R38, R38, R36 ;  /* 0x0000002426267221 */ /* 0x000fe20000000000 */
[----:B------:R-:W-:Y:S01]  /*80d0*/  FFMA R36, R30, -0.19891236722469329834, R33 ;  /* 0xbe4bafaf1e247823 */ /* 0x000fe20000000021 */
[----:B------:R-:W-:Y:S01]  /*80e0*/  FMUL R37, R37, 1.8477590084075927734 ;  /* 0x3fec835e25257820 */ /* 0x000fe20000400000 */
[----:B------:R-:W-:Y:S01]  /*80f0*/  FFMA R33, R33, 0.19891236722469329834, R30 ;  /* 0x3e4bafaf21217823 */ /* 0x000fe2000000001e */
[----:B------:R-:W-:Y:S01]  /*8100*/  FFMA R34, R34, 0.41421356797218322754, R27 ;  /* 0x3ed413cd22227823 */ /* 0x000fe2000000001b */
[----:B------:R-:W-:Y:S01]  /*8110*/  LDS R31, [R17] ;  /* 0x00000000111f7984 */ /* 0x000fe20000000800 */
[----:B------:R-:W-:-:S03]  /*8120*/  FMUL R36, R36, 1.9615705013275146484 ;  /* 0x3ffb14be24247820 */ /* 0x000fc60000400000 */
[----:B------:R-:W-:Y:S01]  /*8130*/  LDS R30, [R17+0x4] ;  /* 0x00000400111e7984 */ /* 0x000fe20000000800 */
[----:B------:R-:W-:-:S03]  /*8140*/  FMUL R35, R35, 1.6629391908645629883 ;  /* 0x3fd4db3123237820 */ /* 0x000fc60000400000 */
[----:B------:R-:W-:Y:S01]  /*8150*/  LDS R27, [R17+0x8] ;  /* 0x00000800111b7984 */ /* 0x000fe20000000800 */
[----:B------:R-:W-:-:S03]  /*8160*/  NOP ;  /* 0x0000000000007918 */ /* 0x000fc60000000000 */
[----:B------:R1:W-:Y:S01]  /*8170*/  STS [R19+0x108], R37 ;  /* 0x0001082513007388 */ /* 0x0003e20000000800 */
[----:B------:R-:W-:-:S03]  /*8180*/  FMUL R38, R38, 1.4142135381698608398 ;  /* 0x3fb504f326267820 */ /* 0x000fc60000400000 */
[----:B------:R2:W-:Y:S01]  /*8190*/  STS [R19+0x84], R36 ;  /* 0x0000842413007388 */ /* 0x0005e20000000800 */
[C-C-:B-1----:R-:W-:Y:S01]  /*81a0*/  FADD R37, R29.reuse, -R22.reuse ;  /* 0x800000161d257221 */ /* 0x142fe20000000000 */
[----:B------:R-:W-:Y:S01]  /*81b0*/  FADD R22, R29, R22 ;  /* 0x000000161d167221 */ /* 0x000fe20000000000 */
[C---:B------:R-:W-:Y:S01]  /*81c0*/  FADD R29, R39.reuse, -R21 ;  /* 0x80000015271d7221 */ /* 0x040fe20000000000 */
[C-C-:B--2---:R-:W-:Y:S01]  /*81d0*/  FADD R36, -R28.reuse, R23.reuse ;  /* 0x000000171c247221 */ /* 0x144fe20000000100 */
[----:B------:R-:W-:Y:S01]  /*81e0*/  FADD R23, R28, R23 ;  /* 0x000000171c177221 */ /* 0x000fe20000000000 */
[----:B------:R1:W-:Y:S01]  /*81f0*/  STS [R19+0x18c], R35 ;  /* 0x00018c2313007388 */ /* 0x0003e20000000800 */
[----:B------:R-:W-:Y:S01]  /*8200*/  FADD R28, R39, R21 ;  /* 0x00000015271c7221 */ /* 0x000fe20000000000 */
[C-C-:B------:R-:W-:Y:S01]  /*8210*/  FADD R21, R37.reuse, R29.reuse ;  /* 0x0000001d25157221 */ /* 0x140fe20000000000 */
[----:B------:R-:W-:Y:S01]  /*8220*/  FADD R29, R37, -R29 ;  /* 0x8000001d251d7221 */ /* 0x000fe20000000000 */
[----:B------:R2:W-:Y:S01]  /*8230*/  STS [R19], R38 ;  /* 0x0000002613007388 */ /* 0x0005e20000000800 */
[C-C-:B-1----:R-:W-:Y:S01]  /*8240*/  FADD R35, R40.reuse, -R20.reuse ;  /* 0x8000001428237221 */ /* 0x142fe20000000000 */
[----:B------:R-:W-:-:S03]  /*8250*/  FADD R20, R40, R20 ;  /* 0x0000001428147221 */ /* 0x000fc60000000000 */
[C-C-:B--2---:R-:W-:Y:S01]  /*8260*/  FFMA R38, R21.reuse, -0.70710676908493041992, R35.reuse ;  /* 0xbf3504f315267823 */ /* 0x144fe20000000023 */
[----:B------:R-:W-:Y:S01]  /*8270*/  FFMA R21, R21, 0.70710676908493041992, R35 ;  /* 0x3f3504f315157823 */ /* 0x000fe20000000023 */
[C-C-:B------:R-:W-:Y:S01]  /*8280*/  FFMA R35, R29.reuse, -0.70710676908493041992, R36.reuse ;  /* 0xbf3504f31d237823 */ /* 0x140fe20000000024 */
[----:B------:R-:W-:Y:S01]  /*8290*/  FFMA R36, R29, 0.70710676908493041992, R36 ;  /* 0x3f3504f31d247823 */ /* 0x000fe20000000024 */
[--C-:B------:R-:W-:Y:S01]  /*82a0*/  FADD R29, R20, R23.reuse ;  /* 0x00000017141d7221 */ /* 0x100fe20000000000 */
[----:B------:R-:W-:Y:S01]  /*82b0*/  FMUL R32, R32, 1.4142135381698608398 ;  /* 0x3fb504f320207820 */ /* 0x000fe20000400000 */
[----:B------:R-:W-:Y:S01]  /*82c0*/  FADD R23, R20, -R23 ;  /* 0x8000001714177221 */ /* 0x000fe20000000000 */
[----:B------:R-:W-:Y:S01]  /*82d0*/  FADD R20, R28, R22 ;  /* 0x000000161c147221 */ /* 0x000fe20000000000 */
[----:B------:R-:W-:Y:S01]  /*82e0*/  FFMA R39, R35, 0.66817861795425415039, R38 ;  /* 0x3f2b0dc123277823 */ /* 0x000fe20000000026 */
[----:B------:R-:W-:Y:S01]  /*82f0*/  FFMA R38, R38, -0.66817861795425415039, R35 ;  /* 0xbf2b0dc126267823 */ /* 0x000fe20000000023 */
[----:B------:R1:W-:Y:S01]  /*8300*/  STS [R19+0x210], R32 ;  /* 0x0002102013007388 */ /* 0x0003e20000000800 */
[----:B------:R-:W-:Y:S01]  /*8310*/  FADD R35, R29, -R20 ;  /* 0x800000141d237221 */ /* 0x000fe20000000000 */
[----:B------:R-:W-:Y:S01]  /*8320*/  FMUL R34, R34, 1.8477590084075927734 ;  /* 0x3fec835e22227820 */ /* 0x000fe20000400000 */
[----:B------:R-:W-:Y:S01]  /*8330*/  FMUL R33, R33, 1.9615705013275146484 ;  /* 0x3ffb14be21217820 */ /* 0x000fe20000400000 */
[----:B------:R-:W-:Y:S01]  /*8340*/  FADD R22, -R28, R22 ;  /* 0x000000161c167221 */ /* 0x000fe20000000100 */
[----:B------:R-:W-:Y:S01]  /*8350*/  FADD R20, R29, R20 ;  /* 0x000000141d147221 */ /* 0x000fe20000000000 */
[----:B------:R-:W-:Y:S01]  /*8360*/  FFMA R40, R36, -0.19891236722469329834, R21 ;  /* 0xbe4bafaf24287823 */ /* 0x000fe20000000015 */
[----:B-1----:R-:W-:Y:S01]  /*8370*/  FMUL R32, R58, -1.6629391908645629883 ;  /* 0xbfd4db313a207820 */ /* 0x002fe20000400000 */
[----:B------:R-:W-:Y:S01]  /*8380*/  FMUL R39, R39, 1.6629391908645629883 ;  /* 0x3fd4db3127277820 */ /* 0x000fe20000400000 */
[----:B------:R-:W-:Y:S01]  /*8390*/  STS [R19+0x318], R34 ;  /* 0x0003182213007388 */ /* 0x000fe20000000800 */
[----:B------:R-:W-:Y:S01]  /*83a0*/  FFMA R36, R21, 0.19891236722469329834, R36 ;  /* 0x3e4bafaf15247823 */ /* 0x000fe20000000024 */
[----:B------:R-:W-:Y:S01]  /*83b0*/  FFMA R57, R22, -0.41421356797218322754, R23 ;  /* 0xbed413cd16397823 */ /* 0x000fe20000000017 */
[----:B------:R-:W-:Y:S01]  /*83c0*/  FFMA R37, R23, 0.41421356797218322754, R22 ;  /* 0x3ed413cd17257823 */ /* 0x000fe20000000016 */
[----:B------:R1:W-:Y:S01]  /*83d0*/  STS [R19+0x294], R32 ;  /* 0x0002942013007388 */ /* 0x0003e20000000800 */
[----:B------:R-:W-:Y:S01]  /*83e0*/  FMUL R58, R20, 1.4142135381698608398 ;  /* 0x3fb504f3143a7820 */ /* 0x000fe20000400000 */
[----:B------:R-:W-:-:S02]  /*83f0*/  FMUL R40, R40, 1.9615705013275146484 ;  /* 0x3ffb14be28287820 */ /* 0x000fc40000400000 */
        /* <DEDUP_REMOVED lines=12> */
[----:B-1----:R-:W-:-:S03]  /*84c0*/  FMUL R32, R57, 1.8477590084075927734 ;  /* 0x3fec835e39207820 */ /* 0x002fc60000400000 */
[----:B------:R1:W-:Y:S01]  /*84d0*/  STS [R19+0x84], R40 ;  /* 0x0000842813007388 */ /* 0x0003e20000000800 */
[C-C-:B--2---:R-:W-:Y:S01]  /*84e0*/  FADD R39, -R53.reuse, R52.reuse ;  /* 0x0000003435277221 */ /* 0x144fe20000000100 */
[----:B------:R-:W-:Y:S01]  /*84f0*/  FADD R52, R53, R52 ;  /* 0x0000003435347221 */ /* 0x000fe20000000000 */
[C-C-:B------:R-:W-:Y:S01]  /*8500*/  FADD R53, R54.reuse, -R51.reuse ;  /* 0x8000003336357221 */ /* 0x140fe20000000000 */
[----:B-1----:R-:W-:Y:S01]  /*8510*/  FADD R40, R54, R51 ;  /* 0x0000003336287221 */ /* 0x002fe20000000000 */
[C-C-:B------:R-:W-:Y:S01]  /*8520*/  FADD R51, R55.reuse, -R50.reuse ;  /* 0x8000003237337221 */ /* 0x140fe20000000000 */
[----:B------:R1:W-:Y:S01]  /*8530*/  STS [R19+0x108], R32 ;  /* 0x0001082013007388 */ /* 0x0003e20000000800 */
[----:B------:R-:W-:Y:S02]  /*8540*/  FADD R50, R55, R50 ;  /* 0x0000003237327221 */ /* 0x000fe40000000000 */
[C-C-:B------:R-:W-:Y:S01]  /*8550*/  FADD R55, R53.reuse, R51.reuse ;  /* 0x0000003335377221 */ /* 0x140fe20000000000 */
[----:B------:R-:W-:Y:S01]  /*8560*/  FADD R51, R53, -R51 ;  /* 0x8000003335337221 */ /* 0x000fe20000000000 */
[----:B------:R2:W-:Y:S01]  /*8570*/  STS [R19], R58 ;  /* 0x0000003a13007388 */ /* 0x0005e20000000800 */
[C-C-:B-1----:R-:W-:Y:S01]  /*8580*/  FADD R32, R56.reuse, -R49.reuse ;  /* 0x8000003138207221 */ /* 0x142fe20000000000 */
[----:B------:R-:W-:-:S03]  /*8590*/  FADD R49, R56, R49 ;  /* 0x0000003138317221 */ /* 0x000fc60000000000 */
[C-C-:B------:R-:W-:Y:S01]  /*85a0*/  FFMA R54, R55.reuse, -0.70710676908493041992, R32.reuse ;  /* 0xbf3504f337367823 */ /* 0x140fe20000000020 */
[----:B------:R-:W-:Y:S01]  /*85b0*/  FFMA R55, R55, 0.70710676908493041992, R32 ;  /* 0x3f3504f337377823 */ /* 0x000fe20000000020 */
[--C-:B------:R-:W-:Y:S01]  /*85c0*/  FFMA R32, R51, -0.70710676908493041992, R39.reuse ;  /* 0xbf3504f333207823 */ /* 0x100fe20000000027 */
[C-C-:B--2---:R-:W-:Y:S01]  /*85d0*/  FADD R58, R49.reuse, R52.reuse ;  /* 0x00000034313a7221 */ /* 0x144fe20000000000 */
[----:B------:R-:W-:Y:S01]  /*85e0*/  FADD R49, R49, -R52 ;  /* 0x8000003431317221 */ /* 0x000fe20000000000 */
[C-C-:B------:R-:W-:Y:S01]  /*85f0*/  FADD R52, R50.reuse, R40.reuse ;  /* 0x0000002832347221 */ /* 0x140fe20000000000 */
[----:B------:R-:W-:Y:S01]  /*8600*/  FFMA R39, R51, 0.70710676908493041992, R39 ;  /* 0x3f3504f333277823 */ /* 0x000fe20000000027 */
[----:B------:R-:W-:Y:S01]  /*8610*/  FADD R40, -R50, R40 ;  /* 0x0000002832287221 */ /* 0x000fe20000000100 */
[----:B------:R-:W-:Y:S01]  /*8620*/  FFMA R51, R32, 0.66817861795425415039, R54 ;  /* 0x3f2b0dc120337823 */ /* 0x000fe20000000036 */
[----:B------:R-:W-:Y:S01]  /*8630*/  FFMA R54, R54, -0.66817861795425415039, R32 ;  /* 0xbf2b0dc136367823 */ /* 0x000fe20000000020 */
[----:B------:R-:W-:Y:S01]  /*8640*/  FADD R32, R58, -R52 ;  /* 0x800000343a207221 */ /* 0x000fe20000000000 */
[----:B------:R-:W-:Y:S01]  /*8650*/  FMUL R35, R35, 1.4142135381698608398 ;  /* 0x3fb504f323237820 */ /* 0x000fe20000400000 */
[----:B------:R-:W-:Y:S01]  /*8660*/  FMUL R38, R38, -1.6629391908645629883 ;  /* 0xbfd4db3126267820 */ /* 0x000fe20000400000 */
[----:B------:R-:W-:Y:S01]  /*8670*/  FMUL R37, R37, 1.8477590084075927734 ;  /* 0x3fec835e25257820 */ /* 0x000fe20000400000 */
[----:B------:R-:W-:Y:S01]  /*8680*/  FMUL R36, R36, 1.9615705013275146484 ;  /* 0x3ffb14be24247820 */ /* 0x000fe20000400000 */
[----:B------:R-:W-:Y:S01]  /*8690*/  FFMA R56, R49, 0.41421356797218322754, R40 ;  /* 0x3ed413cd31387823 */ /* 0x000fe20000000028 */
[----:B------:R-:W-:Y:S01]  /*86a0*/  FADD R58, R58, R52 ;  /* 0x000000343a3a7221 */ /* 0x000fe20000000000 */
[----:B------:R-:W-:Y:S01]  /*86b0*/  FMUL R32, R32, 1.4142135381698608398 ;  /* 0x3fb504f320207820 */ /* 0x000fe20000400000 */
[----:B------:R-:W-:Y:S01]  /*86c0*/  FFMA R52, R39, -0.19891236722469329834, R55 ;  /* 0xbe4bafaf27347823 */ /* 0x000fe20000000037 */
[----:B------:R-:W-:Y:S01]  /*86d0*/  STS [R19+0x210], R35 ;  /* 0x0002102313007388 */ /* 0x000fe20000000800 */
[----:B------:R-:W-:Y:S01]  /*86e0*/  FMUL R56, R56, 1.8477590084075927734 ;  /* 0x3fec835e38387820 */ /* 0x000fe20000400000 */
[----:B------:R-:W-:Y:S01]  /*86f0*/  FFMA R55, R55, 0.19891236722469329834, R39 ;  /* 0x3e4bafaf37377823 */ /* 0x000fe20000000027 */
[----:B------:R-:W-:Y:S01]  /*8700*/  FFMA R53, R40, -0.41421356797218322754, R49 ;  /* 0xbed413cd28357823 */ /* 0x000fe20000000031 */
        /* <DEDUP_REMOVED lines=16> */
[----:B0-----:R-:W2:Y:S04]  /*8810*/  LDL.LU R32, [R1+0x8] ;  /* 0x0000080001207983 */ /* 0x001ea80000300800 */
[----:B-1----:R-:W2:Y:S01]  /*8820*/  LDL.LU R56, [R1+0x4] ;  /* 0x0000040001387983 */ /* 0x002ea20000300800 */
[----:B------:R-:W-:-:S05]  /*8830*/  FMUL R51, R51, 1.6629391908645629883 ;  /* 0x3fd4db3133337820 */ /* 0x000fca0000400000 */
        /* <DEDUP_REMOVED lines=13> */
[----:B------:R-:W-:Y:S01]  /*8910*/  FFMA R45, R43, -0.70710676908493041992, R48 ;  /* 0xbf3504f32b2d7823 */ /* 0x000fe20000000030 */
[----:B------:R-:W-:Y:S01]  /*8920*/  FMUL R58, R58, 1.4142135381698608398 ;  /* 0x3fb504f33a3a7820 */ /* 0x000fe20000400000 */
[C-C-:B0-----:R-:W-:Y:S01]  /*8930*/  FFMA R53, R42.reuse, -0.70710676908493041992, R51.reuse ;  /* 0xbf3504f32a357823 */ /* 0x141fe20000000033 */
[----:B------:R-:W-:Y:S01]  /*8940*/  FFMA R42, R42, 0.70710676908493041992, R51 ;  /* 0x3f3504f32a2a7823 */ /* 0x000fe20000000033 */
[--C-:B------:R-:W-:Y:S02]  /*8950*/  FADD R51, R41, -R44.reuse ;  /* 0x8000002c29337221 */ /* 0x100fe40000000000 */
[----:B------:R-:W-:Y:S01]  /*8960*/  FFMA R57, R45, 0.66817861795425415039, R53 ;  /* 0x3f2b0dc12d397823 */ /* 0x000fe20000000035 */
[----:B------:R-:W-:Y:S01]  /*8970*/  FFMA R53, R53, -0.66817861795425415039, R45 ;  /* 0xbf2b0dc135357823 */ /* 0x000fe2000000002d */
[----:B------:R-:W-:Y:S01]  /*8980*/  FADD R45, R41, R44 ;  /* 0x0000002c292d7221 */ /* 0x000fe20000000000 */
[----:B------:R-:W-:Y:S01]  /*8990*/  FADD R41, R47, R46 ;  /* 0x0000002e2f297221 */ /* 0x000fe20000000000 */
[----:B------:R0:W-:Y:S01]  /*89a0*/  STS [R19], R58 ;  /* 0x0000003a13007388 */ /* 0x0001e20000000800 */
[----:B------:R-:W-:Y:S01]  /*89b0*/  FMUL R54, R54, -1.6629391908645629883 ;  /* 0xbfd4db3136367820 */ /* 0x000fe20000400000 */
[----:B------:R-:W-:Y:S01]  /*89c0*/  FMUL R55, R55, 1.9615705013275146484 ;  /* 0x3ffb14be37377820 */ /* 0x000fe20000400000 */
[----:B------:R-:W-:Y:S01]  /*89d0*/  FMUL R52, R52, 1.9615705013275146484 ;  /* 0x3ffb14be34347820 */ /* 0x000fe20000400000 */
[----:B------:R-:W-:-:S02]  /*89e0*/  FFMA R43, R43, 0.70710676908493041992, R48 ;  /* 0x3f3504f32b2b7823 */ /* 0x000fc40000000030 */
[----:B------:R1:W-:Y:S01]  /*89f0*/  STS [R19+0x294], R54 ;  /* 0x0002943613007388 */ /* 0x0003e20000000800 */
[C-C-:B0-----:R-:W-:Y:S01]  /*8a00*/  FADD R58, R45.reuse, -R41.reuse ;  /* 0x800000292d3a7221 */ /* 0x141fe20000000000 */
[----:B------:R-:W-:Y:S02]  /*8a10*/  FADD R41, R45, R41 ;  /* 0x000000292d297221 */ /* 0x000fe40000000000 */
[----:B------:R0:W-:Y:S01]  /*8a20*/  STS [R19+0x39c], R55 ;  /* 0x00039c3713007388 */ /* 0x0001e20000000800 */
[----:B------:R-:W-:Y:S01]  /*8a30*/  FFMA R59, R43, -0.19891236722469329834, R42 ;  /* 0xbe4bafaf2b3b7823 */ /* 0x000fe2000000002a */
[----:B------:R-:W-:Y:S01]  /*8a40*/  FMUL R58, R58, 1.4142135381698608398 ;  /* 0x3fb504f33a3a7820 */ /* 0x000fe20000400000 */
[----:B-1----:R-:W-:Y:S01]  /*8a50*/  FMUL R54, R41, 1.4142135381698608398 ;  /* 0x3fb504f329367820 */ /* 0x002fe20000400000 */
[----:B------:R1:W-:Y:S01]  /*8a60*/  STS [R19+0x84], R52 ;  /* 0x0000843413007388 */ /* 0x0003e20000000800 */
[----:B------:R-:W-:Y:S01]  /*8a70*/  FFMA R14, R42, 0.19891236722469329834, R43 ;  /* 0x3e4bafaf2a0e7823 */ /* 0x000fe2000000002b */
[----:B------:R-:W-:Y:S01]  /*8a80*/  NOP ;  /* 0x0000000000007918 */ /* 0x000fe20000000000 */
[----:B0-----:R-:W-:Y:S01]  /*8a90*/  FMUL R55, R57, 1.6629391908645629883 ;  /* 0x3fd4db3139377820 */ /* 0x001fe20000400000 */
[----:B------:R-:W-:Y:S01]  /*8aa0*/  LDS R41, [R17] ;  /* 0x0000000011297984 */ /* 0x000fe20000000800 */
[----:B-1----:R-:W-:Y:S01]  /*8ab0*/  FADD R52, -R47, R46 ;  /* 0x0000002e2f347221 */ /* 0x002fe20000000100 */
[----:B------:R-:W-:-:S02]  /*8ac0*/  FMUL R59, R59, 1.9615705013275146484 ;  /* 0x3ffb14be3b3b7820 */ /* 0x000fc40000400000 */
        /* <DEDUP_REMOVED lines=10> */
[----:B------:R-:W-:-:S03]  /*8b70*/  FFMA R61, R52, -0.41421356797218322754, R51 ;  /* 0xbed413cd343d7823 */ /* 0x000fc60000000033 */
[----:B------:R1:W-:Y:S01]  /*8b80*/  STS [R19+0x18c], R55 ;  /* 0x00018c3713007388 */ /* 0x0003e20000000800 */
[C-C-:B---3--:R-:W-:Y:S01]  /*8b90*/  FADD R54, -R6.reuse, R60.reuse ;  /* 0x0000003c06367221 */ /* 0x148fe20000000100 */
[----:B0-----:R-:W-:Y:S01]  /*8ba0*/  FADD R58, R6, R60 ;  /* 0x0000003c063a7221 */ /* 0x001fe20000000000 */
[----:B------:R-:W-:Y:S01]  /*8bb0*/  FADD R60, R4, -R5 ;  /* 0x80000005043c7221 */ /* 0x000fe20000000000 */
[----:B-1----:R-:W-:Y:S01]  /*8bc0*/  FADD R55, R2, -R3 ;  /* 0x8000000302377221 */ /* 0x002fe20000000000 */
[----:B------:R0:W-:Y:S01]  /*8bd0*/  STS [R19+0x84], R59 ;  /* 0x0000843b13007388 */ /* 0x0001e20000000800 */
[----:B------:R-:W-:Y:S02]  /*8be0*/  FFMA R51, R51, 0.41421356797218322754, R52 ;  /* 0x3ed413cd33337823 */ /* 0x000fe40000000034 */
[C-C-:B0-----:R-:W-:Y:S01]  /*8bf0*/  FADD R59, R60.reuse, R55.reuse ;  /* 0x000000373c3b7221 */ /* 0x141fe20000000000 */
[----:B------:R-:W-:Y:S01]  /*8c00*/  FADD R60, R60, -R55 ;  /* 0x800000373c3c7221 */ /* 0x000fe20000000000 */
[----:B------:R-:W-:Y:S01]  /*8c10*/  FMUL R61, R61, 1.8477590084075927734 ;  /* 0x3fec835e3d3d7820 */ /* 0x000fe20000400000 */
[----:B------:R-:W-:-:S04]  /*8c20*/  FMUL R51, R51, 1.8477590084075927734 ;  /* 0x3fec835e33337820 */ /* 0x000fc80000400000 */
[----:B------:R-:W-:Y:S04]  /*8c30*/  STS [R19+0x108], R61 ;  /* 0x0001083d13007388 */ /* 0x000fe80000000800 */
[----:B------:R0:W-:Y:S01]  /*8c40*/  STS [R19+0x318], R51 ;  /* 0x0003183313007388 */ /* 0x0001e20000000800 */
[C-C-:B--2---:R-:W-:Y:S01]  /*8c50*/  FADD R52, R32.reuse, -R56.reuse ;  /* 0x8000003820347221 */ /* 0x144fe20000000000 */
[----:B------:R-:W-:-:S03]  /*8c60*/  FADD R57, R32, R56 ;  /* 0x0000003820397221 */ /* 0x000fc60000000000 */
[C-C-:B------:R-:W-:Y:S01]  /*8c70*/  FFMA R55, R59.reuse, -0.70710676908493041992, R52.reuse ;  /* 0xbf3504f33b377823 */ /* 0x140fe20000000034 */
[----:B------:R-:W-:Y:S01]  /*8c80*/  FFMA R52, R59, 0.70710676908493041992, R52 ;  /* 0x3f3504f33b347823 */ /* 0x000fe20000000034 */
[----:B------:R-:W-:Y:S01]  /*8c90*/  FFMA R59, R60, -0.70710676908493041992, R54 ;  /* 0xbf3504f33c3b7823 */ /* 0x000fe20000000036 */
[----:B------:R-:W-:Y:S01]  /*8ca0*/  FADD R32, R4, R5 ;  /* 0x0000000504207221 */ /* 0x000fe20000000000 */
[----:B------:R-:W-:Y:S01]  /*8cb0*/  FADD R56, R2, R3 ;  /* 0x0000000302387221 */ /* 0x000fe20000000000 */
[--C-:B------:R-:W-:Y:S01]  /*8cc0*/  FADD R3, R57, -R58.reuse ;  /* 0x8000003a39037221 */ /* 0x100fe20000000000 */
[----:B------:R-:W-:Y:S01]  /*8cd0*/  FFMA R6, R59, 0.66817861795425415039, R55 ;  /* 0x3f2b0dc13b067823 */ /* 0x000fe20000000037 */
[----:B------:R-:W-:Y:S01]  /*8ce0*/  FFMA R5, R55, -0.66817861795425415039, R59 ;  /* 0xbf2b0dc137057823 */ /* 0x000fe2000000003b */
[----:B------:R-:W-:Y:S01]  /*8cf0*/  FADD R55, R57, R58 ;  /* 0x0000003a39377221 */ /* 0x000fe20000000000 */
[----:B------:R-:W-:Y:S01]  /*8d00*/  FADD R57, R56, R32 ;  /* 0x0000002038397221 */ /* 0x000fe20000000000 */
[----:B------:R-:W-:Y:S01]  /*8d10*/  FFMA R54, R60, 0.70710676908493041992, R54 ;  /* 0x3f3504f33c367823 */ /* 0x000fe20000000036 */
[----:B------:R-:W-:-:S02]  /*8d20*/  FADD R4, -R56, R32 ;  /* 0x0000002038047221 */ /* 0x000fc40000000100 */
[C-C-:B------:R-:W-:Y:S01]  /*8d30*/  FADD R32, R55.reuse, -R57.reuse ;  /* 0x8000003937207221 */ /* 0x140fe20000000000 */
[----:B------:R-:W-:Y:S01]  /*8d40*/  FADD R57, R55, R57 ;  /* 0x0000003937397221 */ /* 0x000fe20000000000 */
[----:B------:R-:W-:Y:S01]  /*8d50*/  FMUL R55, R53, -1.6629391908645629883 ;  /* 0xbfd4db3135377820 */ /* 0x000fe20000400000 */
[----:B------:R-:W-:Y:S01]  /*8d60*/  FFMA R53, R54, -0.19891236722469329834, R52 ;  /* 0xbe4bafaf36357823 */ /* 0x000fe20000000034 */
[----:B------:R-:W-:Y:S01]  /*8d70*/  FFMA R2, R52, 0.19891236722469329834, R54 ;  /* 0x3e4bafaf34027823 */ /* 0x000fe20000000036 */
[----:B------:R-:W-:Y:S02]  /*8d80*/  FMUL R52, R14, 1.9615705013275146484 ;  /* 0x3ffb14be0e347820 */ /* 0x000fe40000400000 */
[----:B------:R-:W-:Y:S04]  /*8d90*/  STS [R19+0x294], R55 ;  /* 0x0002943713007388 */ /* 0x000fe80000000800 */
[----:B------:R1:W-:Y:S01]  /*8da0*/  STS [R19+0x39c], R52 ;  /* 0x00039c3413007388 */ /* 0x0003e20000000800 */
[----:B------:R-:W-:-:S03]  /*8db0*/  NOP ;  /* 0x0000000000007918 */ /* 0x000fc60000000000 */
[----:B------:R-:W-:Y:S01]  /*8dc0*/  LDS R54, [R17] ;  /* 0x0000000011367984 */ /* 0x000fe20000000800 */
[----:B------:R-:W-:-:S03]  /*8dd0*/  FMUL R53, R53, 1.9615705013275146484 ;  /* 0x3ffb14be35357820 */ /* 0x000fc60000400000 */
[----:B------:R-:W2:Y:S01]  /*8de0*/  LDS R55, [R17+0x4] ;  /* 0x0000040011377984 */ /* 0x000ea20000000800 */
[----:B------:R-:W-:Y:S01]  /*8df0*/  FMUL R32, R32, 1.4142135381698608398 ;  /* 0x3fb504f320207820 */ /* 0x000fe20000400000 */
[----:B0-----:R-:W-:Y:S01]  /*8e00*/  FMUL R51, R57, 1.4142135381698608398 ;  /* 0x3fb504f339337820 */ /* 0x001fe20000400000 */
[----:B-1----:R-:W-:Y:S01]  /*8e10*/  FMUL R52, R6, 1.6629391908645629883 ;  /* 0x3fd4db3106347820 */ /* 0x002fe20000400000 */
[----:B------:R-:W0:Y:S04]  /*8e20*/  LDS R56, [R17+0x8] ;  /* 0x0000080011387984 */ /* 0x000e280000000800 */
[----:B------:R-:W1:Y:S04]  /*8e30*/  LDS R57, [R17+0xc] ;  /* 0x00000c0011397984 */ /* 0x000e680000000800 */
[----:B------:R-:W-:Y:S04]  /*8e40*/  LDS R58, [R17+0x10] ;  /* 0x00001000113a7984 */ /* 0x000fe80000000800 */
[----:B------:R-:W-:Y:S04]  /*8e50*/  LDS R59, [R17+0x14] ;  /* 0x00001400113b7984 */ /* 0x000fe80000000800 */
[----:B------:R-:W-:Y:S04]  /*8e60*/  LDS R60, [R17+0x18] ;  /* 0x00001800113c7984 */ /* 0x000fe80000000800 */
[----:B------:R-:W-:Y:S01]  /*8e70*/  LDS R61, [R17+0x1c] ;  /* 0x00001c00113d7984 */ /* 0x000fe20000000800 */
[----:B------:R-:W-:-:S03]  /*8e80*/  NOP ;  /* 0x0000000000007918 */ /* 0x000fc60000000000 */
[----:B------:R3:W-:Y:S04]  /*8e90*/  STS [R19+0x84], R53 ;  /* 0x0000843513007388 */ /* 0x0007e80000000800 */
[----:B------:R4:W-:Y:S01]  /*8ea0*/  STS [R19+0x210], R32 ;  /* 0x0002102013007388 */ /* 0x0009e20000000800 */
[----:B---3--:R-:W-:-:S03]  /*8eb0*/  FFMA R53, R4, -0.41421356797218322754, R3 ;  /* 0xbed413cd04357823 */ /* 0x008fc60000000003 */
[----:B------:R3:W-:Y:S01]  /*8ec0*/  STS [R19], R51 ;  /* 0x0000003313007388 */ /* 0x0007e20000000800 */
[----:B----4-:R-:W-:-:S03]  /*8ed0*/  FFMA R32, R3, 0.41421356797218322754, R4 ;  /* 0x3ed413cd03207823 */ /* 0x010fc60000000004 */
[----:B------:R4:W-:Y:S01]  /*8ee0*/  STS [R19+0x18c], R52 ;  /* 0x00018c3413007388 */ /* 0x0009e20000000800 */
[----:B------:R-:W-:Y:S01]  /*8ef0*/  FMUL R53, R53, 1.8477590084075927734 ;  /* 0x3fec835e35357820 */ /* 0x000fe20000400000 */
[----:B------:R-:W-:Y:S01]  /*8f00*/  FMUL R32, R32, 1.8477590084075927734 ;  /* 0x3fec835e20207820 */ /* 0x000fe20000400000 */
[----:B---3--:R-:W-:Y:S01]  /*8f10*/  FMUL R51, R5, -1.6629391908645629883 ;  /* 0xbfd4db3105337820 */ /* 0x008fe20000400000 */
[----:B----4-:R-:W-:-:S04]  /*8f20*/  FMUL R52, R2, 1.9615705013275146484 ;  /* 0x3ffb14be02347820 */ /* 0x010fc80000400000 */
[----:B------:R2:W-:Y:S04]  /*8f30*/  STS [R19+0x294], R51 ;  /* 0x0002943313007388 */ /* 0x0005e80000000800 */
[----:B------:R-:W-:Y:S04]  /*8f40*/  STS [R19+0x39c], R52 ;  /* 0x00039c3413007388 */ /* 0x000fe80000000800 */
[----:B------:R-:W-:Y:S04]  /*8f50*/  STS [R19+0x108], R53 ;  /* 0x0001083513007388 */ /* 0x000fe80000000800 */
[----:B------:R3:W-:Y:S01]  /*8f60*/  STS [R19+0x318], R32 ;  /* 0x0003182013007388 */ /* 0x0007e20000000800 */
[----:B------:R-:W-:Y:S01]  /*8f70*/  NOP ;  /* 0x0000000000007918 */ /* 0x000fe20000000000 */
[----:B--2---:R-:W-:Y:S01]  /*8f80*/  FADD R51, R15, -R55 ;  /* 0x800000370f337221 */ /* 0x004fe20000000000 */
[C-C-:B---3--:R-:W-:Y:S01]  /*8f90*/  FADD R19, -R34.reuse, R50.reuse ;  /* 0x0000003222137221 */ /* 0x148fe20000000100 */
[----:B------:R-:W-:Y:S01]  /*8fa0*/  FADD R34, R34, R50 ;  /* 0x0000003222227221 */ /* 0x000fe20000000000 */
[C-C-:B------:R-:W-:Y:S01]  /*8fb0*/  FADD R32, -R33.reuse, R49.reuse ;  /* 0x0000003121207221 */ /* 0x140fe20000000100 */
[----:B------:R-:W2:Y:S01]  /*8fc0*/  LDS R50, [R17] ;  /* 0x0000000011327984 */ /* 0x000ea20000000800 */
        /* <DEDUP_REMOVED lines=15> */
[C-C-:B------:R-:W-:Y:S01]  /*90c0*/  FADD R26, R28.reuse, R43.reuse ;  /* 0x0000002b1c1a7221 */ /* 0x140fe20000000000 */
[----:B------:R-:W-:Y:S01]  /*90d0*/  FADD R43, R28, -R43 ;  /* 0x8000002b1c2b7221 */ /* 0x000fe20000000000 */
[----:B------:R-:W-:Y:S01]  /*90e0*/  FADD R55, R15, R55 ;  /* 0x000000370f377221 */ /* 0x000fe20000000000 */
[--C-:B0-----:R-:W-:Y:S01]  /*90f0*/  FADD R52, R13, -R56.reuse ;  /* 0x800000380d347221 */ /* 0x101fe20000000000 */
        /* <DEDUP_REMOVED lines=22> */
[C-C-:B--2---:R-:W-:Y:S01]  /*9260*/  FADD R55, R0.reuse, -R50.reuse ;  /* 0x8000003200377221 */ /* 0x144fe20000000000 */
[----:B------:R-:W-:Y:S01]  /*9270*/  FADD R56, R0, R50 ;  /* 0x0000003200387221 */ /* 0x000fe20000000000 */
[C-C-:B------:R-:W-:Y:S01]  /*9280*/  FFMA R50, R54.reuse, -0.70710676908493041992, R29.reuse ;  /* 0xbf3504f336327823 */ /* 0x140fe2000000001d */
[----:B------:R-:W-:Y:S01]  /*9290*/  FFMA R29, R54, 0.70710676908493041992, R29 ;  /* 0x3f3504f3361d7823 */ /* 0x000fe2000000001d */
[C-C-:B------:R-:W-:Y:S01]  /*92a0*/  FFMA R54, R26.reuse, -0.70710676908493041992, R55.reuse ;  /* 0xbf3504f31a367823 */ /* 0x140fe20000000037 */
[----:B------:R-:W-:Y:S01]  /*92b0*/  FFMA R26, R26, 0.70710676908493041992, R55 ;  /* 0x3f3504f31a1a7823 */ /* 0x000fe20000000037 */
[C-C-:B------:R-:W-:Y:S01]  /*92c0*/  FADD R55, R56.reuse, R34.reuse ;  /* 0x0000002238377221 */ /* 0x140fe20000000000 */
[----:B------:R-:W-:-:S02]  /*92d0*/  FADD R34, R56, -R34 ;  /* 0x8000002238227221 */ /* 0x000fc40000000000 */
[----:B------:R-:W2:Y:S01]  /*92e0*/  LDL.LU R56, [R1+0x24] ;  /* 0x0000240001387983 */ /* 0x000ea20000300800 */
[----:B------:R-:W-:Y:S01]  /*92f0*/  FFMA R3, R15, 0.66817861795425415039, R54 ;  /* 0x3f2b0dc10f037823 */ /* 0x000fe20000000036 */
[----:B------:R-:W-:Y:S01]  /*9300*/  FFMA R6, R54, -0.66817861795425415039, R15 ;  /* 0xbf2b0dc136067823 */ /* 0x000fe2000000000f */
[----:B------:R-:W-:Y:S01]  /*9310*/  FFMA R54, R43, -0.19891236722469329834, R26 ;  /* 0xbe4bafaf2b367823 */ /* 0x000fe2000000001a */
[----:B------:R-:W-:Y:S01]  /*9320*/  FFMA R14, R26, 0.19891236722469329834, R43 ;  /* 0x3e4bafaf1a0e7823 */ /* 0x000fe2000000002b */
[----:B------:R-:W-:Y:S01]  /*9330*/  FFMA R0, R34, 0.41421356797218322754, R41 ;  /* 0x3ed413cd22007823 */ /* 0x000fe20000000029 */
[----:B------:R-:W-:Y:S01]  /*9340*/  FADD R4, R55, -R28 ;  /* 0x8000001c37047221 */ /* 0x000fe20000000000 */
[C-C-:B0-----:R-:W-:Y:S01]  /*9350*/  FADD R26, R9.reuse, -R53.reuse ;  /* 0x80000035091a7221 */ /* 0x141fe20000000000 */
[----:B------:R-:W-:Y:S01]  /*9360*/  FADD R43, R9, R53 ;  /* 0x00000035092b7221 */ /* 0x000fe20000000000 */
[----:B------:R-:W-:Y:S01]  /*9370*/  FADD R16, R57, R44 ;  /* 0x0000002c39107221 */ /* 0x000fe20000000000 */
[----:B------:R-:W-:Y:S01]  /*9380*/  LDS R15, [R17+0xc] ;  /* 0x00000c00110f7984 */ /* 0x000fe20000000800 */
[C-C-:B------:R-:W-:Y:S01]  /*9390*/  FFMA R9, R19.reuse, -0.70710676908493041992, R26.reuse ;  /* 0xbf3504f313097823 */ /* 0x140fe2000000001a */
[----:B------:R-:W-:Y:S01]  /*93a0*/  FFMA R26, R19, 0.70710676908493041992, R26 ;  /* 0x3f3504f3131a7823 */ /* 0x000fe2000000001a */
[----:B------:R-:W-:Y:S01]  /*93b0*/  FADD R19, R43, R49 ;  /* 0x000000312b137221 */ /* 0x000fe20000000000 */
[----:B------:R-:W-:Y:S01]  /*93c0*/  FADD R28, R55, R28 ;  /* 0x0000001c371c7221 */ /* 0x000fe20000000000 */
[----:B------:R-:W-:Y:S01]  /*93d0*/  STL [R1+0x10c], R14 ;  /* 0x00010c0e01007387 */ /* 0x000fe20000100800 */
[----:B------:R-:W-:Y:S01]  /*93e0*/  FFMA R55, R13, 0.66817861795425415039, R9 ;  /* 0x3f2b0dc10d377823 */ /* 0x000fe20000000009 */
[----:B------:R-:W-:Y:S01]  /*93f0*/  FFMA R2, R9, -0.66817861795425415039, R13 ;  /* 0xbf2b0dc109027823 */ /* 0x000fe2000000000d */
[C-C-:B------:R-:W-:Y:S01]  /*9400*/  FADD R5, R19.reuse, -R31.reuse ;  /* 0x8000001f13057221 */ /* 0x140fe20000000000 */
[----:B------:R0:W-:Y:S01]  /*9410*/  STL [R1+0x110], R0 ;  /* 0x0001100001007387 */ /* 0x0001e20000100800 */
[----:B------:R-:W-:Y:S01]  /*9420*/  FADD R9, R19, R31 ;  /* 0x0000001f13097221 */ /* 0x000fe20000000000 */
[----:B------:R-:W-:Y:S01]  /*9430*/  FFMA R19, R32, -0.19891236722469329834, R26 ;  /* 0xbe4bafaf20137823 */ /* 0x000fe2000000001a */
[----:B0-----:R-:W-:-:S02]  /*9440*/  FFMA R0, R26, 0.19891236722469329834, R32 ;  /* 0x3e4bafaf1a007823 */ /* 0x001fc40000000020 */
[----:B------:R-:W3:Y:S01]  /*9450*/  LDL.LU R32, [R1+0x38] ;  /* 0x0000380001207983 */ /* 0x000ee20000300800 */
[----:B------:R-:W-:-:S03]  /*9460*/  FADD R57, -R57, R44 ;  /* 0x0000002c39397221 */ /* 0x000fc60000000100 */
[----:B------:R-:W0:Y:S01]  /*9470*/  LDS R44, [R17+0x8] ;  /* 0x00000800112c7984 */ /* 0x000e220000000800 */
[----:B------:R-:W-:-:S03]  /*9480*/  FADD R49, R43, -R49 ;  /* 0x800000312b317221 */ /* 0x000fc60000000000 */
[----:B------:R1:W-:Y:S01]  /*9490*/  STL [R1+0x6c], R0 ;  /* 0x00006c0001007387 */ /* 0x0003e20000100800 */
[----:B------:R-:W-:-:S03]  /*94a0*/  FFMA R53, R41, -0.41421356797218322754, R34 ;  /* 0xbed413cd29357823 */ /* 0x000fc60000000022 */
[----:B------:R-:W3:Y:S01]  /*94b0*/  LDS R43, [R17+0x10] ;  /* 0x00001000112b7984 */ /* 0x000ee20000000800 */
[----:B-1----:R-:W-:-:S05]  /*94c0*/  FFMA R0, R49, 0.41421356797218322754, R42 ;  /* 0x3ed413cd31007823 */ /* 0x002fca000000002a */
[----:B------:R1:W-:Y:S01]  /*94d0*/  STL [R1+0x5c], R0 ;  /* 0x00005c0001007387 */ /* 0x0003e20000100800 */
[----:B------:R-:W-:Y:S01]  /*94e0*/  FFMA R34, R42, -0.41421356797218322754, R49 ;  /* 0xbed413cd2a227823 */ /* 0x000fe20000000031 */
[----:B0-----:R-:W-:-:S04]  /*94f0*/  FADD R13, R8, -R44 ;  /* 0x8000002c080d7221 */ /* 0x001fc80000000000 */
[C-C-:B------:R-:W-:Y:S01]  /*9500*/  FFMA R26, R51.reuse, -0.70710676908493041992, R13.reuse ;  /* 0xbf3504f3331a7823 */ /* 0x140fe2000000000d */
[----:B------:R-:W-:-:S03]  /*9510*/  FFMA R13, R51, 0.70710676908493041992, R13 ;  /* 0x3f3504f3330d7823 */ /* 0x000fc6000000000d */
[----:B-1----:R-:W-:Y:S01]  /*9520*/  FFMA R0, R26, -0.66817861795425415039, R12 ;  /* 0xbf2b0dc11a007823 */ /* 0x002fe2000000000c */
[----:B------:R-:W-:-:S04]  /*9530*/  FADD R8, R8, R44 ;  /* 0x0000002c08087221 */ /* 0x000fc80000000000 */
[----:B------:R0:W-:Y:S01]  /*9540*/  STL [R1+0x3c], R0 ;  /* 0x00003c0001007387 */ /* 0x0001e20000100800 */
[C-C-:B------:R-:W-:Y:S01]  /*9550*/  FADD R31, R8.reuse, R40.reuse ;  /* 0x00000028081f7221 */ /* 0x140fe20000000000 */
[----:B------:R-:W-:Y:S01]  /*9560*/  FADD R8, R8, -R40 ;  /* 0x8000002808087221 */ /* 0x000fe20000000000 */
[----:B------:R-:W-:Y:S01]  /*9570*/  FFMA R49, R12, 0.66817861795425415039, R26 ;  /* 0x3f2b0dc10c317823 */ /* 0x000fe2000000001a */
[----:B0-----:R-:W-:Y:S01]  /*9580*/  FFMA R0, R13, 0.19891236722469329834, R33 ;  /* 0x3e4bafaf0d007823 */ /* 0x001fe20000000021 */
[C-C-:B------:R-:W-:Y:S01]  /*9590*/  FADD R51, R31.reuse, -R30.reuse ;  /* 0x8000001e1f337221 */ /* 0x140fe20000000000 */
[----:B------:R-:W-:-:S03]  /*95a0*/  FADD R12, R31, R30 ;  /* 0x0000001e1f0c7221 */ /* 0x000fc60000000000 */
[----:B------:R0:W-:Y:S01]  /*95b0*/  STL [R1+0x68], R0 ;  /* 0x0000680001007387 */ /* 0x0001e20000100800 */
[----:B------:R-:W-:Y:S01]  /*95c0*/  FFMA R30, R33, -0.19891236722469329834, R13 ;  /* 0xbe4bafaf211e7823 */ /* 0x000fe2000000000d */
[----:B0-----:R-:W-:-:S05]  /*95d0*/  FFMA R0, R8, 0.41421356797218322754, R27 ;  /* 0x3ed413cd08007823 */ /* 0x001fca000000001b */
[----:B------:R0:W-:Y:S01]  /*95e0*/  STL [R1+0x4c], R0 ;  /* 0x00004c0001007387 */ /* 0x0001e20000100800 */
[----:B------:R-:W-:Y:S01]  /*95f0*/  FFMA R26, R27, -0.41421356797218322754, R8 ;  /* 0xbed413cd1b1a7823 */ /* 0x000fe20000000008 */
[C-C-:B------:R-:W-:Y:S01]  /*9600*/  FADD R31, R11.reuse, -R58.reuse ;  /* 0x8000003a0b1f7221 */ /* 0x140fe20000000000 */
[----:B------:R-:W-:Y:S01]  /*9610*/  FADD R58, R11, R58 ;  /* 0x0000003a0b3a7221 */ /* 0x000fe20000000000 */
[C-C-:B--2---:R-:W-:Y:S01]  /*9620*/  FADD R13, R56.reuse, -R15.reuse ;  /* 0x8000000f380d7221 */ /* 0x144fe20000000000 */
[----:B------:R-:W-:Y:S02]  /*9630*/  FADD R15, R56, R15 ;  /* 0x0000000f380f7221 */ /* 0x000fe40000000000 */
[----:B------:R-:W2:Y:S01]  /*9640*/  LDL.LU R56, [R1+0x50] ;  /* 0x0000500001387983 */ /* 0x000ea20000300800 */
[C-C-:B------:R-:W-:Y:S01]  /*9650*/  FFMA R8, R52.reuse, -0.70710676908493041992, R13.reuse ;  /* 0xbf3504f334087823 */ /* 0x140fe2000000000d */
[----:B------:R-:W-:-:S03]  /*9660*/  FFMA R52, R52, 0.70710676908493041992, R13 ;  /* 0x3f3504f334347823 */ /* 0x000fc6000000000d */
[----:B------:R-:W-:Y:S01]  /*9670*/  FFMA R33, R50, 0.66817861795425415039, R8 ;  /* 0x3f2b0dc132217823 */ /* 0x000fe20000000008 */
[----:B0-----:R-:W-:Y:S01]  /*9680*/  FFMA R0, R8, -0.66817861795425415039, R50 ;  /* 0xbf2b0dc108007823 */ /* 0x001fe20000000032 */
[----:B------:R-:W-:Y:S01]  /*9690*/  FFMA R8, R52, 0.19891236722469329834, R29 ;  /* 0x3e4bafaf34087823 */ /* 0x000fe2000000001d */
[----:B------:R-:W-:Y:S01]  /*96a0*/  FFMA R41, R29, -0.19891236722469329834, R52 ;  /* 0xbe4bafaf1d297823 */ /* 0x000fe20000000034 */
[----:B------:R-:W-:Y:S01]  /*96b0*/  FADD R13, R15, R39 ;  /* 0x000000270f0d7221 */ /* 0x000fe20000000000 */
[----:B------:R-:W-:Y:S01]  /*96c0*/  FADD R29, R25, -R45 ;  /* 0x8000002d191d7221 */ /* 0x000fe20000000000 */
[----:B------:R-:W-:Y:S01]  /*96d0*/  FADD R15, R15, -R39 ;  /* 0x800000270f0f7221 */ /* 0x000fe20000000000 */
[----:B------:R3:W-:Y:S01]  /*96e0*/  STL [R1+0x60], R8 ;  /* 0x0000600801007387 */ /* 0x0007e20000100800 */
[--C-:B------:R-:W-:Y:S01]  /*96f0*/  FADD R50, R13, -R16.reuse ;  /* 0x800000100d327221 */ /* 0x100fe20000000000 */
[----:B------:R-:W-:Y:S01]  /*9700*/  FADD R11, R29, R31 ;  /* 0x0000001f1d0b7221 */ /* 0x000fe20000000000 */
[----:B------:R-:W-:Y:S01]  /*9710*/  FADD R13, R13, R16 ;  /* 0x000000100d0d7221 */ /* 0x000fe20000000000 */
[----:B------:R-:W-:Y:S01]  /*9720*/  FFMA R27, R57, -0.41421356797218322754, R15 ;  /* 0xbed413cd391b7823 */ /* 0x000fe2000000000f */
[----:B------:R-:W-:Y:S01]  /*9730*/  FFMA R14, R15, 0.41421356797218322754, R57 ;  /* 0x3ed413cd0f0e7823 */ /* 0x000fe20000000039 */
[--C-:B------:R-:W-:Y:S01]  /*9740*/  FADD R16, -R23, R38.reuse ;  /* 0x0000002617107221 */ /* 0x100fe20000000100 */
[----:B------:R-:W-:Y:S01]  /*9750*/  FADD R29, R29, -R31 ;  /* 0x8000001f1d1d7221 */ /* 0x000fe20000000000 */
[----:B------:R-:W-:Y:S01]  /*9760*/  FADD R23, R23, R38 ;  /* 0x0000002617177221 */ /* 0x000fe20000000000 */
[----:B------:R-:W4:Y:S01]  /*9770*/  LDL.LU R39, [R1+0x54] ;  /* 0x0000540001277983 */ /* 0x000f220000300800 */
[C-C-:B---3--:R-:W-:Y:S01]  /*9780*/  FADD R8, R32.reuse, -R43.reuse ;  /* 0x8000002b20087221 */ /* 0x148fe20000000000 */
[----:B------:R-:W-:-:S03]  /*9790*/  FADD R15, R32, R43 ;  /* 0x0000002b200f7221 */ /* 0x000fc60000000000 */
[C-C-:B------:R-:W-:Y:S01]  /*97a0*/  FFMA R43, R11.reuse, -0.70710676908493041992, R8.reuse ;  /* 0xbf3504f30b2b7823 */ /* 0x140fe20000000008 */
[----:B------:R-:W-:Y:S01]  /*97b0*/  FFMA R11, R11, 0.70710676908493041992, R8 ;  /* 0x3f3504f30b0b7823 */ /* 0x000fe20000000008 */
[C-C-:B------:R-:W-:Y:S01]  /*97c0*/  FFMA R8, R29.reuse, -0.70710676908493041992, R16.reuse ;  /* 0xbf3504f31d087823 */ /* 0x140fe20000000010 */
[----:B------:R-:W-:Y:S01]  /*97d0*/  FFMA R16, R29, 0.70710676908493041992, R16 ;  /* 0x3f3504f31d107823 */ /* 0x000fe20000000010 */
[C-C-:B------:R-:W-:Y:S01]  /*97e0*/  FADD R29, R15.reuse, R23.reuse ;  /* 0x000000170f1d7221 */ /* 0x140fe20000000000 */
[----:B------:R-:W-:Y:S02]  /*97f0*/  FADD R52, R15, -R23 ;  /* 0x800000170f347221 */ /* 0x000fe40000000000 */
[----:B------:R-:W-:Y:S01]  /*9800*/  FFMA R23, R16, -0.19891236722469329834, R11 ;  /* 0xbe4bafaf10177823 */ /* 0x000fe2000000000b */
[----:B------:R-:W-:-:S05]  /*9810*/  FFMA R11, R11, 0.19891236722469329834, R16 ;  /* 0x3e4bafaf0b0b7823 */ /* 0x000fca0000000010 */
[----:B------:R-:W-:Y:S04]  /*9820*/  STL [R1+0x44], R11 ;  /* 0x0000440b01007387 */ /* 0x000fe80000100800 */
[----:B------:R-:W3:Y:S04]  /*9830*/  LDL.LU R40, [R1+0x20] ;  /* 0x0000200001287983 */ /* 0x000ee80000300800 */
[----:B------:R-:W2:Y:S01]  /*9840*/  LDS R11, [R17+0x14] ;  /* 0x00001400110b7984 */ /* 0x000ea20000000800 */
[----:B------:R-:W-:Y:S01]  /*9850*/  FADD R25, R25, R45 ;  /* 0x0000002d19197221 */ /* 0x000fe20000000000 */
[----:B------:R-:W-:Y:S01]  /*9860*/  FFMA R31, R8, 0.66817861795425415039, R43 ;  /* 0x3f2b0dc1081f7823 */ /* 0x000fe2000000002b */
[----:B------:R-:W-:Y:S01]  /*9870*/  FADD R32, R24, -R46 ;  /* 0x8000002e18207221 */ /* 0x000fe20000000000 */
[----:B------:R-:W4:Y:S01]  /*9880*/  LDL.LU R42, [R1+0x58] ;  /* 0x00005800012a7983 */ /* 0x000f220000300800 */
[----:B------:R-:W-:Y:S01]  /*9890*/  FADD R15, R58, R25 ;  /* 0x000000193a0f7221 */ /* 0x000fe20000000000 */
[----:B------:R-:W-:-:S03]  /*98a0*/  FFMA R43, R43, -0.66817861795425415039, R8 ;  /* 0xbf2b0dc12b2b7823 */ /* 0x000fc60000000008 */
[C-C-:B------:R-:W-:Y:S01]  /*98b0*/  FADD R8, R29.reuse, -R15.reuse ;  /* 0x8000000f1d087221 */ /* 0x140fe20000000000 */
[----:B------:R-:W-:Y:S01]  /*98c0*/  FADD R15, R29, R15 ;  /* 0x0000000f1d0f7221 */ /* 0x000fe20000000000 */
[C-C-:B------:R-:W-:Y:S01]  /*98d0*/  FADD R29, -R22.reuse, R37.reuse ;  /* 0x00000025161d7221 */ /* 0x140fe20000000100 */
[----:B------:R-:W-:Y:S01]  /*98e0*/  FADD R22, R22, R37 ;  /* 0x0000002516167221 */ /* 0x000fe20000000000 */
[----:B------:R-:W-:-:S04]  /*98f0*/  FADD R37, R10, -R59 ;  /* 0x8000003b0a257221 */ /* 0x000fc80000000000 */
[C-C-:B------:R-:W-:Y:S01]  /*9900*/  FADD R38, R32.reuse, R37.reuse ;  /* 0x0000002520267221 */ /* 0x140fe20000000000 */
[----:B------:R-:W-:Y:S01]  /*9910*/  FADD R32, R32, -R37 ;  /* 0x8000002520207221 */ /* 0x000fe20000000000 */
[----:B------:R-:W-:-:S03]  /*9920*/  FADD R58, -R58, R25 ;  /* 0x000000193a3a7221 */ /* 0x000fc60000000100 */
[----:B------:R-:W-:Y:S01]  /*9930*/  FFMA R37, R32, -0.70710676908493041992, R29 ;  /* 0xbf3504f320257823 */ /* 0x000fe2000000001d */
[----:B------:R-:W-:Y:S01]  /*9940*/  FADD R24, R24, R46 ;  /* 0x0000002e18187221 */ /* 0x000fe20000000000 */
[----:B------:R-:W-:Y:S01]  /*9950*/  FADD R10, R10, R59 ;  /* 0x0000003b0a0a7221 */ /* 0x000fe20000000000 */
[----:B------:R-:W-:Y:S01]  /*9960*/  FFMA R29, R32, 0.70710676908493041992, R29 ;  /* 0x3f3504f3201d7823 */ /* 0x000fe2000000001d */
[----:B------:R-:W-:Y:S01]  /*9970*/  FFMA R25, R58, -0.41421356797218322754, R52 ;  /* 0xbed413cd3a197823 */ /* 0x000fe20000000034 */
[----:B------:R-:W-:Y:S01]  /*9980*/  FFMA R52, R52, 0.41421356797218322754, R58 ;  /* 0x3ed413cd34347823 */ /* 0x000fe2000000003a */
[C-C-:B--2---:R-:W-:Y:S01]  /*9990*/  FADD R16, R56.reuse, -R11.reuse ;  /* 0x8000000b38107221 */ /* 0x144fe20000000000 */
[----:B------:R-:W-:Y:S02]  /*99a0*/  FADD R11, R56, R11 ;  /* 0x0000000b380b7221 */ /* 0x000fe40000000000 */
[----:B------:R-:W2:Y:S01]  /*99b0*/  LDL.LU R56, [R1+0x1c] ;  /* 0x00001c0001387983 */ /* 0x000ea20000300800 */
[C-C-:B------:R-:W-:Y:S01]  /*99c0*/  FFMA R44, R38.reuse, -0.70710676908493041992, R16.reuse ;  /* 0xbf3504f3262c7823 */ /* 0x140fe20000000010 */
[----:B------:R-:W-:Y:S01]  /*99d0*/  FFMA R16, R38, 0.70710676908493041992, R16 ;  /* 0x3f3504f326107823 */ /* 0x000fe20000000010 */
[----:B------:R-:W-:-:S02]  /*99e0*/  FADD R58, R11, -R22 ;  /* 0x800000160b3a7221 */ /* 0x000fc40000000000 */
[----:B------:R-:W-:Y:S01]  /*99f0*/  FFMA R32, R37, 0.66817861795425415039, R44 ;  /* 0x3f2b0dc125207823 */ /* 0x000fe2000000002c */
[----:B------:R-:W-:Y:S01]  /*9a00*/  FFMA R44, R44, -0.66817861795425415039, R37 ;  /* 0xbf2b0dc12c2c7823 */ /* 0x000fe20000000025 */
[----:B------:R-:W-:Y:S01]  /*9a10*/  FADD R37, R11, R22 ;  /* 0x000000160b257221 */ /* 0x000fe20000000000 */
[C-C-:B------:R-:W-:Y:S01]  /*9a20*/  FADD R11, R10.reuse, R24.reuse ;  /* 0x000000180a0b7221 */ /* 0x140fe20000000000 */
[----:B------:R-:W-:Y:S01]  /*9a30*/  FADD R10, -R10, R24 ;  /* 0x000000180a0a7221 */ /* 0x000fe20000000100 */
[----:B------:R-:W-:Y:S01]  /*9a40*/  FFMA R22, R29, -0.19891236722469329834, R16 ;  /* 0xbe4bafaf1d167823 */ /* 0x000fe20000000010 */
[----:B------:R-:W-:Y:S02]  /*9a50*/  FFMA R16, R16, 0.19891236722469329834, R29 ;  /* 0x3e4bafaf10107823 */ /* 0x000fe4000000001d */
[----:B------:R-:W-:Y:S01]  /*9a60*/  FFMA R29, R10, -0.41421356797218322754, R58 ;  /* 0xbed413cd0a1d7823 */ /* 0x000fe2000000003a */
[----:B------:R-:W-:Y:S02]  /*9a70*/  FFMA R58, R58, 0.41421356797218322754, R10 ;  /* 0x3ed413cd3a3a7823 */ /* 0x000fe4000000000a */
[----:B------:R-:W4:Y:S01]  /*9a80*/  LDS R10, [R17+0x18] ;  /* 0x00001800110a7984 */ /* 0x000f220000000800 */
[--C-:B------:R-:W-:Y:S01]  /*9a90*/  FADD R38, R37, -R11.reuse ;  /* 0x8000000b25267221 */ /* 0x100fe20000000000 */
[--C-:B------:R-:W-:Y:S01]  /*9aa0*/  FADD R24, -R21, R36.reuse ;  /* 0x0000002415187221 */ /* 0x100fe20000000100 */
[----:B------:R-:W-:Y:S01]  /*9ab0*/  FADD R11, R37, R11 ;  /* 0x0000000b250b7221 */ /* 0x000fe20000000000 */
[----:B------:R-:W-:Y:S01]  /*9ac0*/  FADD R21, R21, R36 ;  /* 0x0000002415157221 */ /* 0x000fe20000000000 */
[C-C-:B------:R-:W-:Y:S01]  /*9ad0*/  FADD R36, R18.reuse, -R47.reuse ;  /* 0x8000002f12247221 */ /* 0x140fe20000000000 */
[----:B------:R4:W-:Y:S01]  /*9ae0*/  STL [R1+0x38], R16 ;  /* 0x0000381001007387 */ /* 0x0009e20000100800 */
[----:B------:R-:W-:-:S03]  /*9af0*/  FADD R18, R18, R47 ;  /* 0x0000002f12127221 */ /* 0x000fc60000000000 */
[----:B------:R-:W0:Y:S01]  /*9b00*/  LDS R17, [R17+0x1c] ;  /* 0x00001c0011117984 */ /* 0x000e220000000800 */
[----:B---3--:R-:W-:Y:S01]  /*9b10*/  FADD R37, R40, -R60 ;  /* 0x8000003c28257221 */ /* 0x008fe20000000000 */
[C-C-:B----4-:R-:W-:Y:S01]  /*9b20*/  FADD R16, R39.reuse, -R10.reuse ;  /* 0x8000000a27107221 */ /* 0x150fe20000000000 */
[----:B------:R-:W-:Y:S02]  /*9b30*/  FADD R10, R39, R10 ;  /* 0x0000000a270a7221 */ /* 0x000fe40000000000 */
        /* <DEDUP_REMOVED lines=19> */
[C-C-:B------:R-:W-:Y:S01]  /*9c70*/  FADD R18, -R20.reuse, R35.reuse ;  /* 0x0000002314127221 */ /* 0x140fe20000000100 */
[----:B------:R-:W-:Y:S01]  /*9c80*/  FADD R20, R20, R35 ;  /* 0x0000002314147221 */ /* 0x000fe20000000000 */
[C-C-:B------:R-:W-:Y:S01]  /*9c90*/  FADD R35, R7.reuse, -R61.reuse ;  /* 0x8000003d07237221 */ /* 0x140fe20000000000 */
[----:B------:R2:W-:Y:S01]  /*9ca0*/  STL [R1+0x30], R24 ;  /* 0x0000301801007387 */ /* 0x0005e20000100800 */
[----:B------:R-:W-:-:S03]  /*9cb0*/  FADD R61, R7, R61 ;  /* 0x0000003d073d7221 */ /* 0x000fc60000000000 */
[----:B------:R-:W3:Y:S01]  /*9cc0*/  LDL.LU R7, [R1+0x114] ;  /* 0x0001140001077983 */ /* 0x000ee20000300800 */
[C-C-:B0-----:R-:W-:Y:S01]  /*9cd0*/  FADD R10, R42.reuse, -R17.reuse ;  /* 0x800000112a0a7221 */ /* 0x141fe20000000000 */
[----:B------:R-:W-:Y:S01]  /*9ce0*/  FADD R17, R42, R17 ;  /* 0x000000112a117221 */ /* 0x000fe20000000000 */
[----:B------:R-:W-:Y:S01]  /*9cf0*/  FMUL R28, R28, 1.4142135381698608398 ;  /* 0x3fb504f31c1c7820 */ /* 0x000fe20000400000 */
[----:B------:R-:W-:Y:S01]  /*9d00*/  FMUL R47, R9, 1.4142135381698608398 ;  /* 0x3fb504f3092f7820 */ /* 0x000fe20000400000 */
[----:B------:R-:W-:Y:S01]  /*9d10*/  FMUL R13, R13, 1.4142135381698608398 ;  /* 0x3fb504f30d0d7820 */ /* 0x000fe20000400000 */
[----:B------:R-:W-:Y:S01]  /*9d20*/  FMUL R15, R15, 1.4142135381698608398 ;  /* 0x3fb504f30f0f7820 */ /* 0x000fe20000400000 */
        /* <DEDUP_REMOVED lines=12> */
[----:B------:R-:W-:-:S02]  /*9df0*/  FFMA R46, R46, -0.66817861795425415039, R40 ;  /* 0xbf2b0dc12e2e7823 */ /* 0x000fc40000000028 */
[C-C-:B------:R-:W-:Y:S01]  /*9e00*/  FADD R40, R24.reuse, -R17.reuse ;  /* 0x8000001118287221 */ /* 0x140fe20000000000 */
[----:B------:R-:W-:Y:S01]  /*9e10*/  FADD R17, R24, R17 ;  /* 0x0000001118117221 */ /* 0x000fe20000000000 */
[----:B------:R-:W-:Y:S01]  /*9e20*/  FFMA R24, R18, -0.19891236722469329834, R10 ;  /* 0xbe4bafaf12187823 */ /* 0x000fe2000000000a */
[----:B------:R-:W-:-:S05]  /*9e30*/  FFMA R10, R10, 0.19891236722469329834, R18 ;  /* 0x3e4bafaf0a0a7823 */ /* 0x000fca0000000012 */
[----:B------:R3:W-:Y:S02]  /*9e40*/  STL [R1+0x34], R10 ;  /* 0x0000340a01007387 */ /* 0x0007e40000100800 */
[----:B---3--:R-:W-:-:S04]  /*9e50*/  FSEL R10, R7, RZ, P0 ;  /* 0x000000ff070a7208 */ /* 0x008fc80000000000 */
[CC--:B------:R-:W-:Y:S02]  /*9e60*/  FSETP.GE.AND P0, PT, |R28|.reuse, R10.reuse, PT ;  /* 0x0000000a1c00720b */ /* 0x0c0fe40003f06200 */
[----:B------:R-:W-:Y:S02]  /*9e70*/  FSET.BF.GE.AND R9, |R28|, R10, PT ;  /* 0x0000000a1c09720a */ /* 0x000fe40003806200 */
[----:B------:R-:W-:Y:S01]  /*9e80*/  FSET.BF.GE.AND R10, |R47|, UR4, PT ;  /* 0x000000042f0a7c0a */ /* 0x000fe2000b806200 */
        /* <DEDUP_REMOVED lines=21> */
[----:B------:R-:W-:Y:S01]  /*9fe0*/  LOP3.LUT R7, R7, 0xfffffdff, RZ, 0xc0, !PT ;  /* 0xfffffdff07077812 */ /* 0x000fe200078ec0ff */
[----:B------:R-:W-:Y:S03]  /*9ff0*/  STL [R1+0x20], R28 ;  /* 0x0000201c01007387 */ /* 0x000fe60000100800 */
[----:B------:R-:W-:-:S02]  /*a000*/  @P0 LOP3.LUT R7, R7, 0x200, RZ, 0xfc, !PT ;  /* 0x0000020007070812 */ /* 0x000fc400078efcff */
[----:B0-----:R-:W-:Y:S01]  /*a010*/  FSET.BF.GE.AND R17, |R12|, UR4, PT ;  /* 0x000000040c117c0a */ /* 0x001fe2000b806200 */
[----:B------:R-:W0:Y:S01]  /*a020*/  LDCU UR4, c[0x0][0x39c] ;  /* 0x00007380ff0477ac */ /* 0x000e220008000800 */
[----:B------:R-:W-:Y:S04]  /*a030*/  STL [R1], R47 ;  /* 0x0000002f01007387 */ /* 0x000fe80000100800 */
[----:B------:R1:W-:Y:S01]  /*a040*/  STL [R1+0x100], R7 ;  /* 0x0001000701007387 */ /* 0x0003e20000100800 */
[----:B------:R-:W-:Y:S01]  /*a050*/  FADD R16, R16, R17 ;  /* 0x0000001110107221 */ /* 0x000fe20000000000 */
[----:B-1----:R-:W-:-:S05]  /*a060*/  FMUL R7, R54, 1.9615705013275146484 ;  /* 0x3ffb14be36077820 */ /* 0x002fca0000400000 */
[----:B0-----:R-:W-:Y:S01]  /*a070*/  FSET.BF.GE.AND R17, |R7|, UR4, PT ;  /* 0x0000000407117c0a */ /* 0x001fe2000b806200 */
[----:B------:R-:W0:Y:S01]  /*a080*/  LDCU UR4, c[0x0][0x39c] ;  /* 0x00007380ff0477ac */ /* 0x000e220008000800 */
[----:B------:R-:W-:Y:S01]  /*a090*/  FADD R48, -R61, R48 ;  /* 0x000000303d307221 */ /* 0x000fe20000000100 */
[----:B------:R-:W-:Y:S02]  /*a0a0*/  FMUL R61, R19, 1.9615705013275146484 ;  /* 0x3ffb14be133d7820 */ /* 0x000fe40000400000 */
[----:B------:R-:W-:-:S03]  /*a0b0*/  FADD R16, R16, R17 ;  /* 0x0000001110107221 */ /* 0x000fc60000000000 */
        /* <DEDUP_REMOVED lines=11> */
[----:B------:R-:W-:Y:S01]  /*a170*/  FMUL R18, R23, 1.9615705013275146484 ;  /* 0x3ffb14be17127820 */ /* 0x000fe20000400000 */
[----:B------:R-:W-:Y:S01]  /*a180*/  FFMA R42, R48, -0.41421356797218322754, R20 ;  /* 0xbed413cd302a7823 */ /* 0x000fe20000000014 */
[----:B------:R-:W-:-:S03]  /*a190*/  FFMA R56, R20, 0.41421356797218322754, R48 ;  /* 0x3ed413cd14387823 */ /* 0x000fc60000000030 */
        /* <DEDUP_REMOVED lines=12> */
[----:B------:R-:W-:Y:S04]  /*a260*/  STL [R1+0xf8], R10 ;  /* 0x0000f80a01007387 */ /* 0x000fe80000100800 */
        /* <DEDUP_REMOVED lines=43> */
[----:B------:R-:W-:Y:S03]  /*a520*/  STL [R1+0xf4], R15 ;  /* 0x0000f40f01007387 */ /* 0x000fe60000100800 */
[----:B------:R-:W-:Y:S01]  /*a530*/  FADD R30, R29, R30 ;  /* 0x0000001e1d1e7221 */ /* 0x000fe20000000000 */
[----:B------:R-:W-:Y:S01]  /*a540*/  FMUL R29, R49, 1.6629391908645629883 ;  /* 0x3fd4db31311d7820 */ /* 0x000fe20000400000 */
[----:B------:R-:W-:Y:S04]  /*a550*/  STL [R1+0x104], R9 ;  /* 0x0001040901007387 */ /* 0x000fe80000100800 */
[----:B------:R1:W-:Y:S04]  /*a560*/  STL [R1+0x108], R11 ;  /* 0x0001080b01007387 */ /* 0x0003e80000100800 */
[----:B------:R-:W2:Y:S01]  /*a570*/  LDL.LU R59, [R1+0x3c] ;  /* 0x00003c00013b7983 */ /* 0x000ea20000300800 */
[----:B0-----:R-:W-:Y:S01]  /*a580*/  FSET.BF.GE.AND R34, |R29|, UR4, PT ;  /* 0x000000041d227c0a */ /* 0x001fe2000b806200 */
[----:B------:R-:W0:Y:S01]  /*a590*/  LDCU UR4, c[0x0][0x39c] ;  /* 0x00007380ff0477ac */ /* 0x000e220008000800 */
[----:B------:R-:W-:Y:S01]  /*a5a0*/  FMUL R31, R31, 1.6629391908645629883 ;  /* 0x3fd4db311f1f7820 */ /* 0x000fe20000400000 */
[----:B------:R-:W-:Y:S01]  /*a5b0*/  FMUL R32, R32, 1.6629391908645629883 ;  /* 0x3fd4db3120207820 */ /* 0x000fe20000400000 */
[----:B------:R-:W-:Y:S01]  /*a5c0*/  FMUL R4, R4, 1.4142135381698608398 ;  /* 0x3fb504f304047820 */ /* 0x000fe20000400000 */
[----:B------:R-:W-:Y:S01]  /*a5d0*/  FADD R34, R30, R34 ;  /* 0x000000221e227221 */ /* 0x000fe20000000000 */
[----:B------:R-:W-:Y:S01]  /*a5e0*/  FMUL R30, R33, 1.6629391908645629883 ;  /* 0x3fd4db31211e7820 */ /* 0x000fe20000400000 */
[----:B------:R-:W-:Y:S01]  /*a5f0*/  FMUL R5, R5, 1.4142135381698608398 ;  /* 0x3fb504f305057820 */ /* 0x000fe20000400000 */
[----:B------:R-:W-:Y:S01]  /*a600*/  FMUL R38, R38, 1.4142135381698608398 ;  /* 0x3fb504f326267820 */ /* 0x000fe20000400000 */
[----:B------:R-:W-:Y:S01]  /*a610*/  FMUL R39, R39, 1.4142135381698608398 ;  /* 0x3fb504f327277820 */ /* 0x000fe20000400000 */
[----:B------:R-:W-:Y:S01]  /*a620*/  FMUL R40, R40, 1.4142135381698608398 ;  /* 0x3fb504f328287820 */ /* 0x000fe20000400000 */
[----:B------:R-:W-:Y:S01]  /*a630*/  FMUL R6, R6, -1.6629391908645629883 ;  /* 0xbfd4db3106067820 */ /* 0x000fe20000400000 */
        /* <DEDUP_REMOVED lines=79> */
[----:B------:R-:W-:Y:S02]  /*ab30*/  FMUL R49, R14, 1.8477590084075927734 ;  /* 0x3fec835e0e317820 */ /* 0x000fe40000400000 */
[----:B------:R-:W3:Y:S04]  /*ab40*/  LDL.LU R14, [R1+0x10c] ;  /* 0x00010c00010e7983 */ /* 0x000ee80000300800 */
[----:B-1----:R-:W3:Y:S01]  /*ab50*/  LDL.LU R11, [R1+0x60] ;  /* 0x00006000010b7983 */ /* 0x002ee20000300800 */
        /* <DEDUP_REMOVED lines=32> */
[----:B------:R-:W-:-:S05]  /*ad60*/  FMUL R53, R56, 1.8477590084075927734 ;  /* 0x3fec835e38357820 */ /* 0x000fca0000400000 */
        /* <DEDUP_REMOVED lines=40> */
[----:B------:R-:W-:-:S02]  /*aff0*/  FMUL R7, R7, 0.000244140625 ;  /* 0x3980000007077820 */ /* 0x000fc40000400000 */
[----:B------:R-:W0:Y:S01]  /*b000*/  LDL.LU R15, [R1] ;  /* 0x00000000010f7983 */ /* 0x000e220000300800 */
[----:B---3--:R-:W-:-:S03]  /*b010*/  FADD R8, R8, R11 ;  /* 0x0000000b08087221 */ /* 0x008fc60000000000 */
        /* <DEDUP_REMOVED lines=9> */
[----:B-1----:R-:W3:Y:S01]  /*b0b0*/  LDL.LU R13, [R1+0xfc] ;  /* 0x0000fc00010d7983 */ /* 0x002ee20000300800 */
[----:B----4-:R-:W-:-:S04]  /*b0c0*/  LOP3.LUT R7, R7, 0xffffff7f, RZ, 0xc0, !PT ;  /* 0xffffff7f07077812 */ /* 0x010fc800078ec0ff */
[----:B------:R-:W-:Y:S02]  /*b0d0*/  @P0 LOP3.LUT R7, R7, 0x80, RZ, 0xfc, !PT ;  /* 0x0000008007070812 */ /* 0x000fe400078efcff */
[C---:B------:R-:W-:Y:S01]  /*b0e0*/  FSETP.GE.AND P0, PT, |R10|.reuse, UR29, PT ;  /* 0x0000001d0a007c0b */ /* 0x040fe2000bf06200 */
[----:B------:R-:W-:-:S05]  /*b0f0*/  FMUL R10, R10, 0.000244140625 ;  /* 0x398000000a0a7820 */ /* 0x000fca0000400000 */
[----:B------:R1:W-:Y:S04]  /*b100*/  STL [R1+0x1c], R10 ;  /* 0x00001c0a01007387 */ /* 0x0003e80000100800 */
[----:B-1----:R-:W4:Y:S01]  /*b110*/  LDL.LU R10, [R1+0xf8] ;  /* 0x0000f800010a7983 */ /* 0x002f220000300800 */
[----:B------:R-:W-:-:S04]  /*b120*/  LOP3.LUT R7, R7, 0xffffffdf, RZ, 0xc0, !PT ;  /* 0xffffffdf07077812 */ /* 0x000fc800078ec0ff */
[----:B------:R-:W-:Y:S02]  /*b130*/  @P1 LOP3.LUT R7, R7, 0x20, RZ, 0xfc, !PT ;  /* 0x0000002007071812 */ /* 0x000fe400078efcff */
[C---:B0-----:R-:W-:Y:S01]  /*b140*/  FSETP.GE.AND P1, PT, |R15|.reuse, UR4, PT ;  /* 0x000000040f007c0b */ /* 0x041fe2000bf26200 */
[----:B------:R-:W-:-:S05]  /*b150*/  FMUL R15, R15, 0.000244140625 ;  /* 0x398000000f0f7820 */ /* 0x000fca0000400000 */
[----:B------:R-:W-:-:S05]  /*b160*/  FSEL R15, R15, RZ, P1 ;  /* 0x000000ff0f0f7208 */ /* 0x000fca0000800000 */
[----:B------:R0:W-:Y:S04]  /*b170*/  STL [R1+0xb4], R15 ;  /* 0x0000b40f01007387 */ /* 0x0001e80000100800 */
[----:B0-----:R-:W4:Y:S01]  /*b180*/  LDL.LU R15, [R1+0xf4] ;  /* 0x0000f400010f7983 */ /* 0x001f220000300800 */
[----:B------:R-:W-:-:S04]  /*b190*/  LOP3.LUT R7, R7, 0xfffffff7, RZ, 0xc0, !PT ;  /* 0xfffffff707077812 */ /* 0x000fc800078ec0ff */
[----:B------:R-:W-:Y:S02]  /*b1a0*/  @P0 LOP3.LUT R7, R7, 0x8, RZ, 0xfc, !PT ;  /* 0x0000000807070812 */ /* 0x000fe400078efcff */
[C---:B---3--:R-:W-:Y:S01]  /*b1b0*/  FSETP.GE.AND P2, PT, |R13|.reuse, UR6, PT ;  /* 0x000000060d007c0b */ /* 0x048fe2000bf46200 */
[----:B------:R-:W-:Y:S01]  /*b1c0*/  FMUL R13, R13, 0.000244140625 ;  /* 0x398000000d0d7820 */ /* 0x000fe20000400000 */
[C---:B--2---:R-:W-:Y:S01]  /*b1d0*/  FSETP.GE.AND P1, PT, |R9|.reuse, UR10, PT ;  /* 0x0000000a09007c0b */ /* 0x044fe2000bf26200 */
[----:B------:R-:W-:-:S05]  /*b1e0*/  FMUL R9, R9, 0.000244140625 ;  /* 0x3980000009097820 */ /* 0x000fca0000400000 */
[----:B------:R-:W-:Y:S02]  /*b1f0*/  FSEL R9, R9, RZ, P1 ;  /* 0x000000ff09097208 */ /* 0x000fe40000800000 */
[C---:B------:R-:W-:Y:S01]  /*b200*/  FSETP.GE.AND P1, PT, |R12|.reuse, UR12, PT ;  /* 0x0000000c0c007c0b */ /* 0x040fe2000bf26200 */
[----:B------:R-:W-:Y:S01]  /*b210*/  FMUL R12, R12, 0.000244140625 ;  /* 0x398000000c0c7820 */ /* 0x000fe20000400000 */
[----:B------:R-:W-:Y:S02]  /*b220*/  LOP3.LUT R7, R7, 0xfffffffd, RZ, 0xc0, !PT ;  /* 0xfffffffd07077812 */ /* 0x000fe400078ec0ff */
[----:B------:R-:W-:Y:S02]  /*b230*/  FSETP.GE.AND P6, PT, |R6|, UR45, PT ;  /* 0x0000002d06007c0b */ /* 0x000fe4000bfc6200 */
[----:B------:R-:W-:Y:S02]  /*b240*/  FSETP.GE.AND P3, PT, |R0|, UR53, PT ;  /* 0x0000003500007c0b */ /* 0x000fe4000bf66200 */
[----:B------:R-:W-:-:S02]  /*b250*/  FSETP.GE.AND P5, PT, |R43|, UR49, PT ;  /* 0x000000312b007c0b */ /* 0x000fc4000bfa6200 */
[C---:B----4-:R-:W-:Y:S01]  /*b260*/  FSETP.GE.AND P0, PT, |R10|.reuse, UR5, PT ;  /* 0x000000050a007c0b */ /* 0x050fe2000bf06200 */
[----:B------:R-:W-:-:S05]  /*b270*/  FMUL R10, R10, 0.000244140625 ;  /* 0x398000000a0a7820 */ /* 0x000fca0000400000 */
[----:B------:R-:W-:-:S05]  /*b280*/  FSEL R10, R10, RZ, P0 ;  /* 0x000000ff0a0a7208 */ /* 0x000fca0000000000 */
[----:B------:R0:W-:Y:S02]  /*b290*/  STL [R1+0xb0], R10 ;  /* 0x0000b00a01007387 */ /* 0x0001e40000100800 */
[----:B0-----:R-:W-:Y:S02]  /*b2a0*/  FSEL R10, R13, RZ, P2 ;  /* 0x000000ff0d0a7208 */ /* 0x001fe40001000000 */
[C---:B------:R-:W-:Y:S01]  /*b2b0*/  FSETP.GE.AND P2, PT, |R11|.reuse, UR11, PT ;  /* 0x0000000b0b007c0b */ /* 0x040fe2000bf46200 */
[----:B------:R-:W-:Y:S02]  /*b2c0*/  FMUL R11, R11, 0.000244140625 ;  /* 0x398000000b0b7820 */ /* 0x000fe40000400000 */
[----:B------:R-:W-:Y:S04]  /*b2d0*/  STL [R1+0xac], R10 ;  /* 0x0000ac0a01007387 */ /* 0x000fe80000100800 */
        /* <DEDUP_REMOVED lines=45> */
[----:B-1----:R-:W-:Y:S02]  /*b5b0*/  FSEL R10, R27, RZ, P0 ;  /* 0x000000ff1b0a7208 */ /* 0x002fe40000000000 */
[----:B0-----:R-:W-:Y:S02]  /*b5c0*/  FSEL R9, R26, RZ, P2 ;  /* 0x000000ff1a097208 */ /* 0x001fe40001000000 */
[C---:B------:R-:W-:Y:S01]  /*b5d0*/  FSETP.GE.AND P2, PT, |R28|.reuse, UR28, PT ;  /* 0x0000001c1c007c0b */ /* 0x040fe2000bf46200 */
[----:B------:R-:W-:Y:S02]  /*b5e0*/  FMUL R28, R28, 0.000244140625 ;  /* 0x398000001c1c7820 */ /* 0x000fe40000400000 */
[----:B------:R0:W-:Y:S01]  /*b5f0*/  STL [R1+0x64], R9 ;  /* 0x0000640901007387 */ /* 0x0001e20000100800 */
[----:B------:R-:W-:-:S02]  /*b600*/  FSETP.GE.AND P1, PT, |R3|, UR30, PT ;  /* 0x0000001e03007c0b */ /* 0x000fc4000bf26200 */
[C---:B------:R-:W-:Y:S01]  /*b610*/  FSETP.GE.AND P0, PT, |R29|.reuse, UR31, PT ;  /* 0x0000001f1d007c0b */ /* 0x040fe2000bf06200 */
[----:B------:R-:W-:Y:S01]  /*b620*/  FMUL R29, R29, 0.000244140625 ;  /* 0x398000001d1d7820 */ /* 0x000fe20000400000 */
[----:B0-----:R-:W-:Y:S02]  /*b630*/  FMUL R9, R3, 0.000244140625 ;  /* 0x3980000003097820 */ /* 0x001fe40000400000 */
[----:B------:R1:W5:Y:S04]  /*b640*/  LDL.LU R3, [R1+0xf0] ;  /* 0x0000f00001037983 */ /* 0x0003680000300800 */
[----:B------:R0:W-:Y:S01]  /*b650*/  STL [R1+0x54], R10 ;  /* 0x0000540a01007387 */ /* 0x0001e20000100800 */
[----:B------:R-:W-:Y:S02]  /*b660*/  FSEL R9, R9, RZ, P1 ;  /* 0x000000ff09097208 */ /* 0x000fe40000800000 */
[----:B------:R-:W-:-:S02]  /*b670*/  FSETP.GE.AND P1, PT, |R32|, UR34, PT ;  /* 0x0000002220007c0b */ /* 0x000fc4000bf26200 */
[----:B0-----:R-:W-:Y:S02]  /*b680*/  FSEL R10, R28, RZ, P2 ;  /* 0x000000ff1c0a7208 */ /* 0x001fe40001000000 */
        /* <DEDUP_REMOVED lines=9> */
[C---:B------:R-:W-:Y:S01]  /*b720*/  FMUL R30, R33.reuse, 0.000244140625 ;  /* 0x39800000211e7820 */ /* 0x040fe20000400000 */
[----:B------:R-:W-:Y:S01]  /*b730*/  FSETP.GE.AND P2, PT, |R33|, UR35, PT ;  /* 0x0000002321007c0b */ /* 0x000fe2000bf46200 */
[----:B------:R-:W-:Y:S01]  /*b740*/  FMUL R28, R34, 0.000244140625 ;  /* 0x39800000221c7820 */ /* 0x000fe20000400000 */
[----:B0-----:R-:W-:Y:S02]  /*b750*/  FSEL R9, R32, RZ, P1 ;  /* 0x000000ff20097208 */ /* 0x001fe40000800000 */
[----:B------:R-:W-:-:S03]  /*b760*/  FSETP.GE.AND P1, PT, |R34|, UR36, PT ;  /* 0x0000002422007c0b */ /* 0x000fc6000bf26200 */
[----:B------:R0:W-:Y:S01]  /*b770*/  STL [R1+0x50], R9 ;  /* 0x0000500901007387 */ /* 0x0001e20000100800 */
[----:B------:R-:W-:Y:S02]  /*b780*/  FSETP.GE.AND P0, PT, |R5|, UR38, PT ;  /* 0x0000002605007c0b */ /* 0x000fe4000bf06200 */
[----:B------:R-:W-:Y:S02]  /*b790*/  FSEL R30, R30, RZ, P2 ;  /* 0x000000ff1e1e7208 */ /* 0x000fe40001000000 */
[----:B------:R-:W-:Y:S01]  /*b7a0*/  FSETP.GE.AND P2, PT, |R35|, UR39, PT ;  /* 0x0000002723007c0b */ /* 0x000fe2000bf46200 */
[----:B0-----:R-:W-:Y:S01]  /*b7b0*/  FMUL R9, R5, 0.000244140625 ;  /* 0x3980000005097820 */ /* 0x001fe20000400000 */
[----:B------:R-:W-:Y:S01]  /*b7c0*/  FSEL R28, R28, RZ, P1 ;  /* 0x000000ff1c1c7208 */ /* 0x000fe20000800000 */
[----:B------:R-:W-:Y:S01]  /*b7d0*/  FMUL R35, R35, 0.000244140625 ;  /* 0x3980000023237820 */ /* 0x000fe20000400000 */
[C---:B------:R-:W-:Y:S01]  /*b7e0*/  FSETP.GE.AND P1, PT, |R36|.reuse, UR40, PT ;  /* 0x0000002824007c0b */ /* 0x040fe2000bf26200 */
[----:B------:R-:W-:Y:S01]  /*b7f0*/  FMUL R36, R36, 0.000244140625 ;  /* 0x3980000024247820 */ /* 0x000fe20000400000 */
[----:B------:R-:W-:Y:S01]  /*b800*/  FSEL R9, R9, RZ, P0 ;  /* 0x000000ff09097208 */ /* 0x000fe20000000000 */
[----:B------:R1:W5:Y:S01]  /*b810*/  LDL.LU R5, [R1+0xec] ;  /* 0x0000ec0001057983 */ /* 0x0003620000300800 */
[----:B------:R-:W-:-:S02]  /*b820*/  FSEL R10, R35, RZ, P2 ;  /* 0x000000ff230a7208 */ /* 0x000fc40001000000 */
[C---:B------:R-:W-:Y:S01]  /*b830*/  FSETP.GE.AND P0, PT, |R38|.reuse, UR42, PT ;  /* 0x0000002a26007c0b */ /* 0x040fe2000bf06200 */
[----:B------:R0:W-:Y:S01]  /*b840*/  STL [R1+0x4c], R9 ;  /* 0x00004c0901007387 */ /* 0x0001e20000100800 */
[----:B------:R-:W-:-:S03]  /*b850*/  FMUL R38, R38, 0.000244140625 ;  /* 0x3980000026267820 */ /* 0x000fc60000400000 */
[----:B------:R2:W-:Y:S01]  /*b860*/  STL [R1+0x44], R10 ;  /* 0x0000440a01007387 */ /* 0x0005e20000100800 */
[----:B0-----:R-:W-:Y:S02]  /*b870*/  FSEL R9, R36, RZ, P1 ;  /* 0x000000ff24097208 */ /* 0x001fe40000800000 */
[C---:B------:R-:W-:Y:S01]  /*b880*/  FSETP.GE.AND P1, PT, |R39|.reuse, UR43, PT ;  /* 0x0000002b27007c0b */ /* 0x040fe2000bf26200 */
[----:B------:R-:W-:Y:S02]  /*b890*/  FMUL R39, R39, 0.000244140625 ;  /* 0x3980000027277820 */ /* 0x000fe40000400000 */
[----:B------:R0:W-:Y:S03]  /*b8a0*/  STL [R1+0x40], R9 ;  /* 0x0000400901007387 */ /* 0x0001e60000100800 */
[----:B--2---:R-:W-:Y:S02]  /*b8b0*/  FSEL R10, R39, RZ, P1 ;  /* 0x000000ff270a7208 */ /* 0x004fe40000800000 */
[----:B0-----:R-:W-:-:S02]  /*b8c0*/  FSEL R9, R38, RZ, P0 ;  /* 0x000000ff26097208 */ /* 0x001fc40000000000 */
[C---:B------:R-:W-:Y:S01]  /*b8d0*/  FSETP.GE.AND P0, PT, |R40|.reuse, UR44, PT ;  /* 0x0000002c28007c0b */ /* 0x040fe2000bf06200 */
[----:B------:R-:W-:Y:S02]  /*b8e0*/  FMUL R40, R40, 0.000244140625 ;  /* 0x3980000028287820 */ /* 0x000fe40000400000 */
[----:B------:R0:W-:Y:S01]  /*b8f0*/  STL [R1+0x3c], R9 ;  /* 0x00003c0901007387 */ /* 0x0001e20000100800 */
[C---:B------:R-:W-:Y:S01]  /*b900*/  FSETP.GE.AND P2, PT, |R2|.reuse, UR46, PT ;  /* 0x0000002e02007c0b */ /* 0x040fe2000bf46200 */
[----:B0-----:R-:W-:Y:S02]  /*b910*/  FMUL R9, R2, 0.000244140625 ;  /* 0x3980000002097820 */ /* 0x001fe40000400000 */
[----:B------:R1:W5:Y:S04]  /*b920*/  LDL.LU R2, [R1+0xe8] ;  /* 0x0000e80001027983 */ /* 0x0003680000300800 */
[----:B------:R0:W-:Y:S01]  /*b930*/  STL [R1+0x28], R10 ;  /* 0x0000280a01007387 */ /* 0x0001e20000100800 */
[----:B------:R-:W-:-:S02]  /*b940*/  FSEL R9, R9, RZ, P2 ;  /* 0x000000ff09097208 */ /* 0x000fc40001000000 */
[C---:B------:R-:W-:Y:S01]  /*b950*/  FSETP.GE.AND P2, PT, |R44|.reuse, UR50, PT ;  /* 0x000000322c007c0b */ /* 0x040fe2000bf46200 */
[----:B------:R-:W-:Y:S01]  /*b960*/  FMUL R44, R44, 0.000244140625 ;  /* 0x398000002c2c7820 */ /* 0x000fe20000400000 */
[C---:B------:R-:W-:Y:S02]  /*b970*/  FSETP.GE.AND P1, PT, |R41|.reuse, UR47, PT ;  /* 0x0000002f29007c0b */ /* 0x040fe4000bf26200 */
[----:B0-----:R-:W-:Y:S02]  /*b980*/  FSEL R10, R40, RZ, P0 ;  /* 0x000000ff280a7208 */ /* 0x001fe40000000000 */
[C---:B------:R-:W-:Y:S01]  /*b990*/  FSETP.GE.AND P0, PT, |R42|.reuse, UR48, PT ;  /* 0x000000302a007c0b */ /* 0x040fe2000bf06200 */
[----:B------:R-:W-:Y:S01]  /*b9a0*/  FMUL R42, R42, 0.000244140625 ;  /* 0x398000002a2a7820 */ /* 0x000fe20000400000 */
[----:B------:R-:W-:Y:S01]  /*b9b0*/  FMUL R41, R41, 0.000244140625 ;  /* 0x3980000029297820 */ /* 0x000fe20000400000 */
[----:B------:R0:W-:Y:S01]  /*b9c0*/  STL [R1+0x20], R10 ;  /* 0x0000200a01007387 */ /* 0x0001e20000100800 */
[----:B------:R-:W-:Y:S01]  /*b9d0*/  FMUL R16, R45, 0.000244140625 ;  /* 0x398000002d107820 */ /* 0x000fe20000400000 */
[----:B------:R-:W-:-:S02]  /*b9e0*/  FSEL R44, R44, RZ, P2 ;  /* 0x000000ff2c2c7208 */ /* 0x000fc40001000000 */
[----:B------:R2:W-:Y:S01]  /*b9f0*/  STL [R1+0xb8], R9 ;  /* 0x0000b80901007387 */ /* 0x0005e20000100800 */
[C---:B------:R-:W-:Y:S01]  /*ba00*/  FMUL R17, R46.reuse, 0.000244140625 ;  /* 0x398000002e117820 */ /* 0x040fe20000400000 */
[----:B------:R-:W-:Y:S01]  /*ba10*/  FSETP.GE.AND P2, PT, |R46|, UR52, PT ;  /* 0x000000342e007c0b */ /* 0x000fe2000bf46200 */
[----:B------:R-:W-:Y:S01]  /*ba20*/  FMUL R19, R48, 0.000244140625 ;  /* 0x3980000030137820 */ /* 0x000fe20000400000 */
[----:B------:R-:W-:Y:S01]  /*ba30*/  FMUL R20, R49, 0.000244140625 ;  /* 0x3980000031147820 */ /* 0x000fe20000400000 */
[----:B0-----:R-:W-:Y:S02]  /*ba40*/  FSEL R10, R41, RZ, P1 ;  /* 0x000000ff290a7208 */ /* 0x001fe40000800000 */
[----:B--2---:R-:W-:Y:S02]  /*ba50*/  FSEL R9, R42, RZ, P0 ;  /* 0x000000ff2a097208 */ /* 0x004fe40000000000 */
[----:B------:R-:W-:Y:S02]  /*ba60*/  FSETP.GE.AND P0, PT, |R45|, UR51, PT ;  /* 0x000000332d007c0b */ /* 0x000fe4000bf06200 */
[C---:B------:R-:W-:Y:S01]  /*ba70*/  FSETP.GE.AND P1, PT, |R47|.reuse, UR54, PT ;  /* 0x000000362f007c0b */ /* 0x040fe2000bf26200 */
[----:B------:R-:W-:Y:S01]  /*ba80*/  FMUL R47, R47, 0.000244140625 ;  /* 0x398000002f2f7820 */ /* 0x000fe20000400000 */
[----:B------:R-:W-:-:S02]  /*ba90*/  FSEL R16, R16, RZ, P0 ;  /* 0x000000ff10107208 */ /* 0x000fc40000000000 */
[----:B------:R-:W-:Y:S02]  /*baa0*/  FSETP.GE.AND P0, PT, |R48|, UR55, PT ;  /* 0x0000003730007c0b */ /* 0x000fe4000bf06200 */
[----:B------:R-:W-:Y:S02]  /*bab0*/  FSEL R17, R17, RZ, P2 ;  /* 0x000000ff11117208 */ /* 0x000fe40001000000 */
[----:B------:R-:W-:Y:S01]  /*bac0*/  FSETP.GE.AND P2, PT, |R49|, UR56, PT ;  /* 0x0000003831007c0b */ /* 0x000fe2000bf46200 */
[----:B------:R-:W-:Y:S01]  /*bad0*/  STL [R1+0x38], R10 ;  /* 0x0000380a01007387 */ /* 0x000fe20000100800 */
[----:B------:R-:W-:Y:S01]  /*bae0*/  FSEL R19, R19, RZ, P0 ;  /* 0x000000ff13137208 */ /* 0x000fe20000000000 */
[----:B------:R-:W-:Y:S01]  /*baf0*/  FMUL R22, R52, 0.000244140625 ;  /* 0x3980000034167820 */ /* 0x000fe20000400000 */
[----:B------:R-:W-:Y:S01]  /*bb00*/  FSETP.GE.AND P0, PT, |R54|, UR62, PT ;  /* 0x0000003e36007c0b */ /* 0x000fe2000bf06200 */
[----:B------:R0:W-:Y:S01]  /*bb10*/  STL [R1+0x34], R9 ;  /* 0x0000340901007387 */ /* 0x0001e20000100800 */
[----:B------:R-:W-:Y:S01]  /*bb20*/  FSEL R20, R20, RZ, P2 ;  /* 0x000000ff14147208 */ /* 0x000fe20001000000 */
[----:B------:R-:W-:Y:S01]  /*bb30*/  FMUL R54, R54, 0.000244140625 ;  /* 0x3980000036367820 */ /* 0x000fe20000400000 */
[----:B------:R-:W-:-:S02]  /*bb40*/  FSETP.GE.AND P2, PT, |R52|, UR59, PT ;  /* 0x0000003b34007c0b */ /* 0x000fc4000bf46200 */
[----:B0-----:R-:W-:Y:S02]  /*bb50*/  FSEL R9, R47, RZ, P1 ;  /* 0x000000ff2f097208 */ /* 0x001fe40000800000 */
[----:B------:R-:W-:Y:S02]  /*bb60*/  FSEL R22, R22, RZ, P2 ;  /* 0x000000ff16167208 */ /* 0x000fe40001000000 */
[C---:B------:R-:W-:Y:S01]  /*bb70*/  FSETP.GE.AND P2, PT, |R55|.reuse, UR63, PT ;  /* 0x0000003f37007c0b */ /* 0x040fe2000bf46200 */
[----:B------:R0:W-:Y:S01]  /*bb80*/  STL [R1+0xc0], R9 ;  /* 0x0000c00901007387 */ /* 0x0001e20000100800 */
[----:B------:R-:W-:Y:S01]  /*bb90*/  FMUL R55, R55, 0.000244140625 ;  /* 0x3980000037377820 */ /* 0x000fe20000400000 */
[C---:B------:R-:W-:Y:S01]  /*bba0*/  FMUL R21, R51.reuse, 0.000244140625 ;  /* 0x3980000033157820 */ /* 0x040fe20000400000 */
[----:B------:R-:W-:Y:S02]  /*bbb0*/  FSETP.GE.AND P1, PT, |R51|, UR58, PT ;  /* 0x0000003a33007c0b */ /* 0x000fe4000bf26200 */
[----:B0-----:R-:W-:-:S05]  /*bbc0*/  FSEL R9, R54, RZ, P0 ;  /* 0x000000ff36097208 */ /* 0x001fca0000000000 */
[----:B------:R0:W-:Y:S01]  /*bbd0*/  STL [R1+0xc4], R9 ;  /* 0x0000c40901007387 */ /* 0x0001e20000100800 */
[----:B------:R-:W-:Y:S01]  /*bbe0*/  FSEL R21, R21, RZ, P1 ;  /* 0x000000ff15157208 */ /* 0x000fe20000800000 */
[C---:B------:R-:W-:Y:S01]  /*bbf0*/  FMUL R23, R53.reuse, 0.000244140625 ;  /* 0x3980000035177820 */ /* 0x040fe20000400000 */
[----:B------:R-:W-:Y:S02]  /*bc00*/  FSETP.GE.AND P1, PT, |R53|, UR60, PT ;  /* 0x0000003c35007c0b */ /* 0x000fe4000bf26200 */
[----:B0-----:R-:W-:Y:S02]  /*bc10*/  FSEL R9, R55, RZ, P2 ;  /* 0x000000ff37097208 */ /* 0x001fe40001000000 */
        /* <DEDUP_REMOVED lines=18> */
[----:B------:R-:W-:Y:S01]  /*bd40*/  FMUL R10, R0, 0.000244140625 ;  /* 0x39800000000a7820 */ /* 0x000fe20000400000 */
[----:B------:R-:W-:Y:S01]  /*bd50*/  FSETP.GE.AND P0, PT, |R60|, UR68, PT ;  /* 0x000000443c007c0b */ /* 0x000fe2000bf06200 */
[----:B------:R0:W-:Y:S01]  /*bd60*/  STL [R1+0xbc], R9 ;  /* 0x0000bc0901007387 */ /* 0x0001e20000100800 */
[----:B------:R-:W-:Y:S01]  /*bd70*/  FMUL R29, R4, 0.000244140625 ;  /* 0x39800000041d7820 */ /* 0x000fe20000400000 */
[----:B------:R-:W-:Y:S01]  /*bd80*/  FMUL R32, R6, 0.000244140625 ;  /* 0x3980000006207820 */ /* 0x000fe20000400000 */
[----:B------:R-:W-:Y:S01]  /*bd90*/  @P1 LOP3.LUT R7, R7, 0x40, RZ, 0xfc, !PT ;  /* 0x0000004007071812 */ /* 0x000fe200078efcff */
[----:B------:R1:W5:Y:S01]  /*bda0*/  LDL.LU R4, [R1+0xe4] ;  /* 0x0000e40001047983 */ /* 0x0003620000300800 */
[----:B------:R-:W-:-:S02]  /*bdb0*/  FSETP.GE.AND P1, PT, |R25|, UR25, PT ;  /* 0x0000001919007c0b */ /* 0x000fc4000bf26200 */
[----:B------:R-:W-:Y:S01]  /*bdc0*/  FSEL R27, R27, RZ, P0 ;  /* 0x000000ff1b1b7208 */ /* 0x000fe20000000000 */
[----:B------:R1:W5:Y:S01]  /*bdd0*/  LDL.LU R6, [R1+0xe0] ;  /* 0x0000e00001067983 */ /* 0x0003620000300800 */
[C---:B0-----:R-:W-:Y:S01]  /*bde0*/  FMUL R9, R14.reuse, 0.000244140625 ;  /* 0x398000000e097820 */ /* 0x041fe20000400000 */
[----:B------:R-:W-:Y:S02]  /*bdf0*/  FSETP.GE.AND P0, PT, |R14|, UR61, PT ;  /* 0x0000003d0e007c0b */ /* 0x000fe4000bf06200 */
[----:B------:R1:W5:Y:S04]  /*be00*/  LDL.LU R0, [R1+0xdc] ;  /* 0x0000dc0001007983 */ /* 0x0003680000300800 */
[----:B------:R0:W-:Y:S04]  /*be10*/  STL [R1+0x4], R10 ;  /* 0x0000040a01007387 */ /* 0x0001e80000100800 */
[----:B------:R1:W5:Y:S04]  /*be20*/  LDL.LU R14, [R1+0xd8] ;  /* 0x0000d800010e7983 */ /* 0x0003680000300800 */
[----:B------:R2:W-:Y:S01]  /*be30*/  STL [R1+0x24], R9 ;  /* 0x0000240901007387 */ /* 0x0005e20000100800 */
[----:B0-----:R-:W-:Y:S01]  /*be40*/  FMUL R10, R50, 0.000244140625 ;  /* 0x39800000320a7820 */ /* 0x001fe20000400000 */
[----:B------:R-:W-:-:S02]  /*be50*/  FSETP.GE.AND P2, PT, |R31|, UR33, PT ;  /* 0x000000211f007c0b */ /* 0x000fc4000bf46200 */
[----:B------:R1:W3:Y:S01]  /*be60*/  SHFL.BFLY PT, R35, R8, 0x1, 0x181f ;  /* 0x0c381f0008237f89 */ /* 0x0002e200000e0000 */
[----:B------:R-:W-:Y:S01]  /*be70*/  LOP3.LUT R7, R7, 0xffffffef, RZ, 0xc0, !PT ;  /* 0xffffffef07077812 */ /* 0x000fe200078ec0ff */
[----:B--2---:R-:W-:Y:S02]  /*be80*/  FMUL R9, R57, 0.000244140625 ;  /* 0x3980000039097820 */ /* 0x004fe40000400000 */
[----:B------:R1:W-:Y:S01]  /*be90*/  STL [R1], R10 ;  /* 0x0000000a01007387 */ /* 0x0003e20000100800 */
        /* <DEDUP_REMOVED lines=11> */
[----:B------:R-:W-:Y:S01]  /*bf50*/  FMUL R18, R37, 0.000244140625 ;  /* 0x3980000025127820 */ /* 0x000fe20000400000 */
[----:B------:R-:W-:Y:S01]  /*bf60*/  FMUL R15, R43, 0.000244140625 ;  /* 0x398000002b0f7820 */ /* 0x000fe20000400000 */
[----:B------:R-:W-:Y:S02]  /*bf70*/  FSETP.GE.AND P1, PT, |R50|, UR57, PT ;  /* 0x0000003932007c0b */ /* 0x000fe4000bf26200 */
[----:B-1-3--:R-:W-:-:S13]  /*bf80*/  FSETP.GE.AND P2, PT, |R57|, UR65, PT ;  /* 0x0000004139007c0b */ /* 0x00afda000bf46200 */
.L_x_13635:
[----:B------:R-:W-:Y:S01]  /*bf90*/  FADD R8, R8, R35 ;  /* 0x0000002308087221 */ /* 0x000fe20000000000 */
[----:B------:R-:W-:Y:S04]  /*bfa0*/  BSSY.RECONVERGENT B1, `(.L_x_10941) ;  /* 0x000000c000017945 */ /* 0x000fe80003800200 */
[----:B0-----:R-:W-:-:S04]  /*bfb0*/  IADD3 R9, PT, PT, R8, 0x1800000, RZ ;  /* 0x0180000008097810 */ /* 0x001fc80007ffe0ff */
[----:B------:R-:W-:-:S04]  /*bfc0*/  LOP3.LUT R9, R9, 0x7f800000, RZ, 0xc0, !PT ;  /* 0x7f80000009097812 */ /* 0x000fc800078ec0ff */
[----:B------:R-:W-:-:S13]  /*bfd0*/  ISETP.GT.U32.AND P4, PT, R9, 0x1ffffff, PT ;  /* 0x01ffffff0900780c */ /* 0x000fda0003f84070 */
[----:B------:R-:W-:Y:S05]  /*bfe0*/  @P4 BRA `(.L_x_10942) ;  /* 0x00000000000c4947 */ /* 0x000fea0003800000 */
[----:B------:R-:W-:-:S07]  /*bff0*/  MOV R9, 0xc010 ;  /* 0x0000c01000097802 */ /* 0x000fce0000000f00 */
[----:B-----5:R-:W-:Y:S05]  /*c000*/  CALL.REL.NOINC `($__internal_9_$__cuda_sm20_rcp_rn_f32_slowpath) ;  /* 0x0000072000347944 */ /* 0x020fea0003c00000 */
[----:B------:R-:W-:Y:S05]  /*c010*/  BRA `(.L_x_10943) ;  /* 0x0000000000107947 */ /* 0x000fea0003800000 */
.L_x_10942:
[----:B------:R-:W0:Y:S02]  /*c020*/  MUFU.RCP R49, R8 ;  /* 0x0000000800317308 */ /* 0x000e240000001000 */
[----:B0-----:R-:W-:-:S04]  /*c030*/  FFMA R8, R8, R49, -1 ;  /* 0xbf80000008087423 */ /* 0x001fc80000000031 */
[----:B------:R-:W-:-:S04]  /*c040*/  FADD.FTZ R8, -R8, -RZ ;  /* 0x800000ff08087221 */ /* 0x000fc80000010100 */
[----:B------:R-:W-:-:S07]  /*c050*/  FFMA R49, R49, R8, R49 ;  /* 0x0000000831317223 */ /* 0x000fce0000000031 */
.L_x_10943:
[----:B------:R-:W-:Y:S05]  /*c060*/  BSYNC.RECONVERGENT B1 ;  /* 0x0000000000017941 */ /* 0x000fea0003800200 */
.L_x_10941:
[----:B------:R-:W2:Y:S04]  /*c070*/  LDL.LU R11, [R1+0x84] ;  /* 0x00008400010b7983 */ /* 0x000ea80000300800 */
[----:B------:R-:W3:Y:S04]  /*c080*/  LDL.LU R10, [R1+0x7c] ;  /* 0x00007c00010a7983 */ /* 0x000ee80000300800 */
[----:B------:R-:W4:Y:S04]  /*c090*/  LDL.LU R9, [R1+0x30] ;  /* 0x0000300001097983 */ /* 0x000f280000300800 */
[----:B------:R-:W4:Y:S01]  /*c0a0*/  LDL.LU R8, [R1+0x1c] ;  /* 0x00001c0001087983 */ /* 0x000f220000300800 */
[----:B------:R-:W-:-:S03]  /*c0b0*/  LOP3.LUT R7, R7, 0xfffdffff, RZ, 0xc0, !PT ;  /* 0xfffdffff07077812 */ /* 0x000fc600078ec0ff */
[----:B-----5:R0:W-:Y:S01]  /*c0c0*/  STL [R1+0xd8], R0 ;  /* 0x0000d80001007387 */ /* 0x0201e20000100800 */
[----:B------:R-:W-:-:S03]  /*c0d0*/  @P6 LOP3.LUT R7, R7, 0x20000, RZ, 0xfc, !PT ;  /* 0x0002000007076812 */ /* 0x000fc600078efcff */
[----:B------:R-:W4:Y:S01]  /*c0e0*/  LDL.LU R41, [R1+0x94] ;  /* 0x0000940001297983 */ /* 0x000f220000300800 */
[C---:B------:R-:W-:Y:S02]  /*c0f0*/  LOP3.LUT P6, RZ, R7.reuse, 0x80, RZ, 0xc0, !PT ;  /* 0x0000008007ff7812 */ /* 0x040fe400078cc0ff */
[----:B------:R-:W-:Y:S01]  /*c100*/  LOP3.LUT R7, R7, 0xfffbffff, RZ, 0xc0, !PT ;  /* 0xfffbffff07077812 */ /* 0x000fe200078ec0ff */
[----:B------:R-:W4:Y:S04]  /*c110*/  LDL.LU R36, [R1+0xb0] ;  /* 0x0000b00001247983 */ /* 0x000f280000300800 */
[----:B------:R-:W4:Y:S04]  /*c120*/  LDL.LU R38, [R1+0xa4] ;  /* 0x0000a40001267983 */ /* 0x000f280000300800 */
[----:B0-----:R-:W4:Y:S02]  /*c130*/  LDL.LU R0, [R1+0xac] ;  /* 0x0000ac0001007983 */ /* 0x001f240000300800 */
        /* <DEDUP_REMOVED lines=9> */
[----:B------:R-:W-:-:S02]  /*c1d0*/  LOP3.LUT P6, RZ, R7, 0x200, RZ, 0xc0, !PT ;  /* 0x0000020007ff7812 */ /* 0x000fc400078cc0ff */
        /* <DEDUP_REMOVED lines=18> */
[----:B------:R-:W-:Y:S01]  /*c300*/  LOP3.LUT P4, RZ, R7, 0x2, RZ, 0xc0, !PT ;  /* 0x0000000207ff7812 */ /* 0x000fe2000788c0ff */
[----:B--2---:R-:W-:Y:S01]  /*c310*/  FMUL R13, R11, 1.4142135381698608398 ;  /* 0x3fb504f30b0d7820 */ /* 0x004fe20000400000 */
[----:B---3--:R-:W-:Y:S01]  /*c320*/  FMUL R35, R10, 1.4142135381698608398 ;  /* 0x3fb504f30a237820 */ /* 0x008fe20000400000 */
[----:B------:R-:W-:Y:S01]  /*c330*/  FMUL R10, R31, 1.4142135381698608398 ;  /* 0x3fb504f31f0a7820 */ /* 0x000fe20000400000 */
[----:B----4-:R-:W-:Y:S01]  /*c340*/  FMUL R11, R9, 1.4142135381698608398 ;  /* 0x3fb504f3090b7820 */ /* 0x010fe20000400000 */
[----:B------:R-:W-:Y:S01]  /*c350*/  FMUL R9, R8, 1.4142135381698608398 ;  /* 0x3fb504f308097820 */ /* 0x000fe20000400000 */
[----:B------:R-:W-:Y:S01]  /*c360*/  FMUL R8, R29, 1.4142135381698608398 ;  /* 0x3fb504f31d087820 */ /* 0x000fe20000400000 */
[----:B------:R-:W-:Y:S01]  /*c370*/  FFMA R39, R41, 0.41421356797218322754, R36 ;  /* 0x3ed413cd29277823 */ /* 0x000fe20000000024 */
[----:B------:R-:W-:Y:S01]  /*c380*/  FFMA R29, R36, 0.41421356797218322754, -R41 ;  /* 0x3ed413cd241d7823 */ /* 0x000fe20000000829 */
[C-C-:B------:R-:W-:Y:S01]  /*c390*/  FADD R36, R0.reuse, R38.reuse ;  /* 0x0000002600247221 */ /* 0x140fe20000000000 */
[----:B------:R-:W-:-:S02]  /*c3a0*/  FADD R31, R0, -R38 ;  /* 0x80000026001f7221 */ /* 0x000fc40000000000 */
[----:B------:R-:W2:Y:S01]  /*c3b0*/  LDL.LU R0, [R1+0x98] ;  /* 0x0000980001007983 */ /* 0x000ea20000300800 */
[----:B------:R-:W-:Y:S02]  /*c3c0*/  FSEL R13, R13, RZ, P6 ;  /* 0x000000ff0d0d7208 */ /* 0x000fe40003000000 */
[----:B------:R-:W-:Y:S01]  /*c3d0*/  LOP3.LUT P6, RZ, R7, 0x80000, RZ, 0xc0, !PT ;  /* 0x0008000007ff7812 */ /* 0x000fe200078cc0ff */
[C-C-:B------:R-:W-:Y:S01]  /*c3e0*/  FFMA R38, R36.reuse, 0.70710676908493041992, R37.reuse ;  /* 0x3f3504f324267823 */ /* 0x140fe20000000025 */
[----:B------:R-:W3:Y:S02]  /*c3f0*/  LDL.LU R41, [R1+0xa8] ;  /* 0x0000a80001297983 */ /* 0x000ee40000300800 */
[----:B------:R-:W-:Y:S01]  /*c400*/  FSEL R33, R33, RZ, P6 ;  /* 0x000000ff21217208 */ /* 0x000fe20003000000 */
[----:B------:R-:W-:Y:S01]  /*c410*/  FFMA R36, R36, -0.70710676908493041992, R37 ;  /* 0xbf3504f324247823 */ /* 0x000fe20000000025 */
[C-C-:B------:R-:W-:Y:S01]  /*c420*/  FFMA R37, R31.reuse, -0.70710676908493041992, R40.reuse ;  /* 0xbf3504f31f257823 */ /* 0x140fe20000000028 */
[----:B------:R-:W-:-:S02]  /*c430*/  FFMA R31, R31, 0.70710676908493041992, R40 ;  /* 0x3f3504f31f1f7823 */ /* 0x000fc40000000028 */
[C-C-:B------:R-:W-:Y:S01]  /*c440*/  FADD R25, R13.reuse, R33.reuse ;  /* 0x000000210d197221 */ /* 0x140fe20000000000 */
[----:B------:R-:W-:Y:S01]  /*c450*/  FADD R33, R13, -R33 ;  /* 0x800000210d217221 */ /* 0x000fe20000000000 */
[----:B------:R-:W4:Y:S02]  /*c460*/  LDL.LU R40, [R1+0x68] ;  /* 0x0000680001287983 */ /* 0x000f240000300800 */
        /* <DEDUP_REMOVED lines=8> */
[----:B------:R-:W-:Y:S01]  /*c4f0*/  FFMA R33, R36, 0.66817861795425415039, R37 ;  /* 0x3f2b0dc124217823 */ /* 0x000fe20000000025 */
[----:B------:R-:W-:Y:S01]  /*c500*/  STL [R1+0xa4], R46 ;  /* 0x0000a42e01007387 */ /* 0x000fe20000100800 */
[----:B------:R-:W-:Y:S01]  /*c510*/  LOP3.LUT P6, RZ, R7, 0x40000, RZ, 0xc0, !PT ;  /* 0x0004000007ff7812 */ /* 0x000fe200078cc0ff */
[----:B------:R-:W-:Y:S02]  /*c520*/  FFMA R36, R37, -0.66817861795425415039, R36 ;  /* 0xbf2b0dc125247823 */ /* 0x000fe40000000024 */
[----:B------:R0:W-:Y:S01]  /*c530*/  STL [R1+0x9c], R38 ;  /* 0x00009c2601007387 */ /* 0x0001e20000100800 */
[----:B------:R-:W-:Y:S01]  /*c540*/  FFMA R37, R33, 1.6629391908645629883, R13 ;  /* 0x3fd4db3121257823 */ /* 0x000fe2000000000d */
[----:B------:R-:W-:-:S02]  /*c550*/  FSEL R35, R35, RZ, P6 ;  /* 0x000000ff23237208 */ /* 0x000fc40003000000 */
[----:B------:R-:W-:Y:S01]  /*c560*/  FSEL R34, R34, RZ, P5 ;  /* 0x000000ff22227208 */ /* 0x000fe20002800000 */
[----:B0-----:R-:W-:Y:S01]  /*c570*/  FFMA R38, R33, -1.6629391908645629883, R13 ;  /* 0xbfd4db3121267823 */ /* 0x001fe2000000000d */
[C-C-:B------:R-:W-:Y:S01]  /*c580*/  FFMA R33, R31.reuse, -1.9615705013275146484, R25.reuse ;  /* 0xbffb14be1f217823 */ /* 0x140fe20000000019 */
[----:B------:R-:W-:-:S03]  /*c590*/  FFMA R13, R31, 1.9615705013275146484, R25 ;  /* 0x3ffb14be1f0d7823 */ /* 0x000fc60000000019 */
[----:B------:R0:W-:Y:S01]  /*c5a0*/  STL [R1+0x94], R38 ;  /* 0x0000942601007387 */ /* 0x0001e20000100800 */
[----:B------:R-:W-:-:S03]  /*c5b0*/  FADD R25, R35, R34 ;  /* 0x0000002223197221 */ /* 0x000fc60000000000 */
[----:B------:R-:W-:Y:S01]  /*c5c0*/  STL [R1+0x84], R37 ;  /* 0x0000842501007387 */ /* 0x000fe20000100800 */
[----:B------:R-:W-:-:S03]  /*c5d0*/  FADD R34, R35, -R34 ;  /* 0x8000002223227221 */ /* 0x000fc60000000000 */
[----:B------:R-:W-:Y:S04]  /*c5e0*/  STL [R1+0x7c], R33 ;  /* 0x00007c2101007387 */ /* 0x000fe80000100800 */
[----:B------:R2:W-:Y:S04]  /*c5f0*/  STL [R1+0x78], R13 ;  /* 0x0000780d01007387 */ /* 0x0005e80000100800 */
[----:B------:R-:W4:Y:S04]  /*c600*/  LDL.LU R39, [R1+0x54] ;  /* 0x0000540001277983 */ /* 0x000f280000300800 */
[----:B0-----:R-:W4:Y:S04]  /*c610*/  LDL.LU R38, [R1+0x70] ;  /* 0x0000700001267983 */ /* 0x001f280000300800 */
[----:B------:R-:W4:Y:S01]  /*c620*/  LDL.LU R35, [R1+0x64] ;  /* 0x0000640001237983 */ /* 0x000f220000300800 */
[C-C-:B--2---:R-:W-:Y:S01]  /*c630*/  FADD R13, R0.reuse, R42.reuse ;  /* 0x0000002a000d7221 */ /* 0x144fe20000000000 */
[----:B------:R-:W-:-:S02]  /*c640*/  FADD R33, R0, -R42 ;  /* 0x8000002a00217221 */ /* 0x000fc40000000000 */
[----:B------:R-:W2:Y:S01]  /*c650*/  LDL.LU R0, [R1+0x6c] ;  /* 0x00006c0001007983 */ /* 0x000ea20000300800 */
[C-C-:B------:R-:W-:Y:S01]  /*c660*/  FFMA R61, R36.reuse, -1.6629391908645629883, R29.reuse ;  /* 0xbfd4db31243d7823 */ /* 0x140fe2000000001d */
[----:B------:R-:W-:Y:S02]  /*c670*/  FFMA R57, R36, 1.6629391908645629883, R29 ;  /* 0x3fd4db3124397823 */ /* 0x000fe4000000001d */
[----:B------:R-:W2:Y:S01]  /*c680*/  LDL.LU R37, [R1+0x88] ;  /* 0x0000880001257983 */ /* 0x000ea20000300800 */
[----:B------:R-:W-:-:S03]  /*c690*/  FFMA R31, R45, 0.41421356797218322754, R43 ;  /* 0x3ed413cd2d1f7823 */ /* 0x000fc6000000002b */
[----:B------:R-:W2:Y:S01]  /*c6a0*/  LDL.LU R36, [R1+0x48] ;  /* 0x0000480001247983 */ /* 0x000ea20000300800 */
[----:B---3--:R-:W-:Y:S01]  /*c6b0*/  FFMA R54, R13, 0.70710676908493041992, R41 ;  /* 0x3f3504f30d367823 */ /* 0x008fe20000000029 */
[C-C-:B----4-:R-:W-:Y:S01]  /*c6c0*/  FFMA R29, R33.reuse, -0.70710676908493041992, R40.reuse ;  /* 0xbf3504f3211d7823 */ /* 0x150fe20000000028 */
[----:B------:R-:W-:Y:S01]  /*c6d0*/  FFMA R33, R33, 0.70710676908493041992, R40 ;  /* 0x3f3504f321217823 */ /* 0x000fe20000000028 */
[----:B------:R-:W-:Y:S01]  /*c6e0*/  FFMA R59, R43, 0.41421356797218322754, -R45 ;  /* 0x3ed413cd2b3b7823 */ /* 0x000fe2000000082d */
[C-C-:B------:R-:W-:Y:S01]  /*c6f0*/  FFMA R43, R31.reuse, 1.8477590084075927734, R25.reuse ;  /* 0x3fec835e1f2b7823 */ /* 0x140fe20000000019 */
[----:B------:R-:W-:Y:S01]  /*c700*/  FFMA R25, R31, -1.8477590084075927734, R25 ;  /* 0xbfec835e1f197823 */ /* 0x000fe20000000019 */
[----:B------:R-:W-:Y:S01]  /*c710*/  FFMA R31, R33, 0.19891236722469329834, R54 ;  /* 0x3e4bafaf211f7823 */ /* 0x000fe20000000036 */
[----:B------:R-:W-:Y:S01]  /*c720*/  FFMA R54, R54, -0.19891236722469329834, R33 ;  /* 0xbe4bafaf36367823 */ /* 0x000fe20000000021 */
[C-C-:B------:R-:W-:Y:S01]  /*c730*/  FFMA R51, R59.reuse, -1.8477590084075927734, R34.reuse ;  /* 0xbfec835e3b337823 */ /* 0x140fe20000000022 */
[----:B------:R-:W3:Y:S02]  /*c740*/  LDL.LU R45, [R1+0x5c] ;  /* 0x00005c00012d7983 */ /* 0x000ee40000300800 */
[C-C-:B------:R-:W-:Y:S01]  /*c750*/  FFMA R52, R54.reuse, -1.9615705013275146484, R25.reuse ;  /* 0xbffb14be36347823 */ /* 0x140fe20000000019 */
[----:B------:R-:W-:Y:S01]  /*c760*/  FFMA R54, R54, 1.9615705013275146484, R25 ;  /* 0x3ffb14be36367823 */ /* 0x000fe20000000019 */
[----:B------:R-:W-:Y:S01]  /*c770*/  FFMA R59, R59, 1.8477590084075927734, R34 ;  /* 0x3fec835e3b3b7823 */ /* 0x000fe20000000022 */
[----:B------:R-:W-:Y:S01]  /*c780*/  FFMA R13, R13, -0.70710676908493041992, R41 ;  /* 0xbf3504f30d0d7823 */ /* 0x000fe20000000029 */
[C-C-:B--2---:R-:W-:Y:S01]  /*c790*/  FADD R25, R0.reuse, R35.reuse ;  /* 0x0000002300197221 */ /* 0x144fe20000000000 */
[----:B------:R-:W-:-:S02]  /*c7a0*/  FADD R33, R0, -R35 ;  /* 0x8000002300217221 */ /* 0x000fc40000000000 */
[----:B------:R-:W2:Y:S04]  /*c7b0*/  LDL.LU R35, [R1+0x50] ;  /* 0x0000500001237983 */ /* 0x000ea80000300800 */
[----:B------:R-:W2:Y:S04]  /*c7c0*/  LDL.LU R34, [R1+0x58] ;  /* 0x0000580001227983 */ /* 0x000ea80000300800 */
[----:B------:R-:W4:Y:S01]  /*c7d0*/  LDL.LU R0, [R1+0x60] ;  /* 0x0000600001007983 */ /* 0x000f220000300800 */
[C-C-:B------:R-:W-:Y:S01]  /*c7e0*/  FFMA R60, R31.reuse, -1.9615705013275146484, R43.reuse ;  /* 0xbffb14be1f3c7823 */ /* 0x140fe2000000002b */
[----:B------:R-:W-:Y:S01]  /*c7f0*/  FFMA R43, R31, 1.9615705013275146484, R43 ;  /* 0x3ffb14be1f2b7823 */ /* 0x000fe2000000002b */
[----:B------:R-:W-:Y:S01]  /*c800*/  FFMA R31, R13, 0.66817861795425415039, R29 ;  /* 0x3f2b0dc10d1f7823 */ /* 0x000fe2000000001d */
[----:B------:R-:W-:Y:S01]  /*c810*/  FFMA R13, R29, -0.66817861795425415039, R13 ;  /* 0xbf2b0dc11d0d7823 */ /* 0x000fe2000000000d */
[----:B------:R-:W-:-:S02]  /*c820*/  FSEL R11, R11, RZ, P3 ;  /* 0x000000ff0b0b7208 */ /* 0x000fc40001800000 */
[----:B------:R-:W-:Y:S01]  /*c830*/  FSEL R12, R12, RZ, P1 ;  /* 0x000000ff0c0c7208 */ /* 0x000fe20000800000 */
[----:B------:R-:W-:Y:S01]  /*c840*/  FFMA R50, R31, -1.6629391908645629883, R51 ;  /* 0xbfd4db311f327823 */ /* 0x000fe20000000033 */
[----:B------:R-:W-:Y:S01]  /*c850*/  FFMA R55, R13, -1.6629391908645629883, R59 ;  /* 0xbfd4db310d377823 */ /* 0x000fe2000000003b */
[----:B------:R-:W-:Y:S01]  /*c860*/  FFMA R51, R31, 1.6629391908645629883, R51 ;  /* 0x3fd4db311f337823 */ /* 0x000fe20000000033 */
[----:B------:R-:W-:Y:S01]  /*c870*/  FFMA R59, R13, 1.6629391908645629883, R59 ;  /* 0x3fd4db310d3b7823 */ /* 0x000fe2000000003b */
[----:B------:R-:W-:Y:S01]  /*c880*/  FADD R13, R11, R12 ;  /* 0x0000000c0b0d7221 */ /* 0x000fe20000000000 */
[----:B------:R-:W-:Y:S01]  /*c890*/  FFMA R31, R39, 0.41421356797218322754, R38 ;  /* 0x3ed413cd271f7823 */ /* 0x000fe20000000026 */
[--C-:B------:R-:W-:Y:S01]  /*c8a0*/  FFMA R29, R33, -0.70710676908493041992, R36.reuse ;  /* 0xbf3504f3211d7823 */ /* 0x100fe20000000024 */
[----:B------:R-:W-:Y:S01]  /*c8b0*/  FFMA R40, R25, 0.70710676908493041992, R37 ;  /* 0x3f3504f319287823 */ /* 0x000fe20000000025 */
[----:B------:R-:W-:Y:S01]  /*c8c0*/  FFMA R33, R33, 0.70710676908493041992, R36 ;  /* 0x3f3504f321217823 */ /* 0x000fe20000000024 */
[----:B------:R-:W-:Y:S01]  /*c8d0*/  FADD R11, R11, -R12 ;  /* 0x8000000c0b0b7221 */ /* 0x000fe20000000000 */
[C---:B------:R-:W-:Y:S01]  /*c8e0*/  FFMA R36, R31.reuse, 1.8477590084075927734, R13 ;  /* 0x3fec835e1f247823 */ /* 0x040fe2000000000d */
[----:B------:R-:W-:Y:S01]  /*c8f0*/  FFMA R12, R38, 0.41421356797218322754, -R39 ;  /* 0x3ed413cd260c7823 */ /* 0x000fe20000000827 */
[----:B------:R-:W-:Y:S01]  /*c900*/  FFMA R13, R31, -1.8477590084075927734, R13 ;  /* 0xbfec835e1f0d7823 */ /* 0x000fe2000000000d */
[----:B------:R-:W-:Y:S01]  /*c910*/  FFMA R31, R33, 0.19891236722469329834, R40 ;  /* 0x3e4bafaf211f7823 */ /* 0x000fe20000000028 */
[----:B------:R-:W-:Y:S01]  /*c920*/  FFMA R25, R25, -0.70710676908493041992, R37 ;  /* 0xbf3504f319197823 */ /* 0x000fe20000000025 */
[----:B------:R-:W-:Y:S01]  /*c930*/  FFMA R40, R40, -0.19891236722469329834, R33 ;  /* 0xbe4bafaf28287823 */ /* 0x000fe20000000021 */
[C-C-:B------:R-:W-:Y:S01]  /*c940*/  FFMA R38, R12.reuse, -1.8477590084075927734, R11.reuse ;  /* 0xbfec835e0c267823 */ /* 0x140fe2000000000b */
[----:B------:R-:W-:Y:S01]  /*c950*/  FFMA R33, R31, -1.9615705013275146484, R36 ;  /* 0xbffb14be1f217823 */ /* 0x000fe20000000024 */
[----:B------:R-:W-:Y:S01]  /*c960*/  FFMA R11, R12, 1.8477590084075927734, R11 ;  /* 0x3fec835e0c0b7823 */ /* 0x000fe2000000000b */
[----:B------:R-:W-:-:S03]  /*c970*/  FFMA R12, R25, 0.66817861795425415039, R29 ;  /* 0x3f2b0dc1190c7823 */ /* 0x000fc6000000001d */
[----:B------:R4:W-:Y:S01]  /*c980*/  STL [R1+0x64], R33 ;  /* 0x0000642101007387 */ /* 0x0009e20000100800 */
[C-C-:B------:R-:W-:Y:S01]  /*c990*/  FFMA R37, R12.reuse, -1.6629391908645629883, R38.reuse ;  /* 0xbfd4db310c257823 */ /* 0x140fe20000000026 */
[----:B------:R-:W-:Y:S02]  /*c9a0*/  FFMA R38, R12, 1.6629391908645629883, R38 ;  /* 0x3fd4db310c267823 */ /* 0x000fe40000000026 */
[----:B------:R-:W4:Y:S01]  /*c9b0*/  LDL.LU R53, [R1+0x28] ;  /* 0x0000280001357983 */ /* 0x000f220000300800 */
[C-C-:B------:R-:W-:Y:S01]  /*c9c0*/  FFMA R39, R40.reuse, -1.9615705013275146484, R13.reuse ;  /* 0xbffb14be28277823 */ /* 0x140fe2000000000d */
[----:B------:R-:W-:Y:S02]  /*c9d0*/  FFMA R40, R40, 1.9615705013275146484, R13 ;  /* 0x3ffb14be28287823 */ /* 0x000fe4000000000d */
[----:B------:R-:W4:Y:S01]  /*c9e0*/  LDL.LU R46, [R1+0x44] ;  /* 0x00004400012e7983 */ /* 0x000f220000300800 */
[----:B---3--:R-:W-:-:S03]  /*c9f0*/  FFMA R13, R30, 0.41421356797218322754, R45 ;  /* 0x3ed413cd1e0d7823 */ /* 0x008fc6000000002d */
[----:B------:R-:W3:Y:S01]  /*ca00*/  LDL.LU R48, [R1+0x3c] ;  /* 0x00003c0001307983 */ /* 0x000ee20000300800 */
[----:B------:R-:W-:-:S03]  /*ca10*/  FFMA R30, R45, 0.41421356797218322754, -R30 ;  /* 0x3ed413cd2d1e7823 */ /* 0x000fc6000000081e */
[----:B------:R-:W3:Y:S04]  /*ca20*/  LDL.LU R47, [R1+0x40] ;  /* 0x00004000012f7983 */ /* 0x000ee80000300800 */
[----:B------:R-:W3:Y:S01]  /*ca30*/  LDL.LU R45, [R1+0x4c] ;  /* 0x00004c00012d7983 */ /* 0x000ee20000300800 */
[----:B--2---:R-:W-:-:S04]  /*ca40*/  FADD R12, R34, R35 ;  /* 0x00000023220c7221 */ /* 0x004fc80000000000 */
[C-C-:B----4-:R-:W-:Y:S01]  /*ca50*/  FFMA R33, R12.reuse, 0.70710676908493041992, R0.reuse ;  /* 0x3f3504f30c217823 */ /* 0x150fe20000000000 */
[----:B------:R-:W-:Y:S02]  /*ca60*/  FFMA R12, R12, -0.70710676908493041992, R0 ;  /* 0xbf3504f30c0c7823 */ /* 0x000fe40000000000 */
[----:B------:R-:W2:Y:S01]  /*ca70*/  LDL.LU R0, [R1+0x20] ;  /* 0x0000200001007983 */ /* 0x000ea20000300800 */
[----:B------:R-:W-:Y:S01]  /*ca80*/  FFMA R25, R29, -0.66817861795425415039, R25 ;  /* 0xbf2b0dc11d197823 */ /* 0x000fe20000000019 */
[----:B------:R-:W-:Y:S02]  /*ca90*/  FSEL R9, R9, RZ, P0 ;  /* 0x000000ff09097208 */ /* 0x000fe40000000000 */
[----:B------:R-:W-:Y:S01]  /*caa0*/  FSEL R10, R10, RZ, P2 ;  /* 0x000000ff0a0a7208 */ /* 0x000fe20001000000 */
[C-C-:B------:R-:W-:Y:S01]  /*cab0*/  FFMA R41, R25.reuse, -1.6629391908645629883, R11.reuse ;  /* 0xbfd4db3119297823 */ /* 0x140fe2000000000b */
[----:B------:R-:W-:Y:S01]  /*cac0*/  FFMA R42, R25, 1.6629391908645629883, R11 ;  /* 0x3fd4db31192a7823 */ /* 0x000fe2000000000b */
[----:B------:R-:W-:-:S02]  /*cad0*/  FADD R25, R34, -R35 ;  /* 0x8000002322197221 */ /* 0x000fc40000000000 */
[C-C-:B------:R-:W-:Y:S01]  /*cae0*/  FADD R11, R9.reuse, R10.reuse ;  /* 0x0000000a090b7221 */ /* 0x140fe20000000000 */
[----:B------:R-:W-:Y:S01]  /*caf0*/  FADD R9, R9, -R10 ;  /* 0x8000000a09097221 */ /* 0x000fe20000000000 */
[C-C-:B------:R-:W-:Y:S01]  /*cb00*/  FFMA R10, R25.reuse, -0.70710676908493041992, R28.reuse ;  /* 0xbf3504f3190a7823 */ /* 0x140fe2000000001c */
[----:B------:R-:W-:Y:S01]  /*cb10*/  FFMA R25, R25, 0.70710676908493041992, R28 ;  /* 0x3f3504f319197823 */ /* 0x000fe2000000001c */
[C-C-:B------:R-:W-:Y:S01]  /*cb20*/  FFMA R28, R13.reuse, 1.8477590084075927734, R11.reuse ;  /* 0x3fec835e0d1c7823 */ /* 0x140fe2000000000b */
[----:B------:R-:W-:Y:S02]  /*cb30*/  FFMA R11, R13, -1.8477590084075927734, R11 ;  /* 0xbfec835e0d0b7823 */ /* 0x000fe4000000000b */
[----:B------:R-:W-:Y:S01]  /*cb40*/  FFMA R13, R25, 0.19891236722469329834, R33 ;  /* 0x3e4bafaf190d7823 */ /* 0x000fe20000000021 */
[----:B------:R-:W-:Y:S01]  /*cb50*/  FFMA R33, R33, -0.19891236722469329834, R25 ;  /* 0xbe4bafaf21217823 */ /* 0x000fe20000000019 */
[----:B------:R-:W-:Y:S01]  /*cb60*/  FSEL R8, R8, RZ, P4 ;  /* 0x000000ff08087208 */ /* 0x000fe20002000000 */
[----:B------:R-:W-:Y:S01]  /*cb70*/  FMUL R18, R18, 1.4142135381698608398 ;  /* 0x3fb504f312127820 */ /* 0x000fe20000400000 */
[--C-:B------:R-:W-:Y:S01]  /*cb80*/  FFMA R25, R13, -1.9615705013275146484, R28.reuse ;  /* 0xbffb14be0d197823 */ /* 0x100fe2000000001c */
[----:B------:R-:W-:Y:S01]  /*cb90*/  LOP3.LUT P4, RZ, R7, 0x1, RZ, 0xc0, !PT ;  /* 0x0000000107ff7812 */ /* 0x000fe2000788c0ff */
[----:B------:R-:W-:Y:S01]  /*cba0*/  FFMA R28, R13, 1.9615705013275146484, R28 ;  /* 0x3ffb14be0d1c7823 */ /* 0x000fe2000000001c */
[----:B------:R-:W-:Y:S01]  /*cbb0*/  FFMA R36, R31, 1.9615705013275146484, R36 ;  /* 0x3ffb14be1f247823 */ /* 0x000fe20000000024 */
[C-C-:B------:R-:W-:Y:S01]  /*cbc0*/  FFMA R13, R30.reuse, -1.8477590084075927734, R9.reuse ;  /* 0xbfec835e1e0d7823 */ /* 0x140fe20000000009 */
[----:B------:R-:W-:Y:S01]  /*cbd0*/  FFMA R9, R30, 1.8477590084075927734, R9 ;  /* 0x3fec835e1e097823 */ /* 0x000fe20000000009 */
[C-C-:B------:R-:W-:Y:S01]  /*cbe0*/  FFMA R31, R33.reuse, -1.9615705013275146484, R11.reuse ;  /* 0xbffb14be211f7823 */ /* 0x140fe2000000000b */
[----:B------:R-:W-:Y:S01]  /*cbf0*/  FFMA R30, R12, 0.66817861795425415039, R10 ;  /* 0x3f2b0dc10c1e7823 */ /* 0x000fe2000000000a */
[----:B------:R-:W-:Y:S01]  /*cc00*/  FFMA R33, R33, 1.9615705013275146484, R11 ;  /* 0x3ffb14be21217823 */ /* 0x000fe2000000000b */
[----:B------:R-:W-:Y:S01]  /*cc10*/  FFMA R10, R10, -0.66817861795425415039, R12 ;  /* 0xbf2b0dc10a0a7823 */ /* 0x000fe2000000000c */
[----:B------:R-:W-:Y:S01]  /*cc20*/  FSEL R11, R18, RZ, P4 ;  /* 0x000000ff120b7208 */ /* 0x000fe20002000000 */
[C-C-:B------:R-:W-:Y:S01]  /*cc30*/  FFMA R29, R30.reuse, -1.6629391908645629883, R13.reuse ;  /* 0xbfd4db311e1d7823 */ /* 0x140fe2000000000d */
[----:B------:R-:W-:Y:S01]  /*cc40*/  FFMA R30, R30, 1.6629391908645629883, R13 ;  /* 0x3fd4db311e1e7823 */ /* 0x000fe2000000000d */
[C-C-:B------:R-:W-:Y:S01]  /*cc50*/  FFMA R34, R10.reuse, -1.6629391908645629883, R9.reuse ;  /* 0xbfd4db310a227823 */ /* 0x140fe20000000009 */
[----:B------:R-:W-:Y:S01]  /*cc60*/  FFMA R35, R10, 1.6629391908645629883, R9 ;  /* 0x3fd4db310a237823 */ /* 0x000fe20000000009 */
[C-C-:B------:R-:W-:Y:S01]  /*cc70*/  FADD R9, R8.reuse, R11.reuse ;  /* 0x0000000b08097221 */ /* 0x140fe20000000000 */
[----:B------:R-:W-:Y:S01]  /*cc80*/  FADD R10, R8, -R11 ;  /* 0x8000000b080a7221 */ /* 0x000fe20000000000 */
[----:B------:R-:W-:Y:S01]  /*cc90*/  FFMA R13, R53, 0.41421356797218322754, R46 ;  /* 0x3ed413cd350d7823 */ /* 0x000fe2000000002e */
[----:B------:R-:W-:-:S02]  /*cca0*/  FFMA R11, R46, 0.41421356797218322754, -R53 ;  /* 0x3ed413cd2e0b7823 */ /* 0x000fc40000000835 */
[----:B------:R-:W4:Y:S01]  /*ccb0*/  LDL.LU R53, [R1+0x38] ;  /* 0x0000380001357983 */ /* 0x000f220000300800 */
[C-C-:B---3--:R-:W-:Y:S01]  /*ccc0*/  FADD R8, R47.reuse, -R48.reuse ;  /* 0x800000302f087221 */ /* 0x148fe20000000000 */
[----:B------:R-:W-:Y:S02]  /*ccd0*/  FADD R46, R47, R48 ;  /* 0x000000302f2e7221 */ /* 0x000fe40000000000 */
[----:B------:R-:W3:Y:S01]  /*cce0*/  LDL.LU R48, [R1+0x34] ;  /* 0x0000340001307983 */ /* 0x000ee20000300800 */
[C-C-:B--2---:R-:W-:Y:S01]  /*ccf0*/  FFMA R12, R8.reuse, -0.70710676908493041992, R0.reuse ;  /* 0xbf3504f3080c7823 */ /* 0x144fe20000000000 */
[----:B------:R-:W-:Y:S02]  /*cd00*/  FFMA R8, R8, 0.70710676908493041992, R0 ;  /* 0x3f3504f308087823 */ /* 0x000fe40000000000 */
[----:B------:R-:W2:Y:S01]  /*cd10*/  LDL.LU R0, [R1+0xb8] ;  /* 0x0000b80001007983 */ /* 0x000ea20000300800 */
[C-C-:B------:R-:W-:Y:S01]  /*cd20*/  FFMA R18, R46.reuse, 0.70710676908493041992, R45.reuse ;  /* 0x3f3504f32e127823 */ /* 0x140fe2000000002d */
[----:B------:R-:W-:Y:S01]  /*cd30*/  FFMA R46, R46, -0.70710676908493041992, R45 ;  /* 0xbf3504f32e2e7823 */ /* 0x000fe2000000002d */
[C-C-:B------:R-:W-:Y:S01]  /*cd40*/  FFMA R45, R13.reuse, 1.8477590084075927734, R9.reuse ;  /* 0x3fec835e0d2d7823 */ /* 0x140fe20000000009 */
[----:B------:R-:W-:Y:S01]  /*cd50*/  FFMA R13, R13, -1.8477590084075927734, R9 ;  /* 0xbfec835e0d0d7823 */ /* 0x000fe20000000009 */
[----:B------:R-:W-:Y:S01]  /*cd60*/  FFMA R9, R8, 0.19891236722469329834, R18 ;  /* 0x3e4bafaf08097823 */ /* 0x000fe20000000012 */
[----:B------:R-:W-:Y:S01]  /*cd70*/  FFMA R18, R18, -0.19891236722469329834, R8 ;  /* 0xbe4bafaf12127823 */ /* 0x000fe20000000008 */
[----:B------:R-:W-:-:S02]  /*cd80*/  FFMA R47, R11, -1.8477590084075927734, R10 ;  /* 0xbfec835e0b2f7823 */ /* 0x000fc4000000000a */
[C-C-:B------:R-:W-:Y:S01]  /*cd90*/  FFMA R8, R9.reuse, -1.9615705013275146484, R45.reuse ;  /* 0xbffb14be09087823 */ /* 0x140fe2000000002d */
[----:B------:R-:W-:Y:S01]  /*cda0*/  FFMA R9, R9, 1.9615705013275146484, R45 ;  /* 0x3ffb14be09097823 */ /* 0x000fe2000000002d */
[----:B------:R-:W-:Y:S01]  /*cdb0*/  FFMA R45, R11, 1.8477590084075927734, R10 ;  /* 0x3fec835e0b2d7823 */ /* 0x000fe2000000000a */
[----:B------:R-:W-:Y:S01]  /*cdc0*/  FFMA R11, R46, 0.66817861795425415039, R12 ;  /* 0x3f2b0dc12e0b7823 */ /* 0x000fe2000000000c */
[----:B------:R-:W-:Y:S01]  /*cdd0*/  FMUL R32, R32, 1.4142135381698608398 ;  /* 0x3fb504f320207820 */ /* 0x000fe20000400000 */
[----:B------:R-:W-:Y:S01]  /*cde0*/  FMUL R15, R15, 1.4142135381698608398 ;  /* 0x3fb504f30f0f7820 */ /* 0x000fe20000400000 */
[C---:B------:R-:W-:Y:S02]  /*cdf0*/  LOP3.LUT P6, RZ, R7.reuse, 0x20000, RZ, 0xc0, !PT ;  /* 0x0002000007ff7812 */ /* 0x040fe400078cc0ff */
[----:B------:R-:W-:Y:S01]  /*ce00*/  LOP3.LUT P5, RZ, R7, 0x10000, RZ, 0xc0, !PT ;  /* 0x0001000007ff7812 */ /* 0x000fe200078ac0ff */
[C-C-:B------:R-:W-:Y:S01]  /*ce10*/  FFMA R10, R11.reuse, -1.6629391908645629883, R47.reuse ;  /* 0xbfd4db310b0a7823 */ /* 0x140fe2000000002f */
[----:B------:R-:W-:Y:S01]  /*ce20*/  FFMA R11, R11, 1.6629391908645629883, R47 ;  /* 0x3fd4db310b0b7823 */ /* 0x000fe2000000002f */
[----:B------:R-:W-:Y:S01]  /*ce30*/  FFMA R46, R12, -0.66817861795425415039, R46 ;  /* 0xbf2b0dc10c2e7823 */ /* 0x000fe2000000002e */
[----:B------:R-:W-:-:S02]  /*ce40*/  FSEL R32, R32, RZ, P6 ;  /* 0x000000ff20207208 */ /* 0x000fc40003000000 */
[----:B------:R-:W-:Y:S01]  /*ce50*/  FSEL R47, R15, RZ, P5 ;  /* 0x000000ff0f2f7208 */ /* 0x000fe20002800000 */
[C-C-:B------:R-:W-:Y:S01]  /*ce60*/  FFMA R12, R18.reuse, -1.9615705013275146484, R13.reuse ;  /* 0xbffb14be120c7823 */ /* 0x140fe2000000000d */
[----:B------:R-:W-:Y:S01]  /*ce70*/  FFMA R13, R18, 1.9615705013275146484, R13 ;  /* 0x3ffb14be120d7823 */ /* 0x000fe2000000000d */
[C-C-:B------:R-:W-:Y:S01]  /*ce80*/  FFMA R15, R46.reuse, -1.6629391908645629883, R45.reuse ;  /* 0xbfd4db312e0f7823 */ /* 0x140fe2000000002d */
[----:B------:R-:W-:Y:S01]  /*ce90*/  FFMA R18, R46, 1.6629391908645629883, R45 ;  /* 0x3fd4db312e127823 */ /* 0x000fe2000000002d */
[C-C-:B------:R-:W-:Y:S01]  /*cea0*/  FADD R46, R32.reuse, R47.reuse ;  /* 0x0000002f202e7221 */ /* 0x140fe20000000000 */
[----:B------:R-:W-:Y:S01]  /*ceb0*/  FADD R32, R32, -R47 ;  /* 0x8000002f20207221 */ /* 0x000fe20000000000 */
[----:B----4-:R-:W-:Y:S01]  /*cec0*/  FFMA R45, R16, 0.41421356797218322754, R53 ;  /* 0x3ed413cd102d7823 */ /* 0x010fe20000000035 */
[----:B------:R-:W-:Y:S01]  /*ced0*/  FFMA R16, R53, 0.41421356797218322754, -R16 ;  /* 0x3ed413cd35107823 */ /* 0x000fe20000000810 */
[C-C-:B---3--:R-:W-:Y:S01]  /*cee0*/  FADD R47, R48.reuse, R44.reuse ;  /* 0x0000002c302f7221 */ /* 0x148fe20000000000 */
[----:B------:R-:W-:Y:S01]  /*cef0*/  FADD R56, R48, -R44 ;  /* 0x8000002c30387221 */ /* 0x000fe20000000000 */
[----:B------:R-:W-:-:S02]  /*cf00*/  FFMA R48, R45, 1.8477590084075927734, R46 ;  /* 0x3fec835e2d307823 */ /* 0x000fc4000000002e */
[C-C-:B--2---:R-:W-:Y:S01]  /*cf10*/  FFMA R53, R47.reuse, 0.70710676908493041992, R0.reuse ;  /* 0x3f3504f32f357823 */ /* 0x144fe20000000000 */
[----:B------:R-:W-:Y:S01]  /*cf20*/  FFMA R44, R47, -0.70710676908493041992, R0 ;  /* 0xbf3504f32f2c7823 */ /* 0x000fe20000000000 */
[C-C-:B------:R-:W-:Y:S01]  /*cf30*/  FFMA R47, R56.reuse, -0.70710676908493041992, R17.reuse ;  /* 0xbf3504f3382f7823 */ /* 0x140fe20000000011 */
[----:B------:R-:W-:Y:S01]  /*cf40*/  FFMA R56, R56, 0.70710676908493041992, R17 ;  /* 0x3f3504f338387823 */ /* 0x000fe20000000011 */
[----:B------:R-:W-:-:S03]  /*cf50*/  FFMA R17, R45, -1.8477590084075927734, R46 ;  /* 0xbfec835e2d117823 */ /* 0x000fc6000000002e */
[----:B------:R-:W-:Y:S01]  /*cf60*/  FFMA R46, R56, 0.19891236722469329834, R53 ;  /* 0x3e4bafaf382e7823 */ /* 0x000fe20000000035 */
[----:B------:R-:W-:Y:S02]  /*cf70*/  FFMA R45, R53, -0.19891236722469329834, R56 ;  /* 0xbe4bafaf352d7823 */ /* 0x000fe40000000038 */
[----:B------:R-:W2:Y:S04]  /*cf80*/  LDL.LU R53, [R1+0x4] ;  /* 0x0000040001357983 */ /* 0x000ea80000300800 */
[----:B------:R-:W3:Y:S01]  /*cf90*/  LDL.LU R56, [R1] ;  /* 0x0000000001387983 */ /* 0x000ee20000300800 */
[C-C-:B------:R-:W-:Y:S01]  /*cfa0*/  FFMA R0, R46.reuse, -1.9615705013275146484, R48.reuse ;  /* 0xbffb14be2e007823 */ /* 0x140fe20000000030 */
[----:B------:R-:W-:-:S04]  /*cfb0*/  FFMA R48, R46, 1.9615705013275146484, R48 ;  /* 0x3ffb14be2e307823 */ /* 0x000fc80000000030 */
[----:B------:R0:W-:Y:S04]  /*cfc0*/  STL [R1+0x14], R0 ;  /* 0x0000140001007387 */ /* 0x0001e80000100800 */
[----:B0-----:R0:W5:Y:S04]  /*cfd0*/  LDL.LU R0, [R1+0xd8] ;  /* 0x0000d80001007983 */ /* 0x0011680000300800 */
[----:B------:R1:W-:Y:S04]  /*cfe0*/  STL [R1+0x10], R48 ;  /* 0x0000103001007387 */ /* 0x0003e80000100800 */
[----:B-1----:R-:W4:Y:S01]  /*cff0*/  LDL.LU R48, [R1+0xc0] ;  /* 0x0000c00001307983 */ /* 0x002f220000300800 */
[C-C-:B------:R-:W-:Y:S01]  /*d000*/  FFMA R46, R16.reuse, -1.8477590084075927734, R32.reuse ;  /* 0xbfec835e102e7823 */ /* 0x140fe20000000020 */
[----:B------:R-:W-:Y:S01]  /*d010*/  FFMA R16, R16, 1.8477590084075927734, R32 ;  /* 0x3fec835e10107823 */ /* 0x000fe20000000020 */
[----:B------:R-:W-:Y:S01]  /*d020*/  FFMA R32, R44, 0.66817861795425415039, R47 ;  /* 0x3f2b0dc12c207823 */ /* 0x000fe2000000002f */
[----:B------:R-:W-:-:S03]  /*d030*/  FFMA R44, R47, -0.66817861795425415039, R44 ;  /* 0xbf2b0dc12f2c7823 */ /* 0x000fc6000000002c */
[C-C-:B------:R-:W-:Y:S01]  /*d040*/  FFMA R47, R32.reuse, -1.6629391908645629883, R46.reuse ;  /* 0xbfd4db31202f7823 */ /* 0x140fe2000000002e */
[----:B------:R-:W-:Y:S01]  /*d050*/  FFMA R46, R32, 1.6629391908645629883, R46 ;  /* 0x3fd4db31202e7823 */ /* 0x000fe2000000002e */
[----:B------:R-:W-:-:S03]  /*d060*/  LOP3.LUT P3, RZ, R7, 0x8000, RZ, 0xc0, !PT ;  /* 0x0000800007ff7812 */ /* 0x000fc6000786c0ff */
[----:B------:R-:W-:Y:S01]  /*d070*/  STL [R1+0xc], R47 ;  /* 0x00000c2f01007387 */ /* 0x000fe20000100800 */
[----:B------:R-:W-:-:S03]  /*d080*/  LOP3.LUT P1, RZ, R7, 0x4000, RZ, 0xc0, !PT ;  /* 0x0000400007ff7812 */ /* 0x000fc6000782c0ff */
[----:B------:R1:W-:Y:S02]  /*d090*/  STL [R1+0x8], R46 ;  /* 0x0000082e01007387 */ /* 0x0003e40000100800 */
[C-C-:B-1----:R-:W-:Y:S01]  /*d0a0*/  FFMA R46, R45.reuse, -1.9615705013275146484, R17.reuse ;  /* 0xbffb14be2d2e7823 */ /* 0x142fe20000000011 */
[----:B------:R-:W-:-:S04]  /*d0b0*/  FFMA R17, R45, 1.9615705013275146484, R17 ;  /* 0x3ffb14be2d117823 */ /* 0x000fc80000000011 */
[----:B------:R1:W-:Y:S04]  /*d0c0*/  STL [R1+0x4], R46 ;  /* 0x0000042e01007387 */ /* 0x0003e80000100800 */
[----:B------:R0:W-:Y:S01]  /*d0d0*/  STL [R1], R17 ;  /* 0x0000001101007387 */ /* 0x0001e20000100800 */
[----:B-1----:R-:W-:Y:S01]  /*d0e0*/  FADD R46, R20, -R21 ;  /* 0x80000015142e7221 */ /* 0x002fe20000000000 */
[C-C-:B0-----:R-:W-:Y:S01]  /*d0f0*/  FFMA R17, R44.reuse, -1.6629391908645629883, R16.reuse ;  /* 0xbfd4db312c117823 */ /* 0x141fe20000000010 */
[----:B------:R-:W-:Y:S02]  /*d100*/  FFMA R16, R44, 1.6629391908645629883, R16 ;  /* 0x3fd4db312c107823 */ /* 0x000fe40000000010 */
[C-C-:B------:R-:W-:Y:S01]  /*d110*/  FFMA R44, R46.reuse, -0.70710676908493041992, R23.reuse ;  /* 0xbf3504f32e2c7823 */ /* 0x140fe20000000017 */
[----:B------:R-:W-:Y:S01]  /*d120*/  FFMA R46, R46, 0.70710676908493041992, R23 ;  /* 0x3f3504f32e2e7823 */ /* 0x000fe20000000017 */
[----:B--2---:R-:W-:Y:S01]  /*d130*/  FMUL R47, R53, 1.4142135381698608398 ;  /* 0x3fb504f3352f7820 */ /* 0x004fe20000400000 */
[----:B---3--:R-:W-:-:S04]  /*d140*/  FMUL R32, R56, 1.4142135381698608398 ;  /* 0x3fb504f338207820 */ /* 0x008fc80000400000 */
[----:B------:R-:W-:Y:S01]  /*d150*/  FSEL R47, R47, RZ, P3 ;  /* 0x000000ff2f2f7208 */ /* 0x000fe20001800000 */
[----:B------:R-:W2:Y:S01]  /*d160*/  LDL.LU R56, [R1+0x24] ;  /* 0x0000240001387983 */ /* 0x000ea20000300800 */
[----:B------:R-:W-:-:S03]  /*d170*/  FSEL R32, R32, RZ, P1 ;  /* 0x000000ff20207208 */ /* 0x000fc60000800000 */
[----:B------:R-:W3:Y:S02]  /*d180*/  LDL.LU R53, [R1+0x18] ;  /* 0x0000180001357983 */ /* 0x000ee40000300800 */
[C-C-:B------:R-:W-:Y:S01]  /*d190*/  FADD R45, R47.reuse, R32.reuse ;  /* 0x000000202f2d7221 */ /* 0x140fe20000000000 */
[----:B------:R-:W-:Y:S01]  /*d1a0*/  FADD R47, R47, -R32 ;  /* 0x800000202f2f7221 */ /* 0x000fe20000000000 */
[----:B------:R-:W-:Y:S01]  /*d1b0*/  FFMA R32, R22, 0.41421356797218322754, R19 ;  /* 0x3ed413cd16207823 */ /* 0x000fe20000000013 */
[----:B------:R-:W-:Y:S01]  /*d1c0*/  FFMA R22, R19, 0.41421356797218322754, -R22 ;  /* 0x3ed413cd13167823 */ /* 0x000fe20000000816 */
[----:B------:R-:W-:Y:S02]  /*d1d0*/  FADD R19, R20, R21 ;  /* 0x0000001514137221 */ /* 0x000fe40000000000 */
[C-C-:B------:R-:W-:Y:S02]  /*d1e0*/  FFMA R23, R32.reuse, -1.8477590084075927734, R45.reuse ;  /* 0xbfec835e20177823 */ /* 0x140fe4000000002d */
[C-C-:B----4-:R-:W-:Y:S01]  /*d1f0*/  FFMA R21, R19.reuse, 0.70710676908493041992, R48.reuse ;  /* 0x3f3504f313157823 */ /* 0x150fe20000000030 */
[----:B------:R-:W-:Y:S01]  /*d200*/  FFMA R20, R19, -0.70710676908493041992, R48 ;  /* 0xbf3504f313147823 */ /* 0x000fe20000000030 */
[----:B------:R-:W-:Y:S01]  /*d210*/  FFMA R19, R32, 1.8477590084075927734, R45 ;  /* 0x3fec835e20137823 */ /* 0x000fe2000000002d */
[----:B------:R-:W4:Y:S01]  /*d220*/  LDL.LU R48, [R1+0xbc] ;  /* 0x0000bc0001307983 */ /* 0x000f220000300800 */
[----:B------:R-:W-:Y:S01]  /*d230*/  FFMA R45, R46, 0.19891236722469329834, R21 ;  /* 0x3e4bafaf2e2d7823 */ /* 0x000fe20000000015 */
[----:B------:R-:W-:-:S03]  /*d240*/  FFMA R32, R21, -0.19891236722469329834, R46 ;  /* 0xbe4bafaf15207823 */ /* 0x000fc6000000002e */
[C-C-:B------:R-:W-:Y:S01]  /*d250*/  FFMA R46, R45.reuse, -1.9615705013275146484, R19.reuse ;  /* 0xbffb14be2d2e7823 */ /* 0x140fe20000000013 */
[----:B------:R-:W-:-:S04]  /*d260*/  FFMA R21, R45, 1.9615705013275146484, R19 ;  /* 0x3ffb14be2d157823 */ /* 0x000fc80000000013 */
[----:B------:R0:W-:Y:S04]  /*d270*/  STL [R1+0x40], R46 ;  /* 0x0000402e01007387 */ /* 0x0001e80000100800 */
[----:B------:R1:W-:Y:S04]  /*d280*/  STL [R1+0x3c], R21 ;  /* 0x00003c1501007387 */ /* 0x0003e80000100800 */
[----:B0-----:R-:W4:Y:S01]  /*d290*/  LDL.LU R46, [R1+0xc4] ;  /* 0x0000c400012e7983 */ /* 0x001f220000300800 */
[--C-:B------:R-:W-:Y:S01]  /*d2a0*/  FFMA R19, R22, -1.8477590084075927734, R47.reuse ;  /* 0xbfec835e16137823 */ /* 0x100fe2000000002f */
[----:B------:R-:W-:Y:S01]  /*d2b0*/  FFMA R45, R20, 0.66817861795425415039, R44 ;  /* 0x3f2b0dc1142d7823 */ /* 0x000fe2000000002c */
[----:B-1----:R-:W-:Y:S01]  /*d2c0*/  FFMA R21, R22, 1.8477590084075927734, R47 ;  /* 0x3fec835e16157823 */ /* 0x002fe2000000002f */
[----:B------:R-:W-:-:S02]  /*d2d0*/  FFMA R22, R44, -0.66817861795425415039, R20 ;  /* 0xbf2b0dc12c167823 */ /* 0x000fc40000000014 */
[C-C-:B------:R-:W-:Y:S01]  /*d2e0*/  FFMA R20, R45.reuse, -1.6629391908645629883, R19.reuse ;  /* 0xbfd4db312d147823 */ /* 0x140fe20000000013 */
[----:B------:R-:W-:Y:S01]  /*d2f0*/  FFMA R44, R45, 1.6629391908645629883, R19 ;  /* 0x3fd4db312d2c7823 */ /* 0x000fe20000000013 */
[----:B------:R-:W-:-:S03]  /*d300*/  LOP3.LUT P0, RZ, R7, 0x2000, RZ, 0xc0, !PT ;  /* 0x0000200007ff7812 */ /* 0x000fc6000780c0ff */
[----:B------:R-:W-:Y:S01]  /*d310*/  STL [R1+0x2c], R20 ;  /* 0x00002c1401007387 */ /* 0x000fe20000100800 */
[----:B------:R-:W-:-:S03]  /*d320*/  LOP3.LUT P2, RZ, R7, 0x1000, RZ, 0xc0, !PT ;  /* 0x0000100007ff7812 */ /* 0x000fc6000784c0ff */
[----:B------:R0:W-:Y:S02]  /*d330*/  STL [R1+0x28], R44 ;  /* 0x0000282c01007387 */ /* 0x0001e40000100800 */
        /* <DEDUP_REMOVED lines=8> */
[----:B--2---:R-:W-:Y:S01]  /*d3c0*/  FMUL R19, R56, 1.4142135381698608398 ;  /* 0x3fb504f338137820 */ /* 0x004fe20000400000 */
[----:B---3--:R-:W-:-:S04]  /*d3d0*/  FMUL R20, R53, 1.4142135381698608398 ;  /* 0x3fb504f335147820 */ /* 0x008fc80000400000 */
[----:B------:R-:W-:Y:S02]  /*d3e0*/  FSEL R19, R19, RZ, P0 ;  /* 0x000000ff13137208 */ /* 0x000fe40000000000 */
[----:B------:R-:W-:-:S05]  /*d3f0*/  FSEL R20, R20, RZ, P2 ;  /* 0x000000ff14147208 */ /* 0x000fca0001000000 */
[C-C-:B------:R-:W-:Y:S01]  /*d400*/  FADD R32, R19.reuse, R20.reuse ;  /* 0x0000001413207221 */ /* 0x140fe20000000000 */
[----:B------:R-:W-:Y:S01]  /*d410*/  FADD R44, R19, -R20 ;  /* 0x80000014132c7221 */ /* 0x000fe20000000000 */
[C-C-:B------:R-:W-:Y:S01]  /*d420*/  FADD R20, R58.reuse, R24.reuse ;  /* 0x000000183a147221 */ /* 0x140fe20000000000 */
[----:B------:R-:W-:-:S04]  /*d430*/  FADD R24, R58, -R24 ;  /* 0x800000183a187221 */ /* 0x000fc80000000000 */
[C-C-:B0-----:R-:W-:Y:S01]  /*d440*/  FFMA R21, R24.reuse, -0.70710676908493041992, R27.reuse ;  /* 0xbf3504f318157823 */ /* 0x141fe2000000001b */
[----:B------:R-:W-:Y:S01]  /*d450*/  FFMA R27, R24, 0.70710676908493041992, R27 ;  /* 0x3f3504f3181b7823 */ /* 0x000fe2000000001b */
[----:B----4-:R-:W-:-:S04]  /*d460*/  FFMA R22, R20, 0.70710676908493041992, R46 ;  /* 0x3f3504f314167823 */ /* 0x010fc8000000002e */
[----:B------:R-:W-:Y:S01]  /*d470*/  FFMA R24, R27, 0.19891236722469329834, R22 ;  /* 0x3e4bafaf1b187823 */ /* 0x000fe20000000016 */
[----:B------:R-:W-:Y:S02]  /*d480*/  FFMA R22, R22, -0.19891236722469329834, R27 ;  /* 0xbe4bafaf16167823 */ /* 0x000fe4000000001b */
[----:B------:R-:W2:Y:S01]  /*d490*/  LDL R27, [R1+0xd0] ;  /* 0x0000d000011b7983 */ /* 0x000ea20000100800 */
[----:B------:R-:W-:Y:S01]  /*d4a0*/  FFMA R19, R26, 0.41421356797218322754, R48 ;  /* 0x3ed413cd1a137823 */ /* 0x000fe20000000030 */
[----:B------:R-:W0:Y:S03]  /*d4b0*/  S2R R47, SR_LANEID ;  /* 0x00000000002f7919 */ /* 0x000e260000000000 */
[C-C-:B------:R-:W-:Y:S01]  /*d4c0*/  FFMA R23, R19.reuse, 1.8477590084075927734, R32.reuse ;  /* 0x3fec835e13177823 */ /* 0x140fe20000000020 */
[----:B------:R-:W-:-:S03]  /*d4d0*/  FFMA R19, R19, -1.8477590084075927734, R32 ;  /* 0xbfec835e13137823 */ /* 0x000fc60000000020 */
[C-C-:B------:R-:W-:Y:S01]  /*d4e0*/  FFMA R32, R24.reuse, -1.9615705013275146484, R23.reuse ;  /* 0xbffb14be18207823 */ /* 0x140fe20000000017 */
[----:B------:R-:W-:Y:S01]  /*d4f0*/  FFMA R24, R24, 1.9615705013275146484, R23 ;  /* 0x3ffb14be18187823 */ /* 0x000fe20000000017 */
[----:B------:R-:W-:Y:S01]  /*d500*/  FFMA R26, R48, 0.41421356797218322754, -R26 ;  /* 0x3ed413cd301a7823 */ /* 0x000fe2000000081a */
[----:B------:R-:W-:Y:S02]  /*d510*/  FFMA R20, R20, -0.70710676908493041992, R46 ;  /* 0xbf3504f314147823 */ /* 0x000fe4000000002e */
[----:B------:R-:W-:Y:S01]  /*d520*/  STL [R1+0x5c], R32 ;  /* 0x00005c2001007387 */ /* 0x000fe20000100800 */
[----:B------:R-:W-:-:S03]  /*d530*/  FFMA R23, R26, -1.8477590084075927734, R44 ;  /* 0xbfec835e1a177823 */ /* 0x000fc6000000002c */
        /* <DEDUP_REMOVED lines=32> */
[----:B------:R-:W4:Y:S04]  /*d740*/  LDL.LU R20, [R1+0xa4] ;  /* 0x0000a40001147983 */ /* 0x000f280000300800 */
        /* <DEDUP_REMOVED lines=8> */
[----:B------:R-:W-:Y:S04]  /*d7d0*/  STL [R1+0xdc], R2 ;  /* 0x0000dc0201007387 */ /* 0x000fe80000100800 */
[----:B-----5:R-:W-:Y:S01]  /*d7e0*/  STL [R1+0xd8], R0 ;  /* 0x0000d80001007387 */ /* 0x020fe20000100800 */
[----:B--2---:R-:W-:-:S05]  /*d7f0*/  LEA R47, R47, R24, 0x2 ;  /* 0x000000182f2f7211 */ /* 0x004fca00078e10ff */
[----:B---3--:R-:W-:Y:S04]  /*d800*/  STS [R47], R19 ;  /* 0x000000132f007388 */ /* 0x008fe80000000800 */
[----:B------:R-:W-:Y:S04]  /*d810*/  STS [R47+0x84], R57 ;  /* 0x000084392f007388 */ /* 0x000fe80000000800 */
[----:B----4-:R-:W-:Y:S04]  /*d820*/  STS [R47+0x108], R32 ;  /* 0x000108202f007388 */ /* 0x010fe80000000800 */
[----:B------:R-:W-:Y:S04]  /*d830*/  STS [R47+0x18c], R23 ;  /* 0x00018c172f007388 */ /* 0x000fe80000000800 */
[----:B------:R-:W-:Y:S04]  /*d840*/  STS [R47+0x210], R22 ;  /* 0x000210162f007388 */ /* 0x000fe80000000800 */
[----:B------:R2:W-:Y:S04]  /*d850*/  STS [R47+0x39c], R20 ;  /* 0x00039c142f007388 */ /* 0x0005e80000000800 */
[----:B------:R-:W-:Y:S04]  /*d860*/  STS [R47+0x294], R21 ;  /* 0x000294152f007388 */ /* 0x000fe80000000800 */
[----:B------:R-:W-:Y:S01]  /*d870*/  STS [R47+0x318], R61 ;  /* 0x0003183d2f007388 */ /* 0x000fe20000000800 */
[----:B------:R-:W-:-:S03]  /*d880*/  NOP ;  /* 0x0000000000007918 */ /* 0x000fc60000000000 */
[----:B--2---:R-:W2:Y:S04]  /*d890*/  LDL.LU R20, [R1+0x64] ;  /* 0x0000640001147983 */ /* 0x004ea80000300800 */
        /* <DEDUP_REMOVED lines=19> */
[----:B------:R-:W4:Y:S04]  /*d9d0*/  LDS R52, [R48+0x8] ;  /* 0x0000080030347984 */ /* 0x000f280000000800 */
[----:B------:R-:W-:Y:S04]  /*d9e0*/  LDS R55, [R48] ;  /* 0x0000000030377984 */ /* 0x000fe80000000800 */
        /* <DEDUP_REMOVED lines=8> */
[----:B---3--:R3:W-:Y:S04]  /*da70*/  STL [R1+0x10c], R59 ;  /* 0x00010c3b01007387 */ /* 0x0087e80000100800 */
[----:B----4-:R-:W-:Y:S04]  /*da80*/  STL [R1+0x110], R52 ;  /* 0x0001103401007387 */ /* 0x010fe80000100800 */
[----:B------:R-:W-:Y:S04]  /*da90*/  STS [R47+0x108], R38 ;  /* 0x000108262f007388 */ /* 0x000fe80000000800 */
[----:B---3--:R-:W3:Y:S04]  /*daa0*/  LDL.LU R59, [R1+0x10] ;  /* 0x00001000013b7983 */ /* 0x008ee80000300800 */
[----:B------:R-:W4:Y:S04]  /*dab0*/  LDL.LU R5, [R1+0x8] ;  /* 0x0000080001057983 */ /* 0x000f280000300800 */
[----:B------:R-:W4:Y:S04]  /*dac0*/  LDL.LU R19, [R1+0x4] ;  /* 0x0000040001137983 */ /* 0x000f280000300800 */
[----:B------:R-:W3:Y:S04]  /*dad0*/  LDL.LU R32, [R1] ;  /* 0x0000000001207983 */ /* 0x000ee80000300800 */
[----:B------:R-:W-:Y:S04]  /*dae0*/  STS [R47+0x18c], R39 ;  /* 0x00018c272f007388 */ /* 0x000fe80000000800 */
[----:B------:R-:W-:Y:S04]  /*daf0*/  STS [R47+0x210], R40 ;  /* 0x000210282f007388 */ /* 0x000fe80000000800 */
[----:B------:R-:W-:Y:S04]  /*db00*/  STS [R47+0x294], R37 ;  /* 0x000294252f007388 */ /* 0x000fe80000000800 */
[----:B------:R-:W-:Y:S04]  /*db10*/  STS [R47+0x318], R41 ;  /* 0x000318292f007388 */ /* 0x000fe80000000800 */
[----:B------:R-:W4:Y:S04]  /*db20*/  LDL.LU R21, [R1+0xc] ;  /* 0x00000c0001157983 */ /* 0x000f280000300800 */
[----:B--2---:R2:W-:Y:S01]  /*db30*/  STS [R47+0x39c], R20 ;  /* 0x00039c142f007388 */ /* 0x0045e20000000800 */
        /* <DEDUP_REMOVED lines=10> */
[----:B--2---:R-:W2:Y:S04]  /*dbe0*/  LDL.LU R20, [R1+0x14] ;  /* 0x0000140001147983 */ /* 0x004ea80000300800 */
        /* <DEDUP_REMOVED lines=10> */
[----:B------:R-:W2:Y:S04]  /*dc90*/  LDL.LU R4, [R1+0x20] ;  /* 0x0000200001047983 */ /* 0x000ea80000300800 */
[----:B------:R-:W2:Y:S04]  /*dca0*/  LDL.LU R7, [R1+0x2c] ;  /* 0x00002c0001077983 */ /* 0x000ea80000300800 */
        /* <DEDUP_REMOVED lines=10> */
[----:B------:R-:W2:Y:S04]  /*dd50*/  LDL.LU R14, [R1+0x40] ;  /* 0x00004000010e7983 */ /* 0x000ea80000300800 */
[----:B------:R0:W-:Y:S04]  /*dd60*/  STS [R47], R9 ;  /* 0x000000092f007388 */ /* 0x0001e80000000800 */
[----:B------:R1:W-:Y:S04]  /*dd70*/  STS [R47+0x108], R11 ;  /* 0x0001080b2f007388 */ /* 0x0003e80000000800 */
[----:B------:R3:W-:Y:S04]  /*dd80*/  STS [R47+0x18c], R12 ;  /* 0x00018c0c2f007388 */ /* 0x0007e80000000800 */
[----:B0-----:R-:W2:Y:S04]  /*dd90*/  LDL.LU R9, [R1+0x28] ;  /* 0x0000280001097983 */ /* 0x001ea80000300800 */
[----:B-1----:R-:W2:Y:S04]  /*dda0*/  LDL.LU R11, [R1+0x18] ;  /* 0x00001800010b7983 */ /* 0x002ea80000300800 */
        /* <DEDUP_REMOVED lines=17> */
[----:B0-----:R-:W3:Y:S04]  /*dec0*/  LDL.LU R32, [R1+0x30] ;  /* 0x0000300001207983 */ /* 0x001ee80000300800 */
[----:B------:R0:W-:Y:S04]  /*ded0*/  STS [R47], R59 ;  /* 0x0000003b2f007388 */ /* 0x0001e80000000800 */
[----:B0-----:R-:W3:Y:S04]  /*dee0*/  LDL.LU R59, [R1+0x38] ;  /* 0x00003800013b7983 */ /* 0x001ee80000300800 */
[----:B------:R-:W-:Y:S04]  /*def0*/  STS [R47+0x84], R16 ;  /* 0x000084102f007388 */ /* 0x000fe80000000800 */
[----:B----4-:R-:W-:Y:S04]  /*df00*/  STS [R47+0x108], R5 ;  /* 0x000108052f007388 */ /* 0x010fe80000000800 */
        /* <DEDUP_REMOVED lines=16> */
[----:B------:R1:W-:Y:S04]  /*e010*/  STS [R47+0x294], R7 ;  /* 0x000294072f007388 */ /* 0x0003e80000000800 */
[----:B0-----:R-:W2:Y:S04]  /*e020*/  LDL.LU R4, [R1+0x4c] ;  /* 0x00004c0001047983 */ /* 0x001ea80000300800 */
[----:B-1----:R-:W4:Y:S04]  /*e030*/  LDL.LU R7, [R1+0x58] ;  /* 0x0000580001077983 */ /* 0x002f280000300800 */
[----:B------:R-:W-:Y:S04]  /*e040*/  STS [R47+0x318], R49 ;  /* 0x000318312f007388 */ /* 0x000fe80000000800 */
[----:B------:R-:W-:Y:S04]  /*e050*/  STS [R47+0x39c], R14 ;  /* 0x00039c0e2f007388 */ /* 0x000fe80000000800 */
[----:B------:R-:W-:Y:S04]  /*e060*/  STS [R47+0x108], R9 ;  /* 0x000108092f007388 */ /* 0x000fe80000000800 */
[----:B------:R-:W-:Y:S04]  /*e070*/  STS [R47+0x84], R11 ;  /* 0x0000840b2f007388 */ /* 0x000fe80000000800 */
[----:B---3--:R-:W-:Y:S01]  /*e080*/  STS [R47], R12 ;  /* 0x0000000c2f007388 */ /* 0x008fe20000000800 */
[----:B------:R-:W-:-:S03]  /*e090*/  NOP ;  /* 0x0000000000007918 */ /* 0x000fc60000000000 */
[----:B------:R-:W0:Y:S04]  /*e0a0*/  LDS R8, [R48] ;  /* 0x0000000030087984 */ /* 0x000e280000000800 */
[----:B------:R-:W1:Y:S04]  /*e0b0*/  LDS R13, [R48+0x10] ;  /* 0x00001000300d7984 */ /* 0x000e680000000800 */
[----:B------:R-:W-:Y:S04]  /*e0c0*/  LDS R9, [R48+0x8] ;  /* 0x0000080030097984 */ /* 0x000fe80000000800 */
[----:B------:R-:W-:Y:S04]  /*e0d0*/  LDS R10, [R48+0xc] ;  /* 0x00000c00300a7984 */ /* 0x000fe80000000800 */
[----:B------:R-:W-:Y:S04]  /*e0e0*/  LDS R11, [R48+0x14] ;  /* 0x00001400300b7984 */ /* 0x000fe80000000800 */
[----:B------:R-:W-:Y:S04]  /*e0f0*/  LDS R12, [R48+0x18] ;  /* 0x00001800300c7984 */ /* 0x000fe80000000800 */
[----:B0-----:R-:W-:Y:S04]  /*e100*/  STL [R1+0x8], R8 ;  /* 0x0000080801007387 */ /* 0x001fe80000100800 */
[----:B------:R-:W3:Y:S04]  /*e110*/  LDL.LU R49, [R1+0x48] ;  /* 0x0000480001317983 */ /* 0x000ee80000300800 */
[----:B------:R-:W3:Y:S04]  /*e120*/  LDL.LU R14, [R1+0x5c] ;  /* 0x00005c00010e7983 */ /* 0x000ee80000300800 */
[----:B-1----:R-:W-:Y:S04]  /*e130*/  STL [R1+0x68], R13 ;  /* 0x0000680d01007387 */ /* 0x002fe80000100800 */
[----:B------:R-:W-:Y:S04]  /*e140*/  LDS R8, [R48+0x4] ;  /* 0x0000040030087984 */ /* 0x000fe80000000800 */
[----:B------:R-:W-:Y:S01]  /*e150*/  LDS R13, [R48+0x1c] ;  /* 0x00001c00300d7984 */ /* 0x000fe20000000800 */
[----:B------:R-:W-:-:S03]  /*e160*/  NOP ;  /* 0x0000000000007918 */ /* 0x000fc60000000000 */
[----:B------:R0:W-:Y:S02]  /*e170*/  STS [R47], R32 ;  /* 0x000000202f007388 */ /* 0x0001e40000000800 */
[----:B0-----:R-:W-:-:S04]  /*e180*/  FMUL R32, R45, 1.4142135381698608398 ;  /* 0x3fb504f32d207820 */ /* 0x001fc80000400000 */
[C-C-:B------:R-:W-:Y:S01]  /*e190*/  FFMA R52, R57.reuse, 1.4142135381698608398, R32.reuse ;  /* 0x3fb504f339347823 */ /* 0x140fe20000000020 */
[----:B------:R-:W-:Y:S01]  /*e1a0*/  FFMA R32, R57, 1.4142135381698608398, -R32 ;  /* 0x3fb504f339207823 */ /* 0x000fe20000000820 */
[C-C-:B------:R-:W-:Y:S01]  /*e1b0*/  FADD R57, R46.reuse, R56.reuse ;  /* 0x000000382e397221 */ /* 0x140fe20000000000 */
[----:B------:R0:W-:Y:S01]  /*e1c0*/  STS [R47+0x84], R59 ;  /* 0x0000843b2f007388 */ /* 0x0001e20000000800 */
[----:B------:R-:W-:Y:S02]  /*e1d0*/  FADD R46, R46, -R56 ;  /* 0x800000382e2e7221 */ /* 0x000fe40000000000 */
[C-C-:B------:R-:W-:Y:S01]  /*e1e0*/  FFMA R45, R57.reuse, 0.70710676908493041992, R44.reuse ;  /* 0x3f3504f3392d7823 */ /* 0x140fe2000000002c */
[----:B------:R-:W-:Y:S01]  /*e1f0*/  FFMA R56, R57, -0.70710676908493041992, R44 ;  /* 0xbf3504f339387823 */ /* 0x000fe2000000002c */
[C-C-:B------:R-:W-:Y:S01]  /*e200*/  FFMA R44, R46.reuse, -0.70710676908493041992, R53.reuse ;  /* 0xbf3504f32e2c7823 */ /* 0x140fe20000000035 */
[----:B------:R-:W-:Y:S01]  /*e210*/  FFMA R53, R46, 0.70710676908493041992, R53 ;  /* 0x3f3504f32e357823 */ /* 0x000fe20000000035 */
[----:B0-----:R-:W-:Y:S01]  /*e220*/  FFMA R59, R58, 0.41421356797218322754, R61 ;  /* 0x3ed413cd3a3b7823 */ /* 0x001fe2000000003d */
[----:B------:R-:W-:-:S02]  /*e230*/  FFMA R58, R61, 0.41421356797218322754, -R58 ;  /* 0x3ed413cd3d3a7823 */ /* 0x000fc4000000083a */
[----:B------:R-:W3:Y:S02]  /*e240*/  LDL.LU R61, [R1+0x50] ;  /* 0x00005000013d7983 */ /* 0x000ee40000300800 */
[C-C-:B------:R-:W-:Y:S01]  /*e250*/  FFMA R46, R58.reuse, -1.8477590084075927734, R32.reuse ;  /* 0xbfec835e3a2e7823 */ /* 0x140fe20000000020 */
[----:B------:R-:W-:Y:S02]  /*e260*/  FFMA R32, R58, 1.8477590084075927734, R32 ;  /* 0x3fec835e3a207823 */ /* 0x000fe40000000020 */
[----:B------:R-:W3:Y:S01]  /*e270*/  LDL.LU R58, [R1+0x54] ;  /* 0x00005400013a7983 */ /* 0x000ee20000300800 */
[----:B------:R-:W-:Y:S01]  /*e280*/  FFMA R57, R44, -0.66817861795425415039, R56 ;  /* 0xbf2b0dc12c397823 */ /* 0x000fe20000000038 */
[----:B------:R-:W-:-:S03]  /*e290*/  FFMA R56, R56, 0.66817861795425415039, R44 ;  /* 0x3f2b0dc138387823 */ /* 0x000fc6000000002c */
[C-C-:B------:R-:W-:Y:S01]  /*e2a0*/  FFMA R44, R57.reuse, -1.6629391908645629883, R32.reuse ;  /* 0xbfd4db31392c7823 */ /* 0x140fe20000000020 */
[----:B------:R-:W-:Y:S01]  /*e2b0*/  FFMA R57, R57, 1.6629391908645629883, R32 ;  /* 0x3fd4db3139397823 */ /* 0x000fe20000000020 */
[----:B--2---:R-:W-:Y:S04]  /*e2c0*/  STS [R47+0x210], R4 ;  /* 0x000210042f007388 */ /* 0x004fe80000000800 */
[----:B----4-:R-:W-:Y:S04]  /*e2d0*/  STS [R47+0x294], R7 ;  /* 0x000294072f007388 */ /* 0x010fe80000000800 */
[----:B---3--:R-:W-:Y:S04]  /*e2e0*/  STS [R47+0x318], R49 ;  /* 0x000318312f007388 */ /* 0x008fe80000000800 */
[----:B------:R-:W-:Y:S04]  /*e2f0*/  STS [R47+0x39c], R14 ;  /* 0x00039c0e2f007388 */ /* 0x000fe80000000800 */
[----:B------:R-:W-:Y:S04]  /*e300*/  STS [R47+0x18c], R61 ;  /* 0x00018c3d2f007388 */ /* 0x000fe80000000800 */
[----:B------:R-:W-:Y:S01]  /*e310*/  STS [R47+0x108], R58 ;  /* 0x0001083a2f007388 */ /* 0x000fe20000000800 */
[----:B------:R-:W-:-:S03]  /*e320*/  NOP ;  /* 0x0000000000007918 */ /* 0x000fc60000000000 */
[----:B------:R-:W0:Y:S04]  /*e330*/  LDS R32, [R48] ;  /* 0x0000000030207984 */ /* 0x000e280000000800 */
[----:B------:R-:W1:Y:S04]  /*e340*/  LDS R7, [R48+0x8] ;  /* 0x0000080030077984 */ /* 0x000e680000000800 */
[----:B------:R-:W2:Y:S04]  /*e350*/  LDS R58, [R48+0x14] ;  /* 0x00001400303a7984 */ /* 0x000ea80000000800 */
[----:B------:R-:W-:Y:S04]  /*e360*/  LDS R4, [R48+0x10] ;  /* 0x0000100030047984 */ /* 0x000fe80000000800 */
[----:B------:R-:W-:Y:S04]  /*e370*/  LDS R14, [R48+0x4] ;  /* 0x00000400300e7984 */ /* 0x000fe80000000800 */
[----:B------:R-:W-:Y:S04]  /*e380*/  LDS R49, [R48+0xc] ;  /* 0x00000c0030317984 */ /* 0x000fe80000000800 */
[----:B0-----:R-:W-:Y:S04]  /*e390*/  STL [R1+0x1c], R32 ;  /* 0x00001c2001007387 */ /* 0x001fe80000100800 */
[----:B------:R-:W0:Y:S04]  /*e3a0*/  LDS R32, [R48+0x18] ;  /* 0x0000180030207984 */ /* 0x000e280000000800 */
[----:B-1----:R-:W-:Y:S04]  /*e3b0*/  STL [R1+0x24], R7 ;  /* 0x0000240701007387 */ /* 0x002fe80000100800 */
[----:B------:R-:W-:Y:S01]  /*e3c0*/  LDS R7, [R48+0x1c] ;  /* 0x00001c0030077984 */ /* 0x000fe20000000800 */
[----:B------:R-:W-:-:S03]  /*e3d0*/  NOP ;  /* 0x0000000000007918 */ /* 0x000fc60000000000 */
[----:B------:R1:W-:Y:S04]  /*e3e0*/  STS [R47+0x84], R57 ;  /* 0x000084392f007388 */ /* 0x0003e80000000800 */
[----:B--2---:R2:W-:Y:S01]  /*e3f0*/  STL [R1+0x28], R58 ;  /* 0x0000283a01007387 */ /* 0x0045e20000100800 */
[C-C-:B-1----:R-:W-:Y:S01]  /*e400*/  FFMA R57, R56.reuse, -1.6629391908645629883, R46.reuse ;  /* 0xbfd4db3138397823 */ /* 0x142fe2000000002e */
[----:B------:R-:W-:Y:S01]  /*e410*/  FFMA R56, R56, 1.6629391908645629883, R46 ;  /* 0x3fd4db3138387823 */ /* 0x000fe2000000002e */
[----:B--2---:R-:W-:-:S04]  /*e420*/  FFMA R58, R59, -1.8477590084075927734, R52 ;  /* 0xbfec835e3b3a7823 */ /* 0x004fc80000000034 */
[----:B------:R1:W-:Y:S04]  /*e430*/  STS [R47+0x108], R56 ;  /* 0x000108382f007388 */ /* 0x0003e80000000800 */
[----:B0-----:R0:W-:Y:S01]  /*e440*/  STL [R1+0x20], R32 ;  /* 0x0000202001007387 */ /* 0x0011e20000100800 */
[----:B-1----:R-:W-:-:S03]  /*e450*/  FFMA R56, R59, 1.8477590084075927734, R52 ;  /* 0x3fec835e3b387823 */ /* 0x002fc60000000034 */
[----:B------:R-:W2:Y:S04]  /*e460*/  LDL.LU R52, [R1+0x110] ;  /* 0x0001100001347983 */ /* 0x000ea80000300800 */
[----:B------:R-:W3:Y:S01]  /*e470*/  LDL.LU R59, [R1+0x10c] ;  /* 0x00010c00013b7983 */ /* 0x000ee20000300800 */
[----:B0-----:R-:W-:Y:S01]  /*e480*/  FFMA R32, R45, -0.19891236722469329834, R53 ;  /* 0xbe4bafaf2d207823 */ /* 0x001fe20000000035 */
[----:B------:R-:W-:-:S03]  /*e490*/  FFMA R53, R53, 0.19891236722469329834, R45 ;  /* 0x3e4bafaf35357823 */ /* 0x000fc6000000002d */
[C---:B------:R-:W-:Y:S01]  /*e4a0*/  FFMA R45, R32.reuse, -1.9615705013275146484, R58 ;  /* 0xbffb14be202d7823 */ /* 0x040fe2000000003a */
[C---:B------:R-:W-:Y:S01]  /*e4b0*/  FFMA R46, R53.reuse, -1.9615705013275146484, R56 ;  /* 0xbffb14be352e7823 */ /* 0x040fe20000000038 */
[----:B------:R-:W-:Y:S01]  /*e4c0*/  FFMA R58, R32, 1.9615705013275146484, R58 ;  /* 0x3ffb14be203a7823 */ /* 0x000fe2000000003a */
[----:B------:R-:W-:Y:S01]  /*e4d0*/  FFMA R56, R53, 1.9615705013275146484, R56 ;  /* 0x3ffb14be35387823 */ /* 0x000fe20000000038 */
[----:B------:R-:W-:Y:S01]  /*e4e0*/  STS [R47+0x294], R57 ;  /* 0x000294392f007388 */ /* 0x000fe20000000800 */
[----:B------:R-:W-:-:S03]  /*e4f0*/  FMUL R32, R3, 1.4142135381698608398 ;  /* 0x3fb504f303207820 */ /* 0x000fc60000400000 */
        /* <DEDUP_REMOVED lines=8> */
[----:B------:R-:W4:Y:S01]  /*e580*/  LDS R57, [R48+0x14] ;  /* 0x0000140030397984 */ /* 0x000f220000000800 */
[C-C-:B------:R-:W-:Y:S01]  /*e590*/  FFMA R53, R55.reuse, 1.4142135381698608398, R32.reuse ;  /* 0x3fb504f337357823 */ /* 0x140fe20000000020 */
[----:B------:R-:W-:-:S02]  /*e5a0*/  FFMA R55, R55, 1.4142135381698608398, -R32 ;  /* 0x3fb504f337377823 */ /* 0x000fc40000000820 */
[----:B------:R-:W-:Y:S04]  /*e5b0*/  LDS R46, [R48] ;  /* 0x00000000302e7984 */ /* 0x000fe80000000800 */
[----:B------:R-:W-:Y:S04]  /*e5c0*/  LDS R45, [R48+0x4] ;  /* 0x00000400302d7984 */ /* 0x000fe80000000800 */
[----:B------:R-:W-:Y:S04]  /*e5d0*/  LDS R44, [R48+0x8] ;  /* 0x00000800302c7984 */ /* 0x000fe80000000800 */
[----:B0-----:R-:W-:Y:S04]  /*e5e0*/  STL [R1+0x30], R56 ;  /* 0x0000303801007387 */ /* 0x001fe80000100800 */
[----:B-1----:R-:W-:Y:S04]  /*e5f0*/  STL [R1+0x38], R3 ;  /* 0x0000380301007387 */ /* 0x002fe80000100800 */
[----:B------:R-:W0:Y:S04]  /*e600*/  LDS R3, [R48+0x1c] ;  /* 0x00001c0030037984 */ /* 0x000e280000000800 */
[----:B------:R-:W1:Y:S04]  /*e610*/  LDS R56, [R48+0x18] ;  /* 0x0000180030387984 */ /* 0x000e680000000800 */
[----:B----4-:R4:W-:Y:S02]  /*e620*/  STL [R1+0x3c], R57 ;  /* 0x00003c3901007387 */ /* 0x0109e40000100800 */
[----:B----4-:R-:W-:-:S02]  /*e630*/  FADD R57, R40, -R39 ;  /* 0x8000002728397221 */ /* 0x010fc40000000000 */
[----:B0-----:R-:W-:Y:S01]  /*e640*/  STL [R1+0xfc], R3 ;  /* 0x0000fc0301007387 */ /* 0x001fe20000100800 */
[----:B------:R-:W-:-:S03]  /*e650*/  NOP ;  /* 0x0000000000007918 */ /* 0x000fc60000000000 */
[----:B-1----:R0:W-:Y:S02]  /*e660*/  STL [R1+0x40], R56 ;  /* 0x0000403801007387 */ /* 0x0021e40000100800 */
[----:B0-----:R-:W-:Y:S01]  /*e670*/  FMUL R56, R0, 1.4142135381698608398 ;  /* 0x3fb504f300387820 */ /* 0x001fe20000400000 */
[----:B--2---:R-:W-:Y:S01]  /*e680*/  FFMA R32, R51, 0.41421356797218322754, R52 ;  /* 0x3ed413cd33207823 */ /* 0x004fe20000000034 */
[----:B------:R-:W-:Y:S01]  /*e690*/  FFMA R52, R52, 0.41421356797218322754, -R51 ;  /* 0x3ed413cd34347823 */ /* 0x000fe20000000833 */
[C-C-:B------:R-:W-:Y:S01]  /*e6a0*/  FADD R51, R60.reuse, R54.reuse ;  /* 0x000000363c337221 */ /* 0x140fe20000000000 */
        /* <DEDUP_REMOVED lines=18> */
[----:B------:R-:W-:-:S05]  /*e7d0*/  FFMA R55, R59, 1.6629391908645629883, R55 ;  /* 0x3fd4db313b377823 */ /* 0x000fca0000000037 */
[----:B------:R0:W-:Y:S02]  /*e7e0*/  STS [R47+0x84], R55 ;  /* 0x000084372f007388 */ /* 0x0001e40000000800 */
[C-C-:B0-----:R-:W-:Y:S01]  /*e7f0*/  FFMA R55, R43.reuse, 1.4142135381698608398, R56.reuse ;  /* 0x3fb504f32b377823 */ /* 0x141fe20000000038 */
[----:B------:R-:W-:Y:S01]  /*e800*/  FFMA R43, R43, 1.4142135381698608398, -R56 ;  /* 0x3fb504f32b2b7823 */ /* 0x000fe20000000838 */
[----:B------:R-:W-:Y:S01]  /*e810*/  FFMA R56, R38, 0.41421356797218322754, R41 ;  /* 0x3ed413cd26387823 */ /* 0x000fe20000000029 */
[----:B------:R-:W-:Y:S01]  /*e820*/  FFMA R38, R41, 0.41421356797218322754, -R38 ;  /* 0x3ed413cd29267823 */ /* 0x000fe20000000826 */
[----:B------:R-:W-:Y:S01]  /*e830*/  FADD R41, R40, R39 ;  /* 0x0000002728297221 */ /* 0x000fe20000000000 */
[C-C-:B------:R-:W-:Y:S01]  /*e840*/  FFMA R40, R57.reuse, 0.70710676908493041992, R37.reuse ;  /* 0x3f3504f339287823 */ /* 0x140fe20000000025 */
[----:B------:R-:W-:Y:S02]  /*e850*/  FFMA R37, R57, -0.70710676908493041992, R37 ;  /* 0xbf3504f339257823 */ /* 0x000fe40000000025 */
[C-C-:B------:R-:W-:Y:S01]  /*e860*/  FFMA R39, R41.reuse, 0.70710676908493041992, R42.reuse ;  /* 0x3f3504f329277823 */ /* 0x140fe2000000002a */
[----:B------:R-:W-:Y:S01]  /*e870*/  FFMA R42, R41, -0.70710676908493041992, R42 ;  /* 0xbf3504f3292a7823 */ /* 0x000fe2000000002a */
[----:B------:R0:W-:Y:S02]  /*e880*/  STS [R47+0x108], R51 ;  /* 0x000108332f007388 */ /* 0x0001e40000000800 */
[----:B------:R-:W-:Y:S01]  /*e890*/  FFMA R61, R40, 0.19891236722469329834, R39 ;  /* 0x3e4bafaf283d7823 */ /* 0x000fe20000000027 */
[----:B------:R-:W-:Y:S01]  /*e8a0*/  FFMA R39, R39, -0.19891236722469329834, R40 ;  /* 0xbe4bafaf27277823 */ /* 0x000fe20000000028 */
[----:B------:R-:W-:Y:S01]  /*e8b0*/  FFMA R58, R38, -1.8477590084075927734, R43 ;  /* 0xbfec835e263a7823 */ /* 0x000fe2000000002b */
[----:B------:R-:W-:Y:S01]  /*e8c0*/  FFMA R40, R42, 0.66817861795425415039, R37 ;  /* 0x3f2b0dc12a287823 */ /* 0x000fe20000000025 */
[----:B------:R-:W-:Y:S01]  /*e8d0*/  FFMA R38, R38, 1.8477590084075927734, R43 ;  /* 0x3fec835e26267823 */ /* 0x000fe2000000002b */
[----:B------:R-:W-:Y:S01]  /*e8e0*/  FFMA R37, R37, -0.66817861795425415039, R42 ;  /* 0xbf2b0dc125257823 */ /* 0x000fe2000000002a */
[C-C-:B0-----:R-:W-:Y:S01]  /*e8f0*/  FFMA R51, R32.reuse, -1.9615705013275146484, R60.reuse ;  /* 0xbffb14be20337823 */ /* 0x141fe2000000003c */
[----:B------:R-:W-:Y:S01]  /*e900*/  FFMA R32, R32, 1.9615705013275146484, R60 ;  /* 0x3ffb14be20207823 */ /* 0x000fe2000000003c */
[C-C-:B------:R-:W-:Y:S01]  /*e910*/  FFMA R60, R56.reuse, 1.8477590084075927734, R55.reuse ;  /* 0x3fec835e383c7823 */ /* 0x140fe20000000037 */
[----:B------:R-:W-:Y:S01]  /*e920*/  FFMA R56, R56, -1.8477590084075927734, R55 ;  /* 0xbfec835e38387823 */ /* 0x000fe20000000037 */
[C-C-:B------:R-:W-:Y:S01]  /*e930*/  FFMA R55, R37.reuse, -1.6629391908645629883, R38.reuse ;  /* 0xbfd4db3125377823 */ /* 0x140fe20000000026 */
[----:B------:R-:W-:Y:S01]  /*e940*/  FFMA R37, R37, 1.6629391908645629883, R38 ;  /* 0x3fd4db3125257823 */ /* 0x000fe20000000026 */
[C---:B------:R-:W-:Y:S01]  /*e950*/  FFMA R59, R40.reuse, -1.6629391908645629883, R58 ;  /* 0xbfd4db31283b7823 */ /* 0x040fe2000000003a */
[C---:B------:R-:W-:Y:S01]  /*e960*/  FFMA R57, R39.reuse, -1.9615705013275146484, R56 ;  /* 0xbffb14be27397823 */ /* 0x040fe20000000038 */
[----:B------:R-:W-:Y:S01]  /*e970*/  STS [R47+0x18c], R52 ;  /* 0x00018c342f007388 */ /* 0x000fe20000000800 */
[----:B------:R-:W-:Y:S01]  /*e980*/  FFMA R58, R40, 1.6629391908645629883, R58 ;  /* 0x3fd4db31283a7823 */ /* 0x000fe2000000003a */
[----:B------:R-:W-:-:S02]  /*e990*/  FFMA R56, R39, 1.9615705013275146484, R56 ;  /* 0x3ffb14be27387823 */ /* 0x000fc40000000038 */
[----:B------:R-:W-:Y:S04]  /*e9a0*/  STS [R47+0x210], R53 ;  /* 0x000210352f007388 */ /* 0x000fe80000000800 */
[----:B------:R0:W-:Y:S04]  /*e9b0*/  STS [R47+0x294], R50 ;  /* 0x000294322f007388 */ /* 0x0001e80000000800 */
[----:B------:R-:W-:Y:S04]  /*e9c0*/  STS [R47+0x318], R54 ;  /* 0x000318362f007388 */ /* 0x000fe80000000800 */
[----:B------:R1:W-:Y:S01]  /*e9d0*/  STS [R47], R32 ;  /* 0x000000202f007388 */ /* 0x0003e20000000800 */
        /* <DEDUP_REMOVED lines=12> */
[----:B------:R2:W-:Y:S01]  /*eaa0*/  STS [R47+0x84], R37 ;  /* 0x000084252f007388 */ /* 0x0005e20000000800 */
[----:B-1----:R-:W-:Y:S01]  /*eab0*/  FFMA R32, R61, -1.9615705013275146484, R60 ;  /* 0xbffb14be3d207823 */ /* 0x002fe2000000003c */
        /* <DEDUP_REMOVED lines=8> */
[----:B------:R-:W-:Y:S01]  /*eb40*/  FFMA R35, R34, -0.70710676908493041992, R35 ;  /* 0xbf3504f322237823 */ /* 0x000fe20000000023 */
[C-C-:B------:R-:W-:Y:S01]  /*eb50*/  FFMA R34, R36.reuse, 0.70710676908493041992, R31.reuse ;  /* 0x3f3504f324227823 */ /* 0x140fe2000000001f */
[----:B------:R-:W-:Y:S01]  /*eb60*/  FFMA R31, R36, -0.70710676908493041992, R31 ;  /* 0xbf3504f3241f7823 */ /* 0x000fe2000000001f */
[C-C-:B------:R-:W-:Y:S01]  /*eb70*/  FFMA R53, R33.reuse, -1.8477590084075927734, R30.reuse ;  /* 0xbfec835e21357823 */ /* 0x140fe2000000001e */
[----:B------:R1:W-:Y:S01]  /*eb80*/  STS [R47+0x108], R58 ;  /* 0x0001083a2f007388 */ /* 0x0003e20000000800 */
[----:B------:R-:W-:Y:S01]  /*eb90*/  FFMA R30, R33, 1.8477590084075927734, R30 ;  /* 0x3fec835e211e7823 */ /* 0x000fe2000000001e */
[----:B------:R-:W-:-:S02]  /*eba0*/  FFMA R33, R35, 0.66817861795425415039, R31 ;  /* 0x3f2b0dc123217823 */ /* 0x000fc4000000001f */
[----:B------:R-:W-:Y:S01]  /*ebb0*/  STS [R47+0x18c], R57 ;  /* 0x00018c392f007388 */ /* 0x000fe20000000800 */
[----:B------:R-:W-:-:S03]  /*ebc0*/  FFMA R31, R31, -0.66817861795425415039, R35 ;  /* 0xbf2b0dc11f1f7823 */ /* 0x000fc60000000023 */
[----:B------:R-:W-:Y:S04]  /*ebd0*/  STS [R47+0x210], R56 ;  /* 0x000210382f007388 */ /* 0x000fe80000000800 */
[----:B------:R-:W-:Y:S04]  /*ebe0*/  STS [R47+0x294], R59 ;  /* 0x0002943b2f007388 */ /* 0x000fe80000000800 */
[----:B------:R-:W-:Y:S04]  /*ebf0*/  STS [R47+0x318], R55 ;  /* 0x000318372f007388 */ /* 0x000fe80000000800 */
[----:B------:R-:W-:Y:S04]  /*ec00*/  STS [R47], R61 ;  /* 0x0000003d2f007388 */ /* 0x000fe80000000800 */
[----:B------:R-:W-:Y:S01]  /*ec10*/  STS [R47+0x39c], R32 ;  /* 0x00039c202f007388 */ /* 0x000fe20000000800 */
[----:B------:R-:W-:-:S03]  /*ec20*/  NOP ;  /* 0x0000000000007918 */ /* 0x000fc60000000000 */
[----:B------:R-:W2:Y:S04]  /*ec30*/  LDS R36, [R48+0x4] ;  /* 0x0000040030247984 */ /* 0x000ea80000000800 */
[----:B------:R-:W3:Y:S04]  /*ec40*/  LDS R35, [R48+0x8] ;  /* 0x0000080030237984 */ /* 0x000ee80000000800 */
[----:B0-----:R-:W-:Y:S04]  /*ec50*/  STL [R1+0x100], R0 ;  /* 0x0001000001007387 */ /* 0x001fe80000100800 */
[----:B------:R-:W-:Y:S01]  /*ec60*/  STL [R1+0x10], R3 ;  /* 0x0000100301007387 */ /* 0x000fe20000100800 */
[----:B-1----:R-:W-:Y:S01]  /*ec70*/  FFMA R58, R50, 1.8477590084075927734, R37 ;  /* 0x3fec835e323a7823 */ /* 0x002fe20000000025 */
[----:B------:R-:W-:Y:S01]  /*ec80*/  FFMA R60, R34, 0.19891236722469329834, R29 ;  /* 0x3e4bafaf223c7823 */ /* 0x000fe2000000001d */
[----:B------:R-:W-:Y:S01]  /*ec90*/  FFMA R54, R31, 1.6629391908645629883, R30 ;  /* 0x3fd4db311f367823 */ /* 0x000fe2000000001e */
[----:B------:R-:W-:Y:S01]  /*eca0*/  FFMA R52, R33, -1.6629391908645629883, R53 ;  /* 0xbfd4db3121347823 */ /* 0x000fe20000000035 */
[----:B------:R-:W-:Y:S04]  /*ecb0*/  LDS R2, [R48+0x1c] ;  /* 0x00001c0030027984 */ /* 0x000fe80000000800 */
[----:B--2---:R0:W-:Y:S04]  /*ecc0*/  STL [R1+0x108], R36 ;  /* 0x0001082401007387 */ /* 0x0041e80000100800 */
[----:B---3--:R1:W-:Y:S04]  /*ecd0*/  STL [R1+0x104], R35 ;  /* 0x0001042301007387 */ /* 0x0083e80000100800 */
[----:B0-----:R-:W2:Y:S04]  /*ece0*/  LDL.LU R36, [R1+0x68] ;  /* 0x0000680001247983 */ /* 0x001ea80000300800 */
[----:B------:R-:W3:Y:S01]  /*ecf0*/  LDL.LU R0, [R1+0x8] ;  /* 0x0000080001007983 */ /* 0x000ee20000300800 */
[----:B------:R-:W-:Y:S01]  /*ed00*/  FFMA R50, R50, -1.8477590084075927734, R37 ;  /* 0xbfec835e32327823 */ /* 0x000fe20000000025 */
[----:B------:R-:W-:Y:S01]  /*ed10*/  FFMA R29, R29, -0.19891236722469329834, R34 ;  /* 0xbe4bafaf1d1d7823 */ /* 0x000fe20000000022 */
[----:B------:R-:W-:Y:S01]  /*ed20*/  FFMA R53, R33, 1.6629391908645629883, R53 ;  /* 0x3fd4db3121357823 */ /* 0x000fe20000000035 */
[----:B------:R-:W-:Y:S02]  /*ed30*/  LDS R37, [R48] ;  /* 0x0000000030257984 */ /* 0x000fe40000000800 */
[C-C-:B------:R-:W-:Y:S01]  /*ed40*/  FFMA R51, R29.reuse, -1.9615705013275146484, R50.reuse ;  /* 0xbffb14be1d337823 */ /* 0x140fe20000000032 */
[----:B------:R-:W-:Y:S01]  /*ed50*/  FFMA R50, R29, 1.9615705013275146484, R50 ;  /* 0x3ffb14be1d327823 */ /* 0x000fe20000000032 */
[----:B------:R-:W-:Y:S01]  /*ed60*/  FFMA R29, R31, -1.6629391908645629883, R30 ;  /* 0xbfd4db311f1d7823 */ /* 0x000fe2000000001e */
[----:B------:R-:W-:Y:S04]  /*ed70*/  LDS R34, [R48+0xc] ;  /* 0x00000c0030227984 */ /* 0x000fe80000000800 */
[----:B------:R-:W-:Y:S04]  /*ed80*/  LDS R33, [R48+0x10] ;  /* 0x0000100030217984 */ /* 0x000fe80000000800 */
[----:B------:R-:W-:Y:S04]  /*ed90*/  LDS R31, [R48+0x14] ;  /* 0x00001400301f7984 */ /* 0x000fe80000000800 */
[----:B------:R-:W-:Y:S01]  /*eda0*/  LDS R30, [R48+0x18] ;  /* 0x00001800301e7984 */ /* 0x000fe20000000800 */
[----:B------:R-:W-:-:S03]  /*edb0*/  NOP ;  /* 0x0000000000007918 */ /* 0x000fc60000000000 */
[----:B------:R0:W-:Y:S04]  /*edc0*/  STS [R47+0x84], R54 ;  /* 0x000084362f007388 */ /* 0x0001e80000000800 */
[----:B------:R4:W-:Y:S01]  /*edd0*/  STS [R47+0x108], R53 ;  /* 0x000108352f007388 */ /* 0x0009e20000000800 */
[----:B------:R-:W-:Y:S01]  /*ede0*/  FADD R55, R25, -R26 ;  /* 0x8000001a19377221 */ /* 0x000fe20000000000 */
[C-C-:B------:R-:W-:Y:S01]  /*edf0*/  FFMA R32, R60.reuse, -1.9615705013275146484, R58.reuse ;  /* 0xbffb14be3c207823 */ /* 0x140fe2000000003a */
[----:B------:R-:W-:Y:S01]  /*ee00*/  FFMA R61, R60, 1.9615705013275146484, R58 ;  /* 0x3ffb14be3c3d7823 */ /* 0x000fe2000000003a */
[----:B------:R-:W-:Y:S01]  /*ee10*/  MOV R3, R4 ;  /* 0x0000000400037202 */ /* 0x000fe20000000f00 */
[----:B-1----:R-:W3:Y:S01]  /*ee20*/  LDL.LU R35, [R1+0x1c] ;  /* 0x00001c0001237983 */ /* 0x002ee20000300800 */
[----:B0-----:R-:W-:-:S04]  /*ee30*/  FMUL R54, R6, 1.4142135381698608398 ;  /* 0x3fb504f306367820 */ /* 0x001fc80000400000 */
[C-C-:B----4-:R-:W-:Y:S01]  /*ee40*/  FFMA R53, R22.reuse, 1.4142135381698608398, R54.reuse ;  /* 0x3fb504f316357823 */ /* 0x150fe20000000036 */
[----:B------:R-:W-:Y:S01]  /*ee50*/  FFMA R22, R22, 1.4142135381698608398, -R54 ;  /* 0x3fb504f316167823 */ /* 0x000fe20000000836 */
[----:B------:R-:W-:Y:S01]  /*ee60*/  FFMA R54, R27, 0.41421356797218322754, R24 ;  /* 0x3ed413cd1b367823 */ /* 0x000fe20000000018 */
[----:B------:R-:W-:Y:S01]  /*ee70*/  FFMA R24, R24, 0.41421356797218322754, -R27 ;  /* 0x3ed413cd18187823 */ /* 0x000fe2000000081b */
[----:B------:R-:W-:Y:S01]  /*ee80*/  FADD R27, R25, R26 ;  /* 0x0000001a191b7221 */ /* 0x000fe20000000000 */
[----:B------:R0:W-:Y:S01]  /*ee90*/  STS [R47+0x18c], R51 ;  /* 0x00018c332f007388 */ /* 0x0001e20000000800 */
[C-C-:B------:R-:W-:Y:S01]  /*eea0*/  FFMA R26, R55.reuse, 0.70710676908493041992, R28.reuse ;  /* 0x3f3504f3371a7823 */ /* 0x140fe2000000001c */
[----:B------:R-:W-:Y:S01]  /*eeb0*/  FFMA R28, R55, -0.70710676908493041992, R28 ;  /* 0xbf3504f3371c7823 */ /* 0x000fe2000000001c */
[C-C-:B------:R-:W-:Y:S01]  /*eec0*/  FFMA R25, R27.reuse, 0.70710676908493041992, R23.reuse ;  /* 0x3f3504f31b197823 */ /* 0x140fe20000000017 */
[----:B------:R-:W-:Y:S01]  /*eed0*/  FFMA R23, R27, -0.70710676908493041992, R23 ;  /* 0xbf3504f31b177823 */ /* 0x000fe20000000017 */
[----:B------:R1:W-:Y:S01]  /*eee0*/  STS [R47+0x210], R50 ;  /* 0x000210322f007388 */ /* 0x0003e20000000800 */
[----:B0-----:R-:W-:Y:S01]  /*eef0*/  FMUL R51, R5, 1.4142135381698608398 ;  /* 0x3fb504f305337820 */ /* 0x001fe20000400000 */
[C-C-:B------:R-:W-:Y:S01]  /*ef00*/  FFMA R57, R24.reuse, -1.8477590084075927734, R22.reuse ;  /* 0xbfec835e18397823 */ /* 0x140fe20000000016 */
[----:B------:R-:W-:-:S02]  /*ef10*/  FFMA R22, R24, 1.8477590084075927734, R22 ;  /* 0x3fec835e18167823 */ /* 0x000fc40000000016 */
[C-C-:B-1----:R-:W-:Y:S01]  /*ef20*/  FFMA R50, R15.reuse, 1.4142135381698608398, R51.reuse ;  /* 0x3fb504f30f327823 */ /* 0x142fe20000000033 */
[----:B------:R-:W-:Y:S01]  /*ef30*/  FFMA R15, R15, 1.4142135381698608398, -R51 ;  /* 0x3fb504f30f0f7823 */ /* 0x000fe20000000833 */
[----:B------:R-:W-:Y:S01]  /*ef40*/  FFMA R51, R20, 0.41421356797218322754, R17 ;  /* 0x3ed413cd14337823 */ /* 0x000fe20000000011 */
[----:B------:R-:W-:Y:S01]  /*ef50*/  FFMA R24, R23, 0.66817861795425415039, R28 ;  /* 0x3f2b0dc117187823 */ /* 0x000fe2000000001c */
[----:B------:R0:W-:Y:S01]  /*ef60*/  STS [R47+0x294], R52 ;  /* 0x000294342f007388 */ /* 0x0001e20000000800 */
[----:B------:R-:W-:Y:S01]  /*ef70*/  FFMA R17, R17, 0.41421356797218322754, -R20 ;  /* 0x3ed413cd11117823 */ /* 0x000fe20000000814 */
[----:B------:R-:W-:Y:S01]  /*ef80*/  FFMA R59, R54, 1.8477590084075927734, R53 ;  /* 0x3fec835e363b7823 */ /* 0x000fe20000000035 */
[----:B------:R-:W-:Y:S01]  /*ef90*/  FFMA R60, R26, 0.19891236722469329834, R25 ;  /* 0x3e4bafaf1a3c7823 */ /* 0x000fe20000000019 */
[----:B------:R-:W-:Y:S01]  /*efa0*/  FADD R20, R18, R19 ;  /* 0x0000001312147221 */ /* 0x000fe20000000000 */
[----:B------:R-:W-:Y:S01]  /*efb0*/  FFMA R53, R54, -1.8477590084075927734, R53 ;  /* 0xbfec835e36357823 */ /* 0x000fe20000000035 */
[----:B------:R-:W-:Y:S01]  /*efc0*/  FFMA R25, R25, -0.19891236722469329834, R26 ;  /* 0xbe4bafaf19197823 */ /* 0x000fe2000000001a */
[----:B------:R-:W-:Y:S01]  /*efd0*/  FFMA R23, R28, -0.66817861795425415039, R23 ;  /* 0xbf2b0dc11c177823 */ /* 0x000fe20000000017 */
[----:B0-----:R-:W-:Y:S01]  /*efe0*/  FADD R52, R18, -R19 ;  /* 0x8000001312347221 */ /* 0x001fe20000000000 */
[C-C-:B------:R-:W-:Y:S01]  /*eff0*/  FFMA R58, R24.reuse, -1.6629391908645629883, R57.reuse ;  /* 0xbfd4db31183a7823 */ /* 0x140fe20000000039 */
[----:B------:R-:W-:Y:S01]  /*f000*/  FFMA R57, R24, 1.6629391908645629883, R57 ;  /* 0x3fd4db3118397823 */ /* 0x000fe20000000039 */
[--C-:B------:R-:W-:Y:S01]  /*f010*/  FFMA R18, R20, 0.70710676908493041992, R16.reuse ;  /* 0x3f3504f314127823 */ /* 0x100fe20000000010 */
[----:B------:R-:W-:Y:S01]  /*f020*/  FFMA R19, R52, 0.70710676908493041992, R21 ;  /* 0x3f3504f334137823 */ /* 0x000fe20000000015 */
[C-C-:B------:R-:W-:Y:S01]  /*f030*/  FFMA R56, R25.reuse, -1.9615705013275146484, R53.reuse ;  /* 0xbffb14be19387823 */ /* 0x140fe20000000035 */
[----:B------:R-:W-:Y:S01]  /*f040*/  FFMA R55, R25, 1.9615705013275146484, R53 ;  /* 0x3ffb14be19377823 */ /* 0x000fe20000000035 */
[----:B------:R-:W-:Y:S01]  /*f050*/  STS [R47+0x318], R29 ;  /* 0x0003181d2f007388 */ /* 0x000fe20000000800 */
[----:B------:R-:W-:Y:S01]  /*f060*/  FFMA R16, R20, -0.70710676908493041992, R16 ;  /* 0xbf3504f314107823 */ /* 0x000fe20000000010 */
[----:B------:R-:W-:Y:S01]  /*f070*/  FFMA R21, R52, -0.70710676908493041992, R21 ;  /* 0xbf3504f334157823 */ /* 0x000fe20000000015 */
[C-C-:B------:R-:W-:Y:S01]  /*f080*/  FFMA R54, R23.reuse, -1.6629391908645629883, R22.reuse ;  /* 0xbfd4db3117367823 */ /* 0x140fe20000000016 */
[----:B------:R-:W-:Y:S01]  /*f090*/  STS [R47], R61 ;  /* 0x0000003d2f007388 */ /* 0x000fe20000000800 */
[----:B------:R-:W-:Y:S01]  /*f0a0*/  FFMA R53, R23, 1.6629391908645629883, R22 ;  /* 0x3fd4db3117357823 */ /* 0x000fe20000000016 */
[----:B------:R-:W-:-:S02]  /*f0b0*/  FFMA R52, R17, -1.8477590084075927734, R15 ;  /* 0xbfec835e11347823 */ /* 0x000fc4000000000f */
[----:B------:R0:W-:Y:S01]  /*f0c0*/  STS [R47+0x39c], R32 ;  /* 0x00039c202f007388 */ /* 0x0001e20000000800 */
[----:B------:R-:W-:-:S03]  /*f0d0*/  NOP ;  /* 0x0000000000007918 */ /* 0x000fc60000000000 */
[----:B------:R-:W-:Y:S01]  /*f0e0*/  LDS R29, [R48] ;  /* 0x00000000301d7984 */ /* 0x000fe20000000800 */
[----:B------:R-:W-:Y:S01]  /*f0f0*/  FFMA R17, R17, 1.8477590084075927734, R15 ;  /* 0x3fec835e11117823 */ /* 0x000fe2000000000f */
[----:B------:R-:W-:Y:S01]  /*f100*/  FFMA R15, R16, 0.66817861795425415039, R21 ;  /* 0x3f2b0dc1100f7823 */ /* 0x000fe20000000015 */
[C-C-:B0-----:R-:W-:Y:S01]  /*f110*/  FFMA R32, R60.reuse, -1.9615705013275146484, R59.reuse ;  /* 0xbffb14be3c207823 */ /* 0x141fe2000000003b */
[----:B------:R-:W-:Y:S01]  /*f120*/  LDS R28, [R48+0x4] ;  /* 0x00000400301c7984 */ /* 0x000fe20000000800 */
[----:B------:R-:W-:-:S03]  /*f130*/  FFMA R59, R60, 1.9615705013275146484, R59 ;  /* 0x3ffb14be3c3b7823 */ /* 0x000fc6000000003b */
[----:B------:R-:W-:Y:S01]  /*f140*/  LDS R27, [R48+0x8] ;  /* 0x00000800301b7984 */ /* 0x000fe20000000800 */
[----:B------:R-:W-:-:S03]  /*f150*/  FFMA R60, R19, 0.19891236722469329834, R18 ;  /* 0x3e4bafaf133c7823 */ /* 0x000fc60000000012 */
[----:B------:R-:W-:Y:S01]  /*f160*/  LDS R26, [R48+0xc] ;  /* 0x00000c00301a7984 */ /* 0x000fe20000000800 */
[----:B------:R-:W-:-:S03]  /*f170*/  FFMA R21, R21, -0.66817861795425415039, R16 ;  /* 0xbf2b0dc115157823 */ /* 0x000fc60000000010 */
[----:B------:R-:W-:Y:S04]  /*f180*/  LDS R25, [R48+0x10] ;  /* 0x0000100030197984 */ /* 0x000fe80000000800 */
[----:B------:R-:W-:Y:S04]  /*f190*/  LDS R24, [R48+0x14] ;  /* 0x0000140030187984 */ /* 0x000fe80000000800 */
[----:B------:R-:W-:Y:S04]  /*f1a0*/  LDS R23, [R48+0x18] ;  /* 0x0000180030177984 */ /* 0x000fe80000000800 */
[----:B------:R-:W-:Y:S01]  /*f1b0*/  LDS R22, [R48+0x1c] ;  /* 0x00001c0030167984 */ /* 0x000fe20000000800 */
[----:B------:R-:W-:-:S03]  /*f1c0*/  NOP ;  /* 0x0000000000007918 */ /* 0x000fc60000000000 */
[----:B------:R0:W-:Y:S01]  /*f1d0*/  STS [R47+0x108], R57 ;  /* 0x000108392f007388 */ /* 0x0001e20000000800 */
[----:B------:R-:W-:-:S03]  /*f1e0*/  FFMA R18, R18, -0.19891236722469329834, R19 ;  /* 0xbe4bafaf12127823 */ /* 0x000fc60000000013 */
[----:B------:R1:W-:Y:S01]  /*f1f0*/  STS [R47+0x84], R53 ;  /* 0x000084352f007388 */ /* 0x0003e20000000800 */
[C-C-:B0-----:R-:W-:Y:S01]  /*f200*/  FFMA R57, R51.reuse, 1.8477590084075927734, R50.reuse ;  /* 0x3fec835e33397823 */ /* 0x141fe20000000032 */
[----:B------:R-:W-:Y:S01]  /*f210*/  FFMA R51, R51, -1.8477590084075927734, R50 ;  /* 0xbfec835e33337823 */ /* 0x000fe20000000032 */
[C-C-:B------:R-:W-:Y:S01]  /*f220*/  FFMA R50, R15.reuse, -1.6629391908645629883, R52.reuse ;  /* 0xbfd4db310f327823 */ /* 0x140fe20000000034 */
[----:B------:R-:W-:Y:S01]  /*f230*/  FFMA R52, R15, 1.6629391908645629883, R52 ;  /* 0x3fd4db310f347823 */ /* 0x000fe20000000034 */
[C---:B-1----:R-:W-:Y:S01]  /*f240*/  FFMA R53, R21.reuse, 1.6629391908645629883, R17 ;  /* 0x3fd4db3115357823 */ /* 0x042fe20000000011 */
[C-C-:B------:R-:W-:Y:S01]  /*f250*/  FFMA R15, R18.reuse, -1.9615705013275146484, R51.reuse ;  /* 0xbffb14be120f7823 */ /* 0x140fe20000000033 */
[----:B------:R-:W-:Y:S01]  /*f260*/  STS [R47+0x18c], R56 ;  /* 0x00018c382f007388 */ /* 0x000fe20000000800 */
[----:B------:R-:W-:Y:S01]  /*f270*/  FFMA R51, R18, 1.9615705013275146484, R51 ;  /* 0x3ffb14be12337823 */ /* 0x000fe20000000033 */
[----:B------:R-:W-:Y:S02]  /*f280*/  FFMA R16, R21, -1.6629391908645629883, R17 ;  /* 0xbfd4db3115107823 */ /* 0x000fe40000000011 */
[----:B------:R-:W-:Y:S04]  /*f290*/  STS [R47+0x210], R55 ;  /* 0x000210372f007388 */ /* 0x000fe80000000800 */
[----:B------:R-:W-:Y:S04]  /*f2a0*/  STS [R47+0x294], R58 ;  /* 0x0002943a2f007388 */ /* 0x000fe80000000800 */
[----:B------:R-:W-:Y:S04]  /*f2b0*/  STS [R47+0x318], R54 ;  /* 0x000318362f007388 */ /* 0x000fe80000000800 */
[----:B------:R-:W-:Y:S04]  /*f2c0*/  STS [R47], R59 ;  /* 0x0000003b2f007388 */ /* 0x000fe80000000800 */
        /* <DEDUP_REMOVED lines=12> */
[----:B------:R-:W-:-:S03]  /*f390*/  MOV R61, R3 ;  /* 0x00000003003d7202 */ /* 0x000fc60000000f00 */
[----:B------:R3:W-:Y:S01]  /*f3a0*/  STS [R47+0x108], R52 ;  /* 0x000108342f007388 */ /* 0x0007e20000000800 */
[----:B--2---:R-:W-:-:S03]  /*f3b0*/  FMUL R53, R36, 1.4142135381698608398 ;  /* 0x3fb504f324357820 */ /* 0x004fc60000400000 */
[----:B------:R-:W2:Y:S01]  /*f3c0*/  LDL.LU R36, [R1+0x20] ;  /* 0x0000200001247983 */ /* 0x000ea20000300800 */
[C-C-:B---3--:R-:W-:Y:S01]  /*f3d0*/  FFMA R52, R0.reuse, 1.4142135381698608398, R53.reuse ;  /* 0x3fb504f300347823 */ /* 0x148fe20000000035 */
[----:B------:R-:W-:Y:S02]  /*f3e0*/  FFMA R53, R0, 1.4142135381698608398, -R53 ;  /* 0x3fb504f300357823 */ /* 0x000fe40000000835 */
[----:B------:R-:W2:Y:S04]  /*f3f0*/  LDL.LU R0, [R1+0x24] ;  /* 0x0000240001007983 */ /* 0x000ea80000300800 */
[----:B------:R-:W3:Y:S01]  /*f400*/  LDL.LU R3, [R1+0x28] ;  /* 0x0000280001037983 */ /* 0x000ee20000300800 */
[----:B------:R-:W-:Y:S01]  /*f410*/  FFMA R54, R12, 0.41421356797218322754, R9 ;  /* 0x3ed413cd0c367823 */ /* 0x000fe20000000009 */
[----:B------:R-:W-:Y:S01]  /*f420*/  FFMA R9, R9, 0.41421356797218322754, -R12 ;  /* 0x3ed413cd09097823 */ /* 0x000fe2000000080c */
[C-C-:B------:R-:W-:Y:S01]  /*f430*/  FADD R12, R10.reuse, R11.reuse ;  /* 0x0000000b0a0c7221 */ /* 0x140fe20000000000 */
[----:B------:R-:W-:Y:S01]  /*f440*/  FADD R32, R10, -R11 ;  /* 0x8000000b0a207221 */ /* 0x000fe20000000000 */
[----:B------:R-:W-:-:S02]  /*f450*/  FFMA R58, R54, -1.8477590084075927734, R52 ;  /* 0xbfec835e363a7823 */ /* 0x000fc40000000034 */
[--C-:B------:R-:W-:Y:S01]  /*f460*/  FFMA R10, R12, 0.70710676908493041992, R8.reuse ;  /* 0x3f3504f30c0a7823 */ /* 0x100fe20000000008 */
[--C-:B------:R-:W-:Y:S01]  /*f470*/  FFMA R11, R32, 0.70710676908493041992, R13.reuse ;  /* 0x3f3504f3200b7823 */ /* 0x100fe2000000000d */
[----:B------:R-:W-:Y:S01]  /*f480*/  FFMA R8, R12, -0.70710676908493041992, R8 ;  /* 0xbf3504f30c087823 */ /* 0x000fe20000000008 */
[----:B------:R-:W-:Y:S01]  /*f490*/  FFMA R13, R32, -0.70710676908493041992, R13 ;  /* 0xbf3504f3200d7823 */ /* 0x000fe2000000000d */
[----:B------:R-:W-:Y:S01]  /*f4a0*/  FFMA R32, R54, 1.8477590084075927734, R52 ;  /* 0x3fec835e36207823 */ /* 0x000fe20000000034 */
[C-C-:B------:R-:W-:Y:S01]  /*f4b0*/  FFMA R52, R9.reuse, -1.8477590084075927734, R53.reuse ;  /* 0xbfec835e09347823 */ /* 0x140fe20000000035 */
[----:B------:R-:W-:Y:S01]  /*f4c0*/  FFMA R53, R9, 1.8477590084075927734, R53 ;  /* 0x3fec835e09357823 */ /* 0x000fe20000000035 */
[----:B------:R-:W-:Y:S01]  /*f4d0*/  FFMA R56, R60, -1.9615705013275146484, R57 ;  /* 0xbffb14be3c387823 */ /* 0x000fe20000000039 */
[----:B------:R-:W-:Y:S01]  /*f4e0*/  FFMA R9, R8, 0.66817861795425415039, R13 ;  /* 0x3f2b0dc108097823 */ /* 0x000fe2000000000d */
[----:B------:R-:W-:Y:S01]  /*f4f0*/  FFMA R60, R60, 1.9615705013275146484, R57 ;  /* 0x3ffb14be3c3c7823 */ /* 0x000fe20000000039 */
[----:B------:R-:W-:Y:S01]  /*f500*/  FFMA R55, R11, 0.19891236722469329834, R10 ;  /* 0x3e4bafaf0b377823 */ /* 0x000fe2000000000a */
[----:B------:R-:W-:Y:S01]  /*f510*/  FFMA R10, R10, -0.19891236722469329834, R11 ;  /* 0xbe4bafaf0a0a7823 */ /* 0x000fe2000000000b */
[----:B------:R-:W-:Y:S01]  /*f520*/  FFMA R8, R13, -0.66817861795425415039, R8 ;  /* 0xbf2b0dc10d087823 */ /* 0x000fe20000000008 */
[C-C-:B------:R-:W-:Y:S01]  /*f530*/  FFMA R54, R9.reuse, -1.6629391908645629883, R52.reuse ;  /* 0xbfd4db3109367823 */ /* 0x140fe20000000034 */
[----:B------:R-:W-:Y:S01]  /*f540*/  FFMA R52, R9, 1.6629391908645629883, R52 ;  /* 0x3fd4db3109347823 */ /* 0x000fe20000000034 */
[--C-:B------:R-:W-:Y:S01]  /*f550*/  FFMA R57, R10, -1.9615705013275146484, R58.reuse ;  /* 0xbffb14be0a397823 */ /* 0x100fe2000000003a */
[--C-:B------:R-:W-:Y:S01]  /*f560*/  FFMA R59, R8, -1.6629391908645629883, R53.reuse ;  /* 0xbfd4db31083b7823 */ /* 0x100fe20000000035 */
[----:B------:R-:W-:Y:S01]  /*f570*/  STS [R47+0x18c], R15 ;  /* 0x00018c0f2f007388 */ /* 0x000fe20000000800 */
[----:B------:R-:W-:Y:S01]  /*f580*/  FFMA R58, R10, 1.9615705013275146484, R58 ;  /* 0x3ffb14be0a3a7823 */ /* 0x000fe2000000003a */
[----:B------:R-:W-:-:S02]  /*f590*/  FFMA R53, R8, 1.6629391908645629883, R53 ;  /* 0x3fd4db3108357823 */ /* 0x000fc40000000035 */
[----:B------:R-:W-:Y:S04]  /*f5a0*/  STS [R47+0x210], R51 ;  /* 0x000210332f007388 */ /* 0x000fe80000000800 */
[----:B------:R-:W-:Y:S04]  /*f5b0*/  STS [R47+0x294], R50 ;  /* 0x000294322f007388 */ /* 0x000fe80000000800 */
[----:B------:R-:W-:Y:S04]  /*f5c0*/  STS [R47+0x318], R16 ;  /* 0x000318102f007388 */ /* 0x000fe80000000800 */
[----:B------:R1:W-:Y:S04]  /*f5d0*/  STS [R47], R60 ;  /* 0x0000003c2f007388 */ /* 0x0003e80000000800 */
        /* <DEDUP_REMOVED lines=12> */
[----:B-1----:R-:W-:-:S03]  /*f6a0*/  FFMA R60, R55, -1.9615705013275146484, R32 ;  /* 0xbffb14be373c7823 */ /* 0x002fc60000000020 */
[----:B------:R2:W-:Y:S01]  /*f6b0*/  STS [R47+0x84], R53 ;  /* 0x000084352f007388 */ /* 0x0005e20000000800 */
[----:B----4-:R-:W-:Y:S01]  /*f6c0*/  FMUL R52, R61, 1.4142135381698608398 ;  /* 0x3fb504f33d347820 */ /* 0x010fe20000400000 */
[----:B------:R-:W-:Y:S02]  /*f6d0*/  FFMA R61, R55, 1.9615705013275146484, R32 ;  /* 0x3ffb14be373d7823 */ /* 0x000fe40000000020 */
[----:B------:R-:W-:Y:S04]  /*f6e0*/  STS [R47+0x18c], R57 ;  /* 0x00018c392f007388 */ /* 0x000fe80000000800 */
[----:B------:R1:W-:Y:S04]  /*f6f0*/  STS [R47+0x210], R58 ;  /* 0x0002103a2f007388 */ /* 0x0003e80000000800 */
[----:B------:R-:W-:Y:S04]  /*f700*/  STS [R47+0x294], R54 ;  /* 0x000294362f007388 */ /* 0x000fe80000000800 */
[----:B------:R-:W-:Y:S04]  /*f710*/  STS [R47+0x318], R59 ;  /* 0x0003183b2f007388 */ /* 0x000fe80000000800 */
[----:B------:R-:W-:Y:S04]  /*f720*/  STS [R47], R61 ;  /* 0x0000003d2f007388 */ /* 0x000fe80000000800 */
[----:B------:R-:W-:Y:S01]  /*f730*/  STS [R47+0x39c], R60 ;  /* 0x00039c3c2f007388 */ /* 0x000fe20000000800 */
[----:B------:R-:W-:-:S03]  /*f740*/  NOP ;  /* 0x0000000000007918 */ /* 0x000fc60000000000 */
[----:B------:R-:W4:Y:S01]  /*f750*/  LDS R54, [R48] ;  /* 0x0000000030367984 */ /* 0x000f220000000800 */
[C-C-:B------:R-:W-:Y:S01]  /*f760*/  FFMA R51, R35.reuse, 1.4142135381698608398, R52.reuse ;  /* 0x3fb504f323337823 */ /* 0x140fe20000000034 */
[----:B------:R-:W-:Y:S01]  /*f770*/  FFMA R52, R35, 1.4142135381698608398, -R52 ;  /* 0x3fb504f323347823 */ /* 0x000fe20000000834 */
[----:B0-----:R-:W-:Y:S01]  /*f780*/  FMUL R21, R21, 1.4142135381698608398 ;  /* 0x3fb504f315157820 */ /* 0x001fe20000400000 */
[----:B------:R-:W-:Y:S04]  /*f790*/  LDS R59, [R48+0x14] ;  /* 0x00001400303b7984 */ /* 0x000fe80000000800 */
[----:B------:R-:W-:Y:S04]  /*f7a0*/  LDS R60, [R48+0x18] ;  /* 0x00001800303c7984 */ /* 0x000fe80000000800 */
[----:B------:R-:W-:Y:S01]  /*f7b0*/  LDS R61, [R48+0x1c] ;  /* 0x00001c00303d7984 */ /* 0x000fe20000000800 */
[----:B--2---:R-:W-:Y:S01]  /*f7c0*/  FFMA R53, R36, 0.41421356797218322754, R0 ;  /* 0x3ed413cd24357823 */ /* 0x004fe20000000000 */
[C-C-:B---3--:R-:W-:Y:S01]  /*f7d0*/  FADD R50, R49.reuse, R3.reuse ;  /* 0x0000000331327221 */ /* 0x148fe20000000000 */
[----:B------:R-:W-:Y:S01]  /*f7e0*/  FADD R56, R49, -R3 ;  /* 0x8000000331387221 */ /* 0x000fe20000000000 */
[----:B------:R-:W-:-:S02]  /*f7f0*/  FFMA R55, R0, 0.41421356797218322754, -R36 ;  /* 0x3ed413cd00377823 */ /* 0x000fc40000000824 */
[C-C-:B------:R-:W-:Y:S01]  /*f800*/  FFMA R32, R50.reuse, 0.70710676908493041992, R14.reuse ;  /* 0x3f3504f332207823 */ /* 0x140fe2000000000e */
[----:B------:R-:W-:Y:S01]  /*f810*/  FFMA R50, R50, -0.70710676908493041992, R14 ;  /* 0xbf3504f332327823 */ /* 0x000fe2000000000e */
[C---:B-1----:R-:W-:Y:S01]  /*f820*/  FFMA R58, R56.reuse, -0.70710676908493041992, R7 ;  /* 0xbf3504f3383a7823 */ /* 0x042fe20000000007 */
[C-C-:B------:R-:W-:Y:S01]  /*f830*/  FFMA R3, R53.reuse, 1.8477590084075927734, R51.reuse ;  /* 0x3fec835e35037823 */ /* 0x140fe20000000033 */
[----:B------:R-:W-:Y:S01]  /*f840*/  FFMA R51, R53, -1.8477590084075927734, R51 ;  /* 0xbfec835e35337823 */ /* 0x000fe20000000033 */
[----:B------:R-:W-:Y:S01]  /*f850*/  FFMA R57, R56, 0.70710676908493041992, R7 ;  /* 0x3f3504f338397823 */ /* 0x000fe20000000007 */
[C-C-:B------:R-:W-:Y:S01]  /*f860*/  FFMA R56, R55.reuse, -1.8477590084075927734, R52.reuse ;  /* 0xbfec835e37387823 */ /* 0x140fe20000000034 */
[----:B------:R-:W-:Y:S01]  /*f870*/  FFMA R53, R55, 1.8477590084075927734, R52 ;  /* 0x3fec835e37357823 */ /* 0x000fe20000000034 */
[----:B------:R-:W-:Y:S01]  /*f880*/  FFMA R52, R50, 0.66817861795425415039, R58 ;  /* 0x3f2b0dc132347823 */ /* 0x000fe2000000003a */
[----:B------:R-:W-:Y:S01]  /*f890*/  FFMA R58, R58, -0.66817861795425415039, R50 ;  /* 0xbf2b0dc13a3a7823 */ /* 0x000fe20000000032 */
[----:B------:R-:W-:Y:S01]  /*f8a0*/  FFMA R0, R57, 0.19891236722469329834, R32 ;  /* 0x3e4bafaf39007823 */ /* 0x000fe20000000020 */
[----:B------:R-:W-:Y:S01]  /*f8b0*/  LDS R55, [R48+0x4] ;  /* 0x0000040030377984 */ /* 0x000fe20000000800 */
[C-C-:B------:R-:W-:Y:S01]  /*f8c0*/  FFMA R35, R52.reuse, -1.6629391908645629883, R56.reuse ;  /* 0xbfd4db3134237823 */ /* 0x140fe20000000038 */
[----:B------:R-:W-:Y:S01]  /*f8d0*/  FFMA R7, R52, 1.6629391908645629883, R56 ;  /* 0x3fd4db3134077823 */ /* 0x000fe20000000038 */
[----:B------:R-:W-:Y:S01]  /*f8e0*/  FFMA R52, R58, -1.6629391908645629883, R53 ;  /* 0xbfd4db313a347823 */ /* 0x000fe20000000035 */
[----:B------:R-:W-:Y:S01]  /*f8f0*/  FFMA R32, R32, -0.19891236722469329834, R57 ;  /* 0xbe4bafaf20207823 */ /* 0x000fe20000000039 */
[----:B------:R-:W-:Y:S01]  /*f900*/  FFMA R53, R58, 1.6629391908645629883, R53 ;  /* 0x3fd4db313a357823 */ /* 0x000fe20000000035 */
[----:B------:R-:W-:Y:S04]  /*f910*/  LDS R56, [R48+0x8] ;  /* 0x0000080030387984 */ /* 0x000fe80000000800 */
[----:B------:R-:W0:Y:S04]  /*f920*/  LDS R57, [R48+0xc] ;  /* 0x00000c0030397984 */ /* 0x000e280000000800 */
[----:B------:R-:W1:Y:S01]  /*f930*/  LDS R58, [R48+0x10] ;  /* 0x00001000303a7984 */ /* 0x000e620000000800 */
[----:B------:R-:W-:-:S03]  /*f940*/  NOP ;  /* 0x0000000000007918 */ /* 0x000fc60000000000 */
[----:B------:R2:W-:Y:S02]  /*f950*/  STS [R47+0x108], R7 ;  /* 0x000108072f007388 */ /* 0x0005e40000000800 */
[C-C-:B--2---:R-:W-:Y:S01]  /*f960*/  FFMA R7, R46.reuse, 1.4142135381698608398, R21.reuse ;  /* 0x3fb504f32e077823 */ /* 0x144fe20000000015 */
[----:B------:R-:W-:Y:S01]  /*f970*/  FFMA R46, R46, 1.4142135381698608398, -R21 ;  /* 0x3fb504f32e2e7823 */ /* 0x000fe20000000815 */
[----:B----4-:R-:W-:-:S04]  /*f980*/  FFMA R21, R54, 0.41421356797218322754, R37 ;  /* 0x3ed413cd36157823 */ /* 0x010fc80000000025 */
[C-C-:B------:R-:W-:Y:S01]  /*f990*/  FFMA R49, R21.reuse, 1.8477590084075927734, R7.reuse ;  /* 0x3fec835e15317823 */ /* 0x140fe20000000007 */
[----:B------:R-:W-:Y:S02]  /*f9a0*/  FFMA R7, R21, -1.8477590084075927734, R7 ;  /* 0xbfec835e15077823 */ /* 0x000fe40000000007 */
[----:B------:R-:W2:Y:S01]  /*f9b0*/  LDL.LU R21, [R1+0x30] ;  /* 0x0000300001157983 */ /* 0x000ea20000300800 */
[----:B------:R-:W-:Y:S01]  /*f9c0*/  FFMA R54, R37, 0.41421356797218322754, -R54 ;  /* 0x3ed413cd25367823 */ /* 0x000fe20000000836 */
[----:B------:R-:W-:Y:S01]  /*f9d0*/  FADD R37, R29, R16 ;  /* 0x000000101d257221 */ /* 0x000fe20000000000 */
[--C-:B------:R-:W-:Y:S01]  /*f9e0*/  FFMA R50, R32, -1.9615705013275146484, R51.reuse ;  /* 0xbffb14be20327823 */ /* 0x100fe20000000033 */
[----:B------:R-:W-:Y:S01]  /*f9f0*/  FMUL R20, R20, 1.4142135381698608398 ;  /* 0x3fb504f314147820 */ /* 0x000fe20000400000 */
[----:B------:R-:W-:Y:S01]  /*fa00*/  FFMA R51, R32, 1.9615705013275146484, R51 ;  /* 0x3ffb14be20337823 */ /* 0x000fe20000000033 */
[----:B------:R3:W-:Y:S01]  /*fa10*/  STS [R47+0x84], R53 ;  /* 0x000084352f007388 */ /* 0x0007e20000000800 */
[C---:B------:R-:W-:Y:S01]  /*fa20*/  FFMA R32, R0.reuse, -1.9615705013275146484, R3 ;  /* 0xbffb14be00207823 */ /* 0x040fe20000000003 */
[----:B------:R-:W-:Y:S01]  /*fa30*/  FFMA R14, R37, -0.70710676908493041992, R43 ;  /* 0xbf3504f3250e7823 */ /* 0x000fe2000000002b */
[----:B------:R-:W-:Y:S01]  /*fa40*/  FMUL R19, R19, 1.4142135381698608398 ;  /* 0x3fb504f313137820 */ /* 0x000fe20000400000 */
[----:B---3--:R-:W-:Y:S01]  /*fa50*/  FFMA R53, R0, 1.9615705013275146484, R3 ;  /* 0x3ffb14be00357823 */ /* 0x008fe20000000003 */
[----:B------:R-:W-:Y:S01]  /*fa60*/  FFMA R3, R37, 0.70710676908493041992, R43 ;  /* 0x3f3504f325037823 */ /* 0x000fe2000000002b */
[C-C-:B------:R-:W-:Y:S01]  /*fa70*/  FFMA R43, R45.reuse, 1.4142135381698608398, R20.reuse ;  /* 0x3fb504f32d2b7823 */ /* 0x140fe20000000014 */
[----:B------:R-:W-:Y:S01]  /*fa80*/  FFMA R45, R45, 1.4142135381698608398, -R20 ;  /* 0x3fb504f32d2d7823 */ /* 0x000fe20000000814 */
[----:B------:R-:W-:Y:S01]  /*fa90*/  FADD R0, R29, -R16 ;  /* 0x800000101d007221 */ /* 0x000fe20000000000 */
[----:B------:R-:W-:Y:S01]  /*faa0*/  MOV R20, R6 ;  /* 0x0000000600147202 */ /* 0x000fe20000000f00 */
[C-C-:B------:R-:W-:Y:S01]  /*fab0*/  FADD R16, R28.reuse, R15.reuse ;  /* 0x0000000f1c107221 */ /* 0x140fe20000000000 */
[----:B------:R-:W-:Y:S01]  /*fac0*/  FADD R6, R28, -R15 ;  /* 0x8000000f1c067221 */ /* 0x000fe20000000000 */
[C-C-:B------:R-:W-:Y:S01]  /*fad0*/  FFMA R15, R44.reuse, 1.4142135381698608398, R19.reuse ;  /* 0x3fb504f32c0f7823 */ /* 0x140fe20000000013 */
[----:B------:R-:W-:Y:S01]  /*fae0*/  FFMA R44, R44, 1.4142135381698608398, -R19 ;  /* 0x3fb504f32c2c7823 */ /* 0x000fe20000000813 */
[C-C-:B------:R-:W-:Y:S01]  /*faf0*/  FADD R19, R27.reuse, R13.reuse ;  /* 0x0000000d1b137221 */ /* 0x140fe20000000000 */
[----:B------:R-:W-:Y:S01]  /*fb00*/  FADD R13, R27, -R13 ;  /* 0x8000000d1b0d7221 */ /* 0x000fe20000000000 */
[----:B------:R-:W-:Y:S01]  /*fb10*/  MOV R28, R5 ;  /* 0x00000005001c7202 */ /* 0x000fe20000000f00 */
[--C-:B------:R-:W-:Y:S01]  /*fb20*/  FFMA R5, R16, 0.70710676908493041992, R42.reuse ;  /* 0x3f3504f310057823 */ /* 0x100fe2000000002a */
[----:B------:R-:W-:Y:S01]  /*fb30*/  MOV R27, R20 ;  /* 0x00000014001b7202 */ /* 0x000fe20000000f00 */
[----:B------:R-:W-:Y:S01]  /*fb40*/  FMUL R20, R18, 1.4142135381698608398 ;  /* 0x3fb504f312147820 */ /* 0x000fe20000400000 */
[----:B------:R-:W-:Y:S01]  /*fb50*/  FFMA R42, R16, -0.70710676908493041992, R42 ;  /* 0xbf3504f3102a7823 */ /* 0x000fe2000000002a */
[C-C-:B------:R-:W-:Y:S01]  /*fb60*/  FFMA R16, R19.reuse, 0.70710676908493041992, R41.reuse ;  /* 0x3f3504f313107823 */ /* 0x140fe20000000029 */
[----:B------:R-:W-:Y:S01]  /*fb70*/  FFMA R41, R19, -0.70710676908493041992, R41 ;  /* 0xbf3504f313297823 */ /* 0x000fe20000000029 */
[----:B------:R-:W3:Y:S04]  /*fb80*/  LDL.LU R29, [R1+0x3c] ;  /* 0x00003c00011d7983 */ /* 0x000ee80000300800 */
[----:B------:R-:W4:Y:S04]  /*fb90*/  LDL.LU R37, [R1+0x40] ;  /* 0x0000400001257983 */ /* 0x000f280000300800 */
[----:B------:R-:W4:Y:S01]  /*fba0*/  LDL.LU R36, [R1+0x10] ;  /* 0x0000100001247983 */ /* 0x000f220000300800 */
[C-C-:B--2---:R-:W-:Y:S01]  /*fbb0*/  FFMA R18, R21.reuse, 1.4142135381698608398, R20.reuse ;  /* 0x3fb504f315127823 */ /* 0x144fe20000000014 */
[----:B------:R-:W-:Y:S01]  /*fbc0*/  FFMA R19, R21, 1.4142135381698608398, -R20 ;  /* 0x3fb504f315137823 */ /* 0x000fe20000000814 */
[C-C-:B------:R-:W-:Y:S01]  /*fbd0*/  FADD R20, R26.reuse, R12.reuse ;  /* 0x0000000c1a147221 */ /* 0x140fe20000000000 */
[----:B------:R-:W-:-:S02]  /*fbe0*/  FADD R12, R26, -R12 ;  /* 0x8000000c1a0c7221 */ /* 0x000fc40000000000 */
[----:B------:R-:W2:Y:S01]  /*fbf0*/  LDL.LU R26, [R1+0x38] ;  /* 0x00003800011a7983 */ /* 0x000ea20000300800 */
[----:B------:R-:W-:Y:S01]  /*fc00*/  FMUL R21, R17, 1.4142135381698608398 ;  /* 0x3fb504f311157820 */ /* 0x000fe20000400000 */
[C-C-:B------:R-:W-:Y:S01]  /*fc10*/  FFMA R17, R20.reuse, 0.70710676908493041992, R40.reuse ;  /* 0x3f3504f314117823 */ /* 0x140fe20000000028 */
[----:B------:R-:W-:Y:S01]  /*fc20*/  FFMA R40, R20, -0.70710676908493041992, R40 ;  /* 0xbf3504f314287823 */ /* 0x000fe20000000028 */
[----:B------:R-:W-:Y:S01]  /*fc30*/  FMUL R27, R27, 1.4142135381698608398 ;  /* 0x3fb504f31b1b7820 */ /* 0x000fe20000400000 */
[----:B------:R0:W-:Y:S01]  /*fc40*/  STS [R47+0x294], R35 ;  /* 0x000294232f007388 */ /* 0x0001e20000000800 */
[C-C-:B--2---:R-:W-:Y:S01]  /*fc50*/  FFMA R20, R26.reuse, 1.4142135381698608398, R21.reuse ;  /* 0x3fb504f31a147823 */ /* 0x144fe20000000015 */
        /* <DEDUP_REMOVED lines=10> */
[C-C-:B------:R-:W-:Y:S01]  /*fd00*/  FFMA R28, R29.reuse, 0.70710676908493041992, R38.reuse ;  /* 0x3f3504f31d1c7823 */ /* 0x140fe20000000026 */
[----:B------:R-:W-:Y:S01]  /*fd10*/  FFMA R38, R29, -0.70710676908493041992, R38 ;  /* 0xbf3504f31d267823 */ /* 0x000fe20000000026 */
[C-C-:B----4-:R-:W-:Y:S01]  /*fd20*/  FFMA R29, R37.reuse, 1.4142135381698608398, R10.reuse ;  /* 0x3fb504f3251d7823 */ /* 0x150fe2000000000a */
[----:B------:R-:W-:Y:S01]  /*fd30*/  FFMA R10, R37, 1.4142135381698608398, -R10 ;  /* 0x3fb504f3250a7823 */ /* 0x000fe2000000080a */
[C-C-:B------:R-:W-:Y:S01]  /*fd40*/  FADD R37, R23.reuse, R9.reuse ;  /* 0x0000000917257221 */ /* 0x140fe20000000000 */
[----:B------:R-:W-:-:S03]  /*fd50*/  FADD R9, R23, -R9 ;  /* 0x8000000917097221 */ /* 0x000fc60000000000 */
[C-C-:B------:R-:W-:Y:S01]  /*fd60*/  FFMA R23, R37.reuse, 0.70710676908493041992, R36.reuse ;  /* 0x3f3504f325177823 */ /* 0x140fe20000000024 */
[----:B------:R-:W-:Y:S02]  /*fd70*/  FFMA R37, R37, -0.70710676908493041992, R36 ;  /* 0xbf3504f325257823 */ /* 0x000fe40000000024 */
[----:B------:R-:W2:Y:S04]  /*fd80*/  LDL.LU R36, [R1+0x108] ;  /* 0x0001080001247983 */ /* 0x000ea80000300800 */
[----:B0-----:R-:W3:Y:S04]  /*fd90*/  LDL.LU R35, [R1+0x104] ;  /* 0x0001040001237983 */ /* 0x001ee80000300800 */
[----:B------:R-:W-:Y:S04]  /*fda0*/  STS [R47+0x18c], R50 ;  /* 0x00018c322f007388 */ /* 0x000fe80000000800 */
[----:B------:R-:W-:Y:S04]  /*fdb0*/  STS [R47+0x210], R51 ;  /* 0x000210332f007388 */ /* 0x000fe80000000800 */
[----:B------:R0:W-:Y:S04]  /*fdc0*/  STS [R47+0x318], R52 ;  /* 0x000318342f007388 */ /* 0x0001e80000000800 */
[----:B------:R-:W-:Y:S04]  /*fdd0*/  STS [R47], R53 ;  /* 0x000000352f007388 */ /* 0x000fe80000000800 */
[----:B------:R4:W-:Y:S01]  /*fde0*/  STS [R47+0x39c], R32 ;  /* 0x00039c202f007388 */ /* 0x0009e20000000800 */
[----:B------:R-:W-:-:S03]  /*fdf0*/  NOP ;  /* 0x0000000000007918 */ /* 0x000fc60000000000 */
[----:B------:R-:W1:Y:S01]  /*fe00*/  LDS R47, [R48] ;  /* 0x00000000302f7984 */ /* 0x000e620000000800 */
[----:B0-----:R-:W-:Y:S01]  /*fe10*/  FFMA R52, R57, 0.41421356797218322754, R34 ;  /* 0x3ed413cd39347823 */ /* 0x001fe20000000022 */
[C-C-:B----4-:R-:W-:Y:S01]  /*fe20*/  FFMA R32, R54.reuse, -1.8477590084075927734, R46.reuse ;  /* 0xbfec835e36207823 */ /* 0x150fe2000000002e */
[----:B------:R-:W-:Y:S01]  /*fe30*/  FFMA R46, R54, 1.8477590084075927734, R46 ;  /* 0x3fec835e362e7823 */ /* 0x000fe2000000002e */
[----:B------:R-:W-:Y:S01]  /*fe40*/  FFMA R57, R34, 0.41421356797218322754, -R57 ;  /* 0x3ed413cd22397823 */ /* 0x000fe20000000839 */
[----:B-1----:R-:W-:Y:S01]  /*fe50*/  FFMA R54, R58, 0.41421356797218322754, R33 ;  /* 0x3ed413cd3a367823 */ /* 0x002fe20000000021 */
[----:B------:R-:W-:Y:S01]  /*fe60*/  FFMA R58, R33, 0.41421356797218322754, -R58 ;  /* 0x3ed413cd213a7823 */ /* 0x000fe2000000083a */
[C-C-:B------:R-:W-:Y:S01]  /*fe70*/  FFMA R34, R52.reuse, 1.8477590084075927734, R18.reuse ;  /* 0x3fec835e34227823 */ /* 0x140fe20000000012 */
[----:B------:R-:W-:Y:S01]  /*fe80*/  FFMA R52, R52, -1.8477590084075927734, R18 ;  /* 0xbfec835e34347823 */ /* 0x000fe20000000012 */
[C-C-:B------:R-:W-:Y:S01]  /*fe90*/  FFMA R18, R57.reuse, -1.8477590084075927734, R19.reuse ;  /* 0xbfec835e39127823 */ /* 0x140fe20000000013 */
[C-C-:B------:R-:W-:Y:S01]  /*fea0*/  FFMA R33, R54.reuse, 1.8477590084075927734, R20.reuse ;  /* 0x3fec835e36217823 */ /* 0x140fe20000000014 */
[----:B------:R-:W-:Y:S01]  /*feb0*/  FFMA R19, R57, 1.8477590084075927734, R19 ;  /* 0x3fec835e39137823 */ /* 0x000fe20000000013 */
[----:B------:R-:W-:Y:S01]  /*fec0*/  FFMA R20, R54, -1.8477590084075927734, R20 ;  /* 0xbfec835e36147823 */ /* 0x000fe20000000014 */
[----:B------:R-:W0:Y:S01]  /*fed0*/  LDS R53, [R48+0x4] ;  /* 0x0000040030357984 */ /* 0x000e220000000800 */
[----:B------:R-:W-:Y:S01]  /*fee0*/  FFMA R57, R0, 0.70710676908493041992, R47 ;  /* 0x3f3504f300397823 */ /* 0x000fe2000000002f */
[----:B--2---:R-:W-:Y:S01]  /*fef0*/  FFMA R50, R55, 0.41421356797218322754, R36 ;  /* 0x3ed413cd37327823 */ /* 0x004fe20000000024 */
[----:B------:R-:W-:-:S03]  /*ff00*/  FFMA R55, R36, 0.41421356797218322754, -R55 ;  /* 0x3ed413cd24377823 */ /* 0x000fc60000000837 */
[C-C-:B------:R-:W-:Y:S01]  /*ff10*/  FFMA R36, R50.reuse, 1.8477590084075927734, R43.reuse ;  /* 0x3fec835e32247823 */ /* 0x140fe2000000002b */
[----:B------:R-:W-:Y:S01]  /*ff20*/  FFMA R50, R50, -1.8477590084075927734, R43 ;  /* 0xbfec835e32327823 */ /* 0x000fe2000000002b */
[C-C-:B------:R-:W-:Y:S01]  /*ff30*/  FFMA R43, R55.reuse, -1.8477590084075927734, R45.reuse ;  /* 0xbfec835e372b7823 */ /* 0x140fe2000000002d */
[----:B------:R-:W-:Y:S01]  /*ff40*/  FFMA R45, R55, 1.8477590084075927734, R45 ;  /* 0x3fec835e372d7823 */ /* 0x000fe2000000002d */
[----:B------:R-:W-:Y:S01]  /*ff50*/  FFMA R55, R59, 0.41421356797218322754, R31 ;  /* 0x3ed413cd3b377823 */ /* 0x000fe2000000001f */
[----:B------:R-:W-:Y:S01]  /*ff60*/  FFMA R59, R31, 0.41421356797218322754, -R59 ;  /* 0x3ed413cd1f3b7823 */ /* 0x000fe2000000083b */
[C-C-:B------:R-:W-:Y:S01]  /*ff70*/  FFMA R31, R58.reuse, -1.8477590084075927734, R21.reuse ;  /* 0xbfec835e3a1f7823 */ /* 0x140fe20000000015 */
[----:B------:R-:W-:Y:S01]  /*ff80*/  FFMA R21, R58, 1.8477590084075927734, R21 ;  /* 0x3fec835e3a157823 */ /* 0x000fe20000000015 */
[C-C-:B------:R-:W-:Y:S01]  /*ff90*/  FFMA R54, R55.reuse, 1.8477590084075927734, R26.reuse ;  /* 0x3fec835e37367823 */ /* 0x140fe2000000001a */
[----:B------:R-:W-:Y:S01]  /*ffa0*/  FFMA R55, R55, -1.8477590084075927734, R26 ;  /* 0xbfec835e37377823 */ /* 0x000fe2000000001a */
[----:B------:R-:W-:Y:S01]  /*ffb0*/  FFMA R58, R0, -0.70710676908493041992, R47 ;  /* 0xbf3504f3003a7823 */ /* 0x000fe2000000002f */
[C-C-:B------:R-:W-:Y:S01]  /*ffc0*/  FFMA R26, R59.reuse, -1.8477590084075927734, R27.reuse ;  /* 0xbfec835e3b1a7823 */ /* 0x140fe2000000001b */
[----:B------:R-:W-:Y:S01]  /*ffd0*/  FFMA R47, R60, 0.41421356797218322754, R30 ;  /* 0x3ed413cd3c2f7823 */ /* 0x000fe2000000001e */
[----:B------:R-:W-:Y:S01]  /*ffe0*/  FFMA R27, R59, 1.8477590084075927734, R27 ;  /* 0x3fec835e3b1b7823 */ /* 0x000fe2000000001b */
[----:B------:R-:W-:Y:S01]  /*fff0*/  FFMA R30, R30, 0.41421356797218322754, -R60 ;  /* 0x3ed413cd1e1e7823 */ /* 0x000fe2000000083c */
[----:B------:R-:W2:Y:S01]  /*10000*/  LDL.LU R0, [R1+0x100] ;  /* 0x0001000001007983 */ /* 0x000ea20000300800 */
[----:B------:R-:W-:Y:S01]  /*10010*/  FFMA R59, R57, 0.19891236722469329834, R3 ;  /* 0x3e4bafaf393b7823 */ /* 0x000fe20000000003 */
[----:B------:R-:W-:-:S02]  /*10020*/  FFMA R60, R3, -0.19891236722469329834, R57 ;  /* 0xbe4bafaf033c7823 */ /* 0x000fc40000000039 */
[----:B------:R-:W4:Y:S01]  /*10030*/  LDL.LU R3, [R1+0xfc] ;  /* 0x0000fc0001037983 */ /* 0x000f220000300800 */
[----:B------:R-:W-:Y:S01]  /*10040*/  FFMA R57, R14, 0.66817861795425415039, R58 ;  /* 0x3f2b0dc10e397823 */ /* 0x000fe2000000003a */
[----:B---3--:R-:W-:Y:S01]  /*10050*/  FFMA R51, R56, 0.41421356797218322754, R35 ;  /* 0x3ed413cd38337823 */ /* 0x008fe20000000023 */
[----:B------:R-:W-:Y:S01]  /*10060*/  FFMA R58, R58, -0.66817861795425415039, R14 ;  /* 0xbf2b0dc13a3a7823 */ /* 0x000fe2000000000e */
[----:B------:R-:W-:Y:S01]  /*10070*/  FFMA R14, R59, -1.9615705013275146484, R49 ;  /* 0xbffb14be3b0e7823 */ /* 0x000fe20000000031 */
[----:B------:R-:W-:Y:S01]  /*10080*/  FFMA R56, R35, 0.41421356797218322754, -R56 ;  /* 0x3ed413cd23387823 */ /* 0x000fe20000000838 */
[----:B------:R-:W-:Y:S01]  /*10090*/  FFMA R35, R51, 1.8477590084075927734, R15 ;  /* 0x3fec835e33237823 */ /* 0x000fe2000000000f */
[----:B------:R-:W-:Y:S01]  /*100a0*/  FFMA R59, R59, 1.9615705013275146484, R49 ;  /* 0x3ffb14be3b3b7823 */ /* 0x000fe20000000031 */
[----:B------:R-:W-:Y:S01]  /*100b0*/  FFMA R51, R51, -1.8477590084075927734, R15 ;  /* 0xbfec835e33337823 */ /* 0x000fe2000000000f */
[C-C-:B------:R-:W-:Y:S01]  /*100c0*/  FFMA R15, R56.reuse, -1.8477590084075927734, R44.reuse ;  /* 0xbfec835e380f7823 */ /* 0x140fe2000000002c */
[----:B------:R1:W-:Y:S01]  /*100d0*/  STL [R1+0x98], R14 ;  /* 0x0000980e01007387 */ /* 0x0003e20000100800 */
[----:B------:R-:W-:-:S03]  /*100e0*/  FFMA R44, R56, 1.8477590084075927734, R44 ;  /* 0x3fec835e382c7823 */ /* 0x000fc6000000002c */
[----:B------:R-:W3:Y:S04]  /*100f0*/  LDS R56, [R48+0x8] ;  /* 0x0000080030387984 */ /* 0x000ee80000000800 */
[----:B-1----:R-:W2:Y:S04]  /*10100*/  LDL.LU R14, [R1+0xf8] ;  /* 0x0000f800010e7983 */ /* 0x002ea80000300800 */
[----:B------:R-:W2:Y:S04]  /*10110*/  LDL.LU R49, [R1+0xf4] ;  /* 0x0000f40001317983 */ /* 0x000ea80000300800 */
[----:B------:R1:W-:Y:S02]  /*10120*/  STL [R1], R59 ;  /* 0x0000003b01007387 */ /* 0x0003e40000100800 */
[C-C-:B-1----:R-:W-:Y:S01]  /*10130*/  FFMA R59, R57.reuse, -1.6629391908645629883, R32.reuse ;  /* 0xbfd4db31393b7823 */ /* 0x142fe20000000020 */
[----:B------:R-:W-:Y:S01]  /*10140*/  FFMA R57, R57, 1.6629391908645629883, R32 ;  /* 0x3fd4db3139397823 */ /* 0x000fe20000000020 */
[----:B------:R-:W-:-:S03]  /*10150*/  FFMA R32, R60, -1.9615705013275146484, R7 ;  /* 0xbffb14be3c207823 */ /* 0x000fc60000000007 */
[----:B------:R1:W-:Y:S04]  /*10160*/  STL [R1+0x78], R59 ;  /* 0x0000783b01007387 */ /* 0x0003e80000100800 */
[----:B------:R0:W-:Y:S01]  /*10170*/  STL [R1+0xc], R57 ;  /* 0x00000c3901007387 */ /* 0x0001e20000100800 */
[----:B-1----:R-:W-:-:S03]  /*10180*/  FFMA R59, R60, 1.9615705013275146484, R7 ;  /* 0x3ffb14be3c3b7823 */ /* 0x002fc60000000007 */
[----:B------:R1:W5:Y:S04]  /*10190*/  LDL.LU R7, [R1+0xf0] ;  /* 0x0000f00001077983 */ /* 0x0003680000300800 */
[----:B------:R-:W-:Y:S01]  /*101a0*/  STL [R1+0x24], R32 ;  /* 0x0000242001007387 */ /* 0x000fe20000100800 */
[----:B0-----:R-:W-:-:S03]  /*101b0*/  FFMA R57, R6, 0.70710676908493041992, R53 ;  /* 0x3f3504f306397823 */ /* 0x001fc60000000035 */
[----:B------:R0:W-:Y:S01]  /*101c0*/  STL [R1+0x58], R59 ;  /* 0x0000583b01007387 */ /* 0x0001e20000100800 */
[----:B------:R-:W-:-:S03]  /*101d0*/  FFMA R53, R6, -0.70710676908493041992, R53 ;  /* 0xbf3504f306357823 */ /* 0x000fc60000000035 */
[----:B------:R-:W1:Y:S04]  /*101e0*/  LDS R32, [R48+0xc] ;  /* 0x00000c0030207984 */ /* 0x000e680000000800 */
[----:B------:R1:W5:Y:S01]  /*101f0*/  LDL.LU R6, [R1+0xec] ;  /* 0x0000ec0001067983 */ /* 0x0003620000300800 */
[C-C-:B0-----:R-:W-:Y:S01]  /*10200*/  FFMA R59, R58.reuse, -1.6629391908645629883, R46.reuse ;  /* 0xbfd4db313a3b7823 */ /* 0x141fe2000000002e */
[----:B------:R-:W-:Y:S01]  /*10210*/  FFMA R58, R58, 1.6629391908645629883, R46 ;  /* 0x3fd4db313a3a7823 */ /* 0x000fe2000000002e */
[----:B------:R-:W-:-:S03]  /*10220*/  FFMA R46, R57, 0.19891236722469329834, R5 ;  /* 0x3e4bafaf392e7823 */ /* 0x000fc60000000005 */
[----:B------:R0:W-:Y:S04]  /*10230*/  STL [R1+0x8c], R59 ;  /* 0x00008c3b01007387 */ /* 0x0001e80000100800 */
[----:B------:R3:W-:Y:S01]  /*10240*/  STL [R1+0x4], R58 ;  /* 0x0000043a01007387 */ /* 0x0007e20000100800 */
[----:B------:R-:W-:-:S03]  /*10250*/  FFMA R57, R5, -0.19891236722469329834, R57 ;  /* 0xbe4bafaf05397823 */ /* 0x000fc60000000039 */
[----:B------:R1:W5:Y:S01]  /*10260*/  LDL.LU R5, [R1+0xe8] ;  /* 0x0000e80001057983 */ /* 0x0003620000300800 */
[----:B0-----:R-:W-:Y:S01]  /*10270*/  FFMA R59, R46, -1.9615705013275146484, R36 ;  /* 0xbffb14be2e3b7823 */ /* 0x001fe20000000024 */
[----:B---3--:R-:W-:Y:S01]  /*10280*/  FFMA R58, R42, 0.66817861795425415039, R53 ;  /* 0x3f2b0dc12a3a7823 */ /* 0x008fe20000000035 */
[----:B------:R-:W-:-:S03]  /*10290*/  FFMA R42, R53, -0.66817861795425415039, R42 ;  /* 0xbf2b0dc1352a7823 */ /* 0x000fc6000000002a */
[C-C-:B------:R-:W-:Y:S01]  /*102a0*/  FFMA R53, R58.reuse, -1.6629391908645629883, R43.reuse ;  /* 0xbfd4db313a357823 */ /* 0x140fe2000000002b */
[----:B------:R-:W-:Y:S01]  /*102b0*/  FFMA R43, R58, 1.6629391908645629883, R43 ;  /* 0x3fd4db313a2b7823 */ /* 0x000fe2000000002b */
[----:B------:R-:W-:Y:S01]  /*102c0*/  STL [R1+0x94], R59 ;  /* 0x0000943b01007387 */ /* 0x000fe20000100800 */
[----:B------:R-:W-:-:S03]  /*102d0*/  FFMA R36, R46, 1.9615705013275146484, R36 ;  /* 0x3ffb14be2e247823 */ /* 0x000fc60000000024 */
[----:B------:R0:W-:Y:S01]  /*102e0*/  STL [R1+0x6c], R53 ;  /* 0x00006c3501007387 */ /* 0x0001e20000100800 */
[----:B------:R-:W-:-:S03]  /*102f0*/  FFMA R46, R57, -1.9615705013275146484, R50 ;  /* 0xbffb14be392e7823 */ /* 0x000fc60000000032 */
[----:B------:R-:W-:Y:S04]  /*10300*/  STL [R1+0x8], R43 ;  /* 0x0000082b01007387 */ /* 0x000fe80000100800 */
[----:B------:R-:W3:Y:S01]  /*10310*/  LDS R43, [R48+0x10] ;  /* 0x00001000302b7984 */ /* 0x000ee20000000800 */
[----:B------:R-:W-:-:S03]  /*10320*/  FFMA R50, R57, 1.9615705013275146484, R50 ;  /* 0x3ffb14be39327823 */ /* 0x000fc60000000032 */
[----:B------:R1:W-:Y:S01]  /*10330*/  STL [R1+0x20], R46 ;  /* 0x0000202e01007387 */ /* 0x0003e20000100800 */
[----:B0-----:R-:W-:-:S03]  /*10340*/  FFMA R53, R42, -1.6629391908645629883, R45 ;  /* 0xbfd4db312a357823 */ /* 0x001fc6000000002d */
[----:B------:R0:W-:Y:S01]  /*10350*/  STL [R1+0x54], R50 ;  /* 0x0000543201007387 */ /* 0x0001e20000100800 */
[C-C-:B-1----:R-:W-:Y:S01]  /*10360*/  FFMA R46, R13.reuse, 0.70710676908493041992, R56.reuse ;  /* 0x3f3504f30d2e7823 */ /* 0x142fe20000000038 */
[----:B------:R-:W-:Y:S01]  /*10370*/  FFMA R13, R13, -0.70710676908493041992, R56 ;  /* 0xbf3504f30d0d7823 */ /* 0x000fe20000000038 */
[----:B0-----:R-:W-:Y:S02]  /*10380*/  FFMA R50, R42, 1.6629391908645629883, R45 ;  /* 0x3fd4db312a327823 */ /* 0x001fe4000000002d */
[----:B------:R-:W-:Y:S01]  /*10390*/  FFMA R42, R46, 0.19891236722469329834, R16 ;  /* 0x3e4bafaf2e2a7823 */ /* 0x000fe20000000010 */
[----:B------:R-:W-:Y:S01]  /*103a0*/  FFMA R16, R16, -0.19891236722469329834, R46 ;  /* 0xbe4bafaf10107823 */ /* 0x000fe2000000002e */
[----:B------:R0:W-:Y:S01]  /*103b0*/  STL [R1+0x88], R53 ;  /* 0x0000883501007387 */ /* 0x0001e20000100800 */
[----:B------:R-:W-:Y:S01]  /*103c0*/  FFMA R45, R41, 0.66817861795425415039, R13 ;  /* 0x3f2b0dc1292d7823 */ /* 0x000fe2000000000d */
[----:B------:R-:W-:Y:S02]  /*103d0*/  FFMA R46, R13, -0.66817861795425415039, R41 ;  /* 0xbf2b0dc10d2e7823 */ /* 0x000fe40000000029 */
[----:B------:R-:W1:Y:S01]  /*103e0*/  LDS R13, [R48+0x14] ;  /* 0x00001400300d7984 */ /* 0x000e620000000800 */
[C-C-:B------:R-:W-:Y:S01]  /*103f0*/  FFMA R41, R42.reuse, 1.9615705013275146484, R35.reuse ;  /* 0x3ffb14be2a297823 */ /* 0x140fe20000000023 */
[----:B0-----:R-:W-:Y:S01]  /*10400*/  FFMA R53, R42, -1.9615705013275146484, R35 ;  /* 0xbffb14be2a357823 */ /* 0x001fe20000000023 */
[----:B------:R-:W-:Y:S01]  /*10410*/  FFMA R42, R45, -1.6629391908645629883, R15 ;  /* 0xbfd4db312d2a7823 */ /* 0x000fe2000000000f */
[C-C-:B------:R-:W-:Y:S01]  /*10420*/  FFMA R35, R16.reuse, -1.9615705013275146484, R51.reuse ;  /* 0xbffb14be10237823 */ /* 0x140fe20000000033 */
[----:B------:R-:W-:-:S02]  /*10430*/  FFMA R16, R16, 1.9615705013275146484, R51 ;  /* 0x3ffb14be10107823 */ /* 0x000fc40000000033 */
[----:B------:R0:W-:Y:S04]  /*10440*/  STL [R1+0x90], R53 ;  /* 0x0000903501007387 */ /* 0x0001e80000100800 */
[----:B------:R3:W-:Y:S01]  /*10450*/  STL [R1+0x68], R42 ;  /* 0x0000682a01007387 */ /* 0x0007e20000100800 */
[----:B0-----:R-:W-:Y:S01]  /*10460*/  FFMA R53, R45, 1.6629391908645629883, R15 ;  /* 0x3fd4db312d357823 */ /* 0x001fe2000000000f */
[C-C-:B------:R-:W-:Y:S01]  /*10470*/  FFMA R15, R12.reuse, 0.70710676908493041992, R32.reuse ;  /* 0x3f3504f30c0f7823 */ /* 0x140fe20000000020 */
[----:B------:R-:W-:Y:S01]  /*10480*/  FFMA R12, R12, -0.70710676908493041992, R32 ;  /* 0xbf3504f30c0c7823 */ /* 0x000fe20000000020 */
[----:B------:R-:W-:Y:S01]  /*10490*/  STL [R1+0x1c], R35 ;  /* 0x00001c2301007387 */ /* 0x000fe20000100800 */
[C-C-:B------:R-:W-:Y:S01]  /*104a0*/  FFMA R32, R46.reuse, -1.6629391908645629883, R44.reuse ;  /* 0xbfd4db312e207823 */ /* 0x140fe2000000002c */
[----:B------:R-:W-:-:S02]  /*104b0*/  FFMA R44, R46, 1.6629391908645629883, R44 ;  /* 0x3fd4db312e2c7823 */ /* 0x000fc4000000002c */
[----:B------:R0:W-:Y:S01]  /*104c0*/  STL [R1+0x50], R16 ;  /* 0x0000501001007387 */ /* 0x0001e20000100800 */
[----:B------:R-:W-:Y:S01]  /*104d0*/  FFMA R46, R40, 0.66817861795425415039, R12 ;  /* 0x3f2b0dc1282e7823 */ /* 0x000fe2000000000c */
[----:B---3--:R-:W-:Y:S01]  /*104e0*/  FFMA R42, R12, -0.66817861795425415039, R40 ;  /* 0xbf2b0dc10c2a7823 */ /* 0x008fe20000000028 */
[----:B0-----:R-:W-:Y:S01]  /*104f0*/  FFMA R16, R15, 0.19891236722469329834, R17 ;  /* 0x3e4bafaf0f107823 */ /* 0x001fe20000000011 */
[----:B------:R-:W-:Y:S01]  /*10500*/  FFMA R15, R17, -0.19891236722469329834, R15 ;  /* 0xbe4bafaf110f7823 */ /* 0x000fe2000000000f */
[----:B------:R-:W-:Y:S02]  /*10510*/  STL [R1+0x7c], R32 ;  /* 0x00007c2001007387 */ /* 0x000fe40000100800 */
[C-C-:B------:R-:W-:Y:S01]  /*10520*/  FFMA R17, R16.reuse, -1.9615705013275146484, R34.reuse ;  /* 0xbffb14be10117823 */ /* 0x140fe20000000022 */
[----:B------:R-:W-:Y:S01]  /*10530*/  FFMA R40, R16, 1.9615705013275146484, R34 ;  /* 0x3ffb14be10287823 */ /* 0x000fe20000000022 */
[----:B------:R-:W-:Y:S01]  /*10540*/  FFMA R16, R46, -1.6629391908645629883, R18 ;  /* 0xbfd4db312e107823 */ /* 0x000fe20000000012 */
[----:B------:R-:W0:Y:S01]  /*10550*/  LDS R12, [R48+0x18] ;  /* 0x00001800300c7984 */ /* 0x000e220000000800 */
[----:B------:R-:W-:-:S03]  /*10560*/  FFMA R57, R15, -1.9615705013275146484, R52 ;  /* 0xbffb14be0f397823 */ /* 0x000fc60000000034 */
[----:B------:R3:W-:Y:S04]  /*10570*/  STL [R1+0x84], R17 ;  /* 0x0000841101007387 */ /* 0x0007e80000100800 */
[----:B------:R1:W-:Y:S01]  /*10580*/  STL [R1+0x60], R16 ;  /* 0x0000601001007387 */ /* 0x0003e20000100800 */
[----:B---3--:R-:W-:Y:S01]  /*10590*/  FFMA R17, R42, -1.6629391908645629883, R19 ;  /* 0xbfd4db312a117823 */ /* 0x008fe20000000013 */
[----:B-1----:R-:W-:Y:S01]  /*105a0*/  FFMA R16, R15, 1.9615705013275146484, R52 ;  /* 0x3ffb14be0f107823 */ /* 0x002fe20000000034 */
[C-C-:B------:R-:W-:Y:S01]  /*105b0*/  FFMA R15, R11.reuse, 0.70710676908493041992, R43.reuse ;  /* 0x3f3504f30b0f7823 */ /* 0x140fe2000000002b */
[----:B------:R-:W-:-:S03]  /*105c0*/  FFMA R11, R11, -0.70710676908493041992, R43 ;  /* 0xbf3504f30b0b7823 */ /* 0x000fc6000000002b */
[----:B------:R1:W-:Y:S01]  /*105d0*/  STL [R1+0x2c], R16 ;  /* 0x00002c1001007387 */ /* 0x0003e20000100800 */
[----:B------:R-:W-:Y:S01]  /*105e0*/  FFMA R51, R39, 0.66817861795425415039, R11 ;  /* 0x3f2b0dc127337823 */ /* 0x000fe2000000000b */
[----:B------:R-:W-:Y:S02]  /*105f0*/  FFMA R11, R11, -0.66817861795425415039, R39 ;  /* 0xbf2b0dc10b0b7823 */ /* 0x000fe40000000027 */
[----:B------:R3:W-:Y:S01]  /*10600*/  STL [R1+0x70], R17 ;  /* 0x0000701101007387 */ /* 0x0007e20000100800 */
[----:B-1----:R-:W-:Y:S01]  /*10610*/  FFMA R16, R15, 0.19891236722469329834, R25 ;  /* 0x3e4bafaf0f107823 */ /* 0x002fe20000000019 */
[----:B------:R-:W-:-:S03]  /*10620*/  FFMA R15, R25, -0.19891236722469329834, R15 ;  /* 0xbe4bafaf190f7823 */ /* 0x000fc6000000000f */
[C-C-:B---3--:R-:W-:Y:S01]  /*10630*/  FFMA R17, R16.reuse, -1.9615705013275146484, R33.reuse ;  /* 0xbffb14be10117823 */ /* 0x148fe20000000021 */
[----:B------:R-:W-:Y:S01]  /*10640*/  FFMA R39, R16, 1.9615705013275146484, R33 ;  /* 0x3ffb14be10277823 */ /* 0x000fe20000000021 */
[--C-:B------:R-:W-:Y:S01]  /*10650*/  FFMA R16, R51, -1.6629391908645629883, R31.reuse ;  /* 0xbfd4db3133107823 */ /* 0x100fe2000000001f */
[--C-:B------:R-:W-:Y:S02]  /*10660*/  FFMA R56, R15, -1.9615705013275146484, R20.reuse ;  /* 0xbffb14be0f387823 */ /* 0x100fe40000000014 */
[----:B------:R-:W-:Y:S04]  /*10670*/  STL [R1+0x64], R17 ;  /* 0x0000641101007387 */ /* 0x000fe80000100800 */
[----:B------:R1:W-:Y:S01]  /*10680*/  STL [R1+0x38], R16 ;  /* 0x0000381001007387 */ /* 0x0003e20000100800 */
[----:B------:R-:W-:Y:S01]  /*10690*/  FFMA R51, R51, 1.6629391908645629883, R31 ;  /* 0x3fd4db3133337823 */ /* 0x000fe2000000001f */
[----:B-1----:R-:W-:Y:S01]  /*106a0*/  FFMA R16, R15, 1.9615705013275146484, R20 ;  /* 0x3ffb14be0f107823 */ /* 0x002fe20000000014 */
[C-C-:B------:R-:W-:Y:S01]  /*106b0*/  FFMA R15, R24.reuse, 0.70710676908493041992, R13.reuse ;  /* 0x3f3504f3180f7823 */ /* 0x140fe2000000000d */
[----:B------:R-:W-:-:S03]  /*106c0*/  FFMA R13, R24, -0.70710676908493041992, R13 ;  /* 0xbf3504f3180d7823 */ /* 0x000fc6000000000d */
[----:B------:R-:W-:Y:S01]  /*106d0*/  FFMA R31, R15, 0.19891236722469329834, R28 ;  /* 0x3e4bafaf0f1f7823 */ /* 0x000fe2000000001c */
[----:B------:R-:W-:Y:S01]  /*106e0*/  FFMA R52, R38, 0.66817861795425415039, R13 ;  /* 0x3f2b0dc126347823 */ /* 0x000fe2000000000d */
[----:B------:R1:W-:Y:S01]  /*106f0*/  STL [R1+0x28], R16 ;  /* 0x0000281001007387 */ /* 0x0003e20000100800 */
[----:B------:R-:W-:Y:S01]  /*10700*/  FFMA R38, R13, -0.66817861795425415039, R38 ;  /* 0xbf2b0dc10d267823 */ /* 0x000fe20000000026 */
[--C-:B------:R-:W-:Y:S01]  /*10710*/  FFMA R43, R11, 1.6629391908645629883, R21.reuse ;  /* 0x3fd4db310b2b7823 */ /* 0x100fe20000000015 */
[----:B------:R-:W-:Y:S01]  /*10720*/  FFMA R13, R31, -1.9615705013275146484, R54 ;  /* 0xbffb14be1f0d7823 */ /* 0x000fe20000000036 */
[----:B-1----:R-:W-:Y:S01]  /*10730*/  FFMA R16, R11, -1.6629391908645629883, R21 ;  /* 0xbfd4db310b107823 */ /* 0x002fe20000000015 */
[----:B------:R-:W-:-:S04]  /*10740*/  FFMA R11, R52, -1.6629391908645629883, R26 ;  /* 0xbfd4db31340b7823 */ /* 0x000fc8000000001a */
[----:B------:R1:W-:Y:S04]  /*10750*/  STL [R1+0x5c], R16 ;  /* 0x00005c1001007387 */ /* 0x0003e80000100800 */
[----:B------:R-:W-:Y:S04]  /*10760*/  STL [R1+0x30], R13 ;  /* 0x0000300d01007387 */ /* 0x000fe80000100800 */
[----:B------:R0:W-:Y:S01]  /*10770*/  STL [R1+0x14], R11 ;  /* 0x0000140b01007387 */ /* 0x0001e20000100800 */
[----:B-1----:R-:W-:-:S03]  /*10780*/  FMUL R16, R4, 1.4142135381698608398 ;  /* 0x3fb504f304107820 */ /* 0x002fc60000400000 */
[----:B------:R1:W5:Y:S04]  /*10790*/  LDL.LU R4, [R1+0xe4] ;  /* 0x0000e40001047983 */ /* 0x0003680000300800 */
[----:B------:R-:W3:Y:S04]  /*107a0*/  LDL R35, [R1+0xcc] ;  /* 0x0000cc0001237983 */ /* 0x000ee80000100800 */
[----:B------:R-:W3:Y:S01]  /*107b0*/  LDL R60, [R1+0x74] ;  /* 0x00007400013c7983 */ /* 0x000ee20000100800 */
[----:B------:R-:W-:Y:S01]  /*107c0*/  FFMA R15, R28, -0.19891236722469329834, R15 ;  /* 0xbe4bafaf1c0f7823 */ /* 0x000fe2000000000f */
[----:B0-----:R-:W-:Y:S01]  /*107d0*/  FFMA R11, R9, 0.70710676908493041992, R12 ;  /* 0x3f3504f3090b7823 */ /* 0x001fe2000000000c */
[----:B------:R-:W-:Y:S01]  /*107e0*/  FFMA R31, R31, 1.9615705013275146484, R54 ;  /* 0x3ffb14be1f1f7823 */ /* 0x000fe20000000036 */
[----:B------:R-:W-:Y:S01]  /*107f0*/  FFMA R12, R9, -0.70710676908493041992, R12 ;  /* 0xbf3504f3090c7823 */ /* 0x000fe2000000000c */
[C-C-:B------:R-:W-:Y:S01]  /*10800*/  FFMA R54, R15.reuse, -1.9615705013275146484, R55.reuse ;  /* 0xbffb14be0f367823 */ /* 0x140fe20000000037 */
[----:B------:R-:W-:Y:S01]  /*10810*/  FFMA R58, R15, 1.9615705013275146484, R55 ;  /* 0x3ffb14be0f3a7823 */ /* 0x000fe20000000037 */
[----:B------:R-:W-:Y:S01]  /*10820*/  FFMA R15, R11, 0.19891236722469329834, R23 ;  /* 0x3e4bafaf0b0f7823 */ /* 0x000fe20000000017 */
[----:B------:R-:W-:Y:S01]  /*10830*/  FFMA R23, R23, -0.19891236722469329834, R11 ;  /* 0xbe4bafaf17177823 */ /* 0x000fe2000000000b */
[C-C-:B------:R-:W-:Y:S01]  /*10840*/  FFMA R45, R30.reuse, -1.8477590084075927734, R10.reuse ;  /* 0xbfec835e1e2d7823 */ /* 0x140fe2000000000a */
[----:B------:R-:W-:Y:S01]  /*10850*/  FFMA R11, R30, 1.8477590084075927734, R10 ;  /* 0x3fec835e1e0b7823 */ /* 0x000fe2000000000a */
[----:B------:R-:W-:Y:S01]  /*10860*/  FFMA R10, R37, 0.66817861795425415039, R12 ;  /* 0x3f2b0dc1250a7823 */ /* 0x000fe2000000000c */
[----:B------:R-:W-:Y:S01]  /*10870*/  FFMA R9, R47, 1.8477590084075927734, R29 ;  /* 0x3fec835e2f097823 */ /* 0x000fe2000000001d */
[----:B------:R-:W-:Y:S01]  /*10880*/  FFMA R12, R12, -0.66817861795425415039, R37 ;  /* 0xbf2b0dc10c0c7823 */ /* 0x000fe20000000025 */
[----:B------:R0:W1:Y:S01]  /*10890*/  LDS R13, [R48+0x1c] ;  /* 0x00001c00300d7984 */ /* 0x0000620000000800 */
[----:B------:R-:W-:Y:S01]  /*108a0*/  FADD R17, R22, R8 ;  /* 0x0000000816117221 */ /* 0x000fe20000000000 */
[C-C-:B------:R-:W-:Y:S01]  /*108b0*/  FFMA R55, R15.reuse, -1.9615705013275146484, R9.reuse ;  /* 0xbffb14be0f377823 */ /* 0x140fe20000000009 */
[----:B------:R-:W-:Y:S01]  /*108c0*/  FFMA R9, R15, 1.9615705013275146484, R9 ;  /* 0x3ffb14be0f097823 */ /* 0x000fe20000000009 */
[C-C-:B0-----:R-:W-:Y:S01]  /*108d0*/  FFMA R48, R10.reuse, -1.6629391908645629883, R45.reuse ;  /* 0xbfd4db310a307823 */ /* 0x141fe2000000002d */
[----:B------:R-:W-:Y:S01]  /*108e0*/  FFMA R45, R10, 1.6629391908645629883, R45 ;  /* 0x3fd4db310a2d7823 */ /* 0x000fe2000000002d */
[C-C-:B------:R-:W-:Y:S01]  /*108f0*/  FFMA R10, R12.reuse, -1.6629391908645629883, R11.reuse ;  /* 0xbfd4db310c0a7823 */ /* 0x140fe2000000000b */
[----:B------:R-:W-:Y:S01]  /*10900*/  FFMA R11, R12, 1.6629391908645629883, R11 ;  /* 0x3fd4db310c0b7823 */ /* 0x000fe2000000000b */
[C-C-:B----4-:R-:W-:Y:S01]  /*10910*/  FFMA R15, R3.reuse, 1.4142135381698608398, R16.reuse ;  /* 0x3fb504f3030f7823 */ /* 0x150fe20000000010 */
[----:B------:R-:W-:Y:S01]  /*10920*/  FFMA R12, R3, 1.4142135381698608398, -R16 ;  /* 0x3fb504f3030c7823 */ /* 0x000fe20000000810 */
[----:B------:R-:W-:Y:S01]  /*10930*/  FFMA R16, R61, 0.41421356797218322754, R2 ;  /* 0x3ed413cd3d107823 */ /* 0x000fe20000000002 */
[----:B------:R-:W-:Y:S01]  /*10940*/  FFMA R42, R42, 1.6629391908645629883, R19 ;  /* 0x3fd4db312a2a7823 */ /* 0x000fe20000000013 */
[----:B------:R0:W5:Y:S01]  /*10950*/  LDL.LU R3, [R1+0xe0] ;  /* 0x0000e00001037983 */ /* 0x0001620000300800 */
[----:B------:R-:W-:Y:S01]  /*10960*/  FFMA R61, R2, 0.41421356797218322754, -R61 ;  /* 0x3ed413cd023d7823 */ /* 0x000fe2000000083d */
[----:B------:R-:W-:Y:S01]  /*10970*/  FADD R22, R22, -R8 ;  /* 0x8000000816167221 */ /* 0x000fe20000000000 */
[C-C-:B--2---:R-:W-:Y:S01]  /*10980*/  FFMA R19, R17.reuse, 0.70710676908493041992, R0.reuse ;  /* 0x3f3504f311137823 */ /* 0x144fe20000000000 */
[----:B------:R0:W5:Y:S01]  /*10990*/  LDL.LU R2, [R1+0xdc] ;  /* 0x0000dc0001027983 */ /* 0x0001620000300800 */
[----:B------:R-:W-:-:S03]  /*109a0*/  FFMA R8, R17, -0.70710676908493041992, R0 ;  /* 0xbf3504f311087823 */ /* 0x000fc60000000000 */
[----:B------:R0:W5:Y:S01]  /*109b0*/  LDL.LU R0, [R1+0xd8] ;  /* 0x0000d80001007983 */ /* 0x0001620000300800 */
[C-C-:B------:R-:W-:Y:S01]  /*109c0*/  FFMA R59, R38.reuse, -1.6629391908645629883, R27.reuse ;  /* 0xbfd4db31263b7823 */ /* 0x140fe2000000001b */
[----:B------:R-:W-:Y:S01]  /*109d0*/  FFMA R38, R38, 1.6629391908645629883, R27 ;  /* 0x3fd4db3126267823 */ /* 0x000fe2000000001b */
[C-C-:B------:R-:W-:Y:S01]  /*109e0*/  FFMA R27, R16.reuse, 1.8477590084075927734, R15.reuse ;  /* 0x3fec835e101b7823 */ /* 0x140fe2000000000f */
[----:B------:R-:W-:Y:S01]  /*109f0*/  FFMA R15, R16, -1.8477590084075927734, R15 ;  /* 0xbfec835e100f7823 */ /* 0x000fe2000000000f */
[----:B------:R-:W-:Y:S01]  /*10a00*/  FFMA R25, R61, -1.8477590084075927734, R12 ;  /* 0xbfec835e3d197823 */ /* 0x000fe2000000000c */
[C-C-:B-1----:R-:W-:Y:S01]  /*10a10*/  FFMA R17, R22.reuse, 0.70710676908493041992, R13.reuse ;  /* 0x3f3504f316117823 */ /* 0x142fe2000000000d */
[----:B------:R-:W-:-:S03]  /*10a20*/  FFMA R13, R22, -0.70710676908493041992, R13 ;  /* 0xbf3504f3160d7823 */ /* 0x000fc6000000000d */
[----:B------:R-:W-:Y:S01]  /*10a30*/  FFMA R16, R17, 0.19891236722469329834, R19 ;  /* 0x3e4bafaf11107823 */ /* 0x000fe20000000013 */
[----:B------:R-:W-:-:S03]  /*10a40*/  FFMA R12, R61, 1.8477590084075927734, R12 ;  /* 0x3fec835e3d0c7823 */ /* 0x000fc6000000000c */
[C-C-:B------:R-:W-:Y:S01]  /*10a50*/  FFMA R30, R16.reuse, -1.9615705013275146484, R27.reuse ;  /* 0xbffb14be101e7823 */ /* 0x140fe2000000001b */
[----:B------:R-:W-:Y:S01]  /*10a60*/  FFMA R27, R16, 1.9615705013275146484, R27 ;  /* 0x3ffb14be101b7823 */ /* 0x000fe2000000001b */
[----:B------:R-:W-:Y:S01]  /*10a70*/  FFMA R16, R8, 0.66817861795425415039, R13 ;  /* 0x3f2b0dc108107823 */ /* 0x000fe2000000000d */
[----:B------:R-:W-:Y:S01]  /*10a80*/  FFMA R8, R13, -0.66817861795425415039, R8 ;  /* 0xbf2b0dc10d087823 */ /* 0x000fe20000000008 */
[----:B------:R-:W-:Y:S01]  /*10a90*/  FFMA R46, R46, 1.6629391908645629883, R18 ;  /* 0x3fd4db312e2e7823 */ /* 0x000fe20000000012 */
[----:B------:R-:W-:Y:S02]  /*10aa0*/  FFMA R19, R19, -0.19891236722469329834, R17 ;  /* 0xbe4bafaf13137823 */ /* 0x000fe40000000011 */
[C-C-:B------:R-:W-:Y:S01]  /*10ab0*/  FFMA R18, R8.reuse, -1.6629391908645629883, R12.reuse ;  /* 0xbfd4db3108127823 */ /* 0x140fe2000000000c */
[----:B------:R-:W-:Y:S02]  /*10ac0*/  FFMA R17, R8, 1.6629391908645629883, R12 ;  /* 0x3fd4db3108117823 */ /* 0x000fe4000000000c */
[----:B------:R0:W1:Y:S01]  /*10ad0*/  SHFL.IDX PT, R12, R14, RZ, 0x181f ;  /* 0x00181fff0e0c7589 */ /* 0x00006200000e0000 */
[C-C-:B------:R-:W-:Y:S01]  /*10ae0*/  FFMA R24, R19.reuse, -1.9615705013275146484, R15.reuse ;  /* 0xbffb14be13187823 */ /* 0x140fe2000000000f */
[----:B------:R-:W-:Y:S01]  /*10af0*/  FFMA R19, R19, 1.9615705013275146484, R15 ;  /* 0x3ffb14be13137823 */ /* 0x000fe2000000000f */
[----:B------:R-:W-:Y:S01]  /*10b00*/  FFMA R29, R47, -1.8477590084075927734, R29 ;  /* 0xbfec835e2f1d7823 */ /* 0x000fe2000000001d */
[----:B------:R-:W-:Y:S01]  /*10b10*/  FADD R15, R49, UR4 ;  /* 0x00000004310f7e21 */ /* 0x000fe20008000000 */
[----:B------:R-:W-:Y:S01]  /*10b20*/  FFMA R52, R52, 1.6629391908645629883, R26 ;  /* 0x3fd4db3134347823 */ /* 0x000fe2000000001a */
[C---:B------:R-:W-:Y:S01]  /*10b30*/  FFMA R26, R16.reuse, -1.6629391908645629883, R25 ;  /* 0xbfd4db31101a7823 */ /* 0x040fe20000000019 */
[C-C-:B------:R-:W-:Y:S01]  /*10b40*/  FFMA R47, R23.reuse, -1.9615705013275146484, R29.reuse ;  /* 0xbffb14be172f7823 */ /* 0x140fe2000000001d */
[----:B------:R-:W-:Y:S01]  /*10b50*/  FFMA R37, R23, 1.9615705013275146484, R29 ;  /* 0x3ffb14be17257823 */ /* 0x000fe2000000001d */
[----:B------:R-:W-:Y:S01]  /*10b60*/  FFMA R25, R16, 1.6629391908645629883, R25 ;  /* 0x3fd4db3110197823 */ /* 0x000fe20000000019 */
[----:B------:R-:W-:Y:S01]  /*10b70*/  FADD R15, R15, -UR5 ;  /* 0x800000050f0f7e21 */ /* 0x000fe20008000000 */
[----:B---3--:R0:W2:Y:S04]  /*10b80*/  SHFL.IDX PT, R8, R35, RZ, 0x181f ;  /* 0x00181fff23087589 */ /* 0x0080a800000e0000 */
[----:B-1----:R0:W3:Y:S02]  /*10b90*/  SHFL.IDX PT, R32, R60, RZ, 0x181f ;  /* 0x00181fff3c207589 */ /* 0x0020e400000e0000 */
.L_x_13672:
[----:B------:R-:W4:Y:S01]  /*10ba0*/  LDL.LU R34, [R1] ;  /* 0x0000000001227983 */ /* 0x000f220000300800 */
[----:B------:R-:W2:Y:S01]  /*10bb0*/  LDC R61, c[0x0][0x398] ;  /* 0x0000e600ff3d7b82 */ /* 0x000ea20000000800 */
[----:B------:R-:W4:Y:S02]  /*10bc0*/  LDCU UR4, c[0x0][0x3bc] ;  /* 0x00007780ff0477ac */ /* 0x000f240008000800 */
[----:B------:R-:W3:Y:S01]  /*10bd0*/  LDL.LU R20, [R1+0xc8] ;  /* 0x0000c80001147983 */ /* 0x000ee20000300800 */
[----:B0----5:R-:W-:-:S04]  /*10be0*/  SHF.R.S32.HI R60, RZ, 0x1f, R0 ;  /* 0x0000001fff3c7819 */ /* 0x021fc80000011400 */
[----:B------:R-:W0:Y:S08]  /*10bf0*/  LDC.64 R28, c[0x0][0x380] ;  /* 0x0000e000ff1c7b82 */ /* 0x000e300000000a00 */
[----:B------:R-:W1:Y:S01]  /*10c00*/  LDC R16, c[0x0][0x3bc] ;  /* 0x0000ef00ff107b82 */ /* 0x000e620000000800 */
[----:B--2---:R-:W-:Y:S02]  /*10c10*/  IMAD R8, R12, R61, R8 ;  /* 0x0000003d0c087224 */ /* 0x004fe400078e0208 */
[----:B----4-:R-:W-:Y:S01]  /*10c20*/  FFMA R34, R34, R49, UR4 ;  /* 0x0000000422227e23 */ /* 0x010fe20008000031 */
[----:B---3--:R-:W-:-:S03]  /*10c30*/  SHF.L.U32 R13, R20, 0x1, RZ ;  /* 0x00000001140d7819 */ /* 0x008fc600000006ff */
[----:B-1----:R-:W-:Y:S02]  /*10c40*/  FADD R34, R34, -R16 ;  /* 0x8000001022227221 */ /* 0x002fe40000000000 */
[----:B------:R-:W-:-:S05]  /*10c50*/  IMAD R32, R32, R13, R8 ;  /* 0x0000000d20207224 */ /* 0x000fca00078e0208 */
[----:B------:R-:W-:Y:S02]  /*10c60*/  SHF.R.S32.HI R33, RZ, 0x1f, R32 ;  /* 0x0000001fff217819 */ /* 0x000fe40000011420 */
[----:B------:R-:W-:-:S04]  /*10c70*/  IADD3 R8, P0, PT, R0, R32, RZ ;  /* 0x0000002000087210 */ /* 0x000fc80007f1e0ff */
[----:B------:R-:W-:Y:S02]  /*10c80*/  IADD3.X R12, PT, PT, R33, R60, RZ, P0, !PT ;  /* 0x0000003c210c7210 */ /* 0x000fe400007fe4ff */
[----:B0-----:R-:W-:-:S04]  /*10c90*/  LEA R22, P0, R8, R28, 0x2 ;  /* 0x0000001c08167211 */ /* 0x001fc800078010ff */
        /* <DEDUP_REMOVED lines=12> */
.L_x_10948:
[----:B------:R-:W0:Y:S02]  /*10d60*/  LDS R20, [R35] ;  /* 0x0000000023147984 */ /* 0x000e240000000800 */
[----:B0-----:R-:W-:-:S05]  /*10d70*/  FADD R21, R34, R20 ;  /* 0x0000001422157221 */ /* 0x001fca0000000000 */
[----:B------:R-:W0:Y:S02]  /*10d80*/  ATOMS.CAST.SPIN P0, [R35], R20, R21 ;  /* 0x000000142300758d */ /* 0x000e240001800015 */
[----:B0-----:R-:W-:Y:S05]  /*10d90*/  @!P0 BRA `(.L_x_10948) ;  /* 0xfffffffc00f08947 */ /* 0x001fea000383ffff */
[----:B------:R-:W-:Y:S05]  /*10da0*/  BRA `(.L_x_10946) ;  /* 0x00000000002c7947 */ /* 0x000fea0003800000 */
.L_x_10947:
[----:B------:R-:W0:Y:S02]  /*10db0*/  QSPC.E.D P0, RZ, [R22] ;  /* 0x0000000016ff73aa */ /* 0x000e240000000700 */
[----:B0-----:R-:W-:Y:S05]  /*10dc0*/  @!P0 BRA `(.L_x_10949) ;  /* 0x0000000000188947 */ /* 0x001fea0003800000 */
.L_x_10950:
[----:B------:R-:W2:Y:S02]  /*10dd0*/  LD.E R20, [R22] ;  /* 0x0000000016147980 */ /* 0x000ea40000100900 */
[----:B--2---:R-:W-:-:S06]  /*10de0*/  FADD R21, R34, R20 ;  /* 0x0000001422157221 */ /* 0x004fcc0000000000 */
[----:B------:R-:W2:Y:S02]  /*10df0*/  ATOM.E.CAST.SPIN PT, R21, [R22], R20, R21 ;  /* 0x000000141615738b */ /* 0x000ea400019e0115 */
[----:B--2---:R-:W-:-:S13]  /*10e00*/  ISETP.EQ.U32.AND P0, PT, R21, 0x1, PT ;  /* 0x000000011500780c */ /* 0x004fda0003f02070 */
[----:B------:R-:W-:Y:S05]  /*10e10*/  @!P0 BRA `(.L_x_10950) ;  /* 0xfffffffc00ec8947 */ /* 0x000fea000383ffff */
[----:B------:R-:W-:Y:S05]  /*10e20*/  BRA `(.L_x_10946) ;  /* 0x00000000000c7947 */ /* 0x000fea0003800000 */
.L_x_10949:
[----:B------:R-:W2:Y:S02]  /*10e30*/  LD.E R20, desc[UR8][R22.64] ;  /* 0x0000000816147980 */ /* 0x000ea4000c101900 */
[----:B--2---:R-:W-:-:S05]  /*10e40*/  FADD R20, R34, R20 ;  /* 0x0000001422147221 */ /* 0x004fca0000000000 */
[----:B------:R0:W-:Y:S02]  /*10e50*/  ST.E desc[UR8][R22.64], R20 ;  /* 0x0000001416007985 */ /* 0x0001e4000c101908 */
.L_x_10946:
[----:B------:R-:W-:Y:S05]  /*10e60*/  BSYNC.RECONVERGENT B1 ;  /* 0x0000000000017941 */ /* 0x000fea0003800200 */
.L_x_10945:
        /* <DEDUP_REMOVED lines=9> */
.L_x_10954:
[----:B------:R-:W0:Y:S02]  /*10f00*/  LDS R32, [R34] ;  /* 0x0000000022207984 */ /* 0x000e240000000800 */
[----:B0-----:R-:W-:-:S05]  /*10f10*/  FADD R33, R15, R32 ;  /* 0x000000200f217221 */ /* 0x001fca0000000000 */
[----:B------:R-:W0:Y:S02]  /*10f20*/  ATOMS.CAST.SPIN P0, [R34], R32, R33 ;  /* 0x000000202200758d */ /* 0x000e240001800021 */
[----:B0-----:R-:W-:Y:S05]  /*10f30*/  @!P0 BRA `(.L_x_10954) ;  /* 0xfffffffc00f08947 */ /* 0x001fea000383ffff */
[----:B------:R-:W-:Y:S05]  /*10f40*/  BRA `(.L_x_10952) ;  /* 0x00000000002c7947 */ /* 0x000fea0003800000 */
.L_x_10953:
[----:B------:R-:W0:Y:S02]  /*10f50*/  QSPC.E.D P0, RZ, [R20] ;  /* 0x0000000014ff73aa */ /* 0x000e240000000700 */
[----:B0-----:R-:W-:Y:S05]  /*10f60*/  @!P0 BRA `(.L_x_10955) ;  /* 0x0000000000188947 */ /* 0x001fea0003800000 */
.L_x_10956:
[----:B------:R-:W2:Y:S02]  /*10f70*/  LD.E R32, [R20] ;  /* 0x0000000014207980 */ /* 0x000ea40000100900 */
[----:B--2---:R-:W-:-:S06]  /*10f80*/  FADD R33, R15, R32 ;  /* 0x000000200f217221 */ /* 0x004fcc0000000000 */
[----:B------:R-:W2:Y:S02]  /*10f90*/  ATOM.E.CAST.SPIN PT, R33, [R20], R32, R33 ;  /* 0x000000201421738b */ /* 0x000ea400019e0121 */
[----:B--2---:R-:W-:-:S13]  /*10fa0*/  ISETP.EQ.U32.AND P0, PT, R33, 0x1, PT ;  /* 0x000000012100780c */ /* 0x004fda0003f02070 */
[----:B------:R-:W-:Y:S05]  /*10fb0*/  @!P0 BRA `(.L_x_10956) ;  /* 0xfffffffc00ec8947 */ /* 0x000fea000383ffff */
[----:B------:R-:W-:Y:S05]  /*10fc0*/  BRA `(.L_x_10952) ;  /* 0x00000000000c7947 */ /* 0x000fea0003800000 */
.L_x_10955:
[----:B------:R-:W2:Y:S02]  /*10fd0*/  LD.E R32, desc[UR8][R20.64] ;  /* 0x0000000814207980 */ /* 0x000ea4000c101900 */
[----:B--2---:R-:W-:-:S05]  /*10fe0*/  FADD R32, R15, R32 ;  /* 0x000000200f207221 */ /* 0x004fca0000000000 */
[----:B------:R0:W-:Y:S02]  /*10ff0*/  ST.E desc[UR8][R20.64], R32 ;  /* 0x0000002014007985 */ /* 0x0001e4000c101908 */
.L_x_10952:
[----:B------:R-:W-:Y:S05]  /*11000*/  BSYNC.RECONVERGENT B1 ;  /* 0x0000000000017941 */ /* 0x000fea0003800200 */
.L_x_10951:
        /* <DEDUP_REMOVED lines=9> */
.L_x_10960:
[----:B------:R-:W0:Y:S02]  /*110a0*/  LDS R32, [R34] ;  /* 0x0000000022207984 */ /* 0x000e240000000800 */
[----:B0-----:R-:W-:-:S05]  /*110b0*/  FADD R33, R36, R32 ;  /* 0x0000002024217221 */ /* 0x001fca0000000000 */
[----:B------:R-:W0:Y:S02]  /*110c0*/  ATOMS.CAST.SPIN P0, [R34], R32, R33 ;  /* 0x000000202200758d */ /* 0x000e240001800021 */
[----:B0-----:R-:W-:Y:S05]  /*110d0*/  @!P0 BRA `(.L_x_10960) ;  /* 0xfffffffc00f08947 */ /* 0x001fea000383ffff */
[----:B------:R-:W-:Y:S05]  /*110e0*/  BRA `(.L_x_10958) ;  /* 0x00000000002c7947 */ /* 0x000fea0003800000 */
.L_x_10959:
[----:B------:R-:W0:Y:S02]  /*110f0*/  QSPC.E.D P0, RZ, [R32] ;  /* 0x0000000020ff73aa */ /* 0x000e240000000700 */
[----:B0-----:R-:W-:Y:S05]  /*11100*/  @!P0 BRA `(.L_x_10961) ;  /* 0x0000000000188947 */ /* 0x001fea0003800000 */
.L_x_10962:
[----:B------:R-:W2:Y:S02]  /*11110*/  LD.E R34, [R32] ;  /* 0x0000000020227980 */ /* 0x000ea40000100900 */
[----:B--2---:R-:W-:-:S06]  /*11120*/  FADD R35, R36, R34 ;  /* 0x0000002224237221 */ /* 0x004fcc0000000000 */
[----:B------:R-:W2:Y:S02]  /*11130*/  ATOM.E.CAST.SPIN PT, R35, [R32], R34, R35 ;  /* 0x000000222023738b */ /* 0x000ea400019e0123 */
[----:B--2---:R-:W-:-:S13]  /*11140*/  ISETP.EQ.U32.AND P0, PT, R35, 0x1, PT ;  /* 0x000000012300780c */ /* 0x004fda0003f02070 */
[----:B------:R-:W-:Y:S05]  /*11150*/  @!P0 BRA `(.L_x_10962) ;  /* 0xfffffffc00ec8947 */ /* 0x000fea000383ffff */
[----:B------:R-:W-:Y:S05]  /*11160*/  BRA `(.L_x_10958) ;  /* 0x00000000000c7947 */ /* 0x000fea0003800000 */
.L_x_10961:
[----:B------:R-:W2:Y:S02]  /*11170*/  LD.E R34, desc[UR8][R32.64] ;  /* 0x0000000820227980 */ /* 0x000ea4000c101900 */
[----:B--2---:R-:W-:-:S05]  /*11180*/  FADD R34, R36, R34 ;  /* 0x0000002224227221 */ /* 0x004fca0000000000 */
[----:B------:R0:W-:Y:S02]  /*11190*/  ST.E desc[UR8][R32.64], R34 ;  /* 0x0000002220007985 */ /* 0x0001e4000c101908 */
.L_x_10958:
[----:B------:R-:W-:Y:S05]  /*111a0*/  BSYNC.RECONVERGENT B1 ;  /* 0x0000000000017941 */ /* 0x000fea0003800200 */
.L_x_10957:
[----:B0-----:R-:W-:-:S05]  /*111b0*/  IMAD.WIDE R32, R61, 0x4, R20 ;  /* 0x000000043d207825 */ /* 0x001fca00078e0214 */
[----:B------:R0:W-:Y:S01]  /*111c0*/  ATOM.E.ADD.F32.FTZ.RN.STRONG.GPU P0, RZ, desc[UR8][R32.64], R15 ;  /* 0x8000000f20ff79a2 */ /* 0x0001e2000c10f308 */
[----:B------:R-:W-:Y:S04]  /*111d0*/  BSSY.RECONVERGENT B1, `(.L_x_10963) ;  /* 0x0000015000017945 */ /* 0x000fe80003800200 */
[----:B0-----:R-:W-:Y:S05]  /*111e0*/  @P0 BRA `(.L_x_10964) ;  /* 0x00000000004c0947 */ /* 0x001fea0003800000 */
[----:B------:R-:W0:Y:S02]  /*111f0*/  QSPC.E.S P0, RZ, [R32] ;  /* 0x0000000020ff73aa */ /* 0x000e240000000500 */
[----:B0-----:R-:W-:Y:S05]  /*11200*/  @!P0 BRA `(.L_x_10965) ;  /* 0x0000000000188947 */ /* 0x001fea0003800000 */
[----:B------:R-:W-:-:S07]  /*11210*/  MOV R34, R32 ;  /* 0x0000002000227202 */ /* 0x000fce0000000f00 */
.L_x_10966:
[----:B------:R-:W0:Y:S02]  /*11220*/  LDS R32, [R34] ;  /* 0x0000000022207984 */ /* 0x000e240000000800 */
[----:B0-----:R-:W-:-:S05]  /*11230*/  FADD R33, R15, R32 ;  /* 0x000000200f217221 */ /* 0x001fca0000000000 */
[----:B------:R-:W0:Y:S02]  /*11240*/  ATOMS.CAST.SPIN P0, [R34], R32, R33 ;  /* 0x000000202200758d */ /* 0x000e240001800021 */
[----:B0-----:R-:W-:Y:S05]  /*11250*/  @!P0 BRA `(.L_x_10966) ;  /* 0xfffffffc00f08947 */ /* 0x001fea000383ffff */
[----:B------:R-:W-:Y:S05]  /*11260*/  BRA `(.L_x_10964) ;  /* 0x00000000002c7947 */ /* 0x000fea0003800000 */
.L_x_10965:
[----:B------:R-:W0:Y:S02]  /*11270*/  QSPC.E.D P0, RZ, [R32] ;  /* 0x0000000020ff73aa */ /* 0x000e240000000700 */
[----:B0-----:R-:W-:Y:S05]  /*11280*/  @!P0 BRA `(.L_x_10967) ;  /* 0x0000000000188947 */ /* 0x001fea0003800000 */
.L_x_10968:
[----:B------:R-:W2:Y:S02]  /*11290*/  LD.E R34, [R32] ;  /* 0x0000000020227980 */ /* 0x000ea40000100900 */
[----:B--2---:R-:W-:-:S06]  /*112a0*/  FADD R35, R15, R34 ;  /* 0x000000220f237221 */ /* 0x004fcc0000000000 */
[----:B------:R-:W2:Y:S02]  /*112b0*/  ATOM.E.CAST.SPIN PT, R35, [R32], R34, R35 ;  /* 0x000000222023738b */ /* 0x000ea400019e0123 */
[----:B--2---:R-:W-:-:S13]  /*112c0*/  ISETP.EQ.U32.AND P0, PT, R35, 0x1, PT ;  /* 0x000000012300780c */ /* 0x004fda0003f02070 */
[----:B------:R-:W-:Y:S05]  /*112d0*/  @!P0 BRA `(.L_x_10968) ;  /* 0xfffffffc00ec8947 */ /* 0x000fea000383ffff */
[----:B------:R-:W-:Y:S05]  /*112e0*/  BRA `(.L_x_10964) ;  /* 0x00000000000c7947 */ /* 0x000fea0003800000 */
.L_x_10967:
[----:B------:R-:W2:Y:S02]  /*112f0*/  LD.E R34, desc[UR8][R32.64] ;  /* 0x0000000820227980 */ /* 0x000ea4000c101900 */
[----:B--2---:R-:W-:-:S05]  /*11300*/  FADD R34, R15, R34 ;  /* 0x000000220f227221 */ /* 0x004fca0000000000 */
[----:B------:R0:W-:Y:S02]  /*11310*/  ST.E desc[UR8][R32.64], R34 ;  /* 0x0000002220007985 */ /* 0x0001e4000c101908 */
.L_x_10964:
[----:B------:R-:W-:Y:S05]  /*11320*/  BSYNC.RECONVERGENT B1 ;  /* 0x0000000000017941 */ /* 0x000fea0003800200 */
.L_x_10963:
        /* <DEDUP_REMOVED lines=9> */
.L_x_10972:
[----:B------:R-:W0:Y:S02]  /*113c0*/  LDS R32, [R34] ;  /* 0x0000000022207984 */ /* 0x000e240000000800 */
[----:B0-----:R-:W-:-:S05]  /*113d0*/  FADD R33, R36, R32 ;  /* 0x0000002024217221 */ /* 0x001fca0000000000 */
[----:B------:R-:W0:Y:S02]  /*113e0*/  ATOMS.CAST.SPIN P0, [R34], R32, R33 ;  /* 0x000000202200758d */ /* 0x000e240001800021 */
[----:B0-----:R-:W-:Y:S05]  /*113f0*/  @!P0 BRA `(.L_x_10972) ;  /* 0xfffffffc00f08947 */ /* 0x001fea000383ffff */
[----:B------:R-:W-:Y:S05]  /*11400*/  BRA `(.L_x_10970) ;  /* 0x00000000002c7947 */ /* 0x000fea0003800000 */
.L_x_10971:
[----:B------:R-:W0:Y:S02]  /*11410*/  QSPC.E.D P0, RZ, [R32] ;  /* 0x0000000020ff73aa */ /* 0x000e240000000700 */
[----:B0-----:R-:W-:Y:S05]  /*11420*/  @!P0 BRA `(.L_x_10973) ;  /* 0x0000000000188947 */ /* 0x001fea0003800000 */
.L_x_10974:
[----:B------:R-:W2:Y:S02]  /*11430*/  LD.E R34, [R32] ;  /* 0x0000000020227980 */ /* 0x000ea40000100900 */
[----:B--2---:R-:W-:-:S06]  /*11440*/  FADD R35, R36, R34 ;  /* 0x0000002224237221 */ /* 0x004fcc0000000000 */
[----:B------:R-:W2:Y:S02]  /*11450*/  ATOM.E.CAST.SPIN PT, R35, [R32], R34, R35 ;  /* 0x000000222023738b */ /* 0x000ea400019e0123 */
[----:B--2---:R-:W-:-:S13]  /*11460*/  ISETP.EQ.U32.AND P0, PT, R35, 0x1, PT ;  /* 0x000000012300780c */ /* 0x004fda0003f02070 */
[----:B------:R-:W-:Y:S05]  /*11470*/  @!P0 BRA `(.L_x_10974) ;  /* 0xfffffffc00ec8947 */ /* 0x000fea000383ffff */
[----:B------:R-:W-:Y:S05]  /*11480*/  BRA `(.L_x_10970) ;  /* 0x00000000000c7947 */ /* 0x000fea0003800000 */
.L_x_10973:
[----:B------:R-:W2:Y:S02]  /*11490*/  LD.E R34, desc[UR8][R32.64] ;  /* 0x0000000820227980 */ /* 0x000ea4000c101900 */
[----:B--2---:R-:W-:-:S05]  /*114a0*/  FADD R34, R36, R34 ;  /* 0x0000002224227221 */ /* 0x004fca0000000000 */
[----:B------:R0:W-:Y:S02]  /*114b0*/  ST.E desc[UR8][R32.64], R34 ;  /* 0x0000002220007985 */ /* 0x0001e4000c101908 */
.L_x_10970:
[----:B------:R-:W-:Y:S05]  /*114c0*/  BSYNC.RECONVERGENT B1 ;  /* 0x0000000000017941 */ /* 0x000fea0003800200 */
.L_x_10969:
[----:B0-----:R-:W-:-:S05]  /*114d0*/  IMAD.WIDE R32, R6, 0x4, R20 ;  /* 0x0000000406207825 */ /* 0x001fca00078e0214 */
[----:B------:R0:W-:Y:S01]  /*114e0*/  ATOM.E.ADD.F32.FTZ.RN.STRONG.GPU P0, RZ, desc[UR8][R32.64], R15 ;  /* 0x8000000f20ff79a2 */ /* 0x0001e2000c10f308 */
[----:B------:R-:W-:Y:S04]  /*114f0*/  BSSY.RECONVERGENT B1, `(.L_x_10975) ;  /* 0x0000015000017945 */ /* 0x000fe80003800200 */
[----:B0-----:R-:W-:Y:S05]  /*11500*/  @P0 BRA `(.L_x_10976) ;  /* 0x00000000004c0947 */ /* 0x001fea0003800000 */
[----:B------:R-:W0:Y:S02]  /*11510*/  QSPC.E.S P0, RZ, [R32] ;  /* 0x0000000020ff73aa */ /* 0x000e240000000500 */
[----:B0-----:R-:W-:Y:S05]  /*11520*/  @!P0 BRA `(.L_x_10977) ;  /* 0x0000000000188947 */ /* 0x001fea0003800000 */
[----:B------:R-:W-:-:S07]  /*11530*/  MOV R34, R32 ;  /* 0x0000002000227202 */ /* 0x000fce0000000f00 */
.L_x_10978:
[----:B------:R-:W0:Y:S02]  /*11540*/  LDS R32, [R34] ;  /* 0x0000000022207984 */ /* 0x000e240000000800 */
[----:B0-----:R-:W-:-:S05]  /*11550*/  FADD R33, R15, R32 ;  /* 0x000000200f217221 */ /* 0x001fca0000000000 */
[----:B------:R-:W0:Y:S02]  /*11560*/  ATOMS.CAST.SPIN P0, [R34], R32, R33 ;  /* 0x000000202200758d */ /* 0x000e240001800021 */
[----:B0-----:R-:W-:Y:S05]  /*11570*/  @!P0 BRA `(.L_x_10978) ;  /* 0xfffffffc00f08947 */ /* 0x001fea000383ffff */
[----:B------:R-:W-:Y:S05]  /*11580*/  BRA `(.L_x_10976) ;  /* 0x00000000002c7947 */ /* 0x000fea0003800000 */
.L_x_10977:
[----:B------:R-:W0:Y:S02]  /*11590*/  QSPC.E.D P0, RZ, [R32] ;  /* 0x0000000020ff73aa */ /* 0x000e240000000700 */
[----:B0-----:R-:W-:Y:S05]  /*115a0*/  @!P0 BRA `(.L_x_10979) ;  /* 0x0000000000188947 */ /* 0x001fea0003800000 */
.L_x_10980:
[----:B------:R-:W2:Y:S02]  /*115b0*/  LD.E R34, [R32] ;  /* 0x0000000020227980 */ /* 0x000ea40000100900 */
[----:B--2---:R-:W-:-:S06]  /*115c0*/  FADD R35, R15, R34 ;  /* 0x000000220f237221 */ /* 0x004fcc0000000000 */
[----:B------:R-:W2:Y:S02]  /*115d0*/  ATOM.E.CAST.SPIN PT, R35, [R32], R34, R35 ;  /* 0x000000222023738b */ /* 0x000ea400019e0123 */
[----:B--2---:R-:W-:-:S13]  /*115e0*/  ISETP.EQ.U32.AND P0, PT, R35, 0x1, PT ;  /* 0x000000012300780c */ /* 0x004fda0003f02070 */
[----:B------:R-:W-:Y:S05]  /*115f0*/  @!P0 BRA `(.L_x_10980) ;  /* 0xfffffffc00ec8947 */ /* 0x000fea000383ffff */
[----:B------:R-:W-:Y:S05]  /*11600*/  BRA `(.L_x_10976) ;  /* 0x00000000000c7947 */ /* 0x000fea0003800000 */
.L_x_10979:
[----:B------:R-:W2:Y:S02]  /*11610*/  LD.E R34, desc[UR8][R32.64] ;  /* 0x0000000820227980 */ /* 0x000ea4000c101900 */
[----:B--2---:R-:W-:-:S05]  /*11620*/  FADD R34, R15, R34 ;  /* 0x000000220f227221 */ /* 0x004fca0000000000 */
[----:B------:R0:W-:Y:S02]  /*11630*/  ST.E desc[UR8][R32.64], R34 ;  /* 0x0000002220007985 */ /* 0x0001e4000c101908 */
.L_x_10976:
[----:B------:R-:W-:Y:S05]  /*11640*/  BSYNC.RECONVERGENT B1 ;  /* 0x0000000000017941 */ /* 0x000fea0003800200 */
.L_x_10975:
        /* <DEDUP_REMOVED lines=9> */
.L_x_10984:
[----:B------:R-:W0:Y:S02]  /*116e0*/  LDS R32, [R34] ;  /* 0x0000000022207984 */ /* 0x000e240000000800 */
[----:B0-----:R-:W-:-:S05]  /*116f0*/  FADD R33, R36, R32 ;  /* 0x0000002024217221 */ /* 0x001fca0000000000 */
[----:B------:R-:W0:Y:S02]  /*11700*/  ATOMS.CAST.SPIN P0, [R34], R32, R33 ;  /* 0x000000202200758d */ /* 0x000e240001800021 */
[----:B0-----:R-:W-:Y:S05]  /*11710*/  @!P0 BRA `(.L_x_10984) ;  /* 0xfffffffc00f08947 */ /* 0x001fea000383ffff */
[----:B------:R-:W-:Y:S05]  /*11720*/  BRA `(.L_x_10982) ;  /* 0x00000000002c7947 */ /* 0x000fea0003800000 */
.L_x_10983:
[----:B------:R-:W0:Y:S02]  /*11730*/  QSPC.E.D P0, RZ, [R32] ;  /* 0x0000000020ff73aa */ /* 0x000e240000000700 */
[----:B0-----:R-:W-:Y:S05]  /*11740*/  @!P0 BRA `(.L_x_10985) ;  /* 0x0000000000188947 */ /* 0x001fea0003800000 */
.L_x_10986:
[----:B------:R-:W2:Y:S02]  /*11750*/  LD.E R34, [R32] ;  /* 0x0000000020227980 */ /* 0x000ea40000100900 */
[----:B--2---:R-:W-:-:S06]  /*11760*/  FADD R35, R36, R34 ;  /* 0x0000002224237221 */ /* 0x004fcc0000000000 */
[----:B------:R-:W2:Y:S02]  /*11770*/  ATOM.E.CAST.SPIN PT, R35, [R32], R34, R35 ;  /* 0x000000222023738b */ /* 0x000ea400019e0123 */
[----:B--2---:R-:W-:-:S13]  /*11780*/  ISETP.EQ.U32.AND P0, PT, R35, 0x1, PT ;  /* 0x000000012300780c */ /* 0x004fda0003f02070 */
[----:B------:R-:W-:Y:S05]  /*11790*/  @!P0 BRA `(.L_x_10986) ;  /* 0xfffffffc00ec8947 */ /* 0x000fea000383ffff */
[----:B------:R-:W-:Y:S05]  /*117a0*/  BRA `(.L_x_10982) ;  /* 0x00000000000c7947 */ /* 0x000fea0003800000 */
.L_x_10985:
[----:B------:R-:W2:Y:S02]  /*117b0*/  LD.E R34, desc[UR8][R32.64] ;  /* 0x0000000820227980 */ /* 0x000ea4000c101900 */
[----:B--2---:R-:W-:-:S05]  /*117c0*/  FADD R34, R36, R34 ;  /* 0x0000002224227221 */ /* 0x004fca0000000000 */
[----:B------:R0:W-:Y:S02]  /*117d0*/  ST.E desc[UR8][R32.64], R34 ;  /* 0x0000002220007985 */ /* 0x0001e4000c101908 */
.L_x_10982:
[----:B------:R-:W-:Y:S05]  /*117e0*/  BSYNC.RECONVERGENT B1 ;  /* 0x0000000000017941 */ /* 0x000fea0003800200 */
.L_x_10981:
[----:B0-----:R-:W-:-:S05]  /*117f0*/  IMAD.WIDE R32, R4, 0x4, R20 ;  /* 0x0000000404207825 */ /* 0x001fca00078e0214 */
[----:B------:R0:W-:Y:S01]  /*11800*/  ATOM.E.ADD.F32.FTZ.RN.STRONG.GPU P0, RZ, desc[UR8][R32.64], R15 ;  /* 0x8000000f20ff79a2 */ /* 0x0001e2000c10f308 */
[----:B------:R-:W-:Y:S04]  /*11810*/  BSSY.RECONVERGENT B1, `(.L_x_10987) ;  /* 0x0000015000017945 */ /* 0x000fe80003800200 */
[----:B0-----:R-:W-:Y:S05]  /*11820*/  @P0 BRA `(.L_x_10988) ;  /* 0x00000000004c0947 */ /* 0x001fea0003800000 */
[----:B------:R-:W0:Y:S02]  /*11830*/  QSPC.E.S P0, RZ, [R32] ;  /* 0x0000000020ff73aa */ /* 0x000e240000000500 */
[----:B0-----:R-:W-:Y:S05]  /*11840*/  @!P0 BRA `(.L_x_10989) ;  /* 0x0000000000188947 */ /* 0x001fea0003800000 */
[----:B------:R-:W-:-:S07]  /*11850*/  MOV R34, R32 ;  /* 0x0000002000227202 */ /* 0x000fce0000000f00 */
.L_x_10990:
[----:B------:R-:W0:Y:S02]  /*11860*/  LDS R32, [R34] ;  /* 0x0000000022207984 */ /* 0x000e240000000800 */
[----:B0-----:R-:W-:-:S05]  /*11870*/  FADD R33, R15, R32 ;  /* 0x000000200f217221 */ /* 0x001fca0000000000 */
[----:B------:R-:W0:Y:S02]  /*11880*/  ATOMS.CAST.SPIN P0, [R34], R32, R33 ;  /* 0x000000202200758d */ /* 0x000e240001800021 */
[----:B0-----:R-:W-:Y:S05]  /*11890*/  @!P0 BRA `(.L_x_10990) ;  /* 0xfffffffc00f08947 */ /* 0x001fea000383ffff */
[----:B------:R-:W-:Y:S05]  /*118a0*/  BRA `(.L_x_10988) ;  /* 0x00000000002c7947 */ /* 0x000fea0003800000 */
.L_x_10989:
[----:B------:R-:W0:Y:S02]  /*118b0*/  QSPC.E.D P0, RZ, [R32] ;  /* 0x0000000020ff73aa */ /* 0x000e240000000700 */
[----:B0-----:R-:W-:Y:S05]  /*118c0*/  @!P0 BRA `(.L_x_10991) ;  /* 0x0000000000188947 */ /* 0x001fea0003800000 */
.L_x_10992:
[----:B------:R-:W2:Y:S02]  /*118d0*/  LD.E R34, [R32] ;  /* 0x0000000020227980 */ /* 0x000ea40000100900 */
[----:B--2---:R-:W-:-:S06]  /*118e0*/  FADD R35, R15, R34 ;  /* 0x000000220f237221 */ /* 0x004fcc0000000000 */
[----:B------:R-:W2:Y:S02]  /*118f0*/  ATOM.E.CAST.SPIN PT, R35, [R32], R34, R35 ;  /* 0x000000222023738b */ /* 0x000ea400019e0123 */
[----:B--2---:R-:W-:-:S13]  /*11900*/  ISETP.EQ.U32.AND P0, PT, R35, 0x1, PT ;  /* 0x000000012300780c */ /* 0x004fda0003f02070 */
[----:B------:R-:W-:Y:S05]  /*11910*/  @!P0 BRA `(.L_x_10992) ;  /* 0xfffffffc00ec8947 */ /* 0x000fea000383ffff */
[----:B------:R-:W-:Y:S05]  /*11920*/  BRA `(.L_x_10988) ;  /* 0x00000000000c7947 */ /* 0x000fea0003800000 */
.L_x_10991:
[----:B------:R-:W2:Y:S02]  /*11930*/  LD.E R34, desc[UR8][R32.64] ;  /* 0x0000000820227980 */ /* 0x000ea4000c101900 */
[----:B--2---:R-:W-:-:S05]  /*11940*/  FADD R34, R15, R34 ;  /* 0x000000220f227221 */ /* 0x004fca0000000000 */
[----:B------:R0:W-:Y:S02]  /*11950*/  ST.E desc[UR8][R32.64], R34 ;  /* 0x0000002220007985 */ /* 0x0001e4000c101908 */
.L_x_10988:
[----:B------:R-:W-:Y:S05]  /*11960*/  BSYNC.RECONVERGENT B1 ;  /* 0x0000000000017941 */ /* 0x000fea0003800200 */
.L_x_10987:
        /* <DEDUP_REMOVED lines=9> */
.L_x_10996:
[----:B------:R-:W0:Y:S02]  /*11a00*/  LDS R32, [R34] ;  /* 0x0000000022207984 */ /* 0x000e240000000800 */
[----:B0-----:R-:W-:-:S05]  /*11a10*/  FADD R33, R36, R32 ;  /* 0x0000002024217221 */ /* 0x001fca0000000000 */
[----:B------:R-:W0:Y:S02]  /*11a20*/  ATOMS.CAST.SPIN P0, [R34], R32, R33 ;  /* 0x000000202200758d */ /* 0x000e240001800021 */
[----:B0-----:R-:W-:Y:S05]  /*11a30*/  @!P0 BRA `(.L_x_10996) ;  /* 0xfffffffc00f08947 */ /* 0x001fea000383ffff */
[----:B------:R-:W-:Y:S05]  /*11a40*/  BRA `(.L_x_10994) ;  /* 0x00000000002c7947 */ /* 0x000fea0003800000 */
.L_x_10995:
[----:B------:R-:W0:Y:S02]  /*11a50*/  QSPC.E.D P0, RZ, [R32] ;  /* 0x0000000020ff73aa */ /* 0x000e240000000700 */
[----:B0-----:R-:W-:Y:S05]  /*11a60*/  @!P0 BRA `(.L_x_10997) ;  /* 0x0000000000188947 */ /* 0x001fea0003800000 */
.L_x_10998:
[----:B------:R-:W2:Y:S02]  /*11a70*/  LD.E R34, [R32] ;  /* 0x0000000020227980 */ /* 0x000ea40000100900 */
[----:B--2---:R-:W-:-:S06]  /*11a80*/  FADD R35, R36, R34 ;  /* 0x0000002224237221 */ /* 0x004fcc0000000000 */
[----:B------:R-:W2:Y:S02]  /*11a90*/  ATOM.E.CAST.SPIN PT, R35, [R32], R34, R35 ;  /* 0x000000222023738b */ /* 0x000ea400019e0123 */
[----:B--2---:R-:W-:-:S13]  /*11aa0*/  ISETP.EQ.U32.AND P0, PT, R35, 0x1, PT ;  /* 0x000000012300780c */ /* 0x004fda0003f02070 */
[----:B------:R-:W-:Y:S05]  /*11ab0*/  @!P0 BRA `(.L_x_10998) ;  /* 0xfffffffc00ec8947 */ /* 0x000fea000383ffff */
[----:B------:R-:W-:Y:S05]  /*11ac0*/  BRA `(.L_x_10994) ;  /* 0x00000000000c7947 */ /* 0x000fea0003800000 */
.L_x_10997:
[----:B------:R-:W2:Y:S02]  /*11ad0*/  LD.E R34, desc[UR8][R32.64] ;  /* 0x0000000820227980 */ /* 0x000ea4000c101900 */
[----:B--2---:R-:W-:-:S05]  /*11ae0*/  FADD R34, R36, R34 ;  /* 0x0000002224227221 */ /* 0x004fca0000000000 */
[----:B------:R0:W-:Y:S02]  /*11af0*/  ST.E desc[UR8][R32.64], R34 ;  /* 0x0000002220007985 */ /* 0x0001e4000c101908 */
.L_x_10994:
[----:B------:R-:W-:Y:S05]  /*11b00*/  BSYNC.RECONVERGENT B1 ;  /* 0x0000000000017941 */ /* 0x000fea0003800200 */
.L_x_10993:
[----:B0-----:R-:W-:-:S05]  /*11b10*/  IMAD.WIDE R32, R2, 0x4, R20 ;  /* 0x0000000402207825 */ /* 0x001fca00078e0214 */
[----:B------:R0:W-:Y:S01]  /*11b20*/  ATOM.E.ADD.F32.FTZ.RN.STRONG.GPU P0, RZ, desc[UR8][R32.64], R15 ;  /* 0x8000000f20ff79a2 */ /* 0x0001e2000c10f308 */
[----:B------:R-:W-:Y:S04]  /*11b30*/  BSSY.RECONVERGENT B1, `(.L_x_10999) ;  /* 0x0000015000017945 */ /* 0x000fe80003800200 */
[----:B0-----:R-:W-:Y:S05]  /*11b40*/  @P0 BRA `(.L_x_11000) ;  /* 0x00000000004c0947 */ /* 0x001fea0003800000 */
[----:B------:R-:W0:Y:S02]  /*11b50*/  QSPC.E.S P0, RZ, [R32] ;  /* 0x0000000020ff73aa */ /* 0x000e240000000500 */
[----:B0-----:R-:W-:Y:S05]  /*11b60*/  @!P0 BRA `(.L_x_11001) ;  /* 0x0000000000188947 */ /* 0x001fea0003800000 */
[----:B------:R-:W-:-:S07]  /*11b70*/  MOV R34, R32 ;  /* 0x0000002000227202 */ /* 0x000fce0000000f00 */
.L_x_11002:
[----:B------:R-:W0:Y:S02]  /*11b80*/  LDS R32, [R34] ;  /* 0x0000000022207984 */ /* 0x000e240000000800 */
[----:B0-----:R-:W-:-:S05]  /*11b90*/  FADD R33, R15, R32 ;  /* 0x000000200f217221 */ /* 0x001fca0000000000 */
[----:B------:R-:W0:Y:S02]  /*11ba0*/  ATOMS.CAST.SPIN P0, [R34], R32, R33 ;  /* 0x000000202200758d */ /* 0x000e240001800021 */
[----:B0-----:R-:W-:Y:S05]  /*11bb0*/  @!P0 BRA `(.L_x_11002) ;  /* 0xfffffffc00f08947 */ /* 0x001fea000383ffff */
[----:B------:R-:W-:Y:S05]  /*11bc0*/  BRA `(.L_x_11000) ;  /* 0x00000000002c7947 */ /* 0x000fea0003800000 */
.L_x_11001:
[----:B------:R-:W0:Y:S02]  /*11bd0*/  QSPC.E.D P0, RZ, [R32] ;  /* 0x0000000020ff73aa */ /* 0x000e240000000700 */
[----:B0-----:R-:W-:Y:S05]  /*11be0*/  @!P0 BRA `(.L_x_11003) ;  /* 0x0000000000188947 */ /* 0x001fea0003800000 */
.L_x_11004:
[----:B------:R-:W2:Y:S02]  /*11bf0*/  LD.E R34, [R32] ;  /* 0x0000000020227980 */ /* 0x000ea40000100900 */
[----:B--2---:R-:W-:-:S06]  /*11c00*/  FADD R35, R15, R34 ;  /* 0x000000220f237221 */ /* 0x004fcc0000000000 */
[----:B------:R-:W2:Y:S02]  /*11c10*/  ATOM.E.CAST.SPIN PT, R35, [R32], R34, R35 ;  /* 0x000000222023738b */ /* 0x000ea400019e0123 */
[----:B--2---:R-:W-:-:S13]  /*11c20*/  ISETP.EQ.U32.AND P0, PT, R35, 0x1, PT ;  /* 0x000000012300780c */ /* 0x004fda0003f02070 */
[----:B------:R-:W-:Y:S05]  /*11c30*/  @!P0 BRA `(.L_x_11004) ;  /* 0xfffffffc00ec8947 */ /* 0x000fea000383ffff */
[----:B------:R-:W-:Y:S05]  /*11c40*/  BRA `(.L_x_11000) ;  /* 0x00000000000c7947 */ /* 0x000fea0003800000 */
.L_x_11003:
[----:B------:R-:W2:Y:S02]  /*11c50*/  LD.E R34, desc[UR8][R32.64] ;  /* 0x0000000820227980 */ /* 0x000ea4000c101900 */
[----:B--2---:R-:W-:-:S05]  /*11c60*/  FADD R34, R15, R34 ;  /* 0x000000220f227221 */ /* 0x004fca0000000000 */
[----:B------:R0:W-:Y:S02]  /*11c70*/  ST.E desc[UR8][R32.64], R34 ;  /* 0x0000002220007985 */ /* 0x0001e4000c101908 */
.L_x_11000:
[----:B------:R-:W-:Y:S05]  /*11c80*/  BSYNC.RECONVERGENT B1 ;  /* 0x0000000000017941 */ /* 0x000fea0003800200 */
.L_x_10999:
        /* <DEDUP_REMOVED lines=9> */
.L_x_11008:
[----:B------:R-:W0:Y:S02]  /*11d20*/  LDS R32, [R34] ;  /* 0x0000000022207984 */ /* 0x000e240000000800 */
[----:B0-----:R-:W-:-:S05]  /*11d30*/  FADD R33, R31, R32 ;  /* 0x000000201f217221 */ /* 0x001fca0000000000 */
[----:B------:R-:W0:Y:S02]  /*11d40*/  ATOMS.CAST.SPIN P0, [R34], R32, R33 ;  /* 0x000000202200758d */ /* 0x000e240001800021 */
[----:B0-----:R-:W-:Y:S05]  /*11d50*/  @!P0 BRA `(.L_x_11008) ;  /* 0xfffffffc00f08947 */ /* 0x001fea000383ffff */
[----:B------:R-:W-:Y:S05]  /*11d60*/  BRA `(.L_x_11006) ;  /* 0x00000000002c7947 */ /* 0x000fea0003800000 */
.L_x_11007:
[----:B------:R-:W0:Y:S02]  /*11d70*/  QSPC.E.D P0, RZ, [R32] ;  /* 0x0000000020ff73aa */ /* 0x000e240000000700 */
[----:B0-----:R-:W-:Y:S05]  /*11d80*/  @!P0 BRA `(.L_x_11009) ;  /* 0x0000000000188947 */ /* 0x001fea0003800000 */
.L_x_11010:
[----:B------:R-:W2:Y:S02]  /*11d90*/  LD.E R34, [R32] ;  /* 0x0000000020227980 */ /* 0x000ea40000100900 */
[----:B--2---:R-:W-:-:S06]  /*11da0*/  FADD R35, R31, R34 ;  /* 0x000000221f237221 */ /* 0x004fcc0000000000 */
[----:B------:R-:W2:Y:S02]  /*11db0*/  ATOM.E.CAST.SPIN PT, R35, [R32], R34, R35 ;  /* 0x000000222023738b */ /* 0x000ea400019e0123 */
[----:B--2---:R-:W-:-:S13]  /*11dc0*/  ISETP.EQ.U32.AND P0, PT, R35, 0x1, PT ;  /* 0x000000012300780c */ /* 0x004fda0003f02070 */
[----:B------:R-:W-:Y:S05]  /*11dd0*/  @!P0 BRA `(.L_x_11010) ;  /* 0xfffffffc00ec8947 */ /* 0x000fea000383ffff */
[----:B------:R-:W-:Y:S05]  /*11de0*/  BRA `(.L_x_11006) ;  /* 0x00000000000c7947 */ /* 0x000fea0003800000 */
.L_x_11009:
[----:B------:R-:W2:Y:S02]  /*11df0*/  LD.E R34, desc[UR8][R32.64] ;  /* 0x0000000820227980 */ /* 0x000ea4000c101900 */
[----:B--2---:R-:W-:-:S05]  /*11e00*/  FADD R34, R31, R34 ;  /* 0x000000221f227221 */ /* 0x004fca0000000000 */
[----:B------:R0:W-:Y:S02]  /*11e10*/  ST.E desc[UR8][R32.64], R34 ;  /* 0x0000002220007985 */ /* 0x0001e4000c101908 */
.L_x_11006:
[----:B------:R-:W-:Y:S05]  /*11e20*/  BSYNC.RECONVERGENT B1 ;  /* 0x0000000000017941 */ /* 0x000fea0003800200 */
.L_x_11005:
[----:B0-----:R-:W-:-:S05]  /*11e30*/  IMAD.WIDE R32, R5, 0x4, R20 ;  /* 0x0000000405207825 */ /* 0x001fca00078e0214 */
[----:B------:R0:W-:Y:S01]  /*11e40*/  ATOM.E.ADD.F32.FTZ.RN.STRONG.GPU P0, RZ, desc[UR8][R32.64], R15 ;  /* 0x8000000f20ff79a2 */ /* 0x0001e2000c10f308 */
[----:B------:R-:W-:Y:S04]  /*11e50*/  BSSY.RECONVERGENT B1, `(.L_x_11011) ;  /* 0x0000015000017945 */ /* 0x000fe80003800200 */
[----:B0-----:R-:W-:Y:S05]  /*11e60*/  @P0 BRA `(.L_x_11012) ;  /* 0x00000000004c0947 */ /* 0x001fea0003800000 */
[----:B------:R-:W0:Y:S02]  /*11e70*/  QSPC.E.S P0, RZ, [R32] ;  /* 0x0000000020ff73aa */ /* 0x000e240000000500 */
[----:B0-----:R-:W-:Y:S05]  /*11e80*/  @!P0 BRA `(.L_x_11013) ;  /* 0x0000000000188947 */ /* 0x001fea0003800000 */
[----:B------:R-:W-:-:S07]  /*11e90*/  MOV R31, R32 ;  /* 0x00000020001f7202 */ /* 0x000fce0000000f00 */
.L_x_11014:
[----:B------:R-:W0:Y:S02]  /*11ea0*/  LDS R32, [R31] ;  /* 0x000000001f207984 */ /* 0x000e240000000800 */
[----:B0-----:R-:W-:-:S05]  /*11eb0*/  FADD R33, R15, R32 ;  /* 0x000000200f217221 */ /* 0x001fca0000000000 */
[----:B------:R-:W0:Y:S02]  /*11ec0*/  ATOMS.CAST.SPIN P0, [R31], R32, R33 ;  /* 0x000000201f00758d */ /* 0x000e240001800021 */
[----:B0-----:R-:W-:Y:S05]  /*11ed0*/  @!P0 BRA `(.L_x_11014) ;  /* 0xfffffffc00f08947 */ /* 0x001fea000383ffff */
[----:B------:R-:W-:Y:S05]  /*11ee0*/  BRA `(.L_x_11012) ;  /* 0x00000000002c7947 */ /* 0x000fea0003800000 */
.L_x_11013:
[----:B------:R-:W0:Y:S02]  /*11ef0*/  QSPC.E.D P0, RZ, [R32] ;  /* 0x0000000020ff73aa */ /* 0x000e240000000700 */
[----:B0-----:R-:W-:Y:S05]  /*11f00*/  @!P0 BRA `(.L_x_11015) ;  /* 0x0000000000188947 */ /* 0x001fea0003800000 */
.L_x_11016:
[----:B------:R-:W2:Y:S02]  /*11f10*/  LD.E R34, [R32] ;  /* 0x0000000020227980 */ /* 0x000ea40000100900 */
[----:B--2---:R-:W-:-:S06]  /*11f20*/  FADD R35, R15, R34 ;  /* 0x000000220f237221 */ /* 0x004fcc0000000000 */
[----:B------:R-:W2:Y:S02]  /*11f30*/  ATOM.E.CAST.SPIN PT, R35, [R32], R34, R35 ;  /* 0x000000222023738b */ /* 0x000ea400019e0123 */
[----:B--2---:R-:W-:-:S13]  /*11f40*/  ISETP.EQ.U32.AND P0, PT, R35, 0x1, PT ;  /* 0x000000012300780c */ /* 0x004fda0003f02070 */
[----:B------:R-:W-:Y:S05]  /*11f50*/  @!P0 BRA `(.L_x_11016) ;  /* 0xfffffffc00ec8947 */ /* 0x000fea000383ffff */
[----:B------:R-:W-:Y:S05]  /*11f60*/  BRA `(.L_x_11012) ;  /* 0x00000000000c7947 */ /* 0x000fea0003800000 */
.L_x_11015:
[----:B------:R-:W2:Y:S02]  /*11f70*/  LD.E R31, desc[UR8][R32.64] ;  /* 0x00000008201f7980 */ /* 0x000ea4000c101900 */
[----:B--2---:R-:W-:-:S05]  /*11f80*/  FADD R31, R15, R31 ;  /* 0x0000001f0f1f7221 */ /* 0x004fca0000000000 */
[----:B------:R0:W-:Y:S02]  /*11f90*/  ST.E desc[UR8][R32.64], R31 ;  /* 0x0000001f20007985 */ /* 0x0001e4000c101908 */
.L_x_11012:
[----:B------:R-:W-:Y:S05]  /*11fa0*/  BSYNC.RECONVERGENT B1 ;  /* 0x0000000000017941 */ /* 0x000fea0003800200 */
.L_x_11011:
        /* <DEDUP_REMOVED lines=9> */
.L_x_11020:
[----:B------:R-:W0:Y:S02]  /*12040*/  LDS R32, [R31] ;  /* 0x000000001f207984 */ /* 0x000e240000000800 */
[----:B0-----:R-:W-:-:S05]  /*12050*/  FADD R33, R9, R32 ;  /* 0x0000002009217221 */ /* 0x001fca0000000000 */
[----:B------:R-:W0:Y:S02]  /*12060*/  ATOMS.CAST.SPIN P0, [R31], R32, R33 ;  /* 0x000000201f00758d */ /* 0x000e240001800021 */
[----:B0-----:R-:W-:Y:S05]  /*12070*/  @!P0 BRA `(.L_x_11020) ;  /* 0xfffffffc00f08947 */ /* 0x001fea000383ffff */
[----:B------:R-:W-:Y:S05]  /*12080*/  BRA `(.L_x_11018) ;  /* 0x00000000002c7947 */ /* 0x000fea0003800000 */
.L_x_11019:
[----:B------:R-:W0:Y:S02]  /*12090*/  QSPC.E.D P0, RZ, [R32] ;  /* 0x0000000020ff73aa */ /* 0x000e240000000700 */
[----:B0-----:R-:W-:Y:S05]  /*120a0*/  @!P0 BRA `(.L_x_11021) ;  /* 0x0000000000188947 */ /* 0x001fea0003800000 */
.L_x_11022:
[----:B------:R-:W2:Y:S02]  /*120b0*/  LD.E R34, [R32] ;  /* 0x0000000020227980 */ /* 0x000ea40000100900 */
[----:B--2---:R-:W-:-:S06]  /*120c0*/  FADD R35, R9, R34 ;  /* 0x0000002209237221 */ /* 0x004fcc0000000000 */
[----:B------:R-:W2:Y:S02]  /*120d0*/  ATOM.E.CAST.SPIN PT, R35, [R32], R34, R35 ;  /* 0x000000222023738b */ /* 0x000ea400019e0123 */
[----:B--2---:R-:W-:-:S13]  /*120e0*/  ISETP.EQ.U32.AND P0, PT, R35, 0x1, PT ;  /* 0x000000012300780c */ /* 0x004fda0003f02070 */
[----:B------:R-:W-:Y:S05]  /*120f0*/  @!P0 BRA `(.L_x_11022) ;  /* 0xfffffffc00ec8947 */ /* 0x000fea000383ffff */
[----:B------:R-:W-:Y:S05]  /*12100*/  BRA `(.L_x_11018) ;  /* 0x00000000000c7947 */ /* 0x000fea0003800000 */
.L_x_11021:
[----:B------:R-:W2:Y:S02]  /*12110*/  LD.E R31, desc[UR8][R32.64] ;  /* 0x00000008201f7980 */ /* 0x000ea4000c101900 */
[----:B--2---:R-:W-:-:S05]  /*12120*/  FADD R31, R9, R31 ;  /* 0x0000001f091f7221 */ /* 0x004fca0000000000 */
[----:B------:R0:W-:Y:S02]  /*12130*/  ST.E desc[UR8][R32.64], R31 ;  /* 0x0000001f20007985 */ /* 0x0001e4000c101908 */
.L_x_11018:
[----:B------:R-:W-:Y:S05]  /*12140*/  BSYNC.RECONVERGENT B1 ;  /* 0x0000000000017941 */ /* 0x000fea0003800200 */
.L_x_11017:
[----:B0-----:R-:W-:-:S05]  /*12150*/  IMAD.WIDE R32, R3, 0x4, R20 ;  /* 0x0000000403207825 */ /* 0x001fca00078e0214 */
[----:B------:R0:W-:Y:S01]  /*12160*/  ATOM.E.ADD.F32.FTZ.RN.STRONG.GPU P0, RZ, desc[UR8][R32.64], R15 ;  /* 0x8000000f20ff79a2 */ /* 0x0001e2000c10f308 */
[----:B------:R-:W-:Y:S04]  /*12170*/  BSSY.RECONVERGENT B1, `(.L_x_11023) ;  /* 0x0000015000017945 */ /* 0x000fe80003800200 */
[----:B0-----:R-:W-:Y:S05]  /*12180*/  @P0 BRA `(.L_x_11024) ;  /* 0x00000000004c0947 */ /* 0x001fea0003800000 */
[----:B------:R-:W0:Y:S02]  /*12190*/  QSPC.E.S P0, RZ, [R32] ;  /* 0x0000000020ff73aa */ /* 0x000e240000000500 */
[----:B0-----:R-:W-:Y:S05]  /*121a0*/  @!P0 BRA `(.L_x_11025) ;  /* 0x0000000000188947 */ /* 0x001fea0003800000 */
[----:B------:R-:W-:-:S07]  /*121b0*/  MOV R9, R32 ;  /* 0x0000002000097202 */ /* 0x000fce0000000f00 */
.L_x_11026:
[----:B------:R-:W0:Y:S02]  /*121c0*/  LDS R32, [R9] ;  /* 0x0000000009207984 */ /* 0x000e240000000800 */
[----:B0-----:R-:W-:-:S05]  /*121d0*/  FADD R33, R15, R32 ;  /* 0x000000200f217221 */ /* 0x001fca0000000000 */
[----:B------:R-:W0:Y:S02]  /*121e0*/  ATOMS.CAST.SPIN P0, [R9], R32, R33 ;  /* 0x000000200900758d */ /* 0x000e240001800021 */
[----:B0-----:R-:W-:Y:S05]  /*121f0*/  @!P0 BRA `(.L_x_11026) ;  /* 0xfffffffc00f08947 */ /* 0x001fea000383ffff */
[----:B------:R-:W-:Y:S05]  /*12200*/  BRA `(.L_x_11024) ;  /* 0x00000000002c7947 */ /* 0x000fea0003800000 */
.L_x_11025:
[----:B------:R-:W0:Y:S02]  /*12210*/  QSPC.E.D P0, RZ, [R32] ;  /* 0x0000000020ff73aa */ /* 0x000e240000000700 */
[----:B0-----:R-:W-:Y:S05]  /*12220*/  @!P0 BRA `(.L_x_11027) ;  /* 0x0000000000188947 */ /* 0x001fea0003800000 */
.L_x_11028:
[----:B------:R-:W2:Y:S02]  /*12230*/  LD.E R34, [R32] ;  /* 0x0000000020227980 */ /* 0x000ea40000100900 */
[----:B--2---:R-:W-:-:S06]  /*12240*/  FADD R35, R15, R34 ;  /* 0x000000220f237221 */ /* 0x004fcc0000000000 */
[----:B------:R-:W2:Y:S02]  /*12250*/  ATOM.E.CAST.SPIN PT, R35, [R32], R34, R35 ;  /* 0x000000222023738b */ /* 0x000ea400019e0123 */
[----:B--2---:R-:W-:-:S13]  /*12260*/  ISETP.EQ.U32.AND P0, PT, R35, 0x1, PT ;  /* 0x000000012300780c */ /* 0x004fda0003f02070 */
[----:B------:R-:W-:Y:S05]  /*12270*/  @!P0 BRA `(.L_x_11028) ;  /* 0xfffffffc00ec8947 */ /* 0x000fea000383ffff */
[----:B------:R-:W-:Y:S05]  /*12280*/  BRA `(.L_x_11024) ;  /* 0x00000000000c7947 */ /* 0x000fea0003800000 */
.L_x_11027:
[----:B------:R-:W2:Y:S02]  /*12290*/  LD.E R9, desc[UR8][R32.64] ;  /* 0x0000000820097980 */ /* 0x000ea4000c101900 */
[----:B--2---:R-:W-:-:S05]  /*122a0*/  FADD R9, R15, R9 ;  /* 0x000000090f097221 */ /* 0x004fca0000000000 */
[----:B------:R0:W-:Y:S02]  /*122b0*/  ST.E desc[UR8][R32.64], R9 ;  /* 0x0000000920007985 */ /* 0x0001e4000c101908 */
.L_x_11024:
[----:B------:R-:W-:Y:S05]  /*122c0*/  BSYNC.RECONVERGENT B1 ;  /* 0x0000000000017941 */ /* 0x000fea0003800200 */
.L_x_11023:
        /* <DEDUP_REMOVED lines=10> */
.L_x_11032:
[----:B------:R-:W0:Y:S02]  /*12370*/  LDS R22, [R27] ;  /* 0x000000001b167984 */ /* 0x000e240000000800 */
[----:B0-----:R-:W-:-:S05]  /*12380*/  FADD R23, R9, R22 ;  /* 0x0000001609177221 */ /* 0x001fca0000000000 */
[----:B------:R-:W0:Y:S02]  /*12390*/  ATOMS.CAST.SPIN P0, [R27], R22, R23 ;  /* 0x000000161b00758d */ /* 0x000e240001800017 */
[----:B0-----:R-:W-:Y:S05]  /*123a0*/  @!P0 BRA `(.L_x_11032) ;  /* 0xfffffffc00f08947 */ /* 0x001fea000383ffff */
[----:B------:R-:W-:Y:S05]  /*123b0*/  BRA `(.L_x_11030) ;  /* 0x00000000002c7947 */ /* 0x000fea0003800000 */
.L_x_11031:
[----:B------:R-:W0:Y:S02]  /*123c0*/  QSPC.E.D P0, RZ, [R22] ;  /* 0x0000000016ff73aa */ /* 0x000e240000000700 */
[----:B0-----:R-:W-:Y:S05]  /*123d0*/  @!P0 BRA `(.L_x_11033) ;  /* 0x0000000000188947 */ /* 0x001fea0003800000 */
.L_x_11034:
[----:B------:R-:W2:Y:S02]  /*123e0*/  LD.E R32, [R22] ;  /* 0x0000000016207980 */ /* 0x000ea40000100900 */
[----:B--2---:R-:W-:-:S06]  /*123f0*/  FADD R33, R9, R32 ;  /* 0x0000002009217221 */ /* 0x004fcc0000000000 */
[----:B------:R-:W2:Y:S02]  /*12400*/  ATOM.E.CAST.SPIN PT, R33, [R22], R32, R33 ;  /* 0x000000201621738b */ /* 0x000ea400019e0121 */
[----:B--2---:R-:W-:-:S13]  /*12410*/  ISETP.EQ.U32.AND P0, PT, R33, 0x1, PT ;  /* 0x000000012100780c */ /* 0x004fda0003f02070 */
[----:B------:R-:W-:Y:S05]  /*12420*/  @!P0 BRA `(.L_x_11034) ;  /* 0xfffffffc00ec8947 */ /* 0x000fea000383ffff */
[----:B------:R-:W-:Y:S05]  /*12430*/  BRA `(.L_x_11030) ;  /* 0x00000000000c7947 */ /* 0x000fea0003800000 */
.L_x_11033:
[----:B------:R-:W2:Y:S02]  /*12440*/  LD.E R27, desc[UR8][R22.64] ;  /* 0x00000008161b7980 */ /* 0x000ea4000c101900 */
[----:B--2---:R-:W-:-:S05]  /*12450*/  FADD R27, R9, R27 ;  /* 0x0000001b091b7221 */ /* 0x004fca0000000000 */
[----:B------:R0:W-:Y:S02]  /*12460*/  ST.E desc[UR8][R22.64], R27 ;  /* 0x0000001b16007985 */ /* 0x0001e4000c101908 */
.L_x_11030:
[----:B------:R-:W-:Y:S05]  /*12470*/  BSYNC.RECONVERGENT B1 ;  /* 0x0000000000017941 */ /* 0x000fea0003800200 */
.L_x_11029:
        /* <DEDUP_REMOVED lines=8> */
.L_x_11038:
[----:B------:R-:W1:Y:S02]  /*12500*/  LDS R20, [R9] ;  /* 0x0000000009147984 */ /* 0x000e640000000800 */
[----:B-1----:R-:W-:-:S05]  /*12510*/  FADD R21, R15, R20 ;  /* 0x000000140f157221 */ /* 0x002fca0000000000 */
[----:B------:R-:W1:Y:S02]  /*12520*/  ATOMS.CAST.SPIN P0, [R9], R20, R21 ;  /* 0x000000140900758d */ /* 0x000e640001800015 */
[----:B-1----:R-:W-:Y:S05]  /*12530*/  @!P0 BRA `(.L_x_11038) ;  /* 0xfffffffc00f08947 */ /* 0x002fea000383ffff */
[----:B------:R-:W-:Y:S05]  /*12540*/  BRA `(.L_x_11036) ;  /* 0x00000000002c7947 */ /* 0x000fea0003800000 */
.L_x_11037:
[----:B------:R-:W1:Y:S02]  /*12550*/  QSPC.E.D P0, RZ, [R20] ;  /* 0x0000000014ff73aa */ /* 0x000e640000000700 */
[----:B-1----:R-:W-:Y:S05]  /*12560*/  @!P0 BRA `(.L_x_11039) ;  /* 0x0000000000188947 */ /* 0x002fea0003800000 */
.L_x_11040:
[----:B0-----:R-:W2:Y:S02]  /*12570*/  LD.E R22, [R20] ;  /* 0x0000000014167980 */ /* 0x001ea40000100900 */
[----:B--2---:R-:W-:-:S06]  /*12580*/  FADD R23, R15, R22 ;  /* 0x000000160f177221 */ /* 0x004fcc0000000000 */
[----:B------:R-:W2:Y:S02]  /*12590*/  ATOM.E.CAST.SPIN PT, R23, [R20], R22, R23 ;  /* 0x000000161417738b */ /* 0x000ea400019e0117 */
[----:B--2---:R-:W-:-:S13]  /*125a0*/  ISETP.EQ.U32.AND P0, PT, R23, 0x1, PT ;  /* 0x000000011700780c */ /* 0x004fda0003f02070 */
[----:B------:R-:W-:Y:S05]  /*125b0*/  @!P0 BRA `(.L_x_11040) ;  /* 0xfffffffc00ec8947 */ /* 0x000fea000383ffff */
[----:B------:R-:W-:Y:S05]  /*125c0*/  BRA `(.L_x_11036) ;  /* 0x00000000000c7947 */ /* 0x000fea0003800000 */
.L_x_11039:
[----:B------:R-:W2:Y:S02]  /*125d0*/  LD.E R9, desc[UR8][R20.64] ;  /* 0x0000000814097980 */ /* 0x000ea4000c101900 */
[----:B--2---:R-:W-:-:S05]  /*125e0*/  FADD R9, R15, R9 ;  /* 0x000000090f097221 */ /* 0x004fca0000000000 */
[----:B------:R1:W-:Y:S02]  /*125f0*/  ST.E desc[UR8][R20.64], R9 ;  /* 0x0000000914007985 */ /* 0x0003e4000c101908 */
.L_x_11036:
[----:B------:R-:W-:Y:S05]  /*12600*/  BSYNC.RECONVERGENT B1 ;  /* 0x0000000000017941 */ /* 0x000fea0003800200 */
.L_x_11035:
[----:B------:R-:W-:-:S03]  /*12610*/  UMOV UR4, 0xffffffff ;  /* 0xffffffff00047882 */ /* 0x000fc60000000000 */
[----:B------:R-:W-:Y:S05]  /*12620*/  BRA.DIV UR4, `(.L_x_11041) ;  /* 0x0000051a04c07947 */ /* 0x000fea000b800000 */
[----:B-1----:R-:W2:Y:S04]  /*12630*/  LDL R21, [R1+0x74] ;  /* 0x0000740001157983 */ /* 0x002ea80000100800 */
[----:B0-----:R-:W3:Y:S04]  /*12640*/  LDL R22, [R1+0xcc] ;  /* 0x0000cc0001167983 */ /* 0x001ee80000100800 */
[----:B------:R0:W1:Y:S04]  /*12650*/  SHFL.IDX PT, R27, R14, 0x1, 0x181f ;  /* 0x00381f000e1b7f89 */ /* 0x00006800000e0000 */
[----:B--2---:R0:W2:Y:S04]  /*12660*/  SHFL.IDX PT, R20, R21, 0x1, 0x181f ;  /* 0x00381f0015147f89 */ /* 0x0040a800000e0000 */
[----:B-1-3--:R0:W3:Y:S02]  /*12670*/  SHFL.IDX PT, R9, R22, 0x1, 0x181f ;  /* 0x00381f0016097f89 */ /* 0x00a0e400000e0000 */
.L_x_13677:
[----:B0-----:R-:W4:Y:S01]  /*12680*/  LDL.LU R21, [R1+0x4] ;  /* 0x0000040001157983 */ /* 0x001f220000300800 */
[----:B---3--:R-:W-:-:S04]  /*12690*/  IMAD R9, R27, R61, R9 ;  /* 0x0000003d1b097224 */ /* 0x008fc800078e0209 */
[----:B--2---:R-:W-:-:S05]  /*126a0*/  IMAD R9, R13, R20, R9 ;  /* 0x000000140d097224 */ /* 0x004fca00078e0209 */
[----:B------:R-:W-:Y:S02]  /*126b0*/  SHF.R.S32.HI R27, RZ, 0x1f, R9 ;  /* 0x0000001fff1b7819 */ /* 0x000fe40000011409 */
        /* <DEDUP_REMOVED lines=15> */
.L_x_11045:
[----:B------:R-:W0:Y:S02]  /*127b0*/  LDS R20, [R32] ;  /* 0x0000000020147984 */ /* 0x000e240000000800 */
[----:B0-----:R-:W-:-:S05]  /*127c0*/  FADD R21, R31, R20 ;  /* 0x000000141f157221 */ /* 0x001fca0000000000 */
[----:B------:R-:W0:Y:S02]  /*127d0*/  ATOMS.CAST.SPIN P0, [R32], R20, R21 ;  /* 0x000000142000758d */ /* 0x000e240001800015 */
[----:B0-----:R-:W-:Y:S05]  /*127e0*/  @!P0 BRA `(.L_x_11045) ;  /* 0xfffffffc00f08947 */ /* 0x001fea000383ffff */
[----:B------:R-:W-:Y:S05]  /*127f0*/  BRA `(.L_x_11043) ;  /* 0x00000000002c7947 */ /* 0x000fea0003800000 */
.L_x_11044:
[----:B------:R-:W0:Y:S02]  /*12800*/  QSPC.E.D P0, RZ, [R22] ;  /* 0x0000000016ff73aa */ /* 0x000e240000000700 */
[----:B0-----:R-:W-:Y:S05]  /*12810*/  @!P0 BRA `(.L_x_11046) ;  /* 0x0000000000188947 */ /* 0x001fea0003800000 */
.L_x_11047:
[----:B------:R-:W2:Y:S02]  /*12820*/  LD.E R20, [R22] ;  /* 0x0000000016147980 */ /* 0x000ea40000100900 */
[----:B--2---:R-:W-:-:S06]  /*12830*/  FADD R21, R31, R20 ;  /* 0x000000141f157221 */ /* 0x004fcc0000000000 */
[----:B------:R-:W2:Y:S02]  /*12840*/  ATOM.E.CAST.SPIN PT, R21, [R22], R20, R21 ;  /* 0x000000141615738b */ /* 0x000ea400019e0115 */
[----:B--2---:R-:W-:-:S13]  /*12850*/  ISETP.EQ.U32.AND P0, PT, R21, 0x1, PT ;  /* 0x000000011500780c */ /* 0x004fda0003f02070 */
[----:B------:R-:W-:Y:S05]  /*12860*/  @!P0 BRA `(.L_x_11047) ;  /* 0xfffffffc00ec8947 */ /* 0x000fea000383ffff */
[----:B------:R-:W-:Y:S05]  /*12870*/  BRA `(.L_x_11043) ;  /* 0x00000000000c7947 */ /* 0x000fea0003800000 */
.L_x_11046:
[----:B------:R-:W2:Y:S02]  /*12880*/  LD.E R20, desc[UR8][R22.64] ;  /* 0x0000000816147980 */ /* 0x000ea4000c101900 */
[----:B--2---:R-:W-:-:S05]  /*12890*/  FADD R20, R31, R20 ;  /* 0x000000141f147221 */ /* 0x004fca0000000000 */
[----:B------:R0:W-:Y:S02]  /*128a0*/  ST.E desc[UR8][R22.64], R20 ;  /* 0x0000001416007985 */ /* 0x0001e4000c101908 */
.L_x_11043:
[----:B------:R-:W-:Y:S05]  /*128b0*/  BSYNC.RECONVERGENT B1 ;  /* 0x0000000000017941 */ /* 0x000fea0003800200 */
.L_x_11042:
        /* <DEDUP_REMOVED lines=9> */
.L_x_11051:
[----:B------:R-:W0:Y:S02]  /*12950*/  LDS R32, [R9] ;  /* 0x0000000009207984 */ /* 0x000e240000000800 */
[----:B0-----:R-:W-:-:S05]  /*12960*/  FADD R33, R15, R32 ;  /* 0x000000200f217221 */ /* 0x001fca0000000000 */
[----:B------:R-:W0:Y:S02]  /*12970*/  ATOMS.CAST.SPIN P0, [R9], R32, R33 ;  /* 0x000000200900758d */ /* 0x000e240001800021 */
[----:B0-----:R-:W-:Y:S05]  /*12980*/  @!P0 BRA `(.L_x_11051) ;  /* 0xfffffffc00f08947 */ /* 0x001fea000383ffff */
[----:B------:R-:W-:Y:S05]  /*12990*/  BRA `(.L_x_11049) ;  /* 0x00000000002c7947 */ /* 0x000fea0003800000 */
.L_x_11050:
[----:B------:R-:W0:Y:S02]  /*129a0*/  QSPC.E.D P0, RZ, [R20] ;  /* 0x0000000014ff73aa */ /* 0x000e240000000700 */
[----:B0-----:R-:W-:Y:S05]  /*129b0*/  @!P0 BRA `(.L_x_11052) ;  /* 0x0000000000188947 */ /* 0x001fea0003800000 */
.L_x_11053:
[----:B------:R-:W2:Y:S02]  /*129c0*/  LD.E R32, [R20] ;  /* 0x0000000014207980 */ /* 0x000ea40000100900 */
[----:B--2---:R-:W-:-:S06]  /*129d0*/  FADD R33, R15, R32 ;  /* 0x000000200f217221 */ /* 0x004fcc0000000000 */
[----:B------:R-:W2:Y:S02]  /*129e0*/  ATOM.E.CAST.SPIN PT, R33, [R20], R32, R33 ;  /* 0x000000201421738b */ /* 0x000ea400019e0121 */
[----:B--2---:R-:W-:-:S13]  /*129f0*/  ISETP.EQ.U32.AND P0, PT, R33, 0x1, PT ;  /* 0x000000012100780c */ /* 0x004fda0003f02070 */
[----:B------:R-:W-:Y:S05]  /*12a00*/  @!P0 BRA `(.L_x_11053) ;  /* 0xfffffffc00ec8947 */ /* 0x000fea000383ffff */
[----:B------:R-:W-:Y:S05]  /*12a10*/  BRA `(.L_x_11049) ;  /* 0x00000000000c7947 */ /* 0x000fea0003800000 */
.L_x_11052:
[----:B------:R-:W2:Y:S02]  /*12a20*/  LD.E R9, desc[UR8][R20.64] ;  /* 0x0000000814097980 */ /* 0x000ea4000c101900 */
[----:B--2---:R-:W-:-:S05]  /*12a30*/  FADD R9, R15, R9 ;  /* 0x000000090f097221 */ /* 0x004fca0000000000 */
[----:B------:R0:W-:Y:S02]  /*12a40*/  ST.E desc[UR8][R20.64], R9 ;  /* 0x0000000914007985 */ /* 0x0001e4000c101908 */
.L_x_11049:
[----:B------:R-:W-:Y:S05]  /*12a50*/  BSYNC.RECONVERGENT B1 ;  /* 0x0000000000017941 */ /* 0x000fea0003800200 */
.L_x_11048:
        /* <DEDUP_REMOVED lines=9> */
.L_x_11057:
[----:B------:R-:W0:Y:S02]  /*12af0*/  LDS R32, [R27] ;  /* 0x000000001b207984 */ /* 0x000e240000000800 */
[----:B0-----:R-:W-:-:S05]  /*12b00*/  FADD R33, R9, R32 ;  /* 0x0000002009217221 */ /* 0x001fca0000000000 */
[----:B------:R-:W0:Y:S02]  /*12b10*/  ATOMS.CAST.SPIN P0, [R27], R32, R33 ;  /* 0x000000201b00758d */ /* 0x000e240001800021 */
[----:B0-----:R-:W-:Y:S05]  /*12b20*/  @!P0 BRA `(.L_x_11057) ;  /* 0xfffffffc00f08947 */ /* 0x001fea000383ffff */
[----:B------:R-:W-:Y:S05]  /*12b30*/  BRA `(.L_x_11055) ;  /* 0x00000000002c7947 */ /* 0x000fea0003800000 */
.L_x_11056:
[----:B------:R-:W0:Y:S02]  /*12b40*/  QSPC.E.D P0, RZ, [R32] ;  /* 0x0000000020ff73aa */ /* 0x000e240000000700 */
[----:B0-----:R-:W-:Y:S05]  /*12b50*/  @!P0 BRA `(.L_x_11058) ;  /* 0x0000000000188947 */ /* 0x001fea0003800000 */
.L_x_11059:
[----:B------:R-:W2:Y:S02]  /*12b60*/  LD.E R34, [R32] ;  /* 0x0000000020227980 */ /* 0x000ea40000100900 */
[----:B--2---:R-:W-:-:S06]  /*12b70*/  FADD R35, R9, R34 ;  /* 0x0000002209237221 */ /* 0x004fcc0000000000 */
[----:B------:R-:W2:Y:S02]  /*12b80*/  ATOM.E.CAST.SPIN PT, R35, [R32], R34, R35 ;  /* 0x000000222023738b */ /* 0x000ea400019e0123 */
[----:B--2---:R-:W-:-:S13]  /*12b90*/  ISETP.EQ.U32.AND P0, PT, R35, 0x1, PT ;  /* 0x000000012300780c */ /* 0x004fda0003f02070 */
[----:B------:R-:W-:Y:S05]  /*12ba0*/  @!P0 BRA `(.L_x_11059) ;  /* 0xfffffffc00ec8947 */ /* 0x000fea000383ffff */
[----:B------:R-:W-:Y:S05]  /*12bb0*/  BRA `(.L_x_11055) ;  /* 0x00000000000c7947 */ /* 0x000fea0003800000 */
.L_x_11058:
[----:B------:R-:W2:Y:S02]  /*12bc0*/  LD.E R27, desc[UR8][R32.64] ;  /* 0x00000008201b7980 */ /* 0x000ea4000c101900 */
[----:B--2---:R-:W-:-:S05]  /*12bd0*/  FADD R27, R9, R27 ;  /* 0x0000001b091b7221 */ /* 0x004fca0000000000 */
[----:B------:R0:W-:Y:S02]  /*12be0*/  ST.E desc[UR8][R32.64], R27 ;  /* 0x0000001b20007985 */ /* 0x0001e4000c101908 */
.L_x_11055:
[----:B------:R-:W-:Y:S05]  /*12bf0*/  BSYNC.RECONVERGENT B1 ;  /* 0x0000000000017941 */ /* 0x000fea0003800200 */
.L_x_11054:
[----:B0-----:R-:W-:-:S05]  /*12c00*/  IMAD.WIDE R32, R61, 0x4, R20 ;  /* 0x000000043d207825 */ /* 0x001fca00078e0214 */
[----:B------:R0:W-:Y:S01]  /*12c10*/  ATOM.E.ADD.F32.FTZ.RN.STRONG.GPU P0, RZ, desc[UR8][R32.64], R15 ;  /* 0x8000000f20ff79a2 */ /* 0x0001e2000c10f308 */
[----:B------:R-:W-:Y:S04]  /*12c20*/  BSSY.RECONVERGENT B1, `(.L_x_11060) ;  /* 0x0000015000017945 */ /* 0x000fe80003800200 */
[----:B0-----:R-:W-:Y:S05]  /*12c30*/  @P0 BRA `(.L_x_11061) ;  /* 0x00000000004c0947 */ /* 0x001fea0003800000 */
[----:B------:R-:W0:Y:S02]  /*12c40*/  QSPC.E.S P0, RZ, [R32] ;  /* 0x0000000020ff73aa */ /* 0x000e240000000500 */
[----:B0-----:R-:W-:Y:S05]  /*12c50*/  @!P0 BRA `(.L_x_11062) ;  /* 0x0000000000188947 */ /* 0x001fea0003800000 */
[----:B------:R-:W-:-:S07]  /*12c60*/  MOV R9, R32 ;  /* 0x0000002000097202 */ /* 0x000fce0000000f00 */
.L_x_11063:
[----:B------:R-:W0:Y:S02]  /*12c70*/  LDS R32, [R9] ;  /* 0x0000000009207984 */ /* 0x000e240000000800 */
[----:B0-----:R-:W-:-:S05]  /*12c80*/  FADD R33, R15, R32 ;  /* 0x000000200f217221 */ /* 0x001fca0000000000 */
[----:B------:R-:W0:Y:S02]  /*12c90*/  ATOMS.CAST.SPIN P0, [R9], R32, R33 ;  /* 0x000000200900758d */ /* 0x000e240001800021 */
[----:B0-----:R-:W-:Y:S05]  /*12ca0*/  @!P0 BRA `(.L_x_11063) ;  /* 0xfffffffc00f08947 */ /* 0x001fea000383ffff */
[----:B------:R-:W-:Y:S05]  /*12cb0*/  BRA `(.L_x_11061) ;  /* 0x00000000002c7947 */ /* 0x000fea0003800000 */
.L_x_11062:
[----:B------:R-:W0:Y:S02]  /*12cc0*/  QSPC.E.D P0, RZ, [R32] ;  /* 0x0000000020ff73aa */ /* 0x000e240000000700 */
[----:B0-----:R-:W-:Y:S05]  /*12cd0*/  @!P0 BRA `(.L_x_11064) ;  /* 0x0000000000188947 */ /* 0x001fea0003800000 */
.L_x_11065:
[----:B------:R-:W2:Y:S02]  /*12ce0*/  LD.E R34, [R32] ;  /* 0x0000000020227980 */ /* 0x000ea40000100900 */
[----:B--2---:R-:W-:-:S06]  /*12cf0*/  FADD R35, R15, R34 ;  /* 0x000000220f237221 */ /* 0x004fcc0000000000 */
[----:B------:R-:W2:Y:S02]  /*12d00*/  ATOM.E.CAST.SPIN PT, R35, [R32], R34, R35 ;  /* 0x000000222023738b */ /* 0x000ea400019e0123 */
[----:B--2---:R-:W-:-:S13]  /*12d10*/  ISETP.EQ.U32.AND P0, PT, R35, 0x1, PT ;  /* 0x000000012300780c */ /* 0x004fda0003f02070 */
[----:B------:R-:W-:Y:S05]  /*12d20*/  @!P0 BRA `(.L_x_11065) ;  /* 0xfffffffc00ec8947 */ /* 0x000fea000383ffff */
[----:B------:R-:W-:Y:S05]  /*12d30*/  BRA `(.L_x_11061) ;  /* 0x00000000000c7947 */ /* 0x000fea0003800000 */
.L_x_11064:
[----:B------:R-:W2:Y:S02]  /*12d40*/  LD.E R9, desc[UR8][R32.64] ;  /* 0x0000000820097980 */ /* 0x000ea4000c101900 */
[----:B--2---:R-:W-:-:S05]  /*12d50*/  FADD R9, R15, R9 ;  /* 0x000000090f097221 */ /* 0x004fca0000000000 */
[----:B------:R0:W-:Y:S02]  /*12d60*/  ST.E desc[UR8][R32.64], R9 ;  /* 0x0000000920007985 */ /* 0x0001e4000c101908 */
.L_x_11061:
[----:B------:R-:W-:Y:S05]  /*12d70*/  BSYNC.RECONVERGENT B1 ;  /* 0x0000000000017941 */ /* 0x000fea0003800200 */
.L_x_11060:
        /* <DEDUP_REMOVED lines=9> */
.L_x_11069:
[----:B------:R-:W0:Y:S02]  /*12e10*/  LDS R32, [R27] ;  /* 0x000000001b207984 */ /* 0x000e240000000800 */
[----:B0-----:R-:W-:-:S05]  /*12e20*/  FADD R33, R9, R32 ;  /* 0x0000002009217221 */ /* 0x001fca0000000000 */
[----:B------:R-:W0:Y:S02]  /*12e30*/  ATOMS.CAST.SPIN P0, [R27], R32, R33 ;  /* 0x000000201b00758d */ /* 0x000e240001800021 */
[----:B0-----:R-:W-:Y:S05]  /*12e40*/  @!P0 BRA `(.L_x_11069) ;  /* 0xfffffffc00f08947 */ /* 0x001fea000383ffff */
[----:B------:R-:W-:Y:S05]  /*12e50*/  BRA `(.L_x_11067) ;  /* 0x00000000002c7947 */ /* 0x000fea0003800000 */
.L_x_11068:
[----:B------:R-:W0:Y:S02]  /*12e60*/  QSPC.E.D P0, RZ, [R32] ;  /* 0x0000000020ff73aa */ /* 0x000e240000000700 */
[----:B0-----:R-:W-:Y:S05]  /*12e70*/  @!P0 BRA `(.L_x_11070) ;  /* 0x0000000000188947 */ /* 0x001fea0003800000 */
.L_x_11071:
[----:B------:R-:W2:Y:S02]  /*12e80*/  LD.E R34, [R32] ;  /* 0x0000000020227980 */ /* 0x000ea40000100900 */
[----:B--2---:R-:W-:-:S06]  /*12e90*/  FADD R35, R9, R34 ;  /* 0x0000002209237221 */ /* 0x004fcc0000000000 */
[----:B------:R-:W2:Y:S02]  /*12ea0*/  ATOM.E.CAST.SPIN PT, R35, [R32], R34, R35 ;  /* 0x000000222023738b */ /* 0x000ea400019e0123 */
[----:B--2---:R-:W-:-:S13]  /*12eb0*/  ISETP.EQ.U32.AND P0, PT, R35, 0x1, PT ;  /* 0x000000012300780c */ /* 0x004fda0003f02070 */
[----:B------:R-:W-:Y:S05]  /*12ec0*/  @!P0 BRA `(.L_x_11071) ;  /* 0xfffffffc00ec8947 */ /* 0x000fea000383ffff */
[----:B------:R-:W-:Y:S05]  /*12ed0*/  BRA `(.L_x_11067) ;  /* 0x00000000000c7947 */ /* 0x000fea0003800000 */
.L_x_11070:
[----:B------:R-:W2:Y:S02]  /*12ee0*/  LD.E R27, desc[UR8][R32.64] ;  /* 0x00000008201b7980 */ /* 0x000ea4000c101900 */
[----:B--2---:R-:W-:-:S05]  /*12ef0*/  FADD R27, R9, R27 ;  /* 0x0000001b091b7221 */ /* 0x004fca0000000000 */
[----:B------:R0:W-:Y:S02]  /*12f00*/  ST.E desc[UR8][R32.64], R27 ;  /* 0x0000001b20007985 */ /* 0x0001e4000c101908 */
.L_x_11067:
[----:B------:R-:W-:Y:S05]  /*12f10*/  BSYNC.RECONVERGENT B1 ;  /* 0x0000000000017941 */ /* 0x000fea0003800200 */
.L_x_11066:
[----:B0-----:R-:W-:-:S05]  /*12f20*/  IMAD.WIDE R32, R6, 0x4, R20 ;  /* 0x0000000406207825 */ /* 0x001fca00078e0214 */
[----:B------:R0:W-:Y:S01]  /*12f30*/  ATOM.E.ADD.F32.FTZ.RN.STRONG.GPU P0, RZ, desc[UR8][R32.64], R15 ;  /* 0x8000000f20ff79a2 */ /* 0x0001e2000c10f308 */
[----:B------:R-:W-:Y:S04]  /*12f40*/  BSSY.RECONVERGENT B1, `(.L_x_11072) ;  /* 0x0000015000017945 */ /* 0x000fe80003800200 */
[----:B0-----:R-:W-:Y:S05]  /*12f50*/  @P0 BRA `(.L_x_11073) ;  /* 0x00000000004c0947 */ /* 0x001fea0003800000 */
[----:B------:R-:W0:Y:S02]  /*12f60*/  QSPC.E.S P0, RZ, [R32] ;  /* 0x0000000020ff73aa */ /* 0x000e240000000500 */
[----:B0-----:R-:W-:Y:S05]  /*12f70*/  @!P0 BRA `(.L_x_11074) ;  /* 0x0000000000188947 */ /* 0x001fea0003800000 */
[----:B------:R-:W-:-:S07]  /*12f80*/  MOV R9, R32 ;  /* 0x0000002000097202 */ /* 0x000fce0000000f00 */
.L_x_11075:
[----:B------:R-:W0:Y:S02]  /*12f90*/  LDS R32, [R9] ;  /* 0x0000000009207984 */ /* 0x000e240000000800 */
[----:B0-----:R-:W-:-:S05]  /*12fa0*/  FADD R33, R15, R32 ;  /* 0x000000200f217221 */ /* 0x001fca0000000000 */
[----:B------:R-:W0:Y:S02]  /*12fb0*/  ATOMS.CAST.SPIN P0, [R9], R32, R33 ;  /* 0x000000200900758d */ /* 0x000e240001800021 */
[----:B0-----:R-:W-:Y:S05]  /*12fc0*/  @!P0 BRA `(.L_x_11075) ;  /* 0xfffffffc00f08947 */ /* 0x001fea000383ffff */
[----:B------:R-:W-:Y:S05]  /*12fd0*/  BRA `(.L_x_11073) ;  /* 0x00000000002c7947 */ /* 0x000fea0003800000 */
.L_x_11074:
[----:B------:R-:W0:Y:S02]  /*12fe0*/  QSPC.E.D P0, RZ, [R32] ;  /* 0x0000000020ff73aa */ /* 0x000e240000000700 */
[----:B0-----:R-:W-:Y:S05]  /*12ff0*/  @!P0 BRA `(.L_x_11076) ;  /* 0x0000000000188947 */ /* 0x001fea0003800000 */
.L_x_11077:
[----:B------:R-:W2:Y:S02]  /*13000*/  LD.E R34, [R32] ;  /* 0x0000000020227980 */ /* 0x000ea40000100900 */
[----:B--2---:R-:W-:-:S06]  /*13010*/  FADD R35, R15, R34 ;  /* 0x000000220f237221 */ /* 0x004fcc0000000000 */
[----:B------:R-:W2:Y:S02]  /*13020*/  ATOM.E.CAST.SPIN PT, R35, [R32], R34, R35 ;  /* 0x000000222023738b */ /* 0x000ea400019e0123 */
[----:B--2---:R-:W-:-:S13]  /*13030*/  ISETP.EQ.U32.AND P0, PT, R35, 0x1, PT ;  /* 0x000000012300780c */ /* 0x004fda0003f02070 */
[----:B------:R-:W-:Y:S05]  /*13040*/  @!P0 BRA `(.L_x_11077) ;  /* 0xfffffffc00ec8947 */ /* 0x000fea000383ffff */
[----:B------:R-:W-:Y:S05]  /*13050*/  BRA `(.L_x_11073) ;  /* 0x00000000000c7947 */ /* 0x000fea0003800000 */
.L_x_11076:
[----:B------:R-:W2:Y:S02]  /*13060*/  LD.E R9, desc[UR8][R32.64] ;  /* 0x0000000820097980 */ /* 0x000ea4000c101900 */
[----:B--2---:R-:W-:-:S05]  /*13070*/  FADD R9, R15, R9 ;  /* 0x000000090f097221 */ /* 0x004fca0000000000 */
[----:B------:R0:W-:Y:S02]  /*13080*/  ST.E desc[UR8][R32.64], R9 ;  /* 0x0000000920007985 */ /* 0x0001e4000c101908 */
.L_x_11073:
[----:B------:R-:W-:Y:S05]  /*13090*/  BSYNC.RECONVERGENT B1 ;  /* 0x0000000000017941 */ /* 0x000fea0003800200 */
.L_x_11072:
        /* <DEDUP_REMOVED lines=9> */
.L_x_11081:
[----:B------:R-:W0:Y:S02]  /*13130*/  LDS R32, [R27] ;  /* 0x000000001b207984 */ /* 0x000e240000000800 */
[----:B0-----:R-:W-:-:S05]  /*13140*/  FADD R33, R9, R32 ;  /* 0x0000002009217221 */ /* 0x001fca0000000000 */
[----:B------:R-:W0:Y:S02]  /*13150*/  ATOMS.CAST.SPIN P0, [R27], R32, R33 ;  /* 0x000000201b00758d */ /* 0x000e240001800021 */
[----:B0-----:R-:W-:Y:S05]  /*13160*/  @!P0 BRA `(.L_x_11081) ;  /* 0xfffffffc00f08947 */ /* 0x001fea000383ffff */
[----:B------:R-:W-:Y:S05]  /*13170*/  BRA `(.L_x_11079) ;  /* 0x00000000002c7947 */ /* 0x000fea0003800000 */
.L_x_11080:
[----:B------:R-:W0:Y:S02]  /*13180*/  QSPC.E.D P0, RZ, [R32] ;  /* 0x0000000020ff73aa */ /* 0x000e240000000700 */
[----:B0-----:R-:W-:Y:S05]  /*13190*/  @!P0 BRA `(.L_x_11082) ;  /* 0x0000000000188947 */ /* 0x001fea0003800000 */
.L_x_11083:
[----:B------:R-:W2:Y:S02]  /*131a0*/  LD.E R34, [R32] ;  /* 0x0000000020227980 */ /* 0x000ea40000100900 */
[----:B--2---:R-:W-:-:S06]  /*131b0*/  FADD R35, R9, R34 ;  /* 0x0000002209237221 */ /* 0x004fcc0000000000 */
[----:B------:R-:W2:Y:S02]  /*131c0*/  ATOM.E.CAST.SPIN PT, R35, [R32], R34, R35 ;  /* 0x000000222023738b */ /* 0x000ea400019e0123 */
[----:B--2---:R-:W-:-:S13]  /*131d0*/  ISETP.EQ.U32.AND P0, PT, R35, 0x1, PT ;  /* 0x000000012300780c */ /* 0x004fda0003f02070 */
[----:B------:R-:W-:Y:S05]  /*131e0*/  @!P0 BRA `(.L_x_11083) ;  /* 0xfffffffc00ec8947 */ /* 0x000fea000383ffff */
[----:B------:R-:W-:Y:S05]  /*131f0*/  BRA `(.L_x_11079) ;  /* 0x00000000000c7947 */ /* 0x000fea0003800000 */
.L_x_11082:
[----:B------:R-:W2:Y:S02]  /*13200*/  LD.E R27, desc[UR8][R32.64] ;  /* 0x00000008201b7980 */ /* 0x000ea4000c101900 */
[----:B--2---:R-:W-:-:S05]  /*13210*/  FADD R27, R9, R27 ;  /* 0x0000001b091b7221 */ /* 0x004fca0000000000 */
[----:B------:R0:W-:Y:S02]  /*13220*/  ST.E desc[UR8][R32.64], R27 ;  /* 0x0000001b20007985 */ /* 0x0001e4000c101908 */
.L_x_11079:
[----:B------:R-:W-:Y:S05]  /*13230*/  BSYNC.RECONVERGENT B1 ;  /* 0x0000000000017941 */ /* 0x000fea0003800200 */
.L_x_11078:
[----:B0-----:R-:W-:-:S05]  /*13240*/  IMAD.WIDE R32, R4, 0x4, R20 ;  /* 0x0000000404207825 */ /* 0x001fca00078e0214 */
[----:B------:R0:W-:Y:S01]  /*13250*/  ATOM.E.ADD.F32.FTZ.RN.STRONG.GPU P0, RZ, desc[UR8][R32.64], R15 ;  /* 0x8000000f20ff79a2 */ /* 0x0001e2000c10f308 */
[----:B------:R-:W-:Y:S04]  /*13260*/  BSSY.RECONVERGENT B1, `(.L_x_11084) ;  /* 0x0000015000017945 */ /* 0x000fe80003800200 */
[----:B0-----:R-:W-:Y:S05]  /*13270*/  @P0 BRA `(.L_x_11085) ;  /* 0x00000000004c0947 */ /* 0x001fea0003800000 */
[----:B------:R-:W0:Y:S02]  /*13280*/  QSPC.E.S P0, RZ, [R32] ;  /* 0x0000000020ff73aa */ /* 0x000e240000000500 */
[----:B0-----:R-:W-:Y:S05]  /*13290*/  @!P0 BRA `(.L_x_11086) ;  /* 0x0000000000188947 */ /* 0x001fea0003800000 */
[----:B------:R-:W-:-:S07]  /*132a0*/  MOV R9, R32 ;  /* 0x0000002000097202 */ /* 0x000fce0000000f00 */
.L_x_11087:
[----:B------:R-:W0:Y:S02]  /*132b0*/  LDS R32, [R9] ;  /* 0x0000000009207984 */ /* 0x000e240000000800 */
[----:B0-----:R-:W-:-:S05]  /*132c0*/  FADD R33, R15, R32 ;  /* 0x000000200f217221 */ /* 0x001fca0000000000 */
[----:B------:R-:W0:Y:S02]  /*132d0*/  ATOMS.CAST.SPIN P0, [R9], R32, R33 ;  /* 0x000000200900758d */ /* 0x000e240001800021 */
[----:B0-----:R-:W-:Y:S05]  /*132e0*/  @!P0 BRA `(.L_x_11087) ;  /* 0xfffffffc00f08947 */ /* 0x001fea000383ffff */
[----:B------:R-:W-:Y:S05]  /*132f0*/  BRA `(.L_x_11085) ;  /* 0x00000000002c7947 */ /* 0x000fea0003800000 */
.L_x_11086:
[----:B------:R-:W0:Y:S02]  /*13300*/  QSPC.E.D P0, RZ, [R32] ;  /* 0x0000000020ff73aa */ /* 0x000e240000000700 */
[----:B0-----:R-:W-:Y:S05]  /*13310*/  @!P0 BRA `(.L_x_11088) ;  /* 0x0000000000188947 */ /* 0x001fea0003800000 */
.L_x_11089:
[----:B------:R-:W2:Y:S02]  /*13320*/  LD.E R34, [R32] ;  /* 0x0000000020227980 */ /* 0x000ea40000100900 */
[----:B--2---:R-:W-:-:S06]  /*13330*/  FADD R35, R15, R34 ;  /* 0x000000220f237221 */ /* 0x004fcc0000000000 */
[----:B------:R-:W2:Y:S02]  /*13340*/  ATOM.E.CAST.SPIN PT, R35, [R32], R34, R35 ;  /* 0x000000222023738b */ /* 0x000ea400019e0123 */
[----:B--2---:R-:W-:-:S13]  /*13350*/  ISETP.EQ.U32.AND P0, PT, R35, 0x1, PT ;  /* 0x000000012300780c */ /* 0x004fda0003f02070 */
[----:B------:R-:W-:Y:S05]  /*13360*/  @!P0 BRA `(.L_x_11089) ;  /* 0xfffffffc00ec8947 */ /* 0x000fea000383ffff */
[----:B------:R-:W-:Y:S05]  /*13370*/  BRA `(.L_x_11085) ;  /* 0x00000000000c7947 */ /* 0x000fea0003800000 */
.L_x_11088:
[----:B------:R-:W2:Y:S02]  /*13380*/  LD.E R9, desc[UR8][R32.64] ;  /* 0x0000000820097980 */ /* 0x000ea4000c101900 */
[----:B--2---:R-:W-:-:S05]  /*13390*/  FADD R9, R15, R9 ;  /* 0x000000090f097221 */ /* 0x004fca0000000000 */
[----:B------:R0:W-:Y:S02]  /*133a0*/  ST.E desc[UR8][R32.64], R9 ;  /* 0x0000000920007985 */ /* 0x0001e4000c101908 */
.L_x_11085:
[----:B------:R-:W-:Y:S05]  /*133b0*/  BSYNC.RECONVERGENT B1 ;  /* 0x0000000000017941 */ /* 0x000fea0003800200 */
.L_x_11084:
        /* <DEDUP_REMOVED lines=9> */
.L_x_11093:
[----:B------:R-:W0:Y:S02]  /*13450*/  LDS R32, [R27] ;  /* 0x000000001b207984 */ /* 0x000e240000000800 */
[----:B0-----:R-:W-:-:S05]  /*13460*/  FADD R33, R9, R32 ;  /* 0x0000002009217221 */ /* 0x001fca0000000000 */
[----:B------:R-:W0:Y:S02]  /*13470*/  ATOMS.CAST.SPIN P0, [R27], R32, R33 ;  /* 0x000000201b00758d */ /* 0x000e240001800021 */
[----:B0-----:R-:W-:Y:S05]  /*13480*/  @!P0 BRA `(.L_x_11093) ;  /* 0xfffffffc00f08947 */ /* 0x001fea000383ffff */
[----:B------:R-:W-:Y:S05]  /*13490*/  BRA `(.L_x_11091) ;  /* 0x00000000002c7947 */ /* 0x000fea0003800000 */
.L_x_11092:
[----:B------:R-:W0:Y:S02]  /*134a0*/  QSPC.E.D P0, RZ, [R32] ;  /* 0x0000000020ff73aa */ /* 0x000e240000000700 */
[----:B0-----:R-:W-:Y:S05]  /*134b0*/  @!P0 BRA `(.L_x_11094) ;  /* 0x0000000000188947 */ /* 0x001fea0003800000 */
.L_x_11095:
[----:B------:R-:W2:Y:S02]  /*134c0*/  LD.E R34, [R32] ;  /* 0x0000000020227980 */ /* 0x000ea40000100900 */
[----:B--2---:R-:W-:-:S06]  /*134d0*/  FADD R35, R9, R34 ;  /* 0x0000002209237221 */ /* 0x004fcc0000000000 */
[----:B------:R-:W2:Y:S02]  /*134e0*/  ATOM.E.CAST.SPIN PT, R35, [R32], R34, R35 ;  /* 0x000000222023738b */ /* 0x000ea400019e0123 */
[----:B--2---:R-:W-:-:S13]  /*134f0*/  ISETP.EQ.U32.AND P0, PT, R35, 0x1, PT ;  /* 0x000000012300780c */ /* 0x004fda0003f02070 */
[----:B------:R-:W-:Y:S05]  /*13500*/  @!P0 BRA `(.L_x_11095) ;  /* 0xfffffffc00ec8947 */ /* 0x000fea000383ffff */
[----:B------:R-:W-:Y:S05]  /*13510*/  BRA `(.L_x_11091) ;  /* 0x00000000000c7947 */ /* 0x000fea0003800000 */
.L_x_11094:
[----:B------:R-:W2:Y:S02]  /*13520*/  LD.E R27, desc[UR8][R32.64] ;  /* 0x00000008201b7980 */ /* 0x000ea4000c101900 */
[----:B--2---:R-:W-:-:S05]  /*13530*/  FADD R27, R9, R27 ;  /* 0x0000001b091b7221 */ /* 0x004fca0000000000 */
[----:B------:R0:W-:Y:S02]  /*13540*/  ST.E desc[UR8][R32.64], R27 ;  /* 0x0000001b20007985 */ /* 0x0001e4000c101908 */
.L_x_11091:
[----:B------:R-:W-:Y:S05]  /*13550*/  BSYNC.RECONVERGENT B1 ;  /* 0x0000000000017941 */ /* 0x000fea0003800200 */
.L_x_11090:
[----:B0-----:R-:W-:-:S05]  /*13560*/  IMAD.WIDE R32, R2, 0x4, R20 ;  /* 0x0000000402207825 */ /* 0x001fca00078e0214 */
[----:B------:R0:W-:Y:S01]  /*13570*/  ATOM.E.ADD.F32.FTZ.RN.STRONG.GPU P0, RZ, desc[UR8][R32.64], R15 ;  /* 0x8000000f20ff79a2 */ /* 0x0001e2000c10f308 */
[----:B------:R-:W-:Y:S04]  /*13580*/  BSSY.RECONVERGENT B1, `(.L_x_11096) ;  /* 0x0000015000017945 */ /* 0x000fe80003800200 */
[----:B0-----:R-:W-:Y:S05]  /*13590*/  @P0 BRA `(.L_x_11097) ;  /* 0x00000000004c0947 */ /* 0x001fea0003800000 */
[----:B------:R-:W0:Y:S02]  /*135a0*/  QSPC.E.S P0, RZ, [R32] ;  /* 0x0000000020ff73aa */ /* 0x000e240000000500 */
[----:B0-----:R-:W-:Y:S05]  /*135b0*/  @!P0 BRA `(.L_x_11098) ;  /* 0x0000000000188947 */ /* 0x001fea0003800000 */
[----:B------:R-:W-:-:S07]  /*135c0*/  MOV R9, R32 ;  /* 0x0000002000097202 */ /* 0x000fce0000000f00 */
.L_x_11099:
[----:B------:R-:W0:Y:S02]  /*135d0*/  LDS R32, [R9] ;  /* 0x0000000009207984 */ /* 0x000e240000000800 */
[----:B0-----:R-:W-:-:S05]  /*135e0*/  FADD R33, R15, R32 ;  /* 0x000000200f217221 */ /* 0x001fca0000000000 */
[----:B------:R-:W0:Y:S02]  /*135f0*/  ATOMS.CAST.SPIN P0, [R9], R32, R33 ;  /* 0x000000200900758d */ /* 0x000e240001800021 */
[----:B0-----:R-:W-:Y:S05]  /*13600*/  @!P0 BRA `(.L_x_11099) ;  /* 0xfffffffc00f08947 */ /* 0x001fea000383ffff */
[----:B------:R-:W-:Y:S05]  /*13610*/  BRA `(.L_x_11097) ;  /* 0x00000000002c7947 */ /* 0x000fea0003800000 */
.L_x_11098:
[----:B------:R-:W0:Y:S02]  /*13620*/  QSPC.E.D P0, RZ, [R32] ;  /* 0x0000000020ff73aa */ /* 0x000e240000000700 */
[----:B0-----:R-:W-:Y:S05]  /*13630*/  @!P0 BRA `(.L_x_11100) ;  /* 0x0000000000188947 */ /* 0x001fea0003800000 */
.L_x_11101:
[----:B------:R-:W2:Y:S02]  /*13640*/  LD.E R34, [R32] ;  /* 0x0000000020227980 */ /* 0x000ea40000100900 */
[----:B--2---:R-:W-:-:S06]  /*13650*/  FADD R35, R15, R34 ;  /* 0x000000220f237221 */ /* 0x004fcc0000000000 */
[----:B------:R-:W2:Y:S02]  /*13660*/  ATOM.E.CAST.SPIN PT, R35, [R32], R34, R35 ;  /* 0x000000222023738b */ /* 0x000ea400019e0123 */
[----:B--2---:R-:W-:-:S13]  /*13670*/  ISETP.EQ.U32.AND P0, PT, R35, 0x1, PT ;  /* 0x000000012300780c */ /* 0x004fda0003f02070 */
[----:B------:R-:W-:Y:S05]  /*13680*/  @!P0 BRA `(.L_x_11101) ;  /* 0xfffffffc00ec8947 */ /* 0x000fea000383ffff */
[----:B------:R-:W-:Y:S05]  /*13690*/  BRA `(.L_x_11097) ;  /* 0x00000000000c7947 */ /* 0x000fea0003800000 */
.L_x_11100:
[----:B------:R-:W2:Y:S02]  /*136a0*/  LD.E R9, desc[UR8][R32.64] ;  /* 0x0000000820097980 */ /* 0x000ea4000c101900 */
[----:B--2---:R-:W-:-:S05]  /*136b0*/  FADD R9, R15, R9 ;  /* 0x000000090f097221 */ /* 0x004fca0000000000 */
[----:B------:R0:W-:Y:S02]  /*136c0*/  ST.E desc[UR8][R32.64], R9 ;  /* 0x0000000920007985 */ /* 0x0001e4000c101908 */
.L_x_11097:
[----:B------:R-:W-:Y:S05]  /*136d0*/  BSYNC.RECONVERGENT B1 ;  /* 0x0000000000017941 */ /* 0x000fea0003800200 */
.L_x_11096:
        /* <DEDUP_REMOVED lines=9> */
.L_x_11105:
[----:B------:R-:W0:Y:S02]  /*13770*/  LDS R32, [R27] ;  /* 0x000000001b207984 */ /* 0x000e240000000800 */
[----:B0-----:R-:W-:-:S05]  /*13780*/  FADD R33, R9, R32 ;  /* 0x0000002009217221 */ /* 0x001fca0000000000 */
[----:B------:R-:W0:Y:S02]  /*13790*/  ATOMS.CAST.SPIN P0, [R27], R32, R33 ;  /* 0x000000201b00758d */ /* 0x000e240001800021 */
[----:B0-----:R-:W-:Y:S05]  /*137a0*/  @!P0 BRA `(.L_x_11105) ;  /* 0xfffffffc00f08947 */ /* 0x001fea000383ffff */
[----:B------:R-:W-:Y:S05]  /*137b0*/  BRA `(.L_x_11103) ;  /* 0x00000000002c7947 */ /* 0x000fea0003800000 */
.L_x_11104:
[----:B------:R-:W0:Y:S02]  /*137c0*/  QSPC.E.D P0, RZ, [R32] ;  /* 0x0000000020ff73aa */ /* 0x000e240000000700 */
[----:B0-----:R-:W-:Y:S05]  /*137d0*/  @!P0 BRA `(.L_x_11106) ;  /* 0x0000000000188947 */ /* 0x001fea0003800000 */
.L_x_11107:
[----:B------:R-:W2:Y:S02]  /*137e0*/  LD.E R34, [R32] ;  /* 0x0000000020227980 */ /* 0x000ea40000100900 */
[----:B--2---:R-:W-:-:S06]  /*137f0*/  FADD R35, R9, R34 ;  /* 0x0000002209237221 */ /* 0x004fcc0000000000 */
[----:B------:R-:W2:Y:S02]  /*13800*/  ATOM.E.CAST.SPIN PT, R35, [R32], R34, R35 ;  /* 0x000000222023738b */ /* 0x000ea400019e0123 */
[----:B--2---:R-:W-:-:S13]  /*13810*/  ISETP.EQ.U32.AND P0, PT, R35, 0x1, PT ;  /* 0x000000012300780c */ /* 0x004fda0003f02070 */
[----:B------:R-:W-:Y:S05]  /*13820*/  @!P0 BRA `(.L_x_11107) ;  /* 0xfffffffc00ec8947 */ /* 0x000fea000383ffff */
[----:B------:R-:W-:Y:S05]  /*13830*/  BRA `(.L_x_11103) ;  /* 0x00000000000c7947 */ /* 0x000fea0003800000 */
.L_x_11106:
[----:B------:R-:W2:Y:S02]  /*13840*/  LD.E R27, desc[UR8][R32.64] ;  /* 0x00000008201b7980 */ /* 0x000ea4000c101900 */
[----:B--2---:R-:W-:-:S05]  /*13850*/  FADD R27, R9, R27 ;  /* 0x0000001b091b7221 */ /* 0x004fca0000000000 */
[----:B------:R0:W-:Y:S02]  /*13860*/  ST.E desc[UR8][R32.64], R27 ;  /* 0x0000001b20007985 */ /* 0x0001e4000c101908 */
.L_x_11103:
[----:B------:R-:W-:Y:S05]  /*13870*/  BSYNC.RECONVERGENT B1 ;  /* 0x0000000000017941 */ /* 0x000fea0003800200 */
.L_x_11102:
[----:B0-----:R-:W-:-:S05]  /*13880*/  IMAD.WIDE R32, R5, 0x4, R20 ;  /* 0x0000000405207825 */ /* 0x001fca00078e0214 */
[----:B------:R0:W-:Y:S01]  /*13890*/  ATOM.E.ADD.F32.FTZ.RN.STRONG.GPU P0, RZ, desc[UR8][R32.64], R15 ;  /* 0x8000000f20ff79a2 */ /* 0x0001e2000c10f308 */
[----:B------:R-:W-:Y:S04]  /*138a0*/  BSSY.RECONVERGENT B1, `(.L_x_11108) ;  /* 0x0000015000017945 */ /* 0x000fe80003800200 */
[----:B0-----:R-:W-:Y:S05]  /*138b0*/  @P0 BRA `(.L_x_11109) ;  /* 0x00000000004c0947 */ /* 0x001fea0003800000 */
[----:B------:R-:W0:Y:S02]  /*138c0*/  QSPC.E.S P0, RZ, [R32] ;  /* 0x0000000020ff73aa */ /* 0x000e240000000500 */
[----:B0-----:R-:W-:Y:S05]  /*138d0*/  @!P0 BRA `(.L_x_11110) ;  /* 0x0000000000188947 */ /* 0x001fea0003800000 */
[----:B------:R-:W-:-:S07]  /*138e0*/  MOV R9, R32 ;  /* 0x0000002000097202 */ /* 0x000fce0000000f00 */
.L_x_11111:
[----:B------:R-:W0:Y:S02]  /*138f0*/  LDS R32, [R9] ;  /* 0x0000000009207984 */ /* 0x000e240000000800 */
[----:B0-----:R-:W-:-:S05]  /*13900*/  FADD R33, R15, R32 ;  /* 0x000000200f217221 */ /* 0x001fca0000000000 */
[----:B------:R-:W0:Y:S02]  /*13910*/  ATOMS.CAST.SPIN P0, [R9], R32, R33 ;  /* 0x000000200900758d */ /* 0x000e240001800021 */
[----:B0-----:R-:W-:Y:S05]  /*13920*/  @!P0 BRA `(.L_x_11111) ;  /* 0xfffffffc00f08947 */ /* 0x001fea000383ffff */
[----:B------:R-:W-:Y:S05]  /*13930*/  BRA `(.L_x_11109) ;  /* 0x00000000002c7947 */ /* 0x000fea0003800000 */
.L_x_11110:
[----:B------:R-:W0:Y:S02]  /*13940*/  QSPC.E.D P0, RZ, [R32] ;  /* 0x0000000020ff73aa */ /* 0x000e240000000700 */
[----:B0-----:R-:W-:Y:S05]  /*13950*/  @!P0 BRA `(.L_x_11112) ;  /* 0x0000000000188947 */ /* 0x001fea0003800000 */
.L_x_11113:
[----:B------:R-:W2:Y:S02]  /*13960*/  LD.E R34, [R32] ;  /* 0x0000000020227980 */ /* 0x000ea40000100900 */
[----:B--2---:R-:W-:-:S06]  /*13970*/  FADD R35, R15, R34 ;  /* 0x000000220f237221 */ /* 0x004fcc0000000000 */
[----:B------:R-:W2:Y:S02]  /*13980*/  ATOM.E.CAST.SPIN PT, R35, [R32], R34, R35 ;  /* 0x000000222023738b */ /* 0x000ea400019e0123 */
[----:B--2---:R-:W-:-:S13]  /*13990*/  ISETP.EQ.U32.AND P0, PT, R35, 0x1, PT ;  /* 0x000000012300780c */ /* 0x004fda0003f02070 */
[----:B------:R-:W-:Y:S05]  /*139a0*/  @!P0 BRA `(.L_x_11113) ;  /* 0xfffffffc00ec8947 */ /* 0x000fea000383ffff */
[----:B------:R-:W-:Y:S05]  /*139b0*/  BRA `(.L_x_11109) ;  /* 0x00000000000c7947 */ /* 0x000fea0003800000 */
.L_x_11112:
[----:B------:R-:W2:Y:S02]  /*139c0*/  LD.E R9, desc[UR8][R32.64] ;  /* 0x0000000820097980 */ /* 0x000ea4000c101900 */
[----:B--2---:R-:W-:-:S05]  /*139d0*/  FADD R9, R15, R9 ;  /* 0x000000090f097221 */ /* 0x004fca0000000000 */
[----:B------:R0:W-:Y:S02]  /*139e0*/  ST.E desc[UR8][R32.64], R9 ;  /* 0x0000000920007985 */ /* 0x0001e4000c101908 */
.L_x_11109:
[----:B------:R-:W-:Y:S05]  /*139f0*/  BSYNC.RECONVERGENT B1 ;  /* 0x0000000000017941 */ /* 0x000fea0003800200 */
.L_x_11108:
        /* <DEDUP_REMOVED lines=9> */
.L_x_11117:
[----:B------:R-:W0:Y:S02]  /*13a90*/  LDS R32, [R11] ;  /* 0x000000000b207984 */ /* 0x000e240000000800 */
[----:B0-----:R-:W-:-:S05]  /*13aa0*/  FADD R33, R9, R32 ;  /* 0x0000002009217221 */ /* 0x001fca0000000000 */
[----:B------:R-:W0:Y:S02]  /*13ab0*/  ATOMS.CAST.SPIN P0, [R11], R32, R33 ;  /* 0x000000200b00758d */ /* 0x000e240001800021 */
[----:B0-----:R-:W-:Y:S05]  /*13ac0*/  @!P0 BRA `(.L_x_11117) ;  /* 0xfffffffc00f08947 */ /* 0x001fea000383ffff */
[----:B------:R-:W-:Y:S05]  /*13ad0*/  BRA `(.L_x_11115) ;  /* 0x00000000002c7947 */ /* 0x000fea0003800000 */
.L_x_11116:
[----:B------:R-:W0:Y:S02]  /*13ae0*/  QSPC.E.D P0, RZ, [R32] ;  /* 0x0000000020ff73aa */ /* 0x000e240000000700 */
[----:B0-----:R-:W-:Y:S05]  /*13af0*/  @!P0 BRA `(.L_x_11118) ;  /* 0x0000000000188947 */ /* 0x001fea0003800000 */
.L_x_11119:
[----:B------:R-:W2:Y:S02]  /*13b00*/  LD.E R34, [R32] ;  /* 0x0000000020227980 */ /* 0x000ea40000100900 */
[----:B--2---:R-:W-:-:S06]  /*13b10*/  FADD R35, R9, R34 ;  /* 0x0000002209237221 */ /* 0x004fcc0000000000 */
[----:B------:R-:W2:Y:S02]  /*13b20*/  ATOM.E.CAST.SPIN PT, R35, [R32], R34, R35 ;  /* 0x000000222023738b */ /* 0x000ea400019e0123 */
[----:B--2---:R-:W-:-:S13]  /*13b30*/  ISETP.EQ.U32.AND P0, PT, R35, 0x1, PT ;  /* 0x000000012300780c */ /* 0x004fda0003f02070 */
[----:B------:R-:W-:Y:S05]  /*13b40*/  @!P0 BRA `(.L_x_11119) ;  /* 0xfffffffc00ec8947 */ /* 0x000fea000383ffff */
[----:B------:R-:W-:Y:S05]  /*13b50*/  BRA `(.L_x_11115) ;  /* 0x00000000000c7947 */ /* 0x000fea0003800000 */
.L_x_11118:
[----:B------:R-:W2:Y:S02]  /*13b60*/  LD.E R11, desc[UR8][R32.64] ;  /* 0x00000008200b7980 */ /* 0x000ea4000c101900 */
[----:B--2---:R-:W-:-:S05]  /*13b70*/  FADD R11, R9, R11 ;  /* 0x0000000b090b7221 */ /* 0x004fca0000000000 */
[----:B------:R0:W-:Y:S02]  /*13b80*/  ST.E desc[UR8][R32.64], R11 ;  /* 0x0000000b20007985 */ /* 0x0001e4000c101908 */
.L_x_11115:
[----:B------:R-:W-:Y:S05]  /*13b90*/  BSYNC.RECONVERGENT B1 ;  /* 0x0000000000017941 */ /* 0x000fea0003800200 */
.L_x_11114:
[----:B0-----:R-:W-:-:S05]  /*13ba0*/  IMAD.WIDE R32, R3, 0x4, R20 ;  /* 0x0000000403207825 */ /* 0x001fca00078e0214 */
[----:B------:R0:W-:Y:S01]  /*13bb0*/  ATOM.E.ADD.F32.FTZ.RN.STRONG.GPU P0, RZ, desc[UR8][R32.64], R15 ;  /* 0x8000000f20ff79a2 */ /* 0x0001e2000c10f308 */
[----:B------:R-:W-:Y:S04]  /*13bc0*/  BSSY.RECONVERGENT B1, `(.L_x_11120) ;  /* 0x0000015000017945 */ /* 0x000fe80003800200 */
[----:B0-----:R-:W-:Y:S05]  /*13bd0*/  @P0 BRA `(.L_x_11121) ;  /* 0x00000000004c0947 */ /* 0x001fea0003800000 */
[----:B------:R-:W0:Y:S02]  /*13be0*/  QSPC.E.S P0, RZ, [R32] ;  /* 0x0000000020ff73aa */ /* 0x000e240000000500 */
[----:B0-----:R-:W-:Y:S05]  /*13bf0*/  @!P0 BRA `(.L_x_11122) ;  /* 0x0000000000188947 */ /* 0x001fea0003800000 */
[----:B------:R-:W-:-:S07]  /*13c00*/  MOV R9, R32 ;  /* 0x0000002000097202 */ /* 0x000fce0000000f00 */
.L_x_11123:
[----:B------:R-:W0:Y:S02]  /*13c10*/  LDS R32, [R9] ;  /* 0x0000000009207984 */ /* 0x000e240000000800 */
[----:B0-----:R-:W-:-:S05]  /*13c20*/  FADD R33, R15, R32 ;  /* 0x000000200f217221 */ /* 0x001fca0000000000 */
[----:B------:R-:W0:Y:S02]  /*13c30*/  ATOMS.CAST.SPIN P0, [R9], R32, R33 ;  /* 0x000000200900758d */ /* 0x000e240001800021 */
[----:B0-----:R-:W-:Y:S05]  /*13c40*/  @!P0 BRA `(.L_x_11123) ;  /* 0xfffffffc00f08947 */ /* 0x001fea000383ffff */
[----:B------:R-:W-:Y:S05]  /*13c50*/  BRA `(.L_x_11121) ;  /* 0x00000000002c7947 */ /* 0x000fea0003800000 */
.L_x_11122:
[----:B------:R-:W0:Y:S02]  /*13c60*/  QSPC.E.D P0, RZ, [R32] ;  /* 0x0000000020ff73aa */ /* 0x000e240000000700 */
[----:B0-----:R-:W-:Y:S05]  /*13c70*/  @!P0 BRA `(.L_x_11124) ;  /* 0x0000000000188947 */ /* 0x001fea0003800000 */
.L_x_11125:
[----:B------:R-:W2:Y:S02]  /*13c80*/  LD.E R34, [R32] ;  /* 0x0000000020227980 */ /* 0x000ea40000100900 */
[----:B--2---:R-:W-:-:S06]  /*13c90*/  FADD R35, R15, R34 ;  /* 0x000000220f237221 */ /* 0x004fcc0000000000 */
[----:B------:R-:W2:Y:S02]  /*13ca0*/  ATOM.E.CAST.SPIN PT, R35, [R32], R34, R35 ;  /* 0x000000222023738b */ /* 0x000ea400019e0123 */
[----:B--2---:R-:W-:-:S13]  /*13cb0*/  ISETP.EQ.U32.AND P0, PT, R35, 0x1, PT ;  /* 0x000000012300780c */ /* 0x004fda0003f02070 */
[----:B------:R-:W-:Y:S05]  /*13cc0*/  @!P0 BRA `(.L_x_11125) ;  /* 0xfffffffc00ec8947 */ /* 0x000fea000383ffff */
[----:B------:R-:W-:Y:S05]  /*13cd0*/  BRA `(.L_x_11121) ;  /* 0x00000000000c7947 */ /* 0x000fea0003800000 */
.L_x_11124:
[----:B------:R-:W2:Y:S02]  /*13ce0*/  LD.E R9, desc[UR8][R32.64] ;  /* 0x0000000820097980 */ /* 0x000ea4000c101900 */
[----:B--2---:R-:W-:-:S05]  /*13cf0*/  FADD R9, R15, R9 ;  /* 0x000000090f097221 */ /* 0x004fca0000000000 */
[----:B------:R0:W-:Y:S02]  /*13d00*/  ST.E desc[UR8][R32.64], R9 ;  /* 0x0000000920007985 */ /* 0x0001e4000c101908 */
.L_x_11121:
[----:B------:R-:W-:Y:S05]  /*13d10*/  BSYNC.RECONVERGENT B1 ;  /* 0x0000000000017941 */ /* 0x000fea0003800200 */
.L_x_11120:
        /* <DEDUP_REMOVED lines=10> */
.L_x_11129:
[----:B------:R-:W0:Y:S02]  /*13dc0*/  LDS R22, [R11] ;  /* 0x000000000b167984 */ /* 0x000e240000000800 */
[----:B0-----:R-:W-:-:S05]  /*13dd0*/  FADD R23, R9, R22 ;  /* 0x0000001609177221 */ /* 0x001fca0000000000 */
[----:B------:R-:W0:Y:S02]  /*13de0*/  ATOMS.CAST.SPIN P0, [R11], R22, R23 ;  /* 0x000000160b00758d */ /* 0x000e240001800017 */
[----:B0-----:R-:W-:Y:S05]  /*13df0*/  @!P0 BRA `(.L_x_11129) ;  /* 0xfffffffc00f08947 */ /* 0x001fea000383ffff */
[----:B------:R-:W-:Y:S05]  /*13e00*/  BRA `(.L_x_11127) ;  /* 0x00000000002c7947 */ /* 0x000fea0003800000 */
.L_x_11128:
[----:B------:R-:W0:Y:S02]  /*13e10*/  QSPC.E.D P0, RZ, [R22] ;  /* 0x0000000016ff73aa */ /* 0x000e240000000700 */
[----:B0-----:R-:W-:Y:S05]  /*13e20*/  @!P0 BRA `(.L_x_11130) ;  /* 0x0000000000188947 */ /* 0x001fea0003800000 */
.L_x_11131:
[----:B------:R-:W2:Y:S02]  /*13e30*/  LD.E R32, [R22] ;  /* 0x0000000016207980 */ /* 0x000ea40000100900 */
[----:B--2---:R-:W-:-:S06]  /*13e40*/  FADD R33, R9, R32 ;  /* 0x0000002009217221 */ /* 0x004fcc0000000000 */
[----:B------:R-:W2:Y:S02]  /*13e50*/  ATOM.E.CAST.SPIN PT, R33, [R22], R32, R33 ;  /* 0x000000201621738b */ /* 0x000ea400019e0121 */
[----:B--2---:R-:W-:-:S13]  /*13e60*/  ISETP.EQ.U32.AND P0, PT, R33, 0x1, PT ;  /* 0x000000012100780c */ /* 0x004fda0003f02070 */
[----:B------:R-:W-:Y:S05]  /*13e70*/  @!P0 BRA `(.L_x_11131) ;  /* 0xfffffffc00ec8947 */ /* 0x000fea000383ffff */
[----:B------:R-:W-:Y:S05]  /*13e80*/  BRA `(.L_x_11127) ;  /* 0x00000000000c7947 */ /* 0x000fea0003800000 */
.L_x_11130:
[----:B------:R-:W2:Y:S02]  /*13e90*/  LD.E R11, desc[UR8][R22.64] ;  /* 0x00000008160b7980 */ /* 0x000ea4000c101900 */
[----:B--2---:R-:W-:-:S05]  /*13ea0*/  FADD R11, R9, R11 ;  /* 0x0000000b090b7221 */ /* 0x004fca0000000000 */
[----:B------:R0:W-:Y:S02]  /*13eb0*/  ST.E desc[UR8][R22.64], R11 ;  /* 0x0000000b16007985 */ /* 0x0001e4000c101908 */
.L_x_11127:
[----:B------:R-:W-:Y:S05]  /*13ec0*/  BSYNC.RECONVERGENT B1 ;  /* 0x0000000000017941 */ /* 0x000fea0003800200 */
.L_x_11126:
        /* <DEDUP_REMOVED lines=8> */
.L_x_11135:
[----:B------:R-:W1:Y:S02]  /*13f50*/  LDS R20, [R9] ;  /* 0x0000000009147984 */ /* 0x000e640000000800 */
[----:B-1----:R-:W-:-:S05]  /*13f60*/  FADD R21, R15, R20 ;  /* 0x000000140f157221 */ /* 0x002fca0000000000 */
[----:B------:R-:W1:Y:S02]  /*13f70*/  ATOMS.CAST.SPIN P0, [R9], R20, R21 ;  /* 0x000000140900758d */ /* 0x000e640001800015 */
[----:B-1----:R-:W-:Y:S05]  /*13f80*/  @!P0 BRA `(.L_x_11135) ;  /* 0xfffffffc00f08947 */ /* 0x002fea000383ffff */
[----:B------:R-:W-:Y:S05]  /*13f90*/  BRA `(.L_x_11133) ;  /* 0x00000000002c7947 */ /* 0x000fea0003800000 */
.L_x_11134:
[----:B------:R-:W1:Y:S02]  /*13fa0*/  QSPC.E.D P0, RZ, [R20] ;  /* 0x0000000014ff73aa */ /* 0x000e640000000700 */
[----:B-1----:R-:W-:Y:S05]  /*13fb0*/  @!P0 BRA `(.L_x_11136) ;  /* 0x0000000000188947 */ /* 0x002fea0003800000 */
.L_x_11137:
[----:B0-----:R-:W2:Y:S02]  /*13fc0*/  LD.E R22, [R20] ;  /* 0x0000000014167980 */ /* 0x001ea40000100900 */
[----:B--2---:R-:W-:-:S06]  /*13fd0*/  FADD R23, R15, R22 ;  /* 0x000000160f177221 */ /* 0x004fcc0000000000 */
[----:B------:R-:W2:Y:S02]  /*13fe0*/  ATOM.E.CAST.SPIN PT, R23, [R20], R22, R23 ;  /* 0x000000161417738b */ /* 0x000ea400019e0117 */
[----:B--2---:R-:W-:-:S13]  /*13ff0*/  ISETP.EQ.U32.AND P0, PT, R23, 0x1, PT ;  /* 0x000000011700780c */ /* 0x004fda0003f02070 */
[----:B------:R-:W-:Y:S05]  /*14000*/  @!P0 BRA `(.L_x_11137) ;  /* 0xfffffffc00ec8947 */ /* 0x000fea000383ffff */
[----:B------:R-:W-:Y:S05]  /*14010*/  BRA `(.L_x_11133) ;  /* 0x00000000000c7947 */ /* 0x000fea0003800000 */
.L_x_11136:
[----:B------:R-:W2:Y:S02]  /*14020*/  LD.E R9, desc[UR8][R20.64] ;  /* 0x0000000814097980 */ /* 0x000ea4000c101900 */
[----:B--2---:R-:W-:-:S05]  /*14030*/  FADD R9, R15, R9 ;  /* 0x000000090f097221 */ /* 0x004fca0000000000 */
[----:B------:R1:W-:Y:S02]  /*14040*/  ST.E desc[UR8][R20.64], R9 ;  /* 0x0000000914007985 */ /* 0x0003e4000c101908 */
.L_x_11133:
[----:B------:R-:W-:Y:S05]  /*14050*/  BSYNC.RECONVERGENT B1 ;  /* 0x0000000000017941 */ /* 0x000fea0003800200 */
.L_x_11132:
[----:B------:R-:W-:-:S03]  /*14060*/  UMOV UR4, 0xffffffff ;  /* 0xffffffff00047882 */ /* 0x000fc60000000000 */
[----:B------:R-:W-:Y:S05]  /*14070*/  BRA.DIV UR4, `(.L_x_11138) ;  /* 0x00000502048c7947 */ /* 0x000fea000b800000 */
[----:B-1----:R-:W2:Y:S04]  /*14080*/  LDL R20, [R1+0x74] ;  /* 0x0000740001147983 */ /* 0x002ea80000100800 */
[----:B------:R-:W3:Y:S04]  /*14090*/  LDL R21, [R1+0xcc] ;  /* 0x0000cc0001157983 */ /* 0x000ee80000100800 */
[----:B0-----:R0:W1:Y:S04]  /*140a0*/  SHFL.IDX PT, R11, R14, 0x2, 0x181f ;  /* 0x00581f000e0b7f89 */ /* 0x00106800000e0000 */
[----:B--2---:R0:W2:Y:S04]  /*140b0*/  SHFL.IDX PT, R17, R20, 0x2, 0x181f ;  /* 0x00581f0014117f89 */ /* 0x0040a800000e0000 */
[----:B-1-3--:R0:W3:Y:S02]  /*140c0*/  SHFL.IDX PT, R9, R21, 0x2, 0x181f ;  /* 0x00581f0015097f89 */ /* 0x00a0e400000e0000 */
.L_x_13682:
[----:B0-----:R-:W4:Y:S01]  /*140d0*/  LDL.LU R20, [R1+0xc] ;  /* 0x00000c0001147983 */ /* 0x001f220000300800 */
[----:B---3--:R-:W-:-:S04]  /*140e0*/  IMAD R9, R11, R61, R9 ;  /* 0x0000003d0b097224 */ /* 0x008fc800078e0209 */
[----:B--2---:R-:W-:-:S05]  /*140f0*/  IMAD R9, R13, R17, R9 ;  /* 0x000000110d097224 */ /* 0x004fca00078e0209 */
[----:B------:R-:W-:Y:S02]  /*14100*/  SHF.R.S32.HI R11, RZ, 0x1f, R9 ;  /* 0x0000001fff0b7819 */ /* 0x000fe40000011409 */
        /* <DEDUP_REMOVED lines=15> */
.L_x_11142:
[----:B------:R-:W0:Y:S02]  /*14200*/  LDS R20, [R27] ;  /* 0x000000001b147984 */ /* 0x000e240000000800 */
[----:B0-----:R-:W-:-:S05]  /*14210*/  FADD R21, R17, R20 ;  /* 0x0000001411157221 */ /* 0x001fca0000000000 */
[----:B------:R-:W0:Y:S02]  /*14220*/  ATOMS.CAST.SPIN P0, [R27], R20, R21 ;  /* 0x000000141b00758d */ /* 0x000e240001800015 */
[----:B0-----:R-:W-:Y:S05]  /*14230*/  @!P0 BRA `(.L_x_11142) ;  /* 0xfffffffc00f08947 */ /* 0x001fea000383ffff */
[----:B------:R-:W-:Y:S05]  /*14240*/  BRA `(.L_x_11140) ;  /* 0x00000000002c7947 */ /* 0x000fea0003800000 */
.L_x_11141:
[----:B------:R-:W0:Y:S02]  /*14250*/  QSPC.E.D P0, RZ, [R22] ;  /* 0x0000000016ff73aa */ /* 0x000e240000000700 */
[----:B0-----:R-:W-:Y:S05]  /*14260*/  @!P0 BRA `(.L_x_11143) ;  /* 0x0000000000188947 */ /* 0x001fea0003800000 */
.L_x_11144:
[----:B------:R-:W2:Y:S02]  /*14270*/  LD.E R20, [R22] ;  /* 0x0000000016147980 */ /* 0x000ea40000100900 */
[----:B--2---:R-:W-:-:S06]  /*14280*/  FADD R21, R17, R20 ;  /* 0x0000001411157221 */ /* 0x004fcc0000000000 */
[----:B------:R-:W2:Y:S02]  /*14290*/  ATOM.E.CAST.SPIN PT, R21, [R22], R20, R21 ;  /* 0x000000141615738b */ /* 0x000ea400019e0115 */
[----:B--2---:R-:W-:-:S13]  /*142a0*/  ISETP.EQ.U32.AND P0, PT, R21, 0x1, PT ;  /* 0x000000011500780c */ /* 0x004fda0003f02070 */
[----:B------:R-:W-:Y:S05]  /*142b0*/  @!P0 BRA `(.L_x_11144) ;  /* 0xfffffffc00ec8947 */ /* 0x000fea000383ffff */
[----:B------:R-:W-:Y:S05]  /*142c0*/  BRA `(.L_x_11140) ;  /* 0x00000000000c7947 */ /* 0x000fea0003800000 */
.L_x_11143:
[----:B------:R-:W2:Y:S02]  /*142d0*/  LD.E R20, desc[UR8][R22.64] ;  /* 0x0000000816147980 */ /* 0x000ea4000c101900 */
[----:B--2---:R-:W-:-:S05]  /*142e0*/  FADD R20, R17, R20 ;  /* 0x0000001411147221 */ /* 0x004fca0000000000 */
[----:B------:R0:W-:Y:S02]  /*142f0*/  ST.E desc[UR8][R22.64], R20 ;  /* 0x0000001416007985 */ /* 0x0001e4000c101908 */
.L_x_11140:
[----:B------:R-:W-:Y:S05]  /*14300*/  BSYNC.RECONVERGENT B1 ;  /* 0x0000000000017941 */ /* 0x000fea0003800200 */
.L_x_11139:
        /* <DEDUP_REMOVED lines=9> */
.L_x_11148:
[----:B------:R-:W0:Y:S02]  /*143a0*/  LDS R32, [R9] ;  /* 0x0000000009207984 */ /* 0x000e240000000800 */
[----:B0-----:R-:W-:-:S05]  /*143b0*/  FADD R33, R15, R32 ;  /* 0x000000200f217221 */ /* 0x001fca0000000000 */
[----:B------:R-:W0:Y:S02]  /*143c0*/  ATOMS.CAST.SPIN P0, [R9], R32, R33 ;  /* 0x000000200900758d */ /* 0x000e240001800021 */
[----:B0-----:R-:W-:Y:S05]  /*143d0*/  @!P0 BRA `(.L_x_11148) ;  /* 0xfffffffc00f08947 */ /* 0x001fea000383ffff */
[----:B------:R-:W-:Y:S05]  /*143e0*/  BRA `(.L_x_11146) ;  /* 0x00000000002c7947 */ /* 0x000fea0003800000 */
.L_x_11147:
[----:B------:R-:W0:Y:S02]  /*143f0*/  QSPC.E.D P0, RZ, [R20] ;  /* 0x0000000014ff73aa */ /* 0x000e240000000700 */
[----:B0-----:R-:W-:Y:S05]  /*14400*/  @!P0 BRA `(.L_x_11149) ;  /* 0x0000000000188947 */ /* 0x001fea0003800000 */
.L_x_11150:
[----:B------:R-:W2:Y:S02]  /*14410*/  LD.E R32, [R20] ;  /* 0x0000000014207980 */ /* 0x000ea40000100900 */
[----:B--2---:R-:W-:-:S06]  /*14420*/  FADD R33, R15, R32 ;  /* 0x000000200f217221 */ /* 0x004fcc0000000000 */
[----:B------:R-:W2:Y:S02]  /*14430*/  ATOM.E.CAST.SPIN PT, R33, [R20], R32, R33 ;  /* 0x000000201421738b */ /* 0x000ea400019e0121 */
[----:B--2---:R-:W-:-:S13]  /*14440*/  ISETP.EQ.U32.AND P0, PT, R33, 0x1, PT ;  /* 0x000000012100780c */ /* 0x004fda0003f02070 */
[----:B------:R-:W-:Y:S05]  /*14450*/  @!P0 BRA `(.L_x_11150) ;  /* 0xfffffffc00ec8947 */ /* 0x000fea000383ffff */
[----:B------:R-:W-:Y:S05]  /*14460*/  BRA `(.L_x_11146) ;  /* 0x00000000000c7947 */ /* 0x000fea0003800000 */
.L_x_11149:
[----:B------:R-:W2:Y:S02]  /*14470*/  LD.E R9, desc[UR8][R20.64] ;  /* 0x0000000814097980 */ /* 0x000ea4000c101900 */
[----:B--2---:R-:W-:-:S05]  /*14480*/  FADD R9, R15, R9 ;  /* 0x000000090f097221 */ /* 0x004fca0000000000 */
[----:B------:R0:W-:Y:S02]  /*14490*/  ST.E desc[UR8][R20.64], R9 ;  /* 0x0000000914007985 */ /* 0x0001e4000c101908 */
.L_x_11146:
[----:B------:R-:W-:Y:S05]  /*144a0*/  BSYNC.RECONVERGENT B1 ;  /* 0x0000000000017941 */ /* 0x000fea0003800200 */
.L_x_11145:
        /* <DEDUP_REMOVED lines=10> */
.L_x_11154:
[----:B------:R-:W0:Y:S02]  /*14550*/  LDS R32, [R11] ;  /* 0x000000000b207984 */ /* 0x000e240000000800 */
[----:B0-----:R-:W-:-:S05]  /*14560*/  FADD R33, R9, R32 ;  /* 0x0000002009217221 */ /* 0x001fca0000000000 */
[----:B------:R-:W0:Y:S02]  /*14570*/  ATOMS.CAST.SPIN P0, [R11], R32, R33 ;  /* 0x000000200b00758d */ /* 0x000e240001800021 */
[----:B0-----:R-:W-:Y:S05]  /*14580*/  @!P0 BRA `(.L_x_11154) ;  /* 0xfffffffc00f08947 */ /* 0x001fea000383ffff */
[----:B------:R-:W-:Y:S05]  /*14590*/  BRA `(.L_x_11152) ;  /* 0x00000000002c7947 */ /* 0x000fea0003800000 */
.L_x_11153:
[----:B------:R-:W0:Y:S02]  /*145a0*/  QSPC.E.D P0, RZ, [R32] ;  /* 0x0000000020ff73aa */ /* 0x000e240000000700 */
[----:B0-----:R-:W-:Y:S05]  /*145b0*/  @!P0 BRA `(.L_x_11155) ;  /* 0x0000000000188947 */ /* 0x001fea0003800000 */
.L_x_11156:
[----:B------:R-:W2:Y:S02]  /*145c0*/  LD.E R34, [R32] ;  /* 0x0000000020227980 */ /* 0x000ea40000100900 */
[----:B--2---:R-:W-:-:S06]  /*145d0*/  FADD R35, R9, R34 ;  /* 0x0000002209237221 */ /* 0x004fcc0000000000 */
[----:B------:R-:W2:Y:S02]  /*145e0*/  ATOM.E.CAST.SPIN PT, R35, [R32], R34, R35 ;  /* 0x000000222023738b */ /* 0x000ea400019e0123 */
[----:B--2---:R-:W-:-:S13]  /*145f0*/  ISETP.EQ.U32.AND P0, PT, R35, 0x1, PT ;  /* 0x000000012300780c */ /* 0x004fda0003f02070 */
[----:B------:R-:W-:Y:S05]  /*14600*/  @!P0 BRA `(.L_x_11156) ;  /* 0xfffffffc00ec8947 */ /* 0x000fea000383ffff */
[----:B------:R-:W-:Y:S05]  /*14610*/  BRA `(.L_x_11152) ;  /* 0x00000000000c7947 */ /* 0x000fea0003800000 */
.L_x_11155:
[----:B------:R-:W2:Y:S02]  /*14620*/  LD.E R11, desc[UR8][R32.64] ;  /* 0x00000008200b7980 */ /* 0x000ea4000c101900 */
[----:B--2---:R-:W-:-:S05]  /*14630*/  FADD R11, R9, R11 ;  /* 0x0000000b090b7221 */ /* 0x004fca0000000000 */
[----:B------:R0:W-:Y:S02]  /*14640*/  ST.E desc[UR8][R32.64], R11 ;  /* 0x0000000b20007985 */ /* 0x0001e4000c101908 */
.L_x_11152:
[----:B------:R-:W-:Y:S05]  /*14650*/  BSYNC.RECONVERGENT B1 ;  /* 0x0000000000017941 */ /* 0x000fea0003800200 */
.L_x_11151:
[----:B0-----:R-:W-:-:S05]  /*14660*/  IMAD.WIDE R32, R61, 0x4, R20 ;  /* 0x000000043d207825 */ /* 0x001fca00078e0214 */
[----:B------:R0:W-:Y:S01]  /*14670*/  ATOM.E.ADD.F32.FTZ.RN.STRONG.GPU P0, RZ, desc[UR8][R32.64], R15 ;  /* 0x8000000f20ff79a2 */ /* 0x0001e2000c10f308 */
[----:B------:R-:W-:Y:S04]  /*14680*/  BSSY.RECONVERGENT B1, `(.L_x_11157) ;  /* 0x0000015000017945 */ /* 0x000fe80003800200 */
[----:B0-----:R-:W-:Y:S05]  /*14690*/  @P0 BRA `(.L_x_11158) ;  /* 0x00000000004c0947 */ /* 0x001fea0003800000 */
[----:B------:R-:W0:Y:S02]  /*146a0*/  QSPC.E.S P0, RZ, [R32] ;  /* 0x0000000020ff73aa */ /* 0x000e240000000500 */
[----:B0-----:R-:W-:Y:S05]  /*146b0*/  @!P0 BRA `(.L_x_11159) ;  /* 0x0000000000188947 */ /* 0x001fea0003800000 */
[----:B------:R-:W-:-:S07]  /*146c0*/  MOV R9, R32 ;  /* 0x0000002000097202 */ /* 0x000fce0000000f00 */
.L_x_11160:
[----:B------:R-:W0:Y:S02]  /*146d0*/  LDS R32, [R9] ;  /* 0x0000000009207984 */ /* 0x000e240000000800 */
[----:B0-----:R-:W-:-:S05]  /*146e0*/  FADD R33, R15, R32 ;  /* 0x000000200f217221 */ /* 0x001fca0000000000 */
[----:B------:R-:W0:Y:S02]  /*146f0*/  ATOMS.CAST.SPIN P0, [R9], R32, R33 ;  /* 0x000000200900758d */ /* 0x000e240001800021 */
[----:B0-----:R-:W-:Y:S05]  /*14700*/  @!P0 BRA `(.L_x_11160) ;  /* 0xfffffffc00f08947 */ /* 0x001fea000383ffff */
[----:B------:R-:W-:Y:S05]  /*14710*/  BRA `(.L_x_11158) ;  /* 0x00000000002c7947 */ /* 0x000fea0003800000 */
.L_x_11159:
[----:B------:R-:W0:Y:S02]  /*14720*/  QSPC.E.D P0, RZ, [R32] ;  /* 0x0000000020ff73aa */ /* 0x000e240000000700 */
[----:B0-----:R-:W-:Y:S05]  /*14730*/  @!P0 BRA `(.L_x_11161) ;  /* 0x0000000000188947 */ /* 0x001fea0003800000 */
.L_x_11162:
[----:B------:R-:W2:Y:S02]  /*14740*/  LD.E R34, [R32] ;  /* 0x0000000020227980 */ /* 0x000ea40000100900 */
[----:B--2---:R-:W-:-:S06]  /*14750*/  FADD R35, R15, R34 ;  /* 0x000000220f237221 */ /* 0x004fcc0000000000 */
[----:B------:R-:W2:Y:S02]  /*14760*/  ATOM.E.CAST.SPIN PT, R35, [R32], R34, R35 ;  /* 0x000000222023738b */ /* 0x000ea400019e0123 */
[----:B--2---:R-:W-:-:S13]  /*14770*/  ISETP.EQ.U32.AND P0, PT, R35, 0x1, PT ;  /* 0x000000012300780c */ /* 0x004fda0003f02070 */
[----:B------:R-:W-:Y:S05]  /*14780*/  @!P0 BRA `(.L_x_11162) ;  /* 0xfffffffc00ec8947 */ /* 0x000fea000383ffff */
[----:B------:R-:W-:Y:S05]  /*14790*/  BRA `(.L_x_11158) ;  /* 0x00000000000c7947 */ /* 0x000fea0003800000 */
.L_x_11161:
[----:B------:R-:W2:Y:S02]  /*147a0*/  LD.E R9, desc[UR8][R32.64] ;  /* 0x0000000820097980 */ /* 0x000ea4000c101900 */
[----:B--2---:R-:W-:-:S05]  /*147b0*/  FADD R9, R15, R9 ;  /* 0x000000090f097221 */ /* 0x004fca0000000000 */
[----:B------:R0:W-:Y:S02]  /*147c0*/  ST.E desc[UR8][R32.64], R9 ;  /* 0x0000000920007985 */ /* 0x0001e4000c101908 */
.L_x_11158:
[----:B------:R-:W-:Y:S05]  /*147d0*/  BSYNC.RECONVERGENT B1 ;  /* 0x0000000000017941 */ /* 0x000fea0003800200 */
.L_x_11157:
        /* <DEDUP_REMOVED lines=9> */
.L_x_11166:
[----:B------:R-:W0:Y:S02]  /*14870*/  LDS R32, [R11] ;  /* 0x000000000b207984 */ /* 0x000e240000000800 */
[----:B0-----:R-:W-:-:S05]  /*14880*/  FADD R33, R9, R32 ;  /* 0x0000002009217221 */ /* 0x001fca0000000000 */
[----:B------:R-:W0:Y:S02]  /*14890*/  ATOMS.CAST.SPIN P0, [R11], R32, R33 ;  /* 0x000000200b00758d */ /* 0x000e240001800021 */
[----:B0-----:R-:W-:Y:S05]  /*148a0*/  @!P0 BRA `(.L_x_11166) ;  /* 0xfffffffc00f08947 */ /* 0x001fea000383ffff */
[----:B------:R-:W-:Y:S05]  /*148b0*/  BRA `(.L_x_11164) ;  /* 0x00000000002c7947 */ /* 0x000fea0003800000 */
.L_x_11165:
[----:B------:R-:W0:Y:S02]  /*148c0*/  QSPC.E.D P0, RZ, [R32] ;  /* 0x0000000020ff73aa */ /* 0x000e240000000700 */
[----:B0-----:R-:W-:Y:S05]  /*148d0*/  @!P0 BRA `(.L_x_11167) ;  /* 0x0000000000188947 */ /* 0x001fea0003800000 */
.L_x_11168:
[----:B------:R-:W2:Y:S02]  /*148e0*/  LD.E R34, [R32] ;  /* 0x0000000020227980 */ /* 0x000ea40000100900 */
[----:B--2---:R-:W-:-:S06]  /*148f0*/  FADD R35, R9, R34 ;  /* 0x0000002209237221 */ /* 0x004fcc0000000000 */
[----:B------:R-:W2:Y:S02]  /*14900*/  ATOM.E.CAST.SPIN PT, R35, [R32], R34, R35 ;  /* 0x000000222023738b */ /* 0x000ea400019e0123 */
[----:B--2---:R-:W-:-:S13]  /*14910*/  ISETP.EQ.U32.AND P0, PT, R35, 0x1, PT ;  /* 0x000000012300780c */ /* 0x004fda0003f02070 */
[----:B------:R-:W-:Y:S05]  /*14920*/  @!P0 BRA `(.L_x_11168) ;  /* 0xfffffffc00ec8947 */ /* 0x000fea000383ffff */
[----:B------:R-:W-:Y:S05]  /*14930*/  BRA `(.L_x_11164) ;  /* 0x00000000000c7947 */ /* 0x000fea0003800000 */
.L_x_11167:
[----:B------:R-:W2:Y:S02]  /*14940*/  LD.E R11, desc[UR8][R32.64] ;  /* 0x00000008200b7980 */ /* 0x000ea4000c101900 */
[----:B--2---:R-:W-:-:S05]  /*14950*/  FADD R11, R9, R11 ;  /* 0x0000000b090b7221 */ /* 0x004fca0000000000 */
[----:B------:R0:W-:Y:S02]  /*14960*/  ST.E desc[UR8][R32.64], R11 ;  /* 0x0000000b20007985 */ /* 0x0001e4000c101908 */
.L_x_11164:
[----:B------:R-:W-:Y:S05]  /*14970*/  BSYNC.RECONVERGENT B1 ;  /* 0x0000000000017941 */ /* 0x000fea0003800200 */
.L_x_11163:
[----:B0-----:R-:W-:-:S05]  /*14980*/  IMAD.WIDE R32, R6, 0x4, R20 ;  /* 0x0000000406207825 */ /* 0x001fca00078e0214 */
[----:B------:R0:W-:Y:S01]  /*14990*/  ATOM.E.ADD.F32.FTZ.RN.STRONG.GPU P0, RZ, desc[UR8][R32.64], R15 ;  /* 0x8000000f20ff79a2 */ /* 0x0001e2000c10f308 */
[----:B------:R-:W-:Y:S04]  /*149a0*/  BSSY.RECONVERGENT B1, `(.L_x_11169) ;  /* 0x0000015000017945 */ /* 0x000fe80003800200 */
[----:B0-----:R-:W-:Y:S05]  /*149b0*/  @P0 BRA `(.L_x_11170) ;  /* 0x00000000004c0947 */ /* 0x001fea0003800000 */
[----:B------:R-:W0:Y:S02]  /*149c0*/  QSPC.E.S P0, RZ, [R32] ;  /* 0x0000000020ff73aa */ /* 0x000e240000000500 */
[----:B0-----:R-:W-:Y:S05]  /*149d0*/  @!P0 BRA `(.L_x_11171) ;  /* 0x0000000000188947 */ /* 0x001fea0003800000 */
[----:B------:R-:W-:-:S07]  /*149e0*/  MOV R9, R32 ;  /* 0x0000002000097202 */ /* 0x000fce0000000f00 */
.L_x_11172:
[----:B------:R-:W0:Y:S02]  /*149f0*/  LDS R32, [R9] ;  /* 0x0000000009207984 */ /* 0x000e240000000800 */
[----:B0-----:R-:W-:-:S05]  /*14a00*/  FADD R33, R15, R32 ;  /* 0x000000200f217221 */ /* 0x001fca0000000000 */
[----:B------:R-:W0:Y:S02]  /*14a10*/  ATOMS.CAST.SPIN P0, [R9], R32, R33 ;  /* 0x000000200900758d */ /* 0x000e240001800021 */
[----:B0-----:R-:W-:Y:S05]  /*14a20*/  @!P0 BRA `(.L_x_11172) ;  /* 0xfffffffc00f08947 */ /* 0x001fea000383ffff */
[----:B------:R-:W-:Y:S05]  /*14a30*/  BRA `(.L_x_11170) ;  /* 0x00000000002c7947 */ /* 0x000fea0003800000 */
.L_x_11171:
[----:B------:R-:W0:Y:S02]  /*14a40*/  QSPC.E.D P0, RZ, [R32] ;  /* 0x0000000020ff73aa */ /* 0x000e240000000700 */
[----:B0-----:R-:W-:Y:S05]  /*14a50*/  @!P0 BRA `(.L_x_11173) ;  /* 0x0000000000188947 */ /* 0x001fea0003800000 */
.L_x_11174:
[----:B------:R-:W2:Y:S02]  /*14a60*/  LD.E R34, [R32] ;  /* 0x0000000020227980 */ /* 0x000ea40000100900 */
[----:B--2---:R-:W-:-:S06]  /*14a70*/  FADD R35, R15, R34 ;  /* 0x000000220f237221 */ /* 0x004fcc0000000000 */
[----:B------:R-:W2:Y:S02]  /*14a80*/  ATOM.E.CAST.SPIN PT, R35, [R32], R34, R35 ;  /* 0x000000222023738b */ /* 0x000ea400019e0123 */
[----:B--2---:R-:W-:-:S13]  /*14a90*/  ISETP.EQ.U32.AND P0, PT, R35, 0x1, PT ;  /* 0x000000012300780c */ /* 0x004fda0003f02070 */
[----:B------:R-:W-:Y:S05]  /*14aa0*/  @!P0 BRA `(.L_x_11174) ;  /* 0xfffffffc00ec8947 */ /* 0x000fea000383ffff */
[----:B------:R-:W-:Y:S05]  /*14ab0*/  BRA `(.L_x_11170) ;  /* 0x00000000000c7947 */ /* 0x000fea0003800000 */
.L_x_11173:
[----:B------:R-:W2:Y:S02]  /*14ac0*/  LD.E R9, desc[UR8][R32.64] ;  /* 0x0000000820097980 */ /* 0x000ea4000c101900 */
[----:B--2---:R-:W-:-:S05]  /*14ad0*/  FADD R9, R15, R9 ;  /* 0x000000090f097221 */ /* 0x004fca0000000000 */
[----:B------:R0:W-:Y:S02]  /*14ae0*/  ST.E desc[UR8][R32.64], R9 ;  /* 0x0000000920007985 */ /* 0x0001e4000c101908 */
.L_x_11170:
[----:B------:R-:W-:Y:S05]  /*14af0*/  BSYNC.RECONVERGENT B1 ;  /* 0x0000000000017941 */ /* 0x000fea0003800200 */
.L_x_11169:
        /* <DEDUP_REMOVED lines=9> */
.L_x_11178:
[----:B------:R-:W0:Y:S02]  /*14b90*/  LDS R32, [R11] ;  /* 0x000000000b207984 */ /* 0x000e240000000800 */
[----:B0-----:R-:W-:-:S05]  /*14ba0*/  FADD R33, R9, R32 ;  /* 0x0000002009217221 */ /* 0x001fca0000000000 */
[----:B------:R-:W0:Y:S02]  /*14bb0*/  ATOMS.CAST.SPIN P0, [R11], R32, R33 ;  /* 0x000000200b00758d */ /* 0x000e240001800021 */
[----:B0-----:R-:W-:Y:S05]  /*14bc0*/  @!P0 BRA `(.L_x_11178) ;  /* 0xfffffffc00f08947 */ /* 0x001fea000383ffff */
[----:B------:R-:W-:Y:S05]  /*14bd0*/  BRA `(.L_x_11176) ;  /* 0x00000000002c7947 */ /* 0x000fea0003800000 */
.L_x_11177:
[----:B------:R-:W0:Y:S02]  /*14be0*/  QSPC.E.D P0, RZ, [R32] ;  /* 0x0000000020ff73aa */ /* 0x000e240000000700 */
[----:B0-----:R-:W-:Y:S05]  /*14bf0*/  @!P0 BRA `(.L_x_11179) ;  /* 0x0000000000188947 */ /* 0x001fea0003800000 */
.L_x_11180:
[----:B------:R-:W2:Y:S02]  /*14c00*/  LD.E R34, [R32] ;  /* 0x0000000020227980 */ /* 0x000ea40000100900 */
[----:B--2---:R-:W-:-:S06]  /*14c10*/  FADD R35, R9, R34 ;  /* 0x0000002209237221 */ /* 0x004fcc0000000000 */
[----:B------:R-:W2:Y:S02]  /*14c20*/  ATOM.E.CAST.SPIN PT, R35, [R32], R34, R35 ;  /* 0x000000222023738b */ /* 0x000ea400019e0123 */
[----:B--2---:R-:W-:-:S13]  /*14c30*/  ISETP.EQ.U32.AND P0, PT, R35, 0x1, PT ;  /* 0x000000012300780c */ /* 0x004fda0003f02070 */
[----:B------:R-:W-:Y:S05]  /*14c40*/  @!P0 BRA `(.L_x_11180) ;  /* 0xfffffffc00ec8947 */ /* 0x000fea000383ffff */
[----:B------:R-:W-:Y:S05]  /*14c50*/  BRA `(.L_x_11176) ;  /* 0x00000000000c7947 */ /* 0x000fea0003800000 */
.L_x_11179:
[----:B------:R-:W2:Y:S02]  /*14c60*/  LD.E R11, desc[UR8][R32.64] ;  /* 0x00000008200b7980 */ /* 0x000ea4000c101900 */
[----:B--2---:R-:W-:-:S05]  /*14c70*/  FADD R11, R9, R11 ;  /* 0x0000000b090b7221 */ /* 0x004fca0000000000 */
[----:B------:R0:W-:Y:S02]  /*14c80*/  ST.E desc[UR8][R32.64], R11 ;  /* 0x0000000b20007985 */ /* 0x0001e4000c101908 */
.L_x_11176:
[----:B------:R-:W-:Y:S05]  /*14c90*/  BSYNC.RECONVERGENT B1 ;  /* 0x0000000000017941 */ /* 0x000fea0003800200 */
.L_x_11175:
[----:B0-----:R-:W-:-:S05]  /*14ca0*/  IMAD.WIDE R32, R4, 0x4, R20 ;  /* 0x0000000404207825 */ /* 0x001fca00078e0214 */
[----:B------:R0:W-:Y:S01]  /*14cb0*/  ATOM.E.ADD.F32.FTZ.RN.STRONG.GPU P0, RZ, desc[UR8][R32.64], R15 ;  /* 0x8000000f20ff79a2 */ /* 0x0001e2000c10f308 */
[----:B------:R-:W-:Y:S04]  /*14cc0*/  BSSY.RECONVERGENT B1, `(.L_x_11181) ;  /* 0x0000015000017945 */ /* 0x000fe80003800200 */
[----:B0-----:R-:W-:Y:S05]  /*14cd0*/  @P0 BRA `(.L_x_11182) ;  /* 0x00000000004c0947 */ /* 0x001fea0003800000 */
[----:B------:R-:W0:Y:S02]  /*14ce0*/  QSPC.E.S P0, RZ, [R32] ;  /* 0x0000000020ff73aa */ /* 0x000e240000000500 */
[----:B0-----:R-:W-:Y:S05]  /*14cf0*/  @!P0 BRA `(.L_x_11183) ;  /* 0x0000000000188947 */ /* 0x001fea0003800000 */
[----:B------:R-:W-:-:S07]  /*14d00*/  MOV R9, R32 ;  /* 0x0000002000097202 */ /* 0x000fce0000000f00 */
.L_x_11184:
[----:B------:R-:W0:Y:S02]  /*14d10*/  LDS R32, [R9] ;  /* 0x0000000009207984 */ /* 0x000e240000000800 */
[----:B0-----:R-:W-:-:S05]  /*14d20*/  FADD R33, R15, R32 ;  /* 0x000000200f217221 */ /* 0x001fca0000000000 */
[----:B------:R-:W0:Y:S02]  /*14d30*/  ATOMS.CAST.SPIN P0, [R9], R32, R33 ;  /* 0x000000200900758d */ /* 0x000e240001800021 */
[----:B0-----:R-:W-:Y:S05]  /*14d40*/  @!P0 BRA `(.L_x_11184) ;  /* 0xfffffffc00f08947 */ /* 0x001fea000383ffff */
[----:B------:R-:W-:Y:S05]  /*14d50*/  BRA `(.L_x_11182) ;  /* 0x00000000002c7947 */ /* 0x000fea0003800000 */
.L_x_11183:
[----:B------:R-:W0:Y:S02]  /*14d60*/  QSPC.E.D P0, RZ, [R32] ;  /* 0x0000000020ff73aa */ /* 0x000e240000000700 */
[----:B0-----:R-:W-:Y:S05]  /*14d70*/  @!P0 BRA `(.L_x_11185) ;  /* 0x0000000000188947 */ /* 0x001fea0003800000 */
.L_x_11186:
[----:B------:R-:W2:Y:S02]  /*14d80*/  LD.E R34, [R32] ;  /* 0x0000000020227980 */ /* 0x000ea40000100900 */
[----:B--2---:R-:W-:-:S06]  /*14d90*/  FADD R35, R15, R34 ;  /* 0x000000220f237221 */ /* 0x004fcc0000000000 */
[----:B------:R-:W2:Y:S02]  /*14da0*/  ATOM.E.CAST.SPIN PT, R35, [R32], R34, R35 ;  /* 0x000000222023738b */ /* 0x000ea400019e0123 */
[----:B--2---:R-:W-:-:S13]  /*14db0*/  ISETP.EQ.U32.AND P0, PT, R35, 0x1, PT ;  /* 0x000000012300780c */ /* 0x004fda0003f02070 */
[----:B------:R-:W-:Y:S05]  /*14dc0*/  @!P0 BRA `(.L_x_11186) ;  /* 0xfffffffc00ec8947 */ /* 0x000fea000383ffff */
[----:B------:R-:W-:Y:S05]  /*14dd0*/  BRA `(.L_x_11182) ;  /* 0x00000000000c7947 */ /* 0x000fea0003800000 */
.L_x_11185:
[----:B------:R-:W2:Y:S02]  /*14de0*/  LD.E R9, desc[UR8][R32.64] ;  /* 0x0000000820097980 */ /* 0x000ea4000c101900 */
[----:B--2---:R-:W-:-:S05]  /*14df0*/  FADD R9, R15, R9 ;  /* 0x000000090f097221 */ /* 0x004fca0000000000 */
[----:B------:R0:W-:Y:S02]  /*14e00*/  ST.E desc[UR8][R32.64], R9 ;  /* 0x0000000920007985 */ /* 0x0001e4000c101908 */
.L_x_11182:
[----:B------:R-:W-:Y:S05]  /*14e10*/  BSYNC.RECONVERGENT B1 ;  /* 0x0000000000017941 */ /* 0x000fea0003800200 */
.L_x_11181:
        /* <DEDUP_REMOVED lines=9> */
.L_x_11190:
[----:B------:R-:W0:Y:S02]  /*14eb0*/  LDS R32, [R11] ;  /* 0x000000000b207984 */ /* 0x000e240000000800 */
[----:B0-----:R-:W-:-:S05]  /*14ec0*/  FADD R33, R9, R32 ;  /* 0x0000002009217221 */ /* 0x001fca0000000000 */
[----:B------:R-:W0:Y:S02]  /*14ed0*/  ATOMS.CAST.SPIN P0, [R11], R32, R33 ;  /* 0x000000200b00758d */ /* 0x000e240001800021 */
[----:B0-----:R-:W-:Y:S05]  /*14ee0*/  @!P0 BRA `(.L_x_11190) ;  /* 0xfffffffc00f08947 */ /* 0x001fea000383ffff */
[----:B------:R-:W-:Y:S05]  /*14ef0*/  BRA `(.L_x_11188) ;  /* 0x00000000002c7947 */ /* 0x000fea0003800000 */
.L_x_11189:
[----:B------:R-:W0:Y:S02]  /*14f00*/  QSPC.E.D P0, RZ, [R32] ;  /* 0x0000000020ff73aa */ /* 0x000e240000000700 */
[----:B0-----:R-:W-:Y:S05]  /*14f10*/  @!P0 BRA `(.L_x_11191) ;  /* 0x0000000000188947 */ /* 0x001fea0003800000 */
.L_x_11192:
[----:B------:R-:W2:Y:S02]  /*14f20*/  LD.E R34, [R32] ;  /* 0x0000000020227980 */ /* 0x000ea40000100900 */
[----:B--2---:R-:W-:-:S06]  /*14f30*/  FADD R35, R9, R34 ;  /* 0x0000002209237221 */ /* 0x004fcc0000000000 */
[----:B------:R-:W2:Y:S02]  /*14f40*/  ATOM.E.CAST.SPIN PT, R35, [R32], R34, R35 ;  /* 0x000000222023738b */ /* 0x000ea400019e0123 */
[----:B--2---:R-:W-:-:S13]  /*14f50*/  ISETP.EQ.U32.AND P0, PT, R35, 0x1, PT ;  /* 0x000000012300780c */ /* 0x004fda0003f02070 */
[----:B------:R-:W-:Y:S05]  /*14f60*/  @!P0 BRA `(.L_x_11192) ;  /* 0xfffffffc00ec8947 */ /* 0x000fea000383ffff */
[----:B------:R-:W-:Y:S05]  /*14f70*/  BRA `(.L_x_11188) ;  /* 0x00000000000c7947 */ /* 0x000fea0003800000 */
.L_x_11191:
[----:B------:R-:W2:Y:S02]  /*14f80*/  LD.E R11, desc[UR8][R32.64] ;  /* 0x00000008200b7980 */ /* 0x000ea4000c101900 */
[----:B--2---:R-:W-:-:S05]  /*14f90*/  FADD R11, R9, R11 ;  /* 0x0000000b090b7221 */ /* 0x004fca0000000000 */
[----:B------:R0:W-:Y:S02]  /*14fa0*/  ST.E desc[UR8][R32.64], R11 ;  /* 0x0000000b20007985 */ /* 0x0001e4000c101908 */
.L_x_11188:
[----:B------:R-:W-:Y:S05]  /*14fb0*/  BSYNC.RECONVERGENT B1 ;  /* 0x0000000000017941 */ /* 0x000fea0003800200 */
.L_x_11187:
[----:B0-----:R-:W-:-:S05]  /*14fc0*/  IMAD.WIDE R32, R2, 0x4, R20 ;  /* 0x0000000402207825 */ /* 0x001fca00078e0214 */
[----:B------:R0:W-:Y:S01]  /*14fd0*/  ATOM.E.ADD.F32.FTZ.RN.STRONG.GPU P0, RZ, desc[UR8][R32.64], R15 ;  /* 0x8000000f20ff79a2 */ /* 0x0001e2000c10f308 */
[----:B------:R-:W-:Y:S04]  /*14fe0*/  BSSY.RECONVERGENT B1, `(.L_x_11193) ;  /* 0x0000015000017945 */ /* 0x000fe80003800200 */
[----:B0-----:R-:W-:Y:S05]  /*14ff0*/  @P0 BRA `(.L_x_11194) ;  /* 0x00000000004c0947 */ /* 0x001fea0003800000 */
[----:B------:R-:W0:Y:S02]  /*15000*/  QSPC.E.S P0, RZ, [R32] ;  /* 0x0000000020ff73aa */ /* 0x000e240000000500 */
[----:B0-----:R-:W-:Y:S05]  /*15010*/  @!P0 BRA `(.L_x_11195) ;  /* 0x0000000000188947 */ /* 0x001fea0003800000 */
[----:B------:R-:W-:-:S07]  /*15020*/  MOV R9, R32 ;  /* 0x0000002000097202 */ /* 0x000fce0000000f00 */
.L_x_11196:
[----:B------:R-:W0:Y:S02]  /*15030*/  LDS R32, [R9] ;  /* 0x0000000009207984 */ /* 0x000e240000000800 */
[----:B0-----:R-:W-:-:S05]  /*15040*/  FADD R33, R15, R32 ;  /* 0x000000200f217221 */ /* 0x001fca0000000000 */
[----:B------:R-:W0:Y:S02]  /*15050*/  ATOMS.CAST.SPIN P0, [R9], R32, R33 ;  /* 0x000000200900758d */ /* 0x000e240001800021 */
[----:B0-----:R-:W-:Y:S05]  /*15060*/  @!P0 BRA `(.L_x_11196) ;  /* 0xfffffffc00f08947 */ /* 0x001fea000383ffff */
[----:B------:R-:W-:Y:S05]  /*15070*/  BRA `(.L_x_11194) ;  /* 0x00000000002c7947 */ /* 0x000fea0003800000 */
.L_x_11195:
[----:B------:R-:W0:Y:S02]  /*15080*/  QSPC.E.D P0, RZ, [R32] ;  /* 0x0000000020ff73aa */ /* 0x000e240000000700 */
[----:B0-----:R-:W-:Y:S05]  /*15090*/  @!P0 BRA `(.L_x_11197) ;  /* 0x0000000000188947 */ /* 0x001fea0003800000 */
.L_x_11198:
[----:B------:R-:W2:Y:S02]  /*150a0*/  LD.E R34, [R32] ;  /* 0x0000000020227980 */ /* 0x000ea40000100900 */
[----:B--2---:R-:W-:-:S06]  /*150b0*/  FADD R35, R15, R34 ;  /* 0x000000220f237221 */ /* 0x004fcc0000000000 */
[----:B------:R-:W2:Y:S02]  /*150c0*/  ATOM.E.CAST.SPIN PT, R35, [R32], R34, R35 ;  /* 0x000000222023738b */ /* 0x000ea400019e0123 */
[----:B--2---:R-:W-:-:S13]  /*150d0*/  ISETP.EQ.U32.AND P0, PT, R35, 0x1, PT ;  /* 0x000000012300780c */ /* 0x004fda0003f02070 */
[----:B------:R-:W-:Y:S05]  /*150e0*/  @!P0 BRA `(.L_x_11198) ;  /* 0xfffffffc00ec8947 */ /* 0x000fea000383ffff */
[----:B------:R-:W-:Y:S05]  /*150f0*/  BRA `(.L_x_11194) ;  /* 0x00000000000c7947 */ /* 0x000fea0003800000 */
.L_x_11197:
[----:B------:R-:W2:Y:S02]  /*15100*/  LD.E R9, desc[UR8][R32.64] ;  /* 0x0000000820097980 */ /* 0x000ea4000c101900 */
[----:B--2---:R-:W-:-:S05]  /*15110*/  FADD R9, R15, R9 ;  /* 0x000000090f097221 */ /* 0x004fca0000000000 */
[----:B------:R0:W-:Y:S02]  /*15120*/  ST.E desc[UR8][R32.64], R9 ;  /* 0x0000000920007985 */ /* 0x0001e4000c101908 */
.L_x_11194:
[----:B------:R-:W-:Y:S05]  /*15130*/  BSYNC.RECONVERGENT B1 ;  /* 0x0000000000017941 */ /* 0x000fea0003800200 */
.L_x_11193:
        /* <DEDUP_REMOVED lines=9> */
.L_x_11202:
[----:B------:R-:W0:Y:S02]  /*151d0*/  LDS R32, [R11] ;  /* 0x000000000b207984 */ /* 0x000e240000000800 */
[----:B0-----:R-:W-:-:S05]  /*151e0*/  FADD R33, R9, R32 ;  /* 0x0000002009217221 */ /* 0x001fca0000000000 */
[----:B------:R-:W0:Y:S02]  /*151f0*/  ATOMS.CAST.SPIN P0, [R11], R32, R33 ;  /* 0x000000200b00758d */ /* 0x000e240001800021 */
[----:B0-----:R-:W-:Y:S05]  /*15200*/  @!P0 BRA `(.L_x_11202) ;  /* 0xfffffffc00f08947 */ /* 0x001fea000383ffff */
[----:B------:R-:W-:Y:S05]  /*15210*/  BRA `(.L_x_11200) ;  /* 0x00000000002c7947 */ /* 0x000fea0003800000 */
.L_x_11201:
[----:B------:R-:W0:Y:S02]  /*15220*/  QSPC.E.D P0, RZ, [R32] ;  /* 0x0000000020ff73aa */ /* 0x000e240000000700 */
[----:B0-----:R-:W-:Y:S05]  /*15230*/  @!P0 BRA `(.L_x_11203) ;  /* 0x0000000000188947 */ /* 0x001fea0003800000 */
.L_x_11204:
[----:B------:R-:W2:Y:S02]  /*15240*/  LD.E R34, [R32] ;  /* 0x0000000020227980 */ /* 0x000ea40000100900 */
[----:B--2---:R-:W-:-:S06]  /*15250*/  FADD R35, R9, R34 ;  /* 0x0000002209237221 */ /* 0x004fcc0000000000 */
[----:B------:R-:W2:Y:S02]  /*15260*/  ATOM.E.CAST.SPIN PT, R35, [R32], R34, R35 ;  /* 0x000000222023738b */ /* 0x000ea400019e0123 */
[----:B--2---:R-:W-:-:S13]  /*15270*/  ISETP.EQ.U32.AND P0, PT, R35, 0x1, PT ;  /* 0x000000012300780c */ /* 0x004fda0003f02070 */
[----:B------:R-:W-:Y:S05]  /*15280*/  @!P0 BRA `(.L_x_11204) ;  /* 0xfffffffc00ec8947 */ /* 0x000fea000383ffff */
[----:B------:R-:W-:Y:S05]  /*15290*/  BRA `(.L_x_11200) ;  /* 0x00000000000c7947 */ /* 0x000fea0003800000 */
.L_x_11203:
[----:B------:R-:W2:Y:S02]  /*152a0*/  LD.E R11, desc[UR8][R32.64] ;  /* 0x00000008200b7980 */ /* 0x000ea4000c101900 */
[----:B--2---:R-:W-:-:S05]  /*152b0*/  FADD R11, R9, R11 ;  /* 0x0000000b090b7221 */ /* 0x004fca0000000000 */
[----:B------:R0:W-:Y:S02]  /*152c0*/  ST.E desc[UR8][R32.64], R11 ;  /* 0x0000000b20007985 */ /* 0x0001e4000c101908 */
.L_x_11200:
[----:B------:R-:W-:Y:S05]  /*152d0*/  BSYNC.RECONVERGENT B1 ;  /* 0x0000000000017941 */ /* 0x000fea0003800200 */
.L_x_11199:
[----:B0-----:R-:W-:-:S05]  /*152e0*/  IMAD.WIDE R32, R5, 0x4, R20 ;  /* 0x0000000405207825 */ /* 0x001fca00078e0214 */
[----:B------:R0:W-:Y:S01]  /*152f0*/  ATOM.E.ADD.F32.FTZ.RN.STRONG.GPU P0, RZ, desc[UR8][R32.64], R15 ;  /* 0x8000000f20ff79a2 */ /* 0x0001e2000c10f308 */
[----:B------:R-:W-:Y:S04]  /*15300*/  BSSY.RECONVERGENT B1, `(.L_x_11205) ;  /* 0x0000015000017945 */ /* 0x000fe80003800200 */
[----:B0-----:R-:W-:Y:S05]  /*15310*/  @P0 BRA `(.L_x_11206) ;  /* 0x00000000004c0947 */ /* 0x001fea0003800000 */
[----:B------:R-:W0:Y:S02]  /*15320*/  QSPC.E.S P0, RZ, [R32] ;  /* 0x0000000020ff73aa */ /* 0x000e240000000500 */
[----:B0-----:R-:W-:Y:S05]  /*15330*/  @!P0 BRA `(.L_x_11207) ;  /* 0x0000000000188947 */ /* 0x001fea0003800000 */
[----:B------:R-:W-:-:S07]  /*15340*/  MOV R9, R32 ;  /* 0x0000002000097202 */ /* 0x000fce0000000f00 */
.L_x_11208:
[----:B------:R-:W0:Y:S02]  /*15350*/  LDS R32, [R9] ;  /* 0x0000000009207984 */ /* 0x000e240000000800 */
[----:B0-----:R-:W-:-:S05]  /*15360*/  FADD R33, R15, R32 ;  /* 0x000000200f217221 */ /* 0x001fca0000000000 */
[----:B------:R-:W0:Y:S02]  /*15370*/  ATOMS.CAST.SPIN P0, [R9], R32, R33 ;  /* 0x000000200900758d */ /* 0x000e240001800021 */
[----:B0-----:R-:W-:Y:S05]  /*15380*/  @!P0 BRA `(.L_x_11208) ;  /* 0xfffffffc00f08947 */ /* 0x001fea000383ffff */
[----:B------:R-:W-:Y:S05]  /*15390*/  BRA `(.L_x_11206) ;  /* 0x00000000002c7947 */ /* 0x000fea0003800000 */
.L_x_11207:
[----:B------:R-:W0:Y:S02]  /*153a0*/  QSPC.E.D P0, RZ, [R32] ;  /* 0x0000000020ff73aa */ /* 0x000e240000000700 */
[----:B0-----:R-:W-:Y:S05]  /*153b0*/  @!P0 BRA `(.L_x_11209) ;  /* 0x0000000000188947 */ /* 0x001fea0003800000 */
.L_x_11210:
[----:B------:R-:W2:Y:S02]  /*153c0*/  LD.E R34, [R32] ;  /* 0x0000000020227980 */ /* 0x000ea40000100900 */
[----:B--2---:R-:W-:-:S06]  /*153d0*/  FADD R35, R15, R34 ;  /* 0x000000220f237221 */ /* 0x004fcc0000000000 */
[----:B------:R-:W2:Y:S02]  /*153e0*/  ATOM.E.CAST.SPIN PT, R35, [R32], R34, R35 ;  /* 0x000000222023738b */ /* 0x000ea400019e0123 */
[----:B--2---:R-:W-:-:S13]  /*153f0*/  ISETP.EQ.U32.AND P0, PT, R35, 0x1, PT ;  /* 0x000000012300780c */ /* 0x004fda0003f02070 */
[----:B------:R-:W-:Y:S05]  /*15400*/  @!P0 BRA `(.L_x_11210) ;  /* 0xfffffffc00ec8947 */ /* 0x000fea000383ffff */
[----:B------:R-:W-:Y:S05]  /*15410*/  BRA `(.L_x_11206) ;  /* 0x00000000000c7947 */ /* 0x000fea0003800000 */
.L_x_11209:
[----:B------:R-:W2:Y:S02]  /*15420*/  LD.E R9, desc[UR8][R32.64] ;  /* 0x0000000820097980 */ /* 0x000ea4000c101900 */
[----:B--2---:R-:W-:-:S05]  /*15430*/  FADD R9, R15, R9 ;  /* 0x000000090f097221 */ /* 0x004fca0000000000 */
[----:B------:R0:W-:Y:S02]  /*15440*/  ST.E desc[UR8][R32.64], R9 ;  /* 0x0000000920007985 */ /* 0x0001e4000c101908 */
.L_x_11206:
[----:B------:R-:W-:Y:S05]  /*15450*/  BSYNC.RECONVERGENT B1 ;  /* 0x0000000000017941 */ /* 0x000fea0003800200 */
.L_x_11205:
        /* <DEDUP_REMOVED lines=9> */
.L_x_11214:
[----:B------:R-:W0:Y:S02]  /*154f0*/  LDS R32, [R11] ;  /* 0x000000000b207984 */ /* 0x000e240000000800 */
[----:B0-----:R-:W-:-:S05]  /*15500*/  FADD R33, R9, R32 ;  /* 0x0000002009217221 */ /* 0x001fca0000000000 */
[----:B------:R-:W0:Y:S02]  /*15510*/  ATOMS.CAST.SPIN P0, [R11], R32, R33 ;  /* 0x000000200b00758d */ /* 0x000e240001800021 */
[----:B0-----:R-:W-:Y:S05]  /*15520*/  @!P0 BRA `(.L_x_11214) ;  /* 0xfffffffc00f08947 */ /* 0x001fea000383ffff */
[----:B------:R-:W-:Y:S05]  /*15530*/  BRA `(.L_x_11212) ;  /* 0x00000000002c7947 */ /* 0x000fea0003800000 */
.L_x_11213:
[----:B------:R-:W0:Y:S02]  /*15540*/  QSPC.E.D P0, RZ, [R32] ;  /* 0x0000000020ff73aa */ /* 0x000e240000000700 */
[----:B0-----:R-:W-:Y:S05]  /*15550*/  @!P0 BRA `(.L_x_11215) ;  /* 0x0000000000188947 */ /* 0x001fea0003800000 */
.L_x_11216:
[----:B------:R-:W2:Y:S02]  /*15560*/  LD.E R34, [R32] ;  /* 0x0000000020227980 */ /* 0x000ea40000100900 */
[----:B--2---:R-:W-:-:S06]  /*15570*/  FADD R35, R9, R34 ;  /* 0x0000002209237221 */ /* 0x004fcc0000000000 */
[----:B------:R-:W2:Y:S02]  /*15580*/  ATOM.E.CAST.SPIN PT, R35, [R32], R34, R35 ;  /* 0x000000222023738b */ /* 0x000ea400019e0123 */
[----:B--2---:R-:W-:-:S13]  /*15590*/  ISETP.EQ.U32.AND P0, PT, R35, 0x1, PT ;  /* 0x000000012300780c */ /* 0x004fda0003f02070 */
[----:B------:R-:W-:Y:S05]  /*155a0*/  @!P0 BRA `(.L_x_11216) ;  /* 0xfffffffc00ec8947 */ /* 0x000fea000383ffff */
[----:B------:R-:W-:Y:S05]  /*155b0*/  BRA `(.L_x_11212) ;  /* 0x00000000000c7947 */ /* 0x000fea0003800000 */
.L_x_11215:
[----:B------:R-:W2:Y:S02]  /*155c0*/  LD.E R11, desc[UR8][R32.64] ;  /* 0x00000008200b7980 */ /* 0x000ea4000c101900 */
[----:B--2---:R-:W-:-:S05]  /*155d0*/  FADD R11, R9, R11 ;  /* 0x0000000b090b7221 */ /* 0x004fca0000000000 */
[----:B------:R0:W-:Y:S02]  /*155e0*/  ST.E desc[UR8][R32.64], R11 ;  /* 0x0000000b20007985 */ /* 0x0001e4000c101908 */
.L_x_11212:
[----:B------:R-:W-:Y:S05]  /*155f0*/  BSYNC.RECONVERGENT B1 ;  /* 0x0000000000017941 */ /* 0x000fea0003800200 */
.L_x_11211:
[----:B0-----:R-:W-:-:S05]  /*15600*/  IMAD.WIDE R32, R3, 0x4, R20 ;  /* 0x0000000403207825 */ /* 0x001fca00078e0214 */
[----:B------:R0:W-:Y:S01]  /*15610*/  ATOM.E.ADD.F32.FTZ.RN.STRONG.GPU P0, RZ, desc[UR8][R32.64], R15 ;  /* 0x8000000f20ff79a2 */ /* 0x0001e2000c10f308 */
[----:B------:R-:W-:Y:S04]  /*15620*/  BSSY.RECONVERGENT B1, `(.L_x_11217) ;  /* 0x0000015000017945 */ /* 0x000fe80003800200 */
[----:B0-----:R-:W-:Y:S05]  /*15630*/  @P0 BRA `(.L_x_11218) ;  /* 0x00000000004c0947 */ /* 0x001fea0003800000 */
[----:B------:R-:W0:Y:S02]  /*15640*/  QSPC.E.S P0, RZ, [R32] ;  /* 0x0000000020ff73aa */ /* 0x000e240000000500 */
[----:B0-----:R-:W-:Y:S05]  /*15650*/  @!P0 BRA `(.L_x_11219) ;  /* 0x0000000000188947 */ /* 0x001fea0003800000 */
[----:B------:R-:W-:-:S07]  /*15660*/  MOV R9, R32 ;  /* 0x0000002000097202 */ /* 0x000fce0000000f00 */
.L_x_11220:
[----:B------:R-:W0:Y:S02]  /*15670*/  LDS R32, [R9] ;  /* 0x0000000009207984 */ /* 0x000e240000000800 */
[----:B0-----:R-:W-:-:S05]  /*15680*/  FADD R33, R15, R32 ;  /* 0x000000200f217221 */ /* 0x001fca0000000000 */
[----:B------:R-:W0:Y:S02]  /*15690*/  ATOMS.CAST.SPIN P0, [R9], R32, R33 ;  /* 0x000000200900758d */ /* 0x000e240001800021 */
[----:B0-----:R-:W-:Y:S05]  /*156a0*/  @!P0 BRA `(.L_x_11220) ;  /* 0xfffffffc00f08947 */ /* 0x001fea000383ffff */
[----:B------:R-:W-:Y:S05]  /*156b0*/  BRA `(.L_x_11218) ;  /* 0x00000000002c7947 */ /* 0x000fea0003800000 */
.L_x_11219:
[----:B------:R-:W0:Y:S02]  /*156c0*/  QSPC.E.D P0, RZ, [R32] ;  /* 0x0000000020ff73aa */ /* 0x000e240000000700 */
[----:B0-----:R-:W-:Y:S05]  /*156d0*/  @!P0 BRA `(.L_x_11221) ;  /* 0x0000000000188947 */ /* 0x001fea0003800000 */
.L_x_11222:
[----:B------:R-:W2:Y:S02]  /*156e0*/  LD.E R34, [R32] ;  /* 0x0000000020227980 */ /* 0x000ea40000100900 */
[----:B--2---:R-:W-:-:S06]  /*156f0*/  FADD R35, R15, R34 ;  /* 0x000000220f237221 */ /* 0x004fcc0000000000 */
[----:B------:R-:W2:Y:S02]  /*15700*/  ATOM.E.CAST.SPIN PT, R35, [R32], R34, R35 ;  /* 0x000000222023738b */ /* 0x000ea400019e0123 */
[----:B--2---:R-:W-:-:S13]  /*15710*/  ISETP.EQ.U32.AND P0, PT, R35, 0x1, PT ;  /* 0x000000012300780c */ /* 0x004fda0003f02070 */
[----:B------:R-:W-:Y:S05]  /*15720*/  @!P0 BRA `(.L_x_11222) ;  /* 0xfffffffc00ec8947 */ /* 0x000fea000383ffff */
[----:B------:R-:W-:Y:S05]  /*15730*/  BRA `(.L_x_11218) ;  /* 0x00000000000c7947 */ /* 0x000fea0003800000 */
.L_x_11221:
[----:B------:R-:W2:Y:S02]  /*15740*/  LD.E R9, desc[UR8][R32.64] ;  /* 0x0000000820097980 */ /* 0x000ea4000c101900 */
[----:B--2---:R-:W-:-:S05]  /*15750*/  FADD R9, R15, R9 ;  /* 0x000000090f097221 */ /* 0x004fca0000000000 */
[----:B------:R0:W-:Y:S02]  /*15760*/  ST.E desc[UR8][R32.64], R9 ;  /* 0x0000000920007985 */ /* 0x0001e4000c101908 */
.L_x_11218:
[----:B------:R-:W-:Y:S05]  /*15770*/  BSYNC.RECONVERGENT B1 ;  /* 0x0000000000017941 */ /* 0x000fea0003800200 */
.L_x_11217:
        /* <DEDUP_REMOVED lines=10> */
.L_x_11226:
[----:B------:R-:W0:Y:S02]  /*15820*/  LDS R22, [R11] ;  /* 0x000000000b167984 */ /* 0x000e240000000800 */
[----:B0-----:R-:W-:-:S05]  /*15830*/  FADD R23, R9, R22 ;  /* 0x0000001609177221 */ /* 0x001fca0000000000 */
[----:B------:R-:W0:Y:S02]  /*15840*/  ATOMS.CAST.SPIN P0, [R11], R22, R23 ;  /* 0x000000160b00758d */ /* 0x000e240001800017 */
[----:B0-----:R-:W-:Y:S05]  /*15850*/  @!P0 BRA `(.L_x_11226) ;  /* 0xfffffffc00f08947 */ /* 0x001fea000383ffff */
[----:B------:R-:W-:Y:S05]  /*15860*/  BRA `(.L_x_11224) ;  /* 0x00000000002c7947 */ /* 0x000fea0003800000 */
.L_x_11225:
[----:B------:R-:W0:Y:S02]  /*15870*/  QSPC.E.D P0, RZ, [R22] ;  /* 0x0000000016ff73aa */ /* 0x000e240000000700 */
[----:B0-----:R-:W-:Y:S05]  /*15880*/  @!P0 BRA `(.L_x_11227) ;  /* 0x0000000000188947 */ /* 0x001fea0003800000 */
.L_x_11228:
[----:B------:R-:W2:Y:S02]  /*15890*/  LD.E R32, [R22] ;  /* 0x0000000016207980 */ /* 0x000ea40000100900 */
[----:B--2---:R-:W-:-:S06]  /*158a0*/  FADD R33, R9, R32 ;  /* 0x0000002009217221 */ /* 0x004fcc0000000000 */
[----:B------:R-:W2:Y:S02]  /*158b0*/  ATOM.E.CAST.SPIN PT, R33, [R22], R32, R33 ;  /* 0x000000201621738b */ /* 0x000ea400019e0121 */
[----:B--2---:R-:W-:-:S13]  /*158c0*/  ISETP.EQ.U32.AND P0, PT, R33, 0x1, PT ;  /* 0x000000012100780c */ /* 0x004fda0003f02070 */
[----:B------:R-:W-:Y:S05]  /*158d0*/  @!P0 BRA `(.L_x_11228) ;  /* 0xfffffffc00ec8947 */ /* 0x000fea000383ffff */
[----:B------:R-:W-:Y:S05]  /*158e0*/  BRA `(.L_x_11224) ;  /* 0x00000000000c7947 */ /* 0x000fea0003800000 */
.L_x_11227:
[----:B------:R-:W2:Y:S02]  /*158f0*/  LD.E R11, desc[UR8][R22.64] ;  /* 0x00000008160b7980 */ /* 0x000ea4000c101900 */
[----:B--2---:R-:W-:-:S05]  /*15900*/  FADD R11, R9, R11 ;  /* 0x0000000b090b7221 */ /* 0x004fca0000000000 */
[----:B------:R0:W-:Y:S02]  /*15910*/  ST.E desc[UR8][R22.64], R11 ;  /* 0x0000000b16007985 */ /* 0x0001e4000c101908 */
.L_x_11224:
[----:B------:R-:W-:Y:S05]  /*15920*/  BSYNC.RECONVERGENT B1 ;  /* 0x0000000000017941 */ /* 0x000fea0003800200 */
.L_x_11223:
        /* <DEDUP_REMOVED lines=8> */
.L_x_11232:
[----:B------:R-:W1:Y:S02]  /*159b0*/  LDS R20, [R9] ;  /* 0x0000000009147984 */ /* 0x000e640000000800 */
[----:B-1----:R-:W-:-:S05]  /*159c0*/  FADD R21, R15, R20 ;  /* 0x000000140f157221 */ /* 0x002fca0000000000 */
[----:B------:R-:W1:Y:S02]  /*159d0*/  ATOMS.CAST.SPIN P0, [R9], R20, R21 ;  /* 0x000000140900758d */ /* 0x000e640001800015 */
[----:B-1----:R-:W-:Y:S05]  /*159e0*/  @!P0 BRA `(.L_x_11232) ;  /* 0xfffffffc00f08947 */ /* 0x002fea000383ffff */
[----:B------:R-:W-:Y:S05]  /*159f0*/  BRA `(.L_x_11230) ;  /* 0x00000000002c7947 */ /* 0x000fea0003800000 */
.L_x_11231:
[----:B------:R-:W1:Y:S02]  /*15a00*/  QSPC.E.D P0, RZ, [R20] ;  /* 0x0000000014ff73aa */ /* 0x000e640000000700 */
[----:B-1----:R-:W-:Y:S05]  /*15a10*/  @!P0 BRA `(.L_x_11233) ;  /* 0x0000000000188947 */ /* 0x002fea0003800000 */
.L_x_11234:
[----:B0-----:R-:W2:Y:S02]  /*15a20*/  LD.E R22, [R20] ;  /* 0x0000000014167980 */ /* 0x001ea40000100900 */
[----:B--2---:R-:W-:-:S06]  /*15a30*/  FADD R23, R15, R22 ;  /* 0x000000160f177221 */ /* 0x004fcc0000000000 */
[----:B------:R-:W2:Y:S02]  /*15a40*/  ATOM.E.CAST.SPIN PT, R23, [R20], R22, R23 ;  /* 0x000000161417738b */ /* 0x000ea400019e0117 */
[----:B--2---:R-:W-:-:S13]  /*15a50*/  ISETP.EQ.U32.AND P0, PT, R23, 0x1, PT ;  /* 0x000000011700780c */ /* 0x004fda0003f02070 */
[----:B------:R-:W-:Y:S05]  /*15a60*/  @!P0 BRA `(.L_x_11234) ;  /* 0xfffffffc00ec8947 */ /* 0x000fea000383ffff */
[----:B------:R-:W-:Y:S05]  /*15a70*/  BRA `(.L_x_11230) ;  /* 0x00000000000c7947 */ /* 0x000fea0003800000 */
.L_x_11233:
[----:B------:R-:W2:Y:S02]  /*15a80*/  LD.E R9, desc[UR8][R20.64] ;  /* 0x0000000814097980 */ /* 0x000ea4000c101900 */
[----:B--2---:R-:W-:-:S05]  /*15a90*/  FADD R9, R15, R9 ;  /* 0x000000090f097221 */ /* 0x004fca0000000000 */
[----:B------:R1:W-:Y:S02]  /*15aa0*/  ST.E desc[UR8][R20.64], R9 ;  /* 0x0000000914007985 */ /* 0x0003e4000c101908 */
.L_x_11230:
[----:B------:R-:W-:Y:S05]  /*15ab0*/  BSYNC.RECONVERGENT B1 ;  /* 0x0000000000017941 */ /* 0x000fea0003800200 */
.L_x_11229:
[----:B------:R-:W-:-:S03]  /*15ac0*/  UMOV UR4, 0xffffffff ;  /* 0xffffffff00047882 */ /* 0x000fc60000000000 */
[----:B------:R-:W-:Y:S05]  /*15ad0*/  BRA.DIV UR4, `(.L_x_11235) ;  /* 0x000004ea04547947 */ /* 0x000fea000b800000 */
[----:B-1----:R-:W2:Y:S04]  /*15ae0*/  LDL R20, [R1+0x74] ;  /* 0x0000740001147983 */ /* 0x002ea80000100800 */
[----:B------:R-:W3:Y:S04]  /*15af0*/  LDL R21, [R1+0xcc] ;  /* 0x0000cc0001157983 */ /* 0x000ee80000100800 */
[----:B0-----:R0:W1:Y:S04]  /*15b00*/  SHFL.IDX PT, R11, R14, 0x3, 0x181f ;  /* 0x00781f000e0b7f89 */ /* 0x00106800000e0000 */
[----:B--2---:R0:W2:Y:S04]  /*15b10*/  SHFL.IDX PT, R17, R20, 0x3, 0x181f ;  /* 0x00781f0014117f89 */ /* 0x0040a800000e0000 */
[----:B-1-3--:R0:W3:Y:S02]  /*15b20*/  SHFL.IDX PT, R9, R21, 0x3, 0x181f ;  /* 0x00781f0015097f89 */ /* 0x00a0e400000e0000 */
.L_x_13687:
        /* <DEDUP_REMOVED lines=19> */
.L_x_11239:
[----:B------:R-:W0:Y:S02]  /*15c60*/  LDS R20, [R25] ;  /* 0x0000000019147984 */ /* 0x000e240000000800 */
[----:B0-----:R-:W-:-:S05]  /*15c70*/  FADD R21, R17, R20 ;  /* 0x0000001411157221 */ /* 0x001fca0000000000 */
[----:B------:R-:W0:Y:S02]  /*15c80*/  ATOMS.CAST.SPIN P0, [R25], R20, R21 ;  /* 0x000000141900758d */ /* 0x000e240001800015 */
[----:B0-----:R-:W-:Y:S05]  /*15c90*/  @!P0 BRA `(.L_x_11239) ;  /* 0xfffffffc00f08947 */ /* 0x001fea000383ffff */
[----:B------:R-:W-:Y:S05]  /*15ca0*/  BRA `(.L_x_11237) ;  /* 0x00000000002c7947 */ /* 0x000fea0003800000 */
.L_x_11238:
[----:B------:R-:W0:Y:S02]  /*15cb0*/  QSPC.E.D P0, RZ, [R22] ;  /* 0x0000000016ff73aa */ /* 0x000e240000000700 */
[----:B0-----:R-:W-:Y:S05]  /*15cc0*/  @!P0 BRA `(.L_x_11240) ;  /* 0x0000000000188947 */ /* 0x001fea0003800000 */
.L_x_11241:
[----:B------:R-:W2:Y:S02]  /*15cd0*/  LD.E R20, [R22] ;  /* 0x0000000016147980 */ /* 0x000ea40000100900 */
[----:B--2---:R-:W-:-:S06]  /*15ce0*/  FADD R21, R17, R20 ;  /* 0x0000001411157221 */ /* 0x004fcc0000000000 */
[----:B------:R-:W2:Y:S02]  /*15cf0*/  ATOM.E.CAST.SPIN PT, R21, [R22], R20, R21 ;  /* 0x000000141615738b */ /* 0x000ea400019e0115 */
[----:B--2---:R-:W-:-:S13]  /*15d00*/  ISETP.EQ.U32.AND P0, PT, R21, 0x1, PT ;  /* 0x000000011500780c */ /* 0x004fda0003f02070 */
[----:B------:R-:W-:Y:S05]  /*15d10*/  @!P0 BRA `(.L_x_11241) ;  /* 0xfffffffc00ec8947 */ /* 0x000fea000383ffff */
[----:B------:R-:W-:Y:S05]  /*15d20*/  BRA `(.L_x_11237) ;  /* 0x00000000000c7947 */ /* 0x000fea0003800000 */
.L_x_11240:
[----:B------:R-:W2:Y:S02]  /*15d30*/  LD.E R20, desc[UR8][R22.64] ;  /* 0x0000000816147980 */ /* 0x000ea4000c101900 */
[----:B--2---:R-:W-:-:S05]  /*15d40*/  FADD R20, R17, R20 ;  /* 0x0000001411147221 */ /* 0x004fca0000000000 */
[----:B------:R0:W-:Y:S02]  /*15d50*/  ST.E desc[UR8][R22.64], R20 ;  /* 0x0000001416007985 */ /* 0x0001e4000c101908 */
.L_x_11237:
[----:B------:R-:W-:Y:S05]  /*15d60*/  BSYNC.RECONVERGENT B1 ;  /* 0x0000000000017941 */ /* 0x000fea0003800200 */
.L_x_11236:
        /* <DEDUP_REMOVED lines=9> */
.L_x_11245:
[----:B------:R-:W0:Y:S02]  /*15e00*/  LDS R32, [R9] ;  /* 0x0000000009207984 */ /* 0x000e240000000800 */
[----:B0-----:R-:W-:-:S05]  /*15e10*/  FADD R33, R15, R32 ;  /* 0x000000200f217221 */ /* 0x001fca0000000000 */
[----:B------:R-:W0:Y:S02]  /*15e20*/  ATOMS.CAST.SPIN P0, [R9], R32, R33 ;  /* 0x000000200900758d */ /* 0x000e240001800021 */
[----:B0-----:R-:W-:Y:S05]  /*15e30*/  @!P0 BRA `(.L_x_11245) ;  /* 0xfffffffc00f08947 */ /* 0x001fea000383ffff */
[----:B------:R-:W-:Y:S05]  /*15e40*/  BRA `(.L_x_11243) ;  /* 0x00000000002c7947 */ /* 0x000fea0003800000 */
.L_x_11244:
[----:B------:R-:W0:Y:S02]  /*15e50*/  QSPC.E.D P0, RZ, [R20] ;  /* 0x0000000014ff73aa */ /* 0x000e240000000700 */
[----:B0-----:R-:W-:Y:S05]  /*15e60*/  @!P0 BRA `(.L_x_11246) ;  /* 0x0000000000188947 */ /* 0x001fea0003800000 */
.L_x_11247:
[----:B------:R-:W2:Y:S02]  /*15e70*/  LD.E R32, [R20] ;  /* 0x0000000014207980 */ /* 0x000ea40000100900 */
[----:B--2---:R-:W-:-:S06]  /*15e80*/  FADD R33, R15, R32 ;  /* 0x000000200f217221 */ /* 0x004fcc0000000000 */
[----:B------:R-:W2:Y:S02]  /*15e90*/  ATOM.E.CAST.SPIN PT, R33, [R20], R32, R33 ;  /* 0x000000201421738b */ /* 0x000ea400019e0121 */
[----:B--2---:R-:W-:-:S13]  /*15ea0*/  ISETP.EQ.U32.AND P0, PT, R33, 0x1, PT ;  /* 0x000000012100780c */ /* 0x004fda0003f02070 */
[----:B------:R-:W-:Y:S05]  /*15eb0*/  @!P0 BRA `(.L_x_11247) ;  /* 0xfffffffc00ec8947 */ /* 0x000fea000383ffff */
[----:B------:R-:W-:Y:S05]  /*15ec0*/  BRA `(.L_x_11243) ;  /* 0x00000000000c7947 */ /* 0x000fea0003800000 */
.L_x_11246:
[----:B------:R-:W2:Y:S02]  /*15ed0*/  LD.E R9, desc[UR8][R20.64] ;  /* 0x0000000814097980 */ /* 0x000ea4000c101900 */
[----:B--2---:R-:W-:-:S05]  /*15ee0*/  FADD R9, R15, R9 ;  /* 0x000000090f097221 */ /* 0x004fca0000000000 */
[----:B------:R0:W-:Y:S02]  /*15ef0*/  ST.E desc[UR8][R20.64], R9 ;  /* 0x0000000914007985 */ /* 0x0001e4000c101908 */
.L_x_11243:
[----:B------:R-:W-:Y:S05]  /*15f00*/  BSYNC.RECONVERGENT B1 ;  /* 0x0000000000017941 */ /* 0x000fea0003800200 */
.L_x_11242:
        /* <DEDUP_REMOVED lines=10> */
.L_x_11251:
[----:B------:R-:W0:Y:S02]  /*15fb0*/  LDS R32, [R11] ;  /* 0x000000000b207984 */ /* 0x000e240000000800 */
[----:B0-----:R-:W-:-:S05]  /*15fc0*/  FADD R33, R9, R32 ;  /* 0x0000002009217221 */ /* 0x001fca0000000000 */
[----:B------:R-:W0:Y:S02]  /*15fd0*/  ATOMS.CAST.SPIN P0, [R11], R32, R33 ;  /* 0x000000200b00758d */ /* 0x000e240001800021 */
[----:B0-----:R-:W-:Y:S05]  /*15fe0*/  @!P0 BRA `(.L_x_11251) ;  /* 0xfffffffc00f08947 */ /* 0x001fea000383ffff */
[----:B------:R-:W-:Y:S05]  /*15ff0*/  BRA `(.L_x_11249) ;  /* 0x00000000002c7947 */ /* 0x000fea0003800000 */
.L_x_11250:
[----:B------:R-:W0:Y:S02]  /*16000*/  QSPC.E.D P0, RZ, [R32] ;  /* 0x0000000020ff73aa */ /* 0x000e240000000700 */
[----:B0-----:R-:W-:Y:S05]  /*16010*/  @!P0 BRA `(.L_x_11252) ;  /* 0x0000000000188947 */ /* 0x001fea0003800000 */
.L_x_11253:
[----:B------:R-:W2:Y:S02]  /*16020*/  LD.E R34, [R32] ;  /* 0x0000000020227980 */ /* 0x000ea40000100900 */
[----:B--2---:R-:W-:-:S06]  /*16030*/  FADD R35, R9, R34 ;  /* 0x0000002209237221 */ /* 0x004fcc0000000000 */
[----:B------:R-:W2:Y:S02]  /*16040*/  ATOM.E.CAST.SPIN PT, R35, [R32], R34, R35 ;  /* 0x000000222023738b */ /* 0x000ea400019e0123 */
[----:B--2---:R-:W-:-:S13]  /*16050*/  ISETP.EQ.U32.AND P0, PT, R35, 0x1, PT ;  /* 0x000000012300780c */ /* 0x004fda0003f02070 */
[----:B------:R-:W-:Y:S05]  /*16060*/  @!P0 BRA `(.L_x_11253) ;  /* 0xfffffffc00ec8947 */ /* 0x000fea000383ffff */
[----:B------:R-:W-:Y:S05]  /*16070*/  BRA `(.L_x_11249) ;  /* 0x00000000000c7947 */ /* 0x000fea0003800000 */
.L_x_11252:
[----:B------:R-:W2:Y:S02]  /*16080*/  LD.E R11, desc[UR8][R32.64] ;  /* 0x00000008200b7980 */ /* 0x000ea4000c101900 */
[----:B--2---:R-:W-:-:S05]  /*16090*/  FADD R11, R9, R11 ;  /* 0x0000000b090b7221 */ /* 0x004fca0000000000 */
[----:B------:R0:W-:Y:S02]  /*160a0*/  ST.E desc[UR8][R32.64], R11 ;  /* 0x0000000b20007985 */ /* 0x0001e4000c101908 */
.L_x_11249:
[----:B------:R-:W-:Y:S05]  /*160b0*/  BSYNC.RECONVERGENT B1 ;  /* 0x0000000000017941 */ /* 0x000fea0003800200 */
.L_x_11248:
[----:B0-----:R-:W-:-:S05]  /*160c0*/  IMAD.WIDE R32, R61, 0x4, R20 ;  /* 0x000000043d207825 */ /* 0x001fca00078e0214 */
[----:B------:R0:W-:Y:S01]  /*160d0*/  ATOM.E.ADD.F32.FTZ.RN.STRONG.GPU P0, RZ, desc[UR8][R32.64], R15 ;  /* 0x8000000f20ff79a2 */ /* 0x0001e2000c10f308 */
[----:B------:R-:W-:Y:S04]  /*160e0*/  BSSY.RECONVERGENT B1, `(.L_x_11254) ;  /* 0x0000015000017945 */ /* 0x000fe80003800200 */
[----:B0-----:R-:W-:Y:S05]  /*160f0*/  @P0 BRA `(.L_x_11255) ;  /* 0x00000000004c0947 */ /* 0x001fea0003800000 */
[----:B------:R-:W0:Y:S02]  /*16100*/  QSPC.E.S P0, RZ, [R32] ;  /* 0x0000000020ff73aa */ /* 0x000e240000000500 */
[----:B0-----:R-:W-:Y:S05]  /*16110*/  @!P0 BRA `(.L_x_11256) ;  /* 0x0000000000188947 */ /* 0x001fea0003800000 */
[----:B------:R-:W-:-:S07]  /*16120*/  MOV R9, R32 ;  /* 0x0000002000097202 */ /* 0x000fce0000000f00 */
.L_x_11257:
[----:B------:R-:W0:Y:S02]  /*16130*/  LDS R32, [R9] ;  /* 0x0000000009207984 */ /* 0x000e240000000800 */
[----:B0-----:R-:W-:-:S05]  /*16140*/  FADD R33, R15, R32 ;  /* 0x000000200f217221 */ /* 0x001fca0000000000 */
[----:B------:R-:W0:Y:S02]  /*16150*/  ATOMS.CAST.SPIN P0, [R9], R32, R33 ;  /* 0x000000200900758d */ /* 0x000e240001800021 */
[----:B0-----:R-:W-:Y:S05]  /*16160*/  @!P0 BRA `(.L_x_11257) ;  /* 0xfffffffc00f08947 */ /* 0x001fea000383ffff */
[----:B------:R-:W-:Y:S05]  /*16170*/  BRA `(.L_x_11255) ;  /* 0x00000000002c7947 */ /* 0x000fea0003800000 */
.L_x_11256:
[----:B------:R-:W0:Y:S02]  /*16180*/  QSPC.E.D P0, RZ, [R32] ;  /* 0x0000000020ff73aa */ /* 0x000e240000000700 */
[----:B0-----:R-:W-:Y:S05]  /*16190*/  @!P0 BRA `(.L_x_11258) ;  /* 0x0000000000188947 */ /* 0x001fea0003800000 */
.L_x_11259:
[----:B------:R-:W2:Y:S02]  /*161a0*/  LD.E R34, [R32] ;  /* 0x0000000020227980 */ /* 0x000ea40000100900 */
[----:B--2---:R-:W-:-:S06]  /*161b0*/  FADD R35, R15, R34 ;  /* 0x000000220f237221 */ /* 0x004fcc0000000000 */
[----:B------:R-:W2:Y:S02]  /*161c0*/  ATOM.E.CAST.SPIN PT, R35, [R32], R34, R35 ;  /* 0x000000222023738b */ /* 0x000ea400019e0123 */
[----:B--2---:R-:W-:-:S13]  /*161d0*/  ISETP.EQ.U32.AND P0, PT, R35, 0x1, PT ;  /* 0x000000012300780c */ /* 0x004fda0003f02070 */
[----:B------:R-:W-:Y:S05]  /*161e0*/  @!P0 BRA `(.L_x_11259) ;  /* 0xfffffffc00ec8947 */ /* 0x000fea000383ffff */
[----:B------:R-:W-:Y:S05]  /*161f0*/  BRA `(.L_x_11255) ;  /* 0x00000000000c7947 */ /* 0x000fea0003800000 */
.L_x_11258:
[----:B------:R-:W2:Y:S02]  /*16200*/  LD.E R9, desc[UR8][R32.64] ;  /* 0x0000000820097980 */ /* 0x000ea4000c101900 */
[----:B--2---:R-:W-:-:S05]  /*16210*/  FADD R9, R15, R9 ;  /* 0x000000090f097221 */ /* 0x004fca0000000000 */
[----:B------:R0:W-:Y:S02]  /*16220*/  ST.E desc[UR8][R32.64], R9 ;  /* 0x0000000920007985 */ /* 0x0001e4000c101908 */
.L_x_11255:
[----:B------:R-:W-:Y:S05]  /*16230*/  BSYNC.RECONVERGENT B1 ;  /* 0x0000000000017941 */ /* 0x000fea0003800200 */
.L_x_11254:
        /* <DEDUP_REMOVED lines=10> */
.L_x_11263:
[----:B------:R-:W0:Y:S02]  /*162e0*/  LDS R32, [R11] ;  /* 0x000000000b207984 */ /* 0x000e240000000800 */
[----:B0-----:R-:W-:-:S05]  /*162f0*/  FADD R33, R9, R32 ;  /* 0x0000002009217221 */ /* 0x001fca0000000000 */
[----:B------:R-:W0:Y:S02]  /*16300*/  ATOMS.CAST.SPIN P0, [R11], R32, R33 ;  /* 0x000000200b00758d */ /* 0x000e240001800021 */
[----:B0-----:R-:W-:Y:S05]  /*16310*/  @!P0 BRA `(.L_x_11263) ;  /* 0xfffffffc00f08947 */ /* 0x001fea000383ffff */
[----:B------:R-:W-:Y:S05]  /*16320*/  BRA `(.L_x_11261) ;  /* 0x00000000002c7947 */ /* 0x000fea0003800000 */
.L_x_11262:
[----:B------:R-:W0:Y:S02]  /*16330*/  QSPC.E.D P0, RZ, [R32] ;  /* 0x0000000020ff73aa */ /* 0x000e240000000700 */
[----:B0-----:R-:W-:Y:S05]  /*16340*/  @!P0 BRA `(.L_x_11264) ;  /* 0x0000000000188947 */ /* 0x001fea0003800000 */
.L_x_11265:
[----:B------:R-:W2:Y:S02]  /*16350*/  LD.E R34, [R32] ;  /* 0x0000000020227980 */ /* 0x000ea40000100900 */
[----:B--2---:R-:W-:-:S06]  /*16360*/  FADD R35, R9, R34 ;  /* 0x0000002209237221 */ /* 0x004fcc0000000000 */
[----:B------:R-:W2:Y:S02]  /*16370*/  ATOM.E.CAST.SPIN PT, R35, [R32], R34, R35 ;  /* 0x000000222023738b */ /* 0x000ea400019e0123 */
[----:B--2---:R-:W-:-:S13]  /*16380*/  ISETP.EQ.U32.AND P0, PT, R35, 0x1, PT ;  /* 0x000000012300780c */ /* 0x004fda0003f02070 */
[----:B------:R-:W-:Y:S05]  /*16390*/  @!P0 BRA `(.L_x_11265) ;  /* 0xfffffffc00ec8947 */ /* 0x000fea000383ffff */
[----:B------:R-:W-:Y:S05]  /*163a0*/  BRA `(.L_x_11261) ;  /* 0x00000000000c7947 */ /* 0x000fea0003800000 */
.L_x_11264:
[----:B------:R-:W2:Y:S02]  /*163b0*/  LD.E R11, desc[UR8][R32.64] ;  /* 0x00000008200b7980 */ /* 0x000ea4000c101900 */
[----:B--2---:R-:W-:-:S05]  /*163c0*/  FADD R11, R9, R11 ;  /* 0x0000000b090b7221 */ /* 0x004fca0000000000 */
[----:B------:R0:W-:Y:S02]  /*163d0*/  ST.E desc[UR8][R32.64], R11 ;  /* 0x0000000b20007985 */ /* 0x0001e4000c101908 */
.L_x_11261:
[----:B------:R-:W-:Y:S05]  /*163e0*/  BSYNC.RECONVERGENT B1 ;  /* 0x0000000000017941 */ /* 0x000fea0003800200 */
.L_x_11260:
[----:B0-----:R-:W-:-:S05]  /*163f0*/  IMAD.WIDE R32, R6, 0x4, R20 ;  /* 0x0000000406207825 */ /* 0x001fca00078e0214 */
[----:B------:R0:W-:Y:S01]  /*16400*/  ATOM.E.ADD.F32.FTZ.RN.STRONG.GPU P0, RZ, desc[UR8][R32.64], R15 ;  /* 0x8000000f20ff79a2 */ /* 0x0001e2000c10f308 */
[----:B------:R-:W-:Y:S04]  /*16410*/  BSSY.RECONVERGENT B1, `(.L_x_11266) ;  /* 0x0000015000017945 */ /* 0x000fe80003800200 */
[----:B0-----:R-:W-:Y:S05]  /*16420*/  @P0 BRA `(.L_x_11267) ;  /* 0x00000000004c0947 */ /* 0x001fea0003800000 */
[----:B------:R-:W0:Y:S02]  /*16430*/  QSPC.E.S P0, RZ, [R32] ;  /* 0x0000000020ff73aa */ /* 0x000e240000000500 */
[----:B0-----:R-:W-:Y:S05]  /*16440*/  @!P0 BRA `(.L_x_11268) ;  /* 0x0000000000188947 */ /* 0x001fea0003800000 */
[----:B------:R-:W-:-:S07]  /*16450*/  MOV R9, R32 ;  /* 0x0000002000097202 */ /* 0x000fce0000000f00 */
.L_x_11269:
[----:B------:R-:W0:Y:S02]  /*16460*/  LDS R32, [R9] ;  /* 0x0000000009207984 */ /* 0x000e240000000800 */
[----:B0-----:R-:W-:-:S05]  /*16470*/  FADD R33, R15, R32 ;  /* 0x000000200f217221 */ /* 0x001fca0000000000 */
[----:B------:R-:W0:Y:S02]  /*16480*/  ATOMS.CAST.SPIN P0, [R9], R32, R33 ;  /* 0x000000200900758d */ /* 0x000e240001800021 */
[----:B0-----:R-:W-:Y:S05]  /*16490*/  @!P0 BRA `(.L_x_11269) ;  /* 0xfffffffc00f08947 */ /* 0x001fea000383ffff */
[----:B------:R-:W-:Y:S05]  /*164a0*/  BRA `(.L_x_11267) ;  /* 0x00000000002c7947 */ /* 0x000fea0003800000 */
.L_x_11268:
[----:B------:R-:W0:Y:S02]  /*164b0*/  QSPC.E.D P0, RZ, [R32] ;  /* 0x0000000020ff73aa */ /* 0x000e240000000700 */
[----:B0-----:R-:W-:Y:S05]  /*164c0*/  @!P0 BRA `(.L_x_11270) ;  /* 0x0000000000188947 */ /* 0x001fea0003800000 */
.L_x_11271:
[----:B------:R-:W2:Y:S02]  /*164d0*/  LD.E R34, [R32] ;  /* 0x0000000020227980 */ /* 0x000ea40000100900 */
[----:B--2---:R-:W-:-:S06]  /*164e0*/  FADD R35, R15, R34 ;  /* 0x000000220f237221 */ /* 0x004fcc0000000000 */
[----:B------:R-:W2:Y:S02]  /*164f0*/  ATOM.E.CAST.SPIN PT, R35, [R32], R34, R35 ;  /* 0x000000222023738b */ /* 0x000ea400019e0123 */
[----:B--2---:R-:W-:-:S13]  /*16500*/  ISETP.EQ.U32.AND P0, PT, R35, 0x1, PT ;  /* 0x000000012300780c */ /* 0x004fda0003f02070 */
[----:B------:R-:W-:Y:S05]  /*16510*/  @!P0 BRA `(.L_x_11271) ;  /* 0xfffffffc00ec8947 */ /* 0x000fea000383ffff */
[----:B------:R-:W-:Y:S05]  /*16520*/  BRA `(.L_x_11267) ;  /* 0x00000000000c7947 */ /* 0x000fea0003800000 */
.L_x_11270:
[----:B------:R-:W2:Y:S02]  /*16530*/  LD.E R9, desc[UR8][R32.64] ;  /* 0x0000000820097980 */ /* 0x000ea4000c101900 */
[----:B--2---:R-:W-:-:S05]  /*16540*/  FADD R9, R15, R9 ;  /* 0x000000090f097221 */ /* 0x004fca0000000000 */
[----:B------:R0:W-:Y:S02]  /*16550*/  ST.E desc[UR8][R32.64], R9 ;  /* 0x0000000920007985 */ /* 0x0001e4000c101908 */
.L_x_11267:
[----:B------:R-:W-:Y:S05]  /*16560*/  BSYNC.RECONVERGENT B1 ;  /* 0x0000000000017941 */ /* 0x000fea0003800200 */
.L_x_11266:
        /* <DEDUP_REMOVED lines=9> */
.L_x_11275:
[----:B------:R-:W0:Y:S02]  /*16600*/  LDS R32, [R11] ;  /* 0x000000000b207984 */ /* 0x000e240000000800 */
[----:B0-----:R-:W-:-:S05]  /*16610*/  FADD R33, R9, R32 ;  /* 0x0000002009217221 */ /* 0x001fca0000000000 */
[----:B------:R-:W0:Y:S02]  /*16620*/  ATOMS.CAST.SPIN P0, [R11], R32, R33 ;  /* 0x000000200b00758d */ /* 0x000e240001800021 */
[----:B0-----:R-:W-:Y:S05]  /*16630*/  @!P0 BRA `(.L_x_11275) ;  /* 0xfffffffc00f08947 */ /* 0x001fea000383ffff */
[----:B------:R-:W-:Y:S05]  /*16640*/  BRA `(.L_x_11273) ;  /* 0x00000000002c7947 */ /* 0x000fea0003800000 */
.L_x_11274:
[----:B------:R-:W0:Y:S02]  /*16650*/  QSPC.E.D P0, RZ, [R32] ;  /* 0x0000000020ff73aa */ /* 0x000e240000000700 */
[----:B0-----:R-:W-:Y:S05]  /*16660*/  @!P0 BRA `(.L_x_11276) ;  /* 0x0000000000188947 */ /* 0x001fea0003800000 */
.L_x_11277:
[----:B------:R-:W2:Y:S02]  /*16670*/  LD.E R34, [R32] ;  /* 0x0000000020227980 */ /* 0x000ea40000100900 */
[----:B--2---:R-:W-:-:S06]  /*16680*/  FADD R35, R9, R34 ;  /* 0x0000002209237221 */ /* 0x004fcc0000000000 */
[----:B------:R-:W2:Y:S02]  /*16690*/  ATOM.E.CAST.SPIN PT, R35, [R32], R34, R35 ;  /* 0x000000222023738b */ /* 0x000ea400019e0123 */
[----:B--2---:R-:W-:-:S13]  /*166a0*/  ISETP.EQ.U32.AND P0, PT, R35, 0x1, PT ;  /* 0x000000012300780c */ /* 0x004fda0003f02070 */
[----:B------:R-:W-:Y:S05]  /*166b0*/  @!P0 BRA `(.L_x_11277) ;  /* 0xfffffffc00ec8947 */ /* 0x000fea000383ffff */
[----:B------:R-:W-:Y:S05]  /*166c0*/  BRA `(.L_x_11273) ;  /* 0x00000000000c7947 */ /* 0x000fea0003800000 */
.L_x_11276:
[----:B------:R-:W2:Y:S02]  /*166d0*/  LD.E R11, desc[UR8][R32.64] ;  /* 0x00000008200b7980 */ /* 0x000ea4000c101900 */
[----:B--2---:R-:W-:-:S05]  /*166e0*/  FADD R11, R9, R11 ;  /* 0x0000000b090b7221 */ /* 0x004fca0000000000 */
[----:B------:R0:W-:Y:S02]  /*166f0*/  ST.E desc[UR8][R32.64], R11 ;  /* 0x0000000b20007985 */ /* 0x0001e4000c101908 */
.L_x_11273:
[----:B------:R-:W-:Y:S05]  /*16700*/  BSYNC.RECONVERGENT B1 ;  /* 0x0000000000017941 */ /* 0x000fea0003800200 */
.L_x_11272:
[----:B0-----:R-:W-:-:S05]  /*16710*/  IMAD.WIDE R32, R4, 0x4, R20 ;  /* 0x0000000404207825 */ /* 0x001fca00078e0214 */
[----:B------:R0:W-:Y:S01]  /*16720*/  ATOM.E.ADD.F32.FTZ.RN.STRONG.GPU P0, RZ, desc[UR8][R32.64], R15 ;  /* 0x8000000f20ff79a2 */ /* 0x0001e2000c10f308 */
[----:B------:R-:W-:Y:S04]  /*16730*/  BSSY.RECONVERGENT B1, `(.L_x_11278) ;  /* 0x0000015000017945 */ /* 0x000fe80003800200 */
[----:B0-----:R-:W-:Y:S05]  /*16740*/  @P0 BRA `(.L_x_11279) ;  /* 0x00000000004c0947 */ /* 0x001fea0003800000 */
[----:B------:R-:W0:Y:S02]  /*16750*/  QSPC.E.S P0, RZ, [R32] ;  /* 0x0000000020ff73aa */ /* 0x000e240000000500 */
[----:B0-----:R-:W-:Y:S05]  /*16760*/  @!P0 BRA `(.L_x_11280) ;  /* 0x0000000000188947 */ /* 0x001fea0003800000 */
[----:B------:R-:W-:-:S07]  /*16770*/  MOV R9, R32 ;  /* 0x0000002000097202 */ /* 0x000fce0000000f00 */
.L_x_11281:
[----:B------:R-:W0:Y:S02]  /*16780*/  LDS R32, [R9] ;  /* 0x0000000009207984 */ /* 0x000e240000000800 */
[----:B0-----:R-:W-:-:S05]  /*16790*/  FADD R33, R15, R32 ;  /* 0x000000200f217221 */ /* 0x001fca0000000000 */
[----:B------:R-:W0:Y:S02]  /*167a0*/  ATOMS.CAST.SPIN P0, [R9], R32, R33 ;  /* 0x000000200900758d */ /* 0x000e240001800021 */
[----:B0-----:R-:W-:Y:S05]  /*167b0*/  @!P0 BRA `(.L_x_11281) ;  /* 0xfffffffc00f08947 */ /* 0x001fea000383ffff */
[----:B------:R-:W-:Y:S05]  /*167c0*/  BRA `(.L_x_11279) ;  /* 0x00000000002c7947 */ /* 0x000fea0003800000 */
.L_x_11280:
[----:B------:R-:W0:Y:S02]  /*167d0*/  QSPC.E.D P0, RZ, [R32] ;  /* 0x0000000020ff73aa */ /* 0x000e240000000700 */
[----:B0-----:R-:W-:Y:S05]  /*167e0*/  @!P0 BRA `(.L_x_11282) ;  /* 0x0000000000188947 */ /* 0x001fea0003800000 */
.L_x_11283:
[----:B------:R-:W2:Y:S02]  /*167f0*/  LD.E R34, [R32] ;  /* 0x0000000020227980 */ /* 0x000ea40000100900 */
[----:B--2---:R-:W-:-:S06]  /*16800*/  FADD R35, R15, R34 ;  /* 0x000000220f237221 */ /* 0x004fcc0000000000 */
[----:B------:R-:W2:Y:S02]  /*16810*/  ATOM.E.CAST.SPIN PT, R35, [R32], R34, R35 ;  /* 0x000000222023738b */ /* 0x000ea400019e0123 */
[----:B--2---:R-:W-:-:S13]  /*16820*/  ISETP.EQ.U32.AND P0, PT, R35, 0x1, PT ;  /* 0x000000012300780c */ /* 0x004fda0003f02070 */
[----:B------:R-:W-:Y:S05]  /*16830*/  @!P0 BRA `(.L_x_11283) ;  /* 0xfffffffc00ec8947 */ /* 0x000fea000383ffff */
[----:B------:R-:W-:Y:S05]  /*16840*/  BRA `(.L_x_11279) ;  /* 0x00000000000c7947 */ /* 0x000fea0003800000 */
.L_x_11282:
[----:B------:R-:W2:Y:S02]  /*16850*/  LD.E R9, desc[UR8][R32.64] ;  /* 0x0000000820097980 */ /* 0x000ea4000c101900 */
[----:B--2---:R-:W-:-:S05]  /*16860*/  FADD R9, R15, R9 ;  /* 0x000000090f097221 */ /* 0x004fca0000000000 */
[----:B------:R0:W-:Y:S02]  /*16870*/  ST.E desc[UR8][R32.64], R9 ;  /* 0x0000000920007985 */ /* 0x0001e4000c101908 */
.L_x_11279:
[----:B------:R-:W-:Y:S05]  /*16880*/  BSYNC.RECONVERGENT B1 ;  /* 0x0000000000017941 */ /* 0x000fea0003800200 */
.L_x_11278:
        /* <DEDUP_REMOVED lines=9> */
.L_x_11287:
[----:B------:R-:W0:Y:S02]  /*16920*/  LDS R32, [R11] ;  /* 0x000000000b207984 */ /* 0x000e240000000800 */
[----:B0-----:R-:W-:-:S05]  /*16930*/  FADD R33, R9, R32 ;  /* 0x0000002009217221 */ /* 0x001fca0000000000 */
[----:B------:R-:W0:Y:S02]  /*16940*/  ATOMS.CAST.SPIN P0, [R11], R32, R33 ;  /* 0x000000200b00758d */ /* 0x000e240001800021 */
[----:B0-----:R-:W-:Y:S05]  /*16950*/  @!P0 BRA `(.L_x_11287) ;  /* 0xfffffffc00f08947 */ /* 0x001fea000383ffff */
[----:B------:R-:W-:Y:S05]  /*16960*/  BRA `(.L_x_11285) ;  /* 0x00000000002c7947 */ /* 0x000fea0003800000 */
.L_x_11286:
[----:B------:R-:W0:Y:S02]  /*16970*/  QSPC.E.D P0, RZ, [R32] ;  /* 0x0000000020ff73aa */ /* 0x000e240000000700 */
[----:B0-----:R-:W-:Y:S05]  /*16980*/  @!P0 BRA `(.L_x_11288) ;  /* 0x0000000000188947 */ /* 0x001fea0003800000 */
.L_x_11289:
[----:B------:R-:W2:Y:S02]  /*16990*/  LD.E R34, [R32] ;  /* 0x0000000020227980 */ /* 0x000ea40000100900 */
[----:B--2---:R-:W-:-:S06]  /*169a0*/  FADD R35, R9, R34 ;  /* 0x0000002209237221 */ /* 0x004fcc0000000000 */
[----:B------:R-:W2:Y:S02]  /*169b0*/  ATOM.E.CAST.SPIN PT, R35, [R32], R34, R35 ;  /* 0x000000222023738b */ /* 0x000ea400019e0123 */
[----:B--2---:R-:W-:-:S13]  /*169c0*/  ISETP.EQ.U32.AND P0, PT, R35, 0x1, PT ;  /* 0x000000012300780c */ /* 0x004fda0003f02070 */
[----:B------:R-:W-:Y:S05]  /*169d0*/  @!P0 BRA `(.L_x_11289) ;  /* 0xfffffffc00ec8947 */ /* 0x000fea000383ffff */
[----:B------:R-:W-:Y:S05]  /*169e0*/  BRA `(.L_x_11285) ;  /* 0x00000000000c7947 */ /* 0x000fea0003800000 */
.L_x_11288:
[----:B------:R-:W2:Y:S02]  /*169f0*/  LD.E R11, desc[UR8][R32.64] ;  /* 0x00000008200b7980 */ /* 0x000ea4000c101900 */
[----:B--2---:R-:W-:-:S05]  /*16a00*/  FADD R11, R9, R11 ;  /* 0x0000000b090b7221 */ /* 0x004fca0000000000 */
[----:B------:R0:W-:Y:S02]  /*16a10*/  ST.E desc[UR8][R32.64], R11 ;  /* 0x0000000b20007985 */ /* 0x0001e4000c101908 */
.L_x_11285:
[----:B------:R-:W-:Y:S05]  /*16a20*/  BSYNC.RECONVERGENT B1 ;  /* 0x0000000000017941 */ /* 0x000fea0003800200 */
.L_x_11284:
[----:B0-----:R-:W-:-:S05]  /*16a30*/  IMAD.WIDE R32, R2, 0x4, R20 ;  /* 0x0000000402207825 */ /* 0x001fca00078e0214 */
[----:B------:R0:W-:Y:S01]  /*16a40*/  ATOM.E.ADD.F32.FTZ.RN.STRONG.GPU P0, RZ, desc[UR8][R32.64], R15 ;  /* 0x8000000f20ff79a2 */ /* 0x0001e2000c10f308 */
[----:B------:R-:W-:Y:S04]  /*16a50*/  BSSY.RECONVERGENT B1, `(.L_x_11290) ;  /* 0x0000015000017945 */ /* 0x000fe80003800200 */
[----:B0-----:R-:W-:Y:S05]  /*16a60*/  @P0 BRA `(.L_x_11291) ;  /* 0x00000000004c0947 */ /* 0x001fea0003800000 */
[----:B------:R-:W0:Y:S02]  /*16a70*/  QSPC.E.S P0, RZ, [R32] ;  /* 0x0000000020ff73aa */ /* 0x000e240000000500 */
[----:B0-----:R-:W-:Y:S05]  /*16a80*/  @!P0 BRA `(.L_x_11292) ;  /* 0x0000000000188947 */ /* 0x001fea0003800000 */
[----:B------:R-:W-:-:S07]  /*16a90*/  MOV R9, R32 ;  /* 0x0000002000097202 */ /* 0x000fce0000000f00 */
.L_x_11293:
[----:B------:R-:W0:Y:S02]  /*16aa0*/  LDS R32, [R9] ;  /* 0x0000000009207984 */ /* 0x000e240000000800 */
[----:B0-----:R-:W-:-:S05]  /*16ab0*/  FADD R33, R15, R32 ;  /* 0x000000200f217221 */ /* 0x001fca0000000000 */
[----:B------:R-:W0:Y:S02]  /*16ac0*/  ATOMS.CAST.SPIN P0, [R9], R32, R33 ;  /* 0x000000200900758d */ /* 0x000e240001800021 */
[----:B0-----:R-:W-:Y:S05]  /*16ad0*/  @!P0 BRA `(.L_x_11293) ;  /* 0xfffffffc00f08947 */ /* 0x001fea000383ffff */
[----:B------:R-:W-:Y:S05]  /*16ae0*/  BRA `(.L_x_11291) ;  /* 0x00000000002c7947 */ /* 0x000fea0003800000 */
.L_x_11292:
[----:B------:R-:W0:Y:S02]  /*16af0*/  QSPC.E.D P0, RZ, [R32] ;  /* 0x0000000020ff73aa */ /* 0x000e240000000700 */
[----:B0-----:R-:W-:Y:S05]  /*16b00*/  @!P0 BRA `(.L_x_11294) ;  /* 0x0000000000188947 */ /* 0x001fea0003800000 */
.L_x_11295:
[----:B------:R-:W2:Y:S02]  /*16b10*/  LD.E R34, [R32] ;  /* 0x0000000020227980 */ /* 0x000ea40000100900 */
[----:B--2---:R-:W-:-:S06]  /*16b20*/  FADD R35, R15, R34 ;  /* 0x000000220f237221 */ /* 0x004fcc0000000000 */
[----:B------:R-:W2:Y:S02]  /*16b30*/  ATOM.E.CAST.SPIN PT, R35, [R32], R34, R35 ;  /* 0x000000222023738b */ /* 0x000ea400019e0123 */
[----:B--2---:R-:W-:-:S13]  /*16b40*/  ISETP.EQ.U32.AND P0, PT, R35, 0x1, PT ;  /* 0x000000012300780c */ /* 0x004fda0003f02070 */
[----:B------:R-:W-:Y:S05]  /*16b50*/  @!P0 BRA `(.L_x_11295) ;  /* 0xfffffffc00ec8947 */ /* 0x000fea000383ffff */
[----:B------:R-:W-:Y:S05]  /*16b60*/  BRA `(.L_x_11291) ;  /* 0x00000000000c7947 */ /* 0x000fea0003800000 */
.L_x_11294:
[----:B------:R-:W2:Y:S02]  /*16b70*/  LD.E R9, desc[UR8][R32.64] ;  /* 0x0000000820097980 */ /* 0x000ea4000c101900 */
[----:B--2---:R-:W-:-:S05]  /*16b80*/  FADD R9, R15, R9 ;  /* 0x000000090f097221 */ /* 0x004fca0000000000 */
[----:B------:R0:W-:Y:S02]  /*16b90*/  ST.E desc[UR8][R32.64], R9 ;  /* 0x0000000920007985 */ /* 0x0001e4000c101908 */
.L_x_11291:
[----:B------:R-:W-:Y:S05]  /*16ba0*/  BSYNC.RECONVERGENT B1 ;  /* 0x0000000000017941 */ /* 0x000fea0003800200 */
.L_x_11290:
        /* <DEDUP_REMOVED lines=9> */
.L_x_11299:
[----:B------:R-:W0:Y:S02]  /*16c40*/  LDS R32, [R11] ;  /* 0x000000000b207984 */ /* 0x000e240000000800 */
[----:B0-----:R-:W-:-:S05]  /*16c50*/  FADD R33, R9, R32 ;  /* 0x0000002009217221 */ /* 0x001fca0000000000 */
[----:B------:R-:W0:Y:S02]  /*16c60*/  ATOMS.CAST.SPIN P0, [R11], R32, R33 ;  /* 0x000000200b00758d */ /* 0x000e240001800021 */
[----:B0-----:R-:W-:Y:S05]  /*16c70*/  @!P0 BRA `(.L_x_11299) ;  /* 0xfffffffc00f08947 */ /* 0x001fea000383ffff */
[----:B------:R-:W-:Y:S05]  /*16c80*/  BRA `(.L_x_11297) ;  /* 0x00000000002c7947 */ /* 0x000fea0003800000 */
.L_x_11298:
[----:B------:R-:W0:Y:S02]  /*16c90*/  QSPC.E.D P0, RZ, [R32] ;  /* 0x0000000020ff73aa */ /* 0x000e240000000700 */
[----:B0-----:R-:W-:Y:S05]  /*16ca0*/  @!P0 BRA `(.L_x_11300) ;  /* 0x0000000000188947 */ /* 0x001fea0003800000 */
.L_x_11301:
[----:B------:R-:W2:Y:S02]  /*16cb0*/  LD.E R34, [R32] ;  /* 0x0000000020227980 */ /* 0x000ea40000100900 */
[----:B--2---:R-:W-:-:S06]  /*16cc0*/  FADD R35, R9, R34 ;  /* 0x0000002209237221 */ /* 0x004fcc0000000000 */
[----:B------:R-:W2:Y:S02]  /*16cd0*/  ATOM.E.CAST.SPIN PT, R35, [R32], R34, R35 ;  /* 0x000000222023738b */ /* 0x000ea400019e0123 */
[----:B--2---:R-:W-:-:S13]  /*16ce0*/  ISETP.EQ.U32.AND P0, PT, R35, 0x1, PT ;  /* 0x000000012300780c */ /* 0x004fda0003f02070 */
[----:B------:R-:W-:Y:S05]  /*16cf0*/  @!P0 BRA `(.L_x_11301) ;  /* 0xfffffffc00ec8947 */ /* 0x000fea000383ffff */
[----:B------:R-:W-:Y:S05]  /*16d00*/  BRA `(.L_x_11297) ;  /* 0x00000000000c7947 */ /* 0x000fea0003800000 */
.L_x_11300:
[----:B------:R-:W2:Y:S02]  /*16d10*/  LD.E R11, desc[UR8][R32.64] ;  /* 0x00000008200b7980 */ /* 0x000ea4000c101900 */
[----:B--2---:R-:W-:-:S05]  /*16d20*/  FADD R11, R9, R11 ;  /* 0x0000000b090b7221 */ /* 0x004fca0000000000 */
[----:B------:R0:W-:Y:S02]  /*16d30*/  ST.E desc[UR8][R32.64], R11 ;  /* 0x0000000b20007985 */ /* 0x0001e4000c101908 */
.L_x_11297:
[----:B------:R-:W-:Y:S05]  /*16d40*/  BSYNC.RECONVERGENT B1 ;  /* 0x0000000000017941 */ /* 0x000fea0003800200 */
.L_x_11296:
[----:B0-----:R-:W-:-:S05]  /*16d50*/  IMAD.WIDE R32, R5, 0x4, R20 ;  /* 0x0000000405207825 */ /* 0x001fca00078e0214 */
[----:B------:R0:W-:Y:S01]  /*16d60*/  ATOM.E.ADD.F32.FTZ.RN.STRONG.GPU P0, RZ, desc[UR8][R32.64], R15 ;  /* 0x8000000f20ff79a2 */ /* 0x0001e2000c10f308 */
[----:B------:R-:W-:Y:S04]  /*16d70*/  BSSY.RECONVERGENT B1, `(.L_x_11302) ;  /* 0x0000015000017945 */ /* 0x000fe80003800200 */
[----:B0-----:R-:W-:Y:S05]  /*16d80*/  @P0 BRA `(.L_x_11303) ;  /* 0x00000000004c0947 */ /* 0x001fea0003800000 */
[----:B------:R-:W0:Y:S02]  /*16d90*/  QSPC.E.S P0, RZ, [R32] ;  /* 0x0000000020ff73aa */ /* 0x000e240000000500 */
[----:B0-----:R-:W-:Y:S05]  /*16da0*/  @!P0 BRA `(.L_x_11304) ;  /* 0x0000000000188947 */ /* 0x001fea0003800000 */
[----:B------:R-:W-:-:S07]  /*16db0*/  MOV R9, R32 ;  /* 0x0000002000097202 */ /* 0x000fce0000000f00 */
.L_x_11305:
[----:B------:R-:W0:Y:S02]  /*16dc0*/  LDS R32, [R9] ;  /* 0x0000000009207984 */ /* 0x000e240000000800 */
[----:B0-----:R-:W-:-:S05]  /*16dd0*/  FADD R33, R15, R32 ;  /* 0x000000200f217221 */ /* 0x001fca0000000000 */
[----:B------:R-:W0:Y:S02]  /*16de0*/  ATOMS.CAST.SPIN P0, [R9], R32, R33 ;  /* 0x000000200900758d */ /* 0x000e240001800021 */
[----:B0-----:R-:W-:Y:S05]  /*16df0*/  @!P0 BRA `(.L_x_11305) ;  /* 0xfffffffc00f08947 */ /* 0x001fea000383ffff */
[----:B------:R-:W-:Y:S05]  /*16e00*/  BRA `(.L_x_11303) ;  /* 0x00000000002c7947 */ /* 0x000fea0003800000 */
.L_x_11304:
[----:B------:R-:W0:Y:S02]  /*16e10*/  QSPC.E.D P0, RZ, [R32] ;  /* 0x0000000020ff73aa */ /* 0x000e240000000700 */
[----:B0-----:R-:W-:Y:S05]  /*16e20*/  @!P0 BRA `(.L_x_11306) ;  /* 0x0000000000188947 */ /* 0x001fea0003800000 */
.L_x_11307:
[----:B------:R-:W2:Y:S02]  /*16e30*/  LD.E R34, [R32] ;  /* 0x0000000020227980 */ /* 0x000ea40000100900 */
[----:B--2---:R-:W-:-:S06]  /*16e40*/  FADD R35, R15, R34 ;  /* 0x000000220f237221 */ /* 0x004fcc0000000000 */
[----:B------:R-:W2:Y:S02]  /*16e50*/  ATOM.E.CAST.SPIN PT, R35, [R32], R34, R35 ;  /* 0x000000222023738b */ /* 0x000ea400019e0123 */
[----:B--2---:R-:W-:-:S13]  /*16e60*/  ISETP.EQ.U32.AND P0, PT, R35, 0x1, PT ;  /* 0x000000012300780c */ /* 0x004fda0003f02070 */
[----:B------:R-:W-:Y:S05]  /*16e70*/  @!P0 BRA `(.L_x_11307) ;  /* 0xfffffffc00ec8947 */ /* 0x000fea000383ffff */
[----:B------:R-:W-:Y:S05]  /*16e80*/  BRA `(.L_x_11303) ;  /* 0x00000000000c7947 */ /* 0x000fea0003800000 */
.L_x_11306:
[----:B------:R-:W2:Y:S02]  /*16e90*/  LD.E R9, desc[UR8][R32.64] ;  /* 0x0000000820097980 */ /* 0x000ea4000c101900 */
[----:B--2---:R-:W-:-:S05]  /*16ea0*/  FADD R9, R15, R9 ;  /* 0x000000090f097221 */ /* 0x004fca0000000000 */
[----:B------:R0:W-:Y:S02]  /*16eb0*/  ST.E desc[UR8][R32.64], R9 ;  /* 0x0000000920007985 */ /* 0x0001e4000c101908 */
.L_x_11303:
[----:B------:R-:W-:Y:S05]  /*16ec0*/  BSYNC.RECONVERGENT B1 ;  /* 0x0000000000017941 */ /* 0x000fea0003800200 */
.L_x_11302:
        /* <DEDUP_REMOVED lines=9> */
.L_x_11311:
[----:B------:R-:W0:Y:S02]  /*16f60*/  LDS R32, [R11] ;  /* 0x000000000b207984 */ /* 0x000e240000000800 */
[----:B0-----:R-:W-:-:S05]  /*16f70*/  FADD R33, R9, R32 ;  /* 0x0000002009217221 */ /* 0x001fca0000000000 */
[----:B------:R-:W0:Y:S02]  /*16f80*/  ATOMS.CAST.SPIN P0, [R11], R32, R33 ;  /* 0x000000200b00758d */ /* 0x000e240001800021 */
[----:B0-----:R-:W-:Y:S05]  /*16f90*/  @!P0 BRA `(.L_x_11311) ;  /* 0xfffffffc00f08947 */ /* 0x001fea000383ffff */
[----:B------:R-:W-:Y:S05]  /*16fa0*/  BRA `(.L_x_11309) ;  /* 0x00000000002c7947 */ /* 0x000fea0003800000 */
.L_x_11310:
[----:B------:R-:W0:Y:S02]  /*16fb0*/  QSPC.E.D P0, RZ, [R32] ;  /* 0x0000000020ff73aa */ /* 0x000e240000000700 */
[----:B0-----:R-:W-:Y:S05]  /*16fc0*/  @!P0 BRA `(.L_x_11312) ;  /* 0x0000000000188947 */ /* 0x001fea0003800000 */
.L_x_11313:
[----:B------:R-:W2:Y:S02]  /*16fd0*/  LD.E R34, [R32] ;  /* 0x0000000020227980 */ /* 0x000ea40000100900 */
[----:B--2---:R-:W-:-:S06]  /*16fe0*/  FADD R35, R9, R34 ;  /* 0x0000002209237221 */ /* 0x004fcc0000000000 */
[----:B------:R-:W2:Y:S02]  /*16ff0*/  ATOM.E.CAST.SPIN PT, R35, [R32], R34, R35 ;  /* 0x000000222023738b */ /* 0x000ea400019e0123 */
[----:B--2---:R-:W-:-:S13]  /*17000*/  ISETP.EQ.U32.AND P0, PT, R35, 0x1, PT ;  /* 0x000000012300780c */ /* 0x004fda0003f02070 */
[----:B------:R-:W-:Y:S05]  /*17010*/  @!P0 BRA `(.L_x_11313) ;  /* 0xfffffffc00ec8947 */ /* 0x000fea000383ffff */
[----:B------:R-:W-:Y:S05]  /*17020*/  BRA `(.L_x_11309) ;  /* 0x00000000000c7947 */ /* 0x000fea0003800000 */
.L_x_11312:
[----:B------:R-:W2:Y:S02]  /*17030*/  LD.E R11, desc[UR8][R32.64] ;  /* 0x00000008200b7980 */ /* 0x000ea4000c101900 */
[----:B--2---:R-:W-:-:S05]  /*17040*/  FADD R11, R9, R11 ;  /* 0x0000000b090b7221 */ /* 0x004fca0000000000 */
[----:B------:R0:W-:Y:S02]  /*17050*/  ST.E desc[UR8][R32.64], R11 ;  /* 0x0000000b20007985 */ /* 0x0001e4000c101908 */
.L_x_11309:
[----:B------:R-:W-:Y:S05]  /*17060*/  BSYNC.RECONVERGENT B1 ;  /* 0x0000000000017941 */ /* 0x000fea0003800200 */
.L_x_11308:
[----:B0-----:R-:W-:-:S05]  /*17070*/  IMAD.WIDE R32, R3, 0x4, R20 ;  /* 0x0000000403207825 */ /* 0x001fca00078e0214 */
[----:B------:R0:W-:Y:S01]  /*17080*/  ATOM.E.ADD.F32.FTZ.RN.STRONG.GPU P0, RZ, desc[UR8][R32.64], R15 ;  /* 0x8000000f20ff79a2 */ /* 0x0001e2000c10f308 */
[----:B------:R-:W-:Y:S04]  /*17090*/  BSSY.RECONVERGENT B1, `(.L_x_11314) ;  /* 0x0000015000017945 */ /* 0x000fe80003800200 */
[----:B0-----:R-:W-:Y:S05]  /*170a0*/  @P0 BRA `(.L_x_11315) ;  /* 0x00000000004c0947 */ /* 0x001fea0003800000 */
[----:B------:R-:W0:Y:S02]  /*170b0*/  QSPC.E.S P0, RZ, [R32] ;  /* 0x0000000020ff73aa */ /* 0x000e240000000500 */
[----:B0-----:R-:W-:Y:S05]  /*170c0*/  @!P0 BRA `(.L_x_11316) ;  /* 0x0000000000188947 */ /* 0x001fea0003800000 */
[----:B------:R-:W-:-:S07]  /*170d0*/  MOV R9, R32 ;  /* 0x0000002000097202 */ /* 0x000fce0000000f00 */
.L_x_11317:
[----:B------:R-:W0:Y:S02]  /*170e0*/  LDS R32, [R9] ;  /* 0x0000000009207984 */ /* 0x000e240000000800 */
[----:B0-----:R-:W-:-:S05]  /*170f0*/  FADD R33, R15, R32 ;  /* 0x000000200f217221 */ /* 0x001fca0000000000 */
[----:B------:R-:W0:Y:S02]  /*17100*/  ATOMS.CAST.SPIN P0, [R9], R32, R33 ;  /* 0x000000200900758d */ /* 0x000e240001800021 */
[----:B0-----:R-:W-:Y:S05]  /*17110*/  @!P0 BRA `(.L_x_11317) ;  /* 0xfffffffc00f08947 */ /* 0x001fea000383ffff */
[----:B------:R-:W-:Y:S05]  /*17120*/  BRA `(.L_x_11315) ;  /* 0x00000000002c7947 */ /* 0x000fea0003800000 */
.L_x_11316:
[----:B------:R-:W0:Y:S02]  /*17130*/  QSPC.E.D P0, RZ, [R32] ;  /* 0x0000000020ff73aa */ /* 0x000e240000000700 */
[----:B0-----:R-:W-:Y:S05]  /*17140*/  @!P0 BRA `(.L_x_11318) ;  /* 0x0000000000188947 */ /* 0x001fea0003800000 */
.L_x_11319:
[----:B------:R-:W2:Y:S02]  /*17150*/  LD.E R34, [R32] ;  /* 0x0000000020227980 */ /* 0x000ea40000100900 */
[----:B--2---:R-:W-:-:S06]  /*17160*/  FADD R35, R15, R34 ;  /* 0x000000220f237221 */ /* 0x004fcc0000000000 */
[----:B------:R-:W2:Y:S02]  /*17170*/  ATOM.E.CAST.SPIN PT, R35, [R32], R34, R35 ;  /* 0x000000222023738b */ /* 0x000ea400019e0123 */
[----:B--2---:R-:W-:-:S13]  /*17180*/  ISETP.EQ.U32.AND P0, PT, R35, 0x1, PT ;  /* 0x000000012300780c */ /* 0x004fda0003f02070 */
[----:B------:R-:W-:Y:S05]  /*17190*/  @!P0 BRA `(.L_x_11319) ;  /* 0xfffffffc00ec8947 */ /* 0x000fea000383ffff */
[----:B------:R-:W-:Y:S05]  /*171a0*/  BRA `(.L_x_11315) ;  /* 0x00000000000c7947 */ /* 0x000fea0003800000 */
.L_x_11318:
[----:B------:R-:W2:Y:S02]  /*171b0*/  LD.E R34, desc[UR8][R32.64] ;  /* 0x0000000820227980 */ /* 0x000ea4000c101900 */
[----:B--2---:R-:W-:-:S05]  /*171c0*/  FADD R9, R15, R34 ;  /* 0x000000220f097221 */ /* 0x004fca0000000000 */
[----:B------:R0:W-:Y:S02]  /*171d0*/  ST.E desc[UR8][R32.64], R9 ;  /* 0x0000000920007985 */ /* 0x0001e4000c101908 */
.L_x_11315:
[----:B------:R-:W-:Y:S05]  /*171e0*/  BSYNC.RECONVERGENT B1 ;  /* 0x0000000000017941 */ /* 0x000fea0003800200 */
.L_x_11314:
        /* <DEDUP_REMOVED lines=10> */
.L_x_11323:
[----:B------:R-:W0:Y:S02]  /*17290*/  LDS R22, [R11] ;  /* 0x000000000b167984 */ /* 0x000e240000000800 */
[----:B0-----:R-:W-:-:S05]  /*172a0*/  FADD R23, R9, R22 ;  /* 0x0000001609177221 */ /* 0x001fca0000000000 */
[----:B------:R-:W0:Y:S02]  /*172b0*/  ATOMS.CAST.SPIN P0, [R11], R22, R23 ;  /* 0x000000160b00758d */ /* 0x000e240001800017 */
[----:B0-----:R-:W-:Y:S05]  /*172c0*/  @!P0 BRA `(.L_x_11323) ;  /* 0xfffffffc00f08947 */ /* 0x001fea000383ffff */
[----:B------:R-:W-:Y:S05]  /*172d0*/  BRA `(.L_x_11321) ;  /* 0x00000000002c7947 */ /* 0x000fea0003800000 */
.L_x_11322:
[----:B------:R-:W0:Y:S02]  /*172e0*/  QSPC.E.D P0, RZ, [R22] ;  /* 0x0000000016ff73aa */ /* 0x000e240000000700 */
[----:B0-----:R-:W-:Y:S05]  /*172f0*/  @!P0 BRA `(.L_x_11324) ;  /* 0x0000000000188947 */ /* 0x001fea0003800000 */
.L_x_11325:
[----:B------:R-:W2:Y:S02]  /*17300*/  LD.E R24, [R22] ;  /* 0x0000000016187980 */ /* 0x000ea40000100900 */
[----:B--2---:R-:W-:-:S06]  /*17310*/  FADD R25, R9, R24 ;  /* 0x0000001809197221 */ /* 0x004fcc0000000000 */
[----:B------:R-:W2:Y:S02]  /*17320*/  ATOM.E.CAST.SPIN PT, R25, [R22], R24, R25 ;  /* 0x000000181619738b */ /* 0x000ea400019e0119 */
[----:B--2---:R-:W-:-:S13]  /*17330*/  ISETP.EQ.U32.AND P0, PT, R25, 0x1, PT ;  /* 0x000000011900780c */ /* 0x004fda0003f02070 */
[----:B------:R-:W-:Y:S05]  /*17340*/  @!P0 BRA `(.L_x_11325) ;  /* 0xfffffffc00ec8947 */ /* 0x000fea000383ffff */
[----:B------:R-:W-:Y:S05]  /*17350*/  BRA `(.L_x_11321) ;  /* 0x00000000000c7947 */ /* 0x000fea0003800000 */
.L_x_11324:
[----:B------:R-:W2:Y:S02]  /*17360*/  LD.E R24, desc[UR8][R22.64] ;  /* 0x0000000816187980 */ /* 0x000ea4000c101900 */
[----:B--2---:R-:W-:-:S05]  /*17370*/  FADD R9, R9, R24 ;  /* 0x0000001809097221 */ /* 0x004fca0000000000 */
[----:B------:R0:W-:Y:S02]  /*17380*/  ST.E desc[UR8][R22.64], R9 ;  /* 0x0000000916007985 */ /* 0x0001e4000c101908 */
.L_x_11321:
[----:B------:R-:W-:Y:S05]  /*17390*/  BSYNC.RECONVERGENT B1 ;  /* 0x0000000000017941 */ /* 0x000fea0003800200 */
.L_x_11320:
        /* <DEDUP_REMOVED lines=8> */
.L_x_11329:
[----:B------:R-:W0:Y:S02]  /*17420*/  LDS R20, [R9] ;  /* 0x0000000009147984 */ /* 0x000e240000000800 */
[----:B0-----:R-:W-:-:S05]  /*17430*/  FADD R21, R15, R20 ;  /* 0x000000140f157221 */ /* 0x001fca0000000000 */
[----:B------:R-:W0:Y:S02]  /*17440*/  ATOMS.CAST.SPIN P0, [R9], R20, R21 ;  /* 0x000000140900758d */ /* 0x000e240001800015 */
[----:B0-----:R-:W-:Y:S05]  /*17450*/  @!P0 BRA `(.L_x_11329) ;  /* 0xfffffffc00f08947 */ /* 0x001fea000383ffff */
[----:B------:R-:W-:Y:S05]  /*17460*/  BRA `(.L_x_11327) ;  /* 0x00000000002c7947 */ /* 0x000fea0003800000 */
.L_x_11328:
[----:B------:R-:W0:Y:S02]  /*17470*/  QSPC.E.D P0, RZ, [R20] ;  /* 0x0000000014ff73aa */ /* 0x000e240000000700 */
[----:B0-----:R-:W-:Y:S05]  /*17480*/  @!P0 BRA `(.L_x_11330) ;  /* 0x0000000000188947 */ /* 0x001fea0003800000 */
.L_x_11331:
[----:B------:R-:W2:Y:S02]  /*17490*/  LD.E R22, [R20] ;  /* 0x0000000014167980 */ /* 0x000ea40000100900 */
[----:B--2---:R-:W-:-:S06]  /*174a0*/  FADD R23, R15, R22 ;  /* 0x000000160f177221 */ /* 0x004fcc0000000000 */
[----:B------:R-:W2:Y:S02]  /*174b0*/  ATOM.E.CAST.SPIN PT, R23, [R20], R22, R23 ;  /* 0x000000161417738b */ /* 0x000ea400019e0117 */
[----:B--2---:R-:W-:-:S13]  /*174c0*/  ISETP.EQ.U32.AND P0, PT, R23, 0x1, PT ;  /* 0x000000011700780c */ /* 0x004fda0003f02070 */
[----:B------:R-:W-:Y:S05]  /*174d0*/  @!P0 BRA `(.L_x_11331) ;  /* 0xfffffffc00ec8947 */ /* 0x000fea000383ffff */
[----:B------:R-:W-:Y:S05]  /*174e0*/  BRA `(.L_x_11327) ;  /* 0x00000000000c7947 */ /* 0x000fea0003800000 */
.L_x_11330:
[----:B------:R-:W2:Y:S02]  /*174f0*/  LD.E R22, desc[UR8][R20.64] ;  /* 0x0000000814167980 */ /* 0x000ea4000c101900 */
[----:B--2---:R-:W-:-:S05]  /*17500*/  FADD R9, R15, R22 ;  /* 0x000000160f097221 */ /* 0x004fca0000000000 */
[----:B------:R0:W-:Y:S02]  /*17510*/  ST.E desc[UR8][R20.64], R9 ;  /* 0x0000000914007985 */ /* 0x0001e4000c101908 */
.L_x_11327:
[----:B------:R-:W-:Y:S05]  /*17520*/  BSYNC.RECONVERGENT B1 ;  /* 0x0000000000017941 */ /* 0x000fea0003800200 */
.L_x_11326:
[----:B------:R-:W-:-:S03]  /*17530*/  UMOV UR4, 0xffffffff ;  /* 0xffffffff00047882 */ /* 0x000fc60000000000 */
[----:B------:R-:W-:Y:S05]  /*17540*/  BRA.DIV UR4, `(.L_x_11332) ;  /* 0x000004d204187947 */ /* 0x000fea000b800000 */
[----:B------:R-:W2:Y:S04]  /*17550*/  LDL R11, [R1+0x74] ;  /* 0x00007400010b7983 */ /* 0x000ea80000100800 */
[----:B------:R-:W3:Y:S04]  /*17560*/  LDL R17, [R1+0xcc] ;  /* 0x0000cc0001117983 */ /* 0x000ee80000100800 */
[----:B0-----:R0:W1:Y:S04]  /*17570*/  SHFL.IDX PT, R9, R14, 0x4, 0x181f ;  /* 0x00981f000e097f89 */ /* 0x00106800000e0000 */
[----:B--2---:R0:W2:Y:S04]  /*17580*/  SHFL.IDX PT, R22, R11, 0x4, 0x181f ;  /* 0x00981f000b167f89 */ /* 0x0040a800000e0000 */
[----:B-1-3--:R0:W3:Y:S02]  /*17590*/  SHFL.IDX PT, R24, R17, 0x4, 0x181f ;  /* 0x00981f0011187f89 */ /* 0x00a0e400000e0000 */
.L_x_13692:
        /* <DEDUP_REMOVED lines=19> */
.L_x_11336:
[----:B------:R-:W0:Y:S02]  /*176d0*/  LDS R20, [R24] ;  /* 0x0000000018147984 */ /* 0x000e240000000800 */
[----:B0-----:R-:W-:-:S05]  /*176e0*/  FADD R21, R17, R20 ;  /* 0x0000001411157221 */ /* 0x001fca0000000000 */
[----:B------:R-:W0:Y:S02]  /*176f0*/  ATOMS.CAST.SPIN P0, [R24], R20, R21 ;  /* 0x000000141800758d */ /* 0x000e240001800015 */
[----:B0-----:R-:W-:Y:S05]  /*17700*/  @!P0 BRA `(.L_x_11336) ;  /* 0xfffffffc00f08947 */ /* 0x001fea000383ffff */
[----:B------:R-:W-:Y:S05]  /*17710*/  BRA `(.L_x_11334) ;  /* 0x00000000002c7947 */ /* 0x000fea0003800000 */
.L_x_11335:
[----:B------:R-:W0:Y:S02]  /*17720*/  QSPC.E.D P0, RZ, [R22] ;  /* 0x0000000016ff73aa */ /* 0x000e240000000700 */
[----:B0-----:R-:W-:Y:S05]  /*17730*/  @!P0 BRA `(.L_x_11337) ;  /* 0x0000000000188947 */ /* 0x001fea0003800000 */
.L_x_11338:
[----:B------:R-:W2:Y:S02]  /*17740*/  LD.E R20, [R22] ;  /* 0x0000000016147980 */ /* 0x000ea40000100900 */
[----:B--2---:R-:W-:-:S06]  /*17750*/  FADD R21, R17, R20 ;  /* 0x0000001411157221 */ /* 0x004fcc0000000000 */
[----:B------:R-:W2:Y:S02]  /*17760*/  ATOM.E.CAST.SPIN PT, R21, [R22], R20, R21 ;  /* 0x000000141615738b */ /* 0x000ea400019e0115 */
[----:B--2---:R-:W-:-:S13]  /*17770*/  ISETP.EQ.U32.AND P0, PT, R21, 0x1, PT ;  /* 0x000000011500780c */ /* 0x004fda0003f02070 */
[----:B------:R-:W-:Y:S05]  /*17780*/  @!P0 BRA `(.L_x_11338) ;  /* 0xfffffffc00ec8947 */ /* 0x000fea000383ffff */
[----:B------:R-:W-:Y:S05]  /*17790*/  BRA `(.L_x_11334) ;  /* 0x00000000000c7947 */ /* 0x000fea0003800000 */
.L_x_11337:
[----:B------:R-:W2:Y:S02]  /*177a0*/  LD.E R20, desc[UR8][R22.64] ;  /* 0x0000000816147980 */ /* 0x000ea4000c101900 */
[----:B--2---:R-:W-:-:S05]  /*177b0*/  FADD R17, R17, R20 ;  /* 0x0000001411117221 */ /* 0x004fca0000000000 */
[----:B------:R0:W-:Y:S02]  /*177c0*/  ST.E desc[UR8][R22.64], R17 ;  /* 0x0000001116007985 */ /* 0x0001e4000c101908 */
.L_x_11334:
[----:B------:R-:W-:Y:S05]  /*177d0*/  BSYNC.RECONVERGENT B1 ;  /* 0x0000000000017941 */ /* 0x000fea0003800200 */
.L_x_11333:
        /* <DEDUP_REMOVED lines=9> */
.L_x_11342:
[----:B------:R-:W1:Y:S02]  /*17870*/  LDS R24, [R9] ;  /* 0x0000000009187984 */ /* 0x000e640000000800 */
[----:B-1----:R-:W-:-:S05]  /*17880*/  FADD R25, R15, R24 ;  /* 0x000000180f197221 */ /* 0x002fca0000000000 */
[----:B------:R-:W1:Y:S02]  /*17890*/  ATOMS.CAST.SPIN P0, [R9], R24, R25 ;  /* 0x000000180900758d */ /* 0x000e640001800019 */
[----:B-1----:R-:W-:Y:S05]  /*178a0*/  @!P0 BRA `(.L_x_11342) ;  /* 0xfffffffc00f08947 */ /* 0x002fea000383ffff */
[----:B------:R-:W-:Y:S05]  /*178b0*/  BRA `(.L_x_11340) ;  /* 0x00000000002c7947 */ /* 0x000fea0003800000 */
.L_x_11341:
[----:B------:R-:W1:Y:S02]  /*178c0*/  QSPC.E.D P0, RZ, [R20] ;  /* 0x0000000014ff73aa */ /* 0x000e640000000700 */
[----:B-1----:R-:W-:Y:S05]  /*178d0*/  @!P0 BRA `(.L_x_11343) ;  /* 0x0000000000188947 */ /* 0x002fea0003800000 */
.L_x_11344:
[----:B------:R-:W2:Y:S02]  /*178e0*/  LD.E R24, [R20] ;  /* 0x0000000014187980 */ /* 0x000ea40000100900 */
[----:B--2---:R-:W-:-:S06]  /*178f0*/  FADD R25, R15, R24 ;  /* 0x000000180f197221 */ /* 0x004fcc0000000000 */
[----:B------:R-:W2:Y:S02]  /*17900*/  ATOM.E.CAST.SPIN PT, R25, [R20], R24, R25 ;  /* 0x000000181419738b */ /* 0x000ea400019e0119 */
[----:B--2---:R-:W-:-:S13]  /*17910*/  ISETP.EQ.U32.AND P0, PT, R25, 0x1, PT ;  /* 0x000000011900780c */ /* 0x004fda0003f02070 */
[----:B------:R-:W-:Y:S05]  /*17920*/  @!P0 BRA `(.L_x_11344) ;  /* 0xfffffffc00ec8947 */ /* 0x000fea000383ffff */
[----:B------:R-:W-:Y:S05]  /*17930*/  BRA `(.L_x_11340) ;  /* 0x00000000000c7947 */ /* 0x000fea0003800000 */
.L_x_11343:
[----:B------:R-:W2:Y:S02]  /*17940*/  LD.E R24, desc[UR8][R20.64] ;  /* 0x0000000814187980 */ /* 0x000ea4000c101900 */
[----:B--2---:R-:W-:-:S05]  /*17950*/  FADD R9, R15, R24 ;  /* 0x000000180f097221 */ /* 0x004fca0000000000 */
[----:B------:R1:W-:Y:S02]  /*17960*/  ST.E desc[UR8][R20.64], R9 ;  /* 0x0000000914007985 */ /* 0x0003e4000c101908 */
.L_x_11340:
[----:B------:R-:W-:Y:S05]  /*17970*/  BSYNC.RECONVERGENT B1 ;  /* 0x0000000000017941 */ /* 0x000fea0003800200 */
.L_x_11339:
        /* <DEDUP_REMOVED lines=10> */
.L_x_11348:
[----:B------:R-:W1:Y:S02]  /*17a20*/  LDS R24, [R11] ;  /* 0x000000000b187984 */ /* 0x000e640000000800 */
[----:B-1----:R-:W-:-:S05]  /*17a30*/  FADD R25, R9, R24 ;  /* 0x0000001809197221 */ /* 0x002fca0000000000 */
[----:B------:R-:W1:Y:S02]  /*17a40*/  ATOMS.CAST.SPIN P0, [R11], R24, R25 ;  /* 0x000000180b00758d */ /* 0x000e640001800019 */
[----:B-1----:R-:W-:Y:S05]  /*17a50*/  @!P0 BRA `(.L_x_11348) ;  /* 0xfffffffc00f08947 */ /* 0x002fea000383ffff */
[----:B------:R-:W-:Y:S05]  /*17a60*/  BRA `(.L_x_11346) ;  /* 0x00000000002c7947 */ /* 0x000fea0003800000 */
.L_x_11347:
[----:B------:R-:W1:Y:S02]  /*17a70*/  QSPC.E.D P0, RZ, [R24] ;  /* 0x0000000018ff73aa */ /* 0x000e640000000700 */
[----:B-1----:R-:W-:Y:S05]  /*17a80*/  @!P0 BRA `(.L_x_11349) ;  /* 0x0000000000188947 */ /* 0x002fea0003800000 */
.L_x_11350:
[----:B------:R-:W2:Y:S02]  /*17a90*/  LD.E R32, [R24] ;  /* 0x0000000018207980 */ /* 0x000ea40000100900 */
[----:B--2---:R-:W-:-:S06]  /*17aa0*/  FADD R33, R9, R32 ;  /* 0x0000002009217221 */ /* 0x004fcc0000000000 */
[----:B------:R-:W2:Y:S02]  /*17ab0*/  ATOM.E.CAST.SPIN PT, R33, [R24], R32, R33 ;  /* 0x000000201821738b */ /* 0x000ea400019e0121 */
[----:B--2---:R-:W-:-:S13]  /*17ac0*/  ISETP.EQ.U32.AND P0, PT, R33, 0x1, PT ;  /* 0x000000012100780c */ /* 0x004fda0003f02070 */
[----:B------:R-:W-:Y:S05]  /*17ad0*/  @!P0 BRA `(.L_x_11350) ;  /* 0xfffffffc00ec8947 */ /* 0x000fea000383ffff */
[----:B------:R-:W-:Y:S05]  /*17ae0*/  BRA `(.L_x_11346) ;  /* 0x00000000000c7947 */ /* 0x000fea0003800000 */
.L_x_11349:
[----:B------:R-:W2:Y:S02]  /*17af0*/  LD.E R32, desc[UR8][R24.64] ;  /* 0x0000000818207980 */ /* 0x000ea4000c101900 */
[----:B--2---:R-:W-:-:S05]  /*17b00*/  FADD R9, R9, R32 ;  /* 0x0000002009097221 */ /* 0x004fca0000000000 */
[----:B------:R1:W-:Y:S02]  /*17b10*/  ST.E desc[UR8][R24.64], R9 ;  /* 0x0000000918007985 */ /* 0x0003e4000c101908 */
.L_x_11346:
[----:B------:R-:W-:Y:S05]  /*17b20*/  BSYNC.RECONVERGENT B1 ;  /* 0x0000000000017941 */ /* 0x000fea0003800200 */
.L_x_11345:
[----:B-1----:R-:W-:-:S05]  /*17b30*/  IMAD.WIDE R24, R61, 0x4, R20 ;  /* 0x000000043d187825 */ /* 0x002fca00078e0214 */
[----:B------:R1:W-:Y:S01]  /*17b40*/  ATOM.E.ADD.F32.FTZ.RN.STRONG.GPU P0, RZ, desc[UR8][R24.64], R15 ;  /* 0x8000000f18ff79a2 */ /* 0x0003e2000c10f308 */
[----:B------:R-:W-:Y:S04]  /*17b50*/  BSSY.RECONVERGENT B1, `(.L_x_11351) ;  /* 0x0000015000017945 */ /* 0x000fe80003800200 */
[----:B-1----:R-:W-:Y:S05]  /*17b60*/  @P0 BRA `(.L_x_11352) ;  /* 0x00000000004c0947 */ /* 0x002fea0003800000 */
[----:B------:R-:W1:Y:S02]  /*17b70*/  QSPC.E.S P0, RZ, [R24] ;  /* 0x0000000018ff73aa */ /* 0x000e640000000500 */
[----:B-1----:R-:W-:Y:S05]  /*17b80*/  @!P0 BRA `(.L_x_11353) ;  /* 0x0000000000188947 */ /* 0x002fea0003800000 */
[----:B------:R-:W-:-:S07]  /*17b90*/  MOV R9, R24 ;  /* 0x0000001800097202 */ /* 0x000fce0000000f00 */
.L_x_11354:
[----:B------:R-:W1:Y:S02]  /*17ba0*/  LDS R24, [R9] ;  /* 0x0000000009187984 */ /* 0x000e640000000800 */
[----:B-1----:R-:W-:-:S05]  /*17bb0*/  FADD R25, R15, R24 ;  /* 0x000000180f197221 */ /* 0x002fca0000000000 */
[----:B------:R-:W1:Y:S02]  /*17bc0*/  ATOMS.CAST.SPIN P0, [R9], R24, R25 ;  /* 0x000000180900758d */ /* 0x000e640001800019 */
[----:B-1----:R-:W-:Y:S05]  /*17bd0*/  @!P0 BRA `(.L_x_11354) ;  /* 0xfffffffc00f08947 */ /* 0x002fea000383ffff */
[----:B------:R-:W-:Y:S05]  /*17be0*/  BRA `(.L_x_11352) ;  /* 0x00000000002c7947 */ /* 0x000fea0003800000 */
.L_x_11353:
[----:B------:R-:W1:Y:S02]  /*17bf0*/  QSPC.E.D P0, RZ, [R24] ;  /* 0x0000000018ff73aa */ /* 0x000e640000000700 */
[----:B-1----:R-:W-:Y:S05]  /*17c00*/  @!P0 BRA `(.L_x_11355) ;  /* 0x0000000000188947 */ /* 0x002fea0003800000 */
.L_x_11356:
[----:B------:R-:W2:Y:S02]  /*17c10*/  LD.E R32, [R24] ;  /* 0x0000000018207980 */ /* 0x000ea40000100900 */
[----:B--2---:R-:W-:-:S06]  /*17c20*/  FADD R33, R15, R32 ;  /* 0x000000200f217221 */ /* 0x004fcc0000000000 */
[----:B------:R-:W2:Y:S02]  /*17c30*/  ATOM.E.CAST.SPIN PT, R33, [R24], R32, R33 ;  /* 0x000000201821738b */ /* 0x000ea400019e0121 */
[----:B--2---:R-:W-:-:S13]  /*17c40*/  ISETP.EQ.U32.AND P0, PT, R33, 0x1, PT ;  /* 0x000000012100780c */ /* 0x004fda0003f02070 */
[----:B------:R-:W-:Y:S05]  /*17c50*/  @!P0 BRA `(.L_x_11356) ;  /* 0xfffffffc00ec8947 */ /* 0x000fea000383ffff */
[----:B------:R-:W-:Y:S05]  /*17c60*/  BRA `(.L_x_11352) ;  /* 0x00000000000c7947 */ /* 0x000fea0003800000 */
.L_x_11355:
[----:B------:R-:W2:Y:S02]  /*17c70*/  LD.E R32, desc[UR8][R24.64] ;  /* 0x0000000818207980 */ /* 0x000ea4000c101900 */
[----:B--2---:R-:W-:-:S05]  /*17c80*/  FADD R9, R15, R32 ;  /* 0x000000200f097221 */ /* 0x004fca0000000000 */
[----:B------:R1:W-:Y:S02]  /*17c90*/  ST.E desc[UR8][R24.64], R9 ;  /* 0x0000000918007985 */ /* 0x0003e4000c101908 */
.L_x_11352:
[----:B------:R-:W-:Y:S05]  /*17ca0*/  BSYNC.RECONVERGENT B1 ;  /* 0x0000000000017941 */ /* 0x000fea0003800200 */
.L_x_11351:
        /* <DEDUP_REMOVED lines=10> */
.L_x_11360:
[----:B------:R-:W1:Y:S02]  /*17d50*/  LDS R24, [R11] ;  /* 0x000000000b187984 */ /* 0x000e640000000800 */
[----:B-1----:R-:W-:-:S05]  /*17d60*/  FADD R25, R9, R24 ;  /* 0x0000001809197221 */ /* 0x002fca0000000000 */
[----:B------:R-:W1:Y:S02]  /*17d70*/  ATOMS.CAST.SPIN P0, [R11], R24, R25 ;  /* 0x000000180b00758d */ /* 0x000e640001800019 */
[----:B-1----:R-:W-:Y:S05]  /*17d80*/  @!P0 BRA `(.L_x_11360) ;  /* 0xfffffffc00f08947 */ /* 0x002fea000383ffff */
[----:B------:R-:W-:Y:S05]  /*17d90*/  BRA `(.L_x_11358) ;  /* 0x00000000002c7947 */ /* 0x000fea0003800000 */
.L_x_11359:
[----:B------:R-:W1:Y:S02]  /*17da0*/  QSPC.E.D P0, RZ, [R24] ;  /* 0x0000000018ff73aa */ /* 0x000e640000000700 */
[----:B-1----:R-:W-:Y:S05]  /*17db0*/  @!P0 BRA `(.L_x_11361) ;  /* 0x0000000000188947 */ /* 0x002fea0003800000 */
.L_x_11362:
[----:B------:R-:W2:Y:S02]  /*17dc0*/  LD.E R32, [R24] ;  /* 0x0000000018207980 */ /* 0x000ea40000100900 */
[----:B--2---:R-:W-:-:S06]  /*17dd0*/  FADD R33, R9, R32 ;  /* 0x0000002009217221 */ /* 0x004fcc0000000000 */
[----:B------:R-:W2:Y:S02]  /*17de0*/  ATOM.E.CAST.SPIN PT, R33, [R24], R32, R33 ;  /* 0x000000201821738b */ /* 0x000ea400019e0121 */
[----:B--2---:R-:W-:-:S13]  /*17df0*/  ISETP.EQ.U32.AND P0, PT, R33, 0x1, PT ;  /* 0x000000012100780c */ /* 0x004fda0003f02070 */
[----:B------:R-:W-:Y:S05]  /*17e00*/  @!P0 BRA `(.L_x_11362) ;  /* 0xfffffffc00ec8947 */ /* 0x000fea000383ffff */
[----:B------:R-:W-:Y:S05]  /*17e10*/  BRA `(.L_x_11358) ;  /* 0x00000000000c7947 */ /* 0x000fea0003800000 */
.L_x_11361:
[----:B------:R-:W2:Y:S02]  /*17e20*/  LD.E R32, desc[UR8][R24.64] ;  /* 0x0000000818207980 */ /* 0x000ea4000c101900 */
[----:B--2---:R-:W-:-:S05]  /*17e30*/  FADD R9, R9, R32 ;  /* 0x0000002009097221 */ /* 0x004fca0000000000 */
[----:B------:R1:W-:Y:S02]  /*17e40*/  ST.E desc[UR8][R24.64], R9 ;  /* 0x0000000918007985 */ /* 0x0003e4000c101908 */
.L_x_11358:
[----:B------:R-:W-:Y:S05]  /*17e50*/  BSYNC.RECONVERGENT B1 ;  /* 0x0000000000017941 */ /* 0x000fea0003800200 */
.L_x_11357:
[----:B-1----:R-:W-:-:S05]  /*17e60*/  IMAD.WIDE R24, R6, 0x4, R20 ;  /* 0x0000000406187825 */ /* 0x002fca00078e0214 */
[----:B------:R1:W-:Y:S01]  /*17e70*/  ATOM.E.ADD.F32.FTZ.RN.STRONG.GPU P0, RZ, desc[UR8][R24.64], R15 ;  /* 0x8000000f18ff79a2 */ /* 0x0003e2000c10f308 */
[----:B------:R-:W-:Y:S04]  /*17e80*/  BSSY.RECONVERGENT B1, `(.L_x_11363) ;  /* 0x0000015000017945 */ /* 0x000fe80003800200 */
[----:B-1----:R-:W-:Y:S05]  /*17e90*/  @P0 BRA `(.L_x_11364) ;  /* 0x00000000004c0947 */ /* 0x002fea0003800000 */
[----:B------:R-:W1:Y:S02]  /*17ea0*/  QSPC.E.S P0, RZ, [R24] ;  /* 0x0000000018ff73aa */ /* 0x000e640000000500 */
[----:B-1----:R-:W-:Y:S05]  /*17eb0*/  @!P0 BRA `(.L_x_11365) ;  /* 0x0000000000188947 */ /* 0x002fea0003800000 */
[----:B------:R-:W-:-:S07]  /*17ec0*/  MOV R9, R24 ;  /* 0x0000001800097202 */ /* 0x000fce0000000f00 */
.L_x_11366:
[----:B------:R-:W1:Y:S02]  /*17ed0*/  LDS R24, [R9] ;  /* 0x0000000009187984 */ /* 0x000e640000000800 */
[----:B-1----:R-:W-:-:S05]  /*17ee0*/  FADD R25, R15, R24 ;  /* 0x000000180f197221 */ /* 0x002fca0000000000 */
[----:B------:R-:W1:Y:S02]  /*17ef0*/  ATOMS.CAST.SPIN P0, [R9], R24, R25 ;  /* 0x000000180900758d */ /* 0x000e640001800019 */
[----:B-1----:R-:W-:Y:S05]  /*17f00*/  @!P0 BRA `(.L_x_11366) ;  /* 0xfffffffc00f08947 */ /* 0x002fea000383ffff */
[----:B------:R-:W-:Y:S05]  /*17f10*/  BRA `(.L_x_11364) ;  /* 0x00000000002c7947 */ /* 0x000fea0003800000 */
.L_x_11365:
[----:B------:R-:W1:Y:S02]  /*17f20*/  QSPC.E.D P0, RZ, [R24] ;  /* 0x0000000018ff73aa */ /* 0x000e640000000700 */
[----:B-1----:R-:W-:Y:S05]  /*17f30*/  @!P0 BRA `(.L_x_11367) ;  /* 0x0000000000188947 */ /* 0x002fea0003800000 */
.L_x_11368:
[----:B------:R-:W2:Y:S02]  /*17f40*/  LD.E R32, [R24] ;  /* 0x0000000018207980 */ /* 0x000ea40000100900 */
[----:B--2---:R-:W-:-:S06]  /*17f50*/  FADD R33, R15, R32 ;  /* 0x000000200f217221 */ /* 0x004fcc0000000000 */
[----:B------:R-:W2:Y:S02]  /*17f60*/  ATOM.E.CAST.SPIN PT, R33, [R24], R32, R33 ;  /* 0x000000201821738b */ /* 0x000ea400019e0121 */
[----:B--2---:R-:W-:-:S13]  /*17f70*/  ISETP.EQ.U32.AND P0, PT, R33, 0x1, PT ;  /* 0x000000012100780c */ /* 0x004fda0003f02070 */
[----:B------:R-:W-:Y:S05]  /*17f80*/  @!P0 BRA `(.L_x_11368) ;  /* 0xfffffffc00ec8947 */ /* 0x000fea000383ffff */
[----:B------:R-:W-:Y:S05]  /*17f90*/  BRA `(.L_x_11364) ;  /* 0x00000000000c7947 */ /* 0x000fea0003800000 */
.L_x_11367:
[----:B------:R-:W2:Y:S02]  /*17fa0*/  LD.E R32, desc[UR8][R24.64] ;  /* 0x0000000818207980 */ /* 0x000ea4000c101900 */
[----:B--2---:R-:W-:-:S05]  /*17fb0*/  FADD R9, R15, R32 ;  /* 0x000000200f097221 */ /* 0x004fca0000000000 */
[----:B------:R1:W-:Y:S02]  /*17fc0*/  ST.E desc[UR8][R24.64], R9 ;  /* 0x0000000918007985 */ /* 0x0003e4000c101908 */
.L_x_11364:
[----:B------:R-:W-:Y:S05]  /*17fd0*/  BSYNC.RECONVERGENT B1 ;  /* 0x0000000000017941 */ /* 0x000fea0003800200 */
.L_x_11363:
        /* <DEDUP_REMOVED lines=10> */
.L_x_11372:
[----:B------:R-:W1:Y:S02]  /*18080*/  LDS R24, [R11] ;  /* 0x000000000b187984 */ /* 0x000e640000000800 */
[----:B-1----:R-:W-:-:S05]  /*18090*/  FADD R25, R9, R24 ;  /* 0x0000001809197221 */ /* 0x002fca0000000000 */
[----:B------:R-:W1:Y:S02]  /*180a0*/  ATOMS.CAST.SPIN P0, [R11], R24, R25 ;  /* 0x000000180b00758d */ /* 0x000e640001800019 */
[----:B-1----:R-:W-:Y:S05]  /*180b0*/  @!P0 BRA `(.L_x_11372) ;  /* 0xfffffffc00f08947 */ /* 0x002fea000383ffff */
[----:B------:R-:W-:Y:S05]  /*180c0*/  BRA `(.L_x_11370) ;  /* 0x00000000002c7947 */ /* 0x000fea0003800000 */
.L_x_11371:
[----:B------:R-:W1:Y:S02]  /*180d0*/  QSPC.E.D P0, RZ, [R24] ;  /* 0x0000000018ff73aa */ /* 0x000e640000000700 */
[----:B-1----:R-:W-:Y:S05]  /*180e0*/  @!P0 BRA `(.L_x_11373) ;  /* 0x0000000000188947 */ /* 0x002fea0003800000 */
.L_x_11374:
[----:B------:R-:W2:Y:S02]  /*180f0*/  LD.E R32, [R24] ;  /* 0x0000000018207980 */ /* 0x000ea40000100900 */
[----:B--2---:R-:W-:-:S06]  /*18100*/  FADD R33, R9, R32 ;  /* 0x0000002009217221 */ /* 0x004fcc0000000000 */
[----:B------:R-:W2:Y:S02]  /*18110*/  ATOM.E.CAST.SPIN PT, R33, [R24], R32, R33 ;  /* 0x000000201821738b */ /* 0x000ea400019e0121 */
[----:B--2---:R-:W-:-:S13]  /*18120*/  ISETP.EQ.U32.AND P0, PT, R33, 0x1, PT ;  /* 0x000000012100780c */ /* 0x004fda0003f02070 */
[----:B------:R-:W-:Y:S05]  /*18130*/  @!P0 BRA `(.L_x_11374) ;  /* 0xfffffffc00ec8947 */ /* 0x000fea000383ffff */
[----:B------:R-:W-:Y:S05]  /*18140*/  BRA `(.L_x_11370) ;  /* 0x00000000000c7947 */ /* 0x000fea0003800000 */
.L_x_11373:
[----:B------:R-:W2:Y:S02]  /*18150*/  LD.E R32, desc[UR8][R24.64] ;  /* 0x0000000818207980 */ /* 0x000ea4000c101900 */
[----:B--2---:R-:W-:-:S05]  /*18160*/  FADD R9, R9, R32 ;  /* 0x0000002009097221 */ /* 0x004fca0000000000 */
[----:B------:R1:W-:Y:S02]  /*18170*/  ST.E desc[UR8][R24.64], R9 ;  /* 0x0000000918007985 */ /* 0x0003e4000c101908 */
.L_x_11370:
[----:B------:R-:W-:Y:S05]  /*18180*/  BSYNC.RECONVERGENT B1 ;  /* 0x0000000000017941 */ /* 0x000fea0003800200 */
.L_x_11369:
[----:B-1----:R-:W-:-:S05]  /*18190*/  IMAD.WIDE R24, R4, 0x4, R20 ;  /* 0x0000000404187825 */ /* 0x002fca00078e0214 */
[----:B------:R1:W-:Y:S01]  /*181a0*/  ATOM.E.ADD.F32.FTZ.RN.STRONG.GPU P0, RZ, desc[UR8][R24.64], R15 ;  /* 0x8000000f18ff79a2 */ /* 0x0003e2000c10f308 */
[----:B------:R-:W-:Y:S04]  /*181b0*/  BSSY.RECONVERGENT B1, `(.L_x_11375) ;  /* 0x0000015000017945 */ /* 0x000fe80003800200 */
[----:B-1----:R-:W-:Y:S05]  /*181c0*/  @P0 BRA `(.L_x_11376) ;  /* 0x00000000004c0947 */ /* 0x002fea0003800000 */
[----:B------:R-:W1:Y:S02]  /*181d0*/  QSPC.E.S P0, RZ, [R24] ;  /* 0x0000000018ff73aa */ /* 0x000e640000000500 */
[----:B-1----:R-:W-:Y:S05]  /*181e0*/  @!P0 BRA `(.L_x_11377) ;  /* 0x0000000000188947 */ /* 0x002fea0003800000 */
[----:B------:R-:W-:-:S07]  /*181f0*/  MOV R9, R24 ;  /* 0x0000001800097202 */ /* 0x000fce0000000f00 */
.L_x_11378:
[----:B------:R-:W1:Y:S02]  /*18200*/  LDS R24, [R9] ;  /* 0x0000000009187984 */ /* 0x000e640000000800 */
[----:B-1----:R-:W-:-:S05]  /*18210*/  FADD R25, R15, R24 ;  /* 0x000000180f197221 */ /* 0x002fca0000000000 */
[----:B------:R-:W1:Y:S02]  /*18220*/  ATOMS.CAST.SPIN P0, [R9], R24, R25 ;  /* 0x000000180900758d */ /* 0x000e640001800019 */
[----:B-1----:R-:W-:Y:S05]  /*18230*/  @!P0 BRA `(.L_x_11378) ;  /* 0xfffffffc00f08947 */ /* 0x002fea000383ffff */
[----:B------:R-:W-:Y:S05]  /*18240*/  BRA `(.L_x_11376) ;  /* 0x00000000002c7947 */ /* 0x000fea0003800000 */
.L_x_11377:
[----:B------:R-:W1:Y:S02]  /*18250*/  QSPC.E.D P0, RZ, [R24] ;  /* 0x0000000018ff73aa */ /* 0x000e640000000700 */
[----:B-1----:R-:W-:Y:S05]  /*18260*/  @!P0 BRA `(.L_x_11379) ;  /* 0x0000000000188947 */ /* 0x002fea0003800000 */
.L_x_11380:
[----:B------:R-:W2:Y:S02]  /*18270*/  LD.E R32, [R24] ;  /* 0x0000000018207980 */ /* 0x000ea40000100900 */
[----:B--2---:R-:W-:-:S06]  /*18280*/  FADD R33, R15, R32 ;  /* 0x000000200f217221 */ /* 0x004fcc0000000000 */
[----:B------:R-:W2:Y:S02]  /*18290*/  ATOM.E.CAST.SPIN PT, R33, [R24], R32, R33 ;  /* 0x000000201821738b */ /* 0x000ea400019e0121 */
[----:B--2---:R-:W-:-:S13]  /*182a0*/  ISETP.EQ.U32.AND P0, PT, R33, 0x1, PT ;  /* 0x000000012100780c */ /* 0x004fda0003f02070 */
[----:B------:R-:W-:Y:S05]  /*182b0*/  @!P0 BRA `(.L_x_11380) ;  /* 0xfffffffc00ec8947 */ /* 0x000fea000383ffff */
[----:B------:R-:W-:Y:S05]  /*182c0*/  BRA `(.L_x_11376) ;  /* 0x00000000000c7947 */ /* 0x000fea0003800000 */
.L_x_11379:
[----:B------:R-:W2:Y:S02]  /*182d0*/  LD.E R32, desc[UR8][R24.64] ;  /* 0x0000000818207980 */ /* 0x000ea4000c101900 */
[----:B--2---:R-:W-:-:S05]  /*182e0*/  FADD R9, R15, R32 ;  /* 0x000000200f097221 */ /* 0x004fca0000000000 */
[----:B------:R1:W-:Y:S02]  /*182f0*/  ST.E desc[UR8][R24.64], R9 ;  /* 0x0000000918007985 */ /* 0x0003e4000c101908 */
.L_x_11376:
[----:B------:R-:W-:Y:S05]  /*18300*/  BSYNC.RECONVERGENT B1 ;  /* 0x0000000000017941 */ /* 0x000fea0003800200 */
.L_x_11375:
        /* <DEDUP_REMOVED lines=10> */
.L_x_11384:
[----:B------:R-:W1:Y:S02]  /*183b0*/  LDS R24, [R11] ;  /* 0x000000000b187984 */ /* 0x000e640000000800 */
[----:B-1----:R-:W-:-:S05]  /*183c0*/  FADD R25, R9, R24 ;  /* 0x0000001809197221 */ /* 0x002fca0000000000 */
[----:B------:R-:W1:Y:S02]  /*183d0*/  ATOMS.CAST.SPIN P0, [R11], R24, R25 ;  /* 0x000000180b00758d */ /* 0x000e640001800019 */
[----:B-1----:R-:W-:Y:S05]  /*183e0*/  @!P0 BRA `(.L_x_11384) ;  /* 0xfffffffc00f08947 */ /* 0x002fea000383ffff */
[----:B------:R-:W-:Y:S05]  /*183f0*/  BRA `(.L_x_11382) ;  /* 0x00000000002c7947 */ /* 0x000fea0003800000 */
.L_x_11383:
[----:B------:R-:W1:Y:S02]  /*18400*/  QSPC.E.D P0, RZ, [R24] ;  /* 0x0000000018ff73aa */ /* 0x000e640000000700 */
[----:B-1----:R-:W-:Y:S05]  /*18410*/  @!P0 BRA `(.L_x_11385) ;  /* 0x0000000000188947 */ /* 0x002fea0003800000 */
.L_x_11386:
[----:B------:R-:W2:Y:S02]  /*18420*/  LD.E R32, [R24] ;  /* 0x0000000018207980 */ /* 0x000ea40000100900 */
[----:B--2---:R-:W-:-:S06]  /*18430*/  FADD R33, R9, R32 ;  /* 0x0000002009217221 */ /* 0x004fcc0000000000 */
[----:B------:R-:W2:Y:S02]  /*18440*/  ATOM.E.CAST.SPIN PT, R33, [R24], R32, R33 ;  /* 0x000000201821738b */ /* 0x000ea400019e0121 */
[----:B--2---:R-:W-:-:S13]  /*18450*/  ISETP.EQ.U32.AND P0, PT, R33, 0x1, PT ;  /* 0x000000012100780c */ /* 0x004fda0003f02070 */
[----:B------:R-:W-:Y:S05]  /*18460*/  @!P0 BRA `(.L_x_11386) ;  /* 0xfffffffc00ec8947 */ /* 0x000fea000383ffff */
[----:B------:R-:W-:Y:S05]  /*18470*/  BRA `(.L_x_11382) ;  /* 0x00000000000c7947 */ /* 0x000fea0003800000 */
.L_x_11385:
[----:B------:R-:W2:Y:S02]  /*18480*/  LD.E R32, desc[UR8][R24.64] ;  /* 0x0000000818207980 */ /* 0x000ea4000c101900 */
[----:B--2---:R-:W-:-:S05]  /*18490*/  FADD R9, R9, R32 ;  /* 0x0000002009097221 */ /* 0x004fca0000000000 */
[----:B------:R1:W-:Y:S02]  /*184a0*/  ST.E desc[UR8][R24.64], R9 ;  /* 0x0000000918007985 */ /* 0x0003e4000c101908 */
.L_x_11382:
[----:B------:R-:W-:Y:S05]  /*184b0*/  BSYNC.RECONVERGENT B1 ;  /* 0x0000000000017941 */ /* 0x000fea0003800200 */
.L_x_11381:
[----:B-1----:R-:W-:-:S05]  /*184c0*/  IMAD.WIDE R24, R2, 0x4, R20 ;  /* 0x0000000402187825 */ /* 0x002fca00078e0214 */
[----:B------:R1:W-:Y:S01]  /*184d0*/  ATOM.E.ADD.F32.FTZ.RN.STRONG.GPU P0, RZ, desc[UR8][R24.64], R15 ;  /* 0x8000000f18ff79a2 */ /* 0x0003e2000c10f308 */
[----:B------:R-:W-:Y:S04]  /*184e0*/  BSSY.RECONVERGENT B1, `(.L_x_11387) ;  /* 0x0000015000017945 */ /* 0x000fe80003800200 */
[----:B-1----:R-:W-:Y:S05]  /*184f0*/  @P0 BRA `(.L_x_11388) ;  /* 0x00000000004c0947 */ /* 0x002fea0003800000 */
[----:B------:R-:W1:Y:S02]  /*18500*/  QSPC.E.S P0, RZ, [R24] ;  /* 0x0000000018ff73aa */ /* 0x000e640000000500 */
[----:B-1----:R-:W-:Y:S05]  /*18510*/  @!P0 BRA `(.L_x_11389) ;  /* 0x0000000000188947 */ /* 0x002fea0003800000 */
[----:B------:R-:W-:-:S07]  /*18520*/  MOV R9, R24 ;  /* 0x0000001800097202 */ /* 0x000fce0000000f00 */
.L_x_11390:
[----:B------:R-:W1:Y:S02]  /*18530*/  LDS R24, [R9] ;  /* 0x0000000009187984 */ /* 0x000e640000000800 */
[----:B-1----:R-:W-:-:S05]  /*18540*/  FADD R25, R15, R24 ;  /* 0x000000180f197221 */ /* 0x002fca0000000000 */
[----:B------:R-:W1:Y:S02]  /*18550*/  ATOMS.CAST.SPIN P0, [R9], R24, R25 ;  /* 0x000000180900758d */ /* 0x000e640001800019 */
[----:B-1----:R-:W-:Y:S05]  /*18560*/  @!P0 BRA `(.L_x_11390) ;  /* 0xfffffffc00f08947 */ /* 0x002fea000383ffff */
[----:B------:R-:W-:Y:S05]  /*18570*/  BRA `(.L_x_11388) ;  /* 0x00000000002c7947 */ /* 0x000fea0003800000 */
.L_x_11389:
[----:B------:R-:W1:Y:S02]  /*18580*/  QSPC.E.D P0, RZ, [R24] ;  /* 0x0000000018ff73aa */ /* 0x000e640000000700 */
[----:B-1----:R-:W-:Y:S05]  /*18590*/  @!P0 BRA `(.L_x_11391) ;  /* 0x0000000000188947 */ /* 0x002fea0003800000 */
.L_x_11392:
[----:B------:R-:W2:Y:S02]  /*185a0*/  LD.E R32, [R24] ;  /* 0x0000000018207980 */ /* 0x000ea40000100900 */
[----:B--2---:R-:W-:-:S06]  /*185b0*/  FADD R33, R15, R32 ;  /* 0x000000200f217221 */ /* 0x004fcc0000000000 */
[----:B------:R-:W2:Y:S02]  /*185c0*/  ATOM.E.CAST.SPIN PT, R33, [R24], R32, R33 ;  /* 0x000000201821738b */ /* 0x000ea400019e0121 */
[----:B--2---:R-:W-:-:S13]  /*185d0*/  ISETP.EQ.U32.AND P0, PT, R33, 0x1, PT ;  /* 0x000000012100780c */ /* 0x004fda0003f02070 */
[----:B------:R-:W-:Y:S05]  /*185e0*/  @!P0 BRA `(.L_x_11392) ;  /* 0xfffffffc00ec8947 */ /* 0x000fea000383ffff */
[----:B------:R-:W-:Y:S05]  /*185f0*/  BRA `(.L_x_11388) ;  /* 0x00000000000c7947 */ /* 0x000fea0003800000 */
.L_x_11391:
[----:B------:R-:W2:Y:S02]  /*18600*/  LD.E R32, desc[UR8][R24.64] ;  /* 0x0000000818207980 */ /* 0x000ea4000c101900 */
[----:B--2---:R-:W-:-:S05]  /*18610*/  FADD R9, R15, R32 ;  /* 0x000000200f097221 */ /* 0x004fca0000000000 */
[----:B------:R1:W-:Y:S02]  /*18620*/  ST.E desc[UR8][R24.64], R9 ;  /* 0x0000000918007985 */ /* 0x0003e4000c101908 */
.L_x_11388:
[----:B------:R-:W-:Y:S05]  /*18630*/  BSYNC.RECONVERGENT B1 ;  /* 0x0000000000017941 */ /* 0x000fea0003800200 */
.L_x_11387:
        /* <DEDUP_REMOVED lines=9> */
.L_x_11396:
[----:B------:R-:W1:Y:S02]  /*186d0*/  LDS R24, [R11] ;  /* 0x000000000b187984 */ /* 0x000e640000000800 */
[----:B-1----:R-:W-:-:S05]  /*186e0*/  FADD R25, R9, R24 ;  /* 0x0000001809197221 */ /* 0x002fca0000000000 */
[----:B------:R-:W1:Y:S02]  /*186f0*/  ATOMS.CAST.SPIN P0, [R11], R24, R25 ;  /* 0x000000180b00758d */ /* 0x000e640001800019 */
[----:B-1----:R-:W-:Y:S05]  /*18700*/  @!P0 BRA `(.L_x_11396) ;  /* 0xfffffffc00f08947 */ /* 0x002fea000383ffff */
[----:B------:R-:W-:Y:S05]  /*18710*/  BRA `(.L_x_11394) ;  /* 0x00000000002c7947 */ /* 0x000fea0003800000 */
.L_x_11395:
[----:B------:R-:W1:Y:S02]  /*18720*/  QSPC.E.D P0, RZ, [R24] ;  /* 0x0000000018ff73aa */ /* 0x000e640000000700 */
[----:B-1----:R-:W-:Y:S05]  /*18730*/  @!P0 BRA `(.L_x_11397) ;  /* 0x0000000000188947 */ /* 0x002fea0003800000 */
.L_x_11398:
[----:B------:R-:W2:Y:S02]  /*18740*/  LD.E R32, [R24] ;  /* 0x0000000018207980 */ /* 0x000ea40000100900 */
[----:B--2---:R-:W-:-:S06]  /*18750*/  FADD R33, R9, R32 ;  /* 0x0000002009217221 */ /* 0x004fcc0000000000 */
[----:B------:R-:W2:Y:S02]  /*18760*/  ATOM.E.CAST.SPIN PT, R33, [R24], R32, R33 ;  /* 0x000000201821738b */ /* 0x000ea400019e0121 */
[----:B--2---:R-:W-:-:S13]  /*18770*/  ISETP.EQ.U32.AND P0, PT, R33, 0x1, PT ;  /* 0x000000012100780c */ /* 0x004fda0003f02070 */
[----:B------:R-:W-:Y:S05]  /*18780*/  @!P0 BRA `(.L_x_11398) ;  /* 0xfffffffc00ec8947 */ /* 0x000fea000383ffff */
[----:B------:R-:W-:Y:S05]  /*18790*/  BRA `(.L_x_11394) ;  /* 0x00000000000c7947 */ /* 0x000fea0003800000 */
.L_x_11397:
[----:B------:R-:W2:Y:S02]  /*187a0*/  LD.E R32, desc[UR8][R24.64] ;  /* 0x0000000818207980 */ /* 0x000ea4000c101900 */
[----:B--2---:R-:W-:-:S05]  /*187b0*/  FADD R9, R9, R32 ;  /* 0x0000002009097221 */ /* 0x004fca0000000000 */
[----:B------:R1:W-:Y:S02]  /*187c0*/  ST.E desc[UR8][R24.64], R9 ;  /* 0x0000000918007985 */ /* 0x0003e4000c101908 */
.L_x_11394:
[----:B------:R-:W-:Y:S05]  /*187d0*/  BSYNC.RECONVERGENT B1 ;  /* 0x0000000000017941 */ /* 0x000fea0003800200 */
.L_x_11393:
[----:B-1----:R-:W-:-:S05]  /*187e0*/  IMAD.WIDE R24, R5, 0x4, R20 ;  /* 0x0000000405187825 */ /* 0x002fca00078e0214 */
[----:B------:R1:W-:Y:S01]  /*187f0*/  ATOM.E.ADD.F32.FTZ.RN.STRONG.GPU P0, RZ, desc[UR8][R24.64], R15 ;  /* 0x8000000f18ff79a2 */ /* 0x0003e2000c10f308 */
[----:B------:R-:W-:Y:S04]  /*18800*/  BSSY.RECONVERGENT B1, `(.L_x_11399) ;  /* 0x0000015000017945 */ /* 0x000fe80003800200 */
[----:B-1----:R-:W-:Y:S05]  /*18810*/  @P0 BRA `(.L_x_11400) ;  /* 0x00000000004c0947 */ /* 0x002fea0003800000 */
[----:B------:R-:W1:Y:S02]  /*18820*/  QSPC.E.S P0, RZ, [R24] ;  /* 0x0000000018ff73aa */ /* 0x000e640000000500 */
[----:B-1----:R-:W-:Y:S05]  /*18830*/  @!P0 BRA `(.L_x_11401) ;  /* 0x0000000000188947 */ /* 0x002fea0003800000 */
[----:B------:R-:W-:-:S07]  /*18840*/  MOV R9, R24 ;  /* 0x0000001800097202 */ /* 0x000fce0000000f00 */
.L_x_11402:
[----:B------:R-:W1:Y:S02]  /*18850*/  LDS R24, [R9] ;  /* 0x0000000009187984 */ /* 0x000e640000000800 */
[----:B-1----:R-:W-:-:S05]  /*18860*/  FADD R25, R15, R24 ;  /* 0x000000180f197221 */ /* 0x002fca0000000000 */
[----:B------:R-:W1:Y:S02]  /*18870*/  ATOMS.CAST.SPIN P0, [R9], R24, R25 ;  /* 0x000000180900758d */ /* 0x000e640001800019 */
[----:B-1----:R-:W-:Y:S05]  /*18880*/  @!P0 BRA `(.L_x_11402) ;  /* 0xfffffffc00f08947 */ /* 0x002fea000383ffff */
[----:B------:R-:W-:Y:S05]  /*18890*/  BRA `(.L_x_11400) ;  /* 0x00000000002c7947 */ /* 0x000fea0003800000 */
.L_x_11401:
[----:B------:R-:W1:Y:S02]  /*188a0*/  QSPC.E.D P0, RZ, [R24] ;  /* 0x0000000018ff73aa */ /* 0x000e640000000700 */
[----:B-1----:R-:W-:Y:S05]  /*188b0*/  @!P0 BRA `(.L_x_11403) ;  /* 0x0000000000188947 */ /* 0x002fea0003800000 */
.L_x_11404:
[----:B------:R-:W2:Y:S02]  /*188c0*/  LD.E R32, [R24] ;  /* 0x0000000018207980 */ /* 0x000ea40000100900 */
[----:B--2---:R-:W-:-:S06]  /*188d0*/  FADD R33, R15, R32 ;  /* 0x000000200f217221 */ /* 0x004fcc0000000000 */
[----:B------:R-:W2:Y:S02]  /*188e0*/  ATOM.E.CAST.SPIN PT, R33, [R24], R32, R33 ;  /* 0x000000201821738b */ /* 0x000ea400019e0121 */
[----:B--2---:R-:W-:-:S13]  /*188f0*/  ISETP.EQ.U32.AND P0, PT, R33, 0x1, PT ;  /* 0x000000012100780c */ /* 0x004fda0003f02070 */
[----:B------:R-:W-:Y:S05]  /*18900*/  @!P0 BRA `(.L_x_11404) ;  /* 0xfffffffc00ec8947 */ /* 0x000fea000383ffff */
[----:B------:R-:W-:Y:S05]  /*18910*/  BRA `(.L_x_11400) ;  /* 0x00000000000c7947 */ /* 0x000fea0003800000 */
.L_x_11403:
[----:B------:R-:W2:Y:S02]  /*18920*/  LD.E R32, desc[UR8][R24.64] ;  /* 0x0000000818207980 */ /* 0x000ea4000c101900 */
[----:B--2---:R-:W-:-:S05]  /*18930*/  FADD R9, R15, R32 ;  /* 0x000000200f097221 */ /* 0x004fca0000000000 */
[----:B------:R1:W-:Y:S02]  /*18940*/  ST.E desc[UR8][R24.64], R9 ;  /* 0x0000000918007985 */ /* 0x0003e4000c101908 */
.L_x_11400:
[----:B------:R-:W-:Y:S05]  /*18950*/  BSYNC.RECONVERGENT B1 ;  /* 0x0000000000017941 */ /* 0x000fea0003800200 */
.L_x_11399:
        /* <DEDUP_REMOVED lines=9> */
.L_x_11408:
[----:B------:R-:W1:Y:S02]  /*189f0*/  LDS R24, [R11] ;  /* 0x000000000b187984 */ /* 0x000e640000000800 */
[----:B-1----:R-:W-:-:S05]  /*18a00*/  FADD R25, R9, R24 ;  /* 0x0000001809197221 */ /* 0x002fca0000000000 */
[----:B------:R-:W1:Y:S02]  /*18a10*/  ATOMS.CAST.SPIN P0, [R11], R24, R25 ;  /* 0x000000180b00758d */ /* 0x000e640001800019 */
[----:B-1----:R-:W-:Y:S05]  /*18a20*/  @!P0 BRA `(.L_x_11408) ;  /* 0xfffffffc00f08947 */ /* 0x002fea000383ffff */
[----:B------:R-:W-:Y:S05]  /*18a30*/  BRA `(.L_x_11406) ;  /* 0x00000000002c7947 */ /* 0x000fea0003800000 */
.L_x_11407:
[----:B------:R-:W1:Y:S02]  /*18a40*/  QSPC.E.D P0, RZ, [R24] ;  /* 0x0000000018ff73aa */ /* 0x000e640000000700 */
[----:B-1----:R-:W-:Y:S05]  /*18a50*/  @!P0 BRA `(.L_x_11409) ;  /* 0x0000000000188947 */ /* 0x002fea0003800000 */
.L_x_11410:
[----:B------:R-:W2:Y:S02]  /*18a60*/  LD.E R32, [R24] ;  /* 0x0000000018207980 */ /* 0x000ea40000100900 */
[----:B--2---:R-:W-:-:S06]  /*18a70*/  FADD R33, R9, R32 ;  /* 0x0000002009217221 */ /* 0x004fcc0000000000 */
[----:B------:R-:W2:Y:S02]  /*18a80*/  ATOM.E.CAST.SPIN PT, R33, [R24], R32, R33 ;  /* 0x000000201821738b */ /* 0x000ea400019e0121 */
[----:B--2---:R-:W-:-:S13]  /*18a90*/  ISETP.EQ.U32.AND P0, PT, R33, 0x1, PT ;  /* 0x000000012100780c */ /* 0x004fda0003f02070 */
[----:B------:R-:W-:Y:S05]  /*18aa0*/  @!P0 BRA `(.L_x_11410) ;  /* 0xfffffffc00ec8947 */ /* 0x000fea000383ffff */
[----:B------:R-:W-:Y:S05]  /*18ab0*/  BRA `(.L_x_11406) ;  /* 0x00000000000c7947 */ /* 0x000fea0003800000 */
.L_x_11409:
[----:B------:R-:W2:Y:S02]  /*18ac0*/  LD.E R32, desc[UR8][R24.64] ;  /* 0x0000000818207980 */ /* 0x000ea4000c101900 */
[----:B--2---:R-:W-:-:S05]  /*18ad0*/  FADD R9, R9, R32 ;  /* 0x0000002009097221 */ /* 0x004fca0000000000 */
[----:B------:R1:W-:Y:S02]  /*18ae0*/  ST.E desc[UR8][R24.64], R9 ;  /* 0x0000000918007985 */ /* 0x0003e4000c101908 */
.L_x_11406:
[----:B------:R-:W-:Y:S05]  /*18af0*/  BSYNC.RECONVERGENT B1 ;  /* 0x0000000000017941 */ /* 0x000fea0003800200 */
.L_x_11405:
[----:B-1----:R-:W-:-:S05]  /*18b00*/  IMAD.WIDE R24, R3, 0x4, R20 ;  /* 0x0000000403187825 */ /* 0x002fca00078e0214 */
[----:B------:R1:W-:Y:S01]  /*18b10*/  ATOM.E.ADD.F32.FTZ.RN.STRONG.GPU P0, RZ, desc[UR8][R24.64], R15 ;  /* 0x8000000f18ff79a2 */ /* 0x0003e2000c10f308 */
[----:B------:R-:W-:Y:S04]  /*18b20*/  BSSY.RECONVERGENT B1, `(.L_x_11411) ;  /* 0x0000015000017945 */ /* 0x000fe80003800200 */
[----:B-1----:R-:W-:Y:S05]  /*18b30*/  @P0 BRA `(.L_x_11412) ;  /* 0x00000000004c0947 */ /* 0x002fea0003800000 */
[----:B------:R-:W1:Y:S02]  /*18b40*/  QSPC.E.S P0, RZ, [R24] ;  /* 0x0000000018ff73aa */ /* 0x000e640000000500 */
[----:B-1----:R-:W-:Y:S05]  /*18b50*/  @!P0 BRA `(.L_x_11413) ;  /* 0x0000000000188947 */ /* 0x002fea0003800000 */
[----:B------:R-:W-:-:S07]  /*18b60*/  MOV R9, R24 ;  /* 0x0000001800097202 */ /* 0x000fce0000000f00 */
.L_x_11414:
[----:B------:R-:W1:Y:S02]  /*18b70*/  LDS R24, [R9] ;  /* 0x0000000009187984 */ /* 0x000e640000000800 */
[----:B-1----:R-:W-:-:S05]  /*18b80*/  FADD R25, R15, R24 ;  /* 0x000000180f197221 */ /* 0x002fca0000000000 */
[----:B------:R-:W1:Y:S02]  /*18b90*/  ATOMS.CAST.SPIN P0, [R9], R24, R25 ;  /* 0x000000180900758d */ /* 0x000e640001800019 */
[----:B-1----:R-:W-:Y:S05]  /*18ba0*/  @!P0 BRA `(.L_x_11414) ;  /* 0xfffffffc00f08947 */ /* 0x002fea000383ffff */
[----:B------:R-:W-:Y:S05]  /*18bb0*/  BRA `(.L_x_11412) ;  /* 0x00000000002c7947 */ /* 0x000fea0003800000 */
.L_x_11413:
[----:B------:R-:W1:Y:S02]  /*18bc0*/  QSPC.E.D P0, RZ, [R24] ;  /* 0x0000000018ff73aa */ /* 0x000e640000000700 */
[----:B-1----:R-:W-:Y:S05]  /*18bd0*/  @!P0 BRA `(.L_x_11415) ;  /* 0x0000000000188947 */ /* 0x002fea0003800000 */
.L_x_11416:
[----:B------:R-:W2:Y:S02]  /*18be0*/  LD.E R32, [R24] ;  /* 0x0000000018207980 */ /* 0x000ea40000100900 */
[----:B--2---:R-:W-:-:S06]  /*18bf0*/  FADD R33, R15, R32 ;  /* 0x000000200f217221 */ /* 0x004fcc0000000000 */
[----:B------:R-:W2:Y:S02]  /*18c00*/  ATOM.E.CAST.SPIN PT, R33, [R24], R32, R33 ;  /* 0x000000201821738b */ /* 0x000ea400019e0121 */
[----:B--2---:R-:W-:-:S13]  /*18c10*/  ISETP.EQ.U32.AND P0, PT, R33, 0x1, PT ;  /* 0x000000012100780c */ /* 0x004fda0003f02070 */
[----:B------:R-:W-:Y:S05]  /*18c20*/  @!P0 BRA `(.L_x_11416) ;  /* 0xfffffffc00ec8947 */ /* 0x000fea000383ffff */
[----:B------:R-:W-:Y:S05]  /*18c30*/  BRA `(.L_x_11412) ;  /* 0x00000000000c7947 */ /* 0x000fea0003800000 */
.L_x_11415:
[----:B------:R-:W2:Y:S02]  /*18c40*/  LD.E R32, desc[UR8][R24.64] ;  /* 0x0000000818207980 */ /* 0x000ea4000c101900 */
[----:B--2---:R-:W-:-:S05]  /*18c50*/  FADD R9, R15, R32 ;  /* 0x000000200f097221 */ /* 0x004fca0000000000 */
[----:B------:R1:W-:Y:S02]  /*18c60*/  ST.E desc[UR8][R24.64], R9 ;  /* 0x0000000918007985 */ /* 0x0003e4000c101908 */
.L_x_11412:
[----:B------:R-:W-:Y:S05]  /*18c70*/  BSYNC.RECONVERGENT B1 ;  /* 0x0000000000017941 */ /* 0x000fea0003800200 */
.L_x_11411:
[----:B-1----:R-:W0:Y:S01]  /*18c80*/  LDL R9, [R1+0x80] ;  /* 0x0000800001097983 */ /* 0x002e220000100800 */
        /* <DEDUP_REMOVED lines=9> */
.L_x_11420:
[----:B------:R-:W0:Y:S02]  /*18d20*/  LDS R22, [R9] ;  /* 0x0000000009167984 */ /* 0x000e240000000800 */
[----:B0-----:R-:W-:-:S05]  /*18d30*/  FADD R23, R19, R22 ;  /* 0x0000001613177221 */ /* 0x001fca0000000000 */
[----:B------:R-:W0:Y:S02]  /*18d40*/  ATOMS.CAST.SPIN P0, [R9], R22, R23 ;  /* 0x000000160900758d */ /* 0x000e240001800017 */
[----:B0-----:R-:W-:Y:S05]  /*18d50*/  @!P0 BRA `(.L_x_11420) ;  /* 0xfffffffc00f08947 */ /* 0x001fea000383ffff */
[----:B------:R-:W-:Y:S05]  /*18d60*/  BRA `(.L_x_11418) ;  /* 0x00000000002c7947 */ /* 0x000fea0003800000 */
.L_x_11419:
[----:B------:R-:W0:Y:S02]  /*18d70*/  QSPC.E.D P0, RZ, [R22] ;  /* 0x0000000016ff73aa */ /* 0x000e240000000700 */
[----:B0-----:R-:W-:Y:S05]  /*18d80*/  @!P0 BRA `(.L_x_11421) ;  /* 0x0000000000188947 */ /* 0x001fea0003800000 */
.L_x_11422:
[----:B------:R-:W2:Y:S02]  /*18d90*/  LD.E R24, [R22] ;  /* 0x0000000016187980 */ /* 0x000ea40000100900 */
[----:B--2---:R-:W-:-:S06]  /*18da0*/  FADD R25, R19, R24 ;  /* 0x0000001813197221 */ /* 0x004fcc0000000000 */
[----:B------:R-:W2:Y:S02]  /*18db0*/  ATOM.E.CAST.SPIN PT, R25, [R22], R24, R25 ;  /* 0x000000181619738b */ /* 0x000ea400019e0119 */
[----:B--2---:R-:W-:-:S13]  /*18dc0*/  ISETP.EQ.U32.AND P0, PT, R25, 0x1, PT ;  /* 0x000000011900780c */ /* 0x004fda0003f02070 */
[----:B------:R-:W-:Y:S05]  /*18dd0*/  @!P0 BRA `(.L_x_11422) ;  /* 0xfffffffc00ec8947 */ /* 0x000fea000383ffff */
[----:B------:R-:W-:Y:S05]  /*18de0*/  BRA `(.L_x_11418) ;  /* 0x00000000000c7947 */ /* 0x000fea0003800000 */
.L_x_11421:
[----:B------:R-:W2:Y:S02]  /*18df0*/  LD.E R9, desc[UR8][R22.64] ;  /* 0x0000000816097980 */ /* 0x000ea4000c101900 */
[----:B--2---:R-:W-:-:S05]  /*18e00*/  FADD R9, R19, R9 ;  /* 0x0000000913097221 */ /* 0x004fca0000000000 */
[----:B------:R0:W-:Y:S02]  /*18e10*/  ST.E desc[UR8][R22.64], R9 ;  /* 0x0000000916007985 */ /* 0x0001e4000c101908 */
.L_x_11418:
[----:B------:R-:W-:Y:S05]  /*18e20*/  BSYNC.RECONVERGENT B1 ;  /* 0x0000000000017941 */ /* 0x000fea0003800200 */
.L_x_11417:
        /* <DEDUP_REMOVED lines=8> */
.L_x_11426:
[----:B------:R-:W0:Y:S02]  /*18eb0*/  LDS R20, [R9] ;  /* 0x0000000009147984 */ /* 0x000e240000000800 */
[----:B0-----:R-:W-:-:S05]  /*18ec0*/  FADD R21, R15, R20 ;  /* 0x000000140f157221 */ /* 0x001fca0000000000 */
[----:B------:R-:W0:Y:S02]  /*18ed0*/  ATOMS.CAST.SPIN P0, [R9], R20, R21 ;  /* 0x000000140900758d */ /* 0x000e240001800015 */
[----:B0-----:R-:W-:Y:S05]  /*18ee0*/  @!P0 BRA `(.L_x_11426) ;  /* 0xfffffffc00f08947 */ /* 0x001fea000383ffff */
[----:B------:R-:W-:Y:S05]  /*18ef0*/  BRA `(.L_x_11424) ;  /* 0x00000000002c7947 */ /* 0x000fea0003800000 */
.L_x_11425:
[----:B------:R-:W0:Y:S02]  /*18f00*/  QSPC.E.D P0, RZ, [R20] ;  /* 0x0000000014ff73aa */ /* 0x000e240000000700 */
[----:B0-----:R-:W-:Y:S05]  /*18f10*/  @!P0 BRA `(.L_x_11427) ;  /* 0x0000000000188947 */ /* 0x001fea0003800000 */
.L_x_11428:
[----:B------:R-:W2:Y:S02]  /*18f20*/  LD.E R22, [R20] ;  /* 0x0000000014167980 */ /* 0x000ea40000100900 */
[----:B--2---:R-:W-:-:S06]  /*18f30*/  FADD R23, R15, R22 ;  /* 0x000000160f177221 */ /* 0x004fcc0000000000 */
[----:B------:R-:W2:Y:S02]  /*18f40*/  ATOM.E.CAST.SPIN PT, R23, [R20], R22, R23 ;  /* 0x000000161417738b */ /* 0x000ea400019e0117 */
[----:B--2---:R-:W-:-:S13]  /*18f50*/  ISETP.EQ.U32.AND P0, PT, R23, 0x1, PT ;  /* 0x000000011700780c */ /* 0x004fda0003f02070 */
[----:B------:R-:W-:Y:S05]  /*18f60*/  @!P0 BRA `(.L_x_11428) ;  /* 0xfffffffc00ec8947 */ /* 0x000fea000383ffff */
[----:B------:R-:W-:Y:S05]  /*18f70*/  BRA `(.L_x_11424) ;  /* 0x00000000000c7947 */ /* 0x000fea0003800000 */
.L_x_11427:
[----:B------:R-:W2:Y:S02]  /*18f80*/  LD.E R22, desc[UR8][R20.64] ;  /* 0x0000000814167980 */ /* 0x000ea4000c101900 */
[----:B--2---:R-:W-:-:S05]  /*18f90*/  FADD R9, R15, R22 ;  /* 0x000000160f097221 */ /* 0x004fca0000000000 */
[----:B------:R0:W-:Y:S02]  /*18fa0*/  ST.E desc[UR8][R20.64], R9 ;  /* 0x0000000914007985 */ /* 0x0001e4000c101908 */
.L_x_11424:
[----:B------:R-:W-:Y:S05]  /*18fb0*/  BSYNC.RECONVERGENT B1 ;  /* 0x0000000000017941 */ /* 0x000fea0003800200 */
.L_x_11423:
[----:B------:R-:W-:-:S03]  /*18fc0*/  UMOV UR4, 0xffffffff ;  /* 0xffffffff00047882 */ /* 0x000fc60000000000 */
[----:B------:R-:W-:Y:S05]  /*18fd0*/  BRA.DIV UR4, `(.L_x_11429) ;  /* 0x000004b604d07947 */ /* 0x000fea000b800000 */
[----:B------:R-:W2:Y:S04]  /*18fe0*/  LDL R11, [R1+0x74] ;  /* 0x00007400010b7983 */ /* 0x000ea80000100800 */
[----:B------:R-:W3:Y:S04]  /*18ff0*/  LDL R17, [R1+0xcc] ;  /* 0x0000cc0001117983 */ /* 0x000ee80000100800 */
[----:B0-----:R0:W1:Y:S04]  /*19000*/  SHFL.IDX PT, R9, R14, 0x5, 0x181f ;  /* 0x00b81f000e097f89 */ /* 0x00106800000e0000 */
[----:B--2---:R0:W2:Y:S04]  /*19010*/  SHFL.IDX PT, R22, R11, 0x5, 0x181f ;  /* 0x00b81f000b167f89 */ /* 0x0040a800000e0000 */
[----:B-1-3--:R0:W3:Y:S02]  /*19020*/  SHFL.IDX PT, R24, R17, 0x5, 0x181f ;  /* 0x00b81f0011187f89 */ /* 0x00a0e400000e0000 */
.L_x_13697:
        /* <DEDUP_REMOVED lines=19> */
.L_x_11433:
[----:B------:R-:W0:Y:S02]  /*19160*/  LDS R20, [R11] ;  /* 0x000000000b147984 */ /* 0x000e240000000800 */
[----:B0-----:R-:W-:-:S05]  /*19170*/  FADD R21, R19, R20 ;  /* 0x0000001413157221 */ /* 0x001fca0000000000 */
[----:B------:R-:W0:Y:S02]  /*19180*/  ATOMS.CAST.SPIN P0, [R11], R20, R21 ;  /* 0x000000140b00758d */ /* 0x000e240001800015 */
[----:B0-----:R-:W-:Y:S05]  /*19190*/  @!P0 BRA `(.L_x_11433) ;  /* 0xfffffffc00f08947 */ /* 0x001fea000383ffff */
[----:B------:R-:W-:Y:S05]  /*191a0*/  BRA `(.L_x_11431) ;  /* 0x00000000002c7947 */ /* 0x000fea0003800000 */
.L_x_11432:
[----:B------:R-:W0:Y:S02]  /*191b0*/  QSPC.E.D P0, RZ, [R22] ;  /* 0x0000000016ff73aa */ /* 0x000e240000000700 */
[----:B0-----:R-:W-:Y:S05]  /*191c0*/  @!P0 BRA `(.L_x_11434) ;  /* 0x0000000000188947 */ /* 0x001fea0003800000 */
.L_x_11435:
[----:B------:R-:W2:Y:S02]  /*191d0*/  LD.E R20, [R22] ;  /* 0x0000000016147980 */ /* 0x000ea40000100900 */
[----:B--2---:R-:W-:-:S06]  /*191e0*/  FADD R21, R19, R20 ;  /* 0x0000001413157221 */ /* 0x004fcc0000000000 */
[----:B------:R-:W2:Y:S02]  /*191f0*/  ATOM.E.CAST.SPIN PT, R21, [R22], R20, R21 ;  /* 0x000000141615738b */ /* 0x000ea400019e0115 */
[----:B--2---:R-:W-:-:S13]  /*19200*/  ISETP.EQ.U32.AND P0, PT, R21, 0x1, PT ;  /* 0x000000011500780c */ /* 0x004fda0003f02070 */
[----:B------:R-:W-:Y:S05]  /*19210*/  @!P0 BRA `(.L_x_11435) ;  /* 0xfffffffc00ec8947 */ /* 0x000fea000383ffff */
[----:B------:R-:W-:Y:S05]  /*19220*/  BRA `(.L_x_11431) ;  /* 0x00000000000c7947 */ /* 0x000fea0003800000 */
.L_x_11434:
[----:B------:R-:W2:Y:S02]  /*19230*/  LD.E R11, desc[UR8][R22.64] ;  /* 0x00000008160b7980 */ /* 0x000ea4000c101900 */
[----:B--2---:R-:W-:-:S05]  /*19240*/  FADD R11, R19, R11 ;  /* 0x0000000b130b7221 */ /* 0x004fca0000000000 */
[----:B------:R0:W-:Y:S02]  /*19250*/  ST.E desc[UR8][R22.64], R11 ;  /* 0x0000000b16007985 */ /* 0x0001e4000c101908 */
.L_x_11431:
[----:B------:R-:W-:Y:S05]  /*19260*/  BSYNC.RECONVERGENT B1 ;  /* 0x0000000000017941 */ /* 0x000fea0003800200 */
.L_x_11430:
        /* <DEDUP_REMOVED lines=9> */
.L_x_11439:
[----:B------:R-:W1:Y:S02]  /*19300*/  LDS R24, [R9] ;  /* 0x0000000009187984 */ /* 0x000e640000000800 */
[----:B-1----:R-:W-:-:S05]  /*19310*/  FADD R25, R15, R24 ;  /* 0x000000180f197221 */ /* 0x002fca0000000000 */
[----:B------:R-:W1:Y:S02]  /*19320*/  ATOMS.CAST.SPIN P0, [R9], R24, R25 ;  /* 0x000000180900758d */ /* 0x000e640001800019 */
[----:B-1----:R-:W-:Y:S05]  /*19330*/  @!P0 BRA `(.L_x_11439) ;  /* 0xfffffffc00f08947 */ /* 0x002fea000383ffff */
[----:B------:R-:W-:Y:S05]  /*19340*/  BRA `(.L_x_11437) ;  /* 0x00000000002c7947 */ /* 0x000fea0003800000 */
.L_x_11438:
[----:B------:R-:W1:Y:S02]  /*19350*/  QSPC.E.D P0, RZ, [R20] ;  /* 0x0000000014ff73aa */ /* 0x000e640000000700 */
[----:B-1----:R-:W-:Y:S05]  /*19360*/  @!P0 BRA `(.L_x_11440) ;  /* 0x0000000000188947 */ /* 0x002fea0003800000 */
.L_x_11441:
[----:B------:R-:W2:Y:S02]  /*19370*/  LD.E R24, [R20] ;  /* 0x0000000014187980 */ /* 0x000ea40000100900 */
[----:B--2---:R-:W-:-:S06]  /*19380*/  FADD R25, R15, R24 ;  /* 0x000000180f197221 */ /* 0x004fcc0000000000 */
[----:B------:R-:W2:Y:S02]  /*19390*/  ATOM.E.CAST.SPIN PT, R25, [R20], R24, R25 ;  /* 0x000000181419738b */ /* 0x000ea400019e0119 */
[----:B--2---:R-:W-:-:S13]  /*193a0*/  ISETP.EQ.U32.AND P0, PT, R25, 0x1, PT ;  /* 0x000000011900780c */ /* 0x004fda0003f02070 */
[----:B------:R-:W-:Y:S05]  /*193b0*/  @!P0 BRA `(.L_x_11441) ;  /* 0xfffffffc00ec8947 */ /* 0x000fea000383ffff */
[----:B------:R-:W-:Y:S05]  /*193c0*/  BRA `(.L_x_11437) ;  /* 0x00000000000c7947 */ /* 0x000fea0003800000 */
.L_x_11440:
[----:B------:R-:W2:Y:S02]  /*193d0*/  LD.E R24, desc[UR8][R20.64] ;  /* 0x0000000814187980 */ /* 0x000ea4000c101900 */
[----:B--2---:R-:W-:-:S05]  /*193e0*/  FADD R9, R15, R24 ;  /* 0x000000180f097221 */ /* 0x004fca0000000000 */
[----:B------:R1:W-:Y:S02]  /*193f0*/  ST.E desc[UR8][R20.64], R9 ;  /* 0x0000000914007985 */ /* 0x0003e4000c101908 */
.L_x_11437:
[----:B------:R-:W-:Y:S05]  /*19400*/  BSYNC.RECONVERGENT B1 ;  /* 0x0000000000017941 */ /* 0x000fea0003800200 */
.L_x_11436:
[----:B-1----:R-:W2:Y:S01]  /*19410*/  LDL.LU R9, [R1+0x6c] ;  /* 0x00006c0001097983 */ /* 0x002ea20000300800 */
        /* <DEDUP_REMOVED lines=9> */
.L_x_11445:
[----:B------:R-:W0:Y:S02]  /*194b0*/  LDS R24, [R9] ;  /* 0x0000000009187984 */ /* 0x000e240000000800 */
[----:B0-----:R-:W-:-:S05]  /*194c0*/  FADD R25, R11, R24 ;  /* 0x000000180b197221 */ /* 0x001fca0000000000 */
[----:B------:R-:W0:Y:S02]  /*194d0*/  ATOMS.CAST.SPIN P0, [R9], R24, R25 ;  /* 0x000000180900758d */ /* 0x000e240001800019 */
[----:B0-----:R-:W-:Y:S05]  /*194e0*/  @!P0 BRA `(.L_x_11445) ;  /* 0xfffffffc00f08947 */ /* 0x001fea000383ffff */
[----:B------:R-:W-:Y:S05]  /*194f0*/  BRA `(.L_x_11443) ;  /* 0x00000000002c7947 */ /* 0x000fea0003800000 */
.L_x_11444:
[----:B------:R-:W0:Y:S02]  /*19500*/  QSPC.E.D P0, RZ, [R24] ;  /* 0x0000000018ff73aa */ /* 0x000e240000000700 */
[----:B0-----:R-:W-:Y:S05]  /*19510*/  @!P0 BRA `(.L_x_11446) ;  /* 0x0000000000188947 */ /* 0x001fea0003800000 */
.L_x_11447:
[----:B------:R-:W2:Y:S02]  /*19520*/  LD.E R32, [R24] ;  /* 0x0000000018207980 */ /* 0x000ea40000100900 */
[----:B--2---:R-:W-:-:S06]  /*19530*/  FADD R33, R11, R32 ;  /* 0x000000200b217221 */ /* 0x004fcc0000000000 */
[----:B------:R-:W2:Y:S02]  /*19540*/  ATOM.E.CAST.SPIN PT, R33, [R24], R32, R33 ;  /* 0x000000201821738b */ /* 0x000ea400019e0121 */
[----:B--2---:R-:W-:-:S13]  /*19550*/  ISETP.EQ.U32.AND P0, PT, R33, 0x1, PT ;  /* 0x000000012100780c */ /* 0x004fda0003f02070 */
[----:B------:R-:W-:Y:S05]  /*19560*/  @!P0 BRA `(.L_x_11447) ;  /* 0xfffffffc00ec8947 */ /* 0x000fea000383ffff */
[----:B------:R-:W-:Y:S05]  /*19570*/  BRA `(.L_x_11443) ;  /* 0x00000000000c7947 */ /* 0x000fea0003800000 */
.L_x_11446:
[----:B------:R-:W2:Y:S02]  /*19580*/  LD.E R9, desc[UR8][R24.64] ;  /* 0x0000000818097980 */ /* 0x000ea4000c101900 */
[----:B--2---:R-:W-:-:S05]  /*19590*/  FADD R9, R11, R9 ;  /* 0x000000090b097221 */ /* 0x004fca0000000000 */
[----:B------:R0:W-:Y:S02]  /*195a0*/  ST.E desc[UR8][R24.64], R9 ;  /* 0x0000000918007985 */ /* 0x0001e4000c101908 */
.L_x_11443:
[----:B------:R-:W-:Y:S05]  /*195b0*/  BSYNC.RECONVERGENT B1 ;  /* 0x0000000000017941 */ /* 0x000fea0003800200 */
.L_x_11442:
[----:B0-----:R-:W-:-:S05]  /*195c0*/  IMAD.WIDE R24, R61, 0x4, R20 ;  /* 0x000000043d187825 */ /* 0x001fca00078e0214 */
[----:B------:R0:W-:Y:S01]  /*195d0*/  ATOM.E.ADD.F32.FTZ.RN.STRONG.GPU P0, RZ, desc[UR8][R24.64], R15 ;  /* 0x8000000f18ff79a2 */ /* 0x0001e2000c10f308 */
[----:B------:R-:W-:Y:S04]  /*195e0*/  BSSY.RECONVERGENT B1, `(.L_x_11448) ;  /* 0x0000015000017945 */ /* 0x000fe80003800200 */
[----:B0-----:R-:W-:Y:S05]  /*195f0*/  @P0 BRA `(.L_x_11449) ;  /* 0x00000000004c0947 */ /* 0x001fea0003800000 */
[----:B------:R-:W0:Y:S02]  /*19600*/  QSPC.E.S P0, RZ, [R24] ;  /* 0x0000000018ff73aa */ /* 0x000e240000000500 */
[----:B0-----:R-:W-:Y:S05]  /*19610*/  @!P0 BRA `(.L_x_11450) ;  /* 0x0000000000188947 */ /* 0x001fea0003800000 */
[----:B------:R-:W-:-:S07]  /*19620*/  MOV R9, R24 ;  /* 0x0000001800097202 */ /* 0x000fce0000000f00 */
.L_x_11451:
[----:B------:R-:W0:Y:S02]  /*19630*/  LDS R24, [R9] ;  /* 0x0000000009187984 */ /* 0x000e240000000800 */
[----:B0-----:R-:W-:-:S05]  /*19640*/  FADD R25, R15, R24 ;  /* 0x000000180f197221 */ /* 0x001fca0000000000 */
[----:B------:R-:W0:Y:S02]  /*19650*/  ATOMS.CAST.SPIN P0, [R9], R24, R25 ;  /* 0x000000180900758d */ /* 0x000e240001800019 */
[----:B0-----:R-:W-:Y:S05]  /*19660*/  @!P0 BRA `(.L_x_11451) ;  /* 0xfffffffc00f08947 */ /* 0x001fea000383ffff */
[----:B------:R-:W-:Y:S05]  /*19670*/  BRA `(.L_x_11449) ;  /* 0x00000000002c7947 */ /* 0x000fea0003800000 */
.L_x_11450:
[----:B------:R-:W0:Y:S02]  /*19680*/  QSPC.E.D P0, RZ, [R24] ;  /* 0x0000000018ff73aa */ /* 0x000e240000000700 */
[----:B0-----:R-:W-:Y:S05]  /*19690*/  @!P0 BRA `(.L_x_11452) ;  /* 0x0000000000188947 */ /* 0x001fea0003800000 */
.L_x_11453:
[----:B------:R-:W2:Y:S02]  /*196a0*/  LD.E R32, [R24] ;  /* 0x0000000018207980 */ /* 0x000ea40000100900 */
[----:B--2---:R-:W-:-:S06]  /*196b0*/  FADD R33, R15, R32 ;  /* 0x000000200f217221 */ /* 0x004fcc0000000000 */
[----:B------:R-:W2:Y:S02]  /*196c0*/  ATOM.E.CAST.SPIN PT, R33, [R24], R32, R33 ;  /* 0x000000201821738b */ /* 0x000ea400019e0121 */
[----:B--2---:R-:W-:-:S13]  /*196d0*/  ISETP.EQ.U32.AND P0, PT, R33, 0x1, PT ;  /* 0x000000012100780c */ /* 0x004fda0003f02070 */
[----:B------:R-:W-:Y:S05]  /*196e0*/  @!P0 BRA `(.L_x_11453) ;  /* 0xfffffffc00ec8947 */ /* 0x000fea000383ffff */
[----:B------:R-:W-:Y:S05]  /*196f0*/  BRA `(.L_x_11449) ;  /* 0x00000000000c7947 */ /* 0x000fea0003800000 */
.L_x_11452:
[----:B------:R-:W2:Y:S02]  /*19700*/  LD.E R32, desc[UR8][R24.64] ;  /* 0x0000000818207980 */ /* 0x000ea4000c101900 */
[----:B--2---:R-:W-:-:S05]  /*19710*/  FADD R9, R15, R32 ;  /* 0x000000200f097221 */ /* 0x004fca0000000000 */
[----:B------:R0:W-:Y:S02]  /*19720*/  ST.E desc[UR8][R24.64], R9 ;  /* 0x0000000918007985 */ /* 0x0001e4000c101908 */
.L_x_11449:
[----:B------:R-:W-:Y:S05]  /*19730*/  BSYNC.RECONVERGENT B1 ;  /* 0x0000000000017941 */ /* 0x000fea0003800200 */
.L_x_11448:
        /* <DEDUP_REMOVED lines=10> */
.L_x_11457:
[----:B------:R-:W0:Y:S02]  /*197e0*/  LDS R24, [R9] ;  /* 0x0000000009187984 */ /* 0x000e240000000800 */
[----:B0-----:R-:W-:-:S05]  /*197f0*/  FADD R25, R11, R24 ;  /* 0x000000180b197221 */ /* 0x001fca0000000000 */
[----:B------:R-:W0:Y:S02]  /*19800*/  ATOMS.CAST.SPIN P0, [R9], R24, R25 ;  /* 0x000000180900758d */ /* 0x000e240001800019 */
[----:B0-----:R-:W-:Y:S05]  /*19810*/  @!P0 BRA `(.L_x_11457) ;  /* 0xfffffffc00f08947 */ /* 0x001fea000383ffff */
[----:B------:R-:W-:Y:S05]  /*19820*/  BRA `(.L_x_11455) ;  /* 0x00000000002c7947 */ /* 0x000fea0003800000 */
.L_x_11456:
[----:B------:R-:W0:Y:S02]  /*19830*/  QSPC.E.D P0, RZ, [R24] ;  /* 0x0000000018ff73aa */ /* 0x000e240000000700 */
[----:B0-----:R-:W-:Y:S05]  /*19840*/  @!P0 BRA `(.L_x_11458) ;  /* 0x0000000000188947 */ /* 0x001fea0003800000 */
.L_x_11459:
[----:B------:R-:W2:Y:S02]  /*19850*/  LD.E R32, [R24] ;  /* 0x0000000018207980 */ /* 0x000ea40000100900 */
[----:B--2---:R-:W-:-:S06]  /*19860*/  FADD R33, R11, R32 ;  /* 0x000000200b217221 */ /* 0x004fcc0000000000 */
[----:B------:R-:W2:Y:S02]  /*19870*/  ATOM.E.CAST.SPIN PT, R33, [R24], R32, R33 ;  /* 0x000000201821738b */ /* 0x000ea400019e0121 */
[----:B--2---:R-:W-:-:S13]  /*19880*/  ISETP.EQ.U32.AND P0, PT, R33, 0x1, PT ;  /* 0x000000012100780c */ /* 0x004fda0003f02070 */
[----:B------:R-:W-:Y:S05]  /*19890*/  @!P0 BRA `(.L_x_11459) ;  /* 0xfffffffc00ec8947 */ /* 0x000fea000383ffff */
[----:B------:R-:W-:Y:S05]  /*198a0*/  BRA `(.L_x_11455) ;  /* 0x00000000000c7947 */ /* 0x000fea0003800000 */
.L_x_11458:
[----:B------:R-:W2:Y:S02]  /*198b0*/  LD.E R9, desc[UR8][R24.64] ;  /* 0x0000000818097980 */ /* 0x000ea4000c101900 */
[----:B--2---:R-:W-:-:S05]  /*198c0*/  FADD R9, R11, R9 ;  /* 0x000000090b097221 */ /* 0x004fca0000000000 */
[----:B------:R0:W-:Y:S02]  /*198d0*/  ST.E desc[UR8][R24.64], R9 ;  /* 0x0000000918007985 */ /* 0x0001e4000c101908 */
.L_x_11455:
[----:B------:R-:W-:Y:S05]  /*198e0*/  BSYNC.RECONVERGENT B1 ;  /* 0x0000000000017941 */ /* 0x000fea0003800200 */
.L_x_11454:
[----:B0-----:R-:W-:-:S05]  /*198f0*/  IMAD.WIDE R24, R6, 0x4, R20 ;  /* 0x0000000406187825 */ /* 0x001fca00078e0214 */
[----:B------:R0:W-:Y:S01]  /*19900*/  ATOM.E.ADD.F32.FTZ.RN.STRONG.GPU P0, RZ, desc[UR8][R24.64], R15 ;  /* 0x8000000f18ff79a2 */ /* 0x0001e2000c10f308 */
[----:B------:R-:W-:Y:S04]  /*19910*/  BSSY.RECONVERGENT B1, `(.L_x_11460) ;  /* 0x0000015000017945 */ /* 0x000fe80003800200 */
[----:B0-----:R-:W-:Y:S05]  /*19920*/  @P0 BRA `(.L_x_11461) ;  /* 0x00000000004c0947 */ /* 0x001fea0003800000 */
[----:B------:R-:W0:Y:S02]  /*19930*/  QSPC.E.S P0, RZ, [R24] ;  /* 0x0000000018ff73aa */ /* 0x000e240000000500 */
[----:B0-----:R-:W-:Y:S05]  /*19940*/  @!P0 BRA `(.L_x_11462) ;  /* 0x0000000000188947 */ /* 0x001fea0003800000 */
[----:B------:R-:W-:-:S07]  /*19950*/  MOV R9, R24 ;  /* 0x0000001800097202 */ /* 0x000fce0000000f00 */
.L_x_11463:
[----:B------:R-:W0:Y:S02]  /*19960*/  LDS R24, [R9] ;  /* 0x0000000009187984 */ /* 0x000e240000000800 */
[----:B0-----:R-:W-:-:S05]  /*19970*/  FADD R25, R15, R24 ;  /* 0x000000180f197221 */ /* 0x001fca0000000000 */
[----:B------:R-:W0:Y:S02]  /*19980*/  ATOMS.CAST.SPIN P0, [R9], R24, R25 ;  /* 0x000000180900758d */ /* 0x000e240001800019 */
[----:B0-----:R-:W-:Y:S05]  /*19990*/  @!P0 BRA `(.L_x_11463) ;  /* 0xfffffffc00f08947 */ /* 0x001fea000383ffff */
[----:B------:R-:W-:Y:S05]  /*199a0*/  BRA `(.L_x_11461) ;  /* 0x00000000002c7947 */ /* 0x000fea0003800000 */
.L_x_11462:
[----:B------:R-:W0:Y:S02]  /*199b0*/  QSPC.E.D P0, RZ, [R24] ;  /* 0x0000000018ff73aa */ /* 0x000e240000000700 */
[----:B0-----:R-:W-:Y:S05]  /*199c0*/  @!P0 BRA `(.L_x_11464) ;  /* 0x0000000000188947 */ /* 0x001fea0003800000 */
.L_x_11465:
[----:B------:R-:W2:Y:S02]  /*199d0*/  LD.E R32, [R24] ;  /* 0x0000000018207980 */ /* 0x000ea40000100900 */
[----:B--2---:R-:W-:-:S06]  /*199e0*/  FADD R33, R15, R32 ;  /* 0x000000200f217221 */ /* 0x004fcc0000000000 */
[----:B------:R-:W2:Y:S02]  /*199f0*/  ATOM.E.CAST.SPIN PT, R33, [R24], R32, R33 ;  /* 0x000000201821738b */ /* 0x000ea400019e0121 */
[----:B--2---:R-:W-:-:S13]  /*19a00*/  ISETP.EQ.U32.AND P0, PT, R33, 0x1, PT ;  /* 0x000000012100780c */ /* 0x004fda0003f02070 */
[----:B------:R-:W-:Y:S05]  /*19a10*/  @!P0 BRA `(.L_x_11465) ;  /* 0xfffffffc00ec8947 */ /* 0x000fea000383ffff */
[----:B------:R-:W-:Y:S05]  /*19a20*/  BRA `(.L_x_11461) ;  /* 0x00000000000c7947 */ /* 0x000fea0003800000 */
.L_x_11464:
[----:B------:R-:W2:Y:S02]  /*19a30*/  LD.E R32, desc[UR8][R24.64] ;  /* 0x0000000818207980 */ /* 0x000ea4000c101900 */
[----:B--2---:R-:W-:-:S05]  /*19a40*/  FADD R9, R15, R32 ;  /* 0x000000200f097221 */ /* 0x004fca0000000000 */
[----:B------:R0:W-:Y:S02]  /*19a50*/  ST.E desc[UR8][R24.64], R9 ;  /* 0x0000000918007985 */ /* 0x0001e4000c101908 */
.L_x_11461:
[----:B------:R-:W-:Y:S05]  /*19a60*/  BSYNC.RECONVERGENT B1 ;  /* 0x0000000000017941 */ /* 0x000fea0003800200 */
.L_x_11460:
        /* <DEDUP_REMOVED lines=10> */
.L_x_11469:
[----:B------:R-:W0:Y:S02]  /*19b10*/  LDS R24, [R9] ;  /* 0x0000000009187984 */ /* 0x000e240000000800 */
[----:B0-----:R-:W-:-:S05]  /*19b20*/  FADD R25, R11, R24 ;  /* 0x000000180b197221 */ /* 0x001fca0000000000 */
[----:B------:R-:W0:Y:S02]  /*19b30*/  ATOMS.CAST.SPIN P0, [R9], R24, R25 ;  /* 0x000000180900758d */ /* 0x000e240001800019 */
[----:B0-----:R-:W-:Y:S05]  /*19b40*/  @!P0 BRA `(.L_x_11469) ;  /* 0xfffffffc00f08947 */ /* 0x001fea000383ffff */
[----:B------:R-:W-:Y:S05]  /*19b50*/  BRA `(.L_x_11467) ;  /* 0x00000000002c7947 */ /* 0x000fea0003800000 */
.L_x_11468:
[----:B------:R-:W0:Y:S02]  /*19b60*/  QSPC.E.D P0, RZ, [R24] ;  /* 0x0000000018ff73aa */ /* 0x000e240000000700 */
[----:B0-----:R-:W-:Y:S05]  /*19b70*/  @!P0 BRA `(.L_x_11470) ;  /* 0x0000000000188947 */ /* 0x001fea0003800000 */
.L_x_11471:
[----:B------:R-:W2:Y:S02]  /*19b80*/  LD.E R32, [R24] ;  /* 0x0000000018207980 */ /* 0x000ea40000100900 */
[----:B--2---:R-:W-:-:S06]  /*19b90*/  FADD R33, R11, R32 ;  /* 0x000000200b217221 */ /* 0x004fcc0000000000 */
[----:B------:R-:W2:Y:S02]  /*19ba0*/  ATOM.E.CAST.SPIN PT, R33, [R24], R32, R33 ;  /* 0x000000201821738b */ /* 0x000ea400019e0121 */
[----:B--2---:R-:W-:-:S13]  /*19bb0*/  ISETP.EQ.U32.AND P0, PT, R33, 0x1, PT ;  /* 0x000000012100780c */ /* 0x004fda0003f02070 */
[----:B------:R-:W-:Y:S05]  /*19bc0*/  @!P0 BRA `(.L_x_11471) ;  /* 0xfffffffc00ec8947 */ /* 0x000fea000383ffff */
[----:B------:R-:W-:Y:S05]  /*19bd0*/  BRA `(.L_x_11467) ;  /* 0x00000000000c7947 */ /* 0x000fea0003800000 */
.L_x_11470:
[----:B------:R-:W2:Y:S02]  /*19be0*/  LD.E R9, desc[UR8][R24.64] ;  /* 0x0000000818097980 */ /* 0x000ea4000c101900 */
[----:B--2---:R-:W-:-:S05]  /*19bf0*/  FADD R9, R11, R9 ;  /* 0x000000090b097221 */ /* 0x004fca0000000000 */
[----:B------:R0:W-:Y:S02]  /*19c00*/  ST.E desc[UR8][R24.64], R9 ;  /* 0x0000000918007985 */ /* 0x0001e4000c101908 */
.L_x_11467:
[----:B------:R-:W-:Y:S05]  /*19c10*/  BSYNC.RECONVERGENT B1 ;  /* 0x0000000000017941 */ /* 0x000fea0003800200 */
.L_x_11466:
[----:B0-----:R-:W-:-:S05]  /*19c20*/  IMAD.WIDE R24, R4, 0x4, R20 ;  /* 0x0000000404187825 */ /* 0x001fca00078e0214 */
[----:B------:R0:W-:Y:S01]  /*19c30*/  ATOM.E.ADD.F32.FTZ.RN.STRONG.GPU P0, RZ, desc[UR8][R24.64], R15 ;  /* 0x8000000f18ff79a2 */ /* 0x0001e2000c10f308 */
[----:B------:R-:W-:Y:S04]  /*19c40*/  BSSY.RECONVERGENT B1, `(.L_x_11472) ;  /* 0x0000015000017945 */ /* 0x000fe80003800200 */
[----:B0-----:R-:W-:Y:S05]  /*19c50*/  @P0 BRA `(.L_x_11473) ;  /* 0x00000000004c0947 */ /* 0x001fea0003800000 */
[----:B------:R-:W0:Y:S02]  /*19c60*/  QSPC.E.S P0, RZ, [R24] ;  /* 0x0000000018ff73aa */ /* 0x000e240000000500 */
[----:B0-----:R-:W-:Y:S05]  /*19c70*/  @!P0 BRA `(.L_x_11474) ;  /* 0x0000000000188947 */ /* 0x001fea0003800000 */
[----:B------:R-:W-:-:S07]  /*19c80*/  MOV R9, R24 ;  /* 0x0000001800097202 */ /* 0x000fce0000000f00 */
.L_x_11475:
[----:B------:R-:W0:Y:S02]  /*19c90*/  LDS R24, [R9] ;  /* 0x0000000009187984 */ /* 0x000e240000000800 */
[----:B0-----:R-:W-:-:S05]  /*19ca0*/  FADD R25, R15, R24 ;  /* 0x000000180f197221 */ /* 0x001fca0000000000 */
[----:B------:R-:W0:Y:S02]  /*19cb0*/  ATOMS.CAST.SPIN P0, [R9], R24, R25 ;  /* 0x000000180900758d */ /* 0x000e240001800019 */
[----:B0-----:R-:W-:Y:S05]  /*19cc0*/  @!P0 BRA `(.L_x_11475) ;  /* 0xfffffffc00f08947 */ /* 0x001fea000383ffff */
[----:B------:R-:W-:Y:S05]  /*19cd0*/  BRA `(.L_x_11473) ;  /* 0x00000000002c7947 */ /* 0x000fea0003800000 */
.L_x_11474:
[----:B------:R-:W0:Y:S02]  /*19ce0*/  QSPC.E.D P0, RZ, [R24] ;  /* 0x0000000018ff73aa */ /* 0x000e240000000700 */
[----:B0-----:R-:W-:Y:S05]  /*19cf0*/  @!P0 BRA `(.L_x_11476) ;  /* 0x0000000000188947 */ /* 0x001fea0003800000 */
.L_x_11477:
[----:B------:R-:W2:Y:S02]  /*19d00*/  LD.E R32, [R24] ;  /* 0x0000000018207980 */ /* 0x000ea40000100900 */
[----:B--2---:R-:W-:-:S06]  /*19d10*/  FADD R33, R15, R32 ;  /* 0x000000200f217221 */ /* 0x004fcc0000000000 */
[----:B------:R-:W2:Y:S02]  /*19d20*/  ATOM.E.CAST.SPIN PT, R33, [R24], R32, R33 ;  /* 0x000000201821738b */ /* 0x000ea400019e0121 */
[----:B--2---:R-:W-:-:S13]  /*19d30*/  ISETP.EQ.U32.AND P0, PT, R33, 0x1, PT ;  /* 0x000000012100780c */ /* 0x004fda0003f02070 */
[----:B------:R-:W-:Y:S05]  /*19d40*/  @!P0 BRA `(.L_x_11477) ;  /* 0xfffffffc00ec8947 */ /* 0x000fea000383ffff */
[----:B------:R-:W-:Y:S05]  /*19d50*/  BRA `(.L_x_11473) ;  /* 0x00000000000c7947 */ /* 0x000fea0003800000 */
.L_x_11476:
[----:B------:R-:W2:Y:S02]  /*19d60*/  LD.E R32, desc[UR8][R24.64] ;  /* 0x0000000818207980 */ /* 0x000ea4000c101900 */
[----:B--2---:R-:W-:-:S05]  /*19d70*/  FADD R9, R15, R32 ;  /* 0x000000200f097221 */ /* 0x004fca0000000000 */
[----:B------:R0:W-:Y:S02]  /*19d80*/  ST.E desc[UR8][R24.64], R9 ;  /* 0x0000000918007985 */ /* 0x0001e4000c101908 */
.L_x_11473:
[----:B------:R-:W-:Y:S05]  /*19d90*/  BSYNC.RECONVERGENT B1 ;  /* 0x0000000000017941 */ /* 0x000fea0003800200 */
.L_x_11472:
        /* <DEDUP_REMOVED lines=10> */
.L_x_11481:
[----:B------:R-:W0:Y:S02]  /*19e40*/  LDS R24, [R9] ;  /* 0x0000000009187984 */ /* 0x000e240000000800 */
[----:B0-----:R-:W-:-:S05]  /*19e50*/  FADD R25, R11, R24 ;  /* 0x000000180b197221 */ /* 0x001fca0000000000 */
[----:B------:R-:W0:Y:S02]  /*19e60*/  ATOMS.CAST.SPIN P0, [R9], R24, R25 ;  /* 0x000000180900758d */ /* 0x000e240001800019 */
[----:B0-----:R-:W-:Y:S05]  /*19e70*/  @!P0 BRA `(.L_x_11481) ;  /* 0xfffffffc00f08947 */ /* 0x001fea000383ffff */
[----:B------:R-:W-:Y:S05]  /*19e80*/  BRA `(.L_x_11479) ;  /* 0x00000000002c7947 */ /* 0x000fea0003800000 */
.L_x_11480:
[----:B------:R-:W0:Y:S02]  /*19e90*/  QSPC.E.D P0, RZ, [R24] ;  /* 0x0000000018ff73aa */ /* 0x000e240000000700 */
[----:B0-----:R-:W-:Y:S05]  /*19ea0*/  @!P0 BRA `(.L_x_11482) ;  /* 0x0000000000188947 */ /* 0x001fea0003800000 */
.L_x_11483:
[----:B------:R-:W2:Y:S02]  /*19eb0*/  LD.E R32, [R24] ;  /* 0x0000000018207980 */ /* 0x000ea40000100900 */
[----:B--2---:R-:W-:-:S06]  /*19ec0*/  FADD R33, R11, R32 ;  /* 0x000000200b217221 */ /* 0x004fcc0000000000 */
[----:B------:R-:W2:Y:S02]  /*19ed0*/  ATOM.E.CAST.SPIN PT, R33, [R24], R32, R33 ;  /* 0x000000201821738b */ /* 0x000ea400019e0121 */
[----:B--2---:R-:W-:-:S13]  /*19ee0*/  ISETP.EQ.U32.AND P0, PT, R33, 0x1, PT ;  /* 0x000000012100780c */ /* 0x004fda0003f02070 */
[----:B------:R-:W-:Y:S05]  /*19ef0*/  @!P0 BRA `(.L_x_11483) ;  /* 0xfffffffc00ec8947 */ /* 0x000fea000383ffff */
[----:B------:R-:W-:Y:S05]  /*19f00*/  BRA `(.L_x_11479) ;  /* 0x00000000000c7947 */ /* 0x000fea0003800000 */
.L_x_11482:
[----:B------:R-:W2:Y:S02]  /*19f10*/  LD.E R9, desc[UR8][R24.64] ;  /* 0x0000000818097980 */ /* 0x000ea4000c101900 */
[----:B--2---:R-:W-:-:S05]  /*19f20*/  FADD R9, R11, R9 ;  /* 0x000000090b097221 */ /* 0x004fca0000000000 */
[----:B------:R0:W-:Y:S02]  /*19f30*/  ST.E desc[UR8][R24.64], R9 ;  /* 0x0000000918007985 */ /* 0x0001e4000c101908 */
.L_x_11479:
[----:B------:R-:W-:Y:S05]  /*19f40*/  BSYNC.RECONVERGENT B1 ;  /* 0x0000000000017941 */ /* 0x000fea0003800200 */
.L_x_11478:
[----:B0-----:R-:W-:-:S05]  /*19f50*/  IMAD.WIDE R24, R2, 0x4, R20 ;  /* 0x0000000402187825 */ /* 0x001fca00078e0214 */
[----:B------:R0:W-:Y:S01]  /*19f60*/  ATOM.E.ADD.F32.FTZ.RN.STRONG.GPU P0, RZ, desc[UR8][R24.64], R15 ;  /* 0x8000000f18ff79a2 */ /* 0x0001e2000c10f308 */
[----:B------:R-:W-:Y:S04]  /*19f70*/  BSSY.RECONVERGENT B1, `(.L_x_11484) ;  /* 0x0000015000017945 */ /* 0x000fe80003800200 */
[----:B0-----:R-:W-:Y:S05]  /*19f80*/  @P0 BRA `(.L_x_11485) ;  /* 0x00000000004c0947 */ /* 0x001fea0003800000 */
[----:B------:R-:W0:Y:S02]  /*19f90*/  QSPC.E.S P0, RZ, [R24] ;  /* 0x0000000018ff73aa */ /* 0x000e240000000500 */
[----:B0-----:R-:W-:Y:S05]  /*19fa0*/  @!P0 BRA `(.L_x_11486) ;  /* 0x0000000000188947 */ /* 0x001fea0003800000 */
[----:B------:R-:W-:-:S07]  /*19fb0*/  MOV R9, R24 ;  /* 0x0000001800097202 */ /* 0x000fce0000000f00 */
.L_x_11487:
[----:B------:R-:W0:Y:S02]  /*19fc0*/  LDS R24, [R9] ;  /* 0x0000000009187984 */ /* 0x000e240000000800 */
[----:B0-----:R-:W-:-:S05]  /*19fd0*/  FADD R25, R15, R24 ;  /* 0x000000180f197221 */ /* 0x001fca0000000000 */
[----:B------:R-:W0:Y:S02]  /*19fe0*/  ATOMS.CAST.SPIN P0, [R9], R24, R25 ;  /* 0x000000180900758d */ /* 0x000e240001800019 */
[----:B0-----:R-:W-:Y:S05]  /*19ff0*/  @!P0 BRA `(.L_x_11487) ;  /* 0xfffffffc00f08947 */ /* 0x001fea000383ffff */
[----:B------:R-:W-:Y:S05]  /*1a000*/  BRA `(.L_x_11485) ;  /* 0x00000000002c7947 */ /* 0x000fea0003800000 */
.L_x_11486:
[----:B------:R-:W0:Y:S02]  /*1a010*/  QSPC.E.D P0, RZ, [R24] ;  /* 0x0000000018ff73aa */ /* 0x000e240000000700 */
[----:B0-----:R-:W-:Y:S05]  /*1a020*/  @!P0 BRA `(.L_x_11488) ;  /* 0x0000000000188947 */ /* 0x001fea0003800000 */
.L_x_11489:
[----:B------:R-:W2:Y:S02]  /*1a030*/  LD.E R32, [R24] ;  /* 0x0000000018207980 */ /* 0x000ea40000100900 */
[----:B--2---:R-:W-:-:S06]  /*1a040*/  FADD R33, R15, R32 ;  /* 0x000000200f217221 */ /* 0x004fcc0000000000 */
[----:B------:R-:W2:Y:S02]  /*1a050*/  ATOM.E.CAST.SPIN PT, R33, [R24], R32, R33 ;  /* 0x000000201821738b */ /* 0x000ea400019e0121 */
[----:B--2---:R-:W-:-:S13]  /*1a060*/  ISETP.EQ.U32.AND P0, PT, R33, 0x1, PT ;  /* 0x000000012100780c */ /* 0x004fda0003f02070 */
[----:B------:R-:W-:Y:S05]  /*1a070*/  @!P0 BRA `(.L_x_11489) ;  /* 0xfffffffc00ec8947 */ /* 0x000fea000383ffff */
[----:B------:R-:W-:Y:S05]  /*1a080*/  BRA `(.L_x_11485) ;  /* 0x00000000000c7947 */ /* 0x000fea0003800000 */
.L_x_11488:
[----:B------:R-:W2:Y:S02]  /*1a090*/  LD.E R32, desc[UR8][R24.64] ;  /* 0x0000000818207980 */ /* 0x000ea4000c101900 */
[----:B--2---:R-:W-:-:S05]  /*1a0a0*/  FADD R9, R15, R32 ;  /* 0x000000200f097221 */ /* 0x004fca0000000000 */
[----:B------:R0:W-:Y:S02]  /*1a0b0*/  ST.E desc[UR8][R24.64], R9 ;  /* 0x0000000918007985 */ /* 0x0001e4000c101908 */
.L_x_11485:
[----:B------:R-:W-:Y:S05]  /*1a0c0*/  BSYNC.RECONVERGENT B1 ;  /* 0x0000000000017941 */ /* 0x000fea0003800200 */
.L_x_11484:
        /* <DEDUP_REMOVED lines=10> */
.L_x_11493:
[----:B------:R-:W0:Y:S02]  /*1a170*/  LDS R24, [R9] ;  /* 0x0000000009187984 */ /* 0x000e240000000800 */
[----:B0-----:R-:W-:-:S05]  /*1a180*/  FADD R25, R11, R24 ;  /* 0x000000180b197221 */ /* 0x001fca0000000000 */
[----:B------:R-:W0:Y:S02]  /*1a190*/  ATOMS.CAST.SPIN P0, [R9], R24, R25 ;  /* 0x000000180900758d */ /* 0x000e240001800019 */
[----:B0-----:R-:W-:Y:S05]  /*1a1a0*/  @!P0 BRA `(.L_x_11493) ;  /* 0xfffffffc00f08947 */ /* 0x001fea000383ffff */
[----:B------:R-:W-:Y:S05]  /*1a1b0*/  BRA `(.L_x_11491) ;  /* 0x00000000002c7947 */ /* 0x000fea0003800000 */
.L_x_11492:
[----:B------:R-:W0:Y:S02]  /*1a1c0*/  QSPC.E.D P0, RZ, [R24] ;  /* 0x0000000018ff73aa */ /* 0x000e240000000700 */
[----:B0-----:R-:W-:Y:S05]  /*1a1d0*/  @!P0 BRA `(.L_x_11494) ;  /* 0x0000000000188947 */ /* 0x001fea0003800000 */
.L_x_11495:
[----:B------:R-:W2:Y:S02]  /*1a1e0*/  LD.E R32, [R24] ;  /* 0x0000000018207980 */ /* 0x000ea40000100900 */
[----:B--2---:R-:W-:-:S06]  /*1a1f0*/  FADD R33, R11, R32 ;  /* 0x000000200b217221 */ /* 0x004fcc0000000000 */
[----:B------:R-:W2:Y:S02]  /*1a200*/  ATOM.E.CAST.SPIN PT, R33, [R24], R32, R33 ;  /* 0x000000201821738b */ /* 0x000ea400019e0121 */
[----:B--2---:R-:W-:-:S13]  /*1a210*/  ISETP.EQ.U32.AND P0, PT, R33, 0x1, PT ;  /* 0x000000012100780c */ /* 0x004fda0003f02070 */
[----:B------:R-:W-:Y:S05]  /*1a220*/  @!P0 BRA `(.L_x_11495) ;  /* 0xfffffffc00ec8947 */ /* 0x000fea000383ffff */
[----:B------:R-:W-:Y:S05]  /*1a230*/  BRA `(.L_x_11491) ;  /* 0x00000000000c7947 */ /* 0x000fea0003800000 */
.L_x_11494:
[----:B------:R-:W2:Y:S02]  /*1a240*/  LD.E R9, desc[UR8][R24.64] ;  /* 0x0000000818097980 */ /* 0x000ea4000c101900 */
[----:B--2---:R-:W-:-:S05]  /*1a250*/  FADD R9, R11, R9 ;  /* 0x000000090b097221 */ /* 0x004fca0000000000 */
[----:B------:R0:W-:Y:S02]  /*1a260*/  ST.E desc[UR8][R24.64], R9 ;  /* 0x0000000918007985 */ /* 0x0001e4000c101908 */
.L_x_11491:
[----:B------:R-:W-:Y:S05]  /*1a270*/  BSYNC.RECONVERGENT B1 ;  /* 0x0000000000017941 */ /* 0x000fea0003800200 */
.L_x_11490:
[----:B0-----:R-:W-:-:S05]  /*1a280*/  IMAD.WIDE R24, R5, 0x4, R20 ;  /* 0x0000000405187825 */ /* 0x001fca00078e0214 */
[----:B------:R0:W-:Y:S01]  /*1a290*/  ATOM.E.ADD.F32.FTZ.RN.STRONG.GPU P0, RZ, desc[UR8][R24.64], R15 ;  /* 0x8000000f18ff79a2 */ /* 0x0001e2000c10f308 */
[----:B------:R-:W-:Y:S04]  /*1a2a0*/  BSSY.RECONVERGENT B1, `(.L_x_11496) ;  /* 0x0000015000017945 */ /* 0x000fe80003800200 */
[----:B0-----:R-:W-:Y:S05]  /*1a2b0*/  @P0 BRA `(.L_x_11497) ;  /* 0x00000000004c0947 */ /* 0x001fea0003800000 */
[----:B------:R-:W0:Y:S02]  /*1a2c0*/  QSPC.E.S P0, RZ, [R24] ;  /* 0x0000000018ff73aa */ /* 0x000e240000000500 */
[----:B0-----:R-:W-:Y:S05]  /*1a2d0*/  @!P0 BRA `(.L_x_11498) ;  /* 0x0000000000188947 */ /* 0x001fea0003800000 */
[----:B------:R-:W-:-:S07]  /*1a2e0*/  MOV R9, R24 ;  /* 0x0000001800097202 */ /* 0x000fce0000000f00 */
.L_x_11499:
[----:B------:R-:W0:Y:S02]  /*1a2f0*/  LDS R24, [R9] ;  /* 0x0000000009187984 */ /* 0x000e240000000800 */
[----:B0-----:R-:W-:-:S05]  /*1a300*/  FADD R25, R15, R24 ;  /* 0x000000180f197221 */ /* 0x001fca0000000000 */
[----:B------:R-:W0:Y:S02]  /*1a310*/  ATOMS.CAST.SPIN P0, [R9], R24, R25 ;  /* 0x000000180900758d */ /* 0x000e240001800019 */
[----:B0-----:R-:W-:Y:S05]  /*1a320*/  @!P0 BRA `(.L_x_11499) ;  /* 0xfffffffc00f08947 */ /* 0x001fea000383ffff */
[----:B------:R-:W-:Y:S05]  /*1a330*/  BRA `(.L_x_11497) ;  /* 0x00000000002c7947 */ /* 0x000fea0003800000 */
.L_x_11498:
[----:B------:R-:W0:Y:S02]  /*1a340*/  QSPC.E.D P0, RZ, [R24] ;  /* 0x0000000018ff73aa */ /* 0x000e240000000700 */
[----:B0-----:R-:W-:Y:S05]  /*1a350*/  @!P0 BRA `(.L_x_11500) ;  /* 0x0000000000188947 */ /* 0x001fea0003800000 */
.L_x_11501:
[----:B------:R-:W2:Y:S02]  /*1a360*/  LD.E R32, [R24] ;  /* 0x0000000018207980 */ /* 0x000ea40000100900 */
[----:B--2---:R-:W-:-:S06]  /*1a370*/  FADD R33, R15, R32 ;  /* 0x000000200f217221 */ /* 0x004fcc0000000000 */
[----:B------:R-:W2:Y:S02]  /*1a380*/  ATOM.E.CAST.SPIN PT, R33, [R24], R32, R33 ;  /* 0x000000201821738b */ /* 0x000ea400019e0121 */
[----:B--2---:R-:W-:-:S13]  /*1a390*/  ISETP.EQ.U32.AND P0, PT, R33, 0x1, PT ;  /* 0x000000012100780c */ /* 0x004fda0003f02070 */
[----:B------:R-:W-:Y:S05]  /*1a3a0*/  @!P0 BRA `(.L_x_11501) ;  /* 0xfffffffc00ec8947 */ /* 0x000fea000383ffff */
[----:B------:R-:W-:Y:S05]  /*1a3b0*/  BRA `(.L_x_11497) ;  /* 0x00000000000c7947 */ /* 0x000fea0003800000 */
.L_x_11500:
[----:B------:R-:W2:Y:S02]  /*1a3c0*/  LD.E R32, desc[UR8][R24.64] ;  /* 0x0000000818207980 */ /* 0x000ea4000c101900 */
[----:B--2---:R-:W-:-:S05]  /*1a3d0*/  FADD R9, R15, R32 ;  /* 0x000000200f097221 */ /* 0x004fca0000000000 */
[----:B------:R0:W-:Y:S02]  /*1a3e0*/  ST.E desc[UR8][R24.64], R9 ;  /* 0x0000000918007985 */ /* 0x0001e4000c101908 */
.L_x_11497:
[----:B------:R-:W-:Y:S05]  /*1a3f0*/  BSYNC.RECONVERGENT B1 ;  /* 0x0000000000017941 */ /* 0x000fea0003800200 */
.L_x_11496:
        /* <DEDUP_REMOVED lines=9> */
.L_x_11505:
[----:B------:R-:W0:Y:S02]  /*1a490*/  LDS R24, [R9] ;  /* 0x0000000009187984 */ /* 0x000e240000000800 */
[----:B0-----:R-:W-:-:S05]  /*1a4a0*/  FADD R25, R11, R24 ;  /* 0x000000180b197221 */ /* 0x001fca0000000000 */
[----:B------:R-:W0:Y:S02]  /*1a4b0*/  ATOMS.CAST.SPIN P0, [R9], R24, R25 ;  /* 0x000000180900758d */ /* 0x000e240001800019 */
[----:B0-----:R-:W-:Y:S05]  /*1a4c0*/  @!P0 BRA `(.L_x_11505) ;  /* 0xfffffffc00f08947 */ /* 0x001fea000383ffff */
[----:B------:R-:W-:Y:S05]  /*1a4d0*/  BRA `(.L_x_11503) ;  /* 0x00000000002c7947 */ /* 0x000fea0003800000 */
.L_x_11504:
[----:B------:R-:W0:Y:S02]  /*1a4e0*/  QSPC.E.D P0, RZ, [R24] ;  /* 0x0000000018ff73aa */ /* 0x000e240000000700 */
[----:B0-----:R-:W-:Y:S05]  /*1a4f0*/  @!P0 BRA `(.L_x_11506) ;  /* 0x0000000000188947 */ /* 0x001fea0003800000 */
.L_x_11507:
[----:B------:R-:W2:Y:S02]  /*1a500*/  LD.E R32, [R24] ;  /* 0x0000000018207980 */ /* 0x000ea40000100900 */
[----:B--2---:R-:W-:-:S06]  /*1a510*/  FADD R33, R11, R32 ;  /* 0x000000200b217221 */ /* 0x004fcc0000000000 */
[----:B------:R-:W2:Y:S02]  /*1a520*/  ATOM.E.CAST.SPIN PT, R33, [R24], R32, R33 ;  /* 0x000000201821738b */ /* 0x000ea400019e0121 */
[----:B--2---:R-:W-:-:S13]  /*1a530*/  ISETP.EQ.U32.AND P0, PT, R33, 0x1, PT ;  /* 0x000000012100780c */ /* 0x004fda0003f02070 */
[----:B------:R-:W-:Y:S05]  /*1a540*/  @!P0 BRA `(.L_x_11507) ;  /* 0xfffffffc00ec8947 */ /* 0x000fea000383ffff */
[----:B------:R-:W-:Y:S05]  /*1a550*/  BRA `(.L_x_11503) ;  /* 0x00000000000c7947 */ /* 0x000fea0003800000 */
.L_x_11506:
[----:B------:R-:W2:Y:S02]  /*1a560*/  LD.E R9, desc[UR8][R24.64] ;  /* 0x0000000818097980 */ /* 0x000ea4000c101900 */
[----:B--2---:R-:W-:-:S05]  /*1a570*/  FADD R9, R11, R9 ;  /* 0x000000090b097221 */ /* 0x004fca0000000000 */
[----:B------:R0:W-:Y:S02]  /*1a580*/  ST.E desc[UR8][R24.64], R9 ;  /* 0x0000000918007985 */ /* 0x0001e4000c101908 */
.L_x_11503:
[----:B------:R-:W-:Y:S05]  /*1a590*/  BSYNC.RECONVERGENT B1 ;  /* 0x0000000000017941 */ /* 0x000fea0003800200 */
.L_x_11502:
[----:B0-----:R-:W-:-:S05]  /*1a5a0*/  IMAD.WIDE R24, R3, 0x4, R20 ;  /* 0x0000000403187825 */ /* 0x001fca00078e0214 */
[----:B------:R0:W-:Y:S01]  /*1a5b0*/  ATOM.E.ADD.F32.FTZ.RN.STRONG.GPU P0, RZ, desc[UR8][R24.64], R15 ;  /* 0x8000000f18ff79a2 */ /* 0x0001e2000c10f308 */
[----:B------:R-:W-:Y:S04]  /*1a5c0*/  BSSY.RECONVERGENT B1, `(.L_x_11508) ;  /* 0x0000015000017945 */ /* 0x000fe80003800200 */
[----:B0-----:R-:W-:Y:S05]  /*1a5d0*/  @P0 BRA `(.L_x_11509) ;  /* 0x00000000004c0947 */ /* 0x001fea0003800000 */
[----:B------:R-:W0:Y:S02]  /*1a5e0*/  QSPC.E.S P0, RZ, [R24] ;  /* 0x0000000018ff73aa */ /* 0x000e240000000500 */
[----:B0-----:R-:W-:Y:S05]  /*1a5f0*/  @!P0 BRA `(.L_x_11510) ;  /* 0x0000000000188947 */ /* 0x001fea0003800000 */
[----:B------:R-:W-:-:S07]  /*1a600*/  MOV R9, R24 ;  /* 0x0000001800097202 */ /* 0x000fce0000000f00 */
.L_x_11511:
[----:B------:R-:W0:Y:S02]  /*1a610*/  LDS R24, [R9] ;  /* 0x0000000009187984 */ /* 0x000e240000000800 */
[----:B0-----:R-:W-:-:S05]  /*1a620*/  FADD R25, R15, R24 ;  /* 0x000000180f197221 */ /* 0x001fca0000000000 */
[----:B------:R-:W0:Y:S02]  /*1a630*/  ATOMS.CAST.SPIN P0, [R9], R24, R25 ;  /* 0x000000180900758d */ /* 0x000e240001800019 */
[----:B0-----:R-:W-:Y:S05]  /*1a640*/  @!P0 BRA `(.L_x_11511) ;  /* 0xfffffffc00f08947 */ /* 0x001fea000383ffff */
[----:B------:R-:W-:Y:S05]  /*1a650*/  BRA `(.L_x_11509) ;  /* 0x00000000002c7947 */ /* 0x000fea0003800000 */
.L_x_11510:
[----:B------:R-:W0:Y:S02]  /*1a660*/  QSPC.E.D P0, RZ, [R24] ;  /* 0x0000000018ff73aa */ /* 0x000e240000000700 */
[----:B0-----:R-:W-:Y:S05]  /*1a670*/  @!P0 BRA `(.L_x_11512) ;  /* 0x0000000000188947 */ /* 0x001fea0003800000 */
.L_x_11513:
[----:B------:R-:W2:Y:S02]  /*1a680*/  LD.E R32, [R24] ;  /* 0x0000000018207980 */ /* 0x000ea40000100900 */
[----:B--2---:R-:W-:-:S06]  /*1a690*/  FADD R33, R15, R32 ;  /* 0x000000200f217221 */ /* 0x004fcc0000000000 */
[----:B------:R-:W2:Y:S02]  /*1a6a0*/  ATOM.E.CAST.SPIN PT, R33, [R24], R32, R33 ;  /* 0x000000201821738b */ /* 0x000ea400019e0121 */
[----:B--2---:R-:W-:-:S13]  /*1a6b0*/  ISETP.EQ.U32.AND P0, PT, R33, 0x1, PT ;  /* 0x000000012100780c */ /* 0x004fda0003f02070 */
[----:B------:R-:W-:Y:S05]  /*1a6c0*/  @!P0 BRA `(.L_x_11513) ;  /* 0xfffffffc00ec8947 */ /* 0x000fea000383ffff */
[----:B------:R-:W-:Y:S05]  /*1a6d0*/  BRA `(.L_x_11509) ;  /* 0x00000000000c7947 */ /* 0x000fea0003800000 */
.L_x_11512:
[----:B------:R-:W2:Y:S02]  /*1a6e0*/  LD.E R32, desc[UR8][R24.64] ;  /* 0x0000000818207980 */ /* 0x000ea4000c101900 */
[----:B--2---:R-:W-:-:S05]  /*1a6f0*/  FADD R9, R15, R32 ;  /* 0x000000200f097221 */ /* 0x004fca0000000000 */
[----:B------:R0:W-:Y:S02]  /*1a700*/  ST.E desc[UR8][R24.64], R9 ;  /* 0x0000000918007985 */ /* 0x0001e4000c101908 */
.L_x_11509:
[----:B------:R-:W-:Y:S05]  /*1a710*/  BSYNC.RECONVERGENT B1 ;  /* 0x0000000000017941 */ /* 0x000fea0003800200 */
.L_x_11508:
[----:B------:R-:W2:Y:S01]  /*1a720*/  LDL R11, [R1+0x80] ;  /* 0x00008000010b7983 */ /* 0x000ea20000100800 */
[----:B0-----:R-:W-:Y:S01]  /*1a730*/  FFMA R9, R26, R49, R16 ;  /* 0x000000311a097223 */ /* 0x001fe20000000010 */
[----:B--2---:R-:W-:-:S04]  /*1a740*/  IMAD.WIDE R22, R11, 0x4, R22 ;  /* 0x000000040b167825 */ /* 0x004fc800078e0216 */
[----:B------:R-:W-:-:S05]  /*1a750*/  FADD R11, R9, -R16 ;  /* 0x80000010090b7221 */ /* 0x000fca0000000000 */
[----:B------:R0:W-:Y:S01]  /*1a760*/  ATOM.E.ADD.F32.FTZ.RN.STRONG.GPU P0, RZ, desc[UR8][R22.64], R11 ;  /* 0x8000000b16ff79a2 */ /* 0x0001e2000c10f308 */
[----:B------:R-:W-:Y:S04]  /*1a770*/  BSSY.RECONVERGENT B1, `(.L_x_11514) ;  /* 0x0000015000017945 */ /* 0x000fe80003800200 */
[----:B0-----:R-:W-:Y:S05]  /*1a780*/  @P0 BRA `(.L_x_11515) ;  /* 0x00000000004c0947 */ /* 0x001fea0003800000 */
[----:B------:R-:W0:Y:S02]  /*1a790*/  QSPC.E.S P0, RZ, [R22] ;  /* 0x0000000016ff73aa */ /* 0x000e240000000500 */
[----:B0-----:R-:W-:Y:S05]  /*1a7a0*/  @!P0 BRA `(.L_x_11516) ;  /* 0x0000000000188947 */ /* 0x001fea0003800000 */
[----:B------:R-:W-:-:S07]  /*1a7b0*/  MOV R9, R22 ;  /* 0x0000001600097202 */ /* 0x000fce0000000f00 */
.L_x_11517:
[----:B------:R-:W0:Y:S02]  /*1a7c0*/  LDS R22, [R9] ;  /* 0x0000000009167984 */ /* 0x000e240000000800 */
[----:B0-----:R-:W-:-:S05]  /*1a7d0*/  FADD R23, R11, R22 ;  /* 0x000000160b177221 */ /* 0x001fca0000000000 */
[----:B------:R-:W0:Y:S02]  /*1a7e0*/  ATOMS.CAST.SPIN P0, [R9], R22, R23 ;  /* 0x000000160900758d */ /* 0x000e240001800017 */
[----:B0-----:R-:W-:Y:S05]  /*1a7f0*/  @!P0 BRA `(.L_x_11517) ;  /* 0xfffffffc00f08947 */ /* 0x001fea000383ffff */
[----:B------:R-:W-:Y:S05]  /*1a800*/  BRA `(.L_x_11515) ;  /* 0x00000000002c7947 */ /* 0x000fea0003800000 */
.L_x_11516:
[----:B------:R-:W0:Y:S02]  /*1a810*/  QSPC.E.D P0, RZ, [R22] ;  /* 0x0000000016ff73aa */ /* 0x000e240000000700 */
[----:B0-----:R-:W-:Y:S05]  /*1a820*/  @!P0 BRA `(.L_x_11518) ;  /* 0x0000000000188947 */ /* 0x001fea0003800000 */
.L_x_11519:
[----:B------:R-:W2:Y:S02]  /*1a830*/  LD.E R24, [R22] ;  /* 0x0000000016187980 */ /* 0x000ea40000100900 */
[----:B--2---:R-:W-:-:S06]  /*1a840*/  FADD R25, R11, R24 ;  /* 0x000000180b197221 */ /* 0x004fcc0000000000 */
[----:B------:R-:W2:Y:S02]  /*1a850*/  ATOM.E.CAST.SPIN PT, R25, [R22], R24, R25 ;  /* 0x000000181619738b */ /* 0x000ea400019e0119 */
[----:B--2---:R-:W-:-:S13]  /*1a860*/  ISETP.EQ.U32.AND P0, PT, R25, 0x1, PT ;  /* 0x000000011900780c */ /* 0x004fda0003f02070 */
[----:B------:R-:W-:Y:S05]  /*1a870*/  @!P0 BRA `(.L_x_11519) ;  /* 0xfffffffc00ec8947 */ /* 0x000fea000383ffff */
[----:B------:R-:W-:Y:S05]  /*1a880*/  BRA `(.L_x_11515) ;  /* 0x00000000000c7947 */ /* 0x000fea0003800000 */
.L_x_11518:
[----:B------:R-:W2:Y:S02]  /*1a890*/  LD.E R9, desc[UR8][R22.64] ;  /* 0x0000000816097980 */ /* 0x000ea4000c101900 */
[----:B--2---:R-:W-:-:S05]  /*1a8a0*/  FADD R9, R11, R9 ;  /* 0x000000090b097221 */ /* 0x004fca0000000000 */
[----:B------:R0:W-:Y:S02]  /*1a8b0*/  ST.E desc[UR8][R22.64], R9 ;  /* 0x0000000916007985 */ /* 0x0001e4000c101908 */
.L_x_11515:
[----:B------:R-:W-:Y:S05]  /*1a8c0*/  BSYNC.RECONVERGENT B1 ;  /* 0x0000000000017941 */ /* 0x000fea0003800200 */
.L_x_11514:
        /* <DEDUP_REMOVED lines=8> */
.L_x_11523:
[----:B------:R-:W0:Y:S02]  /*1a950*/  LDS R20, [R9] ;  /* 0x0000000009147984 */ /* 0x000e240000000800 */
[----:B0-----:R-:W-:-:S05]  /*1a960*/  FADD R21, R15, R20 ;  /* 0x000000140f157221 */ /* 0x001fca0000000000 */
[----:B------:R-:W0:Y:S02]  /*1a970*/  ATOMS.CAST.SPIN P0, [R9], R20, R21 ;  /* 0x000000140900758d */ /* 0x000e240001800015 */
[----:B0-----:R-:W-:Y:S05]  /*1a980*/  @!P0 BRA `(.L_x_11523) ;  /* 0xfffffffc00f08947 */ /* 0x001fea000383ffff */
[----:B------:R-:W-:Y:S05]  /*1a990*/  BRA `(.L_x_11521) ;  /* 0x00000000002c7947 */ /* 0x000fea0003800000 */
.L_x_11522:
[----:B------:R-:W0:Y:S02]  /*1a9a0*/  QSPC.E.D P0, RZ, [R20] ;  /* 0x0000000014ff73aa */ /* 0x000e240000000700 */
[----:B0-----:R-:W-:Y:S05]  /*1a9b0*/  @!P0 BRA `(.L_x_11524) ;  /* 0x0000000000188947 */ /* 0x001fea0003800000 */
.L_x_11525:
[----:B------:R-:W2:Y:S02]  /*1a9c0*/  LD.E R22, [R20] ;  /* 0x0000000014167980 */ /* 0x000ea40000100900 */
[----:B--2---:R-:W-:-:S06]  /*1a9d0*/  FADD R23, R15, R22 ;  /* 0x000000160f177221 */ /* 0x004fcc0000000000 */
[----:B------:R-:W2:Y:S02]  /*1a9e0*/  ATOM.E.CAST.SPIN PT, R23, [R20], R22, R23 ;  /* 0x000000161417738b */ /* 0x000ea400019e0117 */
[----:B--2---:R-:W-:-:S13]  /*1a9f0*/  ISETP.EQ.U32.AND P0, PT, R23, 0x1, PT ;  /* 0x000000011700780c */ /* 0x004fda0003f02070 */
[----:B------:R-:W-:Y:S05]  /*1aa00*/  @!P0 BRA `(.L_x_11525) ;  /* 0xfffffffc00ec8947 */ /* 0x000fea000383ffff */
[----:B------:R-:W-:Y:S05]  /*1aa10*/  BRA `(.L_x_11521) ;  /* 0x00000000000c7947 */ /* 0x000fea0003800000 */
.L_x_11524:
[----:B------:R-:W2:Y:S02]  /*1aa20*/  LD.E R22, desc[UR8][R20.64] ;  /* 0x0000000814167980 */ /* 0x000ea4000c101900 */
[----:B--2---:R-:W-:-:S05]  /*1aa30*/  FADD R9, R15, R22 ;  /* 0x000000160f097221 */ /* 0x004fca0000000000 */
[----:B------:R0:W-:Y:S02]  /*1aa40*/  ST.E desc[UR8][R20.64], R9 ;  /* 0x0000000914007985 */ /* 0x0001e4000c101908 */
.L_x_11521:
[----:B------:R-:W-:Y:S05]  /*1aa50*/  BSYNC.RECONVERGENT B1 ;  /* 0x0000000000017941 */ /* 0x000fea0003800200 */
.L_x_11520:
[----:B------:R-:W-:-:S03]  /*1aa60*/  UMOV UR4, 0xffffffff ;  /* 0xffffffff00047882 */ /* 0x000fc60000000000 */
[----:B------:R-:W-:Y:S05]  /*1aa70*/  BRA.DIV UR4, `(.L_x_11526) ;  /* 0x0000049e04847947 */ /* 0x000fea000b800000 */
[----:B------:R-:W2:Y:S04]  /*1aa80*/  LDL R11, [R1+0x74] ;  /* 0x00007400010b7983 */ /* 0x000ea80000100800 */
[----:B------:R-:W3:Y:S04]  /*1aa90*/  LDL R17, [R1+0xcc] ;  /* 0x0000cc0001117983 */ /* 0x000ee80000100800 */
[----:B0-----:R0:W1:Y:S04]  /*1aaa0*/  SHFL.IDX PT, R9, R14, 0x6, 0x181f ;  /* 0x00d81f000e097f89 */ /* 0x00106800000e0000 */
[----:B--2---:R0:W2:Y:S04]  /*1aab0*/  SHFL.IDX PT, R22, R11, 0x6, 0x181f ;  /* 0x00d81f000b167f89 */ /* 0x0040a800000e0000 */
[----:B-1-3--:R0:W3:Y:S02]  /*1aac0*/  SHFL.IDX PT, R24, R17, 0x6, 0x181f ;  /* 0x00d81f0011187f89 */ /* 0x00a0e400000e0000 */
.L_x_13702:
        /* <DEDUP_REMOVED lines=19> */
.L_x_11530:
[----:B------:R-:W0:Y:S02]  /*1ac00*/  LDS R20, [R9] ;  /* 0x0000000009147984 */ /* 0x000e240000000800 */
[----:B0-----:R-:W-:-:S05]  /*1ac10*/  FADD R21, R19, R20 ;  /* 0x0000001413157221 */ /* 0x001fca0000000000 */
[----:B------:R-:W0:Y:S02]  /*1ac20*/  ATOMS.CAST.SPIN P0, [R9], R20, R21 ;  /* 0x000000140900758d */ /* 0x000e240001800015 */
[----:B0-----:R-:W-:Y:S05]  /*1ac30*/  @!P0 BRA `(.L_x_11530) ;  /* 0xfffffffc00f08947 */ /* 0x001fea000383ffff */
[----:B------:R-:W-:Y:S05]  /*1ac40*/  BRA `(.L_x_11528) ;  /* 0x00000000002c7947 */ /* 0x000fea0003800000 */
.L_x_11529:
[----:B------:R-:W0:Y:S02]  /*1ac50*/  QSPC.E.D P0, RZ, [R22] ;  /* 0x0000000016ff73aa */ /* 0x000e240000000700 */
[----:B0-----:R-:W-:Y:S05]  /*1ac60*/  @!P0 BRA `(.L_x_11531) ;  /* 0x0000000000188947 */ /* 0x001fea0003800000 */
.L_x_11532:
[----:B------:R-:W2:Y:S02]  /*1ac70*/  LD.E R20, [R22] ;  /* 0x0000000016147980 */ /* 0x000ea40000100900 */
[----:B--2---:R-:W-:-:S06]  /*1ac80*/  FADD R21, R19, R20 ;  /* 0x0000001413157221 */ /* 0x004fcc0000000000 */
[----:B------:R-:W2:Y:S02]  /*1ac90*/  ATOM.E.CAST.SPIN PT, R21, [R22], R20, R21 ;  /* 0x000000141615738b */ /* 0x000ea400019e0115 */
[----:B--2---:R-:W-:-:S13]  /*1aca0*/  ISETP.EQ.U32.AND P0, PT, R21, 0x1, PT ;  /* 0x000000011500780c */ /* 0x004fda0003f02070 */
[----:B------:R-:W-:Y:S05]  /*1acb0*/  @!P0 BRA `(.L_x_11532) ;  /* 0xfffffffc00ec8947 */ /* 0x000fea000383ffff */
[----:B------:R-:W-:Y:S05]  /*1acc0*/  BRA `(.L_x_11528) ;  /* 0x00000000000c7947 */ /* 0x000fea0003800000 */
.L_x_11531:
[----:B------:R-:W2:Y:S02]  /*1acd0*/  LD.E R9, desc[UR8][R22.64] ;  /* 0x0000000816097980 */ /* 0x000ea4000c101900 */
[----:B--2---:R-:W-:-:S05]  /*1ace0*/  FADD R9, R19, R9 ;  /* 0x0000000913097221 */ /* 0x004fca0000000000 */
[----:B------:R0:W-:Y:S02]  /*1acf0*/  ST.E desc[UR8][R22.64], R9 ;  /* 0x0000000916007985 */ /* 0x0001e4000c101908 */
.L_x_11528:
[----:B------:R-:W-:Y:S05]  /*1ad00*/  BSYNC.RECONVERGENT B1 ;  /* 0x0000000000017941 */ /* 0x000fea0003800200 */
.L_x_11527:
        /* <DEDUP_REMOVED lines=9> */
.L_x_11536:
[----:B------:R-:W0:Y:S02]  /*1ada0*/  LDS R24, [R9] ;  /* 0x0000000009187984 */ /* 0x000e240000000800 */
[----:B0-----:R-:W-:-:S05]  /*1adb0*/  FADD R25, R15, R24 ;  /* 0x000000180f197221 */ /* 0x001fca0000000000 */
[----:B------:R-:W0:Y:S02]  /*1adc0*/  ATOMS.CAST.SPIN P0, [R9], R24, R25 ;  /* 0x000000180900758d */ /* 0x000e240001800019 */
[----:B0-----:R-:W-:Y:S05]  /*1add0*/  @!P0 BRA `(.L_x_11536) ;  /* 0xfffffffc00f08947 */ /* 0x001fea000383ffff */
[----:B------:R-:W-:Y:S05]  /*1ade0*/  BRA `(.L_x_11534) ;  /* 0x00000000002c7947 */ /* 0x000fea0003800000 */
.L_x_11535:
[----:B------:R-:W1:Y:S02]  /*1adf0*/  QSPC.E.D P0, RZ, [R20] ;  /* 0x0000000014ff73aa */ /* 0x000e640000000700 */
[----:B-1----:R-:W-:Y:S05]  /*1ae00*/  @!P0 BRA `(.L_x_11537) ;  /* 0x0000000000188947 */ /* 0x002fea0003800000 */
.L_x_11538:
[----:B------:R-:W2:Y:S02]  /*1ae10*/  LD.E R24, [R20] ;  /* 0x0000000014187980 */ /* 0x000ea40000100900 */
[----:B--2---:R-:W-:-:S06]  /*1ae20*/  FADD R25, R15, R24 ;  /* 0x000000180f197221 */ /* 0x004fcc0000000000 */
[----:B------:R-:W2:Y:S02]  /*1ae30*/  ATOM.E.CAST.SPIN PT, R25, [R20], R24, R25 ;  /* 0x000000181419738b */ /* 0x000ea400019e0119 */
[----:B--2---:R-:W-:-:S13]  /*1ae40*/  ISETP.EQ.U32.AND P0, PT, R25, 0x1, PT ;  /* 0x000000011900780c */ /* 0x004fda0003f02070 */
[----:B------:R-:W-:Y:S05]  /*1ae50*/  @!P0 BRA `(.L_x_11538) ;  /* 0xfffffffc00ec8947 */ /* 0x000fea000383ffff */
[----:B------:R-:W-:Y:S05]  /*1ae60*/  BRA `(.L_x_11534) ;  /* 0x00000000000c7947 */ /* 0x000fea0003800000 */
.L_x_11537:
[----:B------:R-:W0:Y:S02]  /*1ae70*/  LD.E R24, desc[UR8][R20.64] ;  /* 0x0000000814187980 */ /* 0x000e24000c101900 */
[----:B0-----:R-:W-:-:S05]  /*1ae80*/  FADD R9, R15, R24 ;  /* 0x000000180f097221 */ /* 0x001fca0000000000 */
[----:B------:R1:W-:Y:S02]  /*1ae90*/  ST.E desc[UR8][R20.64], R9 ;  /* 0x0000000914007985 */ /* 0x0003e4000c101908 */
.L_x_11534:
[----:B------:R-:W-:Y:S05]  /*1aea0*/  BSYNC.RECONVERGENT B1 ;  /* 0x0000000000017941 */ /* 0x000fea0003800200 */
.L_x_11533:
        /* <DEDUP_REMOVED lines=10> */
.L_x_11542:
[----:B------:R-:W0:Y:S02]  /*1af50*/  LDS R24, [R9] ;  /* 0x0000000009187984 */ /* 0x000e240000000800 */
[----:B0-----:R-:W-:-:S05]  /*1af60*/  FADD R25, R11, R24 ;  /* 0x000000180b197221 */ /* 0x001fca0000000000 */
[----:B------:R-:W0:Y:S02]  /*1af70*/  ATOMS.CAST.SPIN P0, [R9], R24, R25 ;  /* 0x000000180900758d */ /* 0x000e240001800019 */
[----:B0-----:R-:W-:Y:S05]  /*1af80*/  @!P0 BRA `(.L_x_11542) ;  /* 0xfffffffc00f08947 */ /* 0x001fea000383ffff */
[----:B------:R-:W-:Y:S05]  /*1af90*/  BRA `(.L_x_11540) ;  /* 0x00000000002c7947 */ /* 0x000fea0003800000 */
.L_x_11541:
[----:B------:R-:W0:Y:S02]  /*1afa0*/  QSPC.E.D P0, RZ, [R24] ;  /* 0x0000000018ff73aa */ /* 0x000e240000000700 */
[----:B0-----:R-:W-:Y:S05]  /*1afb0*/  @!P0 BRA `(.L_x_11543) ;  /* 0x0000000000188947 */ /* 0x001fea0003800000 */
.L_x_11544:
[----:B------:R-:W2:Y:S02]  /*1afc0*/  LD.E R26, [R24] ;  /* 0x00000000181a7980 */ /* 0x000ea40000100900 */
[----:B--2---:R-:W-:-:S06]  /*1afd0*/  FADD R27, R11, R26 ;  /* 0x0000001a0b1b7221 */ /* 0x004fcc0000000000 */
[----:B------:R-:W2:Y:S02]  /*1afe0*/  ATOM.E.CAST.SPIN PT, R27, [R24], R26, R27 ;  /* 0x0000001a181b738b */ /* 0x000ea400019e011b */
[----:B--2---:R-:W-:-:S13]  /*1aff0*/  ISETP.EQ.U32.AND P0, PT, R27, 0x1, PT ;  /* 0x000000011b00780c */ /* 0x004fda0003f02070 */
[----:B------:R-:W-:Y:S05]  /*1b000*/  @!P0 BRA `(.L_x_11544) ;  /* 0xfffffffc00ec8947 */ /* 0x000fea000383ffff */
[----:B------:R-:W-:Y:S05]  /*1b010*/  BRA `(.L_x_11540) ;  /* 0x00000000000c7947 */ /* 0x000fea0003800000 */
.L_x_11543:
[----:B------:R-:W2:Y:S02]  /*1b020*/  LD.E R9, desc[UR8][R24.64] ;  /* 0x0000000818097980 */ /* 0x000ea4000c101900 */
[----:B--2---:R-:W-:-:S05]  /*1b030*/  FADD R9, R11, R9 ;  /* 0x000000090b097221 */ /* 0x004fca0000000000 */
[----:B------:R0:W-:Y:S02]  /*1b040*/  ST.E desc[UR8][R24.64], R9 ;  /* 0x0000000918007985 */ /* 0x0001e4000c101908 */
.L_x_11540:
[----:B------:R-:W-:Y:S05]  /*1b050*/  BSYNC.RECONVERGENT B1 ;  /* 0x0000000000017941 */ /* 0x000fea0003800200 */
.L_x_11539:
[----:B0-----:R-:W-:-:S05]  /*1b060*/  IMAD.WIDE R24, R61, 0x4, R20 ;  /* 0x000000043d187825 */ /* 0x001fca00078e0214 */
[----:B------:R0:W-:Y:S01]  /*1b070*/  ATOM.E.ADD.F32.FTZ.RN.STRONG.GPU P0, RZ, desc[UR8][R24.64], R15 ;  /* 0x8000000f18ff79a2 */ /* 0x0001e2000c10f308 */
[----:B------:R-:W-:Y:S04]  /*1b080*/  BSSY.RECONVERGENT B1, `(.L_x_11545) ;  /* 0x0000015000017945 */ /* 0x000fe80003800200 */
[----:B0-----:R-:W-:Y:S05]  /*1b090*/  @P0 BRA `(.L_x_11546) ;  /* 0x00000000004c0947 */ /* 0x001fea0003800000 */
[----:B------:R-:W0:Y:S02]  /*1b0a0*/  QSPC.E.S P0, RZ, [R24] ;  /* 0x0000000018ff73aa */ /* 0x000e240000000500 */
[----:B0-----:R-:W-:Y:S05]  /*1b0b0*/  @!P0 BRA `(.L_x_11547) ;  /* 0x0000000000188947 */ /* 0x001fea0003800000 */
[----:B------:R-:W-:-:S07]  /*1b0c0*/  MOV R9, R24 ;  /* 0x0000001800097202 */ /* 0x000fce0000000f00 */
.L_x_11548:
[----:B------:R-:W0:Y:S02]  /*1b0d0*/  LDS R24, [R9] ;  /* 0x0000000009187984 */ /* 0x000e240000000800 */
[----:B0-----:R-:W-:-:S05]  /*1b0e0*/  FADD R25, R15, R24 ;  /* 0x000000180f197221 */ /* 0x001fca0000000000 */
[----:B------:R-:W0:Y:S02]  /*1b0f0*/  ATOMS.CAST.SPIN P0, [R9], R24, R25 ;  /* 0x000000180900758d */ /* 0x000e240001800019 */
[----:B0-----:R-:W-:Y:S05]  /*1b100*/  @!P0 BRA `(.L_x_11548) ;  /* 0xfffffffc00f08947 */ /* 0x001fea000383ffff */
[----:B------:R-:W-:Y:S05]  /*1b110*/  BRA `(.L_x_11546) ;  /* 0x00000000002c7947 */ /* 0x000fea0003800000 */
.L_x_11547:
[----:B------:R-:W0:Y:S02]  /*1b120*/  QSPC.E.D P0, RZ, [R24] ;  /* 0x0000000018ff73aa */ /* 0x000e240000000700 */
[----:B0-----:R-:W-:Y:S05]  /*1b130*/  @!P0 BRA `(.L_x_11549) ;  /* 0x0000000000188947 */ /* 0x001fea0003800000 */
.L_x_11550:
[----:B------:R-:W2:Y:S02]  /*1b140*/  LD.E R26, [R24] ;  /* 0x00000000181a7980 */ /* 0x000ea40000100900 */
[----:B--2---:R-:W-:-:S06]  /*1b150*/  FADD R27, R15, R26 ;  /* 0x0000001a0f1b7221 */ /* 0x004fcc0000000000 */
[----:B------:R-:W2:Y:S02]  /*1b160*/  ATOM.E.CAST.SPIN PT, R27, [R24], R26, R27 ;  /* 0x0000001a181b738b */ /* 0x000ea400019e011b */
[----:B--2---:R-:W-:-:S13]  /*1b170*/  ISETP.EQ.U32.AND P0, PT, R27, 0x1, PT ;  /* 0x000000011b00780c */ /* 0x004fda0003f02070 */
[----:B------:R-:W-:Y:S05]  /*1b180*/  @!P0 BRA `(.L_x_11550) ;  /* 0xfffffffc00ec8947 */ /* 0x000fea000383ffff */
[----:B------:R-:W-:Y:S05]  /*1b190*/  BRA `(.L_x_11546) ;  /* 0x00000000000c7947 */ /* 0x000fea0003800000 */
.L_x_11549:
[----:B------:R-:W2:Y:S02]  /*1b1a0*/  LD.E R26, desc[UR8][R24.64] ;  /* 0x00000008181a7980 */ /* 0x000ea4000c101900 */
[----:B--2---:R-:W-:-:S05]  /*1b1b0*/  FADD R9, R15, R26 ;  /* 0x0000001a0f097221 */ /* 0x004fca0000000000 */
[----:B------:R0:W-:Y:S02]  /*1b1c0*/  ST.E desc[UR8][R24.64], R9 ;  /* 0x0000000918007985 */ /* 0x0001e4000c101908 */
.L_x_11546:
[----:B------:R-:W-:Y:S05]  /*1b1d0*/  BSYNC.RECONVERGENT B1 ;  /* 0x0000000000017941 */ /* 0x000fea0003800200 */
.L_x_11545:
        /* <DEDUP_REMOVED lines=10> */
.L_x_11554:
[----:B------:R-:W0:Y:S02]  /*1b280*/  LDS R24, [R9] ;  /* 0x0000000009187984 */ /* 0x000e240000000800 */
[----:B0-----:R-:W-:-:S05]  /*1b290*/  FADD R25, R11, R24 ;  /* 0x000000180b197221 */ /* 0x001fca0000000000 */
[----:B------:R-:W0:Y:S02]  /*1b2a0*/  ATOMS.CAST.SPIN P0, [R9], R24, R25 ;  /* 0x000000180900758d */ /* 0x000e240001800019 */
[----:B0-----:R-:W-:Y:S05]  /*1b2b0*/  @!P0 BRA `(.L_x_11554) ;  /* 0xfffffffc00f08947 */ /* 0x001fea000383ffff */
[----:B------:R-:W-:Y:S05]  /*1b2c0*/  BRA `(.L_x_11552) ;  /* 0x00000000002c7947 */ /* 0x000fea0003800000 */
.L_x_11553:
[----:B------:R-:W0:Y:S02]  /*1b2d0*/  QSPC.E.D P0, RZ, [R24] ;  /* 0x0000000018ff73aa */ /* 0x000e240000000700 */
[----:B0-----:R-:W-:Y:S05]  /*1b2e0*/  @!P0 BRA `(.L_x_11555) ;  /* 0x0000000000188947 */ /* 0x001fea0003800000 */
.L_x_11556:
[----:B------:R-:W2:Y:S02]  /*1b2f0*/  LD.E R26, [R24] ;  /* 0x00000000181a7980 */ /* 0x000ea40000100900 */
[----:B--2---:R-:W-:-:S06]  /*1b300*/  FADD R27, R11, R26 ;  /* 0x0000001a0b1b7221 */ /* 0x004fcc0000000000 */
[----:B------:R-:W2:Y:S02]  /*1b310*/  ATOM.E.CAST.SPIN PT, R27, [R24], R26, R27 ;  /* 0x0000001a181b738b */ /* 0x000ea400019e011b */
[----:B--2---:R-:W-:-:S13]  /*1b320*/  ISETP.EQ.U32.AND P0, PT, R27, 0x1, PT ;  /* 0x000000011b00780c */ /* 0x004fda0003f02070 */
[----:B------:R-:W-:Y:S05]  /*1b330*/  @!P0 BRA `(.L_x_11556) ;  /* 0xfffffffc00ec8947 */ /* 0x000fea000383ffff */
[----:B------:R-:W-:Y:S05]  /*1b340*/  BRA `(.L_x_11552) ;  /* 0x00000000000c7947 */ /* 0x000fea0003800000 */
.L_x_11555:
[----:B------:R-:W2:Y:S02]  /*1b350*/  LD.E R9, desc[UR8][R24.64] ;  /* 0x0000000818097980 */ /* 0x000ea4000c101900 */
[----:B--2---:R-:W-:-:S05]  /*1b360*/  FADD R9, R11, R9 ;  /* 0x000000090b097221 */ /* 0x004fca0000000000 */
[----:B------:R0:W-:Y:S02]  /*1b370*/  ST.E desc[UR8][R24.64], R9 ;  /* 0x0000000918007985 */ /* 0x0001e4000c101908 */
.L_x_11552:
[----:B------:R-:W-:Y:S05]  /*1b380*/  BSYNC.RECONVERGENT B1 ;  /* 0x0000000000017941 */ /* 0x000fea0003800200 */
.L_x_11551:
[----:B0-----:R-:W-:-:S05]  /*1b390*/  IMAD.WIDE R24, R6, 0x4, R20 ;  /* 0x0000000406187825 */ /* 0x001fca00078e0214 */
[----:B------:R0:W-:Y:S01]  /*1b3a0*/  ATOM.E.ADD.F32.FTZ.RN.STRONG.GPU P0, RZ, desc[UR8][R24.64], R15 ;  /* 0x8000000f18ff79a2 */ /* 0x0001e2000c10f308 */
[----:B------:R-:W-:Y:S04]  /*1b3b0*/  BSSY.RECONVERGENT B1, `(.L_x_11557) ;  /* 0x0000015000017945 */ /* 0x000fe80003800200 */
[----:B0-----:R-:W-:Y:S05]  /*1b3c0*/  @P0 BRA `(.L_x_11558) ;  /* 0x00000000004c0947 */ /* 0x001fea0003800000 */
[----:B------:R-:W0:Y:S02]  /*1b3d0*/  QSPC.E.S P0, RZ, [R24] ;  /* 0x0000000018ff73aa */ /* 0x000e240000000500 */
[----:B0-----:R-:W-:Y:S05]  /*1b3e0*/  @!P0 BRA `(.L_x_11559) ;  /* 0x0000000000188947 */ /* 0x001fea0003800000 */
[----:B------:R-:W-:-:S07]  /*1b3f0*/  MOV R9, R24 ;  /* 0x0000001800097202 */ /* 0x000fce0000000f00 */
.L_x_11560:
[----:B------:R-:W0:Y:S02]  /*1b400*/  LDS R24, [R9] ;  /* 0x0000000009187984 */ /* 0x000e240000000800 */
[----:B0-----:R-:W-:-:S05]  /*1b410*/  FADD R25, R15, R24 ;  /* 0x000000180f197221 */ /* 0x001fca0000000000 */
[----:B------:R-:W0:Y:S02]  /*1b420*/  ATOMS.CAST.SPIN P0, [R9], R24, R25 ;  /* 0x000000180900758d */ /* 0x000e240001800019 */
[----:B0-----:R-:W-:Y:S05]  /*1b430*/  @!P0 BRA `(.L_x_11560) ;  /* 0xfffffffc00f08947 */ /* 0x001fea000383ffff */
[----:B------:R-:W-:Y:S05]  /*1b440*/  BRA `(.L_x_11558) ;  /* 0x00000000002c7947 */ /* 0x000fea0003800000 */
.L_x_11559:
[----:B------:R-:W0:Y:S02]  /*1b450*/  QSPC.E.D P0, RZ, [R24] ;  /* 0x0000000018ff73aa */ /* 0x000e240000000700 */
[----:B0-----:R-:W-:Y:S05]  /*1b460*/  @!P0 BRA `(.L_x_11561) ;  /* 0x0000000000188947 */ /* 0x001fea0003800000 */
.L_x_11562:
[----:B------:R-:W2:Y:S02]  /*1b470*/  LD.E R26, [R24] ;  /* 0x00000000181a7980 */ /* 0x000ea40000100900 */
[----:B--2---:R-:W-:-:S06]  /*1b480*/  FADD R27, R15, R26 ;  /* 0x0000001a0f1b7221 */ /* 0x004fcc0000000000 */
[----:B------:R-:W2:Y:S02]  /*1b490*/  ATOM.E.CAST.SPIN PT, R27, [R24], R26, R27 ;  /* 0x0000001a181b738b */ /* 0x000ea400019e011b */
[----:B--2---:R-:W-:-:S13]  /*1b4a0*/  ISETP.EQ.U32.AND P0, PT, R27, 0x1, PT ;  /* 0x000000011b00780c */ /* 0x004fda0003f02070 */
[----:B------:R-:W-:Y:S05]  /*1b4b0*/  @!P0 BRA `(.L_x_11562) ;  /* 0xfffffffc00ec8947 */ /* 0x000fea000383ffff */
[----:B------:R-:W-:Y:S05]  /*1b4c0*/  BRA `(.L_x_11558) ;  /* 0x00000000000c7947 */ /* 0x000fea0003800000 */
.L_x_11561:
[----:B------:R-:W2:Y:S02]  /*1b4d0*/  LD.E R26, desc[UR8][R24.64] ;  /* 0x00000008181a7980 */ /* 0x000ea4000c101900 */
[----:B--2---:R-:W-:-:S05]  /*1b4e0*/  FADD R9, R15, R26 ;  /* 0x0000001a0f097221 */ /* 0x004fca0000000000 */
[----:B------:R0:W-:Y:S02]  /*1b4f0*/  ST.E desc[UR8][R24.64], R9 ;  /* 0x0000000918007985 */ /* 0x0001e4000c101908 */
.L_x_11558:
[----:B------:R-:W-:Y:S05]  /*1b500*/  BSYNC.RECONVERGENT B1 ;  /* 0x0000000000017941 */ /* 0x000fea0003800200 */
.L_x_11557:
        /* <DEDUP_REMOVED lines=10> */
.L_x_11566:
[----:B------:R-:W0:Y:S02]  /*1b5b0*/  LDS R24, [R9] ;  /* 0x0000000009187984 */ /* 0x000e240000000800 */
[----:B0-----:R-:W-:-:S05]  /*1b5c0*/  FADD R25, R11, R24 ;  /* 0x000000180b197221 */ /* 0x001fca0000000000 */
[----:B------:R-:W0:Y:S02]  /*1b5d0*/  ATOMS.CAST.SPIN P0, [R9], R24, R25 ;  /* 0x000000180900758d */ /* 0x000e240001800019 */
[----:B0-----:R-:W-:Y:S05]  /*1b5e0*/  @!P0 BRA `(.L_x_11566) ;  /* 0xfffffffc00f08947 */ /* 0x001fea000383ffff */
[----:B------:R-:W-:Y:S05]  /*1b5f0*/  BRA `(.L_x_11564) ;  /* 0x00000000002c7947 */ /* 0x000fea0003800000 */
.L_x_11565:
[----:B------:R-:W0:Y:S02]  /*1b600*/  QSPC.E.D P0, RZ, [R24] ;  /* 0x0000000018ff73aa */ /* 0x000e240000000700 */
[----:B0-----:R-:W-:Y:S05]  /*1b610*/  @!P0 BRA `(.L_x_11567) ;  /* 0x0000000000188947 */ /* 0x001fea0003800000 */
.L_x_11568:
[----:B------:R-:W2:Y:S02]  /*1b620*/  LD.E R26, [R24] ;  /* 0x00000000181a7980 */ /* 0x000ea40000100900 */
[----:B--2---:R-:W-:-:S06]  /*1b630*/  FADD R27, R11, R26 ;  /* 0x0000001a0b1b7221 */ /* 0x004fcc0000000000 */
[----:B------:R-:W2:Y:S02]  /*1b640*/  ATOM.E.CAST.SPIN PT, R27, [R24], R26, R27 ;  /* 0x0000001a181b738b */ /* 0x000ea400019e011b */
[----:B--2---:R-:W-:-:S13]  /*1b650*/  ISETP.EQ.U32.AND P0, PT, R27, 0x1, PT ;  /* 0x000000011b00780c */ /* 0x004fda0003f02070 */
[----:B------:R-:W-:Y:S05]  /*1b660*/  @!P0 BRA `(.L_x_11568) ;  /* 0xfffffffc00ec8947 */ /* 0x000fea000383ffff */
[----:B------:R-:W-:Y:S05]  /*1b670*/  BRA `(.L_x_11564) ;  /* 0x00000000000c7947 */ /* 0x000fea0003800000 */
.L_x_11567:
[----:B------:R-:W2:Y:S02]  /*1b680*/  LD.E R9, desc[UR8][R24.64] ;  /* 0x0000000818097980 */ /* 0x000ea4000c101900 */
[----:B--2---:R-:W-:-:S05]  /*1b690*/  FADD R9, R11, R9 ;  /* 0x000000090b097221 */ /* 0x004fca0000000000 */
[----:B------:R0:W-:Y:S02]  /*1b6a0*/  ST.E desc[UR8][R24.64], R9 ;  /* 0x0000000918007985 */ /* 0x0001e4000c101908 */
.L_x_11564:
[----:B------:R-:W-:Y:S05]  /*1b6b0*/  BSYNC.RECONVERGENT B1 ;  /* 0x0000000000017941 */ /* 0x000fea0003800200 */
.L_x_11563:
[----:B0-----:R-:W-:-:S05]  /*1b6c0*/  IMAD.WIDE R24, R4, 0x4, R20 ;  /* 0x0000000404187825 */ /* 0x001fca00078e0214 */
[----:B------:R0:W-:Y:S01]  /*1b6d0*/  ATOM.E.ADD.F32.FTZ.RN.STRONG.GPU P0, RZ, desc[UR8][R24.64], R15 ;  /* 0x8000000f18ff79a2 */ /* 0x0001e2000c10f308 */
[----:B------:R-:W-:Y:S04]  /*1b6e0*/  BSSY.RECONVERGENT B1, `(.L_x_11569) ;  /* 0x0000015000017945 */ /* 0x000fe80003800200 */
[----:B0-----:R-:W-:Y:S05]  /*1b6f0*/  @P0 BRA `(.L_x_11570) ;  /* 0x00000000004c0947 */ /* 0x001fea0003800000 */
[----:B------:R-:W0:Y:S02]  /*1b700*/  QSPC.E.S P0, RZ, [R24] ;  /* 0x0000000018ff73aa */ /* 0x000e240000000500 */
[----:B0-----:R-:W-:Y:S05]  /*1b710*/  @!P0 BRA `(.L_x_11571) ;  /* 0x0000000000188947 */ /* 0x001fea0003800000 */
[----:B------:R-:W-:-:S07]  /*1b720*/  MOV R9, R24 ;  /* 0x0000001800097202 */ /* 0x000fce0000000f00 */
.L_x_11572:
[----:B------:R-:W0:Y:S02]  /*1b730*/  LDS R24, [R9] ;  /* 0x0000000009187984 */ /* 0x000e240000000800 */
[----:B0-----:R-:W-:-:S05]  /*1b740*/  FADD R25, R15, R24 ;  /* 0x000000180f197221 */ /* 0x001fca0000000000 */
[----:B------:R-:W0:Y:S02]  /*1b750*/  ATOMS.CAST.SPIN P0, [R9], R24, R25 ;  /* 0x000000180900758d */ /* 0x000e240001800019 */
[----:B0-----:R-:W-:Y:S05]  /*1b760*/  @!P0 BRA `(.L_x_11572) ;  /* 0xfffffffc00f08947 */ /* 0x001fea000383ffff */
[----:B------:R-:W-:Y:S05]  /*1b770*/  BRA `(.L_x_11570) ;  /* 0x00000000002c7947 */ /* 0x000fea0003800000 */
.L_x_11571:
[----:B------:R-:W0:Y:S02]  /*1b780*/  QSPC.E.D P0, RZ, [R24] ;  /* 0x0000000018ff73aa */ /* 0x000e240000000700 */
[----:B0-----:R-:W-:Y:S05]  /*1b790*/  @!P0 BRA `(.L_x_11573) ;  /* 0x0000000000188947 */ /* 0x001fea0003800000 */
.L_x_11574:
[----:B------:R-:W2:Y:S02]  /*1b7a0*/  LD.E R26, [R24] ;  /* 0x00000000181a7980 */ /* 0x000ea40000100900 */
[----:B--2---:R-:W-:-:S06]  /*1b7b0*/  FADD R27, R15, R26 ;  /* 0x0000001a0f1b7221 */ /* 0x004fcc0000000000 */
[----:B------:R-:W2:Y:S02]  /*1b7c0*/  ATOM.E.CAST.SPIN PT, R27, [R24], R26, R27 ;  /* 0x0000001a181b738b */ /* 0x000ea400019e011b */
[----:B--2---:R-:W-:-:S13]  /*1b7d0*/  ISETP.EQ.U32.AND P0, PT, R27, 0x1, PT ;  /* 0x000000011b00780c */ /* 0x004fda0003f02070 */
[----:B------:R-:W-:Y:S05]  /*1b7e0*/  @!P0 BRA `(.L_x_11574) ;  /* 0xfffffffc00ec8947 */ /* 0x000fea000383ffff */
[----:B------:R-:W-:Y:S05]  /*1b7f0*/  BRA `(.L_x_11570) ;  /* 0x00000000000c7947 */ /* 0x000fea0003800000 */
.L_x_11573:
[----:B------:R-:W2:Y:S02]  /*1b800*/  LD.E R26, desc[UR8][R24.64] ;  /* 0x00000008181a7980 */ /* 0x000ea4000c101900 */
[----:B--2---:R-:W-:-:S05]  /*1b810*/  FADD R9, R15, R26 ;  /* 0x0000001a0f097221 */ /* 0x004fca0000000000 */
[----:B------:R0:W-:Y:S02]  /*1b820*/  ST.E desc[UR8][R24.64], R9 ;  /* 0x0000000918007985 */ /* 0x0001e4000c101908 */
.L_x_11570:
[----:B------:R-:W-:Y:S05]  /*1b830*/  BSYNC.RECONVERGENT B1 ;  /* 0x0000000000017941 */ /* 0x000fea0003800200 */
.L_x_11569:
        /* <DEDUP_REMOVED lines=10> */
.L_x_11578:
[----:B------:R-:W0:Y:S02]  /*1b8e0*/  LDS R24, [R9] ;  /* 0x0000000009187984 */ /* 0x000e240000000800 */
[----:B0-----:R-:W-:-:S05]  /*1b8f0*/  FADD R25, R11, R24 ;  /* 0x000000180b197221 */ /* 0x001fca0000000000 */
[----:B------:R-:W0:Y:S02]  /*1b900*/  ATOMS.CAST.SPIN P0, [R9], R24, R25 ;  /* 0x000000180900758d */ /* 0x000e240001800019 */
[----:B0-----:R-:W-:Y:S05]  /*1b910*/  @!P0 BRA `(.L_x_11578) ;  /* 0xfffffffc00f08947 */ /* 0x001fea000383ffff */
[----:B------:R-:W-:Y:S05]  /*1b920*/  BRA `(.L_x_11576) ;  /* 0x00000000002c7947 */ /* 0x000fea0003800000 */
.L_x_11577:
[----:B------:R-:W0:Y:S02]  /*1b930*/  QSPC.E.D P0, RZ, [R24] ;  /* 0x0000000018ff73aa */ /* 0x000e240000000700 */
[----:B0-----:R-:W-:Y:S05]  /*1b940*/  @!P0 BRA `(.L_x_11579) ;  /* 0x0000000000188947 */ /* 0x001fea0003800000 */
.L_x_11580:
[----:B------:R-:W2:Y:S02]  /*1b950*/  LD.E R26, [R24] ;  /* 0x00000000181a7980 */ /* 0x000ea40000100900 */
[----:B--2---:R-:W-:-:S06]  /*1b960*/  FADD R27, R11, R26 ;  /* 0x0000001a0b1b7221 */ /* 0x004fcc0000000000 */
[----:B------:R-:W2:Y:S02]  /*1b970*/  ATOM.E.CAST.SPIN PT, R27, [R24], R26, R27 ;  /* 0x0000001a181b738b */ /* 0x000ea400019e011b */
[----:B--2---:R-:W-:-:S13]  /*1b980*/  ISETP.EQ.U32.AND P0, PT, R27, 0x1, PT ;  /* 0x000000011b00780c */ /* 0x004fda0003f02070 */
[----:B------:R-:W-:Y:S05]  /*1b990*/  @!P0 BRA `(.L_x_11580) ;  /* 0xfffffffc00ec8947 */ /* 0x000fea000383ffff */
[----:B------:R-:W-:Y:S05]  /*1b9a0*/  BRA `(.L_x_11576) ;  /* 0x00000000000c7947 */ /* 0x000fea0003800000 */
.L_x_11579:
[----:B------:R-:W2:Y:S02]  /*1b9b0*/  LD.E R9, desc[UR8][R24.64] ;  /* 0x0000000818097980 */ /* 0x000ea4000c101900 */
[----:B--2---:R-:W-:-:S05]  /*1b9c0*/  FADD R9, R11, R9 ;  /* 0x000000090b097221 */ /* 0x004fca0000000000 */
[----:B------:R0:W-:Y:S02]  /*1b9d0*/  ST.E desc[UR8][R24.64], R9 ;  /* 0x0000000918007985 */ /* 0x0001e4000c101908 */
.L_x_11576:
[----:B------:R-:W-:Y:S05]  /*1b9e0*/  BSYNC.RECONVERGENT B1 ;  /* 0x0000000000017941 */ /* 0x000fea0003800200 */
.L_x_11575:
[----:B0-----:R-:W-:-:S05]  /*1b9f0*/  IMAD.WIDE R24, R2, 0x4, R20 ;  /* 0x0000000402187825 */ /* 0x001fca00078e0214 */
[----:B------:R0:W-:Y:S01]  /*1ba00*/  ATOM.E.ADD.F32.FTZ.RN.STRONG.GPU P0, RZ, desc[UR8][R24.64], R15 ;  /* 0x8000000f18ff79a2 */ /* 0x0001e2000c10f308 */
[----:B------:R-:W-:Y:S04]  /*1ba10*/  BSSY.RECONVERGENT B1, `(.L_x_11581) ;  /* 0x0000015000017945 */ /* 0x000fe80003800200 */
[----:B0-----:R-:W-:Y:S05]  /*1ba20*/  @P0 BRA `(.L_x_11582) ;  /* 0x00000000004c0947 */ /* 0x001fea0003800000 */
[----:B------:R-:W0:Y:S02]  /*1ba30*/  QSPC.E.S P0, RZ, [R24] ;  /* 0x0000000018ff73aa */ /* 0x000e240000000500 */
[----:B0-----:R-:W-:Y:S05]  /*1ba40*/  @!P0 BRA `(.L_x_11583) ;  /* 0x0000000000188947 */ /* 0x001fea0003800000 */
[----:B------:R-:W-:-:S07]  /*1ba50*/  MOV R9, R24 ;  /* 0x0000001800097202 */ /* 0x000fce0000000f00 */
.L_x_11584:
[----:B------:R-:W0:Y:S02]  /*1ba60*/  LDS R24, [R9] ;  /* 0x0000000009187984 */ /* 0x000e240000000800 */
[----:B0-----:R-:W-:-:S05]  /*1ba70*/  FADD R25, R15, R24 ;  /* 0x000000180f197221 */ /* 0x001fca0000000000 */
[----:B------:R-:W0:Y:S02]  /*1ba80*/  ATOMS.CAST.SPIN P0, [R9], R24, R25 ;  /* 0x000000180900758d */ /* 0x000e240001800019 */
[----:B0-----:R-:W-:Y:S05]  /*1ba90*/  @!P0 BRA `(.L_x_11584) ;  /* 0xfffffffc00f08947 */ /* 0x001fea000383ffff */
[----:B------:R-:W-:Y:S05]  /*1baa0*/  BRA `(.L_x_11582) ;  /* 0x00000000002c7947 */ /* 0x000fea0003800000 */
.L_x_11583:
[----:B------:R-:W0:Y:S02]  /*1bab0*/  QSPC.E.D P0, RZ, [R24] ;  /* 0x0000000018ff73aa */ /* 0x000e240000000700 */
[----:B0-----:R-:W-:Y:S05]  /*1bac0*/  @!P0 BRA `(.L_x_11585) ;  /* 0x0000000000188947 */ /* 0x001fea0003800000 */
.L_x_11586:
[----:B------:R-:W2:Y:S02]  /*1bad0*/  LD.E R26, [R24] ;  /* 0x00000000181a7980 */ /* 0x000ea40000100900 */
[----:B--2---:R-:W-:-:S06]  /*1bae0*/  FADD R27, R15, R26 ;  /* 0x0000001a0f1b7221 */ /* 0x004fcc0000000000 */
[----:B------:R-:W2:Y:S02]  /*1baf0*/  ATOM.E.CAST.SPIN PT, R27, [R24], R26, R27 ;  /* 0x0000001a181b738b */ /* 0x000ea400019e011b */
[----:B--2---:R-:W-:-:S13]  /*1bb00*/  ISETP.EQ.U32.AND P0, PT, R27, 0x1, PT ;  /* 0x000000011b00780c */ /* 0x004fda0003f02070 */
[----:B------:R-:W-:Y:S05]  /*1bb10*/  @!P0 BRA `(.L_x_11586) ;  /* 0xfffffffc00ec8947 */ /* 0x000fea000383ffff */
[----:B------:R-:W-:Y:S05]  /*1bb20*/  BRA `(.L_x_11582) ;  /* 0x00000000000c7947 */ /* 0x000fea0003800000 */
.L_x_11585:
[----:B------:R-:W2:Y:S02]  /*1bb30*/  LD.E R26, desc[UR8][R24.64] ;  /* 0x00000008181a7980 */ /* 0x000ea4000c101900 */
[----:B--2---:R-:W-:-:S05]  /*1bb40*/  FADD R9, R15, R26 ;  /* 0x0000001a0f097221 */ /* 0x004fca0000000000 */
[----:B------:R0:W-:Y:S02]  /*1bb50*/  ST.E desc[UR8][R24.64], R9 ;  /* 0x0000000918007985 */ /* 0x0001e4000c101908 */
.L_x_11582:
[----:B------:R-:W-:Y:S05]  /*1bb60*/  BSYNC.RECONVERGENT B1 ;  /* 0x0000000000017941 */ /* 0x000fea0003800200 */
.L_x_11581:
        /* <DEDUP_REMOVED lines=9> */
.L_x_11590:
[----:B------:R-:W0:Y:S02]  /*1bc00*/  LDS R24, [R9] ;  /* 0x0000000009187984 */ /* 0x000e240000000800 */
[----:B0-----:R-:W-:-:S05]  /*1bc10*/  FADD R25, R59, R24 ;  /* 0x000000183b197221 */ /* 0x001fca0000000000 */
[----:B------:R-:W0:Y:S02]  /*1bc20*/  ATOMS.CAST.SPIN P0, [R9], R24, R25 ;  /* 0x000000180900758d */ /* 0x000e240001800019 */
[----:B0-----:R-:W-:Y:S05]  /*1bc30*/  @!P0 BRA `(.L_x_11590) ;  /* 0xfffffffc00f08947 */ /* 0x001fea000383ffff */
[----:B------:R-:W-:Y:S05]  /*1bc40*/  BRA `(.L_x_11588) ;  /* 0x00000000002c7947 */ /* 0x000fea0003800000 */
.L_x_11589:
[----:B------:R-:W0:Y:S02]  /*1bc50*/  QSPC.E.D P0, RZ, [R24] ;  /* 0x0000000018ff73aa */ /* 0x000e240000000700 */
[----:B0-----:R-:W-:Y:S05]  /*1bc60*/  @!P0 BRA `(.L_x_11591) ;  /* 0x0000000000188947 */ /* 0x001fea0003800000 */
.L_x_11592:
[----:B------:R-:W2:Y:S02]  /*1bc70*/  LD.E R26, [R24] ;  /* 0x00000000181a7980 */ /* 0x000ea40000100900 */
[----:B--2---:R-:W-:-:S06]  /*1bc80*/  FADD R27, R59, R26 ;  /* 0x0000001a3b1b7221 */ /* 0x004fcc0000000000 */
[----:B------:R-:W2:Y:S02]  /*1bc90*/  ATOM.E.CAST.SPIN PT, R27, [R24], R26, R27 ;  /* 0x0000001a181b738b */ /* 0x000ea400019e011b */
[----:B--2---:R-:W-:-:S13]  /*1bca0*/  ISETP.EQ.U32.AND P0, PT, R27, 0x1, PT ;  /* 0x000000011b00780c */ /* 0x004fda0003f02070 */
[----:B------:R-:W-:Y:S05]  /*1bcb0*/  @!P0 BRA `(.L_x_11592) ;  /* 0xfffffffc00ec8947 */ /* 0x000fea000383ffff */
[----:B------:R-:W-:Y:S05]  /*1bcc0*/  BRA `(.L_x_11588) ;  /* 0x00000000000c7947 */ /* 0x000fea0003800000 */
.L_x_11591:
[----:B------:R-:W2:Y:S02]  /*1bcd0*/  LD.E R9, desc[UR8][R24.64] ;  /* 0x0000000818097980 */ /* 0x000ea4000c101900 */
[----:B--2---:R-:W-:-:S05]  /*1bce0*/  FADD R9, R59, R9 ;  /* 0x000000093b097221 */ /* 0x004fca0000000000 */
[----:B------:R0:W-:Y:S02]  /*1bcf0*/  ST.E desc[UR8][R24.64], R9 ;  /* 0x0000000918007985 */ /* 0x0001e4000c101908 */
.L_x_11588:
[----:B------:R-:W-:Y:S05]  /*1bd00*/  BSYNC.RECONVERGENT B1 ;  /* 0x0000000000017941 */ /* 0x000fea0003800200 */
.L_x_11587:
[----:B0-----:R-:W-:-:S05]  /*1bd10*/  IMAD.WIDE R24, R5, 0x4, R20 ;  /* 0x0000000405187825 */ /* 0x001fca00078e0214 */
[----:B------:R0:W-:Y:S01]  /*1bd20*/  ATOM.E.ADD.F32.FTZ.RN.STRONG.GPU P0, RZ, desc[UR8][R24.64], R15 ;  /* 0x8000000f18ff79a2 */ /* 0x0001e2000c10f308 */
[----:B------:R-:W-:Y:S04]  /*1bd30*/  BSSY.RECONVERGENT B1, `(.L_x_11593) ;  /* 0x0000015000017945 */ /* 0x000fe80003800200 */
[----:B0-----:R-:W-:Y:S05]  /*1bd40*/  @P0 BRA `(.L_x_11594) ;  /* 0x00000000004c0947 */ /* 0x001fea0003800000 */
[----:B------:R-:W0:Y:S02]  /*1bd50*/  QSPC.E.S P0, RZ, [R24] ;  /* 0x0000000018ff73aa */ /* 0x000e240000000500 */
[----:B0-----:R-:W-:Y:S05]  /*1bd60*/  @!P0 BRA `(.L_x_11595) ;  /* 0x0000000000188947 */ /* 0x001fea0003800000 */
[----:B------:R-:W-:-:S07]  /*1bd70*/  MOV R9, R24 ;  /* 0x0000001800097202 */ /* 0x000fce0000000f00 */
.L_x_11596:
[----:B------:R-:W0:Y:S02]  /*1bd80*/  LDS R24, [R9] ;  /* 0x0000000009187984 */ /* 0x000e240000000800 */
[----:B0-----:R-:W-:-:S05]  /*1bd90*/  FADD R25, R15, R24 ;  /* 0x000000180f197221 */ /* 0x001fca0000000000 */
[----:B------:R-:W0:Y:S02]  /*1bda0*/  ATOMS.CAST.SPIN P0, [R9], R24, R25 ;  /* 0x000000180900758d */ /* 0x000e240001800019 */
[----:B0-----:R-:W-:Y:S05]  /*1bdb0*/  @!P0 BRA `(.L_x_11596) ;  /* 0xfffffffc00f08947 */ /* 0x001fea000383ffff */
[----:B------:R-:W-:Y:S05]  /*1bdc0*/  BRA `(.L_x_11594) ;  /* 0x00000000002c7947 */ /* 0x000fea0003800000 */
.L_x_11595:
[----:B------:R-:W0:Y:S02]  /*1bdd0*/  QSPC.E.D P0, RZ, [R24] ;  /* 0x0000000018ff73aa */ /* 0x000e240000000700 */
[----:B0-----:R-:W-:Y:S05]  /*1bde0*/  @!P0 BRA `(.L_x_11597) ;  /* 0x0000000000188947 */ /* 0x001fea0003800000 */
.L_x_11598:
[----:B------:R-:W2:Y:S02]  /*1bdf0*/  LD.E R26, [R24] ;  /* 0x00000000181a7980 */ /* 0x000ea40000100900 */
[----:B--2---:R-:W-:-:S06]  /*1be00*/  FADD R27, R15, R26 ;  /* 0x0000001a0f1b7221 */ /* 0x004fcc0000000000 */
[----:B------:R-:W2:Y:S02]  /*1be10*/  ATOM.E.CAST.SPIN PT, R27, [R24], R26, R27 ;  /* 0x0000001a181b738b */ /* 0x000ea400019e011b */
[----:B--2---:R-:W-:-:S13]  /*1be20*/  ISETP.EQ.U32.AND P0, PT, R27, 0x1, PT ;  /* 0x000000011b00780c */ /* 0x004fda0003f02070 */
[----:B------:R-:W-:Y:S05]  /*1be30*/  @!P0 BRA `(.L_x_11598) ;  /* 0xfffffffc00ec8947 */ /* 0x000fea000383ffff */
[----:B------:R-:W-:Y:S05]  /*1be40*/  BRA `(.L_x_11594) ;  /* 0x00000000000c7947 */ /* 0x000fea0003800000 */
.L_x_11597:
[----:B------:R-:W2:Y:S02]  /*1be50*/  LD.E R26, desc[UR8][R24.64] ;  /* 0x00000008181a7980 */ /* 0x000ea4000c101900 */
[----:B--2---:R-:W-:-:S05]  /*1be60*/  FADD R9, R15, R26 ;  /* 0x0000001a0f097221 */ /* 0x004fca0000000000 */
[----:B------:R0:W-:Y:S02]  /*1be70*/  ST.E desc[UR8][R24.64], R9 ;  /* 0x0000000918007985 */ /* 0x0001e4000c101908 */
.L_x_11594:
[----:B------:R-:W-:Y:S05]  /*1be80*/  BSYNC.RECONVERGENT B1 ;  /* 0x0000000000017941 */ /* 0x000fea0003800200 */
.L_x_11593:
        /* <DEDUP_REMOVED lines=9> */
.L_x_11602:
[----:B------:R-:W0:Y:S02]  /*1bf20*/  LDS R10, [R9] ;  /* 0x00000000090a7984 */ /* 0x000e240000000800 */
[----:B0-----:R-:W-:-:S05]  /*1bf30*/  FADD R11, R17, R10 ;  /* 0x0000000a110b7221 */ /* 0x001fca0000000000 */
[----:B------:R-:W0:Y:S02]  /*1bf40*/  ATOMS.CAST.SPIN P0, [R9], R10, R11 ;  /* 0x0000000a0900758d */ /* 0x000e24000180000b */
[----:B0-----:R-:W-:Y:S05]  /*1bf50*/  @!P0 BRA `(.L_x_11602) ;  /* 0xfffffffc00f08947 */ /* 0x001fea000383ffff */
[----:B------:R-:W-:Y:S05]  /*1bf60*/  BRA `(.L_x_11600) ;  /* 0x00000000002c7947 */ /* 0x000fea0003800000 */
.L_x_11601:
[----:B------:R-:W0:Y:S02]  /*1bf70*/  QSPC.E.D P0, RZ, [R10] ;  /* 0x000000000aff73aa */ /* 0x000e240000000700 */
[----:B0-----:R-:W-:Y:S05]  /*1bf80*/  @!P0 BRA `(.L_x_11603) ;  /* 0x0000000000188947 */ /* 0x001fea0003800000 */
.L_x_11604:
[----:B------:R-:W2:Y:S02]  /*1bf90*/  LD.E R24, [R10] ;  /* 0x000000000a187980 */ /* 0x000ea40000100900 */
[----:B--2---:R-:W-:-:S06]  /*1bfa0*/  FADD R25, R17, R24 ;  /* 0x0000001811197221 */ /* 0x004fcc0000000000 */
[----:B------:R-:W2:Y:S02]  /*1bfb0*/  ATOM.E.CAST.SPIN PT, R25, [R10], R24, R25 ;  /* 0x000000180a19738b */ /* 0x000ea400019e0119 */
[----:B--2---:R-:W-:-:S13]  /*1bfc0*/  ISETP.EQ.U32.AND P0, PT, R25, 0x1, PT ;  /* 0x000000011900780c */ /* 0x004fda0003f02070 */
[----:B------:R-:W-:Y:S05]  /*1bfd0*/  @!P0 BRA `(.L_x_11604) ;  /* 0xfffffffc00ec8947 */ /* 0x000fea000383ffff */
[----:B------:R-:W-:Y:S05]  /*1bfe0*/  BRA `(.L_x_11600) ;  /* 0x00000000000c7947 */ /* 0x000fea0003800000 */
.L_x_11603:
[----:B------:R-:W2:Y:S02]  /*1bff0*/  LD.E R9, desc[UR8][R10.64] ;  /* 0x000000080a097980 */ /* 0x000ea4000c101900 */
[----:B--2---:R-:W-:-:S05]  /*1c000*/  FADD R9, R17, R9 ;  /* 0x0000000911097221 */ /* 0x004fca0000000000 */
[----:B------:R0:W-:Y:S02]  /*1c010*/  ST.E desc[UR8][R10.64], R9 ;  /* 0x000000090a007985 */ /* 0x0001e4000c101908 */
.L_x_11600:
[----:B------:R-:W-:Y:S05]  /*1c020*/  BSYNC.RECONVERGENT B1 ;  /* 0x0000000000017941 */ /* 0x000fea0003800200 */
.L_x_11599:
[----:B0-----:R-:W-:-:S05]  /*1c030*/  IMAD.WIDE R10, R3, 0x4, R20 ;  /* 0x00000004030a7825 */ /* 0x001fca00078e0214 */
[----:B------:R0:W-:Y:S01]  /*1c040*/  ATOM.E.ADD.F32.FTZ.RN.STRONG.GPU P0, RZ, desc[UR8][R10.64], R15 ;  /* 0x8000000f0aff79a2 */ /* 0x0001e2000c10f308 */
[----:B------:R-:W-:Y:S04]  /*1c050*/  BSSY.RECONVERGENT B1, `(.L_x_11605) ;  /* 0x0000015000017945 */ /* 0x000fe80003800200 */
[----:B0-----:R-:W-:Y:S05]  /*1c060*/  @P0 BRA `(.L_x_11606) ;  /* 0x00000000004c0947 */ /* 0x001fea0003800000 */
[----:B------:R-:W0:Y:S02]  /*1c070*/  QSPC.E.S P0, RZ, [R10] ;  /* 0x000000000aff73aa */ /* 0x000e240000000500 */
[----:B0-----:R-:W-:Y:S05]  /*1c080*/  @!P0 BRA `(.L_x_11607) ;  /* 0x0000000000188947 */ /* 0x001fea0003800000 */
[----:B------:R-:W-:-:S07]  /*1c090*/  MOV R9, R10 ;  /* 0x0000000a00097202 */ /* 0x000fce0000000f00 */
.L_x_11608:
[----:B------:R-:W0:Y:S02]  /*1c0a0*/  LDS R10, [R9] ;  /* 0x00000000090a7984 */ /* 0x000e240000000800 */
[----:B0-----:R-:W-:-:S05]  /*1c0b0*/  FADD R11, R15, R10 ;  /* 0x0000000a0f0b7221 */ /* 0x001fca0000000000 */
[----:B------:R-:W0:Y:S02]  /*1c0c0*/  ATOMS.CAST.SPIN P0, [R9], R10, R11 ;  /* 0x0000000a0900758d */ /* 0x000e24000180000b */
[----:B0-----:R-:W-:Y:S05]  /*1c0d0*/  @!P0 BRA `(.L_x_11608) ;  /* 0xfffffffc00f08947 */ /* 0x001fea000383ffff */
[----:B------:R-:W-:Y:S05]  /*1c0e0*/  BRA `(.L_x_11606) ;  /* 0x00000000002c7947 */ /* 0x000fea0003800000 */
.L_x_11607:
[----:B------:R-:W0:Y:S02]  /*1c0f0*/  QSPC.E.D P0, RZ, [R10] ;  /* 0x000000000aff73aa */ /* 0x000e240000000700 */
[----:B0-----:R-:W-:Y:S05]  /*1c100*/  @!P0 BRA `(.L_x_11609) ;  /* 0x0000000000188947 */ /* 0x001fea0003800000 */
.L_x_11610:
[----:B------:R-:W2:Y:S02]  /*1c110*/  LD.E R24, [R10] ;  /* 0x000000000a187980 */ /* 0x000ea40000100900 */
[----:B--2---:R-:W-:-:S06]  /*1c120*/  FADD R25, R15, R24 ;  /* 0x000000180f197221 */ /* 0x004fcc0000000000 */
[----:B------:R-:W2:Y:S02]  /*1c130*/  ATOM.E.CAST.SPIN PT, R25, [R10], R24, R25 ;  /* 0x000000180a19738b */ /* 0x000ea400019e0119 */
[----:B--2---:R-:W-:-:S13]  /*1c140*/  ISETP.EQ.U32.AND P0, PT, R25, 0x1, PT ;  /* 0x000000011900780c */ /* 0x004fda0003f02070 */
[----:B------:R-:W-:Y:S05]  /*1c150*/  @!P0 BRA `(.L_x_11610) ;  /* 0xfffffffc00ec8947 */ /* 0x000fea000383ffff */
[----:B------:R-:W-:Y:S05]  /*1c160*/  BRA `(.L_x_11606) ;  /* 0x00000000000c7947 */ /* 0x000fea0003800000 */
.L_x_11609:
[----:B------:R-:W2:Y:S02]  /*1c170*/  LD.E R24, desc[UR8][R10.64] ;  /* 0x000000080a187980 */ /* 0x000ea4000c101900 */
[----:B--2---:R-:W-:-:S05]  /*1c180*/  FADD R9, R15, R24 ;  /* 0x000000180f097221 */ /* 0x004fca0000000000 */
[----:B------:R0:W-:Y:S02]  /*1c190*/  ST.E desc[UR8][R10.64], R9 ;  /* 0x000000090a007985 */ /* 0x0001e4000c101908 */
.L_x_11606:
[----:B------:R-:W-:Y:S05]  /*1c1a0*/  BSYNC.RECONVERGENT B1 ;  /* 0x0000000000017941 */ /* 0x000fea0003800200 */
.L_x_11605:
        /* <DEDUP_REMOVED lines=10> */
.L_x_11614:
[----:B------:R-:W0:Y:S02]  /*1c250*/  LDS R10, [R22] ;  /* 0x00000000160a7984 */ /* 0x000e240000000800 */
[----:B0-----:R-:W-:-:S05]  /*1c260*/  FADD R11, R17, R10 ;  /* 0x0000000a110b7221 */ /* 0x001fca0000000000 */
[----:B------:R-:W0:Y:S02]  /*1c270*/  ATOMS.CAST.SPIN P0, [R22], R10, R11 ;  /* 0x0000000a1600758d */ /* 0x000e24000180000b */
[----:B0-----:R-:W-:Y:S05]  /*1c280*/  @!P0 BRA `(.L_x_11614) ;  /* 0xfffffffc00f08947 */ /* 0x001fea000383ffff */
[----:B------:R-:W-:Y:S05]  /*1c290*/  BRA `(.L_x_11612) ;  /* 0x00000000002c7947 */ /* 0x000fea0003800000 */
.L_x_11613:
[----:B------:R-:W0:Y:S02]  /*1c2a0*/  QSPC.E.D P0, RZ, [R22] ;  /* 0x0000000016ff73aa */ /* 0x000e240000000700 */
[----:B0-----:R-:W-:Y:S05]  /*1c2b0*/  @!P0 BRA `(.L_x_11615) ;  /* 0x0000000000188947 */ /* 0x001fea0003800000 */
.L_x_11616:
[----:B------:R-:W2:Y:S02]  /*1c2c0*/  LD.E R10, [R22] ;  /* 0x00000000160a7980 */ /* 0x000ea40000100900 */
[----:B--2---:R-:W-:-:S06]  /*1c2d0*/  FADD R11, R17, R10 ;  /* 0x0000000a110b7221 */ /* 0x004fcc0000000000 */
[----:B------:R-:W2:Y:S02]  /*1c2e0*/  ATOM.E.CAST.SPIN PT, R11, [R22], R10, R11 ;  /* 0x0000000a160b738b */ /* 0x000ea400019e010b */
[----:B--2---:R-:W-:-:S13]  /*1c2f0*/  ISETP.EQ.U32.AND P0, PT, R11, 0x1, PT ;  /* 0x000000010b00780c */ /* 0x004fda0003f02070 */
[----:B------:R-:W-:Y:S05]  /*1c300*/  @!P0 BRA `(.L_x_11616) ;  /* 0xfffffffc00ec8947 */ /* 0x000fea000383ffff */
[----:B------:R-:W-:Y:S05]  /*1c310*/  BRA `(.L_x_11612) ;  /* 0x00000000000c7947 */ /* 0x000fea0003800000 */
.L_x_11615:
[----:B------:R-:W2:Y:S02]  /*1c320*/  LD.E R9, desc[UR8][R22.64] ;  /* 0x0000000816097980 */ /* 0x000ea4000c101900 */
[----:B--2---:R-:W-:-:S05]  /*1c330*/  FADD R9, R17, R9 ;  /* 0x0000000911097221 */ /* 0x004fca0000000000 */
[----:B------:R0:W-:Y:S02]  /*1c340*/  ST.E desc[UR8][R22.64], R9 ;  /* 0x0000000916007985 */ /* 0x0001e4000c101908 */
.L_x_11612:
[----:B------:R-:W-:Y:S05]  /*1c350*/  BSYNC.RECONVERGENT B1 ;  /* 0x0000000000017941 */ /* 0x000fea0003800200 */
.L_x_11611:
        /* <DEDUP_REMOVED lines=8> */
.L_x_11620:
[----:B------:R-:W0:Y:S02]  /*1c3e0*/  LDS R10, [R20] ;  /* 0x00000000140a7984 */ /* 0x000e240000000800 */
[----:B0-----:R-:W-:-:S05]  /*1c3f0*/  FADD R11, R15, R10 ;  /* 0x0000000a0f0b7221 */ /* 0x001fca0000000000 */
[----:B------:R-:W0:Y:S02]  /*1c400*/  ATOMS.CAST.SPIN P0, [R20], R10, R11 ;  /* 0x0000000a1400758d */ /* 0x000e24000180000b */
[----:B0-----:R-:W-:Y:S05]  /*1c410*/  @!P0 BRA `(.L_x_11620) ;  /* 0xfffffffc00f08947 */ /* 0x001fea000383ffff */
[----:B------:R-:W-:Y:S05]  /*1c420*/  BRA `(.L_x_11618) ;  /* 0x00000000002c7947 */ /* 0x000fea0003800000 */
.L_x_11619:
[----:B------:R-:W0:Y:S02]  /*1c430*/  QSPC.E.D P0, RZ, [R20] ;  /* 0x0000000014ff73aa */ /* 0x000e240000000700 */
[----:B0-----:R-:W-:Y:S05]  /*1c440*/  @!P0 BRA `(.L_x_11621) ;  /* 0x0000000000188947 */ /* 0x001fea0003800000 */
.L_x_11622:
[----:B------:R-:W2:Y:S02]  /*1c450*/  LD.E R10, [R20] ;  /* 0x00000000140a7980 */ /* 0x000ea40000100900 */
[----:B--2---:R-:W-:-:S06]  /*1c460*/  FADD R11, R15, R10 ;  /* 0x0000000a0f0b7221 */ /* 0x004fcc0000000000 */
[----:B------:R-:W2:Y:S02]  /*1c470*/  ATOM.E.CAST.SPIN PT, R11, [R20], R10, R11 ;  /* 0x0000000a140b738b */ /* 0x000ea400019e010b */
[----:B--2---:R-:W-:-:S13]  /*1c480*/  ISETP.EQ.U32.AND P0, PT, R11, 0x1, PT ;  /* 0x000000010b00780c */ /* 0x004fda0003f02070 */
[----:B------:R-:W-:Y:S05]  /*1c490*/  @!P0 BRA `(.L_x_11622) ;  /* 0xfffffffc00ec8947 */ /* 0x000fea000383ffff */
[----:B------:R-:W-:Y:S05]  /*1c4a0*/  BRA `(.L_x_11618) ;  /* 0x00000000000c7947 */ /* 0x000fea0003800000 */
.L_x_11621:
[----:B------:R-:W2:Y:S02]  /*1c4b0*/  LD.E R10, desc[UR8][R20.64] ;  /* 0x00000008140a7980 */ /* 0x000ea4000c101900 */
[----:B--2---:R-:W-:-:S05]  /*1c4c0*/  FADD R9, R15, R10 ;  /* 0x0000000a0f097221 */ /* 0x004fca0000000000 */
[----:B------:R0:W-:Y:S02]  /*1c4d0*/  ST.E desc[UR8][R20.64], R9 ;  /* 0x0000000914007985 */ /* 0x0001e4000c101908 */
.L_x_11618:
[----:B------:R-:W-:Y:S05]  /*1c4e0*/  BSYNC.RECONVERGENT B1 ;  /* 0x0000000000017941 */ /* 0x000fea0003800200 */
.L_x_11617:
[----:B------:R-:W-:-:S03]  /*1c4f0*/  UMOV UR4, 0xffffffff ;  /* 0xffffffff00047882 */ /* 0x000fc60000000000 */
[----:B------:R-:W-:Y:S05]  /*1c500*/  BRA.DIV UR4, `(.L_x_11623) ;  /* 0x00000486043c7947 */ /* 0x000fea000b800000 */
[----:B------:R-:W2:Y:S04]  /*1c510*/  LDL R11, [R1+0x74] ;  /* 0x00007400010b7983 */ /* 0x000ea80000100800 */
[----:B------:R-:W3:Y:S04]  /*1c520*/  LDL R17, [R1+0xcc] ;  /* 0x0000cc0001117983 */ /* 0x000ee80000100800 */
[----:B0-----:R0:W1:Y:S04]  /*1c530*/  SHFL.IDX PT, R9, R14, 0x7, 0x181f ;  /* 0x00f81f000e097f89 */ /* 0x00106800000e0000 */
[----:B--2---:R0:W2:Y:S04]  /*1c540*/  SHFL.IDX PT, R22, R11, 0x7, 0x181f ;  /* 0x00f81f000b167f89 */ /* 0x0040a800000e0000 */
[----:B-1-3--:R0:W3:Y:S02]  /*1c550*/  SHFL.IDX PT, R10, R17, 0x7, 0x181f ;  /* 0x00f81f00110a7f89 */ /* 0x00a0e400000e0000 */
.L_x_13707:
[----:B------:R-:W4:Y:S01]  /*1c560*/  LDL.LU R18, [R1+0x98] ;  /* 0x0000980001127983 */ /* 0x000f220000300800 */
[----:B---3--:R-:W-:-:S04]  /*1c570*/  IMAD R9, R9, R61, R10 ;  /* 0x0000003d09097224 */ /* 0x008fc800078e020a */
[----:B--2---:R-:W-:-:S05]  /*1c580*/  IMAD R9, R13, R22, R9 ;  /* 0x000000160d097224 */ /* 0x004fca00078e0209 */
[----:B0-----:R-:W-:Y:S02]  /*1c590*/  SHF.R.S32.HI R17, RZ, 0x1f, R9 ;  /* 0x0000001fff117819 */ /* 0x001fe40000011409 */
        /* <DEDUP_REMOVED lines=15> */
.L_x_11627:
[----:B------:R-:W0:Y:S02]  /*1c690*/  LDS R8, [R18] ;  /* 0x0000000012087984 */ /* 0x000e240000000800 */
[----:B0-----:R-:W-:-:S05]  /*1c6a0*/  FADD R9, R13, R8 ;  /* 0x000000080d097221 */ /* 0x001fca0000000000 */
[----:B------:R-:W0:Y:S02]  /*1c6b0*/  ATOMS.CAST.SPIN P0, [R18], R8, R9 ;  /* 0x000000081200758d */ /* 0x000e240001800009 */
[----:B0-----:R-:W-:Y:S05]  /*1c6c0*/  @!P0 BRA `(.L_x_11627) ;  /* 0xfffffffc00f08947 */ /* 0x001fea000383ffff */
[----:B------:R-:W-:Y:S05]  /*1c6d0*/  BRA `(.L_x_11625) ;  /* 0x00000000002c7947 */ /* 0x000fea0003800000 */
.L_x_11626:
[----:B------:R-:W0:Y:S02]  /*1c6e0*/  QSPC.E.D P0, RZ, [R10] ;  /* 0x000000000aff73aa */ /* 0x000e240000000700 */
[----:B0-----:R-:W-:Y:S05]  /*1c6f0*/  @!P0 BRA `(.L_x_11628) ;  /* 0x0000000000188947 */ /* 0x001fea0003800000 */
.L_x_11629:
[----:B------:R-:W2:Y:S02]  /*1c700*/  LD.E R8, [R10] ;  /* 0x000000000a087980 */ /* 0x000ea40000100900 */
[----:B--2---:R-:W-:-:S06]  /*1c710*/  FADD R9, R13, R8 ;  /* 0x000000080d097221 */ /* 0x004fcc0000000000 */
[----:B------:R-:W2:Y:S02]  /*1c720*/  ATOM.E.CAST.SPIN PT, R9, [R10], R8, R9 ;  /* 0x000000080a09738b */ /* 0x000ea400019e0109 */
[----:B--2---:R-:W-:-:S13]  /*1c730*/  ISETP.EQ.U32.AND P0, PT, R9, 0x1, PT ;  /* 0x000000010900780c */ /* 0x004fda0003f02070 */
[----:B------:R-:W-:Y:S05]  /*1c740*/  @!P0 BRA `(.L_x_11629) ;  /* 0xfffffffc00ec8947 */ /* 0x000fea000383ffff */
[----:B------:R-:W-:Y:S05]  /*1c750*/  BRA `(.L_x_11625) ;  /* 0x00000000000c7947 */ /* 0x000fea0003800000 */
.L_x_11628:
[----:B------:R-:W2:Y:S02]  /*1c760*/  LD.E R8, desc[UR8][R10.64] ;  /* 0x000000080a087980 */ /* 0x000ea4000c101900 */
[----:B--2---:R-:W-:-:S05]  /*1c770*/  FADD R9, R13, R8 ;  /* 0x000000080d097221 */ /* 0x004fca0000000000 */
[----:B------:R0:W-:Y:S02]  /*1c780*/  ST.E desc[UR8][R10.64], R9 ;  /* 0x000000090a007985 */ /* 0x0001e4000c101908 */
.L_x_11625:
[----:B------:R-:W-:Y:S05]  /*1c790*/  BSYNC.RECONVERGENT B1 ;  /* 0x0000000000017941 */ /* 0x000fea0003800200 */
.L_x_11624:
        /* <DEDUP_REMOVED lines=9> */
.L_x_11633:
[----:B------:R-:W0:Y:S02]  /*1c830*/  LDS R8, [R12] ;  /* 0x000000000c087984 */ /* 0x000e240000000800 */
[----:B0-----:R-:W-:-:S05]  /*1c840*/  FADD R9, R15, R8 ;  /* 0x000000080f097221 */ /* 0x001fca0000000000 */
[----:B------:R-:W0:Y:S02]  /*1c850*/  ATOMS.CAST.SPIN P0, [R12], R8, R9 ;  /* 0x000000080c00758d */ /* 0x000e240001800009 */
[----:B0-----:R-:W-:Y:S05]  /*1c860*/  @!P0 BRA `(.L_x_11633) ;  /* 0xfffffffc00f08947 */ /* 0x001fea000383ffff */
[----:B------:R-:W-:Y:S05]  /*1c870*/  BRA `(.L_x_11631) ;  /* 0x00000000002c7947 */ /* 0x000fea0003800000 */
.L_x_11632:
[----:B------:R-:W1:Y:S02]  /*1c880*/  QSPC.E.D P0, RZ, [R28] ;  /* 0x000000001cff73aa */ /* 0x000e640000000700 */
[----:B-1----:R-:W-:Y:S05]  /*1c890*/  @!P0 BRA `(.L_x_11634) ;  /* 0x0000000000188947 */ /* 0x002fea0003800000 */
.L_x_11635:
[----:B------:R-:W0:Y:S02]  /*1c8a0*/  LD.E R8, [R28] ;  /* 0x000000001c087980 */ /* 0x000e240000100900 */
[----:B0-----:R-:W-:-:S06]  /*1c8b0*/  FADD R9, R15, R8 ;  /* 0x000000080f097221 */ /* 0x001fcc0000000000 */
[----:B------:R-:W2:Y:S02]  /*1c8c0*/  ATOM.E.CAST.SPIN PT, R9, [R28], R8, R9 ;  /* 0x000000081c09738b */ /* 0x000ea400019e0109 */
[----:B--2---:R-:W-:-:S13]  /*1c8d0*/  ISETP.EQ.U32.AND P0, PT, R9, 0x1, PT ;  /* 0x000000010900780c */ /* 0x004fda0003f02070 */
[----:B------:R-:W-:Y:S05]  /*1c8e0*/  @!P0 BRA `(.L_x_11635) ;  /* 0xfffffffc00ec8947 */ /* 0x000fea000383ffff */
[----:B------:R-:W-:Y:S05]  /*1c8f0*/  BRA `(.L_x_11631) ;  /* 0x00000000000c7947 */ /* 0x000fea0003800000 */
.L_x_11634:
[----:B------:R-:W0:Y:S02]  /*1c900*/  LD.E R8, desc[UR8][R28.64] ;  /* 0x000000081c087980 */ /* 0x000e24000c101900 */
[----:B0-----:R-:W-:-:S05]  /*1c910*/  FADD R9, R15, R8 ;  /* 0x000000080f097221 */ /* 0x001fca0000000000 */
[----:B------:R1:W-:Y:S02]  /*1c920*/  ST.E desc[UR8][R28.64], R9 ;  /* 0x000000091c007985 */ /* 0x0003e4000c101908 */
.L_x_11631:
[----:B------:R-:W-:Y:S05]  /*1c930*/  BSYNC.RECONVERGENT B1 ;  /* 0x0000000000017941 */ /* 0x000fea0003800200 */
.L_x_11630:
[----:B------:R-:W2:Y:S02]  /*1c940*/  LDL.LU R8, [R1+0x94] ;  /* 0x0000940001087983 */ /* 0x000ea40000300800 */
[----:B--2---:R-:W-:Y:S01]  /*1c950*/  FFMA R13, R8, R49, R16 ;  /* 0x00000031080d7223 */ /* 0x004fe20000000010 */
[----:B01----:R-:W-:-:S04]  /*1c960*/  IMAD.WIDE R8, R61, 0x4, R10 ;  /* 0x000000043d087825 */ /* 0x003fc800078e020a */
[----:B------:R-:W-:-:S05]  /*1c970*/  FADD R17, R13, -R16 ;  /* 0x800000100d117221 */ /* 0x000fca0000000000 */
[----:B------:R0:W-:Y:S01]  /*1c980*/  ATOM.E.ADD.F32.FTZ.RN.STRONG.GPU P0, RZ, desc[UR8][R8.64], R17 ;  /* 0x8000001108ff79a2 */ /* 0x0001e2000c10f308 */
[----:B------:R-:W-:Y:S04]  /*1c990*/  BSSY.RECONVERGENT B1, `(.L_x_11636) ;  /* 0x0000015000017945 */ /* 0x000fe80003800200 */
[----:B0-----:R-:W-:Y:S05]  /*1c9a0*/  @P0 BRA `(.L_x_11637) ;  /* 0x00000000004c0947 */ /* 0x001fea0003800000 */
[----:B------:R-:W0:Y:S02]  /*1c9b0*/  QSPC.E.S P0, RZ, [R8] ;  /* 0x0000000008ff73aa */ /* 0x000e240000000500 */
[----:B0-----:R-:W-:Y:S05]  /*1c9c0*/  @!P0 BRA `(.L_x_11638) ;  /* 0x0000000000188947 */ /* 0x001fea0003800000 */
[----:B------:R-:W-:-:S07]  /*1c9d0*/  MOV R12, R8 ;  /* 0x00000008000c7202 */ /* 0x000fce0000000f00 */
.L_x_11639:
[----:B------:R-:W0:Y:S02]  /*1c9e0*/  LDS R8, [R12] ;  /* 0x000000000c087984 */ /* 0x000e240000000800 */
[----:B0-----:R-:W-:-:S05]  /*1c9f0*/  FADD R9, R17, R8 ;  /* 0x0000000811097221 */ /* 0x001fca0000000000 */
[----:B------:R-:W0:Y:S02]  /*1ca00*/  ATOMS.CAST.SPIN P0, [R12], R8, R9 ;  /* 0x000000080c00758d */ /* 0x000e240001800009 */
[----:B0-----:R-:W-:Y:S05]  /*1ca10*/  @!P0 BRA `(.L_x_11639) ;  /* 0xfffffffc00f08947 */ /* 0x001fea000383ffff */
[----:B------:R-:W-:Y:S05]  /*1ca20*/  BRA `(.L_x_11637) ;  /* 0x00000000002c7947 */ /* 0x000fea0003800000 */
.L_x_11638:
[----:B------:R-:W0:Y:S02]  /*1ca30*/  QSPC.E.D P0, RZ, [R8] ;  /* 0x0000000008ff73aa */ /* 0x000e240000000700 */
[----:B0-----:R-:W-:Y:S05]  /*1ca40*/  @!P0 BRA `(.L_x_11640) ;  /* 0x0000000000188947 */ /* 0x001fea0003800000 */
.L_x_11641:
[----:B------:R-:W2:Y:S02]  /*1ca50*/  LD.E R12, [R8] ;  /* 0x00000000080c7980 */ /* 0x000ea40000100900 */
[----:B--2---:R-:W-:-:S06]  /*1ca60*/  FADD R13, R17, R12 ;  /* 0x0000000c110d7221 */ /* 0x004fcc0000000000 */
[----:B------:R-:W2:Y:S02]  /*1ca70*/  ATOM.E.CAST.SPIN PT, R13, [R8], R12, R13 ;  /* 0x0000000c080d738b */ /* 0x000ea400019e010d */
[----:B--2---:R-:W-:-:S13]  /*1ca80*/  ISETP.EQ.U32.AND P0, PT, R13, 0x1, PT ;  /* 0x000000010d00780c */ /* 0x004fda0003f02070 */
[----:B------:R-:W-:Y:S05]  /*1ca90*/  @!P0 BRA `(.L_x_11641) ;  /* 0xfffffffc00ec8947 */ /* 0x000fea000383ffff */
[----:B------:R-:W-:Y:S05]  /*1caa0*/  BRA `(.L_x_11637) ;  /* 0x00000000000c7947 */ /* 0x000fea0003800000 */
.L_x_11640:
[----:B------:R-:W2:Y:S02]  /*1cab0*/  LD.E R12, desc[UR8][R8.64] ;  /* 0x00000008080c7980 */ /* 0x000ea4000c101900 */
[----:B--2---:R-:W-:-:S05]  /*1cac0*/  FADD R13, R17, R12 ;  /* 0x0000000c110d7221 */ /* 0x004fca0000000000 */
[----:B------:R0:W-:Y:S02]  /*1cad0*/  ST.E desc[UR8][R8.64], R13 ;  /* 0x0000000d08007985 */ /* 0x0001e4000c101908 */
.L_x_11637:
[----:B------:R-:W-:Y:S05]  /*1cae0*/  BSYNC.RECONVERGENT B1 ;  /* 0x0000000000017941 */ /* 0x000fea0003800200 */
.L_x_11636:
[----:B0-----:R-:W-:-:S05]  /*1caf0*/  IMAD.WIDE R8, R61, 0x4, R28 ;  /* 0x000000043d087825 */ /* 0x001fca00078e021c */
[----:B------:R0:W-:Y:S01]  /*1cb00*/  ATOM.E.ADD.F32.FTZ.RN.STRONG.GPU P0, RZ, desc[UR8][R8.64], R15 ;  /* 0x8000000f08ff79a2 */ /* 0x0001e2000c10f308 */
[----:B------:R-:W-:Y:S04]  /*1cb10*/  BSSY.RECONVERGENT B1, `(.L_x_11642) ;  /* 0x0000015000017945 */ /* 0x000fe80003800200 */
[----:B0-----:R-:W-:Y:S05]  /*1cb20*/  @P0 BRA `(.L_x_11643) ;  /* 0x00000000004c0947 */ /* 0x001fea0003800000 */
[----:B------:R-:W0:Y:S02]  /*1cb30*/  QSPC.E.S P0, RZ, [R8] ;  /* 0x0000000008ff73aa */ /* 0x000e240000000500 */
[----:B0-----:R-:W-:Y:S05]  /*1cb40*/  @!P0 BRA `(.L_x_11644) ;  /* 0x0000000000188947 */ /* 0x001fea0003800000 */
[----:B------:R-:W-:-:S07]  /*1cb50*/  MOV R12, R8 ;  /* 0x00000008000c7202 */ /* 0x000fce0000000f00 */
.L_x_11645:
[----:B------:R-:W0:Y:S02]  /*1cb60*/  LDS R8, [R12] ;  /* 0x000000000c087984 */ /* 0x000e240000000800 */
[----:B0-----:R-:W-:-:S05]  /*1cb70*/  FADD R9, R15, R8 ;  /* 0x000000080f097221 */ /* 0x001fca0000000000 */
[----:B------:R-:W0:Y:S02]  /*1cb80*/  ATOMS.CAST.SPIN P0, [R12], R8, R9 ;  /* 0x000000080c00758d */ /* 0x000e240001800009 */
[----:B0-----:R-:W-:Y:S05]  /*1cb90*/  @!P0 BRA `(.L_x_11645) ;  /* 0xfffffffc00f08947 */ /* 0x001fea000383ffff */
[----:B------:R-:W-:Y:S05]  /*1cba0*/  BRA `(.L_x_11643) ;  /* 0x00000000002c7947 */ /* 0x000fea0003800000 */
.L_x_11644:
[----:B------:R-:W0:Y:S02]  /*1cbb0*/  QSPC.E.D P0, RZ, [R8] ;  /* 0x0000000008ff73aa */ /* 0x000e240000000700 */
[----:B0-----:R-:W-:Y:S05]  /*1cbc0*/  @!P0 BRA `(.L_x_11646) ;  /* 0x0000000000188947 */ /* 0x001fea0003800000 */
.L_x_11647:
[----:B------:R-:W2:Y:S02]  /*1cbd0*/  LD.E R12, [R8] ;  /* 0x00000000080c7980 */ /* 0x000ea40000100900 */
[----:B--2---:R-:W-:-:S06]  /*1cbe0*/  FADD R13, R15, R12 ;  /* 0x0000000c0f0d7221 */ /* 0x004fcc0000000000 */
[----:B------:R-:W2:Y:S02]  /*1cbf0*/  ATOM.E.CAST.SPIN PT, R13, [R8], R12, R13 ;  /* 0x0000000c080d738b */ /* 0x000ea400019e010d */
[----:B--2---:R-:W-:-:S13]  /*1cc00*/  ISETP.EQ.U32.AND P0, PT, R13, 0x1, PT ;  /* 0x000000010d00780c */ /* 0x004fda0003f02070 */
[----:B------:R-:W-:Y:S05]  /*1cc10*/  @!P0 BRA `(.L_x_11647) ;  /* 0xfffffffc00ec8947 */ /* 0x000fea000383ffff */
[----:B------:R-:W-:Y:S05]  /*1cc20*/  BRA `(.L_x_11643) ;  /* 0x00000000000c7947 */ /* 0x000fea0003800000 */
.L_x_11646:
[----:B------:R-:W2:Y:S02]  /*1cc30*/  LD.E R12, desc[UR8][R8.64] ;  /* 0x00000008080c7980 */ /* 0x000ea4000c101900 */
[----:B--2---:R-:W-:-:S05]  /*1cc40*/  FADD R13, R15, R12 ;  /* 0x0000000c0f0d7221 */ /* 0x004fca0000000000 */
[----:B------:R0:W-:Y:S02]  /*1cc50*/  ST.E desc[UR8][R8.64], R13 ;  /* 0x0000000d08007985 */ /* 0x0001e4000c101908 */
.L_x_11643:
[----:B------:R-:W-:Y:S05]  /*1cc60*/  BSYNC.RECONVERGENT B1 ;  /* 0x0000000000017941 */ /* 0x000fea0003800200 */
.L_x_11642:
        /* <DEDUP_REMOVED lines=10> */
.L_x_11651:
[----:B------:R-:W0:Y:S02]  /*1cd10*/  LDS R8, [R12] ;  /* 0x000000000c087984 */ /* 0x000e240000000800 */
[----:B0-----:R-:W-:-:S05]  /*1cd20*/  FADD R9, R17, R8 ;  /* 0x0000000811097221 */ /* 0x001fca0000000000 */
[----:B------:R-:W0:Y:S02]  /*1cd30*/  ATOMS.CAST.SPIN P0, [R12], R8, R9 ;  /* 0x000000080c00758d */ /* 0x000e240001800009 */
[----:B0-----:R-:W-:Y:S05]  /*1cd40*/  @!P0 BRA `(.L_x_11651) ;  /* 0xfffffffc00f08947 */ /* 0x001fea000383ffff */
[----:B------:R-:W-:Y:S05]  /*1cd50*/  BRA `(.L_x_11649) ;  /* 0x00000000002c7947 */ /* 0x000fea0003800000 */
.L_x_11650:
[----:B------:R-:W0:Y:S02]  /*1cd60*/  QSPC.E.D P0, RZ, [R8] ;  /* 0x0000000008ff73aa */ /* 0x000e240000000700 */
[----:B0-----:R-:W-:Y:S05]  /*1cd70*/  @!P0 BRA `(.L_x_11652) ;  /* 0x0000000000188947 */ /* 0x001fea0003800000 */
.L_x_11653:
[----:B------:R-:W2:Y:S02]  /*1cd80*/  LD.E R12, [R8] ;  /* 0x00000000080c7980 */ /* 0x000ea40000100900 */
[----:B--2---:R-:W-:-:S06]  /*1cd90*/  FADD R13, R17, R12 ;  /* 0x0000000c110d7221 */ /* 0x004fcc0000000000 */
[----:B------:R-:W2:Y:S02]  /*1cda0*/  ATOM.E.CAST.SPIN PT, R13, [R8], R12, R13 ;  /* 0x0000000c080d738b */ /* 0x000ea400019e010d */
[----:B--2---:R-:W-:-:S13]  /*1cdb0*/  ISETP.EQ.U32.AND P0, PT, R13, 0x1, PT ;  /* 0x000000010d00780c */ /* 0x004fda0003f02070 */
[----:B------:R-:W-:Y:S05]  /*1cdc0*/  @!P0 BRA `(.L_x_11653) ;  /* 0xfffffffc00ec8947 */ /* 0x000fea000383ffff */
[----:B------:R-:W-:Y:S05]  /*1cdd0*/  BRA `(.L_x_11649) ;  /* 0x00000000000c7947 */ /* 0x000fea0003800000 */
.L_x_11652:
[----:B------:R-:W2:Y:S02]  /*1cde0*/  LD.E R12, desc[UR8][R8.64] ;  /* 0x00000008080c7980 */ /* 0x000ea4000c101900 */
[----:B--2---:R-:W-:-:S05]  /*1cdf0*/  FADD R13, R17, R12 ;  /* 0x0000000c110d7221 */ /* 0x004fca0000000000 */
[----:B------:R0:W-:Y:S02]  /*1ce00*/  ST.E desc[UR8][R8.64], R13 ;  /* 0x0000000d08007985 */ /* 0x0001e4000c101908 */
.L_x_11649:
[----:B------:R-:W-:Y:S05]  /*1ce10*/  BSYNC.RECONVERGENT B1 ;  /* 0x0000000000017941 */ /* 0x000fea0003800200 */
.L_x_11648:
[----:B0-----:R-:W-:-:S05]  /*1ce20*/  IMAD.WIDE R8, R6, 0x4, R28 ;  /* 0x0000000406087825 */ /* 0x001fca00078e021c */
[----:B------:R0:W-:Y:S01]  /*1ce30*/  ATOM.E.ADD.F32.FTZ.RN.STRONG.GPU P0, RZ, desc[UR8][R8.64], R15 ;  /* 0x8000000f08ff79a2 */ /* 0x0001e2000c10f308 */
[----:B------:R-:W-:Y:S04]  /*1ce40*/  BSSY.RECONVERGENT B1, `(.L_x_11654) ;  /* 0x0000015000017945 */ /* 0x000fe80003800200 */
[----:B0-----:R-:W-:Y:S05]  /*1ce50*/  @P0 BRA `(.L_x_11655) ;  /* 0x00000000004c0947 */ /* 0x001fea0003800000 */
[----:B------:R-:W0:Y:S02]  /*1ce60*/  QSPC.E.S P0, RZ, [R8] ;  /* 0x0000000008ff73aa */ /* 0x000e240000000500 */
[----:B0-----:R-:W-:Y:S05]  /*1ce70*/  @!P0 BRA `(.L_x_11656) ;  /* 0x0000000000188947 */ /* 0x001fea0003800000 */
[----:B------:R-:W-:-:S07]  /*1ce80*/  MOV R6, R8 ;  /* 0x0000000800067202 */ /* 0x000fce0000000f00 */
.L_x_11657:
[----:B------:R-:W0:Y:S02]  /*1ce90*/  LDS R8, [R6] ;  /* 0x0000000006087984 */ /* 0x000e240000000800 */
[----:B0-----:R-:W-:-:S05]  /*1cea0*/  FADD R9, R15, R8 ;  /* 0x000000080f097221 */ /* 0x001fca0000000000 */
[----:B------:R-:W0:Y:S02]  /*1ceb0*/  ATOMS.CAST.SPIN P0, [R6], R8, R9 ;  /* 0x000000080600758d */ /* 0x000e240001800009 */
[----:B0-----:R-:W-:Y:S05]  /*1cec0*/  @!P0 BRA `(.L_x_11657) ;  /* 0xfffffffc00f08947 */ /* 0x001fea000383ffff */
[----:B------:R-:W-:Y:S05]  /*1ced0*/  BRA `(.L_x_11655) ;  /* 0x00000000002c7947 */ /* 0x000fea0003800000 */
.L_x_11656:
[----:B------:R-:W0:Y:S02]  /*1cee0*/  QSPC.E.D P0, RZ, [R8] ;  /* 0x0000000008ff73aa */ /* 0x000e240000000700 */
[----:B0-----:R-:W-:Y:S05]  /*1cef0*/  @!P0 BRA `(.L_x_11658) ;  /* 0x0000000000188947 */ /* 0x001fea0003800000 */
.L_x_11659:
[----:B------:R-:W2:Y:S02]  /*1cf00*/  LD.E R12, [R8] ;  /* 0x00000000080c7980 */ /* 0x000ea40000100900 */
[----:B--2---:R-:W-:-:S06]  /*1cf10*/  FADD R13, R15, R12 ;  /* 0x0000000c0f0d7221 */ /* 0x004fcc0000000000 */
[----:B------:R-:W2:Y:S02]  /*1cf20*/  ATOM.E.CAST.SPIN PT, R13, [R8], R12, R13 ;  /* 0x0000000c080d738b */ /* 0x000ea400019e010d */
[----:B--2---:R-:W-:-:S13]  /*1cf30*/  ISETP.EQ.U32.AND P0, PT, R13, 0x1, PT ;  /* 0x000000010d00780c */ /* 0x004fda0003f02070 */
[----:B------:R-:W-:Y:S05]  /*1cf40*/  @!P0 BRA `(.L_x_11659) ;  /* 0xfffffffc00ec8947 */ /* 0x000fea000383ffff */
[----:B------:R-:W-:Y:S05]  /*1cf50*/  BRA `(.L_x_11655) ;  /* 0x00000000000c7947 */ /* 0x000fea0003800000 */
.L_x_11658:
[----:B------:R-:W2:Y:S02]  /*1cf60*/  LD.E R6, desc[UR8][R8.64] ;  /* 0x0000000808067980 */ /* 0x000ea4000c101900 */
[----:B--2---:R-:W-:-:S05]  /*1cf70*/  FADD R13, R15, R6 ;  /* 0x000000060f0d7221 */ /* 0x004fca0000000000 */
[----:B------:R0:W-:Y:S02]  /*1cf80*/  ST.E desc[UR8][R8.64], R13 ;  /* 0x0000000d08007985 */ /* 0x0001e4000c101908 */
.L_x_11655:
[----:B------:R-:W-:Y:S05]  /*1cf90*/  BSYNC.RECONVERGENT B1 ;  /* 0x0000000000017941 */ /* 0x000fea0003800200 */
.L_x_11654:
        /* <DEDUP_REMOVED lines=10> */
.L_x_11663:
[----:B------:R-:W0:Y:S02]  /*1d040*/  LDS R8, [R6] ;  /* 0x0000000006087984 */ /* 0x000e240000000800 */
[----:B0-----:R-:W-:-:S05]  /*1d050*/  FADD R9, R17, R8 ;  /* 0x0000000811097221 */ /* 0x001fca0000000000 */
[----:B------:R-:W0:Y:S02]  /*1d060*/  ATOMS.CAST.SPIN P0, [R6], R8, R9 ;  /* 0x000000080600758d */ /* 0x000e240001800009 */
[----:B0-----:R-:W-:Y:S05]  /*1d070*/  @!P0 BRA `(.L_x_11663) ;  /* 0xfffffffc00f08947 */ /* 0x001fea000383ffff */
[----:B------:R-:W-:Y:S05]  /*1d080*/  BRA `(.L_x_11661) ;  /* 0x00000000002c7947 */ /* 0x000fea0003800000 */
.L_x_11662:
[----:B------:R-:W0:Y:S02]  /*1d090*/  QSPC.E.D P0, RZ, [R8] ;  /* 0x0000000008ff73aa */ /* 0x000e240000000700 */
[----:B0-----:R-:W-:Y:S05]  /*1d0a0*/  @!P0 BRA `(.L_x_11664) ;  /* 0x0000000000188947 */ /* 0x001fea0003800000 */
.L_x_11665:
[----:B------:R-:W2:Y:S02]  /*1d0b0*/  LD.E R12, [R8] ;  /* 0x00000000080c7980 */ /* 0x000ea40000100900 */
[----:B--2---:R-:W-:-:S06]  /*1d0c0*/  FADD R13, R17, R12 ;  /* 0x0000000c110d7221 */ /* 0x004fcc0000000000 */
[----:B------:R-:W2:Y:S02]  /*1d0d0*/  ATOM.E.CAST.SPIN PT, R13, [R8], R12, R13 ;  /* 0x0000000c080d738b */ /* 0x000ea400019e010d */
[----:B--2---:R-:W-:-:S13]  /*1d0e0*/  ISETP.EQ.U32.AND P0, PT, R13, 0x1, PT ;  /* 0x000000010d00780c */ /* 0x004fda0003f02070 */
[----:B------:R-:W-:Y:S05]  /*1d0f0*/  @!P0 BRA `(.L_x_11665) ;  /* 0xfffffffc00ec8947 */ /* 0x000fea000383ffff */
[----:B------:R-:W-:Y:S05]  /*1d100*/  BRA `(.L_x_11661) ;  /* 0x00000000000c7947 */ /* 0x000fea0003800000 */
.L_x_11664:
[----:B------:R-:W2:Y:S02]  /*1d110*/  LD.E R6, desc[UR8][R8.64] ;  /* 0x0000000808067980 */ /* 0x000ea4000c101900 */
[----:B--2---:R-:W-:-:S05]  /*1d120*/  FADD R13, R17, R6 ;  /* 0x00000006110d7221 */ /* 0x004fca0000000000 */
[----:B------:R0:W-:Y:S02]  /*1d130*/  ST.E desc[UR8][R8.64], R13 ;  /* 0x0000000d08007985 */ /* 0x0001e4000c101908 */
.L_x_11661:
[----:B------:R-:W-:Y:S05]  /*1d140*/  BSYNC.RECONVERGENT B1 ;  /* 0x0000000000017941 */ /* 0x000fea0003800200 */
.L_x_11660:
[----:B0-----:R-:W-:-:S05]  /*1d150*/  IMAD.WIDE R8, R4, 0x4, R28 ;  /* 0x0000000404087825 */ /* 0x001fca00078e021c */
[----:B------:R0:W-:Y:S01]  /*1d160*/  ATOM.E.ADD.F32.FTZ.RN.STRONG.GPU P0, RZ, desc[UR8][R8.64], R15 ;  /* 0x8000000f08ff79a2 */ /* 0x0001e2000c10f308 */
[----:B------:R-:W-:Y:S04]  /*1d170*/  BSSY.RECONVERGENT B1, `(.L_x_11666) ;  /* 0x0000015000017945 */ /* 0x000fe80003800200 */
[----:B0-----:R-:W-:Y:S05]  /*1d180*/  @P0 BRA `(.L_x_11667) ;  /* 0x00000000004c0947 */ /* 0x001fea0003800000 */
[----:B------:R-:W0:Y:S02]  /*1d190*/  QSPC.E.S P0, RZ, [R8] ;  /* 0x0000000008ff73aa */ /* 0x000e240000000500 */
[----:B0-----:R-:W-:Y:S05]  /*1d1a0*/  @!P0 BRA `(.L_x_11668) ;  /* 0x0000000000188947 */ /* 0x001fea0003800000 */
[----:B------:R-:W-:-:S07]  /*1d1b0*/  MOV R4, R8 ;  /* 0x0000000800047202 */ /* 0x000fce0000000f00 */
.L_x_11669:
[----:B------:R-:W0:Y:S02]  /*1d1c0*/  LDS R8, [R4] ;  /* 0x0000000004087984 */ /* 0x000e240000000800 */
[----:B0-----:R-:W-:-:S05]  /*1d1d0*/  FADD R9, R15, R8 ;  /* 0x000000080f097221 */ /* 0x001fca0000000000 */
[----:B------:R-:W0:Y:S02]  /*1d1e0*/  ATOMS.CAST.SPIN P0, [R4], R8, R9 ;  /* 0x000000080400758d */ /* 0x000e240001800009 */
[----:B0-----:R-:W-:Y:S05]  /*1d1f0*/  @!P0 BRA `(.L_x_11669) ;  /* 0xfffffffc00f08947 */ /* 0x001fea000383ffff */
[----:B------:R-:W-:Y:S05]  /*1d200*/  BRA `(.L_x_11667) ;  /* 0x00000000002c7947 */ /* 0x000fea0003800000 */
.L_x_11668:
[----:B------:R-:W0:Y:S02]  /*1d210*/  QSPC.E.D P0, RZ, [R8] ;  /* 0x0000000008ff73aa */ /* 0x000e240000000700 */
[----:B0-----:R-:W-:Y:S05]  /*1d220*/  @!P0 BRA `(.L_x_11670) ;  /* 0x0000000000188947 */ /* 0x001fea0003800000 */
.L_x_11671:
[----:B------:R-:W2:Y:S02]  /*1d230*/  LD.E R12, [R8] ;  /* 0x00000000080c7980 */ /* 0x000ea40000100900 */
[----:B--2---:R-:W-:-:S06]  /*1d240*/  FADD R13, R15, R12 ;  /* 0x0000000c0f0d7221 */ /* 0x004fcc0000000000 */
[----:B------:R-:W2:Y:S02]  /*1d250*/  ATOM.E.CAST.SPIN PT, R13, [R8], R12, R13 ;  /* 0x0000000c080d738b */ /* 0x000ea400019e010d */
[----:B--2---:R-:W-:-:S13]  /*1d260*/  ISETP.EQ.U32.AND P0, PT, R13, 0x1, PT ;  /* 0x000000010d00780c */ /* 0x004fda0003f02070 */
[----:B------:R-:W-:Y:S05]  /*1d270*/  @!P0 BRA `(.L_x_11671) ;  /* 0xfffffffc00ec8947 */ /* 0x000fea000383ffff */
[----:B------:R-:W-:Y:S05]  /*1d280*/  BRA `(.L_x_11667) ;  /* 0x00000000000c7947 */ /* 0x000fea0003800000 */
.L_x_11670:
[----:B------:R-:W2:Y:S02]  /*1d290*/  LD.E R4, desc[UR8][R8.64] ;  /* 0x0000000808047980 */ /* 0x000ea4000c101900 */
[----:B--2---:R-:W-:-:S05]  /*1d2a0*/  FADD R13, R15, R4 ;  /* 0x000000040f0d7221 */ /* 0x004fca0000000000 */
[----:B------:R0:W-:Y:S02]  /*1d2b0*/  ST.E desc[UR8][R8.64], R13 ;  /* 0x0000000d08007985 */ /* 0x0001e4000c101908 */
.L_x_11667:
[----:B------:R-:W-:Y:S05]  /*1d2c0*/  BSYNC.RECONVERGENT B1 ;  /* 0x0000000000017941 */ /* 0x000fea0003800200 */
.L_x_11666:
        /* <DEDUP_REMOVED lines=10> */
.L_x_11675:
[----:B------:R-:W0:Y:S02]  /*1d370*/  LDS R8, [R4] ;  /* 0x0000000004087984 */ /* 0x000e240000000800 */
[----:B0-----:R-:W-:-:S05]  /*1d380*/  FADD R9, R17, R8 ;  /* 0x0000000811097221 */ /* 0x001fca0000000000 */
[----:B------:R-:W0:Y:S02]  /*1d390*/  ATOMS.CAST.SPIN P0, [R4], R8, R9 ;  /* 0x000000080400758d */ /* 0x000e240001800009 */
[----:B0-----:R-:W-:Y:S05]  /*1d3a0*/  @!P0 BRA `(.L_x_11675) ;  /* 0xfffffffc00f08947 */ /* 0x001fea000383ffff */
[----:B------:R-:W-:Y:S05]  /*1d3b0*/  BRA `(.L_x_11673) ;  /* 0x00000000002c7947 */ /* 0x000fea0003800000 */
.L_x_11674:
[----:B------:R-:W0:Y:S02]  /*1d3c0*/  QSPC.E.D P0, RZ, [R8] ;  /* 0x0000000008ff73aa */ /* 0x000e240000000700 */
[----:B0-----:R-:W-:Y:S05]  /*1d3d0*/  @!P0 BRA `(.L_x_11676) ;  /* 0x0000000000188947 */ /* 0x001fea0003800000 */
.L_x_11677:
[----:B------:R-:W2:Y:S02]  /*1d3e0*/  LD.E R12, [R8] ;  /* 0x00000000080c7980 */ /* 0x000ea40000100900 */
[----:B--2---:R-:W-:-:S06]  /*1d3f0*/  FADD R13, R17, R12 ;  /* 0x0000000c110d7221 */ /* 0x004fcc0000000000 */
[----:B------:R-:W2:Y:S02]  /*1d400*/  ATOM.E.CAST.SPIN PT, R13, [R8], R12, R13 ;  /* 0x0000000c080d738b */ /* 0x000ea400019e010d */
[----:B--2---:R-:W-:-:S13]  /*1d410*/  ISETP.EQ.U32.AND P0, PT, R13, 0x1, PT ;  /* 0x000000010d00780c */ /* 0x004fda0003f02070 */
[----:B------:R-:W-:Y:S05]  /*1d420*/  @!P0 BRA `(.L_x_11677) ;  /* 0xfffffffc00ec8947 */ /* 0x000fea000383ffff */
[----:B------:R-:W-:Y:S05]  /*1d430*/  BRA `(.L_x_11673) ;  /* 0x00000000000c7947 */ /* 0x000fea0003800000 */
.L_x_11676:
[----:B------:R-:W2:Y:S02]  /*1d440*/  LD.E R4, desc[UR8][R8.64] ;  /* 0x0000000808047980 */ /* 0x000ea4000c101900 */
[----:B--2---:R-:W-:-:S05]  /*1d450*/  FADD R13, R17, R4 ;  /* 0x00000004110d7221 */ /* 0x004fca0000000000 */
[----:B------:R0:W-:Y:S02]  /*1d460*/  ST.E desc[UR8][R8.64], R13 ;  /* 0x0000000d08007985 */ /* 0x0001e4000c101908 */
.L_x_11673:
[----:B------:R-:W-:Y:S05]  /*1d470*/  BSYNC.RECONVERGENT B1 ;  /* 0x0000000000017941 */ /* 0x000fea0003800200 */
.L_x_11672:
[----:B0-----:R-:W-:-:S05]  /*1d480*/  IMAD.WIDE R8, R2, 0x4, R28 ;  /* 0x0000000402087825 */ /* 0x001fca00078e021c */
[----:B------:R0:W-:Y:S01]  /*1d490*/  ATOM.E.ADD.F32.FTZ.RN.STRONG.GPU P0, RZ, desc[UR8][R8.64], R15 ;  /* 0x8000000f08ff79a2 */ /* 0x0001e2000c10f308 */
[----:B------:R-:W-:Y:S04]  /*1d4a0*/  BSSY.RECONVERGENT B1, `(.L_x_11678) ;  /* 0x0000015000017945 */ /* 0x000fe80003800200 */
[----:B0-----:R-:W-:Y:S05]  /*1d4b0*/  @P0 BRA `(.L_x_11679) ;  /* 0x00000000004c0947 */ /* 0x001fea0003800000 */
[----:B------:R-:W0:Y:S02]  /*1d4c0*/  QSPC.E.S P0, RZ, [R8] ;  /* 0x0000000008ff73aa */ /* 0x000e240000000500 */
[----:B0-----:R-:W-:Y:S05]  /*1d4d0*/  @!P0 BRA `(.L_x_11680) ;  /* 0x0000000000188947 */ /* 0x001fea0003800000 */
[----:B------:R-:W-:-:S07]  /*1d4e0*/  MOV R2, R8 ;  /* 0x0000000800027202 */ /* 0x000fce0000000f00 */
.L_x_11681:
[----:B------:R-:W0:Y:S02]  /*1d4f0*/  LDS R8, [R2] ;  /* 0x0000000002087984 */ /* 0x000e240000000800 */
[----:B0-----:R-:W-:-:S05]  /*1d500*/  FADD R9, R15, R8 ;  /* 0x000000080f097221 */ /* 0x001fca0000000000 */
[----:B------:R-:W0:Y:S02]  /*1d510*/  ATOMS.CAST.SPIN P0, [R2], R8, R9 ;  /* 0x000000080200758d */ /* 0x000e240001800009 */
[----:B0-----:R-:W-:Y:S05]  /*1d520*/  @!P0 BRA `(.L_x_11681) ;  /* 0xfffffffc00f08947 */ /* 0x001fea000383ffff */
[----:B------:R-:W-:Y:S05]  /*1d530*/  BRA `(.L_x_11679) ;  /* 0x00000000002c7947 */ /* 0x000fea0003800000 */
.L_x_11680:
[----:B------:R-:W0:Y:S02]  /*1d540*/  QSPC.E.D P0, RZ, [R8] ;  /* 0x0000000008ff73aa */ /* 0x000e240000000700 */
[----:B0-----:R-:W-:Y:S05]  /*1d550*/  @!P0 BRA `(.L_x_11682) ;  /* 0x0000000000188947 */ /* 0x001fea0003800000 */
.L_x_11683:
[----:B------:R-:W2:Y:S02]  /*1d560*/  LD.E R12, [R8] ;  /* 0x00000000080c7980 */ /* 0x000ea40000100900 */
[----:B--2---:R-:W-:-:S06]  /*1d570*/  FADD R13, R15, R12 ;  /* 0x0000000c0f0d7221 */ /* 0x004fcc0000000000 */
[----:B------:R-:W2:Y:S02]  /*1d580*/  ATOM.E.CAST.SPIN PT, R13, [R8], R12, R13 ;  /* 0x0000000c080d738b */ /* 0x000ea400019e010d */
[----:B--2---:R-:W-:-:S13]  /*1d590*/  ISETP.EQ.U32.AND P0, PT, R13, 0x1, PT ;  /* 0x000000010d00780c */ /* 0x004fda0003f02070 */
[----:B------:R-:W-:Y:S05]  /*1d5a0*/  @!P0 BRA `(.L_x_11683) ;  /* 0xfffffffc00ec8947 */ /* 0x000fea000383ffff */
[----:B------:R-:W-:Y:S05]  /*1d5b0*/  BRA `(.L_x_11679) ;  /* 0x00000000000c7947 */ /* 0x000fea0003800000 */
.L_x_11682:
[----:B------:R-:W2:Y:S02]  /*1d5c0*/  LD.E R2, desc[UR8][R8.64] ;  /* 0x0000000808027980 */ /* 0x000ea4000c101900 */
[----:B--2---:R-:W-:-:S05]  /*1d5d0*/  FADD R13, R15, R2 ;  /* 0x000000020f0d7221 */ /* 0x004fca0000000000 */
[----:B------:R0:W-:Y:S02]  /*1d5e0*/  ST.E desc[UR8][R8.64], R13 ;  /* 0x0000000d08007985 */ /* 0x0001e4000c101908 */
.L_x_11679:
[----:B------:R-:W-:Y:S05]  /*1d5f0*/  BSYNC.RECONVERGENT B1 ;  /* 0x0000000000017941 */ /* 0x000fea0003800200 */
.L_x_11678:
        /* <DEDUP_REMOVED lines=10> */
.L_x_11687:
[----:B------:R-:W0:Y:S02]  /*1d6a0*/  LDS R8, [R2] ;  /* 0x0000000002087984 */ /* 0x000e240000000800 */
[----:B0-----:R-:W-:-:S05]  /*1d6b0*/  FADD R9, R17, R8 ;  /* 0x0000000811097221 */ /* 0x001fca0000000000 */
[----:B------:R-:W0:Y:S02]  /*1d6c0*/  ATOMS.CAST.SPIN P0, [R2], R8, R9 ;  /* 0x000000080200758d */ /* 0x000e240001800009 */
[----:B0-----:R-:W-:Y:S05]  /*1d6d0*/  @!P0 BRA `(.L_x_11687) ;  /* 0xfffffffc00f08947 */ /* 0x001fea000383ffff */
[----:B------:R-:W-:Y:S05]  /*1d6e0*/  BRA `(.L_x_11685) ;  /* 0x00000000002c7947 */ /* 0x000fea0003800000 */
.L_x_11686:
[----:B------:R-:W0:Y:S02]  /*1d6f0*/  QSPC.E.D P0, RZ, [R8] ;  /* 0x0000000008ff73aa */ /* 0x000e240000000700 */
[----:B0-----:R-:W-:Y:S05]  /*1d700*/  @!P0 BRA `(.L_x_11688) ;  /* 0x0000000000188947 */ /* 0x001fea0003800000 */
.L_x_11689:
[----:B------:R-:W2:Y:S02]  /*1d710*/  LD.E R12, [R8] ;  /* 0x00000000080c7980 */ /* 0x000ea40000100900 */
[----:B--2---:R-:W-:-:S06]  /*1d720*/  FADD R13, R17, R12 ;  /* 0x0000000c110d7221 */ /* 0x004fcc0000000000 */
[----:B------:R-:W2:Y:S02]  /*1d730*/  ATOM.E.CAST.SPIN PT, R13, [R8], R12, R13 ;  /* 0x0000000c080d738b */ /* 0x000ea400019e010d */
[----:B--2---:R-:W-:-:S13]  /*1d740*/  ISETP.EQ.U32.AND P0, PT, R13, 0x1, PT ;  /* 0x000000010d00780c */ /* 0x004fda0003f02070 */
[----:B------:R-:W-:Y:S05]  /*1d750*/  @!P0 BRA `(.L_x_11689) ;  /* 0xfffffffc00ec8947 */ /* 0x000fea000383ffff */
[----:B------:R-:W-:Y:S05]  /*1d760*/  BRA `(.L_x_11685) ;  /* 0x00000000000c7947 */ /* 0x000fea0003800000 */
.L_x_11688:
[----:B------:R-:W2:Y:S02]  /*1d770*/  LD.E R2, desc[UR8][R8.64] ;  /* 0x0000000808027980 */ /* 0x000ea4000c101900 */
[----:B--2---:R-:W-:-:S05]  /*1d780*/  FADD R13, R17, R2 ;  /* 0x00000002110d7221 */ /* 0x004fca0000000000 */
[----:B------:R0:W-:Y:S02]  /*1d790*/  ST.E desc[UR8][R8.64], R13 ;  /* 0x0000000d08007985 */ /* 0x0001e4000c101908 */
.L_x_11685:
[----:B------:R-:W-:Y:S05]  /*1d7a0*/  BSYNC.RECONVERGENT B1 ;  /* 0x0000000000017941 */ /* 0x000fea0003800200 */
.L_x_11684:
[----:B------:R-:W-:-:S05]  /*1d7b0*/  IMAD.WIDE R4, R5, 0x4, R28 ;  /* 0x0000000405047825 */ /* 0x000fca00078e021c */
[----:B------:R1:W-:Y:S01]  /*1d7c0*/  ATOM.E.ADD.F32.FTZ.RN.STRONG.GPU P0, RZ, desc[UR8][R4.64], R15 ;  /* 0x8000000f04ff79a2 */ /* 0x0003e2000c10f308 */
[----:B------:R-:W-:Y:S04]  /*1d7d0*/  BSSY.RECONVERGENT B1, `(.L_x_11690) ;  /* 0x0000015000017945 */ /* 0x000fe80003800200 */
[----:B-1----:R-:W-:Y:S05]  /*1d7e0*/  @P0 BRA `(.L_x_11691) ;  /* 0x00000000004c0947 */ /* 0x002fea0003800000 */
[----:B------:R-:W1:Y:S02]  /*1d7f0*/  QSPC.E.S P0, RZ, [R4] ;  /* 0x0000000004ff73aa */ /* 0x000e640000000500 */
[----:B-1----:R-:W-:Y:S05]  /*1d800*/  @!P0 BRA `(.L_x_11692) ;  /* 0x0000000000188947 */ /* 0x002fea0003800000 */
[----:B------:R-:W-:-:S07]  /*1d810*/  MOV R2, R4 ;  /* 0x0000000400027202 */ /* 0x000fce0000000f00 */
.L_x_11693:
[----:B------:R-:W1:Y:S02]  /*1d820*/  LDS R4, [R2] ;  /* 0x0000000002047984 */ /* 0x000e640000000800 */
[----:B-1----:R-:W-:-:S05]  /*1d830*/  FADD R5, R15, R4 ;  /* 0x000000040f057221 */ /* 0x002fca0000000000 */
[----:B------:R-:W1:Y:S02]  /*1d840*/  ATOMS.CAST.SPIN P0, [R2], R4, R5 ;  /* 0x000000040200758d */ /* 0x000e640001800005 */
[----:B-1----:R-:W-:Y:S05]  /*1d850*/  @!P0 BRA `(.L_x_11693) ;  /* 0xfffffffc00f08947 */ /* 0x002fea000383ffff */
[----:B------:R-:W-:Y:S05]  /*1d860*/  BRA `(.L_x_11691) ;  /* 0x00000000002c7947 */ /* 0x000fea0003800000 */
.L_x_11692:
[----:B------:R-:W1:Y:S02]  /*1d870*/  QSPC.E.D P0, RZ, [R4] ;  /* 0x0000000004ff73aa */ /* 0x000e640000000700 */
[----:B-1----:R-:W-:Y:S05]  /*1d880*/  @!P0 BRA `(.L_x_11694) ;  /* 0x0000000000188947 */ /* 0x002fea0003800000 */
.L_x_11695:
[----:B0-----:R-:W2:Y:S02]  /*1d890*/  LD.E R8, [R4] ;  /* 0x0000000004087980 */ /* 0x001ea40000100900 */
[----:B--2---:R-:W-:-:S06]  /*1d8a0*/  FADD R9, R15, R8 ;  /* 0x000000080f097221 */ /* 0x004fcc0000000000 */
[----:B------:R-:W2:Y:S02]  /*1d8b0*/  ATOM.E.CAST.SPIN PT, R9, [R4], R8, R9 ;  /* 0x000000080409738b */ /* 0x000ea400019e0109 */
[----:B--2---:R-:W-:-:S13]  /*1d8c0*/  ISETP.EQ.U32.AND P0, PT, R9, 0x1, PT ;  /* 0x000000010900780c */ /* 0x004fda0003f02070 */
[----:B------:R-:W-:Y:S05]  /*1d8d0*/  @!P0 BRA `(.L_x_11695) ;  /* 0xfffffffc00ec8947 */ /* 0x000fea000383ffff */
[----:B------:R-:W-:Y:S05]  /*1d8e0*/  BRA `(.L_x_11691) ;  /* 0x00000000000c7947 */ /* 0x000fea0003800000 */
.L_x_11694:
[----:B------:R-:W0:Y:S02]  /*1d8f0*/  LD.E R2, desc[UR8][R4.64] ;  /* 0x0000000804027980 */ /* 0x000e24000c101900 */
[----:B0-----:R-:W-:-:S05]  /*1d900*/  FADD R9, R15, R2 ;  /* 0x000000020f097221 */ /* 0x001fca0000000000 */
[----:B------:R1:W-:Y:S02]  /*1d910*/  ST.E desc[UR8][R4.64], R9 ;  /* 0x0000000904007985 */ /* 0x0003e4000c101908 */
.L_x_11691:
[----:B------:R-:W-:Y:S05]  /*1d920*/  BSYNC.RECONVERGENT B1 ;  /* 0x0000000000017941 */ /* 0x000fea0003800200 */
.L_x_11690:
        /* <DEDUP_REMOVED lines=9> */
.L_x_11699:
[----:B------:R-:W1:Y:S02]  /*1d9c0*/  LDS R4, [R2] ;  /* 0x0000000002047984 */ /* 0x000e640000000800 */
[----:B-1----:R-:W-:-:S05]  /*1d9d0*/  FADD R5, R55, R4 ;  /* 0x0000000437057221 */ /* 0x002fca0000000000 */
[----:B------:R-:W1:Y:S02]  /*1d9e0*/  ATOMS.CAST.SPIN P0, [R2], R4, R5 ;  /* 0x000000040200758d */ /* 0x000e640001800005 */
[----:B-1----:R-:W-:Y:S05]  /*1d9f0*/  @!P0 BRA `(.L_x_11699) ;  /* 0xfffffffc00f08947 */ /* 0x002fea000383ffff */
[----:B------:R-:W-:Y:S05]  /*1da00*/  BRA `(.L_x_11697) ;  /* 0x00000000002c7947 */ /* 0x000fea0003800000 */
.L_x_11698:
[----:B------:R-:W1:Y:S02]  /*1da10*/  QSPC.E.D P0, RZ, [R4] ;  /* 0x0000000004ff73aa */ /* 0x000e640000000700 */
[----:B-1----:R-:W-:Y:S05]  /*1da20*/  @!P0 BRA `(.L_x_11700) ;  /* 0x0000000000188947 */ /* 0x002fea0003800000 */
.L_x_11701:
[----:B0-----:R-:W2:Y:S02]  /*1da30*/  LD.E R8, [R4] ;  /* 0x0000000004087980 */ /* 0x001ea40000100900 */
[----:B--2---:R-:W-:-:S06]  /*1da40*/  FADD R9, R55, R8 ;  /* 0x0000000837097221 */ /* 0x004fcc0000000000 */
[----:B------:R-:W2:Y:S02]  /*1da50*/  ATOM.E.CAST.SPIN PT, R9, [R4], R8, R9 ;  /* 0x000000080409738b */ /* 0x000ea400019e0109 */
[----:B--2---:R-:W-:-:S13]  /*1da60*/  ISETP.EQ.U32.AND P0, PT, R9, 0x1, PT ;  /* 0x000000010900780c */ /* 0x004fda0003f02070 */
[----:B------:R-:W-:Y:S05]  /*1da70*/  @!P0 BRA `(.L_x_11701) ;  /* 0xfffffffc00ec8947 */ /* 0x000fea000383ffff */
[----:B------:R-:W-:Y:S05]  /*1da80*/  BRA `(.L_x_11697) ;  /* 0x00000000000c7947 */ /* 0x000fea0003800000 */
.L_x_11700:
[----:B------:R-:W0:Y:S02]  /*1da90*/  LD.E R2, desc[UR8][R4.64] ;  /* 0x0000000804027980 */ /* 0x000e24000c101900 */
[----:B0-----:R-:W-:-:S05]  /*1daa0*/  FADD R9, R55, R2 ;  /* 0x0000000237097221 */ /* 0x001fca0000000000 */
[----:B------:R1:W-:Y:S02]  /*1dab0*/  ST.E desc[UR8][R4.64], R9 ;  /* 0x0000000904007985 */ /* 0x0003e4000c101908 */
.L_x_11697:
[----:B------:R-:W-:Y:S05]  /*1dac0*/  BSYNC.RECONVERGENT B1 ;  /* 0x0000000000017941 */ /* 0x000fea0003800200 */
.L_x_11696:
[----:B------:R-:W-:-:S05]  /*1dad0*/  IMAD.WIDE R2, R3, 0x4, R28 ;  /* 0x0000000403027825 */ /* 0x000fca00078e021c */
[----:B------:R2:W-:Y:S01]  /*1dae0*/  ATOM.E.ADD.F32.FTZ.RN.STRONG.GPU P0, RZ, desc[UR8][R2.64], R15 ;  /* 0x8000000f02ff79a2 */ /* 0x0005e2000c10f308 */
[----:B------:R-:W-:Y:S04]  /*1daf0*/  BSSY.RECONVERGENT B1, `(.L_x_11702) ;  /* 0x0000015000017945 */ /* 0x000fe80003800200 */
[----:B--2---:R-:W-:Y:S05]  /*1db00*/  @P0 BRA `(.L_x_11703) ;  /* 0x00000000004c0947 */ /* 0x004fea0003800000 */
[----:B------:R-:W2:Y:S02]  /*1db10*/  QSPC.E.S P0, RZ, [R2] ;  /* 0x0000000002ff73aa */ /* 0x000ea40000000500 */
[----:B--2---:R-:W-:Y:S05]  /*1db20*/  @!P0 BRA `(.L_x_11704) ;  /* 0x0000000000188947 */ /* 0x004fea0003800000 */
[----:B-1----:R-:W-:-:S07]  /*1db30*/  MOV R4, R2 ;  /* 0x0000000200047202 */ /* 0x002fce0000000f00 */
.L_x_11705:
[----:B------:R-:W1:Y:S02]  /*1db40*/  LDS R2, [R4] ;  /* 0x0000000004027984 */ /* 0x000e640000000800 */
[----:B-1----:R-:W-:-:S05]  /*1db50*/  FADD R3, R15, R2 ;  /* 0x000000020f037221 */ /* 0x002fca0000000000 */
[----:B------:R-:W1:Y:S02]  /*1db60*/  ATOMS.CAST.SPIN P0, [R4], R2, R3 ;  /* 0x000000020400758d */ /* 0x000e640001800003 */
[----:B-1----:R-:W-:Y:S05]  /*1db70*/  @!P0 BRA `(.L_x_11705) ;  /* 0xfffffffc00f08947 */ /* 0x002fea000383ffff */
[----:B------:R-:W-:Y:S05]  /*1db80*/  BRA `(.L_x_11703) ;  /* 0x00000000002c7947 */ /* 0x000fea0003800000 */
.L_x_11704:
[----:B------:R-:W2:Y:S02]  /*1db90*/  QSPC.E.D P0, RZ, [R2] ;  /* 0x0000000002ff73aa */ /* 0x000ea40000000700 */
[----:B--2---:R-:W-:Y:S05]  /*1dba0*/  @!P0 BRA `(.L_x_11706) ;  /* 0x0000000000188947 */ /* 0x004fea0003800000 */
.L_x_11707:
[----:B-1----:R-:W2:Y:S02]  /*1dbb0*/  LD.E R4, [R2] ;  /* 0x0000000002047980 */ /* 0x002ea40000100900 */
[----:B--2---:R-:W-:-:S06]  /*1dbc0*/  FADD R5, R15, R4 ;  /* 0x000000040f057221 */ /* 0x004fcc0000000000 */
[----:B------:R-:W2:Y:S02]  /*1dbd0*/  ATOM.E.CAST.SPIN PT, R5, [R2], R4, R5 ;  /* 0x000000040205738b */ /* 0x000ea400019e0105 */
[----:B--2---:R-:W-:-:S13]  /*1dbe0*/  ISETP.EQ.U32.AND P0, PT, R5, 0x1, PT ;  /* 0x000000010500780c */ /* 0x004fda0003f02070 */
[----:B------:R-:W-:Y:S05]  /*1dbf0*/  @!P0 BRA `(.L_x_11707) ;  /* 0xfffffffc00ec8947 */ /* 0x000fea000383ffff */
[----:B------:R-:W-:Y:S05]  /*1dc00*/  BRA `(.L_x_11703) ;  /* 0x00000000000c7947 */ /* 0x000fea0003800000 */
.L_x_11706:
[----:B-1----:R-:W2:Y:S02]  /*1dc10*/  LD.E R4, desc[UR8][R2.64] ;  /* 0x0000000802047980 */ /* 0x002ea4000c101900 */
[----:B--2---:R-:W-:-:S05]  /*1dc20*/  FADD R5, R15, R4 ;  /* 0x000000040f057221 */ /* 0x004fca0000000000 */
[----:B------:R2:W-:Y:S02]  /*1dc30*/  ST.E desc[UR8][R2.64], R5 ;  /* 0x0000000502007985 */ /* 0x0005e4000c101908 */
.L_x_11703:
[----:B------:R-:W-:Y:S05]  /*1dc40*/  BSYNC.RECONVERGENT B1 ;  /* 0x0000000000017941 */ /* 0x000fea0003800200 */
.L_x_11702:
[----:B--2---:R-:W2:Y:S01]  /*1dc50*/  LDL R2, [R1+0x80] ;  /* 0x0000800001027983 */ /* 0x004ea20000100800 */
        /* <DEDUP_REMOVED lines=8> */
[----:B-1----:R-:W-:-:S07]  /*1dce0*/  MOV R4, R2 ;  /* 0x0000000200047202 */ /* 0x002fce0000000f00 */
.L_x_11711:
[----:B------:R-:W1:Y:S02]  /*1dcf0*/  LDS R2, [R4] ;  /* 0x0000000004027984 */ /* 0x000e640000000800 */
[----:B-1----:R-:W-:-:S05]  /*1dd00*/  FADD R3, R49, R2 ;  /* 0x0000000231037221 */ /* 0x002fca0000000000 */
[----:B------:R-:W1:Y:S02]  /*1dd10*/  ATOMS.CAST.SPIN P0, [R4], R2, R3 ;  /* 0x000000020400758d */ /* 0x000e640001800003 */
[----:B-1----:R-:W-:Y:S05]  /*1dd20*/  @!P0 BRA `(.L_x_11711) ;  /* 0xfffffffc00f08947 */ /* 0x002fea000383ffff */
[----:B------:R-:W-:Y:S05]  /*1dd30*/  BRA `(.L_x_11709) ;  /* 0x00000000002c7947 */ /* 0x000fea0003800000 */
.L_x_11710:
[----:B------:R-:W2:Y:S02]  /*1dd40*/  QSPC.E.D P0, RZ, [R2] ;  /* 0x0000000002ff73aa */ /* 0x000ea40000000700 */
[----:B--2---:R-:W-:Y:S05]  /*1dd50*/  @!P0 BRA `(.L_x_11712) ;  /* 0x0000000000188947 */ /* 0x004fea0003800000 */
.L_x_11713:
[----:B-1----:R-:W2:Y:S02]  /*1dd60*/  LD.E R4, [R2] ;  /* 0x0000000002047980 */ /* 0x002ea40000100900 */
[----:B--2---:R-:W-:-:S06]  /*1dd70*/  FADD R5, R49, R4 ;  /* 0x0000000431057221 */ /* 0x004fcc0000000000 */
[----:B------:R-:W2:Y:S02]  /*1dd80*/  ATOM.E.CAST.SPIN PT, R5, [R2], R4, R5 ;  /* 0x000000040205738b */ /* 0x000ea400019e0105 */
[----:B--2---:R-:W-:-:S13]  /*1dd90*/  ISETP.EQ.U32.AND P0, PT, R5, 0x1, PT ;  /* 0x000000010500780c */ /* 0x004fda0003f02070 */
[----:B------:R-:W-:Y:S05]  /*1dda0*/  @!P0 BRA `(.L_x_11713) ;  /* 0xfffffffc00ec8947 */ /* 0x000fea000383ffff */
[----:B------:R-:W-:Y:S05]  /*1ddb0*/  BRA `(.L_x_11709) ;  /* 0x00000000000c7947 */ /* 0x000fea0003800000 */
.L_x_11712:
[----:B-1----:R-:W2:Y:S02]  /*1ddc0*/  LD.E R4, desc[UR8][R2.64] ;  /* 0x0000000802047980 */ /* 0x002ea4000c101900 */
[----:B--2---:R-:W-:-:S05]  /*1ddd0*/  FADD R5, R49, R4 ;  /* 0x0000000431057221 */ /* 0x004fca0000000000 */
[----:B------:R2:W-:Y:S02]  /*1dde0*/  ST.E desc[UR8][R2.64], R5 ;  /* 0x0000000502007985 */ /* 0x0005e4000c101908 */
.L_x_11709:
[----:B------:R-:W-:Y:S05]  /*1ddf0*/  BSYNC.RECONVERGENT B1 ;  /* 0x0000000000017941 */ /* 0x000fea0003800200 */
.L_x_11708:
[----:B--2---:R-:W2:Y:S02]  /*1de00*/  LDL.LU R2, [R1+0x80] ;  /* 0x0000800001027983 */ /* 0x004ea40000300800 */
[----:B--2---:R-:W-:-:S05]  /*1de10*/  IMAD.WIDE R2, R2, 0x4, R28 ;  /* 0x0000000402027825 */ /* 0x004fca00078e021c */
[----:B------:R2:W-:Y:S02]  /*1de20*/  ATOM.E.ADD.F32.FTZ.RN.STRONG.GPU P0, RZ, desc[UR8][R2.64], R15 ;  /* 0x8000000f02ff79a2 */ /* 0x0005e4000c10f308 */
[----:B--2---:R-:W-:Y:S05]  /*1de30*/  @P0 BRA `(.L_x_10939) ;  /* 0x00000000004c0947 */ /* 0x004fea0003800000 */
[----:B------:R-:W2:Y:S02]  /*1de40*/  QSPC.E.S P0, RZ, [R2] ;  /* 0x0000000002ff73aa */ /* 0x000ea40000000500 */
[----:B--2---:R-:W-:Y:S05]  /*1de50*/  @!P0 BRA `(.L_x_11714) ;  /* 0x0000000000188947 */ /* 0x004fea0003800000 */
[----:B-1----:R-:W-:-:S07]  /*1de60*/  MOV R4, R2 ;  /* 0x0000000200047202 */ /* 0x002fce0000000f00 */
.L_x_11715:
[----:B------:R-:W1:Y:S02]  /*1de70*/  LDS R2, [R4] ;  /* 0x0000000004027984 */ /* 0x000e640000000800 */
[----:B-1----:R-:W-:-:S05]  /*1de80*/  FADD R3, R15, R2 ;  /* 0x000000020f037221 */ /* 0x002fca0000000000 */
[----:B------:R-:W1:Y:S02]  /*1de90*/  ATOMS.CAST.SPIN P0, [R4], R2, R3 ;  /* 0x000000020400758d */ /* 0x000e640001800003 */
[----:B-1----:R-:W-:Y:S05]  /*1dea0*/  @!P0 BRA `(.L_x_11715) ;  /* 0xfffffffc00f08947 */ /* 0x002fea000383ffff */
[----:B------:R-:W-:Y:S05]  /*1deb0*/  BRA `(.L_x_10939) ;  /* 0x00000000002c7947 */ /* 0x000fea0003800000 */
.L_x_11714:
[----:B------:R-:W2:Y:S02]  /*1dec0*/  QSPC.E.D P0, RZ, [R2] ;  /* 0x0000000002ff73aa */ /* 0x000ea40000000700 */
[----:B--2---:R-:W-:Y:S05]  /*1ded0*/  @!P0 BRA `(.L_x_11716) ;  /* 0x0000000000188947 */ /* 0x004fea0003800000 */
.L_x_11717:
[----:B-1----:R-:W2:Y:S02]  /*1dee0*/  LD.E R4, [R2] ;  /* 0x0000000002047980 */ /* 0x002ea40000100900 */
[----:B--2---:R-:W-:-:S06]  /*1def0*/  FADD R5, R15, R4 ;  /* 0x000000040f057221 */ /* 0x004fcc0000000000 */
[----:B------:R-:W2:Y:S02]  /*1df00*/  ATOM.E.CAST.SPIN PT, R5, [R2], R4, R5 ;  /* 0x000000040205738b */ /* 0x000ea400019e0105 */
[----:B--2---:R-:W-:-:S13]  /*1df10*/  ISETP.EQ.U32.AND P0, PT, R5, 0x1, PT ;  /* 0x000000010500780c */ /* 0x004fda0003f02070 */
[----:B------:R-:W-:Y:S05]  /*1df20*/  @!P0 BRA `(.L_x_11717) ;  /* 0xfffffffc00ec8947 */ /* 0x000fea000383ffff */
[----:B------:R-:W-:Y:S05]  /*1df30*/  BRA `(.L_x_10939) ;  /* 0x00000000000c7947 */ /* 0x000fea0003800000 */
.L_x_11716:
[----:B-1----:R-:W2:Y:S02]  /*1df40*/  LD.E R4, desc[UR8][R2.64] ;  /* 0x0000000802047980 */ /* 0x002ea4000c101900 */
[----:B--2---:R-:W-:-:S05]  /*1df50*/  FADD R15, R15, R4 ;  /* 0x000000040f0f7221 */ /* 0x004fca0000000000 */
[----:B------:R2:W-:Y:S02]  /*1df60*/  ST.E desc[UR8][R2.64], R15 ;  /* 0x0000000f02007985 */ /* 0x0005e4000c101908 */
.L_x_10939:
[----:B------:R-:W-:Y:S05]  /*1df70*/  BSYNC B0 ;  /* 0x0000000000007941 */ /* 0x000fea0003800000 */
.L_x_10938:
[----:B--2---:R-:W2:Y:S01]  /*1df80*/  LDC R2, c[0x0][0x3b4] ;  /* 0x0000ed00ff027b82 */ /* 0x004ea20000000800 */
[----:B------:R-:W-:Y:S01]  /*1df90*/  BSSY B0, `(.L_x_11718) ;  /* 0x000198c000007945 */ /* 0x000fe20003800000 */
[----:B--2---:R-:W-:-:S13]  /*1dfa0*/  FSETP.GEU.AND P0, PT, R2, 1.1920928955078125e-07, PT ;  /* 0x340000000200780b */ /* 0x004fda0003f0e000 */
[----:B------:R-:W-:Y:S05]  /*1dfb0*/  @!P0 BRA `(.L_x_11719) ;  /* 0x0000019800248947 */ /* 0x000fea0003800000 */
[----:B------:R-:W-:-:S03]  /*1dfc0*/  UMOV UR4, 0xffffffff ;  /* 0xffffffff00047882 */ /* 0x000fc60000000000 */
[----:B------:R-:W-:Y:S05]  /*1dfd0*/  BRA.DIV UR4, `(.L_x_11720) ;  /* 0x0000046a04e47947 */ /* 0x000fea000b800000 */
[----:B------:R-:W2:Y:S01]  /*1dfe0*/  LDL R39, [R1+0xcc] ;  /* 0x0000cc0001277983 */ /* 0x000ea20000100800 */
[----:B------:R-:W3:Y:S01]  /*1dff0*/  LDC R52, c[0x0][0x398] ;  /* 0x0000e600ff347b82 */ /* 0x000ee20000000800 */
[----:B------:R-:W3:Y:S02]  /*1e000*/  LDCU UR4, c[0x0][0x394] ;  /* 0x00007280ff0477ac */ /* 0x000ee40008000800 */
[----:B------:R-:W4:Y:S01]  /*1e010*/  LDL R50, [R1+0x74] ;  /* 0x0000740001327983 */ /* 0x000f220000100800 */
[----:B------:R-:W1:Y:S03]  /*1e020*/  LDCU UR5, c[0x0][0x3a8] ;  /* 0x00007500ff0577ac */ /* 0x000e660008000800 */
[----:B------:R-:W-:Y:S01]  /*1e030*/  SHFL.IDX PT, R2, R14, RZ, 0x181f ;  /* 0x00181fff0e027589 */ /* 0x000fe200000e0000 */
[----:B------:R-:W0:Y:S01]  /*1e040*/  LDC.64 R30, c[0x0][0x388] ;  /* 0x0000e200ff1e7b82 */ /* 0x000e220000000a00 */
[----:B------:R-:W4:Y:S02]  /*1e050*/  LDCU UR7, c[0x0][0x3b4] ;  /* 0x00007680ff0777ac */ /* 0x000f240008000800 */
[----:B------:R-:W-:Y:S01]  /*1e060*/  STL [R1+0x114], R7 ;  /* 0x0001140701007387 */ /* 0x000fe20000100800 */
[----:B------:R-:W4:Y:S03]  /*1e070*/  LDCU UR13, c[0x0][0x3b4] ;  /* 0x00007680ff0d77ac */ /* 0x000f260008000800 */
[----:B------:R-:W-:Y:S01]  /*1e080*/  SHFL.IDX PT, R36, R14, 0x2, 0x181f ;  /* 0x00581f000e247f89 */ /* 0x000fe200000e0000 */
[----:B------:R-:W4:Y:S03]  /*1e090*/  LDCU UR21, c[0x0][0x3b4] ;  /* 0x00007680ff1577ac */ /* 0x000f260008000800 */
[----:B------:R-:W-:Y:S01]  /*1e0a0*/  SHFL.IDX PT, R37, R14, 0x3, 0x181f ;  /* 0x00781f000e257f89 */ /* 0x000fe200000e0000 */
[----:B------:R-:W4:Y:S01]  /*1e0b0*/  LDCU UR29, c[0x0][0x3b4] ;  /* 0x00007680ff1d77ac */ /* 0x000f220008000800 */
[C---:B---3--:R-:W-:Y:S01]  /*1e0c0*/  IMAD R49, R52.reuse, UR4, RZ ;  /* 0x0000000434317c24 */ /* 0x048fe2000f8e02ff */
[C---:B------:R-:W-:Y:S01]  /*1e0d0*/  SHF.L.U32 R6, R52.reuse, 0x1, RZ ;  /* 0x0000000134067819 */ /* 0x040fe200000006ff */
[----:B------:R-:W-:Y:S01]  /*1e0e0*/  SHFL.IDX PT, R48, R14, 0x6, 0x181f ;  /* 0x00d81f000e307f89 */ /* 0x000fe200000e0000 */
[-C--:B------:R-:W-:Y:S01]  /*1e0f0*/  LEA R54, R52, -R52.reuse, 0x3 ;  /* 0x8000003434367211 */ /* 0x080fe200078e18ff */
[----:B-1----:R-:W-:Y:S01]  /*1e100*/  IMAD R4, R49, UR5, RZ ;  /* 0x0000000531047c24 */ /* 0x002fe2000f8e02ff */
[----:B------:R-:W1:Y:S01]  /*1e110*/  LDCU UR4, c[0x0][0x3b4] ;  /* 0x00007680ff0477ac */ /* 0x000e620008000800 */
[----:B------:R-:W-:Y:S03]  /*1e120*/  STL [R1+0xc8], R49 ;  /* 0x0000c83101007387 */ /* 0x000fe60000100800 */
[----:B------:R-:W-:Y:S01]  /*1e130*/  LEA R5, R4, R49, 0x1 ;  /* 0x0000003104057211 */ /* 0x000fe200078e08ff */
[----:B------:R-:W3:Y:S04]  /*1e140*/  LDCU UR5, c[0x0][0x3b4] ;  /* 0x00007680ff0577ac */ /* 0x000ee80008000800 */
[----:B0-----:R-:W-:Y:S01]  /*1e150*/  IMAD.WIDE R30, R5, 0x4, R30 ;  /* 0x00000004051e7825 */ /* 0x001fe200078e021e */
[----:B------:R0:W-:Y:S01]  /*1e160*/  STL [R1+0xd4], R5 ;  /* 0x0000d40501007387 */ /* 0x0001e20000100800 */
[----:B------:R-:W3:Y:S01]  /*1e170*/  LDCU UR6, c[0x0][0x3b4] ;  /* 0x00007680ff0677ac */ /* 0x000ee20008000800 */
[----:B------:R-:W3:Y:S01]  /*1e180*/  LDCU UR10, c[0x0][0x3b4] ;  /* 0x00007680ff0a77ac */ /* 0x000ee20008000800 */
[----:B------:R-:W3:Y:S01]  /*1e190*/  LDCU UR11, c[0x0][0x3b4] ;  /* 0x00007680ff0b77ac */ /* 0x000ee20008000800 */
[----:B0-----:R-:W-:Y:S01]  /*1e1a0*/  LEA R5, R52, R52, 0x2 ;  /* 0x0000003434057211 */ /* 0x001fe200078e10ff */
        /* <DEDUP_REMOVED lines=55> */
[----:B----4-:R-:W4:Y:S01]  /*1e520*/  SHFL.IDX PT, R22, R50, RZ, 0x181f ;  /* 0x00181fff32167589 */ /* 0x010f2200000e0000 */
[----:B--2---:R-:W-:-:S05]  /*1e530*/  IADD3 R3, PT, PT, R0, R3, RZ ;  /* 0x0000000300037210 */ /* 0x004fca0007ffe0ff */
[----:B------:R-:W-:Y:S01]  /*1e540*/  IMAD R3, R2, R52, R3 ;  /* 0x0000003402037224 */ /* 0x000fe200078e0203 */
[----:B------:R-:W-:Y:S01]  /*1e550*/  SHFL.IDX PT, R15, R50, 0x1, 0x181f ;  /* 0x00381f00320f7f89 */ /* 0x000fe200000e0000 */
[----:B------:R-:W-:Y:S02]  /*1e560*/  SHF.L.U32 R2, R52, 0x2, RZ ;  /* 0x0000000234027819 */ /* 0x000fe400000006ff */
[----:B----4-:R-:W-:-:S04]  /*1e570*/  IMAD R3, R49, R22, R3 ;  /* 0x0000001631037224 */ /* 0x010fc800078e0203 */
[----:B------:R-:W-:Y:S01]  /*1e580*/  IMAD.WIDE R8, R3, 0x4, R30 ;  /* 0x0000000403087825 */ /* 0x000fe200078e021e */
[----:B------:R-:W-:-:S03]  /*1e590*/  LEA R3, R52, R52, 0x1 ;  /* 0x0000003434037211 */ /* 0x000fc600078e08ff */
[----:B------:R-:W-:Y:S01]  /*1e5a0*/  IMAD R4, R52, 0x6, RZ ;  /* 0x0000000634047824 */ /* 0x000fe200078e02ff */
[----:B------:R-:W2:Y:S01]  /*1e5b0*/  LDG.E.CONSTANT R26, desc[UR8][R8.64] ;  /* 0x00000008081a7981 */ /* 0x000ea2000c1e9900 */
[----:B------:R-:W-:-:S04]  /*1e5c0*/  IMAD.WIDE R12, R6, 0x4, R8 ;  /* 0x00000004060c7825 */ /* 0x000fc800078e0208 */
[--C-:B------:R-:W-:Y:S01]  /*1e5d0*/  IMAD.WIDE R10, R52, 0x4, R8.reuse ;  /* 0x00000004340a7825 */ /* 0x100fe200078e0208 */
[----:B------:R4:W3:Y:S03]  /*1e5e0*/  LDG.E.CONSTANT R34, desc[UR8][R12.64] ;  /* 0x000000080c227981 */ /* 0x0008e6000c1e9900 */
[--C-:B------:R-:W-:Y:S01]  /*1e5f0*/  IMAD.WIDE R18, R2, 0x4, R8.reuse ;  /* 0x0000000402127825 */ /* 0x100fe200078e0208 */
[----:B------:R1:W2:Y:S03]  /*1e600*/  LDG.E.CONSTANT R35, desc[UR8][R10.64] ;  /* 0x000000080a237981 */ /* 0x0002a6000c1e9900 */
[--C-:B------:R-:W-:Y:S01]  /*1e610*/  IMAD.WIDE R24, R54, 0x4, R8.reuse ;  /* 0x0000000436187825 */ /* 0x100fe200078e0208 */
[----:B------:R0:W2:Y:S03]  /*1e620*/  LDG.E.CONSTANT R27, desc[UR8][R18.64] ;  /* 0x00000008121b7981 */ /* 0x0000a6000c1e9900 */
[--C-:B------:R-:W-:Y:S01]  /*1e630*/  IMAD.WIDE R16, R3, 0x4, R8.reuse ;  /* 0x0000000403107825 */ /* 0x100fe200078e0208 */
[----:B----4-:R-:W4:Y:S03]  /*1e640*/  SHFL.IDX PT, R13, R39, 0x1, 0x181f ;  /* 0x00381f00270d7f89 */ /* 0x010f2600000e0000 */
[--C-:B------:R-:W-:Y:S01]  /*1e650*/  IMAD.WIDE R20, R5, 0x4, R8.reuse ;  /* 0x0000000405147825 */ /* 0x100fe200078e0208 */
[----:B------:R-:W1:Y:S04]  /*1e660*/  SHFL.IDX PT, R12, R14, 0x1, 0x181f ;  /* 0x00381f000e0c7f89 */ /* 0x000e6800000e0000 */
[----:B------:R-:W3:Y:S01]  /*1e670*/  LDG.E.CONSTANT R25, desc[UR8][R24.64] ;  /* 0x0000000818197981 */ /* 0x000ee2000c1e9900 */
[----:B------:R-:W-:-:S03]  /*1e680*/  IMAD.WIDE R22, R4, 0x4, R8 ;  /* 0x0000000404167825 */ /* 0x000fc600078e0208 */
[----:B------:R-:W2:Y:S04]  /*1e690*/  LDG.E.CONSTANT R28, desc[UR8][R16.64] ;  /* 0x00000008101c7981 */ /* 0x000ea8000c1e9900 */
[----:B------:R0:W2:Y:S04]  /*1e6a0*/  LDG.E.CONSTANT R29, desc[UR8][R22.64] ;  /* 0x00000008161d7981 */ /* 0x0000a8000c1e9900 */
[----:B------:R0:W2:Y:S01]  /*1e6b0*/  LDG.E.CONSTANT R33, desc[UR8][R20.64] ;  /* 0x0000000814217981 */ /* 0x0000a2000c1e9900 */
[----:B----4-:R-:W-:-:S05]  /*1e6c0*/  IADD3 R13, PT, PT, R0, R13, RZ ;  /* 0x0000000d000d7210 */ /* 0x010fca0007ffe0ff */
[----:B-1----:R-:W-:-:S04]  /*1e6d0*/  IMAD R12, R12, R52, R13 ;  /* 0x000000340c0c7224 */ /* 0x002fc800078e020d */
[----:B------:R-:W-:-:S04]  /*1e6e0*/  IMAD R11, R49, R15, R12 ;  /* 0x0000000f310b7224 */ /* 0x000fc800078e020c */
[----:B------:R-:W-:-:S04]  /*1e6f0*/  IMAD.WIDE R10, R11, 0x4, R30 ;  /* 0x000000040b0a7825 */ /* 0x000fc800078e021e */
[----:B0-----:R-:W-:-:S05]  /*1e700*/  IMAD.WIDE R18, R5, 0x4, R10 ;  /* 0x0000000405127825 */ /* 0x001fca00078e020a */
[----:B------:R-:W3:Y:S04]  /*1e710*/  LDG.E.CONSTANT R24, desc[UR8][R18.64] ;  /* 0x0000000812187981 */ /* 0x000ee8000c1e9900 */
[----:B------:R-:W0:Y:S04]  /*1e720*/  SHFL.IDX PT, R15, R39, 0x2, 0x181f ;  /* 0x00581f00270f7f89 */ /* 0x000e2800000e0000 */
[----:B------:R-:W1:Y:S01]  /*1e730*/  SHFL.IDX PT, R22, R50, 0x2, 0x181f ;  /* 0x00581f0032167f89 */ /* 0x000e6200000e0000 */
[----:B------:R-:W-:-:S04]  /*1e740*/  IMAD.WIDE R58, R52, 0x4, R10 ;  /* 0x00000004343a7825 */ /* 0x000fc800078e020a */
[--C-:B------:R-:W-:Y:S02]  /*1e750*/  IMAD.WIDE R16, R4, 0x4, R10.reuse ;  /* 0x0000000404107825 */ /* 0x100fe400078e020a */
[----:B------:R-:W4:Y:S02]  /*1e760*/  LDG.E.CONSTANT R58, desc[UR8][R58.64] ;  /* 0x000000083a3a7981 */ /* 0x000f24000c1e9900 */
[--C-:B------:R-:W-:Y:S02]  /*1e770*/  IMAD.WIDE R8, R2, 0x4, R10.reuse ;  /* 0x0000000402087825 */ /* 0x100fe400078e020a */
[----:B------:R-:W4:Y:S02]  /*1e780*/  LDG.E.CONSTANT R19, desc[UR8][R16.64] ;  /* 0x0000000810137981 */ /* 0x000f24000c1e9900 */
[----:B------:R-:W-:-:S04]  /*1e790*/  IMAD.WIDE R20, R6, 0x4, R10 ;  /* 0x0000000406147825 */ /* 0x000fc800078e020a */
[----:B------:R-:W-:Y:S01]  /*1e7a0*/  IMAD.WIDE R12, R3, 0x4, R10 ;  /* 0x00000004030c7825 */ /* 0x000fe200078e020a */
[----:B------:R-:W4:Y:S01]  /*1e7b0*/  LDG.E.CONSTANT R59, desc[UR8][R10.64] ;  /* 0x000000080a3b7981 */ /* 0x000f22000c1e9900 */
[----:B0-----:R-:W-:-:S03]  /*1e7c0*/  IADD3 R15, PT, PT, R0, R15, RZ ;  /* 0x0000000f000f7210 */ /* 0x001fc60007ffe0ff */
[----:B------:R0:W4:Y:S02]  /*1e7d0*/  LDG.E.CONSTANT R17, desc[UR8][R8.64] ;  /* 0x0000000808117981 */ /* 0x000124000c1e9900 */
[----:B------:R-:W-:Y:S02]  /*1e7e0*/  IMAD R15, R36, R52, R15 ;  /* 0x00000034240f7224 */ /* 0x000fe400078e020f */
[----:B------:R0:W4:Y:S02]  /*1e7f0*/  LDG.E.CONSTANT R18, desc[UR8][R12.64] ;  /* 0x000000080c127981 */ /* 0x000124000c1e9900 */
[----:B-1----:R-:W-:Y:S02]  /*1e800*/  IMAD R15, R49, R22, R15 ;  /* 0x00000016310f7224 */ /* 0x002fe400078e020f */
[----:B------:R-:W4:Y:S01]  /*1e810*/  LDG.E.CONSTANT R55, desc[UR8][R20.64] ;  /* 0x0000000814377981 */ /* 0x000f22000c1e9900 */
[----:B0-----:R-:W-:-:S04]  /*1e820*/  IMAD.WIDE R8, R54, 0x4, R10 ;  /* 0x0000000436087825 */ /* 0x001fc800078e020a */
[----:B------:R-:W-:Y:S01]  /*1e830*/  IMAD.WIDE R10, R15, 0x4, R30 ;  /* 0x000000040f0a7825 */ /* 0x000fe200078e021e */
[----:B------:R0:W4:Y:S04]  /*1e840*/  LDG.E.CONSTANT R16, desc[UR8][R8.64] ;  /* 0x0000000808107981 */ /* 0x000128000c1e9900 */
[----:B------:R-:W-:Y:S01]  /*1e850*/  STL [R1+0x80], R54 ;  /* 0x0000803601007387 */ /* 0x000fe20000100800 */
[----:B------:R-:W-:-:S03]  /*1e860*/  IMAD.WIDE R12, R52, 0x4, R10 ;  /* 0x00000004340c7825 */ /* 0x000fc600078e020a */
[----:B------:R-:W1:Y:S01]  /*1e870*/  SHFL.IDX PT, R36, R39, 0x3, 0x181f ;  /* 0x00781f0027247f89 */ /* 0x000e6200000e0000 */
[----:B------:R-:W-:-:S03]  /*1e880*/  IMAD.WIDE R22, R5, 0x4, R10 ;  /* 0x0000000405167825 */ /* 0x000fc600078e020a */
[----:B------:R1:W2:Y:S01]  /*1e890*/  LDG.E.CONSTANT R41, desc[UR8][R12.64] ;  /* 0x000000080c297981 */ /* 0x0002a2000c1e9900 */
[----:B0-----:R-:W-:-:S03]  /*1e8a0*/  IMAD.WIDE R8, R6, 0x4, R10 ;  /* 0x0000000406087825 */ /* 0x001fc600078e020a */
[----:B------:R-:W4:Y:S04]  /*1e8b0*/  LDG.E.CONSTANT R42, desc[UR8][R22.64] ;  /* 0x00000008162a7981 */ /* 0x000f28000c1e9900 */
[----:B------:R0:W4:Y:S01]  /*1e8c0*/  LDG.E.CONSTANT R43, desc[UR8][R8.64] ;  /* 0x00000008082b7981 */ /* 0x000122000c1e9900 */
[----:B------:R-:W-:-:S03]  /*1e8d0*/  IMAD.WIDE R20, R3, 0x4, R10 ;  /* 0x0000000403147825 */ /* 0x000fc600078e020a */
[----:B------:R-:W3:Y:S04]  /*1e8e0*/  SHFL.IDX PT, R40, R50, 0x3, 0x181f ;  /* 0x00781f0032287f89 */ /* 0x000ee800000e0000 */
[----:B------:R3:W4:Y:S01]  /*1e8f0*/  LDG.E.CONSTANT R32, desc[UR8][R20.64] ;  /* 0x0000000814207981 */ /* 0x000722000c1e9900 */
[----:B-1----:R-:W-:-:S03]  /*1e900*/  IMAD.WIDE R12, R4, 0x4, R10 ;  /* 0x00000004040c7825 */ /* 0x002fc600078e020a */
[----:B------:R-:W4:Y:S01]  /*1e910*/  LDG.E.CONSTANT R15, desc[UR8][R10.64] ;  /* 0x000000080a0f7981 */ /* 0x000f22000c1e9900 */
[----:B0-----:R-:W-:Y:S01]  /*1e920*/  IMAD.WIDE R8, R2, 0x4, R10 ;  /* 0x0000000402087825 */ /* 0x001fe200078e020a */
[----:B------:R-:W-:Y:S02]  /*1e930*/  NOP ;  /* 0x0000000000007918 */ /* 0x000fe40000000000 */
[----:B---3--:R0:W-:Y:S04]  /*1e940*/  STL.64 [R1+0x118], R24 ;  /* 0x0001181801007387 */ /* 0x0081e80000100a00 */
[----:B0-----:R-:W3:Y:S04]  /*1e950*/  LDG.E.CONSTANT R25, desc[UR8][R12.64] ;  /* 0x000000080c197981 */ /* 0x001ee8000c1e9900 */
[----:B------:R0:W3:Y:S01]  /*1e960*/  LDG.E.CONSTANT R24, desc[UR8][R8.64] ;  /* 0x0000000808187981 */ /* 0x0000e2000c1e9900 */
[----:B------:R-:W-:-:S05]  /*1e970*/  IADD3 R36, PT, PT, R0, R36, RZ ;  /* 0x0000002400247210 */ /* 0x000fca0007ffe0ff */
[----:B------:R-:W-:-:S04]  /*1e980*/  IMAD R37, R37, R52, R36 ;  /* 0x0000003425257224 */ /* 0x000fc800078e0224 */
[----:B------:R-:W-:Y:S02]  /*1e990*/  IMAD R21, R49, R40, R37 ;  /* 0x0000002831157224 */ /* 0x000fe400078e0225 */
[----:B0-----:R-:W-:-:S04]  /*1e9a0*/  IMAD.WIDE R8, R54, 0x4, R10 ;  /* 0x0000000436087825 */ /* 0x001fc800078e020a */
[----:B------:R-:W-:Y:S01]  /*1e9b0*/  IMAD.WIDE R20, R21, 0x4, R30 ;  /* 0x0000000415147825 */ /* 0x000fe200078e021e */
[----:B------:R0:W3:Y:S04]  /*1e9c0*/  LDG.E.CONSTANT R13, desc[UR8][R8.64] ;  /* 0x00000008080d7981 */ /* 0x0000e8000c1e9900 */
[----:B------:R-:W-:Y:S01]  /*1e9d0*/  SHFL.IDX PT, R38, R39, 0x4, 0x181f ;  /* 0x00981f0027267f89 */ /* 0x000fe200000e0000 */
[----:B------:R-:W-:-:S04]  /*1e9e0*/  IMAD.WIDE R10, R6, 0x4, R20 ;  /* 0x00000004060a7825 */ /* 0x000fc800078e0214 */
[--C-:B0-----:R-:W-:Y:S01]  /*1e9f0*/  IMAD.WIDE R8, R52, 0x4, R20.reuse ;  /* 0x0000000434087825 */ /* 0x101fe200078e0214 */
[----:B------:R-:W3:Y:S04]  /*1ea00*/  LDG.E.CONSTANT R12, desc[UR8][R10.64] ;  /* 0x000000080a0c7981 */ /* 0x000ee8000c1e9900 */
[----:B------:R0:W3:Y:S01]  /*1ea10*/  LDG.E.CONSTANT R7, desc[UR8][R8.64] ;  /* 0x0000000808077981 */ /* 0x0000e2000c1e9900 */
[----:B------:R-:W-:-:S03]  /*1ea20*/  IMAD.WIDE R22, R4, 0x4, R20 ;  /* 0x0000000404167825 */ /* 0x000fc600078e0214 */
[----:B------:R-:W1:Y:S01]  /*1ea30*/  SHFL.IDX PT, R46, R39, 0x5, 0x181f ;  /* 0x00b81f00272e7f89 */ /* 0x000e6200000e0000 */
[----:B0-----:R-:W-:-:S03]  /*1ea40*/  IMAD.WIDE R8, R5, 0x4, R20 ;  /* 0x0000000405087825 */ /* 0x001fc600078e0214 */
[----:B--2---:R-:W-:Y:S01]  /*1ea50*/  STL [R1+0x2c], R41 ;  /* 0x00002c2901007387 */ /* 0x004fe20000100800 */
[----:B------:R-:W-:-:S03]  /*1ea60*/  IMAD.WIDE R10, R3, 0x4, R20 ;  /* 0x00000004030a7825 */ /* 0x000fc600078e0214 */
[----:B------:R-:W-:Y:S04]  /*1ea70*/  SHFL.IDX PT, R41, R14, 0x4, 0x181f ;  /* 0x00981f000e297f89 */ /* 0x000fe800000e0000 */
[----:B----4-:R-:W-:Y:S01]  /*1ea80*/  STL [R1+0x24], R43 ;  /* 0x0000242b01007387 */ /* 0x010fe20000100800 */
[----:B------:R-:W-:-:S03]  /*1ea90*/  IMAD.WIDE R36, R2, 0x4, R20 ;  /* 0x0000000402247825 */ /* 0x000fc600078e0214 */
[----:B------:R-:W-:Y:S04]  /*1eaa0*/  STL [R1+0x18], R42 ;  /* 0x0000182a01007387 */ /* 0x000fe80000100800 */
[----:B------:R-:W0:Y:S04]  /*1eab0*/  SHFL.IDX PT, R47, R39, 0x6, 0x181f ;  /* 0x00d81f00272f7f89 */ /* 0x000e2800000e0000 */
[----:B------:R-:W2:Y:S04]  /*1eac0*/  SHFL.IDX PT, R42, R39, 0x7, 0x181f ;  /* 0x00f81f00272a7f89 */ /* 0x000ea800000e0000 */
[----:B------:R-:W4:Y:S04]  /*1ead0*/  LDG.E.CONSTANT R9, desc[UR8][R8.64] ;  /* 0x0000000808097981 */ /* 0x000f28000c1e9900 */
[----:B------:R-:W-:Y:S04]  /*1eae0*/  SHFL.IDX PT, R45, R50, 0x4, 0x181f ;  /* 0x00981f00322d7f89 */ /* 0x000fe800000e0000 */
[----:B------:R-:W-:Y:S04]  /*1eaf0*/  SHFL.IDX PT, R40, R14, 0x7, 0x181f ;  /* 0x00f81f000e287f89 */ /* 0x000fe800000e0000 */
[----:B------:R1:W4:Y:S04]  /*1eb00*/  LDG.E.CONSTANT R8, desc[UR8][R22.64] ;  /* 0x0000000816087981 */ /* 0x000328000c1e9900 */
[----:B------:R-:W2:Y:S04]  /*1eb10*/  SHFL.IDX PT, R43, R14, 0x5, 0x181f ;  /* 0x00b81f000e2b7f89 */ /* 0x000ea800000e0000 */
[----:B------:R-:W4:Y:S01]  /*1eb20*/  LDG.E.CONSTANT R11, desc[UR8][R10.64] ;  /* 0x000000080a0b7981 */ /* 0x000f22000c1e9900 */
[----:B-1----:R-:W-:-:S03]  /*1eb30*/  IMAD.WIDE R22, R54, 0x4, R20 ;  /* 0x0000000436167825 */ /* 0x002fc600078e0214 */
[----:B------:R-:W1:Y:S04]  /*1eb40*/  SHFL.IDX PT, R39, R50, 0x5, 0x181f ;  /* 0x00b81f0032277f89 */ /* 0x000e6800000e0000 */
[----:B------:R-:W1:Y:S04]  /*1eb50*/  SHFL.IDX PT, R44, R50, 0x6, 0x181f ;  /* 0x00d81f00322c7f89 */ /* 0x000e6800000e0000 */
[----:B------:R-:W4:Y:S04]  /*1eb60*/  LDG.E.CONSTANT R10, desc[UR8][R36.64] ;  /* 0x00000008240a7981 */ /* 0x000f28000c1e9900 */
[----:B------:R2:W4:Y:S04]  /*1eb70*/  LDG.E.CONSTANT R37, desc[UR8][R22.64] ;  /* 0x0000000816257981 */ /* 0x000528000c1e9900 */
[----:B------:R1:W-:Y:S01]  /*1eb80*/  STL [R1+0x20], R32 ;  /* 0x0000202001007387 */ /* 0x0003e20000100800 */
[----:B------:R-:W-:-:S02]  /*1eb90*/  IADD3 R46, PT, PT, R0, R46, RZ ;  /* 0x0000002e002e7210 */ /* 0x000fc40007ffe0ff */
[C---:B0-----:R-:W-:Y:S01]  /*1eba0*/  IADD3 R47, PT, PT, R0.reuse, R47, RZ ;  /* 0x0000002f002f7210 */ /* 0x041fe20007ffe0ff */
[----:B------:R0:W4:Y:S04]  /*1ebb0*/  LDG.E.CONSTANT R36, desc[UR8][R20.64] ;  /* 0x0000000814247981 */ /* 0x000128000c1e9900 */
[----:B--2---:R-:W2:Y:S01]  /*1ebc0*/  SHFL.IDX PT, R22, R50, 0x7, 0x181f ;  /* 0x00f81f0032167f89 */ /* 0x004ea200000e0000 */
[----:B-1----:R-:W-:-:S05]  /*1ebd0*/  IADD3 R32, PT, PT, R0, R38, RZ ;  /* 0x0000002600207210 */ /* 0x002fca0007ffe0ff */
[----:B------:R-:W-:Y:S01]  /*1ebe0*/  IMAD R32, R41, R52, R32 ;  /* 0x0000003429207224 */ /* 0x000fe200078e0220 */
[----:B------:R-:W-:Y:S01]  /*1ebf0*/  IADD3 R41, PT, PT, R0, R42, RZ ;  /* 0x0000002a00297210 */ /* 0x000fe20007ffe0ff */
[-C--:B------:R-:W-:Y:S02]  /*1ec00*/  IMAD R46, R43, R52.reuse, R46 ;  /* 0x000000342b2e7224 */ /* 0x080fe400078e022e */
[----:B------:R-:W-:Y:S02]  /*1ec10*/  IMAD R45, R49, R45, R32 ;  /* 0x0000002d312d7224 */ /* 0x000fe400078e0220 */
[-C--:B------:R-:W-:Y:S02]  /*1ec20*/  IMAD R47, R48, R52.reuse, R47 ;  /* 0x00000034302f7224 */ /* 0x080fe400078e022f */
[----:B------:R-:W-:Y:S02]  /*1ec30*/  IMAD R41, R40, R52, R41 ;  /* 0x0000003428297224 */ /* 0x000fe400078e0229 */
[----:B0-----:R-:W-:-:S04]  /*1ec40*/  IMAD.WIDE R20, R45, 0x4, R30 ;  /* 0x000000042d147825 */ /* 0x001fc800078e021e */
[C---:B------:R-:W-:Y:S02]  /*1ec50*/  IMAD R23, R49.reuse, R39, R46 ;  /* 0x0000002731177224 */ /* 0x040fe400078e022e */
[C---:B------:R-:W-:Y:S02]  /*1ec60*/  IMAD R47, R49.reuse, R44, R47 ;  /* 0x0000002c312f7224 */ /* 0x040fe400078e022f */
[----:B--2---:R-:W-:Y:S02]  /*1ec70*/  IMAD R41, R49, R22, R41 ;  /* 0x0000001631297224 */ /* 0x004fe400078e0229 */
[----:B------:R-:W-:-:S04]  /*1ec80*/  IMAD.WIDE R22, R23, 0x4, R30 ;  /* 0x0000000417167825 */ /* 0x000fc800078e021e */
[----:B------:R-:W-:-:S04]  /*1ec90*/  IMAD.WIDE R56, R47, 0x4, R30 ;  /* 0x000000042f387825 */ /* 0x000fc800078e021e */
[----:B------:R-:W-:-:S04]  /*1eca0*/  IMAD.WIDE R38, R3, 0x4, R20 ;  /* 0x0000000403267825 */ /* 0x000fc800078e0214 */
[--C-:B------:R-:W-:Y:S01]  /*1ecb0*/  IMAD.WIDE R46, R5, 0x4, R20.reuse ;  /* 0x00000004052e7825 */ /* 0x100fe200078e0214 */
[----:B------:R-:W2:Y:S03]  /*1ecc0*/  LDG.E.CONSTANT R42, desc[UR8][R38.64] ;  /* 0x00000008262a7981 */ /* 0x000ea6000c1e9900 */
[----:B------:R-:W-:-:S04]  /*1ecd0*/  IMAD.WIDE R48, R4, 0x4, R20 ;  /* 0x0000000404307825 */ /* 0x000fc800078e0214 */
[C---:B------:R-:W-:Y:S01]  /*1ece0*/  IMAD.WIDE R44, R52.reuse, 0x4, R20 ;  /* 0x00000004342c7825 */ /* 0x040fe200078e0214 */
[----:B------:R-:W4:Y:S03]  /*1ecf0*/  LDG.E.CONSTANT R38, desc[UR8][R20.64] ;  /* 0x0000000814267981 */ /* 0x000f26000c1e9900 */
[C---:B------:R-:W-:Y:S01]  /*1ed00*/  IMAD.WIDE R50, R52.reuse, 0x4, R22 ;  /* 0x0000000434327825 */ /* 0x040fe200078e0216 */
[----:B------:R0:W4:Y:S03]  /*1ed10*/  LDG.E.CONSTANT R39, desc[UR8][R48.64] ;  /* 0x0000000830277981 */ /* 0x000126000c1e9900 */
[----:B------:R-:W-:Y:S01]  /*1ed20*/  IMAD.WIDE R52, R52, 0x4, R56 ;  /* 0x0000000434347825 */ /* 0x000fe200078e0238 */
[----:B------:R-:W4:Y:S03]  /*1ed30*/  LDG.E.CONSTANT R44, desc[UR8][R44.64] ;  /* 0x000000082c2c7981 */ /* 0x000f26000c1e9900 */
[----:B0-----:R-:W-:Y:S01]  /*1ed40*/  IMAD.WIDE R48, R2, 0x4, R22 ;  /* 0x0000000402307825 */ /* 0x001fe200078e0216 */
[----:B---3--:R-:W-:Y:S04]  /*1ed50*/  STL [R1+0x14], R25 ;  /* 0x0000141901007387 */ /* 0x008fe80000100800 */
[----:B------:R0:W-:Y:S02]  /*1ed60*/  STL [R1+0x1c], R24 ;  /* 0x00001c1801007387 */ /* 0x0001e40000100800 */
[----:B0-----:R-:W-:-:S04]  /*1ed70*/  IMAD.WIDE R24, R41, 0x4, R30 ;  /* 0x0000000429187825 */ /* 0x001fc800078e021e */
[----:B------:R-:W-:-:S04]  /*1ed80*/  IMAD.WIDE R30, R6, 0x4, R20 ;  /* 0x00000004061e7825 */ /* 0x000fc800078e0214 */
[--C-:B------:R-:W-:Y:S01]  /*1ed90*/  IMAD.WIDE R40, R2, 0x4, R20.reuse ;  /* 0x0000000402287825 */ /* 0x100fe200078e0214 */
[----:B------:R0:W3:Y:S03]  /*1eda0*/  LDG.E.CONSTANT R43, desc[UR8][R30.64] ;  /* 0x000000081e2b7981 */ /* 0x0000e6000c1e9900 */
[----:B------:R-:W-:Y:S02]  /*1edb0*/  IMAD.WIDE R20, R54, 0x4, R20 ;  /* 0x0000000436147825 */ /* 0x000fe400078e0214 */
[----:B------:R-:W2:Y:S04]  /*1edc0*/  LDG.E.CONSTANT R41, desc[UR8][R40.64] ;  /* 0x0000000828297981 */ /* 0x000ea8000c1e9900 */
[----:B------:R-:W3:Y:S01]  /*1edd0*/  LDG.E.CONSTANT R20, desc[UR8][R20.64] ;  /* 0x0000000814147981 */ /* 0x000ee2000c1e9900 */
[----:B0-----:R-:W-:-:S03]  /*1ede0*/  IMAD.WIDE R30, R6, 0x4, R22 ;  /* 0x00000004061e7825 */ /* 0x001fc600078e0216 */
[----:B------:R0:W3:Y:S04]  /*1edf0*/  LDG.E.CONSTANT R40, desc[UR8][R46.64] ;  /* 0x000000082e287981 */ /* 0x0000e8000c1e9900 */
[----:B------:R1:W3:Y:S04]  /*1ee00*/  LDG.E.CONSTANT R32, desc[UR8][R30.64] ;  /* 0x000000081e207981 */ /* 0x0002e8000c1e9900 */
[----:B------:R1:W3:Y:S01]  /*1ee10*/  LDG.E.CONSTANT R21, desc[UR8][R50.64] ;  /* 0x0000000832157981 */ /* 0x0002e2000c1e9900 */
[----:B0-----:R-:W-:-:S04]  /*1ee20*/  IMAD.WIDE R46, R3, 0x4, R22 ;  /* 0x00000004032e7825 */ /* 0x001fc800078e0216 */
[--C-:B-1----:R-:W-:Y:S01]  /*1ee30*/  IMAD.WIDE R30, R5, 0x4, R22.reuse ;  /* 0x00000004051e7825 */ /* 0x102fe200078e0216 */
[----:B------:R-:W3:Y:S03]  /*1ee40*/  LDG.E.CONSTANT R45, desc[UR8][R46.64] ;  /* 0x000000082e2d7981 */ /* 0x000ee6000c1e9900 */
[--C-:B------:R-:W-:Y:S01]  /*1ee50*/  IMAD.WIDE R50, R4, 0x4, R22.reuse ;  /* 0x0000000404327825 */ /* 0x100fe200078e0216 */
[----:B------:R-:W-:Y:S04]  /*1ee60*/  STL [R1+0xd8], R14 ;  /* 0x0000d80e01007387 */ /* 0x000fe80000100800 */
[----:B------:R0:W3:Y:S04]  /*1ee70*/  LDG.E.CONSTANT R46, desc[UR8][R48.64] ;  /* 0x00000008302e7981 */ /* 0x0000e8000c1e9900 */
[----:B------:R-:W3:Y:S04]  /*1ee80*/  LDG.E.CONSTANT R47, desc[UR8][R22.64] ;  /* 0x00000008162f7981 */ /* 0x000ee8000c1e9900 */
[----:B------:R-:W-:Y:S01]  /*1ee90*/  STL [R1+0xdc], R0 ;  /* 0x0000dc0001007387 */ /* 0x000fe20000100800 */
[----:B0-----:R-:W-:-:S03]  /*1eea0*/  IMAD.WIDE R48, R54, 0x4, R22 ;  /* 0x0000000436307825 */ /* 0x001fc600078e0216 */
[----:B------:R0:W-:Y:S04]  /*1eeb0*/  STL.64 [R1+0x48], R24 ;  /* 0x0000481801007387 */ /* 0x0001e80000100a00 */
[----:B------:R-:W3:Y:S04]  /*1eec0*/  LDG.E.CONSTANT R22, desc[UR8][R30.64] ;  /* 0x000000081e167981 */ /* 0x000ee8000c1e9900 */
[----:B------:R-:W3:Y:S01]  /*1eed0*/  LDG.E.CONSTANT R48, desc[UR8][R48.64] ;  /* 0x0000000830307981 */ /* 0x000ee2000c1e9900 */
[----:B0-----:R-:W-:-:S03]  /*1eee0*/  IMAD.WIDE R24, R4, 0x4, R56 ;  /* 0x0000000404187825 */ /* 0x001fc600078e0238 */
[----:B------:R-:W3:Y:S04]  /*1eef0*/  LDG.E.CONSTANT R23, desc[UR8][R50.64] ;  /* 0x0000000832177981 */ /* 0x000ee8000c1e9900 */
[----:B------:R0:W3:Y:S02]  /*1ef00*/  LDG.E.CONSTANT R30, desc[UR8][R52.64] ;  /* 0x00000008341e7981 */ /* 0x0000e4000c1e9900 */
[----:B0-----:R-:W-:-:S05]  /*1ef10*/  IMAD.WIDE R52, R3, 0x4, R56 ;  /* 0x0000000403347825 */ /* 0x001fca00078e0238 */
[----:B------:R-:W3:Y:S04]  /*1ef20*/  LDG.E.CONSTANT R49, desc[UR8][R52.64] ;  /* 0x0000000834317981 */ /* 0x000ee8000c1e9900 */
[----:B------:R-:W3:Y:S01]  /*1ef30*/  LDG.E.CONSTANT R52, desc[UR8][R24.64] ;  /* 0x0000000818347981 */ /* 0x000ee2000c1e9900 */
[----:B------:R-:W-:-:S03]  /*1ef40*/  IMAD.WIDE R50, R6, 0x4, R56 ;  /* 0x0000000406327825 */ /* 0x000fc600078e0238 */
[----:B------:R-:W3:Y:S01]  /*1ef50*/  LDG.E.CONSTANT R53, desc[UR8][R56.64] ;  /* 0x0000000838357981 */ /* 0x000ee2000c1e9900 */
[----:B------:R-:W-:-:S03]  /*1ef60*/  IMAD.WIDE R60, R2, 0x4, R56 ;  /* 0x00000004023c7825 */ /* 0x000fc600078e0238 */
[----:B------:R-:W3:Y:S04]  /*1ef70*/  LDG.E.CONSTANT R31, desc[UR8][R50.64] ;  /* 0x00000008321f7981 */ /* 0x000ee8000c1e9900 */
[----:B------:R-:W4:Y:S04]  /*1ef80*/  LDL.LU.64 R24, [R1+0x118] ;  /* 0x0001180001187983 */ /* 0x000f280000300a00 */
[----:B------:R0:W3:Y:S02]  /*1ef90*/  LDG.E.CONSTANT R50, desc[UR8][R60.64] ;  /* 0x000000083c327981 */ /* 0x0000e4000c1e9900 */
[----:B0-----:R-:W-:-:S05]  /*1efa0*/  IMAD.WIDE R60, R5, 0x4, R56 ;  /* 0x00000004053c7825 */ /* 0x001fca00078e0238 */
[----:B------:R0:W3:Y:S01]  /*1efb0*/  LDG.E.CONSTANT R51, desc[UR8][R60.64] ;  /* 0x000000083c337981 */ /* 0x0000e2000c1e9900 */
[----:B------:R-:W-:Y:S01]  /*1efc0*/  IMAD.WIDE R56, R54, 0x4, R56 ;  /* 0x0000000436387825 */ /* 0x000fe200078e0238 */
[----:B------:R-:W1:Y:S04]  /*1efd0*/  S2R R0, SR_CgaCtaId ;  /* 0x0000000000007919 */ /* 0x000e680000008800 */
[----:B------:R0:W3:Y:S02]  /*1efe0*/  LDG.E.CONSTANT R54, desc[UR8][R56.64] ;  /* 0x0000000838367981 */ /* 0x0000e4000c1e9900 */
[----:B0-----:R-:W0:Y:S01]  /*1eff0*/  S2R R61, SR_LANEID ;  /* 0x00000000003d7919 */ /* 0x001e220000000000 */
[----:B------:R-:W-:Y:S01]  /*1f000*/  FADD R60, R34, R33 ;  /* 0x00000021223c7221 */ /* 0x000fe20000000000 */
[C-C-:B------:R-:W-:Y:S01]  /*1f010*/  FADD R56, -R28.reuse, R27.reuse ;  /* 0x0000001b1c387221 */ /* 0x140fe20000000100 */
[----:B------:R-:W-:Y:S01]  /*1f020*/  FADD R27, R28, R27 ;  /* 0x0000001b1c1b7221 */ /* 0x000fe20000000000 */
[----:B------:R-:W-:Y:S01]  /*1f030*/  FADD R28, R34, -R33 ;  /* 0x80000021221c7221 */ /* 0x000fe20000000000 */
        /* <DEDUP_REMOVED lines=8> */
[C-C-:B----4-:R-:W-:Y:S01]  /*1f0c0*/  FADD R60, R26.reuse, R25.reuse ;  /* 0x000000191a3c7221 */ /* 0x150fe20000000000 */
[----:B------:R-:W-:-:S03]  /*1f0d0*/  FADD R25, R26, -R25 ;  /* 0x800000191a197221 */ /* 0x000fc60000000000 */
[----:B------:R-:W-:Y:S01]  /*1f0e0*/  FADD R56, R60, R27 ;  /* 0x0000001b3c387221 */ /* 0x000fe20000000000 */
[C-C-:B------:R-:W-:Y:S01]  /*1f0f0*/  FFMA R35, R57.reuse, -0.70710676908493041992, R25.reuse ;  /* 0xbf3504f339237823 */ /* 0x140fe20000000019 */
[----:B------:R-:W-:Y:S02]  /*1f100*/  FFMA R25, R57, 0.70710676908493041992, R25 ;  /* 0x3f3504f339197823 */ /* 0x000fe40000000019 */
[C---:B------:R-:W-:Y:S01]  /*1f110*/  FADD R26, R56.reuse, -R33 ;  /* 0x80000021381a7221 */ /* 0x040fe20000000000 */
[----:B------:R-:W-:Y:S01]  /*1f120*/  FFMA R57, R29, 0.66817861795425415039, R35 ;  /* 0x3f2b0dc11d397823 */ /* 0x000fe20000000023 */
[----:B------:R-:W-:Y:S01]  /*1f130*/  FFMA R29, R35, -0.66817861795425415039, R29 ;  /* 0xbf2b0dc1231d7823 */ /* 0x000fe2000000001d */
[----:B------:R-:W-:Y:S01]  /*1f140*/  FADD R56, R56, R33 ;  /* 0x0000002138387221 */ /* 0x000fe20000000000 */
[----:B0-----:R-:W-:Y:S01]  /*1f150*/  LEA.HI R35, RZ, R61, RZ, 0x3 ;  /* 0x0000003dff237211 */ /* 0x001fe200078f18ff */
[----:B------:R-:W-:Y:S01]  /*1f160*/  FFMA R33, R34, -0.19891236722469329834, R25 ;  /* 0xbe4bafaf22217823 */ /* 0x000fe20000000019 */
[----:B------:R-:W-:Y:S01]  /*1f170*/  FFMA R34, R25, 0.19891236722469329834, R34 ;  /* 0x3e4bafaf19227823 */ /* 0x000fe20000000022 */
[----:B------:R-:W-:-:S02]  /*1f180*/  MOV R25, 0x400 ;  /* 0x0000040000197802 */ /* 0x000fc40000000f00 */
[----:B------:R-:W-:Y:S02]  /*1f190*/  LOP3.LUT R35, R35, 0x3ffffff8, RZ, 0xc0, !PT ;  /* 0x3ffffff823237812 */ /* 0x000fe400078ec0ff */
[----:B-1----:R-:W-:Y:S01]  /*1f1a0*/  LEA R0, R0, R25, 0x18 ;  /* 0x0000001900007211 */ /* 0x002fe200078ec0ff */
[----:B------:R-:W-:Y:S01]  /*1f1b0*/  FADD R60, R60, -R27 ;  /* 0x8000001b3c3c7221 */ /* 0x000fe20000000000 */
[----:B------:R-:W-:Y:S02]  /*1f1c0*/  IADD3 R35, PT, PT, -R35, R61, RZ ;  /* 0x0000003d23237210 */ /* 0x000fe40007ffe1ff */
[----:B------:R-:W-:Y:S01]  /*1f1d0*/  LOP3.LUT R25, R61, 0x3ffffff8, RZ, 0xc0, !PT ;  /* 0x3ffffff83d197812 */ /* 0x000fe200078ec0ff */
[----:B------:R-:W-:Y:S01]  /*1f1e0*/  FFMA R27, R28, -0.41421356797218322754, R60 ;  /* 0xbed413cd1c1b7823 */ /* 0x000fe2000000003c */
[----:B------:R-:W-:Y:S01]  /*1f1f0*/  FFMA R28, R60, 0.41421356797218322754, R28 ;  /* 0x3ed413cd3c1c7823 */ /* 0x000fe2000000001c */
[----:B------:R-:W-:Y:S01]  /*1f200*/  FMUL R26, R26, 1.4142135381698608398 ;  /* 0x3fb504f31a1a7820 */ /* 0x000fe20000400000 */
[----:B------:R-:W-:Y:S01]  /*1f210*/  FMUL R29, R29, -1.6629391908645629883 ;  /* 0xbfd4db311d1d7820 */ /* 0x000fe20000400000 */
[----:B------:R-:W-:Y:S01]  /*1f220*/  IMAD R35, R35, 0x21, R25 ;  /* 0x0000002123237824 */ /* 0x000fe200078e0219 */
[----:B------:R-:W-:Y:S01]  /*1f230*/  LEA R25, R61, R0, 0x2 ;  /* 0x000000003d197211 */ /* 0x000fe200078e10ff */
[----:B------:R-:W-:Y:S01]  /*1f240*/  FMUL R27, R27, 1.8477590084075927734 ;  /* 0x3fec835e1b1b7820 */ /* 0x000fe20000400000 */
[----:B------:R-:W-:-:S03]  /*1f250*/  FMUL R28, R28, 1.8477590084075927734 ;  /* 0x3fec835e1c1c7820 */ /* 0x000fc60000400000 */
[----:B------:R0:W-:Y:S04]  /*1f260*/  STS [R25+0x210], R26 ;  /* 0x0002101a19007388 */ /* 0x0001e80000000800 */
[----:B------:R1:W-:Y:S01]  /*1f270*/  STS [R25+0x294], R29 ;  /* 0x0002941d19007388 */ /* 0x0003e20000000800 */
[----:B------:R-:W-:Y:S01]  /*1f280*/  FMUL R33, R33, 1.9615705013275146484 ;  /* 0x3ffb14be21217820 */ /* 0x000fe20000400000 */
[C-C-:B0-----:R-:W-:Y:S01]  /*1f290*/  FADD R26, R55.reuse, -R24.reuse ;  /* 0x80000018371a7221 */ /* 0x141fe20000000000 */
[----:B------:R-:W-:Y:S01]  /*1f2a0*/  FADD R24, R55, R24 ;  /* 0x0000001837187221 */ /* 0x000fe20000000000 */
[C-C-:B-1----:R-:W-:Y:S01]  /*1f2b0*/  FADD R29, R58.reuse, -R19.reuse ;  /* 0x800000133a1d7221 */ /* 0x142fe20000000000 */
[----:B------:R-:W-:Y:S01]  /*1f2c0*/  FADD R19, R58, R19 ;  /* 0x000000133a137221 */ /* 0x000fe20000000000 */
[----:B------:R0:W-:Y:S04]  /*1f2d0*/  STS [R25+0x108], R27 ;  /* 0x0001081b19007388 */ /* 0x0001e80000000800 */
[----:B------:R1:W-:Y:S01]  /*1f2e0*/  STS [R25+0x318], R28 ;  /* 0x0003181c19007388 */ /* 0x0003e20000000800 */
[----:B------:R-:W-:Y:S01]  /*1f2f0*/  FMUL R56, R56, 1.4142135381698608398 ;  /* 0x3fb504f338387820 */ /* 0x000fe20000400000 */
[C-C-:B0-----:R-:W-:Y:S01]  /*1f300*/  FADD R27, -R18.reuse, R17.reuse ;  /* 0x00000011121b7221 */ /* 0x141fe20000000100 */
[----:B-1----:R-:W-:Y:S01]  /*1f310*/  FADD R28, R18, R17 ;  /* 0x00000011121c7221 */ /* 0x002fe20000000000 */
[C-C-:B------:R-:W-:Y:S01]  /*1f320*/  FADD R17, R19.reuse, R24.reuse ;  /* 0x0000001813117221 */ /* 0x140fe20000000000 */
[----:B------:R-:W-:Y:S01]  /*1f330*/  FADD R19, -R19, R24 ;  /* 0x0000001813137221 */ /* 0x000fe20000000100 */
[C-C-:B------:R-:W-:Y:S01]  /*1f340*/  FADD R18, R26.reuse, R29.reuse ;  /* 0x0000001d1a127221 */ /* 0x140fe20000000000 */
[C-C-:B------:R-:W-:Y:S01]  /*1f350*/  FADD R24, R59.reuse, R16.reuse ;  /* 0x000000103b187221 */ /* 0x140fe20000000000 */
[----:B------:R-:W-:Y:S01]  /*1f360*/  FADD R29, R26, -R29 ;  /* 0x8000001d1a1d7221 */ /* 0x000fe20000000000 */
[----:B------:R0:W-:Y:S01]  /*1f370*/  STS [R25+0x84], R33 ;  /* 0x0000842119007388 */ /* 0x0001e20000000800 */
[----:B------:R-:W-:-:S02]  /*1f380*/  FADD R16, R59, -R16 ;  /* 0x800000103b107221 */ /* 0x000fc40000000000 */
[C-C-:B------:R-:W-:Y:S01]  /*1f390*/  FFMA R26, R29.reuse, -0.70710676908493041992, R27.reuse ;  /* 0xbf3504f31d1a7823 */ /* 0x140fe2000000001b */
[----:B------:R-:W-:Y:S01]  /*1f3a0*/  FFMA R27, R29, 0.70710676908493041992, R27 ;  /* 0x3f3504f31d1b7823 */ /* 0x000fe2000000001b */
[----:B------:R1:W-:Y:S01]  /*1f3b0*/  STS [R25], R56 ;  /* 0x0000003819007388 */ /* 0x0003e20000000800 */
[----:B------:R-:W-:Y:S01]  /*1f3c0*/  FMUL R34, R34, 1.9615705013275146484 ;  /* 0x3ffb14be22227820 */ /* 0x000fe20000400000 */
[----:B------:R-:W-:Y:S01]  /*1f3d0*/  FFMA R29, R18, -0.70710676908493041992, R16 ;  /* 0xbf3504f3121d7823 */ /* 0x000fe20000000010 */
[C-C-:B0-----:R-:W-:Y:S01]  /*1f3e0*/  FADD R33, R24.reuse, R28.reuse ;  /* 0x0000001c18217221 */ /* 0x141fe20000000000 */
[----:B------:R-:W-:Y:S01]  /*1f3f0*/  FADD R24, R24, -R28 ;  /* 0x8000001c18187221 */ /* 0x000fe20000000000 */
[----:B------:R-:W-:Y:S01]  /*1f400*/  FFMA R16, R18, 0.70710676908493041992, R16 ;  /* 0x3f3504f312107823 */ /* 0x000fe20000000010 */
[----:B-1----:R-:W-:Y:S02]  /*1f410*/  FMUL R56, R57, 1.6629391908645629883 ;  /* 0x3fd4db3139387820 */ /* 0x002fe40000400000 */
[----:B------:R-:W-:Y:S01]  /*1f420*/  FFMA R28, R19, -0.41421356797218322754, R24 ;  /* 0xbed413cd131c7823 */ /* 0x000fe20000000018 */
[----:B------:R-:W-:Y:S01]  /*1f430*/  FFMA R19, R24, 0.41421356797218322754, R19 ;  /* 0x3ed413cd18137823 */ /* 0x000fe20000000013 */
[----:B------:R-:W-:Y:S01]  /*1f440*/  STL [R1+0xd0], R0 ;  /* 0x0000d00001007387 */ /* 0x000fe20000100800 */
[----:B------:R-:W-:Y:S01]  /*1f450*/  FFMA R24, R26, 0.66817861795425415039, R29 ;  /* 0x3f2b0dc11a187823 */ /* 0x000fe2000000001d */
[----:B------:R-:W-:Y:S01]  /*1f460*/  FFMA R26, R29, -0.66817861795425415039, R26 ;  /* 0xbf2b0dc11d1a7823 */ /* 0x000fe2000000001a */
[----:B------:R-:W-:Y:S01]  /*1f470*/  FFMA R29, R27, -0.19891236722469329834, R16 ;  /* 0xbe4bafaf1b1d7823 */ /* 0x000fe20000000010 */
[----:B------:R0:W-:Y:S01]  /*1f480*/  STS [R25+0x39c], R34 ;  /* 0x00039c2219007388 */ /* 0x0001e20000000800 */
[----:B------:R-:W-:-:S03]  /*1f490*/  FFMA R27, R16, 0.19891236722469329834, R27 ;  /* 0x3e4bafaf101b7823 */ /* 0x000fc6000000001b */
[----:B------:R-:W4:Y:S01]  /*1f4a0*/  LDL.LU R55, [R1+0x18] ;  /* 0x0000180001377983 */ /* 0x000f220000300800 */
[----:B------:R-:W-:-:S03]  /*1f4b0*/  LEA R16, R35, R0, 0x2 ;  /* 0x0000000023107211 */ /* 0x000fc600078e10ff */
[----:B------:R1:W-:Y:S01]  /*1f4c0*/  STS [R25+0x18c], R56 ;  /* 0x00018c3819007388 */ /* 0x0003e20000000800 */
[C-C-:B------:R-:W-:Y:S01]  /*1f4d0*/  FADD R18, R33.reuse, -R17.reuse ;  /* 0x8000001121127221 */ /* 0x140fe20000000000 */
[----:B------:R-:W-:Y:S02]  /*1f4e0*/  NOP ;  /* 0x0000000000007918 */ /* 0x000fe40000000000 */
[----:B0-----:R-:W4:Y:S04]  /*1f4f0*/  LDL.LU R34, [R1+0x24] ;  /* 0x0000240001227983 */ /* 0x001f280000300800 */
[----:B-1----:R-:W3:Y:S04]  /*1f500*/  LDL.LU R56, [R1+0x14] ;  /* 0x0000140001387983 */ /* 0x002ee80000300800 */
[----:B------:R-:W3:Y:S04]  /*1f510*/  LDL.LU R57, [R1+0x2c] ;  /* 0x00002c0001397983 */ /* 0x000ee80000300800 */
[----:B------:R-:W4:Y:S04]  /*1f520*/  LDL.LU R0, [R1+0x1c] ;  /* 0x00001c0001007983 */ /* 0x000f280000300800 */
[----:B------:R-:W4:Y:S01]  /*1f530*/  LDL.LU R14, [R1+0x20] ;  /* 0x00002000010e7983 */ /* 0x000f220000300800 */
[----:B------:R-:W-:-:S03]  /*1f540*/  FADD R17, R33, R17 ;  /* 0x0000001121117221 */ /* 0x000fc60000000000 */
[----:B------:R-:W0:Y:S04]  /*1f550*/  LDS R35, [R16] ;  /* 0x0000000010237984 */ /* 0x000e280000000800 */
[----:B------:R-:W1:Y:S01]  /*1f560*/  LDS R33, [R16+0x4] ;  /* 0x0000040010217984 */ /* 0x000e620000000800 */
[----:B------:R-:W-:Y:S01]  /*1f570*/  FMUL R17, R17, 1.4142135381698608398 ;  /* 0x3fb504f311117820 */ /* 0x000fe20000400000 */
[----:B------:R-:W-:Y:S02]  /*1f580*/  LOP3.LUT P0, RZ, R61, 0x7, RZ, 0xc0, !PT ;  /* 0x000000073dff7812 */ /* 0x000fe4000780c0ff */
[----:B------:R-:W2:Y:S01]  /*1f590*/  LDS R58, [R16+0x8] ;  /* 0x00000800103a7984 */ /* 0x000ea20000000800 */
[----:B------:R-:W-:-:S03]  /*1f5a0*/  FMUL R28, R28, 1.8477590084075927734 ;  /* 0x3fec835e1c1c7820 */ /* 0x000fc60000400000 */
[----:B------:R-:W-:Y:S01]  /*1f5b0*/  LDS R61, [R16+0x14] ;  /* 0x00001400103d7984 */ /* 0x000fe20000000800 */
[----:B------:R-:W-:-:S03]  /*1f5c0*/  FMUL R24, R24, 1.6629391908645629883 ;  /* 0x3fd4db3118187820 */ /* 0x000fc60000400000 */
[----:B------:R-:W-:Y:S01]  /*1f5d0*/  LDS R60, [R16+0x18] ;  /* 0x00001800103c7984 */ /* 0x000fe20000000800 */
[----:B------:R-:W-:-:S03]  /*1f5e0*/  FMUL R18, R18, 1.4142135381698608398 ;  /* 0x3fb504f312127820 */ /* 0x000fc60000400000 */
[----:B------:R-:W-:Y:S01]  /*1f5f0*/  LDS R59, [R16+0x1c] ;  /* 0x00001c00103b7984 */ /* 0x000fe20000000800 */
[----:B------:R-:W-:Y:S01]  /*1f600*/  FMUL R26, R26, -1.6629391908645629883 ;  /* 0xbfd4db311a1a7820 */ /* 0x000fe20000400000 */
[----:B------:R-:W-:Y:S01]  /*1f610*/  FMUL R19, R19, 1.8477590084075927734 ;  /* 0x3fec835e13137820 */ /* 0x000fe20000400000 */
[----:B------:R-:W-:Y:S01]  /*1f620*/  FMUL R27, R27, 1.9615705013275146484 ;  /* 0x3ffb14be1b1b7820 */ /* 0x000fe20000400000 */
[----:B0-----:R-:W-:Y:S04]  /*1f630*/  STL [R1+0x10], R35 ;  /* 0x0000102301007387 */ /* 0x001fe80000100800 */
[----:B-1----:R-:W-:Y:S04]  /*1f640*/  STL [R1+0xc], R33 ;  /* 0x00000c2101007387 */ /* 0x002fe80000100800 */
[----:B------:R-:W0:Y:S04]  /*1f650*/  LDS R35, [R16+0xc] ;  /* 0x00000c0010237984 */ /* 0x000e280000000800 */
[----:B------:R-:W1:Y:S01]  /*1f660*/  LDS R33, [R16+0x10] ;  /* 0x0000100010217984 */ /* 0x000e620000000800 */
[----:B------:R-:W-:-:S03]  /*1f670*/  NOP ;  /* 0x0000000000007918 */ /* 0x000fc60000000000 */
[----:B------:R2:W-:Y:S04]  /*1f680*/  STS [R25], R17 ;  /* 0x0000001119007388 */ /* 0x0005e80000000800 */
[----:B------:R-:W-:Y:S01]  /*1f690*/  STS [R25+0x108], R28 ;  /* 0x0001081c19007388 */ /* 0x000fe20000000800 */
[----:B--2---:R-:W-:-:S03]  /*1f6a0*/  FMUL R17, R29, 1.9615705013275146484 ;  /* 0x3ffb14be1d117820 */ /* 0x004fc60000400000 */
[----:B------:R-:W-:Y:S04]  /*1f6b0*/  STS [R25+0x18c], R24 ;  /* 0x00018c1819007388 */ /* 0x000fe80000000800 */
[----:B------:R-:W-:Y:S04]  /*1f6c0*/  STS [R25+0x84], R17 ;  /* 0x0000841119007388 */ /* 0x000fe80000000800 */
[----:B------:R-:W-:Y:S04]  /*1f6d0*/  STS [R25+0x210], R18 ;  /* 0x0002101219007388 */ /* 0x000fe80000000800 */
[----:B------:R2:W-:Y:S04]  /*1f6e0*/  STS [R25+0x294], R26 ;  /* 0x0002941a19007388 */ /* 0x0005e80000000800 */
[----:B------:R-:W-:Y:S04]  /*1f6f0*/  STS [R25+0x318], R19 ;  /* 0x0003181319007388 */ /* 0x000fe80000000800 */
[----:B------:R-:W-:Y:S01]  /*1f700*/  STS [R25+0x39c], R27 ;  /* 0x00039c1b19007388 */ /* 0x000fe20000000800 */
[C-C-:B--2---:R-:W-:Y:S01]  /*1f710*/  FADD R26, R15.reuse, R13.reuse ;  /* 0x0000000d0f1a7221 */ /* 0x144fe20000000000 */
[----:B------:R-:W-:-:S02]  /*1f720*/  FADD R15, R15, -R13 ;  /* 0x8000000d0f0f7221 */ /* 0x000fc40000000000 */
[----:B------:R-:W-:Y:S01]  /*1f730*/  STL [R1+0x8], R58 ;  /* 0x0000083a01007387 */ /* 0x000fe20000100800 */
[----:B------:R-:W-:-:S03]  /*1f740*/  NOP ;  /* 0x0000000000007918 */ /* 0x000fc60000000000 */
[----:B0-----:R-:W-:Y:S04]  /*1f750*/  STL [R1+0x4], R35 ;  /* 0x0000042301007387 */ /* 0x001fe80000100800 */
[----:B-1----:R0:W-:Y:S04]  /*1f760*/  STL [R1], R33 ;  /* 0x0000002101007387 */ /* 0x0021e80000100800 */
[----:B------:R-:W-:Y:S01]  /*1f770*/  LDS R58, [R16+0x10] ;  /* 0x00001000103a7984 */ /* 0x000fe20000000800 */
[C-C-:B0-----:R-:W-:Y:S01]  /*1f780*/  FADD R33, -R42.reuse, R41.reuse ;  /* 0x000000292a217221 */ /* 0x141fe20000000100 */
[----:B------:R-:W-:Y:S01]  /*1f790*/  FADD R41, R42, R41 ;  /* 0x000000292a297221 */ /* 0x000fe20000000000 */
[C-C-:B----4-:R-:W-:Y:S01]  /*1f7a0*/  FADD R27, -R14.reuse, R0.reuse ;  /* 0x000000000e1b7221 */ /* 0x150fe20000000100 */
[----:B------:R-:W-:-:S02]  /*1f7b0*/  FADD R19, R14, R0 ;  /* 0x000000000e137221 */ /* 0x000fc40000000000 */
[----:B------:R-:W0:Y:S01]  /*1f7c0*/  LDS R14, [R16] ;  /* 0x00000000100e7984 */ /* 0x000e220000000800 */
[C-C-:B------:R-:W-:Y:S01]  /*1f7d0*/  FADD R17, R34.reuse, -R55.reuse ;  /* 0x8000003722117221 */ /* 0x140fe20000000000 */
[C-C-:B---3--:R-:W-:Y:S01]  /*1f7e0*/  FADD R29, R57.reuse, -R56.reuse ;  /* 0x80000038391d7221 */ /* 0x148fe20000000000 */
[----:B------:R-:W-:Y:S01]  /*1f7f0*/  FADD R18, R34, R55 ;  /* 0x0000003722127221 */ /* 0x000fe20000000000 */
[----:B------:R-:W-:Y:S01]  /*1f800*/  FADD R24, R57, R56 ;  /* 0x0000003839187221 */ /* 0x000fe20000000000 */
[----:B------:R-:W-:Y:S01]  /*1f810*/  LDS R0, [R16+0x4] ;  /* 0x0000040010007984 */ /* 0x000fe20000000800 */
[C-C-:B------:R-:W-:Y:S01]  /*1f820*/  FADD R28, R17.reuse, R29.reuse ;  /* 0x0000001d111c7221 */ /* 0x140fe20000000000 */
[----:B------:R-:W-:Y:S01]  /*1f830*/  FADD R29, R17, -R29 ;  /* 0x8000001d111d7221 */ /* 0x000fe20000000000 */
[--C-:B------:R-:W-:Y:S01]  /*1f840*/  FADD R17, R24, R18.reuse ;  /* 0x0000001218117221 */ /* 0x100fe20000000000 */
[C-C-:B------:R-:W-:Y:S01]  /*1f850*/  FADD R13, R26.reuse, R19.reuse ;  /* 0x000000131a0d7221 */ /* 0x140fe20000000000 */
[----:B------:R-:W-:Y:S01]  /*1f860*/  FADD R19, R26, -R19 ;  /* 0x800000131a137221 */ /* 0x000fe20000000000 */
[----:B------:R-:W-:Y:S01]  /*1f870*/  FADD R18, -R24, R18 ;  /* 0x0000001218127221 */ /* 0x000fe20000000100 */
[C-C-:B------:R-:W-:Y:S01]  /*1f880*/  FFMA R26, R28.reuse, -0.70710676908493041992, R15.reuse ;  /* 0xbf3504f31c1a7823 */ /* 0x140fe2000000000f */
        /* <DEDUP_REMOVED lines=11> */
[----:B------:R-:W-:Y:S04]  /*1f940*/  LDS R57, [R16+0x14] ;  /* 0x0000140010397984 */ /* 0x000fe80000000800 */
[----:B------:R-:W1:Y:S04]  /*1f950*/  LDS R28, [R16+0x8] ;  /* 0x00000800101c7984 */ /* 0x000e680000000800 */
[----:B0-----:R-:W-:Y:S04]  /*1f960*/  STL [R1+0x2c], R14 ;  /* 0x00002c0e01007387 */ /* 0x001fe80000100800 */
[----:B------:R-:W0:Y:S01]  /*1f970*/  LDS R14, [R16+0xc] ;  /* 0x00000c00100e7984 */ /* 0x000e220000000800 */
[----:B------:R-:W-:Y:S01]  /*1f980*/  FMUL R13, R13, 1.4142135381698608398 ;  /* 0x3fb504f30d0d7820 */ /* 0x000fe20000400000 */
[----:B------:R-:W-:-:S02]  /*1f990*/  FMUL R19, R19, 1.6629391908645629883 ;  /* 0x3fd4db3113137820 */ /* 0x000fc40000400000 */
[----:B------:R-:W-:Y:S01]  /*1f9a0*/  LDS R56, [R16+0x1c] ;  /* 0x00001c0010387984 */ /* 0x000fe20000000800 */
[----:B------:R-:W-:Y:S01]  /*1f9b0*/  FMUL R26, R26, 1.9615705013275146484 ;  /* 0x3ffb14be1a1a7820 */ /* 0x000fe20000400000 */
[----:B------:R-:W-:Y:S02]  /*1f9c0*/  FMUL R24, R24, -1.6629391908645629883 ;  /* 0xbfd4db3118187820 */ /* 0x000fe40000400000 */
[----:B-1----:R-:W-:Y:S04]  /*1f9d0*/  STL [R1+0x30], R28 ;  /* 0x0000301c01007387 */ /* 0x002fe80000100800 */
[----:B0-----:R-:W-:Y:S04]  /*1f9e0*/  STL [R1+0x24], R14 ;  /* 0x0000240e01007387 */ /* 0x001fe80000100800 */
[----:B------:R-:W0:Y:S01]  /*1f9f0*/  LDS R14, [R16+0x18] ;  /* 0x00001800100e7984 */ /* 0x000e220000000800 */
[----:B------:R-:W-:-:S03]  /*1fa00*/  NOP ;  /* 0x0000000000007918 */ /* 0x000fc60000000000 */
[----:B------:R1:W-:Y:S04]  /*1fa10*/  STS [R25], R13 ;  /* 0x0000000d19007388 */ /* 0x0003e80000000800 */
[----:B------:R2:W-:Y:S01]  /*1fa20*/  STS [R25+0x18c], R19 ;  /* 0x00018c1319007388 */ /* 0x0005e20000000800 */
[C-C-:B-1----:R-:W-:Y:S01]  /*1fa30*/  FADD R13, R12.reuse, -R9.reuse ;  /* 0x800000090c0d7221 */ /* 0x142fe20000000000 */
[----:B------:R-:W-:Y:S01]  /*1fa40*/  FADD R9, R12, R9 ;  /* 0x000000090c097221 */ /* 0x000fe20000000000 */
[C-C-:B------:R-:W-:Y:S01]  /*1fa50*/  FADD R12, R7.reuse, -R8.reuse ;  /* 0x80000008070c7221 */ /* 0x140fe20000000000 */
[----:B--2---:R-:W-:-:S03]  /*1fa60*/  FADD R19, R7, R8 ;  /* 0x0000000807137221 */ /* 0x004fc60000000000 */
[C-C-:B------:R-:W-:Y:S01]  /*1fa70*/  FADD R8, R13.reuse, R12.reuse ;  /* 0x0000000c0d087221 */ /* 0x140fe20000000000 */
[----:B------:R-:W-:Y:S01]  /*1fa80*/  FADD R12, R13, -R12 ;  /* 0x8000000c0d0c7221 */ /* 0x000fe20000000000 */
[----:B------:R1:W-:Y:S01]  /*1fa90*/  STS [R25+0x84], R26 ;  /* 0x0000841a19007388 */ /* 0x0003e20000000800 */
[C-C-:B------:R-:W-:Y:S01]  /*1faa0*/  FADD R13, R19.reuse, R9.reuse ;  /* 0x00000009130d7221 */ /* 0x140fe20000000000 */
[----:B------:R-:W-:Y:S01]  /*1fab0*/  FADD R19, -R19, R9 ;  /* 0x0000000913137221 */ /* 0x000fe20000000100 */
[C-C-:B------:R-:W-:Y:S01]  /*1fac0*/  FADD R9, R36.reuse, R37.reuse ;  /* 0x0000002524097221 */ /* 0x140fe20000000000 */
[----:B------:R-:W-:Y:S01]  /*1fad0*/  FADD R36, R36, -R37 ;  /* 0x8000002524247221 */ /* 0x000fe20000000000 */
[C-C-:B-1----:R-:W-:Y:S01]  /*1fae0*/  FADD R26, -R11.reuse, R10.reuse ;  /* 0x0000000a0b1a7221 */ /* 0x142fe20000000100 */
[----:B------:R-:W-:Y:S01]  /*1faf0*/  FADD R10, R11, R10 ;  /* 0x0000000a0b0a7221 */ /* 0x000fe20000000000 */
[----:B------:R-:W-:Y:S01]  /*1fb00*/  FMUL R17, R17, 1.8477590084075927734 ;  /* 0x3fec835e11117820 */ /* 0x000fe20000400000 */
[----:B------:R1:W-:Y:S02]  /*1fb10*/  STS [R25+0x294], R24 ;  /* 0x0002941819007388 */ /* 0x0003e40000000800 */
[C-C-:B------:R-:W-:Y:S01]  /*1fb20*/  FADD R11, R9.reuse, R10.reuse ;  /* 0x0000000a090b7221 */ /* 0x140fe20000000000 */
[----:B------:R-:W-:Y:S01]  /*1fb30*/  FADD R10, R9, -R10 ;  /* 0x8000000a090a7221 */ /* 0x000fe20000000000 */
[----:B------:R-:W-:Y:S01]  /*1fb40*/  FMUL R15, R15, 1.4142135381698608398 ;  /* 0x3fb504f30f0f7820 */ /* 0x000fe20000400000 */
[----:B------:R-:W-:Y:S01]  /*1fb50*/  FMUL R18, R18, 1.8477590084075927734 ;  /* 0x3fec835e12127820 */ /* 0x000fe20000400000 */
[----:B------:R-:W-:Y:S01]  /*1fb60*/  FMUL R27, R27, 1.9615705013275146484 ;  /* 0x3ffb14be1b1b7820 */ /* 0x000fe20000400000 */
[C-C-:B------:R-:W-:Y:S01]  /*1fb70*/  FFMA R9, R8.reuse, -0.70710676908493041992, R36.reuse ;  /* 0xbf3504f308097823 */ /* 0x140fe20000000024 */
[----:B------:R-:W-:Y:S01]  /*1fb80*/  FFMA R8, R8, 0.70710676908493041992, R36 ;  /* 0x3f3504f308087823 */ /* 0x000fe20000000024 */
[C-C-:B-1----:R-:W-:Y:S01]  /*1fb90*/  FFMA R24, R12.reuse, -0.70710676908493041992, R26.reuse ;  /* 0xbf3504f30c187823 */ /* 0x142fe2000000001a */
[----:B------:R-:W-:Y:S01]  /*1fba0*/  FFMA R26, R12, 0.70710676908493041992, R26 ;  /* 0x3f3504f30c1a7823 */ /* 0x000fe2000000001a */
[----:B------:R1:W-:Y:S04]  /*1fbb0*/  STS [R25+0x108], R17 ;  /* 0x0001081119007388 */ /* 0x0003e80000000800 */
[----:B------:R-:W-:Y:S04]  /*1fbc0*/  STS [R25+0x210], R15 ;  /* 0x0002100f19007388 */ /* 0x000fe80000000800 */
[----:B------:R2:W-:Y:S01]  /*1fbd0*/  STS [R25+0x318], R18 ;  /* 0x0003181219007388 */ /* 0x0005e20000000800 */
[----:B-1----:R-:W-:Y:S01]  /*1fbe0*/  FFMA R17, R26, -0.19891236722469329834, R8 ;  /* 0xbe4bafaf1a117823 */ /* 0x002fe20000000008 */
[----:B------:R-:W-:-:S02]  /*1fbf0*/  FFMA R26, R8, 0.19891236722469329834, R26 ;  /* 0x3e4bafaf081a7823 */ /* 0x000fc4000000001a */
[----:B------:R1:W-:Y:S01]  /*1fc00*/  STS [R25+0x39c], R27 ;  /* 0x00039c1b19007388 */ /* 0x0003e20000000800 */
[----:B------:R-:W-:-:S03]  /*1fc10*/  NOP ;  /* 0x0000000000007918 */ /* 0x000fc60000000000 */
[----:B------:R-:W3:Y:S01]  /*1fc20*/  LDS R8, [R16] ;  /* 0x0000000010087984 */ /* 0x000ee20000000800 */
[C-C-:B--2---:R-:W-:Y:S01]  /*1fc30*/  FADD R18, R11.reuse, -R13.reuse ;  /* 0x8000000d0b127221 */ /* 0x144fe20000000000 */
[----:B------:R-:W-:Y:S01]  /*1fc40*/  FADD R13, R11, R13 ;  /* 0x0000000d0b0d7221 */ /* 0x000fe20000000000 */
[----:B------:R-:W-:Y:S01]  /*1fc50*/  FFMA R15, R19, -0.41421356797218322754, R10 ;  /* 0xbed413cd130f7823 */ /* 0x000fe2000000000a */
[----:B0-----:R-:W-:Y:S01]  /*1fc60*/  STL [R1+0x34], R14 ;  /* 0x0000340e01007387 */ /* 0x001fe20000100800 */
[----:B-1----:R-:W-:Y:S01]  /*1fc70*/  FFMA R27, R24, 0.66817861795425415039, R9 ;  /* 0x3f2b0dc1181b7823 */ /* 0x002fe20000000009 */
[----:B------:R-:W-:Y:S01]  /*1fc80*/  FMUL R13, R13, 1.4142135381698608398 ;  /* 0x3fb504f30d0d7820 */ /* 0x000fe20000400000 */
[----:B------:R-:W-:Y:S01]  /*1fc90*/  FFMA R19, R10, 0.41421356797218322754, R19 ;  /* 0x3ed413cd0a137823 */ /* 0x000fe20000000013 */
[----:B------:R-:W-:Y:S01]  /*1fca0*/  FFMA R24, R9, -0.66817861795425415039, R24 ;  /* 0xbf2b0dc109187823 */ /* 0x000fe20000000018 */
[----:B------:R-:W-:Y:S01]  /*1fcb0*/  LDS R7, [R16+0x4] ;  /* 0x0000040010077984 */ /* 0x000fe20000000800 */
[----:B------:R-:W-:-:S03]  /*1fcc0*/  FMUL R15, R15, 1.8477590084075927734 ;  /* 0x3fec835e0f0f7820 */ /* 0x000fc60000400000 */
[----:B------:R-:W-:Y:S04]  /*1fcd0*/  LDS R55, [R16+0x8] ;  /* 0x0000080010377984 */ /* 0x000fe80000000800 */
[----:B------:R-:W-:Y:S04]  /*1fce0*/  LDS R12, [R16+0xc] ;  /* 0x00000c00100c7984 */ /* 0x000fe80000000800 */
[----:B------:R-:W-:Y:S04]  /*1fcf0*/  LDS R11, [R16+0x10] ;  /* 0x00001000100b7984 */ /* 0x000fe80000000800 */
[----:B------:R-:W-:Y:S04]  /*1fd00*/  LDS R10, [R16+0x14] ;  /* 0x00001400100a7984 */ /* 0x000fe80000000800 */
[----:B------:R-:W-:Y:S01]  /*1fd10*/  LDS R9, [R16+0x18] ;  /* 0x0000180010097984 */ /* 0x000fe20000000800 */
[----:B------:R-:W-:-:S03]  /*1fd20*/  FMUL R17, R17, 1.9615705013275146484 ;  /* 0x3ffb14be11117820 */ /* 0x000fc60000400000 */
[----:B---3--:R-:W-:Y:S04]  /*1fd30*/  STL [R1+0x28], R8 ;  /* 0x0000280801007387 */ /* 0x008fe80000100800 */
[----:B------:R-:W-:Y:S01]  /*1fd40*/  LDS R8, [R16+0x1c] ;  /* 0x00001c0010087984 */ /* 0x000fe20000000800 */
[----:B------:R-:W-:-:S03]  /*1fd50*/  NOP ;  /* 0x0000000000007918 */ /* 0x000fc60000000000 */
[----:B------:R0:W-:Y:S04]  /*1fd60*/  STS [R25], R13 ;  /* 0x0000000d19007388 */ /* 0x0001e80000000800 */
[----:B------:R1:W-:Y:S01]  /*1fd70*/  STS [R25+0x108], R15 ;  /* 0x0001080f19007388 */ /* 0x0003e20000000800 */
[----:B0-----:R-:W-:-:S03]  /*1fd80*/  FMUL R13, R27, 1.6629391908645629883 ;  /* 0x3fd4db311b0d7820 */ /* 0x001fc60000400000 */
[----:B------:R-:W-:Y:S01]  /*1fd90*/  STS [R25+0x84], R17 ;  /* 0x0000841119007388 */ /* 0x000fe20000000800 */
[----:B-1----:R-:W-:-:S03]  /*1fda0*/  FADD R15, R44, -R39 ;  /* 0x800000272c0f7221 */ /* 0x002fc60000000000 */
[----:B------:R0:W-:Y:S01]  /*1fdb0*/  STS [R25+0x18c], R13 ;  /* 0x00018c0d19007388 */ /* 0x0001e20000000800 */
[----:B------:R-:W-:Y:S01]  /*1fdc0*/  FMUL R18, R18, 1.4142135381698608398 ;  /* 0x3fb504f312127820 */ /* 0x000fe20000400000 */
[----:B0-----:R-:W-:-:S04]  /*1fdd0*/  FADD R13, R43, -R40 ;  /* 0x800000282b0d7221 */ /* 0x001fc80000000000 */
[C-C-:B------:R-:W-:Y:S01]  /*1fde0*/  FADD R17, R13.reuse, R15.reuse ;  /* 0x0000000f0d117221 */ /* 0x140fe20000000000 */
[----:B------:R-:W-:Y:S01]  /*1fdf0*/  FADD R13, R13, -R15 ;  /* 0x8000000f0d0d7221 */ /* 0x000fe20000000000 */
[C-C-:B------:R-:W-:Y:S01]  /*1fe00*/  FADD R15, R38.reuse, R20.reuse ;  /* 0x00000014260f7221 */ /* 0x140fe20000000000 */
[----:B------:R-:W-:Y:S01]  /*1fe10*/  FADD R20, R38, -R20 ;  /* 0x8000001426147221 */ /* 0x000fe20000000000 */
[----:B------:R-:W-:Y:S01]  /*1fe20*/  FMUL R26, R26, 1.9615705013275146484 ;  /* 0x3ffb14be1a1a7820 */ /* 0x000fe20000400000 */
[C-C-:B------:R-:W-:Y:S01]  /*1fe30*/  FFMA R29, R13.reuse, -0.70710676908493041992, R33.reuse ;  /* 0xbf3504f30d1d7823 */ /* 0x140fe20000000021 */
[----:B------:R-:W-:Y:S01]  /*1fe40*/  FFMA R33, R13, 0.70710676908493041992, R33 ;  /* 0x3f3504f30d217823 */ /* 0x000fe20000000021 */
[----:B------:R-:W-:Y:S01]  /*1fe50*/  FMUL R24, R24, -1.6629391908645629883 ;  /* 0xbfd4db3118187820 */ /* 0x000fe20000400000 */
[----:B------:R-:W-:Y:S01]  /*1fe60*/  FMUL R19, R19, 1.8477590084075927734 ;  /* 0x3fec835e13137820 */ /* 0x000fe20000400000 */
[----:B------:R0:W-:Y:S01]  /*1fe70*/  STS [R25+0x210], R18 ;  /* 0x0002101219007388 */ /* 0x0001e20000000800 */
[----:B------:R-:W-:Y:S01]  /*1fe80*/  FFMA R13, R17, 0.70710676908493041992, R20 ;  /* 0x3f3504f3110d7823 */ /* 0x000fe20000000014 */
[----:B------:R-:W-:Y:S01]  /*1fe90*/  FADD R27, R43, R40 ;  /* 0x000000282b1b7221 */ /* 0x000fe20000000000 */
[----:B------:R-:W-:Y:S01]  /*1fea0*/  FADD R39, R44, R39 ;  /* 0x000000272c277221 */ /* 0x000fe20000000000 */
[----:B------:R1:W-:Y:S01]  /*1feb0*/  STS [R25+0x39c], R26 ;  /* 0x00039c1a19007388 */ /* 0x0003e20000000800 */
[C-C-:B0-----:R-:W-:Y:S01]  /*1fec0*/  FADD R18, R15.reuse, R41.reuse ;  /* 0x000000290f127221 */ /* 0x141fe20000000000 */
[----:B------:R-:W-:Y:S01]  /*1fed0*/  FADD R41, R15, -R41 ;  /* 0x800000290f297221 */ /* 0x000fe20000000000 */
[----:B------:R-:W-:Y:S01]  /*1fee0*/  FFMA R15, R17, -0.70710676908493041992, R20 ;  /* 0xbf3504f3110f7823 */ /* 0x000fe20000000014 */
[----:B------:R-:W-:Y:S01]  /*1fef0*/  FFMA R20, R33, -0.19891236722469329834, R13 ;  /* 0xbe4bafaf21147823 */ /* 0x000fe2000000000d */
[----:B------:R-:W-:Y:S01]  /*1ff00*/  STS [R25+0x294], R24 ;  /* 0x0002941819007388 */ /* 0x000fe20000000800 */
[----:B-1----:R-:W-:-:S03]  /*1ff10*/  FADD R26, R39, R27 ;  /* 0x0000001b271a7221 */ /* 0x002fc60000000000 */
[----:B------:R-:W-:Y:S01]  /*1ff20*/  STS [R25+0x318], R19 ;  /* 0x0003181319007388 */ /* 0x000fe20000000800 */
[----:B------:R-:W-:-:S03]  /*1ff30*/  NOP ;  /* 0x0000000000007918 */ /* 0x000fc60000000000 */
[----:B------:R-:W0:Y:S01]  /*1ff40*/  LDS R36, [R16+0x18] ;  /* 0x0000180010247984 */ /* 0x000e220000000800 */
[----:B------:R-:W-:Y:S01]  /*1ff50*/  FMUL R20, R20, 1.9615705013275146484 ;  /* 0x3ffb14be14147820 */ /* 0x000fe20000400000 */
[C-C-:B------:R-:W-:Y:S01]  /*1ff60*/  FADD R34, R18.reuse, -R26.reuse ;  /* 0x8000001a12227221 */ /* 0x140fe20000000000 */
[----:B------:R-:W-:Y:S01]  /*1ff70*/  FFMA R35, R29, 0.66817861795425415039, R15 ;  /* 0x3f2b0dc11d237823 */ /* 0x000fe2000000000f */
[----:B------:R-:W-:Y:S01]  /*1ff80*/  FADD R26, R18, R26 ;  /* 0x0000001a121a7221 */ /* 0x000fe20000000000 */
[----:B------:R-:W-:Y:S01]  /*1ff90*/  FFMA R29, R15, -0.66817861795425415039, R29 ;  /* 0xbf2b0dc10f1d7823 */ /* 0x000fe2000000001d */
[----:B------:R-:W-:Y:S01]  /*1ffa0*/  FFMA R33, R13, 0.19891236722469329834, R33 ;  /* 0x3e4bafaf0d217823 */ /* 0x000fe20000000021 */
[----:B------:R-:W-:Y:S01]  /*1ffb0*/  LDS R24, [R16] ;  /* 0x0000000010187984 */ /* 0x000fe20000000800 */
        /* <DEDUP_REMOVED lines=10> */
[----:B-1----:R-:W-:Y:S01]  /*20060*/  FMUL R20, R34, 1.4142135381698608398 ;  /* 0x3fb504f322147820 */ /* 0x002fe20000400000 */
[----:B--2---:R-:W-:-:S04]  /*20070*/  FMUL R26, R35, 1.6629391908645629883 ;  /* 0x3fd4db31231a7820 */ /* 0x004fc80000400000 */
[----:B------:R1:W-:Y:S01]  /*20080*/  STS [R25+0x210], R20 ;  /* 0x0002101419007388 */ /* 0x0003e20000000800 */
[----:B------:R-:W-:-:S03]  /*20090*/  FADD R38, -R45, R46 ;  /* 0x0000002e2d267221 */ /* 0x000fc60000000100 */
[----:B------:R2:W-:Y:S01]  /*200a0*/  STS [R25+0x18c], R26 ;  /* 0x00018c1a19007388 */ /* 0x0005e20000000800 */
[C-C-:B-1----:R-:W-:Y:S01]  /*200b0*/  FADD R20, R32.reuse, -R22.reuse ;  /* 0x8000001620147221 */ /* 0x142fe20000000000 */
[----:B------:R-:W-:Y:S01]  /*200c0*/  FADD R32, R32, R22 ;  /* 0x0000001620207221 */ /* 0x000fe20000000000 */
[C-C-:B------:R-:W-:Y:S01]  /*200d0*/  FADD R22, R21.reuse, -R23.reuse ;  /* 0x8000001715167221 */ /* 0x140fe20000000000 */
[----:B------:R-:W-:-:S03]  /*200e0*/  FADD R23, R21, R23 ;  /* 0x0000001715177221 */ /* 0x000fc60000000000 */
[C-C-:B--2---:R-:W-:Y:S01]  /*200f0*/  FADD R26, R20.reuse, R22.reuse ;  /* 0x00000016141a7221 */ /* 0x144fe20000000000 */
[----:B------:R-:W-:Y:S01]  /*20100*/  FADD R20, R20, -R22 ;  /* 0x8000001614147221 */ /* 0x000fe20000000000 */
[----:B------:R-:W-:Y:S01]  /*20110*/  FADD R45, R45, R46 ;  /* 0x0000002e2d2d7221 */ /* 0x000fe20000000000 */
[C-C-:B------:R-:W-:Y:S01]  /*20120*/  FADD R21, R47.reuse, R48.reuse ;  /* 0x000000302f157221 */ /* 0x140fe20000000000 */
[----:B------:R-:W-:Y:S01]  /*20130*/  FADD R47, R47, -R48 ;  /* 0x800000302f2f7221 */ /* 0x000fe20000000000 */
[C-C-:B------:R-:W-:Y:S01]  /*20140*/  FFMA R37, R20.reuse, -0.70710676908493041992, R38.reuse ;  /* 0xbf3504f314257823 */ /* 0x140fe20000000026 */
[----:B------:R-:W-:Y:S01]  /*20150*/  FADD R27, -R39, R27 ;  /* 0x0000001b271b7221 */ /* 0x000fe20000000100 */
[----:B------:R-:W-:Y:S01]  /*20160*/  FFMA R38, R20, 0.70710676908493041992, R38 ;  /* 0x3f3504f314267823 */ /* 0x000fe20000000026 */
[--C-:B------:R-:W-:Y:S01]  /*20170*/  FADD R22, R23, R32.reuse ;  /* 0x0000002017167221 */ /* 0x100fe20000000000 */
[C-C-:B------:R-:W-:Y:S01]  /*20180*/  FADD R20, R21.reuse, R45.reuse ;  /* 0x0000002d15147221 */ /* 0x140fe20000000000 */
[----:B------:R-:W-:Y:S01]  /*20190*/  FADD R45, R21, -R45 ;  /* 0x8000002d152d7221 */ /* 0x000fe20000000000 */
[C---:B------:R-:W-:Y:S01]  /*201a0*/  FFMA R21, R26.reuse, -0.70710676908493041992, R47 ;  /* 0xbf3504f31a157823 */ /* 0x040fe2000000002f */
[----:B------:R-:W-:Y:S01]  /*201b0*/  FFMA R28, R27, -0.41421356797218322754, R41 ;  /* 0xbed413cd1b1c7823 */ /* 0x000fe20000000029 */
[----:B------:R-:W-:Y:S01]  /*201c0*/  FADD R23, -R23, R32 ;  /* 0x0000002017177221 */ /* 0x000fe20000000100 */
[----:B------:R-:W-:Y:S01]  /*201d0*/  FFMA R27, R41, 0.41421356797218322754, R27 ;  /* 0x3ed413cd291b7823 */ /* 0x000fe2000000001b */
[----:B------:R-:W-:Y:S01]  /*201e0*/  FFMA R26, R26, 0.70710676908493041992, R47 ;  /* 0x3f3504f31a1a7823 */ /* 0x000fe2000000002f */
[C-C-:B------:R-:W-:Y:S01]  /*201f0*/  FADD R32, R20.reuse, -R22.reuse ;  /* 0x8000001614207221 */ /* 0x140fe20000000000 */
[----:B------:R-:W-:Y:S01]  /*20200*/  FADD R22, R20, R22 ;  /* 0x0000001614167221 */ /* 0x000fe20000000000 */
[----:B------:R-:W-:Y:S01]  /*20210*/  FFMA R20, R37, 0.66817861795425415039, R21 ;  /* 0x3f2b0dc125147823 */ /* 0x000fe20000000015 */
[----:B------:R-:W-:Y:S01]  /*20220*/  FFMA R37, R21, -0.66817861795425415039, R37 ;  /* 0xbf2b0dc115257823 */ /* 0x000fe20000000025 */
[----:B------:R-:W-:Y:S01]  /*20230*/  FMUL R28, R28, 1.8477590084075927734 ;  /* 0x3fec835e1c1c7820 */ /* 0x000fe20000400000 */
[----:B------:R-:W-:Y:S01]  /*20240*/  FMUL R29, R29, -1.6629391908645629883 ;  /* 0xbfd4db311d1d7820 */ /* 0x000fe20000400000 */
[----:B------:R-:W-:Y:S01]  /*20250*/  FMUL R27, R27, 1.8477590084075927734 ;  /* 0x3fec835e1b1b7820 */ /* 0x000fe20000400000 */
[----:B------:R-:W-:Y:S01]  /*20260*/  FMUL R33, R33, 1.9615705013275146484 ;  /* 0x3ffb14be21217820 */ /* 0x000fe20000400000 */
[----:B------:R-:W-:Y:S01]  /*20270*/  FFMA R21, R38, -0.19891236722469329834, R26 ;  /* 0xbe4bafaf26157823 */ /* 0x000fe2000000001a */
[----:B------:R-:W-:Y:S01]  /*20280*/  FFMA R39, R23, -0.41421356797218322754, R45 ;  /* 0xbed413cd17277823 */ /* 0x000fe2000000002d */
[----:B------:R-:W-:Y:S01]  /*20290*/  FFMA R23, R45, 0.41421356797218322754, R23 ;  /* 0x3ed413cd2d177823 */ /* 0x000fe20000000017 */
[----:B------:R-:W-:Y:S01]  /*202a0*/  FMUL R22, R22, 1.4142135381698608398 ;  /* 0x3fb504f316167820 */ /* 0x000fe20000400000 */
[----:B------:R-:W-:Y:S01]  /*202b0*/  FMUL R21, R21, 1.9615705013275146484 ;  /* 0x3ffb14be15157820 */ /* 0x000fe20000400000 */
[----:B------:R-:W-:Y:S01]  /*202c0*/  FMUL R20, R20, 1.6629391908645629883 ;  /* 0x3fd4db3114147820 */ /* 0x000fe20000400000 */
[----:B------:R-:W-:Y:S01]  /*202d0*/  STS [R25+0x108], R28 ;  /* 0x0001081c19007388 */ /* 0x000fe20000000800 */
[----:B------:R-:W-:Y:S01]  /*202e0*/  FFMA R38, R26, 0.19891236722469329834, R38 ;  /* 0x3e4bafaf1a267823 */ /* 0x000fe20000000026 */
[----:B------:R-:W1:Y:S02]  /*202f0*/  LDC R48, c[0x0][0x398] ;  /* 0x0000e600ff307b82 */ /* 0x000e640000000800 */
[----:B------:R-:W-:Y:S01]  /*20300*/  STS [R25+0x294], R29 ;  /* 0x0002941d19007388 */ /* 0x000fe20000000800 */
[----:B------:R-:W-:-:S03]  /*20310*/  FMUL R23, R23, 1.8477590084075927734 ;  /* 0x3fec835e17177820 */ /* 0x000fc60000400000 */
[----:B------:R-:W-:Y:S04]  /*20320*/  STS [R25+0x318], R27 ;  /* 0x0003181b19007388 */ /* 0x000fe80000000800 */
[----:B------:R-:W-:Y:S01]  /*20330*/  STS [R25+0x39c], R33 ;  /* 0x00039c2119007388 */ /* 0x000fe20000000800 */
[----:B------:R-:W-:-:S03]  /*20340*/  NOP ;  /* 0x0000000000007918 */ /* 0x000fc60000000000 */
[----:B0-----:R-:W-:Y:S04]  /*20350*/  STL [R1+0x40], R36 ;  /* 0x0000402401007387 */ /* 0x001fe80000100800 */
        /* <DEDUP_REMOVED lines=12> */
[----:B0-----:R-:W-:Y:S01]  /*20420*/  FMUL R22, R39, 1.8477590084075927734 ;  /* 0x3fec835e27167820 */ /* 0x001fe20000400000 */
[C-C-:B--2---:R-:W-:Y:S01]  /*20430*/  FADD R21, R30.reuse, -R52.reuse ;  /* 0x800000341e157221 */ /* 0x144fe20000000000 */
[----:B------:R-:W-:Y:S01]  /*20440*/  FADD R30, R30, R52 ;  /* 0x000000341e1e7221 */ /* 0x000fe20000000000 */
[C-C-:B---3--:R-:W-:Y:S01]  /*20450*/  FADD R20, R31.reuse, -R51.reuse ;  /* 0x800000331f147221 */ /* 0x148fe20000000000 */
[----:B------:R-:W-:Y:S01]  /*20460*/  FADD R31, R31, R51 ;  /* 0x000000331f1f7221 */ /* 0x000fe20000000000 */
[----:B------:R0:W-:Y:S04]  /*20470*/  STS [R25+0x318], R23 ;  /* 0x0003181719007388 */ /* 0x0001e80000000800 */
[----:B------:R2:W-:Y:S04]  /*20480*/  STS [R25+0x108], R22 ;  /* 0x0001081619007388 */ /* 0x0005e80000000800 */
[----:B------:R-:W3:Y:S01]  /*20490*/  LDL R51, [R1+0x80] ;  /* 0x0000800001337983 */ /* 0x000ee20000100800 */
[C-C-:B0-----:R-:W-:Y:S01]  /*204a0*/  FADD R23, R20.reuse, R21.reuse ;  /* 0x0000001514177221 */ /* 0x141fe20000000000 */
[----:B------:R-:W-:Y:S01]  /*204b0*/  FADD R21, R20, -R21 ;  /* 0x8000001514157221 */ /* 0x000fe20000000000 */
[C-C-:B------:R-:W-:Y:S01]  /*204c0*/  FADD R20, R30.reuse, R31.reuse ;  /* 0x0000001f1e147221 */ /* 0x140fe20000000000 */
[----:B------:R-:W-:Y:S01]  /*204d0*/  FADD R30, -R30, R31 ;  /* 0x0000001f1e1e7221 */ /* 0x000fe20000000100 */
[C-C-:B--2---:R-:W-:Y:S01]  /*204e0*/  FADD R22, -R49.reuse, R50.reuse ;  /* 0x0000003231167221 */ /* 0x144fe20000000100 */
        /* <DEDUP_REMOVED lines=9> */
[----:B------:R-:W1:Y:S01]  /*20580*/  LDL.LU.64 R52, [R1+0x48] ;  /* 0x0000480001347983 */ /* 0x000e620000300a00 */
[----:B------:R-:W-:Y:S01]  /*20590*/  FMUL R32, R32, 1.4142135381698608398 ;  /* 0x3fb504f320207820 */ /* 0x000fe20000400000 */
[----:B------:R-:W-:Y:S01]  /*205a0*/  FMUL R37, R37, -1.6629391908645629883 ;  /* 0xbfd4db3125257820 */ /* 0x000fe20000400000 */
[----:B------:R-:W-:-:S03]  /*205b0*/  FMUL R38, R38, 1.9615705013275146484 ;  /* 0x3ffb14be26267820 */ /* 0x000fc60000400000 */
[----:B------:R0:W-:Y:S01]  /*205c0*/  STS [R25+0x210], R32 ;  /* 0x0002102019007388 */ /* 0x0001e20000000800 */
[----:B------:R-:W-:Y:S01]  /*205d0*/  FFMA R41, R21, -0.19891236722469329834, R23 ;  /* 0xbe4bafaf15297823 */ /* 0x000fe20000000017 */
[----:B------:R-:W-:Y:S01]  /*205e0*/  FFMA R44, R23, 0.19891236722469329834, R21 ;  /* 0x3e4bafaf172c7823 */ /* 0x000fe20000000015 */
[----:B------:R-:W-:Y:S01]  /*205f0*/  FFMA R50, R30, -0.41421356797218322754, R42 ;  /* 0xbed413cd1e327823 */ /* 0x000fe2000000002a */
[----:B------:R-:W-:Y:S01]  /*20600*/  STS [R25+0x294], R37 ;  /* 0x0002942519007388 */ /* 0x000fe20000000800 */
[C-C-:B0-----:R-:W-:Y:S01]  /*20610*/  FADD R32, R22.reuse, -R20.reuse ;  /* 0x8000001416207221 */ /* 0x141fe20000000000 */
[----:B------:R-:W-:Y:S02]  /*20620*/  FADD R20, R22, R20 ;  /* 0x0000001416147221 */ /* 0x000fe40000000000 */
[----:B------:R-:W-:Y:S01]  /*20630*/  STS [R25+0x39c], R38 ;  /* 0x00039c2619007388 */ /* 0x000fe20000000800 */
[----:B------:R-:W-:Y:S01]  /*20640*/  FFMA R43, R46, 0.66817861795425415039, R31 ;  /* 0x3f2b0dc12e2b7823 */ /* 0x000fe2000000001f */
[----:B------:R-:W-:Y:S01]  /*20650*/  FMUL R32, R32, 1.4142135381698608398 ;  /* 0x3fb504f320207820 */ /* 0x000fe20000400000 */
[----:B------:R-:W-:Y:S01]  /*20660*/  FMUL R45, R20, 1.4142135381698608398 ;  /* 0x3fb504f3142d7820 */ /* 0x000fe20000400000 */
[----:B------:R-:W-:Y:S01]  /*20670*/  FFMA R42, R42, 0.41421356797218322754, R30 ;  /* 0x3ed413cd2a2a7823 */ /* 0x000fe2000000001e */
[----:B------:R-:W-:Y:S01]  /*20680*/  FFMA R46, R31, -0.66817861795425415039, R46 ;  /* 0xbf2b0dc11f2e7823 */ /* 0x000fe2000000002e */
        /* <DEDUP_REMOVED lines=14> */
[----:B------:R4:W-:Y:S04]  /*20770*/  STS [R25+0x18c], R43 ;  /* 0x00018c2b19007388 */ /* 0x0009e80000000800 */
[----:B------:R4:W-:Y:S01]  /*20780*/  STS [R25], R45 ;  /* 0x0000002d19007388 */ /* 0x0009e20000000800 */
[----:B-1----:R-:W-:-:S03]  /*20790*/  IMAD.WIDE R20, R48, 0x4, R52 ;  /* 0x0000000430147825 */ /* 0x002fc600078e0234 */
[----:B------:R-:W3:Y:S04]  /*207a0*/  LDG.E.CONSTANT R48, desc[UR8][R52.64] ;  /* 0x0000000834307981 */ /* 0x000ee8000c1e9900 */
[----:B0-----:R0:W3:Y:S02]  /*207b0*/  LDG.E.CONSTANT R32, desc[UR8][R20.64] ;  /* 0x0000000814207981 */ /* 0x0010e4000c1e9900 */
[----:B0-----:R-:W-:-:S05]  /*207c0*/  IMAD.WIDE R20, R6, 0x4, R52 ;  /* 0x0000000406147825 */ /* 0x001fca00078e0234 */
[----:B--2---:R0:W2:Y:S02]  /*207d0*/  LDG.E.CONSTANT R41, desc[UR8][R20.64] ;  /* 0x0000000814297981 */ /* 0x0040a4000c1e9900 */
[----:B0-----:R-:W-:-:S05]  /*207e0*/  IMAD.WIDE R20, R3, 0x4, R52 ;  /* 0x0000000403147825 */ /* 0x001fca00078e0234 */
[----:B----4-:R0:W4:Y:S02]  /*207f0*/  LDG.E.CONSTANT R43, desc[UR8][R20.64] ;  /* 0x00000008142b7981 */ /* 0x010124000c1e9900 */
[----:B0-----:R-:W-:-:S05]  /*20800*/  IMAD.WIDE R20, R2, 0x4, R52 ;  /* 0x0000000402147825 */ /* 0x001fca00078e0234 */
[----:B------:R0:W4:Y:S02]  /*20810*/  LDG.E.CONSTANT R45, desc[UR8][R20.64] ;  /* 0x00000008142d7981 */ /* 0x000124000c1e9900 */
[----:B0-----:R-:W-:-:S05]  /*20820*/  IMAD.WIDE R20, R5, 0x4, R52 ;  /* 0x0000000405147825 */ /* 0x001fca00078e0234 */
[----:B------:R0:W2:Y:S02]  /*20830*/  LDG.E.CONSTANT R47, desc[UR8][R20.64] ;  /* 0x00000008142f7981 */ /* 0x0000a4000c1e9900 */
[----:B0-----:R-:W-:-:S05]  /*20840*/  IMAD.WIDE R20, R4, 0x4, R52 ;  /* 0x0000000404147825 */ /* 0x001fca00078e0234 */
[----:B------:R3:W4:Y:S02]  /*20850*/  LDG.E.CONSTANT R49, desc[UR8][R20.64] ;  /* 0x0000000814317981 */ /* 0x000724000c1e9900 */
[----:B---3--:R-:W-:-:S05]  /*20860*/  IMAD.WIDE R20, R51, 0x4, R52 ;  /* 0x0000000433147825 */ /* 0x008fca00078e0234 */
[----:B------:R2:W3:Y:S01]  /*20870*/  LDG.E.CONSTANT R51, desc[UR8][R20.64] ;  /* 0x0000000814337981 */ /* 0x0004e2000c1e9900 */
[----:B------:R-:W-:Y:S01]  /*20880*/  FMUL R42, R42, 1.8477590084075927734 ;  /* 0x3fec835e2a2a7820 */ /* 0x000fe20000400000 */
[----:B------:R-:W-:Y:S01]  /*20890*/  FMUL R44, R44, 1.9615705013275146484 ;  /* 0x3ffb14be2c2c7820 */ /* 0x000fe20000400000 */
[----:B------:R-:W-:-:S03]  /*208a0*/  FMUL R50, R50, 1.8477590084075927734 ;  /* 0x3fec835e32327820 */ /* 0x000fc60000400000 */
[----:B------:R-:W-:Y:S04]  /*208b0*/  STS [R25+0x318], R42 ;  /* 0x0003182a19007388 */ /* 0x000fe80000000800 */
[----:B------:R-:W-:Y:S04]  /*208c0*/  STS [R25+0x39c], R44 ;  /* 0x00039c2c19007388 */ /* 0x000fe80000000800 */
[----:B------:R-:W-:Y:S01]  /*208d0*/  STS [R25+0x108], R50 ;  /* 0x0001083219007388 */ /* 0x000fe20000000800 */
[----:B------:R-:W-:-:S03]  /*208e0*/  FMUL R46, R46, -1.6629391908645629883 ;  /* 0xbfd4db312e2e7820 */ /* 0x000fc60000400000 */
[----:B------:R0:W-:Y:S04]  /*208f0*/  STL [R1+0xe0], R6 ;  /* 0x0000e00601007387 */ /* 0x0001e80000100800 */
[----:B------:R-:W-:Y:S04]  /*20900*/  STL [R1+0xe4], R3 ;  /* 0x0000e40301007387 */ /* 0x000fe80000100800 */
[----:B------:R-:W-:Y:S04]  /*20910*/  STL [R1+0xe8], R2 ;  /* 0x0000e80201007387 */ /* 0x000fe80000100800 */
[----:B------:R1:W-:Y:S04]  /*20920*/  STL [R1+0xec], R5 ;  /* 0x0000ec0501007387 */ /* 0x0003e80000100800 */
[----:B------:R1:W-:Y:S04]  /*20930*/  STL [R1+0xf0], R4 ;  /* 0x0000f00401007387 */ /* 0x0003e80000100800 */
[----:B0-----:R-:W3:Y:S04]  /*20940*/  LDL.LU R6, [R1] ;  /* 0x0000000001067983 */ /* 0x001ee80000300800 */
[----:B------:R-:W-:Y:S01]  /*20950*/  STS [R25+0x294], R46 ;  /* 0x0002942e19007388 */ /* 0x000fe20000000800 */
[----:B------:R-:W-:-:S03]  /*20960*/  NOP ;  /* 0x0000000000007918 */ /* 0x000fc60000000000 */
[----:B------:R-:W3:Y:S04]  /*20970*/  LDL.LU R53, [R1+0x4] ;  /* 0x0000040001357983 */ /* 0x000ee80000300800 */
[----:B------:R-:W3:Y:S04]  /*20980*/  LDL.LU R54, [R1+0x8] ;  /* 0x0000080001367983 */ /* 0x000ee80000300800 */
[----:B------:R-:W-:Y:S04]  /*20990*/  LDS R46, [R16+0x8] ;  /* 0x00000800102e7984 */ /* 0x000fe80000000800 */
[----:B------:R-:W3:Y:S01]  /*209a0*/  LDL.LU R52, [R1+0xc] ;  /* 0x00000c0001347983 */ /* 0x000ee20000300800 */
[C-C-:B--2---:R-:W-:Y:S01]  /*209b0*/  FADD R20, R41.reuse, -R47.reuse ;  /* 0x8000002f29147221 */ /* 0x144fe20000000000 */
[----:B------:R-:W-:-:S02]  /*209c0*/  FADD R41, R41, R47 ;  /* 0x0000002f29297221 */ /* 0x000fc40000000000 */
[----:B------:R-:W-:Y:S01]  /*209d0*/  LDS R47, [R16+0x4] ;  /* 0x00000400102f7984 */ /* 0x000fe20000000800 */
[C-C-:B----4-:R-:W-:Y:S01]  /*209e0*/  FADD R42, R32.reuse, -R49.reuse ;  /* 0x80000031202a7221 */ /* 0x150fe20000000000 */
[----:B------:R-:W-:Y:S01]  /*209f0*/  FADD R49, R32, R49 ;  /* 0x0000003120317221 */ /* 0x000fe20000000000 */
[C-C-:B------:R-:W-:Y:S01]  /*20a00*/  FADD R32, -R43.reuse, R45.reuse ;  /* 0x0000002d2b207221 */ /* 0x140fe20000000100 */
[----:B------:R-:W-:Y:S01]  /*20a10*/  FADD R43, R43, R45 ;  /* 0x0000002d2b2b7221 */ /* 0x000fe20000000000 */
[C-C-:B------:R-:W-:Y:S01]  /*20a20*/  FADD R44, R20.reuse, -R42.reuse ;  /* 0x8000002a142c7221 */ /* 0x140fe20000000000 */
[----:B------:R-:W-:Y:S01]  /*20a30*/  FADD R21, R20, R42 ;  /* 0x0000002a14157221 */ /* 0x000fe20000000000 */
[C-C-:B------:R-:W-:Y:S01]  /*20a40*/  FADD R20, R49.reuse, R41.reuse ;  /* 0x0000002931147221 */ /* 0x140fe20000000000 */
[----:B------:R-:W-:Y:S01]  /*20a50*/  FADD R49, -R49, R41 ;  /* 0x0000002931317221 */ /* 0x000fe20000000100 */
[C-C-:B------:R-:W-:Y:S01]  /*20a60*/  FFMA R42, R44.reuse, -0.70710676908493041992, R32.reuse ;  /* 0xbf3504f32c2a7823 */ /* 0x140fe20000000020 */
[----:B------:R-:W-:Y:S01]  /*20a70*/  FFMA R41, R44, 0.70710676908493041992, R32 ;  /* 0x3f3504f32c297823 */ /* 0x000fe20000000020 */
[C-C-:B---3--:R-:W-:Y:S01]  /*20a80*/  FADD R50, R48.reuse, R51.reuse ;  /* 0x0000003330327221 */ /* 0x148fe20000000000 */
[----:B------:R-:W-:-:S03]  /*20a90*/  FADD R48, R48, -R51 ;  /* 0x8000003330307221 */ /* 0x000fc60000000000 */
[C-C-:B------:R-:W-:Y:S01]  /*20aa0*/  FADD R44, R50.reuse, R43.reuse ;  /* 0x0000002b322c7221 */ /* 0x140fe20000000000 */
[----:B------:R-:W-:Y:S01]  /*20ab0*/  FADD R50, R50, -R43 ;  /* 0x8000002b32327221 */ /* 0x000fe20000000000 */
[C---:B------:R-:W-:Y:S02]  /*20ac0*/  FFMA R45, R21.reuse, -0.70710676908493041992, R48 ;  /* 0xbf3504f3152d7823 */ /* 0x040fe40000000030 */
[C-C-:B------:R-:W-:Y:S01]  /*20ad0*/  FADD R32, R44.reuse, -R20.reuse ;  /* 0x800000142c207221 */ /* 0x140fe20000000000 */
[----:B------:R-:W-:Y:S01]  /*20ae0*/  FADD R44, R44, R20 ;  /* 0x000000142c2c7221 */ /* 0x000fe20000000000 */
[----:B------:R-:W-:Y:S01]  /*20af0*/  FFMA R43, R21, 0.70710676908493041992, R48 ;  /* 0x3f3504f3152b7823 */ /* 0x000fe20000000030 */
[----:B------:R-:W-:Y:S01]  /*20b00*/  FFMA R21, R42, 0.66817861795425415039, R45 ;  /* 0x3f2b0dc12a157823 */ /* 0x000fe2000000002d */
[----:B-1----:R-:W-:Y:S01]  /*20b10*/  FFMA R5, R45, -0.66817861795425415039, R42 ;  /* 0xbf2b0dc12d057823 */ /* 0x002fe2000000002a */
[----:B------:R-:W-:Y:S01]  /*20b20*/  FMUL R51, R44, 1.4142135381698608398 ;  /* 0x3fb504f32c337820 */ /* 0x000fe20000400000 */
[----:B------:R-:W-:Y:S01]  /*20b30*/  FFMA R20, R41, -0.19891236722469329834, R43 ;  /* 0xbe4bafaf29147823 */ /* 0x000fe2000000002b */
[----:B------:R-:W-:Y:S01]  /*20b40*/  FFMA R4, R43, 0.19891236722469329834, R41 ;  /* 0x3e4bafaf2b047823 */ /* 0x000fe20000000029 */
[----:B------:R-:W-:Y:S04]  /*20b50*/  LDS R48, [R16] ;  /* 0x0000000010307984 */ /* 0x000fe80000000800 */
[----:B------:R-:W-:Y:S04]  /*20b60*/  LDS R45, [R16+0xc] ;  /* 0x00000c00102d7984 */ /* 0x000fe80000000800 */
[----:B------:R-:W-:Y:S04]  /*20b70*/  LDS R44, [R16+0x10] ;  /* 0x00001000102c7984 */ /* 0x000fe80000000800 */
[----:B------:R-:W-:Y:S04]  /*20b80*/  LDS R43, [R16+0x14] ;  /* 0x00001400102b7984 */ /* 0x000fe80000000800 */
[----:B------:R-:W-:Y:S04]  /*20b90*/  LDS R42, [R16+0x18] ;  /* 0x00001800102a7984 */ /* 0x000fe80000000800 */
[----:B------:R-:W-:Y:S01]  /*20ba0*/  LDS R41, [R16+0x1c] ;  /* 0x00001c0010297984 */ /* 0x000fe20000000800 */
[----:B------:R-:W-:-:S03]  /*20bb0*/  NOP ;  /* 0x0000000000007918 */ /* 0x000fc60000000000 */
[----:B------:R0:W-:Y:S04]  /*20bc0*/  STS [R25], R51 ;  /* 0x0000003319007388 */ /* 0x0001e80000000800 */
[----:B0-----:R-:W2:Y:S01]  /*20bd0*/  LDL.LU R51, [R1+0x10] ;  /* 0x0000100001337983 */ /* 0x001ea20000300800 */
[----:B------:R-:W-:Y:S01]  /*20be0*/  FMUL R20, R20, 1.9615705013275146484 ;  /* 0x3ffb14be14147820 */ /* 0x000fe20000400000 */
[----:B------:R-:W-:Y:S01]  /*20bf0*/  FFMA R3, R49, -0.41421356797218322754, R50 ;  /* 0xbed413cd31037823 */ /* 0x000fe20000000032 */
[----:B------:R-:W-:Y:S01]  /*20c00*/  FFMA R2, R50, 0.41421356797218322754, R49 ;  /* 0x3ed413cd32027823 */ /* 0x000fe20000000031 */
[----:B------:R-:W-:Y:S01]  /*20c10*/  FMUL R32, R32, 1.4142135381698608398 ;  /* 0x3fb504f320207820 */ /* 0x000fe20000400000 */
[----:B------:R-:W-:Y:S01]  /*20c20*/  FADD R49, R54, -R61 ;  /* 0x8000003d36317221 */ /* 0x000fe20000000000 */
[----:B------:R-:W-:Y:S01]  /*20c30*/  STS [R25+0x84], R20 ;  /* 0x0000841419007388 */ /* 0x000fe20000000800 */
[----:B------:R-:W-:Y:S01]  /*20c40*/  FADD R50, R52, -R60 ;  /* 0x8000003c34327221 */ /* 0x000fe20000000000 */
[----:B------:R-:W-:-:S02]  /*20c50*/  FMUL R21, R21, 1.6629391908645629883 ;  /* 0x3fd4db3115157820 */ /* 0x000fc40000400000 */
[----:B------:R0:W-:Y:S01]  /*20c60*/  STS [R25+0x210], R32 ;  /* 0x0002102019007388 */ /* 0x0001e20000000800 */
[----:B------:R-:W-:Y:S01]  /*20c70*/  FADD R61, R54, R61 ;  /* 0x0000003d363d7221 */ /* 0x000fe20000000000 */
[----:B------:R-:W-:Y:S02]  /*20c80*/  FADD R60, R52, R60 ;  /* 0x0000003c343c7221 */ /* 0x000fe40000000000 */
[----:B------:R1:W-:Y:S01]  /*20c90*/  STS [R25+0x18c], R21 ;  /* 0x00018c1519007388 */ /* 0x0003e20000000800 */
[C-C-:B0-----:R-:W-:Y:S01]  /*20ca0*/  FADD R32, -R53.reuse, R6.reuse ;  /* 0x0000000635207221 */ /* 0x141fe20000000100 */
[----:B-1----:R-:W-:Y:S01]  /*20cb0*/  FADD R21, R53, R6 ;  /* 0x0000000635157221 */ /* 0x002fe20000000000 */
[C-C-:B------:R-:W-:Y:S01]  /*20cc0*/  FADD R53, R60.reuse, R61.reuse ;  /* 0x0000003d3c357221 */ /* 0x140fe20000000000 */
[----:B------:R-:W-:Y:S02]  /*20cd0*/  FADD R61, -R60, R61 ;  /* 0x0000003d3c3d7221 */ /* 0x000fe40000000100 */
[----:B------:R-:W3:Y:S01]  /*20ce0*/  LDL.LU R60, [R1+0x34] ;  /* 0x00003400013c7983 */ /* 0x000ee20000300800 */
[C-C-:B--2---:R-:W-:Y:S01]  /*20cf0*/  FADD R20, R51.reuse, -R59.reuse ;  /* 0x8000003b33147221 */ /* 0x144fe20000000000 */
[----:B------:R-:W-:Y:S01]  /*20d00*/  FADD R59, R51, R59 ;  /* 0x0000003b333b7221 */ /* 0x000fe20000000000 */
        /* <DEDUP_REMOVED lines=9> */
[C-C-:B------:R-:W-:Y:S01]  /*20da0*/  FADD R51, R52.reuse, -R53.reuse ;  /* 0x8000003534337221 */ /* 0x140fe20000000000 */
[----:B------:R-:W-:Y:S01]  /*20db0*/  FADD R52, R52, R53 ;  /* 0x0000003534347221 */ /* 0x000fe20000000000 */
[----:B------:R-:W-:Y:S01]  /*20dc0*/  FFMA R53, R32, -0.19891236722469329834, R20 ;  /* 0xbe4bafaf20357823 */ /* 0x000fe20000000014 */
[----:B------:R-:W-:Y:S01]  /*20dd0*/  FFMA R54, R20, 0.19891236722469329834, R32 ;  /* 0x3e4bafaf14367823 */ /* 0x000fe20000000020 */
[----:B------:R-:W-:Y:S01]  /*20de0*/  FADD R21, R59, -R21 ;  /* 0x800000153b157221 */ /* 0x000fe20000000000 */
[----:B------:R-:W-:Y:S01]  /*20df0*/  FMUL R20, R5, -1.6629391908645629883 ;  /* 0xbfd4db3105147820 */ /* 0x000fe20000400000 */
[----:B------:R-:W-:-:S02]  /*20e00*/  FMUL R32, R3, 1.8477590084075927734 ;  /* 0x3fec835e03207820 */ /* 0x000fc40000400000 */
[----:B------:R-:W-:Y:S01]  /*20e10*/  FFMA R59, R61, -0.41421356797218322754, R21 ;  /* 0xbed413cd3d3b7823 */ /* 0x000fe20000000015 */
[----:B------:R-:W-:Y:S01]  /*20e20*/  FFMA R61, R21, 0.41421356797218322754, R61 ;  /* 0x3ed413cd153d7823 */ /* 0x000fe2000000003d */
[----:B------:R0:W-:Y:S01]  /*20e30*/  STS [R25+0x294], R20 ;  /* 0x0002941419007388 */ /* 0x0001e20000000800 */
[----:B------:R-:W-:-:S03]  /*20e40*/  FMUL R21, R4, 1.9615705013275146484 ;  /* 0x3ffb14be04157820 */ /* 0x000fc60000400000 */
[----:B------:R-:W-:Y:S01]  /*20e50*/  STS [R25+0x108], R32 ;  /* 0x0001082019007388 */ /* 0x000fe20000000800 */
[----:B0-----:R-:W-:-:S03]  /*20e60*/  FMUL R20, R2, 1.8477590084075927734 ;  /* 0x3fec835e02147820 */ /* 0x001fc60000400000 */
[----:B------:R0:W-:Y:S04]  /*20e70*/  STS [R25+0x39c], R21 ;  /* 0x00039c1519007388 */ /* 0x0001e80000000800 */
[----:B------:R-:W-:Y:S01]  /*20e80*/  STS [R25+0x318], R20 ;  /* 0x0003181419007388 */ /* 0x000fe20000000800 */
[----:B------:R-:W-:-:S03]  /*20e90*/  NOP ;  /* 0x0000000000007918 */ /* 0x000fc60000000000 */
[----:B------:R-:W1:Y:S04]  /*20ea0*/  LDS R3, [R16] ;  /* 0x0000000010037984 */ /* 0x000e680000000800 */
[----:B------:R-:W2:Y:S04]  /*20eb0*/  LDS R20, [R16+0x10] ;  /* 0x0000100010147984 */ /* 0x000ea80000000800 */
[----:B0-----:R-:W4:Y:S04]  /*20ec0*/  LDL.LU R21, [R1+0x2c] ;  /* 0x00002c0001157983 */ /* 0x001f280000300800 */
[----:B------:R-:W4:Y:S01]  /*20ed0*/  LDL.LU R32, [R1+0x24] ;  /* 0x0000240001207983 */ /* 0x000f220000300800 */
[----:B------:R-:W-:-:S03]  /*20ee0*/  FMUL R59, R59, 1.8477590084075927734 ;  /* 0x3fec835e3b3b7820 */ /* 0x000fc60000400000 */
[----:B------:R-:W-:Y:S04]  /*20ef0*/  LDS R2, [R16+0x4] ;  /* 0x0000040010027984 */ /* 0x000fe80000000800 */
[----:B------:R-:W-:Y:S04]  /*20f00*/  LDS R4, [R16+0x8] ;  /* 0x0000080010047984 */ /* 0x000fe80000000800 */
[----:B------:R-:W-:Y:S04]  /*20f10*/  LDS R6, [R16+0xc] ;  /* 0x00000c0010067984 */ /* 0x000fe80000000800 */
[----:B------:R-:W-:Y:S04]  /*20f20*/  LDS R5, [R16+0x14] ;  /* 0x0000140010057984 */ /* 0x000fe80000000800 */
[----:B-1----:R-:W-:Y:S04]  /*20f30*/  STL [R1+0x8], R3 ;  /* 0x0000080301007387 */ /* 0x002fe80000100800 */
[----:B--2---:R-:W-:Y:S04]  /*20f40*/  STL [R1+0xc], R20 ;  /* 0x00000c1401007387 */ /* 0x004fe80000100800 */
[----:B------:R-:W0:Y:S04]  /*20f50*/  LDS R20, [R16+0x1c] ;  /* 0x00001c0010147984 */ /* 0x000e280000000800 */
[----:B------:R-:W-:Y:S01]  /*20f60*/  LDS R3, [R16+0x18] ;  /* 0x0000180010037984 */ /* 0x000fe20000000800 */
[----:B------:R-:W-:-:S03]  /*20f70*/  NOP ;  /* 0x0000000000007918 */ /* 0x000fc60000000000 */
[----:B------:R1:W-:Y:S04]  /*20f80*/  STS [R25+0x108], R59 ;  /* 0x0001083b19007388 */ /* 0x0003e80000000800 */
[----:B0-----:R-:W-:Y:S04]  /*20f90*/  STL [R1+0x4], R20 ;  /* 0x0000041401007387 */ /* 0x001fe80000100800 */
[----:B-1----:R-:W2:Y:S01]  /*20fa0*/  LDL.LU R59, [R1+0x30] ;  /* 0x00003000013b7983 */ /* 0x002ea20000300800 */
[----:B------:R-:W-:Y:S01]  /*20fb0*/  FMUL R52, R52, 1.4142135381698608398 ;  /* 0x3fb504f334347820 */ /* 0x000fe20000400000 */
[----:B------:R-:W-:Y:S01]  /*20fc0*/  FMUL R53, R53, 1.9615705013275146484 ;  /* 0x3ffb14be35357820 */ /* 0x000fe20000400000 */
[----:B------:R-:W-:-:S03]  /*20fd0*/  FMUL R49, R49, 1.6629391908645629883 ;  /* 0x3fd4db3131317820 */ /* 0x000fc60000400000 */
[----:B------:R-:W-:Y:S04]  /*20fe0*/  STS [R25], R52 ;  /* 0x0000003419007388 */ /* 0x000fe80000000800 */
[----:B------:R-:W-:Y:S04]  /*20ff0*/  STS [R25+0x84], R53 ;  /* 0x0000843519007388 */ /* 0x000fe80000000800 */
[----:B------:R3:W-:Y:S02]  /*21000*/  STS [R25+0x18c], R49 ;  /* 0x00018c3119007388 */ /* 0x0007e40000000800 */
[----:B---3--:R-:W-:Y:S01]  /*21010*/  FADD R49, R0, -R60 ;  /* 0x8000003c00317221 */ /* 0x008fe20000000000 */
[C-C-:B----4-:R-:W-:Y:S01]  /*21020*/  FADD R20, R21.reuse, -R56.reuse ;  /* 0x8000003815147221 */ /* 0x150fe20000000000 */
[----:B------:R-:W-:Y:S01]  /*21030*/  FADD R52, R21, R56 ;  /* 0x0000003815347221 */ /* 0x000fe20000000000 */
[C-C-:B------:R-:W-:Y:S01]  /*21040*/  FADD R21, -R32.reuse, R58.reuse ;  /* 0x0000003a20157221 */ /* 0x140fe20000000100 */
[----:B------:R-:W-:Y:S01]  /*21050*/  FADD R53, R32, R58 ;  /* 0x0000003a20357221 */ /* 0x000fe20000000000 */
[C-C-:B--2---:R-:W-:Y:S01]  /*21060*/  FADD R32, R59.reuse, -R57.reuse ;  /* 0x800000393b207221 */ /* 0x144fe20000000000 */
[----:B------:R-:W-:Y:S01]  /*21070*/  FADD R58, R59, R57 ;  /* 0x000000393b3a7221 */ /* 0x000fe20000000000 */
[----:B------:R-:W-:-:S02]  /*21080*/  FADD R59, R0, R60 ;  /* 0x0000003c003b7221 */ /* 0x000fc40000000000 */
[----:B------:R-:W2:Y:S01]  /*21090*/  LDL.LU R60, [R1+0x28] ;  /* 0x00002800013c7983 */ /* 0x000ea20000300800 */
[C-C-:B------:R-:W-:Y:S01]  /*210a0*/  FADD R56, R32.reuse, R49.reuse ;  /* 0x0000003120387221 */ /* 0x140fe20000000000 */
[----:B------:R-:W-:-:S03]  /*210b0*/  FADD R32, R32, -R49 ;  /* 0x8000003120207221 */ /* 0x000fc60000000000 */
[--C-:B------:R-:W-:Y:S01]  /*210c0*/  FFMA R49, R56, -0.70710676908493041992, R20.reuse ;  /* 0xbf3504f338317823 */ /* 0x100fe20000000014 */
[--C-:B------:R-:W-:Y:S01]  /*210d0*/  FFMA R57, R32, -0.70710676908493041992, R21.reuse ;  /* 0xbf3504f320397823 */ /* 0x100fe20000000015 */
        /* <DEDUP_REMOVED lines=10> */
[----:B------:R-:W-:Y:S01]  /*21180*/  FFMA R56, R56, 0.19891236722469329834, R20 ;  /* 0x3e4bafaf38387823 */ /* 0x000fe20000000014 */
[----:B------:R-:W-:Y:S01]  /*21190*/  FMUL R20, R51, 1.4142135381698608398 ;  /* 0x3fb504f333147820 */ /* 0x000fe20000400000 */
[----:B------:R-:W-:Y:S01]  /*211a0*/  FMUL R50, R50, -1.6629391908645629883 ;  /* 0xbfd4db3132327820 */ /* 0x000fe20000400000 */
[----:B------:R-:W-:Y:S01]  /*211b0*/  FMUL R61, R61, 1.8477590084075927734 ;  /* 0x3fec835e3d3d7820 */ /* 0x000fe20000400000 */
[----:B------:R-:W-:Y:S01]  /*211c0*/  FMUL R54, R54, 1.9615705013275146484 ;  /* 0x3ffb14be36367820 */ /* 0x000fe20000400000 */
[----:B------:R-:W-:Y:S01]  /*211d0*/  FADD R58, -R59, R58 ;  /* 0x0000003a3b3a7221 */ /* 0x000fe20000000100 */
[----:B------:R-:W-:Y:S03]  /*211e0*/  STS [R25+0x210], R20 ;  /* 0x0002101419007388 */ /* 0x000fe60000000800 */
[----:B------:R-:W-:Y:S01]  /*211f0*/  FFMA R51, R58, -0.41421356797218322754, R57 ;  /* 0xbed413cd3a337823 */ /* 0x000fe20000000039 */
[----:B------:R0:W-:Y:S01]  /*21200*/  STS [R25+0x294], R50 ;  /* 0x0002943219007388 */ /* 0x0001e20000000800 */
[----:B------:R-:W-:-:S03]  /*21210*/  FFMA R57, R57, 0.41421356797218322754, R58 ;  /* 0x3ed413cd39397823 */ /* 0x000fc6000000003a */
[----:B------:R-:W-:Y:S04]  /*21220*/  STS [R25+0x318], R61 ;  /* 0x0003183d19007388 */ /* 0x000fe80000000800 */
[----:B------:R-:W-:Y:S01]  /*21230*/  STS [R25+0x39c], R54 ;  /* 0x00039c3619007388 */ /* 0x000fe20000000800 */
[----:B------:R-:W-:-:S03]  /*21240*/  NOP ;  /* 0x0000000000007918 */ /* 0x000fc60000000000 */
[----:B------:R-:W1:Y:S04]  /*21250*/  LDS R58, [R16+0xc] ;  /* 0x00000c00103a7984 */ /* 0x000e680000000800 */
[----:B------:R-:W3:Y:S04]  /*21260*/  LDS R54, [R16+0x10] ;  /* 0x0000100010367984 */ /* 0x000ee80000000800 */
[----:B------:R-:W4:Y:S01]  /*21270*/  LDS R59, [R16+0x14] ;  /* 0x00001400103b7984 */ /* 0x000f220000000800 */
[----:B0-----:R-:W-:-:S03]  /*21280*/  FMUL R50, R21, 1.4142135381698608398 ;  /* 0x3fb504f315327820 */ /* 0x001fc60000400000 */
[----:B------:R-:W-:Y:S04]  /*21290*/  LDS R0, [R16] ;  /* 0x0000000010007984 */ /* 0x000fe80000000800 */
[----:B------:R-:W-:Y:S04]  /*212a0*/  LDS R21, [R16+0x4] ;  /* 0x0000040010157984 */ /* 0x000fe80000000800 */
[----:B------:R-:W-:Y:S04]  /*212b0*/  LDS R20, [R16+0x8] ;  /* 0x0000080010147984 */ /* 0x000fe80000000800 */
[----:B-1----:R-:W-:Y:S04]  /*212c0*/  STL [R1+0x24], R58 ;  /* 0x0000243a01007387 */ /* 0x002fe80000100800 */
[----:B------:R-:W0:Y:S04]  /*212d0*/  LDS R58, [R16+0x18] ;  /* 0x00001800103a7984 */ /* 0x000e280000000800 */
[----:B---3--:R-:W-:Y:S04]  /*212e0*/  STL [R1+0x2c], R54 ;  /* 0x00002c3601007387 */ /* 0x008fe80000100800 */
[----:B------:R-:W1:Y:S01]  /*212f0*/  LDS R54, [R16+0x1c] ;  /* 0x00001c0010367984 */ /* 0x000e620000000800 */
[----:B------:R-:W-:-:S03]  /*21300*/  NOP ;  /* 0x0000000000007918 */ /* 0x000fc60000000000 */
[----:B------:R3:W-:Y:S04]  /*21310*/  STS [R25], R50 ;  /* 0x0000003219007388 */ /* 0x0007e80000000800 */
[----:B----4-:R-:W-:Y:S01]  /*21320*/  STL [R1+0x30], R59 ;  /* 0x0000303b01007387 */ /* 0x010fe20000100800 */
[----:B---3--:R-:W-:-:S05]  /*21330*/  FMUL R50, R51, 1.8477590084075927734 ;  /* 0x3fec835e33327820 */ /* 0x008fca0000400000 */
[----:B------:R2:W-:Y:S04]  /*21340*/  STS [R25+0x108], R50 ;  /* 0x0001083219007388 */ /* 0x0005e80000000800 */
[----:B0-----:R-:W-:Y:S04]  /*21350*/  STL [R1+0x34], R58 ;  /* 0x0000343a01007387 */ /* 0x001fe80000100800 */
[----:B-1----:R0:W-:Y:S01]  /*21360*/  STL [R1+0x38], R54 ;  /* 0x0000383601007387 */ /* 0x0021e20000100800 */
[C-C-:B--2---:R-:W-:Y:S01]  /*21370*/  FADD R50, R60.reuse, -R8.reuse ;  /* 0x800000083c327221 */ /* 0x144fe20000000000 */
[----:B------:R-:W-:-:S02]  /*21380*/  FADD R8, R60, R8 ;  /* 0x000000083c087221 */ /* 0x000fc40000000000 */
[----:B------:R-:W2:Y:S01]  /*21390*/  LDL.LU R60, [R1+0x40] ;  /* 0x00004000013c7983 */ /* 0x000ea20000300800 */
[----:B------:R-:W-:Y:S01]  /*213a0*/  FMUL R53, R53, 1.9615705013275146484 ;  /* 0x3ffb14be35357820 */ /* 0x000fe20000400000 */
[----:B0-----:R-:W-:Y:S01]  /*213b0*/  FMUL R54, R32, 1.6629391908645629883 ;  /* 0x3fd4db3120367820 */ /* 0x001fe20000400000 */
[C-C-:B------:R-:W-:Y:S01]  /*213c0*/  FADD R32, -R12.reuse, R11.reuse ;  /* 0x0000000b0c207221 */ /* 0x140fe20000000100 */
[----:B------:R-:W-:Y:S01]  /*213d0*/  FADD R12, R12, R11 ;  /* 0x0000000b0c0c7221 */ /* 0x000fe20000000000 */
[----:B------:R-:W-:Y:S01]  /*213e0*/  FADD R11, R55, -R10 ;  /* 0x8000000a370b7221 */ /* 0x000fe20000000000 */
[C-C-:B------:R-:W-:Y:S01]  /*213f0*/  FADD R51, R7.reuse, -R9.reuse ;  /* 0x8000000907337221 */ /* 0x140fe20000000000 */
[----:B------:R0:W-:Y:S02]  /*21400*/  STS [R25+0x84], R53 ;  /* 0x0000843519007388 */ /* 0x0001e40000000800 */
[----:B0-----:R-:W-:Y:S01]  /*21410*/  FADD R53, R7, R9 ;  /* 0x0000000907357221 */ /* 0x001fe20000000000 */
[C-C-:B------:R-:W-:Y:S01]  /*21420*/  FADD R9, R11.reuse, R51.reuse ;  /* 0x000000330b097221 */ /* 0x140fe20000000000 */
[----:B------:R-:W-:-:S03]  /*21430*/  FADD R11, R11, -R51 ;  /* 0x800000330b0b7221 */ /* 0x000fc60000000000 */
[C-C-:B------:R-:W-:Y:S01]  /*21440*/  FFMA R51, R9.reuse, -0.70710676908493041992, R50.reuse ;  /* 0xbf3504f309337823 */ /* 0x140fe20000000032 */
[----:B------:R-:W-:Y:S01]  /*21450*/  FFMA R50, R9, 0.70710676908493041992, R50 ;  /* 0x3f3504f309327823 */ /* 0x000fe20000000032 */
[----:B------:R-:W-:Y:S01]  /*21460*/  FFMA R9, R11, -0.70710676908493041992, R32 ;  /* 0xbf3504f30b097823 */ /* 0x000fe20000000020 */
[----:B------:R0:W-:Y:S01]  /*21470*/  STS [R25+0x18c], R54 ;  /* 0x00018c3619007388 */ /* 0x0001e20000000800 */
[----:B------:R-:W-:Y:S01]  /*21480*/  FADD R10, R55, R10 ;  /* 0x0000000a370a7221 */ /* 0x000fe20000000000 */
[----:B------:R-:W-:Y:S01]  /*21490*/  FFMA R11, R11, 0.70710676908493041992, R32 ;  /* 0x3f3504f30b0b7823 */ /* 0x000fe20000000020 */
[C-C-:B------:R-:W-:Y:S01]  /*214a0*/  FADD R32, R8.reuse, R12.reuse ;  /* 0x0000000c08207221 */ /* 0x140fe20000000000 */
[----:B0-----:R-:W-:Y:S01]  /*214b0*/  FFMA R54, R9, 0.66817861795425415039, R51 ;  /* 0x3f2b0dc109367823 */ /* 0x001fe20000000033 */
[----:B------:R-:W-:Y:S01]  /*214c0*/  FFMA R51, R51, -0.66817861795425415039, R9 ;  /* 0xbf2b0dc133337823 */ /* 0x000fe20000000009 */
[----:B------:R-:W-:Y:S01]  /*214d0*/  FADD R9, R8, -R12 ;  /* 0x8000000c08097221 */ /* 0x000fe20000000000 */
[C-C-:B------:R-:W-:Y:S01]  /*214e0*/  FADD R8, R53.reuse, R10.reuse ;  /* 0x0000000a35087221 */ /* 0x140fe20000000000 */
[----:B------:R-:W-:Y:S01]  /*214f0*/  FADD R10, -R53, R10 ;  /* 0x0000000a350a7221 */ /* 0x000fe20000000100 */
[----:B------:R-:W-:-:S02]  /*21500*/  FMUL R49, R49, -1.6629391908645629883 ;  /* 0xbfd4db3131317820 */ /* 0x000fc40000400000 */
[C-C-:B------:R-:W-:Y:S01]  /*21510*/  FADD R53, R32.reuse, -R8.reuse ;  /* 0x8000000820357221 */ /* 0x140fe20000000000 */
[----:B------:R-:W-:Y:S01]  /*21520*/  FADD R8, R32, R8 ;  /* 0x0000000820087221 */ /* 0x000fe20000000000 */
[----:B------:R-:W-:Y:S01]  /*21530*/  FMUL R32, R52, 1.4142135381698608398 ;  /* 0x3fb504f334207820 */ /* 0x000fe20000400000 */
[----:B------:R-:W-:Y:S01]  /*21540*/  FMUL R57, R57, 1.8477590084075927734 ;  /* 0x3fec835e39397820 */ /* 0x000fe20000400000 */
[----:B------:R-:W-:Y:S01]  /*21550*/  FMUL R56, R56, 1.9615705013275146484 ;  /* 0x3ffb14be38387820 */ /* 0x000fe20000400000 */
[----:B------:R-:W-:Y:S04]  /*21560*/  STS [R25+0x294], R49 ;  /* 0x0002943119007388 */ /* 0x000fe80000000800 */
[----:B------:R-:W-:Y:S04]  /*21570*/  STS [R25+0x210], R32 ;  /* 0x0002102019007388 */ /* 0x000fe80000000800 */
[----:B------:R-:W-:Y:S04]  /*21580*/  STS [R25+0x318], R57 ;  /* 0x0003183919007388 */ /* 0x000fe80000000800 */
[----:B------:R0:W-:Y:S01]  /*21590*/  STS [R25+0x39c], R56 ;  /* 0x00039c3819007388 */ /* 0x0001e20000000800 */
[----:B------:R-:W-:-:S03]  /*215a0*/  NOP ;  /* 0x0000000000007918 */ /* 0x000fc60000000000 */
[----:B------:R-:W1:Y:S01]  /*215b0*/  LDS R32, [R16+0x18] ;  /* 0x0000180010207984 */ /* 0x000e620000000800 */
[----:B------:R-:W-:Y:S01]  /*215c0*/  FFMA R58, R10, -0.41421356797218322754, R9 ;  /* 0xbed413cd0a3a7823 */ /* 0x000fe20000000009 */
[----:B------:R-:W-:Y:S01]  /*215d0*/  FMUL R54, R54, 1.6629391908645629883 ;  /* 0x3fd4db3136367820 */ /* 0x000fe20000400000 */
[----:B------:R-:W-:Y:S01]  /*215e0*/  FFMA R55, R11, -0.19891236722469329834, R50 ;  /* 0xbe4bafaf0b377823 */ /* 0x000fe20000000032 */
[----:B------:R-:W-:Y:S01]  /*215f0*/  FFMA R50, R50, 0.19891236722469329834, R11 ;  /* 0x3e4bafaf32327823 */ /* 0x000fe2000000000b */
[----:B------:R-:W-:Y:S01]  /*21600*/  FFMA R52, R9, 0.41421356797218322754, R10 ;  /* 0x3ed413cd09347823 */ /* 0x000fe2000000000a */
[----:B0-----:R-:W-:Y:S01]  /*21610*/  FMUL R56, R8, 1.4142135381698608398 ;  /* 0x3fb504f308387820 */ /* 0x001fe20000400000 */
[----:B------:R-:W-:Y:S01]  /*21620*/  FMUL R58, R58, 1.8477590084075927734 ;  /* 0x3fec835e3a3a7820 */ /* 0x000fe20000400000 */
        /* <DEDUP_REMOVED lines=10> */
[----:B-1----:R-:W-:Y:S01]  /*216d0*/  STL [R1+0x20], R32 ;  /* 0x0000202001007387 */ /* 0x002fe20000100800 */
[C-C-:B0-----:R-:W-:Y:S01]  /*216e0*/  FADD R54, R24.reuse, -R13.reuse ;  /* 0x8000000d18367221 */ /* 0x141fe20000000000 */
[----:B------:R-:W-:Y:S01]  /*216f0*/  FADD R13, R24, R13 ;  /* 0x0000000d180d7221 */ /* 0x000fe20000000000 */
[C-C-:B------:R-:W-:Y:S01]  /*21700*/  FADD R24, -R18.reuse, R17.reuse ;  /* 0x0000001112187221 */ /* 0x140fe20000000100 */
[----:B---3--:R-:W-:Y:S01]  /*21710*/  FADD R58, R18, R17 ;  /* 0x00000011123a7221 */ /* 0x008fe20000000000 */
[--C-:B------:R-:W-:Y:S01]  /*21720*/  FADD R17, R19, -R15.reuse ;  /* 0x8000000f13117221 */ /* 0x100fe20000000000 */
[----:B------:R-:W-:Y:S01]  /*21730*/  FMUL R55, R55, 1.9615705013275146484 ;  /* 0x3ffb14be37377820 */ /* 0x000fe20000400000 */
[----:B------:R-:W-:Y:S01]  /*21740*/  FMUL R53, R53, 1.4142135381698608398 ;  /* 0x3fb504f335357820 */ /* 0x000fe20000400000 */
[----:B------:R-:W-:-:S03]  /*21750*/  FADD R15, R19, R15 ;  /* 0x0000000f130f7221 */ /* 0x000fc60000000000 */
[----:B------:R-:W-:Y:S04]  /*21760*/  STS [R25+0x84], R55 ;  /* 0x0000843719007388 */ /* 0x000fe80000000800 */
[----:B------:R0:W-:Y:S01]  /*21770*/  STS [R25+0x210], R53 ;  /* 0x0002103519007388 */ /* 0x0001e20000000800 */
[----:B------:R-:W-:Y:S01]  /*21780*/  FMUL R52, R52, 1.8477590084075927734 ;  /* 0x3fec835e34347820 */ /* 0x000fe20000400000 */
[----:B------:R-:W-:Y:S01]  /*21790*/  FMUL R50, R50, 1.9615705013275146484 ;  /* 0x3ffb14be32327820 */ /* 0x000fe20000400000 */
[----:B0-----:R-:W-:Y:S01]  /*217a0*/  FMUL R53, R51, -1.6629391908645629883 ;  /* 0xbfd4db3133357820 */ /* 0x001fe20000400000 */
        /* <DEDUP_REMOVED lines=8> */
[----:B------:R-:W-:Y:S02]  /*21830*/  STS [R25], R56 ;  /* 0x0000003819007388 */ /* 0x000fe40000000800 */
[C-C-:B------:R-:W-:Y:S01]  /*21840*/  FADD R35, R33.reuse, R34.reuse ;  /* 0x0000002221237221 */ /* 0x140fe20000000000 */
[----:B------:R-:W-:Y:S01]  /*21850*/  FADD R33, R33, -R34 ;  /* 0x8000002221217221 */ /* 0x000fe20000000000 */
[----:B------:R0:W-:Y:S04]  /*21860*/  STS [R25+0x294], R53 ;  /* 0x0002943519007388 */ /* 0x0001e80000000800 */
[----:B------:R1:W-:Y:S04]  /*21870*/  STS [R25+0x318], R52 ;  /* 0x0003183419007388 */ /* 0x0003e80000000800 */
[----:B------:R-:W-:Y:S01]  /*21880*/  STS [R25+0x39c], R50 ;  /* 0x00039c3219007388 */ /* 0x000fe20000000800 */
[----:B------:R-:W-:-:S03]  /*21890*/  NOP ;  /* 0x0000000000007918 */ /* 0x000fc60000000000 */
[----:B------:R-:W-:Y:S01]  /*218a0*/  LDS R50, [R16] ;  /* 0x0000000010327984 */ /* 0x000fe20000000800 */
[C-C-:B------:R-:W-:Y:S01]  /*218b0*/  FFMA R34, R33.reuse, -0.70710676908493041992, R36.reuse ;  /* 0xbf3504f321227823 */ /* 0x140fe20000000024 */
[----:B------:R-:W-:Y:S01]  /*218c0*/  FFMA R36, R33, 0.70710676908493041992, R36 ;  /* 0x3f3504f321247823 */ /* 0x000fe20000000024 */
[C-C-:B------:R-:W-:Y:S01]  /*218d0*/  FADD R33, R26.reuse, R29.reuse ;  /* 0x0000001d1a217221 */ /* 0x140fe20000000000 */
[----:B------:R-:W-:Y:S01]  /*218e0*/  FADD R29, R26, -R29 ;  /* 0x8000001d1a1d7221 */ /* 0x000fe20000000000 */
[C-C-:B------:R-:W-:Y:S01]  /*218f0*/  FADD R26, R27.reuse, R28.reuse ;  /* 0x0000001c1b1a7221 */ /* 0x140fe20000000000 */
[----:B------:R-:W-:-:S04]  /*21900*/  FADD R28, -R27, R28 ;  /* 0x0000001c1b1c7221 */ /* 0x000fc80000000100 */
[----:B0-----:R-:W-:-:S04]  /*21910*/  FFMA R53, R29, 0.41421356797218322754, R28 ;  /* 0x3ed413cd1d357823 */ /* 0x001fc8000000001c */
[----:B------:R-:W-:Y:S01]  /*21920*/  FMUL R53, R53, 1.8477590084075927734 ;  /* 0x3fec835e35357820 */ /* 0x000fe20000400000 */
[----:B--2---:R-:W-:-:S04]  /*21930*/  FADD R32, R14, -R60 ;  /* 0x8000003c0e207221 */ /* 0x004fc80000000000 */
[C-C-:B------:R-:W-:Y:S01]  /*21940*/  FADD R18, R17.reuse, R32.reuse ;  /* 0x0000002011127221 */ /* 0x140fe20000000000 */
[----:B------:R-:W-:-:S03]  /*21950*/  FADD R17, R17, -R32 ;  /* 0x8000002011117221 */ /* 0x000fc60000000000 */
[C-C-:B------:R-:W-:Y:S01]  /*21960*/  FFMA R59, R18.reuse, -0.70710676908493041992, R54.reuse ;  /* 0xbf3504f3123b7823 */ /* 0x140fe20000000036 */
[----:B------:R-:W-:Y:S01]  /*21970*/  FFMA R54, R18, 0.70710676908493041992, R54 ;  /* 0x3f3504f312367823 */ /* 0x000fe20000000036 */
[C---:B------:R-:W-:Y:S01]  /*21980*/  FFMA R18, R17.reuse, -0.70710676908493041992, R24 ;  /* 0xbf3504f311127823 */ /* 0x040fe20000000018 */
[----:B------:R-:W-:Y:S01]  /*21990*/  FADD R19, R14, R60 ;  /* 0x0000003c0e137221 */ /* 0x000fe20000000000 */
[----:B------:R-:W-:Y:S01]  /*219a0*/  FFMA R17, R17, 0.70710676908493041992, R24 ;  /* 0x3f3504f311117823 */ /* 0x000fe20000000018 */
[----:B------:R-:W0:Y:S01]  /*219b0*/  LDS R14, [R16+0x1c] ;  /* 0x00001c00100e7984 */ /* 0x000e220000000800 */
        /* <DEDUP_REMOVED lines=8> */
[C-C-:B------:R-:W-:Y:S01]  /*21a40*/  FADD R32, R18.reuse, -R13.reuse ;  /* 0x8000000d12207221 */ /* 0x140fe20000000000 */
[----:B------:R-:W-:Y:S01]  /*21a50*/  FADD R13, R18, R13 ;  /* 0x0000000d120d7221 */ /* 0x000fe20000000000 */
[----:B------:R-:W-:Y:S01]  /*21a60*/  FFMA R57, R15, -0.41421356797218322754, R58 ;  /* 0xbed413cd0f397823 */ /* 0x000fe2000000003a */
[----:B------:R-:W-:Y:S01]  /*21a70*/  LDS R19, [R16+0x8] ;  /* 0x0000080010137984 */ /* 0x000fe20000000800 */
[----:B------:R-:W-:Y:S01]  /*21a80*/  FMUL R32, R32, 1.4142135381698608398 ;  /* 0x3fb504f320207820 */ /* 0x000fe20000400000 */
[----:B------:R-:W-:Y:S01]  /*21a90*/  FFMA R54, R54, 0.19891236722469329834, R17 ;  /* 0x3e4bafaf36367823 */ /* 0x000fe20000000011 */
[----:B------:R-:W-:Y:S01]  /*21aa0*/  FFMA R58, R58, 0.41421356797218322754, R15 ;  /* 0x3ed413cd3a3a7823 */ /* 0x000fe2000000000f */
[----:B-1----:R-:W-:Y:S01]  /*21ab0*/  FMUL R52, R13, 1.4142135381698608398 ;  /* 0x3fb504f30d347820 */ /* 0x002fe20000400000 */
[----:B------:R-:W-:Y:S01]  /*21ac0*/  LDS R18, [R16+0xc] ;  /* 0x00000c0010127984 */ /* 0x000fe20000000800 */
[----:B------:R-:W-:-:S03]  /*21ad0*/  FMUL R55, R55, 1.6629391908645629883 ;  /* 0x3fd4db3137377820 */ /* 0x000fc60000400000 */
[----:B------:R-:W-:Y:S04]  /*21ae0*/  LDS R17, [R16+0x10] ;  /* 0x0000100010117984 */ /* 0x000fe80000000800 */
[----:B------:R-:W-:Y:S04]  /*21af0*/  LDS R15, [R16+0x14] ;  /* 0x00001400100f7984 */ /* 0x000fe80000000800 */
[----:B------:R-:W-:Y:S01]  /*21b00*/  LDS R13, [R16+0x18] ;  /* 0x00001800100d7984 */ /* 0x000fe20000000800 */
[----:B------:R-:W-:-:S03]  /*21b10*/  NOP ;  /* 0x0000000000007918 */ /* 0x000fc60000000000 */
[----:B------:R1:W-:Y:S01]  /*21b20*/  STS [R25+0x210], R32 ;  /* 0x0002102019007388 */ /* 0x0003e20000000800 */
[----:B------:R-:W-:Y:S01]  /*21b30*/  FFMA R60, R35, -0.70710676908493041992, R51 ;  /* 0xbf3504f3233c7823 */ /* 0x000fe20000000033 */
[----:B------:R-:W-:Y:S01]  /*21b40*/  FMUL R56, R56, 1.9615705013275146484 ;  /* 0x3ffb14be38387820 */ /* 0x000fe20000400000 */
[----:B------:R-:W-:Y:S01]  /*21b50*/  FMUL R57, R57, 1.8477590084075927734 ;  /* 0x3fec835e39397820 */ /* 0x000fe20000400000 */
[----:B------:R2:W-:Y:S01]  /*21b60*/  STS [R25], R52 ;  /* 0x0000003419007388 */ /* 0x0005e20000000800 */
[----:B-1----:R-:W-:-:S03]  /*21b70*/  FMUL R32, R59, -1.6629391908645629883 ;  /* 0xbfd4db313b207820 */ /* 0x002fc60000400000 */
[----:B------:R1:W-:Y:S01]  /*21b80*/  STS [R25+0x18c], R55 ;  /* 0x00018c3719007388 */ /* 0x0003e20000000800 */
[----:B------:R-:W-:Y:S01]  /*21b90*/  FMUL R58, R58, 1.8477590084075927734 ;  /* 0x3fec835e3a3a7820 */ /* 0x000fe20000400000 */
[----:B------:R-:W-:Y:S01]  /*21ba0*/  FMUL R54, R54, 1.9615705013275146484 ;  /* 0x3ffb14be36367820 */ /* 0x000fe20000400000 */
[--C-:B--2---:R-:W-:Y:S01]  /*21bb0*/  FADD R52, R33, -R26.reuse ;  /* 0x8000001a21347221 */ /* 0x104fe20000000000 */
[----:B------:R2:W-:Y:S01]  /*21bc0*/  STS [R25+0x294], R32 ;  /* 0x0002942019007388 */ /* 0x0005e20000000800 */
[----:B------:R-:W-:Y:S01]  /*21bd0*/  FFMA R51, R35, 0.70710676908493041992, R51 ;  /* 0x3f3504f323337823 */ /* 0x000fe20000000033 */
        /* <DEDUP_REMOVED lines=10> */
[----:B------:R2:W-:Y:S01]  /*21c80*/  STS [R25+0x108], R57 ;  /* 0x0001083919007388 */ /* 0x0005e20000000800 */
[----:B------:R-:W-:Y:S01]  /*21c90*/  FFMA R60, R60, -0.66817861795425415039, R34 ;  /* 0xbf2b0dc13c3c7823 */ /* 0x000fe20000000022 */
[----:B------:R-:W-:-:S02]  /*21ca0*/  FADD R38, R39, -R23 ;  /* 0x8000001727267221 */ /* 0x000fc40000000000 */
[----:B------:R-:W-:Y:S01]  /*21cb0*/  STS [R25+0x318], R58 ;  /* 0x0003183a19007388 */ /* 0x000fe20000000800 */
[----:B-1----:R-:W-:Y:S01]  /*21cc0*/  FFMA R56, R36, -0.19891236722469329834, R51 ;  /* 0xbe4bafaf24387823 */ /* 0x002fe20000000033 */
[----:B------:R-:W-:Y:S02]  /*21cd0*/  FFMA R51, R51, 0.19891236722469329834, R36 ;  /* 0x3e4bafaf33337823 */ /* 0x000fe40000000024 */
[----:B------:R1:W-:Y:S01]  /*21ce0*/  STS [R25+0x39c], R54 ;  /* 0x00039c3619007388 */ /* 0x0003e20000000800 */
[----:B------:R-:W-:Y:S01]  /*21cf0*/  NOP ;  /* 0x0000000000007918 */ /* 0x000fe20000000000 */
[----:B--2---:R-:W-:Y:S02]  /*21d00*/  FFMA R57, R28, -0.41421356797218322754, R29 ;  /* 0xbed413cd1c397823 */ /* 0x004fe4000000001d */
        /* <DEDUP_REMOVED lines=11> */
[----:B------:R-:W-:-:S03]  /*21dc0*/  FMUL R57, R57, 1.8477590084075927734 ;  /* 0x3fec835e39397820 */ /* 0x000fc60000400000 */
[----:B------:R2:W-:Y:S01]  /*21dd0*/  STS [R25], R54 ;  /* 0x0000003619007388 */ /* 0x0005e20000000800 */
[C-C-:B-1----:R-:W-:Y:S01]  /*21de0*/  FADD R55, R37.reuse, R38.reuse ;  /* 0x0000002625377221 */ /* 0x142fe20000000000 */
[----:B------:R-:W-:Y:S01]  /*21df0*/  FADD R37, R37, -R38 ;  /* 0x8000002625257221 */ /* 0x000fe20000000000 */
[----:B------:R-:W-:Y:S02]  /*21e00*/  FADD R23, R39, R23 ;  /* 0x0000001727177221 */ /* 0x000fe40000000000 */
[C-C-:B--2---:R-:W-:Y:S01]  /*21e10*/  FFMA R54, R55.reuse, -0.70710676908493041992, R32.reuse ;  /* 0xbf3504f337367823 */ /* 0x144fe20000000020 */
[----:B------:R-:W-:Y:S01]  /*21e20*/  FFMA R55, R55, 0.70710676908493041992, R32 ;  /* 0x3f3504f337377823 */ /* 0x000fe20000000020 */
[C-C-:B------:R-:W-:Y:S01]  /*21e30*/  FFMA R32, R37.reuse, -0.70710676908493041992, R40.reuse ;  /* 0xbf3504f325207823 */ /* 0x140fe20000000028 */
[----:B------:R-:W-:Y:S01]  /*21e40*/  FFMA R40, R37, 0.70710676908493041992, R40 ;  /* 0x3f3504f325287823 */ /* 0x000fe20000000028 */
[--C-:B------:R-:W-:Y:S01]  /*21e50*/  FADD R37, R22, R31.reuse ;  /* 0x0000001f16257221 */ /* 0x100fe20000000000 */
[----:B------:R-:W-:Y:S01]  /*21e60*/  FMUL R52, R52, 1.4142135381698608398 ;  /* 0x3fb504f334347820 */ /* 0x000fe20000400000 */
[----:B------:R-:W-:Y:S01]  /*21e70*/  FMUL R56, R56, 1.9615705013275146484 ;  /* 0x3ffb14be38387820 */ /* 0x000fe20000400000 */
[----:B------:R-:W-:Y:S01]  /*21e80*/  FADD R31, R22, -R31 ;  /* 0x8000001f161f7221 */ /* 0x000fe20000000000 */
[C-C-:B------:R-:W-:Y:S01]  /*21e90*/  FADD R22, R23.reuse, R30.reuse ;  /* 0x0000001e17167221 */ /* 0x140fe20000000000 */
[----:B------:R1:W-:Y:S01]  /*21ea0*/  STS [R25+0x108], R57 ;  /* 0x0001083919007388 */ /* 0x0003e20000000800 */
[----:B------:R-:W-:Y:S01]  /*21eb0*/  FADD R30, -R23, R30 ;  /* 0x0000001e171e7221 */ /* 0x000fe20000000100 */
[----:B------:R-:W-:-:S02]  /*21ec0*/  FMUL R60, R60, -1.6629391908645629883 ;  /* 0xbfd4db313c3c7820 */ /* 0x000fc40000400000 */
[----:B------:R2:W-:Y:S04]  /*21ed0*/  STS [R25+0x210], R52 ;  /* 0x0002103419007388 */ /* 0x0005e80000000800 */
[----:B------:R3:W-:Y:S01]  /*21ee0*/  STS [R25+0x84], R56 ;  /* 0x0000843819007388 */ /* 0x0007e20000000800 */
[----:B-1----:R-:W-:Y:S01]  /*21ef0*/  FFMA R57, R32, 0.66817861795425415039, R54 ;  /* 0x3f2b0dc120397823 */ /* 0x002fe20000000036 */
[----:B------:R-:W-:Y:S01]  /*21f00*/  FFMA R54, R54, -0.66817861795425415039, R32 ;  /* 0xbf2b0dc136367823 */ /* 0x000fe20000000020 */
[C-C-:B------:R-:W-:Y:S01]  /*21f10*/  FADD R32, R37.reuse, -R22.reuse ;  /* 0x8000001625207221 */ /* 0x140fe20000000000 */
[----:B------:R-:W-:Y:S01]  /*21f20*/  FADD R22, R37, R22 ;  /* 0x0000001625167221 */ /* 0x000fe20000000000 */
[----:B--2---:R-:W-:Y:S01]  /*21f30*/  FMUL R52, R51, 1.9615705013275146484 ;  /* 0x3ffb14be33347820 */ /* 0x004fe20000400000 */
[----:B---3--:R-:W-:Y:S01]  /*21f40*/  FFMA R56, R31, 0.41421356797218322754, R30 ;  /* 0x3ed413cd1f387823 */ /* 0x008fe2000000001e */
[----:B------:R-:W-:Y:S01]  /*21f50*/  FMUL R32, R32, 1.4142135381698608398 ;  /* 0x3fb504f320207820 */ /* 0x000fe20000400000 */
[----:B0-----:R-:W-:Y:S01]  /*21f60*/  STL [R1+0x1c], R14 ;  /* 0x00001c0e01007387 */ /* 0x001fe20000100800 */
[----:B------:R-:W-:Y:S01]  /*21f70*/  FFMA R58, R40, -0.19891236722469329834, R55 ;  /* 0xbe4bafaf283a7823 */ /* 0x000fe20000000037 */
[----:B------:R-:W-:Y:S01]  /*21f80*/  FMUL R56, R56, 1.8477590084075927734 ;  /* 0x3fec835e38387820 */ /* 0x000fe20000400000 */
[----:B------:R-:W-:Y:S01]  /*21f90*/  FFMA R55, R55, 0.19891236722469329834, R40 ;  /* 0x3e4bafaf37377823 */ /* 0x000fe20000000028 */
[----:B------:R0:W-:Y:S01]  /*21fa0*/  STS [R25+0x294], R60 ;  /* 0x0002943c19007388 */ /* 0x0001e20000000800 */
[----:B------:R-:W-:-:S03]  /*21fb0*/  FFMA R59, R30, -0.41421356797218322754, R31 ;  /* 0xbed413cd1e3b7823 */ /* 0x000fc6000000001f */
[----:B------:R-:W-:Y:S04]  /*21fc0*/  STS [R25+0x318], R53 ;  /* 0x0003183519007388 */ /* 0x000fe80000000800 */
[----:B------:R1:W-:Y:S01]  /*21fd0*/  STS [R25+0x39c], R52 ;  /* 0x00039c3419007388 */ /* 0x0003e20000000800 */
[----:B------:R-:W-:-:S03]  /*21fe0*/  NOP ;  /* 0x0000000000007918 */ /* 0x000fc60000000000 */
[----:B0-----:R-:W2:Y:S01]  /*21ff0*/  LDL.LU R60, [R1+0xc] ;  /* 0x00000c00013c7983 */ /* 0x001ea20000300800 */
[----:B-1----:R-:W-:-:S03]  /*22000*/  FMUL R52, R22, 1.4142135381698608398 ;  /* 0x3fb504f316347820 */ /* 0x002fc60000400000 */
[----:B------:R-:W-:Y:S04]  /*22010*/  LDS R40, [R16] ;  /* 0x0000000010287984 */ /* 0x000fe80000000800 */
[----:B------:R-:W0:Y:S04]  /*22020*/  LDS R39, [R16+0x4] ;  /* 0x0000040010277984 */ /* 0x000e280000000800 */
[----:B------:R-:W1:Y:S04]  /*22030*/  LDS R38, [R16+0x8] ;  /* 0x0000080010267984 */ /* 0x000e680000000800 */
[----:B------:R-:W3:Y:S04]  /*22040*/  LDS R37, [R16+0xc] ;  /* 0x00000c0010257984 */ /* 0x000ee80000000800 */
[----:B------:R-:W-:Y:S04]  /*22050*/  LDS R31, [R16+0x10] ;  /* 0x00001000101f7984 */ /* 0x000fe80000000800 */
[----:B------:R-:W-:Y:S04]  /*22060*/  LDS R30, [R16+0x14] ;  /* 0x00001400101e7984 */ /* 0x000fe80000000800 */
[----:B------:R-:W-:Y:S04]  /*22070*/  LDS R23, [R16+0x18] ;  /* 0x0000180010177984 */ /* 0x000fe80000000800 */
[----:B------:R-:W-:Y:S01]  /*22080*/  LDS R22, [R16+0x1c] ;  /* 0x00001c0010167984 */ /* 0x000fe20000000800 */
[----:B------:R-:W-:-:S03]  /*22090*/  NOP ;  /* 0x0000000000007918 */ /* 0x000fc60000000000 */
[----:B------:R4:W-:Y:S04]  /*220a0*/  STS [R25+0x210], R32 ;  /* 0x0002102019007388 */ /* 0x0009e80000000800 */
[----:B------:R0:W-:Y:S04]  /*220b0*/  STS [R25+0x318], R56 ;  /* 0x0003183819007388 */ /* 0x0001e80000000800 */
[----:B----4-:R-:W4:Y:S04]  /*220c0*/  LDL.LU R32, [R1+0x8] ;  /* 0x0000080001207983 */ /* 0x010f280000300800 */
[----:B0-----:R-:W4:Y:S01]  /*220d0*/  LDL.LU R56, [R1+0x4] ;  /* 0x0000040001387983 */ /* 0x001f220000300800 */
        /* <DEDUP_REMOVED lines=11> */
[--C-:B------:R-:W-:Y:S01]  /*22190*/  FFMA R53, R42, -0.70710676908493041992, R51.reuse ;  /* 0xbf3504f32a357823 */ /* 0x100fe20000000033 */
[----:B------:R-:W-:Y:S02]  /*221a0*/  FFMA R45, R43, -0.70710676908493041992, R48 ;  /* 0xbf3504f32b2d7823 */ /* 0x000fe40000000030 */
[----:B------:R0:W-:Y:S01]  /*221b0*/  STS [R25+0x18c], R57 ;  /* 0x00018c3919007388 */ /* 0x0001e20000000800 */
[----:B------:R-:W-:Y:S01]  /*221c0*/  FMUL R58, R58, 1.9615705013275146484 ;  /* 0x3ffb14be3a3a7820 */ /* 0x000fe20000400000 */
[----:B------:R-:W-:Y:S01]  /*221d0*/  FFMA R42, R42, 0.70710676908493041992, R51 ;  /* 0x3f3504f32a2a7823 */ /* 0x000fe20000000033 */
[--C-:B------:R-:W-:Y:S01]  /*221e0*/  FADD R51, R41, -R44.reuse ;  /* 0x8000002c29337221 */ /* 0x100fe20000000000 */
[----:B------:R-:W-:Y:S01]  /*221f0*/  FMUL R54, R54, -1.6629391908645629883 ;  /* 0xbfd4db3136367820 */ /* 0x000fe20000400000 */
[----:B0-----:R-:W-:Y:S01]  /*22200*/  FFMA R57, R45, 0.66817861795425415039, R53 ;  /* 0x3f2b0dc12d397823 */ /* 0x001fe20000000035 */
[----:B------:R-:W-:Y:S01]  /*22210*/  FFMA R53, R53, -0.66817861795425415039, R45 ;  /* 0xbf2b0dc135357823 */ /* 0x000fe2000000002d */
[----:B------:R-:W-:Y:S01]  /*22220*/  FADD R45, R41, R44 ;  /* 0x0000002c292d7221 */ /* 0x000fe20000000000 */
[----:B------:R-:W-:Y:S01]  /*22230*/  FADD R41, R47, R46 ;  /* 0x0000002e2f297221 */ /* 0x000fe20000000000 */
[----:B------:R0:W-:Y:S01]  /*22240*/  STS [R25+0x84], R58 ;  /* 0x0000843a19007388 */ /* 0x0001e20000000800 */
[----:B------:R-:W-:Y:S01]  /*22250*/  FMUL R59, R59, 1.8477590084075927734 ;  /* 0x3fec835e3b3b7820 */ /* 0x000fe20000400000 */
[----:B------:R-:W-:Y:S01]  /*22260*/  FMUL R55, R55, 1.9615705013275146484 ;  /* 0x3ffb14be37377820 */ /* 0x000fe20000400000 */
[----:B------:R-:W-:Y:S01]  /*22270*/  FFMA R43, R43, 0.70710676908493041992, R48 ;  /* 0x3f3504f32b2b7823 */ /* 0x000fe20000000030 */
[----:B------:R1:W-:Y:S01]  /*22280*/  STS [R25+0x294], R54 ;  /* 0x0002943619007388 */ /* 0x0003e20000000800 */
[C-C-:B0-----:R-:W-:Y:S01]  /*22290*/  FADD R58, R45.reuse, -R41.reuse ;  /* 0x800000292d3a7221 */ /* 0x141fe20000000000 */
[----:B------:R-:W-:-:S02]  /*222a0*/  FADD R41, R45, R41 ;  /* 0x000000292d297221 */ /* 0x000fc40000000000 */
[----:B------:R0:W-:Y:S01]  /*222b0*/  STS [R25+0x108], R59 ;  /* 0x0001083b19007388 */ /* 0x0001e20000000800 */
[----:B------:R-:W-:Y:S01]  /*222c0*/  FMUL R58, R58, 1.4142135381698608398 ;  /* 0x3fb504f33a3a7820 */ /* 0x000fe20000400000 */
[----:B-1----:R-:W-:Y:S02]  /*222d0*/  FMUL R54, R41, 1.4142135381698608398 ;  /* 0x3fb504f329367820 */ /* 0x002fe40000400000 */
[----:B------:R1:W-:Y:S01]  /*222e0*/  STS [R25], R52 ;  /* 0x0000003419007388 */ /* 0x0003e20000000800 */
[----:B------:R-:W-:-:S03]  /*222f0*/  FFMA R14, R42, 0.19891236722469329834, R43 ;  /* 0x3e4bafaf2a0e7823 */ /* 0x000fc6000000002b */
[----:B------:R3:W-:Y:S01]  /*22300*/  STS [R25+0x39c], R55 ;  /* 0x00039c3719007388 */ /* 0x0007e20000000800 */
[----:B------:R-:W-:Y:S01]  /*22310*/  NOP ;  /* 0x0000000000007918 */ /* 0x000fe20000000000 */
[----:B0-----:R-:W-:Y:S01]  /*22320*/  FFMA R59, R43, -0.19891236722469329834, R42 ;  /* 0xbe4bafaf2b3b7823 */ /* 0x001fe2000000002a */
[----:B-1----:R-:W-:Y:S01]  /*22330*/  FADD R52, -R47, R46 ;  /* 0x0000002e2f347221 */ /* 0x002fe20000000100 */
[----:B------:R-:W0:Y:S02]  /*22340*/  LDS R41, [R16] ;  /* 0x0000000010297984 */ /* 0x000e240000000800 */
[----:B------:R-:W-:Y:S02]  /*22350*/  FMUL R59, R59, 1.9615705013275146484 ;  /* 0x3ffb14be3b3b7820 */ /* 0x000fe40000400000 */
        /* <DEDUP_REMOVED lines=9> */
[----:B---3--:R-:W-:-:S03]  /*223f0*/  FADD R55, R2, -R3 ;  /* 0x8000000302377221 */ /* 0x008fc60000000000 */
[----:B------:R1:W-:Y:S01]  /*22400*/  STS [R25+0x210], R58 ;  /* 0x0002103a19007388 */ /* 0x0003e20000000800 */
[----:B------:R-:W-:Y:S01]  /*22410*/  FFMA R61, R52, -0.41421356797218322754, R51 ;  /* 0xbed413cd343d7823 */ /* 0x000fe20000000033 */
[----:B------:R-:W-:Y:S02]  /*22420*/  FFMA R51, R51, 0.41421356797218322754, R52 ;  /* 0x3ed413cd33337823 */ /* 0x000fe40000000034 */
[----:B------:R3:W-:Y:S01]  /*22430*/  STS [R25+0x84], R59 ;  /* 0x0000843b19007388 */ /* 0x0007e20000000800 */
[----:B------:R-:W-:-:S05]  /*22440*/  FMUL R57, R57, 1.6629391908645629883 ;  /* 0x3fd4db3139397820 */ /* 0x000fca0000400000 */
[----:B------:R0:W-:Y:S01]  /*22450*/  STS [R25+0x18c], R57 ;  /* 0x00018c3919007388 */ /* 0x0001e20000000800 */
[----:B------:R-:W-:-:S05]  /*22460*/  FMUL R61, R61, 1.8477590084075927734 ;  /* 0x3fec835e3d3d7820 */ /* 0x000fca0000400000 */
[----:B------:R-:W-:Y:S01]  /*22470*/  STS [R25+0x108], R61 ;  /* 0x0001083d19007388 */ /* 0x000fe20000000800 */
[C-C-:B--2---:R-:W-:Y:S01]  /*22480*/  FADD R54, -R6.reuse, R60.reuse ;  /* 0x0000003c06367221 */ /* 0x144fe20000000100 */
[----:B-1----:R-:W-:Y:S01]  /*22490*/  FADD R58, R6, R60 ;  /* 0x0000003c063a7221 */ /* 0x002fe20000000000 */
[----:B------:R-:W-:-:S04]  /*224a0*/  FADD R60, R4, -R5 ;  /* 0x80000005043c7221 */ /* 0x000fc80000000000 */
[C-C-:B---3--:R-:W-:Y:S01]  /*224b0*/  FADD R59, R60.reuse, R55.reuse ;  /* 0x000000373c3b7221 */ /* 0x148fe20000000000 */
[----:B------:R-:W-:Y:S01]  /*224c0*/  FADD R60, R60, -R55 ;  /* 0x800000373c3c7221 */ /* 0x000fe20000000000 */
[C-C-:B----4-:R-:W-:Y:S01]  /*224d0*/  FADD R52, R32.reuse, -R56.reuse ;  /* 0x8000003820347221 */ /* 0x150fe20000000000 */
[----:B0-----:R-:W-:-:S03]  /*224e0*/  FADD R57, R32, R56 ;  /* 0x0000003820397221 */ /* 0x001fc60000000000 */
        /* <DEDUP_REMOVED lines=17> */
[----:B------:R-:W-:Y:S01]  /*22600*/  FMUL R52, R14, 1.9615705013275146484 ;  /* 0x3ffb14be0e347820 */ /* 0x000fe20000400000 */
[----:B------:R-:W-:Y:S01]  /*22610*/  FMUL R54, R51, 1.8477590084075927734 ;  /* 0x3fec835e33367820 */ /* 0x000fe20000400000 */
[----:B------:R-:W-:Y:S04]  /*22620*/  STS [R25+0x294], R55 ;  /* 0x0002943719007388 */ /* 0x000fe80000000800 */
[----:B------:R0:W-:Y:S04]  /*22630*/  STS [R25+0x39c], R52 ;  /* 0x00039c3419007388 */ /* 0x0001e80000000800 */
[----:B------:R-:W-:Y:S01]  /*22640*/  STS [R25+0x318], R54 ;  /* 0x0003183619007388 */ /* 0x000fe20000000800 */
[----:B------:R-:W-:-:S03]  /*22650*/  NOP ;  /* 0x0000000000007918 */ /* 0x000fc60000000000 */
[----:B------:R-:W1:Y:S01]  /*22660*/  LDS R54, [R16] ;  /* 0x0000000010367984 */ /* 0x000e620000000800 */
[----:B------:R-:W-:Y:S01]  /*22670*/  FMUL R32, R32, 1.4142135381698608398 ;  /* 0x3fb504f320207820 */ /* 0x000fe20000400000 */
[----:B------:R-:W-:Y:S02]  /*22680*/  FMUL R51, R57, 1.4142135381698608398 ;  /* 0x3fb504f339337820 */ /* 0x000fe40000400000 */
        /* <DEDUP_REMOVED lines=8> */
[----:B------:R1:W-:Y:S01]  /*22710*/  STS [R25+0x210], R32 ;  /* 0x0002102019007388 */ /* 0x0003e20000000800 */
[----:B------:R-:W-:Y:S01]  /*22720*/  FMUL R53, R53, 1.9615705013275146484 ;  /* 0x3ffb14be35357820 */ /* 0x000fe20000400000 */
[----:B0-----:R-:W-:Y:S01]  /*22730*/  FMUL R52, R6, 1.6629391908645629883 ;  /* 0x3fd4db3106347820 */ /* 0x001fe20000400000 */
[----:B-1----:R-:W-:-:S04]  /*22740*/  FFMA R32, R3, 0.41421356797218322754, R4 ;  /* 0x3ed413cd03207823 */ /* 0x002fc80000000004 */
[----:B------:R-:W-:Y:S01]  /*22750*/  FMUL R32, R32, 1.8477590084075927734 ;  /* 0x3fec835e20207820 */ /* 0x000fe20000400000 */
[----:B------:R0:W-:Y:S04]  /*22760*/  STS [R25+0x84], R53 ;  /* 0x0000843519007388 */ /* 0x0001e80000000800 */
[----:B------:R1:W-:Y:S01]  /*22770*/  STS [R25+0x318], R32 ;  /* 0x0003182019007388 */ /* 0x0003e20000000800 */
[----:B0-----:R-:W-:-:S03]  /*22780*/  FFMA R53, R4, -0.41421356797218322754, R3 ;  /* 0xbed413cd04357823 */ /* 0x001fc60000000003 */
[----:B------:R0:W-:Y:S01]  /*22790*/  STS [R25], R51 ;  /* 0x0000003319007388 */ /* 0x0001e20000000800 */
[C-C-:B-1----:R-:W-:Y:S01]  /*227a0*/  FADD R32, -R35.reuse, R39.reuse ;  /* 0x0000002723207221 */ /* 0x142fe20000000100 */
[----:B------:R-:W-:Y:S02]  /*227b0*/  FADD R39, R35, R39 ;  /* 0x0000002723277221 */ /* 0x000fe40000000000 */
[----:B------:R1:W-:Y:S01]  /*227c0*/  STS [R25+0x18c], R52 ;  /* 0x00018c3419007388 */ /* 0x0003e20000000800 */
[C-C-:B------:R-:W-:Y:S01]  /*227d0*/  FADD R35, -R34.reuse, R38.reuse ;  /* 0x0000002622237221 */ /* 0x140fe20000000100 */
[----:B------:R-:W-:Y:S01]  /*227e0*/  FMUL R53, R53, 1.8477590084075927734 ;  /* 0x3fec835e35357820 */ /* 0x000fe20000400000 */
[----:B------:R-:W-:Y:S01]  /*227f0*/  FADD R38, R34, R38 ;  /* 0x0000002622267221 */ /* 0x000fe20000000000 */
[--C-:B------:R-:W-:Y:S01]  /*22800*/  FADD R34, -R33, R37.reuse ;  /* 0x0000002521227221 */ /* 0x100fe20000000100 */
[----:B0-----:R-:W-:Y:S01]  /*22810*/  FMUL R51, R5, -1.6629391908645629883 ;  /* 0xbfd4db3105337820 */ /* 0x001fe20000400000 */
[----:B------:R-:W-:Y:S01]  /*22820*/  FADD R33, R33, R37 ;  /* 0x0000002521217221 */ /* 0x000fe20000000000 */
[--C-:B------:R-:W-:Y:S01]  /*22830*/  FADD R37, R50, -R41.reuse ;  /* 0x8000002932257221 */ /* 0x100fe20000000000 */
[----:B-1----:R-:W-:Y:S01]  /*22840*/  FMUL R52, R2, 1.9615705013275146484 ;  /* 0x3ffb14be02347820 */ /* 0x002fe20000400000 */
[----:B------:R-:W-:Y:S01]  /*22850*/  FADD R41, R50, R41 ;  /* 0x0000002932297221 */ /* 0x000fe20000000000 */
[----:B------:R-:W-:Y:S01]  /*22860*/  STS [R25+0x294], R51 ;  /* 0x0002943319007388 */ /* 0x000fe20000000800 */
[C-C-:B------:R-:W-:Y:S01]  /*22870*/  FADD R50, R49.reuse, -R54.reuse ;  /* 0x8000003631327221 */ /* 0x140fe20000000000 */
[----:B------:R-:W-:-:S02]  /*22880*/  FADD R54, R49, R54 ;  /* 0x0000003631367221 */ /* 0x000fc40000000000 */
[----:B------:R-:W-:Y:S04]  /*22890*/  STS [R25+0x39c], R52 ;  /* 0x00039c3419007388 */ /* 0x000fe80000000800 */
[----:B------:R0:W-:Y:S01]  /*228a0*/  STS [R25+0x108], R53 ;  /* 0x0001083519007388 */ /* 0x0001e20000000800 */
[----:B------:R-:W-:-:S03]  /*228b0*/  NOP ;  /* 0x0000000000007918 */ /* 0x000fc60000000000 */
[----:B------:R-:W1:Y:S01]  /*228c0*/  LDS R49, [R16] ;  /* 0x0000000010317984 */ /* 0x000e620000000800 */
[C-C-:B0-----:R-:W-:Y:S01]  /*228d0*/  FADD R25, -R36.reuse, R40.reuse ;  /* 0x0000002824197221 */ /* 0x141fe20000000100 */
        /* <DEDUP_REMOVED lines=9> */
[C-C-:B--2---:R-:W-:Y:S01]  /*22970*/  FADD R51, R12.reuse, -R55.reuse ;  /* 0x800000370c337221 */ /* 0x144fe20000000000 */
[----:B------:R-:W-:Y:S01]  /*22980*/  FADD R55, R12, R55 ;  /* 0x000000370c377221 */ /* 0x000fe20000000000 */
[C-C-:B---3--:R-:W-:Y:S01]  /*22990*/  FADD R52, R11.reuse, -R56.reuse ;  /* 0x800000380b347221 */ /* 0x148fe20000000000 */
[C-C-:B------:R-:W-:Y:S01]  /*229a0*/  FFMA R12, R50.reuse, -0.70710676908493041992, R25.reuse ;  /* 0xbf3504f3320c7823 */ /* 0x140fe20000000019 */
[----:B------:R-:W-:Y:S01]  /*229b0*/  FFMA R50, R50, 0.70710676908493041992, R25 ;  /* 0x3f3504f332327823 */ /* 0x000fe20000000019 */
[C-C-:B------:R-:W-:Y:S01]  /*229c0*/  FADD R25, R40.reuse, R51.reuse ;  /* 0x0000003328197221 */ /* 0x140fe20000000000 */
[----:B------:R-:W-:Y:S01]  /*229d0*/  FADD R51, R40, -R51 ;  /* 0x8000003328337221 */ /* 0x000fe20000000000 */
[----:B------:R-:W-:Y:S01]  /*229e0*/  FADD R56, R11, R56 ;  /* 0x000000380b387221 */ /* 0x000fe20000000000 */
[----:B------:R-:W0:Y:S02]  /*229f0*/  LDS R53, [R16+0x4] ;  /* 0x0000040010357984 */ /* 0x000e240000000800 */
[C-C-:B------:R-:W-:Y:S01]  /*22a00*/  FFMA R11, R51.reuse, -0.70710676908493041992, R32.reuse ;  /* 0xbf3504f3330b7823 */ /* 0x140fe20000000020 */
[----:B------:R-:W-:Y:S01]  /*22a10*/  FFMA R32, R51, 0.70710676908493041992, R32 ;  /* 0x3f3504f333207823 */ /* 0x000fe20000000020 */
[--C-:B------:R-:W-:Y:S01]  /*22a20*/  FADD R51, R24, R52.reuse ;  /* 0x0000003418337221 */ /* 0x100fe20000000000 */
[--C-:B------:R-:W-:Y:S01]  /*22a30*/  FADD R37, R54, R41.reuse ;  /* 0x0000002936257221 */ /* 0x100fe20000000000 */
[----:B------:R-:W-:Y:S01]  /*22a40*/  FADD R52, R24, -R52 ;  /* 0x8000003418347221 */ /* 0x000fe20000000000 */
[----:B------:R-:W-:Y:S01]  /*22a50*/  FADD R41, -R54, R41 ;  /* 0x0000002936297221 */ /* 0x000fe20000000100 */
[C-C-:B----4-:R-:W-:Y:S01]  /*22a60*/  FADD R54, R10.reuse, -R57.reuse ;  /* 0x800000390a367221 */ /* 0x150fe20000000000 */
[----:B------:R-:W-:Y:S01]  /*22a70*/  FADD R57, R10, R57 ;  /* 0x000000390a397221 */ /* 0x000fe20000000000 */
[C-C-:B------:R-:W-:Y:S01]  /*22a80*/  FFMA R10, R52.reuse, -0.70710676908493041992, R35.reuse ;  /* 0xbf3504f3340a7823 */ /* 0x140fe20000000023 */
[----:B------:R-:W-:Y:S01]  /*22a90*/  FFMA R35, R52, 0.70710676908493041992, R35 ;  /* 0x3f3504f334237823 */ /* 0x000fe20000000023 */
[----:B------:R-:W-:Y:S01]  /*22aa0*/  FADD R52, R19, R54 ;  /* 0x0000003613347221 */ /* 0x000fe20000000000 */
[----:B------:R-:W-:Y:S01]  /*22ab0*/  FADD R40, R55, R42 ;  /* 0x0000002a37287221 */ /* 0x000fe20000000000 */
[----:B------:R-:W-:Y:S01]  /*22ac0*/  FADD R54, R19, -R54 ;  /* 0x8000003613367221 */ /* 0x000fe20000000000 */
[----:B------:R-:W-:Y:S01]  /*22ad0*/  FADD R42, -R55, R42 ;  /* 0x0000002a372a7221 */ /* 0x000fe20000000100 */
[C-C-:B------:R-:W-:Y:S01]  /*22ae0*/  FADD R24, R56.reuse, R43.reuse ;  /* 0x0000002b38187221 */ /* 0x140fe20000000000 */
[----:B------:R-:W-:Y:S01]  /*22af0*/  FADD R43, -R56, R43 ;  /* 0x0000002b382b7221 */ /* 0x000fe20000000100 */
[C-C-:B-1----:R-:W-:Y:S01]  /*22b00*/  FADD R55, R0.reuse, -R49.reuse ;  /* 0x8000003100377221 */ /* 0x142fe20000000000 */
        /* <DEDUP_REMOVED lines=8> */
[----:B------:R-:W-:Y:S01]  /*22b90*/  FFMA R14, R44, 0.19891236722469329834, R50 ;  /* 0x3e4bafaf2c0e7823 */ /* 0x000fe20000000032 */
[----:B------:R-:W-:Y:S01]  /*22ba0*/  FFMA R0, R36, 0.41421356797218322754, R41 ;  /* 0x3ed413cd24007823 */ /* 0x000fe20000000029 */
[----:B------:R-:W-:Y:S01]  /*22bb0*/  FFMA R4, R12, 0.66817861795425415039, R54 ;  /* 0x3f2b0dc10c047823 */ /* 0x000fe20000000036 */
[----:B------:R-:W-:Y:S01]  /*22bc0*/  FFMA R6, R54, -0.66817861795425415039, R12 ;  /* 0xbf2b0dc136067823 */ /* 0x000fe2000000000c */
[C-C-:B------:R-:W-:Y:S01]  /*22bd0*/  FADD R3, R55.reuse, -R37.reuse ;  /* 0x8000002537037221 */ /* 0x140fe20000000000 */
[----:B------:R-:W-:Y:S01]  /*22be0*/  FADD R12, R55, R37 ;  /* 0x00000025370c7221 */ /* 0x000fe20000000000 */
[----:B------:R-:W-:Y:S01]  /*22bf0*/  STL [R1+0x10c], R14 ;  /* 0x00010c0e01007387 */ /* 0x000fe20000100800 */
[----:B------:R-:W-:-:S03]  /*22c00*/  FFMA R55, R50, -0.19891236722469329834, R44 ;  /* 0xbe4bafaf32377823 */ /* 0x000fc6000000002c */
[----:B------:R1:W-:Y:S04]  /*22c10*/  STL [R1+0x110], R0 ;  /* 0x0001100001007387 */ /* 0x0003e80000100800 */
[----:B------:R-:W3:Y:S01]  /*22c20*/  LDL.LU R44, [R1+0x2c] ;  /* 0x00002c00012c7983 */ /* 0x000ee20000300800 */
[C-C-:B------:R-:W-:Y:S01]  /*22c30*/  FADD R19, R57.reuse, R18.reuse ;  /* 0x0000001239137221 */ /* 0x140fe20000000000 */
[----:B------:R-:W-:Y:S02]  /*22c40*/  FADD R57, -R57, R18 ;  /* 0x0000001239397221 */ /* 0x000fe40000000100 */
[----:B------:R-:W4:Y:S01]  /*22c50*/  LDS R18, [R16+0x8] ;  /* 0x0000080010127984 */ /* 0x000f220000000800 */
[----:B0-----:R-:W-:-:S03]  /*22c60*/  FADD R37, R21, -R53 ;  /* 0x8000003515257221 */ /* 0x001fc60000000000 */
[----:B------:R-:W2:Y:S01]  /*22c70*/  LDS R54, [R16+0xc] ;  /* 0x00000c0010367984 */ /* 0x000ea20000000800 */
[----:B------:R-:W-:Y:S01]  /*22c80*/  FADD R53, R21, R53 ;  /* 0x0000003515357221 */ /* 0x000fe20000000000 */
[C-C-:B------:R-:W-:Y:S01]  /*22c90*/  FFMA R21, R25.reuse, -0.70710676908493041992, R37.reuse ;  /* 0xbf3504f319157823 */ /* 0x140fe20000000025 */
[----:B------:R-:W-:Y:S01]  /*22ca0*/  FFMA R25, R25, 0.70710676908493041992, R37 ;  /* 0x3f3504f319197823 */ /* 0x000fe20000000025 */
[----:B------:R-:W-:Y:S01]  /*22cb0*/  FFMA R50, R41, -0.41421356797218322754, R36 ;  /* 0xbed413cd29327823 */ /* 0x000fe20000000024 */
[----:B------:R-:W-:Y:S01]  /*22cc0*/  FADD R36, R53, R39 ;  /* 0x0000002735247221 */ /* 0x000fe20000000000 */
[----:B------:R-:W-:Y:S01]  /*22cd0*/  FFMA R2, R21, -0.66817861795425415039, R11 ;  /* 0xbf2b0dc115027823 */ /* 0x000fe2000000000b */
[----:B-1----:R-:W-:Y:S01]  /*22ce0*/  FFMA R0, R25, 0.19891236722469329834, R32 ;  /* 0x3e4bafaf19007823 */ /* 0x002fe20000000020 */
[----:B------:R-:W-:Y:S01]  /*22cf0*/  FADD R39, R53, -R39 ;  /* 0x8000002735277221 */ /* 0x000fe20000000000 */
[----:B------:R-:W-:Y:S01]  /*22d00*/  FFMA R53, R11, 0.66817861795425415039, R21 ;  /* 0x3f2b0dc10b357823 */ /* 0x000fe20000000015 */
[----:B------:R-:W3:Y:S04]  /*22d10*/  LDS R37, [R16+0x10] ;  /* 0x0000100010257984 */ /* 0x000ee80000000800 */
[----:B------:R0:W-:Y:S02]  /*22d20*/  STL [R1+0x68], R0 ;  /* 0x0000680001007387 */ /* 0x0001e40000100800 */
[----:B0-----:R-:W-:-:S05]  /*22d30*/  FFMA R0, R39, 0.41421356797218322754, R42 ;  /* 0x3ed413cd27007823 */ /* 0x001fca000000002a */
[----:B------:R0:W-:Y:S01]  /*22d40*/  STL [R1+0x58], R0 ;  /* 0x0000580001007387 */ /* 0x0001e20000100800 */
[C-C-:B----4-:R-:W-:Y:S01]  /*22d50*/  FADD R11, R20.reuse, -R18.reuse ;  /* 0x80000012140b7221 */ /* 0x150fe20000000000 */
[----:B------:R-:W-:-:S03]  /*22d60*/  FADD R18, R20, R18 ;  /* 0x0000001214127221 */ /* 0x000fc60000000000 */
[C-C-:B------:R-:W-:Y:S01]  /*22d70*/  FFMA R20, R51.reuse, -0.70710676908493041992, R11.reuse ;  /* 0xbf3504f333147823 */ /* 0x140fe2000000000b */
[----:B------:R-:W-:-:S03]  /*22d80*/  FFMA R11, R51, 0.70710676908493041992, R11 ;  /* 0x3f3504f3330b7823 */ /* 0x000fc6000000000b */
[----:B0-----:R-:W-:Y:S01]  /*22d90*/  FFMA R0, R20, -0.66817861795425415039, R10 ;  /* 0xbf2b0dc114007823 */ /* 0x001fe2000000000a */
[----:B------:R-:W-:Y:S01]  /*22da0*/  FFMA R21, R32, -0.19891236722469329834, R25 ;  /* 0xbe4bafaf20157823 */ /* 0x000fe20000000019 */
[----:B------:R-:W-:-:S03]  /*22db0*/  FADD R25, R18, R38 ;  /* 0x0000002612197221 */ /* 0x000fc60000000000 */
[----:B------:R0:W-:Y:S01]  /*22dc0*/  STL [R1+0x40], R0 ;  /* 0x0000400001007387 */ /* 0x0001e20000100800 */
[----:B------:R-:W-:Y:S01]  /*22dd0*/  FADD R38, R18, -R38 ;  /* 0x8000002612267221 */ /* 0x000fe20000000000 */
[----:B0-----:R-:W-:Y:S01]  /*22de0*/  FFMA R0, R11, 0.19891236722469329834, R35 ;  /* 0x3e4bafaf0b007823 */ /* 0x001fe20000000023 */
[----:B------:R-:W-:-:S04]  /*22df0*/  FFMA R18, R35, -0.19891236722469329834, R11 ;  /* 0xbe4bafaf23127823 */ /* 0x000fc8000000000b */
[----:B------:R0:W-:Y:S02]  /*22e00*/  STL [R1+0x64], R0 ;  /* 0x0000640001007387 */ /* 0x0001e40000100800 */
[----:B0-----:R-:W-:-:S05]  /*22e10*/  FFMA R0, R38, 0.41421356797218322754, R43 ;  /* 0x3ed413cd26007823 */ /* 0x001fca000000002b */
[----:B------:R0:W-:Y:S01]  /*22e20*/  STL [R1+0x50], R0 ;  /* 0x0000500001007387 */ /* 0x0001e20000100800 */
[C-C-:B------:R-:W-:Y:S01]  /*22e30*/  FADD R5, R36.reuse, -R40.reuse ;  /* 0x8000002824057221 */ /* 0x140fe20000000000 */
[----:B------:R-:W-:Y:S01]  /*22e40*/  FADD R40, R36, R40 ;  /* 0x0000002824287221 */ /* 0x000fe20000000000 */
[----:B------:R-:W-:Y:S01]  /*22e50*/  FFMA R36, R42, -0.41421356797218322754, R39 ;  /* 0xbed413cd2a247823 */ /* 0x000fe20000000027 */
[----:B------:R-:W-:Y:S01]  /*22e60*/  FFMA R42, R10, 0.66817861795425415039, R20 ;  /* 0x3f2b0dc10a2a7823 */ /* 0x000fe20000000014 */
[C-C-:B------:R-:W-:Y:S01]  /*22e70*/  FADD R32, -R29.reuse, R31.reuse ;  /* 0x0000001f1d207221 */ /* 0x140fe20000000100 */
[----:B------:R-:W-:Y:S01]  /*22e80*/  FADD R29, R29, R31 ;  /* 0x0000001f1d1d7221 */ /* 0x000fe20000000000 */
[--C-:B------:R-:W-:Y:S01]  /*22e90*/  FADD R31, R17, -R45.reuse ;  /* 0x8000002d111f7221 */ /* 0x100fe20000000000 */
[C-C-:B------:R-:W-:Y:S01]  /*22ea0*/  FADD R51, R25.reuse, -R24.reuse ;  /* 0x8000001819337221 */ /* 0x140fe20000000000 */
[----:B------:R-:W-:Y:S01]  /*22eb0*/  FADD R10, R25, R24 ;  /* 0x00000018190a7221 */ /* 0x000fe20000000000 */
[----:B------:R-:W-:Y:S01]  /*22ec0*/  FFMA R24, R43, -0.41421356797218322754, R38 ;  /* 0xbed413cd2b187823 */ /* 0x000fe20000000026 */
[----:B------:R-:W-:Y:S01]  /*22ed0*/  FADD R17, R17, R45 ;  /* 0x0000002d11117221 */ /* 0x000fe20000000000 */
        /* <DEDUP_REMOVED lines=8> */
[----:B0-----:R-:W-:Y:S01]  /*22f60*/  FFMA R0, R20, -0.66817861795425415039, R49 ;  /* 0xbf2b0dc114007823 */ /* 0x001fe20000000031 */
[C-C-:B------:R-:W-:Y:S01]  /*22f70*/  FADD R49, R11.reuse, -R19.reuse ;  /* 0x800000130b317221 */ /* 0x140fe20000000000 */
[----:B------:R-:W-:Y:S01]  /*22f80*/  FADD R11, R11, R19 ;  /* 0x000000130b0b7221 */ /* 0x000fe20000000000 */
[----:B------:R-:W-:Y:S01]  /*22f90*/  FFMA R19, R34, -0.19891236722469329834, R52 ;  /* 0xbe4bafaf22137823 */ /* 0x000fe20000000034 */
[----:B------:R-:W-:Y:S01]  /*22fa0*/  FFMA R14, R52, 0.19891236722469329834, R34 ;  /* 0x3e4bafaf340e7823 */ /* 0x000fe20000000022 */
[----:B------:R-:W-:Y:S01]  /*22fb0*/  FADD R34, R9, -R58 ;  /* 0x8000003a09227221 */ /* 0x000fe20000000000 */
[----:B---3--:R-:W-:-:S03]  /*22fc0*/  FADD R20, R44, -R37 ;  /* 0x800000252c147221 */ /* 0x008fc60000000000 */
        /* <DEDUP_REMOVED lines=14> */
[----:B------:R0:W-:Y:S01]  /*230b0*/  STL [R1+0x5c], R14 ;  /* 0x00005c0e01007387 */ /* 0x0001e20000100800 */
[----:B------:R-:W-:Y:S01]  /*230c0*/  FFMA R25, R57, -0.41421356797218322754, R54 ;  /* 0xbed413cd39197823 */ /* 0x000fe20000000036 */
[C-C-:B------:R-:W-:Y:S01]  /*230d0*/  FADD R37, R20.reuse, -R29.reuse ;  /* 0x8000001d14257221 */ /* 0x140fe20000000000 */
[----:B------:R-:W-:Y:S01]  /*230e0*/  FADD R9, R20, R29 ;  /* 0x0000001d14097221 */ /* 0x000fe20000000000 */
[----:B------:R-:W-:Y:S01]  /*230f0*/  FFMA R20, R32, -0.19891236722469329834, R34 ;  /* 0xbe4bafaf20147823 */ /* 0x000fe20000000022 */
[----:B------:R-:W-:Y:S01]  /*23100*/  FFMA R32, R34, 0.19891236722469329834, R32 ;  /* 0x3e4bafaf22207823 */ /* 0x000fe20000000020 */
[----:B------:R-:W1:Y:S01]  /*23110*/  LDC R58, c[0x0][0x3b4] ;  /* 0x0000ed00ff3a7b82 */ /* 0x000e620000000800 */
[----:B0-----:R-:W-:-:S02]  /*23120*/  FFMA R14, R54, 0.41421356797218322754, R57 ;  /* 0x3ed413cd360e7823 */ /* 0x001fc40000000039 */
[----:B------:R-:W3:Y:S04]  /*23130*/  LDL.LU R54, [R1+0x34] ;  /* 0x0000340001367983 */ /* 0x000ee80000300800 */
[----:B------:R-:W-:Y:S04]  /*23140*/  STL [R1+0x48], R32 ;  /* 0x0000482001007387 */ /* 0x000fe80000100800 */
[----:B------:R-:W4:Y:S01]  /*23150*/  LDL.LU R39, [R1+0x20] ;  /* 0x0000200001277983 */ /* 0x000f220000300800 */
[----:B------:R-:W-:Y:S01]  /*23160*/  FFMA R29, R17, -0.41421356797218322754, R35 ;  /* 0xbed413cd111d7823 */ /* 0x000fe20000000023 */
[----:B------:R-:W-:-:S02]  /*23170*/  FFMA R52, R35, 0.41421356797218322754, R17 ;  /* 0x3ed413cd23347823 */ /* 0x000fc40000000011 */
[----:B------:R-:W2:Y:S04]  /*23180*/  LDS R17, [R16+0x14] ;  /* 0x0000140010117984 */ /* 0x000ea80000000800 */
[----:B------:R-:W3:Y:S01]  /*23190*/  LDL.LU R41, [R1+0x38] ;  /* 0x0000380001297983 */ /* 0x000ee20000300800 */
[C-C-:B------:R-:W-:Y:S01]  /*231a0*/  FADD R34, -R28.reuse, R30.reuse ;  /* 0x0000001e1c227221 */ /* 0x140fe20000000100 */
[----:B------:R-:W-:Y:S01]  /*231b0*/  FADD R28, R28, R30 ;  /* 0x0000001e1c1c7221 */ /* 0x000fe20000000000 */
[----:B------:R-:W-:Y:S01]  /*231c0*/  FADD R30, R15, -R46 ;  /* 0x8000002e0f1e7221 */ /* 0x000fe20000000000 */
[C-C-:B------:R-:W-:Y:S01]  /*231d0*/  FADD R35, R8.reuse, -R59.reuse ;  /* 0x8000003b08237221 */ /* 0x140fe20000000000 */
[----:B------:R-:W-:-:S03]  /*231e0*/  FADD R59, R8, R59 ;  /* 0x0000003b083b7221 */ /* 0x000fc60000000000 */
[C-C-:B------:R-:W-:Y:S01]  /*231f0*/  FADD R8, R30.reuse, R35.reuse ;  /* 0x000000231e087221 */ /* 0x140fe20000000000 */
[----:B------:R-:W-:Y:S01]  /*23200*/  FADD R30, R30, -R35 ;  /* 0x800000231e1e7221 */ /* 0x000fe20000000000 */
[----:B------:R-:W-:-:S03]  /*23210*/  FADD R15, R15, R46 ;  /* 0x0000002e0f0f7221 */ /* 0x000fc60000000000 */
[C-C-:B------:R-:W-:Y:S01]  /*23220*/  FFMA R35, R30.reuse, -0.70710676908493041992, R34.reuse ;  /* 0xbf3504f31e237823 */ /* 0x140fe20000000022 */
[----:B------:R-:W-:Y:S01]  /*23230*/  FFMA R34, R30, 0.70710676908493041992, R34 ;  /* 0x3f3504f31e227823 */ /* 0x000fe20000000022 */
[C-C-:B--2---:R-:W-:Y:S01]  /*23240*/  FADD R32, R56.reuse, -R17.reuse ;  /* 0x8000001138207221 */ /* 0x144fe20000000000 */
[----:B------:R-:W-:Y:S02]  /*23250*/  FADD R17, R56, R17 ;  /* 0x0000001138117221 */ /* 0x000fe40000000000 */
[----:B------:R-:W2:Y:S02]  /*23260*/  LDL.LU R56, [R1+0x1c] ;  /* 0x00001c0001387983 */ /* 0x000ea40000300800 */
[C-C-:B------:R-:W-:Y:S01]  /*23270*/  FADD R30, R17.reuse, R28.reuse ;  /* 0x0000001c111e7221 */ /* 0x140fe20000000000 */
[----:B------:R-:W-:Y:S01]  /*23280*/  FADD R57, R17, -R28 ;  /* 0x8000001c11397221 */ /* 0x000fe20000000000 */
[C-C-:B------:R-:W-:Y:S01]  /*23290*/  FADD R17, R59.reuse, R15.reuse ;  /* 0x0000000f3b117221 */ /* 0x140fe20000000000 */
[----:B------:R-:W-:-:S04]  /*232a0*/  FADD R15, -R59, R15 ;  /* 0x0000000f3b0f7221 */ /* 0x000fc80000000100 */
[----:B------:R-:W-:Y:S01]  /*232b0*/  FFMA R28, R15, -0.41421356797218322754, R57 ;  /* 0xbed413cd0f1c7823 */ /* 0x000fe20000000039 */
[----:B------:R-:W-:Y:S02]  /*232c0*/  FFMA R57, R57, 0.41421356797218322754, R15 ;  /* 0x3ed413cd39397823 */ /* 0x000fe4000000000f */
[----:B------:R-:W3:Y:S01]  /*232d0*/  LDS R15, [R16+0x18] ;  /* 0x00001800100f7984 */ /* 0x000ee20000000800 */
[C-C-:B------:R-:W-:Y:S01]  /*232e0*/  FFMA R44, R8.reuse, -0.70710676908493041992, R32.reuse ;  /* 0xbf3504f3082c7823 */ /* 0x140fe20000000020 */
[----:B------:R-:W-:Y:S01]  /*232f0*/  FFMA R8, R8, 0.70710676908493041992, R32 ;  /* 0x3f3504f308087823 */ /* 0x000fe20000000020 */
[C-C-:B------:R-:W-:Y:S01]  /*23300*/  FADD R38, R30.reuse, -R17.reuse ;  /* 0x800000111e267221 */ /* 0x140fe20000000000 */
[----:B------:R-:W-:Y:S02]  /*23310*/  FADD R17, R30, R17 ;  /* 0x000000111e117221 */ /* 0x000fe40000000000 */
[----:B------:R-:W-:Y:S01]  /*23320*/  FFMA R30, R34, -0.19891236722469329834, R8 ;  /* 0xbe4bafaf221e7823 */ /* 0x000fe20000000008 */
[----:B------:R-:W-:Y:S01]  /*23330*/  FFMA R8, R8, 0.19891236722469329834, R34 ;  /* 0x3e4bafaf08087823 */ /* 0x000fe20000000022 */
[----:B------:R-:W-:Y:S01]  /*23340*/  FFMA R32, R35, 0.66817861795425415039, R44 ;  /* 0x3f2b0dc123207823 */ /* 0x000fe2000000002c */
[C---:B------:R-:W-:Y:S01]  /*23350*/  FADD R34, -R27.reuse, R23 ;  /* 0x000000171b227221 */ /* 0x040fe20000000100 */
[----:B------:R-:W-:Y:S01]  /*23360*/  FFMA R44, R44, -0.66817861795425415039, R35 ;  /* 0xbf2b0dc12c2c7823 */ /* 0x000fe20000000023 */
[----:B------:R-:W-:Y:S01]  /*23370*/  FADD R23, R27, R23 ;  /* 0x000000171b177221 */ /* 0x000fe20000000000 */
[C-C-:B------:R-:W-:Y:S01]  /*23380*/  FADD R27, R13.reuse, -R47.reuse ;  /* 0x8000002f0d1b7221 */ /* 0x140fe20000000000 */
[----:B------:R-:W-:Y:S04]  /*23390*/  STL [R1+0x3c], R8 ;  /* 0x00003c0801007387 */ /* 0x000fe80000100800 */
[----:B------:R3:W0:Y:S01]  /*233a0*/  LDS R8, [R16+0x1c] ;  /* 0x00001c0010087984 */ /* 0x0006220000000800 */
[----:B------:R-:W-:Y:S01]  /*233b0*/  FADD R13, R13, R47 ;  /* 0x0000002f0d0d7221 */ /* 0x000fe20000000000 */
[C-C-:B----4-:R-:W-:Y:S01]  /*233c0*/  FADD R35, R39.reuse, -R60.reuse ;  /* 0x8000003c27237221 */ /* 0x150fe20000000000 */
[----:B------:R-:W-:Y:S01]  /*233d0*/  FADD R60, R39, R60 ;  /* 0x0000003c273c7221 */ /* 0x000fe20000000000 */
[----:B---3--:R-:W-:-:S02]  /*233e0*/  FADD R16, R54, -R15 ;  /* 0x8000000f36107221 */ /* 0x008fc40000000000 */
[C-C-:B------:R-:W-:Y:S01]  /*233f0*/  FADD R39, R27.reuse, R35.reuse ;  /* 0x000000231b277221 */ /* 0x140fe20000000000 */
[----:B------:R-:W-:-:S03]  /*23400*/  FADD R35, R27, -R35 ;  /* 0x800000231b237221 */ /* 0x000fc60000000000 */
        /* <DEDUP_REMOVED lines=15> */
[C-C-:B---3--:R-:W-:Y:S01]  /*23500*/  FADD R35, R7.reuse, -R61.reuse ;  /* 0x8000003d07237221 */ /* 0x148fe20000000000 */
[----:B------:R-:W-:Y:S02]  /*23510*/  FADD R61, R7, R61 ;  /* 0x0000003d073d7221 */ /* 0x000fe40000000000 */
[----:B------:R-:W3:Y:S01]  /*23520*/  LDL.LU R7, [R1+0x114] ;  /* 0x0001140001077983 */ /* 0x000ee20000300800 */
[----:B------:R-:W-:-:S04]  /*23530*/  FADD R13, -R60, R13 ;  /* 0x0000000d3c0d7221 */ /* 0x000fc80000000100 */
[----:B------:R-:W-:Y:S01]  /*23540*/  FFMA R27, R13, -0.41421356797218322754, R15 ;  /* 0xbed413cd0d1b7823 */ /* 0x000fe2000000000f */
[----:B------:R-:W-:Y:S01]  /*23550*/  FFMA R54, R15, 0.41421356797218322754, R13 ;  /* 0x3ed413cd0f367823 */ /* 0x000fe2000000000d */
[C-C-:B------:R-:W-:Y:S01]  /*23560*/  FADD R15, -R26.reuse, R22.reuse ;  /* 0x000000161a0f7221 */ /* 0x140fe20000000100 */
[----:B------:R-:W-:Y:S01]  /*23570*/  FADD R22, R26, R22 ;  /* 0x000000161a167221 */ /* 0x000fe20000000000 */
[C-C-:B0-----:R-:W-:Y:S01]  /*23580*/  FADD R13, R41.reuse, -R8.reuse ;  /* 0x80000008290d7221 */ /* 0x141fe20000000000 */
[----:B------:R-:W-:Y:S01]  /*23590*/  FADD R8, R41, R8 ;  /* 0x0000000829087221 */ /* 0x000fe20000000000 */
[----:B------:R-:W-:Y:S01]  /*235a0*/  FMUL R47, R12, 1.4142135381698608398 ;  /* 0x3fb504f30c2f7820 */ /* 0x000fe20000400000 */
[----:B-1----:R-:W-:Y:S01]  /*235b0*/  FSEL R12, R58, RZ, P0 ;  /* 0x000000ff3a0c7208 */ /* 0x002fe20000000000 */
[----:B------:R-:W-:-:S03]  /*235c0*/  FMUL R10, R10, 1.4142135381698608398 ;  /* 0x3fb504f30a0a7820 */ /* 0x000fc60000400000 */
[CC--:B------:R-:W-:Y:S02]  /*235d0*/  FSETP.GE.AND P0, PT, |R47|.reuse, R12.reuse, PT ;  /* 0x0000000c2f00720b */ /* 0x0c0fe40003f06200 */
[----:B------:R-:W-:Y:S01]  /*235e0*/  FSET.BF.GE.AND R12, |R47|, R12, PT ;  /* 0x0000000c2f0c720a */ /* 0x000fe20003806200 */
        /* <DEDUP_REMOVED lines=15> */
[----:B------:R0:W-:Y:S04]  /*236e0*/  STL [R1+0x34], R13 ;  /* 0x0000340d01007387 */ /* 0x0001e80000100800 */
[----:B------:R-:W-:Y:S01]  /*236f0*/  STL [R1+0x20], R47 ;  /* 0x0000202f01007387 */ /* 0x000fe20000100800 */
[----:B0-----:R-:W-:-:S05]  /*23700*/  FMUL R13, R40, 1.4142135381698608398 ;  /* 0x3fb504f3280d7820 */ /* 0x001fca0000400000 */
[----:B------:R0:W-:Y:S02]  /*23710*/  STL [R1], R13 ;  /* 0x0000000d01007387 */ /* 0x0001e40000100800 */
        /* <DEDUP_REMOVED lines=23> */
[----:B---3--:R-:W-:-:S04]  /*23890*/  LOP3.LUT R7, R7, 0xfffffdff, RZ, 0xc0, !PT ;  /* 0xfffffdff07077812 */ /* 0x008fc800078ec0ff */
[----:B------:R-:W-:Y:S02]  /*238a0*/  @P0 LOP3.LUT R7, R7, 0x200, RZ, 0xfc, !PT ;  /* 0x0000020007070812 */ /* 0x000fe400078efcff */
[----:B0-----:R-:W-:Y:S01]  /*238b0*/  FSET.BF.GE.AND R17, |R12|, UR4, PT ;  /* 0x000000040c117c0a */ /* 0x001fe2000b806200 */
[----:B------:R-:W0:Y:S02]  /*238c0*/  LDCU UR4, c[0x0][0x3b4] ;  /* 0x00007680ff0477ac */ /* 0x000e240008000800 */
[----:B------:R1:W-:Y:S02]  /*238d0*/  STL [R1+0x100], R7 ;  /* 0x0001000701007387 */ /* 0x0003e40000100800 */
        /* <DEDUP_REMOVED lines=62> */
[----:B------:R-:W-:Y:S01]  /*23cc0*/  FFMA R46, R46, -0.66817861795425415039, R41 ;  /* 0xbf2b0dc12e2e7823 */ /* 0x000fe20000000029 */
[----:B------:R-:W-:Y:S01]  /*23cd0*/  FFMA R41, R48, -0.41421356797218322754, R56 ;  /* 0xbed413cd30297823 */ /* 0x000fe20000000038 */
        /* <DEDUP_REMOVED lines=111> */
[----:B------:R-:W-:Y:S01]  /*243d0*/  FFMA R56, R56, 0.41421356797218322754, R48 ;  /* 0x3ed413cd38387823 */ /* 0x000fe20000000030 */
[----:B------:R-:W-:-:S02]  /*243e0*/  FMUL R49, R14, 1.8477590084075927734 ;  /* 0x3fec835e0e317820 */ /* 0x000fc40000400000 */
        /* <DEDUP_REMOVED lines=325> */
.L_x_13768:
        /* <DEDUP_REMOVED lines=9> */
.L_x_11722:
[----:B------:R-:W0:Y:S02]  /*258d0*/  MUFU.RCP R49, R8 ;  /* 0x0000000800317308 */ /* 0x000e240000001000 */
[----:B0-----:R-:W-:-:S04]  /*258e0*/  FFMA R8, R8, R49, -1 ;  /* 0xbf80000008087423 */ /* 0x001fc80000000031 */
[----:B------:R-:W-:-:S04]  /*258f0*/  FADD.FTZ R8, -R8, -RZ ;  /* 0x800000ff08087221 */ /* 0x000fc80000010100 */
[----:B------:R-:W-:-:S07]  /*25900*/  FFMA R49, R49, R8, R49 ;  /* 0x0000000831317223 */ /* 0x000fce0000000031 */
.L_x_11723:
[----:B------:R-:W-:Y:S05]  /*25910*/  BSYNC.RECONVERGENT B1 ;  /* 0x0000000000017941 */ /* 0x000fea0003800200 */
.L_x_11721:
        /* <DEDUP_REMOVED lines=1203> */
.L_x_13805:
[----:B------:R-:W4:Y:S01]  /*2a450*/  LDL.LU R16, [R1+0xd4] ;  /* 0x0000d40001107983 */ /* 0x000f220000300800 */
[----:B------:R-:W2:Y:S01]  /*2a460*/  LDC R61, c[0x0][0x398] ;  /* 0x0000e600ff3d7b82 */ /* 0x000ea20000000800 */
[----:B------:R-:W1:Y:S02]  /*2a470*/  LDCU UR4, c[0x0][0x3bc] ;  /* 0x00007780ff0477ac */ /* 0x000e640008000800 */
[----:B------:R-:W1:Y:S04]  /*2a480*/  LDL.LU R34, [R1] ;  /* 0x0000000001227983 */ /* 0x000e680000300800 */
[----:B0-----:R-:W3:Y:S01]  /*2a490*/  LDL.LU R35, [R1+0xc8] ;  /* 0x0000c80001237983 */ /* 0x001ee20000300800 */
[----:B------:R-:W0:Y:S01]  /*2a4a0*/  LDC.64 R20, c[0x0][0x380] ;  /* 0x0000e000ff147b82 */ /* 0x000e220000000a00 */
[----:B-----5:R-:W-:Y:S01]  /*2a4b0*/  SHF.R.S32.HI R60, RZ, 0x1f, R0 ;  /* 0x0000001fff3c7819 */ /* 0x020fe20000011400 */
[----:B--2---:R-:W-:Y:S01]  /*2a4c0*/  IMAD R8, R12, R61, R8 ;  /* 0x0000003d0c087224 */ /* 0x004fe200078e0208 */
[----:B----4-:R-:W-:-:S05]  /*2a4d0*/  SHF.L.U32 R28, R16, 0x1, RZ ;  /* 0x00000001101c7819 */ /* 0x010fca00000006ff */
[----:B------:R-:W2:Y:S01]  /*2a4e0*/  LDC R16, c[0x0][0x3bc] ;  /* 0x0000ef00ff107b82 */ /* 0x000ea20000000800 */
[----:B-1----:R-:W-:Y:S01]  /*2a4f0*/  FFMA R34, R34, R49, UR4 ;  /* 0x0000000422227e23 */ /* 0x002fe20008000031 */
[----:B0-----:R-:W-:Y:S01]  /*2a500*/  IMAD.WIDE R28, R28, 0x4, R20 ;  /* 0x000000041c1c7825 */ /* 0x001fe200078e0214 */
[----:B---3--:R-:W-:-:S05]  /*2a510*/  SHF.L.U32 R13, R35, 0x1, RZ ;  /* 0x00000001230d7819 */ /* 0x008fca00000006ff */
[----:B------:R-:W-:-:S05]  /*2a520*/  IMAD R32, R13, R32, R8 ;  /* 0x000000200d207224 */ /* 0x000fca00078e0208 */
[----:B------:R-:W-:Y:S02]  /*2a530*/  SHF.R.S32.HI R33, RZ, 0x1f, R32 ;  /* 0x0000001fff217819 */ /* 0x000fe40000011420 */
[----:B------:R-:W-:-:S04]  /*2a540*/  IADD3 R8, P0, PT, R0, R32, RZ ;  /* 0x0000002000087210 */ /* 0x000fc80007f1e0ff */
[----:B------:R-:W-:Y:S02]  /*2a550*/  IADD3.X R12, PT, PT, R60, R33, RZ, P0, !PT ;  /* 0x000000213c0c7210 */ /* 0x000fe400007fe4ff */
[----:B------:R-:W-:Y:S01]  /*2a560*/  LEA R22, P0, R8, R28, 0x2 ;  /* 0x0000001c08167211 */ /* 0x000fe200078010ff */
[----:B--2---:R-:W-:-:S03]  /*2a570*/  FADD R34, R34, -R16 ;  /* 0x8000001022227221 */ /* 0x004fc60000000000 */
        /* <DEDUP_REMOVED lines=12> */
.L_x_11728:
[----:B------:R-:W0:Y:S02]  /*2a640*/  LDS R20, [R35] ;  /* 0x0000000023147984 */ /* 0x000e240000000800 */
[----:B0-----:R-:W-:-:S05]  /*2a650*/  FADD R21, R34, R20 ;  /* 0x0000001422157221 */ /* 0x001fca0000000000 */
[----:B------:R-:W0:Y:S02]  /*2a660*/  ATOMS.CAST.SPIN P0, [R35], R20, R21 ;  /* 0x000000142300758d */ /* 0x000e240001800015 */
[----:B0-----:R-:W-:Y:S05]  /*2a670*/  @!P0 BRA `(.L_x_11728) ;  /* 0xfffffffc00f08947 */ /* 0x001fea000383ffff */
[----:B------:R-:W-:Y:S05]  /*2a680*/  BRA `(.L_x_11726) ;  /* 0x00000000002c7947 */ /* 0x000fea0003800000 */
.L_x_11727:
[----:B------:R-:W0:Y:S02]  /*2a690*/  QSPC.E.D P0, RZ, [R22] ;  /* 0x0000000016ff73aa */ /* 0x000e240000000700 */
[----:B0-----:R-:W-:Y:S05]  /*2a6a0*/  @!P0 BRA `(.L_x_11729) ;  /* 0x0000000000188947 */ /* 0x001fea0003800000 */
.L_x_11730:
[----:B------:R-:W2:Y:S02]  /*2a6b0*/  LD.E R20, [R22] ;  /* 0x0000000016147980 */ /* 0x000ea40000100900 */
[----:B--2---:R-:W-:-:S06]  /*2a6c0*/  FADD R21, R34, R20 ;  /* 0x0000001422157221 */ /* 0x004fcc0000000000 */
[----:B------:R-:W2:Y:S02]  /*2a6d0*/  ATOM.E.CAST.SPIN PT, R21, [R22], R20, R21 ;  /* 0x000000141615738b */ /* 0x000ea400019e0115 */
[----:B--2---:R-:W-:-:S13]  /*2a6e0*/  ISETP.EQ.U32.AND P0, PT, R21, 0x1, PT ;  /* 0x000000011500780c */ /* 0x004fda0003f02070 */
[----:B------:R-:W-:Y:S05]  /*2a6f0*/  @!P0 BRA `(.L_x_11730) ;  /* 0xfffffffc00ec8947 */ /* 0x000fea000383ffff */
[----:B------:R-:W-:Y:S05]  /*2a700*/  BRA `(.L_x_11726) ;  /* 0x00000000000c7947 */ /* 0x000fea0003800000 */
.L_x_11729:
[----:B------:R-:W2:Y:S02]  /*2a710*/  LD.E R20, desc[UR8][R22.64] ;  /* 0x0000000816147980 */ /* 0x000ea4000c101900 */
[----:B--2---:R-:W-:-:S05]  /*2a720*/  FADD R20, R34, R20 ;  /* 0x0000001422147221 */ /* 0x004fca0000000000 */
[----:B------:R0:W-:Y:S02]  /*2a730*/  ST.E desc[UR8][R22.64], R20 ;  /* 0x0000001416007985 */ /* 0x0001e4000c101908 */
.L_x_11726:
[----:B------:R-:W-:Y:S05]  /*2a740*/  BSYNC.RECONVERGENT B1 ;  /* 0x0000000000017941 */ /* 0x000fea0003800200 */
.L_x_11725:
        /* <DEDUP_REMOVED lines=9> */
.L_x_11734:
[----:B------:R-:W0:Y:S02]  /*2a7e0*/  LDS R32, [R34] ;  /* 0x0000000022207984 */ /* 0x000e240000000800 */
[----:B0-----:R-:W-:-:S05]  /*2a7f0*/  FADD R33, R15, R32 ;  /* 0x000000200f217221 */ /* 0x001fca0000000000 */
[----:B------:R-:W0:Y:S02]  /*2a800*/  ATOMS.CAST.SPIN P0, [R34], R32, R33 ;  /* 0x000000202200758d */ /* 0x000e240001800021 */
[----:B0-----:R-:W-:Y:S05]  /*2a810*/  @!P0 BRA `(.L_x_11734) ;  /* 0xfffffffc00f08947 */ /* 0x001fea000383ffff */
[----:B------:R-:W-:Y:S05]  /*2a820*/  BRA `(.L_x_11732) ;  /* 0x00000000002c7947 */ /* 0x000fea0003800000 */
.L_x_11733:
[----:B------:R-:W0:Y:S02]  /*2a830*/  QSPC.E.D P0, RZ, [R20] ;  /* 0x0000000014ff73aa */ /* 0x000e240000000700 */
[----:B0-----:R-:W-:Y:S05]  /*2a840*/  @!P0 BRA `(.L_x_11735) ;  /* 0x0000000000188947 */ /* 0x001fea0003800000 */
.L_x_11736:
[----:B------:R-:W2:Y:S02]  /*2a850*/  LD.E R32, [R20] ;  /* 0x0000000014207980 */ /* 0x000ea40000100900 */
[----:B--2---:R-:W-:-:S06]  /*2a860*/  FADD R33, R15, R32 ;  /* 0x000000200f217221 */ /* 0x004fcc0000000000 */
[----:B------:R-:W2:Y:S02]  /*2a870*/  ATOM.E.CAST.SPIN PT, R33, [R20], R32, R33 ;  /* 0x000000201421738b */ /* 0x000ea400019e0121 */
[----:B--2---:R-:W-:-:S13]  /*2a880*/  ISETP.EQ.U32.AND P0, PT, R33, 0x1, PT ;  /* 0x000000012100780c */ /* 0x004fda0003f02070 */
[----:B------:R-:W-:Y:S05]  /*2a890*/  @!P0 BRA `(.L_x_11736) ;  /* 0xfffffffc00ec8947 */ /* 0x000fea000383ffff */
[----:B------:R-:W-:Y:S05]  /*2a8a0*/  BRA `(.L_x_11732) ;  /* 0x00000000000c7947 */ /* 0x000fea0003800000 */
.L_x_11735:
[----:B------:R-:W2:Y:S02]  /*2a8b0*/  LD.E R32, desc[UR8][R20.64] ;  /* 0x0000000814207980 */ /* 0x000ea4000c101900 */
[----:B--2---:R-:W-:-:S05]  /*2a8c0*/  FADD R32, R15, R32 ;  /* 0x000000200f207221 */ /* 0x004fca0000000000 */
[----:B------:R0:W-:Y:S02]  /*2a8d0*/  ST.E desc[UR8][R20.64], R32 ;  /* 0x0000002014007985 */ /* 0x0001e4000c101908 */
.L_x_11732:
[----:B------:R-:W-:Y:S05]  /*2a8e0*/  BSYNC.RECONVERGENT B1 ;  /* 0x0000000000017941 */ /* 0x000fea0003800200 */
.L_x_11731:
        /* <DEDUP_REMOVED lines=9> */
.L_x_11740:
[----:B------:R-:W0:Y:S02]  /*2a980*/  LDS R32, [R34] ;  /* 0x0000000022207984 */ /* 0x000e240000000800 */
[----:B0-----:R-:W-:-:S05]  /*2a990*/  FADD R33, R36, R32 ;  /* 0x0000002024217221 */ /* 0x001fca0000000000 */
[----:B------:R-:W0:Y:S02]  /*2a9a0*/  ATOMS.CAST.SPIN P0, [R34], R32, R33 ;  /* 0x000000202200758d */ /* 0x000e240001800021 */
[----:B0-----:R-:W-:Y:S05]  /*2a9b0*/  @!P0 BRA `(.L_x_11740) ;  /* 0xfffffffc00f08947 */ /* 0x001fea000383ffff */
[----:B------:R-:W-:Y:S05]  /*2a9c0*/  BRA `(.L_x_11738) ;  /* 0x00000000002c7947 */ /* 0x000fea0003800000 */
.L_x_11739:
[----:B------:R-:W0:Y:S02]  /*2a9d0*/  QSPC.E.D P0, RZ, [R32] ;  /* 0x0000000020ff73aa */ /* 0x000e240000000700 */
[----:B0-----:R-:W-:Y:S05]  /*2a9e0*/  @!P0 BRA `(.L_x_11741) ;  /* 0x0000000000188947 */ /* 0x001fea0003800000 */
.L_x_11742:
[----:B------:R-:W2:Y:S02]  /*2a9f0*/  LD.E R34, [R32] ;  /* 0x0000000020227980 */ /* 0x000ea40000100900 */
[----:B--2---:R-:W-:-:S06]  /*2aa00*/  FADD R35, R36, R34 ;  /* 0x0000002224237221 */ /* 0x004fcc0000000000 */
[----:B------:R-:W2:Y:S02]  /*2aa10*/  ATOM.E.CAST.SPIN PT, R35, [R32], R34, R35 ;  /* 0x000000222023738b */ /* 0x000ea400019e0123 */
[----:B--2---:R-:W-:-:S13]  /*2aa20*/  ISETP.EQ.U32.AND P0, PT, R35, 0x1, PT ;  /* 0x000000012300780c */ /* 0x004fda0003f02070 */
[----:B------:R-:W-:Y:S05]  /*2aa30*/  @!P0 BRA `(.L_x_11742) ;  /* 0xfffffffc00ec8947 */ /* 0x000fea000383ffff */
[----:B------:R-:W-:Y:S05]  /*2aa40*/  BRA `(.L_x_11738) ;  /* 0x00000000000c7947 */ /* 0x000fea0003800000 */
.L_x_11741:
[----:B------:R-:W2:Y:S02]  /*2aa50*/  LD.E R34, desc[UR8][R32.64] ;  /* 0x0000000820227980 */ /* 0x000ea4000c101900 */
[----:B--2---:R-:W-:-:S05]  /*2aa60*/  FADD R34, R36, R34 ;  /* 0x0000002224227221 */ /* 0x004fca0000000000 */
[----:B------:R0:W-:Y:S02]  /*2aa70*/  ST.E desc[UR8][R32.64], R34 ;  /* 0x0000002220007985 */ /* 0x0001e4000c101908 */
.L_x_11738:
[----:B------:R-:W-:Y:S05]  /*2aa80*/  BSYNC.RECONVERGENT B1 ;  /* 0x0000000000017941 */ /* 0x000fea0003800200 */
.L_x_11737:
[----:B0-----:R-:W-:-:S05]  /*2aa90*/  IMAD.WIDE R32, R61, 0x4, R20 ;  /* 0x000000043d207825 */ /* 0x001fca00078e0214 */
[----:B------:R0:W-:Y:S01]  /*2aaa0*/  ATOM.E.ADD.F32.FTZ.RN.STRONG.GPU P0, RZ, desc[UR8][R32.64], R15 ;  /* 0x8000000f20ff79a2 */ /* 0x0001e2000c10f308 */
[----:B------:R-:W-:Y:S04]  /*2aab0*/  BSSY.RECONVERGENT B1, `(.L_x_11743) ;  /* 0x0000015000017945 */ /* 0x000fe80003800200 */
[----:B0-----:R-:W-:Y:S05]  /*2aac0*/  @P0 BRA `(.L_x_11744) ;  /* 0x00000000004c0947 */ /* 0x001fea0003800000 */
[----:B------:R-:W0:Y:S02]  /*2aad0*/  QSPC.E.S P0, RZ, [R32] ;  /* 0x0000000020ff73aa */ /* 0x000e240000000500 */
[----:B0-----:R-:W-:Y:S05]  /*2aae0*/  @!P0 BRA `(.L_x_11745) ;  /* 0x0000000000188947 */ /* 0x001fea0003800000 */
[----:B------:R-:W-:-:S07]  /*2aaf0*/  MOV R34, R32 ;  /* 0x0000002000227202 */ /* 0x000fce0000000f00 */
.L_x_11746:
[----:B------:R-:W0:Y:S02]  /*2ab00*/  LDS R32, [R34] ;  /* 0x0000000022207984 */ /* 0x000e240000000800 */
[----:B0-----:R-:W-:-:S05]  /*2ab10*/  FADD R33, R15, R32 ;  /* 0x000000200f217221 */ /* 0x001fca0000000000 */
[----:B------:R-:W0:Y:S02]  /*2ab20*/  ATOMS.CAST.SPIN P0, [R34], R32, R33 ;  /* 0x000000202200758d */ /* 0x000e240001800021 */
[----:B0-----:R-:W-:Y:S05]  /*2ab30*/  @!P0 BRA `(.L_x_11746) ;  /* 0xfffffffc00f08947 */ /* 0x001fea000383ffff */
[----:B------:R-:W-:Y:S05]  /*2ab40*/  BRA `(.L_x_11744) ;  /* 0x00000000002c7947 */ /* 0x000fea0003800000 */
.L_x_11745:
[----:B------:R-:W0:Y:S02]  /*2ab50*/  QSPC.E.D P0, RZ, [R32] ;  /* 0x0000000020ff73aa */ /* 0x000e240000000700 */
[----:B0-----:R-:W-:Y:S05]  /*2ab60*/  @!P0 BRA `(.L_x_11747) ;  /* 0x0000000000188947 */ /* 0x001fea0003800000 */
.L_x_11748:
[----:B------:R-:W2:Y:S02]  /*2ab70*/  LD.E R34, [R32] ;  /* 0x0000000020227980 */ /* 0x000ea40000100900 */
[----:B--2---:R-:W-:-:S06]  /*2ab80*/  FADD R35, R15, R34 ;  /* 0x000000220f237221 */ /* 0x004fcc0000000000 */
[----:B------:R-:W2:Y:S02]  /*2ab90*/  ATOM.E.CAST.SPIN PT, R35, [R32], R34, R35 ;  /* 0x000000222023738b */ /* 0x000ea400019e0123 */
[----:B--2---:R-:W-:-:S13]  /*2aba0*/  ISETP.EQ.U32.AND P0, PT, R35, 0x1, PT ;  /* 0x000000012300780c */ /* 0x004fda0003f02070 */
[----:B------:R-:W-:Y:S05]  /*2abb0*/  @!P0 BRA `(.L_x_11748) ;  /* 0xfffffffc00ec8947 */ /* 0x000fea000383ffff */
[----:B------:R-:W-:Y:S05]  /*2abc0*/  BRA `(.L_x_11744) ;  /* 0x00000000000c7947 */ /* 0x000fea0003800000 */
.L_x_11747:
[----:B------:R-:W2:Y:S02]  /*2abd0*/  LD.E R34, desc[UR8][R32.64] ;  /* 0x0000000820227980 */ /* 0x000ea4000c101900 */
[----:B--2---:R-:W-:-:S05]  /*2abe0*/  FADD R34, R15, R34 ;  /* 0x000000220f227221 */ /* 0x004fca0000000000 */
[----:B------:R0:W-:Y:S02]  /*2abf0*/  ST.E desc[UR8][R32.64], R34 ;  /* 0x0000002220007985 */ /* 0x0001e4000c101908 */
.L_x_11744:
[----:B------:R-:W-:Y:S05]  /*2ac00*/  BSYNC.RECONVERGENT B1 ;  /* 0x0000000000017941 */ /* 0x000fea0003800200 */
.L_x_11743:
        /* <DEDUP_REMOVED lines=9> */
.L_x_11752:
[----:B------:R-:W0:Y:S02]  /*2aca0*/  LDS R32, [R34] ;  /* 0x0000000022207984 */ /* 0x000e240000000800 */
[----:B0-----:R-:W-:-:S05]  /*2acb0*/  FADD R33, R36, R32 ;  /* 0x0000002024217221 */ /* 0x001fca0000000000 */
[----:B------:R-:W0:Y:S02]  /*2acc0*/  ATOMS.CAST.SPIN P0, [R34], R32, R33 ;  /* 0x000000202200758d */ /* 0x000e240001800021 */
[----:B0-----:R-:W-:Y:S05]  /*2acd0*/  @!P0 BRA `(.L_x_11752) ;  /* 0xfffffffc00f08947 */ /* 0x001fea000383ffff */
[----:B------:R-:W-:Y:S05]  /*2ace0*/  BRA `(.L_x_11750) ;  /* 0x00000000002c7947 */ /* 0x000fea0003800000 */
.L_x_11751:
[----:B------:R-:W0:Y:S02]  /*2acf0*/  QSPC.E.D P0, RZ, [R32] ;  /* 0x0000000020ff73aa */ /* 0x000e240000000700 */
[----:B0-----:R-:W-:Y:S05]  /*2ad00*/  @!P0 BRA `(.L_x_11753) ;  /* 0x0000000000188947 */ /* 0x001fea0003800000 */
.L_x_11754:
[----:B------:R-:W2:Y:S02]  /*2ad10*/  LD.E R34, [R32] ;  /* 0x0000000020227980 */ /* 0x000ea40000100900 */
[----:B--2---:R-:W-:-:S06]  /*2ad20*/  FADD R35, R36, R34 ;  /* 0x0000002224237221 */ /* 0x004fcc0000000000 */
[----:B------:R-:W2:Y:S02]  /*2ad30*/  ATOM.E.CAST.SPIN PT, R35, [R32], R34, R35 ;  /* 0x000000222023738b */ /* 0x000ea400019e0123 */
[----:B--2---:R-:W-:-:S13]  /*2ad40*/  ISETP.EQ.U32.AND P0, PT, R35, 0x1, PT ;  /* 0x000000012300780c */ /* 0x004fda0003f02070 */
[----:B------:R-:W-:Y:S05]  /*2ad50*/  @!P0 BRA `(.L_x_11754) ;  /* 0xfffffffc00ec8947 */ /* 0x000fea000383ffff */
[----:B------:R-:W-:Y:S05]  /*2ad60*/  BRA `(.L_x_11750) ;  /* 0x00000000000c7947 */ /* 0x000fea0003800000 */
.L_x_11753:
[----:B------:R-:W2:Y:S02]  /*2ad70*/  LD.E R34, desc[UR8][R32.64] ;  /* 0x0000000820227980 */ /* 0x000ea4000c101900 */
[----:B--2---:R-:W-:-:S05]  /*2ad80*/  FADD R34, R36, R34 ;  /* 0x0000002224227221 */ /* 0x004fca0000000000 */
[----:B------:R0:W-:Y:S02]  /*2ad90*/  ST.E desc[UR8][R32.64], R34 ;  /* 0x0000002220007985 */ /* 0x0001e4000c101908 */
.L_x_11750:
[----:B------:R-:W-:Y:S05]  /*2ada0*/  BSYNC.RECONVERGENT B1 ;  /* 0x0000000000017941 */ /* 0x000fea0003800200 */
.L_x_11749:
[----:B0-----:R-:W-:-:S05]  /*2adb0*/  IMAD.WIDE R32, R6, 0x4, R20 ;  /* 0x0000000406207825 */ /* 0x001fca00078e0214 */
[----:B------:R0:W-:Y:S01]  /*2adc0*/  ATOM.E.ADD.F32.FTZ.RN.STRONG.GPU P0, RZ, desc[UR8][R32.64], R15 ;  /* 0x8000000f20ff79a2 */ /* 0x0001e2000c10f308 */
[----:B------:R-:W-:Y:S04]  /*2add0*/  BSSY.RECONVERGENT B1, `(.L_x_11755) ;  /* 0x0000015000017945 */ /* 0x000fe80003800200 */
[----:B0-----:R-:W-:Y:S05]  /*2ade0*/  @P0 BRA `(.L_x_11756) ;  /* 0x00000000004c0947 */ /* 0x001fea0003800000 */
[----:B------:R-:W0:Y:S02]  /*2adf0*/  QSPC.E.S P0, RZ, [R32] ;  /* 0x0000000020ff73aa */ /* 0x000e240000000500 */
[----:B0-----:R-:W-:Y:S05]  /*2ae00*/  @!P0 BRA `(.L_x_11757) ;  /* 0x0000000000188947 */ /* 0x001fea0003800000 */
[----:B------:R-:W-:-:S07]  /*2ae10*/  MOV R34, R32 ;  /* 0x0000002000227202 */ /* 0x000fce0000000f00 */
.L_x_11758:
[----:B------:R-:W0:Y:S02]  /*2ae20*/  LDS R32, [R34] ;  /* 0x0000000022207984 */ /* 0x000e240000000800 */
[----:B0-----:R-:W-:-:S05]  /*2ae30*/  FADD R33, R15, R32 ;  /* 0x000000200f217221 */ /* 0x001fca0000000000 */
[----:B------:R-:W0:Y:S02]  /*2ae40*/  ATOMS.CAST.SPIN P0, [R34], R32, R33 ;  /* 0x000000202200758d */ /* 0x000e240001800021 */
[----:B0-----:R-:W-:Y:S05]  /*2ae50*/  @!P0 BRA `(.L_x_11758) ;  /* 0xfffffffc00f08947 */ /* 0x001fea000383ffff */
[----:B------:R-:W-:Y:S05]  /*2ae60*/  BRA `(.L_x_11756) ;  /* 0x00000000002c7947 */ /* 0x000fea0003800000 */
.L_x_11757:
[----:B------:R-:W0:Y:S02]  /*2ae70*/  QSPC.E.D P0, RZ, [R32] ;  /* 0x0000000020ff73aa */ /* 0x000e240000000700 */
[----:B0-----:R-:W-:Y:S05]  /*2ae80*/  @!P0 BRA `(.L_x_11759) ;  /* 0x0000000000188947 */ /* 0x001fea0003800000 */
.L_x_11760:
[----:B------:R-:W2:Y:S02]  /*2ae90*/  LD.E R34, [R32] ;  /* 0x0000000020227980 */ /* 0x000ea40000100900 */
[----:B--2---:R-:W-:-:S06]  /*2aea0*/  FADD R35, R15, R34 ;  /* 0x000000220f237221 */ /* 0x004fcc0000000000 */
[----:B------:R-:W2:Y:S02]  /*2aeb0*/  ATOM.E.CAST.SPIN PT, R35, [R32], R34, R35 ;  /* 0x000000222023738b */ /* 0x000ea400019e0123 */
[----:B--2---:R-:W-:-:S13]  /*2aec0*/  ISETP.EQ.U32.AND P0, PT, R35, 0x1, PT ;  /* 0x000000012300780c */ /* 0x004fda0003f02070 */
[----:B------:R-:W-:Y:S05]  /*2aed0*/  @!P0 BRA `(.L_x_11760) ;  /* 0xfffffffc00ec8947 */ /* 0x000fea000383ffff */
[----:B------:R-:W-:Y:S05]  /*2aee0*/  BRA `(.L_x_11756) ;  /* 0x00000000000c7947 */ /* 0x000fea0003800000 */
.L_x_11759:
[----:B------:R-:W2:Y:S02]  /*2aef0*/  LD.E R34, desc[UR8][R32.64] ;  /* 0x0000000820227980 */ /* 0x000ea4000c101900 */
[----:B--2---:R-:W-:-:S05]  /*2af00*/  FADD R34, R15, R34 ;  /* 0x000000220f227221 */ /* 0x004fca0000000000 */
[----:B------:R0:W-:Y:S02]  /*2af10*/  ST.E desc[UR8][R32.64], R34 ;  /* 0x0000002220007985 */ /* 0x0001e4000c101908 */
.L_x_11756:
[----:B------:R-:W-:Y:S05]  /*2af20*/  BSYNC.RECONVERGENT B1 ;  /* 0x0000000000017941 */ /* 0x000fea0003800200 */
.L_x_11755:
        /* <DEDUP_REMOVED lines=9> */
.L_x_11764:
[----:B------:R-:W0:Y:S02]  /*2afc0*/  LDS R32, [R34] ;  /* 0x0000000022207984 */ /* 0x000e240000000800 */
[----:B0-----:R-:W-:-:S05]  /*2afd0*/  FADD R33, R36, R32 ;  /* 0x0000002024217221 */ /* 0x001fca0000000000 */
[----:B------:R-:W0:Y:S02]  /*2afe0*/  ATOMS.CAST.SPIN P0, [R34], R32, R33 ;  /* 0x000000202200758d */ /* 0x000e240001800021 */
[----:B0-----:R-:W-:Y:S05]  /*2aff0*/  @!P0 BRA `(.L_x_11764) ;  /* 0xfffffffc00f08947 */ /* 0x001fea000383ffff */
[----:B------:R-:W-:Y:S05]  /*2b000*/  BRA `(.L_x_11762) ;  /* 0x00000000002c7947 */ /* 0x000fea0003800000 */
.L_x_11763:
[----:B------:R-:W0:Y:S02]  /*2b010*/  QSPC.E.D P0, RZ, [R32] ;  /* 0x0000000020ff73aa */ /* 0x000e240000000700 */
[----:B0-----:R-:W-:Y:S05]  /*2b020*/  @!P0 BRA `(.L_x_11765) ;  /* 0x0000000000188947 */ /* 0x001fea0003800000 */
.L_x_11766:
[----:B------:R-:W2:Y:S02]  /*2b030*/  LD.E R34, [R32] ;  /* 0x0000000020227980 */ /* 0x000ea40000100900 */
[----:B--2---:R-:W-:-:S06]  /*2b040*/  FADD R35, R36, R34 ;  /* 0x0000002224237221 */ /* 0x004fcc0000000000 */
[----:B------:R-:W2:Y:S02]  /*2b050*/  ATOM.E.CAST.SPIN PT, R35, [R32], R34, R35 ;  /* 0x000000222023738b */ /* 0x000ea400019e0123 */
[----:B--2---:R-:W-:-:S13]  /*2b060*/  ISETP.EQ.U32.AND P0, PT, R35, 0x1, PT ;  /* 0x000000012300780c */ /* 0x004fda0003f02070 */
[----:B------:R-:W-:Y:S05]  /*2b070*/  @!P0 BRA `(.L_x_11766) ;  /* 0xfffffffc00ec8947 */ /* 0x000fea000383ffff */
[----:B------:R-:W-:Y:S05]  /*2b080*/  BRA `(.L_x_11762) ;  /* 0x00000000000c7947 */ /* 0x000fea0003800000 */
.L_x_11765:
[----:B------:R-:W2:Y:S02]  /*2b090*/  LD.E R34, desc[UR8][R32.64] ;  /* 0x0000000820227980 */ /* 0x000ea4000c101900 */
[----:B--2---:R-:W-:-:S05]  /*2b0a0*/  FADD R34, R36, R34 ;  /* 0x0000002224227221 */ /* 0x004fca0000000000 */
[----:B------:R0:W-:Y:S02]  /*2b0b0*/  ST.E desc[UR8][R32.64], R34 ;  /* 0x0000002220007985 */ /* 0x0001e4000c101908 */
.L_x_11762:
[----:B------:R-:W-:Y:S05]  /*2b0c0*/  BSYNC.RECONVERGENT B1 ;  /* 0x0000000000017941 */ /* 0x000fea0003800200 */
.L_x_11761:
[----:B0-----:R-:W-:-:S05]  /*2b0d0*/  IMAD.WIDE R32, R3, 0x4, R20 ;  /* 0x0000000403207825 */ /* 0x001fca00078e0214 */
[----:B------:R0:W-:Y:S01]  /*2b0e0*/  ATOM.E.ADD.F32.FTZ.RN.STRONG.GPU P0, RZ, desc[UR8][R32.64], R15 ;  /* 0x8000000f20ff79a2 */ /* 0x0001e2000c10f308 */
[----:B------:R-:W-:Y:S04]  /*2b0f0*/  BSSY.RECONVERGENT B1, `(.L_x_11767) ;  /* 0x0000015000017945 */ /* 0x000fe80003800200 */
[----:B0-----:R-:W-:Y:S05]  /*2b100*/  @P0 BRA `(.L_x_11768) ;  /* 0x00000000004c0947 */ /* 0x001fea0003800000 */
[----:B------:R-:W0:Y:S02]  /*2b110*/  QSPC.E.S P0, RZ, [R32] ;  /* 0x0000000020ff73aa */ /* 0x000e240000000500 */
[----:B0-----:R-:W-:Y:S05]  /*2b120*/  @!P0 BRA `(.L_x_11769) ;  /* 0x0000000000188947 */ /* 0x001fea0003800000 */
[----:B------:R-:W-:-:S07]  /*2b130*/  MOV R34, R32 ;  /* 0x0000002000227202 */ /* 0x000fce0000000f00 */
.L_x_11770:
[----:B------:R-:W0:Y:S02]  /*2b140*/  LDS R32, [R34] ;  /* 0x0000000022207984 */ /* 0x000e240000000800 */
[----:B0-----:R-:W-:-:S05]  /*2b150*/  FADD R33, R15, R32 ;  /* 0x000000200f217221 */ /* 0x001fca0000000000 */
[----:B------:R-:W0:Y:S02]  /*2b160*/  ATOMS.CAST.SPIN P0, [R34], R32, R33 ;  /* 0x000000202200758d */ /* 0x000e240001800021 */
[----:B0-----:R-:W-:Y:S05]  /*2b170*/  @!P0 BRA `(.L_x_11770) ;  /* 0xfffffffc00f08947 */ /* 0x001fea000383ffff */
[----:B------:R-:W-:Y:S05]  /*2b180*/  BRA `(.L_x_11768) ;  /* 0x00000000002c7947 */ /* 0x000fea0003800000 */
.L_x_11769:
[----:B------:R-:W0:Y:S02]  /*2b190*/  QSPC.E.D P0, RZ, [R32] ;  /* 0x0000000020ff73aa */ /* 0x000e240000000700 */
[----:B0-----:R-:W-:Y:S05]  /*2b1a0*/  @!P0 BRA `(.L_x_11771) ;  /* 0x0000000000188947 */ /* 0x001fea0003800000 */
.L_x_11772:
[----:B------:R-:W2:Y:S02]  /*2b1b0*/  LD.E R34, [R32] ;  /* 0x0000000020227980 */ /* 0x000ea40000100900 */
[----:B--2---:R-:W-:-:S06]  /*2b1c0*/  FADD R35, R15, R34 ;  /* 0x000000220f237221 */ /* 0x004fcc0000000000 */
[----:B------:R-:W2:Y:S02]  /*2b1d0*/  ATOM.E.CAST.SPIN PT, R35, [R32], R34, R35 ;  /* 0x000000222023738b */ /* 0x000ea400019e0123 */
[----:B--2---:R-:W-:-:S13]  /*2b1e0*/  ISETP.EQ.U32.AND P0, PT, R35, 0x1, PT ;  /* 0x000000012300780c */ /* 0x004fda0003f02070 */
[----:B------:R-:W-:Y:S05]  /*2b1f0*/  @!P0 BRA `(.L_x_11772) ;  /* 0xfffffffc00ec8947 */ /* 0x000fea000383ffff */
[----:B------:R-:W-:Y:S05]  /*2b200*/  BRA `(.L_x_11768) ;  /* 0x00000000000c7947 */ /* 0x000fea0003800000 */
.L_x_11771:
[----:B------:R-:W2:Y:S02]  /*2b210*/  LD.E R34, desc[UR8][R32.64] ;  /* 0x0000000820227980 */ /* 0x000ea4000c101900 */
[----:B--2---:R-:W-:-:S05]  /*2b220*/  FADD R34, R15, R34 ;  /* 0x000000220f227221 */ /* 0x004fca0000000000 */
[----:B------:R0:W-:Y:S02]  /*2b230*/  ST.E desc[UR8][R32.64], R34 ;  /* 0x0000002220007985 */ /* 0x0001e4000c101908 */
.L_x_11768:
[----:B------:R-:W-:Y:S05]  /*2b240*/  BSYNC.RECONVERGENT B1 ;  /* 0x0000000000017941 */ /* 0x000fea0003800200 */
.L_x_11767:
        /* <DEDUP_REMOVED lines=9> */
.L_x_11776:
[----:B------:R-:W0:Y:S02]  /*2b2e0*/  LDS R32, [R34] ;  /* 0x0000000022207984 */ /* 0x000e240000000800 */
[----:B0-----:R-:W-:-:S05]  /*2b2f0*/  FADD R33, R36, R32 ;  /* 0x0000002024217221 */ /* 0x001fca0000000000 */
[----:B------:R-:W0:Y:S02]  /*2b300*/  ATOMS.CAST.SPIN P0, [R34], R32, R33 ;  /* 0x000000202200758d */ /* 0x000e240001800021 */
[----:B0-----:R-:W-:Y:S05]  /*2b310*/  @!P0 BRA `(.L_x_11776) ;  /* 0xfffffffc00f08947 */ /* 0x001fea000383ffff */
[----:B------:R-:W-:Y:S05]  /*2b320*/  BRA `(.L_x_11774) ;  /* 0x00000000002c7947 */ /* 0x000fea0003800000 */
.L_x_11775:
[----:B------:R-:W0:Y:S02]  /*2b330*/  QSPC.E.D P0, RZ, [R32] ;  /* 0x0000000020ff73aa */ /* 0x000e240000000700 */
[----:B0-----:R-:W-:Y:S05]  /*2b340*/  @!P0 BRA `(.L_x_11777) ;  /* 0x0000000000188947 */ /* 0x001fea0003800000 */
.L_x_11778:
[----:B------:R-:W2:Y:S02]  /*2b350*/  LD.E R34, [R32] ;  /* 0x0000000020227980 */ /* 0x000ea40000100900 */
[----:B--2---:R-:W-:-:S06]  /*2b360*/  FADD R35, R36, R34 ;  /* 0x0000002224237221 */ /* 0x004fcc0000000000 */
[----:B------:R-:W2:Y:S02]  /*2b370*/  ATOM.E.CAST.SPIN PT, R35, [R32], R34, R35 ;  /* 0x000000222023738b */ /* 0x000ea400019e0123 */
[----:B--2---:R-:W-:-:S13]  /*2b380*/  ISETP.EQ.U32.AND P0, PT, R35, 0x1, PT ;  /* 0x000000012300780c */ /* 0x004fda0003f02070 */
[----:B------:R-:W-:Y:S05]  /*2b390*/  @!P0 BRA `(.L_x_11778) ;  /* 0xfffffffc00ec8947 */ /* 0x000fea000383ffff */
[----:B------:R-:W-:Y:S05]  /*2b3a0*/  BRA `(.L_x_11774) ;  /* 0x00000000000c7947 */ /* 0x000fea0003800000 */
.L_x_11777:
[----:B------:R-:W2:Y:S02]  /*2b3b0*/  LD.E R34, desc[UR8][R32.64] ;  /* 0x0000000820227980 */ /* 0x000ea4000c101900 */
[----:B--2---:R-:W-:-:S05]  /*2b3c0*/  FADD R34, R36, R34 ;  /* 0x0000002224227221 */ /* 0x004fca0000000000 */
[----:B------:R0:W-:Y:S02]  /*2b3d0*/  ST.E desc[UR8][R32.64], R34 ;  /* 0x0000002220007985 */ /* 0x0001e4000c101908 */
.L_x_11774:
[----:B------:R-:W-:Y:S05]  /*2b3e0*/  BSYNC.RECONVERGENT B1 ;  /* 0x0000000000017941 */ /* 0x000fea0003800200 */
.L_x_11773:
[----:B0-----:R-:W-:-:S05]  /*2b3f0*/  IMAD.WIDE R32, R2, 0x4, R20 ;  /* 0x0000000402207825 */ /* 0x001fca00078e0214 */
[----:B------:R0:W-:Y:S01]  /*2b400*/  ATOM.E.ADD.F32.FTZ.RN.STRONG.GPU P0, RZ, desc[UR8][R32.64], R15 ;  /* 0x8000000f20ff79a2 */ /* 0x0001e2000c10f308 */
[----:B------:R-:W-:Y:S04]  /*2b410*/  BSSY.RECONVERGENT B1, `(.L_x_11779) ;  /* 0x0000015000017945 */ /* 0x000fe80003800200 */
[----:B0-----:R-:W-:Y:S05]  /*2b420*/  @P0 BRA `(.L_x_11780) ;  /* 0x00000000004c0947 */ /* 0x001fea0003800000 */
[----:B------:R-:W0:Y:S02]  /*2b430*/  QSPC.E.S P0, RZ, [R32] ;  /* 0x0000000020ff73aa */ /* 0x000e240000000500 */
[----:B0-----:R-:W-:Y:S05]  /*2b440*/  @!P0 BRA `(.L_x_11781) ;  /* 0x0000000000188947 */ /* 0x001fea0003800000 */
[----:B------:R-:W-:-:S07]  /*2b450*/  MOV R34, R32 ;  /* 0x0000002000227202 */ /* 0x000fce0000000f00 */
.L_x_11782:
[----:B------:R-:W0:Y:S02]  /*2b460*/  LDS R32, [R34] ;  /* 0x0000000022207984 */ /* 0x000e240000000800 */
[----:B0-----:R-:W-:-:S05]  /*2b470*/  FADD R33, R15, R32 ;  /* 0x000000200f217221 */ /* 0x001fca0000000000 */
[----:B------:R-:W0:Y:S02]  /*2b480*/  ATOMS.CAST.SPIN P0, [R34], R32, R33 ;  /* 0x000000202200758d */ /* 0x000e240001800021 */
[----:B0-----:R-:W-:Y:S05]  /*2b490*/  @!P0 BRA `(.L_x_11782) ;  /* 0xfffffffc00f08947 */ /* 0x001fea000383ffff */
[----:B------:R-:W-:Y:S05]  /*2b4a0*/  BRA `(.L_x_11780) ;  /* 0x00000000002c7947 */ /* 0x000fea0003800000 */
.L_x_11781:
[----:B------:R-:W0:Y:S02]  /*2b4b0*/  QSPC.E.D P0, RZ, [R32] ;  /* 0x0000000020ff73aa */ /* 0x000e240000000700 */
[----:B0-----:R-:W-:Y:S05]  /*2b4c0*/  @!P0 BRA `(.L_x_11783) ;  /* 0x0000000000188947 */ /* 0x001fea0003800000 */
.L_x_11784:
[----:B------:R-:W2:Y:S02]  /*2b4d0*/  LD.E R34, [R32] ;  /* 0x0000000020227980 */ /* 0x000ea40000100900 */
[----:B--2---:R-:W-:-:S06]  /*2b4e0*/  FADD R35, R15, R34 ;  /* 0x000000220f237221 */ /* 0x004fcc0000000000 */
[----:B------:R-:W2:Y:S02]  /*2b4f0*/  ATOM.E.CAST.SPIN PT, R35, [R32], R34, R35 ;  /* 0x000000222023738b */ /* 0x000ea400019e0123 */
[----:B--2---:R-:W-:-:S13]  /*2b500*/  ISETP.EQ.U32.AND P0, PT, R35, 0x1, PT ;  /* 0x000000012300780c */ /* 0x004fda0003f02070 */
[----:B------:R-:W-:Y:S05]  /*2b510*/  @!P0 BRA `(.L_x_11784) ;  /* 0xfffffffc00ec8947 */ /* 0x000fea000383ffff */
[----:B------:R-:W-:Y:S05]  /*2b520*/  BRA `(.L_x_11780) ;  /* 0x00000000000c7947 */ /* 0x000fea0003800000 */
.L_x_11783:
[----:B------:R-:W2:Y:S02]  /*2b530*/  LD.E R34, desc[UR8][R32.64] ;  /* 0x0000000820227980 */ /* 0x000ea4000c101900 */
[----:B--2---:R-:W-:-:S05]  /*2b540*/  FADD R34, R15, R34 ;  /* 0x000000220f227221 */ /* 0x004fca0000000000 */
[----:B------:R0:W-:Y:S02]  /*2b550*/  ST.E desc[UR8][R32.64], R34 ;  /* 0x0000002220007985 */ /* 0x0001e4000c101908 */
.L_x_11780:
[----:B------:R-:W-:Y:S05]  /*2b560*/  BSYNC.RECONVERGENT B1 ;  /* 0x0000000000017941 */ /* 0x000fea0003800200 */
.L_x_11779:
        /* <DEDUP_REMOVED lines=9> */
.L_x_11788:
[----:B------:R-:W0:Y:S02]  /*2b600*/  LDS R32, [R34] ;  /* 0x0000000022207984 */ /* 0x000e240000000800 */
[----:B0-----:R-:W-:-:S05]  /*2b610*/  FADD R33, R31, R32 ;  /* 0x000000201f217221 */ /* 0x001fca0000000000 */
[----:B------:R-:W0:Y:S02]  /*2b620*/  ATOMS.CAST.SPIN P0, [R34], R32, R33 ;  /* 0x000000202200758d */ /* 0x000e240001800021 */
[----:B0-----:R-:W-:Y:S05]  /*2b630*/  @!P0 BRA `(.L_x_11788) ;  /* 0xfffffffc00f08947 */ /* 0x001fea000383ffff */
[----:B------:R-:W-:Y:S05]  /*2b640*/  BRA `(.L_x_11786) ;  /* 0x00000000002c7947 */ /* 0x000fea0003800000 */
.L_x_11787:
[----:B------:R-:W0:Y:S02]  /*2b650*/  QSPC.E.D P0, RZ, [R32] ;  /* 0x0000000020ff73aa */ /* 0x000e240000000700 */
[----:B0-----:R-:W-:Y:S05]  /*2b660*/  @!P0 BRA `(.L_x_11789) ;  /* 0x0000000000188947 */ /* 0x001fea0003800000 */
.L_x_11790:
[----:B------:R-:W2:Y:S02]  /*2b670*/  LD.E R34, [R32] ;  /* 0x0000000020227980 */ /* 0x000ea40000100900 */
[----:B--2---:R-:W-:-:S06]  /*2b680*/  FADD R35, R31, R34 ;  /* 0x000000221f237221 */ /* 0x004fcc0000000000 */
[----:B------:R-:W2:Y:S02]  /*2b690*/  ATOM.E.CAST.SPIN PT, R35, [R32], R34, R35 ;  /* 0x000000222023738b */ /* 0x000ea400019e0123 */
[----:B--2---:R-:W-:-:S13]  /*2b6a0*/  ISETP.EQ.U32.AND P0, PT, R35, 0x1, PT ;  /* 0x000000012300780c */ /* 0x004fda0003f02070 */
[----:B------:R-:W-:Y:S05]  /*2b6b0*/  @!P0 BRA `(.L_x_11790) ;  /* 0xfffffffc00ec8947 */ /* 0x000fea000383ffff */
[----:B------:R-:W-:Y:S05]  /*2b6c0*/  BRA `(.L_x_11786) ;  /* 0x00000000000c7947 */ /* 0x000fea0003800000 */
.L_x_11789:
[----:B------:R-:W2:Y:S02]  /*2b6d0*/  LD.E R34, desc[UR8][R32.64] ;  /* 0x0000000820227980 */ /* 0x000ea4000c101900 */
[----:B--2---:R-:W-:-:S05]  /*2b6e0*/  FADD R34, R31, R34 ;  /* 0x000000221f227221 */ /* 0x004fca0000000000 */
[----:B------:R0:W-:Y:S02]  /*2b6f0*/  ST.E desc[UR8][R32.64], R34 ;  /* 0x0000002220007985 */ /* 0x0001e4000c101908 */
.L_x_11786:
[----:B------:R-:W-:Y:S05]  /*2b700*/  BSYNC.RECONVERGENT B1 ;  /* 0x0000000000017941 */ /* 0x000fea0003800200 */
.L_x_11785:
[----:B0-----:R-:W-:-:S05]  /*2b710*/  IMAD.WIDE R32, R5, 0x4, R20 ;  /* 0x0000000405207825 */ /* 0x001fca00078e0214 */
[----:B------:R0:W-:Y:S01]  /*2b720*/  ATOM.E.ADD.F32.FTZ.RN.STRONG.GPU P0, RZ, desc[UR8][R32.64], R15 ;  /* 0x8000000f20ff79a2 */ /* 0x0001e2000c10f308 */
[----:B------:R-:W-:Y:S04]  /*2b730*/  BSSY.RECONVERGENT B1, `(.L_x_11791) ;  /* 0x0000015000017945 */ /* 0x000fe80003800200 */
[----:B0-----:R-:W-:Y:S05]  /*2b740*/  @P0 BRA `(.L_x_11792) ;  /* 0x00000000004c0947 */ /* 0x001fea0003800000 */
[----:B------:R-:W0:Y:S02]  /*2b750*/  QSPC.E.S P0, RZ, [R32] ;  /* 0x0000000020ff73aa */ /* 0x000e240000000500 */
[----:B0-----:R-:W-:Y:S05]  /*2b760*/  @!P0 BRA `(.L_x_11793) ;  /* 0x0000000000188947 */ /* 0x001fea0003800000 */
[----:B------:R-:W-:-:S07]  /*2b770*/  MOV R31, R32 ;  /* 0x00000020001f7202 */ /* 0x000fce0000000f00 */
.L_x_11794:
[----:B------:R-:W0:Y:S02]  /*2b780*/  LDS R32, [R31] ;  /* 0x000000001f207984 */ /* 0x000e240000000800 */
[----:B0-----:R-:W-:-:S05]  /*2b790*/  FADD R33, R15, R32 ;  /* 0x000000200f217221 */ /* 0x001fca0000000000 */
[----:B------:R-:W0:Y:S02]  /*2b7a0*/  ATOMS.CAST.SPIN P0, [R31], R32, R33 ;  /* 0x000000201f00758d */ /* 0x000e240001800021 */
[----:B0-----:R-:W-:Y:S05]  /*2b7b0*/  @!P0 BRA `(.L_x_11794) ;  /* 0xfffffffc00f08947 */ /* 0x001fea000383ffff */
[----:B------:R-:W-:Y:S05]  /*2b7c0*/  BRA `(.L_x_11792) ;  /* 0x00000000002c7947 */ /* 0x000fea0003800000 */
.L_x_11793:
[----:B------:R-:W0:Y:S02]  /*2b7d0*/  QSPC.E.D P0, RZ, [R32] ;  /* 0x0000000020ff73aa */ /* 0x000e240000000700 */
[----:B0-----:R-:W-:Y:S05]  /*2b7e0*/  @!P0 BRA `(.L_x_11795) ;  /* 0x0000000000188947 */ /* 0x001fea0003800000 */
.L_x_11796:
[----:B------:R-:W2:Y:S02]  /*2b7f0*/  LD.E R34, [R32] ;  /* 0x0000000020227980 */ /* 0x000ea40000100900 */
[----:B--2---:R-:W-:-:S06]  /*2b800*/  FADD R35, R15, R34 ;  /* 0x000000220f237221 */ /* 0x004fcc0000000000 */
[----:B------:R-:W2:Y:S02]  /*2b810*/  ATOM.E.CAST.SPIN PT, R35, [R32], R34, R35 ;  /* 0x000000222023738b */ /* 0x000ea400019e0123 */
[----:B--2---:R-:W-:-:S13]  /*2b820*/  ISETP.EQ.U32.AND P0, PT, R35, 0x1, PT ;  /* 0x000000012300780c */ /* 0x004fda0003f02070 */
[----:B------:R-:W-:Y:S05]  /*2b830*/  @!P0 BRA `(.L_x_11796) ;  /* 0xfffffffc00ec8947 */ /* 0x000fea000383ffff */
[----:B------:R-:W-:Y:S05]  /*2b840*/  BRA `(.L_x_11792) ;  /* 0x00000000000c7947 */ /* 0x000fea0003800000 */
.L_x_11795:
[----:B------:R-:W2:Y:S02]  /*2b850*/  LD.E R31, desc[UR8][R32.64] ;  /* 0x00000008201f7980 */ /* 0x000ea4000c101900 */
[----:B--2---:R-:W-:-:S05]  /*2b860*/  FADD R31, R15, R31 ;  /* 0x0000001f0f1f7221 */ /* 0x004fca0000000000 */
[----:B------:R0:W-:Y:S02]  /*2b870*/  ST.E desc[UR8][R32.64], R31 ;  /* 0x0000001f20007985 */ /* 0x0001e4000c101908 */
.L_x_11792:
[----:B------:R-:W-:Y:S05]  /*2b880*/  BSYNC.RECONVERGENT B1 ;  /* 0x0000000000017941 */ /* 0x000fea0003800200 */
.L_x_11791:
        /* <DEDUP_REMOVED lines=9> */
.L_x_11800:
[----:B------:R-:W0:Y:S02]  /*2b920*/  LDS R32, [R31] ;  /* 0x000000001f207984 */ /* 0x000e240000000800 */
[----:B0-----:R-:W-:-:S05]  /*2b930*/  FADD R33, R9, R32 ;  /* 0x0000002009217221 */ /* 0x001fca0000000000 */
[----:B------:R-:W0:Y:S02]  /*2b940*/  ATOMS.CAST.SPIN P0, [R31], R32, R33 ;  /* 0x000000201f00758d */ /* 0x000e240001800021 */
[----:B0-----:R-:W-:Y:S05]  /*2b950*/  @!P0 BRA `(.L_x_11800) ;  /* 0xfffffffc00f08947 */ /* 0x001fea000383ffff */
[----:B------:R-:W-:Y:S05]  /*2b960*/  BRA `(.L_x_11798) ;  /* 0x00000000002c7947 */ /* 0x000fea0003800000 */
.L_x_11799:
[----:B------:R-:W0:Y:S02]  /*2b970*/  QSPC.E.D P0, RZ, [R32] ;  /* 0x0000000020ff73aa */ /* 0x000e240000000700 */
[----:B0-----:R-:W-:Y:S05]  /*2b980*/  @!P0 BRA `(.L_x_11801) ;  /* 0x0000000000188947 */ /* 0x001fea0003800000 */
.L_x_11802:
[----:B------:R-:W2:Y:S02]  /*2b990*/  LD.E R34, [R32] ;  /* 0x0000000020227980 */ /* 0x000ea40000100900 */
[----:B--2---:R-:W-:-:S06]  /*2b9a0*/  FADD R35, R9, R34 ;  /* 0x0000002209237221 */ /* 0x004fcc0000000000 */
[----:B------:R-:W2:Y:S02]  /*2b9b0*/  ATOM.E.CAST.SPIN PT, R35, [R32], R34, R35 ;  /* 0x000000222023738b */ /* 0x000ea400019e0123 */
[----:B--2---:R-:W-:-:S13]  /*2b9c0*/  ISETP.EQ.U32.AND P0, PT, R35, 0x1, PT ;  /* 0x000000012300780c */ /* 0x004fda0003f02070 */
[----:B------:R-:W-:Y:S05]  /*2b9d0*/  @!P0 BRA `(.L_x_11802) ;  /* 0xfffffffc00ec8947 */ /* 0x000fea000383ffff */
[----:B------:R-:W-:Y:S05]  /*2b9e0*/  BRA `(.L_x_11798) ;  /* 0x00000000000c7947 */ /* 0x000fea0003800000 */
.L_x_11801:
[----:B------:R-:W2:Y:S02]  /*2b9f0*/  LD.E R31, desc[UR8][R32.64] ;  /* 0x00000008201f7980 */ /* 0x000ea4000c101900 */
[----:B--2---:R-:W-:-:S05]  /*2ba00*/  FADD R31, R9, R31 ;  /* 0x0000001f091f7221 */ /* 0x004fca0000000000 */
[----:B------:R0:W-:Y:S02]  /*2ba10*/  ST.E desc[UR8][R32.64], R31 ;  /* 0x0000001f20007985 */ /* 0x0001e4000c101908 */
.L_x_11798:
[----:B------:R-:W-:Y:S05]  /*2ba20*/  BSYNC.RECONVERGENT B1 ;  /* 0x0000000000017941 */ /* 0x000fea0003800200 */
.L_x_11797:
[----:B0-----:R-:W-:-:S05]  /*2ba30*/  IMAD.WIDE R32, R4, 0x4, R20 ;  /* 0x0000000404207825 */ /* 0x001fca00078e0214 */
[----:B------:R0:W-:Y:S01]  /*2ba40*/  ATOM.E.ADD.F32.FTZ.RN.STRONG.GPU P0, RZ, desc[UR8][R32.64], R15 ;  /* 0x8000000f20ff79a2 */ /* 0x0001e2000c10f308 */
[----:B------:R-:W-:Y:S04]  /*2ba50*/  BSSY.RECONVERGENT B1, `(.L_x_11803) ;  /* 0x0000015000017945 */ /* 0x000fe80003800200 */
[----:B0-----:R-:W-:Y:S05]  /*2ba60*/  @P0 BRA `(.L_x_11804) ;  /* 0x00000000004c0947 */ /* 0x001fea0003800000 */
[----:B------:R-:W0:Y:S02]  /*2ba70*/  QSPC.E.S P0, RZ, [R32] ;  /* 0x0000000020ff73aa */ /* 0x000e240000000500 */
[----:B0-----:R-:W-:Y:S05]  /*2ba80*/  @!P0 BRA `(.L_x_11805) ;  /* 0x0000000000188947 */ /* 0x001fea0003800000 */
[----:B------:R-:W-:-:S07]  /*2ba90*/  MOV R9, R32 ;  /* 0x0000002000097202 */ /* 0x000fce0000000f00 */
.L_x_11806:
[----:B------:R-:W0:Y:S02]  /*2baa0*/  LDS R32, [R9] ;  /* 0x0000000009207984 */ /* 0x000e240000000800 */
[----:B0-----:R-:W-:-:S05]  /*2bab0*/  FADD R33, R15, R32 ;  /* 0x000000200f217221 */ /* 0x001fca0000000000 */
[----:B------:R-:W0:Y:S02]  /*2bac0*/  ATOMS.CAST.SPIN P0, [R9], R32, R33 ;  /* 0x000000200900758d */ /* 0x000e240001800021 */
[----:B0-----:R-:W-:Y:S05]  /*2bad0*/  @!P0 BRA `(.L_x_11806) ;  /* 0xfffffffc00f08947 */ /* 0x001fea000383ffff */
[----:B------:R-:W-:Y:S05]  /*2bae0*/  BRA `(.L_x_11804) ;  /* 0x00000000002c7947 */ /* 0x000fea0003800000 */
.L_x_11805:
[----:B------:R-:W0:Y:S02]  /*2baf0*/  QSPC.E.D P0, RZ, [R32] ;  /* 0x0000000020ff73aa */ /* 0x000e240000000700 */
[----:B0-----:R-:W-:Y:S05]  /*2bb00*/  @!P0 BRA `(.L_x_11807) ;  /* 0x0000000000188947 */ /* 0x001fea0003800000 */
.L_x_11808:
[----:B------:R-:W2:Y:S02]  /*2bb10*/  LD.E R34, [R32] ;  /* 0x0000000020227980 */ /* 0x000ea40000100900 */
[----:B--2---:R-:W-:-:S06]  /*2bb20*/  FADD R35, R15, R34 ;  /* 0x000000220f237221 */ /* 0x004fcc0000000000 */
[----:B------:R-:W2:Y:S02]  /*2bb30*/  ATOM.E.CAST.SPIN PT, R35, [R32], R34, R35 ;  /* 0x000000222023738b */ /* 0x000ea400019e0123 */
[----:B--2---:R-:W-:-:S13]  /*2bb40*/  ISETP.EQ.U32.AND P0, PT, R35, 0x1, PT ;  /* 0x000000012300780c */ /* 0x004fda0003f02070 */
[----:B------:R-:W-:Y:S05]  /*2bb50*/  @!P0 BRA `(.L_x_11808) ;  /* 0xfffffffc00ec8947 */ /* 0x000fea000383ffff */
[----:B------:R-:W-:Y:S05]  /*2bb60*/  BRA `(.L_x_11804) ;  /* 0x00000000000c7947 */ /* 0x000fea0003800000 */
.L_x_11807:
[----:B------:R-:W2:Y:S02]  /*2bb70*/  LD.E R9, desc[UR8][R32.64] ;  /* 0x0000000820097980 */ /* 0x000ea4000c101900 */
[----:B--2---:R-:W-:-:S05]  /*2bb80*/  FADD R9, R15, R9 ;  /* 0x000000090f097221 */ /* 0x004fca0000000000 */
[----:B------:R0:W-:Y:S02]  /*2bb90*/  ST.E desc[UR8][R32.64], R9 ;  /* 0x0000000920007985 */ /* 0x0001e4000c101908 */
.L_x_11804:
[----:B------:R-:W-:Y:S05]  /*2bba0*/  BSYNC.RECONVERGENT B1 ;  /* 0x0000000000017941 */ /* 0x000fea0003800200 */
.L_x_11803:
        /* <DEDUP_REMOVED lines=10> */
.L_x_11812:
[----:B------:R-:W0:Y:S02]  /*2bc50*/  LDS R22, [R27] ;  /* 0x000000001b167984 */ /* 0x000e240000000800 */
[----:B0-----:R-:W-:-:S05]  /*2bc60*/  FADD R23, R9, R22 ;  /* 0x0000001609177221 */ /* 0x001fca0000000000 */
[----:B------:R-:W0:Y:S02]  /*2bc70*/  ATOMS.CAST.SPIN P0, [R27], R22, R23 ;  /* 0x000000161b00758d */ /* 0x000e240001800017 */
[----:B0-----:R-:W-:Y:S05]  /*2bc80*/  @!P0 BRA `(.L_x_11812) ;  /* 0xfffffffc00f08947 */ /* 0x001fea000383ffff */
[----:B------:R-:W-:Y:S05]  /*2bc90*/  BRA `(.L_x_11810) ;  /* 0x00000000002c7947 */ /* 0x000fea0003800000 */
.L_x_11811:
[----:B------:R-:W0:Y:S02]  /*2bca0*/  QSPC.E.D P0, RZ, [R22] ;  /* 0x0000000016ff73aa */ /* 0x000e240000000700 */
[----:B0-----:R-:W-:Y:S05]  /*2bcb0*/  @!P0 BRA `(.L_x_11813) ;  /* 0x0000000000188947 */ /* 0x001fea0003800000 */
.L_x_11814:
[----:B------:R-:W2:Y:S02]  /*2bcc0*/  LD.E R32, [R22] ;  /* 0x0000000016207980 */ /* 0x000ea40000100900 */
[----:B--2---:R-:W-:-:S06]  /*2bcd0*/  FADD R33, R9, R32 ;  /* 0x0000002009217221 */ /* 0x004fcc0000000000 */
[----:B------:R-:W2:Y:S02]  /*2bce0*/  ATOM.E.CAST.SPIN PT, R33, [R22], R32, R33 ;  /* 0x000000201621738b */ /* 0x000ea400019e0121 */
[----:B--2---:R-:W-:-:S13]  /*2bcf0*/  ISETP.EQ.U32.AND P0, PT, R33, 0x1, PT ;  /* 0x000000012100780c */ /* 0x004fda0003f02070 */
[----:B------:R-:W-:Y:S05]  /*2bd00*/  @!P0 BRA `(.L_x_11814) ;  /* 0xfffffffc00ec8947 */ /* 0x000fea000383ffff */
[----:B------:R-:W-:Y:S05]  /*2bd10*/  BRA `(.L_x_11810) ;  /* 0x00000000000c7947 */ /* 0x000fea0003800000 */
.L_x_11813:
[----:B------:R-:W2:Y:S02]  /*2bd20*/  LD.E R27, desc[UR8][R22.64] ;  /* 0x00000008161b7980 */ /* 0x000ea4000c101900 */
[----:B--2---:R-:W-:-:S05]  /*2bd30*/  FADD R27, R9, R27 ;  /* 0x0000001b091b7221 */ /* 0x004fca0000000000 */
[----:B------:R0:W-:Y:S02]  /*2bd40*/  ST.E desc[UR8][R22.64], R27 ;  /* 0x0000001b16007985 */ /* 0x0001e4000c101908 */
.L_x_11810:
[----:B------:R-:W-:Y:S05]  /*2bd50*/  BSYNC.RECONVERGENT B1 ;  /* 0x0000000000017941 */ /* 0x000fea0003800200 */
.L_x_11809:
        /* <DEDUP_REMOVED lines=8> */
.L_x_11818:
[----:B------:R-:W1:Y:S02]  /*2bde0*/  LDS R20, [R9] ;  /* 0x0000000009147984 */ /* 0x000e640000000800 */
[----:B-1----:R-:W-:-:S05]  /*2bdf0*/  FADD R21, R15, R20 ;  /* 0x000000140f157221 */ /* 0x002fca0000000000 */
[----:B------:R-:W1:Y:S02]  /*2be00*/  ATOMS.CAST.SPIN P0, [R9], R20, R21 ;  /* 0x000000140900758d */ /* 0x000e640001800015 */
[----:B-1----:R-:W-:Y:S05]  /*2be10*/  @!P0 BRA `(.L_x_11818) ;  /* 0xfffffffc00f08947 */ /* 0x002fea000383ffff */
[----:B------:R-:W-:Y:S05]  /*2be20*/  BRA `(.L_x_11816) ;  /* 0x00000000002c7947 */ /* 0x000fea0003800000 */
.L_x_11817:
[----:B------:R-:W1:Y:S02]  /*2be30*/  QSPC.E.D P0, RZ, [R20] ;  /* 0x0000000014ff73aa */ /* 0x000e640000000700 */
[----:B-1----:R-:W-:Y:S05]  /*2be40*/  @!P0 BRA `(.L_x_11819) ;  /* 0x0000000000188947 */ /* 0x002fea0003800000 */
.L_x_11820:
[----:B0-----:R-:W2:Y:S02]  /*2be50*/  LD.E R22, [R20] ;  /* 0x0000000014167980 */ /* 0x001ea40000100900 */
[----:B--2---:R-:W-:-:S06]  /*2be60*/  FADD R23, R15, R22 ;  /* 0x000000160f177221 */ /* 0x004fcc0000000000 */
[----:B------:R-:W2:Y:S02]  /*2be70*/  ATOM.E.CAST.SPIN PT, R23, [R20], R22, R23 ;  /* 0x000000161417738b */ /* 0x000ea400019e0117 */
[----:B--2---:R-:W-:-:S13]  /*2be80*/  ISETP.EQ.U32.AND P0, PT, R23, 0x1, PT ;  /* 0x000000011700780c */ /* 0x004fda0003f02070 */
[----:B------:R-:W-:Y:S05]  /*2be90*/  @!P0 BRA `(.L_x_11820) ;  /* 0xfffffffc00ec8947 */ /* 0x000fea000383ffff */
[----:B------:R-:W-:Y:S05]  /*2bea0*/  BRA `(.L_x_11816) ;  /* 0x00000000000c7947 */ /* 0x000fea0003800000 */
.L_x_11819:
[----:B------:R-:W2:Y:S02]  /*2beb0*/  LD.E R9, desc[UR8][R20.64] ;  /* 0x0000000814097980 */ /* 0x000ea4000c101900 */
[----:B--2---:R-:W-:-:S05]  /*2bec0*/  FADD R9, R15, R9 ;  /* 0x000000090f097221 */ /* 0x004fca0000000000 */
[----:B------:R1:W-:Y:S02]  /*2bed0*/  ST.E desc[UR8][R20.64], R9 ;  /* 0x0000000914007985 */ /* 0x0003e4000c101908 */
.L_x_11816:
[----:B------:R-:W-:Y:S05]  /*2bee0*/  BSYNC.RECONVERGENT B1 ;  /* 0x0000000000017941 */ /* 0x000fea0003800200 */
.L_x_11815:
[----:B------:R-:W-:-:S03]  /*2bef0*/  UMOV UR4, 0xffffffff ;  /* 0xffffffff00047882 */ /* 0x000fc60000000000 */
[----:B------:R-:W-:Y:S05]  /*2bf00*/  BRA.DIV UR4, `(.L_x_11821) ;  /* 0x0000044e04407947 */ /* 0x000fea000b800000 */
[----:B-1----:R-:W2:Y:S04]  /*2bf10*/  LDL R21, [R1+0x74] ;  /* 0x0000740001157983 */ /* 0x002ea80000100800 */
[----:B0-----:R-:W3:Y:S04]  /*2bf20*/  LDL R22, [R1+0xcc] ;  /* 0x0000cc0001167983 */ /* 0x001ee80000100800 */
[----:B------:R0:W1:Y:S04]  /*2bf30*/  SHFL.IDX PT, R27, R14, 0x1, 0x181f ;  /* 0x00381f000e1b7f89 */ /* 0x00006800000e0000 */
[----:B--2---:R0:W2:Y:S04]  /*2bf40*/  SHFL.IDX PT, R20, R21, 0x1, 0x181f ;  /* 0x00381f0015147f89 */ /* 0x0040a800000e0000 */
[----:B-1-3--:R0:W3:Y:S02]  /*2bf50*/  SHFL.IDX PT, R9, R22, 0x1, 0x181f ;  /* 0x00381f0016097f89 */ /* 0x00a0e400000e0000 */
.L_x_13810:
        /* <DEDUP_REMOVED lines=19> */
.L_x_11825:
[----:B------:R-:W0:Y:S02]  /*2c090*/  LDS R20, [R32] ;  /* 0x0000000020147984 */ /* 0x000e240000000800 */
[----:B0-----:R-:W-:-:S05]  /*2c0a0*/  FADD R21, R31, R20 ;  /* 0x000000141f157221 */ /* 0x001fca0000000000 */
[----:B------:R-:W0:Y:S02]  /*2c0b0*/  ATOMS.CAST.SPIN P0, [R32], R20, R21 ;  /* 0x000000142000758d */ /* 0x000e240001800015 */
[----:B0-----:R-:W-:Y:S05]  /*2c0c0*/  @!P0 BRA `(.L_x_11825) ;  /* 0xfffffffc00f08947 */ /* 0x001fea000383ffff */
[----:B------:R-:W-:Y:S05]  /*2c0d0*/  BRA `(.L_x_11823) ;  /* 0x00000000002c7947 */ /* 0x000fea0003800000 */
.L_x_11824:
[----:B------:R-:W0:Y:S02]  /*2c0e0*/  QSPC.E.D P0, RZ, [R22] ;  /* 0x0000000016ff73aa */ /* 0x000e240000000700 */
[----:B0-----:R-:W-:Y:S05]  /*2c0f0*/  @!P0 BRA `(.L_x_11826) ;  /* 0x0000000000188947 */ /* 0x001fea0003800000 */
.L_x_11827:
[----:B------:R-:W2:Y:S02]  /*2c100*/  LD.E R20, [R22] ;  /* 0x0000000016147980 */ /* 0x000ea40000100900 */
[----:B--2---:R-:W-:-:S06]  /*2c110*/  FADD R21, R31, R20 ;  /* 0x000000141f157221 */ /* 0x004fcc0000000000 */
[----:B------:R-:W2:Y:S02]  /*2c120*/  ATOM.E.CAST.SPIN PT, R21, [R22], R20, R21 ;  /* 0x000000141615738b */ /* 0x000ea400019e0115 */
[----:B--2---:R-:W-:-:S13]  /*2c130*/  ISETP.EQ.U32.AND P0, PT, R21, 0x1, PT ;  /* 0x000000011500780c */ /* 0x004fda0003f02070 */
[----:B------:R-:W-:Y:S05]  /*2c140*/  @!P0 BRA `(.L_x_11827) ;  /* 0xfffffffc00ec8947 */ /* 0x000fea000383ffff */
[----:B------:R-:W-:Y:S05]  /*2c150*/  BRA `(.L_x_11823) ;  /* 0x00000000000c7947 */ /* 0x000fea0003800000 */
.L_x_11826:
[----:B------:R-:W2:Y:S02]  /*2c160*/  LD.E R20, desc[UR8][R22.64] ;  /* 0x0000000816147980 */ /* 0x000ea4000c101900 */
[----:B--2---:R-:W-:-:S05]  /*2c170*/  FADD R20, R31, R20 ;  /* 0x000000141f147221 */ /* 0x004fca0000000000 */
[----:B------:R0:W-:Y:S02]  /*2c180*/  ST.E desc[UR8][R22.64], R20 ;  /* 0x0000001416007985 */ /* 0x0001e4000c101908 */
.L_x_11823:
[----:B------:R-:W-:Y:S05]  /*2c190*/  BSYNC.RECONVERGENT B1 ;  /* 0x0000000000017941 */ /* 0x000fea0003800200 */
.L_x_11822:
        /* <DEDUP_REMOVED lines=9> */
.L_x_11831:
[----:B------:R-:W0:Y:S02]  /*2c230*/  LDS R32, [R9] ;  /* 0x0000000009207984 */ /* 0x000e240000000800 */
[----:B0-----:R-:W-:-:S05]  /*2c240*/  FADD R33, R15, R32 ;  /* 0x000000200f217221 */ /* 0x001fca0000000000 */
[----:B------:R-:W0:Y:S02]  /*2c250*/  ATOMS.CAST.SPIN P0, [R9], R32, R33 ;  /* 0x000000200900758d */ /* 0x000e240001800021 */
[----:B0-----:R-:W-:Y:S05]  /*2c260*/  @!P0 BRA `(.L_x_11831) ;  /* 0xfffffffc00f08947 */ /* 0x001fea000383ffff */
[----:B------:R-:W-:Y:S05]  /*2c270*/  BRA `(.L_x_11829) ;  /* 0x00000000002c7947 */ /* 0x000fea0003800000 */
.L_x_11830:
[----:B------:R-:W0:Y:S02]  /*2c280*/  QSPC.E.D P0, RZ, [R20] ;  /* 0x0000000014ff73aa */ /* 0x000e240000000700 */
[----:B0-----:R-:W-:Y:S05]  /*2c290*/  @!P0 BRA `(.L_x_11832) ;  /* 0x0000000000188947 */ /* 0x001fea0003800000 */
.L_x_11833:
[----:B------:R-:W2:Y:S02]  /*2c2a0*/  LD.E R32, [R20] ;  /* 0x0000000014207980 */ /* 0x000ea40000100900 */
[----:B--2---:R-:W-:-:S06]  /*2c2b0*/  FADD R33, R15, R32 ;  /* 0x000000200f217221 */ /* 0x004fcc0000000000 */
[----:B------:R-:W2:Y:S02]  /*2c2c0*/  ATOM.E.CAST.SPIN PT, R33, [R20], R32, R33 ;  /* 0x000000201421738b */ /* 0x000ea400019e0121 */
[----:B--2---:R-:W-:-:S13]  /*2c2d0*/  ISETP.EQ.U32.AND P0, PT, R33, 0x1, PT ;  /* 0x000000012100780c */ /* 0x004fda0003f02070 */
[----:B------:R-:W-:Y:S05]  /*2c2e0*/  @!P0 BRA `(.L_x_11833) ;  /* 0xfffffffc00ec8947 */ /* 0x000fea000383ffff */
[----:B------:R-:W-:Y:S05]  /*2c2f0*/  BRA `(.L_x_11829) ;  /* 0x00000000000c7947 */ /* 0x000fea0003800000 */
.L_x_11832:
[----:B------:R-:W2:Y:S02]  /*2c300*/  LD.E R9, desc[UR8][R20.64] ;  /* 0x0000000814097980 */ /* 0x000ea4000c101900 */
[----:B--2---:R-:W-:-:S05]  /*2c310*/  FADD R9, R15, R9 ;  /* 0x000000090f097221 */ /* 0x004fca0000000000 */
[----:B------:R0:W-:Y:S02]  /*2c320*/  ST.E desc[UR8][R20.64], R9 ;  /* 0x0000000914007985 */ /* 0x0001e4000c101908 */
.L_x_11829:
[----:B------:R-:W-:Y:S05]  /*2c330*/  BSYNC.RECONVERGENT B1 ;  /* 0x0000000000017941 */ /* 0x000fea0003800200 */
.L_x_11828:
        /* <DEDUP_REMOVED lines=9> */
.L_x_11837:
[----:B------:R-:W0:Y:S02]  /*2c3d0*/  LDS R32, [R27] ;  /* 0x000000001b207984 */ /* 0x000e240000000800 */
[----:B0-----:R-:W-:-:S05]  /*2c3e0*/  FADD R33, R9, R32 ;  /* 0x0000002009217221 */ /* 0x001fca0000000000 */
[----:B------:R-:W0:Y:S02]  /*2c3f0*/  ATOMS.CAST.SPIN P0, [R27], R32, R33 ;  /* 0x000000201b00758d */ /* 0x000e240001800021 */
[----:B0-----:R-:W-:Y:S05]  /*2c400*/  @!P0 BRA `(.L_x_11837) ;  /* 0xfffffffc00f08947 */ /* 0x001fea000383ffff */
[----:B------:R-:W-:Y:S05]  /*2c410*/  BRA `(.L_x_11835) ;  /* 0x00000000002c7947 */ /* 0x000fea0003800000 */
.L_x_11836:
[----:B------:R-:W0:Y:S02]  /*2c420*/  QSPC.E.D P0, RZ, [R32] ;  /* 0x0000000020ff73aa */ /* 0x000e240000000700 */
[----:B0-----:R-:W-:Y:S05]  /*2c430*/  @!P0 BRA `(.L_x_11838) ;  /* 0x0000000000188947 */ /* 0x001fea0003800000 */
.L_x_11839:
[----:B------:R-:W2:Y:S02]  /*2c440*/  LD.E R34, [R32] ;  /* 0x0000000020227980 */ /* 0x000ea40000100900 */
[----:B--2---:R-:W-:-:S06]  /*2c450*/  FADD R35, R9, R34 ;  /* 0x0000002209237221 */ /* 0x004fcc0000000000 */
[----:B------:R-:W2:Y:S02]  /*2c460*/  ATOM.E.CAST.SPIN PT, R35, [R32], R34, R35 ;  /* 0x000000222023738b */ /* 0x000ea400019e0123 */
[----:B--2---:R-:W-:-:S13]  /*2c470*/  ISETP.EQ.U32.AND P0, PT, R35, 0x1, PT ;  /* 0x000000012300780c */ /* 0x004fda0003f02070 */
[----:B------:R-:W-:Y:S05]  /*2c480*/  @!P0 BRA `(.L_x_11839) ;  /* 0xfffffffc00ec8947 */ /* 0x000fea000383ffff */
[----:B------:R-:W-:Y:S05]  /*2c490*/  BRA `(.L_x_11835) ;  /* 0x00000000000c7947 */ /* 0x000fea0003800000 */
.L_x_11838:
[----:B------:R-:W2:Y:S02]  /*2c4a0*/  LD.E R27, desc[UR8][R32.64] ;  /* 0x00000008201b7980 */ /* 0x000ea4000c101900 */
[----:B--2---:R-:W-:-:S05]  /*2c4b0*/  FADD R27, R9, R27 ;  /* 0x0000001b091b7221 */ /* 0x004fca0000000000 */
[----:B------:R0:W-:Y:S02]  /*2c4c0*/  ST.E desc[UR8][R32.64], R27 ;  /* 0x0000001b20007985 */ /* 0x0001e4000c101908 */
.L_x_11835:
[----:B------:R-:W-:Y:S05]  /*2c4d0*/  BSYNC.RECONVERGENT B1 ;  /* 0x0000000000017941 */ /* 0x000fea0003800200 */
.L_x_11834:
[----:B0-----:R-:W-:-:S05]  /*2c4e0*/  IMAD.WIDE R32, R61, 0x4, R20 ;  /* 0x000000043d207825 */ /* 0x001fca00078e0214 */
[----:B------:R0:W-:Y:S01]  /*2c4f0*/  ATOM.E.ADD.F32.FTZ.RN.STRONG.GPU P0, RZ, desc[UR8][R32.64], R15 ;  /* 0x8000000f20ff79a2 */ /* 0x0001e2000c10f308 */
[----:B------:R-:W-:Y:S04]  /*2c500*/  BSSY.RECONVERGENT B1, `(.L_x_11840) ;  /* 0x0000015000017945 */ /* 0x000fe80003800200 */
[----:B0-----:R-:W-:Y:S05]  /*2c510*/  @P0 BRA `(.L_x_11841) ;  /* 0x00000000004c0947 */ /* 0x001fea0003800000 */
[----:B------:R-:W0:Y:S02]  /*2c520*/  QSPC.E.S P0, RZ, [R32] ;  /* 0x0000000020ff73aa */ /* 0x000e240000000500 */
[----:B0-----:R-:W-:Y:S05]  /*2c530*/  @!P0 BRA `(.L_x_11842) ;  /* 0x0000000000188947 */ /* 0x001fea0003800000 */
[----:B------:R-:W-:-:S07]  /*2c540*/  MOV R9, R32 ;  /* 0x0000002000097202 */ /* 0x000fce0000000f00 */
.L_x_11843:
[----:B------:R-:W0:Y:S02]  /*2c550*/  LDS R32, [R9] ;  /* 0x0000000009207984 */ /* 0x000e240000000800 */
[----:B0-----:R-:W-:-:S05]  /*2c560*/  FADD R33, R15, R32 ;  /* 0x000000200f217221 */ /* 0x001fca0000000000 */
[----:B------:R-:W0:Y:S02]  /*2c570*/  ATOMS.CAST.SPIN P0, [R9], R32, R33 ;  /* 0x000000200900758d */ /* 0x000e240001800021 */
[----:B0-----:R-:W-:Y:S05]  /*2c580*/  @!P0 BRA `(.L_x_11843) ;  /* 0xfffffffc00f08947 */ /* 0x001fea000383ffff */
[----:B------:R-:W-:Y:S05]  /*2c590*/  BRA `(.L_x_11841) ;  /* 0x00000000002c7947 */ /* 0x000fea0003800000 */
.L_x_11842:
[----:B------:R-:W0:Y:S02]  /*2c5a0*/  QSPC.E.D P0, RZ, [R32] ;  /* 0x0000000020ff73aa */ /* 0x000e240000000700 */
[----:B0-----:R-:W-:Y:S05]  /*2c5b0*/  @!P0 BRA `(.L_x_11844) ;  /* 0x0000000000188947 */ /* 0x001fea0003800000 */
.L_x_11845:
[----:B------:R-:W2:Y:S02]  /*2c5c0*/  LD.E R34, [R32] ;  /* 0x0000000020227980 */ /* 0x000ea40000100900 */
[----:B--2---:R-:W-:-:S06]  /*2c5d0*/  FADD R35, R15, R34 ;  /* 0x000000220f237221 */ /* 0x004fcc0000000000 */
[----:B------:R-:W2:Y:S02]  /*2c5e0*/  ATOM.E.CAST.SPIN PT, R35, [R32], R34, R35 ;  /* 0x000000222023738b */ /* 0x000ea400019e0123 */
[----:B--2---:R-:W-:-:S13]  /*2c5f0*/  ISETP.EQ.U32.AND P0, PT, R35, 0x1, PT ;  /* 0x000000012300780c */ /* 0x004fda0003f02070 */
[----:B------:R-:W-:Y:S05]  /*2c600*/  @!P0 BRA `(.L_x_11845) ;  /* 0xfffffffc00ec8947 */ /* 0x000fea000383ffff */
[----:B------:R-:W-:Y:S05]  /*2c610*/  BRA `(.L_x_11841) ;  /* 0x00000000000c7947 */ /* 0x000fea0003800000 */
.L_x_11844:
[----:B------:R-:W2:Y:S02]  /*2c620*/  LD.E R9, desc[UR8][R32.64] ;  /* 0x0000000820097980 */ /* 0x000ea4000c101900 */
[----:B--2---:R-:W-:-:S05]  /*2c630*/  FADD R9, R15, R9 ;  /* 0x000000090f097221 */ /* 0x004fca0000000000 */
[----:B------:R0:W-:Y:S02]  /*2c640*/  ST.E desc[UR8][R32.64], R9 ;  /* 0x0000000920007985 */ /* 0x0001e4000c101908 */
.L_x_11841:
[----:B------:R-:W-:Y:S05]  /*2c650*/  BSYNC.RECONVERGENT B1 ;  /* 0x0000000000017941 */ /* 0x000fea0003800200 */
.L_x_11840:
        /* <DEDUP_REMOVED lines=9> */
.L_x_11849:
[----:B------:R-:W0:Y:S02]  /*2c6f0*/  LDS R32, [R27] ;  /* 0x000000001b207984 */ /* 0x000e240000000800 */
[----:B0-----:R-:W-:-:S05]  /*2c700*/  FADD R33, R9, R32 ;  /* 0x0000002009217221 */ /* 0x001fca0000000000 */
[----:B------:R-:W0:Y:S02]  /*2c710*/  ATOMS.CAST.SPIN P0, [R27], R32, R33 ;  /* 0x000000201b00758d */ /* 0x000e240001800021 */
[----:B0-----:R-:W-:Y:S05]  /*2c720*/  @!P0 BRA `(.L_x_11849) ;  /* 0xfffffffc00f08947 */ /* 0x001fea000383ffff */
[----:B------:R-:W-:Y:S05]  /*2c730*/  BRA `(.L_x_11847) ;  /* 0x00000000002c7947 */ /* 0x000fea0003800000 */
.L_x_11848:
[----:B------:R-:W0:Y:S02]  /*2c740*/  QSPC.E.D P0, RZ, [R32] ;  /* 0x0000000020ff73aa */ /* 0x000e240000000700 */
[----:B0-----:R-:W-:Y:S05]  /*2c750*/  @!P0 BRA `(.L_x_11850) ;  /* 0x0000000000188947 */ /* 0x001fea0003800000 */
.L_x_11851:
[----:B------:R-:W2:Y:S02]  /*2c760*/  LD.E R34, [R32] ;  /* 0x0000000020227980 */ /* 0x000ea40000100900 */
[----:B--2---:R-:W-:-:S06]  /*2c770*/  FADD R35, R9, R34 ;  /* 0x0000002209237221 */ /* 0x004fcc0000000000 */
[----:B------:R-:W2:Y:S02]  /*2c780*/  ATOM.E.CAST.SPIN PT, R35, [R32], R34, R35 ;  /* 0x000000222023738b */ /* 0x000ea400019e0123 */
[----:B--2---:R-:W-:-:S13]  /*2c790*/  ISETP.EQ.U32.AND P0, PT, R35, 0x1, PT ;  /* 0x000000012300780c */ /* 0x004fda0003f02070 */
[----:B------:R-:W-:Y:S05]  /*2c7a0*/  @!P0 BRA `(.L_x_11851) ;  /* 0xfffffffc00ec8947 */ /* 0x000fea000383ffff */
[----:B------:R-:W-:Y:S05]  /*2c7b0*/  BRA `(.L_x_11847) ;  /* 0x00000000000c7947 */ /* 0x000fea0003800000 */
.L_x_11850:
[----:B------:R-:W2:Y:S02]  /*2c7c0*/  LD.E R27, desc[UR8][R32.64] ;  /* 0x00000008201b7980 */ /* 0x000ea4000c101900 */
[----:B--2---:R-:W-:-:S05]  /*2c7d0*/  FADD R27, R9, R27 ;  /* 0x0000001b091b7221 */ /* 0x004fca0000000000 */
[----:B------:R0:W-:Y:S02]  /*2c7e0*/  ST.E desc[UR8][R32.64], R27 ;  /* 0x0000001b20007985 */ /* 0x0001e4000c101908 */
.L_x_11847:
[----:B------:R-:W-:Y:S05]  /*2c7f0*/  BSYNC.RECONVERGENT B1 ;  /* 0x0000000000017941 */ /* 0x000fea0003800200 */
.L_x_11846:
[----:B0-----:R-:W-:-:S05]  /*2c800*/  IMAD.WIDE R32, R6, 0x4, R20 ;  /* 0x0000000406207825 */ /* 0x001fca00078e0214 */
[----:B------:R0:W-:Y:S01]  /*2c810*/  ATOM.E.ADD.F32.FTZ.RN.STRONG.GPU P0, RZ, desc[UR8][R32.64], R15 ;  /* 0x8000000f20ff79a2 */ /* 0x0001e2000c10f308 */
[----:B------:R-:W-:Y:S04]  /*2c820*/  BSSY.RECONVERGENT B1, `(.L_x_11852) ;  /* 0x0000015000017945 */ /* 0x000fe80003800200 */
[----:B0-----:R-:W-:Y:S05]  /*2c830*/  @P0 BRA `(.L_x_11853) ;  /* 0x00000000004c0947 */ /* 0x001fea0003800000 */
[----:B------:R-:W0:Y:S02]  /*2c840*/  QSPC.E.S P0, RZ, [R32] ;  /* 0x0000000020ff73aa */ /* 0x000e240000000500 */
[----:B0-----:R-:W-:Y:S05]  /*2c850*/  @!P0 BRA `(.L_x_11854) ;  /* 0x0000000000188947 */ /* 0x001fea0003800000 */
[----:B------:R-:W-:-:S07]  /*2c860*/  MOV R9, R32 ;  /* 0x0000002000097202 */ /* 0x000fce0000000f00 */
.L_x_11855:
[----:B------:R-:W0:Y:S02]  /*2c870*/  LDS R32, [R9] ;  /* 0x0000000009207984 */ /* 0x000e240000000800 */
[----:B0-----:R-:W-:-:S05]  /*2c880*/  FADD R33, R15, R32 ;  /* 0x000000200f217221 */ /* 0x001fca0000000000 */
[----:B------:R-:W0:Y:S02]  /*2c890*/  ATOMS.CAST.SPIN P0, [R9], R32, R33 ;  /* 0x000000200900758d */ /* 0x000e240001800021 */
[----:B0-----:R-:W-:Y:S05]  /*2c8a0*/  @!P0 BRA `(.L_x_11855) ;  /* 0xfffffffc00f08947 */ /* 0x001fea000383ffff */
[----:B------:R-:W-:Y:S05]  /*2c8b0*/  BRA `(.L_x_11853) ;  /* 0x00000000002c7947 */ /* 0x000fea0003800000 */
.L_x_11854:
[----:B------:R-:W0:Y:S02]  /*2c8c0*/  QSPC.E.D P0, RZ, [R32] ;  /* 0x0000000020ff73aa */ /* 0x000e240000000700 */
[----:B0-----:R-:W-:Y:S05]  /*2c8d0*/  @!P0 BRA `(.L_x_11856) ;  /* 0x0000000000188947 */ /* 0x001fea0003800000 */
.L_x_11857:
[----:B------:R-:W2:Y:S02]  /*2c8e0*/  LD.E R34, [R32] ;  /* 0x0000000020227980 */ /* 0x000ea40000100900 */
[----:B--2---:R-:W-:-:S06]  /*2c8f0*/  FADD R35, R15, R34 ;  /* 0x000000220f237221 */ /* 0x004fcc0000000000 */
[----:B------:R-:W2:Y:S02]  /*2c900*/  ATOM.E.CAST.SPIN PT, R35, [R32], R34, R35 ;  /* 0x000000222023738b */ /* 0x000ea400019e0123 */
[----:B--2---:R-:W-:-:S13]  /*2c910*/  ISETP.EQ.U32.AND P0, PT, R35, 0x1, PT ;  /* 0x000000012300780c */ /* 0x004fda0003f02070 */
[----:B------:R-:W-:Y:S05]  /*2c920*/  @!P0 BRA `(.L_x_11857) ;  /* 0xfffffffc00ec8947 */ /* 0x000fea000383ffff */
[----:B------:R-:W-:Y:S05]  /*2c930*/  BRA `(.L_x_11853) ;  /* 0x00000000000c7947 */ /* 0x000fea0003800000 */
.L_x_11856:
[----:B------:R-:W2:Y:S02]  /*2c940*/  LD.E R9, desc[UR8][R32.64] ;  /* 0x0000000820097980 */ /* 0x000ea4000c101900 */
[----:B--2---:R-:W-:-:S05]  /*2c950*/  FADD R9, R15, R9 ;  /* 0x000000090f097221 */ /* 0x004fca0000000000 */
[----:B------:R0:W-:Y:S02]  /*2c960*/  ST.E desc[UR8][R32.64], R9 ;  /* 0x0000000920007985 */ /* 0x0001e4000c101908 */
.L_x_11853:
[----:B------:R-:W-:Y:S05]  /*2c970*/  BSYNC.RECONVERGENT B1 ;  /* 0x0000000000017941 */ /* 0x000fea0003800200 */
.L_x_11852:
        /* <DEDUP_REMOVED lines=9> */
.L_x_11861:
[----:B------:R-:W0:Y:S02]  /*2ca10*/  LDS R32, [R27] ;  /* 0x000000001b207984 */ /* 0x000e240000000800 */
[----:B0-----:R-:W-:-:S05]  /*2ca20*/  FADD R33, R9, R32 ;  /* 0x0000002009217221 */ /* 0x001fca0000000000 */
[----:B------:R-:W0:Y:S02]  /*2ca30*/  ATOMS.CAST.SPIN P0, [R27], R32, R33 ;  /* 0x000000201b00758d */ /* 0x000e240001800021 */
[----:B0-----:R-:W-:Y:S05]  /*2ca40*/  @!P0 BRA `(.L_x_11861) ;  /* 0xfffffffc00f08947 */ /* 0x001fea000383ffff */
[----:B------:R-:W-:Y:S05]  /*2ca50*/  BRA `(.L_x_11859) ;  /* 0x00000000002c7947 */ /* 0x000fea0003800000 */
.L_x_11860:
[----:B------:R-:W0:Y:S02]  /*2ca60*/  QSPC.E.D P0, RZ, [R32] ;  /* 0x0000000020ff73aa */ /* 0x000e240000000700 */
[----:B0-----:R-:W-:Y:S05]  /*2ca70*/  @!P0 BRA `(.L_x_11862) ;  /* 0x0000000000188947 */ /* 0x001fea0003800000 */
.L_x_11863:
[----:B------:R-:W2:Y:S02]  /*2ca80*/  LD.E R34, [R32] ;  /* 0x0000000020227980 */ /* 0x000ea40000100900 */
[----:B--2---:R-:W-:-:S06]  /*2ca90*/  FADD R35, R9, R34 ;  /* 0x0000002209237221 */ /* 0x004fcc0000000000 */
[----:B------:R-:W2:Y:S02]  /*2caa0*/  ATOM.E.CAST.SPIN PT, R35, [R32], R34, R35 ;  /* 0x000000222023738b */ /* 0x000ea400019e0123 */
[----:B--2---:R-:W-:-:S13]  /*2cab0*/  ISETP.EQ.U32.AND P0, PT, R35, 0x1, PT ;  /* 0x000000012300780c */ /* 0x004fda0003f02070 */
[----:B------:R-:W-:Y:S05]  /*2cac0*/  @!P0 BRA `(.L_x_11863) ;  /* 0xfffffffc00ec8947 */ /* 0x000fea000383ffff */
[----:B------:R-:W-:Y:S05]  /*2cad0*/  BRA `(.L_x_11859) ;  /* 0x00000000000c7947 */ /* 0x000fea0003800000 */
.L_x_11862:
[----:B------:R-:W2:Y:S02]  /*2cae0*/  LD.E R27, desc[UR8][R32.64] ;  /* 0x00000008201b7980 */ /* 0x000ea4000c101900 */
[----:B--2---:R-:W-:-:S05]  /*2caf0*/  FADD R27, R9, R27 ;  /* 0x0000001b091b7221 */ /* 0x004fca0000000000 */
[----:B------:R0:W-:Y:S02]  /*2cb00*/  ST.E desc[UR8][R32.64], R27 ;  /* 0x0000001b20007985 */ /* 0x0001e4000c101908 */
.L_x_11859:
[----:B------:R-:W-:Y:S05]  /*2cb10*/  BSYNC.RECONVERGENT B1 ;  /* 0x0000000000017941 */ /* 0x000fea0003800200 */
.L_x_11858:
[----:B0-----:R-:W-:-:S05]  /*2cb20*/  IMAD.WIDE R32, R3, 0x4, R20 ;  /* 0x0000000403207825 */ /* 0x001fca00078e0214 */
[----:B------:R0:W-:Y:S01]  /*2cb30*/  ATOM.E.ADD.F32.FTZ.RN.STRONG.GPU P0, RZ, desc[UR8][R32.64], R15 ;  /* 0x8000000f20ff79a2 */ /* 0x0001e2000c10f308 */
[----:B------:R-:W-:Y:S04]  /*2cb40*/  BSSY.RECONVERGENT B1, `(.L_x_11864) ;  /* 0x0000015000017945 */ /* 0x000fe80003800200 */
[----:B0-----:R-:W-:Y:S05]  /*2cb50*/  @P0 BRA `(.L_x_11865) ;  /* 0x00000000004c0947 */ /* 0x001fea0003800000 */
[----:B------:R-:W0:Y:S02]  /*2cb60*/  QSPC.E.S P0, RZ, [R32] ;  /* 0x0000000020ff73aa */ /* 0x000e240000000500 */
[----:B0-----:R-:W-:Y:S05]  /*2cb70*/  @!P0 BRA `(.L_x_11866) ;  /* 0x0000000000188947 */ /* 0x001fea0003800000 */
[----:B------:R-:W-:-:S07]  /*2cb80*/  MOV R9, R32 ;  /* 0x0000002000097202 */ /* 0x000fce0000000f00 */
.L_x_11867:
[----:B------:R-:W0:Y:S02]  /*2cb90*/  LDS R32, [R9] ;  /* 0x0000000009207984 */ /* 0x000e240000000800 */
[----:B0-----:R-:W-:-:S05]  /*2cba0*/  FADD R33, R15, R32 ;  /* 0x000000200f217221 */ /* 0x001fca0000000000 */
[----:B------:R-:W0:Y:S02]  /*2cbb0*/  ATOMS.CAST.SPIN P0, [R9], R32, R33 ;  /* 0x000000200900758d */ /* 0x000e240001800021 */
[----:B0-----:R-:W-:Y:S05]  /*2cbc0*/  @!P0 BRA `(.L_x_11867) ;  /* 0xfffffffc00f08947 */ /* 0x001fea000383ffff */
[----:B------:R-:W-:Y:S05]  /*2cbd0*/  BRA `(.L_x_11865) ;  /* 0x00000000002c7947 */ /* 0x000fea0003800000 */
.L_x_11866:
[----:B------:R-:W0:Y:S02]  /*2cbe0*/  QSPC.E.D P0, RZ, [R32] ;  /* 0x0000000020ff73aa */ /* 0x000e240000000700 */
[----:B0-----:R-:W-:Y:S05]  /*2cbf0*/  @!P0 BRA `(.L_x_11868) ;  /* 0x0000000000188947 */ /* 0x001fea0003800000 */
.L_x_11869:
[----:B------:R-:W2:Y:S02]  /*2cc00*/  LD.E R34, [R32] ;  /* 0x0000000020227980 */ /* 0x000ea40000100900 */
[----:B--2---:R-:W-:-:S06]  /*2cc10*/  FADD R35, R15, R34 ;  /* 0x000000220f237221 */ /* 0x004fcc0000000000 */
[----:B------:R-:W2:Y:S02]  /*2cc20*/  ATOM.E.CAST.SPIN PT, R35, [R32], R34, R35 ;  /* 0x000000222023738b */ /* 0x000ea400019e0123 */
[----:B--2---:R-:W-:-:S13]  /*2cc30*/  ISETP.EQ.U32.AND P0, PT, R35, 0x1, PT ;  /* 0x000000012300780c */ /* 0x004fda0003f02070 */
[----:B------:R-:W-:Y:S05]  /*2cc40*/  @!P0 BRA `(.L_x_11869) ;  /* 0xfffffffc00ec8947 */ /* 0x000fea000383ffff */
[----:B------:R-:W-:Y:S05]  /*2cc50*/  BRA `(.L_x_11865) ;  /* 0x00000000000c7947 */ /* 0x000fea0003800000 */
.L_x_11868:
[----:B------:R-:W2:Y:S02]  /*2cc60*/  LD.E R9, desc[UR8][R32.64] ;  /* 0x0000000820097980 */ /* 0x000ea4000c101900 */
[----:B--2---:R-:W-:-:S05]  /*2cc70*/  FADD R9, R15, R9 ;  /* 0x000000090f097221 */ /* 0x004fca0000000000 */
[----:B------:R0:W-:Y:S02]  /*2cc80*/  ST.E desc[UR8][R32.64], R9 ;  /* 0x0000000920007985 */ /* 0x0001e4000c101908 */
.L_x_11865:
[----:B------:R-:W-:Y:S05]  /*2cc90*/  BSYNC.RECONVERGENT B1 ;  /* 0x0000000000017941 */ /* 0x000fea0003800200 */
.L_x_11864:
        /* <DEDUP_REMOVED lines=9> */
.L_x_11873:
[----:B------:R-:W0:Y:S02]  /*2cd30*/  LDS R32, [R27] ;  /* 0x000000001b207984 */ /* 0x000e240000000800 */
[----:B0-----:R-:W-:-:S05]  /*2cd40*/  FADD R33, R9, R32 ;  /* 0x0000002009217221 */ /* 0x001fca0000000000 */
[----:B------:R-:W0:Y:S02]  /*2cd50*/  ATOMS.CAST.SPIN P0, [R27], R32, R33 ;  /* 0x000000201b00758d */ /* 0x000e240001800021 */
[----:B0-----:R-:W-:Y:S05]  /*2cd60*/  @!P0 BRA `(.L_x_11873) ;  /* 0xfffffffc00f08947 */ /* 0x001fea000383ffff */
[----:B------:R-:W-:Y:S05]  /*2cd70*/  BRA `(.L_x_11871) ;  /* 0x00000000002c7947 */ /* 0x000fea0003800000 */
.L_x_11872:
[----:B------:R-:W0:Y:S02]  /*2cd80*/  QSPC.E.D P0, RZ, [R32] ;  /* 0x0000000020ff73aa */ /* 0x000e240000000700 */
[----:B0-----:R-:W-:Y:S05]  /*2cd90*/  @!P0 BRA `(.L_x_11874) ;  /* 0x0000000000188947 */ /* 0x001fea0003800000 */
.L_x_11875:
[----:B------:R-:W2:Y:S02]  /*2cda0*/  LD.E R34, [R32] ;  /* 0x0000000020227980 */ /* 0x000ea40000100900 */
[----:B--2---:R-:W-:-:S06]  /*2cdb0*/  FADD R35, R9, R34 ;  /* 0x0000002209237221 */ /* 0x004fcc0000000000 */
[----:B------:R-:W2:Y:S02]  /*2cdc0*/  ATOM.E.CAST.SPIN PT, R35, [R32], R34, R35 ;  /* 0x000000222023738b */ /* 0x000ea400019e0123 */
[----:B--2---:R-:W-:-:S13]  /*2cdd0*/  ISETP.EQ.U32.AND P0, PT, R35, 0x1, PT ;  /* 0x000000012300780c */ /* 0x004fda0003f02070 */
[----:B------:R-:W-:Y:S05]  /*2cde0*/  @!P0 BRA `(.L_x_11875) ;  /* 0xfffffffc00ec8947 */ /* 0x000fea000383ffff */
[----:B------:R-:W-:Y:S05]  /*2cdf0*/  BRA `(.L_x_11871) ;  /* 0x00000000000c7947 */ /* 0x000fea0003800000 */
.L_x_11874:
[----:B------:R-:W2:Y:S02]  /*2ce00*/  LD.E R27, desc[UR8][R32.64] ;  /* 0x00000008201b7980 */ /* 0x000ea4000c101900 */
[----:B--2---:R-:W-:-:S05]  /*2ce10*/  FADD R27, R9, R27 ;  /* 0x0000001b091b7221 */ /* 0x004fca0000000000 */
[----:B------:R0:W-:Y:S02]  /*2ce20*/  ST.E desc[UR8][R32.64], R27 ;  /* 0x0000001b20007985 */ /* 0x0001e4000c101908 */
.L_x_11871:
[----:B------:R-:W-:Y:S05]  /*2ce30*/  BSYNC.RECONVERGENT B1 ;  /* 0x0000000000017941 */ /* 0x000fea0003800200 */
.L_x_11870:
[----:B0-----:R-:W-:-:S05]  /*2ce40*/  IMAD.WIDE R32, R2, 0x4, R20 ;  /* 0x0000000402207825 */ /* 0x001fca00078e0214 */
[----:B------:R0:W-:Y:S01]  /*2ce50*/  ATOM.E.ADD.F32.FTZ.RN.STRONG.GPU P0, RZ, desc[UR8][R32.64], R15 ;  /* 0x8000000f20ff79a2 */ /* 0x0001e2000c10f308 */
[----:B------:R-:W-:Y:S04]  /*2ce60*/  BSSY.RECONVERGENT B1, `(.L_x_11876) ;  /* 0x0000015000017945 */ /* 0x000fe80003800200 */
[----:B0-----:R-:W-:Y:S05]  /*2ce70*/  @P0 BRA `(.L_x_11877) ;  /* 0x00000000004c0947 */ /* 0x001fea0003800000 */
[----:B------:R-:W0:Y:S02]  /*2ce80*/  QSPC.E.S P0, RZ, [R32] ;  /* 0x0000000020ff73aa */ /* 0x000e240000000500 */
[----:B0-----:R-:W-:Y:S05]  /*2ce90*/  @!P0 BRA `(.L_x_11878) ;  /* 0x0000000000188947 */ /* 0x001fea0003800000 */
[----:B------:R-:W-:-:S07]  /*2cea0*/  MOV R9, R32 ;  /* 0x0000002000097202 */ /* 0x000fce0000000f00 */
.L_x_11879:
[----:B------:R-:W0:Y:S02]  /*2ceb0*/  LDS R32, [R9] ;  /* 0x0000000009207984 */ /* 0x000e240000000800 */
[----:B0-----:R-:W-:-:S05]  /*2cec0*/  FADD R33, R15, R32 ;  /* 0x000000200f217221 */ /* 0x001fca0000000000 */
[----:B------:R-:W0:Y:S02]  /*2ced0*/  ATOMS.CAST.SPIN P0, [R9], R32, R33 ;  /* 0x000000200900758d */ /* 0x000e240001800021 */
[----:B0-----:R-:W-:Y:S05]  /*2cee0*/  @!P0 BRA `(.L_x_11879) ;  /* 0xfffffffc00f08947 */ /* 0x001fea000383ffff */
[----:B------:R-:W-:Y:S05]  /*2cef0*/  BRA `(.L_x_11877) ;  /* 0x00000000002c7947 */ /* 0x000fea0003800000 */
.L_x_11878:
[----:B------:R-:W0:Y:S02]  /*2cf00*/  QSPC.E.D P0, RZ, [R32] ;  /* 0x0000000020ff73aa */ /* 0x000e240000000700 */
[----:B0-----:R-:W-:Y:S05]  /*2cf10*/  @!P0 BRA `(.L_x_11880) ;  /* 0x0000000000188947 */ /* 0x001fea0003800000 */
.L_x_11881:
[----:B------:R-:W2:Y:S02]  /*2cf20*/  LD.E R34, [R32] ;  /* 0x0000000020227980 */ /* 0x000ea40000100900 */
[----:B--2---:R-:W-:-:S06]  /*2cf30*/  FADD R35, R15, R34 ;  /* 0x000000220f237221 */ /* 0x004fcc0000000000 */
[----:B------:R-:W2:Y:S02]  /*2cf40*/  ATOM.E.CAST.SPIN PT, R35, [R32], R34, R35 ;  /* 0x000000222023738b */ /* 0x000ea400019e0123 */
[----:B--2---:R-:W-:-:S13]  /*2cf50*/  ISETP.EQ.U32.AND P0, PT, R35, 0x1, PT ;  /* 0x000000012300780c */ /* 0x004fda0003f02070 */
[----:B------:R-:W-:Y:S05]  /*2cf60*/  @!P0 BRA `(.L_x_11881) ;  /* 0xfffffffc00ec8947 */ /* 0x000fea000383ffff */
[----:B------:R-:W-:Y:S05]  /*2cf70*/  BRA `(.L_x_11877) ;  /* 0x00000000000c7947 */ /* 0x000fea0003800000 */
.L_x_11880:
[----:B------:R-:W2:Y:S02]  /*2cf80*/  LD.E R9, desc[UR8][R32.64] ;  /* 0x0000000820097980 */ /* 0x000ea4000c101900 */
[----:B--2---:R-:W-:-:S05]  /*2cf90*/  FADD R9, R15, R9 ;  /* 0x000000090f097221 */ /* 0x004fca0000000000 */
[----:B------:R0:W-:Y:S02]  /*2cfa0*/  ST.E desc[UR8][R32.64], R9 ;  /* 0x0000000920007985 */ /* 0x0001e4000c101908 */
.L_x_11877:
[----:B------:R-:W-:Y:S05]  /*2cfb0*/  BSYNC.RECONVERGENT B1 ;  /* 0x0000000000017941 */ /* 0x000fea0003800200 */
.L_x_11876:
        /* <DEDUP_REMOVED lines=9> */
.L_x_11885:
[----:B------:R-:W0:Y:S02]  /*2d050*/  LDS R32, [R27] ;  /* 0x000000001b207984 */ /* 0x000e240000000800 */
[----:B0-----:R-:W-:-:S05]  /*2d060*/  FADD R33, R9, R32 ;  /* 0x0000002009217221 */ /* 0x001fca0000000000 */
[----:B------:R-:W0:Y:S02]  /*2d070*/  ATOMS.CAST.SPIN P0, [R27], R32, R33 ;  /* 0x000000201b00758d */ /* 0x000e240001800021 */
[----:B0-----:R-:W-:Y:S05]  /*2d080*/  @!P0 BRA `(.L_x_11885) ;  /* 0xfffffffc00f08947 */ /* 0x001fea000383ffff */
[----:B------:R-:W-:Y:S05]  /*2d090*/  BRA `(.L_x_11883) ;  /* 0x00000000002c7947 */ /* 0x000fea0003800000 */
.L_x_11884:
[----:B------:R-:W0:Y:S02]  /*2d0a0*/  QSPC.E.D P0, RZ, [R32] ;  /* 0x0000000020ff73aa */ /* 0x000e240000000700 */
[----:B0-----:R-:W-:Y:S05]  /*2d0b0*/  @!P0 BRA `(.L_x_11886) ;  /* 0x0000000000188947 */ /* 0x001fea0003800000 */
.L_x_11887:
[----:B------:R-:W2:Y:S02]  /*2d0c0*/  LD.E R34, [R32] ;  /* 0x0000000020227980 */ /* 0x000ea40000100900 */
[----:B--2---:R-:W-:-:S06]  /*2d0d0*/  FADD R35, R9, R34 ;  /* 0x0000002209237221 */ /* 0x004fcc0000000000 */
[----:B------:R-:W2:Y:S02]  /*2d0e0*/  ATOM.E.CAST.SPIN PT, R35, [R32], R34, R35 ;  /* 0x000000222023738b */ /* 0x000ea400019e0123 */
[----:B--2---:R-:W-:-:S13]  /*2d0f0*/  ISETP.EQ.U32.AND P0, PT, R35, 0x1, PT ;  /* 0x000000012300780c */ /* 0x004fda0003f02070 */
[----:B------:R-:W-:Y:S05]  /*2d100*/  @!P0 BRA `(.L_x_11887) ;  /* 0xfffffffc00ec8947 */ /* 0x000fea000383ffff */
[----:B------:R-:W-:Y:S05]  /*2d110*/  BRA `(.L_x_11883) ;  /* 0x00000000000c7947 */ /* 0x000fea0003800000 */
.L_x_11886:
[----:B------:R-:W2:Y:S02]  /*2d120*/  LD.E R27, desc[UR8][R32.64] ;  /* 0x00000008201b7980 */ /* 0x000ea4000c101900 */
[----:B--2---:R-:W-:-:S05]  /*2d130*/  FADD R27, R9, R27 ;  /* 0x0000001b091b7221 */ /* 0x004fca0000000000 */
[----:B------:R0:W-:Y:S02]  /*2d140*/  ST.E desc[UR8][R32.64], R27 ;  /* 0x0000001b20007985 */ /* 0x0001e4000c101908 */
.L_x_11883:
[----:B------:R-:W-:Y:S05]  /*2d150*/  BSYNC.RECONVERGENT B1 ;  /* 0x0000000000017941 */ /* 0x000fea0003800200 */
.L_x_11882:
[----:B0-----:R-:W-:-:S05]  /*2d160*/  IMAD.WIDE R32, R5, 0x4, R20 ;  /* 0x0000000405207825 */ /* 0x001fca00078e0214 */
[----:B------:R0:W-:Y:S01]  /*2d170*/  ATOM.E.ADD.F32.FTZ.RN.STRONG.GPU P0, RZ, desc[UR8][R32.64], R15 ;  /* 0x8000000f20ff79a2 */ /* 0x0001e2000c10f308 */
[----:B------:R-:W-:Y:S04]  /*2d180*/  BSSY.RECONVERGENT B1, `(.L_x_11888) ;  /* 0x0000015000017945 */ /* 0x000fe80003800200 */
[----:B0-----:R-:W-:Y:S05]  /*2d190*/  @P0 BRA `(.L_x_11889) ;  /* 0x00000000004c0947 */ /* 0x001fea0003800000 */
[----:B------:R-:W0:Y:S02]  /*2d1a0*/  QSPC.E.S P0, RZ, [R32] ;  /* 0x0000000020ff73aa */ /* 0x000e240000000500 */
[----:B0-----:R-:W-:Y:S05]  /*2d1b0*/  @!P0 BRA `(.L_x_11890) ;  /* 0x0000000000188947 */ /* 0x001fea0003800000 */
[----:B------:R-:W-:-:S07]  /*2d1c0*/  MOV R9, R32 ;  /* 0x0000002000097202 */ /* 0x000fce0000000f00 */
.L_x_11891:
[----:B------:R-:W0:Y:S02]  /*2d1d0*/  LDS R32, [R9] ;  /* 0x0000000009207984 */ /* 0x000e240000000800 */
[----:B0-----:R-:W-:-:S05]  /*2d1e0*/  FADD R33, R15, R32 ;  /* 0x000000200f217221 */ /* 0x001fca0000000000 */
[----:B------:R-:W0:Y:S02]  /*2d1f0*/  ATOMS.CAST.SPIN P0, [R9], R32, R33 ;  /* 0x000000200900758d */ /* 0x000e240001800021 */
[----:B0-----:R-:W-:Y:S05]  /*2d200*/  @!P0 BRA `(.L_x_11891) ;  /* 0xfffffffc00f08947 */ /* 0x001fea000383ffff */
[----:B------:R-:W-:Y:S05]  /*2d210*/  BRA `(.L_x_11889) ;  /* 0x00000000002c7947 */ /* 0x000fea0003800000 */
.L_x_11890:
[----:B------:R-:W0:Y:S02]  /*2d220*/  QSPC.E.D P0, RZ, [R32] ;  /* 0x0000000020ff73aa */ /* 0x000e240000000700 */
[----:B0-----:R-:W-:Y:S05]  /*2d230*/  @!P0 BRA `(.L_x_11892) ;  /* 0x0000000000188947 */ /* 0x001fea0003800000 */
.L_x_11893:
[----:B------:R-:W2:Y:S02]  /*2d240*/  LD.E R34, [R32] ;  /* 0x0000000020227980 */ /* 0x000ea40000100900 */
[----:B--2---:R-:W-:-:S06]  /*2d250*/  FADD R35, R15, R34 ;  /* 0x000000220f237221 */ /* 0x004fcc0000000000 */
[----:B------:R-:W2:Y:S02]  /*2d260*/  ATOM.E.CAST.SPIN PT, R35, [R32], R34, R35 ;  /* 0x000000222023738b */ /* 0x000ea400019e0123 */
[----:B--2---:R-:W-:-:S13]  /*2d270*/  ISETP.EQ.U32.AND P0, PT, R35, 0x1, PT ;  /* 0x000000012300780c */ /* 0x004fda0003f02070 */
[----:B------:R-:W-:Y:S05]  /*2d280*/  @!P0 BRA `(.L_x_11893) ;  /* 0xfffffffc00ec8947 */ /* 0x000fea000383ffff */
[----:B------:R-:W-:Y:S05]  /*2d290*/  BRA `(.L_x_11889) ;  /* 0x00000000000c7947 */ /* 0x000fea0003800000 */
.L_x_11892:
[----:B------:R-:W2:Y:S02]  /*2d2a0*/  LD.E R9, desc[UR8][R32.64] ;  /* 0x0000000820097980 */ /* 0x000ea4000c101900 */
[----:B--2---:R-:W-:-:S05]  /*2d2b0*/  FADD R9, R15, R9 ;  /* 0x000000090f097221 */ /* 0x004fca0000000000 */
[----:B------:R0:W-:Y:S02]  /*2d2c0*/  ST.E desc[UR8][R32.64], R9 ;  /* 0x0000000920007985 */ /* 0x0001e4000c101908 */
.L_x_11889:
[----:B------:R-:W-:Y:S05]  /*2d2d0*/  BSYNC.RECONVERGENT B1 ;  /* 0x0000000000017941 */ /* 0x000fea0003800200 */
.L_x_11888:
        /* <DEDUP_REMOVED lines=9> */
.L_x_11897:
[----:B------:R-:W0:Y:S02]  /*2d370*/  LDS R32, [R11] ;  /* 0x000000000b207984 */ /* 0x000e240000000800 */
[----:B0-----:R-:W-:-:S05]  /*2d380*/  FADD R33, R9, R32 ;  /* 0x0000002009217221 */ /* 0x001fca0000000000 */
[----:B------:R-:W0:Y:S02]  /*2d390*/  ATOMS.CAST.SPIN P0, [R11], R32, R33 ;  /* 0x000000200b00758d */ /* 0x000e240001800021 */
[----:B0-----:R-:W-:Y:S05]  /*2d3a0*/  @!P0 BRA `(.L_x_11897) ;  /* 0xfffffffc00f08947 */ /* 0x001fea000383ffff */
[----:B------:R-:W-:Y:S05]  /*2d3b0*/  BRA `(.L_x_11895) ;  /* 0x00000000002c7947 */ /* 0x000fea0003800000 */
.L_x_11896:
[----:B------:R-:W0:Y:S02]  /*2d3c0*/  QSPC.E.D P0, RZ, [R32] ;  /* 0x0000000020ff73aa */ /* 0x000e240000000700 */
[----:B0-----:R-:W-:Y:S05]  /*2d3d0*/  @!P0 BRA `(.L_x_11898) ;  /* 0x0000000000188947 */ /* 0x001fea0003800000 */
.L_x_11899:
[----:B------:R-:W2:Y:S02]  /*2d3e0*/  LD.E R34, [R32] ;  /* 0x0000000020227980 */ /* 0x000ea40000100900 */
[----:B--2---:R-:W-:-:S06]  /*2d3f0*/  FADD R35, R9, R34 ;  /* 0x0000002209237221 */ /* 0x004fcc0000000000 */
[----:B------:R-:W2:Y:S02]  /*2d400*/  ATOM.E.CAST.SPIN PT, R35, [R32], R34, R35 ;  /* 0x000000222023738b */ /* 0x000ea400019e0123 */
[----:B--2---:R-:W-:-:S13]  /*2d410*/  ISETP.EQ.U32.AND P0, PT, R35, 0x1, PT ;  /* 0x000000012300780c */ /* 0x004fda0003f02070 */
[----:B------:R-:W-:Y:S05]  /*2d420*/  @!P0 BRA `(.L_x_11899) ;  /* 0xfffffffc00ec8947 */ /* 0x000fea000383ffff */
[----:B------:R-:W-:Y:S05]  /*2d430*/  BRA `(.L_x_11895) ;  /* 0x00000000000c7947 */ /* 0x000fea0003800000 */
.L_x_11898:
[----:B------:R-:W2:Y:S02]  /*2d440*/  LD.E R11, desc[UR8][R32.64] ;  /* 0x00000008200b7980 */ /* 0x000ea4000c101900 */
[----:B--2---:R-:W-:-:S05]  /*2d450*/  FADD R11, R9, R11 ;  /* 0x0000000b090b7221 */ /* 0x004fca0000000000 */
[----:B------:R0:W-:Y:S02]  /*2d460*/  ST.E desc[UR8][R32.64], R11 ;  /* 0x0000000b20007985 */ /* 0x0001e4000c101908 */
.L_x_11895:
[----:B------:R-:W-:Y:S05]  /*2d470*/  BSYNC.RECONVERGENT B1 ;  /* 0x0000000000017941 */ /* 0x000fea0003800200 */
.L_x_11894:
[----:B0-----:R-:W-:-:S05]  /*2d480*/  IMAD.WIDE R32, R4, 0x4, R20 ;  /* 0x0000000404207825 */ /* 0x001fca00078e0214 */
[----:B------:R0:W-:Y:S01]  /*2d490*/  ATOM.E.ADD.F32.FTZ.RN.STRONG.GPU P0, RZ, desc[UR8][R32.64], R15 ;  /* 0x8000000f20ff79a2 */ /* 0x0001e2000c10f308 */
[----:B------:R-:W-:Y:S04]  /*2d4a0*/  BSSY.RECONVERGENT B1, `(.L_x_11900) ;  /* 0x0000015000017945 */ /* 0x000fe80003800200 */
[----:B0-----:R-:W-:Y:S05]  /*2d4b0*/  @P0 BRA `(.L_x_11901) ;  /* 0x00000000004c0947 */ /* 0x001fea0003800000 */
[----:B------:R-:W0:Y:S02]  /*2d4c0*/  QSPC.E.S P0, RZ, [R32] ;  /* 0x0000000020ff73aa */ /* 0x000e240000000500 */
[----:B0-----:R-:W-:Y:S05]  /*2d4d0*/  @!P0 BRA `(.L_x_11902) ;  /* 0x0000000000188947 */ /* 0x001fea0003800000 */
[----:B------:R-:W-:-:S07]  /*2d4e0*/  MOV R9, R32 ;  /* 0x0000002000097202 */ /* 0x000fce0000000f00 */
.L_x_11903:
[----:B------:R-:W0:Y:S02]  /*2d4f0*/  LDS R32, [R9] ;  /* 0x0000000009207984 */ /* 0x000e240000000800 */
[----:B0-----:R-:W-:-:S05]  /*2d500*/  FADD R33, R15, R32 ;  /* 0x000000200f217221 */ /* 0x001fca0000000000 */
[----:B------:R-:W0:Y:S02]  /*2d510*/  ATOMS.CAST.SPIN P0, [R9], R32, R33 ;  /* 0x000000200900758d */ /* 0x000e240001800021 */
[----:B0-----:R-:W-:Y:S05]  /*2d520*/  @!P0 BRA `(.L_x_11903) ;  /* 0xfffffffc00f08947 */ /* 0x001fea000383ffff */
[----:B------:R-:W-:Y:S05]  /*2d530*/  BRA `(.L_x_11901) ;  /* 0x00000000002c7947 */ /* 0x000fea0003800000 */
.L_x_11902:
[----:B------:R-:W0:Y:S02]  /*2d540*/  QSPC.E.D P0, RZ, [R32] ;  /* 0x0000000020ff73aa */ /* 0x000e240000000700 */
[----:B0-----:R-:W-:Y:S05]  /*2d550*/  @!P0 BRA `(.L_x_11904) ;  /* 0x0000000000188947 */ /* 0x001fea0003800000 */
.L_x_11905:
[----:B------:R-:W2:Y:S02]  /*2d560*/  LD.E R34, [R32] ;  /* 0x0000000020227980 */ /* 0x000ea40000100900 */
[----:B--2---:R-:W-:-:S06]  /*2d570*/  FADD R35, R15, R34 ;  /* 0x000000220f237221 */ /* 0x004fcc0000000000 */
[----:B------:R-:W2:Y:S02]  /*2d580*/  ATOM.E.CAST.SPIN PT, R35, [R32], R34, R35 ;  /* 0x000000222023738b */ /* 0x000ea400019e0123 */
[----:B--2---:R-:W-:-:S13]  /*2d590*/  ISETP.EQ.U32.AND P0, PT, R35, 0x1, PT ;  /* 0x000000012300780c */ /* 0x004fda0003f02070 */
[----:B------:R-:W-:Y:S05]  /*2d5a0*/  @!P0 BRA `(.L_x_11905) ;  /* 0xfffffffc00ec8947 */ /* 0x000fea000383ffff */
[----:B------:R-:W-:Y:S05]  /*2d5b0*/  BRA `(.L_x_11901) ;  /* 0x00000000000c7947 */ /* 0x000fea0003800000 */
.L_x_11904:
[----:B------:R-:W2:Y:S02]  /*2d5c0*/  LD.E R9, desc[UR8][R32.64] ;  /* 0x0000000820097980 */ /* 0x000ea4000c101900 */
[----:B--2---:R-:W-:-:S05]  /*2d5d0*/  FADD R9, R15, R9 ;  /* 0x000000090f097221 */ /* 0x004fca0000000000 */
[----:B------:R0:W-:Y:S02]  /*2d5e0*/  ST.E desc[UR8][R32.64], R9 ;  /* 0x0000000920007985 */ /* 0x0001e4000c101908 */
.L_x_11901:
[----:B------:R-:W-:Y:S05]  /*2d5f0*/  BSYNC.RECONVERGENT B1 ;  /* 0x0000000000017941 */ /* 0x000fea0003800200 */
.L_x_11900:
        /* <DEDUP_REMOVED lines=10> */
.L_x_11909:
[----:B------:R-:W0:Y:S02]  /*2d6a0*/  LDS R22, [R11] ;  /* 0x000000000b167984 */ /* 0x000e240000000800 */
[----:B0-----:R-:W-:-:S05]  /*2d6b0*/  FADD R23, R9, R22 ;  /* 0x0000001609177221 */ /* 0x001fca0000000000 */
[----:B------:R-:W0:Y:S02]  /*2d6c0*/  ATOMS.CAST.SPIN P0, [R11], R22, R23 ;  /* 0x000000160b00758d */ /* 0x000e240001800017 */
[----:B0-----:R-:W-:Y:S05]  /*2d6d0*/  @!P0 BRA `(.L_x_11909) ;  /* 0xfffffffc00f08947 */ /* 0x001fea000383ffff */
[----:B------:R-:W-:Y:S05]  /*2d6e0*/  BRA `(.L_x_11907) ;  /* 0x00000000002c7947 */ /* 0x000fea0003800000 */
.L_x_11908:
[----:B------:R-:W0:Y:S02]  /*2d6f0*/  QSPC.E.D P0, RZ, [R22] ;  /* 0x0000000016ff73aa */ /* 0x000e240000000700 */
[----:B0-----:R-:W-:Y:S05]  /*2d700*/  @!P0 BRA `(.L_x_11910) ;  /* 0x0000000000188947 */ /* 0x001fea0003800000 */
.L_x_11911:
[----:B------:R-:W2:Y:S02]  /*2d710*/  LD.E R32, [R22] ;  /* 0x0000000016207980 */ /* 0x000ea40000100900 */
[----:B--2---:R-:W-:-:S06]  /*2d720*/  FADD R33, R9, R32 ;  /* 0x0000002009217221 */ /* 0x004fcc0000000000 */
[----:B------:R-:W2:Y:S02]  /*2d730*/  ATOM.E.CAST.SPIN PT, R33, [R22], R32, R33 ;  /* 0x000000201621738b */ /* 0x000ea400019e0121 */
[----:B--2---:R-:W-:-:S13]  /*2d740*/  ISETP.EQ.U32.AND P0, PT, R33, 0x1, PT ;  /* 0x000000012100780c */ /* 0x004fda0003f02070 */
[----:B------:R-:W-:Y:S05]  /*2d750*/  @!P0 BRA `(.L_x_11911) ;  /* 0xfffffffc00ec8947 */ /* 0x000fea000383ffff */
[----:B------:R-:W-:Y:S05]  /*2d760*/  BRA `(.L_x_11907) ;  /* 0x00000000000c7947 */ /* 0x000fea0003800000 */
.L_x_11910:
[----:B------:R-:W2:Y:S02]  /*2d770*/  LD.E R11, desc[UR8][R22.64] ;  /* 0x00000008160b7980 */ /* 0x000ea4000c101900 */
[----:B--2---:R-:W-:-:S05]  /*2d780*/  FADD R11, R9, R11 ;  /* 0x0000000b090b7221 */ /* 0x004fca0000000000 */
[----:B------:R0:W-:Y:S02]  /*2d790*/  ST.E desc[UR8][R22.64], R11 ;  /* 0x0000000b16007985 */ /* 0x0001e4000c101908 */
.L_x_11907:
[----:B------:R-:W-:Y:S05]  /*2d7a0*/  BSYNC.RECONVERGENT B1 ;  /* 0x0000000000017941 */ /* 0x000fea0003800200 */
.L_x_11906:
        /* <DEDUP_REMOVED lines=8> */
.L_x_11915:
[----:B------:R-:W1:Y:S02]  /*2d830*/  LDS R20, [R9] ;  /* 0x0000000009147984 */ /* 0x000e640000000800 */
[----:B-1----:R-:W-:-:S05]  /*2d840*/  FADD R21, R15, R20 ;  /* 0x000000140f157221 */ /* 0x002fca0000000000 */
[----:B------:R-:W1:Y:S02]  /*2d850*/  ATOMS.CAST.SPIN P0, [R9], R20, R21 ;  /* 0x000000140900758d */ /* 0x000e640001800015 */
[----:B-1----:R-:W-:Y:S05]  /*2d860*/  @!P0 BRA `(.L_x_11915) ;  /* 0xfffffffc00f08947 */ /* 0x002fea000383ffff */
[----:B------:R-:W-:Y:S05]  /*2d870*/  BRA `(.L_x_11913) ;  /* 0x00000000002c7947 */ /* 0x000fea0003800000 */
.L_x_11914:
[----:B------:R-:W1:Y:S02]  /*2d880*/  QSPC.E.D P0, RZ, [R20] ;  /* 0x0000000014ff73aa */ /* 0x000e640000000700 */
[----:B-1----:R-:W-:Y:S05]  /*2d890*/  @!P0 BRA `(.L_x_11916) ;  /* 0x0000000000188947 */ /* 0x002fea0003800000 */
.L_x_11917:
[----:B0-----:R-:W2:Y:S02]  /*2d8a0*/  LD.E R22, [R20] ;  /* 0x0000000014167980 */ /* 0x001ea40000100900 */
[----:B--2---:R-:W-:-:S06]  /*2d8b0*/  FADD R23, R15, R22 ;  /* 0x000000160f177221 */ /* 0x004fcc0000000000 */
[----:B------:R-:W2:Y:S02]  /*2d8c0*/  ATOM.E.CAST.SPIN PT, R23, [R20], R22, R23 ;  /* 0x000000161417738b */ /* 0x000ea400019e0117 */
[----:B--2---:R-:W-:-:S13]  /*2d8d0*/  ISETP.EQ.U32.AND P0, PT, R23, 0x1, PT ;  /* 0x000000011700780c */ /* 0x004fda0003f02070 */
[----:B------:R-:W-:Y:S05]  /*2d8e0*/  @!P0 BRA `(.L_x_11917) ;  /* 0xfffffffc00ec8947 */ /* 0x000fea000383ffff */
[----:B------:R-:W-:Y:S05]  /*2d8f0*/  BRA `(.L_x_11913) ;  /* 0x00000000000c7947 */ /* 0x000fea0003800000 */
.L_x_11916:
[----:B------:R-:W2:Y:S02]  /*2d900*/  LD.E R9, desc[UR8][R20.64] ;  /* 0x0000000814097980 */ /* 0x000ea4000c101900 */
[----:B--2---:R-:W-:-:S05]  /*2d910*/  FADD R9, R15, R9 ;  /* 0x000000090f097221 */ /* 0x004fca0000000000 */
[----:B------:R1:W-:Y:S02]  /*2d920*/  ST.E desc[UR8][R20.64], R9 ;  /* 0x0000000914007985 */ /* 0x0003e4000c101908 */
.L_x_11913:
[----:B------:R-:W-:Y:S05]  /*2d930*/  BSYNC.RECONVERGENT B1 ;  /* 0x0000000000017941 */ /* 0x000fea0003800200 */
.L_x_11912:
[----:B------:R-:W-:-:S03]  /*2d940*/  UMOV UR4, 0xffffffff ;  /* 0xffffffff00047882 */ /* 0x000fc60000000000 */
[----:B------:R-:W-:Y:S05]  /*2d950*/  BRA.DIV UR4, `(.L_x_11918) ;  /* 0x00000436040c7947 */ /* 0x000fea000b800000 */
[----:B-1----:R-:W2:Y:S04]  /*2d960*/  LDL R20, [R1+0x74] ;  /* 0x0000740001147983 */ /* 0x002ea80000100800 */
[----:B------:R-:W3:Y:S04]  /*2d970*/  LDL R21, [R1+0xcc] ;  /* 0x0000cc0001157983 */ /* 0x000ee80000100800 */
[----:B0-----:R0:W1:Y:S04]  /*2d980*/  SHFL.IDX PT, R11, R14, 0x2, 0x181f ;  /* 0x00581f000e0b7f89 */ /* 0x00106800000e0000 */
[----:B--2---:R0:W2:Y:S04]  /*2d990*/  SHFL.IDX PT, R17, R20, 0x2, 0x181f ;  /* 0x00581f0014117f89 */ /* 0x0040a800000e0000 */
[----:B-1-3--:R0:W3:Y:S02]  /*2d9a0*/  SHFL.IDX PT, R9, R21, 0x2, 0x181f ;  /* 0x00581f0015097f89 */ /* 0x00a0e400000e0000 */
.L_x_13815:
        /* <DEDUP_REMOVED lines=19> */
.L_x_11922:
[----:B------:R-:W0:Y:S02]  /*2dae0*/  LDS R20, [R27] ;  /* 0x000000001b147984 */ /* 0x000e240000000800 */
[----:B0-----:R-:W-:-:S05]  /*2daf0*/  FADD R21, R17, R20 ;  /* 0x0000001411157221 */ /* 0x001fca0000000000 */
[----:B------:R-:W0:Y:S02]  /*2db00*/  ATOMS.CAST.SPIN P0, [R27], R20, R21 ;  /* 0x000000141b00758d */ /* 0x000e240001800015 */
[----:B0-----:R-:W-:Y:S05]  /*2db10*/  @!P0 BRA `(.L_x_11922) ;  /* 0xfffffffc00f08947 */ /* 0x001fea000383ffff */
[----:B------:R-:W-:Y:S05]  /*2db20*/  BRA `(.L_x_11920) ;  /* 0x00000000002c7947 */ /* 0x000fea0003800000 */
.L_x_11921:
[----:B------:R-:W0:Y:S02]  /*2db30*/  QSPC.E.D P0, RZ, [R22] ;  /* 0x0000000016ff73aa */ /* 0x000e240000000700 */
[----:B0-----:R-:W-:Y:S05]  /*2db40*/  @!P0 BRA `(.L_x_11923) ;  /* 0x0000000000188947 */ /* 0x001fea0003800000 */
.L_x_11924:
[----:B------:R-:W2:Y:S02]  /*2db50*/  LD.E R20, [R22] ;  /* 0x0000000016147980 */ /* 0x000ea40000100900 */
[----:B--2---:R-:W-:-:S06]  /*2db60*/  FADD R21, R17, R20 ;  /* 0x0000001411157221 */ /* 0x004fcc0000000000 */
[----:B------:R-:W2:Y:S02]  /*2db70*/  ATOM.E.CAST.SPIN PT, R21, [R22], R20, R21 ;  /* 0x000000141615738b */ /* 0x000ea400019e0115 */
[----:B--2---:R-:W-:-:S13]  /*2db80*/  ISETP.EQ.U32.AND P0, PT, R21, 0x1, PT ;  /* 0x000000011500780c */ /* 0x004fda0003f02070 */
[----:B------:R-:W-:Y:S05]  /*2db90*/  @!P0 BRA `(.L_x_11924) ;  /* 0xfffffffc00ec8947 */ /* 0x000fea000383ffff */
[----:B------:R-:W-:Y:S05]  /*2dba0*/  BRA `(.L_x_11920) ;  /* 0x00000000000c7947 */ /* 0x000fea0003800000 */
.L_x_11923:
[----:B------:R-:W2:Y:S02]  /*2dbb0*/  LD.E R20, desc[UR8][R22.64] ;  /* 0x0000000816147980 */ /* 0x000ea4000c101900 */
[----:B--2---:R-:W-:-:S05]  /*2dbc0*/  FADD R20, R17, R20 ;  /* 0x0000001411147221 */ /* 0x004fca0000000000 */
[----:B------:R0:W-:Y:S02]  /*2dbd0*/  ST.E desc[UR8][R22.64], R20 ;  /* 0x0000001416007985 */ /* 0x0001e4000c101908 */
.L_x_11920:
[----:B------:R-:W-:Y:S05]  /*2dbe0*/  BSYNC.RECONVERGENT B1 ;  /* 0x0000000000017941 */ /* 0x000fea0003800200 */
.L_x_11919:
        /* <DEDUP_REMOVED lines=9> */
.L_x_11928:
[----:B------:R-:W0:Y:S02]  /*2dc80*/  LDS R32, [R9] ;  /* 0x0000000009207984 */ /* 0x000e240000000800 */
[----:B0-----:R-:W-:-:S05]  /*2dc90*/  FADD R33, R15, R32 ;  /* 0x000000200f217221 */ /* 0x001fca0000000000 */
[----:B------:R-:W0:Y:S02]  /*2dca0*/  ATOMS.CAST.SPIN P0, [R9], R32, R33 ;  /* 0x000000200900758d */ /* 0x000e240001800021 */
[----:B0-----:R-:W-:Y:S05]  /*2dcb0*/  @!P0 BRA `(.L_x_11928) ;  /* 0xfffffffc00f08947 */ /* 0x001fea000383ffff */
[----:B------:R-:W-:Y:S05]  /*2dcc0*/  BRA `(.L_x_11926) ;  /* 0x00000000002c7947 */ /* 0x000fea0003800000 */
.L_x_11927:
[----:B------:R-:W0:Y:S02]  /*2dcd0*/  QSPC.E.D P0, RZ, [R20] ;  /* 0x0000000014ff73aa */ /* 0x000e240000000700 */
[----:B0-----:R-:W-:Y:S05]  /*2dce0*/  @!P0 BRA `(.L_x_11929) ;  /* 0x0000000000188947 */ /* 0x001fea0003800000 */
.L_x_11930:
[----:B------:R-:W2:Y:S02]  /*2dcf0*/  LD.E R32, [R20] ;  /* 0x0000000014207980 */ /* 0x000ea40000100900 */
[----:B--2---:R-:W-:-:S06]  /*2dd00*/  FADD R33, R15, R32 ;  /* 0x000000200f217221 */ /* 0x004fcc0000000000 */
[----:B------:R-:W2:Y:S02]  /*2dd10*/  ATOM.E.CAST.SPIN PT, R33, [R20], R32, R33 ;  /* 0x000000201421738b */ /* 0x000ea400019e0121 */
[----:B--2---:R-:W-:-:S13]  /*2dd20*/  ISETP.EQ.U32.AND P0, PT, R33, 0x1, PT ;  /* 0x000000012100780c */ /* 0x004fda0003f02070 */
[----:B------:R-:W-:Y:S05]  /*2dd30*/  @!P0 BRA `(.L_x_11930) ;  /* 0xfffffffc00ec8947 */ /* 0x000fea000383ffff */
[----:B------:R-:W-:Y:S05]  /*2dd40*/  BRA `(.L_x_11926) ;  /* 0x00000000000c7947 */ /* 0x000fea0003800000 */
.L_x_11929:
[----:B------:R-:W2:Y:S02]  /*2dd50*/  LD.E R9, desc[UR8][R20.64] ;  /* 0x0000000814097980 */ /* 0x000ea4000c101900 */
[----:B--2---:R-:W-:-:S05]  /*2dd60*/  FADD R9, R15, R9 ;  /* 0x000000090f097221 */ /* 0x004fca0000000000 */
[----:B------:R0:W-:Y:S02]  /*2dd70*/  ST.E desc[UR8][R20.64], R9 ;  /* 0x0000000914007985 */ /* 0x0001e4000c101908 */
.L_x_11926:
[----:B------:R-:W-:Y:S05]  /*2dd80*/  BSYNC.RECONVERGENT B1 ;  /* 0x0000000000017941 */ /* 0x000fea0003800200 */
.L_x_11925:
        /* <DEDUP_REMOVED lines=10> */
.L_x_11934:
[----:B------:R-:W0:Y:S02]  /*2de30*/  LDS R32, [R11] ;  /* 0x000000000b207984 */ /* 0x000e240000000800 */
[----:B0-----:R-:W-:-:S05]  /*2de40*/  FADD R33, R9, R32 ;  /* 0x0000002009217221 */ /* 0x001fca0000000000 */
[----:B------:R-:W0:Y:S02]  /*2de50*/  ATOMS.CAST.SPIN P0, [R11], R32, R33 ;  /* 0x000000200b00758d */ /* 0x000e240001800021 */
[----:B0-----:R-:W-:Y:S05]  /*2de60*/  @!P0 BRA `(.L_x_11934) ;  /* 0xfffffffc00f08947 */ /* 0x001fea000383ffff */
[----:B------:R-:W-:Y:S05]  /*2de70*/  BRA `(.L_x_11932) ;  /* 0x00000000002c7947 */ /* 0x000fea0003800000 */
.L_x_11933:
[----:B------:R-:W0:Y:S02]  /*2de80*/  QSPC.E.D P0, RZ, [R32] ;  /* 0x0000000020ff73aa */ /* 0x000e240000000700 */
[----:B0-----:R-:W-:Y:S05]  /*2de90*/  @!P0 BRA `(.L_x_11935) ;  /* 0x0000000000188947 */ /* 0x001fea0003800000 */
.L_x_11936:
[----:B------:R-:W2:Y:S02]  /*2dea0*/  LD.E R34, [R32] ;  /* 0x0000000020227980 */ /* 0x000ea40000100900 */
[----:B--2---:R-:W-:-:S06]  /*2deb0*/  FADD R35, R9, R34 ;  /* 0x0000002209237221 */ /* 0x004fcc0000000000 */
[----:B------:R-:W2:Y:S02]  /*2dec0*/  ATOM.E.CAST.SPIN PT, R35, [R32], R34, R35 ;  /* 0x000000222023738b */ /* 0x000ea400019e0123 */
[----:B--2---:R-:W-:-:S13]  /*2ded0*/  ISETP.EQ.U32.AND P0, PT, R35, 0x1, PT ;  /* 0x000000012300780c */ /* 0x004fda0003f02070 */
[----:B------:R-:W-:Y:S05]  /*2dee0*/  @!P0 BRA `(.L_x_11936) ;  /* 0xfffffffc00ec8947 */ /* 0x000fea000383ffff */
[----:B------:R-:W-:Y:S05]  /*2def0*/  BRA `(.L_x_11932) ;  /* 0x00000000000c7947 */ /* 0x000fea0003800000 */
.L_x_11935:
[----:B------:R-:W2:Y:S02]  /*2df00*/  LD.E R11, desc[UR8][R32.64] ;  /* 0x00000008200b7980 */ /* 0x000ea4000c101900 */
[----:B--2---:R-:W-:-:S05]  /*2df10*/  FADD R11, R9, R11 ;  /* 0x0000000b090b7221 */ /* 0x004fca0000000000 */
[----:B------:R0:W-:Y:S02]  /*2df20*/  ST.E desc[UR8][R32.64], R11 ;  /* 0x0000000b20007985 */ /* 0x0001e4000c101908 */
.L_x_11932:
[----:B------:R-:W-:Y:S05]  /*2df30*/  BSYNC.RECONVERGENT B1 ;  /* 0x0000000000017941 */ /* 0x000fea0003800200 */
.L_x_11931:
[----:B0-----:R-:W-:-:S05]  /*2df40*/  IMAD.WIDE R32, R61, 0x4, R20 ;  /* 0x000000043d207825 */ /* 0x001fca00078e0214 */
[----:B------:R0:W-:Y:S01]  /*2df50*/  ATOM.E.ADD.F32.FTZ.RN.STRONG.GPU P0, RZ, desc[UR8][R32.64], R15 ;  /* 0x8000000f20ff79a2 */ /* 0x0001e2000c10f308 */
[----:B------:R-:W-:Y:S04]  /*2df60*/  BSSY.RECONVERGENT B1, `(.L_x_11937) ;  /* 0x0000015000017945 */ /* 0x000fe80003800200 */
[----:B0-----:R-:W-:Y:S05]  /*2df70*/  @P0 BRA `(.L_x_11938) ;  /* 0x00000000004c0947 */ /* 0x001fea0003800000 */
[----:B------:R-:W0:Y:S02]  /*2df80*/  QSPC.E.S P0, RZ, [R32] ;  /* 0x0000000020ff73aa */ /* 0x000e240000000500 */
[----:B0-----:R-:W-:Y:S05]  /*2df90*/  @!P0 BRA `(.L_x_11939) ;  /* 0x0000000000188947 */ /* 0x001fea0003800000 */
[----:B------:R-:W-:-:S07]  /*2dfa0*/  MOV R9, R32 ;  /* 0x0000002000097202 */ /* 0x000fce0000000f00 */
.L_x_11940:
[----:B------:R-:W0:Y:S02]  /*2dfb0*/  LDS R32, [R9] ;  /* 0x0000000009207984 */ /* 0x000e240000000800 */
[----:B0-----:R-:W-:-:S05]  /*2dfc0*/  FADD R33, R15, R32 ;  /* 0x000000200f217221 */ /* 0x001fca0000000000 */
[----:B------:R-:W0:Y:S02]  /*2dfd0*/  ATOMS.CAST.SPIN P0, [R9], R32, R33 ;  /* 0x000000200900758d */ /* 0x000e240001800021 */
[----:B0-----:R-:W-:Y:S05]  /*2dfe0*/  @!P0 BRA `(.L_x_11940) ;  /* 0xfffffffc00f08947 */ /* 0x001fea000383ffff */
[----:B------:R-:W-:Y:S05]  /*2dff0*/  BRA `(.L_x_11938) ;  /* 0x00000000002c7947 */ /* 0x000fea0003800000 */
.L_x_11939:
[----:B------:R-:W0:Y:S02]  /*2e000*/  QSPC.E.D P0, RZ, [R32] ;  /* 0x0000000020ff73aa */ /* 0x000e240000000700 */
[----:B0-----:R-:W-:Y:S05]  /*2e010*/  @!P0 BRA `(.L_x_11941) ;  /* 0x0000000000188947 */ /* 0x001fea0003800000 */
.L_x_11942:
[----:B------:R-:W2:Y:S02]  /*2e020*/  LD.E R34, [R32] ;  /* 0x0000000020227980 */ /* 0x000ea40000100900 */
[----:B--2---:R-:W-:-:S06]  /*2e030*/  FADD R35, R15, R34 ;  /* 0x000000220f237221 */ /* 0x004fcc0000000000 */
[----:B------:R-:W2:Y:S02]  /*2e040*/  ATOM.E.CAST.SPIN PT, R35, [R32], R34, R35 ;  /* 0x000000222023738b */ /* 0x000ea400019e0123 */
[----:B--2---:R-:W-:-:S13]  /*2e050*/  ISETP.EQ.U32.AND P0, PT, R35, 0x1, PT ;  /* 0x000000012300780c */ /* 0x004fda0003f02070 */
[----:B------:R-:W-:Y:S05]  /*2e060*/  @!P0 BRA `(.L_x_11942) ;  /* 0xfffffffc00ec8947 */ /* 0x000fea000383ffff */
[----:B------:R-:W-:Y:S05]  /*2e070*/  BRA `(.L_x_11938) ;  /* 0x00000000000c7947 */ /* 0x000fea0003800000 */
.L_x_11941:
[----:B------:R-:W2:Y:S02]  /*2e080*/  LD.E R9, desc[UR8][R32.64] ;  /* 0x0000000820097980 */ /* 0x000ea4000c101900 */
[----:B--2---:R-:W-:-:S05]  /*2e090*/  FADD R9, R15, R9 ;  /* 0x000000090f097221 */ /* 0x004fca0000000000 */
[----:B------:R0:W-:Y:S02]  /*2e0a0*/  ST.E desc[UR8][R32.64], R9 ;  /* 0x0000000920007985 */ /* 0x0001e4000c101908 */
.L_x_11938:
[----:B------:R-:W-:Y:S05]  /*2e0b0*/  BSYNC.RECONVERGENT B1 ;  /* 0x0000000000017941 */ /* 0x000fea0003800200 */
.L_x_11937:
        /* <DEDUP_REMOVED lines=9> */
.L_x_11946:
[----:B------:R-:W0:Y:S02]  /*2e150*/  LDS R32, [R11] ;  /* 0x000000000b207984 */ /* 0x000e240000000800 */
[----:B0-----:R-:W-:-:S05]  /*2e160*/  FADD R33, R9, R32 ;  /* 0x0000002009217221 */ /* 0x001fca0000000000 */
[----:B------:R-:W0:Y:S02]  /*2e170*/  ATOMS.CAST.SPIN P0, [R11], R32, R33 ;  /* 0x000000200b00758d */ /* 0x000e240001800021 */
[----:B0-----:R-:W-:Y:S05]  /*2e180*/  @!P0 BRA `(.L_x_11946) ;  /* 0xfffffffc00f08947 */ /* 0x001fea000383ffff */
[----:B------:R-:W-:Y:S05]  /*2e190*/  BRA `(.L_x_11944) ;  /* 0x00000000002c7947 */ /* 0x000fea0003800000 */
.L_x_11945:
[----:B------:R-:W0:Y:S02]  /*2e1a0*/  QSPC.E.D P0, RZ, [R32] ;  /* 0x0000000020ff73aa */ /* 0x000e240000000700 */
[----:B0-----:R-:W-:Y:S05]  /*2e1b0*/  @!P0 BRA `(.L_x_11947) ;  /* 0x0000000000188947 */ /* 0x001fea0003800000 */
.L_x_11948:
[----:B------:R-:W2:Y:S02]  /*2e1c0*/  LD.E R34, [R32] ;  /* 0x0000000020227980 */ /* 0x000ea40000100900 */
[----:B--2---:R-:W-:-:S06]  /*2e1d0*/  FADD R35, R9, R34 ;  /* 0x0000002209237221 */ /* 0x004fcc0000000000 */
[----:B------:R-:W2:Y:S02]  /*2e1e0*/  ATOM.E.CAST.SPIN PT, R35, [R32], R34, R35 ;  /* 0x000000222023738b */ /* 0x000ea400019e0123 */
[----:B--2---:R-:W-:-:S13]  /*2e1f0*/  ISETP.EQ.U32.AND P0, PT, R35, 0x1, PT ;  /* 0x000000012300780c */ /* 0x004fda0003f02070 */
[----:B------:R-:W-:Y:S05]  /*2e200*/  @!P0 BRA `(.L_x_11948) ;  /* 0xfffffffc00ec8947 */ /* 0x000fea000383ffff */
[----:B------:R-:W-:Y:S05]  /*2e210*/  BRA `(.L_x_11944) ;  /* 0x00000000000c7947 */ /* 0x000fea0003800000 */
.L_x_11947:
[----:B------:R-:W2:Y:S02]  /*2e220*/  LD.E R11, desc[UR8][R32.64] ;  /* 0x00000008200b7980 */ /* 0x000ea4000c101900 */
[----:B--2---:R-:W-:-:S05]  /*2e230*/  FADD R11, R9, R11 ;  /* 0x0000000b090b7221 */ /* 0x004fca0000000000 */
[----:B------:R0:W-:Y:S02]  /*2e240*/  ST.E desc[UR8][R32.64], R11 ;  /* 0x0000000b20007985 */ /* 0x0001e4000c101908 */
.L_x_11944:
[----:B------:R-:W-:Y:S05]  /*2e250*/  BSYNC.RECONVERGENT B1 ;  /* 0x0000000000017941 */ /* 0x000fea0003800200 */
.L_x_11943:
[----:B0-----:R-:W-:-:S05]  /*2e260*/  IMAD.WIDE R32, R6, 0x4, R20 ;  /* 0x0000000406207825 */ /* 0x001fca00078e0214 */
[----:B------:R0:W-:Y:S01]  /*2e270*/  ATOM.E.ADD.F32.FTZ.RN.STRONG.GPU P0, RZ, desc[UR8][R32.64], R15 ;  /* 0x8000000f20ff79a2 */ /* 0x0001e2000c10f308 */
[----:B------:R-:W-:Y:S04]  /*2e280*/  BSSY.RECONVERGENT B1, `(.L_x_11949) ;  /* 0x0000015000017945 */ /* 0x000fe80003800200 */
[----:B0-----:R-:W-:Y:S05]  /*2e290*/  @P0 BRA `(.L_x_11950) ;  /* 0x00000000004c0947 */ /* 0x001fea0003800000 */
[----:B------:R-:W0:Y:S02]  /*2e2a0*/  QSPC.E.S P0, RZ, [R32] ;  /* 0x0000000020ff73aa */ /* 0x000e240000000500 */
[----:B0-----:R-:W-:Y:S05]  /*2e2b0*/  @!P0 BRA `(.L_x_11951) ;  /* 0x0000000000188947 */ /* 0x001fea0003800000 */
[----:B------:R-:W-:-:S07]  /*2e2c0*/  MOV R9, R32 ;  /* 0x0000002000097202 */ /* 0x000fce0000000f00 */
.L_x_11952:
[----:B------:R-:W0:Y:S02]  /*2e2d0*/  LDS R32, [R9] ;  /* 0x0000000009207984 */ /* 0x000e240000000800 */
[----:B0-----:R-:W-:-:S05]  /*2e2e0*/  FADD R33, R15, R32 ;  /* 0x000000200f217221 */ /* 0x001fca0000000000 */
[----:B------:R-:W0:Y:S02]  /*2e2f0*/  ATOMS.CAST.SPIN P0, [R9], R32, R33 ;  /* 0x000000200900758d */ /* 0x000e240001800021 */
[----:B0-----:R-:W-:Y:S05]  /*2e300*/  @!P0 BRA `(.L_x_11952) ;  /* 0xfffffffc00f08947 */ /* 0x001fea000383ffff */
[----:B------:R-:W-:Y:S05]  /*2e310*/  BRA `(.L_x_11950) ;  /* 0x00000000002c7947 */ /* 0x000fea0003800000 */
.L_x_11951:
[----:B------:R-:W0:Y:S02]  /*2e320*/  QSPC.E.D P0, RZ, [R32] ;  /* 0x0000000020ff73aa */ /* 0x000e240000000700 */
[----:B0-----:R-:W-:Y:S05]  /*2e330*/  @!P0 BRA `(.L_x_11953) ;  /* 0x0000000000188947 */ /* 0x001fea0003800000 */
.L_x_11954:
[----:B------:R-:W2:Y:S02]  /*2e340*/  LD.E R34, [R32] ;  /* 0x0000000020227980 */ /* 0x000ea40000100900 */
[----:B--2---:R-:W-:-:S06]  /*2e350*/  FADD R35, R15, R34 ;  /* 0x000000220f237221 */ /* 0x004fcc0000000000 */
[----:B------:R-:W2:Y:S02]  /*2e360*/  ATOM.E.CAST.SPIN PT, R35, [R32], R34, R35 ;  /* 0x000000222023738b */ /* 0x000ea400019e0123 */
[----:B--2---:R-:W-:-:S13]  /*2e370*/  ISETP.EQ.U32.AND P0, PT, R35, 0x1, PT ;  /* 0x000000012300780c */ /* 0x004fda0003f02070 */
[----:B------:R-:W-:Y:S05]  /*2e380*/  @!P0 BRA `(.L_x_11954) ;  /* 0xfffffffc00ec8947 */ /* 0x000fea000383ffff */
[----:B------:R-:W-:Y:S05]  /*2e390*/  BRA `(.L_x_11950) ;  /* 0x00000000000c7947 */ /* 0x000fea0003800000 */
.L_x_11953:
[----:B------:R-:W2:Y:S02]  /*2e3a0*/  LD.E R9, desc[UR8][R32.64] ;  /* 0x0000000820097980 */ /* 0x000ea4000c101900 */
[----:B--2---:R-:W-:-:S05]  /*2e3b0*/  FADD R9, R15, R9 ;  /* 0x000000090f097221 */ /* 0x004fca0000000000 */
[----:B------:R0:W-:Y:S02]  /*2e3c0*/  ST.E desc[UR8][R32.64], R9 ;  /* 0x0000000920007985 */ /* 0x0001e4000c101908 */
.L_x_11950:
[----:B------:R-:W-:Y:S05]  /*2e3d0*/  BSYNC.RECONVERGENT B1 ;  /* 0x0000000000017941 */ /* 0x000fea0003800200 */
.L_x_11949:
        /* <DEDUP_REMOVED lines=9> */
.L_x_11958:
[----:B------:R-:W0:Y:S02]  /*2e470*/  LDS R32, [R11] ;  /* 0x000000000b207984 */ /* 0x000e240000000800 */
[----:B0-----:R-:W-:-:S05]  /*2e480*/  FADD R33, R9, R32 ;  /* 0x0000002009217221 */ /* 0x001fca0000000000 */
[----:B------:R-:W0:Y:S02]  /*2e490*/  ATOMS.CAST.SPIN P0, [R11], R32, R33 ;  /* 0x000000200b00758d */ /* 0x000e240001800021 */
[----:B0-----:R-:W-:Y:S05]  /*2e4a0*/  @!P0 BRA `(.L_x_11958) ;  /* 0xfffffffc00f08947 */ /* 0x001fea000383ffff */
[----:B------:R-:W-:Y:S05]  /*2e4b0*/  BRA `(.L_x_11956) ;  /* 0x00000000002c7947 */ /* 0x000fea0003800000 */
.L_x_11957:
[----:B------:R-:W0:Y:S02]  /*2e4c0*/  QSPC.E.D P0, RZ, [R32] ;  /* 0x0000000020ff73aa */ /* 0x000e240000000700 */
[----:B0-----:R-:W-:Y:S05]  /*2e4d0*/  @!P0 BRA `(.L_x_11959) ;  /* 0x0000000000188947 */ /* 0x001fea0003800000 */
.L_x_11960:
[----:B------:R-:W2:Y:S02]  /*2e4e0*/  LD.E R34, [R32] ;  /* 0x0000000020227980 */ /* 0x000ea40000100900 */
[----:B--2---:R-:W-:-:S06]  /*2e4f0*/  FADD R35, R9, R34 ;  /* 0x0000002209237221 */ /* 0x004fcc0000000000 */
[----:B------:R-:W2:Y:S02]  /*2e500*/  ATOM.E.CAST.SPIN PT, R35, [R32], R34, R35 ;  /* 0x000000222023738b */ /* 0x000ea400019e0123 */
[----:B--2---:R-:W-:-:S13]  /*2e510*/  ISETP.EQ.U32.AND P0, PT, R35, 0x1, PT ;  /* 0x000000012300780c */ /* 0x004fda0003f02070 */
[----:B------:R-:W-:Y:S05]  /*2e520*/  @!P0 BRA `(.L_x_11960) ;  /* 0xfffffffc00ec8947 */ /* 0x000fea000383ffff */
[----:B------:R-:W-:Y:S05]  /*2e530*/  BRA `(.L_x_11956) ;  /* 0x00000000000c7947 */ /* 0x000fea0003800000 */
.L_x_11959:
[----:B------:R-:W2:Y:S02]  /*2e540*/  LD.E R11, desc[UR8][R32.64] ;  /* 0x00000008200b7980 */ /* 0x000ea4000c101900 */
[----:B--2---:R-:W-:-:S05]  /*2e550*/  FADD R11, R9, R11 ;  /* 0x0000000b090b7221 */ /* 0x004fca0000000000 */
[----:B------:R0:W-:Y:S02]  /*2e560*/  ST.E desc[UR8][R32.64], R11 ;  /* 0x0000000b20007985 */ /* 0x0001e4000c101908 */
.L_x_11956:
[----:B------:R-:W-:Y:S05]  /*2e570*/  BSYNC.RECONVERGENT B1 ;  /* 0x0000000000017941 */ /* 0x000fea0003800200 */
.L_x_11955:
[----:B0-----:R-:W-:-:S05]  /*2e580*/  IMAD.WIDE R32, R3, 0x4, R20 ;  /* 0x0000000403207825 */ /* 0x001fca00078e0214 */
[----:B------:R0:W-:Y:S01]  /*2e590*/  ATOM.E.ADD.F32.FTZ.RN.STRONG.GPU P0, RZ, desc[UR8][R32.64], R15 ;  /* 0x8000000f20ff79a2 */ /* 0x0001e2000c10f308 */
[----:B------:R-:W-:Y:S04]  /*2e5a0*/  BSSY.RECONVERGENT B1, `(.L_x_11961) ;  /* 0x0000015000017945 */ /* 0x000fe80003800200 */
[----:B0-----:R-:W-:Y:S05]  /*2e5b0*/  @P0 BRA `(.L_x_11962) ;  /* 0x00000000004c0947 */ /* 0x001fea0003800000 */
[----:B------:R-:W0:Y:S02]  /*2e5c0*/  QSPC.E.S P0, RZ, [R32] ;  /* 0x0000000020ff73aa */ /* 0x000e240000000500 */
[----:B0-----:R-:W-:Y:S05]  /*2e5d0*/  @!P0 BRA `(.L_x_11963) ;  /* 0x0000000000188947 */ /* 0x001fea0003800000 */
[----:B------:R-:W-:-:S07]  /*2e5e0*/  MOV R9, R32 ;  /* 0x0000002000097202 */ /* 0x000fce0000000f00 */
.L_x_11964:
[----:B------:R-:W0:Y:S02]  /*2e5f0*/  LDS R32, [R9] ;  /* 0x0000000009207984 */ /* 0x000e240000000800 */
[----:B0-----:R-:W-:-:S05]  /*2e600*/  FADD R33, R15, R32 ;  /* 0x000000200f217221 */ /* 0x001fca0000000000 */
[----:B------:R-:W0:Y:S02]  /*2e610*/  ATOMS.CAST.SPIN P0, [R9], R32, R33 ;  /* 0x000000200900758d */ /* 0x000e240001800021 */
[----:B0-----:R-:W-:Y:S05]  /*2e620*/  @!P0 BRA `(.L_x_11964) ;  /* 0xfffffffc00f08947 */ /* 0x001fea000383ffff */
[----:B------:R-:W-:Y:S05]  /*2e630*/  BRA `(.L_x_11962) ;  /* 0x00000000002c7947 */ /* 0x000fea0003800000 */
.L_x_11963:
[----:B------:R-:W0:Y:S02]  /*2e640*/  QSPC.E.D P0, RZ, [R32] ;  /* 0x0000000020ff73aa */ /* 0x000e240000000700 */
[----:B0-----:R-:W-:Y:S05]  /*2e650*/  @!P0 BRA `(.L_x_11965) ;  /* 0x0000000000188947 */ /* 0x001fea0003800000 */
.L_x_11966:
[----:B------:R-:W2:Y:S02]  /*2e660*/  LD.E R34, [R32] ;  /* 0x0000000020227980 */ /* 0x000ea40000100900 */
[----:B--2---:R-:W-:-:S06]  /*2e670*/  FADD R35, R15, R34 ;  /* 0x000000220f237221 */ /* 0x004fcc0000000000 */
[----:B------:R-:W2:Y:S02]  /*2e680*/  ATOM.E.CAST.SPIN PT, R35, [R32], R34, R35 ;  /* 0x000000222023738b */ /* 0x000ea400019e0123 */
[----:B--2---:R-:W-:-:S13]  /*2e690*/  ISETP.EQ.U32.AND P0, PT, R35, 0x1, PT ;  /* 0x000000012300780c */ /* 0x004fda0003f02070 */
[----:B------:R-:W-:Y:S05]  /*2e6a0*/  @!P0 BRA `(.L_x_11966) ;  /* 0xfffffffc00ec8947 */ /* 0x000fea000383ffff */
[----:B------:R-:W-:Y:S05]  /*2e6b0*/  BRA `(.L_x_11962) ;  /* 0x00000000000c7947 */ /* 0x000fea0003800000 */
.L_x_11965:
[----:B------:R-:W2:Y:S02]  /*2e6c0*/  LD.E R9, desc[UR8][R32.64] ;  /* 0x0000000820097980 */ /* 0x000ea4000c101900 */
[----:B--2---:R-:W-:-:S05]  /*2e6d0*/  FADD R9, R15, R9 ;  /* 0x000000090f097221 */ /* 0x004fca0000000000 */
[----:B------:R0:W-:Y:S02]  /*2e6e0*/  ST.E desc[UR8][R32.64], R9 ;  /* 0x0000000920007985 */ /* 0x0001e4000c101908 */
.L_x_11962:
[----:B------:R-:W-:Y:S05]  /*2e6f0*/  BSYNC.RECONVERGENT B1 ;  /* 0x0000000000017941 */ /* 0x000fea0003800200 */
.L_x_11961:
        /* <DEDUP_REMOVED lines=9> */
.L_x_11970:
[----:B------:R-:W0:Y:S02]  /*2e790*/  LDS R32, [R11] ;  /* 0x000000000b207984 */ /* 0x000e240000000800 */
[----:B0-----:R-:W-:-:S05]  /*2e7a0*/  FADD R33, R9, R32 ;  /* 0x0000002009217221 */ /* 0x001fca0000000000 */
[----:B------:R-:W0:Y:S02]  /*2e7b0*/  ATOMS.CAST.SPIN P0, [R11], R32, R33 ;  /* 0x000000200b00758d */ /* 0x000e240001800021 */
[----:B0-----:R-:W-:Y:S05]  /*2e7c0*/  @!P0 BRA `(.L_x_11970) ;  /* 0xfffffffc00f08947 */ /* 0x001fea000383ffff */
[----:B------:R-:W-:Y:S05]  /*2e7d0*/  BRA `(.L_x_11968) ;  /* 0x00000000002c7947 */ /* 0x000fea0003800000 */
.L_x_11969:
[----:B------:R-:W0:Y:S02]  /*2e7e0*/  QSPC.E.D P0, RZ, [R32] ;  /* 0x0000000020ff73aa */ /* 0x000e240000000700 */
[----:B0-----:R-:W-:Y:S05]  /*2e7f0*/  @!P0 BRA `(.L_x_11971) ;  /* 0x0000000000188947 */ /* 0x001fea0003800000 */
.L_x_11972:
[----:B------:R-:W2:Y:S02]  /*2e800*/  LD.E R34, [R32] ;  /* 0x0000000020227980 */ /* 0x000ea40000100900 */
[----:B--2---:R-:W-:-:S06]  /*2e810*/  FADD R35, R9, R34 ;  /* 0x0000002209237221 */ /* 0x004fcc0000000000 */
[----:B------:R-:W2:Y:S02]  /*2e820*/  ATOM.E.CAST.SPIN PT, R35, [R32], R34, R35 ;  /* 0x000000222023738b */ /* 0x000ea400019e0123 */
[----:B--2---:R-:W-:-:S13]  /*2e830*/  ISETP.EQ.U32.AND P0, PT, R35, 0x1, PT ;  /* 0x000000012300780c */ /* 0x004fda0003f02070 */
[----:B------:R-:W-:Y:S05]  /*2e840*/  @!P0 BRA `(.L_x_11972) ;  /* 0xfffffffc00ec8947 */ /* 0x000fea000383ffff */
[----:B------:R-:W-:Y:S05]  /*2e850*/  BRA `(.L_x_11968) ;  /* 0x00000000000c7947 */ /* 0x000fea0003800000 */
.L_x_11971:
[----:B------:R-:W2:Y:S02]  /*2e860*/  LD.E R11, desc[UR8][R32.64] ;  /* 0x00000008200b7980 */ /* 0x000ea4000c101900 */
[----:B--2---:R-:W-:-:S05]  /*2e870*/  FADD R11, R9, R11 ;  /* 0x0000000b090b7221 */ /* 0x004fca0000000000 */
[----:B------:R0:W-:Y:S02]  /*2e880*/  ST.E desc[UR8][R32.64], R11 ;  /* 0x0000000b20007985 */ /* 0x0001e4000c101908 */
.L_x_11968:
[----:B------:R-:W-:Y:S05]  /*2e890*/  BSYNC.RECONVERGENT B1 ;  /* 0x0000000000017941 */ /* 0x000fea0003800200 */
.L_x_11967:
[----:B0-----:R-:W-:-:S05]  /*2e8a0*/  IMAD.WIDE R32, R2, 0x4, R20 ;  /* 0x0000000402207825 */ /* 0x001fca00078e0214 */
[----:B------:R0:W-:Y:S01]  /*2e8b0*/  ATOM.E.ADD.F32.FTZ.RN.STRONG.GPU P0, RZ, desc[UR8][R32.64], R15 ;  /* 0x8000000f20ff79a2 */ /* 0x0001e2000c10f308 */
[----:B------:R-:W-:Y:S04]  /*2e8c0*/  BSSY.RECONVERGENT B1, `(.L_x_11973) ;  /* 0x0000015000017945 */ /* 0x000fe80003800200 */
[----:B0-----:R-:W-:Y:S05]  /*2e8d0*/  @P0 BRA `(.L_x_11974) ;  /* 0x00000000004c0947 */ /* 0x001fea0003800000 */
[----:B------:R-:W0:Y:S02]  /*2e8e0*/  QSPC.E.S P0, RZ, [R32] ;  /* 0x0000000020ff73aa */ /* 0x000e240000000500 */
[----:B0-----:R-:W-:Y:S05]  /*2e8f0*/  @!P0 BRA `(.L_x_11975) ;  /* 0x0000000000188947 */ /* 0x001fea0003800000 */
[----:B------:R-:W-:-:S07]  /*2e900*/  MOV R9, R32 ;  /* 0x0000002000097202 */ /* 0x000fce0000000f00 */
.L_x_11976:
[----:B------:R-:W0:Y:S02]  /*2e910*/  LDS R32, [R9] ;  /* 0x0000000009207984 */ /* 0x000e240000000800 */
[----:B0-----:R-:W-:-:S05]  /*2e920*/  FADD R33, R15, R32 ;  /* 0x000000200f217221 */ /* 0x001fca0000000000 */
[----:B------:R-:W0:Y:S02]  /*2e930*/  ATOMS.CAST.SPIN P0, [R9], R32, R33 ;  /* 0x000000200900758d */ /* 0x000e240001800021 */
[----:B0-----:R-:W-:Y:S05]  /*2e940*/  @!P0 BRA `(.L_x_11976) ;  /* 0xfffffffc00f08947 */ /* 0x001fea000383ffff */
[----:B------:R-:W-:Y:S05]  /*2e950*/  BRA `(.L_x_11974) ;  /* 0x00000000002c7947 */ /* 0x000fea0003800000 */
.L_x_11975:
[----:B------:R-:W0:Y:S02]  /*2e960*/  QSPC.E.D P0, RZ, [R32] ;  /* 0x0000000020ff73aa */ /* 0x000e240000000700 */
[----:B0-----:R-:W-:Y:S05]  /*2e970*/  @!P0 BRA `(.L_x_11977) ;  /* 0x0000000000188947 */ /* 0x001fea0003800000 */
.L_x_11978:
[----:B------:R-:W2:Y:S02]  /*2e980*/  LD.E R34, [R32] ;  /* 0x0000000020227980 */ /* 0x000ea40000100900 */
[----:B--2---:R-:W-:-:S06]  /*2e990*/  FADD R35, R15, R34 ;  /* 0x000000220f237221 */ /* 0x004fcc0000000000 */
[----:B------:R-:W2:Y:S02]  /*2e9a0*/  ATOM.E.CAST.SPIN PT, R35, [R32], R34, R35 ;  /* 0x000000222023738b */ /* 0x000ea400019e0123 */
[----:B--2---:R-:W-:-:S13]  /*2e9b0*/  ISETP.EQ.U32.AND P0, PT, R35, 0x1, PT ;  /* 0x000000012300780c */ /* 0x004fda0003f02070 */
[----:B------:R-:W-:Y:S05]  /*2e9c0*/  @!P0 BRA `(.L_x_11978) ;  /* 0xfffffffc00ec8947 */ /* 0x000fea000383ffff */
[----:B------:R-:W-:Y:S05]  /*2e9d0*/  BRA `(.L_x_11974) ;  /* 0x00000000000c7947 */ /* 0x000fea0003800000 */
.L_x_11977:
[----:B------:R-:W2:Y:S02]  /*2e9e0*/  LD.E R9, desc[UR8][R32.64] ;  /* 0x0000000820097980 */ /* 0x000ea4000c101900 */
[----:B--2---:R-:W-:-:S05]  /*2e9f0*/  FADD R9, R15, R9 ;  /* 0x000000090f097221 */ /* 0x004fca0000000000 */
[----:B------:R0:W-:Y:S02]  /*2ea00*/  ST.E desc[UR8][R32.64], R9 ;  /* 0x0000000920007985 */ /* 0x0001e4000c101908 */
.L_x_11974:
[----:B------:R-:W-:Y:S05]  /*2ea10*/  BSYNC.RECONVERGENT B1 ;  /* 0x0000000000017941 */ /* 0x000fea0003800200 */
.L_x_11973:
        /* <DEDUP_REMOVED lines=9> */
.L_x_11982:
[----:B------:R-:W0:Y:S02]  /*2eab0*/  LDS R32, [R11] ;  /* 0x000000000b207984 */ /* 0x000e240000000800 */
[----:B0-----:R-:W-:-:S05]  /*2eac0*/  FADD R33, R9, R32 ;  /* 0x0000002009217221 */ /* 0x001fca0000000000 */
[----:B------:R-:W0:Y:S02]  /*2ead0*/  ATOMS.CAST.SPIN P0, [R11], R32, R33 ;  /* 0x000000200b00758d */ /* 0x000e240001800021 */
[----:B0-----:R-:W-:Y:S05]  /*2eae0*/  @!P0 BRA `(.L_x_11982) ;  /* 0xfffffffc00f08947 */ /* 0x001fea000383ffff */
[----:B------:R-:W-:Y:S05]  /*2eaf0*/  BRA `(.L_x_11980) ;  /* 0x00000000002c7947 */ /* 0x000fea0003800000 */
.L_x_11981:
[----:B------:R-:W0:Y:S02]  /*2eb00*/  QSPC.E.D P0, RZ, [R32] ;  /* 0x0000000020ff73aa */ /* 0x000e240000000700 */
[----:B0-----:R-:W-:Y:S05]  /*2eb10*/  @!P0 BRA `(.L_x_11983) ;  /* 0x0000000000188947 */ /* 0x001fea0003800000 */
.L_x_11984:
[----:B------:R-:W2:Y:S02]  /*2eb20*/  LD.E R34, [R32] ;  /* 0x0000000020227980 */ /* 0x000ea40000100900 */
[----:B--2---:R-:W-:-:S06]  /*2eb30*/  FADD R35, R9, R34 ;  /* 0x0000002209237221 */ /* 0x004fcc0000000000 */
[----:B------:R-:W2:Y:S02]  /*2eb40*/  ATOM.E.CAST.SPIN PT, R35, [R32], R34, R35 ;  /* 0x000000222023738b */ /* 0x000ea400019e0123 */
[----:B--2---:R-:W-:-:S13]  /*2eb50*/  ISETP.EQ.U32.AND P0, PT, R35, 0x1, PT ;  /* 0x000000012300780c */ /* 0x004fda0003f02070 */
[----:B------:R-:W-:Y:S05]  /*2eb60*/  @!P0 BRA `(.L_x_11984) ;  /* 0xfffffffc00ec8947 */ /* 0x000fea000383ffff */
[----:B------:R-:W-:Y:S05]  /*2eb70*/  BRA `(.L_x_11980) ;  /* 0x00000000000c7947 */ /* 0x000fea0003800000 */
.L_x_11983:
[----:B------:R-:W2:Y:S02]  /*2eb80*/  LD.E R11, desc[UR8][R32.64] ;  /* 0x00000008200b7980 */ /* 0x000ea4000c101900 */
[----:B--2---:R-:W-:-:S05]  /*2eb90*/  FADD R11, R9, R11 ;  /* 0x0000000b090b7221 */ /* 0x004fca0000000000 */
[----:B------:R0:W-:Y:S02]  /*2eba0*/  ST.E desc[UR8][R32.64], R11 ;  /* 0x0000000b20007985 */ /* 0x0001e4000c101908 */
.L_x_11980:
[----:B------:R-:W-:Y:S05]  /*2ebb0*/  BSYNC.RECONVERGENT B1 ;  /* 0x0000000000017941 */ /* 0x000fea0003800200 */
.L_x_11979:
[----:B0-----:R-:W-:-:S05]  /*2ebc0*/  IMAD.WIDE R32, R5, 0x4, R20 ;  /* 0x0000000405207825 */ /* 0x001fca00078e0214 */
[----:B------:R0:W-:Y:S01]  /*2ebd0*/  ATOM.E.ADD.F32.FTZ.RN.STRONG.GPU P0, RZ, desc[UR8][R32.64], R15 ;  /* 0x8000000f20ff79a2 */ /* 0x0001e2000c10f308 */
[----:B------:R-:W-:Y:S04]  /*2ebe0*/  BSSY.RECONVERGENT B1, `(.L_x_11985) ;  /* 0x0000015000017945 */ /* 0x000fe80003800200 */
[----:B0-----:R-:W-:Y:S05]  /*2ebf0*/  @P0 BRA `(.L_x_11986) ;  /* 0x00000000004c0947 */ /* 0x001fea0003800000 */
[----:B------:R-:W0:Y:S02]  /*2ec00*/  QSPC.E.S P0, RZ, [R32] ;  /* 0x0000000020ff73aa */ /* 0x000e240000000500 */
[----:B0-----:R-:W-:Y:S05]  /*2ec10*/  @!P0 BRA `(.L_x_11987) ;  /* 0x0000000000188947 */ /* 0x001fea0003800000 */
[----:B------:R-:W-:-:S07]  /*2ec20*/  MOV R9, R32 ;  /* 0x0000002000097202 */ /* 0x000fce0000000f00 */
.L_x_11988:
[----:B------:R-:W0:Y:S02]  /*2ec30*/  LDS R32, [R9] ;  /* 0x0000000009207984 */ /* 0x000e240000000800 */
[----:B0-----:R-:W-:-:S05]  /*2ec40*/  FADD R33, R15, R32 ;  /* 0x000000200f217221 */ /* 0x001fca0000000000 */
[----:B------:R-:W0:Y:S02]  /*2ec50*/  ATOMS.CAST.SPIN P0, [R9], R32, R33 ;  /* 0x000000200900758d */ /* 0x000e240001800021 */
[----:B0-----:R-:W-:Y:S05]  /*2ec60*/  @!P0 BRA `(.L_x_11988) ;  /* 0xfffffffc00f08947 */ /* 0x001fea000383ffff */
[----:B------:R-:W-:Y:S05]  /*2ec70*/  BRA `(.L_x_11986) ;  /* 0x00000000002c7947 */ /* 0x000fea0003800000 */
.L_x_11987:
[----:B------:R-:W0:Y:S02]  /*2ec80*/  QSPC.E.D P0, RZ, [R32] ;  /* 0x0000000020ff73aa */ /* 0x000e240000000700 */
[----:B0-----:R-:W-:Y:S05]  /*2ec90*/  @!P0 BRA `(.L_x_11989) ;  /* 0x0000000000188947 */ /* 0x001fea0003800000 */
.L_x_11990:
[----:B------:R-:W2:Y:S02]  /*2eca0*/  LD.E R34, [R32] ;  /* 0x0000000020227980 */ /* 0x000ea40000100900 */
[----:B--2---:R-:W-:-:S06]  /*2ecb0*/  FADD R35, R15, R34 ;  /* 0x000000220f237221 */ /* 0x004fcc0000000000 */
[----:B------:R-:W2:Y:S02]  /*2ecc0*/  ATOM.E.CAST.SPIN PT, R35, [R32], R34, R35 ;  /* 0x000000222023738b */ /* 0x000ea400019e0123 */
[----:B--2---:R-:W-:-:S13]  /*2ecd0*/  ISETP.EQ.U32.AND P0, PT, R35, 0x1, PT ;  /* 0x000000012300780c */ /* 0x004fda0003f02070 */
[----:B------:R-:W-:Y:S05]  /*2ece0*/  @!P0 BRA `(.L_x_11990) ;  /* 0xfffffffc00ec8947 */ /* 0x000fea000383ffff */
[----:B------:R-:W-:Y:S05]  /*2ecf0*/  BRA `(.L_x_11986) ;  /* 0x00000000000c7947 */ /* 0x000fea0003800000 */
.L_x_11989:
[----:B------:R-:W2:Y:S02]  /*2ed00*/  LD.E R9, desc[UR8][R32.64] ;  /* 0x0000000820097980 */ /* 0x000ea4000c101900 */
[----:B--2---:R-:W-:-:S05]  /*2ed10*/  FADD R9, R15, R9 ;  /* 0x000000090f097221 */ /* 0x004fca0000000000 */
[----:B------:R0:W-:Y:S02]  /*2ed20*/  ST.E desc[UR8][R32.64], R9 ;  /* 0x0000000920007985 */ /* 0x0001e4000c101908 */
.L_x_11986:
[----:B------:R-:W-:Y:S05]  /*2ed30*/  BSYNC.RECONVERGENT B1 ;  /* 0x0000000000017941 */ /* 0x000fea0003800200 */
.L_x_11985:
        /* <DEDUP_REMOVED lines=9> */
.L_x_11994:
[----:B------:R-:W0:Y:S02]  /*2edd0*/  LDS R32, [R11] ;  /* 0x000000000b207984 */ /* 0x000e240000000800 */
[----:B0-----:R-:W-:-:S05]  /*2ede0*/  FADD R33, R9, R32 ;  /* 0x0000002009217221 */ /* 0x001fca0000000000 */
[----:B------:R-:W0:Y:S02]  /*2edf0*/  ATOMS.CAST.SPIN P0, [R11], R32, R33 ;  /* 0x000000200b00758d */ /* 0x000e240001800021 */
[----:B0-----:R-:W-:Y:S05]  /*2ee00*/  @!P0 BRA `(.L_x_11994) ;  /* 0xfffffffc00f08947 */ /* 0x001fea000383ffff */
[----:B------:R-:W-:Y:S05]  /*2ee10*/  BRA `(.L_x_11992) ;  /* 0x00000000002c7947 */ /* 0x000fea0003800000 */
.L_x_11993:
[----:B------:R-:W0:Y:S02]  /*2ee20*/  QSPC.E.D P0, RZ, [R32] ;  /* 0x0000000020ff73aa */ /* 0x000e240000000700 */
[----:B0-----:R-:W-:Y:S05]  /*2ee30*/  @!P0 BRA `(.L_x_11995) ;  /* 0x0000000000188947 */ /* 0x001fea0003800000 */
.L_x_11996:
[----:B------:R-:W2:Y:S02]  /*2ee40*/  LD.E R34, [R32] ;  /* 0x0000000020227980 */ /* 0x000ea40000100900 */
[----:B--2---:R-:W-:-:S06]  /*2ee50*/  FADD R35, R9, R34 ;  /* 0x0000002209237221 */ /* 0x004fcc0000000000 */
[----:B------:R-:W2:Y:S02]  /*2ee60*/  ATOM.E.CAST.SPIN PT, R35, [R32], R34, R35 ;  /* 0x000000222023738b */ /* 0x000ea400019e0123 */
[----:B--2---:R-:W-:-:S13]  /*2ee70*/  ISETP.EQ.U32.AND P0, PT, R35, 0x1, PT ;  /* 0x000000012300780c */ /* 0x004fda0003f02070 */
[----:B------:R-:W-:Y:S05]  /*2ee80*/  @!P0 BRA `(.L_x_11996) ;  /* 0xfffffffc00ec8947 */ /* 0x000fea000383ffff */
[----:B------:R-:W-:Y:S05]  /*2ee90*/  BRA `(.L_x_11992) ;  /* 0x00000000000c7947 */ /* 0x000fea0003800000 */
.L_x_11995:
[----:B------:R-:W2:Y:S02]  /*2eea0*/  LD.E R11, desc[UR8][R32.64] ;  /* 0x00000008200b7980 */ /* 0x000ea4000c101900 */
[----:B--2---:R-:W-:-:S05]  /*2eeb0*/  FADD R11, R9, R11 ;  /* 0x0000000b090b7221 */ /* 0x004fca0000000000 */
[----:B------:R0:W-:Y:S02]  /*2eec0*/  ST.E desc[UR8][R32.64], R11 ;  /* 0x0000000b20007985 */ /* 0x0001e4000c101908 */
.L_x_11992:
[----:B------:R-:W-:Y:S05]  /*2eed0*/  BSYNC.RECONVERGENT B1 ;  /* 0x0000000000017941 */ /* 0x000fea0003800200 */
.L_x_11991:
[----:B0-----:R-:W-:-:S05]  /*2eee0*/  IMAD.WIDE R32, R4, 0x4, R20 ;  /* 0x0000000404207825 */ /* 0x001fca00078e0214 */
[----:B------:R0:W-:Y:S01]  /*2eef0*/  ATOM.E.ADD.F32.FTZ.RN.STRONG.GPU P0, RZ, desc[UR8][R32.64], R15 ;  /* 0x8000000f20ff79a2 */ /* 0x0001e2000c10f308 */
[----:B------:R-:W-:Y:S04]  /*2ef00*/  BSSY.RECONVERGENT B1, `(.L_x_11997) ;  /* 0x0000015000017945 */ /* 0x000fe80003800200 */
[----:B0-----:R-:W-:Y:S05]  /*2ef10*/  @P0 BRA `(.L_x_11998) ;  /* 0x00000000004c0947 */ /* 0x001fea0003800000 */
[----:B------:R-:W0:Y:S02]  /*2ef20*/  QSPC.E.S P0, RZ, [R32] ;  /* 0x0000000020ff73aa */ /* 0x000e240000000500 */
[----:B0-----:R-:W-:Y:S05]  /*2ef30*/  @!P0 BRA `(.L_x_11999) ;  /* 0x0000000000188947 */ /* 0x001fea0003800000 */
[----:B------:R-:W-:-:S07]  /*2ef40*/  MOV R9, R32 ;  /* 0x0000002000097202 */ /* 0x000fce0000000f00 */
.L_x_12000:
[----:B------:R-:W0:Y:S02]  /*2ef50*/  LDS R32, [R9] ;  /* 0x0000000009207984 */ /* 0x000e240000000800 */
[----:B0-----:R-:W-:-:S05]  /*2ef60*/  FADD R33, R15, R32 ;  /* 0x000000200f217221 */ /* 0x001fca0000000000 */
[----:B------:R-:W0:Y:S02]  /*2ef70*/  ATOMS.CAST.SPIN P0, [R9], R32, R33 ;  /* 0x000000200900758d */ /* 0x000e240001800021 */
[----:B0-----:R-:W-:Y:S05]  /*2ef80*/  @!P0 BRA `(.L_x_12000) ;  /* 0xfffffffc00f08947 */ /* 0x001fea000383ffff */
[----:B------:R-:W-:Y:S05]  /*2ef90*/  BRA `(.L_x_11998) ;  /* 0x00000000002c7947 */ /* 0x000fea0003800000 */
.L_x_11999:
[----:B------:R-:W0:Y:S02]  /*2efa0*/  QSPC.E.D P0, RZ, [R32] ;  /* 0x0000000020ff73aa */ /* 0x000e240000000700 */
[----:B0-----:R-:W-:Y:S05]  /*2efb0*/  @!P0 BRA `(.L_x_12001) ;  /* 0x0000000000188947 */ /* 0x001fea0003800000 */
.L_x_12002:
[----:B------:R-:W2:Y:S02]  /*2efc0*/  LD.E R34, [R32] ;  /* 0x0000000020227980 */ /* 0x000ea40000100900 */
[----:B--2---:R-:W-:-:S06]  /*2efd0*/  FADD R35, R15, R34 ;  /* 0x000000220f237221 */ /* 0x004fcc0000000000 */
[----:B------:R-:W2:Y:S02]  /*2efe0*/  ATOM.E.CAST.SPIN PT, R35, [R32], R34, R35 ;  /* 0x000000222023738b */ /* 0x000ea400019e0123 */
[----:B--2---:R-:W-:-:S13]  /*2eff0*/  ISETP.EQ.U32.AND P0, PT, R35, 0x1, PT ;  /* 0x000000012300780c */ /* 0x004fda0003f02070 */
[----:B------:R-:W-:Y:S05]  /*2f000*/  @!P0 BRA `(.L_x_12002) ;  /* 0xfffffffc00ec8947 */ /* 0x000fea000383ffff */
[----:B------:R-:W-:Y:S05]  /*2f010*/  BRA `(.L_x_11998) ;  /* 0x00000000000c7947 */ /* 0x000fea0003800000 */
.L_x_12001:
[----:B------:R-:W2:Y:S02]  /*2f020*/  LD.E R9, desc[UR8][R32.64] ;  /* 0x0000000820097980 */ /* 0x000ea4000c101900 */
[----:B--2---:R-:W-:-:S05]  /*2f030*/  FADD R9, R15, R9 ;  /* 0x000000090f097221 */ /* 0x004fca0000000000 */
[----:B------:R0:W-:Y:S02]  /*2f040*/  ST.E desc[UR8][R32.64], R9 ;  /* 0x0000000920007985 */ /* 0x0001e4000c101908 */
.L_x_11998:
[----:B------:R-:W-:Y:S05]  /*2f050*/  BSYNC.RECONVERGENT B1 ;  /* 0x0000000000017941 */ /* 0x000fea0003800200 */
.L_x_11997:
        /* <DEDUP_REMOVED lines=10> */
.L_x_12006:
[----:B------:R-:W0:Y:S02]  /*2f100*/  LDS R22, [R11] ;  /* 0x000000000b167984 */ /* 0x000e240000000800 */
[----:B0-----:R-:W-:-:S05]  /*2f110*/  FADD R23, R9, R22 ;  /* 0x0000001609177221 */ /* 0x001fca0000000000 */
[----:B------:R-:W0:Y:S02]  /*2f120*/  ATOMS.CAST.SPIN P0, [R11], R22, R23 ;  /* 0x000000160b00758d */ /* 0x000e240001800017 */
[----:B0-----:R-:W-:Y:S05]  /*2f130*/  @!P0 BRA `(.L_x_12006) ;  /* 0xfffffffc00f08947 */ /* 0x001fea000383ffff */
[----:B------:R-:W-:Y:S05]  /*2f140*/  BRA `(.L_x_12004) ;  /* 0x00000000002c7947 */ /* 0x000fea0003800000 */
.L_x_12005:
[----:B------:R-:W0:Y:S02]  /*2f150*/  QSPC.E.D P0, RZ, [R22] ;  /* 0x0000000016ff73aa */ /* 0x000e240000000700 */
[----:B0-----:R-:W-:Y:S05]  /*2f160*/  @!P0 BRA `(.L_x_12007) ;  /* 0x0000000000188947 */ /* 0x001fea0003800000 */
.L_x_12008:
[----:B------:R-:W2:Y:S02]  /*2f170*/  LD.E R32, [R22] ;  /* 0x0000000016207980 */ /* 0x000ea40000100900 */
[----:B--2---:R-:W-:-:S06]  /*2f180*/  FADD R33, R9, R32 ;  /* 0x0000002009217221 */ /* 0x004fcc0000000000 */
[----:B------:R-:W2:Y:S02]  /*2f190*/  ATOM.E.CAST.SPIN PT, R33, [R22], R32, R33 ;  /* 0x000000201621738b */ /* 0x000ea400019e0121 */
[----:B--2---:R-:W-:-:S13]  /*2f1a0*/  ISETP.EQ.U32.AND P0, PT, R33, 0x1, PT ;  /* 0x000000012100780c */ /* 0x004fda0003f02070 */
[----:B------:R-:W-:Y:S05]  /*2f1b0*/  @!P0 BRA `(.L_x_12008) ;  /* 0xfffffffc00ec8947 */ /* 0x000fea000383ffff */
[----:B------:R-:W-:Y:S05]  /*2f1c0*/  BRA `(.L_x_12004) ;  /* 0x00000000000c7947 */ /* 0x000fea0003800000 */
.L_x_12007:
[----:B------:R-:W2:Y:S02]  /*2f1d0*/  LD.E R11, desc[UR8][R22.64] ;  /* 0x00000008160b7980 */ /* 0x000ea4000c101900 */
[----:B--2---:R-:W-:-:S05]  /*2f1e0*/  FADD R11, R9, R11 ;  /* 0x0000000b090b7221 */ /* 0x004fca0000000000 */
[----:B------:R0:W-:Y:S02]  /*2f1f0*/  ST.E desc[UR8][R22.64], R11 ;  /* 0x0000000b16007985 */ /* 0x0001e4000c101908 */
.L_x_12004:
[----:B------:R-:W-:Y:S05]  /*2f200*/  BSYNC.RECONVERGENT B1 ;  /* 0x0000000000017941 */ /* 0x000fea0003800200 */
.L_x_12003:
        /* <DEDUP_REMOVED lines=8> */
.L_x_12012:
[----:B------:R-:W1:Y:S02]  /*2f290*/  LDS R20, [R9] ;  /* 0x0000000009147984 */ /* 0x000e640000000800 */
[----:B-1----:R-:W-:-:S05]  /*2f2a0*/  FADD R21, R15, R20 ;  /* 0x000000140f157221 */ /* 0x002fca0000000000 */
[----:B------:R-:W1:Y:S02]  /*2f2b0*/  ATOMS.CAST.SPIN P0, [R9], R20, R21 ;  /* 0x000000140900758d */ /* 0x000e640001800015 */
[----:B-1----:R-:W-:Y:S05]  /*2f2c0*/  @!P0 BRA `(.L_x_12012) ;  /* 0xfffffffc00f08947 */ /* 0x002fea000383ffff */
[----:B------:R-:W-:Y:S05]  /*2f2d0*/  BRA `(.L_x_12010) ;  /* 0x00000000002c7947 */ /* 0x000fea0003800000 */
.L_x_12011:
[----:B------:R-:W1:Y:S02]  /*2f2e0*/  QSPC.E.D P0, RZ, [R20] ;  /* 0x0000000014ff73aa */ /* 0x000e640000000700 */
[----:B-1----:R-:W-:Y:S05]  /*2f2f0*/  @!P0 BRA `(.L_x_12013) ;  /* 0x0000000000188947 */ /* 0x002fea0003800000 */
.L_x_12014:
[----:B0-----:R-:W2:Y:S02]  /*2f300*/  LD.E R22, [R20] ;  /* 0x0000000014167980 */ /* 0x001ea40000100900 */
[----:B--2---:R-:W-:-:S06]  /*2f310*/  FADD R23, R15, R22 ;  /* 0x000000160f177221 */ /* 0x004fcc0000000000 */
[----:B------:R-:W2:Y:S02]  /*2f320*/  ATOM.E.CAST.SPIN PT, R23, [R20], R22, R23 ;  /* 0x000000161417738b */ /* 0x000ea400019e0117 */
[----:B--2---:R-:W-:-:S13]  /*2f330*/  ISETP.EQ.U32.AND P0, PT, R23, 0x1, PT ;  /* 0x000000011700780c */ /* 0x004fda0003f02070 */
[----:B------:R-:W-:Y:S05]  /*2f340*/  @!P0 BRA `(.L_x_12014) ;  /* 0xfffffffc00ec8947 */ /* 0x000fea000383ffff */
[----:B------:R-:W-:Y:S05]  /*2f350*/  BRA `(.L_x_12010) ;  /* 0x00000000000c7947 */ /* 0x000fea0003800000 */
.L_x_12013:
[----:B------:R-:W2:Y:S02]  /*2f360*/  LD.E R9, desc[UR8][R20.64] ;  /* 0x0000000814097980 */ /* 0x000ea4000c101900 */
[----:B--2---:R-:W-:-:S05]  /*2f370*/  FADD R9, R15, R9 ;  /* 0x000000090f097221 */ /* 0x004fca0000000000 */
[----:B------:R1:W-:Y:S02]  /*2f380*/  ST.E desc[UR8][R20.64], R9 ;  /* 0x0000000914007985 */ /* 0x0003e4000c101908 */
.L_x_12010:
[----:B------:R-:W-:Y:S05]  /*2f390*/  BSYNC.RECONVERGENT B1 ;  /* 0x0000000000017941 */ /* 0x000fea0003800200 */
.L_x_12009:
[----:B------:R-:W-:-:S03]  /*2f3a0*/  UMOV UR4, 0xffffffff ;  /* 0xffffffff00047882 */ /* 0x000fc60000000000 */
[----:B------:R-:W-:Y:S05]  /*2f3b0*/  BRA.DIV UR4, `(.L_x_12015) ;  /* 0x0000041a04d47947 */ /* 0x000fea000b800000 */
[----:B-1----:R-:W2:Y:S04]  /*2f3c0*/  LDL R20, [R1+0x74] ;  /* 0x0000740001147983 */ /* 0x002ea80000100800 */
[----:B------:R-:W3:Y:S04]  /*2f3d0*/  LDL R21, [R1+0xcc] ;  /* 0x0000cc0001157983 */ /* 0x000ee80000100800 */
[----:B0-----:R0:W1:Y:S04]  /*2f3e0*/  SHFL.IDX PT, R11, R14, 0x3, 0x181f ;  /* 0x00781f000e0b7f89 */ /* 0x00106800000e0000 */
[----:B--2---:R0:W2:Y:S04]  /*2f3f0*/  SHFL.IDX PT, R17, R20, 0x3, 0x181f ;  /* 0x00781f0014117f89 */ /* 0x0040a800000e0000 */
[----:B-1-3--:R0:W3:Y:S02]  /*2f400*/  SHFL.IDX PT, R9, R21, 0x3, 0x181f ;  /* 0x00781f0015097f89 */ /* 0x00a0e400000e0000 */
.L_x_13820:
        /* <DEDUP_REMOVED lines=19> */
.L_x_12019:
[----:B------:R-:W0:Y:S02]  /*2f540*/  LDS R20, [R25] ;  /* 0x0000000019147984 */ /* 0x000e240000000800 */
[----:B0-----:R-:W-:-:S05]  /*2f550*/  FADD R21, R17, R20 ;  /* 0x0000001411157221 */ /* 0x001fca0000000000 */
[----:B------:R-:W0:Y:S02]  /*2f560*/  ATOMS.CAST.SPIN P0, [R25], R20, R21 ;  /* 0x000000141900758d */ /* 0x000e240001800015 */
[----:B0-----:R-:W-:Y:S05]  /*2f570*/  @!P0 BRA `(.L_x_12019) ;  /* 0xfffffffc00f08947 */ /* 0x001fea000383ffff */
[----:B------:R-:W-:Y:S05]  /*2f580*/  BRA `(.L_x_12017) ;  /* 0x00000000002c7947 */ /* 0x000fea0003800000 */
.L_x_12018:
[----:B------:R-:W0:Y:S02]  /*2f590*/  QSPC.E.D P0, RZ, [R22] ;  /* 0x0000000016ff73aa */ /* 0x000e240000000700 */
[----:B0-----:R-:W-:Y:S05]  /*2f5a0*/  @!P0 BRA `(.L_x_12020) ;  /* 0x0000000000188947 */ /* 0x001fea0003800000 */
.L_x_12021:
[----:B------:R-:W2:Y:S02]  /*2f5b0*/  LD.E R20, [R22] ;  /* 0x0000000016147980 */ /* 0x000ea40000100900 */
[----:B--2---:R-:W-:-:S06]  /*2f5c0*/  FADD R21, R17, R20 ;  /* 0x0000001411157221 */ /* 0x004fcc0000000000 */
[----:B------:R-:W2:Y:S02]  /*2f5d0*/  ATOM.E.CAST.SPIN PT, R21, [R22], R20, R21 ;  /* 0x000000141615738b */ /* 0x000ea400019e0115 */
[----:B--2---:R-:W-:-:S13]  /*2f5e0*/  ISETP.EQ.U32.AND P0, PT, R21, 0x1, PT ;  /* 0x000000011500780c */ /* 0x004fda0003f02070 */
[----:B------:R-:W-:Y:S05]  /*2f5f0*/  @!P0 BRA `(.L_x_12021) ;  /* 0xfffffffc00ec8947 */ /* 0x000fea000383ffff */
[----:B------:R-:W-:Y:S05]  /*2f600*/  BRA `(.L_x_12017) ;  /* 0x00000000000c7947 */ /* 0x000fea0003800000 */
.L_x_12020:
[----:B------:R-:W2:Y:S02]  /*2f610*/  LD.E R20, desc[UR8][R22.64] ;  /* 0x0000000816147980 */ /* 0x000ea4000c101900 */
[----:B--2---:R-:W-:-:S05]  /*2f620*/  FADD R20, R17, R20 ;  /* 0x0000001411147221 */ /* 0x004fca0000000000 */
[----:B------:R0:W-:Y:S02]  /*2f630*/  ST.E desc[UR8][R22.64], R20 ;  /* 0x0000001416007985 */ /* 0x0001e4000c101908 */
.L_x_12017:
[----:B------:R-:W-:Y:S05]  /*2f640*/  BSYNC.RECONVERGENT B1 ;  /* 0x0000000000017941 */ /* 0x000fea0003800200 */
.L_x_12016:
        /* <DEDUP_REMOVED lines=9> */
.L_x_12025:
[----:B------:R-:W0:Y:S02]  /*2f6e0*/  LDS R32, [R9] ;  /* 0x0000000009207984 */ /* 0x000e240000000800 */
[----:B0-----:R-:W-:-:S05]  /*2f6f0*/  FADD R33, R15, R32 ;  /* 0x000000200f217221 */ /* 0x001fca0000000000 */
[----:B------:R-:W0:Y:S02]  /*2f700*/  ATOMS.CAST.SPIN P0, [R9], R32, R33 ;  /* 0x000000200900758d */ /* 0x000e240001800021 */
[----:B0-----:R-:W-:Y:S05]  /*2f710*/  @!P0 BRA `(.L_x_12025) ;  /* 0xfffffffc00f08947 */ /* 0x001fea000383ffff */
[----:B------:R-:W-:Y:S05]  /*2f720*/  BRA `(.L_x_12023) ;  /* 0x00000000002c7947 */ /* 0x000fea0003800000 */
.L_x_12024:
[----:B------:R-:W0:Y:S02]  /*2f730*/  QSPC.E.D P0, RZ, [R20] ;  /* 0x0000000014ff73aa */ /* 0x000e240000000700 */
[----:B0-----:R-:W-:Y:S05]  /*2f740*/  @!P0 BRA `(.L_x_12026) ;  /* 0x0000000000188947 */ /* 0x001fea0003800000 */
.L_x_12027:
[----:B------:R-:W2:Y:S02]  /*2f750*/  LD.E R32, [R20] ;  /* 0x0000000014207980 */ /* 0x000ea40000100900 */
[----:B--2---:R-:W-:-:S06]  /*2f760*/  FADD R33, R15, R32 ;  /* 0x000000200f217221 */ /* 0x004fcc0000000000 */
[----:B------:R-:W2:Y:S02]  /*2f770*/  ATOM.E.CAST.SPIN PT, R33, [R20], R32, R33 ;  /* 0x000000201421738b */ /* 0x000ea400019e0121 */
[----:B--2---:R-:W-:-:S13]  /*2f780*/  ISETP.EQ.U32.AND P0, PT, R33, 0x1, PT ;  /* 0x000000012100780c */ /* 0x004fda0003f02070 */
[----:B------:R-:W-:Y:S05]  /*2f790*/  @!P0 BRA `(.L_x_12027) ;  /* 0xfffffffc00ec8947 */ /* 0x000fea000383ffff */
[----:B------:R-:W-:Y:S05]  /*2f7a0*/  BRA `(.L_x_12023) ;  /* 0x00000000000c7947 */ /* 0x000fea0003800000 */
.L_x_12026:
[----:B------:R-:W2:Y:S02]  /*2f7b0*/  LD.E R9, desc[UR8][R20.64] ;  /* 0x0000000814097980 */ /* 0x000ea4000c101900 */
[----:B--2---:R-:W-:-:S05]  /*2f7c0*/  FADD R9, R15, R9 ;  /* 0x000000090f097221 */ /* 0x004fca0000000000 */
[----:B------:R0:W-:Y:S02]  /*2f7d0*/  ST.E desc[UR8][R20.64], R9 ;  /* 0x0000000914007985 */ /* 0x0001e4000c101908 */
.L_x_12023:
[----:B------:R-:W-:Y:S05]  /*2f7e0*/  BSYNC.RECONVERGENT B1 ;  /* 0x0000000000017941 */ /* 0x000fea0003800200 */
.L_x_12022:
        /* <DEDUP_REMOVED lines=10> */
.L_x_12031:
[----:B------:R-:W0:Y:S02]  /*2f890*/  LDS R32, [R11] ;  /* 0x000000000b207984 */ /* 0x000e240000000800 */
[----:B0-----:R-:W-:-:S05]  /*2f8a0*/  FADD R33, R9, R32 ;  /* 0x0000002009217221 */ /* 0x001fca0000000000 */
[----:B------:R-:W0:Y:S02]  /*2f8b0*/  ATOMS.CAST.SPIN P0, [R11], R32, R33 ;  /* 0x000000200b00758d */ /* 0x000e240001800021 */
[----:B0-----:R-:W-:Y:S05]  /*2f8c0*/  @!P0 BRA `(.L_x_12031) ;  /* 0xfffffffc00f08947 */ /* 0x001fea000383ffff */
[----:B------:R-:W-:Y:S05]  /*2f8d0*/  BRA `(.L_x_12029) ;  /* 0x00000000002c7947 */ /* 0x000fea0003800000 */
.L_x_12030:
[----:B------:R-:W0:Y:S02]  /*2f8e0*/  QSPC.E.D P0, RZ, [R32] ;  /* 0x0000000020ff73aa */ /* 0x000e240000000700 */
[----:B0-----:R-:W-:Y:S05]  /*2f8f0*/  @!P0 BRA `(.L_x_12032) ;  /* 0x0000000000188947 */ /* 0x001fea0003800000 */
.L_x_12033:
[----:B------:R-:W2:Y:S02]  /*2f900*/  LD.E R34, [R32] ;  /* 0x0000000020227980 */ /* 0x000ea40000100900 */
[----:B--2---:R-:W-:-:S06]  /*2f910*/  FADD R35, R9, R34 ;  /* 0x0000002209237221 */ /* 0x004fcc0000000000 */
[----:B------:R-:W2:Y:S02]  /*2f920*/  ATOM.E.CAST.SPIN PT, R35, [R32], R34, R35 ;  /* 0x000000222023738b */ /* 0x000ea400019e0123 */
[----:B--2---:R-:W-:-:S13]  /*2f930*/  ISETP.EQ.U32.AND P0, PT, R35, 0x1, PT ;  /* 0x000000012300780c */ /* 0x004fda0003f02070 */
[----:B------:R-:W-:Y:S05]  /*2f940*/  @!P0 BRA `(.L_x_12033) ;  /* 0xfffffffc00ec8947 */ /* 0x000fea000383ffff */
[----:B------:R-:W-:Y:S05]  /*2f950*/  BRA `(.L_x_12029) ;  /* 0x00000000000c7947 */ /* 0x000fea0003800000 */
.L_x_12032:
[----:B------:R-:W2:Y:S02]  /*2f960*/  LD.E R11, desc[UR8][R32.64] ;  /* 0x00000008200b7980 */ /* 0x000ea4000c101900 */
[----:B--2---:R-:W-:-:S05]  /*2f970*/  FADD R11, R9, R11 ;  /* 0x0000000b090b7221 */ /* 0x004fca0000000000 */
[----:B------:R0:W-:Y:S02]  /*2f980*/  ST.E desc[UR8][R32.64], R11 ;  /* 0x0000000b20007985 */ /* 0x0001e4000c101908 */
.L_x_12029:
[----:B------:R-:W-:Y:S05]  /*2f990*/  BSYNC.RECONVERGENT B1 ;  /* 0x0000000000017941 */ /* 0x000fea0003800200 */
.L_x_12028:
[----:B0-----:R-:W-:-:S05]  /*2f9a0*/  IMAD.WIDE R32, R61, 0x4, R20 ;  /* 0x000000043d207825 */ /* 0x001fca00078e0214 */
[----:B------:R0:W-:Y:S01]  /*2f9b0*/  ATOM.E.ADD.F32.FTZ.RN.STRONG.GPU P0, RZ, desc[UR8][R32.64], R15 ;  /* 0x8000000f20ff79a2 */ /* 0x0001e2000c10f308 */
[----:B------:R-:W-:Y:S04]  /*2f9c0*/  BSSY.RECONVERGENT B1, `(.L_x_12034) ;  /* 0x0000015000017945 */ /* 0x000fe80003800200 */
[----:B0-----:R-:W-:Y:S05]  /*2f9d0*/  @P0 BRA `(.L_x_12035) ;  /* 0x00000000004c0947 */ /* 0x001fea0003800000 */
[----:B------:R-:W0:Y:S02]  /*2f9e0*/  QSPC.E.S P0, RZ, [R32] ;  /* 0x0000000020ff73aa */ /* 0x000e240000000500 */
[----:B0-----:R-:W-:Y:S05]  /*2f9f0*/  @!P0 BRA `(.L_x_12036) ;  /* 0x0000000000188947 */ /* 0x001fea0003800000 */
[----:B------:R-:W-:-:S07]  /*2fa00*/  MOV R9, R32 ;  /* 0x0000002000097202 */ /* 0x000fce0000000f00 */
.L_x_12037:
[----:B------:R-:W0:Y:S02]  /*2fa10*/  LDS R32, [R9] ;  /* 0x0000000009207984 */ /* 0x000e240000000800 */
[----:B0-----:R-:W-:-:S05]  /*2fa20*/  FADD R33, R15, R32 ;  /* 0x000000200f217221 */ /* 0x001fca0000000000 */
[----:B------:R-:W0:Y:S02]  /*2fa30*/  ATOMS.CAST.SPIN P0, [R9], R32, R33 ;  /* 0x000000200900758d */ /* 0x000e240001800021 */
[----:B0-----:R-:W-:Y:S05]  /*2fa40*/  @!P0 BRA `(.L_x_12037) ;  /* 0xfffffffc00f08947 */ /* 0x001fea000383ffff */
[----:B------:R-:W-:Y:S05]  /*2fa50*/  BRA `(.L_x_12035) ;  /* 0x00000000002c7947 */ /* 0x000fea0003800000 */
.L_x_12036:
[----:B------:R-:W0:Y:S02]  /*2fa60*/  QSPC.E.D P0, RZ, [R32] ;  /* 0x0000000020ff73aa */ /* 0x000e240000000700 */
[----:B0-----:R-:W-:Y:S05]  /*2fa70*/  @!P0 BRA `(.L_x_12038) ;  /* 0x0000000000188947 */ /* 0x001fea0003800000 */
.L_x_12039:
[----:B------:R-:W2:Y:S02]  /*2fa80*/  LD.E R34, [R32] ;  /* 0x0000000020227980 */ /* 0x000ea40000100900 */
[----:B--2---:R-:W-:-:S06]  /*2fa90*/  FADD R35, R15, R34 ;  /* 0x000000220f237221 */ /* 0x004fcc0000000000 */
[----:B------:R-:W2:Y:S02]  /*2faa0*/  ATOM.E.CAST.SPIN PT, R35, [R32], R34, R35 ;  /* 0x000000222023738b */ /* 0x000ea400019e0123 */
[----:B--2---:R-:W-:-:S13]  /*2fab0*/  ISETP.EQ.U32.AND P0, PT, R35, 0x1, PT ;  /* 0x000000012300780c */ /* 0x004fda0003f02070 */
[----:B------:R-:W-:Y:S05]  /*2fac0*/  @!P0 BRA `(.L_x_12039) ;  /* 0xfffffffc00ec8947 */ /* 0x000fea000383ffff */
[----:B------:R-:W-:Y:S05]  /*2fad0*/  BRA `(.L_x_12035) ;  /* 0x00000000000c7947 */ /* 0x000fea0003800000 */
.L_x_12038:
[----:B------:R-:W2:Y:S02]  /*2fae0*/  LD.E R9, desc[UR8][R32.64] ;  /* 0x0000000820097980 */ /* 0x000ea4000c101900 */
[----:B--2---:R-:W-:-:S05]  /*2faf0*/  FADD R9, R15, R9 ;  /* 0x000000090f097221 */ /* 0x004fca0000000000 */
[----:B------:R0:W-:Y:S02]  /*2fb00*/  ST.E desc[UR8][R32.64], R9 ;  /* 0x0000000920007985 */ /* 0x0001e4000c101908 */
.L_x_12035:
[----:B------:R-:W-:Y:S05]  /*2fb10*/  BSYNC.RECONVERGENT B1 ;  /* 0x0000000000017941 */ /* 0x000fea0003800200 */
.L_x_12034:
        /* <DEDUP_REMOVED lines=10> */
.L_x_12043:
[----:B------:R-:W0:Y:S02]  /*2fbc0*/  LDS R32, [R11] ;  /* 0x000000000b207984 */ /* 0x000e240000000800 */
[----:B0-----:R-:W-:-:S05]  /*2fbd0*/  FADD R33, R9, R32 ;  /* 0x0000002009217221 */ /* 0x001fca0000000000 */
[----:B------:R-:W0:Y:S02]  /*2fbe0*/  ATOMS.CAST.SPIN P0, [R11], R32, R33 ;  /* 0x000000200b00758d */ /* 0x000e240001800021 */
[----:B0-----:R-:W-:Y:S05]  /*2fbf0*/  @!P0 BRA `(.L_x_12043) ;  /* 0xfffffffc00f08947 */ /* 0x001fea000383ffff */
[----:B------:R-:W-:Y:S05]  /*2fc00*/  BRA `(.L_x_12041) ;  /* 0x00000000002c7947 */ /* 0x000fea0003800000 */
.L_x_12042:
[----:B------:R-:W0:Y:S02]  /*2fc10*/  QSPC.E.D P0, RZ, [R32] ;  /* 0x0000000020ff73aa */ /* 0x000e240000000700 */
[----:B0-----:R-:W-:Y:S05]  /*2fc20*/  @!P0 BRA `(.L_x_12044) ;  /* 0x0000000000188947 */ /* 0x001fea0003800000 */
.L_x_12045:
[----:B------:R-:W2:Y:S02]  /*2fc30*/  LD.E R34, [R32] ;  /* 0x0000000020227980 */ /* 0x000ea40000100900 */
[----:B--2---:R-:W-:-:S06]  /*2fc40*/  FADD R35, R9, R34 ;  /* 0x0000002209237221 */ /* 0x004fcc0000000000 */
[----:B------:R-:W2:Y:S02]  /*2fc50*/  ATOM.E.CAST.SPIN PT, R35, [R32], R34, R35 ;  /* 0x000000222023738b */ /* 0x000ea400019e0123 */
[----:B--2---:R-:W-:-:S13]  /*2fc60*/  ISETP.EQ.U32.AND P0, PT, R35, 0x1, PT ;  /* 0x000000012300780c */ /* 0x004fda0003f02070 */
[----:B------:R-:W-:Y:S05]  /*2fc70*/  @!P0 BRA `(.L_x_12045) ;  /* 0xfffffffc00ec8947 */ /* 0x000fea000383ffff */
[----:B------:R-:W-:Y:S05]  /*2fc80*/  BRA `(.L_x_12041) ;  /* 0x00000000000c7947 */ /* 0x000fea0003800000 */
.L_x_12044:
[----:B------:R-:W2:Y:S02]  /*2fc90*/  LD.E R11, desc[UR8][R32.64] ;  /* 0x00000008200b7980 */ /* 0x000ea4000c101900 */
[----:B--2---:R-:W-:-:S05]  /*2fca0*/  FADD R11, R9, R11 ;  /* 0x0000000b090b7221 */ /* 0x004fca0000000000 */
[----:B------:R0:W-:Y:S02]  /*2fcb0*/  ST.E desc[UR8][R32.64], R11 ;  /* 0x0000000b20007985 */ /* 0x0001e4000c101908 */
.L_x_12041:
[----:B------:R-:W-:Y:S05]  /*2fcc0*/  BSYNC.RECONVERGENT B1 ;  /* 0x0000000000017941 */ /* 0x000fea0003800200 */
.L_x_12040:
[----:B0-----:R-:W-:-:S05]  /*2fcd0*/  IMAD.WIDE R32, R6, 0x4, R20 ;  /* 0x0000000406207825 */ /* 0x001fca00078e0214 */
[----:B------:R0:W-:Y:S01]  /*2fce0*/  ATOM.E.ADD.F32.FTZ.RN.STRONG.GPU P0, RZ, desc[UR8][R32.64], R15 ;  /* 0x8000000f20ff79a2 */ /* 0x0001e2000c10f308 */
[----:B------:R-:W-:Y:S04]  /*2fcf0*/  BSSY.RECONVERGENT B1, `(.L_x_12046) ;  /* 0x0000015000017945 */ /* 0x000fe80003800200 */
[----:B0-----:R-:W-:Y:S05]  /*2fd00*/  @P0 BRA `(.L_x_12047) ;  /* 0x00000000004c0947 */ /* 0x001fea0003800000 */
[----:B------:R-:W0:Y:S02]  /*2fd10*/  QSPC.E.S P0, RZ, [R32] ;  /* 0x0000000020ff73aa */ /* 0x000e240000000500 */
[----:B0-----:R-:W-:Y:S05]  /*2fd20*/  @!P0 BRA `(.L_x_12048) ;  /* 0x0000000000188947 */ /* 0x001fea0003800000 */
[----:B------:R-:W-:-:S07]  /*2fd30*/  MOV R9, R32 ;  /* 0x0000002000097202 */ /* 0x000fce0000000f00 */
.L_x_12049:
[----:B------:R-:W0:Y:S02]  /*2fd40*/  LDS R32, [R9] ;  /* 0x0000000009207984 */ /* 0x000e240000000800 */
[----:B0-----:R-:W-:-:S05]  /*2fd50*/  FADD R33, R15, R32 ;  /* 0x000000200f217221 */ /* 0x001fca0000000000 */
[----:B------:R-:W0:Y:S02]  /*2fd60*/  ATOMS.CAST.SPIN P0, [R9], R32, R33 ;  /* 0x000000200900758d */ /* 0x000e240001800021 */
[----:B0-----:R-:W-:Y:S05]  /*2fd70*/  @!P0 BRA `(.L_x_12049) ;  /* 0xfffffffc00f08947 */ /* 0x001fea000383ffff */
[----:B------:R-:W-:Y:S05]  /*2fd80*/  BRA `(.L_x_12047) ;  /* 0x00000000002c7947 */ /* 0x000fea0003800000 */
.L_x_12048:
[----:B------:R-:W0:Y:S02]  /*2fd90*/  QSPC.E.D P0, RZ, [R32] ;  /* 0x0000000020ff73aa */ /* 0x000e240000000700 */
[----:B0-----:R-:W-:Y:S05]  /*2fda0*/  @!P0 BRA `(.L_x_12050) ;  /* 0x0000000000188947 */ /* 0x001fea0003800000 */
.L_x_12051:
[----:B------:R-:W2:Y:S02]  /*2fdb0*/  LD.E R34, [R32] ;  /* 0x0000000020227980 */ /* 0x000ea40000100900 */
[----:B--2---:R-:W-:-:S06]  /*2fdc0*/  FADD R35, R15, R34 ;  /* 0x000000220f237221 */ /* 0x004fcc0000000000 */
[----:B------:R-:W2:Y:S02]  /*2fdd0*/  ATOM.E.CAST.SPIN PT, R35, [R32], R34, R35 ;  /* 0x000000222023738b */ /* 0x000ea400019e0123 */
[----:B--2---:R-:W-:-:S13]  /*2fde0*/  ISETP.EQ.U32.AND P0, PT, R35, 0x1, PT ;  /* 0x000000012300780c */ /* 0x004fda0003f02070 */
[----:B------:R-:W-:Y:S05]  /*2fdf0*/  @!P0 BRA `(.L_x_12051) ;  /* 0xfffffffc00ec8947 */ /* 0x000fea000383ffff */
[----:B------:R-:W-:Y:S05]  /*2fe00*/  BRA `(.L_x_12047) ;  /* 0x00000000000c7947 */ /* 0x000fea0003800000 */
.L_x_12050:
[----:B------:R-:W2:Y:S02]  /*2fe10*/  LD.E R9, desc[UR8][R32.64] ;  /* 0x0000000820097980 */ /* 0x000ea4000c101900 */
[----:B--2---:R-:W-:-:S05]  /*2fe20*/  FADD R9, R15, R9 ;  /* 0x000000090f097221 */ /* 0x004fca0000000000 */
[----:B------:R0:W-:Y:S02]  /*2fe30*/  ST.E desc[UR8][R32.64], R9 ;  /* 0x0000000920007985 */ /* 0x0001e4000c101908 */
.L_x_12047:
[----:B------:R-:W-:Y:S05]  /*2fe40*/  BSYNC.RECONVERGENT B1 ;  /* 0x0000000000017941 */ /* 0x000fea0003800200 */
.L_x_12046:
        /* <DEDUP_REMOVED lines=9> */
.L_x_12055:
[----:B------:R-:W0:Y:S02]  /*2fee0*/  LDS R32, [R11] ;  /* 0x000000000b207984 */ /* 0x000e240000000800 */
[----:B0-----:R-:W-:-:S05]  /*2fef0*/  FADD R33, R9, R32 ;  /* 0x0000002009217221 */ /* 0x001fca0000000000 */
[----:B------:R-:W0:Y:S02]  /*2ff00*/  ATOMS.CAST.SPIN P0, [R11], R32, R33 ;  /* 0x000000200b00758d */ /* 0x000e240001800021 */
[----:B0-----:R-:W-:Y:S05]  /*2ff10*/  @!P0 BRA `(.L_x_12055) ;  /* 0xfffffffc00f08947 */ /* 0x001fea000383ffff */
[----:B------:R-:W-:Y:S05]  /*2ff20*/  BRA `(.L_x_12053) ;  /* 0x00000000002c7947 */ /* 0x000fea0003800000 */
.L_x_12054:
[----:B------:R-:W0:Y:S02]  /*2ff30*/  QSPC.E.D P0, RZ, [R32] ;  /* 0x0000000020ff73aa */ /* 0x000e240000000700 */
[----:B0-----:R-:W-:Y:S05]  /*2ff40*/  @!P0 BRA `(.L_x_12056) ;  /* 0x0000000000188947 */ /* 0x001fea0003800000 */
.L_x_12057:
[----:B------:R-:W2:Y:S02]  /*2ff50*/  LD.E R34, [R32] ;  /* 0x0000000020227980 */ /* 0x000ea40000100900 */
[----:B--2---:R-:W-:-:S06]  /*2ff60*/  FADD R35, R9, R34 ;  /* 0x0000002209237221 */ /* 0x004fcc0000000000 */
[----:B------:R-:W2:Y:S02]  /*2ff70*/  ATOM.E.CAST.SPIN PT, R35, [R32], R34, R35 ;  /* 0x000000222023738b */ /* 0x000ea400019e0123 */
[----:B--2---:R-:W-:-:S13]  /*2ff80*/  ISETP.EQ.U32.AND P0, PT, R35, 0x1, PT ;  /* 0x000000012300780c */ /* 0x004fda0003f02070 */
[----:B------:R-:W-:Y:S05]  /*2ff90*/  @!P0 BRA `(.L_x_12057) ;  /* 0xfffffffc00ec8947 */ /* 0x000fea000383ffff */
[----:B------:R-:W-:Y:S05]  /*2ffa0*/  BRA `(.L_x_12053) ;  /* 0x00000000000c7947 */ /* 0x000fea0003800000 */
.L_x_12056:
[----:B------:R-:W2:Y:S02]  /*2ffb0*/  LD.E R11, desc[UR8][R32.64] ;  /* 0x00000008200b7980 */ /* 0x000ea4000c101900 */
[----:B--2---:R-:W-:-:S05]  /*2ffc0*/  FADD R11, R9, R11 ;  /* 0x0000000b090b7221 */ /* 0x004fca0000000000 */
[----:B------:R0:W-:Y:S02]  /*2ffd0*/  ST.E desc[UR8][R32.64], R11 ;  /* 0x0000000b20007985 */ /* 0x0001e4000c101908 */
.L_x_12053:
[----:B------:R-:W-:Y:S05]  /*2ffe0*/  BSYNC.RECONVERGENT B1 ;  /* 0x0000000000017941 */ /* 0x000fea0003800200 */
.L_x_12052:
[----:B0-----:R-:W-:-:S05]  /*2fff0*/  IMAD.WIDE R32, R3, 0x4, R20 ;  /* 0x0000000403207825 */ /* 0x001fca00078e0214 */
[----:B------:R0:W-:Y:S01]  /*30000*/  ATOM.E.ADD.F32.FTZ.RN.STRONG.GPU P0, RZ, desc[UR8][R32.64], R15 ;  /* 0x8000000f20ff79a2 */ /* 0x0001e2000c10f308 */
[----:B------:R-:W-:Y:S04]  /*30010*/  BSSY.RECONVERGENT B1, `(.L_x_12058) ;  /* 0x0000015000017945 */ /* 0x000fe80003800200 */
[----:B0-----:R-:W-:Y:S05]  /*30020*/  @P0 BRA `(.L_x_12059) ;  /* 0x00000000004c0947 */ /* 0x001fea0003800000 */
[----:B------:R-:W0:Y:S02]  /*30030*/  QSPC.E.S P0, RZ, [R32] ;  /* 0x0000000020ff73aa */ /* 0x000e240000000500 */
[----:B0-----:R-:W-:Y:S05]  /*30040*/  @!P0 BRA `(.L_x_12060) ;  /* 0x0000000000188947 */ /* 0x001fea0003800000 */
[----:B------:R-:W-:-:S07]  /*30050*/  MOV R9, R32 ;  /* 0x0000002000097202 */ /* 0x000fce0000000f00 */
.L_x_12061:
[----:B------:R-:W0:Y:S02]  /*30060*/  LDS R32, [R9] ;  /* 0x0000000009207984 */ /* 0x000e240000000800 */
[----:B0-----:R-:W-:-:S05]  /*30070*/  FADD R33, R15, R32 ;  /* 0x000000200f217221 */ /* 0x001fca0000000000 */
[----:B------:R-:W0:Y:S02]  /*30080*/  ATOMS.CAST.SPIN P0, [R9], R32, R33 ;  /* 0x000000200900758d */ /* 0x000e240001800021 */
[----:B0-----:R-:W-:Y:S05]  /*30090*/  @!P0 BRA `(.L_x_12061) ;  /* 0xfffffffc00f08947 */ /* 0x001fea000383ffff */
[----:B------:R-:W-:Y:S05]  /*300a0*/  BRA `(.L_x_12059) ;  /* 0x00000000002c7947 */ /* 0x000fea0003800000 */
.L_x_12060:
[----:B------:R-:W0:Y:S02]  /*300b0*/  QSPC.E.D P0, RZ, [R32] ;  /* 0x0000000020ff73aa */ /* 0x000e240000000700 */
[----:B0-----:R-:W-:Y:S05]  /*300c0*/  @!P0 BRA `(.L_x_12062) ;  /* 0x0000000000188947 */ /* 0x001fea0003800000 */
.L_x_12063:
[----:B------:R-:W2:Y:S02]  /*300d0*/  LD.E R34, [R32] ;  /* 0x0000000020227980 */ /* 0x000ea40000100900 */
[----:B--2---:R-:W-:-:S06]  /*300e0*/  FADD R35, R15, R34 ;  /* 0x000000220f237221 */ /* 0x004fcc0000000000 */
[----:B------:R-:W2:Y:S02]  /*300f0*/  ATOM.E.CAST.SPIN PT, R35, [R32], R34, R35 ;  /* 0x000000222023738b */ /* 0x000ea400019e0123 */
[----:B--2---:R-:W-:-:S13]  /*30100*/  ISETP.EQ.U32.AND P0, PT, R35, 0x1, PT ;  /* 0x000000012300780c */ /* 0x004fda0003f02070 */
[----:B------:R-:W-:Y:S05]  /*30110*/  @!P0 BRA `(.L_x_12063) ;  /* 0xfffffffc00ec8947 */ /* 0x000fea000383ffff */
[----:B------:R-:W-:Y:S05]  /*30120*/  BRA `(.L_x_12059) ;  /* 0x00000000000c7947 */ /* 0x000fea0003800000 */
.L_x_12062:
[----:B------:R-:W2:Y:S02]  /*30130*/  LD.E R9, desc[UR8][R32.64] ;  /* 0x0000000820097980 */ /* 0x000ea4000c101900 */
[----:B--2---:R-:W-:-:S05]  /*30140*/  FADD R9, R15, R9 ;  /* 0x000000090f097221 */ /* 0x004fca0000000000 */
[----:B------:R0:W-:Y:S02]  /*30150*/  ST.E desc[UR8][R32.64], R9 ;  /* 0x0000000920007985 */ /* 0x0001e4000c101908 */
.L_x_12059:
[----:B------:R-:W-:Y:S05]  /*30160*/  BSYNC.RECONVERGENT B1 ;  /* 0x0000000000017941 */ /* 0x000fea0003800200 */
.L_x_12058:
        /* <DEDUP_REMOVED lines=9> */
.L_x_12067:
[----:B------:R-:W0:Y:S02]  /*30200*/  LDS R32, [R11] ;  /* 0x000000000b207984 */ /* 0x000e240000000800 */
[----:B0-----:R-:W-:-:S05]  /*30210*/  FADD R33, R9, R32 ;  /* 0x0000002009217221 */ /* 0x001fca0000000000 */
[----:B------:R-:W0:Y:S02]  /*30220*/  ATOMS.CAST.SPIN P0, [R11], R32, R33 ;  /* 0x000000200b00758d */ /* 0x000e240001800021 */
[----:B0-----:R-:W-:Y:S05]  /*30230*/  @!P0 BRA `(.L_x_12067) ;  /* 0xfffffffc00f08947 */ /* 0x001fea000383ffff */
[----:B------:R-:W-:Y:S05]  /*30240*/  BRA `(.L_x_12065) ;  /* 0x00000000002c7947 */ /* 0x000fea0003800000 */
.L_x_12066:
[----:B------:R-:W0:Y:S02]  /*30250*/  QSPC.E.D P0, RZ, [R32] ;  /* 0x0000000020ff73aa */ /* 0x000e240000000700 */
[----:B0-----:R-:W-:Y:S05]  /*30260*/  @!P0 BRA `(.L_x_12068) ;  /* 0x0000000000188947 */ /* 0x001fea0003800000 */
.L_x_12069:
[----:B------:R-:W2:Y:S02]  /*30270*/  LD.E R34, [R32] ;  /* 0x0000000020227980 */ /* 0x000ea40000100900 */
[----:B--2---:R-:W-:-:S06]  /*30280*/  FADD R35, R9, R34 ;  /* 0x0000002209237221 */ /* 0x004fcc0000000000 */
[----:B------:R-:W2:Y:S02]  /*30290*/  ATOM.E.CAST.SPIN PT, R35, [R32], R34, R35 ;  /* 0x000000222023738b */ /* 0x000ea400019e0123 */
[----:B--2---:R-:W-:-:S13]  /*302a0*/  ISETP.EQ.U32.AND P0, PT, R35, 0x1, PT ;  /* 0x000000012300780c */ /* 0x004fda0003f02070 */
[----:B------:R-:W-:Y:S05]  /*302b0*/  @!P0 BRA `(.L_x_12069) ;  /* 0xfffffffc00ec8947 */ /* 0x000fea000383ffff */
[----:B------:R-:W-:Y:S05]  /*302c0*/  BRA `(.L_x_12065) ;  /* 0x00000000000c7947 */ /* 0x000fea0003800000 */
.L_x_12068:
[----:B------:R-:W2:Y:S02]  /*302d0*/  LD.E R11, desc[UR8][R32.64] ;  /* 0x00000008200b7980 */ /* 0x000ea4000c101900 */
[----:B--2---:R-:W-:-:S05]  /*302e0*/  FADD R11, R9, R11 ;  /* 0x0000000b090b7221 */ /* 0x004fca0000000000 */
[----:B------:R0:W-:Y:S02]  /*302f0*/  ST.E desc[UR8][R32.64], R11 ;  /* 0x0000000b20007985 */ /* 0x0001e4000c101908 */
.L_x_12065:
[----:B------:R-:W-:Y:S05]  /*30300*/  BSYNC.RECONVERGENT B1 ;  /* 0x0000000000017941 */ /* 0x000fea0003800200 */
.L_x_12064:
[----:B0-----:R-:W-:-:S05]  /*30310*/  IMAD.WIDE R32, R2, 0x4, R20 ;  /* 0x0000000402207825 */ /* 0x001fca00078e0214 */
[----:B------:R0:W-:Y:S01]  /*30320*/  ATOM.E.ADD.F32.FTZ.RN.STRONG.GPU P0, RZ, desc[UR8][R32.64], R15 ;  /* 0x8000000f20ff79a2 */ /* 0x0001e2000c10f308 */
[----:B------:R-:W-:Y:S04]  /*30330*/  BSSY.RECONVERGENT B1, `(.L_x_12070) ;  /* 0x0000015000017945 */ /* 0x000fe80003800200 */
[----:B0-----:R-:W-:Y:S05]  /*30340*/  @P0 BRA `(.L_x_12071) ;  /* 0x00000000004c0947 */ /* 0x001fea0003800000 */
[----:B------:R-:W0:Y:S02]  /*30350*/  QSPC.E.S P0, RZ, [R32] ;  /* 0x0000000020ff73aa */ /* 0x000e240000000500 */
[----:B0-----:R-:W-:Y:S05]  /*30360*/  @!P0 BRA `(.L_x_12072) ;  /* 0x0000000000188947 */ /* 0x001fea0003800000 */
[----:B------:R-:W-:-:S07]  /*30370*/  MOV R9, R32 ;  /* 0x0000002000097202 */ /* 0x000fce0000000f00 */
.L_x_12073:
[----:B------:R-:W0:Y:S02]  /*30380*/  LDS R32, [R9] ;  /* 0x0000000009207984 */ /* 0x000e240000000800 */
[----:B0-----:R-:W-:-:S05]  /*30390*/  FADD R33, R15, R32 ;  /* 0x000000200f217221 */ /* 0x001fca0000000000 */
[----:B------:R-:W0:Y:S02]  /*303a0*/  ATOMS.CAST.SPIN P0, [R9], R32, R33 ;  /* 0x000000200900758d */ /* 0x000e240001800021 */
[----:B0-----:R-:W-:Y:S05]  /*303b0*/  @!P0 BRA `(.L_x_12073) ;  /* 0xfffffffc00f08947 */ /* 0x001fea000383ffff */
[----:B------:R-:W-:Y:S05]  /*303c0*/  BRA `(.L_x_12071) ;  /* 0x00000000002c7947 */ /* 0x000fea0003800000 */
.L_x_12072:
[----:B------:R-:W0:Y:S02]  /*303d0*/  QSPC.E.D P0, RZ, [R32] ;  /* 0x0000000020ff73aa */ /* 0x000e240000000700 */
[----:B0-----:R-:W-:Y:S05]  /*303e0*/  @!P0 BRA `(.L_x_12074) ;  /* 0x0000000000188947 */ /* 0x001fea0003800000 */
.L_x_12075:
[----:B------:R-:W2:Y:S02]  /*303f0*/  LD.E R34, [R32] ;  /* 0x0000000020227980 */ /* 0x000ea40000100900 */
[----:B--2---:R-:W-:-:S06]  /*30400*/  FADD R35, R15, R34 ;  /* 0x000000220f237221 */ /* 0x004fcc0000000000 */
[----:B------:R-:W2:Y:S02]  /*30410*/  ATOM.E.CAST.SPIN PT, R35, [R32], R34, R35 ;  /* 0x000000222023738b */ /* 0x000ea400019e0123 */
[----:B--2---:R-:W-:-:S13]  /*30420*/  ISETP.EQ.U32.AND P0, PT, R35, 0x1, PT ;  /* 0x000000012300780c */ /* 0x004fda0003f02070 */
[----:B------:R-:W-:Y:S05]  /*30430*/  @!P0 BRA `(.L_x_12075) ;  /* 0xfffffffc00ec8947 */ /* 0x000fea000383ffff */
[----:B------:R-:W-:Y:S05]  /*30440*/  BRA `(.L_x_12071) ;  /* 0x00000000000c7947 */ /* 0x000fea0003800000 */
.L_x_12074:
[----:B------:R-:W2:Y:S02]  /*30450*/  LD.E R9, desc[UR8][R32.64] ;  /* 0x0000000820097980 */ /* 0x000ea4000c101900 */
[----:B--2---:R-:W-:-:S05]  /*30460*/  FADD R9, R15, R9 ;  /* 0x000000090f097221 */ /* 0x004fca0000000000 */
[----:B------:R0:W-:Y:S02]  /*30470*/  ST.E desc[UR8][R32.64], R9 ;  /* 0x0000000920007985 */ /* 0x0001e4000c101908 */
.L_x_12071:
[----:B------:R-:W-:Y:S05]  /*30480*/  BSYNC.RECONVERGENT B1 ;  /* 0x0000000000017941 */ /* 0x000fea0003800200 */
.L_x_12070:
        /* <DEDUP_REMOVED lines=9> */
.L_x_12079:
[----:B------:R-:W0:Y:S02]  /*30520*/  LDS R32, [R11] ;  /* 0x000000000b207984 */ /* 0x000e240000000800 */
[----:B0-----:R-:W-:-:S05]  /*30530*/  FADD R33, R9, R32 ;  /* 0x0000002009217221 */ /* 0x001fca0000000000 */
[----:B------:R-:W0:Y:S02]  /*30540*/  ATOMS.CAST.SPIN P0, [R11], R32, R33 ;  /* 0x000000200b00758d */ /* 0x000e240001800021 */
[----:B0-----:R-:W-:Y:S05]  /*30550*/  @!P0 BRA `(.L_x_12079) ;  /* 0xfffffffc00f08947 */ /* 0x001fea000383ffff */
[----:B------:R-:W-:Y:S05]  /*30560*/  BRA `(.L_x_12077) ;  /* 0x00000000002c7947 */ /* 0x000fea0003800000 */
.L_x_12078:
[----:B------:R-:W0:Y:S02]  /*30570*/  QSPC.E.D P0, RZ, [R32] ;  /* 0x0000000020ff73aa */ /* 0x000e240000000700 */
[----:B0-----:R-:W-:Y:S05]  /*30580*/  @!P0 BRA `(.L_x_12080) ;  /* 0x0000000000188947 */ /* 0x001fea0003800000 */
.L_x_12081:
[----:B------:R-:W2:Y:S02]  /*30590*/  LD.E R34, [R32] ;  /* 0x0000000020227980 */ /* 0x000ea40000100900 */
[----:B--2---:R-:W-:-:S06]  /*305a0*/  FADD R35, R9, R34 ;  /* 0x0000002209237221 */ /* 0x004fcc0000000000 */
[----:B------:R-:W2:Y:S02]  /*305b0*/  ATOM.E.CAST.SPIN PT, R35, [R32], R34, R35 ;  /* 0x000000222023738b */ /* 0x000ea400019e0123 */
[----:B--2---:R-:W-:-:S13]  /*305c0*/  ISETP.EQ.U32.AND P0, PT, R35, 0x1, PT ;  /* 0x000000012300780c */ /* 0x004fda0003f02070 */
[----:B------:R-:W-:Y:S05]  /*305d0*/  @!P0 BRA `(.L_x_12081) ;  /* 0xfffffffc00ec8947 */ /* 0x000fea000383ffff */
[----:B------:R-:W-:Y:S05]  /*305e0*/  BRA `(.L_x_12077) ;  /* 0x00000000000c7947 */ /* 0x000fea0003800000 */
.L_x_12080:
[----:B------:R-:W2:Y:S02]  /*305f0*/  LD.E R11, desc[UR8][R32.64] ;  /* 0x00000008200b7980 */ /* 0x000ea4000c101900 */
[----:B--2---:R-:W-:-:S05]  /*30600*/  FADD R11, R9, R11 ;  /* 0x0000000b090b7221 */ /* 0x004fca0000000000 */
[----:B------:R0:W-:Y:S02]  /*30610*/  ST.E desc[UR8][R32.64], R11 ;  /* 0x0000000b20007985 */ /* 0x0001e4000c101908 */
.L_x_12077:
[----:B------:R-:W-:Y:S05]  /*30620*/  BSYNC.RECONVERGENT B1 ;  /* 0x0000000000017941 */ /* 0x000fea0003800200 */
.L_x_12076:
[----:B0-----:R-:W-:-:S05]  /*30630*/  IMAD.WIDE R32, R5, 0x4, R20 ;  /* 0x0000000405207825 */ /* 0x001fca00078e0214 */
[----:B------:R0:W-:Y:S01]  /*30640*/  ATOM.E.ADD.F32.FTZ.RN.STRONG.GPU P0, RZ, desc[UR8][R32.64], R15 ;  /* 0x8000000f20ff79a2 */ /* 0x0001e2000c10f308 */
[----:B------:R-:W-:Y:S04]  /*30650*/  BSSY.RECONVERGENT B1, `(.L_x_12082) ;  /* 0x0000015000017945 */ /* 0x000fe80003800200 */
[----:B0-----:R-:W-:Y:S05]  /*30660*/  @P0 BRA `(.L_x_12083) ;  /* 0x00000000004c0947 */ /* 0x001fea0003800000 */
[----:B------:R-:W0:Y:S02]  /*30670*/  QSPC.E.S P0, RZ, [R32] ;  /* 0x0000000020ff73aa */ /* 0x000e240000000500 */
[----:B0-----:R-:W-:Y:S05]  /*30680*/  @!P0 BRA `(.L_x_12084) ;  /* 0x0000000000188947 */ /* 0x001fea0003800000 */
[----:B------:R-:W-:-:S07]  /*30690*/  MOV R9, R32 ;  /* 0x0000002000097202 */ /* 0x000fce0000000f00 */
.L_x_12085:
[----:B------:R-:W0:Y:S02]  /*306a0*/  LDS R32, [R9] ;  /* 0x0000000009207984 */ /* 0x000e240000000800 */
[----:B0-----:R-:W-:-:S05]  /*306b0*/  FADD R33, R15, R32 ;  /* 0x000000200f217221 */ /* 0x001fca0000000000 */
[----:B------:R-:W0:Y:S02]  /*306c0*/  ATOMS.CAST.SPIN P0, [R9], R32, R33 ;  /* 0x000000200900758d */ /* 0x000e240001800021 */
[----:B0-----:R-:W-:Y:S05]  /*306d0*/  @!P0 BRA `(.L_x_12085) ;  /* 0xfffffffc00f08947 */ /* 0x001fea000383ffff */
[----:B------:R-:W-:Y:S05]  /*306e0*/  BRA `(.L_x_12083) ;  /* 0x00000000002c7947 */ /* 0x000fea0003800000 */
.L_x_12084:
[----:B------:R-:W0:Y:S02]  /*306f0*/  QSPC.E.D P0, RZ, [R32] ;  /* 0x0000000020ff73aa */ /* 0x000e240000000700 */
[----:B0-----:R-:W-:Y:S05]  /*30700*/  @!P0 BRA `(.L_x_12086) ;  /* 0x0000000000188947 */ /* 0x001fea0003800000 */
.L_x_12087:
[----:B------:R-:W2:Y:S02]  /*30710*/  LD.E R34, [R32] ;  /* 0x0000000020227980 */ /* 0x000ea40000100900 */
[----:B--2---:R-:W-:-:S06]  /*30720*/  FADD R35, R15, R34 ;  /* 0x000000220f237221 */ /* 0x004fcc0000000000 */
[----:B------:R-:W2:Y:S02]  /*30730*/  ATOM.E.CAST.SPIN PT, R35, [R32], R34, R35 ;  /* 0x000000222023738b */ /* 0x000ea400019e0123 */
[----:B--2---:R-:W-:-:S13]  /*30740*/  ISETP.EQ.U32.AND P0, PT, R35, 0x1, PT ;  /* 0x000000012300780c */ /* 0x004fda0003f02070 */
[----:B------:R-:W-:Y:S05]  /*30750*/  @!P0 BRA `(.L_x_12087) ;  /* 0xfffffffc00ec8947 */ /* 0x000fea000383ffff */
[----:B------:R-:W-:Y:S05]  /*30760*/  BRA `(.L_x_12083) ;  /* 0x00000000000c7947 */ /* 0x000fea0003800000 */
.L_x_12086:
[----:B------:R-:W2:Y:S02]  /*30770*/  LD.E R9, desc[UR8][R32.64] ;  /* 0x0000000820097980 */ /* 0x000ea4000c101900 */
[----:B--2---:R-:W-:-:S05]  /*30780*/  FADD R9, R15, R9 ;  /* 0x000000090f097221 */ /* 0x004fca0000000000 */
[----:B------:R0:W-:Y:S02]  /*30790*/  ST.E desc[UR8][R32.64], R9 ;  /* 0x0000000920007985 */ /* 0x0001e4000c101908 */
.L_x_12083:
[----:B------:R-:W-:Y:S05]  /*307a0*/  BSYNC.RECONVERGENT B1 ;  /* 0x0000000000017941 */ /* 0x000fea0003800200 */
.L_x_12082:
        /* <DEDUP_REMOVED lines=9> */
.L_x_12091:
[----:B------:R-:W0:Y:S02]  /*30840*/  LDS R32, [R11] ;  /* 0x000000000b207984 */ /* 0x000e240000000800 */
[----:B0-----:R-:W-:-:S05]  /*30850*/  FADD R33, R9, R32 ;  /* 0x0000002009217221 */ /* 0x001fca0000000000 */
[----:B------:R-:W0:Y:S02]  /*30860*/  ATOMS.CAST.SPIN P0, [R11], R32, R33 ;  /* 0x000000200b00758d */ /* 0x000e240001800021 */
[----:B0-----:R-:W-:Y:S05]  /*30870*/  @!P0 BRA `(.L_x_12091) ;  /* 0xfffffffc00f08947 */ /* 0x001fea000383ffff */
[----:B------:R-:W-:Y:S05]  /*30880*/  BRA `(.L_x_12089) ;  /* 0x00000000002c7947 */ /* 0x000fea0003800000 */
.L_x_12090:
[----:B------:R-:W0:Y:S02]  /*30890*/  QSPC.E.D P0, RZ, [R32] ;  /* 0x0000000020ff73aa */ /* 0x000e240000000700 */
[----:B0-----:R-:W-:Y:S05]  /*308a0*/  @!P0 BRA `(.L_x_12092) ;  /* 0x0000000000188947 */ /* 0x001fea0003800000 */
.L_x_12093:
[----:B------:R-:W2:Y:S02]  /*308b0*/  LD.E R34, [R32] ;  /* 0x0000000020227980 */ /* 0x000ea40000100900 */
[----:B--2---:R-:W-:-:S06]  /*308c0*/  FADD R35, R9, R34 ;  /* 0x0000002209237221 */ /* 0x004fcc0000000000 */
[----:B------:R-:W2:Y:S02]  /*308d0*/  ATOM.E.CAST.SPIN PT, R35, [R32], R34, R35 ;  /* 0x000000222023738b */ /* 0x000ea400019e0123 */
[----:B--2---:R-:W-:-:S13]  /*308e0*/  ISETP.EQ.U32.AND P0, PT, R35, 0x1, PT ;  /* 0x000000012300780c */ /* 0x004fda0003f02070 */
[----:B------:R-:W-:Y:S05]  /*308f0*/  @!P0 BRA `(.L_x_12093) ;  /* 0xfffffffc00ec8947 */ /* 0x000fea000383ffff */
[----:B------:R-:W-:Y:S05]  /*30900*/  BRA `(.L_x_12089) ;  /* 0x00000000000c7947 */ /* 0x000fea0003800000 */
.L_x_12092:
[----:B------:R-:W2:Y:S02]  /*30910*/  LD.E R11, desc[UR8][R32.64] ;  /* 0x00000008200b7980 */ /* 0x000ea4000c101900 */
[----:B--2---:R-:W-:-:S05]  /*30920*/  FADD R11, R9, R11 ;  /* 0x0000000b090b7221 */ /* 0x004fca0000000000 */
[----:B------:R0:W-:Y:S02]  /*30930*/  ST.E desc[UR8][R32.64], R11 ;  /* 0x0000000b20007985 */ /* 0x0001e4000c101908 */
.L_x_12089:
[----:B------:R-:W-:Y:S05]  /*30940*/  BSYNC.RECONVERGENT B1 ;  /* 0x0000000000017941 */ /* 0x000fea0003800200 */
.L_x_12088:
[----:B0-----:R-:W-:-:S05]  /*30950*/  IMAD.WIDE R32, R4, 0x4, R20 ;  /* 0x0000000404207825 */ /* 0x001fca00078e0214 */
[----:B------:R0:W-:Y:S01]  /*30960*/  ATOM.E.ADD.F32.FTZ.RN.STRONG.GPU P0, RZ, desc[UR8][R32.64], R15 ;  /* 0x8000000f20ff79a2 */ /* 0x0001e2000c10f308 */
[----:B------:R-:W-:Y:S04]  /*30970*/  BSSY.RECONVERGENT B1, `(.L_x_12094) ;  /* 0x0000015000017945 */ /* 0x000fe80003800200 */
[----:B0-----:R-:W-:Y:S05]  /*30980*/  @P0 BRA `(.L_x_12095) ;  /* 0x00000000004c0947 */ /* 0x001fea0003800000 */
[----:B------:R-:W0:Y:S02]  /*30990*/  QSPC.E.S P0, RZ, [R32] ;  /* 0x0000000020ff73aa */ /* 0x000e240000000500 */
[----:B0-----:R-:W-:Y:S05]  /*309a0*/  @!P0 BRA `(.L_x_12096) ;  /* 0x0000000000188947 */ /* 0x001fea0003800000 */
[----:B------:R-:W-:-:S07]  /*309b0*/  MOV R9, R32 ;  /* 0x0000002000097202 */ /* 0x000fce0000000f00 */
.L_x_12097:
[----:B------:R-:W0:Y:S02]  /*309c0*/  LDS R32, [R9] ;  /* 0x0000000009207984 */ /* 0x000e240000000800 */
[----:B0-----:R-:W-:-:S05]  /*309d0*/  FADD R33, R15, R32 ;  /* 0x000000200f217221 */ /* 0x001fca0000000000 */
[----:B------:R-:W0:Y:S02]  /*309e0*/  ATOMS.CAST.SPIN P0, [R9], R32, R33 ;  /* 0x000000200900758d */ /* 0x000e240001800021 */
[----:B0-----:R-:W-:Y:S05]  /*309f0*/  @!P0 BRA `(.L_x_12097) ;  /* 0xfffffffc00f08947 */ /* 0x001fea000383ffff */
[----:B------:R-:W-:Y:S05]  /*30a00*/  BRA `(.L_x_12095) ;  /* 0x00000000002c7947 */ /* 0x000fea0003800000 */
.L_x_12096:
[----:B------:R-:W0:Y:S02]  /*30a10*/  QSPC.E.D P0, RZ, [R32] ;  /* 0x0000000020ff73aa */ /* 0x000e240000000700 */
[----:B0-----:R-:W-:Y:S05]  /*30a20*/  @!P0 BRA `(.L_x_12098) ;  /* 0x0000000000188947 */ /* 0x001fea0003800000 */
.L_x_12099:
[----:B------:R-:W2:Y:S02]  /*30a30*/  LD.E R34, [R32] ;  /* 0x0000000020227980 */ /* 0x000ea40000100900 */
[----:B--2---:R-:W-:-:S06]  /*30a40*/  FADD R35, R15, R34 ;  /* 0x000000220f237221 */ /* 0x004fcc0000000000 */
[----:B------:R-:W2:Y:S02]  /*30a50*/  ATOM.E.CAST.SPIN PT, R35, [R32], R34, R35 ;  /* 0x000000222023738b */ /* 0x000ea400019e0123 */
[----:B--2---:R-:W-:-:S13]  /*30a60*/  ISETP.EQ.U32.AND P0, PT, R35, 0x1, PT ;  /* 0x000000012300780c */ /* 0x004fda0003f02070 */
[----:B------:R-:W-:Y:S05]  /*30a70*/  @!P0 BRA `(.L_x_12099) ;  /* 0xfffffffc00ec8947 */ /* 0x000fea000383ffff */
[----:B------:R-:W-:Y:S05]  /*30a80*/  BRA `(.L_x_12095) ;  /* 0x00000000000c7947 */ /* 0x000fea0003800000 */
.L_x_12098:
[----:B------:R-:W2:Y:S02]  /*30a90*/  LD.E R34, desc[UR8][R32.64] ;  /* 0x0000000820227980 */ /* 0x000ea4000c101900 */
[----:B--2---:R-:W-:-:S05]  /*30aa0*/  FADD R9, R15, R34 ;  /* 0x000000220f097221 */ /* 0x004fca0000000000 */
[----:B------:R0:W-:Y:S02]  /*30ab0*/  ST.E desc[UR8][R32.64], R9 ;  /* 0x0000000920007985 */ /* 0x0001e4000c101908 */
.L_x_12095:
[----:B------:R-:W-:Y:S05]  /*30ac0*/  BSYNC.RECONVERGENT B1 ;  /* 0x0000000000017941 */ /* 0x000fea0003800200 */
.L_x_12094:
        /* <DEDUP_REMOVED lines=10> */
.L_x_12103:
[----:B------:R-:W0:Y:S02]  /*30b70*/  LDS R22, [R11] ;  /* 0x000000000b167984 */ /* 0x000e240000000800 */
[----:B0-----:R-:W-:-:S05]  /*30b80*/  FADD R23, R9, R22 ;  /* 0x0000001609177221 */ /* 0x001fca0000000000 */
[----:B------:R-:W0:Y:S02]  /*30b90*/  ATOMS.CAST.SPIN P0, [R11], R22, R23 ;  /* 0x000000160b00758d */ /* 0x000e240001800017 */
[----:B0-----:R-:W-:Y:S05]  /*30ba0*/  @!P0 BRA `(.L_x_12103) ;  /* 0xfffffffc00f08947 */ /* 0x001fea000383ffff */
[----:B------:R-:W-:Y:S05]  /*30bb0*/  BRA `(.L_x_12101) ;  /* 0x00000000002c7947 */ /* 0x000fea0003800000 */
.L_x_12102:
[----:B------:R-:W0:Y:S02]  /*30bc0*/  QSPC.E.D P0, RZ, [R22] ;  /* 0x0000000016ff73aa */ /* 0x000e240000000700 */
[----:B0-----:R-:W-:Y:S05]  /*30bd0*/  @!P0 BRA `(.L_x_12104) ;  /* 0x0000000000188947 */ /* 0x001fea0003800000 */
.L_x_12105:
[----:B------:R-:W2:Y:S02]  /*30be0*/  LD.E R24, [R22] ;  /* 0x0000000016187980 */ /* 0x000ea40000100900 */
[----:B--2---:R-:W-:-:S06]  /*30bf0*/  FADD R25, R9, R24 ;  /* 0x0000001809197221 */ /* 0x004fcc0000000000 */
[----:B------:R-:W2:Y:S02]  /*30c00*/  ATOM.E.CAST.SPIN PT, R25, [R22], R24, R25 ;  /* 0x000000181619738b */ /* 0x000ea400019e0119 */
[----:B--2---:R-:W-:-:S13]  /*30c10*/  ISETP.EQ.U32.AND P0, PT, R25, 0x1, PT ;  /* 0x000000011900780c */ /* 0x004fda0003f02070 */
[----:B------:R-:W-:Y:S05]  /*30c20*/  @!P0 BRA `(.L_x_12105) ;  /* 0xfffffffc00ec8947 */ /* 0x000fea000383ffff */
[----:B------:R-:W-:Y:S05]  /*30c30*/  BRA `(.L_x_12101) ;  /* 0x00000000000c7947 */ /* 0x000fea0003800000 */
.L_x_12104:
[----:B------:R-:W2:Y:S02]  /*30c40*/  LD.E R24, desc[UR8][R22.64] ;  /* 0x0000000816187980 */ /* 0x000ea4000c101900 */
[----:B--2---:R-:W-:-:S05]  /*30c50*/  FADD R9, R9, R24 ;  /* 0x0000001809097221 */ /* 0x004fca0000000000 */
[----:B------:R0:W-:Y:S02]  /*30c60*/  ST.E desc[UR8][R22.64], R9 ;  /* 0x0000000916007985 */ /* 0x0001e4000c101908 */
.L_x_12101:
[----:B------:R-:W-:Y:S05]  /*30c70*/  BSYNC.RECONVERGENT B1 ;  /* 0x0000000000017941 */ /* 0x000fea0003800200 */
.L_x_12100:
        /* <DEDUP_REMOVED lines=8> */
.L_x_12109:
[----:B------:R-:W0:Y:S02]  /*30d00*/  LDS R20, [R9] ;  /* 0x0000000009147984 */ /* 0x000e240000000800 */
[----:B0-----:R-:W-:-:S05]  /*30d10*/  FADD R21, R15, R20 ;  /* 0x000000140f157221 */ /* 0x001fca0000000000 */
[----:B------:R-:W0:Y:S02]  /*30d20*/  ATOMS.CAST.SPIN P0, [R9], R20, R21 ;  /* 0x000000140900758d */ /* 0x000e240001800015 */
[----:B0-----:R-:W-:Y:S05]  /*30d30*/  @!P0 BRA `(.L_x_12109) ;  /* 0xfffffffc00f08947 */ /* 0x001fea000383ffff */
[----:B------:R-:W-:Y:S05]  /*30d40*/  BRA `(.L_x_12107) ;  /* 0x00000000002c7947 */ /* 0x000fea0003800000 */
.L_x_12108:
[----:B------:R-:W0:Y:S02]  /*30d50*/  QSPC.E.D P0, RZ, [R20] ;  /* 0x0000000014ff73aa */ /* 0x000e240000000700 */
[----:B0-----:R-:W-:Y:S05]  /*30d60*/  @!P0 BRA `(.L_x_12110) ;  /* 0x0000000000188947 */ /* 0x001fea0003800000 */
.L_x_12111:
[----:B------:R-:W2:Y:S02]  /*30d70*/  LD.E R22, [R20] ;  /* 0x0000000014167980 */ /* 0x000ea40000100900 */
[----:B--2---:R-:W-:-:S06]  /*30d80*/  FADD R23, R15, R22 ;  /* 0x000000160f177221 */ /* 0x004fcc0000000000 */
[----:B------:R-:W2:Y:S02]  /*30d90*/  ATOM.E.CAST.SPIN PT, R23, [R20], R22, R23 ;  /* 0x000000161417738b */ /* 0x000ea400019e0117 */
[----:B--2---:R-:W-:-:S13]  /*30da0*/  ISETP.EQ.U32.AND P0, PT, R23, 0x1, PT ;  /* 0x000000011700780c */ /* 0x004fda0003f02070 */
[----:B------:R-:W-:Y:S05]  /*30db0*/  @!P0 BRA `(.L_x_12111) ;  /* 0xfffffffc00ec8947 */ /* 0x000fea000383ffff */
[----:B------:R-:W-:Y:S05]  /*30dc0*/  BRA `(.L_x_12107) ;  /* 0x00000000000c7947 */ /* 0x000fea0003800000 */
.L_x_12110:
[----:B------:R-:W2:Y:S02]  /*30dd0*/  LD.E R22, desc[UR8][R20.64] ;  /* 0x0000000814167980 */ /* 0x000ea4000c101900 */
[----:B--2---:R-:W-:-:S05]  /*30de0*/  FADD R9, R15, R22 ;  /* 0x000000160f097221 */ /* 0x004fca0000000000 */
[----:B------:R0:W-:Y:S02]  /*30df0*/  ST.E desc[UR8][R20.64], R9 ;  /* 0x0000000914007985 */ /* 0x0001e4000c101908 */
.L_x_12107:
[----:B------:R-:W-:Y:S05]  /*30e00*/  BSYNC.RECONVERGENT B1 ;  /* 0x0000000000017941 */ /* 0x000fea0003800200 */
.L_x_12106:
[----:B------:R-:W-:-:S03]  /*30e10*/  UMOV UR4, 0xffffffff ;  /* 0xffffffff00047882 */ /* 0x000fc60000000000 */
[----:B------:R-:W-:Y:S05]  /*30e20*/  BRA.DIV UR4, `(.L_x_12112) ;  /* 0x0000040204987947 */ /* 0x000fea000b800000 */
[----:B------:R-:W2:Y:S04]  /*30e30*/  LDL R11, [R1+0x74] ;  /* 0x00007400010b7983 */ /* 0x000ea80000100800 */
[----:B------:R-:W3:Y:S04]  /*30e40*/  LDL R17, [R1+0xcc] ;  /* 0x0000cc0001117983 */ /* 0x000ee80000100800 */
[----:B0-----:R0:W1:Y:S04]  /*30e50*/  SHFL.IDX PT, R9, R14, 0x4, 0x181f ;  /* 0x00981f000e097f89 */ /* 0x00106800000e0000 */
[----:B--2---:R0:W2:Y:S04]  /*30e60*/  SHFL.IDX PT, R22, R11, 0x4, 0x181f ;  /* 0x00981f000b167f89 */ /* 0x0040a800000e0000 */
[----:B-1-3--:R0:W3:Y:S02]  /*30e70*/  SHFL.IDX PT, R24, R17, 0x4, 0x181f ;  /* 0x00981f0011187f89 */ /* 0x00a0e400000e0000 */
.L_x_13825:
        /* <DEDUP_REMOVED lines=19> */
.L_x_12116:
[----:B------:R-:W0:Y:S02]  /*30fb0*/  LDS R20, [R24] ;  /* 0x0000000018147984 */ /* 0x000e240000000800 */
[----:B0-----:R-:W-:-:S05]  /*30fc0*/  FADD R21, R17, R20 ;  /* 0x0000001411157221 */ /* 0x001fca0000000000 */
[----:B------:R-:W0:Y:S02]  /*30fd0*/  ATOMS.CAST.SPIN P0, [R24], R20, R21 ;  /* 0x000000141800758d */ /* 0x000e240001800015 */
[----:B0-----:R-:W-:Y:S05]  /*30fe0*/  @!P0 BRA `(.L_x_12116) ;  /* 0xfffffffc00f08947 */ /* 0x001fea000383ffff */
[----:B------:R-:W-:Y:S05]  /*30ff0*/  BRA `(.L_x_12114) ;  /* 0x00000000002c7947 */ /* 0x000fea0003800000 */
.L_x_12115:
[----:B------:R-:W0:Y:S02]  /*31000*/  QSPC.E.D P0, RZ, [R22] ;  /* 0x0000000016ff73aa */ /* 0x000e240000000700 */
[----:B0-----:R-:W-:Y:S05]  /*31010*/  @!P0 BRA `(.L_x_12117) ;  /* 0x0000000000188947 */ /* 0x001fea0003800000 */
.L_x_12118:
[----:B------:R-:W2:Y:S02]  /*31020*/  LD.E R20, [R22] ;  /* 0x0000000016147980 */ /* 0x000ea40000100900 */
[----:B--2---:R-:W-:-:S06]  /*31030*/  FADD R21, R17, R20 ;  /* 0x0000001411157221 */ /* 0x004fcc0000000000 */
[----:B------:R-:W2:Y:S02]  /*31040*/  ATOM.E.CAST.SPIN PT, R21, [R22], R20, R21 ;  /* 0x000000141615738b */ /* 0x000ea400019e0115 */
[----:B--2---:R-:W-:-:S13]  /*31050*/  ISETP.EQ.U32.AND P0, PT, R21, 0x1, PT ;  /* 0x000000011500780c */ /* 0x004fda0003f02070 */
[----:B------:R-:W-:Y:S05]  /*31060*/  @!P0 BRA `(.L_x_12118) ;  /* 0xfffffffc00ec8947 */ /* 0x000fea000383ffff */
[----:B------:R-:W-:Y:S05]  /*31070*/  BRA `(.L_x_12114) ;  /* 0x00000000000c7947 */ /* 0x000fea0003800000 */
.L_x_12117:
[----:B------:R-:W2:Y:S02]  /*31080*/  LD.E R20, desc[UR8][R22.64] ;  /* 0x0000000816147980 */ /* 0x000ea4000c101900 */
[----:B--2---:R-:W-:-:S05]  /*31090*/  FADD R17, R17, R20 ;  /* 0x0000001411117221 */ /* 0x004fca0000000000 */
[----:B------:R0:W-:Y:S02]  /*310a0*/  ST.E desc[UR8][R22.64], R17 ;  /* 0x0000001116007985 */ /* 0x0001e4000c101908 */
.L_x_12114:
[----:B------:R-:W-:Y:S05]  /*310b0*/  BSYNC.RECONVERGENT B1 ;  /* 0x0000000000017941 */ /* 0x000fea0003800200 */
.L_x_12113:
        /* <DEDUP_REMOVED lines=9> */
.L_x_12122:
[----:B------:R-:W1:Y:S02]  /*31150*/  LDS R24, [R9] ;  /* 0x0000000009187984 */ /* 0x000e640000000800 */
[----:B-1----:R-:W-:-:S05]  /*31160*/  FADD R25, R15, R24 ;  /* 0x000000180f197221 */ /* 0x002fca0000000000 */
[----:B------:R-:W1:Y:S02]  /*31170*/  ATOMS.CAST.SPIN P0, [R9], R24, R25 ;  /* 0x000000180900758d */ /* 0x000e640001800019 */
[----:B-1----:R-:W-:Y:S05]  /*31180*/  @!P0 BRA `(.L_x_12122) ;  /* 0xfffffffc00f08947 */ /* 0x002fea000383ffff */
[----:B------:R-:W-:Y:S05]  /*31190*/  BRA `(.L_x_12120) ;  /* 0x00000000002c7947 */ /* 0x000fea0003800000 */
.L_x_12121:
[----:B------:R-:W1:Y:S02]  /*311a0*/  QSPC.E.D P0, RZ, [R20] ;  /* 0x0000000014ff73aa */ /* 0x000e640000000700 */
[----:B-1----:R-:W-:Y:S05]  /*311b0*/  @!P0 BRA `(.L_x_12123) ;  /* 0x0000000000188947 */ /* 0x002fea0003800000 */
.L_x_12124:
[----:B------:R-:W2:Y:S02]  /*311c0*/  LD.E R24, [R20] ;  /* 0x0000000014187980 */ /* 0x000ea40000100900 */
[----:B--2---:R-:W-:-:S06]  /*311d0*/  FADD R25, R15, R24 ;  /* 0x000000180f197221 */ /* 0x004fcc0000000000 */
[----:B------:R-:W2:Y:S02]  /*311e0*/  ATOM.E.CAST.SPIN PT, R25, [R20], R24, R25 ;  /* 0x000000181419738b */ /* 0x000ea400019e0119 */
[----:B--2---:R-:W-:-:S13]  /*311f0*/  ISETP.EQ.U32.AND P0, PT, R25, 0x1, PT ;  /* 0x000000011900780c */ /* 0x004fda0003f02070 */
[----:B------:R-:W-:Y:S05]  /*31200*/  @!P0 BRA `(.L_x_12124) ;  /* 0xfffffffc00ec8947 */ /* 0x000fea000383ffff */
[----:B------:R-:W-:Y:S05]  /*31210*/  BRA `(.L_x_12120) ;  /* 0x00000000000c7947 */ /* 0x000fea0003800000 */
.L_x_12123:
[----:B------:R-:W2:Y:S02]  /*31220*/  LD.E R24, desc[UR8][R20.64] ;  /* 0x0000000814187980 */ /* 0x000ea4000c101900 */
[----:B--2---:R-:W-:-:S05]  /*31230*/  FADD R9, R15, R24 ;  /* 0x000000180f097221 */ /* 0x004fca0000000000 */
[----:B------:R1:W-:Y:S02]  /*31240*/  ST.E desc[UR8][R20.64], R9 ;  /* 0x0000000914007985 */ /* 0x0003e4000c101908 */
.L_x_12120:
[----:B------:R-:W-:Y:S05]  /*31250*/  BSYNC.RECONVERGENT B1 ;  /* 0x0000000000017941 */ /* 0x000fea0003800200 */
.L_x_12119:
        /* <DEDUP_REMOVED lines=10> */
.L_x_12128:
[----:B------:R-:W1:Y:S02]  /*31300*/  LDS R24, [R11] ;  /* 0x000000000b187984 */ /* 0x000e640000000800 */
[----:B-1----:R-:W-:-:S05]  /*31310*/  FADD R25, R9, R24 ;  /* 0x0000001809197221 */ /* 0x002fca0000000000 */
[----:B------:R-:W1:Y:S02]  /*31320*/  ATOMS.CAST.SPIN P0, [R11], R24, R25 ;  /* 0x000000180b00758d */ /* 0x000e640001800019 */
[----:B-1----:R-:W-:Y:S05]  /*31330*/  @!P0 BRA `(.L_x_12128) ;  /* 0xfffffffc00f08947 */ /* 0x002fea000383ffff */
[----:B------:R-:W-:Y:S05]  /*31340*/  BRA `(.L_x_12126) ;  /* 0x00000000002c7947 */ /* 0x000fea0003800000 */
.L_x_12127:
[----:B------:R-:W1:Y:S02]  /*31350*/  QSPC.E.D P0, RZ, [R24] ;  /* 0x0000000018ff73aa */ /* 0x000e640000000700 */
[----:B-1----:R-:W-:Y:S05]  /*31360*/  @!P0 BRA `(.L_x_12129) ;  /* 0x0000000000188947 */ /* 0x002fea0003800000 */
.L_x_12130:
[----:B------:R-:W2:Y:S02]  /*31370*/  LD.E R32, [R24] ;  /* 0x0000000018207980 */ /* 0x000ea40000100900 */
[----:B--2---:R-:W-:-:S06]  /*31380*/  FADD R33, R9, R32 ;  /* 0x0000002009217221 */ /* 0x004fcc0000000000 */
[----:B------:R-:W2:Y:S02]  /*31390*/  ATOM.E.CAST.SPIN PT, R33, [R24], R32, R33 ;  /* 0x000000201821738b */ /* 0x000ea400019e0121 */
[----:B--2---:R-:W-:-:S13]  /*313a0*/  ISETP.EQ.U32.AND P0, PT, R33, 0x1, PT ;  /* 0x000000012100780c */ /* 0x004fda0003f02070 */
[----:B------:R-:W-:Y:S05]  /*313b0*/  @!P0 BRA `(.L_x_12130) ;  /* 0xfffffffc00ec8947 */ /* 0x000fea000383ffff */
[----:B------:R-:W-:Y:S05]  /*313c0*/  BRA `(.L_x_12126) ;  /* 0x00000000000c7947 */ /* 0x000fea0003800000 */
.L_x_12129:
[----:B------:R-:W2:Y:S02]  /*313d0*/  LD.E R32, desc[UR8][R24.64] ;  /* 0x0000000818207980 */ /* 0x000ea4000c101900 */
[----:B--2---:R-:W-:-:S05]  /*313e0*/  FADD R9, R9, R32 ;  /* 0x0000002009097221 */ /* 0x004fca0000000000 */
[----:B------:R1:W-:Y:S02]  /*313f0*/  ST.E desc[UR8][R24.64], R9 ;  /* 0x0000000918007985 */ /* 0x0003e4000c101908 */
.L_x_12126:
[----:B------:R-:W-:Y:S05]  /*31400*/  BSYNC.RECONVERGENT B1 ;  /* 0x0000000000017941 */ /* 0x000fea0003800200 */
.L_x_12125:
[----:B-1----:R-:W-:-:S05]  /*31410*/  IMAD.WIDE R24, R61, 0x4, R20 ;  /* 0x000000043d187825 */ /* 0x002fca00078e0214 */
[----:B------:R1:W-:Y:S01]  /*31420*/  ATOM.E.ADD.F32.FTZ.RN.STRONG.GPU P0, RZ, desc[UR8][R24.64], R15 ;  /* 0x8000000f18ff79a2 */ /* 0x0003e2000c10f308 */
[----:B------:R-:W-:Y:S04]  /*31430*/  BSSY.RECONVERGENT B1, `(.L_x_12131) ;  /* 0x0000015000017945 */ /* 0x000fe80003800200 */
[----:B-1----:R-:W-:Y:S05]  /*31440*/  @P0 BRA `(.L_x_12132) ;  /* 0x00000000004c0947 */ /* 0x002fea0003800000 */
[----:B------:R-:W1:Y:S02]  /*31450*/  QSPC.E.S P0, RZ, [R24] ;  /* 0x0000000018ff73aa */ /* 0x000e640000000500 */
[----:B-1----:R-:W-:Y:S05]  /*31460*/  @!P0 BRA `(.L_x_12133) ;  /* 0x0000000000188947 */ /* 0x002fea0003800000 */
[----:B------:R-:W-:-:S07]  /*31470*/  MOV R9, R24 ;  /* 0x0000001800097202 */ /* 0x000fce0000000f00 */
.L_x_12134:
[----:B------:R-:W1:Y:S02]  /*31480*/  LDS R24, [R9] ;  /* 0x0000000009187984 */ /* 0x000e640000000800 */
[----:B-1----:R-:W-:-:S05]  /*31490*/  FADD R25, R15, R24 ;  /* 0x000000180f197221 */ /* 0x002fca0000000000 */
[----:B------:R-:W1:Y:S02]  /*314a0*/  ATOMS.CAST.SPIN P0, [R9], R24, R25 ;  /* 0x000000180900758d */ /* 0x000e640001800019 */
[----:B-1----:R-:W-:Y:S05]  /*314b0*/  @!P0 BRA `(.L_x_12134) ;  /* 0xfffffffc00f08947 */ /* 0x002fea000383ffff */
[----:B------:R-:W-:Y:S05]  /*314c0*/  BRA `(.L_x_12132) ;  /* 0x00000000002c7947 */ /* 0x000fea0003800000 */
.L_x_12133:
[----:B------:R-:W1:Y:S02]  /*314d0*/  QSPC.E.D P0, RZ, [R24] ;  /* 0x0000000018ff73aa */ /* 0x000e640000000700 */
[----:B-1----:R-:W-:Y:S05]  /*314e0*/  @!P0 BRA `(.L_x_12135) ;  /* 0x0000000000188947 */ /* 0x002fea0003800000 */
.L_x_12136:
[----:B------:R-:W2:Y:S02]  /*314f0*/  LD.E R32, [R24] ;  /* 0x0000000018207980 */ /* 0x000ea40000100900 */
[----:B--2---:R-:W-:-:S06]  /*31500*/  FADD R33, R15, R32 ;  /* 0x000000200f217221 */ /* 0x004fcc0000000000 */
[----:B------:R-:W2:Y:S02]  /*31510*/  ATOM.E.CAST.SPIN PT, R33, [R24], R32, R33 ;  /* 0x000000201821738b */ /* 0x000ea400019e0121 */
[----:B--2---:R-:W-:-:S13]  /*31520*/  ISETP.EQ.U32.AND P0, PT, R33, 0x1, PT ;  /* 0x000000012100780c */ /* 0x004fda0003f02070 */
[----:B------:R-:W-:Y:S05]  /*31530*/  @!P0 BRA `(.L_x_12136) ;  /* 0xfffffffc00ec8947 */ /* 0x000fea000383ffff */
[----:B------:R-:W-:Y:S05]  /*31540*/  BRA `(.L_x_12132) ;  /* 0x00000000000c7947 */ /* 0x000fea0003800000 */
.L_x_12135:
[----:B------:R-:W2:Y:S02]  /*31550*/  LD.E R32, desc[UR8][R24.64] ;  /* 0x0000000818207980 */ /* 0x000ea4000c101900 */
[----:B--2---:R-:W-:-:S05]  /*31560*/  FADD R9, R15, R32 ;  /* 0x000000200f097221 */ /* 0x004fca0000000000 */
[----:B------:R1:W-:Y:S02]  /*31570*/  ST.E desc[UR8][R24.64], R9 ;  /* 0x0000000918007985 */ /* 0x0003e4000c101908 */
.L_x_12132:
[----:B------:R-:W-:Y:S05]  /*31580*/  BSYNC.RECONVERGENT B1 ;  /* 0x0000000000017941 */ /* 0x000fea0003800200 */
.L_x_12131:
        /* <DEDUP_REMOVED lines=10> */
.L_x_12140:
[----:B------:R-:W1:Y:S02]  /*31630*/  LDS R24, [R11] ;  /* 0x000000000b187984 */ /* 0x000e640000000800 */
[----:B-1----:R-:W-:-:S05]  /*31640*/  FADD R25, R9, R24 ;  /* 0x0000001809197221 */ /* 0x002fca0000000000 */
[----:B------:R-:W1:Y:S02]  /*31650*/  ATOMS.CAST.SPIN P0, [R11], R24, R25 ;  /* 0x000000180b00758d */ /* 0x000e640001800019 */
[----:B-1----:R-:W-:Y:S05]  /*31660*/  @!P0 BRA `(.L_x_12140) ;  /* 0xfffffffc00f08947 */ /* 0x002fea000383ffff */
[----:B------:R-:W-:Y:S05]  /*31670*/  BRA `(.L_x_12138) ;  /* 0x00000000002c7947 */ /* 0x000fea0003800000 */
.L_x_12139:
[----:B------:R-:W1:Y:S02]  /*31680*/  QSPC.E.D P0, RZ, [R24] ;  /* 0x0000000018ff73aa */ /* 0x000e640000000700 */
[----:B-1----:R-:W-:Y:S05]  /*31690*/  @!P0 BRA `(.L_x_12141) ;  /* 0x0000000000188947 */ /* 0x002fea0003800000 */
.L_x_12142:
[----:B------:R-:W2:Y:S02]  /*316a0*/  LD.E R32, [R24] ;  /* 0x0000000018207980 */ /* 0x000ea40000100900 */
[----:B--2---:R-:W-:-:S06]  /*316b0*/  FADD R33, R9, R32 ;  /* 0x0000002009217221 */ /* 0x004fcc0000000000 */
[----:B------:R-:W2:Y:S02]  /*316c0*/  ATOM.E.CAST.SPIN PT, R33, [R24], R32, R33 ;  /* 0x000000201821738b */ /* 0x000ea400019e0121 */
[----:B--2---:R-:W-:-:S13]  /*316d0*/  ISETP.EQ.U32.AND P0, PT, R33, 0x1, PT ;  /* 0x000000012100780c */ /* 0x004fda0003f02070 */
[----:B------:R-:W-:Y:S05]  /*316e0*/  @!P0 BRA `(.L_x_12142) ;  /* 0xfffffffc00ec8947 */ /* 0x000fea000383ffff */
[----:B------:R-:W-:Y:S05]  /*316f0*/  BRA `(.L_x_12138) ;  /* 0x00000000000c7947 */ /* 0x000fea0003800000 */
.L_x_12141:
[----:B------:R-:W2:Y:S02]  /*31700*/  LD.E R32, desc[UR8][R24.64] ;  /* 0x0000000818207980 */ /* 0x000ea4000c101900 */
[----:B--2---:R-:W-:-:S05]  /*31710*/  FADD R9, R9, R32 ;  /* 0x0000002009097221 */ /* 0x004fca0000000000 */
[----:B------:R1:W-:Y:S02]  /*31720*/  ST.E desc[UR8][R24.64], R9 ;  /* 0x0000000918007985 */ /* 0x0003e4000c101908 */
.L_x_12138:
[----:B------:R-:W-:Y:S05]  /*31730*/  BSYNC.RECONVERGENT B1 ;  /* 0x0000000000017941 */ /* 0x000fea0003800200 */
.L_x_12137:
[----:B-1----:R-:W-:-:S05]  /*31740*/  IMAD.WIDE R24, R6, 0x4, R20 ;  /* 0x0000000406187825 */ /* 0x002fca00078e0214 */
[----:B------:R1:W-:Y:S01]  /*31750*/  ATOM.E.ADD.F32.FTZ.RN.STRONG.GPU P0, RZ, desc[UR8][R24.64], R15 ;  /* 0x8000000f18ff79a2 */ /* 0x0003e2000c10f308 */
[----:B------:R-:W-:Y:S04]  /*31760*/  BSSY.RECONVERGENT B1, `(.L_x_12143) ;  /* 0x0000015000017945 */ /* 0x000fe80003800200 */
[----:B-1----:R-:W-:Y:S05]  /*31770*/  @P0 BRA `(.L_x_12144) ;  /* 0x00000000004c0947 */ /* 0x002fea0003800000 */
[----:B------:R-:W1:Y:S02]  /*31780*/  QSPC.E.S P0, RZ, [R24] ;  /* 0x0000000018ff73aa */ /* 0x000e640000000500 */
[----:B-1----:R-:W-:Y:S05]  /*31790*/  @!P0 BRA `(.L_x_12145) ;  /* 0x0000000000188947 */ /* 0x002fea0003800000 */
[----:B------:R-:W-:-:S07]  /*317a0*/  MOV R9, R24 ;  /* 0x0000001800097202 */ /* 0x000fce0000000f00 */
.L_x_12146:
[----:B------:R-:W1:Y:S02]  /*317b0*/  LDS R24, [R9] ;  /* 0x0000000009187984 */ /* 0x000e640000000800 */
[----:B-1----:R-:W-:-:S05]  /*317c0*/  FADD R25, R15, R24 ;  /* 0x000000180f197221 */ /* 0x002fca0000000000 */
[----:B------:R-:W1:Y:S02]  /*317d0*/  ATOMS.CAST.SPIN P0, [R9], R24, R25 ;  /* 0x000000180900758d */ /* 0x000e640001800019 */
[----:B-1----:R-:W-:Y:S05]  /*317e0*/  @!P0 BRA `(.L_x_12146) ;  /* 0xfffffffc00f08947 */ /* 0x002fea000383ffff */
[----:B------:R-:W-:Y:S05]  /*317f0*/  BRA `(.L_x_12144) ;  /* 0x00000000002c7947 */ /* 0x000fea0003800000 */
.L_x_12145:
[----:B------:R-:W1:Y:S02]  /*31800*/  QSPC.E.D P0, RZ, [R24] ;  /* 0x0000000018ff73aa */ /* 0x000e640000000700 */
[----:B-1----:R-:W-:Y:S05]  /*31810*/  @!P0 BRA `(.L_x_12147) ;  /* 0x0000000000188947 */ /* 0x002fea0003800000 */
.L_x_12148:
[----:B------:R-:W2:Y:S02]  /*31820*/  LD.E R32, [R24] ;  /* 0x0000000018207980 */ /* 0x000ea40000100900 */
[----:B--2---:R-:W-:-:S06]  /*31830*/  FADD R33, R15, R32 ;  /* 0x000000200f217221 */ /* 0x004fcc0000000000 */
[----:B------:R-:W2:Y:S02]  /*31840*/  ATOM.E.CAST.SPIN PT, R33, [R24], R32, R33 ;  /* 0x000000201821738b */ /* 0x000ea400019e0121 */
[----:B--2---:R-:W-:-:S13]  /*31850*/  ISETP.EQ.U32.AND P0, PT, R33, 0x1, PT ;  /* 0x000000012100780c */ /* 0x004fda0003f02070 */
[----:B------:R-:W-:Y:S05]  /*31860*/  @!P0 BRA `(.L_x_12148) ;  /* 0xfffffffc00ec8947 */ /* 0x000fea000383ffff */
[----:B------:R-:W-:Y:S05]  /*31870*/  BRA `(.L_x_12144) ;  /* 0x00000000000c7947 */ /* 0x000fea0003800000 */
.L_x_12147:
[----:B------:R-:W2:Y:S02]  /*31880*/  LD.E R32, desc[UR8][R24.64] ;  /* 0x0000000818207980 */ /* 0x000ea4000c101900 */
[----:B--2---:R-:W-:-:S05]  /*31890*/  FADD R9, R15, R32 ;  /* 0x000000200f097221 */ /* 0x004fca0000000000 */
[----:B------:R1:W-:Y:S02]  /*318a0*/  ST.E desc[UR8][R24.64], R9 ;  /* 0x0000000918007985 */ /* 0x0003e4000c101908 */
.L_x_12144:
[----:B------:R-:W-:Y:S05]  /*318b0*/  BSYNC.RECONVERGENT B1 ;  /* 0x0000000000017941 */ /* 0x000fea0003800200 */
.L_x_12143:
        /* <DEDUP_REMOVED lines=10> */
.L_x_12152:
[----:B------:R-:W1:Y:S02]  /*31960*/  LDS R24, [R11] ;  /* 0x000000000b187984 */ /* 0x000e640000000800 */
[----:B-1----:R-:W-:-:S05]  /*31970*/  FADD R25, R9, R24 ;  /* 0x0000001809197221 */ /* 0x002fca0000000000 */
[----:B------:R-:W1:Y:S02]  /*31980*/  ATOMS.CAST.SPIN P0, [R11], R24, R25 ;  /* 0x000000180b00758d */ /* 0x000e640001800019 */
[----:B-1----:R-:W-:Y:S05]  /*31990*/  @!P0 BRA `(.L_x_12152) ;  /* 0xfffffffc00f08947 */ /* 0x002fea000383ffff */
[----:B------:R-:W-:Y:S05]  /*319a0*/  BRA `(.L_x_12150) ;  /* 0x00000000002c7947 */ /* 0x000fea0003800000 */
.L_x_12151:
[----:B------:R-:W1:Y:S02]  /*319b0*/  QSPC.E.D P0, RZ, [R24] ;  /* 0x0000000018ff73aa */ /* 0x000e640000000700 */
[----:B-1----:R-:W-:Y:S05]  /*319c0*/  @!P0 BRA `(.L_x_12153) ;  /* 0x0000000000188947 */ /* 0x002fea0003800000 */
.L_x_12154:
[----:B------:R-:W2:Y:S02]  /*319d0*/  LD.E R32, [R24] ;  /* 0x0000000018207980 */ /* 0x000ea40000100900 */
[----:B--2---:R-:W-:-:S06]  /*319e0*/  FADD R33, R9, R32 ;  /* 0x0000002009217221 */ /* 0x004fcc0000000000 */
[----:B------:R-:W2:Y:S02]  /*319f0*/  ATOM.E.CAST.SPIN PT, R33, [R24], R32, R33 ;  /* 0x000000201821738b */ /* 0x000ea400019e0121 */
[----:B--2---:R-:W-:-:S13]  /*31a00*/  ISETP.EQ.U32.AND P0, PT, R33, 0x1, PT ;  /* 0x000000012100780c */ /* 0x004fda0003f02070 */
[----:B------:R-:W-:Y:S05]  /*31a10*/  @!P0 BRA `(.L_x_12154) ;  /* 0xfffffffc00ec8947 */ /* 0x000fea000383ffff */
[----:B------:R-:W-:Y:S05]  /*31a20*/  BRA `(.L_x_12150) ;  /* 0x00000000000c7947 */ /* 0x000fea0003800000 */
.L_x_12153:
[----:B------:R-:W2:Y:S02]  /*31a30*/  LD.E R32, desc[UR8][R24.64] ;  /* 0x0000000818207980 */ /* 0x000ea4000c101900 */
[----:B--2---:R-:W-:-:S05]  /*31a40*/  FADD R9, R9, R32 ;  /* 0x0000002009097221 */ /* 0x004fca0000000000 */
[----:B------:R1:W-:Y:S02]  /*31a50*/  ST.E desc[UR8][R24.64], R9 ;  /* 0x0000000918007985 */ /* 0x0003e4000c101908 */
.L_x_12150:
[----:B------:R-:W-:Y:S05]  /*31a60*/  BSYNC.RECONVERGENT B1 ;  /* 0x0000000000017941 */ /* 0x000fea0003800200 */
.L_x_12149:
[----:B-1----:R-:W-:-:S05]  /*31a70*/  IMAD.WIDE R24, R3, 0x4, R20 ;  /* 0x0000000403187825 */ /* 0x002fca00078e0214 */
[----:B------:R1:W-:Y:S01]  /*31a80*/  ATOM.E.ADD.F32.FTZ.RN.STRONG.GPU P0, RZ, desc[UR8][R24.64], R15 ;  /* 0x8000000f18ff79a2 */ /* 0x0003e2000c10f308 */
[----:B------:R-:W-:Y:S04]  /*31a90*/  BSSY.RECONVERGENT B1, `(.L_x_12155) ;  /* 0x0000015000017945 */ /* 0x000fe80003800200 */
[----:B-1----:R-:W-:Y:S05]  /*31aa0*/  @P0 BRA `(.L_x_12156) ;  /* 0x00000000004c0947 */ /* 0x002fea0003800000 */
[----:B------:R-:W1:Y:S02]  /*31ab0*/  QSPC.E.S P0, RZ, [R24] ;  /* 0x0000000018ff73aa */ /* 0x000e640000000500 */
[----:B-1----:R-:W-:Y:S05]  /*31ac0*/  @!P0 BRA `(.L_x_12157) ;  /* 0x0000000000188947 */ /* 0x002fea0003800000 */
[----:B------:R-:W-:-:S07]  /*31ad0*/  MOV R9, R24 ;  /* 0x0000001800097202 */ /* 0x000fce0000000f00 */
.L_x_12158:
[----:B------:R-:W1:Y:S02]  /*31ae0*/  LDS R24, [R9] ;  /* 0x0000000009187984 */ /* 0x000e640000000800 */
[----:B-1----:R-:W-:-:S05]  /*31af0*/  FADD R25, R15, R24 ;  /* 0x000000180f197221 */ /* 0x002fca0000000000 */
[----:B------:R-:W1:Y:S02]  /*31b00*/  ATOMS.CAST.SPIN P0, [R9], R24, R25 ;  /* 0x000000180900758d */ /* 0x000e640001800019 */
[----:B-1----:R-:W-:Y:S05]  /*31b10*/  @!P0 BRA `(.L_x_12158) ;  /* 0xfffffffc00f08947 */ /* 0x002fea000383ffff */
[----:B------:R-:W-:Y:S05]  /*31b20*/  BRA `(.L_x_12156) ;  /* 0x00000000002c7947 */ /* 0x000fea0003800000 */
.L_x_12157:
[----:B------:R-:W1:Y:S02]  /*31b30*/  QSPC.E.D P0, RZ, [R24] ;  /* 0x0000000018ff73aa */ /* 0x000e640000000700 */
[----:B-1----:R-:W-:Y:S05]  /*31b40*/  @!P0 BRA `(.L_x_12159) ;  /* 0x0000000000188947 */ /* 0x002fea0003800000 */
.L_x_12160:
[----:B------:R-:W2:Y:S02]  /*31b50*/  LD.E R32, [R24] ;  /* 0x0000000018207980 */ /* 0x000ea40000100900 */
[----:B--2---:R-:W-:-:S06]  /*31b60*/  FADD R33, R15, R32 ;  /* 0x000000200f217221 */ /* 0x004fcc0000000000 */
[----:B------:R-:W2:Y:S02]  /*31b70*/  ATOM.E.CAST.SPIN PT, R33, [R24], R32, R33 ;  /* 0x000000201821738b */ /* 0x000ea400019e0121 */
[----:B--2---:R-:W-:-:S13]  /*31b80*/  ISETP.EQ.U32.AND P0, PT, R33, 0x1, PT ;  /* 0x000000012100780c */ /* 0x004fda0003f02070 */
[----:B------:R-:W-:Y:S05]  /*31b90*/  @!P0 BRA `(.L_x_12160) ;  /* 0xfffffffc00ec8947 */ /* 0x000fea000383ffff */
[----:B------:R-:W-:Y:S05]  /*31ba0*/  BRA `(.L_x_12156) ;  /* 0x00000000000c7947 */ /* 0x000fea0003800000 */
.L_x_12159:
[----:B------:R-:W2:Y:S02]  /*31bb0*/  LD.E R32, desc[UR8][R24.64] ;  /* 0x0000000818207980 */ /* 0x000ea4000c101900 */
[----:B--2---:R-:W-:-:S05]  /*31bc0*/  FADD R9, R15, R32 ;  /* 0x000000200f097221 */ /* 0x004fca0000000000 */
[----:B------:R1:W-:Y:S02]  /*31bd0*/  ST.E desc[UR8][R24.64], R9 ;  /* 0x0000000918007985 */ /* 0x0003e4000c101908 */
.L_x_12156:
[----:B------:R-:W-:Y:S05]  /*31be0*/  BSYNC.RECONVERGENT B1 ;  /* 0x0000000000017941 */ /* 0x000fea0003800200 */
.L_x_12155:
        /* <DEDUP_REMOVED lines=10> */
.L_x_12164:
[----:B------:R-:W1:Y:S02]  /*31c90*/  LDS R24, [R11] ;  /* 0x000000000b187984 */ /* 0x000e640000000800 */
[----:B-1----:R-:W-:-:S05]  /*31ca0*/  FADD R25, R9, R24 ;  /* 0x0000001809197221 */ /* 0x002fca0000000000 */
[----:B------:R-:W1:Y:S02]  /*31cb0*/  ATOMS.CAST.SPIN P0, [R11], R24, R25 ;  /* 0x000000180b00758d */ /* 0x000e640001800019 */
[----:B-1----:R-:W-:Y:S05]  /*31cc0*/  @!P0 BRA `(.L_x_12164) ;  /* 0xfffffffc00f08947 */ /* 0x002fea000383ffff */
[----:B------:R-:W-:Y:S05]  /*31cd0*/  BRA `(.L_x_12162) ;  /* 0x00000000002c7947 */ /* 0x000fea0003800000 */
.L_x_12163:
[----:B------:R-:W1:Y:S02]  /*31ce0*/  QSPC.E.D P0, RZ, [R24] ;  /* 0x0000000018ff73aa */ /* 0x000e640000000700 */
[----:B-1----:R-:W-:Y:S05]  /*31cf0*/  @!P0 BRA `(.L_x_12165) ;  /* 0x0000000000188947 */ /* 0x002fea0003800000 */
.L_x_12166:
[----:B------:R-:W2:Y:S02]  /*31d00*/  LD.E R32, [R24] ;  /* 0x0000000018207980 */ /* 0x000ea40000100900 */
[----:B--2---:R-:W-:-:S06]  /*31d10*/  FADD R33, R9, R32 ;  /* 0x0000002009217221 */ /* 0x004fcc0000000000 */
[----:B------:R-:W2:Y:S02]  /*31d20*/  ATOM.E.CAST.SPIN PT, R33, [R24], R32, R33 ;  /* 0x000000201821738b */ /* 0x000ea400019e0121 */
[----:B--2---:R-:W-:-:S13]  /*31d30*/  ISETP.EQ.U32.AND P0, PT, R33, 0x1, PT ;  /* 0x000000012100780c */ /* 0x004fda0003f02070 */
[----:B------:R-:W-:Y:S05]  /*31d40*/  @!P0 BRA `(.L_x_12166) ;  /* 0xfffffffc00ec8947 */ /* 0x000fea000383ffff */
[----:B------:R-:W-:Y:S05]  /*31d50*/  BRA `(.L_x_12162) ;  /* 0x00000000000c7947 */ /* 0x000fea0003800000 */
.L_x_12165:
[----:B------:R-:W2:Y:S02]  /*31d60*/  LD.E R32, desc[UR8][R24.64] ;  /* 0x0000000818207980 */ /* 0x000ea4000c101900 */
[----:B--2---:R-:W-:-:S05]  /*31d70*/  FADD R9, R9, R32 ;  /* 0x0000002009097221 */ /* 0x004fca0000000000 */
[----:B------:R1:W-:Y:S02]  /*31d80*/  ST.E desc[UR8][R24.64], R9 ;  /* 0x0000000918007985 */ /* 0x0003e4000c101908 */
.L_x_12162:
[----:B------:R-:W-:Y:S05]  /*31d90*/  BSYNC.RECONVERGENT B1 ;  /* 0x0000000000017941 */ /* 0x000fea0003800200 */
.L_x_12161:
[----:B-1----:R-:W-:-:S05]  /*31da0*/  IMAD.WIDE R24, R2, 0x4, R20 ;  /* 0x0000000402187825 */ /* 0x002fca00078e0214 */
[----:B------:R1:W-:Y:S01]  /*31db0*/  ATOM.E.ADD.F32.FTZ.RN.STRONG.GPU P0, RZ, desc[UR8][R24.64], R15 ;  /* 0x8000000f18ff79a2 */ /* 0x0003e2000c10f308 */
[----:B------:R-:W-:Y:S04]  /*31dc0*/  BSSY.RECONVERGENT B1, `(.L_x_12167) ;  /* 0x0000015000017945 */ /* 0x000fe80003800200 */
[----:B-1----:R-:W-:Y:S05]  /*31dd0*/  @P0 BRA `(.L_x_12168) ;  /* 0x00000000004c0947 */ /* 0x002fea0003800000 */
[----:B------:R-:W1:Y:S02]  /*31de0*/  QSPC.E.S P0, RZ, [R24] ;  /* 0x0000000018ff73aa */ /* 0x000e640000000500 */
[----:B-1----:R-:W-:Y:S05]  /*31df0*/  @!P0 BRA `(.L_x_12169) ;  /* 0x0000000000188947 */ /* 0x002fea0003800000 */
[----:B------:R-:W-:-:S07]  /*31e00*/  MOV R9, R24 ;  /* 0x0000001800097202 */ /* 0x000fce0000000f00 */
.L_x_12170:
[----:B------:R-:W1:Y:S02]  /*31e10*/  LDS R24, [R9] ;  /* 0x0000000009187984 */ /* 0x000e640000000800 */
[----:B-1----:R-:W-:-:S05]  /*31e20*/  FADD R25, R15, R24 ;  /* 0x000000180f197221 */ /* 0x002fca0000000000 */
[----:B------:R-:W1:Y:S02]  /*31e30*/  ATOMS.CAST.SPIN P0, [R9], R24, R25 ;  /* 0x000000180900758d */ /* 0x000e640001800019 */
[----:B-1----:R-:W-:Y:S05]  /*31e40*/  @!P0 BRA `(.L_x_12170) ;  /* 0xfffffffc00f08947 */ /* 0x002fea000383ffff */
[----:B------:R-:W-:Y:S05]  /*31e50*/  BRA `(.L_x_12168) ;  /* 0x00000000002c7947 */ /* 0x000fea0003800000 */
.L_x_12169:
[----:B------:R-:W1:Y:S02]  /*31e60*/  QSPC.E.D P0, RZ, [R24] ;  /* 0x0000000018ff73aa */ /* 0x000e640000000700 */
[----:B-1----:R-:W-:Y:S05]  /*31e70*/  @!P0 BRA `(.L_x_12171) ;  /* 0x0000000000188947 */ /* 0x002fea0003800000 */
.L_x_12172:
[----:B------:R-:W2:Y:S02]  /*31e80*/  LD.E R32, [R24] ;  /* 0x0000000018207980 */ /* 0x000ea40000100900 */
[----:B--2---:R-:W-:-:S06]  /*31e90*/  FADD R33, R15, R32 ;  /* 0x000000200f217221 */ /* 0x004fcc0000000000 */
[----:B------:R-:W2:Y:S02]  /*31ea0*/  ATOM.E.CAST.SPIN PT, R33, [R24], R32, R33 ;  /* 0x000000201821738b */ /* 0x000ea400019e0121 */
[----:B--2---:R-:W-:-:S13]  /*31eb0*/  ISETP.EQ.U32.AND P0, PT, R33, 0x1, PT ;  /* 0x000000012100780c */ /* 0x004fda0003f02070 */
[----:B------:R-:W-:Y:S05]  /*31ec0*/  @!P0 BRA `(.L_x_12172) ;  /* 0xfffffffc00ec8947 */ /* 0x000fea000383ffff */
[----:B------:R-:W-:Y:S05]  /*31ed0*/  BRA `(.L_x_12168) ;  /* 0x00000000000c7947 */ /* 0x000fea0003800000 */
.L_x_12171:
[----:B------:R-:W2:Y:S02]  /*31ee0*/  LD.E R32, desc[UR8][R24.64] ;  /* 0x0000000818207980 */ /* 0x000ea4000c101900 */
[----:B--2---:R-:W-:-:S05]  /*31ef0*/  FADD R9, R15, R32 ;  /* 0x000000200f097221 */ /* 0x004fca0000000000 */
[----:B------:R1:W-:Y:S02]  /*31f00*/  ST.E desc[UR8][R24.64], R9 ;  /* 0x0000000918007985 */ /* 0x0003e4000c101908 */
.L_x_12168:
[----:B------:R-:W-:Y:S05]  /*31f10*/  BSYNC.RECONVERGENT B1 ;  /* 0x0000000000017941 */ /* 0x000fea0003800200 */
.L_x_12167:
        /* <DEDUP_REMOVED lines=9> */
.L_x_12176:
[----:B------:R-:W1:Y:S02]  /*31fb0*/  LDS R24, [R11] ;  /* 0x000000000b187984 */ /* 0x000e640000000800 */
[----:B-1----:R-:W-:-:S05]  /*31fc0*/  FADD R25, R9, R24 ;  /* 0x0000001809197221 */ /* 0x002fca0000000000 */
[----:B------:R-:W1:Y:S02]  /*31fd0*/  ATOMS.CAST.SPIN P0, [R11], R24, R25 ;  /* 0x000000180b00758d */ /* 0x000e640001800019 */
[----:B-1----:R-:W-:Y:S05]  /*31fe0*/  @!P0 BRA `(.L_x_12176) ;  /* 0xfffffffc00f08947 */ /* 0x002fea000383ffff */
[----:B------:R-:W-:Y:S05]  /*31ff0*/  BRA `(.L_x_12174) ;  /* 0x00000000002c7947 */ /* 0x000fea0003800000 */
.L_x_12175:
[----:B------:R-:W1:Y:S02]  /*32000*/  QSPC.E.D P0, RZ, [R24] ;  /* 0x0000000018ff73aa */ /* 0x000e640000000700 */
[----:B-1----:R-:W-:Y:S05]  /*32010*/  @!P0 BRA `(.L_x_12177) ;  /* 0x0000000000188947 */ /* 0x002fea0003800000 */
.L_x_12178:
[----:B------:R-:W2:Y:S02]  /*32020*/  LD.E R32, [R24] ;  /* 0x0000000018207980 */ /* 0x000ea40000100900 */
[----:B--2---:R-:W-:-:S06]  /*32030*/  FADD R33, R9, R32 ;  /* 0x0000002009217221 */ /* 0x004fcc0000000000 */
[----:B------:R-:W2:Y:S02]  /*32040*/  ATOM.E.CAST.SPIN PT, R33, [R24], R32, R33 ;  /* 0x000000201821738b */ /* 0x000ea400019e0121 */
[----:B--2---:R-:W-:-:S13]  /*32050*/  ISETP.EQ.U32.AND P0, PT, R33, 0x1, PT ;  /* 0x000000012100780c */ /* 0x004fda0003f02070 */
[----:B------:R-:W-:Y:S05]  /*32060*/  @!P0 BRA `(.L_x_12178) ;  /* 0xfffffffc00ec8947 */ /* 0x000fea000383ffff */
[----:B------:R-:W-:Y:S05]  /*32070*/  BRA `(.L_x_12174) ;  /* 0x00000000000c7947 */ /* 0x000fea0003800000 */
.L_x_12177:
[----:B------:R-:W2:Y:S02]  /*32080*/  LD.E R32, desc[UR8][R24.64] ;  /* 0x0000000818207980 */ /* 0x000ea4000c101900 */
[----:B--2---:R-:W-:-:S05]  /*32090*/  FADD R9, R9, R32 ;  /* 0x0000002009097221 */ /* 0x004fca0000000000 */
[----:B------:R1:W-:Y:S02]  /*320a0*/  ST.E desc[UR8][R24.64], R9 ;  /* 0x0000000918007985 */ /* 0x0003e4000c101908 */
.L_x_12174:
[----:B------:R-:W-:Y:S05]  /*320b0*/  BSYNC.RECONVERGENT B1 ;  /* 0x0000000000017941 */ /* 0x000fea0003800200 */
.L_x_12173:
[----:B-1----:R-:W-:-:S05]  /*320c0*/  IMAD.WIDE R24, R5, 0x4, R20 ;  /* 0x0000000405187825 */ /* 0x002fca00078e0214 */
[----:B------:R1:W-:Y:S01]  /*320d0*/  ATOM.E.ADD.F32.FTZ.RN.STRONG.GPU P0, RZ, desc[UR8][R24.64], R15 ;  /* 0x8000000f18ff79a2 */ /* 0x0003e2000c10f308 */
[----:B------:R-:W-:Y:S04]  /*320e0*/  BSSY.RECONVERGENT B1, `(.L_x_12179) ;  /* 0x0000015000017945 */ /* 0x000fe80003800200 */
[----:B-1----:R-:W-:Y:S05]  /*320f0*/  @P0 BRA `(.L_x_12180) ;  /* 0x00000000004c0947 */ /* 0x002fea0003800000 */
[----:B------:R-:W1:Y:S02]  /*32100*/  QSPC.E.S P0, RZ, [R24] ;  /* 0x0000000018ff73aa */ /* 0x000e640000000500 */
[----:B-1----:R-:W-:Y:S05]  /*32110*/  @!P0 BRA `(.L_x_12181) ;  /* 0x0000000000188947 */ /* 0x002fea0003800000 */
[----:B------:R-:W-:-:S07]  /*32120*/  MOV R9, R24 ;  /* 0x0000001800097202 */ /* 0x000fce0000000f00 */
.L_x_12182:
[----:B------:R-:W1:Y:S02]  /*32130*/  LDS R24, [R9] ;  /* 0x0000000009187984 */ /* 0x000e640000000800 */
[----:B-1----:R-:W-:-:S05]  /*32140*/  FADD R25, R15, R24 ;  /* 0x000000180f197221 */ /* 0x002fca0000000000 */
[----:B------:R-:W1:Y:S02]  /*32150*/  ATOMS.CAST.SPIN P0, [R9], R24, R25 ;  /* 0x000000180900758d */ /* 0x000e640001800019 */
[----:B-1----:R-:W-:Y:S05]  /*32160*/  @!P0 BRA `(.L_x_12182) ;  /* 0xfffffffc00f08947 */ /* 0x002fea000383ffff */
[----:B------:R-:W-:Y:S05]  /*32170*/  BRA `(.L_x_12180) ;  /* 0x00000000002c7947 */ /* 0x000fea0003800000 */
.L_x_12181:
[----:B------:R-:W1:Y:S02]  /*32180*/  QSPC.E.D P0, RZ, [R24] ;  /* 0x0000000018ff73aa */ /* 0x000e640000000700 */
[----:B-1----:R-:W-:Y:S05]  /*32190*/  @!P0 BRA `(.L_x_12183) ;  /* 0x0000000000188947 */ /* 0x002fea0003800000 */
.L_x_12184:
[----:B------:R-:W2:Y:S02]  /*321a0*/  LD.E R32, [R24] ;  /* 0x0000000018207980 */ /* 0x000ea40000100900 */
[----:B--2---:R-:W-:-:S06]  /*321b0*/  FADD R33, R15, R32 ;  /* 0x000000200f217221 */ /* 0x004fcc0000000000 */
[----:B------:R-:W2:Y:S02]  /*321c0*/  ATOM.E.CAST.SPIN PT, R33, [R24], R32, R33 ;  /* 0x000000201821738b */ /* 0x000ea400019e0121 */
[----:B--2---:R-:W-:-:S13]  /*321d0*/  ISETP.EQ.U32.AND P0, PT, R33, 0x1, PT ;  /* 0x000000012100780c */ /* 0x004fda0003f02070 */
[----:B------:R-:W-:Y:S05]  /*321e0*/  @!P0 BRA `(.L_x_12184) ;  /* 0xfffffffc00ec8947 */ /* 0x000fea000383ffff */
[----:B------:R-:W-:Y:S05]  /*321f0*/  BRA `(.L_x_12180) ;  /* 0x00000000000c7947 */ /* 0x000fea0003800000 */
.L_x_12183:
[----:B------:R-:W2:Y:S02]  /*32200*/  LD.E R32, desc[UR8][R24.64] ;  /* 0x0000000818207980 */ /* 0x000ea4000c101900 */
[----:B--2---:R-:W-:-:S05]  /*32210*/  FADD R9, R15, R32 ;  /* 0x000000200f097221 */ /* 0x004fca0000000000 */
[----:B------:R1:W-:Y:S02]  /*32220*/  ST.E desc[UR8][R24.64], R9 ;  /* 0x0000000918007985 */ /* 0x0003e4000c101908 */
.L_x_12180:
[----:B------:R-:W-:Y:S05]  /*32230*/  BSYNC.RECONVERGENT B1 ;  /* 0x0000000000017941 */ /* 0x000fea0003800200 */
.L_x_12179:
        /* <DEDUP_REMOVED lines=9> */
.L_x_12188:
[----:B------:R-:W1:Y:S02]  /*322d0*/  LDS R24, [R11] ;  /* 0x000000000b187984 */ /* 0x000e640000000800 */
[----:B-1----:R-:W-:-:S05]  /*322e0*/  FADD R25, R9, R24 ;  /* 0x0000001809197221 */ /* 0x002fca0000000000 */
[----:B------:R-:W1:Y:S02]  /*322f0*/  ATOMS.CAST.SPIN P0, [R11], R24, R25 ;  /* 0x000000180b00758d */ /* 0x000e640001800019 */
[----:B-1----:R-:W-:Y:S05]  /*32300*/  @!P0 BRA `(.L_x_12188) ;  /* 0xfffffffc00f08947 */ /* 0x002fea000383ffff */
[----:B------:R-:W-:Y:S05]  /*32310*/  BRA `(.L_x_12186) ;  /* 0x00000000002c7947 */ /* 0x000fea0003800000 */
.L_x_12187:
[----:B------:R-:W1:Y:S02]  /*32320*/  QSPC.E.D P0, RZ, [R24] ;  /* 0x0000000018ff73aa */ /* 0x000e640000000700 */
[----:B-1----:R-:W-:Y:S05]  /*32330*/  @!P0 BRA `(.L_x_12189) ;  /* 0x0000000000188947 */ /* 0x002fea0003800000 */
.L_x_12190:
[----:B------:R-:W2:Y:S02]  /*32340*/  LD.E R32, [R24] ;  /* 0x0000000018207980 */ /* 0x000ea40000100900 */
[----:B--2---:R-:W-:-:S06]  /*32350*/  FADD R33, R9, R32 ;  /* 0x0000002009217221 */ /* 0x004fcc0000000000 */
[----:B------:R-:W2:Y:S02]  /*32360*/  ATOM.E.CAST.SPIN PT, R33, [R24], R32, R33 ;  /* 0x000000201821738b */ /* 0x000ea400019e0121 */
[----:B--2---:R-:W-:-:S13]  /*32370*/  ISETP.EQ.U32.AND P0, PT, R33, 0x1, PT ;  /* 0x000000012100780c */ /* 0x004fda0003f02070 */
[----:B------:R-:W-:Y:S05]  /*32380*/  @!P0 BRA `(.L_x_12190) ;  /* 0xfffffffc00ec8947 */ /* 0x000fea000383ffff */
[----:B------:R-:W-:Y:S05]  /*32390*/  BRA `(.L_x_12186) ;  /* 0x00000000000c7947 */ /* 0x000fea0003800000 */
.L_x_12189:
[----:B------:R-:W2:Y:S02]  /*323a0*/  LD.E R32, desc[UR8][R24.64] ;  /* 0x0000000818207980 */ /* 0x000ea4000c101900 */
[----:B--2---:R-:W-:-:S05]  /*323b0*/  FADD R9, R9, R32 ;  /* 0x0000002009097221 */ /* 0x004fca0000000000 */
[----:B------:R1:W-:Y:S02]  /*323c0*/  ST.E desc[UR8][R24.64], R9 ;  /* 0x0000000918007985 */ /* 0x0003e4000c101908 */
.L_x_12186:
[----:B------:R-:W-:Y:S05]  /*323d0*/  BSYNC.RECONVERGENT B1 ;  /* 0x0000000000017941 */ /* 0x000fea0003800200 */
.L_x_12185:
[----:B-1----:R-:W-:-:S05]  /*323e0*/  IMAD.WIDE R24, R4, 0x4, R20 ;  /* 0x0000000404187825 */ /* 0x002fca00078e0214 */
[----:B------:R1:W-:Y:S01]  /*323f0*/  ATOM.E.ADD.F32.FTZ.RN.STRONG.GPU P0, RZ, desc[UR8][R24.64], R15 ;  /* 0x8000000f18ff79a2 */ /* 0x0003e2000c10f308 */
[----:B------:R-:W-:Y:S04]  /*32400*/  BSSY.RECONVERGENT B1, `(.L_x_12191) ;  /* 0x0000015000017945 */ /* 0x000fe80003800200 */
[----:B-1----:R-:W-:Y:S05]  /*32410*/  @P0 BRA `(.L_x_12192) ;  /* 0x00000000004c0947 */ /* 0x002fea0003800000 */
[----:B------:R-:W1:Y:S02]  /*32420*/  QSPC.E.S P0, RZ, [R24] ;  /* 0x0000000018ff73aa */ /* 0x000e640000000500 */
[----:B-1----:R-:W-:Y:S05]  /*32430*/  @!P0 BRA `(.L_x_12193) ;  /* 0x0000000000188947 */ /* 0x002fea0003800000 */
[----:B------:R-:W-:-:S07]  /*32440*/  MOV R9, R24 ;  /* 0x0000001800097202 */ /* 0x000fce0000000f00 */
.L_x_12194:
[----:B------:R-:W1:Y:S02]  /*32450*/  LDS R24, [R9] ;  /* 0x0000000009187984 */ /* 0x000e640000000800 */
[----:B-1----:R-:W-:-:S05]  /*32460*/  FADD R25, R15, R24 ;  /* 0x000000180f197221 */ /* 0x002fca0000000000 */
[----:B------:R-:W1:Y:S02]  /*32470*/  ATOMS.CAST.SPIN P0, [R9], R24, R25 ;  /* 0x000000180900758d */ /* 0x000e640001800019 */
[----:B-1----:R-:W-:Y:S05]  /*32480*/  @!P0 BRA `(.L_x_12194) ;  /* 0xfffffffc00f08947 */ /* 0x002fea000383ffff */
[----:B------:R-:W-:Y:S05]  /*32490*/  BRA `(.L_x_12192) ;  /* 0x00000000002c7947 */ /* 0x000fea0003800000 */
.L_x_12193:
[----:B------:R-:W1:Y:S02]  /*324a0*/  QSPC.E.D P0, RZ, [R24] ;  /* 0x0000000018ff73aa */ /* 0x000e640000000700 */
[----:B-1----:R-:W-:Y:S05]  /*324b0*/  @!P0 BRA `(.L_x_12195) ;  /* 0x0000000000188947 */ /* 0x002fea0003800000 */
.L_x_12196:
[----:B------:R-:W2:Y:S02]  /*324c0*/  LD.E R32, [R24] ;  /* 0x0000000018207980 */ /* 0x000ea40000100900 */
[----:B--2---:R-:W-:-:S06]  /*324d0*/  FADD R33, R15, R32 ;  /* 0x000000200f217221 */ /* 0x004fcc0000000000 */
[----:B------:R-:W2:Y:S02]  /*324e0*/  ATOM.E.CAST.SPIN PT, R33, [R24], R32, R33 ;  /* 0x000000201821738b */ /* 0x000ea400019e0121 */
[----:B--2---:R-:W-:-:S13]  /*324f0*/  ISETP.EQ.U32.AND P0, PT, R33, 0x1, PT ;  /* 0x000000012100780c */ /* 0x004fda0003f02070 */
[----:B------:R-:W-:Y:S05]  /*32500*/  @!P0 BRA `(.L_x_12196) ;  /* 0xfffffffc00ec8947 */ /* 0x000fea000383ffff */
[----:B------:R-:W-:Y:S05]  /*32510*/  BRA `(.L_x_12192) ;  /* 0x00000000000c7947 */ /* 0x000fea0003800000 */
.L_x_12195:
[----:B------:R-:W2:Y:S02]  /*32520*/  LD.E R32, desc[UR8][R24.64] ;  /* 0x0000000818207980 */ /* 0x000ea4000c101900 */
[----:B--2---:R-:W-:-:S05]  /*32530*/  FADD R9, R15, R32 ;  /* 0x000000200f097221 */ /* 0x004fca0000000000 */
[----:B------:R1:W-:Y:S02]  /*32540*/  ST.E desc[UR8][R24.64], R9 ;  /* 0x0000000918007985 */ /* 0x0003e4000c101908 */
.L_x_12192:
[----:B------:R-:W-:Y:S05]  /*32550*/  BSYNC.RECONVERGENT B1 ;  /* 0x0000000000017941 */ /* 0x000fea0003800200 */
.L_x_12191:
        /* <DEDUP_REMOVED lines=10> */
.L_x_12200:
[----:B------:R-:W0:Y:S02]  /*32600*/  LDS R22, [R9] ;  /* 0x0000000009167984 */ /* 0x000e240000000800 */
[----:B0-----:R-:W-:-:S05]  /*32610*/  FADD R23, R19, R22 ;  /* 0x0000001613177221 */ /* 0x001fca0000000000 */
[----:B------:R-:W0:Y:S02]  /*32620*/  ATOMS.CAST.SPIN P0, [R9], R22, R23 ;  /* 0x000000160900758d */ /* 0x000e240001800017 */
[----:B0-----:R-:W-:Y:S05]  /*32630*/  @!P0 BRA `(.L_x_12200) ;  /* 0xfffffffc00f08947 */ /* 0x001fea000383ffff */
[----:B------:R-:W-:Y:S05]  /*32640*/  BRA `(.L_x_12198) ;  /* 0x00000000002c7947 */ /* 0x000fea0003800000 */
.L_x_12199:
[----:B------:R-:W0:Y:S02]  /*32650*/  QSPC.E.D P0, RZ, [R22] ;  /* 0x0000000016ff73aa */ /* 0x000e240000000700 */
[----:B0-----:R-:W-:Y:S05]  /*32660*/  @!P0 BRA `(.L_x_12201) ;  /* 0x0000000000188947 */ /* 0x001fea0003800000 */
.L_x_12202:
[----:B------:R-:W2:Y:S02]  /*32670*/  LD.E R24, [R22] ;  /* 0x0000000016187980 */ /* 0x000ea40000100900 */
[----:B--2---:R-:W-:-:S06]  /*32680*/  FADD R25, R19, R24 ;  /* 0x0000001813197221 */ /* 0x004fcc0000000000 */
[----:B------:R-:W2:Y:S02]  /*32690*/  ATOM.E.CAST.SPIN PT, R25, [R22], R24, R25 ;  /* 0x000000181619738b */ /* 0x000ea400019e0119 */
[----:B--2---:R-:W-:-:S13]  /*326a0*/  ISETP.EQ.U32.AND P0, PT, R25, 0x1, PT ;  /* 0x000000011900780c */ /* 0x004fda0003f02070 */
[----:B------:R-:W-:Y:S05]  /*326b0*/  @!P0 BRA `(.L_x_12202) ;  /* 0xfffffffc00ec8947 */ /* 0x000fea000383ffff */
[----:B------:R-:W-:Y:S05]  /*326c0*/  BRA `(.L_x_12198) ;  /* 0x00000000000c7947 */ /* 0x000fea0003800000 */
.L_x_12201:
[----:B------:R-:W2:Y:S02]  /*326d0*/  LD.E R9, desc[UR8][R22.64] ;  /* 0x0000000816097980 */ /* 0x000ea4000c101900 */
[----:B--2---:R-:W-:-:S05]  /*326e0*/  FADD R9, R19, R9 ;  /* 0x0000000913097221 */ /* 0x004fca0000000000 */
[----:B------:R0:W-:Y:S02]  /*326f0*/  ST.E desc[UR8][R22.64], R9 ;  /* 0x0000000916007985 */ /* 0x0001e4000c101908 */
.L_x_12198:
[----:B------:R-:W-:Y:S05]  /*32700*/  BSYNC.RECONVERGENT B1 ;  /* 0x0000000000017941 */ /* 0x000fea0003800200 */
.L_x_12197:
        /* <DEDUP_REMOVED lines=8> */
.L_x_12206:
[----:B------:R-:W0:Y:S02]  /*32790*/  LDS R20, [R9] ;  /* 0x0000000009147984 */ /* 0x000e240000000800 */
[----:B0-----:R-:W-:-:S05]  /*327a0*/  FADD R21, R15, R20 ;  /* 0x000000140f157221 */ /* 0x001fca0000000000 */
[----:B------:R-:W0:Y:S02]  /*327b0*/  ATOMS.CAST.SPIN P0, [R9], R20, R21 ;  /* 0x000000140900758d */ /* 0x000e240001800015 */
[----:B0-----:R-:W-:Y:S05]  /*327c0*/  @!P0 BRA `(.L_x_12206) ;  /* 0xfffffffc00f08947 */ /* 0x001fea000383ffff */
[----:B------:R-:W-:Y:S05]  /*327d0*/  BRA `(.L_x_12204) ;  /* 0x00000000002c7947 */ /* 0x000fea0003800000 */
.L_x_12205:
[----:B------:R-:W0:Y:S02]  /*327e0*/  QSPC.E.D P0, RZ, [R20] ;  /* 0x0000000014ff73aa */ /* 0x000e240000000700 */
[----:B0-----:R-:W-:Y:S05]  /*327f0*/  @!P0 BRA `(.L_x_12207) ;  /* 0x0000000000188947 */ /* 0x001fea0003800000 */
.L_x_12208:
[----:B------:R-:W2:Y:S02]  /*32800*/  LD.E R22, [R20] ;  /* 0x0000000014167980 */ /* 0x000ea40000100900 */
[----:B--2---:R-:W-:-:S06]  /*32810*/  FADD R23, R15, R22 ;  /* 0x000000160f177221 */ /* 0x004fcc0000000000 */
[----:B------:R-:W2:Y:S02]  /*32820*/  ATOM.E.CAST.SPIN PT, R23, [R20], R22, R23 ;  /* 0x000000161417738b */ /* 0x000ea400019e0117 */
[----:B--2---:R-:W-:-:S13]  /*32830*/  ISETP.EQ.U32.AND P0, PT, R23, 0x1, PT ;  /* 0x000000011700780c */ /* 0x004fda0003f02070 */
[----:B------:R-:W-:Y:S05]  /*32840*/  @!P0 BRA `(.L_x_12208) ;  /* 0xfffffffc00ec8947 */ /* 0x000fea000383ffff */
[----:B------:R-:W-:Y:S05]  /*32850*/  BRA `(.L_x_12204) ;  /* 0x00000000000c7947 */ /* 0x000fea0003800000 */
.L_x_12207:
[----:B------:R-:W2:Y:S02]  /*32860*/  LD.E R22, desc[UR8][R20.64] ;  /* 0x0000000814167980 */ /* 0x000ea4000c101900 */
[----:B--2---:R-:W-:-:S05]  /*32870*/  FADD R9, R15, R22 ;  /* 0x000000160f097221 */ /* 0x004fca0000000000 */
[----:B------:R0:W-:Y:S02]  /*32880*/  ST.E desc[UR8][R20.64], R9 ;  /* 0x0000000914007985 */ /* 0x0001e4000c101908 */
.L_x_12204:
[----:B------:R-:W-:Y:S05]  /*32890*/  BSYNC.RECONVERGENT B1 ;  /* 0x0000000000017941 */ /* 0x000fea0003800200 */
.L_x_12203:
[----:B------:R-:W-:-:S03]  /*328a0*/  UMOV UR4, 0xffffffff ;  /* 0xffffffff00047882 */ /* 0x000fc60000000000 */
[----:B------:R-:W-:Y:S05]  /*328b0*/  BRA.DIV UR4, `(.L_x_12209) ;  /* 0x000003ea04507947 */ /* 0x000fea000b800000 */
[----:B------:R-:W2:Y:S04]  /*328c0*/  LDL R11, [R1+0x74] ;  /* 0x00007400010b7983 */ /* 0x000ea80000100800 */
[----:B------:R-:W3:Y:S04]  /*328d0*/  LDL R17, [R1+0xcc] ;  /* 0x0000cc0001117983 */ /* 0x000ee80000100800 */
[----:B0-----:R0:W1:Y:S04]  /*328e0*/  SHFL.IDX PT, R9, R14, 0x5, 0x181f ;  /* 0x00b81f000e097f89 */ /* 0x00106800000e0000 */
[----:B--2---:R0:W2:Y:S04]  /*328f0*/  SHFL.IDX PT, R22, R11, 0x5, 0x181f ;  /* 0x00b81f000b167f89 */ /* 0x0040a800000e0000 */
[----:B-1-3--:R0:W3:Y:S02]  /*32900*/  SHFL.IDX PT, R24, R17, 0x5, 0x181f ;  /* 0x00b81f0011187f89 */ /* 0x00a0e400000e0000 */
.L_x_13830:
        /* <DEDUP_REMOVED lines=19> */
.L_x_12213:
[----:B------:R-:W0:Y:S02]  /*32a40*/  LDS R20, [R11] ;  /* 0x000000000b147984 */ /* 0x000e240000000800 */
[----:B0-----:R-:W-:-:S05]  /*32a50*/  FADD R21, R19, R20 ;  /* 0x0000001413157221 */ /* 0x001fca0000000000 */
[----:B------:R-:W0:Y:S02]  /*32a60*/  ATOMS.CAST.SPIN P0, [R11], R20, R21 ;  /* 0x000000140b00758d */ /* 0x000e240001800015 */
[----:B0-----:R-:W-:Y:S05]  /*32a70*/  @!P0 BRA `(.L_x_12213) ;  /* 0xfffffffc00f08947 */ /* 0x001fea000383ffff */
[----:B------:R-:W-:Y:S05]  /*32a80*/  BRA `(.L_x_12211) ;  /* 0x00000000002c7947 */ /* 0x000fea0003800000 */
.L_x_12212:
[----:B------:R-:W0:Y:S02]  /*32a90*/  QSPC.E.D P0, RZ, [R22] ;  /* 0x0000000016ff73aa */ /* 0x000e240000000700 */
[----:B0-----:R-:W-:Y:S05]  /*32aa0*/  @!P0 BRA `(.L_x_12214) ;  /* 0x0000000000188947 */ /* 0x001fea0003800000 */
.L_x_12215:
[----:B------:R-:W2:Y:S02]  /*32ab0*/  LD.E R20, [R22] ;  /* 0x0000000016147980 */ /* 0x000ea40000100900 */
[----:B--2---:R-:W-:-:S06]  /*32ac0*/  FADD R21, R19, R20 ;  /* 0x0000001413157221 */ /* 0x004fcc0000000000 */
[----:B------:R-:W2:Y:S02]  /*32ad0*/  ATOM.E.CAST.SPIN PT, R21, [R22], R20, R21 ;  /* 0x000000141615738b */ /* 0x000ea400019e0115 */
[----:B--2---:R-:W-:-:S13]  /*32ae0*/  ISETP.EQ.U32.AND P0, PT, R21, 0x1, PT ;  /* 0x000000011500780c */ /* 0x004fda0003f02070 */
[----:B------:R-:W-:Y:S05]  /*32af0*/  @!P0 BRA `(.L_x_12215) ;  /* 0xfffffffc00ec8947 */ /* 0x000fea000383ffff */
[----:B------:R-:W-:Y:S05]  /*32b00*/  BRA `(.L_x_12211) ;  /* 0x00000000000c7947 */ /* 0x000fea0003800000 */
.L_x_12214:
[----:B------:R-:W2:Y:S02]  /*32b10*/  LD.E R11, desc[UR8][R22.64] ;  /* 0x00000008160b7980 */ /* 0x000ea4000c101900 */
[----:B--2---:R-:W-:-:S05]  /*32b20*/  FADD R11, R19, R11 ;  /* 0x0000000b130b7221 */ /* 0x004fca0000000000 */
[----:B------:R0:W-:Y:S02]  /*32b30*/  ST.E desc[UR8][R22.64], R11 ;  /* 0x0000000b16007985 */ /* 0x0001e4000c101908 */
.L_x_12211:
[----:B------:R-:W-:Y:S05]  /*32b40*/  BSYNC.RECONVERGENT B1 ;  /* 0x0000000000017941 */ /* 0x000fea0003800200 */
.L_x_12210:
        /* <DEDUP_REMOVED lines=9> */
.L_x_12219:
[----:B------:R-:W1:Y:S02]  /*32be0*/  LDS R24, [R9] ;  /* 0x0000000009187984 */ /* 0x000e640000000800 */
[----:B-1----:R-:W-:-:S05]  /*32bf0*/  FADD R25, R15, R24 ;  /* 0x000000180f197221 */ /* 0x002fca0000000000 */
[----:B------:R-:W1:Y:S02]  /*32c00*/  ATOMS.CAST.SPIN P0, [R9], R24, R25 ;  /* 0x000000180900758d */ /* 0x000e640001800019 */
[----:B-1----:R-:W-:Y:S05]  /*32c10*/  @!P0 BRA `(.L_x_12219) ;  /* 0xfffffffc00f08947 */ /* 0x002fea000383ffff */
[----:B------:R-:W-:Y:S05]  /*32c20*/  BRA `(.L_x_12217) ;  /* 0x00000000002c7947 */ /* 0x000fea0003800000 */
.L_x_12218:
[----:B------:R-:W1:Y:S02]  /*32c30*/  QSPC.E.D P0, RZ, [R20] ;  /* 0x0000000014ff73aa */ /* 0x000e640000000700 */
[----:B-1----:R-:W-:Y:S05]  /*32c40*/  @!P0 BRA `(.L_x_12220) ;  /* 0x0000000000188947 */ /* 0x002fea0003800000 */
.L_x_12221:
[----:B------:R-:W2:Y:S02]  /*32c50*/  LD.E R24, [R20] ;  /* 0x0000000014187980 */ /* 0x000ea40000100900 */
[----:B--2---:R-:W-:-:S06]  /*32c60*/  FADD R25, R15, R24 ;  /* 0x000000180f197221 */ /* 0x004fcc0000000000 */
[----:B------:R-:W2:Y:S02]  /*32c70*/  ATOM.E.CAST.SPIN PT, R25, [R20], R24, R25 ;  /* 0x000000181419738b */ /* 0x000ea400019e0119 */
[----:B--2---:R-:W-:-:S13]  /*32c80*/  ISETP.EQ.U32.AND P0, PT, R25, 0x1, PT ;  /* 0x000000011900780c */ /* 0x004fda0003f02070 */
[----:B------:R-:W-:Y:S05]  /*32c90*/  @!P0 BRA `(.L_x_12221) ;  /* 0xfffffffc00ec8947 */ /* 0x000fea000383ffff */
[----:B------:R-:W-:Y:S05]  /*32ca0*/  BRA `(.L_x_12217) ;  /* 0x00000000000c7947 */ /* 0x000fea0003800000 */
.L_x_12220:
[----:B------:R-:W2:Y:S02]  /*32cb0*/  LD.E R24, desc[UR8][R20.64] ;  /* 0x0000000814187980 */ /* 0x000ea4000c101900 */
[----:B--2---:R-:W-:-:S05]  /*32cc0*/  FADD R9, R15, R24 ;  /* 0x000000180f097221 */ /* 0x004fca0000000000 */
[----:B------:R1:W-:Y:S02]  /*32cd0*/  ST.E desc[UR8][R20.64], R9 ;  /* 0x0000000914007985 */ /* 0x0003e4000c101908 */
.L_x_12217:
[----:B------:R-:W-:Y:S05]  /*32ce0*/  BSYNC.RECONVERGENT B1 ;  /* 0x0000000000017941 */ /* 0x000fea0003800200 */
.L_x_12216:
        /* <DEDUP_REMOVED lines=10> */
.L_x_12225:
[----:B------:R-:W0:Y:S02]  /*32d90*/  LDS R24, [R9] ;  /* 0x0000000009187984 */ /* 0x000e240000000800 */
[----:B0-----:R-:W-:-:S05]  /*32da0*/  FADD R25, R11, R24 ;  /* 0x000000180b197221 */ /* 0x001fca0000000000 */
[----:B------:R-:W0:Y:S02]  /*32db0*/  ATOMS.CAST.SPIN P0, [R9], R24, R25 ;  /* 0x000000180900758d */ /* 0x000e240001800019 */
[----:B0-----:R-:W-:Y:S05]  /*32dc0*/  @!P0 BRA `(.L_x_12225) ;  /* 0xfffffffc00f08947 */ /* 0x001fea000383ffff */
[----:B------:R-:W-:Y:S05]  /*32dd0*/  BRA `(.L_x_12223) ;  /* 0x00000000002c7947 */ /* 0x000fea0003800000 */
.L_x_12224:
[----:B------:R-:W0:Y:S02]  /*32de0*/  QSPC.E.D P0, RZ, [R24] ;  /* 0x0000000018ff73aa */ /* 0x000e240000000700 */
[----:B0-----:R-:W-:Y:S05]  /*32df0*/  @!P0 BRA `(.L_x_12226) ;  /* 0x0000000000188947 */ /* 0x001fea0003800000 */
.L_x_12227:
[----:B------:R-:W2:Y:S02]  /*32e00*/  LD.E R32, [R24] ;  /* 0x0000000018207980 */ /* 0x000ea40000100900 */
[----:B--2---:R-:W-:-:S06]  /*32e10*/  FADD R33, R11, R32 ;  /* 0x000000200b217221 */ /* 0x004fcc0000000000 */
[----:B------:R-:W2:Y:S02]  /*32e20*/  ATOM.E.CAST.SPIN PT, R33, [R24], R32, R33 ;  /* 0x000000201821738b */ /* 0x000ea400019e0121 */
[----:B--2---:R-:W-:-:S13]  /*32e30*/  ISETP.EQ.U32.AND P0, PT, R33, 0x1, PT ;  /* 0x000000012100780c */ /* 0x004fda0003f02070 */
[----:B------:R-:W-:Y:S05]  /*32e40*/  @!P0 BRA `(.L_x_12227) ;  /* 0xfffffffc00ec8947 */ /* 0x000fea000383ffff */
[----:B------:R-:W-:Y:S05]  /*32e50*/  BRA `(.L_x_12223) ;  /* 0x00000000000c7947 */ /* 0x000fea0003800000 */
.L_x_12226:
[----:B------:R-:W2:Y:S02]  /*32e60*/  LD.E R9, desc[UR8][R24.64] ;  /* 0x0000000818097980 */ /* 0x000ea4000c101900 */
[----:B--2---:R-:W-:-:S05]  /*32e70*/  FADD R9, R11, R9 ;  /* 0x000000090b097221 */ /* 0x004fca0000000000 */
[----:B------:R0:W-:Y:S02]  /*32e80*/  ST.E desc[UR8][R24.64], R9 ;  /* 0x0000000918007985 */ /* 0x0001e4000c101908 */
.L_x_12223:
[----:B------:R-:W-:Y:S05]  /*32e90*/  BSYNC.RECONVERGENT B1 ;  /* 0x0000000000017941 */ /* 0x000fea0003800200 */
.L_x_12222:
[----:B0-----:R-:W-:-:S05]  /*32ea0*/  IMAD.WIDE R24, R61, 0x4, R20 ;  /* 0x000000043d187825 */ /* 0x001fca00078e0214 */
[----:B------:R0:W-:Y:S01]  /*32eb0*/  ATOM.E.ADD.F32.FTZ.RN.STRONG.GPU P0, RZ, desc[UR8][R24.64], R15 ;  /* 0x8000000f18ff79a2 */ /* 0x0001e2000c10f308 */
[----:B------:R-:W-:Y:S04]  /*32ec0*/  BSSY.RECONVERGENT B1, `(.L_x_12228) ;  /* 0x0000015000017945 */ /* 0x000fe80003800200 */
[----:B0-----:R-:W-:Y:S05]  /*32ed0*/  @P0 BRA `(.L_x_12229) ;  /* 0x00000000004c0947 */ /* 0x001fea0003800000 */
[----:B------:R-:W0:Y:S02]  /*32ee0*/  QSPC.E.S P0, RZ, [R24] ;  /* 0x0000000018ff73aa */ /* 0x000e240000000500 */
[----:B0-----:R-:W-:Y:S05]  /*32ef0*/  @!P0 BRA `(.L_x_12230) ;  /* 0x0000000000188947 */ /* 0x001fea0003800000 */
[----:B------:R-:W-:-:S07]  /*32f00*/  MOV R9, R24 ;  /* 0x0000001800097202 */ /* 0x000fce0000000f00 */
.L_x_12231:
[----:B------:R-:W0:Y:S02]  /*32f10*/  LDS R24, [R9] ;  /* 0x0000000009187984 */ /* 0x000e240000000800 */
[----:B0-----:R-:W-:-:S05]  /*32f20*/  FADD R25, R15, R24 ;  /* 0x000000180f197221 */ /* 0x001fca0000000000 */
[----:B------:R-:W0:Y:S02]  /*32f30*/  ATOMS.CAST.SPIN P0, [R9], R24, R25 ;  /* 0x000000180900758d */ /* 0x000e240001800019 */
[----:B0-----:R-:W-:Y:S05]  /*32f40*/  @!P0 BRA `(.L_x_12231) ;  /* 0xfffffffc00f08947 */ /* 0x001fea000383ffff */
[----:B------:R-:W-:Y:S05]  /*32f50*/  BRA `(.L_x_12229) ;  /* 0x00000000002c7947 */ /* 0x000fea0003800000 */
.L_x_12230:
[----:B------:R-:W0:Y:S02]  /*32f60*/  QSPC.E.D P0, RZ, [R24] ;  /* 0x0000000018ff73aa */ /* 0x000e240000000700 */
[----:B0-----:R-:W-:Y:S05]  /*32f70*/  @!P0 BRA `(.L_x_12232) ;  /* 0x0000000000188947 */ /* 0x001fea0003800000 */
.L_x_12233:
[----:B------:R-:W2:Y:S02]  /*32f80*/  LD.E R32, [R24] ;  /* 0x0000000018207980 */ /* 0x000ea40000100900 */
[----:B--2---:R-:W-:-:S06]  /*32f90*/  FADD R33, R15, R32 ;  /* 0x000000200f217221 */ /* 0x004fcc0000000000 */
[----:B------:R-:W2:Y:S02]  /*32fa0*/  ATOM.E.CAST.SPIN PT, R33, [R24], R32, R33 ;  /* 0x000000201821738b */ /* 0x000ea400019e0121 */
[----:B--2---:R-:W-:-:S13]  /*32fb0*/  ISETP.EQ.U32.AND P0, PT, R33, 0x1, PT ;  /* 0x000000012100780c */ /* 0x004fda0003f02070 */
[----:B------:R-:W-:Y:S05]  /*32fc0*/  @!P0 BRA `(.L_x_12233) ;  /* 0xfffffffc00ec8947 */ /* 0x000fea000383ffff */
[----:B------:R-:W-:Y:S05]  /*32fd0*/  BRA `(.L_x_12229) ;  /* 0x00000000000c7947 */ /* 0x000fea0003800000 */
.L_x_12232:
[----:B------:R-:W2:Y:S02]  /*32fe0*/  LD.E R32, desc[UR8][R24.64] ;  /* 0x0000000818207980 */ /* 0x000ea4000c101900 */
[----:B--2---:R-:W-:-:S05]  /*32ff0*/  FADD R9, R15, R32 ;  /* 0x000000200f097221 */ /* 0x004fca0000000000 */
[----:B------:R0:W-:Y:S02]  /*33000*/  ST.E desc[UR8][R24.64], R9 ;  /* 0x0000000918007985 */ /* 0x0001e4000c101908 */
.L_x_12229:
[----:B------:R-:W-:Y:S05]  /*33010*/  BSYNC.RECONVERGENT B1 ;  /* 0x0000000000017941 */ /* 0x000fea0003800200 */
.L_x_12228:
        /* <DEDUP_REMOVED lines=10> */
.L_x_12237:
[----:B------:R-:W0:Y:S02]  /*330c0*/  LDS R24, [R9] ;  /* 0x0000000009187984 */ /* 0x000e240000000800 */
[----:B0-----:R-:W-:-:S05]  /*330d0*/  FADD R25, R11, R24 ;  /* 0x000000180b197221 */ /* 0x001fca0000000000 */
[----:B------:R-:W0:Y:S02]  /*330e0*/  ATOMS.CAST.SPIN P0, [R9], R24, R25 ;  /* 0x000000180900758d */ /* 0x000e240001800019 */
[----:B0-----:R-:W-:Y:S05]  /*330f0*/  @!P0 BRA `(.L_x_12237) ;  /* 0xfffffffc00f08947 */ /* 0x001fea000383ffff */
[----:B------:R-:W-:Y:S05]  /*33100*/  BRA `(.L_x_12235) ;  /* 0x00000000002c7947 */ /* 0x000fea0003800000 */
.L_x_12236:
[----:B------:R-:W0:Y:S02]  /*33110*/  QSPC.E.D P0, RZ, [R24] ;  /* 0x0000000018ff73aa */ /* 0x000e240000000700 */
[----:B0-----:R-:W-:Y:S05]  /*33120*/  @!P0 BRA `(.L_x_12238) ;  /* 0x0000000000188947 */ /* 0x001fea0003800000 */
.L_x_12239:
[----:B------:R-:W2:Y:S02]  /*33130*/  LD.E R32, [R24] ;  /* 0x0000000018207980 */ /* 0x000ea40000100900 */
[----:B--2---:R-:W-:-:S06]  /*33140*/  FADD R33, R11, R32 ;  /* 0x000000200b217221 */ /* 0x004fcc0000000000 */
[----:B------:R-:W2:Y:S02]  /*33150*/  ATOM.E.CAST.SPIN PT, R33, [R24], R32, R33 ;  /* 0x000000201821738b */ /* 0x000ea400019e0121 */
[----:B--2---:R-:W-:-:S13]  /*33160*/  ISETP.EQ.U32.AND P0, PT, R33, 0x1, PT ;  /* 0x000000012100780c */ /* 0x004fda0003f02070 */
[----:B------:R-:W-:Y:S05]  /*33170*/  @!P0 BRA `(.L_x_12239) ;  /* 0xfffffffc00ec8947 */ /* 0x000fea000383ffff */
[----:B------:R-:W-:Y:S05]  /*33180*/  BRA `(.L_x_12235) ;  /* 0x00000000000c7947 */ /* 0x000fea0003800000 */
.L_x_12238:
[----:B------:R-:W2:Y:S02]  /*33190*/  LD.E R9, desc[UR8][R24.64] ;  /* 0x0000000818097980 */ /* 0x000ea4000c101900 */
[----:B--2---:R-:W-:-:S05]  /*331a0*/  FADD R9, R11, R9 ;  /* 0x000000090b097221 */ /* 0x004fca0000000000 */
[----:B------:R0:W-:Y:S02]  /*331b0*/  ST.E desc[UR8][R24.64], R9 ;  /* 0x0000000918007985 */ /* 0x0001e4000c101908 */
.L_x_12235:
[----:B------:R-:W-:Y:S05]  /*331c0*/  BSYNC.RECONVERGENT B1 ;  /* 0x0000000000017941 */ /* 0x000fea0003800200 */
.L_x_12234:
[----:B0-----:R-:W-:-:S05]  /*331d0*/  IMAD.WIDE R24, R6, 0x4, R20 ;  /* 0x0000000406187825 */ /* 0x001fca00078e0214 */
[----:B------:R0:W-:Y:S01]  /*331e0*/  ATOM.E.ADD.F32.FTZ.RN.STRONG.GPU P0, RZ, desc[UR8][R24.64], R15 ;  /* 0x8000000f18ff79a2 */ /* 0x0001e2000c10f308 */
[----:B------:R-:W-:Y:S04]  /*331f0*/  BSSY.RECONVERGENT B1, `(.L_x_12240) ;  /* 0x0000015000017945 */ /* 0x000fe80003800200 */
[----:B0-----:R-:W-:Y:S05]  /*33200*/  @P0 BRA `(.L_x_12241) ;  /* 0x00000000004c0947 */ /* 0x001fea0003800000 */
[----:B------:R-:W0:Y:S02]  /*33210*/  QSPC.E.S P0, RZ, [R24] ;  /* 0x0000000018ff73aa */ /* 0x000e240000000500 */
[----:B0-----:R-:W-:Y:S05]  /*33220*/  @!P0 BRA `(.L_x_12242) ;  /* 0x0000000000188947 */ /* 0x001fea0003800000 */
[----:B------:R-:W-:-:S07]  /*33230*/  MOV R9, R24 ;  /* 0x0000001800097202 */ /* 0x000fce0000000f00 */
.L_x_12243:
[----:B------:R-:W0:Y:S02]  /*33240*/  LDS R24, [R9] ;  /* 0x0000000009187984 */ /* 0x000e240000000800 */
[----:B0-----:R-:W-:-:S05]  /*33250*/  FADD R25, R15, R24 ;  /* 0x000000180f197221 */ /* 0x001fca0000000000 */
[----:B------:R-:W0:Y:S02]  /*33260*/  ATOMS.CAST.SPIN P0, [R9], R24, R25 ;  /* 0x000000180900758d */ /* 0x000e240001800019 */
[----:B0-----:R-:W-:Y:S05]  /*33270*/  @!P0 BRA `(.L_x_12243) ;  /* 0xfffffffc00f08947 */ /* 0x001fea000383ffff */
[----:B------:R-:W-:Y:S05]  /*33280*/  BRA `(.L_x_12241) ;  /* 0x00000000002c7947 */ /* 0x000fea0003800000 */
.L_x_12242:
[----:B------:R-:W0:Y:S02]  /*33290*/  QSPC.E.D P0, RZ, [R24] ;  /* 0x0000000018ff73aa */ /* 0x000e240000000700 */
[----:B0-----:R-:W-:Y:S05]  /*332a0*/  @!P0 BRA `(.L_x_12244) ;  /* 0x0000000000188947 */ /* 0x001fea0003800000 */
.L_x_12245:
[----:B------:R-:W2:Y:S02]  /*332b0*/  LD.E R32, [R24] ;  /* 0x0000000018207980 */ /* 0x000ea40000100900 */
[----:B--2---:R-:W-:-:S06]  /*332c0*/  FADD R33, R15, R32 ;  /* 0x000000200f217221 */ /* 0x004fcc0000000000 */
[----:B------:R-:W2:Y:S02]  /*332d0*/  ATOM.E.CAST.SPIN PT, R33, [R24], R32, R33 ;  /* 0x000000201821738b */ /* 0x000ea400019e0121 */
[----:B--2---:R-:W-:-:S13]  /*332e0*/  ISETP.EQ.U32.AND P0, PT, R33, 0x1, PT ;  /* 0x000000012100780c */ /* 0x004fda0003f02070 */
[----:B------:R-:W-:Y:S05]  /*332f0*/  @!P0 BRA `(.L_x_12245) ;  /* 0xfffffffc00ec8947 */ /* 0x000fea000383ffff */
[----:B------:R-:W-:Y:S05]  /*33300*/  BRA `(.L_x_12241) ;  /* 0x00000000000c7947 */ /* 0x000fea0003800000 */
.L_x_12244:
[----:B------:R-:W2:Y:S02]  /*33310*/  LD.E R32, desc[UR8][R24.64] ;  /* 0x0000000818207980 */ /* 0x000ea4000c101900 */
[----:B--2---:R-:W-:-:S05]  /*33320*/  FADD R9, R15, R32 ;  /* 0x000000200f097221 */ /* 0x004fca0000000000 */
[----:B------:R0:W-:Y:S02]  /*33330*/  ST.E desc[UR8][R24.64], R9 ;  /* 0x0000000918007985 */ /* 0x0001e4000c101908 */
.L_x_12241:
[----:B------:R-:W-:Y:S05]  /*33340*/  BSYNC.RECONVERGENT B1 ;  /* 0x0000000000017941 */ /* 0x000fea0003800200 */
.L_x_12240:
        /* <DEDUP_REMOVED lines=10> */
.L_x_12249:
[----:B------:R-:W0:Y:S02]  /*333f0*/  LDS R24, [R9] ;  /* 0x0000000009187984 */ /* 0x000e240000000800 */
[----:B0-----:R-:W-:-:S05]  /*33400*/  FADD R25, R11, R24 ;  /* 0x000000180b197221 */ /* 0x001fca0000000000 */
[----:B------:R-:W0:Y:S02]  /*33410*/  ATOMS.CAST.SPIN P0, [R9], R24, R25 ;  /* 0x000000180900758d */ /* 0x000e240001800019 */
[----:B0-----:R-:W-:Y:S05]  /*33420*/  @!P0 BRA `(.L_x_12249) ;  /* 0xfffffffc00f08947 */ /* 0x001fea000383ffff */
[----:B------:R-:W-:Y:S05]  /*33430*/  BRA `(.L_x_12247) ;  /* 0x00000000002c7947 */ /* 0x000fea0003800000 */
.L_x_12248:
[----:B------:R-:W0:Y:S02]  /*33440*/  QSPC.E.D P0, RZ, [R24] ;  /* 0x0000000018ff73aa */ /* 0x000e240000000700 */
[----:B0-----:R-:W-:Y:S05]  /*33450*/  @!P0 BRA `(.L_x_12250) ;  /* 0x0000000000188947 */ /* 0x001fea0003800000 */
.L_x_12251:
[----:B------:R-:W2:Y:S02]  /*33460*/  LD.E R32, [R24] ;  /* 0x0000000018207980 */ /* 0x000ea40000100900 */
[----:B--2---:R-:W-:-:S06]  /*33470*/  FADD R33, R11, R32 ;  /* 0x000000200b217221 */ /* 0x004fcc0000000000 */
[----:B------:R-:W2:Y:S02]  /*33480*/  ATOM.E.CAST.SPIN PT, R33, [R24], R32, R33 ;  /* 0x000000201821738b */ /* 0x000ea400019e0121 */
[----:B--2---:R-:W-:-:S13]  /*33490*/  ISETP.EQ.U32.AND P0, PT, R33, 0x1, PT ;  /* 0x000000012100780c */ /* 0x004fda0003f02070 */
[----:B------:R-:W-:Y:S05]  /*334a0*/  @!P0 BRA `(.L_x_12251) ;  /* 0xfffffffc00ec8947 */ /* 0x000fea000383ffff */
[----:B------:R-:W-:Y:S05]  /*334b0*/  BRA `(.L_x_12247) ;  /* 0x00000000000c7947 */ /* 0x000fea0003800000 */
.L_x_12250:
[----:B------:R-:W2:Y:S02]  /*334c0*/  LD.E R9, desc[UR8][R24.64] ;  /* 0x0000000818097980 */ /* 0x000ea4000c101900 */
[----:B--2---:R-:W-:-:S05]  /*334d0*/  FADD R9, R11, R9 ;  /* 0x000000090b097221 */ /* 0x004fca0000000000 */
[----:B------:R0:W-:Y:S02]  /*334e0*/  ST.E desc[UR8][R24.64], R9 ;  /* 0x0000000918007985 */ /* 0x0001e4000c101908 */
.L_x_12247:
[----:B------:R-:W-:Y:S05]  /*334f0*/  BSYNC.RECONVERGENT B1 ;  /* 0x0000000000017941 */ /* 0x000fea0003800200 */
.L_x_12246:
[----:B0-----:R-:W-:-:S05]  /*33500*/  IMAD.WIDE R24, R3, 0x4, R20 ;  /* 0x0000000403187825 */ /* 0x001fca00078e0214 */
[----:B------:R0:W-:Y:S01]  /*33510*/  ATOM.E.ADD.F32.FTZ.RN.STRONG.GPU P0, RZ, desc[UR8][R24.64], R15 ;  /* 0x8000000f18ff79a2 */ /* 0x0001e2000c10f308 */
[----:B------:R-:W-:Y:S04]  /*33520*/  BSSY.RECONVERGENT B1, `(.L_x_12252) ;  /* 0x0000015000017945 */ /* 0x000fe80003800200 */
[----:B0-----:R-:W-:Y:S05]  /*33530*/  @P0 BRA `(.L_x_12253) ;  /* 0x00000000004c0947 */ /* 0x001fea0003800000 */
[----:B------:R-:W0:Y:S02]  /*33540*/  QSPC.E.S P0, RZ, [R24] ;  /* 0x0000000018ff73aa */ /* 0x000e240000000500 */
[----:B0-----:R-:W-:Y:S05]  /*33550*/  @!P0 BRA `(.L_x_12254) ;  /* 0x0000000000188947 */ /* 0x001fea0003800000 */
[----:B------:R-:W-:-:S07]  /*33560*/  MOV R9, R24 ;  /* 0x0000001800097202 */ /* 0x000fce0000000f00 */
.L_x_12255:
[----:B------:R-:W0:Y:S02]  /*33570*/  LDS R24, [R9] ;  /* 0x0000000009187984 */ /* 0x000e240000000800 */
[----:B0-----:R-:W-:-:S05]  /*33580*/  FADD R25, R15, R24 ;  /* 0x000000180f197221 */ /* 0x001fca0000000000 */
[----:B------:R-:W0:Y:S02]  /*33590*/  ATOMS.CAST.SPIN P0, [R9], R24, R25 ;  /* 0x000000180900758d */ /* 0x000e240001800019 */
[----:B0-----:R-:W-:Y:S05]  /*335a0*/  @!P0 BRA `(.L_x_12255) ;  /* 0xfffffffc00f08947 */ /* 0x001fea000383ffff */
[----:B------:R-:W-:Y:S05]  /*335b0*/  BRA `(.L_x_12253) ;  /* 0x00000000002c7947 */ /* 0x000fea0003800000 */
.L_x_12254:
[----:B------:R-:W0:Y:S02]  /*335c0*/  QSPC.E.D P0, RZ, [R24] ;  /* 0x0000000018ff73aa */ /* 0x000e240000000700 */
[----:B0-----:R-:W-:Y:S05]  /*335d0*/  @!P0 BRA `(.L_x_12256) ;  /* 0x0000000000188947 */ /* 0x001fea0003800000 */
.L_x_12257:
[----:B------:R-:W2:Y:S02]  /*335e0*/  LD.E R32, [R24] ;  /* 0x0000000018207980 */ /* 0x000ea40000100900 */
[----:B--2---:R-:W-:-:S06]  /*335f0*/  FADD R33, R15, R32 ;  /* 0x000000200f217221 */ /* 0x004fcc0000000000 */
[----:B------:R-:W2:Y:S02]  /*33600*/  ATOM.E.CAST.SPIN PT, R33, [R24], R32, R33 ;  /* 0x000000201821738b */ /* 0x000ea400019e0121 */
[----:B--2---:R-:W-:-:S13]  /*33610*/  ISETP.EQ.U32.AND P0, PT, R33, 0x1, PT ;  /* 0x000000012100780c */ /* 0x004fda0003f02070 */
[----:B------:R-:W-:Y:S05]  /*33620*/  @!P0 BRA `(.L_x_12257) ;  /* 0xfffffffc00ec8947 */ /* 0x000fea000383ffff */
[----:B------:R-:W-:Y:S05]  /*33630*/  BRA `(.L_x_12253) ;  /* 0x00000000000c7947 */ /* 0x000fea0003800000 */
.L_x_12256:
[----:B------:R-:W2:Y:S02]  /*33640*/  LD.E R32, desc[UR8][R24.64] ;  /* 0x0000000818207980 */ /* 0x000ea4000c101900 */
[----:B--2---:R-:W-:-:S05]  /*33650*/  FADD R9, R15, R32 ;  /* 0x000000200f097221 */ /* 0x004fca0000000000 */
[----:B------:R0:W-:Y:S02]  /*33660*/  ST.E desc[UR8][R24.64], R9 ;  /* 0x0000000918007985 */ /* 0x0001e4000c101908 */
.L_x_12253:
[----:B------:R-:W-:Y:S05]  /*33670*/  BSYNC.RECONVERGENT B1 ;  /* 0x0000000000017941 */ /* 0x000fea0003800200 */
.L_x_12252:
        /* <DEDUP_REMOVED lines=10> */
.L_x_12261:
[----:B------:R-:W0:Y:S02]  /*33720*/  LDS R24, [R9] ;  /* 0x0000000009187984 */ /* 0x000e240000000800 */
[----:B0-----:R-:W-:-:S05]  /*33730*/  FADD R25, R11, R24 ;  /* 0x000000180b197221 */ /* 0x001fca0000000000 */
[----:B------:R-:W0:Y:S02]  /*33740*/  ATOMS.CAST.SPIN P0, [R9], R24, R25 ;  /* 0x000000180900758d */ /* 0x000e240001800019 */
[----:B0-----:R-:W-:Y:S05]  /*33750*/  @!P0 BRA `(.L_x_12261) ;  /* 0xfffffffc00f08947 */ /* 0x001fea000383ffff */
[----:B------:R-:W-:Y:S05]  /*33760*/  BRA `(.L_x_12259) ;  /* 0x00000000002c7947 */ /* 0x000fea0003800000 */
.L_x_12260:
[----:B------:R-:W0:Y:S02]  /*33770*/  QSPC.E.D P0, RZ, [R24] ;  /* 0x0000000018ff73aa */ /* 0x000e240000000700 */
[----:B0-----:R-:W-:Y:S05]  /*33780*/  @!P0 BRA `(.L_x_12262) ;  /* 0x0000000000188947 */ /* 0x001fea0003800000 */
.L_x_12263:
[----:B------:R-:W2:Y:S02]  /*33790*/  LD.E R32, [R24] ;  /* 0x0000000018207980 */ /* 0x000ea40000100900 */
[----:B--2---:R-:W-:-:S06]  /*337a0*/  FADD R33, R11, R32 ;  /* 0x000000200b217221 */ /* 0x004fcc0000000000 */
[----:B------:R-:W2:Y:S02]  /*337b0*/  ATOM.E.CAST.SPIN PT, R33, [R24], R32, R33 ;  /* 0x000000201821738b */ /* 0x000ea400019e0121 */
[----:B--2---:R-:W-:-:S13]  /*337c0*/  ISETP.EQ.U32.AND P0, PT, R33, 0x1, PT ;  /* 0x000000012100780c */ /* 0x004fda0003f02070 */
[----:B------:R-:W-:Y:S05]  /*337d0*/  @!P0 BRA `(.L_x_12263) ;  /* 0xfffffffc00ec8947 */ /* 0x000fea000383ffff */
[----:B------:R-:W-:Y:S05]  /*337e0*/  BRA `(.L_x_12259) ;  /* 0x00000000000c7947 */ /* 0x000fea0003800000 */
.L_x_12262:
[----:B------:R-:W2:Y:S02]  /*337f0*/  LD.E R9, desc[UR8][R24.64] ;  /* 0x0000000818097980 */ /* 0x000ea4000c101900 */
[----:B--2---:R-:W-:-:S05]  /*33800*/  FADD R9, R11, R9 ;  /* 0x000000090b097221 */ /* 0x004fca0000000000 */
[----:B------:R0:W-:Y:S02]  /*33810*/  ST.E desc[UR8][R24.64], R9 ;  /* 0x0000000918007985 */ /* 0x0001e4000c101908 */
.L_x_12259:
[----:B------:R-:W-:Y:S05]  /*33820*/  BSYNC.RECONVERGENT B1 ;  /* 0x0000000000017941 */ /* 0x000fea0003800200 */
.L_x_12258:
[----:B0-----:R-:W-:-:S05]  /*33830*/  IMAD.WIDE R24, R2, 0x4, R20 ;  /* 0x0000000402187825 */ /* 0x001fca00078e0214 */
[----:B------:R0:W-:Y:S01]  /*33840*/  ATOM.E.ADD.F32.FTZ.RN.STRONG.GPU P0, RZ, desc[UR8][R24.64], R15 ;  /* 0x8000000f18ff79a2 */ /* 0x0001e2000c10f308 */
[----:B------:R-:W-:Y:S04]  /*33850*/  BSSY.RECONVERGENT B1, `(.L_x_12264) ;  /* 0x0000015000017945 */ /* 0x000fe80003800200 */
[----:B0-----:R-:W-:Y:S05]  /*33860*/  @P0 BRA `(.L_x_12265) ;  /* 0x00000000004c0947 */ /* 0x001fea0003800000 */
[----:B------:R-:W0:Y:S02]  /*33870*/  QSPC.E.S P0, RZ, [R24] ;  /* 0x0000000018ff73aa */ /* 0x000e240000000500 */
[----:B0-----:R-:W-:Y:S05]  /*33880*/  @!P0 BRA `(.L_x_12266) ;  /* 0x0000000000188947 */ /* 0x001fea0003800000 */
[----:B------:R-:W-:-:S07]  /*33890*/  MOV R9, R24 ;  /* 0x0000001800097202 */ /* 0x000fce0000000f00 */
.L_x_12267:
[----:B------:R-:W0:Y:S02]  /*338a0*/  LDS R24, [R9] ;  /* 0x0000000009187984 */ /* 0x000e240000000800 */
[----:B0-----:R-:W-:-:S05]  /*338b0*/  FADD R25, R15, R24 ;  /* 0x000000180f197221 */ /* 0x001fca0000000000 */
[----:B------:R-:W0:Y:S02]  /*338c0*/  ATOMS.CAST.SPIN P0, [R9], R24, R25 ;  /* 0x000000180900758d */ /* 0x000e240001800019 */
[----:B0-----:R-:W-:Y:S05]  /*338d0*/  @!P0 BRA `(.L_x_12267) ;  /* 0xfffffffc00f08947 */ /* 0x001fea000383ffff */
[----:B------:R-:W-:Y:S05]  /*338e0*/  BRA `(.L_x_12265) ;  /* 0x00000000002c7947 */ /* 0x000fea0003800000 */
.L_x_12266:
[----:B------:R-:W0:Y:S02]  /*338f0*/  QSPC.E.D P0, RZ, [R24] ;  /* 0x0000000018ff73aa */ /* 0x000e240000000700 */
[----:B0-----:R-:W-:Y:S05]  /*33900*/  @!P0 BRA `(.L_x_12268) ;  /* 0x0000000000188947 */ /* 0x001fea0003800000 */
.L_x_12269:
[----:B------:R-:W2:Y:S02]  /*33910*/  LD.E R32, [R24] ;  /* 0x0000000018207980 */ /* 0x000ea40000100900 */
[----:B--2---:R-:W-:-:S06]  /*33920*/  FADD R33, R15, R32 ;  /* 0x000000200f217221 */ /* 0x004fcc0000000000 */
[----:B------:R-:W2:Y:S02]  /*33930*/  ATOM.E.CAST.SPIN PT, R33, [R24], R32, R33 ;  /* 0x000000201821738b */ /* 0x000ea400019e0121 */
[----:B--2---:R-:W-:-:S13]  /*33940*/  ISETP.EQ.U32.AND P0, PT, R33, 0x1, PT ;  /* 0x000000012100780c */ /* 0x004fda0003f02070 */
[----:B------:R-:W-:Y:S05]  /*33950*/  @!P0 BRA `(.L_x_12269) ;  /* 0xfffffffc00ec8947 */ /* 0x000fea000383ffff */
[----:B------:R-:W-:Y:S05]  /*33960*/  BRA `(.L_x_12265) ;  /* 0x00000000000c7947 */ /* 0x000fea0003800000 */
.L_x_12268:
[----:B------:R-:W2:Y:S02]  /*33970*/  LD.E R32, desc[UR8][R24.64] ;  /* 0x0000000818207980 */ /* 0x000ea4000c101900 */
[----:B--2---:R-:W-:-:S05]  /*33980*/  FADD R9, R15, R32 ;  /* 0x000000200f097221 */ /* 0x004fca0000000000 */
[----:B------:R0:W-:Y:S02]  /*33990*/  ST.E desc[UR8][R24.64], R9 ;  /* 0x0000000918007985 */ /* 0x0001e4000c101908 */
.L_x_12265:
[----:B------:R-:W-:Y:S05]  /*339a0*/  BSYNC.RECONVERGENT B1 ;  /* 0x0000000000017941 */ /* 0x000fea0003800200 */
.L_x_12264:
        /* <DEDUP_REMOVED lines=10> */
.L_x_12273:
[----:B------:R-:W0:Y:S02]  /*33a50*/  LDS R24, [R9] ;  /* 0x0000000009187984 */ /* 0x000e240000000800 */
[----:B0-----:R-:W-:-:S05]  /*33a60*/  FADD R25, R11, R24 ;  /* 0x000000180b197221 */ /* 0x001fca0000000000 */
[----:B------:R-:W0:Y:S02]  /*33a70*/  ATOMS.CAST.SPIN P0, [R9], R24, R25 ;  /* 0x000000180900758d */ /* 0x000e240001800019 */
[----:B0-----:R-:W-:Y:S05]  /*33a80*/  @!P0 BRA `(.L_x_12273) ;  /* 0xfffffffc00f08947 */ /* 0x001fea000383ffff */
[----:B------:R-:W-:Y:S05]  /*33a90*/  BRA `(.L_x_12271) ;  /* 0x00000000002c7947 */ /* 0x000fea0003800000 */
.L_x_12272:
[----:B------:R-:W0:Y:S02]  /*33aa0*/  QSPC.E.D P0, RZ, [R24] ;  /* 0x0000000018ff73aa */ /* 0x000e240000000700 */
[----:B0-----:R-:W-:Y:S05]  /*33ab0*/  @!P0 BRA `(.L_x_12274) ;  /* 0x0000000000188947 */ /* 0x001fea0003800000 */
.L_x_12275:
[----:B------:R-:W2:Y:S02]  /*33ac0*/  LD.E R32, [R24] ;  /* 0x0000000018207980 */ /* 0x000ea40000100900 */
[----:B--2---:R-:W-:-:S06]  /*33ad0*/  FADD R33, R11, R32 ;  /* 0x000000200b217221 */ /* 0x004fcc0000000000 */
[----:B------:R-:W2:Y:S02]  /*33ae0*/  ATOM.E.CAST.SPIN PT, R33, [R24], R32, R33 ;  /* 0x000000201821738b */ /* 0x000ea400019e0121 */
[----:B--2---:R-:W-:-:S13]  /*33af0*/  ISETP.EQ.U32.AND P0, PT, R33, 0x1, PT ;  /* 0x000000012100780c */ /* 0x004fda0003f02070 */
[----:B------:R-:W-:Y:S05]  /*33b00*/  @!P0 BRA `(.L_x_12275) ;  /* 0xfffffffc00ec8947 */ /* 0x000fea000383ffff */
[----:B------:R-:W-:Y:S05]  /*33b10*/  BRA `(.L_x_12271) ;  /* 0x00000000000c7947 */ /* 0x000fea0003800000 */
.L_x_12274:
[----:B------:R-:W2:Y:S02]  /*33b20*/  LD.E R9, desc[UR8][R24.64] ;  /* 0x0000000818097980 */ /* 0x000ea4000c101900 */
[----:B--2---:R-:W-:-:S05]  /*33b30*/  FADD R9, R11, R9 ;  /* 0x000000090b097221 */ /* 0x004fca0000000000 */
[----:B------:R0:W-:Y:S02]  /*33b40*/  ST.E desc[UR8][R24.64], R9 ;  /* 0x0000000918007985 */ /* 0x0001e4000c101908 */
.L_x_12271:
[----:B------:R-:W-:Y:S05]  /*33b50*/  BSYNC.RECONVERGENT B1 ;  /* 0x0000000000017941 */ /* 0x000fea0003800200 */
.L_x_12270:
[----:B0-----:R-:W-:-:S05]  /*33b60*/  IMAD.WIDE R24, R5, 0x4, R20 ;  /* 0x0000000405187825 */ /* 0x001fca00078e0214 */
[----:B------:R0:W-:Y:S01]  /*33b70*/  ATOM.E.ADD.F32.FTZ.RN.STRONG.GPU P0, RZ, desc[UR8][R24.64], R15 ;  /* 0x8000000f18ff79a2 */ /* 0x0001e2000c10f308 */
[----:B------:R-:W-:Y:S04]  /*33b80*/  BSSY.RECONVERGENT B1, `(.L_x_12276) ;  /* 0x0000015000017945 */ /* 0x000fe80003800200 */
[----:B0-----:R-:W-:Y:S05]  /*33b90*/  @P0 BRA `(.L_x_12277) ;  /* 0x00000000004c0947 */ /* 0x001fea0003800000 */
[----:B------:R-:W0:Y:S02]  /*33ba0*/  QSPC.E.S P0, RZ, [R24] ;  /* 0x0000000018ff73aa */ /* 0x000e240000000500 */
[----:B0-----:R-:W-:Y:S05]  /*33bb0*/  @!P0 BRA `(.L_x_12278) ;  /* 0x0000000000188947 */ /* 0x001fea0003800000 */
[----:B------:R-:W-:-:S07]  /*33bc0*/  MOV R9, R24 ;  /* 0x0000001800097202 */ /* 0x000fce0000000f00 */
.L_x_12279:
[----:B------:R-:W0:Y:S02]  /*33bd0*/  LDS R24, [R9] ;  /* 0x0000000009187984 */ /* 0x000e240000000800 */
[----:B0-----:R-:W-:-:S05]  /*33be0*/  FADD R25, R15, R24 ;  /* 0x000000180f197221 */ /* 0x001fca0000000000 */
[----:B------:R-:W0:Y:S02]  /*33bf0*/  ATOMS.CAST.SPIN P0, [R9], R24, R25 ;  /* 0x000000180900758d */ /* 0x000e240001800019 */
[----:B0-----:R-:W-:Y:S05]  /*33c00*/  @!P0 BRA `(.L_x_12279) ;  /* 0xfffffffc00f08947 */ /* 0x001fea000383ffff */
[----:B------:R-:W-:Y:S05]  /*33c10*/  BRA `(.L_x_12277) ;  /* 0x00000000002c7947 */ /* 0x000fea0003800000 */
.L_x_12278:
[----:B------:R-:W0:Y:S02]  /*33c20*/  QSPC.E.D P0, RZ, [R24] ;  /* 0x0000000018ff73aa */ /* 0x000e240000000700 */
[----:B0-----:R-:W-:Y:S05]  /*33c30*/  @!P0 BRA `(.L_x_12280) ;  /* 0x0000000000188947 */ /* 0x001fea0003800000 */
.L_x_12281:
[----:B------:R-:W2:Y:S02]  /*33c40*/  LD.E R32, [R24] ;  /* 0x0000000018207980 */ /* 0x000ea40000100900 */
[----:B--2---:R-:W-:-:S06]  /*33c50*/  FADD R33, R15, R32 ;  /* 0x000000200f217221 */ /* 0x004fcc0000000000 */
[----:B------:R-:W2:Y:S02]  /*33c60*/  ATOM.E.CAST.SPIN PT, R33, [R24], R32, R33 ;  /* 0x000000201821738b */ /* 0x000ea400019e0121 */
[----:B--2---:R-:W-:-:S13]  /*33c70*/  ISETP.EQ.U32.AND P0, PT, R33, 0x1, PT ;  /* 0x000000012100780c */ /* 0x004fda0003f02070 */
[----:B------:R-:W-:Y:S05]  /*33c80*/  @!P0 BRA `(.L_x_12281) ;  /* 0xfffffffc00ec8947 */ /* 0x000fea000383ffff */
[----:B------:R-:W-:Y:S05]  /*33c90*/  BRA `(.L_x_12277) ;  /* 0x00000000000c7947 */ /* 0x000fea0003800000 */
.L_x_12280:
[----:B------:R-:W2:Y:S02]  /*33ca0*/  LD.E R32, desc[UR8][R24.64] ;  /* 0x0000000818207980 */ /* 0x000ea4000c101900 */
[----:B--2---:R-:W-:-:S05]  /*33cb0*/  FADD R9, R15, R32 ;  /* 0x000000200f097221 */ /* 0x004fca0000000000 */
[----:B------:R0:W-:Y:S02]  /*33cc0*/  ST.E desc[UR8][R24.64], R9 ;  /* 0x0000000918007985 */ /* 0x0001e4000c101908 */
.L_x_12277:
[----:B------:R-:W-:Y:S05]  /*33cd0*/  BSYNC.RECONVERGENT B1 ;  /* 0x0000000000017941 */ /* 0x000fea0003800200 */
.L_x_12276:
        /* <DEDUP_REMOVED lines=9> */
.L_x_12285:
[----:B------:R-:W0:Y:S02]  /*33d70*/  LDS R24, [R9] ;  /* 0x0000000009187984 */ /* 0x000e240000000800 */
[----:B0-----:R-:W-:-:S05]  /*33d80*/  FADD R25, R11, R24 ;  /* 0x000000180b197221 */ /* 0x001fca0000000000 */
[----:B------:R-:W0:Y:S02]  /*33d90*/  ATOMS.CAST.SPIN P0, [R9], R24, R25 ;  /* 0x000000180900758d */ /* 0x000e240001800019 */
[----:B0-----:R-:W-:Y:S05]  /*33da0*/  @!P0 BRA `(.L_x_12285) ;  /* 0xfffffffc00f08947 */ /* 0x001fea000383ffff */
[----:B------:R-:W-:Y:S05]  /*33db0*/  BRA `(.L_x_12283) ;  /* 0x00000000002c7947 */ /* 0x000fea0003800000 */
.L_x_12284:
[----:B------:R-:W0:Y:S02]  /*33dc0*/  QSPC.E.D P0, RZ, [R24] ;  /* 0x0000000018ff73aa */ /* 0x000e240000000700 */
[----:B0-----:R-:W-:Y:S05]  /*33dd0*/  @!P0 BRA `(.L_x_12286) ;  /* 0x0000000000188947 */ /* 0x001fea0003800000 */
.L_x_12287:
[----:B------:R-:W2:Y:S02]  /*33de0*/  LD.E R32, [R24] ;  /* 0x0000000018207980 */ /* 0x000ea40000100900 */
[----:B--2---:R-:W-:-:S06]  /*33df0*/  FADD R33, R11, R32 ;  /* 0x000000200b217221 */ /* 0x004fcc0000000000 */
[----:B------:R-:W2:Y:S02]  /*33e00*/  ATOM.E.CAST.SPIN PT, R33, [R24], R32, R33 ;  /* 0x000000201821738b */ /* 0x000ea400019e0121 */
[----:B--2---:R-:W-:-:S13]  /*33e10*/  ISETP.EQ.U32.AND P0, PT, R33, 0x1, PT ;  /* 0x000000012100780c */ /* 0x004fda0003f02070 */
[----:B------:R-:W-:Y:S05]  /*33e20*/  @!P0 BRA `(.L_x_12287) ;  /* 0xfffffffc00ec8947 */ /* 0x000fea000383ffff */
[----:B------:R-:W-:Y:S05]  /*33e30*/  BRA `(.L_x_12283) ;  /* 0x00000000000c7947 */ /* 0x000fea0003800000 */
.L_x_12286:
[----:B------:R-:W2:Y:S02]  /*33e40*/  LD.E R9, desc[UR8][R24.64] ;  /* 0x0000000818097980 */ /* 0x000ea4000c101900 */
[----:B--2---:R-:W-:-:S05]  /*33e50*/  FADD R9, R11, R9 ;  /* 0x000000090b097221 */ /* 0x004fca0000000000 */
[----:B------:R0:W-:Y:S02]  /*33e60*/  ST.E desc[UR8][R24.64], R9 ;  /* 0x0000000918007985 */ /* 0x0001e4000c101908 */
.L_x_12283:
[----:B------:R-:W-:Y:S05]  /*33e70*/  BSYNC.RECONVERGENT B1 ;  /* 0x0000000000017941 */ /* 0x000fea0003800200 */
.L_x_12282:
[----:B0-----:R-:W-:-:S05]  /*33e80*/  IMAD.WIDE R24, R4, 0x4, R20 ;  /* 0x0000000404187825 */ /* 0x001fca00078e0214 */
[----:B------:R0:W-:Y:S01]  /*33e90*/  ATOM.E.ADD.F32.FTZ.RN.STRONG.GPU P0, RZ, desc[UR8][R24.64], R15 ;  /* 0x8000000f18ff79a2 */ /* 0x0001e2000c10f308 */
[----:B------:R-:W-:Y:S04]  /*33ea0*/  BSSY.RECONVERGENT B1, `(.L_x_12288) ;  /* 0x0000015000017945 */ /* 0x000fe80003800200 */
[----:B0-----:R-:W-:Y:S05]  /*33eb0*/  @P0 BRA `(.L_x_12289) ;  /* 0x00000000004c0947 */ /* 0x001fea0003800000 */
[----:B------:R-:W0:Y:S02]  /*33ec0*/  QSPC.E.S P0, RZ, [R24] ;  /* 0x0000000018ff73aa */ /* 0x000e240000000500 */
[----:B0-----:R-:W-:Y:S05]  /*33ed0*/  @!P0 BRA `(.L_x_12290) ;  /* 0x0000000000188947 */ /* 0x001fea0003800000 */
[----:B------:R-:W-:-:S07]  /*33ee0*/  MOV R9, R24 ;  /* 0x0000001800097202 */ /* 0x000fce0000000f00 */
.L_x_12291:
[----:B------:R-:W0:Y:S02]  /*33ef0*/  LDS R24, [R9] ;  /* 0x0000000009187984 */ /* 0x000e240000000800 */
[----:B0-----:R-:W-:-:S05]  /*33f00*/  FADD R25, R15, R24 ;  /* 0x000000180f197221 */ /* 0x001fca0000000000 */
[----:B------:R-:W0:Y:S02]  /*33f10*/  ATOMS.CAST.SPIN P0, [R9], R24, R25 ;  /* 0x000000180900758d */ /* 0x000e240001800019 */
[----:B0-----:R-:W-:Y:S05]  /*33f20*/  @!P0 BRA `(.L_x_12291) ;  /* 0xfffffffc00f08947 */ /* 0x001fea000383ffff */
[----:B------:R-:W-:Y:S05]  /*33f30*/  BRA `(.L_x_12289) ;  /* 0x00000000002c7947 */ /* 0x000fea0003800000 */
.L_x_12290:
[----:B------:R-:W0:Y:S02]  /*33f40*/  QSPC.E.D P0, RZ, [R24] ;  /* 0x0000000018ff73aa */ /* 0x000e240000000700 */
[----:B0-----:R-:W-:Y:S05]  /*33f50*/  @!P0 BRA `(.L_x_12292) ;  /* 0x0000000000188947 */ /* 0x001fea0003800000 */
.L_x_12293:
[----:B------:R-:W2:Y:S02]  /*33f60*/  LD.E R32, [R24] ;  /* 0x0000000018207980 */ /* 0x000ea40000100900 */
[----:B--2---:R-:W-:-:S06]  /*33f70*/  FADD R33, R15, R32 ;  /* 0x000000200f217221 */ /* 0x004fcc0000000000 */
[----:B------:R-:W2:Y:S02]  /*33f80*/  ATOM.E.CAST.SPIN PT, R33, [R24], R32, R33 ;  /* 0x000000201821738b */ /* 0x000ea400019e0121 */
[----:B--2---:R-:W-:-:S13]  /*33f90*/  ISETP.EQ.U32.AND P0, PT, R33, 0x1, PT ;  /* 0x000000012100780c */ /* 0x004fda0003f02070 */
[----:B------:R-:W-:Y:S05]  /*33fa0*/  @!P0 BRA `(.L_x_12293) ;  /* 0xfffffffc00ec8947 */ /* 0x000fea000383ffff */
[----:B------:R-:W-:Y:S05]  /*33fb0*/  BRA `(.L_x_12289) ;  /* 0x00000000000c7947 */ /* 0x000fea0003800000 */
.L_x_12292:
[----:B------:R-:W2:Y:S02]  /*33fc0*/  LD.E R32, desc[UR8][R24.64] ;  /* 0x0000000818207980 */ /* 0x000ea4000c101900 */
[----:B--2---:R-:W-:-:S05]  /*33fd0*/  FADD R9, R15, R32 ;  /* 0x000000200f097221 */ /* 0x004fca0000000000 */
[----:B------:R0:W-:Y:S02]  /*33fe0*/  ST.E desc[UR8][R24.64], R9 ;  /* 0x0000000918007985 */ /* 0x0001e4000c101908 */
.L_x_12289:
[----:B------:R-:W-:Y:S05]  /*33ff0*/  BSYNC.RECONVERGENT B1 ;  /* 0x0000000000017941 */ /* 0x000fea0003800200 */
.L_x_12288:
        /* <DEDUP_REMOVED lines=10> */
.L_x_12297:
[----:B------:R-:W0:Y:S02]  /*340a0*/  LDS R22, [R9] ;  /* 0x0000000009167984 */ /* 0x000e240000000800 */
[----:B0-----:R-:W-:-:S05]  /*340b0*/  FADD R23, R11, R22 ;  /* 0x000000160b177221 */ /* 0x001fca0000000000 */
[----:B------:R-:W0:Y:S02]  /*340c0*/  ATOMS.CAST.SPIN P0, [R9], R22, R23 ;  /* 0x000000160900758d */ /* 0x000e240001800017 */
[----:B0-----:R-:W-:Y:S05]  /*340d0*/  @!P0 BRA `(.L_x_12297) ;  /* 0xfffffffc00f08947 */ /* 0x001fea000383ffff */
[----:B------:R-:W-:Y:S05]  /*340e0*/  BRA `(.L_x_12295) ;  /* 0x00000000002c7947 */ /* 0x000fea0003800000 */
.L_x_12296:
[----:B------:R-:W0:Y:S02]  /*340f0*/  QSPC.E.D P0, RZ, [R22] ;  /* 0x0000000016ff73aa */ /* 0x000e240000000700 */
[----:B0-----:R-:W-:Y:S05]  /*34100*/  @!P0 BRA `(.L_x_12298) ;  /* 0x0000000000188947 */ /* 0x001fea0003800000 */
.L_x_12299:
[----:B------:R-:W2:Y:S02]  /*34110*/  LD.E R24, [R22] ;  /* 0x0000000016187980 */ /* 0x000ea40000100900 */
[----:B--2---:R-:W-:-:S06]  /*34120*/  FADD R25, R11, R24 ;  /* 0x000000180b197221 */ /* 0x004fcc0000000000 */
[----:B------:R-:W2:Y:S02]  /*34130*/  ATOM.E.CAST.SPIN PT, R25, [R22], R24, R25 ;  /* 0x000000181619738b */ /* 0x000ea400019e0119 */
[----:B--2---:R-:W-:-:S13]  /*34140*/  ISETP.EQ.U32.AND P0, PT, R25, 0x1, PT ;  /* 0x000000011900780c */ /* 0x004fda0003f02070 */
[----:B------:R-:W-:Y:S05]  /*34150*/  @!P0 BRA `(.L_x_12299) ;  /* 0xfffffffc00ec8947 */ /* 0x000fea000383ffff */
[----:B------:R-:W-:Y:S05]  /*34160*/  BRA `(.L_x_12295) ;  /* 0x00000000000c7947 */ /* 0x000fea0003800000 */
.L_x_12298:
[----:B------:R-:W2:Y:S02]  /*34170*/  LD.E R9, desc[UR8][R22.64] ;  /* 0x0000000816097980 */ /* 0x000ea4000c101900 */
[----:B--2---:R-:W-:-:S05]  /*34180*/  FADD R9, R11, R9 ;  /* 0x000000090b097221 */ /* 0x004fca0000000000 */
[----:B------:R0:W-:Y:S02]  /*34190*/  ST.E desc[UR8][R22.64], R9 ;  /* 0x0000000916007985 */ /* 0x0001e4000c101908 */
.L_x_12295:
[----:B------:R-:W-:Y:S05]  /*341a0*/  BSYNC.RECONVERGENT B1 ;  /* 0x0000000000017941 */ /* 0x000fea0003800200 */
.L_x_12294:
        /* <DEDUP_REMOVED lines=8> */
.L_x_12303:
[----:B------:R-:W0:Y:S02]  /*34230*/  LDS R20, [R9] ;  /* 0x0000000009147984 */ /* 0x000e240000000800 */
[----:B0-----:R-:W-:-:S05]  /*34240*/  FADD R21, R15, R20 ;  /* 0x000000140f157221 */ /* 0x001fca0000000000 */
[----:B------:R-:W0:Y:S02]  /*34250*/  ATOMS.CAST.SPIN P0, [R9], R20, R21 ;  /* 0x000000140900758d */ /* 0x000e240001800015 */
[----:B0-----:R-:W-:Y:S05]  /*34260*/  @!P0 BRA `(.L_x_12303) ;  /* 0xfffffffc00f08947 */ /* 0x001fea000383ffff */
[----:B------:R-:W-:Y:S05]  /*34270*/  BRA `(.L_x_12301) ;  /* 0x00000000002c7947 */ /* 0x000fea0003800000 */
.L_x_12302:
[----:B------:R-:W0:Y:S02]  /*34280*/  QSPC.E.D P0, RZ, [R20] ;  /* 0x0000000014ff73aa */ /* 0x000e240000000700 */
[----:B0-----:R-:W-:Y:S05]  /*34290*/  @!P0 BRA `(.L_x_12304) ;  /* 0x0000000000188947 */ /* 0x001fea0003800000 */
.L_x_12305:
[----:B------:R-:W2:Y:S02]  /*342a0*/  LD.E R22, [R20] ;  /* 0x0000000014167980 */ /* 0x000ea40000100900 */
[----:B--2---:R-:W-:-:S06]  /*342b0*/  FADD R23, R15, R22 ;  /* 0x000000160f177221 */ /* 0x004fcc0000000000 */
[----:B------:R-:W2:Y:S02]  /*342c0*/  ATOM.E.CAST.SPIN PT, R23, [R20], R22, R23 ;  /* 0x000000161417738b */ /* 0x000ea400019e0117 */
[----:B--2---:R-:W-:-:S13]  /*342d0*/  ISETP.EQ.U32.AND P0, PT, R23, 0x1, PT ;  /* 0x000000011700780c */ /* 0x004fda0003f02070 */
[----:B------:R-:W-:Y:S05]  /*342e0*/  @!P0 BRA `(.L_x_12305) ;  /* 0xfffffffc00ec8947 */ /* 0x000fea000383ffff */
[----:B------:R-:W-:Y:S05]  /*342f0*/  BRA `(.L_x_12301) ;  /* 0x00000000000c7947 */ /* 0x000fea0003800000 */
.L_x_12304:
[----:B------:R-:W2:Y:S02]  /*34300*/  LD.E R22, desc[UR8][R20.64] ;  /* 0x0000000814167980 */ /* 0x000ea4000c101900 */
[----:B--2---:R-:W-:-:S05]  /*34310*/  FADD R9, R15, R22 ;  /* 0x000000160f097221 */ /* 0x004fca0000000000 */
[----:B------:R0:W-:Y:S02]  /*34320*/  ST.E desc[UR8][R20.64], R9 ;  /* 0x0000000914007985 */ /* 0x0001e4000c101908 */
.L_x_12301:
[----:B------:R-:W-:Y:S05]  /*34330*/  BSYNC.RECONVERGENT B1 ;  /* 0x0000000000017941 */ /* 0x000fea0003800200 */
.L_x_12300:
[----:B------:R-:W-:-:S03]  /*34340*/  UMOV UR4, 0xffffffff ;  /* 0xffffffff00047882 */ /* 0x000fc60000000000 */
[----:B------:R-:W-:Y:S05]  /*34350*/  BRA.DIV UR4, `(.L_x_12306) ;  /* 0x000003d204047947 */ /* 0x000fea000b800000 */
[----:B------:R-:W2:Y:S04]  /*34360*/  LDL R11, [R1+0x74] ;  /* 0x00007400010b7983 */ /* 0x000ea80000100800 */
[----:B------:R-:W3:Y:S04]  /*34370*/  LDL R17, [R1+0xcc] ;  /* 0x0000cc0001117983 */ /* 0x000ee80000100800 */
[----:B0-----:R0:W1:Y:S04]  /*34380*/  SHFL.IDX PT, R9, R14, 0x6, 0x181f ;  /* 0x00d81f000e097f89 */ /* 0x00106800000e0000 */
[----:B--2---:R0:W2:Y:S04]  /*34390*/  SHFL.IDX PT, R22, R11, 0x6, 0x181f ;  /* 0x00d81f000b167f89 */ /* 0x0040a800000e0000 */
[----:B-1-3--:R0:W3:Y:S02]  /*343a0*/  SHFL.IDX PT, R24, R17, 0x6, 0x181f ;  /* 0x00d81f0011187f89 */ /* 0x00a0e400000e0000 */
.L_x_13835:
        /* <DEDUP_REMOVED lines=19> */
.L_x_12310:
[----:B------:R-:W0:Y:S02]  /*344e0*/  LDS R20, [R9] ;  /* 0x0000000009147984 */ /* 0x000e240000000800 */
[----:B0-----:R-:W-:-:S05]  /*344f0*/  FADD R21, R19, R20 ;  /* 0x0000001413157221 */ /* 0x001fca0000000000 */
[----:B------:R-:W0:Y:S02]  /*34500*/  ATOMS.CAST.SPIN P0, [R9], R20, R21 ;  /* 0x000000140900758d */ /* 0x000e240001800015 */
[----:B0-----:R-:W-:Y:S05]  /*34510*/  @!P0 BRA `(.L_x_12310) ;  /* 0xfffffffc00f08947 */ /* 0x001fea000383ffff */
[----:B------:R-:W-:Y:S05]  /*34520*/  BRA `(.L_x_12308) ;  /* 0x00000000002c7947 */ /* 0x000fea0003800000 */
.L_x_12309:
[----:B------:R-:W0:Y:S02]  /*34530*/  QSPC.E.D P0, RZ, [R22] ;  /* 0x0000000016ff73aa */ /* 0x000e240000000700 */
[----:B0-----:R-:W-:Y:S05]  /*34540*/  @!P0 BRA `(.L_x_12311) ;  /* 0x0000000000188947 */ /* 0x001fea0003800000 */
.L_x_12312:
[----:B------:R-:W2:Y:S02]  /*34550*/  LD.E R20, [R22] ;  /* 0x0000000016147980 */ /* 0x000ea40000100900 */
[----:B--2---:R-:W-:-:S06]  /*34560*/  FADD R21, R19, R20 ;  /* 0x0000001413157221 */ /* 0x004fcc0000000000 */
[----:B------:R-:W2:Y:S02]  /*34570*/  ATOM.E.CAST.SPIN PT, R21, [R22], R20, R21 ;  /* 0x000000141615738b */ /* 0x000ea400019e0115 */
[----:B--2---:R-:W-:-:S13]  /*34580*/  ISETP.EQ.U32.AND P0, PT, R21, 0x1, PT ;  /* 0x000000011500780c */ /* 0x004fda0003f02070 */
[----:B------:R-:W-:Y:S05]  /*34590*/  @!P0 BRA `(.L_x_12312) ;  /* 0xfffffffc00ec8947 */ /* 0x000fea000383ffff */
[----:B------:R-:W-:Y:S05]  /*345a0*/  BRA `(.L_x_12308) ;  /* 0x00000000000c7947 */ /* 0x000fea0003800000 */
.L_x_12311:
[----:B------:R-:W2:Y:S02]  /*345b0*/  LD.E R9, desc[UR8][R22.64] ;  /* 0x0000000816097980 */ /* 0x000ea4000c101900 */
[----:B--2---:R-:W-:-:S05]  /*345c0*/  FADD R9, R19, R9 ;  /* 0x0000000913097221 */ /* 0x004fca0000000000 */
[----:B------:R0:W-:Y:S02]  /*345d0*/  ST.E desc[UR8][R22.64], R9 ;  /* 0x0000000916007985 */ /* 0x0001e4000c101908 */
.L_x_12308:
[----:B------:R-:W-:Y:S05]  /*345e0*/  BSYNC.RECONVERGENT B1 ;  /* 0x0000000000017941 */ /* 0x000fea0003800200 */
.L_x_12307:
        /* <DEDUP_REMOVED lines=9> */
.L_x_12316:
[----:B------:R-:W0:Y:S02]  /*34680*/  LDS R24, [R9] ;  /* 0x0000000009187984 */ /* 0x000e240000000800 */
[----:B0-----:R-:W-:-:S05]  /*34690*/  FADD R25, R15, R24 ;  /* 0x000000180f197221 */ /* 0x001fca0000000000 */
[----:B------:R-:W0:Y:S02]  /*346a0*/  ATOMS.CAST.SPIN P0, [R9], R24, R25 ;  /* 0x000000180900758d */ /* 0x000e240001800019 */
[----:B0-----:R-:W-:Y:S05]  /*346b0*/  @!P0 BRA `(.L_x_12316) ;  /* 0xfffffffc00f08947 */ /* 0x001fea000383ffff */
[----:B------:R-:W-:Y:S05]  /*346c0*/  BRA `(.L_x_12314) ;  /* 0x00000000002c7947 */ /* 0x000fea0003800000 */
.L_x_12315:
[----:B------:R-:W1:Y:S02]  /*346d0*/  QSPC.E.D P0, RZ, [R20] ;  /* 0x0000000014ff73aa */ /* 0x000e640000000700 */
[----:B-1----:R-:W-:Y:S05]  /*346e0*/  @!P0 BRA `(.L_x_12317) ;  /* 0x0000000000188947 */ /* 0x002fea0003800000 */
.L_x_12318:
[----:B------:R-:W2:Y:S02]  /*346f0*/  LD.E R24, [R20] ;  /* 0x0000000014187980 */ /* 0x000ea40000100900 */
[----:B--2---:R-:W-:-:S06]  /*34700*/  FADD R25, R15, R24 ;  /* 0x000000180f197221 */ /* 0x004fcc0000000000 */
[----:B------:R-:W2:Y:S02]  /*34710*/  ATOM.E.CAST.SPIN PT, R25, [R20], R24, R25 ;  /* 0x000000181419738b */ /* 0x000ea400019e0119 */
[----:B--2---:R-:W-:-:S13]  /*34720*/  ISETP.EQ.U32.AND P0, PT, R25, 0x1, PT ;  /* 0x000000011900780c */ /* 0x004fda0003f02070 */
[----:B------:R-:W-:Y:S05]  /*34730*/  @!P0 BRA `(.L_x_12318) ;  /* 0xfffffffc00ec8947 */ /* 0x000fea000383ffff */
[----:B------:R-:W-:Y:S05]  /*34740*/  BRA `(.L_x_12314) ;  /* 0x00000000000c7947 */ /* 0x000fea0003800000 */
.L_x_12317:
[----:B------:R-:W0:Y:S02]  /*34750*/  LD.E R24, desc[UR8][R20.64] ;  /* 0x0000000814187980 */ /* 0x000e24000c101900 */
[----:B0-----:R-:W-:-:S05]  /*34760*/  FADD R9, R15, R24 ;  /* 0x000000180f097221 */ /* 0x001fca0000000000 */
[----:B------:R1:W-:Y:S02]  /*34770*/  ST.E desc[UR8][R20.64], R9 ;  /* 0x0000000914007985 */ /* 0x0003e4000c101908 */
.L_x_12314:
[----:B------:R-:W-:Y:S05]  /*34780*/  BSYNC.RECONVERGENT B1 ;  /* 0x0000000000017941 */ /* 0x000fea0003800200 */
.L_x_12313:
        /* <DEDUP_REMOVED lines=10> */
.L_x_12322:
[----:B------:R-:W0:Y:S02]  /*34830*/  LDS R24, [R9] ;  /* 0x0000000009187984 */ /* 0x000e240000000800 */
[----:B0-----:R-:W-:-:S05]  /*34840*/  FADD R25, R11, R24 ;  /* 0x000000180b197221 */ /* 0x001fca0000000000 */
[----:B------:R-:W0:Y:S02]  /*34850*/  ATOMS.CAST.SPIN P0, [R9], R24, R25 ;  /* 0x000000180900758d */ /* 0x000e240001800019 */
[----:B0-----:R-:W-:Y:S05]  /*34860*/  @!P0 BRA `(.L_x_12322) ;  /* 0xfffffffc00f08947 */ /* 0x001fea000383ffff */
[----:B------:R-:W-:Y:S05]  /*34870*/  BRA `(.L_x_12320) ;  /* 0x00000000002c7947 */ /* 0x000fea0003800000 */
.L_x_12321:
[----:B------:R-:W0:Y:S02]  /*34880*/  QSPC.E.D P0, RZ, [R24] ;  /* 0x0000000018ff73aa */ /* 0x000e240000000700 */
[----:B0-----:R-:W-:Y:S05]  /*34890*/  @!P0 BRA `(.L_x_12323) ;  /* 0x0000000000188947 */ /* 0x001fea0003800000 */
.L_x_12324:
[----:B------:R-:W2:Y:S02]  /*348a0*/  LD.E R26, [R24] ;  /* 0x00000000181a7980 */ /* 0x000ea40000100900 */
[----:B--2---:R-:W-:-:S06]  /*348b0*/  FADD R27, R11, R26 ;  /* 0x0000001a0b1b7221 */ /* 0x004fcc0000000000 */
[----:B------:R-:W2:Y:S02]  /*348c0*/  ATOM.E.CAST.SPIN PT, R27, [R24], R26, R27 ;  /* 0x0000001a181b738b */ /* 0x000ea400019e011b */
[----:B--2---:R-:W-:-:S13]  /*348d0*/  ISETP.EQ.U32.AND P0, PT, R27, 0x1, PT ;  /* 0x000000011b00780c */ /* 0x004fda0003f02070 */
[----:B------:R-:W-:Y:S05]  /*348e0*/  @!P0 BRA `(.L_x_12324) ;  /* 0xfffffffc00ec8947 */ /* 0x000fea000383ffff */
[----:B------:R-:W-:Y:S05]  /*348f0*/  BRA `(.L_x_12320) ;  /* 0x00000000000c7947 */ /* 0x000fea0003800000 */
.L_x_12323:
[----:B------:R-:W2:Y:S02]  /*34900*/  LD.E R9, desc[UR8][R24.64] ;  /* 0x0000000818097980 */ /* 0x000ea4000c101900 */
[----:B--2---:R-:W-:-:S05]  /*34910*/  FADD R9, R11, R9 ;  /* 0x000000090b097221 */ /* 0x004fca0000000000 */
[----:B------:R0:W-:Y:S02]  /*34920*/  ST.E desc[UR8][R24.64], R9 ;  /* 0x0000000918007985 */ /* 0x0001e4000c101908 */
.L_x_12320:
[----:B------:R-:W-:Y:S05]  /*34930*/  BSYNC.RECONVERGENT B1 ;  /* 0x0000000000017941 */ /* 0x000fea0003800200 */
.L_x_12319:
[----:B0-----:R-:W-:-:S05]  /*34940*/  IMAD.WIDE R24, R61, 0x4, R20 ;  /* 0x000000043d187825 */ /* 0x001fca00078e0214 */
[----:B------:R0:W-:Y:S01]  /*34950*/  ATOM.E.ADD.F32.FTZ.RN.STRONG.GPU P0, RZ, desc[UR8][R24.64], R15 ;  /* 0x8000000f18ff79a2 */ /* 0x0001e2000c10f308 */
[----:B------:R-:W-:Y:S04]  /*34960*/  BSSY.RECONVERGENT B1, `(.L_x_12325) ;  /* 0x0000015000017945 */ /* 0x000fe80003800200 */
[----:B0-----:R-:W-:Y:S05]  /*34970*/  @P0 BRA `(.L_x_12326) ;  /* 0x00000000004c0947 */ /* 0x001fea0003800000 */
[----:B------:R-:W0:Y:S02]  /*34980*/  QSPC.E.S P0, RZ, [R24] ;  /* 0x0000000018ff73aa */ /* 0x000e240000000500 */
[----:B0-----:R-:W-:Y:S05]  /*34990*/  @!P0 BRA `(.L_x_12327) ;  /* 0x0000000000188947 */ /* 0x001fea0003800000 */
[----:B------:R-:W-:-:S07]  /*349a0*/  MOV R9, R24 ;  /* 0x0000001800097202 */ /* 0x000fce0000000f00 */
.L_x_12328:
[----:B------:R-:W0:Y:S02]  /*349b0*/  LDS R24, [R9] ;  /* 0x0000000009187984 */ /* 0x000e240000000800 */
[----:B0-----:R-:W-:-:S05]  /*349c0*/  FADD R25, R15, R24 ;  /* 0x000000180f197221 */ /* 0x001fca0000000000 */
[----:B------:R-:W0:Y:S02]  /*349d0*/  ATOMS.CAST.SPIN P0, [R9], R24, R25 ;  /* 0x000000180900758d */ /* 0x000e240001800019 */
[----:B0-----:R-:W-:Y:S05]  /*349e0*/  @!P0 BRA `(.L_x_12328) ;  /* 0xfffffffc00f08947 */ /* 0x001fea000383ffff */
[----:B------:R-:W-:Y:S05]  /*349f0*/  BRA `(.L_x_12326) ;  /* 0x00000000002c7947 */ /* 0x000fea0003800000 */
.L_x_12327:
[----:B------:R-:W0:Y:S02]  /*34a00*/  QSPC.E.D P0, RZ, [R24] ;  /* 0x0000000018ff73aa */ /* 0x000e240000000700 */
[----:B0-----:R-:W-:Y:S05]  /*34a10*/  @!P0 BRA `(.L_x_12329) ;  /* 0x0000000000188947 */ /* 0x001fea0003800000 */
.L_x_12330:
[----:B------:R-:W2:Y:S02]  /*34a20*/  LD.E R26, [R24] ;  /* 0x00000000181a7980 */ /* 0x000ea40000100900 */
[----:B--2---:R-:W-:-:S06]  /*34a30*/  FADD R27, R15, R26 ;  /* 0x0000001a0f1b7221 */ /* 0x004fcc0000000000 */
[----:B------:R-:W2:Y:S02]  /*34a40*/  ATOM.E.CAST.SPIN PT, R27, [R24], R26, R27 ;  /* 0x0000001a181b738b */ /* 0x000ea400019e011b */
[----:B--2---:R-:W-:-:S13]  /*34a50*/  ISETP.EQ.U32.AND P0, PT, R27, 0x1, PT ;  /* 0x000000011b00780c */ /* 0x004fda0003f02070 */
[----:B------:R-:W-:Y:S05]  /*34a60*/  @!P0 BRA `(.L_x_12330) ;  /* 0xfffffffc00ec8947 */ /* 0x000fea000383ffff */
[----:B------:R-:W-:Y:S05]  /*34a70*/  BRA `(.L_x_12326) ;  /* 0x00000000000c7947 */ /* 0x000fea0003800000 */
.L_x_12329:
[----:B------:R-:W2:Y:S02]  /*34a80*/  LD.E R26, desc[UR8][R24.64] ;  /* 0x00000008181a7980 */ /* 0x000ea4000c101900 */
[----:B--2---:R-:W-:-:S05]  /*34a90*/  FADD R9, R15, R26 ;  /* 0x0000001a0f097221 */ /* 0x004fca0000000000 */
[----:B------:R0:W-:Y:S02]  /*34aa0*/  ST.E desc[UR8][R24.64], R9 ;  /* 0x0000000918007985 */ /* 0x0001e4000c101908 */
.L_x_12326:
[----:B------:R-:W-:Y:S05]  /*34ab0*/  BSYNC.RECONVERGENT B1 ;  /* 0x0000000000017941 */ /* 0x000fea0003800200 */
.L_x_12325:
        /* <DEDUP_REMOVED lines=10> */
.L_x_12334:
[----:B------:R-:W0:Y:S02]  /*34b60*/  LDS R24, [R9] ;  /* 0x0000000009187984 */ /* 0x000e240000000800 */
[----:B0-----:R-:W-:-:S05]  /*34b70*/  FADD R25, R11, R24 ;  /* 0x000000180b197221 */ /* 0x001fca0000000000 */
[----:B------:R-:W0:Y:S02]  /*34b80*/  ATOMS.CAST.SPIN P0, [R9], R24, R25 ;  /* 0x000000180900758d */ /* 0x000e240001800019 */
[----:B0-----:R-:W-:Y:S05]  /*34b90*/  @!P0 BRA `(.L_x_12334) ;  /* 0xfffffffc00f08947 */ /* 0x001fea000383ffff */
[----:B------:R-:W-:Y:S05]  /*34ba0*/  BRA `(.L_x_12332) ;  /* 0x00000000002c7947 */ /* 0x000fea0003800000 */
.L_x_12333:
[----:B------:R-:W0:Y:S02]  /*34bb0*/  QSPC.E.D P0, RZ, [R24] ;  /* 0x0000000018ff73aa */ /* 0x000e240000000700 */
[----:B0-----:R-:W-:Y:S05]  /*34bc0*/  @!P0 BRA `(.L_x_12335) ;  /* 0x0000000000188947 */ /* 0x001fea0003800000 */
.L_x_12336:
[----:B------:R-:W2:Y:S02]  /*34bd0*/  LD.E R26, [R24] ;  /* 0x00000000181a7980 */ /* 0x000ea40000100900 */
[----:B--2---:R-:W-:-:S06]  /*34be0*/  FADD R27, R11, R26 ;  /* 0x0000001a0b1b7221 */ /* 0x004fcc0000000000 */
[----:B------:R-:W2:Y:S02]  /*34bf0*/  ATOM.E.CAST.SPIN PT, R27, [R24], R26, R27 ;  /* 0x0000001a181b738b */ /* 0x000ea400019e011b */
[----:B--2---:R-:W-:-:S13]  /*34c00*/  ISETP.EQ.U32.AND P0, PT, R27, 0x1, PT ;  /* 0x000000011b00780c */ /* 0x004fda0003f02070 */
[----:B------:R-:W-:Y:S05]  /*34c10*/  @!P0 BRA `(.L_x_12336) ;  /* 0xfffffffc00ec8947 */ /* 0x000fea000383ffff */
[----:B------:R-:W-:Y:S05]  /*34c20*/  BRA `(.L_x_12332) ;  /* 0x00000000000c7947 */ /* 0x000fea0003800000 */
.L_x_12335:
[----:B------:R-:W2:Y:S02]  /*34c30*/  LD.E R9, desc[UR8][R24.64] ;  /* 0x0000000818097980 */ /* 0x000ea4000c101900 */
[----:B--2---:R-:W-:-:S05]  /*34c40*/  FADD R9, R11, R9 ;  /* 0x000000090b097221 */ /* 0x004fca0000000000 */
[----:B------:R0:W-:Y:S02]  /*34c50*/  ST.E desc[UR8][R24.64], R9 ;  /* 0x0000000918007985 */ /* 0x0001e4000c101908 */
.L_x_12332:
[----:B------:R-:W-:Y:S05]  /*34c60*/  BSYNC.RECONVERGENT B1 ;  /* 0x0000000000017941 */ /* 0x000fea0003800200 */
.L_x_12331:
[----:B0-----:R-:W-:-:S05]  /*34c70*/  IMAD.WIDE R24, R6, 0x4, R20 ;  /* 0x0000000406187825 */ /* 0x001fca00078e0214 */
[----:B------:R0:W-:Y:S01]  /*34c80*/  ATOM.E.ADD.F32.FTZ.RN.STRONG.GPU P0, RZ, desc[UR8][R24.64], R15 ;  /* 0x8000000f18ff79a2 */ /* 0x0001e2000c10f308 */
[----:B------:R-:W-:Y:S04]  /*34c90*/  BSSY.RECONVERGENT B1, `(.L_x_12337) ;  /* 0x0000015000017945 */ /* 0x000fe80003800200 */
[----:B0-----:R-:W-:Y:S05]  /*34ca0*/  @P0 BRA `(.L_x_12338) ;  /* 0x00000000004c0947 */ /* 0x001fea0003800000 */
[----:B------:R-:W0:Y:S02]  /*34cb0*/  QSPC.E.S P0, RZ, [R24] ;  /* 0x0000000018ff73aa */ /* 0x000e240000000500 */
[----:B0-----:R-:W-:Y:S05]  /*34cc0*/  @!P0 BRA `(.L_x_12339) ;  /* 0x0000000000188947 */ /* 0x001fea0003800000 */
[----:B------:R-:W-:-:S07]  /*34cd0*/  MOV R9, R24 ;  /* 0x0000001800097202 */ /* 0x000fce0000000f00 */
.L_x_12340:
[----:B------:R-:W0:Y:S02]  /*34ce0*/  LDS R24, [R9] ;  /* 0x0000000009187984 */ /* 0x000e240000000800 */
[----:B0-----:R-:W-:-:S05]  /*34cf0*/  FADD R25, R15, R24 ;  /* 0x000000180f197221 */ /* 0x001fca0000000000 */
[----:B------:R-:W0:Y:S02]  /*34d00*/  ATOMS.CAST.SPIN P0, [R9], R24, R25 ;  /* 0x000000180900758d */ /* 0x000e240001800019 */
[----:B0-----:R-:W-:Y:S05]  /*34d10*/  @!P0 BRA `(.L_x_12340) ;  /* 0xfffffffc00f08947 */ /* 0x001fea000383ffff */
[----:B------:R-:W-:Y:S05]  /*34d20*/  BRA `(.L_x_12338) ;  /* 0x00000000002c7947 */ /* 0x000fea0003800000 */
.L_x_12339:
[----:B------:R-:W0:Y:S02]  /*34d30*/  QSPC.E.D P0, RZ, [R24] ;  /* 0x0000000018ff73aa */ /* 0x000e240000000700 */
[----:B0-----:R-:W-:Y:S05]  /*34d40*/  @!P0 BRA `(.L_x_12341) ;  /* 0x0000000000188947 */ /* 0x001fea0003800000 */
.L_x_12342:
[----:B------:R-:W2:Y:S02]  /*34d50*/  LD.E R26, [R24] ;  /* 0x00000000181a7980 */ /* 0x000ea40000100900 */
[----:B--2---:R-:W-:-:S06]  /*34d60*/  FADD R27, R15, R26 ;  /* 0x0000001a0f1b7221 */ /* 0x004fcc0000000000 */
[----:B------:R-:W2:Y:S02]  /*34d70*/  ATOM.E.CAST.SPIN PT, R27, [R24], R26, R27 ;  /* 0x0000001a181b738b */ /* 0x000ea400019e011b */
[----:B--2---:R-:W-:-:S13]  /*34d80*/  ISETP.EQ.U32.AND P0, PT, R27, 0x1, PT ;  /* 0x000000011b00780c */ /* 0x004fda0003f02070 */
[----:B------:R-:W-:Y:S05]  /*34d90*/  @!P0 BRA `(.L_x_12342) ;  /* 0xfffffffc00ec8947 */ /* 0x000fea000383ffff */
[----:B------:R-:W-:Y:S05]  /*34da0*/  BRA `(.L_x_12338) ;  /* 0x00000000000c7947 */ /* 0x000fea0003800000 */
.L_x_12341:
[----:B------:R-:W2:Y:S02]  /*34db0*/  LD.E R26, desc[UR8][R24.64] ;  /* 0x00000008181a7980 */ /* 0x000ea4000c101900 */
[----:B--2---:R-:W-:-:S05]  /*34dc0*/  FADD R9, R15, R26 ;  /* 0x0000001a0f097221 */ /* 0x004fca0000000000 */
[----:B------:R0:W-:Y:S02]  /*34dd0*/  ST.E desc[UR8][R24.64], R9 ;  /* 0x0000000918007985 */ /* 0x0001e4000c101908 */
.L_x_12338:
[----:B------:R-:W-:Y:S05]  /*34de0*/  BSYNC.RECONVERGENT B1 ;  /* 0x0000000000017941 */ /* 0x000fea0003800200 */
.L_x_12337:
        /* <DEDUP_REMOVED lines=10> */
.L_x_12346:
[----:B------:R-:W0:Y:S02]  /*34e90*/  LDS R24, [R9] ;  /* 0x0000000009187984 */ /* 0x000e240000000800 */
[----:B0-----:R-:W-:-:S05]  /*34ea0*/  FADD R25, R11, R24 ;  /* 0x000000180b197221 */ /* 0x001fca0000000000 */
[----:B------:R-:W0:Y:S02]  /*34eb0*/  ATOMS.CAST.SPIN P0, [R9], R24, R25 ;  /* 0x000000180900758d */ /* 0x000e240001800019 */
[----:B0-----:R-:W-:Y:S05]  /*34ec0*/  @!P0 BRA `(.L_x_12346) ;  /* 0xfffffffc00f08947 */ /* 0x001fea000383ffff */
[----:B------:R-:W-:Y:S05]  /*34ed0*/  BRA `(.L_x_12344) ;  /* 0x00000000002c7947 */ /* 0x000fea0003800000 */
.L_x_12345:
[----:B------:R-:W0:Y:S02]  /*34ee0*/  QSPC.E.D P0, RZ, [R24] ;  /* 0x0000000018ff73aa */ /* 0x000e240000000700 */
[----:B0-----:R-:W-:Y:S05]  /*34ef0*/  @!P0 BRA `(.L_x_12347) ;  /* 0x0000000000188947 */ /* 0x001fea0003800000 */
.L_x_12348:
[----:B------:R-:W2:Y:S02]  /*34f00*/  LD.E R26, [R24] ;  /* 0x00000000181a7980 */ /* 0x000ea40000100900 */
[----:B--2---:R-:W-:-:S06]  /*34f10*/  FADD R27, R11, R26 ;  /* 0x0000001a0b1b7221 */ /* 0x004fcc0000000000 */
[----:B------:R-:W2:Y:S02]  /*34f20*/  ATOM.E.CAST.SPIN PT, R27, [R24], R26, R27 ;  /* 0x0000001a181b738b */ /* 0x000ea400019e011b */
[----:B--2---:R-:W-:-:S13]  /*34f30*/  ISETP.EQ.U32.AND P0, PT, R27, 0x1, PT ;  /* 0x000000011b00780c */ /* 0x004fda0003f02070 */
[----:B------:R-:W-:Y:S05]  /*34f40*/  @!P0 BRA `(.L_x_12348) ;  /* 0xfffffffc00ec8947 */ /* 0x000fea000383ffff */
[----:B------:R-:W-:Y:S05]  /*34f50*/  BRA `(.L_x_12344) ;  /* 0x00000000000c7947 */ /* 0x000fea0003800000 */
.L_x_12347:
[----:B------:R-:W2:Y:S02]  /*34f60*/  LD.E R9, desc[UR8][R24.64] ;  /* 0x0000000818097980 */ /* 0x000ea4000c101900 */
[----:B--2---:R-:W-:-:S05]  /*34f70*/  FADD R9, R11, R9 ;  /* 0x000000090b097221 */ /* 0x004fca0000000000 */
[----:B------:R0:W-:Y:S02]  /*34f80*/  ST.E desc[UR8][R24.64], R9 ;  /* 0x0000000918007985 */ /* 0x0001e4000c101908 */
.L_x_12344:
[----:B------:R-:W-:Y:S05]  /*34f90*/  BSYNC.RECONVERGENT B1 ;  /* 0x0000000000017941 */ /* 0x000fea0003800200 */
.L_x_12343:
[----:B0-----:R-:W-:-:S05]  /*34fa0*/  IMAD.WIDE R24, R3, 0x4, R20 ;  /* 0x0000000403187825 */ /* 0x001fca00078e0214 */
[----:B------:R0:W-:Y:S01]  /*34fb0*/  ATOM.E.ADD.F32.FTZ.RN.STRONG.GPU P0, RZ, desc[UR8][R24.64], R15 ;  /* 0x8000000f18ff79a2 */ /* 0x0001e2000c10f308 */
[----:B------:R-:W-:Y:S04]  /*34fc0*/  BSSY.RECONVERGENT B1, `(.L_x_12349) ;  /* 0x0000015000017945 */ /* 0x000fe80003800200 */
[----:B0-----:R-:W-:Y:S05]  /*34fd0*/  @P0 BRA `(.L_x_12350) ;  /* 0x00000000004c0947 */ /* 0x001fea0003800000 */
[----:B------:R-:W0:Y:S02]  /*34fe0*/  QSPC.E.S P0, RZ, [R24] ;  /* 0x0000000018ff73aa */ /* 0x000e240000000500 */
[----:B0-----:R-:W-:Y:S05]  /*34ff0*/  @!P0 BRA `(.L_x_12351) ;  /* 0x0000000000188947 */ /* 0x001fea0003800000 */
[----:B------:R-:W-:-:S07]  /*35000*/  MOV R9, R24 ;  /* 0x0000001800097202 */ /* 0x000fce0000000f00 */
.L_x_12352:
[----:B------:R-:W0:Y:S02]  /*35010*/  LDS R24, [R9] ;  /* 0x0000000009187984 */ /* 0x000e240000000800 */
[----:B0-----:R-:W-:-:S05]  /*35020*/  FADD R25, R15, R24 ;  /* 0x000000180f197221 */ /* 0x001fca0000000000 */
[----:B------:R-:W0:Y:S02]  /*35030*/  ATOMS.CAST.SPIN P0, [R9], R24, R25 ;  /* 0x000000180900758d */ /* 0x000e240001800019 */
[----:B0-----:R-:W-:Y:S05]  /*35040*/  @!P0 BRA `(.L_x_12352) ;  /* 0xfffffffc00f08947 */ /* 0x001fea000383ffff */
[----:B------:R-:W-:Y:S05]  /*35050*/  BRA `(.L_x_12350) ;  /* 0x00000000002c7947 */ /* 0x000fea0003800000 */
.L_x_12351:
[----:B------:R-:W0:Y:S02]  /*35060*/  QSPC.E.D P0, RZ, [R24] ;  /* 0x0000000018ff73aa */ /* 0x000e240000000700 */
[----:B0-----:R-:W-:Y:S05]  /*35070*/  @!P0 BRA `(.L_x_12353) ;  /* 0x0000000000188947 */ /* 0x001fea0003800000 */
.L_x_12354:
[----:B------:R-:W2:Y:S02]  /*35080*/  LD.E R26, [R24] ;  /* 0x00000000181a7980 */ /* 0x000ea40000100900 */
[----:B--2---:R-:W-:-:S06]  /*35090*/  FADD R27, R15, R26 ;  /* 0x0000001a0f1b7221 */ /* 0x004fcc0000000000 */
[----:B------:R-:W2:Y:S02]  /*350a0*/  ATOM.E.CAST.SPIN PT, R27, [R24], R26, R27 ;  /* 0x0000001a181b738b */ /* 0x000ea400019e011b */
[----:B--2---:R-:W-:-:S13]  /*350b0*/  ISETP.EQ.U32.AND P0, PT, R27, 0x1, PT ;  /* 0x000000011b00780c */ /* 0x004fda0003f02070 */
[----:B------:R-:W-:Y:S05]  /*350c0*/  @!P0 BRA `(.L_x_12354) ;  /* 0xfffffffc00ec8947 */ /* 0x000fea000383ffff */
[----:B------:R-:W-:Y:S05]  /*350d0*/  BRA `(.L_x_12350) ;  /* 0x00000000000c7947 */ /* 0x000fea0003800000 */
.L_x_12353:
[----:B------:R-:W2:Y:S02]  /*350e0*/  LD.E R26, desc[UR8][R24.64] ;  /* 0x00000008181a7980 */ /* 0x000ea4000c101900 */
[----:B--2---:R-:W-:-:S05]  /*350f0*/  FADD R9, R15, R26 ;  /* 0x0000001a0f097221 */ /* 0x004fca0000000000 */
[----:B------:R0:W-:Y:S02]  /*35100*/  ST.E desc[UR8][R24.64], R9 ;  /* 0x0000000918007985 */ /* 0x0001e4000c101908 */
.L_x_12350:
[----:B------:R-:W-:Y:S05]  /*35110*/  BSYNC.RECONVERGENT B1 ;  /* 0x0000000000017941 */ /* 0x000fea0003800200 */
.L_x_12349:
        /* <DEDUP_REMOVED lines=10> */
.L_x_12358:
[----:B------:R-:W0:Y:S02]  /*351c0*/  LDS R24, [R9] ;  /* 0x0000000009187984 */ /* 0x000e240000000800 */
[----:B0-----:R-:W-:-:S05]  /*351d0*/  FADD R25, R11, R24 ;  /* 0x000000180b197221 */ /* 0x001fca0000000000 */
[----:B------:R-:W0:Y:S02]  /*351e0*/  ATOMS.CAST.SPIN P0, [R9], R24, R25 ;  /* 0x000000180900758d */ /* 0x000e240001800019 */
[----:B0-----:R-:W-:Y:S05]  /*351f0*/  @!P0 BRA `(.L_x_12358) ;  /* 0xfffffffc00f08947 */ /* 0x001fea000383ffff */
[----:B------:R-:W-:Y:S05]  /*35200*/  BRA `(.L_x_12356) ;  /* 0x00000000002c7947 */ /* 0x000fea0003800000 */
.L_x_12357:
[----:B------:R-:W0:Y:S02]  /*35210*/  QSPC.E.D P0, RZ, [R24] ;  /* 0x0000000018ff73aa */ /* 0x000e240000000700 */
[----:B0-----:R-:W-:Y:S05]  /*35220*/  @!P0 BRA `(.L_x_12359) ;  /* 0x0000000000188947 */ /* 0x001fea0003800000 */
.L_x_12360:
[----:B------:R-:W2:Y:S02]  /*35230*/  LD.E R26, [R24] ;  /* 0x00000000181a7980 */ /* 0x000ea40000100900 */
[----:B--2---:R-:W-:-:S06]  /*35240*/  FADD R27, R11, R26 ;  /* 0x0000001a0b1b7221 */ /* 0x004fcc0000000000 */
[----:B------:R-:W2:Y:S02]  /*35250*/  ATOM.E.CAST.SPIN PT, R27, [R24], R26, R27 ;  /* 0x0000001a181b738b */ /* 0x000ea400019e011b */
[----:B--2---:R-:W-:-:S13]  /*35260*/  ISETP.EQ.U32.AND P0, PT, R27, 0x1, PT ;  /* 0x000000011b00780c */ /* 0x004fda0003f02070 */
[----:B------:R-:W-:Y:S05]  /*35270*/  @!P0 BRA `(.L_x_12360) ;  /* 0xfffffffc00ec8947 */ /* 0x000fea000383ffff */
[----:B------:R-:W-:Y:S05]  /*35280*/  BRA `(.L_x_12356) ;  /* 0x00000000000c7947 */ /* 0x000fea0003800000 */
.L_x_12359:
[----:B------:R-:W2:Y:S02]  /*35290*/  LD.E R9, desc[UR8][R24.64] ;  /* 0x0000000818097980 */ /* 0x000ea4000c101900 */
[----:B--2---:R-:W-:-:S05]  /*352a0*/  FADD R9, R11, R9 ;  /* 0x000000090b097221 */ /* 0x004fca0000000000 */
[----:B------:R0:W-:Y:S02]  /*352b0*/  ST.E desc[UR8][R24.64], R9 ;  /* 0x0000000918007985 */ /* 0x0001e4000c101908 */
.L_x_12356:
[----:B------:R-:W-:Y:S05]  /*352c0*/  BSYNC.RECONVERGENT B1 ;  /* 0x0000000000017941 */ /* 0x000fea0003800200 */
.L_x_12355:
[----:B0-----:R-:W-:-:S05]  /*352d0*/  IMAD.WIDE R24, R2, 0x4, R20 ;  /* 0x0000000402187825 */ /* 0x001fca00078e0214 */
[----:B------:R0:W-:Y:S01]  /*352e0*/  ATOM.E.ADD.F32.FTZ.RN.STRONG.GPU P0, RZ, desc[UR8][R24.64], R15 ;  /* 0x8000000f18ff79a2 */ /* 0x0001e2000c10f308 */
[----:B------:R-:W-:Y:S04]  /*352f0*/  BSSY.RECONVERGENT B1, `(.L_x_12361) ;  /* 0x0000015000017945 */ /* 0x000fe80003800200 */
[----:B0-----:R-:W-:Y:S05]  /*35300*/  @P0 BRA `(.L_x_12362) ;  /* 0x00000000004c0947 */ /* 0x001fea0003800000 */
[----:B------:R-:W0:Y:S02]  /*35310*/  QSPC.E.S P0, RZ, [R24] ;  /* 0x0000000018ff73aa */ /* 0x000e240000000500 */
[----:B0-----:R-:W-:Y:S05]  /*35320*/  @!P0 BRA `(.L_x_12363) ;  /* 0x0000000000188947 */ /* 0x001fea0003800000 */
[----:B------:R-:W-:-:S07]  /*35330*/  MOV R9, R24 ;  /* 0x0000001800097202 */ /* 0x000fce0000000f00 */
.L_x_12364:
[----:B------:R-:W0:Y:S02]  /*35340*/  LDS R24, [R9] ;  /* 0x0000000009187984 */ /* 0x000e240000000800 */
[----:B0-----:R-:W-:-:S05]  /*35350*/  FADD R25, R15, R24 ;  /* 0x000000180f197221 */ /* 0x001fca0000000000 */
[----:B------:R-:W0:Y:S02]  /*35360*/  ATOMS.CAST.SPIN P0, [R9], R24, R25 ;  /* 0x000000180900758d */ /* 0x000e240001800019 */
[----:B0-----:R-:W-:Y:S05]  /*35370*/  @!P0 BRA `(.L_x_12364) ;  /* 0xfffffffc00f08947 */ /* 0x001fea000383ffff */
[----:B------:R-:W-:Y:S05]  /*35380*/  BRA `(.L_x_12362) ;  /* 0x00000000002c7947 */ /* 0x000fea0003800000 */
.L_x_12363:
[----:B------:R-:W0:Y:S02]  /*35390*/  QSPC.E.D P0, RZ, [R24] ;  /* 0x0000000018ff73aa */ /* 0x000e240000000700 */
[----:B0-----:R-:W-:Y:S05]  /*353a0*/  @!P0 BRA `(.L_x_12365) ;  /* 0x0000000000188947 */ /* 0x001fea0003800000 */
.L_x_12366:
[----:B------:R-:W2:Y:S02]  /*353b0*/  LD.E R26, [R24] ;  /* 0x00000000181a7980 */ /* 0x000ea40000100900 */
[----:B--2---:R-:W-:-:S06]  /*353c0*/  FADD R27, R15, R26 ;  /* 0x0000001a0f1b7221 */ /* 0x004fcc0000000000 */
[----:B------:R-:W2:Y:S02]  /*353d0*/  ATOM.E.CAST.SPIN PT, R27, [R24], R26, R27 ;  /* 0x0000001a181b738b */ /* 0x000ea400019e011b */
[----:B--2---:R-:W-:-:S13]  /*353e0*/  ISETP.EQ.U32.AND P0, PT, R27, 0x1, PT ;  /* 0x000000011b00780c */ /* 0x004fda0003f02070 */
[----:B------:R-:W-:Y:S05]  /*353f0*/  @!P0 BRA `(.L_x_12366) ;  /* 0xfffffffc00ec8947 */ /* 0x000fea000383ffff */
[----:B------:R-:W-:Y:S05]  /*35400*/  BRA `(.L_x_12362) ;  /* 0x00000000000c7947 */ /* 0x000fea0003800000 */
.L_x_12365:
[----:B------:R-:W2:Y:S02]  /*35410*/  LD.E R26, desc[UR8][R24.64] ;  /* 0x00000008181a7980 */ /* 0x000ea4000c101900 */
[----:B--2---:R-:W-:-:S05]  /*35420*/  FADD R9, R15, R26 ;  /* 0x0000001a0f097221 */ /* 0x004fca0000000000 */
[----:B------:R0:W-:Y:S02]  /*35430*/  ST.E desc[UR8][R24.64], R9 ;  /* 0x0000000918007985 */ /* 0x0001e4000c101908 */
.L_x_12362:
[----:B------:R-:W-:Y:S05]  /*35440*/  BSYNC.RECONVERGENT B1 ;  /* 0x0000000000017941 */ /* 0x000fea0003800200 */
.L_x_12361:
        /* <DEDUP_REMOVED lines=9> */
.L_x_12370:
[----:B------:R-:W0:Y:S02]  /*354e0*/  LDS R24, [R9] ;  /* 0x0000000009187984 */ /* 0x000e240000000800 */
[----:B0-----:R-:W-:-:S05]  /*354f0*/  FADD R25, R59, R24 ;  /* 0x000000183b197221 */ /* 0x001fca0000000000 */
[----:B------:R-:W0:Y:S02]  /*35500*/  ATOMS.CAST.SPIN P0, [R9], R24, R25 ;  /* 0x000000180900758d */ /* 0x000e240001800019 */
[----:B0-----:R-:W-:Y:S05]  /*35510*/  @!P0 BRA `(.L_x_12370) ;  /* 0xfffffffc00f08947 */ /* 0x001fea000383ffff */
[----:B------:R-:W-:Y:S05]  /*35520*/  BRA `(.L_x_12368) ;  /* 0x00000000002c7947 */ /* 0x000fea0003800000 */
.L_x_12369:
[----:B------:R-:W0:Y:S02]  /*35530*/  QSPC.E.D P0, RZ, [R24] ;  /* 0x0000000018ff73aa */ /* 0x000e240000000700 */
[----:B0-----:R-:W-:Y:S05]  /*35540*/  @!P0 BRA `(.L_x_12371) ;  /* 0x0000000000188947 */ /* 0x001fea0003800000 */
.L_x_12372:
[----:B------:R-:W2:Y:S02]  /*35550*/  LD.E R26, [R24] ;  /* 0x00000000181a7980 */ /* 0x000ea40000100900 */
[----:B--2---:R-:W-:-:S06]  /*35560*/  FADD R27, R59, R26 ;  /* 0x0000001a3b1b7221 */ /* 0x004fcc0000000000 */
[----:B------:R-:W2:Y:S02]  /*35570*/  ATOM.E.CAST.SPIN PT, R27, [R24], R26, R27 ;  /* 0x0000001a181b738b */ /* 0x000ea400019e011b */
[----:B--2---:R-:W-:-:S13]  /*35580*/  ISETP.EQ.U32.AND P0, PT, R27, 0x1, PT ;  /* 0x000000011b00780c */ /* 0x004fda0003f02070 */
[----:B------:R-:W-:Y:S05]  /*35590*/  @!P0 BRA `(.L_x_12372) ;  /* 0xfffffffc00ec8947 */ /* 0x000fea000383ffff */
[----:B------:R-:W-:Y:S05]  /*355a0*/  BRA `(.L_x_12368) ;  /* 0x00000000000c7947 */ /* 0x000fea0003800000 */
.L_x_12371:
[----:B------:R-:W2:Y:S02]  /*355b0*/  LD.E R9, desc[UR8][R24.64] ;  /* 0x0000000818097980 */ /* 0x000ea4000c101900 */
[----:B--2---:R-:W-:-:S05]  /*355c0*/  FADD R9, R59, R9 ;  /* 0x000000093b097221 */ /* 0x004fca0000000000 */
[----:B------:R0:W-:Y:S02]  /*355d0*/  ST.E desc[UR8][R24.64], R9 ;  /* 0x0000000918007985 */ /* 0x0001e4000c101908 */
.L_x_12368:
[----:B------:R-:W-:Y:S05]  /*355e0*/  BSYNC.RECONVERGENT B1 ;  /* 0x0000000000017941 */ /* 0x000fea0003800200 */
.L_x_12367:
[----:B0-----:R-:W-:-:S05]  /*355f0*/  IMAD.WIDE R24, R5, 0x4, R20 ;  /* 0x0000000405187825 */ /* 0x001fca00078e0214 */
[----:B------:R0:W-:Y:S01]  /*35600*/  ATOM.E.ADD.F32.FTZ.RN.STRONG.GPU P0, RZ, desc[UR8][R24.64], R15 ;  /* 0x8000000f18ff79a2 */ /* 0x0001e2000c10f308 */
[----:B------:R-:W-:Y:S04]  /*35610*/  BSSY.RECONVERGENT B1, `(.L_x_12373) ;  /* 0x0000015000017945 */ /* 0x000fe80003800200 */
[----:B0-----:R-:W-:Y:S05]  /*35620*/  @P0 BRA `(.L_x_12374) ;  /* 0x00000000004c0947 */ /* 0x001fea0003800000 */
[----:B------:R-:W0:Y:S02]  /*35630*/  QSPC.E.S P0, RZ, [R24] ;  /* 0x0000000018ff73aa */ /* 0x000e240000000500 */
[----:B0-----:R-:W-:Y:S05]  /*35640*/  @!P0 BRA `(.L_x_12375) ;  /* 0x0000000000188947 */ /* 0x001fea0003800000 */
[----:B------:R-:W-:-:S07]  /*35650*/  MOV R9, R24 ;  /* 0x0000001800097202 */ /* 0x000fce0000000f00 */
.L_x_12376:
[----:B------:R-:W0:Y:S02]  /*35660*/  LDS R24, [R9] ;  /* 0x0000000009187984 */ /* 0x000e240000000800 */
[----:B0-----:R-:W-:-:S05]  /*35670*/  FADD R25, R15, R24 ;  /* 0x000000180f197221 */ /* 0x001fca0000000000 */
[----:B------:R-:W0:Y:S02]  /*35680*/  ATOMS.CAST.SPIN P0, [R9], R24, R25 ;  /* 0x000000180900758d */ /* 0x000e240001800019 */
[----:B0-----:R-:W-:Y:S05]  /*35690*/  @!P0 BRA `(.L_x_12376) ;  /* 0xfffffffc00f08947 */ /* 0x001fea000383ffff */
[----:B------:R-:W-:Y:S05]  /*356a0*/  BRA `(.L_x_12374) ;  /* 0x00000000002c7947 */ /* 0x000fea0003800000 */
.L_x_12375:
[----:B------:R-:W0:Y:S02]  /*356b0*/  QSPC.E.D P0, RZ, [R24] ;  /* 0x0000000018ff73aa */ /* 0x000e240000000700 */
[----:B0-----:R-:W-:Y:S05]  /*356c0*/  @!P0 BRA `(.L_x_12377) ;  /* 0x0000000000188947 */ /* 0x001fea0003800000 */
.L_x_12378:
[----:B------:R-:W2:Y:S02]  /*356d0*/  LD.E R26, [R24] ;  /* 0x00000000181a7980 */ /* 0x000ea40000100900 */
[----:B--2---:R-:W-:-:S06]  /*356e0*/  FADD R27, R15, R26 ;  /* 0x0000001a0f1b7221 */ /* 0x004fcc0000000000 */
[----:B------:R-:W2:Y:S02]  /*356f0*/  ATOM.E.CAST.SPIN PT, R27, [R24], R26, R27 ;  /* 0x0000001a181b738b */ /* 0x000ea400019e011b */
[----:B--2---:R-:W-:-:S13]  /*35700*/  ISETP.EQ.U32.AND P0, PT, R27, 0x1, PT ;  /* 0x000000011b00780c */ /* 0x004fda0003f02070 */
[----:B------:R-:W-:Y:S05]  /*35710*/  @!P0 BRA `(.L_x_12378) ;  /* 0xfffffffc00ec8947 */ /* 0x000fea000383ffff */
[----:B------:R-:W-:Y:S05]  /*35720*/  BRA `(.L_x_12374) ;  /* 0x00000000000c7947 */ /* 0x000fea0003800000 */
.L_x_12377:
[----:B------:R-:W2:Y:S02]  /*35730*/  LD.E R26, desc[UR8][R24.64] ;  /* 0x00000008181a7980 */ /* 0x000ea4000c101900 */
[----:B--2---:R-:W-:-:S05]  /*35740*/  FADD R9, R15, R26 ;  /* 0x0000001a0f097221 */ /* 0x004fca0000000000 */
[----:B------:R0:W-:Y:S02]  /*35750*/  ST.E desc[UR8][R24.64], R9 ;  /* 0x0000000918007985 */ /* 0x0001e4000c101908 */
.L_x_12374:
[----:B------:R-:W-:Y:S05]  /*35760*/  BSYNC.RECONVERGENT B1 ;  /* 0x0000000000017941 */ /* 0x000fea0003800200 */
.L_x_12373:
        /* <DEDUP_REMOVED lines=9> */
.L_x_12382:
[----:B------:R-:W0:Y:S02]  /*35800*/  LDS R10, [R9] ;  /* 0x00000000090a7984 */ /* 0x000e240000000800 */
[----:B0-----:R-:W-:-:S05]  /*35810*/  FADD R11, R17, R10 ;  /* 0x0000000a110b7221 */ /* 0x001fca0000000000 */
[----:B------:R-:W0:Y:S02]  /*35820*/  ATOMS.CAST.SPIN P0, [R9], R10, R11 ;  /* 0x0000000a0900758d */ /* 0x000e24000180000b */
[----:B0-----:R-:W-:Y:S05]  /*35830*/  @!P0 BRA `(.L_x_12382) ;  /* 0xfffffffc00f08947 */ /* 0x001fea000383ffff */
[----:B------:R-:W-:Y:S05]  /*35840*/  BRA `(.L_x_12380) ;  /* 0x00000000002c7947 */ /* 0x000fea0003800000 */
.L_x_12381:
[----:B------:R-:W0:Y:S02]  /*35850*/  QSPC.E.D P0, RZ, [R10] ;  /* 0x000000000aff73aa */ /* 0x000e240000000700 */
[----:B0-----:R-:W-:Y:S05]  /*35860*/  @!P0 BRA `(.L_x_12383) ;  /* 0x0000000000188947 */ /* 0x001fea0003800000 */
.L_x_12384:
[----:B------:R-:W2:Y:S02]  /*35870*/  LD.E R24, [R10] ;  /* 0x000000000a187980 */ /* 0x000ea40000100900 */
[----:B--2---:R-:W-:-:S06]  /*35880*/  FADD R25, R17, R24 ;  /* 0x0000001811197221 */ /* 0x004fcc0000000000 */
[----:B------:R-:W2:Y:S02]  /*35890*/  ATOM.E.CAST.SPIN PT, R25, [R10], R24, R25 ;  /* 0x000000180a19738b */ /* 0x000ea400019e0119 */
[----:B--2---:R-:W-:-:S13]  /*358a0*/  ISETP.EQ.U32.AND P0, PT, R25, 0x1, PT ;  /* 0x000000011900780c */ /* 0x004fda0003f02070 */
[----:B------:R-:W-:Y:S05]  /*358b0*/  @!P0 BRA `(.L_x_12384) ;  /* 0xfffffffc00ec8947 */ /* 0x000fea000383ffff */
[----:B------:R-:W-:Y:S05]  /*358c0*/  BRA `(.L_x_12380) ;  /* 0x00000000000c7947 */ /* 0x000fea0003800000 */
.L_x_12383:
[----:B------:R-:W2:Y:S02]  /*358d0*/  LD.E R9, desc[UR8][R10.64] ;  /* 0x000000080a097980 */ /* 0x000ea4000c101900 */
[----:B--2---:R-:W-:-:S05]  /*358e0*/  FADD R9, R17, R9 ;  /* 0x0000000911097221 */ /* 0x004fca0000000000 */
[----:B------:R0:W-:Y:S02]  /*358f0*/  ST.E desc[UR8][R10.64], R9 ;  /* 0x000000090a007985 */ /* 0x0001e4000c101908 */
.L_x_12380:
[----:B------:R-:W-:Y:S05]  /*35900*/  BSYNC.RECONVERGENT B1 ;  /* 0x0000000000017941 */ /* 0x000fea0003800200 */
.L_x_12379:
[----:B0-----:R-:W-:-:S05]  /*35910*/  IMAD.WIDE R10, R4, 0x4, R20 ;  /* 0x00000004040a7825 */ /* 0x001fca00078e0214 */
[----:B------:R0:W-:Y:S01]  /*35920*/  ATOM.E.ADD.F32.FTZ.RN.STRONG.GPU P0, RZ, desc[UR8][R10.64], R15 ;  /* 0x8000000f0aff79a2 */ /* 0x0001e2000c10f308 */
[----:B------:R-:W-:Y:S04]  /*35930*/  BSSY.RECONVERGENT B1, `(.L_x_12385) ;  /* 0x0000015000017945 */ /* 0x000fe80003800200 */
[----:B0-----:R-:W-:Y:S05]  /*35940*/  @P0 BRA `(.L_x_12386) ;  /* 0x00000000004c0947 */ /* 0x001fea0003800000 */
[----:B------:R-:W0:Y:S02]  /*35950*/  QSPC.E.S P0, RZ, [R10] ;  /* 0x000000000aff73aa */ /* 0x000e240000000500 */
[----:B0-----:R-:W-:Y:S05]  /*35960*/  @!P0 BRA `(.L_x_12387) ;  /* 0x0000000000188947 */ /* 0x001fea0003800000 */
[----:B------:R-:W-:-:S07]  /*35970*/  MOV R9, R10 ;  /* 0x0000000a00097202 */ /* 0x000fce0000000f00 */
.L_x_12388:
[----:B------:R-:W0:Y:S02]  /*35980*/  LDS R10, [R9] ;  /* 0x00000000090a7984 */ /* 0x000e240000000800 */
[----:B0-----:R-:W-:-:S05]  /*35990*/  FADD R11, R15, R10 ;  /* 0x0000000a0f0b7221 */ /* 0x001fca0000000000 */
[----:B------:R-:W0:Y:S02]  /*359a0*/  ATOMS.CAST.SPIN P0, [R9], R10, R11 ;  /* 0x0000000a0900758d */ /* 0x000e24000180000b */
[----:B0-----:R-:W-:Y:S05]  /*359b0*/  @!P0 BRA `(.L_x_12388) ;  /* 0xfffffffc00f08947 */ /* 0x001fea000383ffff */
[----:B------:R-:W-:Y:S05]  /*359c0*/  BRA `(.L_x_12386) ;  /* 0x00000000002c7947 */ /* 0x000fea0003800000 */
.L_x_12387:
[----:B------:R-:W0:Y:S02]  /*359d0*/  QSPC.E.D P0, RZ, [R10] ;  /* 0x000000000aff73aa */ /* 0x000e240000000700 */
[----:B0-----:R-:W-:Y:S05]  /*359e0*/  @!P0 BRA `(.L_x_12389) ;  /* 0x0000000000188947 */ /* 0x001fea0003800000 */
.L_x_12390:
[----:B------:R-:W2:Y:S02]  /*359f0*/  LD.E R24, [R10] ;  /* 0x000000000a187980 */ /* 0x000ea40000100900 */
[----:B--2---:R-:W-:-:S06]  /*35a00*/  FADD R25, R15, R24 ;  /* 0x000000180f197221 */ /* 0x004fcc0000000000 */
[----:B------:R-:W2:Y:S02]  /*35a10*/  ATOM.E.CAST.SPIN PT, R25, [R10], R24, R25 ;  /* 0x000000180a19738b */ /* 0x000ea400019e0119 */
[----:B--2---:R-:W-:-:S13]  /*35a20*/  ISETP.EQ.U32.AND P0, PT, R25, 0x1, PT ;  /* 0x000000011900780c */ /* 0x004fda0003f02070 */
[----:B------:R-:W-:Y:S05]  /*35a30*/  @!P0 BRA `(.L_x_12390) ;  /* 0xfffffffc00ec8947 */ /* 0x000fea000383ffff */
[----:B------:R-:W-:Y:S05]  /*35a40*/  BRA `(.L_x_12386) ;  /* 0x00000000000c7947 */ /* 0x000fea0003800000 */
.L_x_12389:
[----:B------:R-:W2:Y:S02]  /*35a50*/  LD.E R24, desc[UR8][R10.64] ;  /* 0x000000080a187980 */ /* 0x000ea4000c101900 */
[----:B--2---:R-:W-:-:S05]  /*35a60*/  FADD R9, R15, R24 ;  /* 0x000000180f097221 */ /* 0x004fca0000000000 */
[----:B------:R0:W-:Y:S02]  /*35a70*/  ST.E desc[UR8][R10.64], R9 ;  /* 0x000000090a007985 */ /* 0x0001e4000c101908 */
.L_x_12386:
[----:B------:R-:W-:Y:S05]  /*35a80*/  BSYNC.RECONVERGENT B1 ;  /* 0x0000000000017941 */ /* 0x000fea0003800200 */
.L_x_12385:
        /* <DEDUP_REMOVED lines=10> */
.L_x_12394:
[----:B------:R-:W0:Y:S02]  /*35b30*/  LDS R10, [R22] ;  /* 0x00000000160a7984 */ /* 0x000e240000000800 */
[----:B0-----:R-:W-:-:S05]  /*35b40*/  FADD R11, R17, R10 ;  /* 0x0000000a110b7221 */ /* 0x001fca0000000000 */
[----:B------:R-:W0:Y:S02]  /*35b50*/  ATOMS.CAST.SPIN P0, [R22], R10, R11 ;  /* 0x0000000a1600758d */ /* 0x000e24000180000b */
[----:B0-----:R-:W-:Y:S05]  /*35b60*/  @!P0 BRA `(.L_x_12394) ;  /* 0xfffffffc00f08947 */ /* 0x001fea000383ffff */
[----:B------:R-:W-:Y:S05]  /*35b70*/  BRA `(.L_x_12392) ;  /* 0x00000000002c7947 */ /* 0x000fea0003800000 */
.L_x_12393:
[----:B------:R-:W0:Y:S02]  /*35b80*/  QSPC.E.D P0, RZ, [R22] ;  /* 0x0000000016ff73aa */ /* 0x000e240000000700 */
[----:B0-----:R-:W-:Y:S05]  /*35b90*/  @!P0 BRA `(.L_x_12395) ;  /* 0x0000000000188947 */ /* 0x001fea0003800000 */
.L_x_12396:
[----:B------:R-:W2:Y:S02]  /*35ba0*/  LD.E R10, [R22] ;  /* 0x00000000160a7980 */ /* 0x000ea40000100900 */
[----:B--2---:R-:W-:-:S06]  /*35bb0*/  FADD R11, R17, R10 ;  /* 0x0000000a110b7221 */ /* 0x004fcc0000000000 */
[----:B------:R-:W2:Y:S02]  /*35bc0*/  ATOM.E.CAST.SPIN PT, R11, [R22], R10, R11 ;  /* 0x0000000a160b738b */ /* 0x000ea400019e010b */
[----:B--2---:R-:W-:-:S13]  /*35bd0*/  ISETP.EQ.U32.AND P0, PT, R11, 0x1, PT ;  /* 0x000000010b00780c */ /* 0x004fda0003f02070 */
[----:B------:R-:W-:Y:S05]  /*35be0*/  @!P0 BRA `(.L_x_12396) ;  /* 0xfffffffc00ec8947 */ /* 0x000fea000383ffff */
[----:B------:R-:W-:Y:S05]  /*35bf0*/  BRA `(.L_x_12392) ;  /* 0x00000000000c7947 */ /* 0x000fea0003800000 */
.L_x_12395:
[----:B------:R-:W2:Y:S02]  /*35c00*/  LD.E R9, desc[UR8][R22.64] ;  /* 0x0000000816097980 */ /* 0x000ea4000c101900 */
[----:B--2---:R-:W-:-:S05]  /*35c10*/  FADD R9, R17, R9 ;  /* 0x0000000911097221 */ /* 0x004fca0000000000 */
[----:B------:R0:W-:Y:S02]  /*35c20*/  ST.E desc[UR8][R22.64], R9 ;  /* 0x0000000916007985 */ /* 0x0001e4000c101908 */
.L_x_12392:
[----:B------:R-:W-:Y:S05]  /*35c30*/  BSYNC.RECONVERGENT B1 ;  /* 0x0000000000017941 */ /* 0x000fea0003800200 */
.L_x_12391:
        /* <DEDUP_REMOVED lines=8> */
.L_x_12400:
[----:B------:R-:W0:Y:S02]  /*35cc0*/  LDS R10, [R20] ;  /* 0x00000000140a7984 */ /* 0x000e240000000800 */
[----:B0-----:R-:W-:-:S05]  /*35cd0*/  FADD R11, R15, R10 ;  /* 0x0000000a0f0b7221 */ /* 0x001fca0000000000 */
[----:B------:R-:W0:Y:S02]  /*35ce0*/  ATOMS.CAST.SPIN P0, [R20], R10, R11 ;  /* 0x0000000a1400758d */ /* 0x000e24000180000b */
[----:B0-----:R-:W-:Y:S05]  /*35cf0*/  @!P0 BRA `(.L_x_12400) ;  /* 0xfffffffc00f08947 */ /* 0x001fea000383ffff */
[----:B------:R-:W-:Y:S05]  /*35d00*/  BRA `(.L_x_12398) ;  /* 0x00000000002c7947 */ /* 0x000fea0003800000 */
.L_x_12399:
[----:B------:R-:W0:Y:S02]  /*35d10*/  QSPC.E.D P0, RZ, [R20] ;  /* 0x0000000014ff73aa */ /* 0x000e240000000700 */
[----:B0-----:R-:W-:Y:S05]  /*35d20*/  @!P0 BRA `(.L_x_12401) ;  /* 0x0000000000188947 */ /* 0x001fea0003800000 */
.L_x_12402:
[----:B------:R-:W2:Y:S02]  /*35d30*/  LD.E R10, [R20] ;  /* 0x00000000140a7980 */ /* 0x000ea40000100900 */
[----:B--2---:R-:W-:-:S06]  /*35d40*/  FADD R11, R15, R10 ;  /* 0x0000000a0f0b7221 */ /* 0x004fcc0000000000 */
[----:B------:R-:W2:Y:S02]  /*35d50*/  ATOM.E.CAST.SPIN PT, R11, [R20], R10, R11 ;  /* 0x0000000a140b738b */ /* 0x000ea400019e010b */
[----:B--2---:R-:W-:-:S13]  /*35d60*/  ISETP.EQ.U32.AND P0, PT, R11, 0x1, PT ;  /* 0x000000010b00780c */ /* 0x004fda0003f02070 */
[----:B------:R-:W-:Y:S05]  /*35d70*/  @!P0 BRA `(.L_x_12402) ;  /* 0xfffffffc00ec8947 */ /* 0x000fea000383ffff */
[----:B------:R-:W-:Y:S05]  /*35d80*/  BRA `(.L_x_12398) ;  /* 0x00000000000c7947 */ /* 0x000fea0003800000 */
.L_x_12401:
[----:B------:R-:W2:Y:S02]  /*35d90*/  LD.E R10, desc[UR8][R20.64] ;  /* 0x00000008140a7980 */ /* 0x000ea4000c101900 */
[----:B--2---:R-:W-:-:S05]  /*35da0*/  FADD R9, R15, R10 ;  /* 0x0000000a0f097221 */ /* 0x004fca0000000000 */
[----:B------:R0:W-:Y:S02]  /*35db0*/  ST.E desc[UR8][R20.64], R9 ;  /* 0x0000000914007985 */ /* 0x0001e4000c101908 */
.L_x_12398:
[----:B------:R-:W-:Y:S05]  /*35dc0*/  BSYNC.RECONVERGENT B1 ;  /* 0x0000000000017941 */ /* 0x000fea0003800200 */
.L_x_12397:
[----:B------:R-:W-:-:S03]  /*35dd0*/  UMOV UR4, 0xffffffff ;  /* 0xffffffff00047882 */ /* 0x000fc60000000000 */
[----:B------:R-:W-:Y:S05]  /*35de0*/  BRA.DIV UR4, `(.L_x_12403) ;  /* 0x000003b604bc7947 */ /* 0x000fea000b800000 */
[----:B------:R-:W2:Y:S04]  /*35df0*/  LDL R11, [R1+0x74] ;  /* 0x00007400010b7983 */ /* 0x000ea80000100800 */
[----:B------:R-:W3:Y:S04]  /*35e00*/  LDL R17, [R1+0xcc] ;  /* 0x0000cc0001117983 */ /* 0x000ee80000100800 */
[----:B0-----:R0:W1:Y:S04]  /*35e10*/  SHFL.IDX PT, R9, R14, 0x7, 0x181f ;  /* 0x00f81f000e097f89 */ /* 0x00106800000e0000 */
[----:B--2---:R0:W2:Y:S04]  /*35e20*/  SHFL.IDX PT, R22, R11, 0x7, 0x181f ;  /* 0x00f81f000b167f89 */ /* 0x0040a800000e0000 */
[----:B-1-3--:R0:W3:Y:S02]  /*35e30*/  SHFL.IDX PT, R10, R17, 0x7, 0x181f ;  /* 0x00f81f00110a7f89 */ /* 0x00a0e400000e0000 */
.L_x_13840:
        /* <DEDUP_REMOVED lines=19> */
.L_x_12407:
[----:B------:R-:W0:Y:S02]  /*35f70*/  LDS R8, [R12] ;  /* 0x000000000c087984 */ /* 0x000e240000000800 */
[----:B0-----:R-:W-:-:S05]  /*35f80*/  FADD R9, R19, R8 ;  /* 0x0000000813097221 */ /* 0x001fca0000000000 */
[----:B------:R-:W0:Y:S02]  /*35f90*/  ATOMS.CAST.SPIN P0, [R12], R8, R9 ;  /* 0x000000080c00758d */ /* 0x000e240001800009 */
[----:B0-----:R-:W-:Y:S05]  /*35fa0*/  @!P0 BRA `(.L_x_12407) ;  /* 0xfffffffc00f08947 */ /* 0x001fea000383ffff */
[----:B------:R-:W-:Y:S05]  /*35fb0*/  BRA `(.L_x_12405) ;  /* 0x00000000002c7947 */ /* 0x000fea0003800000 */
.L_x_12406:
[----:B------:R-:W0:Y:S02]  /*35fc0*/  QSPC.E.D P0, RZ, [R10] ;  /* 0x000000000aff73aa */ /* 0x000e240000000700 */
[----:B0-----:R-:W-:Y:S05]  /*35fd0*/  @!P0 BRA `(.L_x_12408) ;  /* 0x0000000000188947 */ /* 0x001fea0003800000 */
.L_x_12409:
[----:B------:R-:W2:Y:S02]  /*35fe0*/  LD.E R8, [R10] ;  /* 0x000000000a087980 */ /* 0x000ea40000100900 */
[----:B--2---:R-:W-:-:S06]  /*35ff0*/  FADD R9, R19, R8 ;  /* 0x0000000813097221 */ /* 0x004fcc0000000000 */
[----:B------:R-:W2:Y:S02]  /*36000*/  ATOM.E.CAST.SPIN PT, R9, [R10], R8, R9 ;  /* 0x000000080a09738b */ /* 0x000ea400019e0109 */
[----:B--2---:R-:W-:-:S13]  /*36010*/  ISETP.EQ.U32.AND P0, PT, R9, 0x1, PT ;  /* 0x000000010900780c */ /* 0x004fda0003f02070 */
[----:B------:R-:W-:Y:S05]  /*36020*/  @!P0 BRA `(.L_x_12409) ;  /* 0xfffffffc00ec8947 */ /* 0x000fea000383ffff */
[----:B------:R-:W-:Y:S05]  /*36030*/  BRA `(.L_x_12405) ;  /* 0x00000000000c7947 */ /* 0x000fea0003800000 */
.L_x_12408:
[----:B------:R-:W2:Y:S02]  /*36040*/  LD.E R8, desc[UR8][R10.64] ;  /* 0x000000080a087980 */ /* 0x000ea4000c101900 */
[----:B--2---:R-:W-:-:S05]  /*36050*/  FADD R9, R19, R8 ;  /* 0x0000000813097221 */ /* 0x004fca0000000000 */
[----:B------:R0:W-:Y:S02]  /*36060*/  ST.E desc[UR8][R10.64], R9 ;  /* 0x000000090a007985 */ /* 0x0001e4000c101908 */
.L_x_12405:
[----:B------:R-:W-:Y:S05]  /*36070*/  BSYNC.RECONVERGENT B1 ;  /* 0x0000000000017941 */ /* 0x000fea0003800200 */
.L_x_12404:
        /* <DEDUP_REMOVED lines=9> */
.L_x_12413:
[----:B------:R-:W0:Y:S02]  /*36110*/  LDS R12, [R17] ;  /* 0x00000000110c7984 */ /* 0x000e240000000800 */
[----:B0-----:R-:W-:-:S05]  /*36120*/  FADD R13, R15, R12 ;  /* 0x0000000c0f0d7221 */ /* 0x001fca0000000000 */
[----:B------:R-:W0:Y:S02]  /*36130*/  ATOMS.CAST.SPIN P0, [R17], R12, R13 ;  /* 0x0000000c1100758d */ /* 0x000e24000180000d */
[----:B0-----:R-:W-:Y:S05]  /*36140*/  @!P0 BRA `(.L_x_12413) ;  /* 0xfffffffc00f08947 */ /* 0x001fea000383ffff */
[----:B------:R-:W-:Y:S05]  /*36150*/  BRA `(.L_x_12411) ;  /* 0x00000000002c7947 */ /* 0x000fea0003800000 */
.L_x_12412:
[----:B------:R-:W0:Y:S02]  /*36160*/  QSPC.E.D P0, RZ, [R8] ;  /* 0x0000000008ff73aa */ /* 0x000e240000000700 */
[----:B0-----:R-:W-:Y:S05]  /*36170*/  @!P0 BRA `(.L_x_12414) ;  /* 0x0000000000188947 */ /* 0x001fea0003800000 */
.L_x_12415:
[----:B------:R-:W2:Y:S02]  /*36180*/  LD.E R12, [R8] ;  /* 0x00000000080c7980 */ /* 0x000ea40000100900 */
[----:B--2---:R-:W-:-:S06]  /*36190*/  FADD R13, R15, R12 ;  /* 0x0000000c0f0d7221 */ /* 0x004fcc0000000000 */
[----:B------:R-:W2:Y:S02]  /*361a0*/  ATOM.E.CAST.SPIN PT, R13, [R8], R12, R13 ;  /* 0x0000000c080d738b */ /* 0x000ea400019e010d */
[----:B--2---:R-:W-:-:S13]  /*361b0*/  ISETP.EQ.U32.AND P0, PT, R13, 0x1, PT ;  /* 0x000000010d00780c */ /* 0x004fda0003f02070 */
[----:B------:R-:W-:Y:S05]  /*361c0*/  @!P0 BRA `(.L_x_12415) ;  /* 0xfffffffc00ec8947 */ /* 0x000fea000383ffff */
[----:B------:R-:W-:Y:S05]  /*361d0*/  BRA `(.L_x_12411) ;  /* 0x00000000000c7947 */ /* 0x000fea0003800000 */
.L_x_12414:
[----:B------:R-:W2:Y:S02]  /*361e0*/  LD.E R12, desc[UR8][R8.64] ;  /* 0x00000008080c7980 */ /* 0x000ea4000c101900 */
[----:B--2---:R-:W-:-:S05]  /*361f0*/  FADD R13, R15, R12 ;  /* 0x0000000c0f0d7221 */ /* 0x004fca0000000000 */
[----:B------:R0:W-:Y:S02]  /*36200*/  ST.E desc[UR8][R8.64], R13 ;  /* 0x0000000d08007985 */ /* 0x0001e4000c101908 */
.L_x_12411:
[----:B------:R-:W-:Y:S05]  /*36210*/  BSYNC.RECONVERGENT B1 ;  /* 0x0000000000017941 */ /* 0x000fea0003800200 */
.L_x_12410:
        /* <DEDUP_REMOVED lines=10> */
.L_x_12419:
[----:B------:R-:W0:Y:S02]  /*362c0*/  LDS R12, [R17] ;  /* 0x00000000110c7984 */ /* 0x000e240000000800 */
[----:B0-----:R-:W-:-:S05]  /*362d0*/  FADD R13, R21, R12 ;  /* 0x0000000c150d7221 */ /* 0x001fca0000000000 */
[----:B------:R-:W0:Y:S02]  /*362e0*/  ATOMS.CAST.SPIN P0, [R17], R12, R13 ;  /* 0x0000000c1100758d */ /* 0x000e24000180000d */
[----:B0-----:R-:W-:Y:S05]  /*362f0*/  @!P0 BRA `(.L_x_12419) ;  /* 0xfffffffc00f08947 */ /* 0x001fea000383ffff */
[----:B------:R-:W-:Y:S05]  /*36300*/  BRA `(.L_x_12417) ;  /* 0x00000000002c7947 */ /* 0x000fea0003800000 */
.L_x_12418:
[----:B------:R-:W0:Y:S02]  /*36310*/  QSPC.E.D P0, RZ, [R12] ;  /* 0x000000000cff73aa */ /* 0x000e240000000700 */
[----:B0-----:R-:W-:Y:S05]  /*36320*/  @!P0 BRA `(.L_x_12420) ;  /* 0x0000000000188947 */ /* 0x001fea0003800000 */
.L_x_12421:
[----:B------:R-:W2:Y:S02]  /*36330*/  LD.E R18, [R12] ;  /* 0x000000000c127980 */ /* 0x000ea40000100900 */
[----:B--2---:R-:W-:-:S06]  /*36340*/  FADD R19, R21, R18 ;  /* 0x0000001215137221 */ /* 0x004fcc0000000000 */
[----:B------:R-:W2:Y:S02]  /*36350*/  ATOM.E.CAST.SPIN PT, R19, [R12], R18, R19 ;  /* 0x000000120c13738b */ /* 0x000ea400019e0113 */
[----:B--2---:R-:W-:-:S13]  /*36360*/  ISETP.EQ.U32.AND P0, PT, R19, 0x1, PT ;  /* 0x000000011300780c */ /* 0x004fda0003f02070 */
[----:B------:R-:W-:Y:S05]  /*36370*/  @!P0 BRA `(.L_x_12421) ;  /* 0xfffffffc00ec8947 */ /* 0x000fea000383ffff */
[----:B------:R-:W-:Y:S05]  /*36380*/  BRA `(.L_x_12417) ;  /* 0x00000000000c7947 */ /* 0x000fea0003800000 */
.L_x_12420:
[----:B------:R-:W2:Y:S02]  /*36390*/  LD.E R17, desc[UR8][R12.64] ;  /* 0x000000080c117980 */ /* 0x000ea4000c101900 */
[----:B--2---:R-:W-:-:S05]  /*363a0*/  FADD R17, R21, R17 ;  /* 0x0000001115117221 */ /* 0x004fca0000000000 */
[----:B------:R0:W-:Y:S02]  /*363b0*/  ST.E desc[UR8][R12.64], R17 ;  /* 0x000000110c007985 */ /* 0x0001e4000c101908 */
.L_x_12417:
[----:B------:R-:W-:Y:S05]  /*363c0*/  BSYNC.RECONVERGENT B1 ;  /* 0x0000000000017941 */ /* 0x000fea0003800200 */
.L_x_12416:
[----:B0-----:R-:W-:-:S05]  /*363d0*/  IMAD.WIDE R12, R61, 0x4, R8 ;  /* 0x000000043d0c7825 */ /* 0x001fca00078e0208 */
[----:B------:R0:W-:Y:S01]  /*363e0*/  ATOM.E.ADD.F32.FTZ.RN.STRONG.GPU P0, RZ, desc[UR8][R12.64], R15 ;  /* 0x8000000f0cff79a2 */ /* 0x0001e2000c10f308 */
[----:B------:R-:W-:Y:S04]  /*363f0*/  BSSY.RECONVERGENT B1, `(.L_x_12422) ;  /* 0x0000015000017945 */ /* 0x000fe80003800200 */
[----:B0-----:R-:W-:Y:S05]  /*36400*/  @P0 BRA `(.L_x_12423) ;  /* 0x00000000004c0947 */ /* 0x001fea0003800000 */
[----:B------:R-:W0:Y:S02]  /*36410*/  QSPC.E.S P0, RZ, [R12] ;  /* 0x000000000cff73aa */ /* 0x000e240000000500 */
[----:B0-----:R-:W-:Y:S05]  /*36420*/  @!P0 BRA `(.L_x_12424) ;  /* 0x0000000000188947 */ /* 0x001fea0003800000 */
[----:B------:R-:W-:-:S07]  /*36430*/  MOV R17, R12 ;  /* 0x0000000c00117202 */ /* 0x000fce0000000f00 */
.L_x_12425:
[----:B------:R-:W0:Y:S02]  /*36440*/  LDS R12, [R17] ;  /* 0x00000000110c7984 */ /* 0x000e240000000800 */
[----:B0-----:R-:W-:-:S05]  /*36450*/  FADD R13, R15, R12 ;  /* 0x0000000c0f0d7221 */ /* 0x001fca0000000000 */
[----:B------:R-:W0:Y:S02]  /*36460*/  ATOMS.CAST.SPIN P0, [R17], R12, R13 ;  /* 0x0000000c1100758d */ /* 0x000e24000180000d */
[----:B0-----:R-:W-:Y:S05]  /*36470*/  @!P0 BRA `(.L_x_12425) ;  /* 0xfffffffc00f08947 */ /* 0x001fea000383ffff */
[----:B------:R-:W-:Y:S05]  /*36480*/  BRA `(.L_x_12423) ;  /* 0x00000000002c7947 */ /* 0x000fea0003800000 */
.L_x_12424:
[----:B------:R-:W0:Y:S02]  /*36490*/  QSPC.E.D P0, RZ, [R12] ;  /* 0x000000000cff73aa */ /* 0x000e240000000700 */
[----:B0-----:R-:W-:Y:S05]  /*364a0*/  @!P0 BRA `(.L_x_12426) ;  /* 0x0000000000188947 */ /* 0x001fea0003800000 */
.L_x_12427:
[----:B------:R-:W2:Y:S02]  /*364b0*/  LD.E R18, [R12] ;  /* 0x000000000c127980 */ /* 0x000ea40000100900 */
[----:B--2---:R-:W-:-:S06]  /*364c0*/  FADD R19, R15, R18 ;  /* 0x000000120f137221 */ /* 0x004fcc0000000000 */
[----:B------:R-:W2:Y:S02]  /*364d0*/  ATOM.E.CAST.SPIN PT, R19, [R12], R18, R19 ;  /* 0x000000120c13738b */ /* 0x000ea400019e0113 */
[----:B--2---:R-:W-:-:S13]  /*364e0*/  ISETP.EQ.U32.AND P0, PT, R19, 0x1, PT ;  /* 0x000000011300780c */ /* 0x004fda0003f02070 */
[----:B------:R-:W-:Y:S05]  /*364f0*/  @!P0 BRA `(.L_x_12427) ;  /* 0xfffffffc00ec8947 */ /* 0x000fea000383ffff */
[----:B------:R-:W-:Y:S05]  /*36500*/  BRA `(.L_x_12423) ;  /* 0x00000000000c7947 */ /* 0x000fea0003800000 */
.L_x_12426:
[----:B------:R-:W2:Y:S02]  /*36510*/  LD.E R18, desc[UR8][R12.64] ;  /* 0x000000080c127980 */ /* 0x000ea4000c101900 */
[----:B--2---:R-:W-:-:S05]  /*36520*/  FADD R17, R15, R18 ;  /* 0x000000120f117221 */ /* 0x004fca0000000000 */
[----:B------:R0:W-:Y:S02]  /*36530*/  ST.E desc[UR8][R12.64], R17 ;  /* 0x000000110c007985 */ /* 0x0001e4000c101908 */
.L_x_12423:
[----:B------:R-:W-:Y:S05]  /*36540*/  BSYNC.RECONVERGENT B1 ;  /* 0x0000000000017941 */ /* 0x000fea0003800200 */
.L_x_12422:
        /* <DEDUP_REMOVED lines=10> */
.L_x_12431:
[----:B------:R-:W0:Y:S02]  /*365f0*/  LDS R12, [R17] ;  /* 0x00000000110c7984 */ /* 0x000e240000000800 */
[----:B0-----:R-:W-:-:S05]  /*36600*/  FADD R13, R21, R12 ;  /* 0x0000000c150d7221 */ /* 0x001fca0000000000 */
[----:B------:R-:W0:Y:S02]  /*36610*/  ATOMS.CAST.SPIN P0, [R17], R12, R13 ;  /* 0x0000000c1100758d */ /* 0x000e24000180000d */
[----:B0-----:R-:W-:Y:S05]  /*36620*/  @!P0 BRA `(.L_x_12431) ;  /* 0xfffffffc00f08947 */ /* 0x001fea000383ffff */
[----:B------:R-:W-:Y:S05]  /*36630*/  BRA `(.L_x_12429) ;  /* 0x00000000002c7947 */ /* 0x000fea0003800000 */
.L_x_12430:
[----:B------:R-:W0:Y:S02]  /*36640*/  QSPC.E.D P0, RZ, [R12] ;  /* 0x000000000cff73aa */ /* 0x000e240000000700 */
[----:B0-----:R-:W-:Y:S05]  /*36650*/  @!P0 BRA `(.L_x_12432) ;  /* 0x0000000000188947 */ /* 0x001fea0003800000 */
.L_x_12433:
[----:B------:R-:W2:Y:S02]  /*36660*/  LD.E R18, [R12] ;  /* 0x000000000c127980 */ /* 0x000ea40000100900 */
[----:B--2---:R-:W-:-:S06]  /*36670*/  FADD R19, R21, R18 ;  /* 0x0000001215137221 */ /* 0x004fcc0000000000 */
[----:B------:R-:W2:Y:S02]  /*36680*/  ATOM.E.CAST.SPIN PT, R19, [R12], R18, R19 ;  /* 0x000000120c13738b */ /* 0x000ea400019e0113 */
[----:B--2---:R-:W-:-:S13]  /*36690*/  ISETP.EQ.U32.AND P0, PT, R19, 0x1, PT ;  /* 0x000000011300780c */ /* 0x004fda0003f02070 */
[----:B------:R-:W-:Y:S05]  /*366a0*/  @!P0 BRA `(.L_x_12433) ;  /* 0xfffffffc00ec8947 */ /* 0x000fea000383ffff */
[----:B------:R-:W-:Y:S05]  /*366b0*/  BRA `(.L_x_12429) ;  /* 0x00000000000c7947 */ /* 0x000fea0003800000 */
.L_x_12432:
[----:B------:R-:W2:Y:S02]  /*366c0*/  LD.E R17, desc[UR8][R12.64] ;  /* 0x000000080c117980 */ /* 0x000ea4000c101900 */
[----:B--2---:R-:W-:-:S05]  /*366d0*/  FADD R17, R21, R17 ;  /* 0x0000001115117221 */ /* 0x004fca0000000000 */
[----:B------:R0:W-:Y:S02]  /*366e0*/  ST.E desc[UR8][R12.64], R17 ;  /* 0x000000110c007985 */ /* 0x0001e4000c101908 */
.L_x_12429:
[----:B------:R-:W-:Y:S05]  /*366f0*/  BSYNC.RECONVERGENT B1 ;  /* 0x0000000000017941 */ /* 0x000fea0003800200 */
.L_x_12428:
[----:B0-----:R-:W-:-:S05]  /*36700*/  IMAD.WIDE R12, R6, 0x4, R8 ;  /* 0x00000004060c7825 */ /* 0x001fca00078e0208 */
[----:B------:R0:W-:Y:S01]  /*36710*/  ATOM.E.ADD.F32.FTZ.RN.STRONG.GPU P0, RZ, desc[UR8][R12.64], R15 ;  /* 0x8000000f0cff79a2 */ /* 0x0001e2000c10f308 */
[----:B------:R-:W-:Y:S04]  /*36720*/  BSSY.RECONVERGENT B1, `(.L_x_12434) ;  /* 0x0000015000017945 */ /* 0x000fe80003800200 */
[----:B0-----:R-:W-:Y:S05]  /*36730*/  @P0 BRA `(.L_x_12435) ;  /* 0x00000000004c0947 */ /* 0x001fea0003800000 */
[----:B------:R-:W0:Y:S02]  /*36740*/  QSPC.E.S P0, RZ, [R12] ;  /* 0x000000000cff73aa */ /* 0x000e240000000500 */
[----:B0-----:R-:W-:Y:S05]  /*36750*/  @!P0 BRA `(.L_x_12436) ;  /* 0x0000000000188947 */ /* 0x001fea0003800000 */
[----:B------:R-:W-:-:S07]  /*36760*/  MOV R6, R12 ;  /* 0x0000000c00067202 */ /* 0x000fce0000000f00 */
.L_x_12437:
[----:B------:R-:W0:Y:S02]  /*36770*/  LDS R12, [R6] ;  /* 0x00000000060c7984 */ /* 0x000e240000000800 */
[----:B0-----:R-:W-:-:S05]  /*36780*/  FADD R13, R15, R12 ;  /* 0x0000000c0f0d7221 */ /* 0x001fca0000000000 */
[----:B------:R-:W0:Y:S02]  /*36790*/  ATOMS.CAST.SPIN P0, [R6], R12, R13 ;  /* 0x0000000c0600758d */ /* 0x000e24000180000d */
[----:B0-----:R-:W-:Y:S05]  /*367a0*/  @!P0 BRA `(.L_x_12437) ;  /* 0xfffffffc00f08947 */ /* 0x001fea000383ffff */
[----:B------:R-:W-:Y:S05]  /*367b0*/  BRA `(.L_x_12435) ;  /* 0x00000000002c7947 */ /* 0x000fea0003800000 */
.L_x_12436:
[----:B------:R-:W0:Y:S02]  /*367c0*/  QSPC.E.D P0, RZ, [R12] ;  /* 0x000000000cff73aa */ /* 0x000e240000000700 */
[----:B0-----:R-:W-:Y:S05]  /*367d0*/  @!P0 BRA `(.L_x_12438) ;  /* 0x0000000000188947 */ /* 0x001fea0003800000 */
.L_x_12439:
[----:B------:R-:W2:Y:S02]  /*367e0*/  LD.E R18, [R12] ;  /* 0x000000000c127980 */ /* 0x000ea40000100900 */
[----:B--2---:R-:W-:-:S06]  /*367f0*/  FADD R19, R15, R18 ;  /* 0x000000120f137221 */ /* 0x004fcc0000000000 */
[----:B------:R-:W2:Y:S02]  /*36800*/  ATOM.E.CAST.SPIN PT, R19, [R12], R18, R19 ;  /* 0x000000120c13738b */ /* 0x000ea400019e0113 */
[----:B--2---:R-:W-:-:S13]  /*36810*/  ISETP.EQ.U32.AND P0, PT, R19, 0x1, PT ;  /* 0x000000011300780c */ /* 0x004fda0003f02070 */
[----:B------:R-:W-:Y:S05]  /*36820*/  @!P0 BRA `(.L_x_12439) ;  /* 0xfffffffc00ec8947 */ /* 0x000fea000383ffff */
[----:B------:R-:W-:Y:S05]  /*36830*/  BRA `(.L_x_12435) ;  /* 0x00000000000c7947 */ /* 0x000fea0003800000 */
.L_x_12438:
[----:B------:R-:W2:Y:S02]  /*36840*/  LD.E R6, desc[UR8][R12.64] ;  /* 0x000000080c067980 */ /* 0x000ea4000c101900 */
[----:B--2---:R-:W-:-:S05]  /*36850*/  FADD R17, R15, R6 ;  /* 0x000000060f117221 */ /* 0x004fca0000000000 */
[----:B------:R0:W-:Y:S02]  /*36860*/  ST.E desc[UR8][R12.64], R17 ;  /* 0x000000110c007985 */ /* 0x0001e4000c101908 */
.L_x_12435:
[----:B------:R-:W-:Y:S05]  /*36870*/  BSYNC.RECONVERGENT B1 ;  /* 0x0000000000017941 */ /* 0x000fea0003800200 */
.L_x_12434:
        /* <DEDUP_REMOVED lines=10> */
.L_x_12443:
[----:B------:R-:W0:Y:S02]  /*36920*/  LDS R12, [R6] ;  /* 0x00000000060c7984 */ /* 0x000e240000000800 */
[----:B0-----:R-:W-:-:S05]  /*36930*/  FADD R13, R17, R12 ;  /* 0x0000000c110d7221 */ /* 0x001fca0000000000 */
[----:B------:R-:W0:Y:S02]  /*36940*/  ATOMS.CAST.SPIN P0, [R6], R12, R13 ;  /* 0x0000000c0600758d */ /* 0x000e24000180000d */
[----:B0-----:R-:W-:Y:S05]  /*36950*/  @!P0 BRA `(.L_x_12443) ;  /* 0xfffffffc00f08947 */ /* 0x001fea000383ffff */
[----:B------:R-:W-:Y:S05]  /*36960*/  BRA `(.L_x_12441) ;  /* 0x00000000002c7947 */ /* 0x000fea0003800000 */
.L_x_12442:
[----:B------:R-:W0:Y:S02]  /*36970*/  QSPC.E.D P0, RZ, [R12] ;  /* 0x000000000cff73aa */ /* 0x000e240000000700 */
[----:B0-----:R-:W-:Y:S05]  /*36980*/  @!P0 BRA `(.L_x_12444) ;  /* 0x0000000000188947 */ /* 0x001fea0003800000 */
.L_x_12445:
[----:B------:R-:W2:Y:S02]  /*36990*/  LD.E R18, [R12] ;  /* 0x000000000c127980 */ /* 0x000ea40000100900 */
[----:B--2---:R-:W-:-:S06]  /*369a0*/  FADD R19, R17, R18 ;  /* 0x0000001211137221 */ /* 0x004fcc0000000000 */
[----:B------:R-:W2:Y:S02]  /*369b0*/  ATOM.E.CAST.SPIN PT, R19, [R12], R18, R19 ;  /* 0x000000120c13738b */ /* 0x000ea400019e0113 */
[----:B--2---:R-:W-:-:S13]  /*369c0*/  ISETP.EQ.U32.AND P0, PT, R19, 0x1, PT ;  /* 0x000000011300780c */ /* 0x004fda0003f02070 */
[----:B------:R-:W-:Y:S05]  /*369d0*/  @!P0 BRA `(.L_x_12445) ;  /* 0xfffffffc00ec8947 */ /* 0x000fea000383ffff */
[----:B------:R-:W-:Y:S05]  /*369e0*/  BRA `(.L_x_12441) ;  /* 0x00000000000c7947 */ /* 0x000fea0003800000 */
.L_x_12444:
[----:B------:R-:W2:Y:S02]  /*369f0*/  LD.E R6, desc[UR8][R12.64] ;  /* 0x000000080c067980 */ /* 0x000ea4000c101900 */
[----:B--2---:R-:W-:-:S05]  /*36a00*/  FADD R17, R17, R6 ;  /* 0x0000000611117221 */ /* 0x004fca0000000000 */
[----:B------:R0:W-:Y:S02]  /*36a10*/  ST.E desc[UR8][R12.64], R17 ;  /* 0x000000110c007985 */ /* 0x0001e4000c101908 */
.L_x_12441:
[----:B------:R-:W-:Y:S05]  /*36a20*/  BSYNC.RECONVERGENT B1 ;  /* 0x0000000000017941 */ /* 0x000fea0003800200 */
.L_x_12440:
[----:B0-----:R-:W-:-:S05]  /*36a30*/  IMAD.WIDE R12, R3, 0x4, R8 ;  /* 0x00000004030c7825 */ /* 0x001fca00078e0208 */
[----:B------:R0:W-:Y:S01]  /*36a40*/  ATOM.E.ADD.F32.FTZ.RN.STRONG.GPU P0, RZ, desc[UR8][R12.64], R15 ;  /* 0x8000000f0cff79a2 */ /* 0x0001e2000c10f308 */
[----:B------:R-:W-:Y:S04]  /*36a50*/  BSSY.RECONVERGENT B1, `(.L_x_12446) ;  /* 0x0000015000017945 */ /* 0x000fe80003800200 */
[----:B0-----:R-:W-:Y:S05]  /*36a60*/  @P0 BRA `(.L_x_12447) ;  /* 0x00000000004c0947 */ /* 0x001fea0003800000 */
[----:B------:R-:W0:Y:S02]  /*36a70*/  QSPC.E.S P0, RZ, [R12] ;  /* 0x000000000cff73aa */ /* 0x000e240000000500 */
[----:B0-----:R-:W-:Y:S05]  /*36a80*/  @!P0 BRA `(.L_x_12448) ;  /* 0x0000000000188947 */ /* 0x001fea0003800000 */
[----:B------:R-:W-:-:S07]  /*36a90*/  MOV R3, R12 ;  /* 0x0000000c00037202 */ /* 0x000fce0000000f00 */
.L_x_12449:
[----:B------:R-:W0:Y:S02]  /*36aa0*/  LDS R12, [R3] ;  /* 0x00000000030c7984 */ /* 0x000e240000000800 */
[----:B0-----:R-:W-:-:S05]  /*36ab0*/  FADD R13, R15, R12 ;  /* 0x0000000c0f0d7221 */ /* 0x001fca0000000000 */
[----:B------:R-:W0:Y:S02]  /*36ac0*/  ATOMS.CAST.SPIN P0, [R3], R12, R13 ;  /* 0x0000000c0300758d */ /* 0x000e24000180000d */
[----:B0-----:R-:W-:Y:S05]  /*36ad0*/  @!P0 BRA `(.L_x_12449) ;  /* 0xfffffffc00f08947 */ /* 0x001fea000383ffff */
[----:B------:R-:W-:Y:S05]  /*36ae0*/  BRA `(.L_x_12447) ;  /* 0x00000000002c7947 */ /* 0x000fea0003800000 */
.L_x_12448:
[----:B------:R-:W0:Y:S02]  /*36af0*/  QSPC.E.D P0, RZ, [R12] ;  /* 0x000000000cff73aa */ /* 0x000e240000000700 */
[----:B0-----:R-:W-:Y:S05]  /*36b00*/  @!P0 BRA `(.L_x_12450) ;  /* 0x0000000000188947 */ /* 0x001fea0003800000 */
.L_x_12451:
[----:B------:R-:W2:Y:S02]  /*36b10*/  LD.E R18, [R12] ;  /* 0x000000000c127980 */ /* 0x000ea40000100900 */
[----:B--2---:R-:W-:-:S06]  /*36b20*/  FADD R19, R15, R18 ;  /* 0x000000120f137221 */ /* 0x004fcc0000000000 */
[----:B------:R-:W2:Y:S02]  /*36b30*/  ATOM.E.CAST.SPIN PT, R19, [R12], R18, R19 ;  /* 0x000000120c13738b */ /* 0x000ea400019e0113 */
[----:B--2---:R-:W-:-:S13]  /*36b40*/  ISETP.EQ.U32.AND P0, PT, R19, 0x1, PT ;  /* 0x000000011300780c */ /* 0x004fda0003f02070 */
[----:B------:R-:W-:Y:S05]  /*36b50*/  @!P0 BRA `(.L_x_12451) ;  /* 0xfffffffc00ec8947 */ /* 0x000fea000383ffff */
[----:B------:R-:W-:Y:S05]  /*36b60*/  BRA `(.L_x_12447) ;  /* 0x00000000000c7947 */ /* 0x000fea0003800000 */
.L_x_12450:
[----:B------:R-:W2:Y:S02]  /*36b70*/  LD.E R6, desc[UR8][R12.64] ;  /* 0x000000080c067980 */ /* 0x000ea4000c101900 */
[----:B--2---:R-:W-:-:S05]  /*36b80*/  FADD R3, R15, R6 ;  /* 0x000000060f037221 */ /* 0x004fca0000000000 */
[----:B------:R0:W-:Y:S02]  /*36b90*/  ST.E desc[UR8][R12.64], R3 ;  /* 0x000000030c007985 */ /* 0x0001e4000c101908 */
.L_x_12447:
[----:B------:R-:W-:Y:S05]  /*36ba0*/  BSYNC.RECONVERGENT B1 ;  /* 0x0000000000017941 */ /* 0x000fea0003800200 */
.L_x_12446:
        /* <DEDUP_REMOVED lines=10> */
.L_x_12455:
[----:B------:R-:W0:Y:S02]  /*36c50*/  LDS R12, [R3] ;  /* 0x00000000030c7984 */ /* 0x000e240000000800 */
[----:B0-----:R-:W-:-:S05]  /*36c60*/  FADD R13, R17, R12 ;  /* 0x0000000c110d7221 */ /* 0x001fca0000000000 */
[----:B------:R-:W0:Y:S02]  /*36c70*/  ATOMS.CAST.SPIN P0, [R3], R12, R13 ;  /* 0x0000000c0300758d */ /* 0x000e24000180000d */
[----:B0-----:R-:W-:Y:S05]  /*36c80*/  @!P0 BRA `(.L_x_12455) ;  /* 0xfffffffc00f08947 */ /* 0x001fea000383ffff */
[----:B------:R-:W-:Y:S05]  /*36c90*/  BRA `(.L_x_12453) ;  /* 0x00000000002c7947 */ /* 0x000fea0003800000 */
.L_x_12454:
[----:B------:R-:W0:Y:S02]  /*36ca0*/  QSPC.E.D P0, RZ, [R12] ;  /* 0x000000000cff73aa */ /* 0x000e240000000700 */
[----:B0-----:R-:W-:Y:S05]  /*36cb0*/  @!P0 BRA `(.L_x_12456) ;  /* 0x0000000000188947 */ /* 0x001fea0003800000 */
.L_x_12457:
[----:B------:R-:W2:Y:S02]  /*36cc0*/  LD.E R18, [R12] ;  /* 0x000000000c127980 */ /* 0x000ea40000100900 */
[----:B--2---:R-:W-:-:S06]  /*36cd0*/  FADD R19, R17, R18 ;  /* 0x0000001211137221 */ /* 0x004fcc0000000000 */
[----:B------:R-:W2:Y:S02]  /*36ce0*/  ATOM.E.CAST.SPIN PT, R19, [R12], R18, R19 ;  /* 0x000000120c13738b */ /* 0x000ea400019e0113 */
[----:B--2---:R-:W-:-:S13]  /*36cf0*/  ISETP.EQ.U32.AND P0, PT, R19, 0x1, PT ;  /* 0x000000011300780c */ /* 0x004fda0003f02070 */
[----:B------:R-:W-:Y:S05]  /*36d00*/  @!P0 BRA `(.L_x_12457) ;  /* 0xfffffffc00ec8947 */ /* 0x000fea000383ffff */
[----:B------:R-:W-:Y:S05]  /*36d10*/  BRA `(.L_x_12453) ;  /* 0x00000000000c7947 */ /* 0x000fea0003800000 */
.L_x_12456:
[----:B------:R-:W2:Y:S02]  /*36d20*/  LD.E R3, desc[UR8][R12.64] ;  /* 0x000000080c037980 */ /* 0x000ea4000c101900 */
[----:B--2---:R-:W-:-:S05]  /*36d30*/  FADD R3, R17, R3 ;  /* 0x0000000311037221 */ /* 0x004fca0000000000 */
[----:B------:R0:W-:Y:S02]  /*36d40*/  ST.E desc[UR8][R12.64], R3 ;  /* 0x000000030c007985 */ /* 0x0001e4000c101908 */
.L_x_12453:
[----:B------:R-:W-:Y:S05]  /*36d50*/  BSYNC.RECONVERGENT B1 ;  /* 0x0000000000017941 */ /* 0x000fea0003800200 */
.L_x_12452:
[----:B0-----:R-:W-:-:S05]  /*36d60*/  IMAD.WIDE R2, R2, 0x4, R8 ;  /* 0x0000000402027825 */ /* 0x001fca00078e0208 */
[----:B------:R0:W-:Y:S01]  /*36d70*/  ATOM.E.ADD.F32.FTZ.RN.STRONG.GPU P0, RZ, desc[UR8][R2.64], R15 ;  /* 0x8000000f02ff79a2 */ /* 0x0001e2000c10f308 */
[----:B------:R-:W-:Y:S04]  /*36d80*/  BSSY.RECONVERGENT B1, `(.L_x_12458) ;  /* 0x0000015000017945 */ /* 0x000fe80003800200 */
[----:B0-----:R-:W-:Y:S05]  /*36d90*/  @P0 BRA `(.L_x_12459) ;  /* 0x00000000004c0947 */ /* 0x001fea0003800000 */
[----:B------:R-:W0:Y:S02]  /*36da0*/  QSPC.E.S P0, RZ, [R2] ;  /* 0x0000000002ff73aa */ /* 0x000e240000000500 */
[----:B0-----:R-:W-:Y:S05]  /*36db0*/  @!P0 BRA `(.L_x_12460) ;  /* 0x0000000000188947 */ /* 0x001fea0003800000 */
[----:B------:R-:W-:-:S07]  /*36dc0*/  MOV R6, R2 ;  /* 0x0000000200067202 */ /* 0x000fce0000000f00 */
.L_x_12461:
[----:B------:R-:W0:Y:S02]  /*36dd0*/  LDS R2, [R6] ;  /* 0x0000000006027984 */ /* 0x000e240000000800 */
[----:B0-----:R-:W-:-:S05]  /*36de0*/  FADD R3, R15, R2 ;  /* 0x000000020f037221 */ /* 0x001fca0000000000 */
[----:B------:R-:W0:Y:S02]  /*36df0*/  ATOMS.CAST.SPIN P0, [R6], R2, R3 ;  /* 0x000000020600758d */ /* 0x000e240001800003 */
[----:B0-----:R-:W-:Y:S05]  /*36e00*/  @!P0 BRA `(.L_x_12461) ;  /* 0xfffffffc00f08947 */ /* 0x001fea000383ffff */
[----:B------:R-:W-:Y:S05]  /*36e10*/  BRA `(.L_x_12459) ;  /* 0x00000000002c7947 */ /* 0x000fea0003800000 */
.L_x_12460:
[----:B------:R-:W0:Y:S02]  /*36e20*/  QSPC.E.D P0, RZ, [R2] ;  /* 0x0000000002ff73aa */ /* 0x000e240000000700 */
[----:B0-----:R-:W-:Y:S05]  /*36e30*/  @!P0 BRA `(.L_x_12462) ;  /* 0x0000000000188947 */ /* 0x001fea0003800000 */
.L_x_12463:
[----:B------:R-:W2:Y:S02]  /*36e40*/  LD.E R12, [R2] ;  /* 0x00000000020c7980 */ /* 0x000ea40000100900 */
[----:B--2---:R-:W-:-:S06]  /*36e50*/  FADD R13, R15, R12 ;  /* 0x0000000c0f0d7221 */ /* 0x004fcc0000000000 */
[----:B------:R-:W2:Y:S02]  /*36e60*/  ATOM.E.CAST.SPIN PT, R13, [R2], R12, R13 ;  /* 0x0000000c020d738b */ /* 0x000ea400019e010d */
[----:B--2---:R-:W-:-:S13]  /*36e70*/  ISETP.EQ.U32.AND P0, PT, R13, 0x1, PT ;  /* 0x000000010d00780c */ /* 0x004fda0003f02070 */
[----:B------:R-:W-:Y:S05]  /*36e80*/  @!P0 BRA `(.L_x_12463) ;  /* 0xfffffffc00ec8947 */ /* 0x000fea000383ffff */
[----:B------:R-:W-:Y:S05]  /*36e90*/  BRA `(.L_x_12459) ;  /* 0x00000000000c7947 */ /* 0x000fea0003800000 */
.L_x_12462:
[----:B------:R-:W2:Y:S02]  /*36ea0*/  LD.E R6, desc[UR8][R2.64] ;  /* 0x0000000802067980 */ /* 0x000ea4000c101900 */
[----:B--2---:R-:W-:-:S05]  /*36eb0*/  FADD R13, R15, R6 ;  /* 0x000000060f0d7221 */ /* 0x004fca0000000000 */
[----:B------:R0:W-:Y:S02]  /*36ec0*/  ST.E desc[UR8][R2.64], R13 ;  /* 0x0000000d02007985 */ /* 0x0001e4000c101908 */
.L_x_12459:
[----:B------:R-:W-:Y:S05]  /*36ed0*/  BSYNC.RECONVERGENT B1 ;  /* 0x0000000000017941 */ /* 0x000fea0003800200 */
.L_x_12458:
        /* <DEDUP_REMOVED lines=10> */
.L_x_12467:
[----:B------:R-:W0:Y:S02]  /*36f80*/  LDS R2, [R6] ;  /* 0x0000000006027984 */ /* 0x000e240000000800 */
[----:B0-----:R-:W-:-:S05]  /*36f90*/  FADD R3, R17, R2 ;  /* 0x0000000211037221 */ /* 0x001fca0000000000 */
[----:B------:R-:W0:Y:S02]  /*36fa0*/  ATOMS.CAST.SPIN P0, [R6], R2, R3 ;  /* 0x000000020600758d */ /* 0x000e240001800003 */
[----:B0-----:R-:W-:Y:S05]  /*36fb0*/  @!P0 BRA `(.L_x_12467) ;  /* 0xfffffffc00f08947 */ /* 0x001fea000383ffff */
[----:B------:R-:W-:Y:S05]  /*36fc0*/  BRA `(.L_x_12465) ;  /* 0x00000000002c7947 */ /* 0x000fea0003800000 */
.L_x_12466:
[----:B------:R-:W0:Y:S02]  /*36fd0*/  QSPC.E.D P0, RZ, [R2] ;  /* 0x0000000002ff73aa */ /* 0x000e240000000700 */
[----:B0-----:R-:W-:Y:S05]  /*36fe0*/  @!P0 BRA `(.L_x_12468) ;  /* 0x0000000000188947 */ /* 0x001fea0003800000 */
.L_x_12469:
[----:B------:R-:W2:Y:S02]  /*36ff0*/  LD.E R12, [R2] ;  /* 0x00000000020c7980 */ /* 0x000ea40000100900 */
[----:B--2---:R-:W-:-:S06]  /*37000*/  FADD R13, R17, R12 ;  /* 0x0000000c110d7221 */ /* 0x004fcc0000000000 */
[----:B------:R-:W2:Y:S02]  /*37010*/  ATOM.E.CAST.SPIN PT, R13, [R2], R12, R13 ;  /* 0x0000000c020d738b */ /* 0x000ea400019e010d */
[----:B--2---:R-:W-:-:S13]  /*37020*/  ISETP.EQ.U32.AND P0, PT, R13, 0x1, PT ;  /* 0x000000010d00780c */ /* 0x004fda0003f02070 */
[----:B------:R-:W-:Y:S05]  /*37030*/  @!P0 BRA `(.L_x_12469) ;  /* 0xfffffffc00ec8947 */ /* 0x000fea000383ffff */
[----:B------:R-:W-:Y:S05]  /*37040*/  BRA `(.L_x_12465) ;  /* 0x00000000000c7947 */ /* 0x000fea0003800000 */
.L_x_12468:
[----:B------:R-:W2:Y:S02]  /*37050*/  LD.E R6, desc[UR8][R2.64] ;  /* 0x0000000802067980 */ /* 0x000ea4000c101900 */
[----:B--2---:R-:W-:-:S05]  /*37060*/  FADD R13, R17, R6 ;  /* 0x00000006110d7221 */ /* 0x004fca0000000000 */
[----:B------:R0:W-:Y:S02]  /*37070*/  ST.E desc[UR8][R2.64], R13 ;  /* 0x0000000d02007985 */ /* 0x0001e4000c101908 */
.L_x_12465:
[----:B------:R-:W-:Y:S05]  /*37080*/  BSYNC.RECONVERGENT B1 ;  /* 0x0000000000017941 */ /* 0x000fea0003800200 */
.L_x_12464:
[----:B0-----:R-:W-:-:S05]  /*37090*/  IMAD.WIDE R2, R5, 0x4, R8 ;  /* 0x0000000405027825 */ /* 0x001fca00078e0208 */
[----:B------:R0:W-:Y:S01]  /*370a0*/  ATOM.E.ADD.F32.FTZ.RN.STRONG.GPU P0, RZ, desc[UR8][R2.64], R15 ;  /* 0x8000000f02ff79a2 */ /* 0x0001e2000c10f308 */
[----:B------:R-:W-:Y:S04]  /*370b0*/  BSSY.RECONVERGENT B1, `(.L_x_12470) ;  /* 0x0000015000017945 */ /* 0x000fe80003800200 */
[----:B0-----:R-:W-:Y:S05]  /*370c0*/  @P0 BRA `(.L_x_12471) ;  /* 0x00000000004c0947 */ /* 0x001fea0003800000 */
[----:B------:R-:W0:Y:S02]  /*370d0*/  QSPC.E.S P0, RZ, [R2] ;  /* 0x0000000002ff73aa */ /* 0x000e240000000500 */
[----:B0-----:R-:W-:Y:S05]  /*370e0*/  @!P0 BRA `(.L_x_12472) ;  /* 0x0000000000188947 */ /* 0x001fea0003800000 */
[----:B------:R-:W-:-:S07]  /*370f0*/  MOV R5, R2 ;  /* 0x0000000200057202 */ /* 0x000fce0000000f00 */
.L_x_12473:
[----:B------:R-:W0:Y:S02]  /*37100*/  LDS R2, [R5] ;  /* 0x0000000005027984 */ /* 0x000e240000000800 */
[----:B0-----:R-:W-:-:S05]  /*37110*/  FADD R3, R15, R2 ;  /* 0x000000020f037221 */ /* 0x001fca0000000000 */
[----:B------:R-:W0:Y:S02]  /*37120*/  ATOMS.CAST.SPIN P0, [R5], R2, R3 ;  /* 0x000000020500758d */ /* 0x000e240001800003 */
[----:B0-----:R-:W-:Y:S05]  /*37130*/  @!P0 BRA `(.L_x_12473) ;  /* 0xfffffffc00f08947 */ /* 0x001fea000383ffff */
[----:B------:R-:W-:Y:S05]  /*37140*/  BRA `(.L_x_12471) ;  /* 0x00000000002c7947 */ /* 0x000fea0003800000 */
.L_x_12472:
[----:B------:R-:W0:Y:S02]  /*37150*/  QSPC.E.D P0, RZ, [R2] ;  /* 0x0000000002ff73aa */ /* 0x000e240000000700 */
[----:B0-----:R-:W-:Y:S05]  /*37160*/  @!P0 BRA `(.L_x_12474) ;  /* 0x0000000000188947 */ /* 0x001fea0003800000 */
.L_x_12475:
[----:B------:R-:W2:Y:S02]  /*37170*/  LD.E R12, [R2] ;  /* 0x00000000020c7980 */ /* 0x000ea40000100900 */
[----:B--2---:R-:W-:-:S06]  /*37180*/  FADD R13, R15, R12 ;  /* 0x0000000c0f0d7221 */ /* 0x004fcc0000000000 */
[----:B------:R-:W2:Y:S02]  /*37190*/  ATOM.E.CAST.SPIN PT, R13, [R2], R12, R13 ;  /* 0x0000000c020d738b */ /* 0x000ea400019e010d */
[----:B--2---:R-:W-:-:S13]  /*371a0*/  ISETP.EQ.U32.AND P0, PT, R13, 0x1, PT ;  /* 0x000000010d00780c */ /* 0x004fda0003f02070 */
[----:B------:R-:W-:Y:S05]  /*371b0*/  @!P0 BRA `(.L_x_12475) ;  /* 0xfffffffc00ec8947 */ /* 0x000fea000383ffff */
[----:B------:R-:W-:Y:S05]  /*371c0*/  BRA `(.L_x_12471) ;  /* 0x00000000000c7947 */ /* 0x000fea0003800000 */
.L_x_12474:
[----:B------:R-:W2:Y:S02]  /*371d0*/  LD.E R6, desc[UR8][R2.64] ;  /* 0x0000000802067980 */ /* 0x000ea4000c101900 */
[----:B--2---:R-:W-:-:S05]  /*371e0*/  FADD R5, R15, R6 ;  /* 0x000000060f057221 */ /* 0x004fca0000000000 */
[----:B------:R0:W-:Y:S02]  /*371f0*/  ST.E desc[UR8][R2.64], R5 ;  /* 0x0000000502007985 */ /* 0x0001e4000c101908 */
.L_x_12471:
[----:B------:R-:W-:Y:S05]  /*37200*/  BSYNC.RECONVERGENT B1 ;  /* 0x0000000000017941 */ /* 0x000fea0003800200 */
.L_x_12470:
        /* <DEDUP_REMOVED lines=9> */
.L_x_12479:
[----:B------:R-:W0:Y:S02]  /*372a0*/  LDS R2, [R5] ;  /* 0x0000000005027984 */ /* 0x000e240000000800 */
[----:B0-----:R-:W-:-:S05]  /*372b0*/  FADD R3, R55, R2 ;  /* 0x0000000237037221 */ /* 0x001fca0000000000 */
[----:B------:R-:W0:Y:S02]  /*372c0*/  ATOMS.CAST.SPIN P0, [R5], R2, R3 ;  /* 0x000000020500758d */ /* 0x000e240001800003 */
[----:B0-----:R-:W-:Y:S05]  /*372d0*/  @!P0 BRA `(.L_x_12479) ;  /* 0xfffffffc00f08947 */ /* 0x001fea000383ffff */
[----:B------:R-:W-:Y:S05]  /*372e0*/  BRA `(.L_x_12477) ;  /* 0x00000000002c7947 */ /* 0x000fea0003800000 */
.L_x_12478:
[----:B------:R-:W0:Y:S02]  /*372f0*/  QSPC.E.D P0, RZ, [R2] ;  /* 0x0000000002ff73aa */ /* 0x000e240000000700 */
[----:B0-----:R-:W-:Y:S05]  /*37300*/  @!P0 BRA `(.L_x_12480) ;  /* 0x0000000000188947 */ /* 0x001fea0003800000 */
.L_x_12481:
[----:B------:R-:W2:Y:S02]  /*37310*/  LD.E R12, [R2] ;  /* 0x00000000020c7980 */ /* 0x000ea40000100900 */
[----:B--2---:R-:W-:-:S06]  /*37320*/  FADD R13, R55, R12 ;  /* 0x0000000c370d7221 */ /* 0x004fcc0000000000 */
[----:B------:R-:W2:Y:S02]  /*37330*/  ATOM.E.CAST.SPIN PT, R13, [R2], R12, R13 ;  /* 0x0000000c020d738b */ /* 0x000ea400019e010d */
[----:B--2---:R-:W-:-:S13]  /*37340*/  ISETP.EQ.U32.AND P0, PT, R13, 0x1, PT ;  /* 0x000000010d00780c */ /* 0x004fda0003f02070 */
[----:B------:R-:W-:Y:S05]  /*37350*/  @!P0 BRA `(.L_x_12481) ;  /* 0xfffffffc00ec8947 */ /* 0x000fea000383ffff */
[----:B------:R-:W-:Y:S05]  /*37360*/  BRA `(.L_x_12477) ;  /* 0x00000000000c7947 */ /* 0x000fea0003800000 */
.L_x_12480:
[----:B------:R-:W2:Y:S02]  /*37370*/  LD.E R5, desc[UR8][R2.64] ;  /* 0x0000000802057980 */ /* 0x000ea4000c101900 */
[----:B--2---:R-:W-:-:S05]  /*37380*/  FADD R5, R55, R5 ;  /* 0x0000000537057221 */ /* 0x004fca0000000000 */
[----:B------:R0:W-:Y:S02]  /*37390*/  ST.E desc[UR8][R2.64], R5 ;  /* 0x0000000502007985 */ /* 0x0001e4000c101908 */
.L_x_12477:
[----:B------:R-:W-:Y:S05]  /*373a0*/  BSYNC.RECONVERGENT B1 ;  /* 0x0000000000017941 */ /* 0x000fea0003800200 */
.L_x_12476:
[----:B0-----:R-:W-:-:S05]  /*373b0*/  IMAD.WIDE R2, R4, 0x4, R8 ;  /* 0x0000000404027825 */ /* 0x001fca00078e0208 */
[----:B------:R0:W-:Y:S01]  /*373c0*/  ATOM.E.ADD.F32.FTZ.RN.STRONG.GPU P0, RZ, desc[UR8][R2.64], R15 ;  /* 0x8000000f02ff79a2 */ /* 0x0001e2000c10f308 */
[----:B------:R-:W-:Y:S04]  /*373d0*/  BSSY.RECONVERGENT B1, `(.L_x_12482) ;  /* 0x0000015000017945 */ /* 0x000fe80003800200 */
[----:B0-----:R-:W-:Y:S05]  /*373e0*/  @P0 BRA `(.L_x_12483) ;  /* 0x00000000004c0947 */ /* 0x001fea0003800000 */
[----:B------:R-:W0:Y:S02]  /*373f0*/  QSPC.E.S P0, RZ, [R2] ;  /* 0x0000000002ff73aa */ /* 0x000e240000000500 */
[----:B0-----:R-:W-:Y:S05]  /*37400*/  @!P0 BRA `(.L_x_12484) ;  /* 0x0000000000188947 */ /* 0x001fea0003800000 */
[----:B------:R-:W-:-:S07]  /*37410*/  MOV R4, R2 ;  /* 0x0000000200047202 */ /* 0x000fce0000000f00 */
.L_x_12485:
[----:B------:R-:W0:Y:S02]  /*37420*/  LDS R2, [R4] ;  /* 0x0000000004027984 */ /* 0x000e240000000800 */
[----:B0-----:R-:W-:-:S05]  /*37430*/  FADD R3, R15, R2 ;  /* 0x000000020f037221 */ /* 0x001fca0000000000 */
[----:B------:R-:W0:Y:S02]  /*37440*/  ATOMS.CAST.SPIN P0, [R4], R2, R3 ;  /* 0x000000020400758d */ /* 0x000e240001800003 */
[----:B0-----:R-:W-:Y:S05]  /*37450*/  @!P0 BRA `(.L_x_12485) ;  /* 0xfffffffc00f08947 */ /* 0x001fea000383ffff */
[----:B------:R-:W-:Y:S05]  /*37460*/  BRA `(.L_x_12483) ;  /* 0x00000000002c7947 */ /* 0x000fea0003800000 */
.L_x_12484:
[----:B------:R-:W0:Y:S02]  /*37470*/  QSPC.E.D P0, RZ, [R2] ;  /* 0x0000000002ff73aa */ /* 0x000e240000000700 */
[----:B0-----:R-:W-:Y:S05]  /*37480*/  @!P0 BRA `(.L_x_12486) ;  /* 0x0000000000188947 */ /* 0x001fea0003800000 */
.L_x_12487:
[----:B------:R-:W2:Y:S02]  /*37490*/  LD.E R4, [R2] ;  /* 0x0000000002047980 */ /* 0x000ea40000100900 */
[----:B--2---:R-:W-:-:S06]  /*374a0*/  FADD R5, R15, R4 ;  /* 0x000000040f057221 */ /* 0x004fcc0000000000 */
[----:B------:R-:W2:Y:S02]  /*374b0*/  ATOM.E.CAST.SPIN PT, R5, [R2], R4, R5 ;  /* 0x000000040205738b */ /* 0x000ea400019e0105 */
[----:B--2---:R-:W-:-:S13]  /*374c0*/  ISETP.EQ.U32.AND P0, PT, R5, 0x1, PT ;  /* 0x000000010500780c */ /* 0x004fda0003f02070 */
[----:B------:R-:W-:Y:S05]  /*374d0*/  @!P0 BRA `(.L_x_12487) ;  /* 0xfffffffc00ec8947 */ /* 0x000fea000383ffff */
[----:B------:R-:W-:Y:S05]  /*374e0*/  BRA `(.L_x_12483) ;  /* 0x00000000000c7947 */ /* 0x000fea0003800000 */
.L_x_12486:
[----:B------:R-:W2:Y:S02]  /*374f0*/  LD.E R4, desc[UR8][R2.64] ;  /* 0x0000000802047980 */ /* 0x000ea4000c101900 */
[----:B--2---:R-:W-:-:S05]  /*37500*/  FADD R5, R15, R4 ;  /* 0x000000040f057221 */ /* 0x004fca0000000000 */
[----:B------:R0:W-:Y:S02]  /*37510*/  ST.E desc[UR8][R2.64], R5 ;  /* 0x0000000502007985 */ /* 0x0001e4000c101908 */
.L_x_12483:
[----:B------:R-:W-:Y:S05]  /*37520*/  BSYNC.RECONVERGENT B1 ;  /* 0x0000000000017941 */ /* 0x000fea0003800200 */
.L_x_12482:
        /* <DEDUP_REMOVED lines=10> */
.L_x_12491:
[----:B------:R-:W0:Y:S02]  /*375d0*/  LDS R2, [R4] ;  /* 0x0000000004027984 */ /* 0x000e240000000800 */
[----:B0-----:R-:W-:-:S05]  /*375e0*/  FADD R3, R49, R2 ;  /* 0x0000000231037221 */ /* 0x001fca0000000000 */
[----:B------:R-:W0:Y:S02]  /*375f0*/  ATOMS.CAST.SPIN P0, [R4], R2, R3 ;  /* 0x000000020400758d */ /* 0x000e240001800003 */
[----:B0-----:R-:W-:Y:S05]  /*37600*/  @!P0 BRA `(.L_x_12491) ;  /* 0xfffffffc00f08947 */ /* 0x001fea000383ffff */
[----:B------:R-:W-:Y:S05]  /*37610*/  BRA `(.L_x_12489) ;  /* 0x00000000002c7947 */ /* 0x000fea0003800000 */
.L_x_12490:
[----:B------:R-:W0:Y:S02]  /*37620*/  QSPC.E.D P0, RZ, [R2] ;  /* 0x0000000002ff73aa */ /* 0x000e240000000700 */
[----:B0-----:R-:W-:Y:S05]  /*37630*/  @!P0 BRA `(.L_x_12492) ;  /* 0x0000000000188947 */ /* 0x001fea0003800000 */
.L_x_12493:
[----:B------:R-:W2:Y:S02]  /*37640*/  LD.E R4, [R2] ;  /* 0x0000000002047980 */ /* 0x000ea40000100900 */
[----:B--2---:R-:W-:-:S06]  /*37650*/  FADD R5, R49, R4 ;  /* 0x0000000431057221 */ /* 0x004fcc0000000000 */
[----:B------:R-:W2:Y:S02]  /*37660*/  ATOM.E.CAST.SPIN PT, R5, [R2], R4, R5 ;  /* 0x000000040205738b */ /* 0x000ea400019e0105 */
[----:B--2---:R-:W-:-:S13]  /*37670*/  ISETP.EQ.U32.AND P0, PT, R5, 0x1, PT ;  /* 0x000000010500780c */ /* 0x004fda0003f02070 */
[----:B------:R-:W-:Y:S05]  /*37680*/  @!P0 BRA `(.L_x_12493) ;  /* 0xfffffffc00ec8947 */ /* 0x000fea000383ffff */
[----:B------:R-:W-:Y:S05]  /*37690*/  BRA `(.L_x_12489) ;  /* 0x00000000000c7947 */ /* 0x000fea0003800000 */
.L_x_12492:
[----:B------:R-:W2:Y:S02]  /*376a0*/  LD.E R4, desc[UR8][R2.64] ;  /* 0x0000000802047980 */ /* 0x000ea4000c101900 */
[----:B--2---:R-:W-:-:S05]  /*376b0*/  FADD R5, R49, R4 ;  /* 0x0000000431057221 */ /* 0x004fca0000000000 */
[----:B------:R0:W-:Y:S02]  /*376c0*/  ST.E desc[UR8][R2.64], R5 ;  /* 0x0000000502007985 */ /* 0x0001e4000c101908 */
.L_x_12489:
[----:B------:R-:W-:Y:S05]  /*376d0*/  BSYNC.RECONVERGENT B1 ;  /* 0x0000000000017941 */ /* 0x000fea0003800200 */
.L_x_12488:
[----:B0-----:R-:W2:Y:S02]  /*376e0*/  LDL.LU R2, [R1+0x80] ;  /* 0x0000800001027983 */ /* 0x001ea40000300800 */
[----:B--2---:R-:W-:-:S05]  /*376f0*/  IMAD.WIDE R2, R2, 0x4, R8 ;  /* 0x0000000402027825 */ /* 0x004fca00078e0208 */
[----:B------:R0:W-:Y:S02]  /*37700*/  ATOM.E.ADD.F32.FTZ.RN.STRONG.GPU P0, RZ, desc[UR8][R2.64], R15 ;  /* 0x8000000f02ff79a2 */ /* 0x0001e4000c10f308 */
[----:B0-----:R-:W-:Y:S05]  /*37710*/  @P0 BRA `(.L_x_11719) ;  /* 0x00000000004c0947 */ /* 0x001fea0003800000 */
[----:B------:R-:W0:Y:S02]  /*37720*/  QSPC.E.S P0, RZ, [R2] ;  /* 0x0000000002ff73aa */ /* 0x000e240000000500 */
[----:B0-----:R-:W-:Y:S05]  /*37730*/  @!P0 BRA `(.L_x_12494) ;  /* 0x0000000000188947 */ /* 0x001fea0003800000 */
[----:B------:R-:W-:-:S07]  /*37740*/  MOV R4, R2 ;  /* 0x0000000200047202 */ /* 0x000fce0000000f00 */
.L_x_12495:
[----:B------:R-:W0:Y:S02]  /*37750*/  LDS R2, [R4] ;  /* 0x0000000004027984 */ /* 0x000e240000000800 */
[----:B0-----:R-:W-:-:S05]  /*37760*/  FADD R3, R15, R2 ;  /* 0x000000020f037221 */ /* 0x001fca0000000000 */
[----:B------:R-:W0:Y:S02]  /*37770*/  ATOMS.CAST.SPIN P0, [R4], R2, R3 ;  /* 0x000000020400758d */ /* 0x000e240001800003 */
[----:B0-----:R-:W-:Y:S05]  /*37780*/  @!P0 BRA `(.L_x_12495) ;  /* 0xfffffffc00f08947 */ /* 0x001fea000383ffff */
[----:B------:R-:W-:Y:S05]  /*37790*/  BRA `(.L_x_11719) ;  /* 0x00000000002c7947 */ /* 0x000fea0003800000 */
.L_x_12494:
[----:B------:R-:W0:Y:S02]  /*377a0*/  QSPC.E.D P0, RZ, [R2] ;  /* 0x0000000002ff73aa */ /* 0x000e240000000700 */
[----:B0-----:R-:W-:Y:S05]  /*377b0*/  @!P0 BRA `(.L_x_12496) ;  /* 0x0000000000188947 */ /* 0x001fea0003800000 */
.L_x_12497:
[----:B------:R-:W2:Y:S02]  /*377c0*/  LD.E R4, [R2] ;  /* 0x0000000002047980 */ /* 0x000ea40000100900 */
[----:B--2---:R-:W-:-:S06]  /*377d0*/  FADD R5, R15, R4 ;  /* 0x000000040f057221 */ /* 0x004fcc0000000000 */
[----:B------:R-:W2:Y:S02]  /*377e0*/  ATOM.E.CAST.SPIN PT, R5, [R2], R4, R5 ;  /* 0x000000040205738b */ /* 0x000ea400019e0105 */
[----:B--2---:R-:W-:-:S13]  /*377f0*/  ISETP.EQ.U32.AND P0, PT, R5, 0x1, PT ;  /* 0x000000010500780c */ /* 0x004fda0003f02070 */
[----:B------:R-:W-:Y:S05]  /*37800*/  @!P0 BRA `(.L_x_12497) ;  /* 0xfffffffc00ec8947 */ /* 0x000fea000383ffff */
[----:B------:R-:W-:Y:S05]  /*37810*/  BRA `(.L_x_11719) ;  /* 0x00000000000c7947 */ /* 0x000fea0003800000 */
.L_x_12496:
[----:B------:R-:W2:Y:S02]  /*37820*/  LD.E R4, desc[UR8][R2.64] ;  /* 0x0000000802047980 */ /* 0x000ea4000c101900 */
[----:B--2---:R-:W-:-:S05]  /*37830*/  FADD R15, R15, R4 ;  /* 0x000000040f0f7221 */ /* 0x004fca0000000000 */
[----:B------:R2:W-:Y:S02]  /*37840*/  ST.E desc[UR8][R2.64], R15 ;  /* 0x0000000f02007985 */ /* 0x0005e4000c101908 */
.L_x_11719:
[----:B------:R-:W-:Y:S05]  /*37850*/  BSYNC B0 ;  /* 0x0000000000007941 */ /* 0x000fea0003800000 */
.L_x_11718:
[----:B--2---:R-:W2:Y:S02]  /*37860*/  LDC R2, c[0x0][0x3b8] ;  /* 0x0000ee00ff027b82 */ /* 0x004ea40000000800 */
[----:B--2---:R-:W-:-:S13]  /*37870*/  FSETP.GEU.AND P0, PT, R2, 1.1920928955078125e-07, PT ;  /* 0x340000000200780b */ /* 0x004fda0003f0e000 */
[----:B------:R-:W-:Y:S05]  /*37880*/  @!P0 EXIT ;  /* 0x000000000000894d */ /* 0x000fea0003800000 */
[----:B------:R-:W-:-:S03]  /*37890*/  UMOV UR4, 0xffffffff ;  /* 0xffffffff00047882 */ /* 0x000fc60000000000 */
[----:B------:R-:W-:Y:S05]  /*378a0*/  BRA.DIV UR4, `(.L_x_12498) ;  /* 0x0000039e04687947 */ /* 0x000fea000b800000 */
[----:B------:R-:W2:Y:S01]  /*378b0*/  LDL R39, [R1+0xcc] ;  /* 0x0000cc0001277983 */ /* 0x000ea20000100800 */
[----:B------:R-:W3:Y:S01]  /*378c0*/  LDC R52, c[0x0][0x398] ;  /* 0x0000e600ff347b82 */ /* 0x000ee20000000800 */
[----:B------:R-:W3:Y:S02]  /*378d0*/  LDCU UR4, c[0x0][0x394] ;  /* 0x00007280ff0477ac */ /* 0x000ee40008000800 */
[----:B------:R-:W4:Y:S01]  /*378e0*/  LDL R50, [R1+0x74] ;  /* 0x0000740001327983 */ /* 0x000f220000100800 */
[----:B------:R-:W0:Y:S03]  /*378f0*/  LDCU UR5, c[0x0][0x3a8] ;  /* 0x00007500ff0577ac */ /* 0x000e260008000800 */
[----:B-1----:R-:W-:Y:S01]  /*37900*/  SHFL.IDX PT, R4, R14, RZ, 0x181f ;  /* 0x00181fff0e047589 */ /* 0x002fe200000e0000 */
[----:B------:R-:W1:Y:S01]  /*37910*/  LDC.64 R2, c[0x0][0x388] ;  /* 0x0000e200ff027b82 */ /* 0x000e620000000a00 */
        /* <DEDUP_REMOVED lines=8> */
[----:B------:R-:W-:Y:S01]  /*379a0*/  LEA R32, R52, -R52, 0x3 ;  /* 0x8000003434207211 */ /* 0x000fe200078e18ff */
[----:B------:R-:W-:Y:S01]  /*379b0*/  SHFL.IDX PT, R48, R14, 0x6, 0x181f ;  /* 0x00d81f000e307f89 */ /* 0x000fe200000e0000 */
[----:B------:R-:W3:Y:S01]  /*379c0*/  LDCU UR4, c[0x0][0x3b8] ;  /* 0x00007700ff0477ac */ /* 0x000ee20008000800 */
[----:B0-----:R-:W-:-:S02]  /*379d0*/  IMAD R6, R49, UR5, RZ ;  /* 0x0000000531067c24 */ /* 0x001fc4000f8e02ff */
[----:B------:R-:W-:Y:S01]  /*379e0*/  STL [R1+0xc8], R49 ;  /* 0x0000c83101007387 */ /* 0x000fe20000100800 */
[----:B------:R-:W0:Y:S02]  /*379f0*/  LDCU UR5, c[0x0][0x3b8] ;  /* 0x00007700ff0577ac */ /* 0x000e240008000800 */
[----:B------:R-:W-:Y:S02]  /*37a00*/  LEA R8, R6, R49, 0x1 ;  /* 0x0000003106087211 */ /* 0x000fe400078e08ff */
[----:B------:R-:W-:Y:S01]  /*37a10*/  SHF.L.U32 R6, R52, 0x1, RZ ;  /* 0x0000000134067819 */ /* 0x000fe200000006ff */
[----:B------:R-:W0:Y:S02]  /*37a20*/  LDCU UR6, c[0x0][0x3b8] ;  /* 0x00007700ff0677ac */ /* 0x000e240008000800 */
[C---:B-1----:R-:W-:Y:S01]  /*37a30*/  IMAD.WIDE R2, R8.reuse, 0x4, R2 ;  /* 0x0000000408027825 */ /* 0x042fe200078e0202 */
[----:B------:R-:W-:Y:S01]  /*37a40*/  STL [R1+0xd4], R8 ;  /* 0x0000d40801007387 */ /* 0x000fe20000100800 */
[----:B------:R-:W1:Y:S02]  /*37a50*/  LDCU UR10, c[0x0][0x3b8] ;  /* 0x00007700ff0a77ac */ /* 0x000e640008000800 */
[----:B------:R-:W-:Y:S01]  /*37a60*/  IMAD.WIDE R30, R8, 0x4, R2 ;  /* 0x00000004081e7825 */ /* 0x000fe200078e0202 */
[C---:B------:R-:W-:Y:S01]  /*37a70*/  SHF.L.U32 R2, R52.reuse, 0x2, RZ ;  /* 0x0000000234027819 */ /* 0x040fe200000006ff */
[----:B------:R-:W1:Y:S01]  /*37a80*/  LDCU UR11, c[0x0][0x3b8] ;  /* 0x00007700ff0b77ac */ /* 0x000e620008000800 */
[----:B------:R-:W-:Y:S01]  /*37a90*/  LEA R3, R52, R52, 0x1 ;  /* 0x0000003434037211 */ /* 0x000fe200078e08ff */
        /* <DEDUP_REMOVED lines=55> */
[----:B----4-:R-:W4:Y:S01]  /*37e10*/  SHFL.IDX PT, R22, R50, RZ, 0x181f ;  /* 0x00181fff32167589 */ /* 0x010f2200000e0000 */
[----:B--2---:R-:W-:-:S05]  /*37e20*/  IADD3 R5, PT, PT, R0, R5, RZ ;  /* 0x0000000500057210 */ /* 0x004fca0007ffe0ff */
[----:B------:R-:W-:-:S04]  /*37e30*/  IMAD R5, R4, R52, R5 ;  /* 0x0000003404057224 */ /* 0x000fc800078e0205 */
[----:B----4-:R-:W-:-:S04]  /*37e40*/  IMAD R5, R49, R22, R5 ;  /* 0x0000001631057224 */ /* 0x010fc800078e0205 */
[----:B------:R-:W-:Y:S01]  /*37e50*/  IMAD.WIDE R8, R5, 0x4, R30 ;  /* 0x0000000405087825 */ /* 0x000fe200078e021e */
[----:B------:R-:W-:Y:S01]  /*37e60*/  SHFL.IDX PT, R15, R50, 0x1, 0x181f ;  /* 0x00381f00320f7f89 */ /* 0x000fe200000e0000 */
[C---:B------:R-:W-:Y:S02]  /*37e70*/  LEA R5, R52.reuse, R52, 0x2 ;  /* 0x0000003434057211 */ /* 0x040fe400078e10ff */
        /* <DEDUP_REMOVED lines=12> */
[----:B------:R-:W0:Y:S04]  /*37f40*/  SHFL.IDX PT, R12, R14, 0x1, 0x181f ;  /* 0x00381f000e0c7f89 */ /* 0x000e2800000e0000 */
[----:B------:R-:W3:Y:S01]  /*37f50*/  LDG.E.CONSTANT R25, desc[UR8][R24.64] ;  /* 0x0000000818197981 */ /* 0x000ee2000c1e9900 */
[----:B------:R-:W-:-:S03]  /*37f60*/  IMAD.WIDE R22, R4, 0x4, R8 ;  /* 0x0000000404167825 */ /* 0x000fc600078e0208 */
[----:B------:R-:W2:Y:S04]  /*37f70*/  LDG.E.CONSTANT R28, desc[UR8][R16.64] ;  /* 0x00000008101c7981 */ /* 0x000ea8000c1e9900 */
[----:B------:R1:W2:Y:S04]  /*37f80*/  LDG.E.CONSTANT R29, desc[UR8][R22.64] ;  /* 0x00000008161d7981 */ /* 0x0002a8000c1e9900 */
[----:B------:R1:W2:Y:S01]  /*37f90*/  LDG.E.CONSTANT R33, desc[UR8][R20.64] ;  /* 0x0000000814217981 */ /* 0x0002a2000c1e9900 */
[----:B----4-:R-:W-:-:S05]  /*37fa0*/  IADD3 R13, PT, PT, R0, R13, RZ ;  /* 0x0000000d000d7210 */ /* 0x010fca0007ffe0ff */
[----:B0-----:R-:W-:-:S04]  /*37fb0*/  IMAD R12, R12, R52, R13 ;  /* 0x000000340c0c7224 */ /* 0x001fc800078e020d */
[----:B------:R-:W-:-:S04]  /*37fc0*/  IMAD R11, R49, R15, R12 ;  /* 0x0000000f310b7224 */ /* 0x000fc800078e020c */
[----:B------:R-:W-:-:S04]  /*37fd0*/  IMAD.WIDE R10, R11, 0x4, R30 ;  /* 0x000000040b0a7825 */ /* 0x000fc800078e021e */
[----:B-1----:R-:W-:-:S05]  /*37fe0*/  IMAD.WIDE R18, R5, 0x4, R10 ;  /* 0x0000000405127825 */ /* 0x002fca00078e020a */
        /* <DEDUP_REMOVED lines=23> */
[----:B0-----:R-:W-:-:S03]  /*38160*/  IMAD.WIDE R8, R6, 0x4, R10 ;  /* 0x0000000406087825 */ /* 0x001fc600078e020a */
[----:B------:R0:W2:Y:S01]  /*38170*/  LDG.E.CONSTANT R41, desc[UR8][R12.64] ;  /* 0x000000080c297981 */ /* 0x0000a2000c1e9900 */
[----:B------:R-:W-:-:S03]  /*38180*/  IMAD.WIDE R22, R5, 0x4, R10 ;  /* 0x0000000405167825 */ /* 0x000fc600078e020a */
[----:B------:R0:W4:Y:S01]  /*38190*/  LDG.E.CONSTANT R44, desc[UR8][R8.64] ;  /* 0x00000008082c7981 */ /* 0x000122000c1e9900 */
[----:B------:R-:W-:-:S03]  /*381a0*/  IMAD.WIDE R20, R3, 0x4, R10 ;  /* 0x0000000403147825 */ /* 0x000fc600078e020a */
[----:B------:R-:W4:Y:S01]  /*381b0*/  LDG.E.CONSTANT R42, desc[UR8][R22.64] ;  /* 0x00000008162a7981 */ /* 0x000f22000c1e9900 */
[----:B0-----:R-:W-:-:S03]  /*381c0*/  IMAD.WIDE R12, R4, 0x4, R10 ;  /* 0x00000004040c7825 */ /* 0x001fc600078e020a */
[----:B------:R0:W4:Y:S01]  /*381d0*/  LDG.E.CONSTANT R43, desc[UR8][R20.64] ;  /* 0x00000008142b7981 */ /* 0x000122000c1e9900 */
[----:B------:R-:W-:-:S03]  /*381e0*/  IMAD.WIDE R8, R2, 0x4, R10 ;  /* 0x0000000402087825 */ /* 0x000fc600078e020a */
[----:B------:R-:W0:Y:S04]  /*381f0*/  SHFL.IDX PT, R40, R50, 0x3, 0x181f ;  /* 0x00781f0032287f89 */ /* 0x000e2800000e0000 */
[----:B------:R4:W4:Y:S01]  /*38200*/  LDG.E.CONSTANT R15, desc[UR8][R10.64] ;  /* 0x000000080a0f7981 */ /* 0x000922000c1e9900 */
[----:B------:R-:W-:-:S03]  /*38210*/  NOP ;  /* 0x0000000000007918 */ /* 0x000fc60000000000 */
[----:B---3--:R3:W-:Y:S04]  /*38220*/  STL.64 [R1+0x120], R24 ;  /* 0x0001201801007387 */ /* 0x0087e80000100a00 */
[----:B---3--:R-:W3:Y:S04]  /*38230*/  LDG.E.CONSTANT R25, desc[UR8][R12.64] ;  /* 0x000000080c197981 */ /* 0x008ee8000c1e9900 */
[----:B------:R-:W3:Y:S01]  /*38240*/  LDG.E.CONSTANT R24, desc[UR8][R8.64] ;  /* 0x0000000808187981 */ /* 0x000ee2000c1e9900 */
[----:B-1----:R-:W-:-:S05]  /*38250*/  IADD3 R36, PT, PT, R0, R36, RZ ;  /* 0x0000002400247210 */ /* 0x002fca0007ffe0ff */
[----:B------:R-:W-:-:S04]  /*38260*/  IMAD R37, R37, R52, R36 ;  /* 0x0000003425257224 */ /* 0x000fc800078e0224 */
[----:B0-----:R-:W-:Y:S02]  /*38270*/  IMAD R21, R49, R40, R37 ;  /* 0x0000002831157224 */ /* 0x001fe400078e0225 */
[----:B------:R-:W-:Y:S04]  /*38280*/  SHFL.IDX PT, R40, R14, 0x7, 0x181f ;  /* 0x00f81f000e287f89 */ /* 0x000fe800000e0000 */
[----:B--2---:R-:W-:Y:S04]  /*38290*/  STL [R1+0x2c], R41 ;  /* 0x00002c2901007387 */ /* 0x004fe80000100800 */
[----:B----4-:R-:W-:Y:S04]  /*382a0*/  STL [R1+0x24], R44 ;  /* 0x0000242c01007387 */ /* 0x010fe80000100800 */
[----:B------:R-:W-:Y:S04]  /*382b0*/  STL [R1+0x18], R42 ;  /* 0x0000182a01007387 */ /* 0x000fe80000100800 */
[----:B------:R-:W-:Y:S04]  /*382c0*/  STL [R1+0x20], R43 ;  /* 0x0000202b01007387 */ /* 0x000fe80000100800 */
[----:B------:R-:W-:Y:S04]  /*382d0*/  SHFL.IDX PT, R41, R14, 0x4, 0x181f ;  /* 0x00981f000e297f89 */ /* 0x000fe800000e0000 */
[----:B------:R-:W-:Y:S04]  /*382e0*/  SHFL.IDX PT, R43, R14, 0x5, 0x181f ;  /* 0x00b81f000e2b7f89 */ /* 0x000fe800000e0000 */
[----:B---3--:R-:W-:Y:S04]  /*382f0*/  STL [R1+0x14], R25 ;  /* 0x0000141901007387 */ /* 0x008fe80000100800 */
[----:B------:R-:W-:Y:S04]  /*38300*/  STL [R1+0x1c], R24 ;  /* 0x00001c1801007387 */ /* 0x000fe80000100800 */
[----:B------:R0:W-:Y:S04]  /*38310*/  STL [R1+0xd8], R14 ;  /* 0x0000d80e01007387 */ /* 0x0001e80000100800 */
[----:B0-----:R-:W2:Y:S01]  /*38320*/  LDL R14, [R1+0x80] ;  /* 0x00008000010e7983 */ /* 0x001ea20000100800 */
[----:B------:R-:W-:-:S04]  /*38330*/  IMAD.WIDE R8, R32, 0x4, R10 ;  /* 0x0000000420087825 */ /* 0x000fc800078e020a */
[----:B------:R-:W-:Y:S01]  /*38340*/  IMAD.WIDE R20, R21, 0x4, R30 ;  /* 0x0000000415147825 */ /* 0x000fe200078e021e */
[----:B------:R0:W3:Y:S04]  /*38350*/  LDG.E.CONSTANT R13, desc[UR8][R8.64] ;  /* 0x00000008080d7981 */ /* 0x0000e8000c1e9900 */
[----:B------:R-:W1:Y:S01]  /*38360*/  SHFL.IDX PT, R38, R39, 0x4, 0x181f ;  /* 0x00981f0027267f89 */ /* 0x000e6200000e0000 */
[----:B------:R-:W-:-:S04]  /*38370*/  IMAD.WIDE R10, R6, 0x4, R20 ;  /* 0x00000004060a7825 */ /* 0x000fc800078e0214 */
[--C-:B0-----:R-:W-:Y:S01]  /*38380*/  IMAD.WIDE R8, R52, 0x4, R20.reuse ;  /* 0x0000000434087825 */ /* 0x101fe200078e0214 */
[----:B------:R-:W4:Y:S04]  /*38390*/  LDG.E.CONSTANT R12, desc[UR8][R10.64] ;  /* 0x000000080a0c7981 */ /* 0x000f28000c1e9900 */
[----:B------:R0:W4:Y:S01]  /*383a0*/  LDG.E.CONSTANT R7, desc[UR8][R8.64] ;  /* 0x0000000808077981 */ /* 0x000122000c1e9900 */
[----:B------:R-:W-:-:S03]  /*383b0*/  IMAD.WIDE R22, R4, 0x4, R20 ;  /* 0x0000000404167825 */ /* 0x000fc600078e0214 */
[----:B------:R-:W1:Y:S01]  /*383c0*/  SHFL.IDX PT, R46, R39, 0x5, 0x181f ;  /* 0x00b81f00272e7f89 */ /* 0x000e6200000e0000 */
[----:B0-----:R-:W-:-:S03]  /*383d0*/  IMAD.WIDE R8, R5, 0x4, R20 ;  /* 0x0000000405087825 */ /* 0x001fc600078e0214 */
[----:B------:R-:W0:Y:S01]  /*383e0*/  SHFL.IDX PT, R47, R39, 0x6, 0x181f ;  /* 0x00d81f00272f7f89 */ /* 0x000e2200000e0000 */
[----:B------:R-:W-:-:S03]  /*383f0*/  IMAD.WIDE R10, R3, 0x4, R20 ;  /* 0x00000004030a7825 */ /* 0x000fc600078e0214 */
[----:B------:R-:W0:Y:S01]  /*38400*/  SHFL.IDX PT, R42, R39, 0x7, 0x181f ;  /* 0x00f81f00272a7f89 */ /* 0x000e2200000e0000 */
[----:B------:R-:W-:-:S03]  /*38410*/  IMAD.WIDE R36, R2, 0x4, R20 ;  /* 0x0000000402247825 */ /* 0x000fc600078e0214 */
[----:B------:R-:W4:Y:S04]  /*38420*/  LDG.E.CONSTANT R9, desc[UR8][R8.64] ;  /* 0x0000000808097981 */ /* 0x000f28000c1e9900 */
[----:B------:R-:W0:Y:S04]  /*38430*/  SHFL.IDX PT, R45, R50, 0x4, 0x181f ;  /* 0x00981f00322d7f89 */ /* 0x000e2800000e0000 */
[----:B------:R-:W4:Y:S04]  /*38440*/  LDG.E.CONSTANT R11, desc[UR8][R10.64] ;  /* 0x000000080a0b7981 */ /* 0x000f28000c1e9900 */
[----:B------:R1:W4:Y:S04]  /*38450*/  LDG.E.CONSTANT R8, desc[UR8][R22.64] ;  /* 0x0000000816087981 */ /* 0x000328000c1e9900 */
[----:B------:R-:W0:Y:S04]  /*38460*/  SHFL.IDX PT, R39, R50, 0x5, 0x181f ;  /* 0x00b81f0032277f89 */ /* 0x000e2800000e0000 */
[----:B------:R-:W4:Y:S01]  /*38470*/  LDG.E.CONSTANT R10, desc[UR8][R36.64] ;  /* 0x00000008240a7981 */ /* 0x000f22000c1e9900 */
[----:B-1----:R-:W-:-:S03]  /*38480*/  IMAD.WIDE R22, R32, 0x4, R20 ;  /* 0x0000000420167825 */ /* 0x002fc600078e0214 */
[----:B------:R-:W1:Y:S04]  /*38490*/  SHFL.IDX PT, R44, R50, 0x6, 0x181f ;  /* 0x00d81f00322c7f89 */ /* 0x000e6800000e0000 */
[----:B------:R0:W4:Y:S01]  /*384a0*/  LDG.E.CONSTANT R37, desc[UR8][R22.64] ;  /* 0x0000000816257981 */ /* 0x000122000c1e9900 */
[C---:B------:R-:W-:Y:S02]  /*384b0*/  IADD3 R32, PT, PT, R0.reuse, R38, RZ ;  /* 0x0000002600207210 */ /* 0x040fe40007ffe0ff */
[C---:B------:R-:W-:Y:S01]  /*384c0*/  IADD3 R46, PT, PT, R0.reuse, R46, RZ ;  /* 0x0000002e002e7210 */ /* 0x040fe20007ffe0ff */
[----:B------:R1:W4:Y:S04]  /*384d0*/  LDG.E.CONSTANT R36, desc[UR8][R20.64] ;  /* 0x0000000814247981 */ /* 0x000328000c1e9900 */
[----:B0-----:R-:W0:Y:S01]  /*384e0*/  SHFL.IDX PT, R22, R50, 0x7, 0x181f ;  /* 0x00f81f0032167f89 */ /* 0x001e2200000e0000 */
[----:B------:R-:W-:Y:S01]  /*384f0*/  IMAD R32, R41, R52, R32 ;  /* 0x0000003429207224 */ /* 0x000fe200078e0220 */
[----:B------:R-:W-:-:S02]  /*38500*/  IADD3 R47, PT, PT, R0, R47, RZ ;  /* 0x0000002f002f7210 */ /* 0x000fc40007ffe0ff */
[----:B------:R-:W-:Y:S01]  /*38510*/  IADD3 R41, PT, PT, R0, R42, RZ ;  /* 0x0000002a00297210 */ /* 0x000fe20007ffe0ff */
[----:B------:R-:W-:Y:S02]  /*38520*/  IMAD R45, R49, R45, R32 ;  /* 0x0000002d312d7224 */ /* 0x000fe400078e0220 */
[-C--:B------:R-:W-:Y:S02]  /*38530*/  IMAD R46, R43, R52.reuse, R46 ;  /* 0x000000342b2e7224 */ /* 0x080fe400078e022e */
[-C--:B------:R-:W-:Y:S02]  /*38540*/  IMAD R47, R48, R52.reuse, R47 ;  /* 0x00000034302f7224 */ /* 0x080fe400078e022f */
[----:B------:R-:W-:Y:S02]  /*38550*/  IMAD R41, R40, R52, R41 ;  /* 0x0000003428297224 */ /* 0x000fe400078e0229 */
[----:B-1----:R-:W-:-:S04]  /*38560*/  IMAD.WIDE R20, R45, 0x4, R30 ;  /* 0x000000042d147825 */ /* 0x002fc800078e021e */
[C---:B------:R-:W-:Y:S02]  /*38570*/  IMAD R23, R49.reuse, R39, R46 ;  /* 0x0000002731177224 */ /* 0x040fe400078e022e */
[C---:B------:R-:W-:Y:S02]  /*38580*/  IMAD R47, R49.reuse, R44, R47 ;  /* 0x0000002c312f7224 */ /* 0x040fe400078e022f */
[----:B0-----:R-:W-:Y:S02]  /*38590*/  IMAD R41, R49, R22, R41 ;  /* 0x0000001631297224 */ /* 0x001fe400078e0229 */
[----:B------:R-:W-:-:S04]  /*385a0*/  IMAD.WIDE R22, R23, 0x4, R30 ;  /* 0x0000000417167825 */ /* 0x000fc800078e021e */
[----:B------:R-:W-:-:S04]  /*385b0*/  IMAD.WIDE R56, R47, 0x4, R30 ;  /* 0x000000042f387825 */ /* 0x000fc800078e021e */
[----:B------:R-:W-:-:S04]  /*385c0*/  IMAD.WIDE R24, R41, 0x4, R30 ;  /* 0x0000000429187825 */ /* 0x000fc800078e021e */
[----:B------:R-:W-:-:S04]  /*385d0*/  IMAD.WIDE R30, R6, 0x4, R20 ;  /* 0x00000004061e7825 */ /* 0x000fc800078e0214 */
[--C-:B------:R-:W-:Y:S01]  /*385e0*/  IMAD.WIDE R38, R3, 0x4, R20.reuse ;  /* 0x0000000403267825 */ /* 0x100fe200078e0214 */
[----:B------:R0:W4:Y:S03]  /*385f0*/  LDG.E.CONSTANT R43, desc[UR8][R30.64] ;  /* 0x000000081e2b7981 */ /* 0x000126000c1e9900 */
[--C-:B------:R-:W-:Y:S01]  /*38600*/  IMAD.WIDE R40, R2, 0x4, R20.reuse ;  /* 0x0000000402287825 */ /* 0x100fe200078e0214 */
[----:B------:R-:W4:Y:S03]  /*38610*/  LDG.E.CONSTANT R42, desc[UR8][R38.64] ;  /* 0x00000008262a7981 */ /* 0x000f26000c1e9900 */
[--C-:B------:R-:W-:Y:S02]  /*38620*/  IMAD.WIDE R46, R5, 0x4, R20.reuse ;  /* 0x00000004052e7825 */ /* 0x100fe400078e0214 */
[----:B------:R-:W4:Y:S02]  /*38630*/  LDG.E.CONSTANT R41, desc[UR8][R40.64] ;  /* 0x0000000828297981 */ /* 0x000f24000c1e9900 */
[----:B------:R-:W-:-:S02]  /*38640*/  IMAD.WIDE R48, R4, 0x4, R20 ;  /* 0x0000000404307825 */ /* 0x000fc400078e0214 */
[----:B------:R-:W4:Y:S02]  /*38650*/  LDG.E.CONSTANT R38, desc[UR8][R20.64] ;  /* 0x0000000814267981 */ /* 0x000f24000c1e9900 */
[----:B0-----:R-:W-:Y:S02]  /*38660*/  IMAD.WIDE R30, R6, 0x4, R22 ;  /* 0x00000004061e7825 */ /* 0x001fe400078e0216 */
[----:B------:R0:W4:Y:S02]  /*38670*/  LDG.E.CONSTANT R39, desc[UR8][R48.64] ;  /* 0x0000000830277981 */ /* 0x000124000c1e9900 */
[C---:B------:R-:W-:Y:S02]  /*38680*/  IMAD.WIDE R44, R52.reuse, 0x4, R20 ;  /* 0x00000004342c7825 */ /* 0x040fe400078e0214 */
[----:B------:R1:W4:Y:S02]  /*38690*/  LDG.E.CONSTANT R40, desc[UR8][R46.64] ;  /* 0x000000082e287981 */ /* 0x000324000c1e9900 */
[----:B------:R-:W-:-:S02]  /*386a0*/  IMAD.WIDE R50, R52, 0x4, R22 ;  /* 0x0000000434327825 */ /* 0x000fc400078e0216 */
[----:B------:R1:W4:Y:S02]  /*386b0*/  LDG.E.CONSTANT R32, desc[UR8][R30.64] ;  /* 0x000000081e207981 */ /* 0x000324000c1e9900 */
[--C-:B0-----:R-:W-:Y:S02]  /*386c0*/  IMAD.WIDE R48, R2, 0x4, R22.reuse ;  /* 0x0000000402307825 */ /* 0x101fe400078e0216 */
[----:B------:R-:W4:Y:S02]  /*386d0*/  LDG.E.CONSTANT R44, desc[UR8][R44.64] ;  /* 0x000000082c2c7981 */ /* 0x000f24000c1e9900 */
[----:B-1----:R-:W-:-:S04]  /*386e0*/  IMAD.WIDE R46, R3, 0x4, R22 ;  /* 0x00000004032e7825 */ /* 0x002fc800078e0216 */
[----:B------:R-:W-:-:S04]  /*386f0*/  IMAD.WIDE R30, R5, 0x4, R22 ;  /* 0x00000004051e7825 */ /* 0x000fc800078e0216 */
[--C-:B------:R-:W-:Y:S01]  /*38700*/  IMAD.WIDE R52, R52, 0x4, R56.reuse ;  /* 0x0000000434347825 */ /* 0x100fe200078e0238 */
[----:B------:R-:W4:Y:S04]  /*38710*/  LDG.E.CONSTANT R45, desc[UR8][R46.64] ;  /* 0x000000082e2d7981 */ /* 0x000f28000c1e9900 */
[----:B------:R-:W-:Y:S04]  /*38720*/  STL [R1+0xdc], R0 ;  /* 0x0000dc0001007387 */ /* 0x000fe80000100800 */
[----:B------:R0:W4:Y:S04]  /*38730*/  LDG.E.CONSTANT R46, desc[UR8][R48.64] ;  /* 0x00000008302e7981 */ /* 0x000128000c1e9900 */
[----:B------:R-:W4:Y:S04]  /*38740*/  LDG.E.CONSTANT R47, desc[UR8][R22.64] ;  /* 0x00000008162f7981 */ /* 0x000f28000c1e9900 */
[----:B------:R1:W-:Y:S02]  /*38750*/  STL.64 [R1+0x48], R24 ;  /* 0x0000481801007387 */ /* 0x0003e40000100a00 */
[----:B-1----:R-:W-:-:S04]  /*38760*/  IMAD.WIDE R24, R4, 0x4, R56 ;  /* 0x0000000404187825 */ /* 0x002fc800078e0238 */
[----:B--2---:R-:W-:-:S04]  /*38770*/  IMAD.WIDE R20, R14, 0x4, R20 ;  /* 0x000000040e147825 */ /* 0x004fc800078e0214 */
[--C-:B0-----:R-:W-:Y:S02]  /*38780*/  IMAD.WIDE R48, R14, 0x4, R22.reuse ;  /* 0x000000040e307825 */ /* 0x101fe400078e0216 */
[----:B------:R-:W2:Y:S04]  /*38790*/  LDG.E.CONSTANT R20, desc[UR8][R20.64] ;  /* 0x0000000814147981 */ /* 0x000ea8000c1e9900 */
[----:B------:R-:W2:Y:S04]  /*387a0*/  LDG.E.CONSTANT R48, desc[UR8][R48.64] ;  /* 0x0000000830307981 */ /* 0x000ea8000c1e9900 */
[----:B------:R0:W2:Y:S02]  /*387b0*/  LDG.E.CONSTANT R21, desc[UR8][R50.64] ;  /* 0x0000000832157981 */ /* 0x0000a4000c1e9900 */
[----:B0-----:R-:W-:-:S02]  /*387c0*/  IMAD.WIDE R50, R4, 0x4, R22 ;  /* 0x0000000404327825 */ /* 0x001fc400078e0216 */
[----:B------:R-:W2:Y:S02]  /*387d0*/  LDG.E.CONSTANT R22, desc[UR8][R30.64] ;  /* 0x000000081e167981 */ /* 0x000ea4000c1e9900 */
[--C-:B------:R-:W-:Y:S02]  /*387e0*/  IMAD.WIDE R60, R2, 0x4, R56.reuse ;  /* 0x00000004023c7825 */ /* 0x100fe400078e0238 */
[----:B------:R-:W2:Y:S04]  /*387f0*/  LDG.E.CONSTANT R23, desc[UR8][R50.64] ;  /* 0x0000000832177981 */ /* 0x000ea8000c1e9900 */
[----:B------:R0:W2:Y:S02]  /*38800*/  LDG.E.CONSTANT R30, desc[UR8][R52.64] ;  /* 0x00000008341e7981 */ /* 0x0000a4000c1e9900 */
[----:B0-----:R-:W-:-:S05]  /*38810*/  IMAD.WIDE R52, R3, 0x4, R56 ;  /* 0x0000000403347825 */ /* 0x001fca00078e0238 */
[----:B------:R-:W2:Y:S04]  /*38820*/  LDG.E.CONSTANT R49, desc[UR8][R52.64] ;  /* 0x0000000834317981 */ /* 0x000ea8000c1e9900 */
[----:B------:R-:W2:Y:S01]  /*38830*/  LDG.E.CONSTANT R52, desc[UR8][R24.64] ;  /* 0x0000000818347981 */ /* 0x000ea2000c1e9900 */
[----:B------:R-:W-:-:S03]  /*38840*/  IMAD.WIDE R50, R6, 0x4, R56 ;  /* 0x0000000406327825 */ /* 0x000fc600078e0238 */
[----:B------:R-:W2:Y:S04]  /*38850*/  LDG.E.CONSTANT R53, desc[UR8][R56.64] ;  /* 0x0000000838357981 */ /* 0x000ea8000c1e9900 */
[----:B------:R-:W2:Y:S04]  /*38860*/  LDG.E.CONSTANT R31, desc[UR8][R50.64] ;  /* 0x00000008321f7981 */ /* 0x000ea8000c1e9900 */
[----:B------:R-:W3:Y:S04]  /*38870*/  LDL.LU.64 R24, [R1+0x120] ;  /* 0x0001200001187983 */ /* 0x000ee80000300a00 */
[----:B------:R0:W2:Y:S02]  /*38880*/  LDG.E.CONSTANT R50, desc[UR8][R60.64] ;  /* 0x000000083c327981 */ /* 0x0000a4000c1e9900 */
[----:B0-----:R-:W-:-:S05]  /*38890*/  IMAD.WIDE R60, R5, 0x4, R56 ;  /* 0x00000004053c7825 */ /* 0x001fca00078e0238 */
[----:B------:R0:W2:Y:S01]  /*388a0*/  LDG.E.CONSTANT R51, desc[UR8][R60.64] ;  /* 0x000000083c337981 */ /* 0x0000a2000c1e9900 */
[----:B------:R-:W-:Y:S01]  /*388b0*/  IMAD.WIDE R56, R14, 0x4, R56 ;  /* 0x000000040e387825 */ /* 0x000fe200078e0238 */
[----:B------:R-:W1:Y:S04]  /*388c0*/  S2R R0, SR_CgaCtaId ;  /* 0x0000000000007919 */ /* 0x000e680000008800 */
[----:B------:R0:W2:Y:S02]  /*388d0*/  LDG.E.CONSTANT R54, desc[UR8][R56.64] ;  /* 0x0000000838367981 */ /* 0x0000a4000c1e9900 */
        /* <DEDUP_REMOVED lines=13> */
[C-C-:B---3--:R-:W-:Y:S01]  /*389b0*/  FADD R60, R26.reuse, R25.reuse ;  /* 0x000000191a3c7221 */ /* 0x148fe20000000000 */
        /* <DEDUP_REMOVED lines=52> */
[----:B------:R-:W-:Y:S01]  /*38d00*/  STL [R1+0xd0], R0 ;  /* 0x0000d00001007387 */ /* 0x000fe20000100800 */
[----:B-1----:R-:W-:Y:S01]  /*38d10*/  FMUL R56, R57, 1.6629391908645629883 ;  /* 0x3fd4db3139387820 */ /* 0x002fe20000400000 */
[----:B------:R-:W-:Y:S01]  /*38d20*/  FFMA R28, R19, -0.41421356797218322754, R24 ;  /* 0xbed413cd131c7823 */ /* 0x000fe20000000018 */
[----:B------:R-:W-:Y:S01]  /*38d30*/  FFMA R19, R24, 0.41421356797218322754, R19 ;  /* 0x3ed413cd18137823 */ /* 0x000fe20000000013 */
[----:B------:R-:W-:Y:S01]  /*38d40*/  FFMA R24, R26, 0.66817861795425415039, R29 ;  /* 0x3f2b0dc11a187823 */ /* 0x000fe2000000001d */
[----:B------:R-:W3:Y:S01]  /*38d50*/  LDL.LU R58, [R1+0x18] ;  /* 0x00001800013a7983 */ /* 0x000ee20000300800 */
[----:B------:R-:W-:Y:S01]  /*38d60*/  FFMA R26, R29, -0.66817861795425415039, R26 ;  /* 0xbf2b0dc11d1a7823 */ /* 0x000fe2000000001a */
[----:B------:R-:W-:-:S02]  /*38d70*/  FFMA R29, R27, -0.19891236722469329834, R16 ;  /* 0xbe4bafaf1b1d7823 */ /* 0x000fc40000000010 */
[----:B------:R0:W-:Y:S01]  /*38d80*/  STS [R25+0x39c], R34 ;  /* 0x00039c2219007388 */ /* 0x0001e20000000800 */
[----:B------:R-:W-:-:S03]  /*38d90*/  FFMA R27, R16, 0.19891236722469329834, R27 ;  /* 0x3e4bafaf101b7823 */ /* 0x000fc6000000001b */
[----:B------:R-:W3:Y:S01]  /*38da0*/  LDL.LU R55, [R1+0x24] ;  /* 0x0000240001377983 */ /* 0x000ee20000300800 */
[----:B------:R-:W-:-:S03]  /*38db0*/  LEA R16, R35, R0, 0x2 ;  /* 0x0000000023107211 */ /* 0x000fc600078e10ff */
[----:B------:R1:W-:Y:S01]  /*38dc0*/  STS [R25+0x18c], R56 ;  /* 0x00018c3819007388 */ /* 0x0003e20000000800 */
[C-C-:B------:R-:W-:Y:S01]  /*38dd0*/  FADD R18, R33.reuse, -R17.reuse ;  /* 0x8000001121127221 */ /* 0x140fe20000000000 */
[----:B------:R-:W-:Y:S02]  /*38de0*/  NOP ;  /* 0x0000000000007918 */ /* 0x000fe40000000000 */
[----:B0-----:R-:W4:Y:S04]  /*38df0*/  LDL.LU R34, [R1+0x14] ;  /* 0x0000140001227983 */ /* 0x001f280000300800 */
[----:B-1----:R-:W4:Y:S04]  /*38e00*/  LDL.LU R56, [R1+0x2c] ;  /* 0x00002c0001387983 */ /* 0x002f280000300800 */
[----:B------:R-:W2:Y:S04]  /*38e10*/  LDL.LU R57, [R1+0x1c] ;  /* 0x00001c0001397983 */ /* 0x000ea80000300800 */
[----:B------:R-:W2:Y:S01]  /*38e20*/  LDL.LU R0, [R1+0x20] ;  /* 0x0000200001007983 */ /* 0x000ea20000300800 */
[----:B------:R-:W-:-:S03]  /*38e30*/  FADD R17, R33, R17 ;  /* 0x0000001121117221 */ /* 0x000fc60000000000 */
[----:B------:R-:W0:Y:S04]  /*38e40*/  LDS R35, [R16] ;  /* 0x0000000010237984 */ /* 0x000e280000000800 */
[----:B------:R-:W1:Y:S04]  /*38e50*/  LDS R33, [R16+0x4] ;  /* 0x0000040010217984 */ /* 0x000e680000000800 */
[----:B------:R-:W1:Y:S01]  /*38e60*/  LDS R59, [R16+0x8] ;  /* 0x00000800103b7984 */ /* 0x000e620000000800 */
[----:B------:R-:W-:Y:S01]  /*38e70*/  FMUL R17, R17, 1.4142135381698608398 ;  /* 0x3fb504f311117820 */ /* 0x000fe20000400000 */
[----:B------:R-:W-:-:S02]  /*38e80*/  LOP3.LUT P0, RZ, R61, 0x7, RZ, 0xc0, !PT ;  /* 0x000000073dff7812 */ /* 0x000fc4000780c0ff */
[----:B------:R-:W-:Y:S04]  /*38e90*/  LDS R61, [R16+0x14] ;  /* 0x00001400103d7984 */ /* 0x000fe80000000800 */
[----:B------:R-:W-:Y:S01]  /*38ea0*/  LDS R60, [R16+0x18] ;  /* 0x00001800103c7984 */ /* 0x000fe20000000800 */
[----:B------:R-:W-:Y:S01]  /*38eb0*/  FMUL R24, R24, 1.6629391908645629883 ;  /* 0x3fd4db3118187820 */ /* 0x000fe20000400000 */
[----:B------:R-:W-:Y:S01]  /*38ec0*/  FMUL R18, R18, 1.4142135381698608398 ;  /* 0x3fb504f312127820 */ /* 0x000fe20000400000 */
[----:B------:R-:W-:Y:S01]  /*38ed0*/  FMUL R26, R26, -1.6629391908645629883 ;  /* 0xbfd4db311a1a7820 */ /* 0x000fe20000400000 */
[----:B------:R-:W-:Y:S01]  /*38ee0*/  FMUL R19, R19, 1.8477590084075927734 ;  /* 0x3fec835e13137820 */ /* 0x000fe20000400000 */
[----:B------:R-:W-:Y:S01]  /*38ef0*/  FMUL R28, R28, 1.8477590084075927734 ;  /* 0x3fec835e1c1c7820 */ /* 0x000fe20000400000 */
[----:B------:R-:W-:Y:S01]  /*38f00*/  FMUL R27, R27, 1.9615705013275146484 ;  /* 0x3ffb14be1b1b7820 */ /* 0x000fe20000400000 */
[----:B0-----:R-:W-:Y:S04]  /*38f10*/  STL [R1+0x10], R35 ;  /* 0x0000102301007387 */ /* 0x001fe80000100800 */
[----:B-1----:R-:W-:Y:S04]  /*38f20*/  STL [R1+0xc], R33 ;  /* 0x00000c2101007387 */ /* 0x002fe80000100800 */
[----:B------:R-:W-:Y:S04]  /*38f30*/  STL [R1+0x8], R59 ;  /* 0x0000083b01007387 */ /* 0x000fe80000100800 */
[----:B------:R-:W0:Y:S04]  /*38f40*/  LDS R35, [R16+0xc] ;  /* 0x00000c0010237984 */ /* 0x000e280000000800 */
[----:B------:R-:W1:Y:S04]  /*38f50*/  LDS R33, [R16+0x10] ;  /* 0x0000100010217984 */ /* 0x000e680000000800 */
[----:B------:R-:W-:Y:S01]  /*38f60*/  LDS R59, [R16+0x1c] ;  /* 0x00001c00103b7984 */ /* 0x000fe20000000800 */
[----:B------:R-:W-:-:S03]  /*38f70*/  NOP ;  /* 0x0000000000007918 */ /* 0x000fc60000000000 */
[----:B------:R0:W-:Y:S02]  /*38f80*/  STS [R25], R17 ;  /* 0x0000001119007388 */ /* 0x0001e40000000800 */
[----:B0-----:R-:W-:Y:S02]  /*38f90*/  FMUL R17, R29, 1.9615705013275146484 ;  /* 0x3ffb14be1d117820 */ /* 0x001fe40000400000 */
[----:B------:R-:W-:Y:S04]  /*38fa0*/  STS [R25+0x18c], R24 ;  /* 0x00018c1819007388 */ /* 0x000fe80000000800 */
[----:B------:R-:W-:Y:S04]  /*38fb0*/  STS [R25+0x84], R17 ;  /* 0x0000841119007388 */ /* 0x000fe80000000800 */
[----:B------:R-:W-:Y:S04]  /*38fc0*/  STS [R25+0x210], R18 ;  /* 0x0002101219007388 */ /* 0x000fe80000000800 */
[----:B------:R0:W-:Y:S04]  /*38fd0*/  STS [R25+0x294], R26 ;  /* 0x0002941a19007388 */ /* 0x0001e80000000800 */
[----:B------:R-:W-:Y:S04]  /*38fe0*/  STS [R25+0x318], R19 ;  /* 0x0003181319007388 */ /* 0x000fe80000000800 */
[----:B------:R4:W-:Y:S01]  /*38ff0*/  STS [R25+0x108], R28 ;  /* 0x0001081c19007388 */ /* 0x0009e20000000800 */
[C-C-:B0-----:R-:W-:Y:S01]  /*39000*/  FADD R26, R15.reuse, R13.reuse ;  /* 0x0000000d0f1a7221 */ /* 0x141fe20000000000 */
[----:B------:R-:W-:-:S02]  /*39010*/  FADD R15, R15, -R13 ;  /* 0x8000000d0f0f7221 */ /* 0x000fc40000000000 */
[----:B------:R0:W-:Y:S04]  /*39020*/  STS [R25+0x39c], R27 ;  /* 0x00039c1b19007388 */ /* 0x0001e80000000800 */
[----:B------:R-:W-:Y:S04]  /*39030*/  STL [R1+0x4], R35 ;  /* 0x0000042301007387 */ /* 0x000fe80000100800 */
[----:B-1----:R-:W-:Y:S01]  /*39040*/  STL [R1], R33 ;  /* 0x0000002101007387 */ /* 0x002fe20000100800 */
[C-C-:B---3--:R-:W-:Y:S01]  /*39050*/  FADD R17, R55.reuse, -R58.reuse ;  /* 0x8000003a37117221 */ /* 0x148fe20000000000 */
[----:B------:R-:W-:Y:S01]  /*39060*/  FADD R18, R55, R58 ;  /* 0x0000003a37127221 */ /* 0x000fe20000000000 */
[----:B------:R-:W-:Y:S01]  /*39070*/  NOP ;  /* 0x0000000000007918 */ /* 0x000fe20000000000 */
[----:B------:R-:W-:Y:S01]  /*39080*/  LDS R58, [R16+0x10] ;  /* 0x00001000103a7984 */ /* 0x000fe20000000800 */
[C-C-:B----4-:R-:W-:Y:S01]  /*39090*/  FADD R29, R56.reuse, -R34.reuse ;  /* 0x80000022381d7221 */ /* 0x150fe20000000000 */
[----:B------:R-:W-:-:S02]  /*390a0*/  FADD R24, R56, R34 ;  /* 0x0000002238187221 */ /* 0x000fc40000000000 */
[----:B------:R-:W-:Y:S01]  /*390b0*/  LDS R56, [R16+0x1c] ;  /* 0x00001c0010387984 */ /* 0x000fe20000000800 */
[C-C-:B------:R-:W-:Y:S01]  /*390c0*/  FADD R28, R17.reuse, R29.reuse ;  /* 0x0000001d111c7221 */ /* 0x140fe20000000000 */
[----:B------:R-:W-:Y:S01]  /*390d0*/  FADD R29, R17, -R29 ;  /* 0x8000001d111d7221 */ /* 0x000fe20000000000 */
[C-C-:B--2---:R-:W-:Y:S01]  /*390e0*/  FADD R19, R0.reuse, R57.reuse ;  /* 0x0000003900137221 */ /* 0x144fe20000000000 */
[----:B0-----:R-:W-:Y:S01]  /*390f0*/  FADD R27, -R0, R57 ;  /* 0x00000039001b7221 */ /* 0x001fe20000000100 */
[--C-:B------:R-:W-:Y:S02]  /*39100*/  FADD R17, R24, R18.reuse ;  /* 0x0000001218117221 */ /* 0x100fe40000000000 */
        /* <DEDUP_REMOVED lines=16> */
[----:B------:R-:W0:Y:S01]  /*39210*/  LDS R28, [R16] ;  /* 0x00000000101c7984 */ /* 0x000e220000000800 */
[----:B------:R-:W-:-:S03]  /*39220*/  FMUL R13, R13, 1.4142135381698608398 ;  /* 0x3fb504f30d0d7820 */ /* 0x000fc60000400000 */
[----:B------:R-:W-:Y:S04]  /*39230*/  LDS R0, [R16+0x4] ;  /* 0x0000040010007984 */ /* 0x000fe80000000800 */
[----:B------:R-:W-:Y:S04]  /*39240*/  LDS R57, [R16+0x14] ;  /* 0x0000140010397984 */ /* 0x000fe80000000800 */
[----:B0-----:R-:W-:Y:S04]  /*39250*/  STL [R1+0x2c], R28 ;  /* 0x00002c1c01007387 */ /* 0x001fe80000100800 */
[----:B------:R-:W0:Y:S01]  /*39260*/  LDS R28, [R16+0xc] ;  /* 0x00000c00101c7984 */ /* 0x000e220000000800 */
[----:B------:R-:W-:-:S03]  /*39270*/  FMUL R19, R19, 1.6629391908645629883 ;  /* 0x3fd4db3113137820 */ /* 0x000fc60000400000 */
[----:B------:R-:W-:Y:S01]  /*39280*/  STL [R1+0x30], R29 ;  /* 0x0000301d01007387 */ /* 0x000fe20000100800 */
[----:B------:R-:W-:Y:S01]  /*39290*/  FMUL R26, R26, 1.9615705013275146484 ;  /* 0x3ffb14be1a1a7820 */ /* 0x000fe20000400000 */
[----:B------:R-:W-:Y:S01]  /*392a0*/  FMUL R24, R24, -1.6629391908645629883 ;  /* 0xbfd4db3118187820 */ /* 0x000fe20000400000 */
[----:B------:R-:W-:Y:S01]  /*392b0*/  FMUL R17, R17, 1.8477590084075927734 ;  /* 0x3fec835e11117820 */ /* 0x000fe20000400000 */
[----:B------:R-:W-:Y:S01]  /*392c0*/  FMUL R15, R15, 1.4142135381698608398 ;  /* 0x3fb504f30f0f7820 */ /* 0x000fe20000400000 */
[----:B------:R-:W-:Y:S01]  /*392d0*/  FMUL R18, R18, 1.8477590084075927734 ;  /* 0x3fec835e12127820 */ /* 0x000fe20000400000 */
[----:B------:R-:W-:Y:S01]  /*392e0*/  FMUL R27, R27, 1.9615705013275146484 ;  /* 0x3ffb14be1b1b7820 */ /* 0x000fe20000400000 */
        /* <DEDUP_REMOVED lines=18> */
[----:B------:R1:W-:Y:S03]  /*39410*/  STS [R25+0x294], R24 ;  /* 0x0002941819007388 */ /* 0x0003e60000000800 */
[C-C-:B------:R-:W-:Y:S01]  /*39420*/  FADD R11, R9.reuse, R10.reuse ;  /* 0x0000000a090b7221 */ /* 0x140fe20000000000 */
[----:B------:R-:W-:Y:S01]  /*39430*/  FADD R10, R9, -R10 ;  /* 0x8000000a090a7221 */ /* 0x000fe20000000000 */
        /* <DEDUP_REMOVED lines=12> */
[----:B--2---:R-:W-:-:S03]  /*39500*/  FADD R18, R11, -R13 ;  /* 0x8000000d0b127221 */ /* 0x004fc60000000000 */
[----:B------:R-:W2:Y:S01]  /*39510*/  LDS R7, [R16+0x4] ;  /* 0x0000040010077984 */ /* 0x000ea20000000800 */
[----:B------:R-:W-:Y:S01]  /*39520*/  FADD R13, R11, R13 ;  /* 0x0000000d0b0d7221 */ /* 0x000fe20000000000 */
[----:B------:R-:W-:Y:S01]  /*39530*/  FFMA R15, R19, -0.41421356797218322754, R10 ;  /* 0xbed413cd130f7823 */ /* 0x000fe2000000000a */
[----:B-1----:R-:W-:Y:S01]  /*39540*/  FFMA R27, R24, 0.66817861795425415039, R9 ;  /* 0x3f2b0dc1181b7823 */ /* 0x002fe20000000009 */
[----:B0-----:R-:W-:Y:S01]  /*39550*/  STL [R1+0x34], R28 ;  /* 0x0000341c01007387 */ /* 0x001fe20000100800 */
        /* <DEDUP_REMOVED lines=19> */
[----:B------:R-:W-:Y:S01]  /*39690*/  FADD R33, -R42, R41 ;  /* 0x000000292a217221 */ /* 0x000fe20000000100 */
[----:B------:R-:W-:Y:S01]  /*396a0*/  FMUL R18, R18, 1.4142135381698608398 ;  /* 0x3fb504f312127820 */ /* 0x000fe20000400000 */
[----:B0-----:R-:W-:-:S04]  /*396b0*/  FADD R13, R43, -R40 ;  /* 0x800000282b0d7221 */ /* 0x001fc80000000000 */
[C-C-:B------:R-:W-:Y:S01]  /*396c0*/  FADD R17, R13.reuse, R15.reuse ;  /* 0x0000000f0d117221 */ /* 0x140fe20000000000 */
[----:B------:R-:W-:Y:S01]  /*396d0*/  FADD R13, R13, -R15 ;  /* 0x8000000f0d0d7221 */ /* 0x000fe20000000000 */
[C-C-:B------:R-:W-:Y:S01]  /*396e0*/  FADD R15, R38.reuse, R20.reuse ;  /* 0x00000014260f7221 */ /* 0x140fe20000000000 */
[----:B------:R-:W-:Y:S01]  /*396f0*/  FADD R20, R38, -R20 ;  /* 0x8000001426147221 */ /* 0x000fe20000000000 */
[----:B------:R-:W-:Y:S01]  /*39700*/  FADD R41, R42, R41 ;  /* 0x000000292a297221 */ /* 0x000fe20000000000 */
[C-C-:B------:R-:W-:Y:S01]  /*39710*/  FFMA R29, R13.reuse, -0.70710676908493041992, R33.reuse ;  /* 0xbf3504f30d1d7823 */ /* 0x140fe20000000021 */
[----:B------:R-:W-:Y:S01]  /*39720*/  FMUL R26, R26, 1.9615705013275146484 ;  /* 0x3ffb14be1a1a7820 */ /* 0x000fe20000400000 */
        /* <DEDUP_REMOVED lines=20> */
[----:B--2---:R-:W-:Y:S01]  /*39870*/  STL [R1+0x3c], R7 ;  /* 0x00003c0701007387 */ /* 0x004fe20000100800 */
        /* <DEDUP_REMOVED lines=80> */
[----:B------:R2:W-:Y:S01]  /*39d80*/  STS [R25+0x108], R22 ;  /* 0x0001081619007388 */ /* 0x0005e20000000800 */
        /* <DEDUP_REMOVED lines=46> */
[----:B------:R4:W-:Y:S04]  /*3a070*/  STS [R25], R45 ;  /* 0x0000002d19007388 */ /* 0x0009e80000000800 */
[----:B------:R-:W-:Y:S04]  /*3a080*/  STL [R1+0xe0], R6 ;  /* 0x0000e00601007387 */ /* 0x000fe80000100800 */
[----:B------:R-:W-:Y:S04]  /*3a090*/  STL [R1+0xe4], R3 ;  /* 0x0000e40301007387 */ /* 0x000fe80000100800 */
[----:B------:R-:W-:Y:S04]  /*3a0a0*/  STL [R1+0xe8], R2 ;  /* 0x0000e80201007387 */ /* 0x000fe80000100800 */
[----:B------:R-:W-:Y:S04]  /*3a0b0*/  STL [R1+0x100], R5 ;  /* 0x0001000501007387 */ /* 0x000fe80000100800 */
[----:B------:R4:W-:Y:S01]  /*3a0c0*/  STL [R1+0x104], R4 ;  /* 0x0001040401007387 */ /* 0x0009e20000100800 */
[----:B-1----:R-:W-:-:S03]  /*3a0d0*/  IMAD.WIDE R20, R48, 0x4, R52 ;  /* 0x0000000430147825 */ /* 0x002fc600078e0234 */
[----:B------:R-:W4:Y:S04]  /*3a0e0*/  LDG.E.CONSTANT R48, desc[UR8][R52.64] ;  /* 0x0000000834307981 */ /* 0x000f28000c1e9900 */
[----:B0-----:R0:W4:Y:S02]  /*3a0f0*/  LDG.E.CONSTANT R32, desc[UR8][R20.64] ;  /* 0x0000000814207981 */ /* 0x001124000c1e9900 */
[----:B0-----:R-:W-:-:S05]  /*3a100*/  IMAD.WIDE R20, R6, 0x4, R52 ;  /* 0x0000000406147825 */ /* 0x001fca00078e0234 */
[----:B--2---:R0:W2:Y:S02]  /*3a110*/  LDG.E.CONSTANT R41, desc[UR8][R20.64] ;  /* 0x0000000814297981 */ /* 0x0040a4000c1e9900 */
[----:B0-----:R-:W-:-:S05]  /*3a120*/  IMAD.WIDE R20, R3, 0x4, R52 ;  /* 0x0000000403147825 */ /* 0x001fca00078e0234 */
[----:B---3--:R0:W3:Y:S02]  /*3a130*/  LDG.E.CONSTANT R43, desc[UR8][R20.64] ;  /* 0x00000008142b7981 */ /* 0x0080e4000c1e9900 */
[----:B0-----:R-:W-:-:S05]  /*3a140*/  IMAD.WIDE R20, R2, 0x4, R52 ;  /* 0x0000000402147825 */ /* 0x001fca00078e0234 */
[----:B----4-:R0:W3:Y:S02]  /*3a150*/  LDG.E.CONSTANT R45, desc[UR8][R20.64] ;  /* 0x00000008142d7981 */ /* 0x0100e4000c1e9900 */
[----:B0-----:R-:W-:-:S05]  /*3a160*/  IMAD.WIDE R20, R5, 0x4, R52 ;  /* 0x0000000405147825 */ /* 0x001fca00078e0234 */
[----:B------:R0:W2:Y:S02]  /*3a170*/  LDG.E.CONSTANT R47, desc[UR8][R20.64] ;  /* 0x00000008142f7981 */ /* 0x0000a4000c1e9900 */
[--C-:B0-----:R-:W-:Y:S02]  /*3a180*/  IMAD.WIDE R20, R4, 0x4, R52.reuse ;  /* 0x0000000404147825 */ /* 0x101fe400078e0234 */
[----:B------:R-:W4:Y:S04]  /*3a190*/  LDL.LU R4, [R1+0x10] ;  /* 0x0000100001047983 */ /* 0x000f280000300800 */
[----:B------:R0:W3:Y:S04]  /*3a1a0*/  LDG.E.CONSTANT R49, desc[UR8][R20.64] ;  /* 0x0000000814317981 */ /* 0x0000e8000c1e9900 */
[----:B------:R-:W4:Y:S01]  /*3a1b0*/  LDL.LU R5, [R1] ;  /* 0x0000000001057983 */ /* 0x000f220000300800 */
[----:B0-----:R-:W-:-:S03]  /*3a1c0*/  IMAD.WIDE R20, R14, 0x4, R52 ;  /* 0x000000040e147825 */ /* 0x001fc600078e0234 */
[----:B------:R-:W4:Y:S04]  /*3a1d0*/  LDL.LU R53, [R1+0x4] ;  /* 0x0000040001357983 */ /* 0x000f280000300800 */
[----:B------:R2:W4:Y:S04]  /*3a1e0*/  LDG.E.CONSTANT R51, desc[UR8][R20.64] ;  /* 0x0000000814337981 */ /* 0x000528000c1e9900 */
[----:B------:R-:W4:Y:S04]  /*3a1f0*/  LDL.LU R54, [R1+0x8] ;  /* 0x0000080001367983 */ /* 0x000f280000300800 */
[----:B------:R-:W4:Y:S01]  /*3a200*/  LDL.LU R52, [R1+0xc] ;  /* 0x00000c0001347983 */ /* 0x000f220000300800 */
[----:B------:R-:W-:Y:S01]  /*3a210*/  FMUL R42, R42, 1.8477590084075927734 ;  /* 0x3fec835e2a2a7820 */ /* 0x000fe20000400000 */
[----:B------:R-:W-:Y:S01]  /*3a220*/  FMUL R44, R44, 1.9615705013275146484 ;  /* 0x3ffb14be2c2c7820 */ /* 0x000fe20000400000 */
[----:B------:R-:W-:-:S03]  /*3a230*/  FMUL R50, R50, 1.8477590084075927734 ;  /* 0x3fec835e32327820 */ /* 0x000fc60000400000 */
[----:B------:R3:W-:Y:S04]  /*3a240*/  STS [R25+0x318], R42 ;  /* 0x0003182a19007388 */ /* 0x0007e80000000800 */
[----:B------:R0:W-:Y:S04]  /*3a250*/  STS [R25+0x39c], R44 ;  /* 0x00039c2c19007388 */ /* 0x0001e80000000800 */
[----:B------:R4:W-:Y:S01]  /*3a260*/  STS [R25+0x108], R50 ;  /* 0x0001083219007388 */ /* 0x0009e20000000800 */
[----:B------:R-:W-:-:S05]  /*3a270*/  FMUL R46, R46, -1.6629391908645629883 ;  /* 0xbfd4db312e2e7820 */ /* 0x000fca0000400000 */
[----:B------:R-:W-:Y:S01]  /*3a280*/  STS [R25+0x294], R46 ;  /* 0x0002942e19007388 */ /* 0x000fe20000000800 */
[----:B------:R-:W-:-:S03]  /*3a290*/  NOP ;  /* 0x0000000000007918 */ /* 0x000fc60000000000 */
[----:B------:R-:W-:Y:S01]  /*3a2a0*/  LDS R46, [R16+0x8] ;  /* 0x00000800102e7984 */ /* 0x000fe20000000800 */
[C-C-:B--2---:R-:W-:Y:S01]  /*3a2b0*/  FADD R20, R41.reuse, -R47.reuse ;  /* 0x8000002f29147221 */ /* 0x144fe20000000000 */
[----:B------:R-:W-:Y:S02]  /*3a2c0*/  FADD R41, R41, R47 ;  /* 0x0000002f29297221 */ /* 0x000fe40000000000 */
[----:B------:R-:W-:Y:S01]  /*3a2d0*/  LDS R47, [R16+0x4] ;  /* 0x00000400102f7984 */ /* 0x000fe20000000800 */
[C-C-:B---3--:R-:W-:Y:S01]  /*3a2e0*/  FADD R42, R32.reuse, -R49.reuse ;  /* 0x80000031202a7221 */ /* 0x148fe20000000000 */
[----:B------:R-:W-:Y:S01]  /*3a2f0*/  FADD R49, R32, R49 ;  /* 0x0000003120317221 */ /* 0x000fe20000000000 */
[C-C-:B------:R-:W-:Y:S01]  /*3a300*/  FADD R32, -R43.reuse, R45.reuse ;  /* 0x0000002d2b207221 */ /* 0x140fe20000000100 */
[----:B------:R-:W-:Y:S01]  /*3a310*/  FADD R43, R43, R45 ;  /* 0x0000002d2b2b7221 */ /* 0x000fe20000000000 */
[C-C-:B0-----:R-:W-:Y:S01]  /*3a320*/  FADD R44, R20.reuse, -R42.reuse ;  /* 0x8000002a142c7221 */ /* 0x141fe20000000000 */
[----:B------:R-:W-:Y:S01]  /*3a330*/  FADD R21, R20, R42 ;  /* 0x0000002a14157221 */ /* 0x000fe20000000000 */
[C-C-:B------:R-:W-:Y:S01]  /*3a340*/  FADD R20, R49.reuse, R41.reuse ;  /* 0x0000002931147221 */ /* 0x140fe20000000000 */
[----:B------:R-:W-:Y:S01]  /*3a350*/  FADD R49, -R49, R41 ;  /* 0x0000002931317221 */ /* 0x000fe20000000100 */
[C-C-:B------:R-:W-:Y:S01]  /*3a360*/  FFMA R42, R44.reuse, -0.70710676908493041992, R32.reuse ;  /* 0xbf3504f32c2a7823 */ /* 0x140fe20000000020 */
[----:B------:R-:W-:Y:S01]  /*3a370*/  FFMA R41, R44, 0.70710676908493041992, R32 ;  /* 0x3f3504f32c297823 */ /* 0x000fe20000000020 */
[C-C-:B----4-:R-:W-:Y:S01]  /*3a380*/  FADD R50, R48.reuse, R51.reuse ;  /* 0x0000003330327221 */ /* 0x150fe20000000000 */
[----:B------:R-:W-:-:S03]  /*3a390*/  FADD R48, R48, -R51 ;  /* 0x8000003330307221 */ /* 0x000fc60000000000 */
[C-C-:B------:R-:W-:Y:S01]  /*3a3a0*/  FADD R44, R50.reuse, R43.reuse ;  /* 0x0000002b322c7221 */ /* 0x140fe20000000000 */
[----:B------:R-:W-:Y:S01]  /*3a3b0*/  FADD R50, R50, -R43 ;  /* 0x8000002b32327221 */ /* 0x000fe20000000000 */
[C---:B------:R-:W-:Y:S02]  /*3a3c0*/  FFMA R43, R21.reuse, 0.70710676908493041992, R48 ;  /* 0x3f3504f3152b7823 */ /* 0x040fe40000000030 */
[C-C-:B------:R-:W-:Y:S01]  /*3a3d0*/  FADD R32, R44.reuse, -R20.reuse ;  /* 0x800000142c207221 */ /* 0x140fe20000000000 */
[----:B------:R-:W-:Y:S01]  /*3a3e0*/  FADD R44, R44, R20 ;  /* 0x000000142c2c7221 */ /* 0x000fe20000000000 */
[----:B------:R-:W-:Y:S01]  /*3a3f0*/  FFMA R45, R21, -0.70710676908493041992, R48 ;  /* 0xbf3504f3152d7823 */ /* 0x000fe20000000030 */
[----:B------:R-:W-:Y:S01]  /*3a400*/  FFMA R20, R41, -0.19891236722469329834, R43 ;  /* 0xbe4bafaf29147823 */ /* 0x000fe2000000002b */
[----:B------:R-:W-:Y:S01]  /*3a410*/  FFMA R14, R49, -0.41421356797218322754, R50 ;  /* 0xbed413cd310e7823 */ /* 0x000fe20000000032 */
[----:B------:R-:W-:Y:S01]  /*3a420*/  FMUL R51, R44, 1.4142135381698608398 ;  /* 0x3fb504f32c337820 */ /* 0x000fe20000400000 */
[----:B------:R-:W-:Y:S01]  /*3a430*/  FFMA R21, R42, 0.66817861795425415039, R45 ;  /* 0x3f2b0dc12a157823 */ /* 0x000fe2000000002d */
[----:B------:R-:W-:Y:S01]  /*3a440*/  FMUL R20, R20, 1.9615705013275146484 ;  /* 0x3ffb14be14147820 */ /* 0x000fe20000400000 */
[----:B------:R-:W-:Y:S01]  /*3a450*/  FFMA R6, R50, 0.41421356797218322754, R49 ;  /* 0x3ed413cd32067823 */ /* 0x000fe20000000031 */
[----:B------:R-:W-:Y:S01]  /*3a460*/  FFMA R2, R45, -0.66817861795425415039, R42 ;  /* 0xbf2b0dc12d027823 */ /* 0x000fe2000000002a */
[----:B------:R-:W-:Y:S01]  /*3a470*/  FFMA R3, R43, 0.19891236722469329834, R41 ;  /* 0x3e4bafaf2b037823 */ /* 0x000fe20000000029 */
[----:B------:R-:W-:Y:S01]  /*3a480*/  FMUL R32, R32, 1.4142135381698608398 ;  /* 0x3fb504f320207820 */ /* 0x000fe20000400000 */
[----:B------:R-:W-:Y:S01]  /*3a490*/  FADD R49, R54, -R61 ;  /* 0x8000003d36317221 */ /* 0x000fe20000000000 */
[----:B------:R-:W-:Y:S01]  /*3a4a0*/  FADD R50, R52, -R60 ;  /* 0x8000003c34327221 */ /* 0x000fe20000000000 */
[----:B------:R-:W-:Y:S01]  /*3a4b0*/  LDS R48, [R16] ;  /* 0x0000000010307984 */ /* 0x000fe20000000800 */
[----:B------:R-:W-:-:S03]  /*3a4c0*/  FMUL R21, R21, 1.6629391908645629883 ;  /* 0x3fd4db3115157820 */ /* 0x000fc60000400000 */
        /* <DEDUP_REMOVED lines=8> */
[----:B------:R-:W-:-:S03]  /*3a550*/  FADD R61, R54, R61 ;  /* 0x0000003d363d7221 */ /* 0x000fc60000000000 */
[----:B------:R2:W-:Y:S01]  /*3a560*/  STS [R25+0x210], R32 ;  /* 0x0002102019007388 */ /* 0x0005e20000000800 */
[C-C-:B0-----:R-:W-:Y:S01]  /*3a570*/  FADD R51, R49.reuse, R50.reuse ;  /* 0x0000003231337221 */ /* 0x141fe20000000000 */
[----:B------:R-:W-:Y:S01]  /*3a580*/  FADD R49, R49, -R50 ;  /* 0x8000003231317221 */ /* 0x000fe20000000000 */
[C-C-:B-1----:R-:W-:Y:S01]  /*3a590*/  FADD R20, R4.reuse, -R59.reuse ;  /* 0x8000003b04147221 */ /* 0x142fe20000000000 */
[----:B------:R0:W-:Y:S01]  /*3a5a0*/  STS [R25+0x18c], R21 ;  /* 0x00018c1519007388 */ /* 0x0001e20000000800 */
[----:B------:R-:W-:Y:S01]  /*3a5b0*/  FADD R59, R4, R59 ;  /* 0x0000003b043b7221 */ /* 0x000fe20000000000 */
[--C-:B--2---:R-:W-:Y:S01]  /*3a5c0*/  FADD R32, -R53, R5.reuse ;  /* 0x0000000535207221 */ /* 0x104fe20000000100 */
[----:B------:R-:W-:Y:S01]  /*3a5d0*/  FADD R60, R52, R60 ;  /* 0x0000003c343c7221 */ /* 0x000fe20000000000 */
[C-C-:B------:R-:W-:Y:S01]  /*3a5e0*/  FFMA R50, R51.reuse, -0.70710676908493041992, R20.reuse ;  /* 0xbf3504f333327823 */ /* 0x140fe20000000014 */
[----:B------:R-:W-:Y:S01]  /*3a5f0*/  FFMA R20, R51, 0.70710676908493041992, R20 ;  /* 0x3f3504f333147823 */ /* 0x000fe20000000014 */
[--C-:B------:R-:W-:Y:S01]  /*3a600*/  FFMA R51, R49, -0.70710676908493041992, R32.reuse ;  /* 0xbf3504f331337823 */ /* 0x100fe20000000020 */
[----:B0-----:R-:W-:Y:S01]  /*3a610*/  FADD R21, R53, R5 ;  /* 0x0000000535157221 */ /* 0x001fe20000000000 */
[----:B------:R-:W-:Y:S01]  /*3a620*/  FADD R53, R60, R61 ;  /* 0x0000003d3c357221 */ /* 0x000fe20000000000 */
[----:B------:R-:W-:Y:S01]  /*3a630*/  FFMA R32, R49, 0.70710676908493041992, R32 ;  /* 0x3f3504f331207823 */ /* 0x000fe20000000020 */
[----:B------:R-:W2:Y:S01]  /*3a640*/  LDL.LU R4, [R1+0x2c] ;  /* 0x00002c0001047983 */ /* 0x000ea20000300800 */
[----:B------:R-:W-:Y:S01]  /*3a650*/  FADD R52, R59, R21 ;  /* 0x000000153b347221 */ /* 0x000fe20000000000 */
[----:B------:R-:W-:Y:S01]  /*3a660*/  FFMA R49, R51, 0.66817861795425415039, R50 ;  /* 0x3f2b0dc133317823 */ /* 0x000fe20000000032 */
[----:B------:R-:W-:Y:S01]  /*3a670*/  FFMA R50, R50, -0.66817861795425415039, R51 ;  /* 0xbf2b0dc132327823 */ /* 0x000fe20000000033 */
[----:B------:R-:W-:Y:S01]  /*3a680*/  FFMA R54, R20, 0.19891236722469329834, R32 ;  /* 0x3e4bafaf14367823 */ /* 0x000fe20000000020 */
[C-C-:B------:R-:W-:Y:S01]  /*3a690*/  FADD R51, R52.reuse, -R53.reuse ;  /* 0x8000003534337221 */ /* 0x140fe20000000000 */
[----:B------:R-:W-:Y:S01]  /*3a6a0*/  FADD R52, R52, R53 ;  /* 0x0000003534347221 */ /* 0x000fe20000000000 */
[----:B------:R-:W-:Y:S01]  /*3a6b0*/  FFMA R53, R32, -0.19891236722469329834, R20 ;  /* 0xbe4bafaf20357823 */ /* 0x000fe20000000014 */
[----:B------:R-:W-:Y:S01]  /*3a6c0*/  FADD R61, -R60, R61 ;  /* 0x0000003d3c3d7221 */ /* 0x000fe20000000100 */
[----:B------:R-:W-:Y:S01]  /*3a6d0*/  FMUL R20, R2, -1.6629391908645629883 ;  /* 0xbfd4db3102147820 */ /* 0x000fe20000400000 */
[----:B------:R-:W3:Y:S01]  /*3a6e0*/  LDL.LU R5, [R1+0x24] ;  /* 0x0000240001057983 */ /* 0x000ee20000300800 */
[----:B------:R-:W-:-:S03]  /*3a6f0*/  MOV R60, R3 ;  /* 0x00000003003c7202 */ /* 0x000fc60000000f00 */
[----:B------:R-:W4:Y:S04]  /*3a700*/  LDL.LU R2, [R1+0x30] ;  /* 0x0000300001027983 */ /* 0x000f280000300800 */
[----:B------:R-:W2:Y:S01]  /*3a710*/  LDL.LU R3, [R1+0x34] ;  /* 0x0000340001037983 */ /* 0x000ea20000300800 */
[----:B------:R-:W-:Y:S01]  /*3a720*/  FADD R21, R59, -R21 ;  /* 0x800000153b157221 */ /* 0x000fe20000000000 */
[----:B------:R-:W-:Y:S02]  /*3a730*/  FMUL R32, R14, 1.8477590084075927734 ;  /* 0x3fec835e0e207820 */ /* 0x000fe40000400000 */
[----:B------:R0:W-:Y:S01]  /*3a740*/  STS [R25+0x294], R20 ;  /* 0x0002941419007388 */ /* 0x0001e20000000800 */
[----:B------:R-:W-:Y:S01]  /*3a750*/  FFMA R59, R61, -0.41421356797218322754, R21 ;  /* 0xbed413cd3d3b7823 */ /* 0x000fe20000000015 */
[----:B------:R-:W-:Y:S01]  /*3a760*/  FFMA R61, R21, 0.41421356797218322754, R61 ;  /* 0x3ed413cd153d7823 */ /* 0x000fe2000000003d */
[----:B------:R-:W-:Y:S01]  /*3a770*/  FMUL R21, R60, 1.9615705013275146484 ;  /* 0x3ffb14be3c157820 */ /* 0x000fe20000400000 */
[----:B------:R-:W-:Y:S01]  /*3a780*/  STS [R25+0x108], R32 ;  /* 0x0001082019007388 */ /* 0x000fe20000000800 */
[----:B0-----:R-:W-:-:S03]  /*3a790*/  FMUL R20, R6, 1.8477590084075927734 ;  /* 0x3fec835e06147820 */ /* 0x001fc60000400000 */
[----:B------:R-:W-:Y:S04]  /*3a7a0*/  STS [R25+0x39c], R21 ;  /* 0x00039c1519007388 */ /* 0x000fe80000000800 */
[----:B------:R-:W-:Y:S01]  /*3a7b0*/  STS [R25+0x318], R20 ;  /* 0x0003181419007388 */ /* 0x000fe20000000800 */
[----:B------:R-:W-:-:S03]  /*3a7c0*/  NOP ;  /* 0x0000000000007918 */ /* 0x000fc60000000000 */
[----:B------:R-:W0:Y:S04]  /*3a7d0*/  LDS R14, [R16] ;  /* 0x00000000100e7984 */ /* 0x000e280000000800 */
[----:B------:R-:W1:Y:S04]  /*3a7e0*/  LDS R21, [R16+0x8] ;  /* 0x0000080010157984 */ /* 0x000e680000000800 */
[----:B------:R-:W-:Y:S01]  /*3a7f0*/  LDS R20, [R16+0x10] ;  /* 0x0000100010147984 */ /* 0x000fe20000000800 */
[----:B------:R-:W-:Y:S01]  /*3a800*/  FMUL R53, R53, 1.9615705013275146484 ;  /* 0x3ffb14be35357820 */ /* 0x000fe20000400000 */
[----:B------:R-:W-:Y:S01]  /*3a810*/  FMUL R59, R59, 1.8477590084075927734 ;  /* 0x3fec835e3b3b7820 */ /* 0x000fe20000400000 */
[----:B------:R-:W-:Y:S01]  /*3a820*/  FMUL R49, R49, 1.6629391908645629883 ;  /* 0x3fd4db3131317820 */ /* 0x000fe20000400000 */
[----:B------:R-:W-:Y:S04]  /*3a830*/  LDS R6, [R16+0x4] ;  /* 0x0000040010067984 */ /* 0x000fe80000000800 */
[----:B0-----:R-:W-:Y:S04]  /*3a840*/  STL [R1+0x8], R14 ;  /* 0x0000080e01007387 */ /* 0x001fe80000100800 */
[----:B------:R-:W0:Y:S04]  /*3a850*/  LDS R14, [R16+0xc] ;  /* 0x00000c00100e7984 */ /* 0x000e280000000800 */
[----:B-1----:R-:W-:Y:S04]  /*3a860*/  STL [R1+0x48], R21 ;  /* 0x0000481501007387 */ /* 0x002fe80000100800 */
[----:B------:R-:W1:Y:S04]  /*3a870*/  LDS R21, [R16+0x14] ;  /* 0x0000140010157984 */ /* 0x000e680000000800 */
[----:B0-----:R-:W-:Y:S04]  /*3a880*/  STL [R1+0x14], R14 ;  /* 0x0000140e01007387 */ /* 0x001fe80000100800 */
[----:B------:R-:W-:Y:S04]  /*3a890*/  STL [R1+0xc], R20 ;  /* 0x00000c1401007387 */ /* 0x000fe80000100800 */
[----:B------:R-:W0:Y:S04]  /*3a8a0*/  LDS R20, [R16+0x1c] ;  /* 0x00001c0010147984 */ /* 0x000e280000000800 */
[----:B------:R-:W-:Y:S01]  /*3a8b0*/  LDS R14, [R16+0x18] ;  /* 0x00001800100e7984 */ /* 0x000fe20000000800 */
[----:B------:R-:W-:-:S03]  /*3a8c0*/  NOP ;  /* 0x0000000000007918 */ /* 0x000fc60000000000 */
[----:B-1----:R3:W-:Y:S04]  /*3a8d0*/  STL [R1+0x18], R21 ;  /* 0x0000181501007387 */ /* 0x0027e80000100800 */
[----:B------:R1:W-:Y:S04]  /*3a8e0*/  STS [R25+0x84], R53 ;  /* 0x0000843519007388 */ /* 0x0003e80000000800 */
[----:B------:R-:W-:Y:S04]  /*3a8f0*/  STS [R25+0x108], R59 ;  /* 0x0001083b19007388 */ /* 0x000fe80000000800 */
[----:B------:R2:W-:Y:S04]  /*3a900*/  STS [R25+0x18c], R49 ;  /* 0x00018c3119007388 */ /* 0x0005e80000000800 */
[----:B0-----:R0:W-:Y:S01]  /*3a910*/  STL [R1+0x4], R20 ;  /* 0x0000041401007387 */ /* 0x0011e20000100800 */
[C-C-:B---3--:R-:W-:Y:S01]  /*3a920*/  FADD R21, -R5.reuse, R58.reuse ;  /* 0x0000003a05157221 */ /* 0x148fe20000000100 */
[----:B-1----:R-:W-:-:S02]  /*3a930*/  FADD R53, R5, R58 ;  /* 0x0000003a05357221 */ /* 0x002fc40000000000 */
[----:B------:R-:W3:Y:S01]  /*3a940*/  LDL.LU R5, [R1+0x28] ;  /* 0x0000280001057983 */ /* 0x000ee20000300800 */
[C-C-:B--2---:R-:W-:Y:S01]  /*3a950*/  FADD R49, R0.reuse, -R3.reuse ;  /* 0x8000000300317221 */ /* 0x144fe20000000000 */
[----:B------:R-:W-:Y:S02]  /*3a960*/  FADD R59, R0, R3 ;  /* 0x00000003003b7221 */ /* 0x000fe40000000000 */
[----:B------:R-:W2:Y:S01]  /*3a970*/  LDL.LU R3, [R1+0x3c] ;  /* 0x00003c0001037983 */ /* 0x000ea20000300800 */
[----:B------:R-:W-:Y:S01]  /*3a980*/  FMUL R52, R52, 1.4142135381698608398 ;  /* 0x3fb504f334347820 */ /* 0x000fe20000400000 */
[----:B----4-:R-:W-:Y:S01]  /*3a990*/  FADD R32, R2, -R57 ;  /* 0x8000003902207221 */ /* 0x010fe20000000000 */
[----:B0-----:R-:W-:-:S03]  /*3a9a0*/  FADD R20, R4, -R56 ;  /* 0x8000003804147221 */ /* 0x001fc60000000000 */
[----:B------:R0:W-:Y:S01]  /*3a9b0*/  STS [R25], R52 ;  /* 0x0000003419007388 */ /* 0x0001e20000000800 */
[----:B------:R-:W-:Y:S01]  /*3a9c0*/  FADD R58, R2, R57 ;  /* 0x00000039023a7221 */ /* 0x000fe20000000000 */
[----:B0-----:R-:W-:Y:S01]  /*3a9d0*/  FADD R52, R4, R56 ;  /* 0x0000003804347221 */ /* 0x001fe20000000000 */
        /* <DEDUP_REMOVED lines=18> */
[----:B------:R-:W-:Y:S02]  /*3ab00*/  FMUL R54, R54, 1.9615705013275146484 ;  /* 0x3ffb14be36367820 */ /* 0x000fe40000400000 */
[----:B------:R-:W-:Y:S04]  /*3ab10*/  STS [R25+0x210], R20 ;  /* 0x0002101419007388 */ /* 0x000fe80000000800 */
[----:B------:R0:W-:Y:S04]  /*3ab20*/  STS [R25+0x294], R50 ;  /* 0x0002943219007388 */ /* 0x0001e80000000800 */
[----:B------:R-:W-:Y:S04]  /*3ab30*/  STS [R25+0x318], R61 ;  /* 0x0003183d19007388 */ /* 0x000fe80000000800 */
[----:B------:R-:W-:Y:S01]  /*3ab40*/  STS [R25+0x39c], R54 ;  /* 0x00039c3619007388 */ /* 0x000fe20000000800 */
[----:B------:R-:W-:-:S03]  /*3ab50*/  NOP ;  /* 0x0000000000007918 */ /* 0x000fc60000000000 */
[----:B------:R-:W1:Y:S04]  /*3ab60*/  LDS R0, [R16] ;  /* 0x0000000010007984 */ /* 0x000e680000000800 */
[----:B------:R-:W-:Y:S04]  /*3ab70*/  LDS R54, [R16+0x14] ;  /* 0x0000140010367984 */ /* 0x000fe80000000800 */
[----:B------:R-:W-:Y:S01]  /*3ab80*/  LDS R4, [R16+0x18] ;  /* 0x0000180010047984 */ /* 0x000fe20000000800 */
[----:B------:R-:W-:Y:S01]  /*3ab90*/  FADD R58, -R59, R58 ;  /* 0x0000003a3b3a7221 */ /* 0x000fe20000000100 */
[----:B0-----:R-:W-:Y:S01]  /*3aba0*/  FMUL R50, R21, 1.4142135381698608398 ;  /* 0x3fb504f315327820 */ /* 0x001fe20000400000 */
[----:B------:R-:W-:Y:S01]  /*3abb0*/  FMUL R53, R53, 1.9615705013275146484 ;  /* 0x3ffb14be35357820 */ /* 0x000fe20000400000 */
[----:B------:R-:W-:Y:S04]  /*3abc0*/  LDS R21, [R16+0x4] ;  /* 0x0000040010157984 */ /* 0x000fe80000000800 */
[----:B------:R-:W-:Y:S04]  /*3abd0*/  LDS R20, [R16+0x8] ;  /* 0x0000080010147984 */ /* 0x000fe80000000800 */
[----:B------:R-:W-:Y:S04]  /*3abe0*/  LDS R2, [R16+0x10] ;  /* 0x0000100010027984 */ /* 0x000fe80000000800 */
[----:B-1----:R-:W-:Y:S04]  /*3abf0*/  STL [R1+0x11c], R0 ;  /* 0x00011c0001007387 */ /* 0x002fe80000100800 */
[----:B------:R-:W0:Y:S01]  /*3ac00*/  LDS R0, [R16+0xc] ;  /* 0x00000c0010007984 */ /* 0x000e220000000800 */
[----:B------:R-:W-:-:S03]  /*3ac10*/  FFMA R51, R58, -0.41421356797218322754, R57 ;  /* 0xbed413cd3a337823 */ /* 0x000fc60000000039 */
[----:B0-----:R-:W-:Y:S04]  /*3ac20*/  STL [R1+0x24], R0 ;  /* 0x0000240001007387 */ /* 0x001fe80000100800 */
[----:B------:R-:W0:Y:S01]  /*3ac30*/  LDS R0, [R16+0x1c] ;  /* 0x00001c0010007984 */ /* 0x000e220000000800 */
[----:B------:R-:W-:-:S03]  /*3ac40*/  NOP ;  /* 0x0000000000007918 */ /* 0x000fc60000000000 */
[----:B------:R-:W-:Y:S04]  /*3ac50*/  STL [R1+0x30], R54 ;  /* 0x0000303601007387 */ /* 0x000fe80000100800 */
[----:B------:R1:W-:Y:S04]  /*3ac60*/  STS [R25], R50 ;  /* 0x0000003219007388 */ /* 0x0003e80000000800 */
[----:B------:R-:W-:Y:S04]  /*3ac70*/  STL [R1+0x34], R4 ;  /* 0x0000340401007387 */ /* 0x000fe80000100800 */
[----:B------:R4:W-:Y:S01]  /*3ac80*/  STS [R25+0x84], R53 ;  /* 0x0000843519007388 */ /* 0x0009e20000000800 */
[----:B-1----:R-:W-:-:S03]  /*3ac90*/  FMUL R50, R51, 1.8477590084075927734 ;  /* 0x3fec835e33327820 */ /* 0x002fc60000400000 */
[----:B0-----:R0:W-:Y:S01]  /*3aca0*/  STL [R1+0x38], R0 ;  /* 0x0000380001007387 */ /* 0x0011e20000100800 */
[C-C-:B--2---:R-:W-:Y:S01]  /*3acb0*/  FADD R51, R3.reuse, -R9.reuse ;  /* 0x8000000903337221 */ /* 0x144fe20000000000 */
[----:B----4-:R-:W-:Y:S02]  /*3acc0*/  FADD R53, R3, R9 ;  /* 0x0000000903357221 */ /* 0x010fe40000000000 */
[----:B------:R-:W2:Y:S01]  /*3acd0*/  LDL.LU R3, [R1+0x40] ;  /* 0x0000400001037983 */ /* 0x000ea20000300800 */
[----:B------:R-:W-:Y:S01]  /*3ace0*/  FMUL R54, R32, 1.6629391908645629883 ;  /* 0x3fd4db3120367820 */ /* 0x000fe20000400000 */
[C-C-:B------:R-:W-:Y:S01]  /*3acf0*/  FADD R32, -R12.reuse, R11.reuse ;  /* 0x0000000b0c207221 */ /* 0x140fe20000000100 */
[----:B------:R-:W-:Y:S01]  /*3ad00*/  FADD R12, R12, R11 ;  /* 0x0000000b0c0c7221 */ /* 0x000fe20000000000 */
[----:B------:R-:W-:Y:S01]  /*3ad10*/  FADD R11, R55, -R10 ;  /* 0x8000000a370b7221 */ /* 0x000fe20000000000 */
[----:B------:R3:W-:Y:S03]  /*3ad20*/  STS [R25+0x108], R50 ;  /* 0x0001083219007388 */ /* 0x0007e60000000800 */
[C-C-:B------:R-:W-:Y:S01]  /*3ad30*/  FADD R9, R11.reuse, R51.reuse ;  /* 0x000000330b097221 */ /* 0x140fe20000000000 */
[----:B------:R-:W-:Y:S01]  /*3ad40*/  FADD R11, R11, -R51 ;  /* 0x800000330b0b7221 */ /* 0x000fe20000000000 */
[----:B------:R-:W-:Y:S01]  /*3ad50*/  FFMA R57, R57, 0.41421356797218322754, R58 ;  /* 0x3ed413cd39397823 */ /* 0x000fe2000000003a */
[----:B------:R-:W-:Y:S01]  /*3ad60*/  FMUL R49, R49, -1.6629391908645629883 ;  /* 0xbfd4db3131317820 */ /* 0x000fe20000400000 */
[----:B------:R-:W-:Y:S01]  /*3ad70*/  FMUL R56, R56, 1.9615705013275146484 ;  /* 0x3ffb14be38387820 */ /* 0x000fe20000400000 */
[----:B0-----:R-:W4:Y:S01]  /*3ad80*/  LDL.LU R0, [R1+0x48] ;  /* 0x0000480001007983 */ /* 0x001f220000300800 */
[----:B---3--:R-:W-:-:S04]  /*3ad90*/  FADD R50, R5, -R8 ;  /* 0x8000000805327221 */ /* 0x008fc80000000000 */
[C-C-:B------:R-:W-:Y:S01]  /*3ada0*/  FFMA R51, R9.reuse, -0.70710676908493041992, R50.reuse ;  /* 0xbf3504f309337823 */ /* 0x140fe20000000032 */
[----:B------:R-:W-:Y:S01]  /*3adb0*/  FFMA R50, R9, 0.70710676908493041992, R50 ;  /* 0x3f3504f309327823 */ /* 0x000fe20000000032 */
[----:B------:R-:W-:Y:S01]  /*3adc0*/  FFMA R9, R11, -0.70710676908493041992, R32 ;  /* 0xbf3504f30b097823 */ /* 0x000fe20000000020 */
[----:B------:R-:W-:Y:S01]  /*3add0*/  FADD R8, R5, R8 ;  /* 0x0000000805087221 */ /* 0x000fe20000000000 */
        /* <DEDUP_REMOVED lines=9> */
[----:B------:R-:W-:-:S02]  /*3ae70*/  FMUL R57, R57, 1.8477590084075927734 ;  /* 0x3fec835e39397820 */ /* 0x000fc40000400000 */
[C-C-:B------:R-:W-:Y:S01]  /*3ae80*/  FADD R53, R32.reuse, -R8.reuse ;  /* 0x8000000820357221 */ /* 0x140fe20000000000 */
[----:B------:R-:W-:Y:S01]  /*3ae90*/  FADD R8, R32, R8 ;  /* 0x0000000820087221 */ /* 0x000fe20000000000 */
[----:B------:R-:W-:Y:S01]  /*3aea0*/  FMUL R32, R52, 1.4142135381698608398 ;  /* 0x3fb504f334207820 */ /* 0x000fe20000400000 */
[----:B------:R-:W-:Y:S01]  /*3aeb0*/  FFMA R58, R10, -0.41421356797218322754, R9 ;  /* 0xbed413cd0a3a7823 */ /* 0x000fe20000000009 */
[----:B------:R-:W-:Y:S01]  /*3aec0*/  FMUL R54, R54, 1.6629391908645629883 ;  /* 0x3fd4db3136367820 */ /* 0x000fe20000400000 */
[----:B------:R-:W-:Y:S01]  /*3aed0*/  FFMA R55, R11, -0.19891236722469329834, R50 ;  /* 0xbe4bafaf0b377823 */ /* 0x000fe20000000032 */
[----:B------:R-:W-:Y:S01]  /*3aee0*/  STS [R25+0x294], R49 ;  /* 0x0002943119007388 */ /* 0x000fe20000000800 */
[----:B------:R-:W-:Y:S01]  /*3aef0*/  FFMA R50, R50, 0.19891236722469329834, R11 ;  /* 0x3e4bafaf32327823 */ /* 0x000fe2000000000b */
[----:B------:R-:W-:Y:S01]  /*3af00*/  FFMA R52, R9, 0.41421356797218322754, R10 ;  /* 0x3ed413cd09347823 */ /* 0x000fe2000000000a */
[----:B------:R-:W-:Y:S01]  /*3af10*/  FMUL R58, R58, 1.8477590084075927734 ;  /* 0x3fec835e3a3a7820 */ /* 0x000fe20000400000 */
        /* <DEDUP_REMOVED lines=17> */
[----:B------:R-:W-:Y:S01]  /*3b030*/  FADD R13, R24, R13 ;  /* 0x0000000d180d7221 */ /* 0x000fe20000000000 */
[C-C-:B------:R-:W-:Y:S01]  /*3b040*/  FADD R24, -R18.reuse, R17.reuse ;  /* 0x0000001112187221 */ /* 0x140fe20000000100 */
[----:B-1----:R-:W-:Y:S01]  /*3b050*/  FADD R58, R18, R17 ;  /* 0x00000011123a7221 */ /* 0x002fe20000000000 */
        /* <DEDUP_REMOVED lines=21> */
[----:B------:R1:W-:Y:S01]  /*3b1b0*/  STS [R25+0x318], R52 ;  /* 0x0003183419007388 */ /* 0x0003e20000000800 */
[----:B------:R-:W-:-:S03]  /*3b1c0*/  FFMA R34, R33, -0.70710676908493041992, R36 ;  /* 0xbf3504f321227823 */ /* 0x000fc60000000024 */
[----:B------:R-:W-:Y:S01]  /*3b1d0*/  STS [R25+0x39c], R50 ;  /* 0x00039c3219007388 */ /* 0x000fe20000000800 */
[----:B------:R-:W-:-:S03]  /*3b1e0*/  NOP ;  /* 0x0000000000007918 */ /* 0x000fc60000000000 */
[----:B------:R-:W-:Y:S01]  /*3b1f0*/  LDS R50, [R16] ;  /* 0x0000000010327984 */ /* 0x000fe20000000800 */
[----:B------:R-:W-:Y:S01]  /*3b200*/  FFMA R36, R33, 0.70710676908493041992, R36 ;  /* 0x3f3504f321247823 */ /* 0x000fe20000000024 */
[C-C-:B------:R-:W-:Y:S01]  /*3b210*/  FADD R33, R26.reuse, R29.reuse ;  /* 0x0000001d1a217221 */ /* 0x140fe20000000000 */
[----:B------:R-:W-:Y:S01]  /*3b220*/  FADD R29, R26, -R29 ;  /* 0x8000001d1a1d7221 */ /* 0x000fe20000000000 */
[--C-:B------:R-:W-:Y:S01]  /*3b230*/  FFMA R60, R35, -0.70710676908493041992, R51.reuse ;  /* 0xbf3504f3233c7823 */ /* 0x100fe20000000033 */
[--C-:B------:R-:W-:Y:S01]  /*3b240*/  FADD R26, R27, R28.reuse ;  /* 0x0000001c1b1a7221 */ /* 0x100fe20000000000 */
[----:B------:R-:W-:Y:S01]  /*3b250*/  FFMA R51, R35, 0.70710676908493041992, R51 ;  /* 0x3f3504f323337823 */ /* 0x000fe20000000033 */
        /* <DEDUP_REMOVED lines=8> */
[--C-:B------:R-:W-:Y:S01]  /*3b2e0*/  FFMA R18, R17, -0.70710676908493041992, R24.reuse ;  /* 0xbf3504f311127823 */ /* 0x100fe20000000018 */
[----:B------:R-:W-:Y:S01]  /*3b2f0*/  FADD R19, R7, R3 ;  /* 0x0000000307137221 */ /* 0x000fe20000000000 */
[----:B------:R-:W-:Y:S01]  /*3b300*/  FFMA R17, R17, 0.70710676908493041992, R24 ;  /* 0x3f3504f311117823 */ /* 0x000fe20000000018 */
[----:B------:R-:W-:Y:S01]  /*3b310*/  LDS R7, [R16+0x1c] ;  /* 0x00001c0010077984 */ /* 0x000fe20000000800 */
        /* <DEDUP_REMOVED lines=23> */
[----:B------:R-:W-:Y:S01]  /*3b490*/  FMUL R56, R56, 1.9615705013275146484 ;  /* 0x3ffb14be38387820 */ /* 0x000fe20000400000 */
[----:B------:R-:W-:Y:S01]  /*3b4a0*/  FMUL R57, R57, 1.8477590084075927734 ;  /* 0x3fec835e39397820 */ /* 0x000fe20000400000 */
[----:B------:R-:W-:Y:S01]  /*3b4b0*/  FMUL R58, R58, 1.8477590084075927734 ;  /* 0x3fec835e3a3a7820 */ /* 0x000fe20000400000 */
[----:B------:R1:W-:Y:S01]  /*3b4c0*/  STS [R25], R52 ;  /* 0x0000003419007388 */ /* 0x0003e20000000800 */
[----:B0-----:R-:W-:-:S03]  /*3b4d0*/  FMUL R32, R59, -1.6629391908645629883 ;  /* 0xbfd4db313b207820 */ /* 0x001fc60000400000 */
[----:B------:R0:W-:Y:S01]  /*3b4e0*/  STS [R25+0x18c], R55 ;  /* 0x00018c3719007388 */ /* 0x0001e20000000800 */
[----:B------:R-:W-:Y:S01]  /*3b4f0*/  FMUL R54, R54, 1.9615705013275146484 ;  /* 0x3ffb14be36367820 */ /* 0x000fe20000400000 */
[C-C-:B-1----:R-:W-:Y:S02]  /*3b500*/  FADD R52, R33.reuse, -R26.reuse ;  /* 0x8000001a21347221 */ /* 0x142fe40000000000 */
[----:B------:R1:W-:Y:S01]  /*3b510*/  STS [R25+0x294], R32 ;  /* 0x0002942019007388 */ /* 0x0003e20000000800 */
[----:B------:R-:W-:Y:S01]  /*3b520*/  FADD R26, R33, R26 ;  /* 0x0000001a211a7221 */ /* 0x000fe20000000000 */
[----:B0-----:R-:W-:Y:S01]  /*3b530*/  FFMA R55, R34, 0.66817861795425415039, R60 ;  /* 0x3f2b0dc122377823 */ /* 0x001fe2000000003c */
[C-C-:B-1----:R-:W-:Y:S01]  /*3b540*/  FADD R32, R40.reuse, -R22.reuse ;  /* 0x8000001628207221 */ /* 0x142fe20000000000 */
        /* <DEDUP_REMOVED lines=11> */
[----:B0-----:R-:W-:Y:S01]  /*3b600*/  FFMA R56, R36, -0.19891236722469329834, R51 ;  /* 0xbe4bafaf24387823 */ /* 0x001fe20000000033 */
[----:B------:R-:W-:Y:S02]  /*3b610*/  FFMA R51, R51, 0.19891236722469329834, R36 ;  /* 0x3e4bafaf33337823 */ /* 0x000fe40000000024 */
[----:B------:R0:W-:Y:S01]  /*3b620*/  STS [R25+0x39c], R54 ;  /* 0x00039c3619007388 */ /* 0x0001e20000000800 */
[----:B------:R-:W-:Y:S01]  /*3b630*/  NOP ;  /* 0x0000000000007918 */ /* 0x000fe20000000000 */
[----:B-1----:R-:W-:Y:S02]  /*3b640*/  FFMA R57, R28, -0.41421356797218322754, R29 ;  /* 0xbed413cd1c397823 */ /* 0x002fe4000000001d */
[----:B------:R-:W-:Y:S01]  /*3b650*/  LDS R36, [R16] ;  /* 0x0000000010247984 */ /* 0x000fe20000000800 */
[----:B0-----:R-:W-:Y:S01]  /*3b660*/  FMUL R54, R26, 1.4142135381698608398 ;  /* 0x3fb504f31a367820 */ /* 0x001fe20000400000 */
[----:B------:R-:W-:-:S02]  /*3b670*/  FMUL R52, R52, 1.4142135381698608398 ;  /* 0x3fb504f334347820 */ /* 0x000fc40000400000 */
        /* <DEDUP_REMOVED lines=11> */
[C-C-:B0-----:R-:W-:Y:S01]  /*3b730*/  FADD R55, R37.reuse, R38.reuse ;  /* 0x0000002625377221 */ /* 0x141fe20000000000 */
[----:B------:R-:W-:Y:S02]  /*3b740*/  FADD R37, R37, -R38 ;  /* 0x8000002625257221 */ /* 0x000fe40000000000 */
[----:B------:R0:W-:Y:S01]  /*3b750*/  STS [R25+0x210], R52 ;  /* 0x0002103419007388 */ /* 0x0001e20000000800 */
[C-C-:B-1----:R-:W-:Y:S01]  /*3b760*/  FFMA R54, R55.reuse, -0.70710676908493041992, R32.reuse ;  /* 0xbf3504f337367823 */ /* 0x142fe20000000020 */
[----:B------:R-:W-:Y:S01]  /*3b770*/  FFMA R55, R55, 0.70710676908493041992, R32 ;  /* 0x3f3504f337377823 */ /* 0x000fe20000000020 */
[----:B------:R-:W-:Y:S01]  /*3b780*/  FADD R23, R39, R23 ;  /* 0x0000001727177221 */ /* 0x000fe20000000000 */
[C-C-:B------:R-:W-:Y:S01]  /*3b790*/  FFMA R32, R37.reuse, -0.70710676908493041992, R40.reuse ;  /* 0xbf3504f325207823 */ /* 0x140fe20000000028 */
[----:B------:R-:W-:Y:S01]  /*3b7a0*/  FFMA R40, R37, 0.70710676908493041992, R40 ;  /* 0x3f3504f325287823 */ /* 0x000fe20000000028 */
[----:B0-----:R-:W-:Y:S01]  /*3b7b0*/  FMUL R52, R51, 1.9615705013275146484 ;  /* 0x3ffb14be33347820 */ /* 0x001fe20000400000 */
[C-C-:B------:R-:W-:Y:S01]  /*3b7c0*/  FADD R51, R48.reuse, -R41.reuse ;  /* 0x8000002930337221 */ /* 0x140fe20000000000 */
[----:B------:R-:W-:Y:S01]  /*3b7d0*/  FADD R41, R48, R41 ;  /* 0x0000002930297221 */ /* 0x000fe20000000000 */
[C-C-:B------:R-:W-:Y:S01]  /*3b7e0*/  FADD R48, -R45.reuse, R44.reuse ;  /* 0x0000002c2d307221 */ /* 0x140fe20000000100 */
[C-C-:B------:R-:W-:Y:S01]  /*3b7f0*/  FADD R37, R22.reuse, R31.reuse ;  /* 0x0000001f16257221 */ /* 0x140fe20000000000 */
[----:B------:R-:W-:Y:S01]  /*3b800*/  FADD R44, R45, R44 ;  /* 0x0000002c2d2c7221 */ /* 0x000fe20000000000 */
[----:B------:R-:W-:Y:S01]  /*3b810*/  FADD R31, R22, -R31 ;  /* 0x8000001f161f7221 */ /* 0x000fe20000000000 */
[C-C-:B------:R-:W-:Y:S01]  /*3b820*/  FADD R45, R46.reuse, -R43.reuse ;  /* 0x8000002b2e2d7221 */ /* 0x140fe20000000000 */
[----:B------:R-:W-:Y:S01]  /*3b830*/  FADD R22, R23, R30 ;  /* 0x0000001e17167221 */ /* 0x000fe20000000000 */
[----:B------:R-:W-:Y:S01]  /*3b840*/  FADD R46, R46, R43 ;  /* 0x0000002b2e2e7221 */ /* 0x000fe20000000000 */
[----:B------:R0:W-:Y:S01]  /*3b850*/  STS [R25+0x108], R57 ;  /* 0x0001083919007388 */ /* 0x0001e20000000800 */
[C-C-:B------:R-:W-:Y:S01]  /*3b860*/  FADD R43, R47.reuse, -R42.reuse ;  /* 0x8000002a2f2b7221 */ /* 0x140fe20000000000 */
[----:B------:R-:W-:Y:S01]  /*3b870*/  FMUL R56, R56, 1.9615705013275146484 ;  /* 0x3ffb14be38387820 */ /* 0x000fe20000400000 */
[----:B------:R-:W-:Y:S01]  /*3b880*/  FMUL R60, R60, -1.6629391908645629883 ;  /* 0xbfd4db313c3c7820 */ /* 0x000fe20000400000 */
[----:B------:R-:W-:Y:S01]  /*3b890*/  FADD R47, R47, R42 ;  /* 0x0000002a2f2f7221 */ /* 0x000fe20000000000 */
[----:B------:R-:W-:Y:S01]  /*3b8a0*/  FADD R30, -R23, R30 ;  /* 0x0000001e171e7221 */ /* 0x000fe20000000100 */
[--C-:B------:R-:W-:Y:S01]  /*3b8b0*/  FADD R42, R45, R43.reuse ;  /* 0x0000002b2d2a7221 */ /* 0x100fe20000000000 */
[----:B0-----:R-:W-:Y:S01]  /*3b8c0*/  FFMA R57, R32, 0.66817861795425415039, R54 ;  /* 0x3f2b0dc120397823 */ /* 0x001fe20000000036 */
[----:B------:R-:W-:Y:S01]  /*3b8d0*/  FFMA R54, R54, -0.66817861795425415039, R32 ;  /* 0xbf2b0dc136367823 */ /* 0x000fe20000000020 */
[C-C-:B------:R-:W-:Y:S01]  /*3b8e0*/  FADD R32, R37.reuse, -R22.reuse ;  /* 0x8000001625207221 */ /* 0x140fe20000000000 */
[----:B------:R-:W-:Y:S01]  /*3b8f0*/  FADD R22, R37, R22 ;  /* 0x0000001625167221 */ /* 0x000fe20000000000 */
[----:B------:R-:W-:Y:S01]  /*3b900*/  FADD R43, R45, -R43 ;  /* 0x8000002b2d2b7221 */ /* 0x000fe20000000000 */
[----:B------:R-:W-:Y:S01]  /*3b910*/  FMUL R57, R57, 1.6629391908645629883 ;  /* 0x3fd4db3139397820 */ /* 0x000fe20000400000 */
[----:B------:R0:W-:Y:S01]  /*3b920*/  STS [R25+0x84], R56 ;  /* 0x0000843819007388 */ /* 0x0001e20000000800 */
[----:B------:R-:W-:Y:S01]  /*3b930*/  FFMA R58, R40, -0.19891236722469329834, R55 ;  /* 0xbe4bafaf283a7823 */ /* 0x000fe20000000037 */
[----:B------:R-:W-:Y:S01]  /*3b940*/  FFMA R55, R55, 0.19891236722469329834, R40 ;  /* 0x3e4bafaf37377823 */ /* 0x000fe20000000028 */
[----:B------:R-:W-:Y:S01]  /*3b950*/  FFMA R59, R30, -0.41421356797218322754, R31 ;  /* 0xbed413cd1e3b7823 */ /* 0x000fe2000000001f */
[----:B------:R-:W-:Y:S01]  /*3b960*/  STS [R25+0x294], R60 ;  /* 0x0002943c19007388 */ /* 0x000fe20000000800 */
[----:B------:R-:W-:-:S03]  /*3b970*/  FFMA R45, R43, -0.70710676908493041992, R48 ;  /* 0xbf3504f32b2d7823 */ /* 0x000fc60000000030 */
[----:B------:R1:W-:Y:S01]  /*3b980*/  STS [R25+0x318], R53 ;  /* 0x0003183519007388 */ /* 0x0003e20000000800 */
[----:B0-----:R-:W-:-:S03]  /*3b990*/  FFMA R56, R31, 0.41421356797218322754, R30 ;  /* 0x3ed413cd1f387823 */ /* 0x001fc6000000001e */
[----:B------:R0:W-:Y:S01]  /*3b9a0*/  STS [R25+0x39c], R52 ;  /* 0x00039c3419007388 */ /* 0x0001e20000000800 */
[----:B------:R-:W-:Y:S01]  /*3b9b0*/  NOP ;  /* 0x0000000000007918 */ /* 0x000fe20000000000 */
[----:B-1----:R-:W-:Y:S02]  /*3b9c0*/  FFMA R53, R42, -0.70710676908493041992, R51 ;  /* 0xbf3504f32a357823 */ /* 0x002fe40000000033 */
[----:B------:R-:W-:Y:S01]  /*3b9d0*/  LDS R40, [R16] ;  /* 0x0000000010287984 */ /* 0x000fe20000000800 */
[----:B0-----:R-:W-:-:S03]  /*3b9e0*/  FMUL R52, R22, 1.4142135381698608398 ;  /* 0x3fb504f316347820 */ /* 0x001fc60000400000 */
[----:B------:R-:W0:Y:S04]  /*3b9f0*/  LDS R39, [R16+0x4] ;  /* 0x0000040010277984 */ /* 0x000e280000000800 */
[----:B------:R-:W1:Y:S04]  /*3ba00*/  LDS R38, [R16+0x8] ;  /* 0x0000080010267984 */ /* 0x000e680000000800 */
[----:B------:R-:W2:Y:S04]  /*3ba10*/  LDS R37, [R16+0xc] ;  /* 0x00000c0010257984 */ /* 0x000ea80000000800 */
[----:B------:R-:W-:Y:S04]  /*3ba20*/  LDS R31, [R16+0x10] ;  /* 0x00001000101f7984 */ /* 0x000fe80000000800 */
[----:B------:R-:W-:Y:S04]  /*3ba30*/  LDS R30, [R16+0x14] ;  /* 0x00001400101e7984 */ /* 0x000fe80000000800 */
[----:B------:R-:W-:Y:S04]  /*3ba40*/  LDS R23, [R16+0x18] ;  /* 0x0000180010177984 */ /* 0x000fe80000000800 */
[----:B------:R-:W-:Y:S01]  /*3ba50*/  LDS R22, [R16+0x1c] ;  /* 0x00001c0010167984 */ /* 0x000fe20000000800 */
[----:B------:R-:W-:-:S03]  /*3ba60*/  NOP ;  /* 0x0000000000007918 */ /* 0x000fc60000000000 */
[----:B------:R3:W-:Y:S01]  /*3ba70*/  STS [R25+0x18c], R57 ;  /* 0x00018c3919007388 */ /* 0x0007e20000000800 */
[----:B------:R-:W-:Y:S01]  /*3ba80*/  FMUL R58, R58, 1.9615705013275146484 ;  /* 0x3ffb14be3a3a7820 */ /* 0x000fe20000400000 */
[----:B------:R-:W-:Y:S01]  /*3ba90*/  FFMA R42, R42, 0.70710676908493041992, R51 ;  /* 0x3f3504f32a2a7823 */ /* 0x000fe20000000033 */
[--C-:B------:R-:W-:Y:S01]  /*3baa0*/  FADD R51, R41, -R44.reuse ;  /* 0x8000002c29337221 */ /* 0x100fe20000000000 */
[----:B------:R-:W-:Y:S01]  /*3bab0*/  FMUL R54, R54, -1.6629391908645629883 ;  /* 0xbfd4db3136367820 */ /* 0x000fe20000400000 */
[----:B------:R-:W-:Y:S01]  /*3bac0*/  FMUL R59, R59, 1.8477590084075927734 ;  /* 0x3fec835e3b3b7820 */ /* 0x000fe20000400000 */
[----:B------:R-:W-:Y:S01]  /*3bad0*/  FMUL R32, R32, 1.4142135381698608398 ;  /* 0x3fb504f320207820 */ /* 0x000fe20000400000 */
[----:B------:R-:W-:Y:S01]  /*3bae0*/  FMUL R55, R55, 1.9615705013275146484 ;  /* 0x3ffb14be37377820 */ /* 0x000fe20000400000 */
[----:B------:R-:W4:Y:S01]  /*3baf0*/  LDL.LU R60, [R1+0x14] ;  /* 0x00001400013c7983 */ /* 0x000f220000300800 */
[----:B---3--:R-:W-:Y:S01]  /*3bb00*/  FFMA R57, R45, 0.66817861795425415039, R53 ;  /* 0x3f2b0dc12d397823 */ /* 0x008fe20000000035 */
[----:B------:R-:W-:Y:S01]  /*3bb10*/  FFMA R53, R53, -0.66817861795425415039, R45 ;  /* 0xbf2b0dc135357823 */ /* 0x000fe2000000002d */
[----:B------:R-:W-:Y:S01]  /*3bb20*/  FADD R45, R41, R44 ;  /* 0x0000002c292d7221 */ /* 0x000fe20000000000 */
[----:B------:R-:W-:Y:S01]  /*3bb30*/  FADD R41, R47, R46 ;  /* 0x0000002e2f297221 */ /* 0x000fe20000000000 */
[----:B------:R3:W-:Y:S01]  /*3bb40*/  STS [R25+0x84], R58 ;  /* 0x0000843a19007388 */ /* 0x0007e20000000800 */
[----:B------:R-:W-:Y:S01]  /*3bb50*/  FMUL R56, R56, 1.8477590084075927734 ;  /* 0x3fec835e38387820 */ /* 0x000fe20000400000 */
[----:B------:R-:W-:-:S02]  /*3bb60*/  FFMA R43, R43, 0.70710676908493041992, R48 ;  /* 0x3f3504f32b2b7823 */ /* 0x000fc40000000030 */
[----:B------:R0:W-:Y:S01]  /*3bb70*/  STS [R25+0x294], R54 ;  /* 0x0002943619007388 */ /* 0x0001e20000000800 */
[C-C-:B---3--:R-:W-:Y:S01]  /*3bb80*/  FADD R58, R45.reuse, -R41.reuse ;  /* 0x800000292d3a7221 */ /* 0x148fe20000000000 */
[----:B------:R-:W-:Y:S02]  /*3bb90*/  FADD R41, R45, R41 ;  /* 0x000000292d297221 */ /* 0x000fe40000000000 */
[----:B------:R3:W-:Y:S01]  /*3bba0*/  STS [R25], R52 ;  /* 0x0000003419007388 */ /* 0x0007e20000000800 */
[----:B------:R-:W-:Y:S01]  /*3bbb0*/  FFMA R3, R42, 0.19891236722469329834, R43 ;  /* 0x3e4bafaf2a037823 */ /* 0x000fe2000000002b */
[----:B0-----:R-:W-:Y:S02]  /*3bbc0*/  FMUL R54, R41, 1.4142135381698608398 ;  /* 0x3fb504f329367820 */ /* 0x001fe40000400000 */
[----:B------:R0:W-:Y:S04]  /*3bbd0*/  STS [R25+0x108], R59 ;  /* 0x0001083b19007388 */ /* 0x0001e80000000800 */
[----:B------:R1:W-:Y:S01]  /*3bbe0*/  STS [R25+0x210], R32 ;  /* 0x0002102019007388 */ /* 0x0003e20000000800 */
[----:B---3--:R-:W-:-:S03]  /*3bbf0*/  FADD R52, -R47, R46 ;  /* 0x0000002e2f347221 */ /* 0x008fc60000000100 */
[----:B------:R3:W-:Y:S01]  /*3bc00*/  STS [R25+0x318], R56 ;  /* 0x0003183819007388 */ /* 0x0007e20000000800 */
[----:B0-----:R-:W-:-:S03]  /*3bc10*/  FFMA R59, R43, -0.19891236722469329834, R42 ;  /* 0xbe4bafaf2b3b7823 */ /* 0x001fc6000000002a */
[----:B------:R0:W-:Y:S01]  /*3bc20*/  STS [R25+0x39c], R55 ;  /* 0x00039c3719007388 */ /* 0x0001e20000000800 */
[----:B------:R-:W-:-:S03]  /*3bc30*/  NOP ;  /* 0x0000000000007918 */ /* 0x000fc60000000000 */
[----:B-1----:R-:W2:Y:S04]  /*3bc40*/  LDL.LU R32, [R1+0x18] ;  /* 0x0000180001207983 */ /* 0x002ea80000300800 */
        /* <DEDUP_REMOVED lines=9> */
[----:B---3--:R-:W4:Y:S04]  /*3bce0*/  LDL.LU R56, [R1+0xc] ;  /* 0x00000c0001387983 */ /* 0x008f280000300800 */
[----:B0-----:R-:W3:Y:S04]  /*3bcf0*/  LDL.LU R55, [R1+0x8] ;  /* 0x0000080001377983 */ /* 0x001ee80000300800 */
[----:B------:R0:W-:Y:S04]  /*3bd00*/  STS [R25], R54 ;  /* 0x0000003619007388 */ /* 0x0001e80000000800 */
[----:B0-----:R-:W3:Y:S01]  /*3bd10*/  LDL.LU R54, [R1+0x4] ;  /* 0x0000040001367983 */ /* 0x001ee20000300800 */
[----:B------:R-:W-:Y:S01]  /*3bd20*/  FMUL R57, R57, 1.6629391908645629883 ;  /* 0x3fd4db3139397820 */ /* 0x000fe20000400000 */
[----:B------:R-:W-:Y:S01]  /*3bd30*/  FMUL R58, R58, 1.4142135381698608398 ;  /* 0x3fb504f33a3a7820 */ /* 0x000fe20000400000 */
[----:B------:R-:W-:Y:S01]  /*3bd40*/  FFMA R61, R52, -0.41421356797218322754, R51 ;  /* 0xbed413cd343d7823 */ /* 0x000fe20000000033 */
[----:B------:R-:W-:Y:S01]  /*3bd50*/  FFMA R51, R51, 0.41421356797218322754, R52 ;  /* 0x3ed413cd33337823 */ /* 0x000fe20000000034 */
[----:B------:R-:W-:Y:S01]  /*3bd60*/  FMUL R59, R59, 1.9615705013275146484 ;  /* 0x3ffb14be3b3b7820 */ /* 0x000fe20000400000 */
[----:B------:R-:W-:Y:S04]  /*3bd70*/  STS [R25+0x18c], R57 ;  /* 0x00018c3919007388 */ /* 0x000fe80000000800 */
[----:B------:R4:W-:Y:S04]  /*3bd80*/  STS [R25+0x210], R58 ;  /* 0x0002103a19007388 */ /* 0x0009e80000000800 */
[----:B------:R0:W-:Y:S01]  /*3bd90*/  STS [R25+0x84], R59 ;  /* 0x0000843b19007388 */ /* 0x0001e20000000800 */
[----:B------:R-:W-:-:S05]  /*3bda0*/  FMUL R61, R61, 1.8477590084075927734 ;  /* 0x3fec835e3d3d7820 */ /* 0x000fca0000400000 */
[----:B------:R-:W-:Y:S01]  /*3bdb0*/  STS [R25+0x108], R61 ;  /* 0x0001083d19007388 */ /* 0x000fe20000000800 */
[C---:B----4-:R-:W-:Y:S01]  /*3bdc0*/  FADD R58, R60.reuse, R56 ;  /* 0x000000383c3a7221 */ /* 0x050fe20000000000 */
[C-C-:B---3--:R-:W-:Y:S01]  /*3bdd0*/  FADD R52, R55.reuse, -R54.reuse ;  /* 0x8000003637347221 */ /* 0x148fe20000000000 */
[----:B------:R-:W-:Y:S01]  /*3bde0*/  FADD R57, R55, R54 ;  /* 0x0000003637397221 */ /* 0x000fe20000000000 */
[----:B------:R-:W-:Y:S01]  /*3bdf0*/  FADD R54, -R60, R56 ;  /* 0x000000383c367221 */ /* 0x000fe20000000100 */
[----:B--2---:R-:W-:Y:S01]  /*3be00*/  FADD R60, R0, -R32 ;  /* 0x80000020003c7221 */ /* 0x004fe20000000000 */
[----:B------:R-:W-:-:S04]  /*3be10*/  FADD R55, R6, -R14 ;  /* 0x8000000e06377221 */ /* 0x000fc80000000000 */
[C-C-:B0-----:R-:W-:Y:S01]  /*3be20*/  FADD R59, R60.reuse, R55.reuse ;  /* 0x000000373c3b7221 */ /* 0x141fe20000000000 */
        /* <DEDUP_REMOVED lines=12> */
[----:B------:R-:W-:Y:S01]  /*3bef0*/  MOV R59, R3 ;  /* 0x00000003003b7202 */ /* 0x000fe20000000f00 */
        /* <DEDUP_REMOVED lines=8> */
[----:B------:R-:W-:Y:S01]  /*3bf80*/  FMUL R51, R57, 1.4142135381698608398 ;  /* 0x3fb504f339337820 */ /* 0x000fe20000400000 */
[----:B------:R-:W-:Y:S04]  /*3bf90*/  STS [R25+0x294], R55 ;  /* 0x0002943719007388 */ /* 0x000fe80000000800 */
[----:B------:R0:W-:Y:S04]  /*3bfa0*/  STS [R25+0x39c], R52 ;  /* 0x00039c3419007388 */ /* 0x0001e80000000800 */
[----:B------:R-:W-:Y:S01]  /*3bfb0*/  STS [R25+0x318], R54 ;  /* 0x0003183619007388 */ /* 0x000fe20000000800 */
[----:B------:R-:W-:Y:S01]  /*3bfc0*/  NOP ;  /* 0x0000000000007918 */ /* 0x000fe20000000000 */
[----:B0-----:R-:W-:-:S02]  /*3bfd0*/  MOV R52, R60 ;  /* 0x0000003c00347202 */ /* 0x001fc40000000f00 */
        /* <DEDUP_REMOVED lines=10> */
[----:B-1----:R-:W-:Y:S02]  /*3c080*/  FMUL R51, R0, -1.6629391908645629883 ;  /* 0xbfd4db3100337820 */ /* 0x002fe40000400000 */
[----:B------:R-:W4:Y:S01]  /*3c090*/  LDL.LU R0, [R1+0x11c] ;  /* 0x00011c0001007983 */ /* 0x000f220000300800 */
[----:B------:R-:W-:Y:S01]  /*3c0a0*/  FMUL R32, R32, 1.4142135381698608398 ;  /* 0x3fb504f320207820 */ /* 0x000fe20000400000 */
[----:B------:R-:W-:-:S04]  /*3c0b0*/  FMUL R53, R53, 1.9615705013275146484 ;  /* 0x3ffb14be35357820 */ /* 0x000fc80000400000 */
[----:B------:R1:W-:Y:S01]  /*3c0c0*/  STS [R25+0x210], R32 ;  /* 0x0002102019007388 */ /* 0x0003e20000000800 */
[----:B------:R-:W-:Y:S01]  /*3c0d0*/  FMUL R52, R52, 1.6629391908645629883 ;  /* 0x3fd4db3134347820 */ /* 0x000fe20000400000 */
[----:B-1----:R-:W-:-:S04]  /*3c0e0*/  FFMA R32, R6, 0.41421356797218322754, R14 ;  /* 0x3ed413cd06207823 */ /* 0x002fc8000000000e */
[----:B------:R-:W-:Y:S01]  /*3c0f0*/  FMUL R32, R32, 1.8477590084075927734 ;  /* 0x3fec835e20207820 */ /* 0x000fe20000400000 */
[----:B------:R1:W-:Y:S04]  /*3c100*/  STS [R25+0x84], R53 ;  /* 0x0000843519007388 */ /* 0x0003e80000000800 */
[----:B------:R0:W-:Y:S01]  /*3c110*/  STS [R25+0x318], R32 ;  /* 0x0003182019007388 */ /* 0x0001e20000000800 */
[----:B-1----:R-:W-:-:S03]  /*3c120*/  FFMA R53, R14, -0.41421356797218322754, R6 ;  /* 0xbed413cd0e357823 */ /* 0x002fc60000000006 */
[----:B------:R1:W-:Y:S01]  /*3c130*/  STS [R25+0x18c], R52 ;  /* 0x00018c3419007388 */ /* 0x0003e20000000800 */
[C-C-:B0-----:R-:W-:Y:S01]  /*3c140*/  FADD R32, -R35.reuse, R39.reuse ;  /* 0x0000002723207221 */ /* 0x141fe20000000100 */
[----:B------:R-:W-:Y:S01]  /*3c150*/  FADD R39, R35, R39 ;  /* 0x0000002723277221 */ /* 0x000fe20000000000 */
[C-C-:B------:R-:W-:Y:S01]  /*3c160*/  FADD R35, -R34.reuse, R38.reuse ;  /* 0x0000002622237221 */ /* 0x140fe20000000100 */
[----:B------:R-:W-:Y:S01]  /*3c170*/  FMUL R53, R53, 1.8477590084075927734 ;  /* 0x3fec835e35357820 */ /* 0x000fe20000400000 */
[----:B------:R-:W-:Y:S01]  /*3c180*/  FADD R38, R34, R38 ;  /* 0x0000002622267221 */ /* 0x000fe20000000000 */
[--C-:B------:R-:W-:Y:S01]  /*3c190*/  FADD R34, -R33, R37.reuse ;  /* 0x0000002521227221 */ /* 0x100fe20000000100 */
[----:B-1----:R-:W-:Y:S01]  /*3c1a0*/  FMUL R52, R3, 1.9615705013275146484 ;  /* 0x3ffb14be03347820 */ /* 0x002fe20000400000 */
[----:B------:R-:W-:Y:S01]  /*3c1b0*/  FADD R33, R33, R37 ;  /* 0x0000002521217221 */ /* 0x000fe20000000000 */
[C-C-:B------:R-:W-:Y:S01]  /*3c1c0*/  FADD R37, R50.reuse, -R41.reuse ;  /* 0x8000002932257221 */ /* 0x140fe20000000000 */
        /* <DEDUP_REMOVED lines=52> */
[C-C-:B------:R-:W-:Y:S01]  /*3c510*/  FADD R19, R57.reuse, R18.reuse ;  /* 0x0000001239137221 */ /* 0x140fe20000000000 */
[----:B------:R-:W-:Y:S02]  /*3c520*/  FADD R57, -R57, R18 ;  /* 0x0000001239397221 */ /* 0x000fe40000000100 */
[----:B------:R-:W1:Y:S01]  /*3c530*/  LDS R18, [R16+0x8] ;  /* 0x0000080010127984 */ /* 0x000e620000000800 */
[----:B------:R-:W-:Y:S01]  /*3c540*/  FFMA R0, R12, 0.66817861795425415039, R54 ;  /* 0x3f2b0dc10c007823 */ /* 0x000fe20000000036 */
[----:B------:R-:W-:Y:S02]  /*3c550*/  FFMA R6, R54, -0.66817861795425415039, R12 ;  /* 0xbf2b0dc136067823 */ /* 0x000fe4000000000c */
[----:B------:R-:W2:Y:S01]  /*3c560*/  LDS R12, [R16+0xc] ;  /* 0x00000c00100c7984 */ /* 0x000ea20000000800 */
[----:B------:R-:W-:Y:S01]  /*3c570*/  FFMA R54, R50, -0.19891236722469329834, R44 ;  /* 0xbe4bafaf32367823 */ /* 0x000fe2000000002c */
[----:B------:R-:W-:Y:S01]  /*3c580*/  FFMA R14, R44, 0.19891236722469329834, R50 ;  /* 0x3e4bafaf2c0e7823 */ /* 0x000fe20000000032 */
[C-C-:B0-----:R-:W-:Y:S01]  /*3c590*/  FADD R44, R21.reuse, -R53.reuse ;  /* 0x80000035152c7221 */ /* 0x141fe20000000000 */
[----:B------:R0:W-:Y:S01]  /*3c5a0*/  STL [R1], R0 ;  /* 0x0000000001007387 */ /* 0x0001e20000100800 */
[----:B------:R-:W-:Y:S01]  /*3c5b0*/  FADD R53, R21, R53 ;  /* 0x0000003515357221 */ /* 0x000fe20000000000 */
[----:B------:R-:W-:Y:S01]  /*3c5c0*/  FFMA R50, R41, -0.41421356797218322754, R36 ;  /* 0xbed413cd29327823 */ /* 0x000fe20000000024 */
[C-C-:B------:R-:W-:Y:S01]  /*3c5d0*/  FFMA R21, R25.reuse, -0.70710676908493041992, R44.reuse ;  /* 0xbf3504f319157823 */ /* 0x140fe2000000002c */
[----:B------:R-:W-:Y:S01]  /*3c5e0*/  STL [R1+0x114], R6 ;  /* 0x0001140601007387 */ /* 0x000fe20000100800 */
[----:B------:R-:W-:Y:S01]  /*3c5f0*/  FFMA R25, R25, 0.70710676908493041992, R44 ;  /* 0x3f3504f319197823 */ /* 0x000fe2000000002c */
[----:B------:R-:W-:Y:S01]  /*3c600*/  FADD R3, R55, -R37 ;  /* 0x8000002537037221 */ /* 0x000fe20000000000 */
[----:B0-----:R-:W-:Y:S01]  /*3c610*/  FFMA R0, R36, 0.41421356797218322754, R41 ;  /* 0x3ed413cd24007823 */ /* 0x001fe20000000029 */
[----:B------:R-:W-:Y:S01]  /*3c620*/  STL [R1+0x108], R14 ;  /* 0x0001080e01007387 */ /* 0x000fe20000100800 */
[----:B------:R-:W-:Y:S01]  /*3c630*/  FADD R41, R53, R39 ;  /* 0x0000002735297221 */ /* 0x000fe20000000000 */
[----:B------:R-:W-:Y:S01]  /*3c640*/  FADD R37, R55, R37 ;  /* 0x0000002537257221 */ /* 0x000fe20000000000 */
[----:B------:R-:W-:Y:S01]  /*3c650*/  FADD R39, R53, -R39 ;  /* 0x8000002735277221 */ /* 0x000fe20000000000 */
[----:B------:R0:W-:Y:S01]  /*3c660*/  STL [R1+0x110], R0 ;  /* 0x0001100001007387 */ /* 0x0001e20000100800 */
[----:B------:R-:W-:Y:S01]  /*3c670*/  FFMA R53, R11, 0.66817861795425415039, R21 ;  /* 0x3f2b0dc10b357823 */ /* 0x000fe20000000015 */
[----:B------:R-:W-:Y:S01]  /*3c680*/  MOV R55, R2 ;  /* 0x0000000200377202 */ /* 0x000fe20000000f00 */
[----:B------:R-:W-:Y:S01]  /*3c690*/  FFMA R2, R25, 0.19891236722469329834, R32 ;  /* 0x3e4bafaf19027823 */ /* 0x000fe20000000020 */
[----:B------:R-:W3:Y:S01]  /*3c6a0*/  LDS R36, [R16+0x10] ;  /* 0x0000100010247984 */ /* 0x000ee20000000800 */
[----:B0-----:R-:W-:Y:S01]  /*3c6b0*/  FFMA R0, R21, -0.66817861795425415039, R11 ;  /* 0xbf2b0dc115007823 */ /* 0x001fe2000000000b */
[----:B------:R-:W-:Y:S01]  /*3c6c0*/  FFMA R21, R32, -0.19891236722469329834, R25 ;  /* 0xbe4bafaf20157823 */ /* 0x000fe20000000019 */
[C-C-:B-1----:R-:W-:Y:S01]  /*3c6d0*/  FADD R32, R20.reuse, -R18.reuse ;  /* 0x8000001214207221 */ /* 0x142fe20000000000 */
[----:B------:R-:W-:-:S02]  /*3c6e0*/  FADD R18, R20, R18 ;  /* 0x0000001214127221 */ /* 0x000fc40000000000 */
[----:B------:R0:W-:Y:S01]  /*3c6f0*/  STL [R1+0x4c], R0 ;  /* 0x00004c0001007387 */ /* 0x0001e20000100800 */
[C-C-:B------:R-:W-:Y:S01]  /*3c700*/  FFMA R20, R51.reuse, -0.70710676908493041992, R32.reuse ;  /* 0xbf3504f333147823 */ /* 0x140fe20000000020 */
[----:B------:R-:W-:Y:S01]  /*3c710*/  FFMA R32, R51, 0.70710676908493041992, R32 ;  /* 0x3f3504f333207823 */ /* 0x000fe20000000020 */
[----:B------:R-:W-:Y:S01]  /*3c720*/  FFMA R25, R42, -0.41421356797218322754, R39 ;  /* 0xbed413cd2a197823 */ /* 0x000fe20000000027 */
[----:B------:R1:W-:Y:S01]  /*3c730*/  STL [R1+0x10c], R2 ;  /* 0x00010c0201007387 */ /* 0x0003e20000100800 */
[----:B0-----:R-:W-:Y:S01]  /*3c740*/  FFMA R0, R39, 0.41421356797218322754, R42 ;  /* 0x3ed413cd27007823 */ /* 0x001fe2000000002a */
[----:B------:R-:W-:Y:S01]  /*3c750*/  FADD R39, R18, R38 ;  /* 0x0000002612277221 */ /* 0x000fe20000000000 */
[----:B------:R-:W-:Y:S01]  /*3c760*/  FFMA R44, R10, 0.66817861795425415039, R20 ;  /* 0x3f2b0dc10a2c7823 */ /* 0x000fe20000000014 */
[----:B-1----:R-:W-:Y:S02]  /*3c770*/  FFMA R2, R32, 0.19891236722469329834, R35 ;  /* 0x3e4bafaf20027823 */ /* 0x002fe40000000023 */
[----:B------:R0:W-:Y:S01]  /*3c780*/  STL [R1+0x58], R0 ;  /* 0x0000580001007387 */ /* 0x0001e20000100800 */
[----:B------:R-:W-:-:S03]  /*3c790*/  FADD R51, R39, -R24 ;  /* 0x8000001827337221 */ /* 0x000fc60000000000 */
[----:B------:R1:W-:Y:S01]  /*3c7a0*/  STL [R1+0x64], R2 ;  /* 0x0000640201007387 */ /* 0x0003e20000100800 */
[----:B0-----:R-:W-:Y:S01]  /*3c7b0*/  FFMA R0, R20, -0.66817861795425415039, R10 ;  /* 0xbf2b0dc114007823 */ /* 0x001fe2000000000a */
[----:B------:R-:W-:Y:S01]  /*3c7c0*/  FADD R10, R39, R24 ;  /* 0x00000018270a7221 */ /* 0x000fe20000000000 */
[C-C-:B--2---:R-:W-:Y:S01]  /*3c7d0*/  FADD R24, R56.reuse, -R12.reuse ;  /* 0x8000000c38187221 */ /* 0x144fe20000000000 */
[----:B------:R-:W-:Y:S02]  /*3c7e0*/  FADD R12, R56, R12 ;  /* 0x0000000c380c7221 */ /* 0x000fe40000000000 */
[----:B------:R-:W2:Y:S01]  /*3c7f0*/  LDL.LU R56, [R1+0x30] ;  /* 0x0000300001387983 */ /* 0x000ea20000300800 */
[----:B------:R-:W-:Y:S01]  /*3c800*/  FADD R38, R18, -R38 ;  /* 0x8000002612267221 */ /* 0x000fe20000000000 */
[----:B------:R-:W-:Y:S01]  /*3c810*/  FFMA R18, R35, -0.19891236722469329834, R32 ;  /* 0xbe4bafaf23127823 */ /* 0x000fe20000000020 */
[--C-:B------:R-:W-:Y:S01]  /*3c820*/  FFMA R32, R52, -0.70710676908493041992, R24.reuse ;  /* 0xbf3504f334207823 */ /* 0x100fe20000000018 */
[----:B------:R-:W-:Y:S01]  /*3c830*/  FADD R35, R12, R33 ;  /* 0x000000210c237221 */ /* 0x000fe20000000000 */
[----:B------:R-:W-:Y:S01]  /*3c840*/  FFMA R24, R52, 0.70710676908493041992, R24 ;  /* 0x3f3504f334187823 */ /* 0x000fe20000000018 */
[----:B------:R-:W-:Y:S01]  /*3c850*/  FFMA R20, R43, -0.41421356797218322754, R38 ;  /* 0xbed413cd2b147823 */ /* 0x000fe20000000026 */
[----:B-1----:R-:W-:Y:S01]  /*3c860*/  FFMA R2, R38, 0.41421356797218322754, R43 ;  /* 0x3ed413cd26027823 */ /* 0x002fe2000000002b */
[----:B------:R-:W-:Y:S01]  /*3c870*/  FADD R33, R12, -R33 ;  /* 0x800000210c217221 */ /* 0x000fe20000000000 */
[C-C-:B------:R-:W-:Y:S01]  /*3c880*/  FADD R43, R35.reuse, -R19.reuse ;  /* 0x80000013232b7221 */ /* 0x140fe20000000000 */
[----:B------:R-:W-:Y:S01]  /*3c890*/  FADD R12, R35, R19 ;  /* 0x00000013230c7221 */ /* 0x000fe20000000000 */
[----:B------:R-:W-:Y:S01]  /*3c8a0*/  FFMA R19, R34, -0.19891236722469329834, R24 ;  /* 0xbe4bafaf22137823 */ /* 0x000fe20000000018 */
[----:B------:R-:W-:Y:S01]  /*3c8b0*/  FFMA R14, R24, 0.19891236722469329834, R34 ;  /* 0x3e4bafaf180e7823 */ /* 0x000fe20000000022 */
[C-C-:B------:R-:W-:Y:S01]  /*3c8c0*/  FADD R34, -R29.reuse, R31.reuse ;  /* 0x0000001f1d227221 */ /* 0x140fe20000000100 */
[----:B------:R-:W-:Y:S01]  /*3c8d0*/  FADD R29, R29, R31 ;  /* 0x0000001f1d1d7221 */ /* 0x000fe20000000000 */
[----:B------:R-:W-:Y:S01]  /*3c8e0*/  FADD R31, R17, -R45 ;  /* 0x8000002d111f7221 */ /* 0x000fe20000000000 */
[--C-:B------:R-:W-:Y:S01]  /*3c8f0*/  FADD R35, R9, -R58.reuse ;  /* 0x8000003a09237221 */ /* 0x100fe20000000000 */
[----:B------:R0:W-:Y:S01]  /*3c900*/  STL [R1+0x5c], R14 ;  /* 0x00005c0e01007387 */ /* 0x0001e20000100800 */
[----:B------:R-:W-:Y:S01]  /*3c910*/  FFMA R24, R57, -0.41421356797218322754, R33 ;  /* 0xbed413cd39187823 */ /* 0x000fe20000000021 */
[----:B------:R-:W-:Y:S01]  /*3c920*/  FADD R58, R9, R58 ;  /* 0x0000003a093a7221 */ /* 0x000fe20000000000 */
[C-C-:B------:R-:W-:Y:S01]  /*3c930*/  FADD R9, R31.reuse, R35.reuse ;  /* 0x000000231f097221 */ /* 0x140fe20000000000 */
[----:B------:R-:W-:Y:S01]  /*3c940*/  FADD R31, R31, -R35 ;  /* 0x800000231f1f7221 */ /* 0x000fe20000000000 */
[----:B------:R-:W-:Y:S01]  /*3c950*/  FADD R17, R17, R45 ;  /* 0x0000002d11117221 */ /* 0x000fe20000000000 */
[----:B0-----:R-:W-:Y:S01]  /*3c960*/  FFMA R14, R33, 0.41421356797218322754, R57 ;  /* 0x3ed413cd210e7823 */ /* 0x001fe20000000039 */
[----:B---3--:R-:W-:-:S04]  /*3c970*/  FADD R33, R55, -R36 ;  /* 0x8000002437217221 */ /* 0x008fc80000000000 */
[C-C-:B------:R-:W-:Y:S01]  /*3c980*/  FFMA R45, R9.reuse, -0.70710676908493041992, R33.reuse ;  /* 0xbf3504f3092d7823 */ /* 0x140fe20000000021 */
[----:B------:R-:W-:Y:S01]  /*3c990*/  FFMA R9, R9, 0.70710676908493041992, R33 ;  /* 0x3f3504f309097823 */ /* 0x000fe20000000021 */
[----:B------:R-:W-:Y:S01]  /*3c9a0*/  FFMA R33, R31, -0.70710676908493041992, R34 ;  /* 0xbf3504f31f217823 */ /* 0x000fe20000000022 */
[----:B------:R-:W-:Y:S01]  /*3c9b0*/  FFMA R38, R49, 0.66817861795425415039, R32 ;  /* 0x3f2b0dc131267823 */ /* 0x000fe20000000020 */
[----:B------:R-:W-:Y:S01]  /*3c9c0*/  FFMA R52, R32, -0.66817861795425415039, R49 ;  /* 0xbf2b0dc120347823 */ /* 0x000fe20000000031 */
[----:B------:R-:W-:Y:S01]  /*3c9d0*/  FFMA R31, R31, 0.70710676908493041992, R34 ;  /* 0x3f3504f31f1f7823 */ /* 0x000fe20000000022 */
[----:B------:R-:W-:Y:S01]  /*3c9e0*/  FADD R32, R55, R36 ;  /* 0x0000002437207221 */ /* 0x000fe20000000000 */
[----:B------:R-:W-:Y:S01]  /*3c9f0*/  FFMA R36, R33, 0.66817861795425415039, R45 ;  /* 0x3f2b0dc121247823 */ /* 0x000fe2000000002d */
[----:B------:R-:W-:Y:S01]  /*3ca00*/  FFMA R45, R45, -0.66817861795425415039, R33 ;  /* 0xbf2b0dc12d2d7823 */ /* 0x000fe20000000021 */
[----:B------:R-:W-:Y:S01]  /*3ca10*/  FFMA R33, R31, -0.19891236722469329834, R9 ;  /* 0xbe4bafaf1f217823 */ /* 0x000fe20000000009 */
[----:B------:R-:W-:Y:S01]  /*3ca20*/  FFMA R9, R9, 0.19891236722469329834, R31 ;  /* 0x3e4bafaf09097823 */ /* 0x000fe2000000001f */
[----:B------:R-:W3:Y:S04]  /*3ca30*/  LDL.LU R55, [R1+0x34] ;  /* 0x0000340001377983 */ /* 0x000ee80000300800 */
[----:B------:R-:W-:Y:S04]  /*3ca40*/  STL [R1+0x48], R9 ;  /* 0x0000480901007387 */ /* 0x000fe80000100800 */
[----:B------:R-:W2:Y:S01]  /*3ca50*/  LDS R9, [R16+0x14] ;  /* 0x0000140010097984 */ /* 0x000ea20000000800 */
[C-C-:B------:R-:W-:Y:S01]  /*3ca60*/  FADD R34, R32.reuse, R29.reuse ;  /* 0x0000001d20227221 */ /* 0x140fe20000000000 */
[----:B------:R-:W-:Y:S01]  /*3ca70*/  FADD R29, R32, -R29 ;  /* 0x8000001d201d7221 */ /* 0x000fe20000000000 */
[C-C-:B------:R-:W-:Y:S01]  /*3ca80*/  FADD R32, R58.reuse, R17.reuse ;  /* 0x000000113a207221 */ /* 0x140fe20000000000 */
[----:B------:R-:W-:-:S04]  /*3ca90*/  FADD R17, -R58, R17 ;  /* 0x000000113a117221 */ /* 0x000fc80000000100 */
[----:B------:R-:W-:Y:S01]  /*3caa0*/  FFMA R35, R17, -0.41421356797218322754, R29 ;  /* 0xbed413cd11237823 */ /* 0x000fe2000000001d */
[----:B------:R-:W-:Y:S01]  /*3cab0*/  FFMA R58, R29, 0.41421356797218322754, R17 ;  /* 0x3ed413cd1d3a7823 */ /* 0x000fe20000000011 */
[C-C-:B------:R-:W-:Y:S01]  /*3cac0*/  FADD R29, -R28.reuse, R30.reuse ;  /* 0x0000001e1c1d7221 */ /* 0x140fe20000000100 */
[----:B------:R-:W-:Y:S01]  /*3cad0*/  FADD R30, R28, R30 ;  /* 0x0000001e1c1e7221 */ /* 0x000fe20000000000 */
[----:B------:R-:W-:Y:S01]  /*3cae0*/  FADD R28, R15, -R46 ;  /* 0x8000002e0f1c7221 */ /* 0x000fe20000000000 */
[C-C-:B------:R-:W-:Y:S01]  /*3caf0*/  FADD R31, R8.reuse, -R59.reuse ;  /* 0x8000003b081f7221 */ /* 0x140fe20000000000 */
[----:B------:R-:W-:-:S03]  /*3cb00*/  FADD R59, R8, R59 ;  /* 0x0000003b083b7221 */ /* 0x000fc60000000000 */
[C-C-:B------:R-:W-:Y:S01]  /*3cb10*/  FADD R8, R28.reuse, R31.reuse ;  /* 0x0000001f1c087221 */ /* 0x140fe20000000000 */
[----:B------:R-:W-:Y:S01]  /*3cb20*/  FADD R28, R28, -R31 ;  /* 0x8000001f1c1c7221 */ /* 0x000fe20000000000 */
[----:B------:R-:W-:Y:S01]  /*3cb30*/  FADD R15, R15, R46 ;  /* 0x0000002e0f0f7221 */ /* 0x000fe20000000000 */
[C-C-:B--2---:R-:W-:Y:S01]  /*3cb40*/  FADD R17, R56.reuse, -R9.reuse ;  /* 0x8000000938117221 */ /* 0x144fe20000000000 */
[----:B------:R-:W-:Y:S02]  /*3cb50*/  FADD R9, R56, R9 ;  /* 0x0000000938097221 */ /* 0x000fe40000000000 */
[----:B------:R-:W2:Y:S01]  /*3cb60*/  LDL.LU R56, [R1+0x38] ;  /* 0x0000380001387983 */ /* 0x000ea20000300800 */
[C-C-:B------:R-:W-:Y:S01]  /*3cb70*/  FFMA R46, R8.reuse, -0.70710676908493041992, R17.reuse ;  /* 0xbf3504f3082e7823 */ /* 0x140fe20000000011 */
[----:B------:R-:W-:Y:S01]  /*3cb80*/  FFMA R17, R8, 0.70710676908493041992, R17 ;  /* 0x3f3504f308117823 */ /* 0x000fe20000000011 */
[C-C-:B------:R-:W-:Y:S01]  /*3cb90*/  FFMA R31, R28.reuse, -0.70710676908493041992, R29.reuse ;  /* 0xbf3504f31c1f7823 */ /* 0x140fe2000000001d */
[----:B------:R-:W-:Y:S01]  /*3cba0*/  FFMA R8, R28, 0.70710676908493041992, R29 ;  /* 0x3f3504f31c087823 */ /* 0x000fe2000000001d */
[C-C-:B------:R-:W-:Y:S01]  /*3cbb0*/  FADD R29, R9.reuse, R30.reuse ;  /* 0x0000001e091d7221 */ /* 0x140fe20000000000 */
[----:B------:R-:W-:Y:S01]  /*3cbc0*/  FADD R30, R9, -R30 ;  /* 0x8000001e091e7221 */ /* 0x000fe20000000000 */
[--C-:B------:R-:W-:Y:S01]  /*3cbd0*/  FADD R9, R59, R15.reuse ;  /* 0x0000000f3b097221 */ /* 0x100fe20000000000 */
[C-C-:B------:R-:W-:Y:S01]  /*3cbe0*/  FADD R6, R41.reuse, -R40.reuse ;  /* 0x8000002829067221 */ /* 0x140fe20000000000 */
[----:B------:R-:W-:Y:S01]  /*3cbf0*/  FADD R11, R41, R40 ;  /* 0x00000028290b7221 */ /* 0x000fe20000000000 */
[----:B------:R-:W-:Y:S01]  /*3cc00*/  FADD R15, -R59, R15 ;  /* 0x0000000f3b0f7221 */ /* 0x000fe20000000100 */
[C-C-:B------:R-:W-:Y:S01]  /*3cc10*/  FADD R40, R29.reuse, -R9.reuse ;  /* 0x800000091d287221 */ /* 0x140fe20000000000 */
[----:B------:R-:W-:Y:S01]  /*3cc20*/  FADD R9, R29, R9 ;  /* 0x000000091d097221 */ /* 0x000fe20000000000 */
[----:B------:R-:W-:Y:S01]  /*3cc30*/  FFMA R29, R8, -0.19891236722469329834, R17 ;  /* 0xbe4bafaf081d7823 */ /* 0x000fe20000000011 */
[----:B------:R-:W-:Y:S01]  /*3cc40*/  FFMA R17, R17, 0.19891236722469329834, R8 ;  /* 0x3e4bafaf11117823 */ /* 0x000fe20000000008 */
[----:B------:R-:W-:Y:S01]  /*3cc50*/  FFMA R8, R15, -0.41421356797218322754, R30 ;  /* 0xbed413cd0f087823 */ /* 0x000fe2000000001e */
[----:B------:R-:W-:Y:S01]  /*3cc60*/  FFMA R57, R30, 0.41421356797218322754, R15 ;  /* 0x3ed413cd1e397823 */ /* 0x000fe2000000000f */
[----:B------:R-:W-:Y:S01]  /*3cc70*/  FFMA R28, R31, 0.66817861795425415039, R46 ;  /* 0x3f2b0dc11f1c7823 */ /* 0x000fe2000000002e */
[----:B------:R-:W3:Y:S01]  /*3cc80*/  LDS R15, [R16+0x18] ;  /* 0x00001800100f7984 */ /* 0x000ee20000000800 */
[----:B------:R-:W-:Y:S01]  /*3cc90*/  FADD R39, R34, -R32 ;  /* 0x8000002022277221 */ /* 0x000fe20000000000 */
[----:B------:R-:W0:Y:S02]  /*3cca0*/  LDC R59, c[0x0][0x3b8] ;  /* 0x0000ee00ff3b7b82 */ /* 0x000e240000000800 */
[----:B------:R-:W2:Y:S01]  /*3ccb0*/  LDS R16, [R16+0x1c] ;  /* 0x00001c0010107984 */ /* 0x000ea20000000800 */
[C---:B------:R-:W-:Y:S01]  /*3ccc0*/  FADD R30, -R27.reuse, R23 ;  /* 0x000000171b1e7221 */ /* 0x040fe20000000100 */
[----:B------:R-:W-:Y:S01]  /*3ccd0*/  FFMA R46, R46, -0.66817861795425415039, R31 ;  /* 0xbf2b0dc12e2e7823 */ /* 0x000fe2000000001f */
[----:B------:R-:W-:Y:S01]  /*3cce0*/  FADD R23, R27, R23 ;  /* 0x000000171b177221 */ /* 0x000fe20000000000 */
[----:B------:R-:W-:Y:S01]  /*3ccf0*/  FADD R27, R13, -R47 ;  /* 0x8000002f0d1b7221 */ /* 0x000fe20000000000 */
[----:B------:R-:W-:Y:S01]  /*3cd00*/  FADD R31, R5, -R60 ;  /* 0x8000003c051f7221 */ /* 0x000fe20000000000 */
[----:B------:R-:W-:Y:S01]  /*3cd10*/  FADD R34, R34, R32 ;  /* 0x0000002022227221 */ /* 0x000fe20000000000 */
[----:B------:R3:W-:Y:S02]  /*3cd20*/  STL [R1+0x3c], R17 ;  /* 0x00003c1101007387 */ /* 0x0007e40000100800 */
[C-C-:B------:R-:W-:Y:S01]  /*3cd30*/  FADD R32, R27.reuse, R31.reuse ;  /* 0x0000001f1b207221 */ /* 0x140fe20000000000 */
[----:B------:R-:W-:Y:S01]  /*3cd40*/  FADD R27, R27, -R31 ;  /* 0x8000001f1b1b7221 */ /* 0x000fe20000000000 */
[----:B------:R-:W-:-:S03]  /*3cd50*/  FADD R13, R13, R47 ;  /* 0x0000002f0d0d7221 */ /* 0x000fc60000000000 */
[C-C-:B------:R-:W-:Y:S01]  /*3cd60*/  FFMA R31, R27.reuse, -0.70710676908493041992, R30.reuse ;  /* 0xbf3504f31b1f7823 */ /* 0x140fe2000000001e */
[----:B------:R-:W-:Y:S01]  /*3cd70*/  FFMA R27, R27, 0.70710676908493041992, R30 ;  /* 0x3f3504f31b1b7823 */ /* 0x000fe2000000001e */
[----:B------:R-:W-:Y:S01]  /*3cd80*/  FADD R60, R5, R60 ;  /* 0x0000003c053c7221 */ /* 0x000fe20000000000 */
        /* <DEDUP_REMOVED lines=8> */
[C---:B------:R-:W-:Y:S01]  /*3ce10*/  FADD R23, R60.reuse, R13 ;  /* 0x0000000d3c177221 */ /* 0x040fe20000000000 */
[----:B------:R-:W-:Y:S01]  /*3ce20*/  FFMA R49, R27, -0.19891236722469329834, R17 ;  /* 0xbe4bafaf1b317823 */ /* 0x000fe20000000011 */
[----:B------:R-:W-:Y:S01]  /*3ce30*/  FFMA R5, R17, 0.19891236722469329834, R27 ;  /* 0x3e4bafaf11057823 */ /* 0x000fe2000000001b */
[----:B------:R-:W-:Y:S01]  /*3ce40*/  FADD R55, -R60, R13 ;  /* 0x0000000d3c377221 */ /* 0x000fe20000000100 */
[C-C-:B------:R-:W-:Y:S01]  /*3ce50*/  FADD R17, -R26.reuse, R22.reuse ;  /* 0x000000161a117221 */ /* 0x140fe20000000100 */
[C-C-:B------:R-:W-:Y:S01]  /*3ce60*/  FADD R41, R31.reuse, -R23.reuse ;  /* 0x800000171f297221 */ /* 0x140fe20000000000 */
[----:B------:R-:W-:Y:S01]  /*3ce70*/  FADD R13, R31, R23 ;  /* 0x000000171f0d7221 */ /* 0x000fe20000000000 */
[----:B------:R-:W-:Y:S01]  /*3ce80*/  FADD R22, R26, R22 ;  /* 0x000000161a167221 */ /* 0x000fe20000000000 */
[----:B------:R-:W-:Y:S01]  /*3ce90*/  FADD R26, R7, -R48 ;  /* 0x80000030071a7221 */ /* 0x000fe20000000000 */
[----:B------:R-:W-:Y:S01]  /*3cea0*/  FADD R31, R4, -R61 ;  /* 0x8000003d041f7221 */ /* 0x000fe20000000000 */
[----:B------:R-:W-:Y:S01]  /*3ceb0*/  FFMA R27, R55, -0.41421356797218322754, R15 ;  /* 0xbed413cd371b7823 */ /* 0x000fe2000000000f */
[----:B------:R-:W-:-:S02]  /*3cec0*/  FFMA R55, R15, 0.41421356797218322754, R55 ;  /* 0x3ed413cd0f377823 */ /* 0x000fc40000000037 */
[C-C-:B------:R-:W-:Y:S01]  /*3ced0*/  FADD R32, R26.reuse, R31.reuse ;  /* 0x0000001f1a207221 */ /* 0x140fe20000000000 */
[----:B------:R-:W-:Y:S01]  /*3cee0*/  FADD R31, R26, -R31 ;  /* 0x8000001f1a1f7221 */ /* 0x000fe20000000000 */
[----:B------:R-:W-:Y:S01]  /*3cef0*/  FADD R23, R7, R48 ;  /* 0x0000003007177221 */ /* 0x000fe20000000000 */
[----:B------:R-:W-:Y:S01]  /*3cf00*/  FADD R61, R4, R61 ;  /* 0x0000003d043d7221 */ /* 0x000fe20000000000 */
[----:B------:R-:W-:Y:S01]  /*3cf10*/  FMUL R37, R37, 1.4142135381698608398 ;  /* 0x3fb504f325257820 */ /* 0x000fe20000400000 */
[----:B------:R-:W-:Y:S01]  /*3cf20*/  FMUL R10, R10, 1.4142135381698608398 ;  /* 0x3fb504f30a0a7820 */ /* 0x000fe20000400000 */
[----:B------:R-:W-:Y:S01]  /*3cf30*/  FMUL R34, R34, 1.4142135381698608398 ;  /* 0x3fb504f322227820 */ /* 0x000fe20000400000 */
[----:B------:R-:W-:Y:S01]  /*3cf40*/  FMUL R9, R9, 1.4142135381698608398 ;  /* 0x3fb504f309097820 */ /* 0x000fe20000400000 */
[----:B------:R-:W3:Y:S04]  /*3cf50*/  LDL.LU R7, [R1+0x118] ;  /* 0x0001180001077983 */ /* 0x000ee80000300800 */
[----:B------:R1:W-:Y:S01]  /*3cf60*/  STL [R1+0x10], R37 ;  /* 0x0000102501007387 */ /* 0x0003e20000100800 */
        /* <DEDUP_REMOVED lines=16> */
[----:B------:R-:W-:Y:S01]  /*3d070*/  FFMA R26, R23, -0.41421356797218322754, R16 ;  /* 0xbed413cd171a7823 */ /* 0x000fe20000000010 */
[----:B------:R-:W-:Y:S01]  /*3d080*/  FFMA R56, R16, 0.41421356797218322754, R23 ;  /* 0x3ed413cd10387823 */ /* 0x000fe20000000017 */
[----:B0-----:R-:W-:Y:S01]  /*3d090*/  FSEL R16, R59, RZ, P0 ;  /* 0x000000ff3b107208 */ /* 0x001fe20000000000 */
[----:B------:R-:W-:-:S03]  /*3d0a0*/  FMUL R32, R11, 1.4142135381698608398 ;  /* 0x3fb504f30b207820 */ /* 0x000fc60000400000 */
[CC--:B------:R-:W-:Y:S02]  /*3d0b0*/  FSETP.GE.AND P0, PT, |R37|.reuse, R16.reuse, PT ;  /* 0x000000102500720b */ /* 0x0c0fe40003f06200 */
[----:B------:R-:W-:Y:S02]  /*3d0c0*/  FSET.BF.GE.AND R11, |R37|, R16, PT ;  /* 0x00000010250b720a */ /* 0x000fe40003806200 */
[----:B------:R-:W-:Y:S01]  /*3d0d0*/  FSET.BF.GE.AND R16, |R32|, UR4, PT ;  /* 0x0000000420107c0a */ /* 0x000fe2000b806200 */
        /* <DEDUP_REMOVED lines=21> */
[----:B-1----:R-:W-:-:S03]  /*3d230*/  FMUL R37, R50, 1.8477590084075927734 ;  /* 0x3fec835e32257820 */ /* 0x002fc60000400000 */
[----:B0-----:R-:W-:Y:S01]  /*3d240*/  FSET.BF.GE.AND R15, |R12|, UR4, PT ;  /* 0x000000040c0f7c0a */ /* 0x001fe2000b806200 */
[----:B------:R-:W0:Y:S01]  /*3d250*/  LDCU UR4, c[0x0][0x3b8] ;  /* 0x00007700ff0477ac */ /* 0x000e220008000800 */
[----:B------:R1:W-:Y:S04]  /*3d260*/  STL [R1+0xc], R23 ;  /* 0x00000c1701007387 */ /* 0x0003e80000100800 */
[----:B------:R2:W-:Y:S01]  /*3d270*/  STL [R1+0x8], R37 ;  /* 0x0000082501007387 */ /* 0x0005e20000100800 */
[----:B------:R-:W-:-:S03]  /*3d280*/  FADD R13, R13, R15 ;  /* 0x0000000f0d0d7221 */ /* 0x000fc60000000000 */
[----:B------:R-:W2:Y:S01]  /*3d290*/  LDL.LU R59, [R1] ;  /* 0x00000000013b7983 */ /* 0x000ea20000300800 */
        /* <DEDUP_REMOVED lines=62> */
[----:B--2---:R-:W-:Y:S01]  /*3d680*/  FMUL R37, R59, 1.6629391908645629883 ;  /* 0x3fd4db313b257820 */ /* 0x004fe20000400000 */
[----:B------:R-:W-:Y:S02]  /*3d690*/  FMUL R61, R6, 1.4142135381698608398 ;  /* 0x3fb504f3063d7820 */ /* 0x000fe40000400000 */
[----:B------:R-:W-:Y:S02]  /*3d6a0*/  FADD R8, R8, R26 ;  /* 0x0000001a08087221 */ /* 0x000fe40000000000 */
[----:B------:R-:W-:Y:S04]  /*3d6b0*/  STL [R1+0x14], R37 ;  /* 0x0000142501007387 */ /* 0x000fe80000100800 */
[----:B------:R1:W-:Y:S04]  /*3d6c0*/  STL [R1+0x4], R27 ;  /* 0x0000041b01007387 */ /* 0x0003e80000100800 */
[----:B------:R-:W2:Y:S01]  /*3d6d0*/  LDL.LU R6, [R1+0x114] ;  /* 0x0001140001067983 */ /* 0x000ea20000300800 */
[----:B0-----:R-:W-:Y:S01]  /*3d6e0*/  FSET.BF.GE.AND R26, |R37|, UR4, PT ;  /* 0x00000004251a7c0a */ /* 0x001fe2000b806200 */
[----:B------:R-:W0:Y:S02]  /*3d6f0*/  LDCU UR4, c[0x0][0x3b8] ;  /* 0x00007700ff0477ac */ /* 0x000e240008000800 */
[----:B------:R-:W4:Y:S02]  /*3d700*/  LDL.LU R59, [R1+0x4c] ;  /* 0x00004c00013b7983 */ /* 0x000f240000300800 */
[----:B------:R-:W-:Y:S01]  /*3d710*/  FADD R8, R8, R26 ;  /* 0x0000001a08087221 */ /* 0x000fe20000000000 */
        /* <DEDUP_REMOVED lines=61> */
[----:B----4-:R-:W-:-:S03]  /*3daf0*/  FMUL R44, R59, -1.6629391908645629883 ;  /* 0xbfd4db313b2c7820 */ /* 0x010fc60000400000 */
[----:B------:R-:W-:Y:S02]  /*3db00*/  FADD R8, R8, R43 ;  /* 0x0000002b08087221 */ /* 0x000fe40000000000 */
[----:B------:R1:W-:Y:S04]  /*3db10*/  STL [R1], R44 ;  /* 0x0000002c01007387 */ /* 0x0003e80000100800 */
[----:B------:R-:W2:Y:S01]  /*3db20*/  LDL.LU R59, [R1+0x58] ;  /* 0x00005800013b7983 */ /* 0x000ea20000300800 */
[----:B0-----:R-:W-:Y:S01]  /*3db30*/  FSET.BF.GE.AND R43, |R44|, UR4, PT ;  /* 0x000000042c2b7c0a */ /* 0x001fe2000b806200 */
[----:B------:R-:W1:Y:S04]  /*3db40*/  LDCU UR4, c[0x0][0x3b8] ;  /* 0x00007700ff0477ac */ /* 0x000e680008000800 */
[----:B------:R-:W-:Y:S01]  /*3db50*/  FADD R8, R8, R43 ;  /* 0x0000002b08087221 */ /* 0x000fe20000000000 */
[----:B------:R-:W-:-:S02]  /*3db60*/  FMUL R43, R0, -1.6629391908645629883 ;  /* 0xbfd4db31002b7820 */ /* 0x000fc40000400000 */
[----:B------:R-:W4:Y:S03]  /*3db70*/  LDL.LU R0, [R1+0x110] ;  /* 0x0001100001007983 */ /* 0x000f260000300800 */
[----:B-1----:R-:W-:Y:S01]  /*3db80*/  FSET.BF.GE.AND R44, |R43|, UR4, PT ;  /* 0x000000042b2c7c0a */ /* 0x002fe2000b806200 */
        /* <DEDUP_REMOVED lines=23> */
[----:B----4-:R-:W-:-:S05]  /*3dd00*/  FMUL R0, R0, 1.8477590084075927734 ;  /* 0x3fec835e00007820 */ /* 0x010fca0000400000 */
        /* <DEDUP_REMOVED lines=10> */
[----:B------:R-:W4:Y:S01]  /*3ddb0*/  LDL.LU R14, [R1+0x108] ;  /* 0x00010800010e7983 */ /* 0x000f220000300800 */
[----:B0-----:R-:W-:Y:S01]  /*3ddc0*/  FSET.BF.GE.AND R8, |R49|, UR4, PT ;  /* 0x0000000431087c0a */ /* 0x001fe2000b806200 */
[----:B------:R-:W0:Y:S02]  /*3ddd0*/  LDCU UR4, c[0x0][0x3b8] ;  /* 0x00007700ff0477ac */ /* 0x000e240008000800 */
[----:B------:R-:W3:Y:S02]  /*3dde0*/  LDL.LU R59, [R1+0x48] ;  /* 0x00004800013b7983 */ /* 0x000ee40000300800 */
[----:B------:R-:W-:-:S02]  /*3ddf0*/  FADD R51, R51, R8 ;  /* 0x0000000833337221 */ /* 0x000fc40000000000 */
[----:B------:R-:W3:Y:S01]  /*3de00*/  LDL.LU R60, [R1+0x3c] ;  /* 0x00003c00013c7983 */ /* 0x000ee20000300800 */
[----:B0-----:R-:W-:Y:S01]  /*3de10*/  FSET.BF.GE.AND R8, |R50|, UR4, PT ;  /* 0x0000000432087c0a */ /* 0x001fe2000b806200 */
[----:B------:R-:W0:Y:S04]  /*3de20*/  LDCU UR4, c[0x0][0x3b8] ;  /* 0x00007700ff0477ac */ /* 0x000e280008000800 */
[----:B------:R-:W-:Y:S01]  /*3de30*/  FADD R52, R51, R8 ;  /* 0x0000000833347221 */ /* 0x000fe20000000000 */
[----:B------:R-:W-:Y:S02]  /*3de40*/  FMUL R51, R58, 1.8477590084075927734 ;  /* 0x3fec835e3a337820 */ /* 0x000fe40000400000 */
[----:B------:R-:W3:Y:S03]  /*3de50*/  LDL.LU R58, [R1+0x5c] ;  /* 0x00005c00013a7983 */ /* 0x000ee60000300800 */
        /* <DEDUP_REMOVED lines=18> */
[----:B------:R-:W0:Y:S01]  /*3df80*/  LDCU UR4, c[0x0][0x3b8] ;  /* 0x00007700ff0477ac */ /* 0x000e220008000800 */
[----:B--2---:R-:W-:-:S03]  /*3df90*/  FMUL R2, R2, 1.9615705013275146484 ;  /* 0x3ffb14be02027820 */ /* 0x004fc60000400000 */
[----:B------:R-:W-:Y:S02]  /*3dfa0*/  FADD R55, R55, R8 ;  /* 0x0000000837377221 */ /* 0x000fe40000000000 */
        /* <DEDUP_REMOVED lines=34> */
[----:B---3--:R3:W-:Y:S04]  /*3e1d0*/  STL [R1+0xf0], R5 ;  /* 0x0000f00501007387 */ /* 0x0087e80000100800 */
[----:B--2---:R2:W-:Y:S04]  /*3e1e0*/  STL [R1+0xec], R4 ;  /* 0x0000ec0401007387 */ /* 0x0045e80000100800 */
[----:B0-----:R-:W4:Y:S04]  /*3e1f0*/  LDL.LU R51, [R1+0x10] ;  /* 0x0000100001337983 */ /* 0x001f280000300800 */
[----:B-1----:R-:W4:Y:S04]  /*3e200*/  LDL.LU R57, [R1+0xc] ;  /* 0x00000c0001397983 */ /* 0x002f280000300800 */
[----:B---3--:R-:W3:Y:S04]  /*3e210*/  LDL.LU R5, [R1+0x8] ;  /* 0x0000080001057983 */ /* 0x008ee80000300800 */
[----:B--2---:R-:W2:Y:S04]  /*3e220*/  LDL.LU R4, [R1+0x14] ;  /* 0x0000140001047983 */ /* 0x004ea80000300800 */
        /* <DEDUP_REMOVED lines=11> */
[----:B---3--:R-:W-:-:S11]  /*3e2e0*/  FSETP.GE.AND P1, PT, |R5|, UR21, PT ;  /* 0x0000001505007c0b */ /* 0x008fd6000bf26200 */
        /* <DEDUP_REMOVED lines=22> */
[----:B-1----:R0:W5:Y:S04]  /*3e450*/  LDL.LU R4, [R1+0xec] ;  /* 0x0000ec0001047983 */ /* 0x0021680000300800 */
[----:B------:R1:W-:Y:S02]  /*3e460*/  STL [R1+0xb0], R32 ;  /* 0x0000b02001007387 */ /* 0x0003e40000100800 */
[----:B-1----:R-:W-:-:S02]  /*3e470*/  FSEL R32, R10, RZ, P0 ;  /* 0x000000ff0a207208 */ /* 0x002fc40000000000 */
[----:B------:R-:W-:-:S03]  /*3e480*/  FSEL R10, R17, RZ, P2 ;  /* 0x000000ff110a7208 */ /* 0x000fc60001000000 */
[----:B------:R1:W-:Y:S04]  /*3e490*/  STL [R1+0xac], R32 ;  /* 0x0000ac2001007387 */ /* 0x0003e80000100800 */
[----:B------:R-:W-:Y:S04]  /*3e4a0*/  STL [R1+0xa8], R10 ;  /* 0x0000a80a01007387 */ /* 0x000fe80000100800 */
[----:B-1----:R-:W4:Y:S01]  /*3e4b0*/  LDL.LU R32, [R1+0x4] ;  /* 0x0000040001207983 */ /* 0x002f220000300800 */
        /* <DEDUP_REMOVED lines=48> */
[----:B0-----:R-:W2:Y:S01]  /*3e7c0*/  LDL.LU R10, [R1] ;  /* 0x00000000010a7983 */ /* 0x001ea20000300800 */
[C---:B------:R-:W-:Y:S01]  /*3e7d0*/  FSETP.GE.AND P2, PT, |R22|.reuse, UR26, PT ;  /* 0x0000001a16007c0b */ /* 0x040fe2000bf46200 */
[----:B------:R-:W-:Y:S01]  /*3e7e0*/  FMUL R22, R22, 0.000244140625 ;  /* 0x3980000016167820 */ /* 0x000fe20000400000 */
[----:B------:R-:W-:-:S04]  /*3e7f0*/  FSETP.GE.AND P0, PT, |R24|, UR27, PT ;  /* 0x0000001b18007c0b */ /* 0x000fc8000bf06200 */
[----:B-1----:R-:W-:Y:S01]  /*3e800*/  FSEL R9, R22, RZ, P2 ;  /* 0x000000ff16097208 */ /* 0x002fe20001000000 */
[----:B------:R-:W-:Y:S01]  /*3e810*/  FMUL R24, R24, 0.000244140625 ;  /* 0x3980000018187820 */ /* 0x000fe20000400000 */
[C---:B------:R-:W-:Y:S01]  /*3e820*/  FSETP.GE.AND P2, PT, |R25|.reuse, UR28, PT ;  /* 0x0000001c19007c0b */ /* 0x040fe2000bf46200 */
[----:B------:R-:W-:Y:S02]  /*3e830*/  FMUL R25, R25, 0.000244140625 ;  /* 0x3980000019197820 */ /* 0x000fe40000400000 */
[----:B------:R-:W-:Y:S01]  /*3e840*/  STL [R1+0x64], R9 ;  /* 0x0000640901007387 */ /* 0x000fe20000100800 */
[----:B------:R-:W-:Y:S02]  /*3e850*/  FSEL R11, R24, RZ, P0 ;  /* 0x000000ff180b7208 */ /* 0x000fe40000000000 */
[C---:B------:R-:W-:Y:S01]  /*3e860*/  FSETP.GE.AND P0, PT, |R26|.reuse, UR31, PT ;  /* 0x0000001f1a007c0b */ /* 0x040fe2000bf06200 */
[----:B------:R-:W-:Y:S01]  /*3e870*/  FMUL R26, R26, 0.000244140625 ;  /* 0x398000001a1a7820 */ /* 0x000fe20000400000 */
[----:B------:R-:W-:-:S02]  /*3e880*/  FSEL R29, R25, RZ, P2 ;  /* 0x000000ff191d7208 */ /* 0x000fc40001000000 */
[C---:B------:R-:W-:Y:S01]  /*3e890*/  FSETP.GE.AND P2, PT, |R27|.reuse, UR32, PT ;  /* 0x000000201b007c0b */ /* 0x040fe2000bf46200 */
[----:B------:R-:W-:Y:S01]  /*3e8a0*/  FMUL R27, R27, 0.000244140625 ;  /* 0x398000001b1b7820 */ /* 0x000fe20000400000 */
        /* <DEDUP_REMOVED lines=13> */
[----:B------:R-:W-:Y:S01]  /*3e980*/  FMUL R30, R30, 0.000244140625 ;  /* 0x398000001e1e7820 */ /* 0x000fe20000400000 */
[----:B------:R-:W-:Y:S01]  /*3e990*/  FSETP.GE.AND P0, PT, |R61|, UR38, PT ;  /* 0x000000263d007c0b */ /* 0x000fe2000bf06200 */
[----:B------:R-:W-:Y:S01]  /*3e9a0*/  FMUL R26, R31, 0.000244140625 ;  /* 0x398000001f1a7820 */ /* 0x000fe20000400000 */
[----:B0-----:R-:W-:Y:S01]  /*3e9b0*/  FSEL R9, R28, RZ, P1 ;  /* 0x000000ff1c097208 */ /* 0x001fe20000800000 */
[----:B------:R-:W-:Y:S01]  /*3e9c0*/  FMUL R61, R61, 0.000244140625 ;  /* 0x398000003d3d7820 */ /* 0x000fe20000400000 */
[----:B------:R-:W-:-:S02]  /*3e9d0*/  FSETP.GE.AND P1, PT, |R31|, UR36, PT ;  /* 0x000000241f007c0b */ /* 0x000fc4000bf26200 */
[----:B------:R-:W-:Y:S01]  /*3e9e0*/  FSEL R28, R30, RZ, P2 ;  /* 0x000000ff1e1c7208 */ /* 0x000fe20001000000 */
[----:B------:R0:W-:Y:S01]  /*3e9f0*/  STL [R1+0x50], R9 ;  /* 0x0000500901007387 */ /* 0x0001e20000100800 */
[C---:B------:R-:W-:Y:S01]  /*3ea00*/  FSETP.GE.AND P2, PT, |R37|.reuse, UR39, PT ;  /* 0x0000002725007c0b */ /* 0x040fe2000bf46200 */
[----:B------:R-:W-:Y:S01]  /*3ea10*/  FMUL R37, R37, 0.000244140625 ;  /* 0x3980000025257820 */ /* 0x000fe20000400000 */
[----:B------:R-:W-:Y:S02]  /*3ea20*/  FSEL R26, R26, RZ, P1 ;  /* 0x000000ff1a1a7208 */ /* 0x000fe40000800000 */
[C---:B------:R-:W-:Y:S01]  /*3ea30*/  FSETP.GE.AND P1, PT, |R38|.reuse, UR40, PT ;  /* 0x0000002826007c0b */ /* 0x040fe2000bf26200 */
[----:B------:R-:W-:Y:S01]  /*3ea40*/  FMUL R38, R38, 0.000244140625 ;  /* 0x3980000026267820 */ /* 0x000fe20000400000 */
[----:B0-----:R-:W-:Y:S02]  /*3ea50*/  FSEL R9, R61, RZ, P0 ;  /* 0x000000ff3d097208 */ /* 0x001fe40000000000 */
[----:B------:R-:W-:-:S02]  /*3ea60*/  FSEL R11, R37, RZ, P2 ;  /* 0x000000ff250b7208 */ /* 0x000fc40001000000 */
[C---:B------:R-:W-:Y:S01]  /*3ea70*/  FSETP.GE.AND P0, PT, |R40|.reuse, UR42, PT ;  /* 0x0000002a28007c0b */ /* 0x040fe2000bf06200 */
[----:B------:R0:W-:Y:S01]  /*3ea80*/  STL [R1+0x4c], R9 ;  /* 0x00004c0901007387 */ /* 0x0001e20000100800 */
[----:B------:R-:W-:-:S03]  /*3ea90*/  FMUL R40, R40, 0.000244140625 ;  /* 0x3980000028287820 */ /* 0x000fc60000400000 */
[----:B------:R-:W-:Y:S01]  /*3eaa0*/  STL [R1+0x48], R11 ;  /* 0x0000480b01007387 */ /* 0x000fe20000100800 */
[----:B0-----:R-:W-:-:S05]  /*3eab0*/  FSEL R9, R38, RZ, P1 ;  /* 0x000000ff26097208 */ /* 0x001fca0000800000 */
[----:B------:R0:W-:Y:S02]  /*3eac0*/  STL [R1+0x44], R9 ;  /* 0x0000440901007387 */ /* 0x0001e40000100800 */
[----:B0-----:R-:W-:-:S05]  /*3ead0*/  FSEL R9, R40, RZ, P0 ;  /* 0x000000ff28097208 */ /* 0x001fca0000000000 */
[----:B------:R2:W-:Y:S01]  /*3eae0*/  STL [R1+0x40], R9 ;  /* 0x0000400901007387 */ /* 0x0005e20000100800 */
[----:B------:R-:W-:Y:S01]  /*3eaf0*/  FMUL R17, R48, 0.000244140625 ;  /* 0x3980000030117820 */ /* 0x000fe20000400000 */
[C---:B------:R-:W-:Y:S01]  /*3eb00*/  FSETP.GE.AND P1, PT, |R41|.reuse, UR43, PT ;  /* 0x0000002b29007c0b */ /* 0x040fe2000bf26200 */
[----:B------:R-:W-:Y:S01]  /*3eb10*/  FMUL R41, R41, 0.000244140625 ;  /* 0x3980000029297820 */ /* 0x000fe20000400000 */
[----:B------:R-:W-:Y:S01]  /*3eb20*/  FMUL R18, R50, 0.000244140625 ;  /* 0x3980000032127820 */ /* 0x000fe20000400000 */
[C---:B------:R-:W-:Y:S01]  /*3eb30*/  FMUL R15, R42.reuse, 0.000244140625 ;  /* 0x398000002a0f7820 */ /* 0x040fe20000400000 */
[----:B------:R-:W-:Y:S01]  /*3eb40*/  FSETP.GE.AND P0, PT, |R42|, UR44, PT ;  /* 0x0000002c2a007c0b */ /* 0x000fe2000bf06200 */
[----:B------:R-:W-:-:S03]  /*3eb50*/  FMUL R21, R53, 0.000244140625 ;  /* 0x3980000035157820 */ /* 0x000fc60000400000 */
[----:B------:R-:W-:Y:S02]  /*3eb60*/  FSEL R15, R15, RZ, P0 ;  /* 0x000000ff0f0f7208 */ /* 0x000fe40000000000 */
[C---:B------:R-:W-:Y:S01]  /*3eb70*/  FSETP.GE.AND P0, PT, |R44|.reuse, UR48, PT ;  /* 0x000000302c007c0b */ /* 0x040fe2000bf06200 */
[----:B------:R-:W-:Y:S01]  /*3eb80*/  FMUL R44, R44, 0.000244140625 ;  /* 0x398000002c2c7820 */ /* 0x000fe20000400000 */
[----:B------:R-:W-:Y:S01]  /*3eb90*/  FMUL R16, R47, 0.000244140625 ;  /* 0x398000002f107820 */ /* 0x000fe20000400000 */
[----:B------:R-:W-:Y:S01]  /*3eba0*/  FMUL R20, R52, 0.000244140625 ;  /* 0x3980000034147820 */ /* 0x000fe20000400000 */
[----:B------:R-:W-:Y:S01]  /*3ebb0*/  FMUL R19, R49, 0.000244140625 ;  /* 0x3980000031137820 */ /* 0x000fe20000400000 */
[----:B------:R-:W-:Y:S02]  /*3ebc0*/  FSETP.GE.AND P3, PT, |R34|, UR7, PT ;  /* 0x0000000722007c0b */ /* 0x000fe4000bf66200 */
[----:B------:R-:W-:Y:S01]  /*3ebd0*/  LOP3.LUT R7, R7, 0xfffffffd, RZ, 0xc0, !PT ;  /* 0xfffffffd07077812 */ /* 0x000fe200078ec0ff */
[C---:B--2---:R-:W-:Y:S01]  /*3ebe0*/  FMUL R9, R10.reuse, 0.000244140625 ;  /* 0x398000000a097820 */ /* 0x044fe20000400000 */
[----:B------:R-:W-:-:S04]  /*3ebf0*/  FSETP.GE.AND P2, PT, |R10|, UR46, PT ;  /* 0x0000002e0a007c0b */ /* 0x000fc8000bf46200 */
[----:B------:R-:W-:Y:S02]  /*3ec00*/  FSEL R9, R9, RZ, P2 ;  /* 0x000000ff09097208 */ /* 0x000fe40001000000 */
[C---:B------:R-:W-:Y:S01]  /*3ec10*/  FSETP.GE.AND P2, PT, |R46|.reuse, UR50, PT ;  /* 0x000000322e007c0b */ /* 0x040fe2000bf46200 */
[----:B------:R-:W-:-:S05]  /*3ec20*/  FMUL R46, R46, 0.000244140625 ;  /* 0x398000002e2e7820 */ /* 0x000fca0000400000 */
[----:B------:R-:W-:Y:S02]  /*3ec30*/  FSEL R46, R46, RZ, P2 ;  /* 0x000000ff2e2e7208 */ /* 0x000fe40001000000 */
[----:B------:R-:W-:-:S04]  /*3ec40*/  FSETP.GE.AND P2, PT, |R48|, UR52, PT ;  /* 0x0000003430007c0b */ /* 0x000fc8000bf46200 */
[----:B------:R-:W-:Y:S02]  /*3ec50*/  FSEL R17, R17, RZ, P2 ;  /* 0x000000ff11117208 */ /* 0x000fe40001000000 */
[----:B------:R-:W-:Y:S02]  /*3ec60*/  FSETP.GE.AND P2, PT, |R50|, UR56, PT ;  /* 0x0000003832007c0b */ /* 0x000fe4000bf46200 */
[----:B------:R-:W-:Y:S02]  /*3ec70*/  FSEL R10, R41, RZ, P1 ;  /* 0x000000ff290a7208 */ /* 0x000fe40000800000 */
[C---:B------:R-:W-:Y:S01]  /*3ec80*/  FSETP.GE.AND P1, PT, |R43|.reuse, UR47, PT ;  /* 0x0000002f2b007c0b */ /* 0x040fe2000bf26200 */
[----:B------:R-:W-:Y:S01]  /*3ec90*/  FMUL R43, R43, 0.000244140625 ;  /* 0x398000002b2b7820 */ /* 0x000fe20000400000 */
[----:B------:R-:W-:Y:S02]  /*3eca0*/  FSEL R18, R18, RZ, P2 ;  /* 0x000000ff12127208 */ /* 0x000fe40001000000 */
[----:B------:R-:W-:Y:S01]  /*3ecb0*/  FSETP.GE.AND P2, PT, |R53|, UR59, PT ;  /* 0x0000003b35007c0b */ /* 0x000fe2000bf46200 */
[----:B------:R0:W-:Y:S03]  /*3ecc0*/  STL [R1+0x34], R10 ;  /* 0x0000340a01007387 */ /* 0x0001e60000100800 */
[----:B------:R-:W-:Y:S01]  /*3ecd0*/  FSEL R21, R21, RZ, P2 ;  /* 0x000000ff15157208 */ /* 0x000fe20001000000 */
[----:B------:R1:W-:Y:S01]  /*3ece0*/  STL [R1+0xb4], R9 ;  /* 0x0000b40901007387 */ /* 0x0003e20000100800 */
[C---:B------:R-:W-:Y:S01]  /*3ecf0*/  FSETP.GE.AND P2, PT, |R55|.reuse, UR63, PT ;  /* 0x0000003f37007c0b */ /* 0x040fe2000bf46200 */
[----:B------:R-:W-:Y:S01]  /*3ed00*/  FMUL R55, R55, 0.000244140625 ;  /* 0x3980000037377820 */ /* 0x000fe20000400000 */
[----:B0-----:R-:W-:-:S02]  /*3ed10*/  FSEL R10, R43, RZ, P1 ;  /* 0x000000ff2b0a7208 */ /* 0x001fc40000800000 */
[----:B-1----:R-:W-:-:S03]  /*3ed20*/  FSEL R9, R44, RZ, P0 ;  /* 0x000000ff2c097208 */ /* 0x002fc60000000000 */
[----:B------:R0:W-:Y:S01]  /*3ed30*/  STL [R1+0x3c], R10 ;  /* 0x00003c0a01007387 */ /* 0x0001e20000100800 */
[----:B------:R-:W-:-:S03]  /*3ed40*/  FSETP.GE.AND P0, PT, |R47|, UR51, PT ;  /* 0x000000332f007c0b */ /* 0x000fc6000bf06200 */
[----:B------:R4:W-:Y:S01]  /*3ed50*/  STL [R1+0x38], R9 ;  /* 0x0000380901007387 */ /* 0x0009e20000100800 */
[----:B0-----:R-:W-:Y:S02]  /*3ed60*/  FSEL R10, R55, RZ, P2 ;  /* 0x000000ff370a7208 */ /* 0x001fe40001000000 */
[----:B------:R-:W-:Y:S02]  /*3ed70*/  FSETP.GE.AND P2, PT, |R3|, UR37, PT ;  /* 0x0000002503007c0b */ /* 0x000fe4000bf46200 */
[----:B------:R-:W-:Y:S02]  /*3ed80*/  FSEL R16, R16, RZ, P0 ;  /* 0x000000ff10107208 */ /* 0x000fe40000000000 */
[----:B------:R-:W-:Y:S01]  /*3ed90*/  FSETP.GE.AND P0, PT, |R49|, UR55, PT ;  /* 0x0000003731007c0b */ /* 0x000fe2000bf06200 */
[----:B------:R-:W-:-:S03]  /*3eda0*/  FMUL R22, R54, 0.000244140625 ;  /* 0x3980000036167820 */ /* 0x000fc60000400000 */
[----:B------:R-:W-:Y:S02]  /*3edb0*/  FSEL R19, R19, RZ, P0 ;  /* 0x000000ff13137208 */ /* 0x000fe40000000000 */
[----:B------:R-:W-:-:S03]  /*3edc0*/  FSETP.GE.AND P0, PT, |R2|, UR62, PT ;  /* 0x0000003e02007c0b */ /* 0x000fc6000bf06200 */
[----:B------:R-:W-:Y:S02]  /*3edd0*/  @P2 LOP3.LUT R7, R7, 0x2, RZ, 0xfc, !PT ;  /* 0x0000000207072812 */ /* 0x000fe400078efcff */
[----:B------:R-:W-:Y:S02]  /*3ede0*/  FSETP.GE.AND P2, PT, |R33|, UR17, PT ;  /* 0x0000001121007c0b */ /* 0x000fe4000bf46200 */
[----:B------:R-:W-:Y:S01]  /*3edf0*/  LOP3.LUT R7, R7, 0xfffffeff, RZ, 0xc0, !PT ;  /* 0xfffffeff07077812 */ /* 0x000fe200078ec0ff */
[----:B------:R-:W-:-:S03]  /*3ee00*/  FMUL R23, R58, 0.000244140625 ;  /* 0x398000003a177820 */ /* 0x000fc60000400000 */
[----:B------:R-:W-:Y:S01]  /*3ee10*/  @P3 LOP3.LUT R7, R7, 0x100, RZ, 0xfc, !PT ;  /* 0x0000010007073812 */ /* 0x000fe200078efcff */
[----:B------:R-:W-:Y:S01]  /*3ee20*/  FMUL R25, R60, 0.000244140625 ;  /* 0x398000003c197820 */ /* 0x000fe20000400000 */
[----:B------:R-:W-:Y:S02]  /*3ee30*/  FMUL R24, R59, 0.000244140625 ;  /* 0x398000003b187820 */ /* 0x000fe40000400000 */
[----:B------:R-:W-:Y:S01]  /*3ee40*/  LOP3.LUT R7, R7, 0xffffffbf, RZ, 0xc0, !PT ;  /* 0xffffffbf07077812 */ /* 0x000fe200078ec0ff */
[----:B------:R-:W-:Y:S01]  /*3ee50*/  FMUL R27, R3, 0.000244140625 ;  /* 0x39800000031b7820 */ /* 0x000fe20000400000 */
[----:B------:R-:W-:Y:S02]  /*3ee60*/  FSETP.GE.AND P6, PT, |R6|, UR45, PT ;  /* 0x0000002d06007c0b */ /* 0x000fe4000bfc6200 */
[----:B------:R-:W-:Y:S02]  /*3ee70*/  @P2 LOP3.LUT R7, R7, 0x40, RZ, 0xfc, !PT ;  /* 0x0000004007072812 */ /* 0x000fe400078efcff */
[----:B------:R-:W-:-:S02]  /*3ee80*/  FSETP.GE.AND P2, PT, |R35|, UR25, PT ;  /* 0x0000001923007c0b */ /* 0x000fc4000bf46200 */
[----:B------:R-:W-:Y:S01]  /*3ee90*/  FSETP.GE.AND P3, PT, |R36|, UR33, PT ;  /* 0x0000002124007c0b */ /* 0x000fe2000bf66200 */
[----:B------:R-:W0:Y:S01]  /*3eea0*/  SHFL.BFLY PT, R31, R8, 0x1, 0x181f ;  /* 0x0c381f00081f7f89 */ /* 0x000e2200000e0000 */
[----:B------:R-:W-:-:S09]  /*3eeb0*/  LOP3.LUT R7, R7, 0xffffffef, RZ, 0xc0, !PT ;  /* 0xffffffef07077812 */ /* 0x000fd200078ec0ff */
        /* <DEDUP_REMOVED lines=18> */
[----:B-1----:R-:W-:-:S03]  /*3efe0*/  FMUL R9, R2, 0.000244140625 ;  /* 0x3980000002097820 */ /* 0x002fc60000400000 */
[----:B------:R-:W-:Y:S01]  /*3eff0*/  FSEL R22, R22, RZ, P1 ;  /* 0x000000ff16167208 */ /* 0x000fe20000800000 */
[----:B------:R1:W5:Y:S01]  /*3f000*/  LDL.LU R2, [R1+0xe8] ;  /* 0x0000e80001027983 */ /* 0x0003620000300800 */
[C---:B------:R-:W-:Y:S01]  /*3f010*/  FSETP.GE.AND P1, PT, |R56|.reuse, UR64, PT ;  /* 0x0000004038007c0b */ /* 0x040fe2000bf26200 */
[----:B------:R-:W-:Y:S01]  /*3f020*/  FMUL R56, R56, 0.000244140625 ;  /* 0x3980000038387820 */ /* 0x000fe20000400000 */
[----:B------:R-:W-:Y:S02]  /*3f030*/  FSEL R9, R9, RZ, P0 ;  /* 0x000000ff09097208 */ /* 0x000fe40000000000 */
[----:B------:R-:W-:-:S03]  /*3f040*/  FSETP.GE.AND P0, PT, |R58|, UR66, PT ;  /* 0x000000423a007c0b */ /* 0x000fc6000bf06200 */
[----:B------:R2:W-:Y:S01]  /*3f050*/  STL [R1+0xc4], R9 ;  /* 0x0000c40901007387 */ /* 0x0005e20000100800 */
[----:B------:R-:W-:Y:S02]  /*3f060*/  FSEL R23, R23, RZ, P0 ;  /* 0x000000ff17177208 */ /* 0x000fe40000000000 */
[----:B------:R-:W-:Y:S01]  /*3f070*/  FSETP.GE.AND P0, PT, |R60|, UR68, PT ;  /* 0x000000443c007c0b */ /* 0x000fe2000bf06200 */
[----:B------:R4:W-:Y:S01]  /*3f080*/  STL [R1+0xbc], R10 ;  /* 0x0000bc0a01007387 */ /* 0x0009e20000100800 */
[----:B--2---:R-:W-:Y:S02]  /*3f090*/  FSEL R9, R56, RZ, P1 ;  /* 0x000000ff38097208 */ /* 0x004fe40000800000 */
[----:B------:R-:W-:Y:S01]  /*3f0a0*/  FSETP.GE.AND P1, PT, |R59|, UR67, PT ;  /* 0x000000433b007c0b */ /* 0x000fe2000bf26200 */
[----:B----4-:R-:W-:Y:S02]  /*3f0b0*/  FMUL R10, R0, 0.000244140625 ;  /* 0x39800000000a7820 */ /* 0x010fe40000400000 */
[----:B------:R2:W-:Y:S01]  /*3f0c0*/  STL [R1+0xb8], R9 ;  /* 0x0000b80901007387 */ /* 0x0005e20000100800 */
[----:B------:R-:W-:Y:S01]  /*3f0d0*/  FMUL R32, R6, 0.000244140625 ;  /* 0x3980000006207820 */ /* 0x000fe20000400000 */
[----:B------:R-:W-:-:S02]  /*3f0e0*/  FSEL R25, R25, RZ, P0 ;  /* 0x000000ff19197208 */ /* 0x000fc40000000000 */
[----:B------:R1:W5:Y:S01]  /*3f0f0*/  LDL.LU R3, [R1+0xe4] ;  /* 0x0000e40001037983 */ /* 0x0003620000300800 */
[----:B------:R-:W-:Y:S02]  /*3f100*/  FSETP.GE.AND P0, PT, |R0|, UR53, PT ;  /* 0x0000003500007c0b */ /* 0x000fe4000bf06200 */
[----:B------:R-:W-:Y:S01]  /*3f110*/  FSEL R24, R24, RZ, P1 ;  /* 0x000000ff18187208 */ /* 0x000fe20000800000 */
[----:B------:R1:W5:Y:S01]  /*3f120*/  LDL.LU R6, [R1+0xe0] ;  /* 0x0000e00001067983 */ /* 0x0003620000300800 */
[C---:B--2---:R-:W-:Y:S01]  /*3f130*/  FMUL R9, R14.reuse, 0.000244140625 ;  /* 0x398000000e097820 */ /* 0x044fe20000400000 */
[----:B------:R-:W-:Y:S02]  /*3f140*/  FSETP.GE.AND P1, PT, |R14|, UR61, PT ;  /* 0x0000003d0e007c0b */ /* 0x000fe4000bf26200 */
[----:B------:R1:W5:Y:S04]  /*3f150*/  LDL.LU R0, [R1+0xdc] ;  /* 0x0000dc0001007983 */ /* 0x0003680000300800 */
[----:B------:R2:W-:Y:S04]  /*3f160*/  STL [R1+0x18], R10 ;  /* 0x0000180a01007387 */ /* 0x0005e80000100800 */
[----:B------:R1:W5:Y:S04]  /*3f170*/  LDL.LU R14, [R1+0xd8] ;  /* 0x0000d800010e7983 */ /* 0x0003680000300800 */
[----:B------:R3:W-:Y:S01]  /*3f180*/  STL [R1+0x20], R9 ;  /* 0x0000200901007387 */ /* 0x0007e20000100800 */
[----:B--2---:R-:W-:Y:S01]  /*3f190*/  FMUL R10, R51, 0.000244140625 ;  /* 0x39800000330a7820 */ /* 0x004fe20000400000 */
[----:B---3--:R-:W-:-:S04]  /*3f1a0*/  FMUL R9, R57, 0.000244140625 ;  /* 0x3980000039097820 */ /* 0x008fc80000400000 */
[----:B------:R1:W-:Y:S04]  /*3f1b0*/  STL [R1], R10 ;  /* 0x0000000a01007387 */ /* 0x0003e80000100800 */
[----:B------:R1:W-:Y:S01]  /*3f1c0*/  STL [R1+0x1c], R9 ;  /* 0x00001c0901007387 */ /* 0x0003e20000100800 */
[C---:B------:R-:W-:Y:S01]  /*3f1d0*/  FSETP.GE.AND P5, PT, |R45|.reuse, UR49, PT ;  /* 0x000000312d007c0b */ /* 0x040fe2000bfa6200 */
[----:B------:R-:W-:Y:S01]  /*3f1e0*/  FMUL R43, R45, 0.000244140625 ;  /* 0x398000002d2b7820 */ /* 0x000fe20000400000 */
[----:B------:R-:W-:Y:S02]  /*3f1f0*/  FSETP.GE.AND P2, PT, |R51|, UR57, PT ;  /* 0x0000003933007c0b */ /* 0x000fe4000bf46200 */
[----:B0-----:R-:W-:-:S13]  /*3f200*/  FSETP.GE.AND P3, PT, |R57|, UR65, PT ;  /* 0x0000004139007c0b */ /* 0x001fda000bf66200 */
.L_x_13901:
[----:B------:R-:W-:Y:S01]  /*3f210*/  FADD R8, R8, R31 ;  /* 0x0000001f08087221 */ /* 0x000fe20000000000 */
[----:B------:R-:W-:Y:S04]  /*3f220*/  BSSY.RECONVERGENT B0, `(.L_x_12499) ;  /* 0x000000c000007945 */ /* 0x000fe80003800200 */
[----:B-12---:R-:W-:-:S04]  /*3f230*/  IADD3 R9, PT, PT, R8, 0x1800000, RZ ;  /* 0x0180000008097810 */ /* 0x006fc80007ffe0ff */
[----:B------:R-:W-:-:S04]  /*3f240*/  LOP3.LUT R9, R9, 0x7f800000, RZ, 0xc0, !PT ;  /* 0x7f80000009097812 */ /* 0x000fc800078ec0ff */
[----:B------:R-:W-:-:S13]  /*3f250*/  ISETP.GT.U32.AND P4, PT, R9, 0x1ffffff, PT ;  /* 0x01ffffff0900780c */ /* 0x000fda0003f84070 */
[----:B------:R-:W-:Y:S05]  /*3f260*/  @P4 BRA `(.L_x_12500) ;  /* 0x00000000000c4947 */ /* 0x000fea0003800000 */
[----:B------:R-:W-:-:S07]  /*3f270*/  MOV R9, 0x3f290 ;  /* 0x0003f29000097802 */ /* 0x000fce0000000f00 */
[----:B-----5:R-:W-:Y:S05]  /*3f280*/  CALL.REL.NOINC `($__internal_9_$__cuda_sm20_rcp_rn_f32_slowpath) ;  /* 0x000003ec00947944 */ /* 0x020fea0003c00000 */
[----:B------:R-:W-:Y:S05]  /*3f290*/  BRA `(.L_x_12501) ;  /* 0x0000000000107947 */ /* 0x000fea0003800000 */
.L_x_12500:
[----:B------:R-:W0:Y:S02]  /*3f2a0*/  MUFU.RCP R49, R8 ;  /* 0x0000000800317308 */ /* 0x000e240000001000 */
[----:B0-----:R-:W-:-:S04]  /*3f2b0*/  FFMA R8, R8, R49, -1 ;  /* 0xbf80000008087423 */ /* 0x001fc80000000031 */
[----:B------:R-:W-:-:S04]  /*3f2c0*/  FADD.FTZ R8, -R8, -RZ ;  /* 0x800000ff08087221 */ /* 0x000fc80000010100 */
[----:B------:R-:W-:-:S07]  /*3f2d0*/  FFMA R49, R49, R8, R49 ;  /* 0x0000000831317223 */ /* 0x000fce0000000031 */
.L_x_12501:
[----:B------:R-:W-:Y:S05]  /*3f2e0*/  BSYNC.RECONVERGENT B0 ;  /* 0x0000000000007941 */ /* 0x000fea0003800200 */
.L_x_12499:
[----:B------:R-:W2:Y:S04]  /*3f2f0*/  LDL.LU R11, [R1+0x84] ;  /* 0x00008400010b7983 */ /* 0x000ea80000300800 */
[----:B------:R-:W3:Y:S04]  /*3f300*/  LDL.LU R10, [R1+0x78] ;  /* 0x00007800010a7983 */ /* 0x000ee80000300800 */
[----:B------:R-:W4:Y:S04]  /*3f310*/  LDL.LU R9, [R1+0x30] ;  /* 0x0000300001097983 */ /* 0x000f280000300800 */
[----:B------:R-:W3:Y:S01]  /*3f320*/  LDL.LU R8, [R1+0xc] ;  /* 0x00000c0001087983 */ /* 0x000ee20000300800 */
[----:B------:R-:W-:-:S03]  /*3f330*/  LOP3.LUT R7, R7, 0xfffdffff, RZ, 0xc0, !PT ;  /* 0xfffdffff07077812 */ /* 0x000fc600078ec0ff */
[----:B------:R-:W3:Y:S01]  /*3f340*/  LDL.LU R44, [R1+0x90] ;  /* 0x00009000012c7983 */ /* 0x000ee20000300800 */
[----:B------:R-:W-:-:S03]  /*3f350*/  @P6 LOP3.LUT R7, R7, 0x20000, RZ, 0xfc, !PT ;  /* 0x0002000007076812 */ /* 0x000fc600078efcff */
[----:B------:R-:W3:Y:S01]  /*3f360*/  LDL.LU R42, [R1+0xac] ;  /* 0x0000ac00012a7983 */ /* 0x000ee20000300800 */
[C---:B------:R-:W-:Y:S02]  /*3f370*/  LOP3.LUT P6, RZ, R7.reuse, 0x80, RZ, 0xc0, !PT ;  /* 0x0000008007ff7812 */ /* 0x040fe400078cc0ff */
[----:B------:R-:W-:Y:S01]  /*3f380*/  LOP3.LUT R7, R7, 0xfffbffff, RZ, 0xc0, !PT ;  /* 0xfffbffff07077812 */ /* 0x000fe200078ec0ff */
[----:B------:R-:W3:Y:S04]  /*3f390*/  LDL.LU R41, [R1+0xa0] ;  /* 0x0000a00001297983 */ /* 0x000ee80000300800 */
[----:B------:R-:W3:Y:S04]  /*3f3a0*/  LDL.LU R38, [R1+0xa8] ;  /* 0x0000a80001267983 */ /* 0x000ee80000300800 */
[----:B------:R-:W3:Y:S02]  /*3f3b0*/  LDL.LU R37, [R1+0xb0] ;  /* 0x0000b00001257983 */ /* 0x000ee40000300800 */
[----:B------:R-:W-:-:S02]  /*3f3c0*/  @P6 LOP3.LUT R7, R7, 0x40000, RZ, 0xfc, !PT ;  /* 0x0004000007076812 */ /* 0x000fc400078efcff */
[----:B------:R-:W3:Y:S02]  /*3f3d0*/  LDL.LU R40, [R1+0x98] ;  /* 0x0000980001287983 */ /* 0x000ee40000300800 */
[C---:B------:R-:W-:Y:S02]  /*3f3e0*/  LOP3.LUT P6, RZ, R7.reuse, 0x100, RZ, 0xc0, !PT ;  /* 0x0000010007ff7812 */ /* 0x040fe400078cc0ff */
[----:B------:R-:W3:Y:S01]  /*3f3f0*/  LDL.LU R48, [R1+0x88] ;  /* 0x0000880001307983 */ /* 0x000ee20000300800 */
[----:B------:R-:W-:-:S10]  /*3f400*/  LOP3.LUT R7, R7, 0xfff7ffff, RZ, 0xc0, !PT ;  /* 0xfff7ffff07077812 */ /* 0x000fd400078ec0ff */
        /* <DEDUP_REMOVED lines=22> */
[----:B----4-:R-:W-:Y:S01]  /*3f570*/  FMUL R11, R9, 1.4142135381698608398 ;  /* 0x3fb504f3090b7820 */ /* 0x010fe20000400000 */
[----:B---3--:R-:W-:Y:S01]  /*3f580*/  FMUL R9, R8, 1.4142135381698608398 ;  /* 0x3fb504f308097820 */ /* 0x008fe20000400000 */
[----:B------:R-:W-:Y:S01]  /*3f590*/  FMUL R8, R27, 1.4142135381698608398 ;  /* 0x3fb504f31b087820 */ /* 0x000fe20000400000 */
[----:B------:R-:W-:Y:S01]  /*3f5a0*/  FFMA R39, R44, 0.41421356797218322754, R42 ;  /* 0x3ed413cd2c277823 */ /* 0x000fe2000000002a */
[----:B------:R-:W-:-:S02]  /*3f5b0*/  FFMA R27, R42, 0.41421356797218322754, -R44 ;  /* 0x3ed413cd2a1b7823 */ /* 0x000fc4000000082c */
[----:B------:R-:W2:Y:S04]  /*3f5c0*/  LDL.LU R42, [R1+0x9c] ;  /* 0x00009c00012a7983 */ /* 0x000ea80000300800 */
[----:B------:R-:W3:Y:S04]  /*3f5d0*/  LDL.LU R47, [R1+0x8c] ;  /* 0x00008c00012f7983 */ /* 0x000ee80000300800 */
[----:B------:R-:W3:Y:S01]  /*3f5e0*/  LDL.LU R45, [R1+0x94] ;  /* 0x00009400012d7983 */ /* 0x000ee20000300800 */
[----:B------:R-:W-:Y:S02]  /*3f5f0*/  FSEL R13, R13, RZ, P6 ;  /* 0x000000ff0d0d7208 */ /* 0x000fe40003000000 */
[----:B------:R-:W-:Y:S01]  /*3f600*/  LOP3.LUT P6, RZ, R7, 0x80000, RZ, 0xc0, !PT ;  /* 0x0008000007ff7812 */ /* 0x000fe200078cc0ff */
[----:B------:R-:W-:Y:S01]  /*3f610*/  FMUL R34, R10, 1.4142135381698608398 ;  /* 0x3fb504f30a227820 */ /* 0x000fe20000400000 */
[----:B------:R-:W-:-:S02]  /*3f620*/  FMUL R10, R36, 1.4142135381698608398 ;  /* 0x3fb504f3240a7820 */ /* 0x000fc40000400000 */
[----:B------:R-:W-:Y:S01]  /*3f630*/  FSEL R31, R31, RZ, P6 ;  /* 0x000000ff1f1f7208 */ /* 0x000fe20003000000 */
[C-C-:B------:R-:W-:Y:S01]  /*3f640*/  FADD R36, R38.reuse, R41.reuse ;  /* 0x0000002926247221 */ /* 0x140fe20000000000 */
[----:B------:R-:W-:Y:S01]  /*3f650*/  LOP3.LUT P6, RZ, R7, 0x40000, RZ, 0xc0, !PT ;  /* 0x0004000007ff7812 */ /* 0x000fe200078cc0ff */
[----:B------:R-:W-:Y:S01]  /*3f660*/  FADD R35, R38, -R41 ;  /* 0x8000002926237221 */ /* 0x000fe20000000000 */
[----:B------:R-:W-:Y:S01]  /*3f670*/  FSEL R33, R33, RZ, P5 ;  /* 0x000000ff21217208 */ /* 0x000fe20002800000 */
[----:B------:R-:W-:Y:S01]  /*3f680*/  FFMA R38, R36, 0.70710676908493041992, R37 ;  /* 0x3f3504f324267823 */ /* 0x000fe20000000025 */
[----:B------:R-:W-:Y:S02]  /*3f690*/  FSEL R34, R34, RZ, P6 ;  /* 0x000000ff22227208 */ /* 0x000fe40003000000 */
[----:B------:R-:W-:Y:S02]  /*3f6a0*/  FSEL R11, R11, RZ, P0 ;  /* 0x000000ff0b0b7208 */ /* 0x000fe40000000000 */
[----:B------:R-:W-:-:S02]  /*3f6b0*/  FSEL R12, R12, RZ, P2 ;  /* 0x000000ff0c0c7208 */ /* 0x000fc40001000000 */
[----:B------:R-:W-:Y:S02]  /*3f6c0*/  FSEL R9, R9, RZ, P1 ;  /* 0x000000ff09097208 */ /* 0x000fe40000800000 */
[----:B------:R-:W-:Y:S02]  /*3f6d0*/  FSEL R10, R10, RZ, P3 ;  /* 0x000000ff0a0a7208 */ /* 0x000fe40001800000 */
[----:B------:R-:W-:Y:S01]  /*3f6e0*/  FSEL R8, R8, RZ, P4 ;  /* 0x000000ff08087208 */ /* 0x000fe20002000000 */
[----:B------:R-:W-:Y:S01]  /*3f6f0*/  FFMA R36, R36, -0.70710676908493041992, R37 ;  /* 0xbf3504f324247823 */ /* 0x000fe20000000025 */
[C---:B------:R-:W-:Y:S01]  /*3f700*/  LOP3.LUT P6, RZ, R7.reuse, 0x20000, RZ, 0xc0, !PT ;  /* 0x0002000007ff7812 */ /* 0x040fe200078cc0ff */
[----:B------:R-:W4:Y:S01]  /*3f710*/  LDL.LU R41, [R1+0xa4] ;  /* 0x0000a40001297983 */ /* 0x000f220000300800 */
[C---:B------:R-:W-:Y:S02]  /*3f720*/  LOP3.LUT P5, RZ, R7.reuse, 0x10000, RZ, 0xc0, !PT ;  /* 0x0001000007ff7812 */ /* 0x040fe400078ac0ff */
[----:B------:R-:W-:-:S02]  /*3f730*/  LOP3.LUT P0, RZ, R7, 0x8000, RZ, 0xc0, !PT ;  /* 0x0000800007ff7812 */ /* 0x000fc4000780c0ff */
[C---:B------:R-:W-:Y:S02]  /*3f740*/  LOP3.LUT P2, RZ, R7.reuse, 0x4000, RZ, 0xc0, !PT ;  /* 0x0000400007ff7812 */ /* 0x040fe4000784c0ff */
[C---:B------:R-:W-:Y:S02]  /*3f750*/  LOP3.LUT P1, RZ, R7.reuse, 0x2000, RZ, 0xc0, !PT ;  /* 0x0000200007ff7812 */ /* 0x040fe4000782c0ff */
[C---:B------:R-:W-:Y:S02]  /*3f760*/  LOP3.LUT P3, RZ, R7.reuse, 0x1000, RZ, 0xc0, !PT ;  /* 0x0000100007ff7812 */ /* 0x040fe4000786c0ff */
[----:B------:R-:W-:Y:S01]  /*3f770*/  LOP3.LUT P4, RZ, R7, 0x1, RZ, 0xc0, !PT ;  /* 0x0000000107ff7812 */ /* 0x000fe2000788c0ff */
[--C-:B------:R-:W-:Y:S01]  /*3f780*/  FADD R7, R13, R31.reuse ;  /* 0x0000001f0d077221 */ /* 0x100fe20000000000 */
        /* <DEDUP_REMOVED lines=16> */
[----:B------:R0:W-:Y:S04]  /*3f890*/  STL [R1+0x90], R44 ;  /* 0x0000902c01007387 */ /* 0x0001e80000100800 */
[----:B------:R1:W-:Y:S04]  /*3f8a0*/  STL [R1+0x84], R38 ;  /* 0x0000842601007387 */ /* 0x0003e80000100800 */
[----:B------:R1:W-:Y:S01]  /*3f8b0*/  STL [R1+0x78], R37 ;  /* 0x0000782501007387 */ /* 0x0003e20000100800 */
[----:B------:R-:W-:-:S03]  /*3f8c0*/  FFMA R58, R36, -1.6629391908645629883, R27 ;  /* 0xbfd4db31243a7823 */ /* 0x000fc6000000001b */
[----:B------:R1:W-:Y:S01]  /*3f8d0*/  STL [R1+0x30], R13 ;  /* 0x0000300d01007387 */ /* 0x0003e20000100800 */
[----:B0-----:R-:W-:-:S03]  /*3f8e0*/  FFMA R44, R36, 1.6629391908645629883, R27 ;  /* 0x3fd4db31242c7823 */ /* 0x001fc6000000001b */
[----:B------:R-:W4:Y:S04]  /*3f8f0*/  LDL.LU R39, [R1+0x54] ;  /* 0x0000540001277983 */ /* 0x000f280000300800 */
[----:B-1----:R-:W4:Y:S04]  /*3f900*/  LDL.LU R38, [R1+0x70] ;  /* 0x0000700001267983 */ /* 0x002f280000300800 */
[----:B------:R-:W4:Y:S04]  /*3f910*/  LDL.LU R37, [R1+0x64] ;  /* 0x0000640001257983 */ /* 0x000f280000300800 */
[----:B------:R-:W4:Y:S01]  /*3f920*/  LDL.LU R36, [R1+0x6c] ;  /* 0x00006c0001247983 */ /* 0x000f220000300800 */
[C-C-:B------:R-:W-:Y:S01]  /*3f930*/  FFMA R61, R35.reuse, -1.9615705013275146484, R7.reuse ;  /* 0xbffb14be233d7823 */ /* 0x140fe20000000007 */
[----:B------:R-:W-:-:S02]  /*3f940*/  FFMA R60, R35, 1.9615705013275146484, R7 ;  /* 0x3ffb14be233c7823 */ /* 0x000fc40000000007 */
[----:B------:R-:W4:Y:S01]  /*3f950*/  LDL.LU R35, [R1+0x7c] ;  /* 0x00007c0001237983 */ /* 0x000f220000300800 */
[C-C-:B------:R-:W-:Y:S01]  /*3f960*/  FADD R13, R34.reuse, R33.reuse ;  /* 0x00000021220d7221 */ /* 0x140fe20000000000 */
[----:B------:R-:W-:Y:S02]  /*3f970*/  FADD R33, R34, -R33 ;  /* 0x8000002122217221 */ /* 0x000fe40000000000 */
[----:B------:R-:W4:Y:S01]  /*3f980*/  LDL.LU R53, [R1+0x5c] ;  /* 0x00005c0001357983 */ /* 0x000f220000300800 */
[----:B--2---:R-:W-:Y:S01]  /*3f990*/  FFMA R31, R48, 0.41421356797218322754, R42 ;  /* 0x3ed413cd301f7823 */ /* 0x004fe2000000002a */
[----:B------:R-:W-:Y:S02]  /*3f9a0*/  FFMA R42, R42, 0.41421356797218322754, -R48 ;  /* 0x3ed413cd2a2a7823 */ /* 0x000fe40000000830 */
[----:B------:R-:W2:Y:S01]  /*3f9b0*/  LDL.LU R48, [R1+0x50] ;  /* 0x0000500001307983 */ /* 0x000ea20000300800 */
[C-C-:B---3--:R-:W-:Y:S01]  /*3f9c0*/  FADD R7, R45.reuse, R47.reuse ;  /* 0x0000002f2d077221 */ /* 0x148fe20000000000 */
[----:B------:R-:W-:-:S02]  /*3f9d0*/  FADD R34, R45, -R47 ;  /* 0x8000002f2d227221 */ /* 0x000fc40000000000 */
[----:B------:R-:W2:Y:S01]  /*3f9e0*/  LDL.LU R47, [R1+0x58] ;  /* 0x00005800012f7983 */ /* 0x000ea20000300800 */
[C-C-:B------:R-:W-:Y:S01]  /*3f9f0*/  FFMA R55, R31.reuse, 1.8477590084075927734, R13.reuse ;  /* 0x3fec835e1f377823 */ /* 0x140fe2000000000d */
[----:B------:R-:W-:Y:S01]  /*3fa00*/  FFMA R13, R31, -1.8477590084075927734, R13 ;  /* 0xbfec835e1f0d7823 */ /* 0x000fe2000000000d */
[C-C-:B------:R-:W-:Y:S01]  /*3fa10*/  FFMA R52, R42.reuse, -1.8477590084075927734, R33.reuse ;  /* 0xbfec835e2a347823 */ /* 0x140fe20000000021 */
[----:B------:R-:W-:Y:S01]  /*3fa20*/  FFMA R42, R42, 1.8477590084075927734, R33 ;  /* 0x3fec835e2a2a7823 */ /* 0x000fe20000000021 */
[C-C-:B----4-:R-:W-:Y:S01]  /*3fa30*/  FFMA R50, R7.reuse, 0.70710676908493041992, R41.reuse ;  /* 0x3f3504f307327823 */ /* 0x150fe20000000029 */
[----:B------:R-:W-:Y:S01]  /*3fa40*/  FFMA R7, R7, -0.70710676908493041992, R41 ;  /* 0xbf3504f307077823 */ /* 0x000fe20000000029 */
[C-C-:B------:R-:W-:Y:S01]  /*3fa50*/  FFMA R27, R34.reuse, -0.70710676908493041992, R40.reuse ;  /* 0xbf3504f3221b7823 */ /* 0x140fe20000000028 */
[----:B------:R-:W-:-:S04]  /*3fa60*/  FFMA R34, R34, 0.70710676908493041992, R40 ;  /* 0x3f3504f322227823 */ /* 0x000fc80000000028 */
[----:B------:R-:W-:Y:S01]  /*3fa70*/  FFMA R31, R34, 0.19891236722469329834, R50 ;  /* 0x3e4bafaf221f7823 */ /* 0x000fe20000000032 */
[----:B------:R-:W-:Y:S02]  /*3fa80*/  FFMA R50, R50, -0.19891236722469329834, R34 ;  /* 0xbe4bafaf32327823 */ /* 0x000fe40000000022 */
[----:B------:R-:W3:Y:S01]  /*3fa90*/  LDL.LU R34, [R1+0x60] ;  /* 0x0000600001227983 */ /* 0x000ee20000300800 */
        /* <DEDUP_REMOVED lines=9> */
[----:B------:R-:W-:Y:S01]  /*3fb30*/  FFMA R52, R31, 1.6629391908645629883, R52 ;  /* 0x3fd4db311f347823 */ /* 0x000fe20000000034 */
[C-C-:B------:R-:W-:Y:S01]  /*3fb40*/  FADD R7, R11.reuse, R12.reuse ;  /* 0x0000000c0b077221 */ /* 0x140fe20000000000 */
[----:B------:R-:W-:Y:S01]  /*3fb50*/  FADD R11, R11, -R12 ;  /* 0x8000000c0b0b7221 */ /* 0x000fe20000000000 */
[----:B------:R-:W-:Y:S01]  /*3fb60*/  FFMA R31, R39, 0.41421356797218322754, R38 ;  /* 0x3ed413cd271f7823 */ /* 0x000fe20000000026 */
[----:B------:R-:W-:Y:S01]  /*3fb70*/  FFMA R12, R38, 0.41421356797218322754, -R39 ;  /* 0x3ed413cd260c7823 */ /* 0x000fe20000000827 */
[C-C-:B------:R-:W-:Y:S01]  /*3fb80*/  FADD R33, R36.reuse, -R37.reuse ;  /* 0x8000002524217221 */ /* 0x140fe20000000000 */
[----:B------:R-:W-:-:S03]  /*3fb90*/  FADD R13, R36, R37 ;  /* 0x00000025240d7221 */ /* 0x000fc60000000000 */
[----:B------:R-:W-:Y:S01]  /*3fba0*/  FFMA R27, R33, -0.70710676908493041992, R29 ;  /* 0xbf3504f3211b7823 */ /* 0x000fe2000000001d */
[----:B------:R-:W-:Y:S01]  /*3fbb0*/  FFMA R39, R13, 0.70710676908493041992, R35 ;  /* 0x3f3504f30d277823 */ /* 0x000fe20000000023 */
[----:B------:R-:W-:Y:S01]  /*3fbc0*/  FFMA R29, R33, 0.70710676908493041992, R29 ;  /* 0x3f3504f3211d7823 */ /* 0x000fe2000000001d */
[----:B------:R-:W-:Y:S01]  /*3fbd0*/  FFMA R13, R13, -0.70710676908493041992, R35 ;  /* 0xbf3504f30d0d7823 */ /* 0x000fe20000000023 */
[C-C-:B------:R-:W-:Y:S01]  /*3fbe0*/  FFMA R35, R31.reuse, 1.8477590084075927734, R7.reuse ;  /* 0x3fec835e1f237823 */ /* 0x140fe20000000007 */
[----:B------:R-:W-:Y:S01]  /*3fbf0*/  FFMA R7, R31, -1.8477590084075927734, R7 ;  /* 0xbfec835e1f077823 */ /* 0x000fe20000000007 */
[----:B------:R-:W-:Y:S01]  /*3fc00*/  FFMA R31, R29, 0.19891236722469329834, R39 ;  /* 0x3e4bafaf1d1f7823 */ /* 0x000fe20000000027 */
[C---:B------:R-:W-:Y:S01]  /*3fc10*/  FFMA R37, R12.reuse, -1.8477590084075927734, R11 ;  /* 0xbfec835e0c257823 */ /* 0x040fe2000000000b */
[----:B------:R-:W-:Y:S01]  /*3fc20*/  FFMA R39, R39, -0.19891236722469329834, R29 ;  /* 0xbe4bafaf27277823 */ /* 0x000fe2000000001d */
[----:B------:R-:W-:Y:S01]  /*3fc30*/  FFMA R11, R12, 1.8477590084075927734, R11 ;  /* 0x3fec835e0c0b7823 */ /* 0x000fe2000000000b */
[----:B------:R-:W-:Y:S01]  /*3fc40*/  FFMA R29, R31, -1.9615705013275146484, R35 ;  /* 0xbffb14be1f1d7823 */ /* 0x000fe20000000023 */
[----:B------:R-:W-:Y:S01]  /*3fc50*/  FFMA R12, R13, 0.66817861795425415039, R27 ;  /* 0x3f2b0dc10d0c7823 */ /* 0x000fe2000000001b */
[----:B------:R-:W-:-:S03]  /*3fc60*/  FFMA R13, R27, -0.66817861795425415039, R13 ;  /* 0xbf2b0dc11b0d7823 */ /* 0x000fc6000000000d */
[----:B------:R0:W-:Y:S01]  /*3fc70*/  STL [R1+0x64], R29 ;  /* 0x0000641d01007387 */ /* 0x0001e20000100800 */
[C---:B------:R-:W-:Y:S01]  /*3fc80*/  FFMA R36, R12.reuse, -1.6629391908645629883, R37 ;  /* 0xbfd4db310c247823 */ /* 0x040fe20000000025 */
[C-C-:B------:R-:W-:Y:S01]  /*3fc90*/  FFMA R40, R13.reuse, -1.6629391908645629883, R11.reuse ;  /* 0xbfd4db310d287823 */ /* 0x140fe2000000000b */
[----:B------:R-:W-:Y:S01]  /*3fca0*/  FFMA R41, R13, 1.6629391908645629883, R11 ;  /* 0x3fd4db310d297823 */ /* 0x000fe2000000000b */
[----:B------:R-:W-:Y:S01]  /*3fcb0*/  FFMA R37, R12, 1.6629391908645629883, R37 ;  /* 0x3fd4db310c257823 */ /* 0x000fe20000000025 */
[----:B------:R-:W4:Y:S01]  /*3fcc0*/  LDL.LU R57, [R1+0x34] ;  /* 0x0000340001397983 */ /* 0x000f220000300800 */
[----:B------:R-:W-:Y:S01]  /*3fcd0*/  FFMA R12, R28, 0.41421356797218322754, R53 ;  /* 0x3ed413cd1c0c7823 */ /* 0x000fe20000000035 */
[----:B------:R-:W-:Y:S01]  /*3fce0*/  FFMA R28, R53, 0.41421356797218322754, -R28 ;  /* 0x3ed413cd351c7823 */ /* 0x000fe2000000081c */
[C-C-:B--2---:R-:W-:Y:S01]  /*3fcf0*/  FADD R11, R47.reuse, R48.reuse ;  /* 0x000000302f0b7221 */ /* 0x144fe20000000000 */
[----:B------:R-:W-:Y:S02]  /*3fd00*/  FADD R13, R47, -R48 ;  /* 0x800000302f0d7221 */ /* 0x000fe40000000000 */
[----:B------:R-:W4:Y:S04]  /*3fd10*/  LDL.LU R47, [R1+0x48] ;  /* 0x00004800012f7983 */ /* 0x000f280000300800 */
[----:B------:R-:W2:Y:S04]  /*3fd20*/  LDL.LU R56, [R1+0x40] ;  /* 0x0000400001387983 */ /* 0x000ea80000300800 */
[----:B------:R-:W2:Y:S04]  /*3fd30*/  LDL.LU R53, [R1+0x44] ;  /* 0x0000440001357983 */ /* 0x000ea80000300800 */
[----:B------:R-:W2:Y:S01]  /*3fd40*/  LDL.LU R48, [R1+0x4c] ;  /* 0x00004c0001307983 */ /* 0x000ea20000300800 */
[C-C-:B------:R-:W-:Y:S01]  /*3fd50*/  FFMA R38, R39.reuse, -1.9615705013275146484, R7.reuse ;  /* 0xbffb14be27267823 */ /* 0x140fe20000000007 */
[----:B------:R-:W-:Y:S01]  /*3fd60*/  FFMA R39, R39, 1.9615705013275146484, R7 ;  /* 0x3ffb14be27277823 */ /* 0x000fe20000000007 */
[C-C-:B------:R-:W-:Y:S01]  /*3fd70*/  FADD R7, R9.reuse, R10.reuse ;  /* 0x0000000a09077221 */ /* 0x140fe20000000000 */
[----:B------:R-:W-:Y:S01]  /*3fd80*/  FADD R9, R9, -R10 ;  /* 0x8000000a09097221 */ /* 0x000fe20000000000 */
[----:B------:R-:W-:Y:S01]  /*3fd90*/  FFMA R35, R31, 1.9615705013275146484, R35 ;  /* 0x3ffb14be1f237823 */ /* 0x000fe20000000023 */
[C-C-:B------:R-:W-:Y:S01]  /*3fda0*/  FFMA R10, R13.reuse, -0.70710676908493041992, R26.reuse ;  /* 0xbf3504f30d0a7823 */ /* 0x140fe2000000001a */
[----:B------:R-:W-:Y:S01]  /*3fdb0*/  FFMA R13, R13, 0.70710676908493041992, R26 ;  /* 0x3f3504f30d0d7823 */ /* 0x000fe2000000001a */
[C-C-:B------:R-:W-:Y:S01]  /*3fdc0*/  FFMA R27, R12.reuse, 1.8477590084075927734, R7.reuse ;  /* 0x3fec835e0c1b7823 */ /* 0x140fe20000000007 */
[----:B------:R-:W-:Y:S01]  /*3fdd0*/  FFMA R7, R12, -1.8477590084075927734, R7 ;  /* 0xbfec835e0c077823 */ /* 0x000fe20000000007 */
[C-C-:B0-----:R-:W-:Y:S01]  /*3fde0*/  FFMA R29, R28.reuse, -1.8477590084075927734, R9.reuse ;  /* 0xbfec835e1c1d7823 */ /* 0x141fe20000000009 */
[----:B------:R-:W-:Y:S01]  /*3fdf0*/  FFMA R9, R28, 1.8477590084075927734, R9 ;  /* 0x3fec835e1c097823 */ /* 0x000fe20000000009 */
[C-C-:B---3--:R-:W-:Y:S01]  /*3fe00*/  FFMA R31, R11.reuse, 0.70710676908493041992, R34.reuse ;  /* 0x3f3504f30b1f7823 */ /* 0x148fe20000000022 */
[----:B------:R-:W-:-:S03]  /*3fe10*/  FFMA R11, R11, -0.70710676908493041992, R34 ;  /* 0xbf3504f30b0b7823 */ /* 0x000fc60000000022 */
[----:B------:R-:W-:-:S04]  /*3fe20*/  FFMA R12, R13, 0.19891236722469329834, R31 ;  /* 0x3e4bafaf0d0c7823 */ /* 0x000fc8000000001f */
[C-C-:B------:R-:W-:Y:S01]  /*3fe30*/  FFMA R26, R12.reuse, -1.9615705013275146484, R27.reuse ;  /* 0xbffb14be0c1a7823 */ /* 0x140fe2000000001b */
[----:B------:R-:W-:Y:S01]  /*3fe40*/  FFMA R27, R12, 1.9615705013275146484, R27 ;  /* 0x3ffb14be0c1b7823 */ /* 0x000fe2000000001b */
[----:B------:R-:W-:Y:S01]  /*3fe50*/  FFMA R12, R11, 0.66817861795425415039, R10 ;  /* 0x3f2b0dc10b0c7823 */ /* 0x000fe2000000000a */
[----:B------:R-:W-:Y:S01]  /*3fe60*/  FFMA R10, R10, -0.66817861795425415039, R11 ;  /* 0xbf2b0dc10a0a7823 */ /* 0x000fe2000000000b */
[----:B------:R-:W-:Y:S01]  /*3fe70*/  FMUL R11, R30, 1.4142135381698608398 ;  /* 0x3fb504f31e0b7820 */ /* 0x000fe20000400000 */
[----:B------:R-:W-:-:S04]  /*3fe80*/  FFMA R31, R31, -0.19891236722469329834, R13 ;  /* 0xbe4bafaf1f1f7823 */ /* 0x000fc8000000000d */
[----:B------:R-:W-:Y:S01]  /*3fe90*/  FSEL R11, R11, RZ, P4 ;  /* 0x000000ff0b0b7208 */ /* 0x000fe20002000000 */
[C---:B------:R-:W-:Y:S01]  /*3fea0*/  FFMA R30, R31.reuse, -1.9615705013275146484, R7 ;  /* 0xbffb14be1f1e7823 */ /* 0x040fe20000000007 */
[----:B------:R-:W-:Y:S01]  /*3feb0*/  FFMA R28, R12, -1.6629391908645629883, R29 ;  /* 0xbfd4db310c1c7823 */ /* 0x000fe2000000001d */
[----:B------:R-:W-:Y:S01]  /*3fec0*/  FFMA R31, R31, 1.9615705013275146484, R7 ;  /* 0x3ffb14be1f1f7823 */ /* 0x000fe20000000007 */
[C-C-:B------:R-:W-:Y:S01]  /*3fed0*/  FFMA R33, R10.reuse, -1.6629391908645629883, R9.reuse ;  /* 0xbfd4db310a217823 */ /* 0x140fe20000000009 */
[----:B------:R-:W-:Y:S01]  /*3fee0*/  FFMA R34, R10, 1.6629391908645629883, R9 ;  /* 0x3fd4db310a227823 */ /* 0x000fe20000000009 */
[----:B------:R-:W-:Y:S01]  /*3fef0*/  FFMA R29, R12, 1.6629391908645629883, R29 ;  /* 0x3fd4db310c1d7823 */ /* 0x000fe2000000001d */
[C-C-:B------:R-:W-:Y:S01]  /*3ff00*/  FADD R7, R8.reuse, R11.reuse ;  /* 0x0000000b08077221 */ /* 0x140fe20000000000 */
[----:B------:R-:W-:Y:S01]  /*3ff10*/  FADD R9, R8, -R11 ;  /* 0x8000000b08097221 */ /* 0x000fe20000000000 */
[----:B----4-:R-:W-:Y:S01]  /*3ff20*/  FFMA R12, R57, 0.41421356797218322754, R47 ;  /* 0x3ed413cd390c7823 */ /* 0x010fe2000000002f */
[----:B------:R-:W-:-:S02]  /*3ff30*/  FFMA R10, R47, 0.41421356797218322754, -R57 ;  /* 0x3ed413cd2f0a7823 */ /* 0x000fc40000000839 */
[----:B------:R-:W3:Y:S01]  /*3ff40*/  LDL.LU R57, [R1+0x38] ;  /* 0x0000380001397983 */ /* 0x000ee20000300800 */
[C-C-:B--2---:R-:W-:Y:S01]  /*3ff50*/  FADD R8, R53.reuse, -R56.reuse ;  /* 0x8000003835087221 */ /* 0x144fe20000000000 */
[----:B------:R-:W-:Y:S02]  /*3ff60*/  FADD R47, R53, R56 ;  /* 0x00000038352f7221 */ /* 0x000fe40000000000 */
[----:B------:R-:W2:Y:S01]  /*3ff70*/  LDL.LU R56, [R1+0xb4] ;  /* 0x0000b40001387983 */ /* 0x000ea20000300800 */
[C-C-:B------:R-:W-:Y:S01]  /*3ff80*/  FFMA R11, R8.reuse, -0.70710676908493041992, R15.reuse ;  /* 0xbf3504f3080b7823 */ /* 0x140fe2000000000f */
[C-C-:B------:R-:W-:Y:S01]  /*3ff90*/  FFMA R13, R47.reuse, 0.70710676908493041992, R48.reuse ;  /* 0x3f3504f32f0d7823 */ /* 0x140fe20000000030 */
[----:B------:R-:W-:Y:S01]  /*3ffa0*/  FFMA R15, R8, 0.70710676908493041992, R15 ;  /* 0x3f3504f3080f7823 */ /* 0x000fe2000000000f */
[----:B------:R-:W-:Y:S01]  /*3ffb0*/  FFMA R47, R47, -0.70710676908493041992, R48 ;  /* 0xbf3504f32f2f7823 */ /* 0x000fe20000000030 */
[C---:B------:R-:W-:Y:S02]  /*3ffc0*/  FFMA R8, R12.reuse, 1.8477590084075927734, R7 ;  /* 0x3fec835e0c087823 */ /* 0x040fe40000000007 */
[----:B------:R-:W-:Y:S01]  /*3ffd0*/  FFMA R48, R15, 0.19891236722469329834, R13 ;  /* 0x3e4bafaf0f307823 */ /* 0x000fe2000000000d */
[----:B------:R-:W-:Y:S01]  /*3ffe0*/  FFMA R12, R12, -1.8477590084075927734, R7 ;  /* 0xbfec835e0c0c7823 */ /* 0x000fe20000000007 */
[----:B------:R-:W-:-:S02]  /*3fff0*/  FFMA R13, R13, -0.19891236722469329834, R15 ;  /* 0xbe4bafaf0d0d7823 */ /* 0x000fc4000000000f */
[C-C-:B------:R-:W-:Y:S01]  /*40000*/  FFMA R7, R48.reuse, -1.9615705013275146484, R8.reuse ;  /* 0xbffb14be30077823 */ /* 0x140fe20000000008 */
[----:B------:R-:W-:Y:S01]  /*40010*/  FFMA R8, R48, 1.9615705013275146484, R8 ;  /* 0x3ffb14be30087823 */ /* 0x000fe20000000008 */
[C-C-:B------:R-:W-:Y:S01]  /*40020*/  FFMA R48, R10.reuse, -1.8477590084075927734, R9.reuse ;  /* 0xbfec835e0a307823 */ /* 0x140fe20000000009 */
[----:B------:R-:W-:Y:S01]  /*40030*/  FFMA R15, R10, 1.8477590084075927734, R9 ;  /* 0x3fec835e0a0f7823 */ /* 0x000fe20000000009 */
[----:B------:R-:W-:-:S04]  /*40040*/  FFMA R10, R47, 0.66817861795425415039, R11 ;  /* 0x3f2b0dc12f0a7823 */ /* 0x000fc8000000000b */
[C-C-:B------:R-:W-:Y:S01]  /*40050*/  FFMA R9, R10.reuse, -1.6629391908645629883, R48.reuse ;  /* 0xbfd4db310a097823 */ /* 0x140fe20000000030 */
[----:B------:R-:W-:Y:S02]  /*40060*/  FFMA R10, R10, 1.6629391908645629883, R48 ;  /* 0x3fd4db310a0a7823 */ /* 0x000fe40000000030 */
[----:B------:R-:W4:Y:S01]  /*40070*/  LDL.LU R48, [R1+0x3c] ;  /* 0x00003c0001307983 */ /* 0x000f220000300800 */
[----:B------:R-:W-:Y:S01]  /*40080*/  FMUL R32, R32, 1.4142135381698608398 ;  /* 0x3fb504f320207820 */ /* 0x000fe20000400000 */
[----:B------:R-:W-:-:S04]  /*40090*/  FMUL R43, R43, 1.4142135381698608398 ;  /* 0x3fb504f32b2b7820 */ /* 0x000fc80000400000 */
[----:B------:R-:W-:Y:S02]  /*400a0*/  FSEL R32, R32, RZ, P6 ;  /* 0x000000ff20207208 */ /* 0x000fe40003000000 */
[----:B------:R-:W-:Y:S01]  /*400b0*/  FSEL R43, R43, RZ, P5 ;  /* 0x000000ff2b2b7208 */ /* 0x000fe20002800000 */
[----:B------:R-:W-:Y:S01]  /*400c0*/  FFMA R47, R11, -0.66817861795425415039, R47 ;  /* 0xbf2b0dc10b2f7823 */ /* 0x000fe2000000002f */
[C-C-:B------:R-:W-:Y:S01]  /*400d0*/  FFMA R11, R13.reuse, -1.9615705013275146484, R12.reuse ;  /* 0xbffb14be0d0b7823 */ /* 0x140fe2000000000c */
[----:B------:R-:W-:Y:S02]  /*400e0*/  FFMA R12, R13, 1.9615705013275146484, R12 ;  /* 0x3ffb14be0d0c7823 */ /* 0x000fe4000000000c */
[C-C-:B------:R-:W-:Y:S01]  /*400f0*/  FADD R53, R32.reuse, R43.reuse ;  /* 0x0000002b20357221 */ /* 0x140fe20000000000 */
[----:B------:R-:W-:Y:S01]  /*40100*/  FADD R32, R32, -R43 ;  /* 0x8000002b20207221 */ /* 0x000fe20000000000 */
[C-C-:B------:R-:W-:Y:S01]  /*40110*/  FFMA R13, R47.reuse, -1.6629391908645629883, R15.reuse ;  /* 0xbfd4db312f0d7823 */ /* 0x140fe2000000000f */
[----:B------:R-:W-:Y:S01]  /*40120*/  FFMA R15, R47, 1.6629391908645629883, R15 ;  /* 0x3fd4db312f0f7823 */ /* 0x000fe2000000000f */
[C-C-:B---3--:R-:W-:Y:S01]  /*40130*/  FADD R43, R57.reuse, R46.reuse ;  /* 0x0000002e392b7221 */ /* 0x148fe20000000000 */
[----:B------:R-:W-:-:S03]  /*40140*/  FADD R57, R57, -R46 ;  /* 0x8000002e39397221 */ /* 0x000fc60000000000 */
[C-C-:B--2---:R-:W-:Y:S01]  /*40150*/  FFMA R46, R43.reuse, 0.70710676908493041992, R56.reuse ;  /* 0x3f3504f32b2e7823 */ /* 0x144fe20000000038 */
[----:B------:R-:W-:Y:S01]  /*40160*/  FFMA R43, R43, -0.70710676908493041992, R56 ;  /* 0xbf3504f32b2b7823 */ /* 0x000fe20000000038 */
[----:B----4-:R-:W-:Y:S01]  /*40170*/  FFMA R47, R16, 0.41421356797218322754, R48 ;  /* 0x3ed413cd102f7823 */ /* 0x010fe20000000030 */
[----:B------:R-:W-:Y:S01]  /*40180*/  FFMA R16, R48, 0.41421356797218322754, -R16 ;  /* 0x3ed413cd30107823 */ /* 0x000fe20000000810 */
[C-C-:B------:R-:W-:Y:S01]  /*40190*/  FFMA R48, R57.reuse, -0.70710676908493041992, R17.reuse ;  /* 0xbf3504f339307823 */ /* 0x140fe20000000011 */
[----:B------:R-:W-:Y:S01]  /*401a0*/  FFMA R57, R57, 0.70710676908493041992, R17 ;  /* 0x3f3504f339397823 */ /* 0x000fe20000000011 */
[C-C-:B------:R-:W-:Y:S01]  /*401b0*/  FFMA R56, R47.reuse, 1.8477590084075927734, R53.reuse ;  /* 0x3fec835e2f387823 */ /* 0x140fe20000000035 */
[----:B------:R-:W-:Y:S02]  /*401c0*/  FFMA R17, R47, -1.8477590084075927734, R53 ;  /* 0xbfec835e2f117823 */ /* 0x000fe40000000035 */
[----:B------:R-:W-:Y:S01]  /*401d0*/  FFMA R47, R57, 0.19891236722469329834, R46 ;  /* 0x3e4bafaf392f7823 */ /* 0x000fe2000000002e */
[----:B------:R-:W-:-:S02]  /*401e0*/  FFMA R46, R46, -0.19891236722469329834, R57 ;  /* 0xbe4bafaf2e2e7823 */ /* 0x000fc40000000039 */
[----:B------:R-:W2:Y:S01]  /*401f0*/  LDL.LU R57, [R1] ;  /* 0x0000000001397983 */ /* 0x000ea20000300800 */
[----:B------:R-:W-:-:S05]  /*40200*/  FFMA R53, R47, -1.9615705013275146484, R56 ;  /* 0xbffb14be2f357823 */ /* 0x000fca0000000038 */
[----:B------:R0:W-:Y:S02]  /*40210*/  STL [R1+0x14], R53 ;  /* 0x0000143501007387 */ /* 0x0001e40000100800 */
[----:B0-----:R-:W-:Y:S02]  /*40220*/  FFMA R53, R47, 1.9615705013275146484, R56 ;  /* 0x3ffb14be2f357823 */ /* 0x001fe40000000038 */
[----:B------:R-:W3:Y:S04]  /*40230*/  LDL.LU R56, [R1+0x18] ;  /* 0x0000180001387983 */ /* 0x000ee80000300800 */
[----:B------:R0:W-:Y:S04]  /*40240*/  STL [R1+0x10], R53 ;  /* 0x0000103501007387 */ /* 0x0001e80000100800 */
[----:B0-----:R-:W4:Y:S01]  /*40250*/  LDL.LU R53, [R1+0xc0] ;  /* 0x0000c00001357983 */ /* 0x001f220000300800 */
[C-C-:B------:R-:W-:Y:S01]  /*40260*/  FFMA R47, R16.reuse, -1.8477590084075927734, R32.reuse ;  /* 0xbfec835e102f7823 */ /* 0x140fe20000000020 */
[----:B------:R-:W-:Y:S01]  /*40270*/  FFMA R16, R16, 1.8477590084075927734, R32 ;  /* 0x3fec835e10107823 */ /* 0x000fe20000000020 */
[----:B------:R-:W-:Y:S01]  /*40280*/  FFMA R32, R43, 0.66817861795425415039, R48 ;  /* 0x3f2b0dc12b207823 */ /* 0x000fe20000000030 */
[----:B------:R-:W-:-:S03]  /*40290*/  FFMA R43, R48, -0.66817861795425415039, R43 ;  /* 0xbf2b0dc1302b7823 */ /* 0x000fc6000000002b */
[C-C-:B------:R-:W-:Y:S01]  /*402a0*/  FFMA R48, R32.reuse, -1.6629391908645629883, R47.reuse ;  /* 0xbfd4db3120307823 */ /* 0x140fe2000000002f */
[----:B------:R-:W-:-:S04]  /*402b0*/  FFMA R47, R32, 1.6629391908645629883, R47 ;  /* 0x3fd4db31202f7823 */ /* 0x000fc8000000002f */
[----:B------:R-:W-:Y:S04]  /*402c0*/  STL [R1+0xc], R48 ;  /* 0x00000c3001007387 */ /* 0x000fe80000100800 */
[----:B------:R0:W-:Y:S02]  /*402d0*/  STL [R1+0x8], R47 ;  /* 0x0000082f01007387 */ /* 0x0001e40000100800 */
[C-C-:B0-----:R-:W-:Y:S01]  /*402e0*/  FFMA R47, R46.reuse, -1.9615705013275146484, R17.reuse ;  /* 0xbffb14be2e2f7823 */ /* 0x141fe20000000011 */
[----:B------:R-:W-:-:S04]  /*402f0*/  FFMA R17, R46, 1.9615705013275146484, R17 ;  /* 0x3ffb14be2e117823 */ /* 0x000fc80000000011 */
[----:B------:R-:W-:Y:S04]  /*40300*/  STL [R1+0x4], R47 ;  /* 0x0000042f01007387 */ /* 0x000fe80000100800 */
[----:B------:R0:W-:Y:S02]  /*40310*/  STL [R1], R17 ;  /* 0x0000001101007387 */ /* 0x0001e40000100800 */
[C-C-:B0-----:R-:W-:Y:S01]  /*40320*/  FFMA R17, R43.reuse, -1.6629391908645629883, R16.reuse ;  /* 0xbfd4db312b117823 */ /* 0x141fe20000000010 */
[----:B------:R-:W-:Y:S01]  /*40330*/  FFMA R16, R43, 1.6629391908645629883, R16 ;  /* 0x3fd4db312b107823 */ /* 0x000fe20000000010 */
[----:B--2---:R-:W-:Y:S02]  /*40340*/  FMUL R32, R57, 1.4142135381698608398 ;  /* 0x3fb504f339207820 */ /* 0x004fe40000400000 */
[----:B------:R-:W2:Y:S03]  /*40350*/  LDL.LU R57, [R1+0x20] ;  /* 0x0000200001397983 */ /* 0x000ea60000300800 */
[----:B------:R-:W-:Y:S01]  /*40360*/  FSEL R32, R32, RZ, P2 ;  /* 0x000000ff20207208 */ /* 0x000fe20001000000 */
[----:B---3--:R-:W-:-:S02]  /*40370*/  FMUL R48, R56, 1.4142135381698608398 ;  /* 0x3fb504f338307820 */ /* 0x008fc40000400000 */
[----:B------:R-:W3:Y:S03]  /*40380*/  LDL.LU R56, [R1+0x1c] ;  /* 0x00001c0001387983 */ /* 0x000ee60000300800 */
[----:B------:R-:W-:-:S05]  /*40390*/  FSEL R48, R48, RZ, P0 ;  /* 0x000000ff30307208 */ /* 0x000fca0000000000 */
[C-C-:B------:R-:W-:Y:S01]  /*403a0*/  FADD R46, R48.reuse, R32.reuse ;  /* 0x00000020302e7221 */ /* 0x140fe20000000000 */
[----:B------:R-:W-:Y:S01]  /*403b0*/  FADD R48, R48, -R32 ;  /* 0x8000002030307221 */ /* 0x000fe20000000000 */
[----:B------:R-:W-:Y:S01]  /*403c0*/  FFMA R32, R21, 0.41421356797218322754, R19 ;  /* 0x3ed413cd15207823 */ /* 0x000fe20000000013 */
[----:B------:R-:W-:Y:S01]  /*403d0*/  FFMA R19, R19, 0.41421356797218322754, -R21 ;  /* 0x3ed413cd13137823 */ /* 0x000fe20000000815 */
[C-C-:B------:R-:W-:Y:S01]  /*403e0*/  FADD R21, R18.reuse, R20.reuse ;  /* 0x0000001412157221 */ /* 0x140fe20000000000 */
[----:B------:R-:W-:-:S03]  /*403f0*/  FADD R18, R18, -R20 ;  /* 0x8000001412127221 */ /* 0x000fc60000000000 */
[----:B----4-:R-:W-:Y:S01]  /*40400*/  FFMA R20, R21, 0.70710676908493041992, R53 ;  /* 0x3f3504f315147823 */ /* 0x010fe20000000035 */
[C-C-:B------:R-:W-:Y:S01]  /*40410*/  FFMA R47, R18.reuse, 0.70710676908493041992, R22.reuse ;  /* 0x3f3504f3122f7823 */ /* 0x140fe20000000016 */
[----:B------:R-:W-:Y:S01]  /*40420*/  FFMA R43, R18, -0.70710676908493041992, R22 ;  /* 0xbf3504f3122b7823 */ /* 0x000fe20000000016 */
[C-C-:B------:R-:W-:Y:S01]  /*40430*/  FFMA R18, R32.reuse, 1.8477590084075927734, R46.reuse ;  /* 0x3fec835e20127823 */ /* 0x140fe2000000002e */
[----:B------:R-:W-:Y:S01]  /*40440*/  FFMA R22, R32, -1.8477590084075927734, R46 ;  /* 0xbfec835e20167823 */ /* 0x000fe2000000002e */
[----:B------:R-:W-:Y:S01]  /*40450*/  FFMA R46, R47, 0.19891236722469329834, R20 ;  /* 0x3e4bafaf2f2e7823 */ /* 0x000fe20000000014 */
[----:B------:R-:W-:-:S03]  /*40460*/  FFMA R32, R20, -0.19891236722469329834, R47 ;  /* 0xbe4bafaf14207823 */ /* 0x000fc6000000002f */
[C-C-:B------:R-:W-:Y:S01]  /*40470*/  FFMA R20, R46.reuse, -1.9615705013275146484, R18.reuse ;  /* 0xbffb14be2e147823 */ /* 0x140fe20000000012 */
[----:B------:R-:W-:Y:S02]  /*40480*/  FFMA R21, R21, -0.70710676908493041992, R53 ;  /* 0xbf3504f315157823 */ /* 0x000fe40000000035 */
[----:B------:R-:W4:Y:S01]  /*40490*/  LDL.LU R53, [R1+0xbc] ;  /* 0x0000bc0001357983 */ /* 0x000f220000300800 */
[----:B------:R-:W-:-:S03]  /*404a0*/  FFMA R18, R46, 1.9615705013275146484, R18 ;  /* 0x3ffb14be2e127823 */ /* 0x000fc60000000012 */
[----:B------:R0:W-:Y:S04]  /*404b0*/  STL [R1+0x40], R20 ;  /* 0x0000401401007387 */ /* 0x0001e80000100800 */
[----:B------:R-:W4:Y:S04]  /*404c0*/  LDL.LU R47, [R1+0xb8] ;  /* 0x0000b800012f7983 */ /* 0x000f280000300800 */
[----:B------:R1:W-:Y:S04]  /*404d0*/  STL [R1+0x3c], R18 ;  /* 0x00003c1201007387 */ /* 0x0003e80000100800 */
[----:B------:R-:W4:Y:S01]  /*404e0*/  LDL.LU R46, [R1+0xc4] ;  /* 0x0000c400012e7983 */ /* 0x000f220000300800 */
[C-C-:B0-----:R-:W-:Y:S01]  /*404f0*/  FFMA R20, R19.reuse, 1.8477590084075927734, R48.reuse ;  /* 0x3fec835e13147823 */ /* 0x141fe20000000030 */
[----:B-1----:R-:W-:Y:S01]  /*40500*/  FFMA R18, R19, -1.8477590084075927734, R48 ;  /* 0xbfec835e13127823 */ /* 0x002fe20000000030 */
        /* <DEDUP_REMOVED lines=15> */
[----:B------:R-:W-:Y:S01]  /*40600*/  FSEL R18, R18, RZ, P1 ;  /* 0x000000ff12127208 */ /* 0x000fe20000800000 */
[----:B---3--:R-:W-:-:S05]  /*40610*/  FMUL R19, R56, 1.4142135381698608398 ;  /* 0x3fb504f338137820 */ /* 0x008fca0000400000 */
[----:B------:R-:W-:-:S05]  /*40620*/  FSEL R19, R19, RZ, P3 ;  /* 0x000000ff13137208 */ /* 0x000fca0001800000 */
[C-C-:B------:R-:W-:Y:S01]  /*40630*/  FADD R32, R18.reuse, R19.reuse ;  /* 0x0000001312207221 */ /* 0x140fe20000000000 */
[----:B------:R-:W-:Y:S01]  /*40640*/  FADD R43, R18, -R19 ;  /* 0x80000013122b7221 */ /* 0x000fe20000000000 */
[C-C-:B----4-:R-:W-:Y:S01]  /*40650*/  FADD R19, R47.reuse, R23.reuse ;  /* 0x000000172f137221 */ /* 0x150fe20000000000 */
[----:B------:R-:W-:-:S04]  /*40660*/  FADD R23, R47, -R23 ;  /* 0x800000172f177221 */ /* 0x000fc80000000000 */
[C-C-:B0-----:R-:W-:Y:S01]  /*40670*/  FFMA R20, R23.reuse, -0.70710676908493041992, R25.reuse ;  /* 0xbf3504f317147823 */ /* 0x141fe20000000019 */
[----:B------:R-:W-:Y:S01]  /*40680*/  FFMA R25, R23, 0.70710676908493041992, R25 ;  /* 0x3f3504f317197823 */ /* 0x000fe20000000019 */
[----:B------:R-:W-:-:S04]  /*40690*/  FFMA R21, R19, 0.70710676908493041992, R46 ;  /* 0x3f3504f313157823 */ /* 0x000fc8000000002e */
        /* <DEDUP_REMOVED lines=52> */
[----:B------:R-:W-:Y:S01]  /*409e0*/  STL [R1+0xd8], R0 ;  /* 0x0000d80001007387 */ /* 0x000fe20000100800 */
[----:B--2---:R-:W-:-:S05]  /*409f0*/  LEA R47, R47, R32, 0x2 ;  /* 0x000000202f2f7211 */ /* 0x004fca00078e10ff */
[----:B---3--:R-:W-:Y:S04]  /*40a00*/  STS [R47], R23 ;  /* 0x000000172f007388 */ /* 0x008fe80000000800 */
[----:B------:R-:W-:Y:S04]  /*40a10*/  STS [R47+0x84], R44 ;  /* 0x0000842c2f007388 */ /* 0x000fe80000000800 */
[----:B----4-:R-:W-:Y:S04]  /*40a20*/  STS [R47+0x108], R22 ;  /* 0x000108162f007388 */ /* 0x010fe80000000800 */
[----:B------:R2:W-:Y:S04]  /*40a30*/  STS [R47+0x39c], R20 ;  /* 0x00039c142f007388 */ /* 0x0005e80000000800 */
[----:B------:R-:W-:Y:S04]  /*40a40*/  STS [R47+0x18c], R61 ;  /* 0x00018c3d2f007388 */ /* 0x000fe80000000800 */
[----:B------:R-:W-:Y:S04]  /*40a50*/  STS [R47+0x210], R60 ;  /* 0x0002103c2f007388 */ /* 0x000fe80000000800 */
[----:B--2---:R-:W2:Y:S04]  /*40a60*/  LDL.LU R20, [R1+0x64] ;  /* 0x0000640001147983 */ /* 0x004ea80000300800 */
        /* <DEDUP_REMOVED lines=31> */
[----:B------:R-:W3:Y:S04]  /*40c60*/  LDL.LU R45, [R1+0x10] ;  /* 0x00001000012d7983 */ /* 0x000ee80000300800 */
[----:B------:R-:W4:Y:S04]  /*40c70*/  LDL.LU R6, [R1+0x8] ;  /* 0x0000080001067983 */ /* 0x000f280000300800 */
[----:B------:R-:W4:Y:S04]  /*40c80*/  LDL.LU R19, [R1+0x4] ;  /* 0x0000040001137983 */ /* 0x000f280000300800 */
[----:B------:R-:W4:Y:S04]  /*40c90*/  LDL.LU R18, [R1] ;  /* 0x0000000001127983 */ /* 0x000f280000300800 */
[----:B------:R-:W4:Y:S04]  /*40ca0*/  LDL.LU R32, [R1+0xc] ;  /* 0x00000c0001207983 */ /* 0x000f280000300800 */
[----:B------:R-:W-:Y:S04]  /*40cb0*/  STS [R47], R35 ;  /* 0x000000232f007388 */ /* 0x000fe80000000800 */
[----:B------:R-:W-:Y:S04]  /*40cc0*/  STS [R47+0x84], R41 ;  /* 0x000084292f007388 */ /* 0x000fe80000000800 */
[----:B------:R-:W-:Y:S04]  /*40cd0*/  STS [R47+0x108], R37 ;  /* 0x000108252f007388 */ /* 0x000fe80000000800 */
[----:B------:R-:W-:Y:S04]  /*40ce0*/  STS [R47+0x18c], R38 ;  /* 0x00018c262f007388 */ /* 0x000fe80000000800 */
[----:B------:R-:W-:Y:S04]  /*40cf0*/  STS [R47+0x210], R39 ;  /* 0x000210272f007388 */ /* 0x000fe80000000800 */
[----:B------:R-:W-:Y:S04]  /*40d00*/  STS [R47+0x294], R36 ;  /* 0x000294242f007388 */ /* 0x000fe80000000800 */
[----:B------:R-:W-:Y:S04]  /*40d10*/  STS [R47+0x318], R40 ;  /* 0x000318282f007388 */ /* 0x000fe80000000800 */
        /* <DEDUP_REMOVED lines=32> */
[----:B------:R0:W-:Y:S04]  /*40f20*/  STS [R47+0x18c], R11 ;  /* 0x00018c0b2f007388 */ /* 0x0001e80000000800 */
[----:B------:R-:W-:Y:S04]  /*40f30*/  STS [R47+0x210], R12 ;  /* 0x0002100c2f007388 */ /* 0x000fe80000000800 */
[----:B------:R-:W-:Y:S04]  /*40f40*/  STS [R47+0x294], R9 ;  /* 0x000294092f007388 */ /* 0x000fe80000000800 */
[----:B------:R-:W-:Y:S04]  /*40f50*/  STS [R47+0x318], R13 ;  /* 0x0003180d2f007388 */ /* 0x000fe80000000800 */
[----:B------:R-:W-:Y:S01]  /*40f60*/  STS [R47+0x39c], R7 ;  /* 0x00039c072f007388 */ /* 0x000fe20000000800 */
[----:B------:R-:W-:-:S03]  /*40f70*/  NOP ;  /* 0x0000000000007918 */ /* 0x000fc60000000000 */
[----:B------:R-:W1:Y:S04]  /*40f80*/  LDS R4, [R48+0x10] ;  /* 0x0000100030047984 */ /* 0x000e680000000800 */
[----:B--2---:R-:W2:Y:S04]  /*40f90*/  LDL.LU R20, [R1+0x14] ;  /* 0x0000140001147983 */ /* 0x004ea80000300800 */
[----:B0-----:R-:W2:Y:S04]  /*40fa0*/  LDL.LU R11, [R1+0x3c] ;  /* 0x00003c00010b7983 */ /* 0x001ea80000300800 */
[----:B------:R-:W2:Y:S04]  /*40fb0*/  LDL.LU R10, [R1+0x18] ;  /* 0x00001800010a7983 */ /* 0x000ea80000300800 */
[----:B------:R-:W-:Y:S04]  /*40fc0*/  LDS R21, [R48] ;  /* 0x0000000030157984 */ /* 0x000fe80000000800 */
[----:B------:R-:W-:Y:S04]  /*40fd0*/  LDS R22, [R48+0x4] ;  /* 0x0000040030167984 */ /* 0x000fe80000000800 */
[----:B------:R-:W-:Y:S04]  /*40fe0*/  LDS R23, [R48+0x8] ;  /* 0x0000080030177984 */ /* 0x000fe80000000800 */
[----:B------:R-:W-:Y:S04]  /*40ff0*/  LDS R24, [R48+0xc] ;  /* 0x00000c0030187984 */ /* 0x000fe80000000800 */
[----:B------:R-:W-:Y:S04]  /*41000*/  LDS R25, [R48+0x14] ;  /* 0x0000140030197984 */ /* 0x000fe80000000800 */
[----:B------:R-:W-:Y:S04]  /*41010*/  LDS R26, [R48+0x18] ;  /* 0x00001800301a7984 */ /* 0x000fe80000000800 */
[----:B-1----:R0:W-:Y:S04]  /*41020*/  STL [R1+0x64], R4 ;  /* 0x0000640401007387 */ /* 0x0021e80000100800 */
[----:B------:R-:W2:Y:S04]  /*41030*/  LDL.LU R8, [R1+0x28] ;  /* 0x0000280001087983 */ /* 0x000ea80000300800 */
[----:B------:R-:W2:Y:S04]  /*41040*/  LDL.LU R59, [R1+0x24] ;  /* 0x00002400013b7983 */ /* 0x000ea80000300800 */
[----:B0-----:R-:W2:Y:S04]  /*41050*/  LDL.LU R4, [R1+0x20] ;  /* 0x0000200001047983 */ /* 0x001ea80000300800 */
[----:B------:R-:W2:Y:S04]  /*41060*/  LDL.LU R5, [R1+0x2c] ;  /* 0x00002c0001057983 */ /* 0x000ea80000300800 */
[----:B------:R-:W2:Y:S04]  /*41070*/  LDL.LU R49, [R1+0x1c] ;  /* 0x00001c0001317983 */ /* 0x000ea80000300800 */
[----:B------:R-:W2:Y:S04]  /*41080*/  LDL.LU R14, [R1+0x40] ;  /* 0x00004000010e7983 */ /* 0x000ea80000300800 */
[----:B------:R-:W-:Y:S01]  /*41090*/  LDS R27, [R48+0x1c] ;  /* 0x00001c00301b7984 */ /* 0x000fe20000000800 */
[----:B------:R-:W-:-:S03]  /*410a0*/  NOP ;  /* 0x0000000000007918 */ /* 0x000fc60000000000 */
[----:B---3--:R0:W-:Y:S04]  /*410b0*/  STS [R47], R45 ;  /* 0x0000002d2f007388 */ /* 0x0081e80000000800 */
[----:B----4-:R1:W-:Y:S04]  /*410c0*/  STS [R47+0x294], R32 ;  /* 0x000294202f007388 */ /* 0x0103e80000000800 */
[----:B0-----:R-:W3:Y:S04]  /*410d0*/  LDL.LU R45, [R1+0x34] ;  /* 0x00003400012d7983 */ /* 0x001ee80000300800 */
[----:B-1----:R-:W4:Y:S04]  /*410e0*/  LDL.LU R32, [R1+0x38] ;  /* 0x0000380001207983 */ /* 0x002f280000300800 */
[----:B------:R-:W-:Y:S04]  /*410f0*/  STS [R47+0x84], R16 ;  /* 0x000084102f007388 */ /* 0x000fe80000000800 */
[----:B------:R-:W-:Y:S04]  /*41100*/  STS [R47+0x108], R6 ;  /* 0x000108062f007388 */ /* 0x000fe80000000800 */
[----:B------:R-:W-:Y:S04]  /*41110*/  STS [R47+0x18c], R19 ;  /* 0x00018c132f007388 */ /* 0x000fe80000000800 */
[----:B------:R-:W-:Y:S04]  /*41120*/  STS [R47+0x210], R18 ;  /* 0x000210122f007388 */ /* 0x000fe80000000800 */
[----:B------:R-:W-:Y:S01]  /*41130*/  STS [R47+0x318], R17 ;  /* 0x000318112f007388 */ /* 0x000fe20000000800 */
[----:B------:R-:W-:-:S03]  /*41140*/  FMUL R44, R44, 1.4142135381698608398 ;  /* 0x3fb504f32c2c7820 */ /* 0x000fc60000400000 */
        /* <DEDUP_REMOVED lines=15> */
[----:B------:R0:W-:Y:S04]  /*41240*/  STS [R47+0x210], R4 ;  /* 0x000210042f007388 */ /* 0x0001e80000000800 */
[----:B------:R1:W-:Y:S04]  /*41250*/  STS [R47+0x294], R5 ;  /* 0x000294052f007388 */ /* 0x0003e80000000800 */
[----:B------:R-:W-:Y:S04]  /*41260*/  STS [R47+0x318], R49 ;  /* 0x000318312f007388 */ /* 0x000fe80000000800 */
[----:B------:R-:W-:Y:S01]  /*41270*/  STS [R47+0x39c], R14 ;  /* 0x00039c0e2f007388 */ /* 0x000fe20000000800 */
[----:B------:R-:W-:-:S03]  /*41280*/  NOP ;  /* 0x0000000000007918 */ /* 0x000fc60000000000 */
[----:B------:R-:W2:Y:S04]  /*41290*/  LDS R7, [R48] ;  /* 0x0000000030077984 */ /* 0x000ea80000000800 */
[----:B------:R-:W3:Y:S04]  /*412a0*/  LDS R12, [R48+0x10] ;  /* 0x00001000300c7984 */ /* 0x000ee80000000800 */
[----:B0-----:R-:W4:Y:S04]  /*412b0*/  LDL.LU R4, [R1+0x4c] ;  /* 0x00004c0001047983 */ /* 0x001f280000300800 */
[----:B-1----:R-:W4:Y:S01]  /*412c0*/  LDL.LU R5, [R1+0x58] ;  /* 0x0000580001057983 */ /* 0x002f220000300800 */
[C-C-:B------:R-:W-:Y:S01]  /*412d0*/  FFMA R59, R57.reuse, 1.4142135381698608398, R44.reuse ;  /* 0x3fb504f3393b7823 */ /* 0x140fe2000000002c */
[----:B------:R-:W-:Y:S01]  /*412e0*/  FFMA R44, R57, 1.4142135381698608398, -R44 ;  /* 0x3fb504f3392c7823 */ /* 0x000fe2000000082c */
[C-C-:B------:R-:W-:Y:S01]  /*412f0*/  FADD R57, R56.reuse, R46.reuse ;  /* 0x0000002e38397221 */ /* 0x140fe20000000000 */
[----:B------:R-:W-:Y:S01]  /*41300*/  LDS R8, [R48+0x8] ;  /* 0x0000080030087984 */ /* 0x000fe20000000800 */
[----:B------:R-:W-:-:S03]  /*41310*/  FADD R56, R56, -R46 ;  /* 0x8000002e38387221 */ /* 0x000fc60000000000 */
[----:B------:R-:W-:Y:S04]  /*41320*/  LDS R9, [R48+0xc] ;  /* 0x00000c0030097984 */ /* 0x000fe80000000800 */
[----:B------:R-:W-:Y:S04]  /*41330*/  LDS R10, [R48+0x14] ;  /* 0x00001400300a7984 */ /* 0x000fe80000000800 */
[----:B------:R-:W-:Y:S01]  /*41340*/  LDS R11, [R48+0x18] ;  /* 0x00001800300b7984 */ /* 0x000fe20000000800 */
[----:B------:R-:W-:-:S03]  /*41350*/  FFMA R46, R57, -0.70710676908493041992, R43 ;  /* 0xbf3504f3392e7823 */ /* 0x000fc6000000002b */
[----:B--2---:R-:W-:Y:S04]  /*41360*/  STL [R1+0x4], R7 ;  /* 0x0000040701007387 */ /* 0x004fe80000100800 */
[----:B------:R-:W2:Y:S04]  /*41370*/  LDL.LU R49, [R1+0x48] ;  /* 0x0000480001317983 */ /* 0x000ea80000300800 */
[----:B------:R-:W2:Y:S04]  /*41380*/  LDL.LU R14, [R1+0x5c] ;  /* 0x00005c00010e7983 */ /* 0x000ea80000300800 */
[----:B---3--:R-:W-:Y:S04]  /*41390*/  STL [R1+0x68], R12 ;  /* 0x0000680c01007387 */ /* 0x008fe80000100800 */
[----:B------:R-:W-:Y:S04]  /*413a0*/  LDS R7, [R48+0x4] ;  /* 0x0000040030077984 */ /* 0x000fe80000000800 */
[----:B------:R-:W-:Y:S01]  /*413b0*/  LDS R12, [R48+0x1c] ;  /* 0x00001c00300c7984 */ /* 0x000fe20000000800 */
[----:B------:R-:W-:-:S03]  /*413c0*/  NOP ;  /* 0x0000000000007918 */ /* 0x000fc60000000000 */
[----:B----4-:R0:W-:Y:S04]  /*413d0*/  STS [R47+0x84], R32 ;  /* 0x000084202f007388 */ /* 0x0101e80000000800 */
[----:B------:R1:W-:Y:S01]  /*413e0*/  STS [R47], R45 ;  /* 0x0000002d2f007388 */ /* 0x0003e20000000800 */
[----:B0-----:R-:W-:Y:S01]  /*413f0*/  FFMA R32, R61, 0.41421356797218322754, R58 ;  /* 0x3ed413cd3d207823 */ /* 0x001fe2000000003a */
[----:B------:R-:W-:Y:S02]  /*41400*/  FFMA R58, R58, 0.41421356797218322754, -R61 ;  /* 0x3ed413cd3a3a7823 */ /* 0x000fe4000000083d */
[----:B------:R-:W3:Y:S01]  /*41410*/  LDL.LU R61, [R1+0x50] ;  /* 0x00005000013d7983 */ /* 0x000ee20000300800 */
[----:B-1----:R-:W-:Y:S01]  /*41420*/  FFMA R45, R57, 0.70710676908493041992, R43 ;  /* 0x3f3504f3392d7823 */ /* 0x002fe2000000002b */
[C-C-:B------:R-:W-:Y:S01]  /*41430*/  FFMA R43, R56.reuse, -0.70710676908493041992, R53.reuse ;  /* 0xbf3504f3382b7823 */ /* 0x140fe20000000035 */
[----:B------:R-:W-:Y:S01]  /*41440*/  FFMA R53, R56, 0.70710676908493041992, R53 ;  /* 0x3f3504f338357823 */ /* 0x000fe20000000035 */
[C-C-:B------:R-:W-:Y:S01]  /*41450*/  FFMA R56, R58.reuse, -1.8477590084075927734, R44.reuse ;  /* 0xbfec835e3a387823 */ /* 0x140fe2000000002c */
[----:B------:R-:W-:-:S02]  /*41460*/  FFMA R44, R58, 1.8477590084075927734, R44 ;  /* 0x3fec835e3a2c7823 */ /* 0x000fc4000000002c */
[----:B------:R-:W4:Y:S01]  /*41470*/  LDL.LU R58, [R1+0x54] ;  /* 0x00005400013a7983 */ /* 0x000f220000300800 */
[----:B------:R-:W-:Y:S01]  /*41480*/  FFMA R57, R43, -0.66817861795425415039, R46 ;  /* 0xbf2b0dc12b397823 */ /* 0x000fe2000000002e */
[----:B------:R-:W-:-:S03]  /*41490*/  FFMA R46, R46, 0.66817861795425415039, R43 ;  /* 0x3f2b0dc12e2e7823 */ /* 0x000fc6000000002b */
[C-C-:B------:R-:W-:Y:S01]  /*414a0*/  FFMA R43, R57.reuse, -1.6629391908645629883, R44.reuse ;  /* 0xbfd4db31392b7823 */ /* 0x140fe2000000002c */
[----:B------:R-:W-:Y:S01]  /*414b0*/  FFMA R57, R57, 1.6629391908645629883, R44 ;  /* 0x3fd4db3139397823 */ /* 0x000fe2000000002c */
[----:B------:R-:W-:Y:S04]  /*414c0*/  STS [R47+0x210], R4 ;  /* 0x000210042f007388 */ /* 0x000fe80000000800 */
[----:B------:R-:W-:Y:S04]  /*414d0*/  STS [R47+0x294], R5 ;  /* 0x000294052f007388 */ /* 0x000fe80000000800 */
[----:B--2---:R-:W-:Y:S04]  /*414e0*/  STS [R47+0x318], R49 ;  /* 0x000318312f007388 */ /* 0x004fe80000000800 */
[----:B------:R-:W-:Y:S04]  /*414f0*/  STS [R47+0x39c], R14 ;  /* 0x00039c0e2f007388 */ /* 0x000fe80000000800 */
[----:B---3--:R-:W-:Y:S04]  /*41500*/  STS [R47+0x18c], R61 ;  /* 0x00018c3d2f007388 */ /* 0x008fe80000000800 */
[----:B----4-:R-:W-:Y:S01]  /*41510*/  STS [R47+0x108], R58 ;  /* 0x0001083a2f007388 */ /* 0x010fe20000000800 */
[----:B------:R-:W-:-:S03]  /*41520*/  NOP ;  /* 0x0000000000007918 */ /* 0x000fc60000000000 */
[----:B------:R-:W0:Y:S04]  /*41530*/  LDS R44, [R48+0x8] ;  /* 0x00000800302c7984 */ /* 0x000e280000000800 */
[----:B------:R-:W1:Y:S04]  /*41540*/  LDS R14, [R48+0xc] ;  /* 0x00000c00300e7984 */ /* 0x000e680000000800 */
[----:B------:R-:W2:Y:S04]  /*41550*/  LDS R58, [R48+0x14] ;  /* 0x00001400303a7984 */ /* 0x000ea80000000800 */
[----:B------:R-:W-:Y:S04]  /*41560*/  LDS R5, [R48+0x10] ;  /* 0x0000100030057984 */ /* 0x000fe80000000800 */
[----:B------:R-:W-:Y:S04]  /*41570*/  LDS R4, [R48] ;  /* 0x0000000030047984 */ /* 0x000fe80000000800 */
        /* <DEDUP_REMOVED lines=10> */
[C-C-:B------:R-:W-:Y:S01]  /*41620*/  FFMA R46, R32.reuse, 1.8477590084075927734, R59.reuse ;  /* 0x3fec835e202e7823 */ /* 0x140fe2000000003b */
[----:B------:R-:W-:Y:S01]  /*41630*/  FFMA R32, R32, -1.8477590084075927734, R59 ;  /* 0xbfec835e20207823 */ /* 0x000fe2000000003b */
[----:B0-----:R0:W-:Y:S04]  /*41640*/  STL [R1+0x1c], R44 ;  /* 0x00001c2c01007387 */ /* 0x0011e80000100800 */
[----:B------:R-:W3:Y:S01]  /*41650*/  LDL.LU R59, [R1+0x108] ;  /* 0x00010800013b7983 */ /* 0x000ee20000300800 */
[----:B--2---:R-:W-:Y:S01]  /*41660*/  FFMA R58, R45, -0.19891236722469329834, R53 ;  /* 0xbe4bafaf2d3a7823 */ /* 0x004fe20000000035 */
[----:B------:R-:W-:-:S03]  /*41670*/  FFMA R53, R53, 0.19891236722469329834, R45 ;  /* 0x3e4bafaf35357823 */ /* 0x000fc6000000002d */
[C---:B0-----:R-:W-:Y:S01]  /*41680*/  FFMA R44, R58.reuse, -1.9615705013275146484, R32 ;  /* 0xbffb14be3a2c7823 */ /* 0x041fe20000000020 */
[C---:B------:R-:W-:Y:S01]  /*41690*/  FFMA R45, R53.reuse, -1.9615705013275146484, R46 ;  /* 0xbffb14be352d7823 */ /* 0x040fe2000000002e */
[----:B------:R-:W-:Y:S01]  /*416a0*/  FFMA R58, R58, 1.9615705013275146484, R32 ;  /* 0x3ffb14be3a3a7823 */ /* 0x000fe20000000020 */
[----:B------:R-:W-:Y:S01]  /*416b0*/  FFMA R46, R53, 1.9615705013275146484, R46 ;  /* 0x3ffb14be352e7823 */ /* 0x000fe2000000002e */
[----:B------:R0:W-:Y:S01]  /*416c0*/  STS [R47+0x108], R56 ;  /* 0x000108382f007388 */ /* 0x0001e20000000800 */
[----:B------:R-:W-:-:S03]  /*416d0*/  FMUL R32, R3, 1.4142135381698608398 ;  /* 0x3fb504f303207820 */ /* 0x000fc60000400000 */
        /* <DEDUP_REMOVED lines=9> */
[----:B------:R-:W-:Y:S01]  /*41770*/  LDS R57, [R48+0x18] ;  /* 0x0000180030397984 */ /* 0x000fe20000000800 */
[C---:B------:R-:W-:Y:S01]  /*41780*/  FFMA R53, R55.reuse, 1.4142135381698608398, R32 ;  /* 0x3fb504f337357823 */ /* 0x040fe20000000020 */
[----:B0-----:R-:W-:Y:S01]  /*41790*/  FFMA R56, R52, 0.41421356797218322754, R60 ;  /* 0x3ed413cd34387823 */ /* 0x001fe2000000003c */
[----:B------:R-:W-:Y:S01]  /*417a0*/  FFMA R55, R55, 1.4142135381698608398, -R32 ;  /* 0x3fb504f337377823 */ /* 0x000fe20000000820 */
[----:B------:R-:W-:Y:S01]  /*417b0*/  FFMA R52, R60, 0.41421356797218322754, -R52 ;  /* 0x3ed413cd3c347823 */ /* 0x000fe20000000834 */
[C-C-:B------:R-:W-:Y:S01]  /*417c0*/  FADD R32, R51.reuse, R54.reuse ;  /* 0x0000003633207221 */ /* 0x140fe20000000000 */
[----:B------:R-:W-:Y:S01]  /*417d0*/  FADD R60, R51, -R54 ;  /* 0x80000036333c7221 */ /* 0x000fe20000000000 */
[----:B------:R-:W-:Y:S04]  /*417e0*/  LDS R46, [R48] ;  /* 0x00000000302e7984 */ /* 0x000fe80000000800 */
[----:B------:R-:W-:Y:S04]  /*417f0*/  LDS R45, [R48+0x4] ;  /* 0x00000400302d7984 */ /* 0x000fe80000000800 */
[----:B------:R-:W-:Y:S04]  /*41800*/  LDS R44, [R48+0x8] ;  /* 0x00000800302c7984 */ /* 0x000fe80000000800 */
[----:B------:R-:W-:Y:S04]  /*41810*/  LDS R43, [R48+0xc] ;  /* 0x00000c00302b7984 */ /* 0x000fe80000000800 */
[----:B-1----:R-:W-:Y:S04]  /*41820*/  STL [R1+0x2c], R3 ;  /* 0x00002c0301007387 */ /* 0x002fe80000100800 */
[----:B------:R-:W0:Y:S01]  /*41830*/  LDS R3, [R48+0x1c] ;  /* 0x00001c0030037984 */ /* 0x000e220000000800 */
[C-C-:B------:R-:W-:Y:S01]  /*41840*/  FFMA R51, R60.reuse, 0.70710676908493041992, R50.reuse ;  /* 0x3f3504f33c337823 */ /* 0x140fe20000000032 */
[----:B------:R-:W-:-:S02]  /*41850*/  FFMA R50, R60, -0.70710676908493041992, R50 ;  /* 0xbf3504f33c327823 */ /* 0x000fc40000000032 */
[----:B--2---:R-:W-:Y:S04]  /*41860*/  STL [R1+0x34], R58 ;  /* 0x0000343a01007387 */ /* 0x004fe80000100800 */
[----:B0-----:R-:W-:Y:S01]  /*41870*/  STL [R1+0xf8], R3 ;  /* 0x0000f80301007387 */ /* 0x001fe20000100800 */
[----:B------:R-:W-:-:S03]  /*41880*/  NOP ;  /* 0x0000000000007918 */ /* 0x000fc60000000000 */
[----:B------:R0:W-:Y:S02]  /*41890*/  STL [R1+0x38], R57 ;  /* 0x0000383901007387 */ /* 0x0001e40000100800 */
[----:B0-----:R-:W-:Y:S01]  /*418a0*/  FMUL R57, R0, 1.4142135381698608398 ;  /* 0x3fb504f300397820 */ /* 0x001fe20000400000 */
[C-C-:B---3--:R-:W-:Y:S01]  /*418b0*/  FFMA R54, R32.reuse, 0.70710676908493041992, R59.reuse ;  /* 0x3f3504f320367823 */ /* 0x148fe2000000003b */
        /* <DEDUP_REMOVED lines=15> */
[----:B------:R0:W-:Y:S04]  /*419b0*/  STS [R47+0x108], R51 ;  /* 0x000108332f007388 */ /* 0x0001e80000000800 */
[----:B------:R1:W-:Y:S01]  /*419c0*/  STS [R47+0x84], R55 ;  /* 0x000084372f007388 */ /* 0x0003e20000000800 */
[C-C-:B0-----:R-:W-:Y:S01]  /*419d0*/  FFMA R51, R56.reuse, -1.9615705013275146484, R32.reuse ;  /* 0xbffb14be38337823 */ /* 0x141fe20000000020 */
[----:B------:R-:W-:Y:S01]  /*419e0*/  FFMA R32, R56, 1.9615705013275146484, R32 ;  /* 0x3ffb14be38207823 */ /* 0x000fe20000000020 */
[----:B------:R-:W-:Y:S01]  /*419f0*/  FFMA R56, R37, 0.41421356797218322754, R40 ;  /* 0x3ed413cd25387823 */ /* 0x000fe20000000028 */
[----:B------:R-:W-:Y:S01]  /*41a00*/  FFMA R37, R40, 0.41421356797218322754, -R37 ;  /* 0x3ed413cd28257823 */ /* 0x000fe20000000825 */
[C-C-:B-1----:R-:W-:Y:S01]  /*41a10*/  FFMA R55, R42.reuse, 1.4142135381698608398, R57.reuse ;  /* 0x3fb504f32a377823 */ /* 0x142fe20000000039 */
[----:B------:R-:W-:Y:S01]  /*41a20*/  FFMA R42, R42, 1.4142135381698608398, -R57 ;  /* 0x3fb504f32a2a7823 */ /* 0x000fe20000000839 */
[----:B------:R-:W-:Y:S01]  /*41a30*/  STS [R47+0x18c], R52 ;  /* 0x00018c342f007388 */ /* 0x000fe20000000800 */
[C-C-:B------:R-:W-:Y:S01]  /*41a40*/  FADD R40, R39.reuse, R38.reuse ;  /* 0x0000002627287221 */ /* 0x140fe20000000000 */
[----:B------:R-:W-:-:S02]  /*41a50*/  FADD R57, R39, -R38 ;  /* 0x8000002627397221 */ /* 0x000fc40000000000 */
[----:B------:R-:W-:Y:S04]  /*41a60*/  STS [R47+0x210], R53 ;  /* 0x000210352f007388 */ /* 0x000fe80000000800 */
[----:B------:R0:W-:Y:S04]  /*41a70*/  STS [R47+0x294], R50 ;  /* 0x000294322f007388 */ /* 0x0001e80000000800 */
[----:B------:R-:W-:Y:S04]  /*41a80*/  STS [R47+0x318], R54 ;  /* 0x000318362f007388 */ /* 0x000fe80000000800 */
[----:B------:R1:W-:Y:S04]  /*41a90*/  STS [R47], R32 ;  /* 0x000000202f007388 */ /* 0x0003e80000000800 */
[----:B------:R-:W-:Y:S01]  /*41aa0*/  STS [R47+0x39c], R51 ;  /* 0x00039c332f007388 */ /* 0x000fe20000000800 */
[----:B------:R-:W-:-:S03]  /*41ab0*/  NOP ;  /* 0x0000000000007918 */ /* 0x000fc60000000000 */
[----:B------:R-:W2:Y:S01]  /*41ac0*/  LDS R0, [R48+0x1c] ;  /* 0x00001c0030007984 */ /* 0x000ea20000000800 */
[C-C-:B------:R-:W-:Y:S01]  /*41ad0*/  FFMA R38, R40.reuse, 0.70710676908493041992, R41.reuse ;  /* 0x3f3504f328267823 */ /* 0x140fe20000000029 */
[C-C-:B------:R-:W-:Y:S02]  /*41ae0*/  FFMA R39, R57.reuse, 0.70710676908493041992, R36.reuse ;  /* 0x3f3504f339277823 */ /* 0x140fe40000000024 */
[----:B------:R-:W3:Y:S01]  /*41af0*/  LDS R3, [R48+0x18] ;  /* 0x0000180030037984 */ /* 0x000ee20000000800 */
[----:B------:R-:W-:Y:S01]  /*41b00*/  FFMA R41, R40, -0.70710676908493041992, R41 ;  /* 0xbf3504f328297823 */ /* 0x000fe20000000029 */
[----:B------:R-:W-:Y:S01]  /*41b10*/  FFMA R36, R57, -0.70710676908493041992, R36 ;  /* 0xbf3504f339247823 */ /* 0x000fe20000000024 */
[----:B------:R-:W-:Y:S01]  /*41b20*/  FFMA R61, R39, 0.19891236722469329834, R38 ;  /* 0x3e4bafaf273d7823 */ /* 0x000fe20000000026 */
[----:B------:R-:W-:Y:S01]  /*41b30*/  FFMA R38, R38, -0.19891236722469329834, R39 ;  /* 0xbe4bafaf26267823 */ /* 0x000fe20000000027 */
[----:B------:R-:W-:Y:S01]  /*41b40*/  FFMA R58, R37, -1.8477590084075927734, R42 ;  /* 0xbfec835e253a7823 */ /* 0x000fe2000000002a */
[----:B------:R-:W-:Y:S01]  /*41b50*/  FFMA R39, R41, 0.66817861795425415039, R36 ;  /* 0x3f2b0dc129277823 */ /* 0x000fe20000000024 */
[----:B------:R-:W-:Y:S01]  /*41b60*/  FFMA R37, R37, 1.8477590084075927734, R42 ;  /* 0x3fec835e25257823 */ /* 0x000fe2000000002a */
[----:B------:R-:W-:Y:S01]  /*41b70*/  FFMA R36, R36, -0.66817861795425415039, R41 ;  /* 0xbf2b0dc124247823 */ /* 0x000fe20000000029 */
[C-C-:B------:R-:W-:Y:S01]  /*41b80*/  FFMA R60, R56.reuse, 1.8477590084075927734, R55.reuse ;  /* 0x3fec835e383c7823 */ /* 0x140fe20000000037 */
[----:B------:R-:W-:Y:S01]  /*41b90*/  FFMA R56, R56, -1.8477590084075927734, R55 ;  /* 0xbfec835e38387823 */ /* 0x000fe20000000037 */
[C---:B------:R-:W-:Y:S01]  /*41ba0*/  FFMA R59, R39.reuse, -1.6629391908645629883, R58 ;  /* 0xbfd4db31273b7823 */ /* 0x040fe2000000003a */
[C-C-:B------:R-:W-:Y:S01]  /*41bb0*/  FFMA R55, R36.reuse, -1.6629391908645629883, R37.reuse ;  /* 0xbfd4db3124377823 */ /* 0x140fe20000000025 */
[----:B------:R-:W-:Y:S01]  /*41bc0*/  FFMA R36, R36, 1.6629391908645629883, R37 ;  /* 0x3fd4db3124247823 */ /* 0x000fe20000000025 */
[C---:B------:R-:W-:Y:S01]  /*41bd0*/  FFMA R57, R38.reuse, -1.9615705013275146484, R56 ;  /* 0xbffb14be26397823 */ /* 0x040fe20000000038 */
[----:B------:R-:W-:Y:S01]  /*41be0*/  FFMA R58, R39, 1.6629391908645629883, R58 ;  /* 0x3fd4db31273a7823 */ /* 0x000fe2000000003a */
[----:B------:R-:W-:Y:S01]  /*41bf0*/  FFMA R56, R38, 1.9615705013275146484, R56 ;  /* 0x3ffb14be26387823 */ /* 0x000fe20000000038 */
[----:B0-----:R-:W-:Y:S01]  /*41c00*/  FMUL R50, R2, 1.4142135381698608398 ;  /* 0x3fb504f302327820 */ /* 0x001fe20000400000 */
[----:B------:R-:W-:Y:S04]  /*41c10*/  LDS R42, [R48] ;  /* 0x00000000302a7984 */ /* 0x000fe80000000800 */
[----:B------:R-:W-:Y:S04]  /*41c20*/  LDS R41, [R48+0x4] ;  /* 0x0000040030297984 */ /* 0x000fe80000000800 */
[----:B------:R-:W-:Y:S04]  /*41c30*/  LDS R40, [R48+0x8] ;  /* 0x0000080030287984 */ /* 0x000fe80000000800 */
[----:B------:R-:W-:Y:S04]  /*41c40*/  LDS R39, [R48+0xc] ;  /* 0x00000c0030277984 */ /* 0x000fe80000000800 */
[----:B------:R-:W-:Y:S04]  /*41c50*/  LDS R38, [R48+0x10] ;  /* 0x0000100030267984 */ /* 0x000fe80000000800 */
[----:B------:R-:W-:Y:S01]  /*41c60*/  LDS R37, [R48+0x14] ;  /* 0x0000140030257984 */ /* 0x000fe20000000800 */
[----:B------:R-:W-:-:S03]  /*41c70*/  NOP ;  /* 0x0000000000007918 */ /* 0x000fc60000000000 */
[----:B------:R0:W-:Y:S01]  /*41c80*/  STS [R47+0x84], R36 ;  /* 0x000084242f007388 */ /* 0x0001e20000000800 */
[----:B-1----:R-:W-:Y:S01]  /*41c90*/  FFMA R32, R61, -1.9615705013275146484, R60 ;  /* 0xbffb14be3d207823 */ /* 0x002fe2000000003c */
[C-C-:B0-----:R-:W-:Y:S01]  /*41ca0*/  FFMA R36, R29.reuse, 1.4142135381698608398, R50.reuse ;  /* 0x3fb504f31d247823 */ /* 0x141fe20000000032 */
        /* <DEDUP_REMOVED lines=11> */
[----:B------:R-:W-:Y:S01]  /*41d60*/  FFMA R29, R31, 1.8477590084075927734, R29 ;  /* 0x3fec835e1f1d7823 */ /* 0x000fe2000000001d */
[----:B------:R0:W-:Y:S01]  /*41d70*/  STS [R47+0x108], R58 ;  /* 0x0001083a2f007388 */ /* 0x0001e20000000800 */
[----:B------:R-:W-:Y:S01]  /*41d80*/  FFMA R31, R34, 0.66817861795425415039, R30 ;  /* 0x3f2b0dc1221f7823 */ /* 0x000fe2000000001e */
[----:B------:R-:W-:-:S02]  /*41d90*/  FFMA R30, R30, -0.66817861795425415039, R34 ;  /* 0xbf2b0dc11e1e7823 */ /* 0x000fc40000000022 */
        /* <DEDUP_REMOVED lines=8> */
[----:B------:R-:W4:Y:S04]  /*41e20*/  LDS R2, [R48+0x1c] ;  /* 0x00001c0030027984 */ /* 0x000f280000000800 */
[----:B--2---:R-:W-:Y:S04]  /*41e30*/  STL [R1+0xfc], R0 ;  /* 0x0000fc0001007387 */ /* 0x004fe80000100800 */
[----:B---3--:R2:W-:Y:S01]  /*41e40*/  STL [R1+0x10], R3 ;  /* 0x0000100301007387 */ /* 0x0085e20000100800 */
[----:B0-----:R-:W-:Y:S01]  /*41e50*/  FFMA R58, R50, 1.8477590084075927734, R36 ;  /* 0x3fec835e323a7823 */ /* 0x001fe20000000024 */
[----:B------:R-:W-:Y:S01]  /*41e60*/  FFMA R60, R33, 0.19891236722469329834, R28 ;  /* 0x3e4bafaf213c7823 */ /* 0x000fe2000000001c */
[----:B------:R-:W-:Y:S01]  /*41e70*/  FFMA R54, R30, 1.6629391908645629883, R29 ;  /* 0x3fd4db311e367823 */ /* 0x000fe2000000001d */
[C---:B------:R-:W-:Y:S01]  /*41e80*/  FFMA R52, R31.reuse, -1.6629391908645629883, R53 ;  /* 0xbfd4db311f347823 */ /* 0x040fe20000000035 */
[----:B------:R-:W-:Y:S04]  /*41e90*/  LDS R35, [R48+0x4] ;  /* 0x0000040030237984 */ /* 0x000fe80000000800 */
[----:B--2---:R-:W2:Y:S04]  /*41ea0*/  LDL.LU R3, [R1+0x64] ;  /* 0x0000640001037983 */ /* 0x004ea80000300800 */
[----:B-1----:R0:W-:Y:S04]  /*41eb0*/  STL [R1+0x104], R34 ;  /* 0x0001042201007387 */ /* 0x0021e80000100800 */
[----:B----4-:R1:W-:Y:S04]  /*41ec0*/  STL [R1+0x100], R2 ;  /* 0x0001000201007387 */ /* 0x0103e80000100800 */
[----:B0-----:R-:W3:Y:S04]  /*41ed0*/  LDL.LU R34, [R1+0x68] ;  /* 0x0000680001227983 */ /* 0x001ee80000300800 */
[----:B------:R-:W4:Y:S01]  /*41ee0*/  LDL.LU R0, [R1+0x4] ;  /* 0x0000040001007983 */ /* 0x000f220000300800 */
        /* <DEDUP_REMOVED lines=12> */
[----:B------:R-:W-:Y:S04]  /*41fb0*/  STS [R47+0x84], R54 ;  /* 0x000084362f007388 */ /* 0x000fe80000000800 */
[----:B------:R-:W-:Y:S01]  /*41fc0*/  STS [R47+0x108], R53 ;  /* 0x000108352f007388 */ /* 0x000fe20000000800 */
[----:B------:R-:W-:-:S03]  /*41fd0*/  FADD R55, R24, -R25 ;  /* 0x8000001918377221 */ /* 0x000fc60000000000 */
[----:B------:R0:W-:Y:S04]  /*41fe0*/  STS [R47+0x18c], R51 ;  /* 0x00018c332f007388 */ /* 0x0001e80000000800 */
[----:B------:R0:W-:Y:S01]  /*41ff0*/  STS [R47+0x210], R50 ;  /* 0x000210322f007388 */ /* 0x0001e20000000800 */
[C-C-:B------:R-:W-:Y:S01]  /*42000*/  FFMA R32, R60.reuse, -1.9615705013275146484, R58.reuse ;  /* 0xbffb14be3c207823 */ /* 0x140fe2000000003a */
[----:B------:R-:W-:Y:S02]  /*42010*/  FFMA R61, R60, 1.9615705013275146484, R58 ;  /* 0x3ffb14be3c3d7823 */ /* 0x000fe4000000003a */
[----:B-1----:R-:W4:Y:S01]  /*42020*/  LDL.LU R2, [R1+0x1c] ;  /* 0x00001c0001027983 */ /* 0x002f220000300800 */
[----:B0-----:R-:W-:-:S04]  /*42030*/  FMUL R51, R6, 1.4142135381698608398 ;  /* 0x3fb504f306337820 */ /* 0x001fc80000400000 */
[C-C-:B------:R-:W-:Y:S01]  /*42040*/  FFMA R50, R13.reuse, 1.4142135381698608398, R51.reuse ;  /* 0x3fb504f30d327823 */ /* 0x140fe20000000033 */
[----:B------:R-:W-:Y:S01]  /*42050*/  FFMA R13, R13, 1.4142135381698608398, -R51 ;  /* 0x3fb504f30d0d7823 */ /* 0x000fe20000000833 */
[----:B------:R-:W-:Y:S01]  /*42060*/  FFMA R51, R19, 0.41421356797218322754, R16 ;  /* 0x3ed413cd13337823 */ /* 0x000fe20000000010 */
[----:B------:R0:W-:Y:S01]  /*42070*/  STS [R47+0x294], R52 ;  /* 0x000294342f007388 */ /* 0x0001e20000000800 */
[----:B------:R-:W-:Y:S01]  /*42080*/  FFMA R16, R16, 0.41421356797218322754, -R19 ;  /* 0x3ed413cd10107823 */ /* 0x000fe20000000813 */
[C-C-:B------:R-:W-:Y:S02]  /*42090*/  FADD R19, R17.reuse, R18.reuse ;  /* 0x0000001211137221 */ /* 0x140fe40000000000 */
[----:B------:R-:W-:Y:S01]  /*420a0*/  STS [R47+0x318], R28 ;  /* 0x0003181c2f007388 */ /* 0x000fe20000000800 */
[----:B0-----:R-:W-:Y:S01]  /*420b0*/  FADD R52, R17, -R18 ;  /* 0x8000001211347221 */ /* 0x001fe20000000000 */
[C-C-:B------:R-:W-:Y:S02]  /*420c0*/  FFMA R17, R19.reuse, 0.70710676908493041992, R15.reuse ;  /* 0x3f3504f313117823 */ /* 0x140fe4000000000f */
[----:B------:R-:W-:Y:S01]  /*420d0*/  STS [R47], R61 ;  /* 0x0000003d2f007388 */ /* 0x000fe20000000800 */
[----:B------:R-:W-:Y:S01]  /*420e0*/  FFMA R15, R19, -0.70710676908493041992, R15 ;  /* 0xbf3504f3130f7823 */ /* 0x000fe2000000000f */
[C-C-:B------:R-:W-:Y:S01]  /*420f0*/  FFMA R18, R52.reuse, 0.70710676908493041992, R20.reuse ;  /* 0x3f3504f334127823 */ /* 0x140fe20000000014 */
[----:B------:R-:W-:Y:S01]  /*42100*/  FFMA R20, R52, -0.70710676908493041992, R20 ;  /* 0xbf3504f334147823 */ /* 0x000fe20000000014 */
[----:B------:R0:W-:Y:S01]  /*42110*/  STS [R47+0x39c], R32 ;  /* 0x00039c202f007388 */ /* 0x0001e20000000800 */
[----:B------:R-:W-:-:S03]  /*42120*/  NOP ;  /* 0x0000000000007918 */ /* 0x000fc60000000000 */
[----:B------:R-:W-:Y:S01]  /*42130*/  LDS R28, [R48] ;  /* 0x00000000301c7984 */ /* 0x000fe20000000800 */
[C-C-:B------:R-:W-:Y:S01]  /*42140*/  FFMA R52, R16.reuse, -1.8477590084075927734, R13.reuse ;  /* 0xbfec835e10347823 */ /* 0x140fe2000000000d */
[----:B------:R-:W-:Y:S01]  /*42150*/  FFMA R16, R16, 1.8477590084075927734, R13 ;  /* 0x3fec835e10107823 */ /* 0x000fe2000000000d */
[----:B------:R-:W-:Y:S01]  /*42160*/  FFMA R13, R15, 0.66817861795425415039, R20 ;  /* 0x3f2b0dc10f0d7823 */ /* 0x000fe20000000014 */
[----:B------:R-:W-:-:S04]  /*42170*/  FFMA R20, R20, -0.66817861795425415039, R15 ;  /* 0xbf2b0dc114147823 */ /* 0x000fc8000000000f */
[----:B------:R-:W-:Y:S01]  /*42180*/  FFMA R15, R20, -1.6629391908645629883, R16 ;  /* 0xbfd4db31140f7823 */ /* 0x000fe20000000010 */
[----:B--2---:R-:W-:-:S04]  /*42190*/  FMUL R54, R3, 1.4142135381698608398 ;  /* 0x3fb504f303367820 */ /* 0x004fc80000400000 */
[C-C-:B------:R-:W-:Y:S01]  /*421a0*/  FFMA R53, R21.reuse, 1.4142135381698608398, R54.reuse ;  /* 0x3fb504f315357823 */ /* 0x140fe20000000036 */
        /* <DEDUP_REMOVED lines=8> */
[C-C-:B------:R-:W-:Y:S01]  /*42230*/  FFMA R57, R23.reuse, -1.8477590084075927734, R21.reuse ;  /* 0xbfec835e17397823 */ /* 0x140fe20000000015 */
[----:B------:R-:W-:Y:S01]  /*42240*/  FFMA R21, R23, 1.8477590084075927734, R21 ;  /* 0x3fec835e17157823 */ /* 0x000fe20000000015 */
[----:B------:R-:W-:Y:S01]  /*42250*/  FFMA R59, R54, 1.8477590084075927734, R53 ;  /* 0x3fec835e363b7823 */ /* 0x000fe20000000035 */
[----:B------:R-:W-:Y:S01]  /*42260*/  FFMA R23, R22, 0.66817861795425415039, R27 ;  /* 0x3f2b0dc116177823 */ /* 0x000fe2000000001b */
[----:B------:R-:W-:Y:S01]  /*42270*/  FFMA R60, R25, 0.19891236722469329834, R24 ;  /* 0x3e4bafaf193c7823 */ /* 0x000fe20000000018 */
[----:B------:R-:W-:Y:S01]  /*42280*/  FFMA R53, R54, -1.8477590084075927734, R53 ;  /* 0xbfec835e36357823 */ /* 0x000fe20000000035 */
        /* <DEDUP_REMOVED lines=8> */
[----:B------:R-:W-:Y:S01]  /*42310*/  LDS R27, [R48+0x4] ;  /* 0x00000400301b7984 */ /* 0x000fe20000000800 */
[C-C-:B0-----:R-:W-:Y:S01]  /*42320*/  FFMA R32, R60.reuse, -1.9615705013275146484, R59.reuse ;  /* 0xbffb14be3c207823 */ /* 0x141fe2000000003b */
[----:B------:R-:W-:-:S02]  /*42330*/  FFMA R59, R60, 1.9615705013275146484, R59 ;  /* 0x3ffb14be3c3b7823 */ /* 0x000fc4000000003b */
[----:B------:R-:W-:Y:S01]  /*42340*/  LDS R26, [R48+0x8] ;  /* 0x00000800301a7984 */ /* 0x000fe20000000800 */
[----:B------:R-:W-:-:S03]  /*42350*/  FFMA R60, R18, 0.19891236722469329834, R17 ;  /* 0x3e4bafaf123c7823 */ /* 0x000fc60000000011 */
[----:B------:R-:W-:Y:S04]  /*42360*/  LDS R25, [R48+0xc] ;  /* 0x00000c0030197984 */ /* 0x000fe80000000800 */
        /* <DEDUP_REMOVED lines=12> */
[----:B-1----:R-:W-:Y:S01]  /*42430*/  FFMA R53, R20, 1.6629391908645629883, R16 ;  /* 0x3fd4db3114357823 */ /* 0x002fe20000000010 */
[C-C-:B------:R-:W-:Y:S01]  /*42440*/  FFMA R13, R17.reuse, -1.9615705013275146484, R51.reuse ;  /* 0xbffb14be110d7823 */ /* 0x140fe20000000033 */
[----:B------:R-:W-:Y:S01]  /*42450*/  STS [R47+0x18c], R56 ;  /* 0x00018c382f007388 */ /* 0x000fe20000000800 */
[----:B------:R-:W-:Y:S01]  /*42460*/  MOV R3, R5 ;  /* 0x0000000500037202 */ /* 0x000fe20000000f00 */
[----:B------:R-:W-:Y:S02]  /*42470*/  FFMA R51, R17, 1.9615705013275146484, R51 ;  /* 0x3ffb14be11337823 */ /* 0x000fe40000000033 */
[----:B------:R0:W-:Y:S04]  /*42480*/  STS [R47+0x210], R55 ;  /* 0x000210372f007388 */ /* 0x0001e80000000800 */
[----:B------:R-:W-:Y:S04]  /*42490*/  STS [R47+0x294], R58 ;  /* 0x0002943a2f007388 */ /* 0x000fe80000000800 */
[----:B------:R-:W-:Y:S01]  /*424a0*/  STS [R47+0x318], R54 ;  /* 0x000318362f007388 */ /* 0x000fe20000000800 */
[----:B0-----:R-:W-:-:S03]  /*424b0*/  MOV R55, R4 ;  /* 0x0000000400377202 */ /* 0x001fc60000000f00 */
[----:B------:R-:W-:Y:S04]  /*424c0*/  STS [R47], R59 ;  /* 0x0000003b2f007388 */ /* 0x000fe80000000800 */
        /* <DEDUP_REMOVED lines=14> */
[----:B---3--:R-:W-:-:S03]  /*425b0*/  FMUL R53, R34, 1.4142135381698608398 ;  /* 0x3fb504f322357820 */ /* 0x008fc60000400000 */
[----:B------:R-:W3:Y:S01]  /*425c0*/  LDL.LU R34, [R1+0x20] ;  /* 0x0000200001227983 */ /* 0x000ee20000300800 */
[C-C-:B----4-:R-:W-:Y:S01]  /*425d0*/  FFMA R52, R0.reuse, 1.4142135381698608398, R53.reuse ;  /* 0x3fb504f300347823 */ /* 0x150fe20000000035 */
[----:B------:R-:W-:Y:S02]  /*425e0*/  FFMA R53, R0, 1.4142135381698608398, -R53 ;  /* 0x3fb504f300357823 */ /* 0x000fe40000000835 */
[----:B------:R-:W4:Y:S04]  /*425f0*/  LDL.LU R0, [R1+0x24] ;  /* 0x0000240001007983 */ /* 0x000f280000300800 */
[----:B------:R-:W4:Y:S01]  /*42600*/  LDL.LU R3, [R1+0x28] ;  /* 0x0000280001037983 */ /* 0x000f220000300800 */
[----:B------:R-:W-:Y:S01]  /*42610*/  FFMA R54, R11, 0.41421356797218322754, R8 ;  /* 0x3ed413cd0b367823 */ /* 0x000fe20000000008 */
[----:B------:R-:W-:Y:S01]  /*42620*/  FFMA R8, R8, 0.41421356797218322754, -R11 ;  /* 0x3ed413cd08087823 */ /* 0x000fe2000000080b */
[C-C-:B------:R-:W-:Y:S01]  /*42630*/  FADD R11, R9.reuse, R10.reuse ;  /* 0x0000000a090b7221 */ /* 0x140fe20000000000 */
[----:B------:R-:W-:Y:S01]  /*42640*/  FADD R32, R9, -R10 ;  /* 0x8000000a09207221 */ /* 0x000fe20000000000 */
[----:B------:R-:W-:-:S02]  /*42650*/  FFMA R58, R54, -1.8477590084075927734, R52 ;  /* 0xbfec835e363a7823 */ /* 0x000fc40000000034 */
[C-C-:B------:R-:W-:Y:S01]  /*42660*/  FFMA R9, R11.reuse, 0.70710676908493041992, R7.reuse ;  /* 0x3f3504f30b097823 */ /* 0x140fe20000000007 */
[C-C-:B------:R-:W-:Y:S01]  /*42670*/  FFMA R10, R32.reuse, 0.70710676908493041992, R12.reuse ;  /* 0x3f3504f3200a7823 */ /* 0x140fe2000000000c */
[----:B------:R-:W-:Y:S01]  /*42680*/  FFMA R7, R11, -0.70710676908493041992, R7 ;  /* 0xbf3504f30b077823 */ /* 0x000fe20000000007 */
[----:B------:R-:W-:Y:S01]  /*42690*/  FFMA R12, R32, -0.70710676908493041992, R12 ;  /* 0xbf3504f3200c7823 */ /* 0x000fe2000000000c */
[----:B------:R-:W-:Y:S01]  /*426a0*/  FFMA R32, R54, 1.8477590084075927734, R52 ;  /* 0x3fec835e36207823 */ /* 0x000fe20000000034 */
[C-C-:B------:R-:W-:Y:S01]  /*426b0*/  FFMA R52, R8.reuse, -1.8477590084075927734, R53.reuse ;  /* 0xbfec835e08347823 */ /* 0x140fe20000000035 */
[----:B------:R-:W-:Y:S01]  /*426c0*/  FFMA R53, R8, 1.8477590084075927734, R53 ;  /* 0x3fec835e08357823 */ /* 0x000fe20000000035 */
[C-C-:B------:R-:W-:Y:S01]  /*426d0*/  FFMA R56, R60.reuse, -1.9615705013275146484, R57.reuse ;  /* 0xbffb14be3c387823 */ /* 0x140fe20000000039 */
[----:B------:R-:W-:Y:S01]  /*426e0*/  MOV R11, R55 ;  /* 0x00000037000b7202 */ /* 0x000fe20000000f00 */
        /* <DEDUP_REMOVED lines=13> */
[----:B------:R0:W-:Y:S04]  /*427c0*/  STS [R47+0x294], R50 ;  /* 0x000294322f007388 */ /* 0x0001e80000000800 */
[----:B------:R-:W-:Y:S04]  /*427d0*/  STS [R47+0x318], R15 ;  /* 0x0003180f2f007388 */ /* 0x000fe80000000800 */
[----:B------:R1:W-:Y:S01]  /*427e0*/  STS [R47], R60 ;  /* 0x0000003c2f007388 */ /* 0x0003e20000000800 */
        /* <DEDUP_REMOVED lines=15> */
[----:B0-----:R-:W-:Y:S01]  /*428e0*/  FMUL R52, R61, 1.4142135381698608398 ;  /* 0x3fb504f33d347820 */ /* 0x001fe20000400000 */
        /* <DEDUP_REMOVED lines=8> */
[----:B------:R-:W1:Y:S01]  /*42970*/  LDS R54, [R48] ;  /* 0x0000000030367984 */ /* 0x000e620000000800 */
[C-C-:B------:R-:W-:Y:S01]  /*42980*/  FFMA R51, R50.reuse, 1.4142135381698608398, R52.reuse ;  /* 0x3fb504f332337823 */ /* 0x140fe20000000034 */
[----:B------:R-:W-:Y:S01]  /*42990*/  FFMA R52, R50, 1.4142135381698608398, -R52 ;  /* 0x3fb504f332347823 */ /* 0x000fe20000000834 */
[----:B------:R-:W-:Y:S01]  /*429a0*/  FMUL R20, R20, 1.4142135381698608398 ;  /* 0x3fb504f314147820 */ /* 0x000fe20000400000 */
[----:B------:R-:W-:Y:S01]  /*429b0*/  LDS R59, [R48+0x14] ;  /* 0x00001400303b7984 */ /* 0x000fe20000000800 */
[----:B------:R-:W-:-:S03]  /*429c0*/  FMUL R19, R19, 1.4142135381698608398 ;  /* 0x3fb504f313137820 */ /* 0x000fc60000400000 */
[----:B------:R-:W-:Y:S04]  /*429d0*/  LDS R60, [R48+0x18] ;  /* 0x00001800303c7984 */ /* 0x000fe80000000800 */
[----:B------:R-:W-:Y:S01]  /*429e0*/  LDS R61, [R48+0x1c] ;  /* 0x00001c00303d7984 */ /* 0x000fe20000000800 */
[----:B--2---:R-:W-:Y:S01]  /*429f0*/  FMUL R18, R18, 1.4142135381698608398 ;  /* 0x3fb504f312127820 */ /* 0x004fe20000400000 */
[----:B---3--:R-:W-:Y:S01]  /*42a00*/  FFMA R53, R2, 0.41421356797218322754, R34 ;  /* 0x3ed413cd02357823 */ /* 0x008fe20000000022 */
[----:B------:R-:W-:Y:S01]  /*42a10*/  FFMA R55, R34, 0.41421356797218322754, -R2 ;  /* 0x3ed413cd22377823 */ /* 0x000fe20000000802 */
[C-C-:B----4-:R-:W-:Y:S01]  /*42a20*/  FADD R50, R3.reuse, R0.reuse ;  /* 0x0000000003327221 */ /* 0x150fe20000000000 */
[----:B------:R-:W-:Y:S01]  /*42a30*/  FADD R56, R3, -R0 ;  /* 0x8000000003387221 */ /* 0x000fe20000000000 */
[----:B------:R-:W-:-:S02]  /*42a40*/  FFMA R2, R53, 1.8477590084075927734, R51 ;  /* 0x3fec835e35027823 */ /* 0x000fc40000000033 */
[C-C-:B------:R-:W-:Y:S01]  /*42a50*/  FFMA R32, R50.reuse, 0.70710676908493041992, R49.reuse ;  /* 0x3f3504f332207823 */ /* 0x140fe20000000031 */
[----:B------:R-:W-:Y:S01]  /*42a60*/  FFMA R50, R50, -0.70710676908493041992, R49 ;  /* 0xbf3504f332327823 */ /* 0x000fe20000000031 */
[C-C-:B0-----:R-:W-:Y:S01]  /*42a70*/  FFMA R58, R56.reuse, -0.70710676908493041992, R14.reuse ;  /* 0xbf3504f3383a7823 */ /* 0x141fe2000000000e */
[----:B------:R-:W-:Y:S01]  /*42a80*/  FFMA R51, R53, -1.8477590084075927734, R51 ;  /* 0xbfec835e35337823 */ /* 0x000fe20000000033 */
[----:B------:R-:W-:Y:S01]  /*42a90*/  FFMA R57, R56, 0.70710676908493041992, R14 ;  /* 0x3f3504f338397823 */ /* 0x000fe2000000000e */
[C-C-:B------:R-:W-:Y:S01]  /*42aa0*/  FFMA R56, R55.reuse, -1.8477590084075927734, R52.reuse ;  /* 0xbfec835e37387823 */ /* 0x140fe20000000034 */
[----:B------:R-:W-:Y:S01]  /*42ab0*/  FFMA R53, R55, 1.8477590084075927734, R52 ;  /* 0x3fec835e37357823 */ /* 0x000fe20000000034 */
[----:B------:R-:W-:Y:S01]  /*42ac0*/  FFMA R52, R50, 0.66817861795425415039, R58 ;  /* 0x3f2b0dc132347823 */ /* 0x000fe2000000003a */
[----:B------:R-:W-:Y:S01]  /*42ad0*/  FFMA R58, R58, -0.66817861795425415039, R50 ;  /* 0xbf2b0dc13a3a7823 */ /* 0x000fe20000000032 */
[----:B------:R-:W-:Y:S01]  /*42ae0*/  FFMA R0, R57, 0.19891236722469329834, R32 ;  /* 0x3e4bafaf39007823 */ /* 0x000fe20000000020 */
[----:B------:R-:W-:Y:S01]  /*42af0*/  FFMA R49, R46, 1.4142135381698608398, R20 ;  /* 0x3fb504f32e317823 */ /* 0x000fe20000000014 */
[C-C-:B------:R-:W-:Y:S01]  /*42b00*/  FFMA R34, R52.reuse, -1.6629391908645629883, R56.reuse ;  /* 0xbfd4db3134227823 */ /* 0x140fe20000000038 */
[----:B------:R-:W-:Y:S01]  /*42b10*/  FFMA R3, R52, 1.6629391908645629883, R56 ;  /* 0x3fd4db3134037823 */ /* 0x000fe20000000038 */
[----:B------:R-:W-:Y:S01]  /*42b20*/  FFMA R52, R58, -1.6629391908645629883, R53 ;  /* 0xbfd4db313a347823 */ /* 0x000fe20000000035 */
[----:B------:R-:W-:Y:S01]  /*42b30*/  FFMA R32, R32, -0.19891236722469329834, R57 ;  /* 0xbe4bafaf20207823 */ /* 0x000fe20000000039 */
[----:B------:R-:W-:Y:S01]  /*42b40*/  FFMA R53, R58, 1.6629391908645629883, R53 ;  /* 0x3fd4db313a357823 */ /* 0x000fe20000000035 */
[----:B------:R-:W-:Y:S01]  /*42b50*/  LDS R55, [R48+0x4] ;  /* 0x0000040030377984 */ /* 0x000fe20000000800 */
[----:B------:R-:W-:Y:S01]  /*42b60*/  FFMA R46, R46, 1.4142135381698608398, -R20 ;  /* 0x3fb504f32e2e7823 */ /* 0x000fe20000000814 */
[--C-:B------:R-:W-:Y:S01]  /*42b70*/  FFMA R50, R32, -1.9615705013275146484, R51.reuse ;  /* 0xbffb14be20327823 */ /* 0x100fe20000000033 */
[----:B-1----:R-:W-:Y:S01]  /*42b80*/  FFMA R20, R54, 0.41421356797218322754, R36 ;  /* 0x3ed413cd36147823 */ /* 0x002fe20000000024 */
[----:B------:R-:W-:Y:S01]  /*42b90*/  LDS R56, [R48+0x8] ;  /* 0x0000080030387984 */ /* 0x000fe20000000800 */
[----:B------:R-:W-:-:S03]  /*42ba0*/  FFMA R51, R32, 1.9615705013275146484, R51 ;  /* 0x3ffb14be20337823 */ /* 0x000fc60000000033 */
[----:B------:R-:W0:Y:S01]  /*42bb0*/  LDS R57, [R48+0xc] ;  /* 0x00000c0030397984 */ /* 0x000e220000000800 */
[----:B------:R-:W-:-:S03]  /*42bc0*/  FFMA R32, R0, -1.9615705013275146484, R2 ;  /* 0xbffb14be00207823 */ /* 0x000fc60000000002 */
[----:B------:R-:W1:Y:S01]  /*42bd0*/  LDS R58, [R48+0x10] ;  /* 0x00001000303a7984 */ /* 0x000e620000000800 */
[----:B------:R-:W-:-:S03]  /*42be0*/  NOP ;  /* 0x0000000000007918 */ /* 0x000fc60000000000 */
[----:B------:R2:W-:Y:S01]  /*42bf0*/  STS [R47+0x84], R53 ;  /* 0x000084352f007388 */ /* 0x0005e20000000800 */
[----:B------:R-:W-:Y:S01]  /*42c00*/  FFMA R54, R36, 0.41421356797218322754, -R54 ;  /* 0x3ed413cd24367823 */ /* 0x000fe20000000836 */
[----:B------:R-:W-:Y:S01]  /*42c10*/  FADD R36, R28, R15 ;  /* 0x0000000f1c247221 */ /* 0x000fe20000000000 */
[C-C-:B------:R-:W-:Y:S01]  /*42c20*/  FFMA R14, R20.reuse, 1.8477590084075927734, R49.reuse ;  /* 0x3fec835e140e7823 */ /* 0x140fe20000000031 */
[----:B------:R-:W-:Y:S01]  /*42c30*/  FFMA R49, R20, -1.8477590084075927734, R49 ;  /* 0xbfec835e14317823 */ /* 0x000fe20000000031 */
[----:B------:R-:W-:Y:S01]  /*42c40*/  MOV R20, R6 ;  /* 0x0000000600147202 */ /* 0x000fe20000000f00 */
[----:B--2---:R-:W-:Y:S01]  /*42c50*/  FFMA R53, R0, 1.9615705013275146484, R2 ;  /* 0x3ffb14be00357823 */ /* 0x004fe20000000002 */
[----:B------:R-:W-:Y:S01]  /*42c60*/  FADD R2, R28, -R15 ;  /* 0x8000000f1c027221 */ /* 0x000fe20000000000 */
[C-C-:B------:R-:W-:Y:S01]  /*42c70*/  FFMA R15, R45.reuse, 1.4142135381698608398, R19.reuse ;  /* 0x3fb504f32d0f7823 */ /* 0x140fe20000000013 */
[----:B------:R-:W-:Y:S01]  /*42c80*/  FFMA R45, R45, 1.4142135381698608398, -R19 ;  /* 0x3fb504f32d2d7823 */ /* 0x000fe20000000813 */
[C-C-:B------:R-:W-:Y:S01]  /*42c90*/  FADD R19, R27.reuse, R13.reuse ;  /* 0x0000000d1b137221 */ /* 0x140fe20000000000 */
[----:B------:R-:W-:Y:S01]  /*42ca0*/  FADD R6, R27, -R13 ;  /* 0x8000000d1b067221 */ /* 0x000fe20000000000 */
[C-C-:B------:R-:W-:Y:S01]  /*42cb0*/  FFMA R13, R44.reuse, 1.4142135381698608398, R18.reuse ;  /* 0x3fb504f32c0d7823 */ /* 0x140fe20000000012 */
[----:B------:R-:W-:Y:S01]  /*42cc0*/  MOV R27, R5 ;  /* 0x00000005001b7202 */ /* 0x000fe20000000f00 */
[----:B------:R-:W-:Y:S01]  /*42cd0*/  FFMA R44, R44, 1.4142135381698608398, -R18 ;  /* 0x3fb504f32c2c7823 */ /* 0x000fe20000000812 */
[C-C-:B------:R-:W-:Y:S01]  /*42ce0*/  FFMA R5, R19.reuse, 0.70710676908493041992, R41.reuse ;  /* 0x3f3504f313057823 */ /* 0x140fe20000000029 */
[----:B------:R-:W-:Y:S01]  /*42cf0*/  FADD R18, R26, R12 ;  /* 0x0000000c1a127221 */ /* 0x000fe20000000000 */
[----:B------:R-:W-:Y:S01]  /*42d00*/  FFMA R41, R19, -0.70710676908493041992, R41 ;  /* 0xbf3504f313297823 */ /* 0x000fe20000000029 */
[----:B------:R-:W-:Y:S01]  /*42d10*/  FMUL R19, R17, 1.4142135381698608398 ;  /* 0x3fb504f311137820 */ /* 0x000fe20000400000 */
[----:B------:R2:W-:Y:S01]  /*42d20*/  STS [R47+0x108], R3 ;  /* 0x000108032f007388 */ /* 0x0005e20000000800 */
[C-C-:B------:R-:W-:Y:S01]  /*42d30*/  FFMA R17, R18.reuse, 0.70710676908493041992, R40.reuse ;  /* 0x3f3504f312117823 */ /* 0x140fe20000000028 */
[----:B------:R-:W-:Y:S01]  /*42d40*/  FFMA R40, R18, -0.70710676908493041992, R40 ;  /* 0xbf3504f312287823 */ /* 0x000fe20000000028 */
[C-C-:B------:R-:W-:Y:S01]  /*42d50*/  FFMA R18, R43.reuse, 1.4142135381698608398, R19.reuse ;  /* 0x3fb504f32b127823 */ /* 0x140fe20000000013 */
[C-C-:B------:R-:W-:Y:S01]  /*42d60*/  FFMA R0, R36.reuse, 0.70710676908493041992, R42.reuse ;  /* 0x3f3504f324007823 */ /* 0x140fe2000000002a */
[----:B------:R-:W3:Y:S01]  /*42d70*/  LDL.LU R28, [R1+0x34] ;  /* 0x00003400011c7983 */ /* 0x000ee20000300800 */
[----:B------:R-:W-:Y:S01]  /*42d80*/  FFMA R43, R43, 1.4142135381698608398, -R19 ;  /* 0x3fb504f32b2b7823 */ /* 0x000fe20000000813 */
[C-C-:B------:R-:W-:Y:S01]  /*42d90*/  FADD R19, R25.reuse, R11.reuse ;  /* 0x0000000b19137221 */ /* 0x140fe20000000000 */
[----:B------:R-:W-:Y:S01]  /*42da0*/  FADD R11, R25, -R11 ;  /* 0x8000000b190b7221 */ /* 0x000fe20000000000 */
[----:B--2---:R-:W-:-:S02]  /*42db0*/  FFMA R3, R36, -0.70710676908493041992, R42 ;  /* 0xbf3504f324037823 */ /* 0x004fc4000000002a */
[----:B------:R-:W2:Y:S04]  /*42dc0*/  LDL.LU R36, [R1+0x38] ;  /* 0x0000380001247983 */ /* 0x000ea80000300800 */
[----:B------:R-:W4:Y:S04]  /*42dd0*/  LDL.LU R42, [R1+0x10] ;  /* 0x00001000012a7983 */ /* 0x000f280000300800 */
[----:B------:R-:W3:Y:S04]  /*42de0*/  LDL.LU R25, [R1+0x2c] ;  /* 0x00002c0001197983 */ /* 0x000ee80000300800 */
[----:B------:R0:W-:Y:S04]  /*42df0*/  STS [R47+0x294], R34 ;  /* 0x000294222f007388 */ /* 0x0001e80000000800 */
[----:B0-----:R-:W4:Y:S01]  /*42e00*/  LDL.LU R34, [R1+0x104] ;  /* 0x0001040001227983 */ /* 0x001f220000300800 */
[----:B------:R-:W-:Y:S01]  /*42e10*/  FADD R12, R26, -R12 ;  /* 0x8000000c1a0c7221 */ /* 0x000fe20000000000 */
[----:B------:R-:W-:Y:S01]  /*42e20*/  MOV R26, R20 ;  /* 0x00000014001a7202 */ /* 0x000fe20000000f00 */
[----:B------:R-:W-:Y:S01]  /*42e30*/  FMUL R20, R16, 1.4142135381698608398 ;  /* 0x3fb504f310147820 */ /* 0x000fe20000400000 */
[C-C-:B------:R-:W-:Y:S01]  /*42e40*/  FFMA R16, R19.reuse, 0.70710676908493041992, R39.reuse ;  /* 0x3f3504f313107823 */ /* 0x140fe20000000027 */
[----:B------:R-:W-:-:S02]  /*42e50*/  FFMA R39, R19, -0.70710676908493041992, R39 ;  /* 0xbf3504f313277823 */ /* 0x000fc40000000027 */
[----:B------:R-:W-:Y:S01]  /*42e60*/  FMUL R26, R26, 1.4142135381698608398 ;  /* 0x3fb504f31a1a7820 */ /* 0x000fe20000400000 */
[----:B------:R-:W-:Y:S04]  /*42e70*/  STS [R47+0x18c], R50 ;  /* 0x00018c322f007388 */ /* 0x000fe80000000800 */
[----:B------:R0:W-:Y:S04]  /*42e80*/  STS [R47+0x210], R51 ;  /* 0x000210332f007388 */ /* 0x0001e80000000800 */
[----:B------:R-:W-:Y:S04]  /*42e90*/  STS [R47+0x318], R52 ;  /* 0x000318342f007388 */ /* 0x000fe80000000800 */
[----:B------:R1:W-:Y:S04]  /*42ea0*/  STS [R47], R53 ;  /* 0x000000352f007388 */ /* 0x0003e80000000800 */
[----:B------:R1:W-:Y:S01]  /*42eb0*/  STS [R47+0x39c], R32 ;  /* 0x00039c202f007388 */ /* 0x0003e20000000800 */
[----:B------:R-:W-:Y:S01]  /*42ec0*/  NOP ;  /* 0x0000000000007918 */ /* 0x000fe20000000000 */
[----:B0-----:R-:W-:Y:S01]  /*42ed0*/  FFMA R51, R57, 0.41421356797218322754, R33 ;  /* 0x3ed413cd39337823 */ /* 0x001fe20000000021 */
[----:B------:R-:W-:Y:S01]  /*42ee0*/  FFMA R57, R33, 0.41421356797218322754, -R57 ;  /* 0x3ed413cd21397823 */ /* 0x000fe20000000839 */
[----:B-1----:R-:W-:Y:S01]  /*42ef0*/  FFMA R53, R58, 0.41421356797218322754, R31 ;  /* 0x3ed413cd3a357823 */ /* 0x002fe2000000001f */
[C-C-:B------:R-:W-:Y:S01]  /*42f00*/  FFMA R32, R54.reuse, -1.8477590084075927734, R46.reuse ;  /* 0xbfec835e36207823 */ /* 0x140fe2000000002e */
[----:B------:R-:W-:Y:S01]  /*42f10*/  FFMA R47, R55, 0.41421356797218322754, R35 ;  /* 0x3ed413cd372f7823 */ /* 0x000fe20000000023 */
[----:B------:R-:W-:Y:S01]  /*42f20*/  FFMA R46, R54, 1.8477590084075927734, R46 ;  /* 0x3fec835e362e7823 */ /* 0x000fe2000000002e */
[----:B------:R-:W-:Y:S01]  /*42f30*/  FFMA R33, R51, 1.8477590084075927734, R18 ;  /* 0x3fec835e33217823 */ /* 0x000fe20000000012 */
[----:B------:R-:W-:Y:S01]  /*42f40*/  FFMA R54, R59, 0.41421356797218322754, R30 ;  /* 0x3ed413cd3b367823 */ /* 0x000fe2000000001e */
[----:B------:R-:W-:Y:S01]  /*42f50*/  FFMA R55, R35, 0.41421356797218322754, -R55 ;  /* 0x3ed413cd23377823 */ /* 0x000fe20000000837 */
[----:B------:R-:W-:Y:S01]  /*42f60*/  FFMA R51, R51, -1.8477590084075927734, R18 ;  /* 0xbfec835e33337823 */ /* 0x000fe20000000012 */
[----:B------:R-:W-:Y:S01]  /*42f70*/  FFMA R58, R31, 0.41421356797218322754, -R58 ;  /* 0x3ed413cd1f3a7823 */ /* 0x000fe2000000083a */
[----:B------:R-:W-:Y:S01]  /*42f80*/  FFMA R18, R57, -1.8477590084075927734, R43 ;  /* 0xbfec835e39127823 */ /* 0x000fe2000000002b */
[----:B------:R-:W-:Y:S01]  /*42f90*/  FFMA R59, R30, 0.41421356797218322754, -R59 ;  /* 0x3ed413cd1e3b7823 */ /* 0x000fe2000000083b */
[----:B------:R-:W-:Y:S01]  /*42fa0*/  FFMA R35, R47, 1.8477590084075927734, R15 ;  /* 0x3fec835e2f237823 */ /* 0x000fe2000000000f */
[----:B------:R-:W-:Y:S01]  /*42fb0*/  FFMA R43, R57, 1.8477590084075927734, R43 ;  /* 0x3fec835e392b7823 */ /* 0x000fe2000000002b */
[----:B------:R-:W-:Y:S01]  /*42fc0*/  FFMA R47, R47, -1.8477590084075927734, R15 ;  /* 0xbfec835e2f2f7823 */ /* 0x000fe2000000000f */
[C-C-:B------:R-:W-:Y:S01]  /*42fd0*/  FFMA R15, R55.reuse, -1.8477590084075927734, R45.reuse ;  /* 0xbfec835e370f7823 */ /* 0x140fe2000000002d */
[----:B------:R-:W-:Y:S01]  /*42fe0*/  FFMA R45, R55, 1.8477590084075927734, R45 ;  /* 0x3fec835e372d7823 */ /* 0x000fe2000000002d */
[----:B------:R-:W-:Y:S01]  /*42ff0*/  FFMA R55, R60, 0.41421356797218322754, R29 ;  /* 0x3ed413cd3c377823 */ /* 0x000fe2000000001d */
[----:B------:R-:W-:Y:S01]  /*43000*/  FFMA R29, R29, 0.41421356797218322754, -R60 ;  /* 0x3ed413cd1d1d7823 */ /* 0x000fe2000000083c */
[----:B------:R-:W-:Y:S01]  /*43010*/  LDS R52, [R48+0x4] ;  /* 0x0000040030347984 */ /* 0x000fe20000000800 */
[C-C-:B---3--:R-:W-:Y:S01]  /*43020*/  FFMA R19, R25.reuse, 1.4142135381698608398, R20.reuse ;  /* 0x3fb504f319137823 */ /* 0x148fe20000000014 */
[----:B------:R-:W-:Y:S01]  /*43030*/  FFMA R20, R25, 1.4142135381698608398, -R20 ;  /* 0x3fb504f319147823 */ /* 0x000fe20000000814 */
[C-C-:B------:R-:W-:Y:S01]  /*43040*/  FADD R25, R24.reuse, R10.reuse ;  /* 0x0000000a18197221 */ /* 0x140fe20000000000 */
[----:B------:R-:W-:-:S03]  /*43050*/  FADD R10, R24, -R10 ;  /* 0x8000000a180a7221 */ /* 0x000fc60000000000 */
        /* <DEDUP_REMOVED lines=9> */
[C-C-:B--2---:R-:W-:Y:S01]  /*430f0*/  FFMA R28, R36.reuse, 1.4142135381698608398, R9.reuse ;  /* 0x3fb504f3241c7823 */ /* 0x144fe20000000009 */
[----:B------:R-:W-:Y:S01]  /*43100*/  FFMA R9, R36, 1.4142135381698608398, -R9 ;  /* 0x3fb504f324097823 */ /* 0x000fe20000000809 */
[C-C-:B------:R-:W-:Y:S01]  /*43110*/  FADD R36, R22.reuse, R8.reuse ;  /* 0x0000000816247221 */ /* 0x140fe20000000000 */
[----:B------:R-:W-:-:S03]  /*43120*/  FADD R8, R22, -R8 ;  /* 0x8000000816087221 */ /* 0x000fc60000000000 */
[C-C-:B----4-:R-:W-:Y:S01]  /*43130*/  FFMA R22, R36.reuse, 0.70710676908493041992, R42.reuse ;  /* 0x3f3504f324167823 */ /* 0x150fe2000000002a */
[----:B------:R-:W-:Y:S02]  /*43140*/  FFMA R36, R36, -0.70710676908493041992, R42 ;  /* 0xbf3504f324247823 */ /* 0x000fe4000000002a */
[----:B------:R-:W0:Y:S01]  /*43150*/  LDS R42, [R48] ;  /* 0x00000000302a7984 */ /* 0x000e220000000800 */
[C-C-:B------:R-:W-:Y:S01]  /*43160*/  FFMA R31, R53.reuse, 1.8477590084075927734, R19.reuse ;  /* 0x3fec835e351f7823 */ /* 0x140fe20000000013 */
[----:B------:R-:W-:Y:S01]  /*43170*/  FFMA R19, R53, -1.8477590084075927734, R19 ;  /* 0xbfec835e35137823 */ /* 0x000fe20000000013 */
[C-C-:B------:R-:W-:Y:S01]  /*43180*/  FFMA R53, R54.reuse, 1.8477590084075927734, R25.reuse ;  /* 0x3fec835e36357823 */ /* 0x140fe20000000019 */
[----:B------:R-:W-:Y:S01]  /*43190*/  FFMA R54, R54, -1.8477590084075927734, R25 ;  /* 0xbfec835e36367823 */ /* 0x000fe20000000019 */
[C---:B------:R-:W-:Y:S01]  /*431a0*/  FFMA R30, R58.reuse, -1.8477590084075927734, R20 ;  /* 0xbfec835e3a1e7823 */ /* 0x040fe20000000014 */
[C---:B------:R-:W-:Y:S01]  /*431b0*/  FFMA R25, R59.reuse, -1.8477590084075927734, R26 ;  /* 0xbfec835e3b197823 */ /* 0x040fe2000000001a */
[----:B------:R-:W-:Y:S01]  /*431c0*/  FFMA R20, R58, 1.8477590084075927734, R20 ;  /* 0x3fec835e3a147823 */ /* 0x000fe20000000014 */
[----:B------:R-:W-:Y:S01]  /*431d0*/  FFMA R26, R59, 1.8477590084075927734, R26 ;  /* 0x3fec835e3b1a7823 */ /* 0x000fe2000000001a */
[C-C-:B0-----:R-:W-:Y:S01]  /*431e0*/  FFMA R57, R2.reuse, 0.70710676908493041992, R42.reuse ;  /* 0x3f3504f302397823 */ /* 0x141fe2000000002a */
[----:B------:R-:W-:-:S02]  /*431f0*/  FFMA R42, R2, -0.70710676908493041992, R42 ;  /* 0xbf3504f3022a7823 */ /* 0x000fc4000000002a */
[----:B------:R-:W2:Y:S01]  /*43200*/  LDL.LU R2, [R1+0x100] ;  /* 0x0001000001027983 */ /* 0x000ea20000300800 */
[----:B------:R-:W-:Y:S01]  /*43210*/  FFMA R59, R57, 0.19891236722469329834, R0 ;  /* 0x3e4bafaf393b7823 */ /* 0x000fe20000000000 */
[----:B------:R-:W-:Y:S01]  /*43220*/  FFMA R58, R0, -0.19891236722469329834, R57 ;  /* 0xbe4bafaf003a7823 */ /* 0x000fe20000000039 */
[----:B------:R-:W-:Y:S01]  /*43230*/  FFMA R57, R3, 0.66817861795425415039, R42 ;  /* 0x3f2b0dc103397823 */ /* 0x000fe2000000002a */
[----:B------:R-:W3:Y:S01]  /*43240*/  LDL.LU R0, [R1+0xfc] ;  /* 0x0000fc0001007983 */ /* 0x000ee20000300800 */
[----:B------:R-:W-:-:S03]  /*43250*/  FFMA R60, R42, -0.66817861795425415039, R3 ;  /* 0xbf2b0dc12a3c7823 */ /* 0x000fc60000000003 */
[----:B------:R-:W4:Y:S01]  /*43260*/  LDL.LU R3, [R1+0xf8] ;  /* 0x0000f80001037983 */ /* 0x000f220000300800 */
[----:B------:R-:W-:Y:S01]  /*43270*/  FFMA R50, R56, 0.41421356797218322754, R34 ;  /* 0x3ed413cd38327823 */ /* 0x000fe20000000022 */
[----:B------:R-:W-:Y:S01]  /*43280*/  FFMA R56, R34, 0.41421356797218322754, -R56 ;  /* 0x3ed413cd22387823 */ /* 0x000fe20000000838 */
[C---:B------:R-:W-:Y:S02]  /*43290*/  FFMA R42, R59.reuse, -1.9615705013275146484, R14 ;  /* 0xbffb14be3b2a7823 */ /* 0x040fe4000000000e */
[C-C-:B------:R-:W-:Y:S01]  /*432a0*/  FFMA R34, R50.reuse, 1.8477590084075927734, R13.reuse ;  /* 0x3fec835e32227823 */ /* 0x140fe2000000000d */
[----:B------:R-:W-:Y:S01]  /*432b0*/  FFMA R50, R50, -1.8477590084075927734, R13 ;  /* 0xbfec835e32327823 */ /* 0x000fe2000000000d */
[C-C-:B------:R-:W-:Y:S01]  /*432c0*/  FFMA R13, R56.reuse, -1.8477590084075927734, R44.reuse ;  /* 0xbfec835e380d7823 */ /* 0x140fe2000000002c */
[----:B------:R-:W-:Y:S02]  /*432d0*/  FFMA R44, R56, 1.8477590084075927734, R44 ;  /* 0x3fec835e382c7823 */ /* 0x000fe4000000002c */
[----:B------:R-:W0:Y:S04]  /*432e0*/  LDS R56, [R48+0x8] ;  /* 0x0000080030387984 */ /* 0x000e280000000800 */
[----:B------:R1:W-:Y:S02]  /*432f0*/  STL [R1+0x94], R42 ;  /* 0x0000942a01007387 */ /* 0x0003e40000100800 */
[----:B-1----:R-:W-:Y:S01]  /*43300*/  FFMA R42, R59, 1.9615705013275146484, R14 ;  /* 0x3ffb14be3b2a7823 */ /* 0x002fe2000000000e */
[C-C-:B------:R-:W-:Y:S01]  /*43310*/  FFMA R59, R57.reuse, -1.6629391908645629883, R32.reuse ;  /* 0xbfd4db31393b7823 */ /* 0x140fe20000000020 */
[----:B------:R-:W-:Y:S01]  /*43320*/  FFMA R57, R57, 1.6629391908645629883, R32 ;  /* 0x3fd4db3139397823 */ /* 0x000fe20000000020 */
[C-C-:B------:R-:W-:Y:S01]  /*43330*/  FFMA R32, R58.reuse, -1.9615705013275146484, R49.reuse ;  /* 0xbffb14be3a207823 */ /* 0x140fe20000000031 */
[----:B------:R-:W4:Y:S01]  /*43340*/  LDL.LU R14, [R1+0xf4] ;  /* 0x0000f400010e7983 */ /* 0x000f220000300800 */
[----:B------:R-:W-:-:S03]  /*43350*/  FFMA R58, R58, 1.9615705013275146484, R49 ;  /* 0x3ffb14be3a3a7823 */ /* 0x000fc60000000031 */
[----:B------:R1:W-:Y:S04]  /*43360*/  STL [R1+0x70], R59 ;  /* 0x0000703b01007387 */ /* 0x0003e80000100800 */
[----:B------:R0:W-:Y:S04]  /*43370*/  STL [R1+0xc], R57 ;  /* 0x00000c3901007387 */ /* 0x0001e80000100800 */
[----:B------:R-:W4:Y:S01]  /*43380*/  LDL.LU R49, [R1+0xf0] ;  /* 0x0000f00001317983 */ /* 0x000f220000300800 */
[----:B-1----:R-:W-:-:S03]  /*43390*/  FFMA R59, R60, -1.6629391908645629883, R46 ;  /* 0xbfd4db313c3b7823 */ /* 0x002fc6000000002e */
[----:B------:R-:W-:Y:S01]  /*433a0*/  STL [R1+0x24], R32 ;  /* 0x0000242001007387 */ /* 0x000fe20000100800 */
[----:B0-----:R-:W-:-:S03]  /*433b0*/  FFMA R57, R6, 0.70710676908493041992, R52 ;  /* 0x3f3504f306397823 */ /* 0x001fc60000000034 */
[----:B------:R0:W-:Y:S01]  /*433c0*/  STL [R1+0x54], R58 ;  /* 0x0000543a01007387 */ /* 0x0001e20000100800 */
[----:B------:R-:W-:-:S03]  /*433d0*/  FFMA R52, R6, -0.70710676908493041992, R52 ;  /* 0xbf3504f306347823 */ /* 0x000fc60000000034 */
[----:B------:R-:W1:Y:S04]  /*433e0*/  LDS R32, [R48+0xc] ;  /* 0x00000c0030207984 */ /* 0x000e680000000800 */
[----:B------:R1:W5:Y:S01]  /*433f0*/  LDL.LU R6, [R1+0xec] ;  /* 0x0000ec0001067983 */ /* 0x0003620000300800 */
[----:B0-----:R-:W-:Y:S01]  /*43400*/  FFMA R58, R60, 1.6629391908645629883, R46 ;  /* 0x3fd4db313c3a7823 */ /* 0x001fe2000000002e */
[----:B------:R-:W-:Y:S02]  /*43410*/  FFMA R46, R57, 0.19891236722469329834, R5 ;  /* 0x3e4bafaf392e7823 */ /* 0x000fe40000000005 */
[----:B------:R0:W-:Y:S04]  /*43420*/  STL [R1+0x8c], R59 ;  /* 0x00008c3b01007387 */ /* 0x0001e80000100800 */
[----:B------:R0:W-:Y:S01]  /*43430*/  STL [R1+0x4], R58 ;  /* 0x0000043a01007387 */ /* 0x0001e20000100800 */
[----:B------:R-:W-:-:S03]  /*43440*/  FFMA R57, R5, -0.19891236722469329834, R57 ;  /* 0xbe4bafaf05397823 */ /* 0x000fc60000000039 */
[----:B------:R1:W5:Y:S01]  /*43450*/  LDL.LU R5, [R1+0xe8] ;  /* 0x0000e80001057983 */ /* 0x0003620000300800 */
[----:B0-----:R-:W-:Y:S01]  /*43460*/  FFMA R59, R46, -1.9615705013275146484, R35 ;  /* 0xbffb14be2e3b7823 */ /* 0x001fe20000000023 */
[----:B------:R-:W-:Y:S01]  /*43470*/  FFMA R58, R41, 0.66817861795425415039, R52 ;  /* 0x3f2b0dc1293a7823 */ /* 0x000fe20000000034 */
[----:B------:R-:W-:-:S03]  /*43480*/  FFMA R41, R52, -0.66817861795425415039, R41 ;  /* 0xbf2b0dc134297823 */ /* 0x000fc60000000029 */
[C-C-:B------:R-:W-:Y:S01]  /*43490*/  FFMA R52, R58.reuse, -1.6629391908645629883, R15.reuse ;  /* 0xbfd4db313a347823 */ /* 0x140fe2000000000f */
[----:B------:R-:W-:Y:S01]  /*434a0*/  FFMA R15, R58, 1.6629391908645629883, R15 ;  /* 0x3fd4db313a0f7823 */ /* 0x000fe2000000000f */
[----:B------:R-:W-:Y:S01]  /*434b0*/  STL [R1+0x90], R59 ;  /* 0x0000903b01007387 */ /* 0x000fe20000100800 */
[----:B------:R-:W-:-:S03]  /*434c0*/  FFMA R35, R46, 1.9615705013275146484, R35 ;  /* 0x3ffb14be2e237823 */ /* 0x000fc60000000023 */
[----:B------:R-:W-:Y:S01]  /*434d0*/  STL [R1+0x6c], R52 ;  /* 0x00006c3401007387 */ /* 0x000fe20000100800 */
[----:B------:R-:W-:-:S03]  /*434e0*/  FFMA R46, R57, -1.9615705013275146484, R47 ;  /* 0xbffb14be392e7823 */ /* 0x000fc6000000002f */
[----:B------:R-:W-:Y:S01]  /*434f0*/  STL [R1], R15 ;  /* 0x0000000f01007387 */ /* 0x000fe20000100800 */
[----:B------:R-:W-:-:S03]  /*43500*/  FFMA R47, R57, 1.9615705013275146484, R47 ;  /* 0x3ffb14be392f7823 */ /* 0x000fc6000000002f */
[----:B------:R-:W0:Y:S04]  /*43510*/  LDS R15, [R48+0x10] ;  /* 0x00001000300f7984 */ /* 0x000e280000000800 */
[----:B------:R1:W-:Y:S04]  /*43520*/  STL [R1+0x20], R46 ;  /* 0x0000202e01007387 */ /* 0x0003e80000100800 */
[----:B------:R1:W-:Y:S02]  /*43530*/  STL [R1+0x50], R47 ;  /* 0x0000502f01007387 */ /* 0x0003e40000100800 */
[C-C-:B-1----:R-:W-:Y:S01]  /*43540*/  FFMA R46, R12.reuse, 0.70710676908493041992, R56.reuse ;  /* 0x3f3504f30c2e7823 */ /* 0x142fe20000000038 */
[----:B------:R-:W-:Y:S01]  /*43550*/  FFMA R12, R12, -0.70710676908493041992, R56 ;  /* 0xbf3504f30c0c7823 */ /* 0x000fe20000000038 */
[C-C-:B------:R-:W-:Y:S01]  /*43560*/  FFMA R47, R41.reuse, -1.6629391908645629883, R45.reuse ;  /* 0xbfd4db31292f7823 */ /* 0x140fe2000000002d */
[----:B------:R-:W-:Y:S01]  /*43570*/  FFMA R41, R41, 1.6629391908645629883, R45 ;  /* 0x3fd4db3129297823 */ /* 0x000fe2000000002d */
[----:B------:R-:W-:Y:S01]  /*43580*/  FFMA R45, R46, 0.19891236722469329834, R17 ;  /* 0x3e4bafaf2e2d7823 */ /* 0x000fe20000000011 */
[----:B------:R-:W-:Y:S01]  /*43590*/  FFMA R17, R17, -0.19891236722469329834, R46 ;  /* 0xbe4bafaf11117823 */ /* 0x000fe2000000002e */
[----:B------:R-:W-:Y:S01]  /*435a0*/  FFMA R46, R40, 0.66817861795425415039, R12 ;  /* 0x3f2b0dc1282e7823 */ /* 0x000fe2000000000c */
[----:B------:R1:W-:Y:S01]  /*435b0*/  STL [R1+0x84], R47 ;  /* 0x0000842f01007387 */ /* 0x0003e20000100800 */
[----:B------:R-:W-:Y:S01]  /*435c0*/  FFMA R52, R45, -1.9615705013275146484, R34 ;  /* 0xbffb14be2d347823 */ /* 0x000fe20000000022 */
[----:B-1----:R-:W-:-:S02]  /*435d0*/  FFMA R47, R12, -0.66817861795425415039, R40 ;  /* 0xbf2b0dc10c2f7823 */ /* 0x002fc40000000028 */
[----:B------:R-:W1:Y:S01]  /*435e0*/  LDS R12, [R48+0x14] ;  /* 0x00001400300c7984 */ /* 0x000e620000000800 */
[----:B------:R-:W-:Y:S01]  /*435f0*/  FFMA R40, R45, 1.9615705013275146484, R34 ;  /* 0x3ffb14be2d287823 */ /* 0x000fe20000000022 */
[----:B------:R-:W-:Y:S01]  /*43600*/  FFMA R45, R46, -1.6629391908645629883, R13 ;  /* 0xbfd4db312e2d7823 */ /* 0x000fe2000000000d */
[C-C-:B------:R-:W-:Y:S01]  /*43610*/  FFMA R34, R17.reuse, -1.9615705013275146484, R50.reuse ;  /* 0xbffb14be11227823 */ /* 0x140fe20000000032 */
[----:B------:R0:W-:Y:S01]  /*43620*/  STL [R1+0x88], R52 ;  /* 0x0000883401007387 */ /* 0x0001e20000100800 */
[----:B------:R-:W-:-:S03]  /*43630*/  FFMA R17, R17, 1.9615705013275146484, R50 ;  /* 0x3ffb14be11117823 */ /* 0x000fc60000000032 */
[----:B------:R-:W-:Y:S01]  /*43640*/  STL [R1+0x64], R45 ;  /* 0x0000642d01007387 */ /* 0x000fe20000100800 */
[----:B0-----:R-:W-:Y:S01]  /*43650*/  FFMA R52, R46, 1.6629391908645629883, R13 ;  /* 0x3fd4db312e347823 */ /* 0x001fe2000000000d */
[C-C-:B------:R-:W-:Y:S01]  /*43660*/  FFMA R13, R11.reuse, 0.70710676908493041992, R32.reuse ;  /* 0x3f3504f30b0d7823 */ /* 0x140fe20000000020 */
[----:B------:R-:W-:Y:S01]  /*43670*/  FFMA R11, R11, -0.70710676908493041992, R32 ;  /* 0xbf3504f30b0b7823 */ /* 0x000fe20000000020 */
[----:B------:R-:W-:Y:S01]  /*43680*/  STL [R1+0x1c], R34 ;  /* 0x00001c2201007387 */ /* 0x000fe20000100800 */
[C-C-:B------:R-:W-:Y:S01]  /*43690*/  FFMA R32, R47.reuse, -1.6629391908645629883, R44.reuse ;  /* 0xbfd4db312f207823 */ /* 0x140fe2000000002c */
[----:B------:R-:W-:Y:S02]  /*436a0*/  FFMA R44, R47, 1.6629391908645629883, R44 ;  /* 0x3fd4db312f2c7823 */ /* 0x000fe4000000002c */
[----:B------:R0:W-:Y:S01]  /*436b0*/  STL [R1+0x4c], R17 ;  /* 0x00004c1101007387 */ /* 0x0001e20000100800 */
[----:B------:R-:W-:-:S03]  /*436c0*/  FFMA R47, R39, 0.66817861795425415039, R11 ;  /* 0x3f2b0dc1272f7823 */ /* 0x000fc6000000000b */
[----:B------:R0:W-:Y:S02]  /*436d0*/  STL [R1+0x7c], R32 ;  /* 0x00007c2001007387 */ /* 0x0001e40000100800 */
[----:B0-----:R-:W-:Y:S01]  /*436e0*/  FFMA R17, R13, 0.19891236722469329834, R16 ;  /* 0x3e4bafaf0d117823 */ /* 0x001fe20000000010 */
[----:B------:R-:W-:Y:S01]  /*436f0*/  FFMA R13, R16, -0.19891236722469329834, R13 ;  /* 0xbe4bafaf100d7823 */ /* 0x000fe2000000000d */
[----:B------:R-:W-:Y:S02]  /*43700*/  FFMA R16, R11, -0.66817861795425415039, R39 ;  /* 0xbf2b0dc10b107823 */ /* 0x000fe40000000027 */
[----:B------:R-:W0:Y:S01]  /*43710*/  LDS R11, [R48+0x18] ;  /* 0x00001800300b7984 */ /* 0x000e220000000800 */
[C-C-:B------:R-:W-:Y:S01]  /*43720*/  FFMA R32, R17.reuse, -1.9615705013275146484, R33.reuse ;  /* 0xbffb14be11207823 */ /* 0x140fe20000000021 */
[----:B------:R-:W-:Y:S01]  /*43730*/  FFMA R39, R17, 1.9615705013275146484, R33 ;  /* 0x3ffb14be11277823 */ /* 0x000fe20000000021 */
[C-C-:B------:R-:W-:Y:S01]  /*43740*/  FFMA R17, R47.reuse, -1.6629391908645629883, R18.reuse ;  /* 0xbfd4db312f117823 */ /* 0x140fe20000000012 */
[----:B------:R-:W-:-:S02]  /*43750*/  FFMA R47, R47, 1.6629391908645629883, R18 ;  /* 0x3fd4db312f2f7823 */ /* 0x000fc40000000012 */
[----:B------:R-:W-:Y:S01]  /*43760*/  STL [R1+0x78], R32 ;  /* 0x0000782001007387 */ /* 0x000fe20000100800 */
[----:B------:R-:W-:-:S03]  /*43770*/  FFMA R18, R13, -1.9615705013275146484, R51 ;  /* 0xbffb14be0d127823 */ /* 0x000fc60000000033 */
[----:B------:R1:W-:Y:S04]  /*43780*/  STL [R1+0x5c], R17 ;  /* 0x00005c1101007387 */ /* 0x0003e80000100800 */
[----:B------:R-:W-:Y:S01]  /*43790*/  STL [R1+0x8], R18 ;  /* 0x0000081201007387 */ /* 0x000fe20000100800 */
[----:B-1----:R-:W-:Y:S01]  /*437a0*/  FFMA R17, R13, 1.9615705013275146484, R51 ;  /* 0x3ffb14be0d117823 */ /* 0x002fe20000000033 */
[C-C-:B------:R-:W-:Y:S01]  /*437b0*/  FFMA R13, R10.reuse, 0.70710676908493041992, R15.reuse ;  /* 0x3f3504f30a0d7823 */ /* 0x140fe2000000000f */
[----:B------:R-:W-:-:S03]  /*437c0*/  FFMA R10, R10, -0.70710676908493041992, R15 ;  /* 0xbf3504f30a0a7823 */ /* 0x000fc6000000000f */
[----:B------:R-:W-:Y:S01]  /*437d0*/  FFMA R15, R13, 0.19891236722469329834, R24 ;  /* 0x3e4bafaf0d0f7823 */ /* 0x000fe20000000018 */
[----:B------:R1:W-:Y:S01]  /*437e0*/  STL [R1+0x44], R17 ;  /* 0x0000441101007387 */ /* 0x0003e20000100800 */
[----:B------:R-:W-:Y:S01]  /*437f0*/  FFMA R50, R38, 0.66817861795425415039, R10 ;  /* 0x3f2b0dc126327823 */ /* 0x000fe2000000000a */
[----:B------:R-:W-:Y:S01]  /*43800*/  FFMA R10, R10, -0.66817861795425415039, R38 ;  /* 0xbf2b0dc10a0a7823 */ /* 0x000fe20000000026 */
[C---:B------:R-:W-:Y:S01]  /*43810*/  FFMA R38, R15.reuse, 1.9615705013275146484, R31 ;  /* 0x3ffb14be0f267823 */ /* 0x040fe2000000001f */
[----:B------:R-:W-:Y:S01]  /*43820*/  FFMA R13, R24, -0.19891236722469329834, R13 ;  /* 0xbe4bafaf180d7823 */ /* 0x000fe2000000000d */
[C-C-:B-1----:R-:W-:Y:S01]  /*43830*/  FFMA R17, R16.reuse, -1.6629391908645629883, R43.reuse ;  /* 0xbfd4db3110117823 */ /* 0x142fe2000000002b */
[----:B------:R-:W-:Y:S01]  /*43840*/  FFMA R43, R16, 1.6629391908645629883, R43 ;  /* 0x3fd4db31102b7823 */ /* 0x000fe2000000002b */
[----:B------:R-:W-:Y:S01]  /*43850*/  FFMA R16, R15, -1.9615705013275146484, R31 ;  /* 0xbffb14be0f107823 */ /* 0x000fe2000000001f */
[----:B------:R-:W-:Y:S02]  /*43860*/  FFMA R15, R50, -1.6629391908645629883, R30 ;  /* 0xbfd4db31320f7823 */ /* 0x000fe4000000001e */
[----:B------:R-:W-:Y:S01]  /*43870*/  STL [R1+0x68], R17 ;  /* 0x0000681101007387 */ /* 0x000fe20000100800 */
[----:B------:R-:W-:-:S03]  /*43880*/  FFMA R56, R13, -1.9615705013275146484, R19 ;  /* 0xbffb14be0d387823 */ /* 0x000fc60000000013 */
[----:B------:R-:W-:Y:S04]  /*43890*/  STL [R1+0x60], R16 ;  /* 0x0000601001007387 */ /* 0x000fe80000100800 */
[----:B------:R1:W-:Y:S01]  /*438a0*/  STL [R1+0x58], R15 ;  /* 0x0000580f01007387 */ /* 0x0003e20000100800 */
[----:B------:R-:W-:Y:S01]  /*438b0*/  FFMA R45, R10, 1.6629391908645629883, R20 ;  /* 0x3fd4db310a2d7823 */ /* 0x000fe20000000014 */
[----:B-1----:R-:W-:Y:S01]  /*438c0*/  FFMA R15, R13, 1.9615705013275146484, R19 ;  /* 0x3ffb14be0d0f7823 */ /* 0x002fe20000000013 */
[----:B------:R-:W-:-:S04]  /*438d0*/  FFMA R13, R23, 0.70710676908493041992, R12 ;  /* 0x3f3504f3170d7823 */ /* 0x000fc8000000000c */
[----:B------:R-:W-:Y:S01]  /*438e0*/  FFMA R31, R13, 0.19891236722469329834, R27 ;  /* 0x3e4bafaf0d1f7823 */ /* 0x000fe2000000001b */
[----:B------:R1:W-:Y:S02]  /*438f0*/  STL [R1+0x28], R15 ;  /* 0x0000280f01007387 */ /* 0x0003e40000100800 */
[----:B-1----:R-:W-:Y:S01]  /*43900*/  FFMA R15, R10, -1.6629391908645629883, R20 ;  /* 0xbfd4db310a0f7823 */ /* 0x002fe20000000014 */
[----:B------:R-:W-:-:S04]  /*43910*/  FFMA R10, R31, -1.9615705013275146484, R53 ;  /* 0xbffb14be1f0a7823 */ /* 0x000fc80000000035 */
[----:B------:R-:W-:Y:S04]  /*43920*/  STL [R1+0x2c], R15 ;  /* 0x00002c0f01007387 */ /* 0x000fe80000100800 */
[----:B------:R0:W-:Y:S01]  /*43930*/  STL [R1+0x14], R10 ;  /* 0x0000140a01007387 */ /* 0x0001e20000100800 */
[----:B------:R-:W-:Y:S01]  /*43940*/  FFMA R27, R27, -0.19891236722469329834, R13 ;  /* 0xbe4bafaf1b1b7823 */ /* 0x000fe2000000000d */
[----:B------:R-:W-:Y:S01]  /*43950*/  FFMA R31, R31, 1.9615705013275146484, R53 ;  /* 0x3ffb14be1f1f7823 */ /* 0x000fe20000000035 */
[C-C-:B0-----:R-:W-:Y:S01]  /*43960*/  FFMA R10, R8.reuse, 0.70710676908493041992, R11.reuse ;  /* 0x3f3504f3080a7823 */ /* 0x141fe2000000000b */
[----:B------:R-:W-:Y:S01]  /*43970*/  FFMA R11, R8, -0.70710676908493041992, R11 ;  /* 0xbf3504f3080b7823 */ /* 0x000fe2000000000b */
[----:B------:R-:W-:Y:S02]  /*43980*/  FFMA R8, R55, 1.8477590084075927734, R28 ;  /* 0x3fec835e37087823 */ /* 0x000fe4000000001c */
[----:B------:R-:W-:-:S04]  /*43990*/  FFMA R13, R10, 0.19891236722469329834, R22 ;  /* 0x3e4bafaf0a0d7823 */ /* 0x000fc80000000016 */
[C-C-:B------:R-:W-:Y:S01]  /*439a0*/  FFMA R53, R13.reuse, -1.9615705013275146484, R8.reuse ;  /* 0xbffb14be0d357823 */ /* 0x140fe20000000008 */
[----:B------:R-:W-:Y:S01]  /*439b0*/  FFMA R8, R13, 1.9615705013275146484, R8 ;  /* 0x3ffb14be0d087823 */ /* 0x000fe20000000008 */
[----:B------:R-:W-:Y:S02]  /*439c0*/  FMUL R13, R4, 1.4142135381698608398 ;  /* 0x3fb504f3040d7820 */ /* 0x000fe40000400000 */
[----:B------:R0:W5:Y:S04]  /*439d0*/  LDL.LU R4, [R1+0xe4] ;  /* 0x0000e40001047983 */ /* 0x0001680000300800 */
[----:B------:R-:W4:Y:S04]  /*439e0*/  LDL R34, [R1+0xcc] ;  /* 0x0000cc0001227983 */ /* 0x000f280000100800 */
[----:B------:R-:W4:Y:S01]  /*439f0*/  LDL R60, [R1+0x74] ;  /* 0x00007400013c7983 */ /* 0x000f220000100800 */
[C-C-:B------:R-:W-:Y:S01]  /*43a00*/  FADD R17, R21.reuse, R7.reuse ;  /* 0x0000000715117221 */ /* 0x140fe20000000000 */
[----:B------:R-:W-:Y:S01]  /*43a10*/  FADD R21, R21, -R7 ;  /* 0x8000000715157221 */ /* 0x000fe20000000000 */
[----:B--2---:R-:W-:Y:S01]  /*43a20*/  FFMA R16, R61, 0.41421356797218322754, R2 ;  /* 0x3ed413cd3d107823 */ /* 0x004fe20000000002 */
[----:B------:R-:W-:Y:S01]  /*43a30*/  FFMA R61, R2, 0.41421356797218322754, -R61 ;  /* 0x3ed413cd023d7823 */ /* 0x000fe2000000083d */
[C-C-:B---3--:R-:W-:Y:S01]  /*43a40*/  FFMA R19, R17.reuse, 0.70710676908493041992, R0.reuse ;  /* 0x3f3504f311137823 */ /* 0x148fe20000000000 */
[----:B------:R-:W-:Y:S01]  /*43a50*/  FFMA R7, R17, -0.70710676908493041992, R0 ;  /* 0xbf3504f311077823 */ /* 0x000fe20000000000 */
[C-C-:B----4-:R-:W-:Y:S01]  /*43a60*/  FFMA R15, R3.reuse, 1.4142135381698608398, R13.reuse ;  /* 0x3fb504f3030f7823 */ /* 0x150fe2000000000d */
[----:B------:R-:W-:-:S02]  /*43a70*/  FFMA R13, R3, 1.4142135381698608398, -R13 ;  /* 0x3fb504f3030d7823 */ /* 0x000fc4000000080d */
[----:B------:R0:W5:Y:S04]  /*43a80*/  LDL.LU R3, [R1+0xe0] ;  /* 0x0000e00001037983 */ /* 0x0001680000300800 */
[----:B------:R0:W5:Y:S04]  /*43a90*/  LDL.LU R2, [R1+0xdc] ;  /* 0x0000dc0001027983 */ /* 0x0001680000300800 */
[----:B------:R0:W5:Y:S01]  /*43aa0*/  LDL.LU R0, [R1+0xd8] ;  /* 0x0000d80001007983 */ /* 0x0001620000300800 */
[----:B------:R-:W-:-:S04]  /*43ab0*/  FFMA R12, R23, -0.70710676908493041992, R12 ;  /* 0xbf3504f3170c7823 */ /* 0x000fc8000000000c */
[----:B------:R-:W-:Y:S01]  /*43ac0*/  FFMA R51, R37, 0.66817861795425415039, R12 ;  /* 0x3f2b0dc125337823 */ /* 0x000fe2000000000c */
[----:B------:R-:W-:Y:S02]  /*43ad0*/  FFMA R37, R12, -0.66817861795425415039, R37 ;  /* 0xbf2b0dc10c257823 */ /* 0x000fe40000000025 */
[----:B------:R-:W1:Y:S01]  /*43ae0*/  LDS R12, [R48+0x1c] ;  /* 0x00001c00300c7984 */ /* 0x000e620000000800 */
[C-C-:B------:R-:W-:Y:S01]  /*43af0*/  FFMA R57, R27.reuse, -1.9615705013275146484, R54.reuse ;  /* 0xbffb14be1b397823 */ /* 0x140fe20000000036 */
[----:B------:R-:W-:Y:S01]  /*43b00*/  FFMA R58, R27, 1.9615705013275146484, R54 ;  /* 0x3ffb14be1b3a7823 */ /* 0x000fe20000000036 */
[C-C-:B------:R-:W-:Y:S01]  /*43b10*/  FFMA R27, R16.reuse, 1.8477590084075927734, R15.reuse ;  /* 0x3fec835e101b7823 */ /* 0x140fe2000000000f */
[----:B------:R-:W-:Y:S01]  /*43b20*/  FFMA R15, R16, -1.8477590084075927734, R15 ;  /* 0xbfec835e100f7823 */ /* 0x000fe2000000000f */
[----:B------:R-:W-:Y:S01]  /*43b30*/  FFMA R50, R50, 1.6629391908645629883, R30 ;  /* 0x3fd4db3132327823 */ /* 0x000fe2000000001e */
[C-C-:B------:R-:W-:Y:S01]  /*43b40*/  FFMA R59, R51.reuse, -1.6629391908645629883, R25.reuse ;  /* 0xbfd4db31333b7823 */ /* 0x140fe20000000019 */
[----:B------:R-:W-:Y:S01]  /*43b50*/  FFMA R51, R51, 1.6629391908645629883, R25 ;  /* 0x3fd4db3133337823 */ /* 0x000fe20000000019 */
[C-C-:B------:R-:W-:Y:S01]  /*43b60*/  FFMA R25, R61.reuse, -1.8477590084075927734, R13.reuse ;  /* 0xbfec835e3d197823 */ /* 0x140fe2000000000d */
[----:B------:R-:W-:Y:S01]  /*43b70*/  FFMA R13, R61, 1.8477590084075927734, R13 ;  /* 0x3fec835e3d0d7823 */ /* 0x000fe2000000000d */
[----:B------:R-:W-:Y:S01]  /*43b80*/  FFMA R46, R29, -1.8477590084075927734, R9 ;  /* 0xbfec835e1d2e7823 */ /* 0x000fe20000000009 */
[C-C-:B-1----:R-:W-:Y:S01]  /*43b90*/  FFMA R17, R21.reuse, 0.70710676908493041992, R12.reuse ;  /* 0x3f3504f315117823 */ /* 0x142fe2000000000c */
[----:B------:R-:W-:-:S03]  /*43ba0*/  FFMA R12, R21, -0.70710676908493041992, R12 ;  /* 0xbf3504f3150c7823 */ /* 0x000fc6000000000c */
[----:B------:R-:W-:-:S04]  /*43bb0*/  FFMA R16, R17, 0.19891236722469329834, R19 ;  /* 0x3e4bafaf11107823 */ /* 0x000fc80000000013 */
[C-C-:B------:R-:W-:Y:S01]  /*43bc0*/  FFMA R30, R16.reuse, -1.9615705013275146484, R27.reuse ;  /* 0xbffb14be101e7823 */ /* 0x140fe2000000001b */
[----:B------:R-:W-:Y:S01]  /*43bd0*/  FFMA R27, R16, 1.9615705013275146484, R27 ;  /* 0x3ffb14be101b7823 */ /* 0x000fe2000000001b */
[----:B------:R-:W-:Y:S01]  /*43be0*/  FFMA R16, R7, 0.66817861795425415039, R12 ;  /* 0x3f2b0dc107107823 */ /* 0x000fe2000000000c */
[----:B------:R-:W-:Y:S01]  /*43bf0*/  FFMA R7, R12, -0.66817861795425415039, R7 ;  /* 0xbf2b0dc10c077823 */ /* 0x000fe20000000007 */
[----:B------:R-:W-:-:S03]  /*43c00*/  FFMA R19, R19, -0.19891236722469329834, R17 ;  /* 0xbe4bafaf13137823 */ /* 0x000fc60000000011 */
[C-C-:B------:R-:W-:Y:S01]  /*43c10*/  FFMA R18, R7.reuse, -1.6629391908645629883, R13.reuse ;  /* 0xbfd4db3107127823 */ /* 0x140fe2000000000d */
[----:B------:R-:W-:Y:S02]  /*43c20*/  FFMA R17, R7, 1.6629391908645629883, R13 ;  /* 0x3fd4db3107117823 */ /* 0x000fe4000000000d */
[----:B------:R0:W1:Y:S01]  /*43c30*/  SHFL.IDX PT, R7, R14, RZ, 0x181f ;  /* 0x00181fff0e077589 */ /* 0x00006200000e0000 */
[----:B------:R-:W-:Y:S01]  /*43c40*/  FFMA R29, R29, 1.8477590084075927734, R9 ;  /* 0x3fec835e1d1d7823 */ /* 0x000fe20000000009 */
[----:B------:R-:W-:Y:S01]  /*43c50*/  FFMA R9, R36, 0.66817861795425415039, R11 ;  /* 0x3f2b0dc124097823 */ /* 0x000fe2000000000b */
[--C-:B------:R-:W-:Y:S01]  /*43c60*/  FFMA R24, R19, -1.9615705013275146484, R15.reuse ;  /* 0xbffb14be13187823 */ /* 0x100fe2000000000f */
[----:B------:R-:W-:Y:S01]  /*43c70*/  FFMA R11, R11, -0.66817861795425415039, R36 ;  /* 0xbf2b0dc10b0b7823 */ /* 0x000fe20000000024 */
[----:B------:R-:W-:Y:S01]  /*43c80*/  FFMA R19, R19, 1.9615705013275146484, R15 ;  /* 0x3ffb14be13137823 */ /* 0x000fe2000000000f */
[----:B------:R-:W-:Y:S01]  /*43c90*/  FFMA R28, R55, -1.8477590084075927734, R28 ;  /* 0xbfec835e371c7823 */ /* 0x000fe2000000001c */
[----:B------:R-:W-:Y:S01]  /*43ca0*/  FFMA R22, R22, -0.19891236722469329834, R10 ;  /* 0xbe4bafaf16167823 */ /* 0x000fe2000000000a */
[----:B------:R-:W-:Y:S01]  /*43cb0*/  FADD R15, R49, UR4 ;  /* 0x00000004310f7e21 */ /* 0x000fe20008000000 */
[C-C-:B------:R-:W-:Y:S01]  /*43cc0*/  FFMA R54, R37.reuse, -1.6629391908645629883, R26.reuse ;  /* 0xbfd4db3125367823 */ /* 0x140fe2000000001a */
[----:B------:R-:W-:Y:S01]  /*43cd0*/  FFMA R37, R37, 1.6629391908645629883, R26 ;  /* 0x3fd4db3125257823 */ /* 0x000fe2000000001a */
[C-C-:B------:R-:W-:Y:S01]  /*43ce0*/  FFMA R48, R9.reuse, -1.6629391908645629883, R46.reuse ;  /* 0xbfd4db3109307823 */ /* 0x140fe2000000002e */
[----:B------:R-:W-:Y:S01]  /*43cf0*/  FFMA R46, R9, 1.6629391908645629883, R46 ;  /* 0x3fd4db31092e7823 */ /* 0x000fe2000000002e */
[C---:B------:R-:W-:Y:S01]  /*43d00*/  FFMA R10, R11.reuse, -1.6629391908645629883, R29 ;  /* 0xbfd4db310b0a7823 */ /* 0x040fe2000000001d */
[----:B------:R-:W-:Y:S01]  /*43d10*/  FFMA R26, R16, -1.6629391908645629883, R25 ;  /* 0xbfd4db31101a7823 */ /* 0x000fe20000000019 */
[C-C-:B------:R-:W-:Y:S01]  /*43d20*/  FFMA R36, R22.reuse, -1.9615705013275146484, R28.reuse ;  /* 0xbffb14be16247823 */ /* 0x140fe2000000001c */
[----:B------:R-:W-:Y:S01]  /*43d30*/  FFMA R9, R22, 1.9615705013275146484, R28 ;  /* 0x3ffb14be16097823 */ /* 0x000fe2000000001c */
[----:B------:R-:W-:Y:S01]  /*43d40*/  FFMA R11, R11, 1.6629391908645629883, R29 ;  /* 0x3fd4db310b0b7823 */ /* 0x000fe2000000001d */
[----:B------:R-:W-:Y:S01]  /*43d50*/  FFMA R25, R16, 1.6629391908645629883, R25 ;  /* 0x3fd4db3110197823 */ /* 0x000fe20000000019 */
[----:B------:R-:W-:Y:S01]  /*43d60*/  FADD R15, R15, -UR5 ;  /* 0x800000050f0f7e21 */ /* 0x000fe20008000000 */
[----:B------:R0:W2:Y:S04]  /*43d70*/  SHFL.IDX PT, R12, R34, RZ, 0x181f ;  /* 0x00181fff220c7589 */ /* 0x0000a800000e0000 */
[----:B-1----:R0:W3:Y:S02]  /*43d80*/  SHFL.IDX PT, R32, R60, RZ, 0x181f ;  /* 0x00181fff3c207589 */ /* 0x0020e400000e0000 */
.L_x_13938:
[----:B------:R-:W4:Y:S01]  /*43d90*/  LDL.LU R13, [R1+0xd4] ;  /* 0x0000d400010d7983 */ /* 0x000f220000300800 */
[----:B------:R-:W1:Y:S01]  /*43da0*/  LDC.64 R28, c[0x0][0x380] ;  /* 0x0000e000ff1c7b82 */ /* 0x000e620000000a00 */
[----:B------:R-:W2:Y:S02]  /*43db0*/  LDCU UR4, c[0x0][0x3bc] ;  /* 0x00007780ff0477ac */ /* 0x000ea40008000800 */
[----:B------:R-:W3:Y:S01]  /*43dc0*/  LDL.LU R20, [R1+0xc8] ;  /* 0x0000c80001147983 */ /* 0x000ee20000300800 */
[----:B-----5:R-:W-:-:S04]  /*43dd0*/  SHF.R.S32.HI R55, RZ, 0x1f, R0 ;  /* 0x0000001fff377819 */ /* 0x020fc80000011400 */
[----:B0-----:R-:W0:Y:S01]  /*43de0*/  LDC R60, c[0x0][0x398] ;  /* 0x0000e600ff3c7b82 */ /* 0x001e220000000800 */
[----:B--2---:R-:W-:Y:S01]  /*43df0*/  FFMA R34, R42, R49, UR4 ;  /* 0x000000042a227e23 */ /* 0x004fe20008000031 */
[----:B0-----:R-:W-:Y:S01]  /*43e00*/  IMAD R7, R7, R60, R12 ;  /* 0x0000003c07077224 */ /* 0x001fe200078e020c */
[----:B----4-:R-:W-:Y:S02]  /*43e10*/  SHF.L.U32 R16, R13, 0x1, RZ ;  /* 0x000000010d107819 */ /* 0x010fe400000006ff */
[----:B---3--:R-:W-:-:S03]  /*43e20*/  SHF.L.U32 R13, R20, 0x1, RZ ;  /* 0x00000001140d7819 */ /* 0x008fc600000006ff */
[----:B-1----:R-:W-:-:S04]  /*43e30*/  IMAD.WIDE R28, R16, 0x4, R28 ;  /* 0x00000004101c7825 */ /* 0x002fc800078e021c */
[----:B------:R-:W-:Y:S02]  /*43e40*/  IMAD R32, R13, R32, R7 ;  /* 0x000000200d207224 */ /* 0x000fe400078e0207 */
[----:B------:R-:W-:Y:S02]  /*43e50*/  IMAD.WIDE R28, R16, 0x4, R28 ;  /* 0x00000004101c7825 */ /* 0x000fe400078e021c */
[----:B------:R-:W0:Y:S01]  /*43e60*/  LDC R16, c[0x0][0x3bc] ;  /* 0x0000ef00ff107b82 */ /* 0x000e220000000800 */
[----:B------:R-:W-:Y:S02]  /*43e70*/  SHF.R.S32.HI R33, RZ, 0x1f, R32 ;  /* 0x0000001fff217819 */ /* 0x000fe40000011420 */
[----:B------:R-:W-:-:S04]  /*43e80*/  IADD3 R7, P0, PT, R0, R32, RZ ;  /* 0x0000002000077210 */ /* 0x000fc80007f1e0ff */
[----:B------:R-:W-:Y:S02]  /*43e90*/  IADD3.X R12, PT, PT, R55, R33, RZ, P0, !PT ;  /* 0x00000021370c7210 */ /* 0x000fe400007fe4ff */
[----:B------:R-:W-:-:S04]  /*43ea0*/  LEA R22, P0, R7, R28, 0x2 ;  /* 0x0000001c07167211 */ /* 0x000fc800078010ff */
[----:B------:R-:W-:Y:S01]  /*43eb0*/  LEA.HI.X R23, R7, R29, R12, 0x2, P0 ;  /* 0x0000001d07177211 */ /* 0x000fe200000f140c */
[----:B0-----:R-:W-:-:S07]  /*43ec0*/  FADD R34, R34, -R16 ;  /* 0x8000001022227221 */ /* 0x001fce0000000000 */
        /* <DEDUP_REMOVED lines=11> */
.L_x_12506:
[----:B------:R-:W0:Y:S02]  /*43f80*/  LDS R20, [R42] ;  /* 0x000000002a147984 */ /* 0x000e240000000800 */
[----:B0-----:R-:W-:-:S05]  /*43f90*/  FADD R21, R34, R20 ;  /* 0x0000001422157221 */ /* 0x001fca0000000000 */
[----:B------:R-:W0:Y:S02]  /*43fa0*/  ATOMS.CAST.SPIN P0, [R42], R20, R21 ;  /* 0x000000142a00758d */ /* 0x000e240001800015 */
[----:B0-----:R-:W-:Y:S05]  /*43fb0*/  @!P0 BRA `(.L_x_12506) ;  /* 0xfffffffc00f08947 */ /* 0x001fea000383ffff */
[----:B------:R-:W-:Y:S05]  /*43fc0*/  BRA `(.L_x_12504) ;  /* 0x00000000002c7947 */ /* 0x000fea0003800000 */
.L_x_12505:
[----:B------:R-:W0:Y:S02]  /*43fd0*/  QSPC.E.D P0, RZ, [R22] ;  /* 0x0000000016ff73aa */ /* 0x000e240000000700 */
[----:B0-----:R-:W-:Y:S05]  /*43fe0*/  @!P0 BRA `(.L_x_12507) ;  /* 0x0000000000188947 */ /* 0x001fea0003800000 */
.L_x_12508:
[----:B------:R-:W2:Y:S02]  /*43ff0*/  LD.E R20, [R22] ;  /* 0x0000000016147980 */ /* 0x000ea40000100900 */
[----:B--2---:R-:W-:-:S06]  /*44000*/  FADD R21, R34, R20 ;  /* 0x0000001422157221 */ /* 0x004fcc0000000000 */
[----:B------:R-:W2:Y:S02]  /*44010*/  ATOM.E.CAST.SPIN PT, R21, [R22], R20, R21 ;  /* 0x000000141615738b */ /* 0x000ea400019e0115 */
[----:B--2---:R-:W-:-:S13]  /*44020*/  ISETP.EQ.U32.AND P0, PT, R21, 0x1, PT ;  /* 0x000000011500780c */ /* 0x004fda0003f02070 */
[----:B------:R-:W-:Y:S05]  /*44030*/  @!P0 BRA `(.L_x_12508) ;  /* 0xfffffffc00ec8947 */ /* 0x000fea000383ffff */
[----:B------:R-:W-:Y:S05]  /*44040*/  BRA `(.L_x_12504) ;  /* 0x00000000000c7947 */ /* 0x000fea0003800000 */
.L_x_12507:
[----:B------:R-:W2:Y:S02]  /*44050*/  LD.E R20, desc[UR8][R22.64] ;  /* 0x0000000816147980 */ /* 0x000ea4000c101900 */
[----:B--2---:R-:W-:-:S05]  /*44060*/  FADD R20, R34, R20 ;  /* 0x0000001422147221 */ /* 0x004fca0000000000 */
[----:B------:R0:W-:Y:S02]  /*44070*/  ST.E desc[UR8][R22.64], R20 ;  /* 0x0000001416007985 */ /* 0x0001e4000c101908 */
.L_x_12504:
[----:B------:R-:W-:Y:S05]  /*44080*/  BSYNC.RECONVERGENT B0 ;  /* 0x0000000000007941 */ /* 0x000fea0003800200 */
.L_x_12503:
        /* <DEDUP_REMOVED lines=9> */
.L_x_12512:
[----:B------:R-:W0:Y:S02]  /*44120*/  LDS R32, [R34] ;  /* 0x0000000022207984 */ /* 0x000e240000000800 */
[----:B0-----:R-:W-:-:S05]  /*44130*/  FADD R33, R15, R32 ;  /* 0x000000200f217221 */ /* 0x001fca0000000000 */
[----:B------:R-:W0:Y:S02]  /*44140*/  ATOMS.CAST.SPIN P0, [R34], R32, R33 ;  /* 0x000000202200758d */ /* 0x000e240001800021 */
[----:B0-----:R-:W-:Y:S05]  /*44150*/  @!P0 BRA `(.L_x_12512) ;  /* 0xfffffffc00f08947 */ /* 0x001fea000383ffff */
[----:B------:R-:W-:Y:S05]  /*44160*/  BRA `(.L_x_12510) ;  /* 0x00000000002c7947 */ /* 0x000fea0003800000 */
.L_x_12511:
[----:B------:R-:W0:Y:S02]  /*44170*/  QSPC.E.D P0, RZ, [R20] ;  /* 0x0000000014ff73aa */ /* 0x000e240000000700 */
[----:B0-----:R-:W-:Y:S05]  /*44180*/  @!P0 BRA `(.L_x_12513) ;  /* 0x0000000000188947 */ /* 0x001fea0003800000 */
.L_x_12514:
[----:B------:R-:W2:Y:S02]  /*44190*/  LD.E R32, [R20] ;  /* 0x0000000014207980 */ /* 0x000ea40000100900 */
[----:B--2---:R-:W-:-:S06]  /*441a0*/  FADD R33, R15, R32 ;  /* 0x000000200f217221 */ /* 0x004fcc0000000000 */
[----:B------:R-:W2:Y:S02]  /*441b0*/  ATOM.E.CAST.SPIN PT, R33, [R20], R32, R33 ;  /* 0x000000201421738b */ /* 0x000ea400019e0121 */
[----:B--2---:R-:W-:-:S13]  /*441c0*/  ISETP.EQ.U32.AND P0, PT, R33, 0x1, PT ;  /* 0x000000012100780c */ /* 0x004fda0003f02070 */
[----:B------:R-:W-:Y:S05]  /*441d0*/  @!P0 BRA `(.L_x_12514) ;  /* 0xfffffffc00ec8947 */ /* 0x000fea000383ffff */
[----:B------:R-:W-:Y:S05]  /*441e0*/  BRA `(.L_x_12510) ;  /* 0x00000000000c7947 */ /* 0x000fea0003800000 */
.L_x_12513:
[----:B------:R-:W2:Y:S02]  /*441f0*/  LD.E R32, desc[UR8][R20.64] ;  /* 0x0000000814207980 */ /* 0x000ea4000c101900 */
[----:B--2---:R-:W-:-:S05]  /*44200*/  FADD R32, R15, R32 ;  /* 0x000000200f207221 */ /* 0x004fca0000000000 */
[----:B------:R0:W-:Y:S02]  /*44210*/  ST.E desc[UR8][R20.64], R32 ;  /* 0x0000002014007985 */ /* 0x0001e4000c101908 */
.L_x_12510:
[----:B------:R-:W-:Y:S05]  /*44220*/  BSYNC.RECONVERGENT B0 ;  /* 0x0000000000007941 */ /* 0x000fea0003800200 */
.L_x_12509:
        /* <DEDUP_REMOVED lines=9> */
.L_x_12518:
[----:B------:R-:W0:Y:S02]  /*442c0*/  LDS R32, [R34] ;  /* 0x0000000022207984 */ /* 0x000e240000000800 */
[----:B0-----:R-:W-:-:S05]  /*442d0*/  FADD R33, R42, R32 ;  /* 0x000000202a217221 */ /* 0x001fca0000000000 */
[----:B------:R-:W0:Y:S02]  /*442e0*/  ATOMS.CAST.SPIN P0, [R34], R32, R33 ;  /* 0x000000202200758d */ /* 0x000e240001800021 */
[----:B0-----:R-:W-:Y:S05]  /*442f0*/  @!P0 BRA `(.L_x_12518) ;  /* 0xfffffffc00f08947 */ /* 0x001fea000383ffff */
[----:B------:R-:W-:Y:S05]  /*44300*/  BRA `(.L_x_12516) ;  /* 0x00000000002c7947 */ /* 0x000fea0003800000 */
.L_x_12517:
[----:B------:R-:W0:Y:S02]  /*44310*/  QSPC.E.D P0, RZ, [R32] ;  /* 0x0000000020ff73aa */ /* 0x000e240000000700 */
[----:B0-----:R-:W-:Y:S05]  /*44320*/  @!P0 BRA `(.L_x_12519) ;  /* 0x0000000000188947 */ /* 0x001fea0003800000 */
.L_x_12520:
[----:B------:R-:W2:Y:S02]  /*44330*/  LD.E R34, [R32] ;  /* 0x0000000020227980 */ /* 0x000ea40000100900 */
[----:B--2---:R-:W-:-:S06]  /*44340*/  FADD R35, R42, R34 ;  /* 0x000000222a237221 */ /* 0x004fcc0000000000 */
[----:B------:R-:W2:Y:S02]  /*44350*/  ATOM.E.CAST.SPIN PT, R35, [R32], R34, R35 ;  /* 0x000000222023738b */ /* 0x000ea400019e0123 */
[----:B--2---:R-:W-:-:S13]  /*44360*/  ISETP.EQ.U32.AND P0, PT, R35, 0x1, PT ;  /* 0x000000012300780c */ /* 0x004fda0003f02070 */
[----:B------:R-:W-:Y:S05]  /*44370*/  @!P0 BRA `(.L_x_12520) ;  /* 0xfffffffc00ec8947 */ /* 0x000fea000383ffff */
[----:B------:R-:W-:Y:S05]  /*44380*/  BRA `(.L_x_12516) ;  /* 0x00000000000c7947 */ /* 0x000fea0003800000 */
.L_x_12519:
[----:B------:R-:W2:Y:S02]  /*44390*/  LD.E R34, desc[UR8][R32.64] ;  /* 0x0000000820227980 */ /* 0x000ea4000c101900 */
[----:B--2---:R-:W-:-:S05]  /*443a0*/  FADD R34, R42, R34 ;  /* 0x000000222a227221 */ /* 0x004fca0000000000 */
[----:B------:R0:W-:Y:S02]  /*443b0*/  ST.E desc[UR8][R32.64], R34 ;  /* 0x0000002220007985 */ /* 0x0001e4000c101908 */
.L_x_12516:
[----:B------:R-:W-:Y:S05]  /*443c0*/  BSYNC.RECONVERGENT B0 ;  /* 0x0000000000007941 */ /* 0x000fea0003800200 */
.L_x_12515:
[----:B0-----:R-:W-:-:S05]  /*443d0*/  IMAD.WIDE R32, R60, 0x4, R20 ;  /* 0x000000043c207825 */ /* 0x001fca00078e0214 */
[----:B------:R0:W-:Y:S01]  /*443e0*/  ATOM.E.ADD.F32.FTZ.RN.STRONG.GPU P0, RZ, desc[UR8][R32.64], R15 ;  /* 0x8000000f20ff79a2 */ /* 0x0001e2000c10f308 */
[----:B------:R-:W-:Y:S04]  /*443f0*/  BSSY.RECONVERGENT B0, `(.L_x_12521) ;  /* 0x0000015000007945 */ /* 0x000fe80003800200 */
[----:B0-----:R-:W-:Y:S05]  /*44400*/  @P0 BRA `(.L_x_12522) ;  /* 0x00000000004c0947 */ /* 0x001fea0003800000 */
[----:B------:R-:W0:Y:S02]  /*44410*/  QSPC.E.S P0, RZ, [R32] ;  /* 0x0000000020ff73aa */ /* 0x000e240000000500 */
[----:B0-----:R-:W-:Y:S05]  /*44420*/  @!P0 BRA `(.L_x_12523) ;  /* 0x0000000000188947 */ /* 0x001fea0003800000 */
[----:B------:R-:W-:-:S07]  /*44430*/  MOV R34, R32 ;  /* 0x0000002000227202 */ /* 0x000fce0000000f00 */
.L_x_12524:
[----:B------:R-:W0:Y:S02]  /*44440*/  LDS R32, [R34] ;  /* 0x0000000022207984 */ /* 0x000e240000000800 */
[----:B0-----:R-:W-:-:S05]  /*44450*/  FADD R33, R15, R32 ;  /* 0x000000200f217221 */ /* 0x001fca0000000000 */
[----:B------:R-:W0:Y:S02]  /*44460*/  ATOMS.CAST.SPIN P0, [R34], R32, R33 ;  /* 0x000000202200758d */ /* 0x000e240001800021 */
[----:B0-----:R-:W-:Y:S05]  /*44470*/  @!P0 BRA `(.L_x_12524) ;  /* 0xfffffffc00f08947 */ /* 0x001fea000383ffff */
[----:B------:R-:W-:Y:S05]  /*44480*/  BRA `(.L_x_12522) ;  /* 0x00000000002c7947 */ /* 0x000fea0003800000 */
.L_x_12523:
[----:B------:R-:W0:Y:S02]  /*44490*/  QSPC.E.D P0, RZ, [R32] ;  /* 0x0000000020ff73aa */ /* 0x000e240000000700 */
[----:B0-----:R-:W-:Y:S05]  /*444a0*/  @!P0 BRA `(.L_x_12525) ;  /* 0x0000000000188947 */ /* 0x001fea0003800000 */
.L_x_12526:
[----:B------:R-:W2:Y:S02]  /*444b0*/  LD.E R34, [R32] ;  /* 0x0000000020227980 */ /* 0x000ea40000100900 */
[----:B--2---:R-:W-:-:S06]  /*444c0*/  FADD R35, R15, R34 ;  /* 0x000000220f237221 */ /* 0x004fcc0000000000 */
[----:B------:R-:W2:Y:S02]  /*444d0*/  ATOM.E.CAST.SPIN PT, R35, [R32], R34, R35 ;  /* 0x000000222023738b */ /* 0x000ea400019e0123 */
[----:B--2---:R-:W-:-:S13]  /*444e0*/  ISETP.EQ.U32.AND P0, PT, R35, 0x1, PT ;  /* 0x000000012300780c */ /* 0x004fda0003f02070 */
[----:B------:R-:W-:Y:S05]  /*444f0*/  @!P0 BRA `(.L_x_12526) ;  /* 0xfffffffc00ec8947 */ /* 0x000fea000383ffff */
[----:B------:R-:W-:Y:S05]  /*44500*/  BRA `(.L_x_12522) ;  /* 0x00000000000c7947 */ /* 0x000fea0003800000 */
.L_x_12525:
[----:B------:R-:W2:Y:S02]  /*44510*/  LD.E R34, desc[UR8][R32.64] ;  /* 0x0000000820227980 */ /* 0x000ea4000c101900 */
[----:B--2---:R-:W-:-:S05]  /*44520*/  FADD R34, R15, R34 ;  /* 0x000000220f227221 */ /* 0x004fca0000000000 */
[----:B------:R0:W-:Y:S02]  /*44530*/  ST.E desc[UR8][R32.64], R34 ;  /* 0x0000002220007985 */ /* 0x0001e4000c101908 */
.L_x_12522:
[----:B------:R-:W-:Y:S05]  /*44540*/  BSYNC.RECONVERGENT B0 ;  /* 0x0000000000007941 */ /* 0x000fea0003800200 */
.L_x_12521:
        /* <DEDUP_REMOVED lines=9> */
.L_x_12530:
[----:B------:R-:W0:Y:S02]  /*445e0*/  LDS R32, [R34] ;  /* 0x0000000022207984 */ /* 0x000e240000000800 */
[----:B0-----:R-:W-:-:S05]  /*445f0*/  FADD R33, R40, R32 ;  /* 0x0000002028217221 */ /* 0x001fca0000000000 */
[----:B------:R-:W0:Y:S02]  /*44600*/  ATOMS.CAST.SPIN P0, [R34], R32, R33 ;  /* 0x000000202200758d */ /* 0x000e240001800021 */
[----:B0-----:R-:W-:Y:S05]  /*44610*/  @!P0 BRA `(.L_x_12530) ;  /* 0xfffffffc00f08947 */ /* 0x001fea000383ffff */
[----:B------:R-:W-:Y:S05]  /*44620*/  BRA `(.L_x_12528) ;  /* 0x00000000002c7947 */ /* 0x000fea0003800000 */
.L_x_12529:
[----:B------:R-:W0:Y:S02]  /*44630*/  QSPC.E.D P0, RZ, [R32] ;  /* 0x0000000020ff73aa */ /* 0x000e240000000700 */
[----:B0-----:R-:W-:Y:S05]  /*44640*/  @!P0 BRA `(.L_x_12531) ;  /* 0x0000000000188947 */ /* 0x001fea0003800000 */
.L_x_12532:
[----:B------:R-:W2:Y:S02]  /*44650*/  LD.E R34, [R32] ;  /* 0x0000000020227980 */ /* 0x000ea40000100900 */
[----:B--2---:R-:W-:-:S06]  /*44660*/  FADD R35, R40, R34 ;  /* 0x0000002228237221 */ /* 0x004fcc0000000000 */
[----:B------:R-:W2:Y:S02]  /*44670*/  ATOM.E.CAST.SPIN PT, R35, [R32], R34, R35 ;  /* 0x000000222023738b */ /* 0x000ea400019e0123 */
[----:B--2---:R-:W-:-:S13]  /*44680*/  ISETP.EQ.U32.AND P0, PT, R35, 0x1, PT ;  /* 0x000000012300780c */ /* 0x004fda0003f02070 */
[----:B------:R-:W-:Y:S05]  /*44690*/  @!P0 BRA `(.L_x_12532) ;  /* 0xfffffffc00ec8947 */ /* 0x000fea000383ffff */
[----:B------:R-:W-:Y:S05]  /*446a0*/  BRA `(.L_x_12528) ;  /* 0x00000000000c7947 */ /* 0x000fea0003800000 */
.L_x_12531:
[----:B------:R-:W2:Y:S02]  /*446b0*/  LD.E R34, desc[UR8][R32.64] ;  /* 0x0000000820227980 */ /* 0x000ea4000c101900 */
[----:B--2---:R-:W-:-:S05]  /*446c0*/  FADD R34, R40, R34 ;  /* 0x0000002228227221 */ /* 0x004fca0000000000 */
[----:B------:R0:W-:Y:S02]  /*446d0*/  ST.E desc[UR8][R32.64], R34 ;  /* 0x0000002220007985 */ /* 0x0001e4000c101908 */
.L_x_12528:
[----:B------:R-:W-:Y:S05]  /*446e0*/  BSYNC.RECONVERGENT B0 ;  /* 0x0000000000007941 */ /* 0x000fea0003800200 */
.L_x_12527:
[----:B0-----:R-:W-:-:S05]  /*446f0*/  IMAD.WIDE R32, R6, 0x4, R20 ;  /* 0x0000000406207825 */ /* 0x001fca00078e0214 */
[----:B------:R0:W-:Y:S01]  /*44700*/  ATOM.E.ADD.F32.FTZ.RN.STRONG.GPU P0, RZ, desc[UR8][R32.64], R15 ;  /* 0x8000000f20ff79a2 */ /* 0x0001e2000c10f308 */
[----:B------:R-:W-:Y:S04]  /*44710*/  BSSY.RECONVERGENT B0, `(.L_x_12533) ;  /* 0x0000015000007945 */ /* 0x000fe80003800200 */
[----:B0-----:R-:W-:Y:S05]  /*44720*/  @P0 BRA `(.L_x_12534) ;  /* 0x00000000004c0947 */ /* 0x001fea0003800000 */
[----:B------:R-:W0:Y:S02]  /*44730*/  QSPC.E.S P0, RZ, [R32] ;  /* 0x0000000020ff73aa */ /* 0x000e240000000500 */
[----:B0-----:R-:W-:Y:S05]  /*44740*/  @!P0 BRA `(.L_x_12535) ;  /* 0x0000000000188947 */ /* 0x001fea0003800000 */
[----:B------:R-:W-:-:S07]  /*44750*/  MOV R34, R32 ;  /* 0x0000002000227202 */ /* 0x000fce0000000f00 */
.L_x_12536:
[----:B------:R-:W0:Y:S02]  /*44760*/  LDS R32, [R34] ;  /* 0x0000000022207984 */ /* 0x000e240000000800 */
[----:B0-----:R-:W-:-:S05]  /*44770*/  FADD R33, R15, R32 ;  /* 0x000000200f217221 */ /* 0x001fca0000000000 */
[----:B------:R-:W0:Y:S02]  /*44780*/  ATOMS.CAST.SPIN P0, [R34], R32, R33 ;  /* 0x000000202200758d */ /* 0x000e240001800021 */
[----:B0-----:R-:W-:Y:S05]  /*44790*/  @!P0 BRA `(.L_x_12536) ;  /* 0xfffffffc00f08947 */ /* 0x001fea000383ffff */
[----:B------:R-:W-:Y:S05]  /*447a0*/  BRA `(.L_x_12534) ;  /* 0x00000000002c7947 */ /* 0x000fea0003800000 */
.L_x_12535:
[----:B------:R-:W0:Y:S02]  /*447b0*/  QSPC.E.D P0, RZ, [R32] ;  /* 0x0000000020ff73aa */ /* 0x000e240000000700 */
[----:B0-----:R-:W-:Y:S05]  /*447c0*/  @!P0 BRA `(.L_x_12537) ;  /* 0x0000000000188947 */ /* 0x001fea0003800000 */
.L_x_12538:
[----:B------:R-:W2:Y:S02]  /*447d0*/  LD.E R34, [R32] ;  /* 0x0000000020227980 */ /* 0x000ea40000100900 */
[----:B--2---:R-:W-:-:S06]  /*447e0*/  FADD R35, R15, R34 ;  /* 0x000000220f237221 */ /* 0x004fcc0000000000 */
[----:B------:R-:W2:Y:S02]  /*447f0*/  ATOM.E.CAST.SPIN PT, R35, [R32], R34, R35 ;  /* 0x000000222023738b */ /* 0x000ea400019e0123 */
[----:B--2---:R-:W-:-:S13]  /*44800*/  ISETP.EQ.U32.AND P0, PT, R35, 0x1, PT ;  /* 0x000000012300780c */ /* 0x004fda0003f02070 */
[----:B------:R-:W-:Y:S05]  /*44810*/  @!P0 BRA `(.L_x_12538) ;  /* 0xfffffffc00ec8947 */ /* 0x000fea000383ffff */
[----:B------:R-:W-:Y:S05]  /*44820*/  BRA `(.L_x_12534) ;  /* 0x00000000000c7947 */ /* 0x000fea0003800000 */
.L_x_12537:
[----:B------:R-:W2:Y:S02]  /*44830*/  LD.E R34, desc[UR8][R32.64] ;  /* 0x0000000820227980 */ /* 0x000ea4000c101900 */
[----:B--2---:R-:W-:-:S05]  /*44840*/  FADD R34, R15, R34 ;  /* 0x000000220f227221 */ /* 0x004fca0000000000 */
[----:B------:R0:W-:Y:S02]  /*44850*/  ST.E desc[UR8][R32.64], R34 ;  /* 0x0000002220007985 */ /* 0x0001e4000c101908 */
.L_x_12534:
[----:B------:R-:W-:Y:S05]  /*44860*/  BSYNC.RECONVERGENT B0 ;  /* 0x0000000000007941 */ /* 0x000fea0003800200 */
.L_x_12533:
        /* <DEDUP_REMOVED lines=9> */
.L_x_12542:
[----:B------:R-:W0:Y:S02]  /*44900*/  LDS R32, [R34] ;  /* 0x0000000022207984 */ /* 0x000e240000000800 */
[----:B0-----:R-:W-:-:S05]  /*44910*/  FADD R33, R39, R32 ;  /* 0x0000002027217221 */ /* 0x001fca0000000000 */
[----:B------:R-:W0:Y:S02]  /*44920*/  ATOMS.CAST.SPIN P0, [R34], R32, R33 ;  /* 0x000000202200758d */ /* 0x000e240001800021 */
[----:B0-----:R-:W-:Y:S05]  /*44930*/  @!P0 BRA `(.L_x_12542) ;  /* 0xfffffffc00f08947 */ /* 0x001fea000383ffff */
[----:B------:R-:W-:Y:S05]  /*44940*/  BRA `(.L_x_12540) ;  /* 0x00000000002c7947 */ /* 0x000fea0003800000 */
.L_x_12541:
[----:B------:R-:W0:Y:S02]  /*44950*/  QSPC.E.D P0, RZ, [R32] ;  /* 0x0000000020ff73aa */ /* 0x000e240000000700 */
[----:B0-----:R-:W-:Y:S05]  /*44960*/  @!P0 BRA `(.L_x_12543) ;  /* 0x0000000000188947 */ /* 0x001fea0003800000 */
.L_x_12544:
[----:B------:R-:W2:Y:S02]  /*44970*/  LD.E R34, [R32] ;  /* 0x0000000020227980 */ /* 0x000ea40000100900 */
[----:B--2---:R-:W-:-:S06]  /*44980*/  FADD R35, R39, R34 ;  /* 0x0000002227237221 */ /* 0x004fcc0000000000 */
[----:B------:R-:W2:Y:S02]  /*44990*/  ATOM.E.CAST.SPIN PT, R35, [R32], R34, R35 ;  /* 0x000000222023738b */ /* 0x000ea400019e0123 */
[----:B--2---:R-:W-:-:S13]  /*449a0*/  ISETP.EQ.U32.AND P0, PT, R35, 0x1, PT ;  /* 0x000000012300780c */ /* 0x004fda0003f02070 */
[----:B------:R-:W-:Y:S05]  /*449b0*/  @!P0 BRA `(.L_x_12544) ;  /* 0xfffffffc00ec8947 */ /* 0x000fea000383ffff */
[----:B------:R-:W-:Y:S05]  /*449c0*/  BRA `(.L_x_12540) ;  /* 0x00000000000c7947 */ /* 0x000fea0003800000 */
.L_x_12543:
[----:B------:R-:W2:Y:S02]  /*449d0*/  LD.E R34, desc[UR8][R32.64] ;  /* 0x0000000820227980 */ /* 0x000ea4000c101900 */
[----:B--2---:R-:W-:-:S05]  /*449e0*/  FADD R34, R39, R34 ;  /* 0x0000002227227221 */ /* 0x004fca0000000000 */
[----:B------:R0:W-:Y:S02]  /*449f0*/  ST.E desc[UR8][R32.64], R34 ;  /* 0x0000002220007985 */ /* 0x0001e4000c101908 */
.L_x_12540:
[----:B------:R-:W-:Y:S05]  /*44a00*/  BSYNC.RECONVERGENT B0 ;  /* 0x0000000000007941 */ /* 0x000fea0003800200 */
.L_x_12539:
[----:B0-----:R-:W-:-:S05]  /*44a10*/  IMAD.WIDE R32, R3, 0x4, R20 ;  /* 0x0000000403207825 */ /* 0x001fca00078e0214 */
[----:B------:R0:W-:Y:S01]  /*44a20*/  ATOM.E.ADD.F32.FTZ.RN.STRONG.GPU P0, RZ, desc[UR8][R32.64], R15 ;  /* 0x8000000f20ff79a2 */ /* 0x0001e2000c10f308 */
[----:B------:R-:W-:Y:S04]  /*44a30*/  BSSY.RECONVERGENT B0, `(.L_x_12545) ;  /* 0x0000015000007945 */ /* 0x000fe80003800200 */
[----:B0-----:R-:W-:Y:S05]  /*44a40*/  @P0 BRA `(.L_x_12546) ;  /* 0x00000000004c0947 */ /* 0x001fea0003800000 */
[----:B------:R-:W0:Y:S02]  /*44a50*/  QSPC.E.S P0, RZ, [R32] ;  /* 0x0000000020ff73aa */ /* 0x000e240000000500 */
[----:B0-----:R-:W-:Y:S05]  /*44a60*/  @!P0 BRA `(.L_x_12547) ;  /* 0x0000000000188947 */ /* 0x001fea0003800000 */
[----:B------:R-:W-:-:S07]  /*44a70*/  MOV R34, R32 ;  /* 0x0000002000227202 */ /* 0x000fce0000000f00 */
.L_x_12548:
[----:B------:R-:W0:Y:S02]  /*44a80*/  LDS R32, [R34] ;  /* 0x0000000022207984 */ /* 0x000e240000000800 */
[----:B0-----:R-:W-:-:S05]  /*44a90*/  FADD R33, R15, R32 ;  /* 0x000000200f217221 */ /* 0x001fca0000000000 */
[----:B------:R-:W0:Y:S02]  /*44aa0*/  ATOMS.CAST.SPIN P0, [R34], R32, R33 ;  /* 0x000000202200758d */ /* 0x000e240001800021 */
[----:B0-----:R-:W-:Y:S05]  /*44ab0*/  @!P0 BRA `(.L_x_12548) ;  /* 0xfffffffc00f08947 */ /* 0x001fea000383ffff */
[----:B------:R-:W-:Y:S05]  /*44ac0*/  BRA `(.L_x_12546) ;  /* 0x00000000002c7947 */ /* 0x000fea0003800000 */
.L_x_12547:
[----:B------:R-:W0:Y:S02]  /*44ad0*/  QSPC.E.D P0, RZ, [R32] ;  /* 0x0000000020ff73aa */ /* 0x000e240000000700 */
[----:B0-----:R-:W-:Y:S05]  /*44ae0*/  @!P0 BRA `(.L_x_12549) ;  /* 0x0000000000188947 */ /* 0x001fea0003800000 */
.L_x_12550:
[----:B------:R-:W2:Y:S02]  /*44af0*/  LD.E R34, [R32] ;  /* 0x0000000020227980 */ /* 0x000ea40000100900 */
[----:B--2---:R-:W-:-:S06]  /*44b00*/  FADD R35, R15, R34 ;  /* 0x000000220f237221 */ /* 0x004fcc0000000000 */
[----:B------:R-:W2:Y:S02]  /*44b10*/  ATOM.E.CAST.SPIN PT, R35, [R32], R34, R35 ;  /* 0x000000222023738b */ /* 0x000ea400019e0123 */
[----:B--2---:R-:W-:-:S13]  /*44b20*/  ISETP.EQ.U32.AND P0, PT, R35, 0x1, PT ;  /* 0x000000012300780c */ /* 0x004fda0003f02070 */
[----:B------:R-:W-:Y:S05]  /*44b30*/  @!P0 BRA `(.L_x_12550) ;  /* 0xfffffffc00ec8947 */ /* 0x000fea000383ffff */
[----:B------:R-:W-:Y:S05]  /*44b40*/  BRA `(.L_x_12546) ;  /* 0x00000000000c7947 */ /* 0x000fea0003800000 */
.L_x_12549:
[----:B------:R-:W2:Y:S02]  /*44b50*/  LD.E R34, desc[UR8][R32.64] ;  /* 0x0000000820227980 */ /* 0x000ea4000c101900 */
[----:B--2---:R-:W-:-:S05]  /*44b60*/  FADD R34, R15, R34 ;  /* 0x000000220f227221 */ /* 0x004fca0000000000 */
[----:B------:R0:W-:Y:S02]  /*44b70*/  ST.E desc[UR8][R32.64], R34 ;  /* 0x0000002220007985 */ /* 0x0001e4000c101908 */
.L_x_12546:
[----:B------:R-:W-:Y:S05]  /*44b80*/  BSYNC.RECONVERGENT B0 ;  /* 0x0000000000007941 */ /* 0x000fea0003800200 */
.L_x_12545:
        /* <DEDUP_REMOVED lines=9> */
.L_x_12554:
[----:B------:R-:W0:Y:S02]  /*44c20*/  LDS R32, [R34] ;  /* 0x0000000022207984 */ /* 0x000e240000000800 */
[----:B0-----:R-:W-:-:S05]  /*44c30*/  FADD R33, R38, R32 ;  /* 0x0000002026217221 */ /* 0x001fca0000000000 */
[----:B------:R-:W0:Y:S02]  /*44c40*/  ATOMS.CAST.SPIN P0, [R34], R32, R33 ;  /* 0x000000202200758d */ /* 0x000e240001800021 */
[----:B0-----:R-:W-:Y:S05]  /*44c50*/  @!P0 BRA `(.L_x_12554) ;  /* 0xfffffffc00f08947 */ /* 0x001fea000383ffff */
[----:B------:R-:W-:Y:S05]  /*44c60*/  BRA `(.L_x_12552) ;  /* 0x00000000002c7947 */ /* 0x000fea0003800000 */
.L_x_12553:
[----:B------:R-:W0:Y:S02]  /*44c70*/  QSPC.E.D P0, RZ, [R32] ;  /* 0x0000000020ff73aa */ /* 0x000e240000000700 */
[----:B0-----:R-:W-:Y:S05]  /*44c80*/  @!P0 BRA `(.L_x_12555) ;  /* 0x0000000000188947 */ /* 0x001fea0003800000 */
.L_x_12556:
[----:B------:R-:W2:Y:S02]  /*44c90*/  LD.E R34, [R32] ;  /* 0x0000000020227980 */ /* 0x000ea40000100900 */
[----:B--2---:R-:W-:-:S06]  /*44ca0*/  FADD R35, R38, R34 ;  /* 0x0000002226237221 */ /* 0x004fcc0000000000 */
[----:B------:R-:W2:Y:S02]  /*44cb0*/  ATOM.E.CAST.SPIN PT, R35, [R32], R34, R35 ;  /* 0x000000222023738b */ /* 0x000ea400019e0123 */
[----:B--2---:R-:W-:-:S13]  /*44cc0*/  ISETP.EQ.U32.AND P0, PT, R35, 0x1, PT ;  /* 0x000000012300780c */ /* 0x004fda0003f02070 */
[----:B------:R-:W-:Y:S05]  /*44cd0*/  @!P0 BRA `(.L_x_12556) ;  /* 0xfffffffc00ec8947 */ /* 0x000fea000383ffff */
[----:B------:R-:W-:Y:S05]  /*44ce0*/  BRA `(.L_x_12552) ;  /* 0x00000000000c7947 */ /* 0x000fea0003800000 */
.L_x_12555:
[----:B------:R-:W2:Y:S02]  /*44cf0*/  LD.E R34, desc[UR8][R32.64] ;  /* 0x0000000820227980 */ /* 0x000ea4000c101900 */
[----:B--2---:R-:W-:-:S05]  /*44d00*/  FADD R34, R38, R34 ;  /* 0x0000002226227221 */ /* 0x004fca0000000000 */
[----:B------:R0:W-:Y:S02]  /*44d10*/  ST.E desc[UR8][R32.64], R34 ;  /* 0x0000002220007985 */ /* 0x0001e4000c101908 */
.L_x_12552:
[----:B------:R-:W-:Y:S05]  /*44d20*/  BSYNC.RECONVERGENT B0 ;  /* 0x0000000000007941 */ /* 0x000fea0003800200 */
.L_x_12551:
[----:B0-----:R-:W-:-:S05]  /*44d30*/  IMAD.WIDE R32, R2, 0x4, R20 ;  /* 0x0000000402207825 */ /* 0x001fca00078e0214 */
[----:B------:R0:W-:Y:S01]  /*44d40*/  ATOM.E.ADD.F32.FTZ.RN.STRONG.GPU P0, RZ, desc[UR8][R32.64], R15 ;  /* 0x8000000f20ff79a2 */ /* 0x0001e2000c10f308 */
[----:B------:R-:W-:Y:S04]  /*44d50*/  BSSY.RECONVERGENT B0, `(.L_x_12557) ;  /* 0x0000015000007945 */ /* 0x000fe80003800200 */
[----:B0-----:R-:W-:Y:S05]  /*44d60*/  @P0 BRA `(.L_x_12558) ;  /* 0x00000000004c0947 */ /* 0x001fea0003800000 */
[----:B------:R-:W0:Y:S02]  /*44d70*/  QSPC.E.S P0, RZ, [R32] ;  /* 0x0000000020ff73aa */ /* 0x000e240000000500 */
[----:B0-----:R-:W-:Y:S05]  /*44d80*/  @!P0 BRA `(.L_x_12559) ;  /* 0x0000000000188947 */ /* 0x001fea0003800000 */
[----:B------:R-:W-:-:S07]  /*44d90*/  MOV R34, R32 ;  /* 0x0000002000227202 */ /* 0x000fce0000000f00 */
.L_x_12560:
[----:B------:R-:W0:Y:S02]  /*44da0*/  LDS R32, [R34] ;  /* 0x0000000022207984 */ /* 0x000e240000000800 */
[----:B0-----:R-:W-:-:S05]  /*44db0*/  FADD R33, R15, R32 ;  /* 0x000000200f217221 */ /* 0x001fca0000000000 */
[----:B------:R-:W0:Y:S02]  /*44dc0*/  ATOMS.CAST.SPIN P0, [R34], R32, R33 ;  /* 0x000000202200758d */ /* 0x000e240001800021 */
[----:B0-----:R-:W-:Y:S05]  /*44dd0*/  @!P0 BRA `(.L_x_12560) ;  /* 0xfffffffc00f08947 */ /* 0x001fea000383ffff */
[----:B------:R-:W-:Y:S05]  /*44de0*/  BRA `(.L_x_12558) ;  /* 0x00000000002c7947 */ /* 0x000fea0003800000 */
.L_x_12559:
[----:B------:R-:W0:Y:S02]  /*44df0*/  QSPC.E.D P0, RZ, [R32] ;  /* 0x0000000020ff73aa */ /* 0x000e240000000700 */
[----:B0-----:R-:W-:Y:S05]  /*44e00*/  @!P0 BRA `(.L_x_12561) ;  /* 0x0000000000188947 */ /* 0x001fea0003800000 */
.L_x_12562:
[----:B------:R-:W2:Y:S02]  /*44e10*/  LD.E R34, [R32] ;  /* 0x0000000020227980 */ /* 0x000ea40000100900 */
[----:B--2---:R-:W-:-:S06]  /*44e20*/  FADD R35, R15, R34 ;  /* 0x000000220f237221 */ /* 0x004fcc0000000000 */
[----:B------:R-:W2:Y:S02]  /*44e30*/  ATOM.E.CAST.SPIN PT, R35, [R32], R34, R35 ;  /* 0x000000222023738b */ /* 0x000ea400019e0123 */
[----:B--2---:R-:W-:-:S13]  /*44e40*/  ISETP.EQ.U32.AND P0, PT, R35, 0x1, PT ;  /* 0x000000012300780c */ /* 0x004fda0003f02070 */
[----:B------:R-:W-:Y:S05]  /*44e50*/  @!P0 BRA `(.L_x_12562) ;  /* 0xfffffffc00ec8947 */ /* 0x000fea000383ffff */
[----:B------:R-:W-:Y:S05]  /*44e60*/  BRA `(.L_x_12558) ;  /* 0x00000000000c7947 */ /* 0x000fea0003800000 */
.L_x_12561:
[----:B------:R-:W2:Y:S02]  /*44e70*/  LD.E R34, desc[UR8][R32.64] ;  /* 0x0000000820227980 */ /* 0x000ea4000c101900 */
[----:B--2---:R-:W-:-:S05]  /*44e80*/  FADD R34, R15, R34 ;  /* 0x000000220f227221 */ /* 0x004fca0000000000 */
[----:B------:R0:W-:Y:S02]  /*44e90*/  ST.E desc[UR8][R32.64], R34 ;  /* 0x0000002220007985 */ /* 0x0001e4000c101908 */
.L_x_12558:
[----:B------:R-:W-:Y:S05]  /*44ea0*/  BSYNC.RECONVERGENT B0 ;  /* 0x0000000000007941 */ /* 0x000fea0003800200 */
.L_x_12557:
        /* <DEDUP_REMOVED lines=9> */
.L_x_12566:
[----:B------:R-:W0:Y:S02]  /*44f40*/  LDS R32, [R34] ;  /* 0x0000000022207984 */ /* 0x000e240000000800 */
[----:B0-----:R-:W-:-:S05]  /*44f50*/  FADD R33, R31, R32 ;  /* 0x000000201f217221 */ /* 0x001fca0000000000 */
[----:B------:R-:W0:Y:S02]  /*44f60*/  ATOMS.CAST.SPIN P0, [R34], R32, R33 ;  /* 0x000000202200758d */ /* 0x000e240001800021 */
[----:B0-----:R-:W-:Y:S05]  /*44f70*/  @!P0 BRA `(.L_x_12566) ;  /* 0xfffffffc00f08947 */ /* 0x001fea000383ffff */
[----:B------:R-:W-:Y:S05]  /*44f80*/  BRA `(.L_x_12564) ;  /* 0x00000000002c7947 */ /* 0x000fea0003800000 */
.L_x_12565:
[----:B------:R-:W0:Y:S02]  /*44f90*/  QSPC.E.D P0, RZ, [R32] ;  /* 0x0000000020ff73aa */ /* 0x000e240000000700 */
[----:B0-----:R-:W-:Y:S05]  /*44fa0*/  @!P0 BRA `(.L_x_12567) ;  /* 0x0000000000188947 */ /* 0x001fea0003800000 */
.L_x_12568:
[----:B------:R-:W2:Y:S02]  /*44fb0*/  LD.E R34, [R32] ;  /* 0x0000000020227980 */ /* 0x000ea40000100900 */
[----:B--2---:R-:W-:-:S06]  /*44fc0*/  FADD R35, R31, R34 ;  /* 0x000000221f237221 */ /* 0x004fcc0000000000 */
[----:B------:R-:W2:Y:S02]  /*44fd0*/  ATOM.E.CAST.SPIN PT, R35, [R32], R34, R35 ;  /* 0x000000222023738b */ /* 0x000ea400019e0123 */
[----:B--2---:R-:W-:-:S13]  /*44fe0*/  ISETP.EQ.U32.AND P0, PT, R35, 0x1, PT ;  /* 0x000000012300780c */ /* 0x004fda0003f02070 */
[----:B------:R-:W-:Y:S05]  /*44ff0*/  @!P0 BRA `(.L_x_12568) ;  /* 0xfffffffc00ec8947 */ /* 0x000fea000383ffff */
[----:B------:R-:W-:Y:S05]  /*45000*/  BRA `(.L_x_12564) ;  /* 0x00000000000c7947 */ /* 0x000fea0003800000 */
.L_x_12567:
[----:B------:R-:W2:Y:S02]  /*45010*/  LD.E R34, desc[UR8][R32.64] ;  /* 0x0000000820227980 */ /* 0x000ea4000c101900 */
[----:B--2---:R-:W-:-:S05]  /*45020*/  FADD R34, R31, R34 ;  /* 0x000000221f227221 */ /* 0x004fca0000000000 */
[----:B------:R0:W-:Y:S02]  /*45030*/  ST.E desc[UR8][R32.64], R34 ;  /* 0x0000002220007985 */ /* 0x0001e4000c101908 */
.L_x_12564:
[----:B------:R-:W-:Y:S05]  /*45040*/  BSYNC.RECONVERGENT B0 ;  /* 0x0000000000007941 */ /* 0x000fea0003800200 */
.L_x_12563:
[----:B0-----:R-:W-:-:S05]  /*45050*/  IMAD.WIDE R32, R5, 0x4, R20 ;  /* 0x0000000405207825 */ /* 0x001fca00078e0214 */
[----:B------:R0:W-:Y:S01]  /*45060*/  ATOM.E.ADD.F32.FTZ.RN.STRONG.GPU P0, RZ, desc[UR8][R32.64], R15 ;  /* 0x8000000f20ff79a2 */ /* 0x0001e2000c10f308 */
[----:B------:R-:W-:Y:S04]  /*45070*/  BSSY.RECONVERGENT B0, `(.L_x_12569) ;  /* 0x0000015000007945 */ /* 0x000fe80003800200 */
[----:B0-----:R-:W-:Y:S05]  /*45080*/  @P0 BRA `(.L_x_12570) ;  /* 0x00000000004c0947 */ /* 0x001fea0003800000 */
[----:B------:R-:W0:Y:S02]  /*45090*/  QSPC.E.S P0, RZ, [R32] ;  /* 0x0000000020ff73aa */ /* 0x000e240000000500 */
[----:B0-----:R-:W-:Y:S05]  /*450a0*/  @!P0 BRA `(.L_x_12571) ;  /* 0x0000000000188947 */ /* 0x001fea0003800000 */
[----:B------:R-:W-:-:S07]  /*450b0*/  MOV R31, R32 ;  /* 0x00000020001f7202 */ /* 0x000fce0000000f00 */
.L_x_12572:
[----:B------:R-:W0:Y:S02]  /*450c0*/  LDS R32, [R31] ;  /* 0x000000001f207984 */ /* 0x000e240000000800 */
[----:B0-----:R-:W-:-:S05]  /*450d0*/  FADD R33, R15, R32 ;  /* 0x000000200f217221 */ /* 0x001fca0000000000 */
[----:B------:R-:W0:Y:S02]  /*450e0*/  ATOMS.CAST.SPIN P0, [R31], R32, R33 ;  /* 0x000000201f00758d */ /* 0x000e240001800021 */
[----:B0-----:R-:W-:Y:S05]  /*450f0*/  @!P0 BRA `(.L_x_12572) ;  /* 0xfffffffc00f08947 */ /* 0x001fea000383ffff */
[----:B------:R-:W-:Y:S05]  /*45100*/  BRA `(.L_x_12570) ;  /* 0x00000000002c7947 */ /* 0x000fea0003800000 */
.L_x_12571:
[----:B------:R-:W0:Y:S02]  /*45110*/  QSPC.E.D P0, RZ, [R32] ;  /* 0x0000000020ff73aa */ /* 0x000e240000000700 */
[----:B0-----:R-:W-:Y:S05]  /*45120*/  @!P0 BRA `(.L_x_12573) ;  /* 0x0000000000188947 */ /* 0x001fea0003800000 */
.L_x_12574:
[----:B------:R-:W2:Y:S02]  /*45130*/  LD.E R34, [R32] ;  /* 0x0000000020227980 */ /* 0x000ea40000100900 */
[----:B--2---:R-:W-:-:S06]  /*45140*/  FADD R35, R15, R34 ;  /* 0x000000220f237221 */ /* 0x004fcc0000000000 */
[----:B------:R-:W2:Y:S02]  /*45150*/  ATOM.E.CAST.SPIN PT, R35, [R32], R34, R35 ;  /* 0x000000222023738b */ /* 0x000ea400019e0123 */
[----:B--2---:R-:W-:-:S13]  /*45160*/  ISETP.EQ.U32.AND P0, PT, R35, 0x1, PT ;  /* 0x000000012300780c */ /* 0x004fda0003f02070 */
[----:B------:R-:W-:Y:S05]  /*45170*/  @!P0 BRA `(.L_x_12574) ;  /* 0xfffffffc00ec8947 */ /* 0x000fea000383ffff */
[----:B------:R-:W-:Y:S05]  /*45180*/  BRA `(.L_x_12570) ;  /* 0x00000000000c7947 */ /* 0x000fea0003800000 */
.L_x_12573:
[----:B------:R-:W2:Y:S02]  /*45190*/  LD.E R31, desc[UR8][R32.64] ;  /* 0x00000008201f7980 */ /* 0x000ea4000c101900 */
[----:B--2---:R-:W-:-:S05]  /*451a0*/  FADD R31, R15, R31 ;  /* 0x0000001f0f1f7221 */ /* 0x004fca0000000000 */
[----:B------:R0:W-:Y:S02]  /*451b0*/  ST.E desc[UR8][R32.64], R31 ;  /* 0x0000001f20007985 */ /* 0x0001e4000c101908 */
.L_x_12570:
[----:B------:R-:W-:Y:S05]  /*451c0*/  BSYNC.RECONVERGENT B0 ;  /* 0x0000000000007941 */ /* 0x000fea0003800200 */
.L_x_12569:
        /* <DEDUP_REMOVED lines=9> */
.L_x_12578:
[----:B------:R-:W0:Y:S02]  /*45260*/  LDS R32, [R31] ;  /* 0x000000001f207984 */ /* 0x000e240000000800 */
[----:B0-----:R-:W-:-:S05]  /*45270*/  FADD R33, R8, R32 ;  /* 0x0000002008217221 */ /* 0x001fca0000000000 */
[----:B------:R-:W0:Y:S02]  /*45280*/  ATOMS.CAST.SPIN P0, [R31], R32, R33 ;  /* 0x000000201f00758d */ /* 0x000e240001800021 */
[----:B0-----:R-:W-:Y:S05]  /*45290*/  @!P0 BRA `(.L_x_12578) ;  /* 0xfffffffc00f08947 */ /* 0x001fea000383ffff */
[----:B------:R-:W-:Y:S05]  /*452a0*/  BRA `(.L_x_12576) ;  /* 0x00000000002c7947 */ /* 0x000fea0003800000 */
.L_x_12577:
[----:B------:R-:W0:Y:S02]  /*452b0*/  QSPC.E.D P0, RZ, [R32] ;  /* 0x0000000020ff73aa */ /* 0x000e240000000700 */
[----:B0-----:R-:W-:Y:S05]  /*452c0*/  @!P0 BRA `(.L_x_12579) ;  /* 0x0000000000188947 */ /* 0x001fea0003800000 */
.L_x_12580:
[----:B------:R-:W2:Y:S02]  /*452d0*/  LD.E R34, [R32] ;  /* 0x0000000020227980 */ /* 0x000ea40000100900 */
[----:B--2---:R-:W-:-:S06]  /*452e0*/  FADD R35, R8, R34 ;  /* 0x0000002208237221 */ /* 0x004fcc0000000000 */
[----:B------:R-:W2:Y:S02]  /*452f0*/  ATOM.E.CAST.SPIN PT, R35, [R32], R34, R35 ;  /* 0x000000222023738b */ /* 0x000ea400019e0123 */
[----:B--2---:R-:W-:-:S13]  /*45300*/  ISETP.EQ.U32.AND P0, PT, R35, 0x1, PT ;  /* 0x000000012300780c */ /* 0x004fda0003f02070 */
[----:B------:R-:W-:Y:S05]  /*45310*/  @!P0 BRA `(.L_x_12580) ;  /* 0xfffffffc00ec8947 */ /* 0x000fea000383ffff */
[----:B------:R-:W-:Y:S05]  /*45320*/  BRA `(.L_x_12576) ;  /* 0x00000000000c7947 */ /* 0x000fea0003800000 */
.L_x_12579:
[----:B------:R-:W2:Y:S02]  /*45330*/  LD.E R31, desc[UR8][R32.64] ;  /* 0x00000008201f7980 */ /* 0x000ea4000c101900 */
[----:B--2---:R-:W-:-:S05]  /*45340*/  FADD R31, R8, R31 ;  /* 0x0000001f081f7221 */ /* 0x004fca0000000000 */
[----:B------:R0:W-:Y:S02]  /*45350*/  ST.E desc[UR8][R32.64], R31 ;  /* 0x0000001f20007985 */ /* 0x0001e4000c101908 */
.L_x_12576:
[----:B------:R-:W-:Y:S05]  /*45360*/  BSYNC.RECONVERGENT B0 ;  /* 0x0000000000007941 */ /* 0x000fea0003800200 */
.L_x_12575:
[----:B0-----:R-:W-:-:S05]  /*45370*/  IMAD.WIDE R32, R4, 0x4, R20 ;  /* 0x0000000404207825 */ /* 0x001fca00078e0214 */
[----:B------:R0:W-:Y:S01]  /*45380*/  ATOM.E.ADD.F32.FTZ.RN.STRONG.GPU P0, RZ, desc[UR8][R32.64], R15 ;  /* 0x8000000f20ff79a2 */ /* 0x0001e2000c10f308 */
[----:B------:R-:W-:Y:S04]  /*45390*/  BSSY.RECONVERGENT B0, `(.L_x_12581) ;  /* 0x0000015000007945 */ /* 0x000fe80003800200 */
[----:B0-----:R-:W-:Y:S05]  /*453a0*/  @P0 BRA `(.L_x_12582) ;  /* 0x00000000004c0947 */ /* 0x001fea0003800000 */
[----:B------:R-:W0:Y:S02]  /*453b0*/  QSPC.E.S P0, RZ, [R32] ;  /* 0x0000000020ff73aa */ /* 0x000e240000000500 */
[----:B0-----:R-:W-:Y:S05]  /*453c0*/  @!P0 BRA `(.L_x_12583) ;  /* 0x0000000000188947 */ /* 0x001fea0003800000 */
[----:B------:R-:W-:-:S07]  /*453d0*/  MOV R8, R32 ;  /* 0x0000002000087202 */ /* 0x000fce0000000f00 */
.L_x_12584:
[----:B------:R-:W0:Y:S02]  /*453e0*/  LDS R32, [R8] ;  /* 0x0000000008207984 */ /* 0x000e240000000800 */
[----:B0-----:R-:W-:-:S05]  /*453f0*/  FADD R33, R15, R32 ;  /* 0x000000200f217221 */ /* 0x001fca0000000000 */
[----:B------:R-:W0:Y:S02]  /*45400*/  ATOMS.CAST.SPIN P0, [R8], R32, R33 ;  /* 0x000000200800758d */ /* 0x000e240001800021 */
[----:B0-----:R-:W-:Y:S05]  /*45410*/  @!P0 BRA `(.L_x_12584) ;  /* 0xfffffffc00f08947 */ /* 0x001fea000383ffff */
[----:B------:R-:W-:Y:S05]  /*45420*/  BRA `(.L_x_12582) ;  /* 0x00000000002c7947 */ /* 0x000fea0003800000 */
.L_x_12583:
[----:B------:R-:W0:Y:S02]  /*45430*/  QSPC.E.D P0, RZ, [R32] ;  /* 0x0000000020ff73aa */ /* 0x000e240000000700 */
[----:B0-----:R-:W-:Y:S05]  /*45440*/  @!P0 BRA `(.L_x_12585) ;  /* 0x0000000000188947 */ /* 0x001fea0003800000 */
.L_x_12586:
[----:B------:R-:W2:Y:S02]  /*45450*/  LD.E R34, [R32] ;  /* 0x0000000020227980 */ /* 0x000ea40000100900 */
[----:B--2---:R-:W-:-:S06]  /*45460*/  FADD R35, R15, R34 ;  /* 0x000000220f237221 */ /* 0x004fcc0000000000 */
[----:B------:R-:W2:Y:S02]  /*45470*/  ATOM.E.CAST.SPIN PT, R35, [R32], R34, R35 ;  /* 0x000000222023738b */ /* 0x000ea400019e0123 */
[----:B--2---:R-:W-:-:S13]  /*45480*/  ISETP.EQ.U32.AND P0, PT, R35, 0x1, PT ;  /* 0x000000012300780c */ /* 0x004fda0003f02070 */
[----:B------:R-:W-:Y:S05]  /*45490*/  @!P0 BRA `(.L_x_12586) ;  /* 0xfffffffc00ec8947 */ /* 0x000fea000383ffff */
[----:B------:R-:W-:Y:S05]  /*454a0*/  BRA `(.L_x_12582) ;  /* 0x00000000000c7947 */ /* 0x000fea0003800000 */
.L_x_12585:
[----:B------:R-:W2:Y:S02]  /*454b0*/  LD.E R8, desc[UR8][R32.64] ;  /* 0x0000000820087980 */ /* 0x000ea4000c101900 */
[----:B--2---:R-:W-:-:S05]  /*454c0*/  FADD R8, R15, R8 ;  /* 0x000000080f087221 */ /* 0x004fca0000000000 */
[----:B------:R0:W-:Y:S02]  /*454d0*/  ST.E desc[UR8][R32.64], R8 ;  /* 0x0000000820007985 */ /* 0x0001e4000c101908 */
.L_x_12582:
[----:B------:R-:W-:Y:S05]  /*454e0*/  BSYNC.RECONVERGENT B0 ;  /* 0x0000000000007941 */ /* 0x000fea0003800200 */
.L_x_12581:
        /* <DEDUP_REMOVED lines=10> */
.L_x_12590:
[----:B------:R-:W0:Y:S02]  /*45590*/  LDS R22, [R27] ;  /* 0x000000001b167984 */ /* 0x000e240000000800 */
[----:B0-----:R-:W-:-:S05]  /*455a0*/  FADD R23, R8, R22 ;  /* 0x0000001608177221 */ /* 0x001fca0000000000 */
[----:B------:R-:W0:Y:S02]  /*455b0*/  ATOMS.CAST.SPIN P0, [R27], R22, R23 ;  /* 0x000000161b00758d */ /* 0x000e240001800017 */
[----:B0-----:R-:W-:Y:S05]  /*455c0*/  @!P0 BRA `(.L_x_12590) ;  /* 0xfffffffc00f08947 */ /* 0x001fea000383ffff */
[----:B------:R-:W-:Y:S05]  /*455d0*/  BRA `(.L_x_12588) ;  /* 0x00000000002c7947 */ /* 0x000fea0003800000 */
.L_x_12589:
[----:B------:R-:W0:Y:S02]  /*455e0*/  QSPC.E.D P0, RZ, [R22] ;  /* 0x0000000016ff73aa */ /* 0x000e240000000700 */
[----:B0-----:R-:W-:Y:S05]  /*455f0*/  @!P0 BRA `(.L_x_12591) ;  /* 0x0000000000188947 */ /* 0x001fea0003800000 */
.L_x_12592:
[----:B------:R-:W2:Y:S02]  /*45600*/  LD.E R32, [R22] ;  /* 0x0000000016207980 */ /* 0x000ea40000100900 */
[----:B--2---:R-:W-:-:S06]  /*45610*/  FADD R33, R8, R32 ;  /* 0x0000002008217221 */ /* 0x004fcc0000000000 */
[----:B------:R-:W2:Y:S02]  /*45620*/  ATOM.E.CAST.SPIN PT, R33, [R22], R32, R33 ;  /* 0x000000201621738b */ /* 0x000ea400019e0121 */
[----:B--2---:R-:W-:-:S13]  /*45630*/  ISETP.EQ.U32.AND P0, PT, R33, 0x1, PT ;  /* 0x000000012100780c */ /* 0x004fda0003f02070 */
[----:B------:R-:W-:Y:S05]  /*45640*/  @!P0 BRA `(.L_x_12592) ;  /* 0xfffffffc00ec8947 */ /* 0x000fea000383ffff */
[----:B------:R-:W-:Y:S05]  /*45650*/  BRA `(.L_x_12588) ;  /* 0x00000000000c7947 */ /* 0x000fea0003800000 */
.L_x_12591:
[----:B------:R-:W2:Y:S02]  /*45660*/  LD.E R27, desc[UR8][R22.64] ;  /* 0x00000008161b7980 */ /* 0x000ea4000c101900 */
[----:B--2---:R-:W-:-:S05]  /*45670*/  FADD R27, R8, R27 ;  /* 0x0000001b081b7221 */ /* 0x004fca0000000000 */
[----:B------:R0:W-:Y:S02]  /*45680*/  ST.E desc[UR8][R22.64], R27 ;  /* 0x0000001b16007985 */ /* 0x0001e4000c101908 */
.L_x_12588:
[----:B------:R-:W-:Y:S05]  /*45690*/  BSYNC.RECONVERGENT B0 ;  /* 0x0000000000007941 */ /* 0x000fea0003800200 */
.L_x_12587:
        /* <DEDUP_REMOVED lines=8> */
.L_x_12596:
[----:B------:R-:W1:Y:S02]  /*45720*/  LDS R20, [R8] ;  /* 0x0000000008147984 */ /* 0x000e640000000800 */
[----:B-1----:R-:W-:-:S05]  /*45730*/  FADD R21, R15, R20 ;  /* 0x000000140f157221 */ /* 0x002fca0000000000 */
[----:B------:R-:W1:Y:S02]  /*45740*/  ATOMS.CAST.SPIN P0, [R8], R20, R21 ;  /* 0x000000140800758d */ /* 0x000e640001800015 */
[----:B-1----:R-:W-:Y:S05]  /*45750*/  @!P0 BRA `(.L_x_12596) ;  /* 0xfffffffc00f08947 */ /* 0x002fea000383ffff */
[----:B------:R-:W-:Y:S05]  /*45760*/  BRA `(.L_x_12594) ;  /* 0x00000000002c7947 */ /* 0x000fea0003800000 */
.L_x_12595:
[----:B------:R-:W1:Y:S02]  /*45770*/  QSPC.E.D P0, RZ, [R20] ;  /* 0x0000000014ff73aa */ /* 0x000e640000000700 */
[----:B-1----:R-:W-:Y:S05]  /*45780*/  @!P0 BRA `(.L_x_12597) ;  /* 0x0000000000188947 */ /* 0x002fea0003800000 */
.L_x_12598:
[----:B0-----:R-:W2:Y:S02]  /*45790*/  LD.E R22, [R20] ;  /* 0x0000000014167980 */ /* 0x001ea40000100900 */
[----:B--2---:R-:W-:-:S06]  /*457a0*/  FADD R23, R15, R22 ;  /* 0x000000160f177221 */ /* 0x004fcc0000000000 */
[----:B------:R-:W2:Y:S02]  /*457b0*/  ATOM.E.CAST.SPIN PT, R23, [R20], R22, R23 ;  /* 0x000000161417738b */ /* 0x000ea400019e0117 */
[----:B--2---:R-:W-:-:S13]  /*457c0*/  ISETP.EQ.U32.AND P0, PT, R23, 0x1, PT ;  /* 0x000000011700780c */ /* 0x004fda0003f02070 */
[----:B------:R-:W-:Y:S05]  /*457d0*/  @!P0 BRA `(.L_x_12598) ;  /* 0xfffffffc00ec8947 */ /* 0x000fea000383ffff */
[----:B------:R-:W-:Y:S05]  /*457e0*/  BRA `(.L_x_12594) ;  /* 0x00000000000c7947 */ /* 0x000fea0003800000 */
.L_x_12597:
[----:B------:R-:W2:Y:S02]  /*457f0*/  LD.E R8, desc[UR8][R20.64] ;  /* 0x0000000814087980 */ /* 0x000ea4000c101900 */
[----:B--2---:R-:W-:-:S05]  /*45800*/  FADD R8, R15, R8 ;  /* 0x000000080f087221 */ /* 0x004fca0000000000 */
[----:B------:R1:W-:Y:S02]  /*45810*/  ST.E desc[UR8][R20.64], R8 ;  /* 0x0000000814007985 */ /* 0x0003e4000c101908 */
.L_x_12594:
[----:B------:R-:W-:Y:S05]  /*45820*/  BSYNC.RECONVERGENT B0 ;  /* 0x0000000000007941 */ /* 0x000fea0003800200 */
.L_x_12593:
[----:B------:R-:W-:-:S03]  /*45830*/  UMOV UR4, 0xffffffff ;  /* 0xffffffff00047882 */ /* 0x000fc60000000000 */
[----:B------:R-:W-:Y:S05]  /*45840*/  BRA.DIV UR4, `(.L_x_12599) ;  /* 0x0000037e04947947 */ /* 0x000fea000b800000 */
[----:B-1----:R-:W2:Y:S04]  /*45850*/  LDL R21, [R1+0x74] ;  /* 0x0000740001157983 */ /* 0x002ea80000100800 */
[----:B0-----:R-:W3:Y:S04]  /*45860*/  LDL R22, [R1+0xcc] ;  /* 0x0000cc0001167983 */ /* 0x001ee80000100800 */
[----:B------:R0:W1:Y:S04]  /*45870*/  SHFL.IDX PT, R27, R14, 0x1, 0x181f ;  /* 0x00381f000e1b7f89 */ /* 0x00006800000e0000 */
[----:B--2---:R0:W2:Y:S04]  /*45880*/  SHFL.IDX PT, R20, R21, 0x1, 0x181f ;  /* 0x00381f0015147f89 */ /* 0x0040a800000e0000 */
[----:B-1-3--:R0:W3:Y:S02]  /*45890*/  SHFL.IDX PT, R8, R22, 0x1, 0x181f ;  /* 0x00381f0016087f89 */ /* 0x00a0e400000e0000 */
.L_x_13943:
        /* <DEDUP_REMOVED lines=19> */
.L_x_12603:
[----:B------:R-:W0:Y:S02]  /*459d0*/  LDS R20, [R32] ;  /* 0x0000000020147984 */ /* 0x000e240000000800 */
[----:B0-----:R-:W-:-:S05]  /*459e0*/  FADD R21, R31, R20 ;  /* 0x000000141f157221 */ /* 0x001fca0000000000 */
[----:B------:R-:W0:Y:S02]  /*459f0*/  ATOMS.CAST.SPIN P0, [R32], R20, R21 ;  /* 0x000000142000758d */ /* 0x000e240001800015 */
[----:B0-----:R-:W-:Y:S05]  /*45a00*/  @!P0 BRA `(.L_x_12603) ;  /* 0xfffffffc00f08947 */ /* 0x001fea000383ffff */
[----:B------:R-:W-:Y:S05]  /*45a10*/  BRA `(.L_x_12601) ;  /* 0x00000000002c7947 */ /* 0x000fea0003800000 */
.L_x_12602:
[----:B------:R-:W0:Y:S02]  /*45a20*/  QSPC.E.D P0, RZ, [R22] ;  /* 0x0000000016ff73aa */ /* 0x000e240000000700 */
[----:B0-----:R-:W-:Y:S05]  /*45a30*/  @!P0 BRA `(.L_x_12604) ;  /* 0x0000000000188947 */ /* 0x001fea0003800000 */
.L_x_12605:
[----:B------:R-:W2:Y:S02]  /*45a40*/  LD.E R20, [R22] ;  /* 0x0000000016147980 */ /* 0x000ea40000100900 */
[----:B--2---:R-:W-:-:S06]  /*45a50*/  FADD R21, R31, R20 ;  /* 0x000000141f157221 */ /* 0x004fcc0000000000 */
[----:B------:R-:W2:Y:S02]  /*45a60*/  ATOM.E.CAST.SPIN PT, R21, [R22], R20, R21 ;  /* 0x000000141615738b */ /* 0x000ea400019e0115 */
[----:B--2---:R-:W-:-:S13]  /*45a70*/  ISETP.EQ.U32.AND P0, PT, R21, 0x1, PT ;  /* 0x000000011500780c */ /* 0x004fda0003f02070 */
[----:B------:R-:W-:Y:S05]  /*45a80*/  @!P0 BRA `(.L_x_12605) ;  /* 0xfffffffc00ec8947 */ /* 0x000fea000383ffff */
[----:B------:R-:W-:Y:S05]  /*45a90*/  BRA `(.L_x_12601) ;  /* 0x00000000000c7947 */ /* 0x000fea0003800000 */
.L_x_12604:
[----:B------:R-:W2:Y:S02]  /*45aa0*/  LD.E R20, desc[UR8][R22.64] ;  /* 0x0000000816147980 */ /* 0x000ea4000c101900 */
[----:B--2---:R-:W-:-:S05]  /*45ab0*/  FADD R20, R31, R20 ;  /* 0x000000141f147221 */ /* 0x004fca0000000000 */
[----:B------:R0:W-:Y:S02]  /*45ac0*/  ST.E desc[UR8][R22.64], R20 ;  /* 0x0000001416007985 */ /* 0x0001e4000c101908 */
.L_x_12601:
[----:B------:R-:W-:Y:S05]  /*45ad0*/  BSYNC.RECONVERGENT B0 ;  /* 0x0000000000007941 */ /* 0x000fea0003800200 */
.L_x_12600:
        /* <DEDUP_REMOVED lines=9> */
.L_x_12609:
[----:B------:R-:W0:Y:S02]  /*45b70*/  LDS R32, [R8] ;  /* 0x0000000008207984 */ /* 0x000e240000000800 */
[----:B0-----:R-:W-:-:S05]  /*45b80*/  FADD R33, R15, R32 ;  /* 0x000000200f217221 */ /* 0x001fca0000000000 */
[----:B------:R-:W0:Y:S02]  /*45b90*/  ATOMS.CAST.SPIN P0, [R8], R32, R33 ;  /* 0x000000200800758d */ /* 0x000e240001800021 */
[----:B0-----:R-:W-:Y:S05]  /*45ba0*/  @!P0 BRA `(.L_x_12609) ;  /* 0xfffffffc00f08947 */ /* 0x001fea000383ffff */
[----:B------:R-:W-:Y:S05]  /*45bb0*/  BRA `(.L_x_12607) ;  /* 0x00000000002c7947 */ /* 0x000fea0003800000 */
.L_x_12608:
[----:B------:R-:W0:Y:S02]  /*45bc0*/  QSPC.E.D P0, RZ, [R20] ;  /* 0x0000000014ff73aa */ /* 0x000e240000000700 */
[----:B0-----:R-:W-:Y:S05]  /*45bd0*/  @!P0 BRA `(.L_x_12610) ;  /* 0x0000000000188947 */ /* 0x001fea0003800000 */
.L_x_12611:
[----:B------:R-:W2:Y:S02]  /*45be0*/  LD.E R32, [R20] ;  /* 0x0000000014207980 */ /* 0x000ea40000100900 */
[----:B--2---:R-:W-:-:S06]  /*45bf0*/  FADD R33, R15, R32 ;  /* 0x000000200f217221 */ /* 0x004fcc0000000000 */
[----:B------:R-:W2:Y:S02]  /*45c00*/  ATOM.E.CAST.SPIN PT, R33, [R20], R32, R33 ;  /* 0x000000201421738b */ /* 0x000ea400019e0121 */
[----:B--2---:R-:W-:-:S13]  /*45c10*/  ISETP.EQ.U32.AND P0, PT, R33, 0x1, PT ;  /* 0x000000012100780c */ /* 0x004fda0003f02070 */
[----:B------:R-:W-:Y:S05]  /*45c20*/  @!P0 BRA `(.L_x_12611) ;  /* 0xfffffffc00ec8947 */ /* 0x000fea000383ffff */
[----:B------:R-:W-:Y:S05]  /*45c30*/  BRA `(.L_x_12607) ;  /* 0x00000000000c7947 */ /* 0x000fea0003800000 */
.L_x_12610:
[----:B------:R-:W2:Y:S02]  /*45c40*/  LD.E R8, desc[UR8][R20.64] ;  /* 0x0000000814087980 */ /* 0x000ea4000c101900 */
[----:B--2---:R-:W-:-:S05]  /*45c50*/  FADD R8, R15, R8 ;  /* 0x000000080f087221 */ /* 0x004fca0000000000 */
[----:B------:R0:W-:Y:S02]  /*45c60*/  ST.E desc[UR8][R20.64], R8 ;  /* 0x0000000814007985 */ /* 0x0001e4000c101908 */
.L_x_12607:
[----:B------:R-:W-:Y:S05]  /*45c70*/  BSYNC.RECONVERGENT B0 ;  /* 0x0000000000007941 */ /* 0x000fea0003800200 */
.L_x_12606:
        /* <DEDUP_REMOVED lines=9> */
.L_x_12615:
[----:B------:R-:W0:Y:S02]  /*45d10*/  LDS R32, [R27] ;  /* 0x000000001b207984 */ /* 0x000e240000000800 */
[----:B0-----:R-:W-:-:S05]  /*45d20*/  FADD R33, R8, R32 ;  /* 0x0000002008217221 */ /* 0x001fca0000000000 */
[----:B------:R-:W0:Y:S02]  /*45d30*/  ATOMS.CAST.SPIN P0, [R27], R32, R33 ;  /* 0x000000201b00758d */ /* 0x000e240001800021 */
[----:B0-----:R-:W-:Y:S05]  /*45d40*/  @!P0 BRA `(.L_x_12615) ;  /* 0xfffffffc00f08947 */ /* 0x001fea000383ffff */
[----:B------:R-:W-:Y:S05]  /*45d50*/  BRA `(.L_x_12613) ;  /* 0x00000000002c7947 */ /* 0x000fea0003800000 */
.L_x_12614:
[----:B------:R-:W0:Y:S02]  /*45d60*/  QSPC.E.D P0, RZ, [R32] ;  /* 0x0000000020ff73aa */ /* 0x000e240000000700 */
[----:B0-----:R-:W-:Y:S05]  /*45d70*/  @!P0 BRA `(.L_x_12616) ;  /* 0x0000000000188947 */ /* 0x001fea0003800000 */
.L_x_12617:
[----:B------:R-:W2:Y:S02]  /*45d80*/  LD.E R34, [R32] ;  /* 0x0000000020227980 */ /* 0x000ea40000100900 */
[----:B--2---:R-:W-:-:S06]  /*45d90*/  FADD R35, R8, R34 ;  /* 0x0000002208237221 */ /* 0x004fcc0000000000 */
[----:B------:R-:W2:Y:S02]  /*45da0*/  ATOM.E.CAST.SPIN PT, R35, [R32], R34, R35 ;  /* 0x000000222023738b */ /* 0x000ea400019e0123 */
[----:B--2---:R-:W-:-:S13]  /*45db0*/  ISETP.EQ.U32.AND P0, PT, R35, 0x1, PT ;  /* 0x000000012300780c */ /* 0x004fda0003f02070 */
[----:B------:R-:W-:Y:S05]  /*45dc0*/  @!P0 BRA `(.L_x_12617) ;  /* 0xfffffffc00ec8947 */ /* 0x000fea000383ffff */
[----:B------:R-:W-:Y:S05]  /*45dd0*/  BRA `(.L_x_12613) ;  /* 0x00000000000c7947 */ /* 0x000fea0003800000 */
.L_x_12616:
[----:B------:R-:W2:Y:S02]  /*45de0*/  LD.E R27, desc[UR8][R32.64] ;  /* 0x00000008201b7980 */ /* 0x000ea4000c101900 */
[----:B--2---:R-:W-:-:S05]  /*45df0*/  FADD R27, R8, R27 ;  /* 0x0000001b081b7221 */ /* 0x004fca0000000000 */
[----:B------:R0:W-:Y:S02]  /*45e00*/  ST.E desc[UR8][R32.64], R27 ;  /* 0x0000001b20007985 */ /* 0x0001e4000c101908 */
.L_x_12613:
[----:B------:R-:W-:Y:S05]  /*45e10*/  BSYNC.RECONVERGENT B0 ;  /* 0x0000000000007941 */ /* 0x000fea0003800200 */
.L_x_12612:
[----:B0-----:R-:W-:-:S05]  /*45e20*/  IMAD.WIDE R32, R60, 0x4, R20 ;  /* 0x000000043c207825 */ /* 0x001fca00078e0214 */
[----:B------:R0:W-:Y:S01]  /*45e30*/  ATOM.E.ADD.F32.FTZ.RN.STRONG.GPU P0, RZ, desc[UR8][R32.64], R15 ;  /* 0x8000000f20ff79a2 */ /* 0x0001e2000c10f308 */
[----:B------:R-:W-:Y:S04]  /*45e40*/  BSSY.RECONVERGENT B0, `(.L_x_12618) ;  /* 0x0000015000007945 */ /* 0x000fe80003800200 */
[----:B0-----:R-:W-:Y:S05]  /*45e50*/  @P0 BRA `(.L_x_12619) ;  /* 0x00000000004c0947 */ /* 0x001fea0003800000 */
[----:B------:R-:W0:Y:S02]  /*45e60*/  QSPC.E.S P0, RZ, [R32] ;  /* 0x0000000020ff73aa */ /* 0x000e240000000500 */
[----:B0-----:R-:W-:Y:S05]  /*45e70*/  @!P0 BRA `(.L_x_12620) ;  /* 0x0000000000188947 */ /* 0x001fea0003800000 */
[----:B------:R-:W-:-:S07]  /*45e80*/  MOV R8, R32 ;  /* 0x0000002000087202 */ /* 0x000fce0000000f00 */
.L_x_12621:
[----:B------:R-:W0:Y:S02]  /*45e90*/  LDS R32, [R8] ;  /* 0x0000000008207984 */ /* 0x000e240000000800 */
[----:B0-----:R-:W-:-:S05]  /*45ea0*/  FADD R33, R15, R32 ;  /* 0x000000200f217221 */ /* 0x001fca0000000000 */
[----:B------:R-:W0:Y:S02]  /*45eb0*/  ATOMS.CAST.SPIN P0, [R8], R32, R33 ;  /* 0x000000200800758d */ /* 0x000e240001800021 */
[----:B0-----:R-:W-:Y:S05]  /*45ec0*/  @!P0 BRA `(.L_x_12621) ;  /* 0xfffffffc00f08947 */ /* 0x001fea000383ffff */
[----:B------:R-:W-:Y:S05]  /*45ed0*/  BRA `(.L_x_12619) ;  /* 0x00000000002c7947 */ /* 0x000fea0003800000 */
.L_x_12620:
[----:B------:R-:W0:Y:S02]  /*45ee0*/  QSPC.E.D P0, RZ, [R32] ;  /* 0x0000000020ff73aa */ /* 0x000e240000000700 */
[----:B0-----:R-:W-:Y:S05]  /*45ef0*/  @!P0 BRA `(.L_x_12622) ;  /* 0x0000000000188947 */ /* 0x001fea0003800000 */
.L_x_12623:
[----:B------:R-:W2:Y:S02]  /*45f00*/  LD.E R34, [R32] ;  /* 0x0000000020227980 */ /* 0x000ea40000100900 */
[----:B--2---:R-:W-:-:S06]  /*45f10*/  FADD R35, R15, R34 ;  /* 0x000000220f237221 */ /* 0x004fcc0000000000 */
[----:B------:R-:W2:Y:S02]  /*45f20*/  ATOM.E.CAST.SPIN PT, R35, [R32], R34, R35 ;  /* 0x000000222023738b */ /* 0x000ea400019e0123 */
[----:B--2---:R-:W-:-:S13]  /*45f30*/  ISETP.EQ.U32.AND P0, PT, R35, 0x1, PT ;  /* 0x000000012300780c */ /* 0x004fda0003f02070 */
[----:B------:R-:W-:Y:S05]  /*45f40*/  @!P0 BRA `(.L_x_12623) ;  /* 0xfffffffc00ec8947 */ /* 0x000fea000383ffff */
[----:B------:R-:W-:Y:S05]  /*45f50*/  BRA `(.L_x_12619) ;  /* 0x00000000000c7947 */ /* 0x000fea0003800000 */
.L_x_12622:
[----:B------:R-:W2:Y:S02]  /*45f60*/  LD.E R8, desc[UR8][R32.64] ;  /* 0x0000000820087980 */ /* 0x000ea4000c101900 */
[----:B--2---:R-:W-:-:S05]  /*45f70*/  FADD R8, R15, R8 ;  /* 0x000000080f087221 */ /* 0x004fca0000000000 */
[----:B------:R0:W-:Y:S02]  /*45f80*/  ST.E desc[UR8][R32.64], R8 ;  /* 0x0000000820007985 */ /* 0x0001e4000c101908 */
.L_x_12619:
[----:B------:R-:W-:Y:S05]  /*45f90*/  BSYNC.RECONVERGENT B0 ;  /* 0x0000000000007941 */ /* 0x000fea0003800200 */
.L_x_12618:
        /* <DEDUP_REMOVED lines=9> */
.L_x_12627:
[----:B------:R-:W0:Y:S02]  /*46030*/  LDS R32, [R27] ;  /* 0x000000001b207984 */ /* 0x000e240000000800 */
[----:B0-----:R-:W-:-:S05]  /*46040*/  FADD R33, R8, R32 ;  /* 0x0000002008217221 */ /* 0x001fca0000000000 */
[----:B------:R-:W0:Y:S02]  /*46050*/  ATOMS.CAST.SPIN P0, [R27], R32, R33 ;  /* 0x000000201b00758d */ /* 0x000e240001800021 */
[----:B0-----:R-:W-:Y:S05]  /*46060*/  @!P0 BRA `(.L_x_12627) ;  /* 0xfffffffc00f08947 */ /* 0x001fea000383ffff */
[----:B------:R-:W-:Y:S05]  /*46070*/  BRA `(.L_x_12625) ;  /* 0x00000000002c7947 */ /* 0x000fea0003800000 */
.L_x_12626:
[----:B------:R-:W0:Y:S02]  /*46080*/  QSPC.E.D P0, RZ, [R32] ;  /* 0x0000000020ff73aa */ /* 0x000e240000000700 */
[----:B0-----:R-:W-:Y:S05]  /*46090*/  @!P0 BRA `(.L_x_12628) ;  /* 0x0000000000188947 */ /* 0x001fea0003800000 */
.L_x_12629:
[----:B------:R-:W2:Y:S02]  /*460a0*/  LD.E R34, [R32] ;  /* 0x0000000020227980 */ /* 0x000ea40000100900 */
[----:B--2---:R-:W-:-:S06]  /*460b0*/  FADD R35, R8, R34 ;  /* 0x0000002208237221 */ /* 0x004fcc0000000000 */
[----:B------:R-:W2:Y:S02]  /*460c0*/  ATOM.E.CAST.SPIN PT, R35, [R32], R34, R35 ;  /* 0x000000222023738b */ /* 0x000ea400019e0123 */
[----:B--2---:R-:W-:-:S13]  /*460d0*/  ISETP.EQ.U32.AND P0, PT, R35, 0x1, PT ;  /* 0x000000012300780c */ /* 0x004fda0003f02070 */
[----:B------:R-:W-:Y:S05]  /*460e0*/  @!P0 BRA `(.L_x_12629) ;  /* 0xfffffffc00ec8947 */ /* 0x000fea000383ffff */
[----:B------:R-:W-:Y:S05]  /*460f0*/  BRA `(.L_x_12625) ;  /* 0x00000000000c7947 */ /* 0x000fea0003800000 */
.L_x_12628:
[----:B------:R-:W2:Y:S02]  /*46100*/  LD.E R27, desc[UR8][R32.64] ;  /* 0x00000008201b7980 */ /* 0x000ea4000c101900 */
[----:B--2---:R-:W-:-:S05]  /*46110*/  FADD R27, R8, R27 ;  /* 0x0000001b081b7221 */ /* 0x004fca0000000000 */
[----:B------:R0:W-:Y:S02]  /*46120*/  ST.E desc[UR8][R32.64], R27 ;  /* 0x0000001b20007985 */ /* 0x0001e4000c101908 */
.L_x_12625:
[----:B------:R-:W-:Y:S05]  /*46130*/  BSYNC.RECONVERGENT B0 ;  /* 0x0000000000007941 */ /* 0x000fea0003800200 */
.L_x_12624:
[----:B0-----:R-:W-:-:S05]  /*46140*/  IMAD.WIDE R32, R6, 0x4, R20 ;  /* 0x0000000406207825 */ /* 0x001fca00078e0214 */
[----:B------:R0:W-:Y:S01]  /*46150*/  ATOM.E.ADD.F32.FTZ.RN.STRONG.GPU P0, RZ, desc[UR8][R32.64], R15 ;  /* 0x8000000f20ff79a2 */ /* 0x0001e2000c10f308 */
[----:B------:R-:W-:Y:S04]  /*46160*/  BSSY.RECONVERGENT B0, `(.L_x_12630) ;  /* 0x0000015000007945 */ /* 0x000fe80003800200 */
[----:B0-----:R-:W-:Y:S05]  /*46170*/  @P0 BRA `(.L_x_12631) ;  /* 0x00000000004c0947 */ /* 0x001fea0003800000 */
[----:B------:R-:W0:Y:S02]  /*46180*/  QSPC.E.S P0, RZ, [R32] ;  /* 0x0000000020ff73aa */ /* 0x000e240000000500 */
[----:B0-----:R-:W-:Y:S05]  /*46190*/  @!P0 BRA `(.L_x_12632) ;  /* 0x0000000000188947 */ /* 0x001fea0003800000 */
[----:B------:R-:W-:-:S07]  /*461a0*/  MOV R8, R32 ;  /* 0x0000002000087202 */ /* 0x000fce0000000f00 */
.L_x_12633:
[----:B------:R-:W0:Y:S02]  /*461b0*/  LDS R32, [R8] ;  /* 0x0000000008207984 */ /* 0x000e240000000800 */
[----:B0-----:R-:W-:-:S05]  /*461c0*/  FADD R33, R15, R32 ;  /* 0x000000200f217221 */ /* 0x001fca0000000000 */
[----:B------:R-:W0:Y:S02]  /*461d0*/  ATOMS.CAST.SPIN P0, [R8], R32, R33 ;  /* 0x000000200800758d */ /* 0x000e240001800021 */
[----:B0-----:R-:W-:Y:S05]  /*461e0*/  @!P0 BRA `(.L_x_12633) ;  /* 0xfffffffc00f08947 */ /* 0x001fea000383ffff */
[----:B------:R-:W-:Y:S05]  /*461f0*/  BRA `(.L_x_12631) ;  /* 0x00000000002c7947 */ /* 0x000fea0003800000 */
.L_x_12632:
[----:B------:R-:W0:Y:S02]  /*46200*/  QSPC.E.D P0, RZ, [R32] ;  /* 0x0000000020ff73aa */ /* 0x000e240000000700 */
[----:B0-----:R-:W-:Y:S05]  /*46210*/  @!P0 BRA `(.L_x_12634) ;  /* 0x0000000000188947 */ /* 0x001fea0003800000 */
.L_x_12635:
[----:B------:R-:W2:Y:S02]  /*46220*/  LD.E R34, [R32] ;  /* 0x0000000020227980 */ /* 0x000ea40000100900 */
[----:B--2---:R-:W-:-:S06]  /*46230*/  FADD R35, R15, R34 ;  /* 0x000000220f237221 */ /* 0x004fcc0000000000 */
[----:B------:R-:W2:Y:S02]  /*46240*/  ATOM.E.CAST.SPIN PT, R35, [R32], R34, R35 ;  /* 0x000000222023738b */ /* 0x000ea400019e0123 */
[----:B--2---:R-:W-:-:S13]  /*46250*/  ISETP.EQ.U32.AND P0, PT, R35, 0x1, PT ;  /* 0x000000012300780c */ /* 0x004fda0003f02070 */
[----:B------:R-:W-:Y:S05]  /*46260*/  @!P0 BRA `(.L_x_12635) ;  /* 0xfffffffc00ec8947 */ /* 0x000fea000383ffff */
[----:B------:R-:W-:Y:S05]  /*46270*/  BRA `(.L_x_12631) ;  /* 0x00000000000c7947 */ /* 0x000fea0003800000 */
.L_x_12634:
[----:B------:R-:W2:Y:S02]  /*46280*/  LD.E R8, desc[UR8][R32.64] ;  /* 0x0000000820087980 */ /* 0x000ea4000c101900 */
[----:B--2---:R-:W-:-:S05]  /*46290*/  FADD R8, R15, R8 ;  /* 0x000000080f087221 */ /* 0x004fca0000000000 */
[----:B------:R0:W-:Y:S02]  /*462a0*/  ST.E desc[UR8][R32.64], R8 ;  /* 0x0000000820007985 */ /* 0x0001e4000c101908 */
.L_x_12631:
[----:B------:R-:W-:Y:S05]  /*462b0*/  BSYNC.RECONVERGENT B0 ;  /* 0x0000000000007941 */ /* 0x000fea0003800200 */
.L_x_12630:
        /* <DEDUP_REMOVED lines=9> */
.L_x_12639:
[----:B------:R-:W0:Y:S02]  /*46350*/  LDS R32, [R27] ;  /* 0x000000001b207984 */ /* 0x000e240000000800 */
[----:B0-----:R-:W-:-:S05]  /*46360*/  FADD R33, R8, R32 ;  /* 0x0000002008217221 */ /* 0x001fca0000000000 */
[----:B------:R-:W0:Y:S02]  /*46370*/  ATOMS.CAST.SPIN P0, [R27], R32, R33 ;  /* 0x000000201b00758d */ /* 0x000e240001800021 */
[----:B0-----:R-:W-:Y:S05]  /*46380*/  @!P0 BRA `(.L_x_12639) ;  /* 0xfffffffc00f08947 */ /* 0x001fea000383ffff */
[----:B------:R-:W-:Y:S05]  /*46390*/  BRA `(.L_x_12637) ;  /* 0x00000000002c7947 */ /* 0x000fea0003800000 */
.L_x_12638:
[----:B------:R-:W0:Y:S02]  /*463a0*/  QSPC.E.D P0, RZ, [R32] ;  /* 0x0000000020ff73aa */ /* 0x000e240000000700 */
[----:B0-----:R-:W-:Y:S05]  /*463b0*/  @!P0 BRA `(.L_x_12640) ;  /* 0x0000000000188947 */ /* 0x001fea0003800000 */
.L_x_12641:
[----:B------:R-:W2:Y:S02]  /*463c0*/  LD.E R34, [R32] ;  /* 0x0000000020227980 */ /* 0x000ea40000100900 */
[----:B--2---:R-:W-:-:S06]  /*463d0*/  FADD R35, R8, R34 ;  /* 0x0000002208237221 */ /* 0x004fcc0000000000 */
[----:B------:R-:W2:Y:S02]  /*463e0*/  ATOM.E.CAST.SPIN PT, R35, [R32], R34, R35 ;  /* 0x000000222023738b */ /* 0x000ea400019e0123 */
[----:B--2---:R-:W-:-:S13]  /*463f0*/  ISETP.EQ.U32.AND P0, PT, R35, 0x1, PT ;  /* 0x000000012300780c */ /* 0x004fda0003f02070 */
[----:B------:R-:W-:Y:S05]  /*46400*/  @!P0 BRA `(.L_x_12641) ;  /* 0xfffffffc00ec8947 */ /* 0x000fea000383ffff */
[----:B------:R-:W-:Y:S05]  /*46410*/  BRA `(.L_x_12637) ;  /* 0x00000000000c7947 */ /* 0x000fea0003800000 */
.L_x_12640:
[----:B------:R-:W2:Y:S02]  /*46420*/  LD.E R27, desc[UR8][R32.64] ;  /* 0x00000008201b7980 */ /* 0x000ea4000c101900 */
[----:B--2---:R-:W-:-:S05]  /*46430*/  FADD R27, R8, R27 ;  /* 0x0000001b081b7221 */ /* 0x004fca0000000000 */
[----:B------:R0:W-:Y:S02]  /*46440*/  ST.E desc[UR8][R32.64], R27 ;  /* 0x0000001b20007985 */ /* 0x0001e4000c101908 */
.L_x_12637:
[----:B------:R-:W-:Y:S05]  /*46450*/  BSYNC.RECONVERGENT B0 ;  /* 0x0000000000007941 */ /* 0x000fea0003800200 */
.L_x_12636:
[----:B0-----:R-:W-:-:S05]  /*46460*/  IMAD.WIDE R32, R3, 0x4, R20 ;  /* 0x0000000403207825 */ /* 0x001fca00078e0214 */
[----:B------:R0:W-:Y:S01]  /*46470*/  ATOM.E.ADD.F32.FTZ.RN.STRONG.GPU P0, RZ, desc[UR8][R32.64], R15 ;  /* 0x8000000f20ff79a2 */ /* 0x0001e2000c10f308 */
[----:B------:R-:W-:Y:S04]  /*46480*/  BSSY.RECONVERGENT B0, `(.L_x_12642) ;  /* 0x0000015000007945 */ /* 0x000fe80003800200 */
[----:B0-----:R-:W-:Y:S05]  /*46490*/  @P0 BRA `(.L_x_12643) ;  /* 0x00000000004c0947 */ /* 0x001fea0003800000 */
[----:B------:R-:W0:Y:S02]  /*464a0*/  QSPC.E.S P0, RZ, [R32] ;  /* 0x0000000020ff73aa */ /* 0x000e240000000500 */
[----:B0-----:R-:W-:Y:S05]  /*464b0*/  @!P0 BRA `(.L_x_12644) ;  /* 0x0000000000188947 */ /* 0x001fea0003800000 */
[----:B------:R-:W-:-:S07]  /*464c0*/  MOV R8, R32 ;  /* 0x0000002000087202 */ /* 0x000fce0000000f00 */
.L_x_12645:
[----:B------:R-:W0:Y:S02]  /*464d0*/  LDS R32, [R8] ;  /* 0x0000000008207984 */ /* 0x000e240000000800 */
[----:B0-----:R-:W-:-:S05]  /*464e0*/  FADD R33, R15, R32 ;  /* 0x000000200f217221 */ /* 0x001fca0000000000 */
[----:B------:R-:W0:Y:S02]  /*464f0*/  ATOMS.CAST.SPIN P0, [R8], R32, R33 ;  /* 0x000000200800758d */ /* 0x000e240001800021 */
[----:B0-----:R-:W-:Y:S05]  /*46500*/  @!P0 BRA `(.L_x_12645) ;  /* 0xfffffffc00f08947 */ /* 0x001fea000383ffff */
[----:B------:R-:W-:Y:S05]  /*46510*/  BRA `(.L_x_12643) ;  /* 0x00000000002c7947 */ /* 0x000fea0003800000 */
.L_x_12644:
[----:B------:R-:W0:Y:S02]  /*46520*/  QSPC.E.D P0, RZ, [R32] ;  /* 0x0000000020ff73aa */ /* 0x000e240000000700 */
[----:B0-----:R-:W-:Y:S05]  /*46530*/  @!P0 BRA `(.L_x_12646) ;  /* 0x0000000000188947 */ /* 0x001fea0003800000 */
.L_x_12647:
[----:B------:R-:W2:Y:S02]  /*46540*/  LD.E R34, [R32] ;  /* 0x0000000020227980 */ /* 0x000ea40000100900 */
[----:B--2---:R-:W-:-:S06]  /*46550*/  FADD R35, R15, R34 ;  /* 0x000000220f237221 */ /* 0x004fcc0000000000 */
[----:B------:R-:W2:Y:S02]  /*46560*/  ATOM.E.CAST.SPIN PT, R35, [R32], R34, R35 ;  /* 0x000000222023738b */ /* 0x000ea400019e0123 */
[----:B--2---:R-:W-:-:S13]  /*46570*/  ISETP.EQ.U32.AND P0, PT, R35, 0x1, PT ;  /* 0x000000012300780c */ /* 0x004fda0003f02070 */
[----:B------:R-:W-:Y:S05]  /*46580*/  @!P0 BRA `(.L_x_12647) ;  /* 0xfffffffc00ec8947 */ /* 0x000fea000383ffff */
[----:B------:R-:W-:Y:S05]  /*46590*/  BRA `(.L_x_12643) ;  /* 0x00000000000c7947 */ /* 0x000fea0003800000 */
.L_x_12646:
[----:B------:R-:W2:Y:S02]  /*465a0*/  LD.E R8, desc[UR8][R32.64] ;  /* 0x0000000820087980 */ /* 0x000ea4000c101900 */
[----:B--2---:R-:W-:-:S05]  /*465b0*/  FADD R8, R15, R8 ;  /* 0x000000080f087221 */ /* 0x004fca0000000000 */
[----:B------:R0:W-:Y:S02]  /*465c0*/  ST.E desc[UR8][R32.64], R8 ;  /* 0x0000000820007985 */ /* 0x0001e4000c101908 */
.L_x_12643:
[----:B------:R-:W-:Y:S05]  /*465d0*/  BSYNC.RECONVERGENT B0 ;  /* 0x0000000000007941 */ /* 0x000fea0003800200 */
.L_x_12642:
        /* <DEDUP_REMOVED lines=9> */
.L_x_12651:
[----:B------:R-:W0:Y:S02]  /*46670*/  LDS R32, [R27] ;  /* 0x000000001b207984 */ /* 0x000e240000000800 */
[----:B0-----:R-:W-:-:S05]  /*46680*/  FADD R33, R8, R32 ;  /* 0x0000002008217221 */ /* 0x001fca0000000000 */
[----:B------:R-:W0:Y:S02]  /*46690*/  ATOMS.CAST.SPIN P0, [R27], R32, R33 ;  /* 0x000000201b00758d */ /* 0x000e240001800021 */
[----:B0-----:R-:W-:Y:S05]  /*466a0*/  @!P0 BRA `(.L_x_12651) ;  /* 0xfffffffc00f08947 */ /* 0x001fea000383ffff */
[----:B------:R-:W-:Y:S05]  /*466b0*/  BRA `(.L_x_12649) ;  /* 0x00000000002c7947 */ /* 0x000fea0003800000 */
.L_x_12650:
[----:B------:R-:W0:Y:S02]  /*466c0*/  QSPC.E.D P0, RZ, [R32] ;  /* 0x0000000020ff73aa */ /* 0x000e240000000700 */
[----:B0-----:R-:W-:Y:S05]  /*466d0*/  @!P0 BRA `(.L_x_12652) ;  /* 0x0000000000188947 */ /* 0x001fea0003800000 */
.L_x_12653:
[----:B------:R-:W2:Y:S02]  /*466e0*/  LD.E R34, [R32] ;  /* 0x0000000020227980 */ /* 0x000ea40000100900 */
[----:B--2---:R-:W-:-:S06]  /*466f0*/  FADD R35, R8, R34 ;  /* 0x0000002208237221 */ /* 0x004fcc0000000000 */
[----:B------:R-:W2:Y:S02]  /*46700*/  ATOM.E.CAST.SPIN PT, R35, [R32], R34, R35 ;  /* 0x000000222023738b */ /* 0x000ea400019e0123 */
[----:B--2---:R-:W-:-:S13]  /*46710*/  ISETP.EQ.U32.AND P0, PT, R35, 0x1, PT ;  /* 0x000000012300780c */ /* 0x004fda0003f02070 */
[----:B------:R-:W-:Y:S05]  /*46720*/  @!P0 BRA `(.L_x_12653) ;  /* 0xfffffffc00ec8947 */ /* 0x000fea000383ffff */
[----:B------:R-:W-:Y:S05]  /*46730*/  BRA `(.L_x_12649) ;  /* 0x00000000000c7947 */ /* 0x000fea0003800000 */
.L_x_12652:
[----:B------:R-:W2:Y:S02]  /*46740*/  LD.E R27, desc[UR8][R32.64] ;  /* 0x00000008201b7980 */ /* 0x000ea4000c101900 */
[----:B--2---:R-:W-:-:S05]  /*46750*/  FADD R27, R8, R27 ;  /* 0x0000001b081b7221 */ /* 0x004fca0000000000 */
[----:B------:R0:W-:Y:S02]  /*46760*/  ST.E desc[UR8][R32.64], R27 ;  /* 0x0000001b20007985 */ /* 0x0001e4000c101908 */
.L_x_12649:
[----:B------:R-:W-:Y:S05]  /*46770*/  BSYNC.RECONVERGENT B0 ;  /* 0x0000000000007941 */ /* 0x000fea0003800200 */
.L_x_12648:
[----:B0-----:R-:W-:-:S05]  /*46780*/  IMAD.WIDE R32, R2, 0x4, R20 ;  /* 0x0000000402207825 */ /* 0x001fca00078e0214 */
[----:B------:R0:W-:Y:S01]  /*46790*/  ATOM.E.ADD.F32.FTZ.RN.STRONG.GPU P0, RZ, desc[UR8][R32.64], R15 ;  /* 0x8000000f20ff79a2 */ /* 0x0001e2000c10f308 */
[----:B------:R-:W-:Y:S04]  /*467a0*/  BSSY.RECONVERGENT B0, `(.L_x_12654) ;  /* 0x0000015000007945 */ /* 0x000fe80003800200 */
[----:B0-----:R-:W-:Y:S05]  /*467b0*/  @P0 BRA `(.L_x_12655) ;  /* 0x00000000004c0947 */ /* 0x001fea0003800000 */
[----:B------:R-:W0:Y:S02]  /*467c0*/  QSPC.E.S P0, RZ, [R32] ;  /* 0x0000000020ff73aa */ /* 0x000e240000000500 */
[----:B0-----:R-:W-:Y:S05]  /*467d0*/  @!P0 BRA `(.L_x_12656) ;  /* 0x0000000000188947 */ /* 0x001fea0003800000 */
[----:B------:R-:W-:-:S07]  /*467e0*/  MOV R8, R32 ;  /* 0x0000002000087202 */ /* 0x000fce0000000f00 */
.L_x_12657:
[----:B------:R-:W0:Y:S02]  /*467f0*/  LDS R32, [R8] ;  /* 0x0000000008207984 */ /* 0x000e240000000800 */
[----:B0-----:R-:W-:-:S05]  /*46800*/  FADD R33, R15, R32 ;  /* 0x000000200f217221 */ /* 0x001fca0000000000 */
[----:B------:R-:W0:Y:S02]  /*46810*/  ATOMS.CAST.SPIN P0, [R8], R32, R33 ;  /* 0x000000200800758d */ /* 0x000e240001800021 */
[----:B0-----:R-:W-:Y:S05]  /*46820*/  @!P0 BRA `(.L_x_12657) ;  /* 0xfffffffc00f08947 */ /* 0x001fea000383ffff */
[----:B------:R-:W-:Y:S05]  /*46830*/  BRA `(.L_x_12655) ;  /* 0x00000000002c7947 */ /* 0x000fea0003800000 */
.L_x_12656:
[----:B------:R-:W0:Y:S02]  /*46840*/  QSPC.E.D P0, RZ, [R32] ;  /* 0x0000000020ff73aa */ /* 0x000e240000000700 */
[----:B0-----:R-:W-:Y:S05]  /*46850*/  @!P0 BRA `(.L_x_12658) ;  /* 0x0000000000188947 */ /* 0x001fea0003800000 */
.L_x_12659:
[----:B------:R-:W2:Y:S02]  /*46860*/  LD.E R34, [R32] ;  /* 0x0000000020227980 */ /* 0x000ea40000100900 */
[----:B--2---:R-:W-:-:S06]  /*46870*/  FADD R35, R15, R34 ;  /* 0x000000220f237221 */ /* 0x004fcc0000000000 */
[----:B------:R-:W2:Y:S02]  /*46880*/  ATOM.E.CAST.SPIN PT, R35, [R32], R34, R35 ;  /* 0x000000222023738b */ /* 0x000ea400019e0123 */
[----:B--2---:R-:W-:-:S13]  /*46890*/  ISETP.EQ.U32.AND P0, PT, R35, 0x1, PT ;  /* 0x000000012300780c */ /* 0x004fda0003f02070 */
[----:B------:R-:W-:Y:S05]  /*468a0*/  @!P0 BRA `(.L_x_12659) ;  /* 0xfffffffc00ec8947 */ /* 0x000fea000383ffff */
[----:B------:R-:W-:Y:S05]  /*468b0*/  BRA `(.L_x_12655) ;  /* 0x00000000000c7947 */ /* 0x000fea0003800000 */
.L_x_12658:
[----:B------:R-:W2:Y:S02]  /*468c0*/  LD.E R8, desc[UR8][R32.64] ;  /* 0x0000000820087980 */ /* 0x000ea4000c101900 */
[----:B--2---:R-:W-:-:S05]  /*468d0*/  FADD R8, R15, R8 ;  /* 0x000000080f087221 */ /* 0x004fca0000000000 */
[----:B------:R0:W-:Y:S02]  /*468e0*/  ST.E desc[UR8][R32.64], R8 ;  /* 0x0000000820007985 */ /* 0x0001e4000c101908 */
.L_x_12655:
[----:B------:R-:W-:Y:S05]  /*468f0*/  BSYNC.RECONVERGENT B0 ;  /* 0x0000000000007941 */ /* 0x000fea0003800200 */
.L_x_12654:
        /* <DEDUP_REMOVED lines=9> */
.L_x_12663:
[----:B------:R-:W0:Y:S02]  /*46990*/  LDS R32, [R27] ;  /* 0x000000001b207984 */ /* 0x000e240000000800 */
[----:B0-----:R-:W-:-:S05]  /*469a0*/  FADD R33, R8, R32 ;  /* 0x0000002008217221 */ /* 0x001fca0000000000 */
[----:B------:R-:W0:Y:S02]  /*469b0*/  ATOMS.CAST.SPIN P0, [R27], R32, R33 ;  /* 0x000000201b00758d */ /* 0x000e240001800021 */
[----:B0-----:R-:W-:Y:S05]  /*469c0*/  @!P0 BRA `(.L_x_12663) ;  /* 0xfffffffc00f08947 */ /* 0x001fea000383ffff */
[----:B------:R-:W-:Y:S05]  /*469d0*/  BRA `(.L_x_12661) ;  /* 0x00000000002c7947 */ /* 0x000fea0003800000 */
.L_x_12662:
[----:B------:R-:W0:Y:S02]  /*469e0*/  QSPC.E.D P0, RZ, [R32] ;  /* 0x0000000020ff73aa */ /* 0x000e240000000700 */
[----:B0-----:R-:W-:Y:S05]  /*469f0*/  @!P0 BRA `(.L_x_12664) ;  /* 0x0000000000188947 */ /* 0x001fea0003800000 */
.L_x_12665:
[----:B------:R-:W2:Y:S02]  /*46a00*/  LD.E R34, [R32] ;  /* 0x0000000020227980 */ /* 0x000ea40000100900 */
[----:B--2---:R-:W-:-:S06]  /*46a10*/  FADD R35, R8, R34 ;  /* 0x0000002208237221 */ /* 0x004fcc0000000000 */
[----:B------:R-:W2:Y:S02]  /*46a20*/  ATOM.E.CAST.SPIN PT, R35, [R32], R34, R35 ;  /* 0x000000222023738b */ /* 0x000ea400019e0123 */
[----:B--2---:R-:W-:-:S13]  /*46a30*/  ISETP.EQ.U32.AND P0, PT, R35, 0x1, PT ;  /* 0x000000012300780c */ /* 0x004fda0003f02070 */
[----:B------:R-:W-:Y:S05]  /*46a40*/  @!P0 BRA `(.L_x_12665) ;  /* 0xfffffffc00ec8947 */ /* 0x000fea000383ffff */
[----:B------:R-:W-:Y:S05]  /*46a50*/  BRA `(.L_x_12661) ;  /* 0x00000000000c7947 */ /* 0x000fea0003800000 */
.L_x_12664:
[----:B------:R-:W2:Y:S02]  /*46a60*/  LD.E R27, desc[UR8][R32.64] ;  /* 0x00000008201b7980 */ /* 0x000ea4000c101900 */
[----:B--2---:R-:W-:-:S05]  /*46a70*/  FADD R27, R8, R27 ;  /* 0x0000001b081b7221 */ /* 0x004fca0000000000 */
[----:B------:R0:W-:Y:S02]  /*46a80*/  ST.E desc[UR8][R32.64], R27 ;  /* 0x0000001b20007985 */ /* 0x0001e4000c101908 */
.L_x_12661:
[----:B------:R-:W-:Y:S05]  /*46a90*/  BSYNC.RECONVERGENT B0 ;  /* 0x0000000000007941 */ /* 0x000fea0003800200 */
.L_x_12660:
[----:B0-----:R-:W-:-:S05]  /*46aa0*/  IMAD.WIDE R32, R5, 0x4, R20 ;  /* 0x0000000405207825 */ /* 0x001fca00078e0214 */
[----:B------:R0:W-:Y:S01]  /*46ab0*/  ATOM.E.ADD.F32.FTZ.RN.STRONG.GPU P0, RZ, desc[UR8][R32.64], R15 ;  /* 0x8000000f20ff79a2 */ /* 0x0001e2000c10f308 */
[----:B------:R-:W-:Y:S04]  /*46ac0*/  BSSY.RECONVERGENT B0, `(.L_x_12666) ;  /* 0x0000015000007945 */ /* 0x000fe80003800200 */
[----:B0-----:R-:W-:Y:S05]  /*46ad0*/  @P0 BRA `(.L_x_12667) ;  /* 0x00000000004c0947 */ /* 0x001fea0003800000 */
[----:B------:R-:W0:Y:S02]  /*46ae0*/  QSPC.E.S P0, RZ, [R32] ;  /* 0x0000000020ff73aa */ /* 0x000e240000000500 */
[----:B0-----:R-:W-:Y:S05]  /*46af0*/  @!P0 BRA `(.L_x_12668) ;  /* 0x0000000000188947 */ /* 0x001fea0003800000 */
[----:B------:R-:W-:-:S07]  /*46b00*/  MOV R8, R32 ;  /* 0x0000002000087202 */ /* 0x000fce0000000f00 */
.L_x_12669:
[----:B------:R-:W0:Y:S02]  /*46b10*/  LDS R32, [R8] ;  /* 0x0000000008207984 */ /* 0x000e240000000800 */
[----:B0-----:R-:W-:-:S05]  /*46b20*/  FADD R33, R15, R32 ;  /* 0x000000200f217221 */ /* 0x001fca0000000000 */
[----:B------:R-:W0:Y:S02]  /*46b30*/  ATOMS.CAST.SPIN P0, [R8], R32, R33 ;  /* 0x000000200800758d */ /* 0x000e240001800021 */
[----:B0-----:R-:W-:Y:S05]  /*46b40*/  @!P0 BRA `(.L_x_12669) ;  /* 0xfffffffc00f08947 */ /* 0x001fea000383ffff */
[----:B------:R-:W-:Y:S05]  /*46b50*/  BRA `(.L_x_12667) ;  /* 0x00000000002c7947 */ /* 0x000fea0003800000 */
.L_x_12668:
[----:B------:R-:W0:Y:S02]  /*46b60*/  QSPC.E.D P0, RZ, [R32] ;  /* 0x0000000020ff73aa */ /* 0x000e240000000700 */
[----:B0-----:R-:W-:Y:S05]  /*46b70*/  @!P0 BRA `(.L_x_12670) ;  /* 0x0000000000188947 */ /* 0x001fea0003800000 */
.L_x_12671:
[----:B------:R-:W2:Y:S02]  /*46b80*/  LD.E R34, [R32] ;  /* 0x0000000020227980 */ /* 0x000ea40000100900 */
[----:B--2---:R-:W-:-:S06]  /*46b90*/  FADD R35, R15, R34 ;  /* 0x000000220f237221 */ /* 0x004fcc0000000000 */
[----:B------:R-:W2:Y:S02]  /*46ba0*/  ATOM.E.CAST.SPIN PT, R35, [R32], R34, R35 ;  /* 0x000000222023738b */ /* 0x000ea400019e0123 */
[----:B--2---:R-:W-:-:S13]  /*46bb0*/  ISETP.EQ.U32.AND P0, PT, R35, 0x1, PT ;  /* 0x000000012300780c */ /* 0x004fda0003f02070 */
[----:B------:R-:W-:Y:S05]  /*46bc0*/  @!P0 BRA `(.L_x_12671) ;  /* 0xfffffffc00ec8947 */ /* 0x000fea000383ffff */
[----:B------:R-:W-:Y:S05]  /*46bd0*/  BRA `(.L_x_12667) ;  /* 0x00000000000c7947 */ /* 0x000fea0003800000 */
.L_x_12670:
[----:B------:R-:W2:Y:S02]  /*46be0*/  LD.E R8, desc[UR8][R32.64] ;  /* 0x0000000820087980 */ /* 0x000ea4000c101900 */
[----:B--2---:R-:W-:-:S05]  /*46bf0*/  FADD R8, R15, R8 ;  /* 0x000000080f087221 */ /* 0x004fca0000000000 */
[----:B------:R0:W-:Y:S02]  /*46c00*/  ST.E desc[UR8][R32.64], R8 ;  /* 0x0000000820007985 */ /* 0x0001e4000c101908 */
.L_x_12667:
[----:B------:R-:W-:Y:S05]  /*46c10*/  BSYNC.RECONVERGENT B0 ;  /* 0x0000000000007941 */ /* 0x000fea0003800200 */
.L_x_12666:
        /* <DEDUP_REMOVED lines=9> */
.L_x_12675:
[----:B------:R-:W0:Y:S02]  /*46cb0*/  LDS R32, [R11] ;  /* 0x000000000b207984 */ /* 0x000e240000000800 */
[----:B0-----:R-:W-:-:S05]  /*46cc0*/  FADD R33, R8, R32 ;  /* 0x0000002008217221 */ /* 0x001fca0000000000 */
[----:B------:R-:W0:Y:S02]  /*46cd0*/  ATOMS.CAST.SPIN P0, [R11], R32, R33 ;  /* 0x000000200b00758d */ /* 0x000e240001800021 */
[----:B0-----:R-:W-:Y:S05]  /*46ce0*/  @!P0 BRA `(.L_x_12675) ;  /* 0xfffffffc00f08947 */ /* 0x001fea000383ffff */
[----:B------:R-:W-:Y:S05]  /*46cf0*/  BRA `(.L_x_12673) ;  /* 0x00000000002c7947 */ /* 0x000fea0003800000 */
.L_x_12674:
[----:B------:R-:W0:Y:S02]  /*46d00*/  QSPC.E.D P0, RZ, [R32] ;  /* 0x0000000020ff73aa */ /* 0x000e240000000700 */
[----:B0-----:R-:W-:Y:S05]  /*46d10*/  @!P0 BRA `(.L_x_12676) ;  /* 0x0000000000188947 */ /* 0x001fea0003800000 */
.L_x_12677:
[----:B------:R-:W2:Y:S02]  /*46d20*/  LD.E R34, [R32] ;  /* 0x0000000020227980 */ /* 0x000ea40000100900 */
[----:B--2---:R-:W-:-:S06]  /*46d30*/  FADD R35, R8, R34 ;  /* 0x0000002208237221 */ /* 0x004fcc0000000000 */
[----:B------:R-:W2:Y:S02]  /*46d40*/  ATOM.E.CAST.SPIN PT, R35, [R32], R34, R35 ;  /* 0x000000222023738b */ /* 0x000ea400019e0123 */
[----:B--2---:R-:W-:-:S13]  /*46d50*/  ISETP.EQ.U32.AND P0, PT, R35, 0x1, PT ;  /* 0x000000012300780c */ /* 0x004fda0003f02070 */
[----:B------:R-:W-:Y:S05]  /*46d60*/  @!P0 BRA `(.L_x_12677) ;  /* 0xfffffffc00ec8947 */ /* 0x000fea000383ffff */
[----:B------:R-:W-:Y:S05]  /*46d70*/  BRA `(.L_x_12673) ;  /* 0x00000000000c7947 */ /* 0x000fea0003800000 */
.L_x_12676:
[----:B------:R-:W2:Y:S02]  /*46d80*/  LD.E R11, desc[UR8][R32.64] ;  /* 0x00000008200b7980 */ /* 0x000ea4000c101900 */
[----:B--2---:R-:W-:-:S05]  /*46d90*/  FADD R11, R8, R11 ;  /* 0x0000000b080b7221 */ /* 0x004fca0000000000 */
[----:B------:R0:W-:Y:S02]  /*46da0*/  ST.E desc[UR8][R32.64], R11 ;  /* 0x0000000b20007985 */ /* 0x0001e4000c101908 */
.L_x_12673:
[----:B------:R-:W-:Y:S05]  /*46db0*/  BSYNC.RECONVERGENT B0 ;  /* 0x0000000000007941 */ /* 0x000fea0003800200 */
.L_x_12672:
[----:B0-----:R-:W-:-:S05]  /*46dc0*/  IMAD.WIDE R32, R4, 0x4, R20 ;  /* 0x0000000404207825 */ /* 0x001fca00078e0214 */
[----:B------:R0:W-:Y:S01]  /*46dd0*/  ATOM.E.ADD.F32.FTZ.RN.STRONG.GPU P0, RZ, desc[UR8][R32.64], R15 ;  /* 0x8000000f20ff79a2 */ /* 0x0001e2000c10f308 */
[----:B------:R-:W-:Y:S04]  /*46de0*/  BSSY.RECONVERGENT B0, `(.L_x_12678) ;  /* 0x0000015000007945 */ /* 0x000fe80003800200 */
[----:B0-----:R-:W-:Y:S05]  /*46df0*/  @P0 BRA `(.L_x_12679) ;  /* 0x00000000004c0947 */ /* 0x001fea0003800000 */
[----:B------:R-:W0:Y:S02]  /*46e00*/  QSPC.E.S P0, RZ, [R32] ;  /* 0x0000000020ff73aa */ /* 0x000e240000000500 */
[----:B0-----:R-:W-:Y:S05]  /*46e10*/  @!P0 BRA `(.L_x_12680) ;  /* 0x0000000000188947 */ /* 0x001fea0003800000 */
[----:B------:R-:W-:-:S07]  /*46e20*/  MOV R8, R32 ;  /* 0x0000002000087202 */ /* 0x000fce0000000f00 */
.L_x_12681:
[----:B------:R-:W0:Y:S02]  /*46e30*/  LDS R32, [R8] ;  /* 0x0000000008207984 */ /* 0x000e240000000800 */
[----:B0-----:R-:W-:-:S05]  /*46e40*/  FADD R33, R15, R32 ;  /* 0x000000200f217221 */ /* 0x001fca0000000000 */
[----:B------:R-:W0:Y:S02]  /*46e50*/  ATOMS.CAST.SPIN P0, [R8], R32, R33 ;  /* 0x000000200800758d */ /* 0x000e240001800021 */
[----:B0-----:R-:W-:Y:S05]  /*46e60*/  @!P0 BRA `(.L_x_12681) ;  /* 0xfffffffc00f08947 */ /* 0x001fea000383ffff */
[----:B------:R-:W-:Y:S05]  /*46e70*/  BRA `(.L_x_12679) ;  /* 0x00000000002c7947 */ /* 0x000fea0003800000 */
.L_x_12680:
[----:B------:R-:W0:Y:S02]  /*46e80*/  QSPC.E.D P0, RZ, [R32] ;  /* 0x0000000020ff73aa */ /* 0x000e240000000700 */
[----:B0-----:R-:W-:Y:S05]  /*46e90*/  @!P0 BRA `(.L_x_12682) ;  /* 0x0000000000188947 */ /* 0x001fea0003800000 */
.L_x_12683:
[----:B------:R-:W2:Y:S02]  /*46ea0*/  LD.E R34, [R32] ;  /* 0x0000000020227980 */ /* 0x000ea40000100900 */
[----:B--2---:R-:W-:-:S06]  /*46eb0*/  FADD R35, R15, R34 ;  /* 0x000000220f237221 */ /* 0x004fcc0000000000 */
[----:B------:R-:W2:Y:S02]  /*46ec0*/  ATOM.E.CAST.SPIN PT, R35, [R32], R34, R35 ;  /* 0x000000222023738b */ /* 0x000ea400019e0123 */
[----:B--2---:R-:W-:-:S13]  /*46ed0*/  ISETP.EQ.U32.AND P0, PT, R35, 0x1, PT ;  /* 0x000000012300780c */ /* 0x004fda0003f02070 */
[----:B------:R-:W-:Y:S05]  /*46ee0*/  @!P0 BRA `(.L_x_12683) ;  /* 0xfffffffc00ec8947 */ /* 0x000fea000383ffff */
[----:B------:R-:W-:Y:S05]  /*46ef0*/  BRA `(.L_x_12679) ;  /* 0x00000000000c7947 */ /* 0x000fea0003800000 */
.L_x_12682:
[----:B------:R-:W2:Y:S02]  /*46f00*/  LD.E R8, desc[UR8][R32.64] ;  /* 0x0000000820087980 */ /* 0x000ea4000c101900 */
[----:B--2---:R-:W-:-:S05]  /*46f10*/  FADD R8, R15, R8 ;  /* 0x000000080f087221 */ /* 0x004fca0000000000 */
[----:B------:R0:W-:Y:S02]  /*46f20*/  ST.E desc[UR8][R32.64], R8 ;  /* 0x0000000820007985 */ /* 0x0001e4000c101908 */
.L_x_12679:
[----:B------:R-:W-:Y:S05]  /*46f30*/  BSYNC.RECONVERGENT B0 ;  /* 0x0000000000007941 */ /* 0x000fea0003800200 */
.L_x_12678:
        /* <DEDUP_REMOVED lines=10> */
.L_x_12687:
[----:B------:R-:W0:Y:S02]  /*46fe0*/  LDS R22, [R11] ;  /* 0x000000000b167984 */ /* 0x000e240000000800 */
[----:B0-----:R-:W-:-:S05]  /*46ff0*/  FADD R23, R8, R22 ;  /* 0x0000001608177221 */ /* 0x001fca0000000000 */
[----:B------:R-:W0:Y:S02]  /*47000*/  ATOMS.CAST.SPIN P0, [R11], R22, R23 ;  /* 0x000000160b00758d */ /* 0x000e240001800017 */
[----:B0-----:R-:W-:Y:S05]  /*47010*/  @!P0 BRA `(.L_x_12687) ;  /* 0xfffffffc00f08947 */ /* 0x001fea000383ffff */
[----:B------:R-:W-:Y:S05]  /*47020*/  BRA `(.L_x_12685) ;  /* 0x00000000002c7947 */ /* 0x000fea0003800000 */
.L_x_12686:
[----:B------:R-:W0:Y:S02]  /*47030*/  QSPC.E.D P0, RZ, [R22] ;  /* 0x0000000016ff73aa */ /* 0x000e240000000700 */
[----:B0-----:R-:W-:Y:S05]  /*47040*/  @!P0 BRA `(.L_x_12688) ;  /* 0x0000000000188947 */ /* 0x001fea0003800000 */
.L_x_12689:
[----:B------:R-:W2:Y:S02]  /*47050*/  LD.E R32, [R22] ;  /* 0x0000000016207980 */ /* 0x000ea40000100900 */
[----:B--2---:R-:W-:-:S06]  /*47060*/  FADD R33, R8, R32 ;  /* 0x0000002008217221 */ /* 0x004fcc0000000000 */
[----:B------:R-:W2:Y:S02]  /*47070*/  ATOM.E.CAST.SPIN PT, R33, [R22], R32, R33 ;  /* 0x000000201621738b */ /* 0x000ea400019e0121 */
[----:B--2---:R-:W-:-:S13]  /*47080*/  ISETP.EQ.U32.AND P0, PT, R33, 0x1, PT ;  /* 0x000000012100780c */ /* 0x004fda0003f02070 */
[----:B------:R-:W-:Y:S05]  /*47090*/  @!P0 BRA `(.L_x_12689) ;  /* 0xfffffffc00ec8947 */ /* 0x000fea000383ffff */
[----:B------:R-:W-:Y:S05]  /*470a0*/  BRA `(.L_x_12685) ;  /* 0x00000000000c7947 */ /* 0x000fea0003800000 */
.L_x_12688:
[----:B------:R-:W2:Y:S02]  /*470b0*/  LD.E R11, desc[UR8][R22.64] ;  /* 0x00000008160b7980 */ /* 0x000ea4000c101900 */
[----:B--2---:R-:W-:-:S05]  /*470c0*/  FADD R11, R8, R11 ;  /* 0x0000000b080b7221 */ /* 0x004fca0000000000 */
[----:B------:R0:W-:Y:S02]  /*470d0*/  ST.E desc[UR8][R22.64], R11 ;  /* 0x0000000b16007985 */ /* 0x0001e4000c101908 */
.L_x_12685:
[----:B------:R-:W-:Y:S05]  /*470e0*/  BSYNC.RECONVERGENT B0 ;  /* 0x0000000000007941 */ /* 0x000fea0003800200 */
.L_x_12684:
        /* <DEDUP_REMOVED lines=8> */
.L_x_12693:
[----:B------:R-:W1:Y:S02]  /*47170*/  LDS R20, [R8] ;  /* 0x0000000008147984 */ /* 0x000e640000000800 */
[----:B-1----:R-:W-:-:S05]  /*47180*/  FADD R21, R15, R20 ;  /* 0x000000140f157221 */ /* 0x002fca0000000000 */
[----:B------:R-:W1:Y:S02]  /*47190*/  ATOMS.CAST.SPIN P0, [R8], R20, R21 ;  /* 0x000000140800758d */ /* 0x000e640001800015 */
[----:B-1----:R-:W-:Y:S05]  /*471a0*/  @!P0 BRA `(.L_x_12693) ;  /* 0xfffffffc00f08947 */ /* 0x002fea000383ffff */
[----:B------:R-:W-:Y:S05]  /*471b0*/  BRA `(.L_x_12691) ;  /* 0x00000000002c7947 */ /* 0x000fea0003800000 */
.L_x_12692:
[----:B------:R-:W1:Y:S02]  /*471c0*/  QSPC.E.D P0, RZ, [R20] ;  /* 0x0000000014ff73aa */ /* 0x000e640000000700 */
[----:B-1----:R-:W-:Y:S05]  /*471d0*/  @!P0 BRA `(.L_x_12694) ;  /* 0x0000000000188947 */ /* 0x002fea0003800000 */
.L_x_12695:
[----:B0-----:R-:W2:Y:S02]  /*471e0*/  LD.E R22, [R20] ;  /* 0x0000000014167980 */ /* 0x001ea40000100900 */
[----:B--2---:R-:W-:-:S06]  /*471f0*/  FADD R23, R15, R22 ;  /* 0x000000160f177221 */ /* 0x004fcc0000000000 */
[----:B------:R-:W2:Y:S02]  /*47200*/  ATOM.E.CAST.SPIN PT, R23, [R20], R22, R23 ;  /* 0x000000161417738b */ /* 0x000ea400019e0117 */
[----:B--2---:R-:W-:-:S13]  /*47210*/  ISETP.EQ.U32.AND P0, PT, R23, 0x1, PT ;  /* 0x000000011700780c */ /* 0x004fda0003f02070 */
[----:B------:R-:W-:Y:S05]  /*47220*/  @!P0 BRA `(.L_x_12695) ;  /* 0xfffffffc00ec8947 */ /* 0x000fea000383ffff */
[----:B------:R-:W-:Y:S05]  /*47230*/  BRA `(.L_x_12691) ;  /* 0x00000000000c7947 */ /* 0x000fea0003800000 */
.L_x_12694:
[----:B------:R-:W2:Y:S02]  /*47240*/  LD.E R8, desc[UR8][R20.64] ;  /* 0x0000000814087980 */ /* 0x000ea4000c101900 */
[----:B--2---:R-:W-:-:S05]  /*47250*/  FADD R8, R15, R8 ;  /* 0x000000080f087221 */ /* 0x004fca0000000000 */
[----:B------:R1:W-:Y:S02]  /*47260*/  ST.E desc[UR8][R20.64], R8 ;  /* 0x0000000814007985 */ /* 0x0003e4000c101908 */
.L_x_12691:
[----:B------:R-:W-:Y:S05]  /*47270*/  BSYNC.RECONVERGENT B0 ;  /* 0x0000000000007941 */ /* 0x000fea0003800200 */
.L_x_12690:
[----:B------:R-:W-:-:S03]  /*47280*/  UMOV UR4, 0xffffffff ;  /* 0xffffffff00047882 */ /* 0x000fc60000000000 */
[----:B------:R-:W-:Y:S05]  /*47290*/  BRA.DIV UR4, `(.L_x_12696) ;  /* 0x0000036604607947 */ /* 0x000fea000b800000 */
[----:B-1----:R-:W2:Y:S04]  /*472a0*/  LDL R20, [R1+0x74] ;  /* 0x0000740001147983 */ /* 0x002ea80000100800 */
[----:B------:R-:W3:Y:S04]  /*472b0*/  LDL R21, [R1+0xcc] ;  /* 0x0000cc0001157983 */ /* 0x000ee80000100800 */
[----:B0-----:R0:W1:Y:S04]  /*472c0*/  SHFL.IDX PT, R11, R14, 0x2, 0x181f ;  /* 0x00581f000e0b7f89 */ /* 0x00106800000e0000 */
[----:B--2---:R0:W2:Y:S04]  /*472d0*/  SHFL.IDX PT, R17, R20, 0x2, 0x181f ;  /* 0x00581f0014117f89 */ /* 0x0040a800000e0000 */
[----:B-1-3--:R0:W3:Y:S02]  /*472e0*/  SHFL.IDX PT, R8, R21, 0x2, 0x181f ;  /* 0x00581f0015087f89 */ /* 0x00a0e400000e0000 */
.L_x_13948:
        /* <DEDUP_REMOVED lines=19> */
.L_x_12700:
[----:B------:R-:W0:Y:S02]  /*47420*/  LDS R20, [R27] ;  /* 0x000000001b147984 */ /* 0x000e240000000800 */
[----:B0-----:R-:W-:-:S05]  /*47430*/  FADD R21, R17, R20 ;  /* 0x0000001411157221 */ /* 0x001fca0000000000 */
[----:B------:R-:W0:Y:S02]  /*47440*/  ATOMS.CAST.SPIN P0, [R27], R20, R21 ;  /* 0x000000141b00758d */ /* 0x000e240001800015 */
[----:B0-----:R-:W-:Y:S05]  /*47450*/  @!P0 BRA `(.L_x_12700) ;  /* 0xfffffffc00f08947 */ /* 0x001fea000383ffff */
[----:B------:R-:W-:Y:S05]  /*47460*/  BRA `(.L_x_12698) ;  /* 0x00000000002c7947 */ /* 0x000fea0003800000 */
.L_x_12699:
[----:B------:R-:W0:Y:S02]  /*47470*/  QSPC.E.D P0, RZ, [R22] ;  /* 0x0000000016ff73aa */ /* 0x000e240000000700 */
[----:B0-----:R-:W-:Y:S05]  /*47480*/  @!P0 BRA `(.L_x_12701) ;  /* 0x0000000000188947 */ /* 0x001fea0003800000 */
.L_x_12702:
[----:B------:R-:W2:Y:S02]  /*47490*/  LD.E R20, [R22] ;  /* 0x0000000016147980 */ /* 0x000ea40000100900 */
[----:B--2---:R-:W-:-:S06]  /*474a0*/  FADD R21, R17, R20 ;  /* 0x0000001411157221 */ /* 0x004fcc0000000000 */
[----:B------:R-:W2:Y:S02]  /*474b0*/  ATOM.E.CAST.SPIN PT, R21, [R22], R20, R21 ;  /* 0x000000141615738b */ /* 0x000ea400019e0115 */
[----:B--2---:R-:W-:-:S13]  /*474c0*/  ISETP.EQ.U32.AND P0, PT, R21, 0x1, PT ;  /* 0x000000011500780c */ /* 0x004fda0003f02070 */
[----:B------:R-:W-:Y:S05]  /*474d0*/  @!P0 BRA `(.L_x_12702) ;  /* 0xfffffffc00ec8947 */ /* 0x000fea000383ffff */
[----:B------:R-:W-:Y:S05]  /*474e0*/  BRA `(.L_x_12698) ;  /* 0x00000000000c7947 */ /* 0x000fea0003800000 */
.L_x_12701:
[----:B------:R-:W2:Y:S02]  /*474f0*/  LD.E R20, desc[UR8][R22.64] ;  /* 0x0000000816147980 */ /* 0x000ea4000c101900 */
[----:B--2---:R-:W-:-:S05]  /*47500*/  FADD R20, R17, R20 ;  /* 0x0000001411147221 */ /* 0x004fca0000000000 */
[----:B------:R0:W-:Y:S02]  /*47510*/  ST.E desc[UR8][R22.64], R20 ;  /* 0x0000001416007985 */ /* 0x0001e4000c101908 */
.L_x_12698:
[----:B------:R-:W-:Y:S05]  /*47520*/  BSYNC.RECONVERGENT B0 ;  /* 0x0000000000007941 */ /* 0x000fea0003800200 */
.L_x_12697:
        /* <DEDUP_REMOVED lines=9> */
.L_x_12706:
[----:B------:R-:W0:Y:S02]  /*475c0*/  LDS R32, [R8] ;  /* 0x0000000008207984 */ /* 0x000e240000000800 */
[----:B0-----:R-:W-:-:S05]  /*475d0*/  FADD R33, R15, R32 ;  /* 0x000000200f217221 */ /* 0x001fca0000000000 */
[----:B------:R-:W0:Y:S02]  /*475e0*/  ATOMS.CAST.SPIN P0, [R8], R32, R33 ;  /* 0x000000200800758d */ /* 0x000e240001800021 */
[----:B0-----:R-:W-:Y:S05]  /*475f0*/  @!P0 BRA `(.L_x_12706) ;  /* 0xfffffffc00f08947 */ /* 0x001fea000383ffff */
[----:B------:R-:W-:Y:S05]  /*47600*/  BRA `(.L_x_12704) ;  /* 0x00000000002c7947 */ /* 0x000fea0003800000 */
.L_x_12705:
[----:B------:R-:W0:Y:S02]  /*47610*/  QSPC.E.D P0, RZ, [R20] ;  /* 0x0000000014ff73aa */ /* 0x000e240000000700 */
[----:B0-----:R-:W-:Y:S05]  /*47620*/  @!P0 BRA `(.L_x_12707) ;  /* 0x0000000000188947 */ /* 0x001fea0003800000 */
.L_x_12708:
[----:B------:R-:W2:Y:S02]  /*47630*/  LD.E R32, [R20] ;  /* 0x0000000014207980 */ /* 0x000ea40000100900 */
[----:B--2---:R-:W-:-:S06]  /*47640*/  FADD R33, R15, R32 ;  /* 0x000000200f217221 */ /* 0x004fcc0000000000 */
[----:B------:R-:W2:Y:S02]  /*47650*/  ATOM.E.CAST.SPIN PT, R33, [R20], R32, R33 ;  /* 0x000000201421738b */ /* 0x000ea400019e0121 */
[----:B--2---:R-:W-:-:S13]  /*47660*/  ISETP.EQ.U32.AND P0, PT, R33, 0x1, PT ;  /* 0x000000012100780c */ /* 0x004fda0003f02070 */
[----:B------:R-:W-:Y:S05]  /*47670*/  @!P0 BRA `(.L_x_12708) ;  /* 0xfffffffc00ec8947 */ /* 0x000fea000383ffff */
[----:B------:R-:W-:Y:S05]  /*47680*/  BRA `(.L_x_12704) ;  /* 0x00000000000c7947 */ /* 0x000fea0003800000 */
.L_x_12707:
[----:B------:R-:W2:Y:S02]  /*47690*/  LD.E R8, desc[UR8][R20.64] ;  /* 0x0000000814087980 */ /* 0x000ea4000c101900 */
[----:B--2---:R-:W-:-:S05]  /*476a0*/  FADD R8, R15, R8 ;  /* 0x000000080f087221 */ /* 0x004fca0000000000 */
[----:B------:R0:W-:Y:S02]  /*476b0*/  ST.E desc[UR8][R20.64], R8 ;  /* 0x0000000814007985 */ /* 0x0001e4000c101908 */
.L_x_12704:
[----:B------:R-:W-:Y:S05]  /*476c0*/  BSYNC.RECONVERGENT B0 ;  /* 0x0000000000007941 */ /* 0x000fea0003800200 */
.L_x_12703:
        /* <DEDUP_REMOVED lines=10> */
.L_x_12712:
[----:B------:R-:W0:Y:S02]  /*47770*/  LDS R32, [R11] ;  /* 0x000000000b207984 */ /* 0x000e240000000800 */
[----:B0-----:R-:W-:-:S05]  /*47780*/  FADD R33, R8, R32 ;  /* 0x0000002008217221 */ /* 0x001fca0000000000 */
[----:B------:R-:W0:Y:S02]  /*47790*/  ATOMS.CAST.SPIN P0, [R11], R32, R33 ;  /* 0x000000200b00758d */ /* 0x000e240001800021 */
[----:B0-----:R-:W-:Y:S05]  /*477a0*/  @!P0 BRA `(.L_x_12712) ;  /* 0xfffffffc00f08947 */ /* 0x001fea000383ffff */
[----:B------:R-:W-:Y:S05]  /*477b0*/  BRA `(.L_x_12710) ;  /* 0x00000000002c7947 */ /* 0x000fea0003800000 */
.L_x_12711:
[----:B------:R-:W0:Y:S02]  /*477c0*/  QSPC.E.D P0, RZ, [R32] ;  /* 0x0000000020ff73aa */ /* 0x000e240000000700 */
[----:B0-----:R-:W-:Y:S05]  /*477d0*/  @!P0 BRA `(.L_x_12713) ;  /* 0x0000000000188947 */ /* 0x001fea0003800000 */
.L_x_12714:
[----:B------:R-:W2:Y:S02]  /*477e0*/  LD.E R34, [R32] ;  /* 0x0000000020227980 */ /* 0x000ea40000100900 */
[----:B--2---:R-:W-:-:S06]  /*477f0*/  FADD R35, R8, R34 ;  /* 0x0000002208237221 */ /* 0x004fcc0000000000 */
[----:B------:R-:W2:Y:S02]  /*47800*/  ATOM.E.CAST.SPIN PT, R35, [R32], R34, R35 ;  /* 0x000000222023738b */ /* 0x000ea400019e0123 */
[----:B--2---:R-:W-:-:S13]  /*47810*/  ISETP.EQ.U32.AND P0, PT, R35, 0x1, PT ;  /* 0x000000012300780c */ /* 0x004fda0003f02070 */
[----:B------:R-:W-:Y:S05]  /*47820*/  @!P0 BRA `(.L_x_12714) ;  /* 0xfffffffc00ec8947 */ /* 0x000fea000383ffff */
[----:B------:R-:W-:Y:S05]  /*47830*/  BRA `(.L_x_12710) ;  /* 0x00000000000c7947 */ /* 0x000fea0003800000 */
.L_x_12713:
[----:B------:R-:W2:Y:S02]  /*47840*/  LD.E R11, desc[UR8][R32.64] ;  /* 0x00000008200b7980 */ /* 0x000ea4000c101900 */
[----:B--2---:R-:W-:-:S05]  /*47850*/  FADD R11, R8, R11 ;  /* 0x0000000b080b7221 */ /* 0x004fca0000000000 */
[----:B------:R0:W-:Y:S02]  /*47860*/  ST.E desc[UR8][R32.64], R11 ;  /* 0x0000000b20007985 */ /* 0x0001e4000c101908 */
.L_x_12710:
[----:B------:R-:W-:Y:S05]  /*47870*/  BSYNC.RECONVERGENT B0 ;  /* 0x0000000000007941 */ /* 0x000fea0003800200 */
.L_x_12709:
[----:B0-----:R-:W-:-:S05]  /*47880*/  IMAD.WIDE R32, R60, 0x4, R20 ;  /* 0x000000043c207825 */ /* 0x001fca00078e0214 */
[----:B------:R0:W-:Y:S01]  /*47890*/  ATOM.E.ADD.F32.FTZ.RN.STRONG.GPU P0, RZ, desc[UR8][R32.64], R15 ;  /* 0x8000000f20ff79a2 */ /* 0x0001e2000c10f308 */
[----:B------:R-:W-:Y:S04]  /*478a0*/  BSSY.RECONVERGENT B0, `(.L_x_12715) ;  /* 0x0000015000007945 */ /* 0x000fe80003800200 */
[----:B0-----:R-:W-:Y:S05]  /*478b0*/  @P0 BRA `(.L_x_12716) ;  /* 0x00000000004c0947 */ /* 0x001fea0003800000 */
[----:B------:R-:W0:Y:S02]  /*478c0*/  QSPC.E.S P0, RZ, [R32] ;  /* 0x0000000020ff73aa */ /* 0x000e240000000500 */
[----:B0-----:R-:W-:Y:S05]  /*478d0*/  @!P0 BRA `(.L_x_12717) ;  /* 0x0000000000188947 */ /* 0x001fea0003800000 */
[----:B------:R-:W-:-:S07]  /*478e0*/  MOV R8, R32 ;  /* 0x0000002000087202 */ /* 0x000fce0000000f00 */
.L_x_12718:
[----:B------:R-:W0:Y:S02]  /*478f0*/  LDS R32, [R8] ;  /* 0x0000000008207984 */ /* 0x000e240000000800 */
[----:B0-----:R-:W-:-:S05]  /*47900*/  FADD R33, R15, R32 ;  /* 0x000000200f217221 */ /* 0x001fca0000000000 */
[----:B------:R-:W0:Y:S02]  /*47910*/  ATOMS.CAST.SPIN P0, [R8], R32, R33 ;  /* 0x000000200800758d */ /* 0x000e240001800021 */
[----:B0-----:R-:W-:Y:S05]  /*47920*/  @!P0 BRA `(.L_x_12718) ;  /* 0xfffffffc00f08947 */ /* 0x001fea000383ffff */
[----:B------:R-:W-:Y:S05]  /*47930*/  BRA `(.L_x_12716) ;  /* 0x00000000002c7947 */ /* 0x000fea0003800000 */
.L_x_12717:
[----:B------:R-:W0:Y:S02]  /*47940*/  QSPC.E.D P0, RZ, [R32] ;  /* 0x0000000020ff73aa */ /* 0x000e240000000700 */
[----:B0-----:R-:W-:Y:S05]  /*47950*/  @!P0 BRA `(.L_x_12719) ;  /* 0x0000000000188947 */ /* 0x001fea0003800000 */
.L_x_12720:
[----:B------:R-:W2:Y:S02]  /*47960*/  LD.E R34, [R32] ;  /* 0x0000000020227980 */ /* 0x000ea40000100900 */
[----:B--2---:R-:W-:-:S06]  /*47970*/  FADD R35, R15, R34 ;  /* 0x000000220f237221 */ /* 0x004fcc0000000000 */
[----:B------:R-:W2:Y:S02]  /*47980*/  ATOM.E.CAST.SPIN PT, R35, [R32], R34, R35 ;  /* 0x000000222023738b */ /* 0x000ea400019e0123 */
[----:B--2---:R-:W-:-:S13]  /*47990*/  ISETP.EQ.U32.AND P0, PT, R35, 0x1, PT ;  /* 0x000000012300780c */ /* 0x004fda0003f02070 */
[----:B------:R-:W-:Y:S05]  /*479a0*/  @!P0 BRA `(.L_x_12720) ;  /* 0xfffffffc00ec8947 */ /* 0x000fea000383ffff */
[----:B------:R-:W-:Y:S05]  /*479b0*/  BRA `(.L_x_12716) ;  /* 0x00000000000c7947 */ /* 0x000fea0003800000 */
.L_x_12719:
[----:B------:R-:W2:Y:S02]  /*479c0*/  LD.E R8, desc[UR8][R32.64] ;  /* 0x0000000820087980 */ /* 0x000ea4000c101900 */
[----:B--2---:R-:W-:-:S05]  /*479d0*/  FADD R8, R15, R8 ;  /* 0x000000080f087221 */ /* 0x004fca0000000000 */
[----:B------:R0:W-:Y:S02]  /*479e0*/  ST.E desc[UR8][R32.64], R8 ;  /* 0x0000000820007985 */ /* 0x0001e4000c101908 */
.L_x_12716:
[----:B------:R-:W-:Y:S05]  /*479f0*/  BSYNC.RECONVERGENT B0 ;  /* 0x0000000000007941 */ /* 0x000fea0003800200 */
.L_x_12715:
        /* <DEDUP_REMOVED lines=9> */
.L_x_12724:
[----:B------:R-:W0:Y:S02]  /*47a90*/  LDS R32, [R11] ;  /* 0x000000000b207984 */ /* 0x000e240000000800 */
[----:B0-----:R-:W-:-:S05]  /*47aa0*/  FADD R33, R8, R32 ;  /* 0x0000002008217221 */ /* 0x001fca0000000000 */
[----:B------:R-:W0:Y:S02]  /*47ab0*/  ATOMS.CAST.SPIN P0, [R11], R32, R33 ;  /* 0x000000200b00758d */ /* 0x000e240001800021 */
[----:B0-----:R-:W-:Y:S05]  /*47ac0*/  @!P0 BRA `(.L_x_12724) ;  /* 0xfffffffc00f08947 */ /* 0x001fea000383ffff */
[----:B------:R-:W-:Y:S05]  /*47ad0*/  BRA `(.L_x_12722) ;  /* 0x00000000002c7947 */ /* 0x000fea0003800000 */
.L_x_12723:
[----:B------:R-:W0:Y:S02]  /*47ae0*/  QSPC.E.D P0, RZ, [R32] ;  /* 0x0000000020ff73aa */ /* 0x000e240000000700 */
[----:B0-----:R-:W-:Y:S05]  /*47af0*/  @!P0 BRA `(.L_x_12725) ;  /* 0x0000000000188947 */ /* 0x001fea0003800000 */
.L_x_12726:
[----:B------:R-:W2:Y:S02]  /*47b00*/  LD.E R34, [R32] ;  /* 0x0000000020227980 */ /* 0x000ea40000100900 */
[----:B--2---:R-:W-:-:S06]  /*47b10*/  FADD R35, R8, R34 ;  /* 0x0000002208237221 */ /* 0x004fcc0000000000 */
[----:B------:R-:W2:Y:S02]  /*47b20*/  ATOM.E.CAST.SPIN PT, R35, [R32], R34, R35 ;  /* 0x000000222023738b */ /* 0x000ea400019e0123 */
[----:B--2---:R-:W-:-:S13]  /*47b30*/  ISETP.EQ.U32.AND P0, PT, R35, 0x1, PT ;  /* 0x000000012300780c */ /* 0x004fda0003f02070 */
[----:B------:R-:W-:Y:S05]  /*47b40*/  @!P0 BRA `(.L_x_12726) ;  /* 0xfffffffc00ec8947 */ /* 0x000fea000383ffff */
[----:B------:R-:W-:Y:S05]  /*47b50*/  BRA `(.L_x_12722) ;  /* 0x00000000000c7947 */ /* 0x000fea0003800000 */
.L_x_12725:
[----:B------:R-:W2:Y:S02]  /*47b60*/  LD.E R11, desc[UR8][R32.64] ;  /* 0x00000008200b7980 */ /* 0x000ea4000c101900 */
[----:B--2---:R-:W-:-:S05]  /*47b70*/  FADD R11, R8, R11 ;  /* 0x0000000b080b7221 */ /* 0x004fca0000000000 */
[----:B------:R0:W-:Y:S02]  /*47b80*/  ST.E desc[UR8][R32.64], R11 ;  /* 0x0000000b20007985 */ /* 0x0001e4000c101908 */
.L_x_12722:
[----:B------:R-:W-:Y:S05]  /*47b90*/  BSYNC.RECONVERGENT B0 ;  /* 0x0000000000007941 */ /* 0x000fea0003800200 */
.L_x_12721:
[----:B0-----:R-:W-:-:S05]  /*47ba0*/  IMAD.WIDE R32, R6, 0x4, R20 ;  /* 0x0000000406207825 */ /* 0x001fca00078e0214 */
[----:B------:R0:W-:Y:S01]  /*47bb0*/  ATOM.E.ADD.F32.FTZ.RN.STRONG.GPU P0, RZ, desc[UR8][R32.64], R15 ;  /* 0x8000000f20ff79a2 */ /* 0x0001e2000c10f308 */
[----:B------:R-:W-:Y:S04]  /*47bc0*/  BSSY.RECONVERGENT B0, `(.L_x_12727) ;  /* 0x0000015000007945 */ /* 0x000fe80003800200 */
[----:B0-----:R-:W-:Y:S05]  /*47bd0*/  @P0 BRA `(.L_x_12728) ;  /* 0x00000000004c0947 */ /* 0x001fea0003800000 */
[----:B------:R-:W0:Y:S02]  /*47be0*/  QSPC.E.S P0, RZ, [R32] ;  /* 0x0000000020ff73aa */ /* 0x000e240000000500 */
[----:B0-----:R-:W-:Y:S05]  /*47bf0*/  @!P0 BRA `(.L_x_12729) ;  /* 0x0000000000188947 */ /* 0x001fea0003800000 */
[----:B------:R-:W-:-:S07]  /*47c00*/  MOV R8, R32 ;  /* 0x0000002000087202 */ /* 0x000fce0000000f00 */
.L_x_12730:
[----:B------:R-:W0:Y:S02]  /*47c10*/  LDS R32, [R8] ;  /* 0x0000000008207984 */ /* 0x000e240000000800 */
[----:B0-----:R-:W-:-:S05]  /*47c20*/  FADD R33, R15, R32 ;  /* 0x000000200f217221 */ /* 0x001fca0000000000 */
[----:B------:R-:W0:Y:S02]  /*47c30*/  ATOMS.CAST.SPIN P0, [R8], R32, R33 ;  /* 0x000000200800758d */ /* 0x000e240001800021 */
[----:B0-----:R-:W-:Y:S05]  /*47c40*/  @!P0 BRA `(.L_x_12730) ;  /* 0xfffffffc00f08947 */ /* 0x001fea000383ffff */
[----:B------:R-:W-:Y:S05]  /*47c50*/  BRA `(.L_x_12728) ;  /* 0x00000000002c7947 */ /* 0x000fea0003800000 */
.L_x_12729:
[----:B------:R-:W0:Y:S02]  /*47c60*/  QSPC.E.D P0, RZ, [R32] ;  /* 0x0000000020ff73aa */ /* 0x000e240000000700 */
[----:B0-----:R-:W-:Y:S05]  /*47c70*/  @!P0 BRA `(.L_x_12731) ;  /* 0x0000000000188947 */ /* 0x001fea0003800000 */
.L_x_12732:
[----:B------:R-:W2:Y:S02]  /*47c80*/  LD.E R34, [R32] ;  /* 0x0000000020227980 */ /* 0x000ea40000100900 */
[----:B--2---:R-:W-:-:S06]  /*47c90*/  FADD R35, R15, R34 ;  /* 0x000000220f237221 */ /* 0x004fcc0000000000 */
[----:B------:R-:W2:Y:S02]  /*47ca0*/  ATOM.E.CAST.SPIN PT, R35, [R32], R34, R35 ;  /* 0x000000222023738b */ /* 0x000ea400019e0123 */
[----:B--2---:R-:W-:-:S13]  /*47cb0*/  ISETP.EQ.U32.AND P0, PT, R35, 0x1, PT ;  /* 0x000000012300780c */ /* 0x004fda0003f02070 */
[----:B------:R-:W-:Y:S05]  /*47cc0*/  @!P0 BRA `(.L_x_12732) ;  /* 0xfffffffc00ec8947 */ /* 0x000fea000383ffff */
[----:B------:R-:W-:Y:S05]  /*47cd0*/  BRA `(.L_x_12728) ;  /* 0x00000000000c7947 */ /* 0x000fea0003800000 */
.L_x_12731:
[----:B------:R-:W2:Y:S02]  /*47ce0*/  LD.E R8, desc[UR8][R32.64] ;  /* 0x0000000820087980 */ /* 0x000ea4000c101900 */
[----:B--2---:R-:W-:-:S05]  /*47cf0*/  FADD R8, R15, R8 ;  /* 0x000000080f087221 */ /* 0x004fca0000000000 */
[----:B------:R0:W-:Y:S02]  /*47d00*/  ST.E desc[UR8][R32.64], R8 ;  /* 0x0000000820007985 */ /* 0x0001e4000c101908 */
.L_x_12728:
[----:B------:R-:W-:Y:S05]  /*47d10*/  BSYNC.RECONVERGENT B0 ;  /* 0x0000000000007941 */ /* 0x000fea0003800200 */
.L_x_12727:
        /* <DEDUP_REMOVED lines=9> */
.L_x_12736:
[----:B------:R-:W0:Y:S02]  /*47db0*/  LDS R32, [R11] ;  /* 0x000000000b207984 */ /* 0x000e240000000800 */
[----:B0-----:R-:W-:-:S05]  /*47dc0*/  FADD R33, R8, R32 ;  /* 0x0000002008217221 */ /* 0x001fca0000000000 */
[----:B------:R-:W0:Y:S02]  /*47dd0*/  ATOMS.CAST.SPIN P0, [R11], R32, R33 ;  /* 0x000000200b00758d */ /* 0x000e240001800021 */
[----:B0-----:R-:W-:Y:S05]  /*47de0*/  @!P0 BRA `(.L_x_12736) ;  /* 0xfffffffc00f08947 */ /* 0x001fea000383ffff */
[----:B------:R-:W-:Y:S05]  /*47df0*/  BRA `(.L_x_12734) ;  /* 0x00000000002c7947 */ /* 0x000fea0003800000 */
.L_x_12735:
[----:B------:R-:W0:Y:S02]  /*47e00*/  QSPC.E.D P0, RZ, [R32] ;  /* 0x0000000020ff73aa */ /* 0x000e240000000700 */
[----:B0-----:R-:W-:Y:S05]  /*47e10*/  @!P0 BRA `(.L_x_12737) ;  /* 0x0000000000188947 */ /* 0x001fea0003800000 */
.L_x_12738:
[----:B------:R-:W2:Y:S02]  /*47e20*/  LD.E R34, [R32] ;  /* 0x0000000020227980 */ /* 0x000ea40000100900 */
[----:B--2---:R-:W-:-:S06]  /*47e30*/  FADD R35, R8, R34 ;  /* 0x0000002208237221 */ /* 0x004fcc0000000000 */
[----:B------:R-:W2:Y:S02]  /*47e40*/  ATOM.E.CAST.SPIN PT, R35, [R32], R34, R35 ;  /* 0x000000222023738b */ /* 0x000ea400019e0123 */
[----:B--2---:R-:W-:-:S13]  /*47e50*/  ISETP.EQ.U32.AND P0, PT, R35, 0x1, PT ;  /* 0x000000012300780c */ /* 0x004fda0003f02070 */
[----:B------:R-:W-:Y:S05]  /*47e60*/  @!P0 BRA `(.L_x_12738) ;  /* 0xfffffffc00ec8947 */ /* 0x000fea000383ffff */
[----:B------:R-:W-:Y:S05]  /*47e70*/  BRA `(.L_x_12734) ;  /* 0x00000000000c7947 */ /* 0x000fea0003800000 */
.L_x_12737:
[----:B------:R-:W2:Y:S02]  /*47e80*/  LD.E R11, desc[UR8][R32.64] ;  /* 0x00000008200b7980 */ /* 0x000ea4000c101900 */
[----:B--2---:R-:W-:-:S05]  /*47e90*/  FADD R11, R8, R11 ;  /* 0x0000000b080b7221 */ /* 0x004fca0000000000 */
[----:B------:R0:W-:Y:S02]  /*47ea0*/  ST.E desc[UR8][R32.64], R11 ;  /* 0x0000000b20007985 */ /* 0x0001e4000c101908 */
.L_x_12734:
[----:B------:R-:W-:Y:S05]  /*47eb0*/  BSYNC.RECONVERGENT B0 ;  /* 0x0000000000007941 */ /* 0x000fea0003800200 */
.L_x_12733:
[----:B0-----:R-:W-:-:S05]  /*47ec0*/  IMAD.WIDE R32, R3, 0x4, R20 ;  /* 0x0000000403207825 */ /* 0x001fca00078e0214 */
[----:B------:R0:W-:Y:S01]  /*47ed0*/  ATOM.E.ADD.F32.FTZ.RN.STRONG.GPU P0, RZ, desc[UR8][R32.64], R15 ;  /* 0x8000000f20ff79a2 */ /* 0x0001e2000c10f308 */
[----:B------:R-:W-:Y:S04]  /*47ee0*/  BSSY.RECONVERGENT B0, `(.L_x_12739) ;  /* 0x0000015000007945 */ /* 0x000fe80003800200 */
[----:B0-----:R-:W-:Y:S05]  /*47ef0*/  @P0 BRA `(.L_x_12740) ;  /* 0x00000000004c0947 */ /* 0x001fea0003800000 */
[----:B------:R-:W0:Y:S02]  /*47f00*/  QSPC.E.S P0, RZ, [R32] ;  /* 0x0000000020ff73aa */ /* 0x000e240000000500 */
[----:B0-----:R-:W-:Y:S05]  /*47f10*/  @!P0 BRA `(.L_x_12741) ;  /* 0x0000000000188947 */ /* 0x001fea0003800000 */
[----:B------:R-:W-:-:S07]  /*47f20*/  MOV R8, R32 ;  /* 0x0000002000087202 */ /* 0x000fce0000000f00 */
.L_x_12742:
[----:B------:R-:W0:Y:S02]  /*47f30*/  LDS R32, [R8] ;  /* 0x0000000008207984 */ /* 0x000e240000000800 */
[----:B0-----:R-:W-:-:S05]  /*47f40*/  FADD R33, R15, R32 ;  /* 0x000000200f217221 */ /* 0x001fca0000000000 */
[----:B------:R-:W0:Y:S02]  /*47f50*/  ATOMS.CAST.SPIN P0, [R8], R32, R33 ;  /* 0x000000200800758d */ /* 0x000e240001800021 */
[----:B0-----:R-:W-:Y:S05]  /*47f60*/  @!P0 BRA `(.L_x_12742) ;  /* 0xfffffffc00f08947 */ /* 0x001fea000383ffff */
[----:B------:R-:W-:Y:S05]  /*47f70*/  BRA `(.L_x_12740) ;  /* 0x00000000002c7947 */ /* 0x000fea0003800000 */
.L_x_12741:
[----:B------:R-:W0:Y:S02]  /*47f80*/  QSPC.E.D P0, RZ, [R32] ;  /* 0x0000000020ff73aa */ /* 0x000e240000000700 */
[----:B0-----:R-:W-:Y:S05]  /*47f90*/  @!P0 BRA `(.L_x_12743) ;  /* 0x0000000000188947 */ /* 0x001fea0003800000 */
.L_x_12744:
[----:B------:R-:W2:Y:S02]  /*47fa0*/  LD.E R34, [R32] ;  /* 0x0000000020227980 */ /* 0x000ea40000100900 */
[----:B--2---:R-:W-:-:S06]  /*47fb0*/  FADD R35, R15, R34 ;  /* 0x000000220f237221 */ /* 0x004fcc0000000000 */
[----:B------:R-:W2:Y:S02]  /*47fc0*/  ATOM.E.CAST.SPIN PT, R35, [R32], R34, R35 ;  /* 0x000000222023738b */ /* 0x000ea400019e0123 */
[----:B--2---:R-:W-:-:S13]  /*47fd0*/  ISETP.EQ.U32.AND P0, PT, R35, 0x1, PT ;  /* 0x000000012300780c */ /* 0x004fda0003f02070 */
[----:B------:R-:W-:Y:S05]  /*47fe0*/  @!P0 BRA `(.L_x_12744) ;  /* 0xfffffffc00ec8947 */ /* 0x000fea000383ffff */
[----:B------:R-:W-:Y:S05]  /*47ff0*/  BRA `(.L_x_12740) ;  /* 0x00000000000c7947 */ /* 0x000fea0003800000 */
.L_x_12743:
[----:B------:R-:W2:Y:S02]  /*48000*/  LD.E R8, desc[UR8][R32.64] ;  /* 0x0000000820087980 */ /* 0x000ea4000c101900 */
[----:B--2---:R-:W-:-:S05]  /*48010*/  FADD R8, R15, R8 ;  /* 0x000000080f087221 */ /* 0x004fca0000000000 */
[----:B------:R0:W-:Y:S02]  /*48020*/  ST.E desc[UR8][R32.64], R8 ;  /* 0x0000000820007985 */ /* 0x0001e4000c101908 */
.L_x_12740:
[----:B------:R-:W-:Y:S05]  /*48030*/  BSYNC.RECONVERGENT B0 ;  /* 0x0000000000007941 */ /* 0x000fea0003800200 */
.L_x_12739:
        /* <DEDUP_REMOVED lines=9> */
.L_x_12748:
[----:B------:R-:W0:Y:S02]  /*480d0*/  LDS R32, [R11] ;  /* 0x000000000b207984 */ /* 0x000e240000000800 */
[----:B0-----:R-:W-:-:S05]  /*480e0*/  FADD R33, R8, R32 ;  /* 0x0000002008217221 */ /* 0x001fca0000000000 */
[----:B------:R-:W0:Y:S02]  /*480f0*/  ATOMS.CAST.SPIN P0, [R11], R32, R33 ;  /* 0x000000200b00758d */ /* 0x000e240001800021 */
[----:B0-----:R-:W-:Y:S05]  /*48100*/  @!P0 BRA `(.L_x_12748) ;  /* 0xfffffffc00f08947 */ /* 0x001fea000383ffff */
[----:B------:R-:W-:Y:S05]  /*48110*/  BRA `(.L_x_12746) ;  /* 0x00000000002c7947 */ /* 0x000fea0003800000 */
.L_x_12747:
[----:B------:R-:W0:Y:S02]  /*48120*/  QSPC.E.D P0, RZ, [R32] ;  /* 0x0000000020ff73aa */ /* 0x000e240000000700 */
[----:B0-----:R-:W-:Y:S05]  /*48130*/  @!P0 BRA `(.L_x_12749) ;  /* 0x0000000000188947 */ /* 0x001fea0003800000 */
.L_x_12750:
[----:B------:R-:W2:Y:S02]  /*48140*/  LD.E R34, [R32] ;  /* 0x0000000020227980 */ /* 0x000ea40000100900 */
[----:B--2---:R-:W-:-:S06]  /*48150*/  FADD R35, R8, R34 ;  /* 0x0000002208237221 */ /* 0x004fcc0000000000 */
[----:B------:R-:W2:Y:S02]  /*48160*/  ATOM.E.CAST.SPIN PT, R35, [R32], R34, R35 ;  /* 0x000000222023738b */ /* 0x000ea400019e0123 */
[----:B--2---:R-:W-:-:S13]  /*48170*/  ISETP.EQ.U32.AND P0, PT, R35, 0x1, PT ;  /* 0x000000012300780c */ /* 0x004fda0003f02070 */
[----:B------:R-:W-:Y:S05]  /*48180*/  @!P0 BRA `(.L_x_12750) ;  /* 0xfffffffc00ec8947 */ /* 0x000fea000383ffff */
[----:B------:R-:W-:Y:S05]  /*48190*/  BRA `(.L_x_12746) ;  /* 0x00000000000c7947 */ /* 0x000fea0003800000 */
.L_x_12749:
[----:B------:R-:W2:Y:S02]  /*481a0*/  LD.E R11, desc[UR8][R32.64] ;  /* 0x00000008200b7980 */ /* 0x000ea4000c101900 */
[----:B--2---:R-:W-:-:S05]  /*481b0*/  FADD R11, R8, R11 ;  /* 0x0000000b080b7221 */ /* 0x004fca0000000000 */
[----:B------:R0:W-:Y:S02]  /*481c0*/  ST.E desc[UR8][R32.64], R11 ;  /* 0x0000000b20007985 */ /* 0x0001e4000c101908 */
.L_x_12746:
[----:B------:R-:W-:Y:S05]  /*481d0*/  BSYNC.RECONVERGENT B0 ;  /* 0x0000000000007941 */ /* 0x000fea0003800200 */
.L_x_12745:
[----:B0-----:R-:W-:-:S05]  /*481e0*/  IMAD.WIDE R32, R2, 0x4, R20 ;  /* 0x0000000402207825 */ /* 0x001fca00078e0214 */
[----:B------:R0:W-:Y:S01]  /*481f0*/  ATOM.E.ADD.F32.FTZ.RN.STRONG.GPU P0, RZ, desc[UR8][R32.64], R15 ;  /* 0x8000000f20ff79a2 */ /* 0x0001e2000c10f308 */
[----:B------:R-:W-:Y:S04]  /*48200*/  BSSY.RECONVERGENT B0, `(.L_x_12751) ;  /* 0x0000015000007945 */ /* 0x000fe80003800200 */
[----:B0-----:R-:W-:Y:S05]  /*48210*/  @P0 BRA `(.L_x_12752) ;  /* 0x00000000004c0947 */ /* 0x001fea0003800000 */
[----:B------:R-:W0:Y:S02]  /*48220*/  QSPC.E.S P0, RZ, [R32] ;  /* 0x0000000020ff73aa */ /* 0x000e240000000500 */
[----:B0-----:R-:W-:Y:S05]  /*48230*/  @!P0 BRA `(.L_x_12753) ;  /* 0x0000000000188947 */ /* 0x001fea0003800000 */
[----:B------:R-:W-:-:S07]  /*48240*/  MOV R8, R32 ;  /* 0x0000002000087202 */ /* 0x000fce0000000f00 */
.L_x_12754:
[----:B------:R-:W0:Y:S02]  /*48250*/  LDS R32, [R8] ;  /* 0x0000000008207984 */ /* 0x000e240000000800 */
[----:B0-----:R-:W-:-:S05]  /*48260*/  FADD R33, R15, R32 ;  /* 0x000000200f217221 */ /* 0x001fca0000000000 */
[----:B------:R-:W0:Y:S02]  /*48270*/  ATOMS.CAST.SPIN P0, [R8], R32, R33 ;  /* 0x000000200800758d */ /* 0x000e240001800021 */
[----:B0-----:R-:W-:Y:S05]  /*48280*/  @!P0 BRA `(.L_x_12754) ;  /* 0xfffffffc00f08947 */ /* 0x001fea000383ffff */
[----:B------:R-:W-:Y:S05]  /*48290*/  BRA `(.L_x_12752) ;  /* 0x00000000002c7947 */ /* 0x000fea0003800000 */
.L_x_12753:
[----:B------:R-:W0:Y:S02]  /*482a0*/  QSPC.E.D P0, RZ, [R32] ;  /* 0x0000000020ff73aa */ /* 0x000e240000000700 */
[----:B0-----:R-:W-:Y:S05]  /*482b0*/  @!P0 BRA `(.L_x_12755) ;  /* 0x0000000000188947 */ /* 0x001fea0003800000 */
.L_x_12756:
[----:B------:R-:W2:Y:S02]  /*482c0*/  LD.E R34, [R32] ;  /* 0x0000000020227980 */ /* 0x000ea40000100900 */
[----:B--2---:R-:W-:-:S06]  /*482d0*/  FADD R35, R15, R34 ;  /* 0x000000220f237221 */ /* 0x004fcc0000000000 */
[----:B------:R-:W2:Y:S02]  /*482e0*/  ATOM.E.CAST.SPIN PT, R35, [R32], R34, R35 ;  /* 0x000000222023738b */ /* 0x000ea400019e0123 */
[----:B--2---:R-:W-:-:S13]  /*482f0*/  ISETP.EQ.U32.AND P0, PT, R35, 0x1, PT ;  /* 0x000000012300780c */ /* 0x004fda0003f02070 */
[----:B------:R-:W-:Y:S05]  /*48300*/  @!P0 BRA `(.L_x_12756) ;  /* 0xfffffffc00ec8947 */ /* 0x000fea000383ffff */
[----:B------:R-:W-:Y:S05]  /*48310*/  BRA `(.L_x_12752) ;  /* 0x00000000000c7947 */ /* 0x000fea0003800000 */
.L_x_12755:
[----:B------:R-:W2:Y:S02]  /*48320*/  LD.E R8, desc[UR8][R32.64] ;  /* 0x0000000820087980 */ /* 0x000ea4000c101900 */
[----:B--2---:R-:W-:-:S05]  /*48330*/  FADD R8, R15, R8 ;  /* 0x000000080f087221 */ /* 0x004fca0000000000 */
[----:B------:R0:W-:Y:S02]  /*48340*/  ST.E desc[UR8][R32.64], R8 ;  /* 0x0000000820007985 */ /* 0x0001e4000c101908 */
.L_x_12752:
[----:B------:R-:W-:Y:S05]  /*48350*/  BSYNC.RECONVERGENT B0 ;  /* 0x0000000000007941 */ /* 0x000fea0003800200 */
.L_x_12751:
        /* <DEDUP_REMOVED lines=9> */
.L_x_12760:
[----:B------:R-:W0:Y:S02]  /*483f0*/  LDS R32, [R11] ;  /* 0x000000000b207984 */ /* 0x000e240000000800 */
[----:B0-----:R-:W-:-:S05]  /*48400*/  FADD R33, R8, R32 ;  /* 0x0000002008217221 */ /* 0x001fca0000000000 */
[----:B------:R-:W0:Y:S02]  /*48410*/  ATOMS.CAST.SPIN P0, [R11], R32, R33 ;  /* 0x000000200b00758d */ /* 0x000e240001800021 */
[----:B0-----:R-:W-:Y:S05]  /*48420*/  @!P0 BRA `(.L_x_12760) ;  /* 0xfffffffc00f08947 */ /* 0x001fea000383ffff */
[----:B------:R-:W-:Y:S05]  /*48430*/  BRA `(.L_x_12758) ;  /* 0x00000000002c7947 */ /* 0x000fea0003800000 */
.L_x_12759:
[----:B------:R-:W0:Y:S02]  /*48440*/  QSPC.E.D P0, RZ, [R32] ;  /* 0x0000000020ff73aa */ /* 0x000e240000000700 */
[----:B0-----:R-:W-:Y:S05]  /*48450*/  @!P0 BRA `(.L_x_12761) ;  /* 0x0000000000188947 */ /* 0x001fea0003800000 */
.L_x_12762:
[----:B------:R-:W2:Y:S02]  /*48460*/  LD.E R34, [R32] ;  /* 0x0000000020227980 */ /* 0x000ea40000100900 */
[----:B--2---:R-:W-:-:S06]  /*48470*/  FADD R35, R8, R34 ;  /* 0x0000002208237221 */ /* 0x004fcc0000000000 */
[----:B------:R-:W2:Y:S02]  /*48480*/  ATOM.E.CAST.SPIN PT, R35, [R32], R34, R35 ;  /* 0x000000222023738b */ /* 0x000ea400019e0123 */
[----:B--2---:R-:W-:-:S13]  /*48490*/  ISETP.EQ.U32.AND P0, PT, R35, 0x1, PT ;  /* 0x000000012300780c */ /* 0x004fda0003f02070 */
[----:B------:R-:W-:Y:S05]  /*484a0*/  @!P0 BRA `(.L_x_12762) ;  /* 0xfffffffc00ec8947 */ /* 0x000fea000383ffff */
[----:B------:R-:W-:Y:S05]  /*484b0*/  BRA `(.L_x_12758) ;  /* 0x00000000000c7947 */ /* 0x000fea0003800000 */
.L_x_12761:
[----:B------:R-:W2:Y:S02]  /*484c0*/  LD.E R11, desc[UR8][R32.64] ;  /* 0x00000008200b7980 */ /* 0x000ea4000c101900 */
[----:B--2---:R-:W-:-:S05]  /*484d0*/  FADD R11, R8, R11 ;  /* 0x0000000b080b7221 */ /* 0x004fca0000000000 */
[----:B------:R0:W-:Y:S02]  /*484e0*/  ST.E desc[UR8][R32.64], R11 ;  /* 0x0000000b20007985 */ /* 0x0001e4000c101908 */
.L_x_12758:
[----:B------:R-:W-:Y:S05]  /*484f0*/  BSYNC.RECONVERGENT B0 ;  /* 0x0000000000007941 */ /* 0x000fea0003800200 */
.L_x_12757:
[----:B0-----:R-:W-:-:S05]  /*48500*/  IMAD.WIDE R32, R5, 0x4, R20 ;  /* 0x0000000405207825 */ /* 0x001fca00078e0214 */
[----:B------:R0:W-:Y:S01]  /*48510*/  ATOM.E.ADD.F32.FTZ.RN.STRONG.GPU P0, RZ, desc[UR8][R32.64], R15 ;  /* 0x8000000f20ff79a2 */ /* 0x0001e2000c10f308 */
[----:B------:R-:W-:Y:S04]  /*48520*/  BSSY.RECONVERGENT B0, `(.L_x_12763) ;  /* 0x0000015000007945 */ /* 0x000fe80003800200 */
[----:B0-----:R-:W-:Y:S05]  /*48530*/  @P0 BRA `(.L_x_12764) ;  /* 0x00000000004c0947 */ /* 0x001fea0003800000 */
[----:B------:R-:W0:Y:S02]  /*48540*/  QSPC.E.S P0, RZ, [R32] ;  /* 0x0000000020ff73aa */ /* 0x000e240000000500 */
[----:B0-----:R-:W-:Y:S05]  /*48550*/  @!P0 BRA `(.L_x_12765) ;  /* 0x0000000000188947 */ /* 0x001fea0003800000 */
[----:B------:R-:W-:-:S07]  /*48560*/  MOV R8, R32 ;  /* 0x0000002000087202 */ /* 0x000fce0000000f00 */
.L_x_12766:
[----:B------:R-:W0:Y:S02]  /*48570*/  LDS R32, [R8] ;  /* 0x0000000008207984 */ /* 0x000e240000000800 */
[----:B0-----:R-:W-:-:S05]  /*48580*/  FADD R33, R15, R32 ;  /* 0x000000200f217221 */ /* 0x001fca0000000000 */
[----:B------:R-:W0:Y:S02]  /*48590*/  ATOMS.CAST.SPIN P0, [R8], R32, R33 ;  /* 0x000000200800758d */ /* 0x000e240001800021 */
[----:B0-----:R-:W-:Y:S05]  /*485a0*/  @!P0 BRA `(.L_x_12766) ;  /* 0xfffffffc00f08947 */ /* 0x001fea000383ffff */
[----:B------:R-:W-:Y:S05]  /*485b0*/  BRA `(.L_x_12764) ;  /* 0x00000000002c7947 */ /* 0x000fea0003800000 */
.L_x_12765:
[----:B------:R-:W0:Y:S02]  /*485c0*/  QSPC.E.D P0, RZ, [R32] ;  /* 0x0000000020ff73aa */ /* 0x000e240000000700 */
[----:B0-----:R-:W-:Y:S05]  /*485d0*/  @!P0 BRA `(.L_x_12767) ;  /* 0x0000000000188947 */ /* 0x001fea0003800000 */
.L_x_12768:
[----:B------:R-:W2:Y:S02]  /*485e0*/  LD.E R34, [R32] ;  /* 0x0000000020227980 */ /* 0x000ea40000100900 */
[----:B--2---:R-:W-:-:S06]  /*485f0*/  FADD R35, R15, R34 ;  /* 0x000000220f237221 */ /* 0x004fcc0000000000 */
[----:B------:R-:W2:Y:S02]  /*48600*/  ATOM.E.CAST.SPIN PT, R35, [R32], R34, R35 ;  /* 0x000000222023738b */ /* 0x000ea400019e0123 */
[----:B--2---:R-:W-:-:S13]  /*48610*/  ISETP.EQ.U32.AND P0, PT, R35, 0x1, PT ;  /* 0x000000012300780c */ /* 0x004fda0003f02070 */
[----:B------:R-:W-:Y:S05]  /*48620*/  @!P0 BRA `(.L_x_12768) ;  /* 0xfffffffc00ec8947 */ /* 0x000fea000383ffff */
[----:B------:R-:W-:Y:S05]  /*48630*/  BRA `(.L_x_12764) ;  /* 0x00000000000c7947 */ /* 0x000fea0003800000 */
.L_x_12767:
[----:B------:R-:W2:Y:S02]  /*48640*/  LD.E R8, desc[UR8][R32.64] ;  /* 0x0000000820087980 */ /* 0x000ea4000c101900 */
[----:B--2---:R-:W-:-:S05]  /*48650*/  FADD R8, R15, R8 ;  /* 0x000000080f087221 */ /* 0x004fca0000000000 */
[----:B------:R0:W-:Y:S02]  /*48660*/  ST.E desc[UR8][R32.64], R8 ;  /* 0x0000000820007985 */ /* 0x0001e4000c101908 */
.L_x_12764:
[----:B------:R-:W-:Y:S05]  /*48670*/  BSYNC.RECONVERGENT B0 ;  /* 0x0000000000007941 */ /* 0x000fea0003800200 */
.L_x_12763:
        /* <DEDUP_REMOVED lines=9> */
.L_x_12772:
[----:B------:R-:W0:Y:S02]  /*48710*/  LDS R32, [R11] ;  /* 0x000000000b207984 */ /* 0x000e240000000800 */
[----:B0-----:R-:W-:-:S05]  /*48720*/  FADD R33, R8, R32 ;  /* 0x0000002008217221 */ /* 0x001fca0000000000 */
[----:B------:R-:W0:Y:S02]  /*48730*/  ATOMS.CAST.SPIN P0, [R11], R32, R33 ;  /* 0x000000200b00758d */ /* 0x000e240001800021 */
[----:B0-----:R-:W-:Y:S05]  /*48740*/  @!P0 BRA `(.L_x_12772) ;  /* 0xfffffffc00f08947 */ /* 0x001fea000383ffff */
[----:B------:R-:W-:Y:S05]  /*48750*/  BRA `(.L_x_12770) ;  /* 0x00000000002c7947 */ /* 0x000fea0003800000 */
.L_x_12771:
[----:B------:R-:W0:Y:S02]  /*48760*/  QSPC.E.D P0, RZ, [R32] ;  /* 0x0000000020ff73aa */ /* 0x000e240000000700 */
[----:B0-----:R-:W-:Y:S05]  /*48770*/  @!P0 BRA `(.L_x_12773) ;  /* 0x0000000000188947 */ /* 0x001fea0003800000 */
.L_x_12774:
[----:B------:R-:W2:Y:S02]  /*48780*/  LD.E R34, [R32] ;  /* 0x0000000020227980 */ /* 0x000ea40000100900 */
[----:B--2---:R-:W-:-:S06]  /*48790*/  FADD R35, R8, R34 ;  /* 0x0000002208237221 */ /* 0x004fcc0000000000 */
[----:B------:R-:W2:Y:S02]  /*487a0*/  ATOM.E.CAST.SPIN PT, R35, [R32], R34, R35 ;  /* 0x000000222023738b */ /* 0x000ea400019e0123 */
[----:B--2---:R-:W-:-:S13]  /*487b0*/  ISETP.EQ.U32.AND P0, PT, R35, 0x1, PT ;  /* 0x000000012300780c */ /* 0x004fda0003f02070 */
[----:B------:R-:W-:Y:S05]  /*487c0*/  @!P0 BRA `(.L_x_12774) ;  /* 0xfffffffc00ec8947 */ /* 0x000fea000383ffff */
[----:B------:R-:W-:Y:S05]  /*487d0*/  BRA `(.L_x_12770) ;  /* 0x00000000000c7947 */ /* 0x000fea0003800000 */
.L_x_12773:
[----:B------:R-:W2:Y:S02]  /*487e0*/  LD.E R11, desc[UR8][R32.64] ;  /* 0x00000008200b7980 */ /* 0x000ea4000c101900 */
[----:B--2---:R-:W-:-:S05]  /*487f0*/  FADD R11, R8, R11 ;  /* 0x0000000b080b7221 */ /* 0x004fca0000000000 */
[----:B------:R0:W-:Y:S02]  /*48800*/  ST.E desc[UR8][R32.64], R11 ;  /* 0x0000000b20007985 */ /* 0x0001e4000c101908 */
.L_x_12770:
[----:B------:R-:W-:Y:S05]  /*48810*/  BSYNC.RECONVERGENT B0 ;  /* 0x0000000000007941 */ /* 0x000fea0003800200 */
.L_x_12769:
[----:B0-----:R-:W-:-:S05]  /*48820*/  IMAD.WIDE R32, R4, 0x4, R20 ;  /* 0x0000000404207825 */ /* 0x001fca00078e0214 */
[----:B------:R0:W-:Y:S01]  /*48830*/  ATOM.E.ADD.F32.FTZ.RN.STRONG.GPU P0, RZ, desc[UR8][R32.64], R15 ;  /* 0x8000000f20ff79a2 */ /* 0x0001e2000c10f308 */
[----:B------:R-:W-:Y:S04]  /*48840*/  BSSY.RECONVERGENT B0, `(.L_x_12775) ;  /* 0x0000015000007945 */ /* 0x000fe80003800200 */
[----:B0-----:R-:W-:Y:S05]  /*48850*/  @P0 BRA `(.L_x_12776) ;  /* 0x00000000004c0947 */ /* 0x001fea0003800000 */
[----:B------:R-:W0:Y:S02]  /*48860*/  QSPC.E.S P0, RZ, [R32] ;  /* 0x0000000020ff73aa */ /* 0x000e240000000500 */
[----:B0-----:R-:W-:Y:S05]  /*48870*/  @!P0 BRA `(.L_x_12777) ;  /* 0x0000000000188947 */ /* 0x001fea0003800000 */
[----:B------:R-:W-:-:S07]  /*48880*/  MOV R8, R32 ;  /* 0x0000002000087202 */ /* 0x000fce0000000f00 */
.L_x_12778:
[----:B------:R-:W0:Y:S02]  /*48890*/  LDS R32, [R8] ;  /* 0x0000000008207984 */ /* 0x000e240000000800 */
[----:B0-----:R-:W-:-:S05]  /*488a0*/  FADD R33, R15, R32 ;  /* 0x000000200f217221 */ /* 0x001fca0000000000 */
[----:B------:R-:W0:Y:S02]  /*488b0*/  ATOMS.CAST.SPIN P0, [R8], R32, R33 ;  /* 0x000000200800758d */ /* 0x000e240001800021 */
[----:B0-----:R-:W-:Y:S05]  /*488c0*/  @!P0 BRA `(.L_x_12778) ;  /* 0xfffffffc00f08947 */ /* 0x001fea000383ffff */
[----:B------:R-:W-:Y:S05]  /*488d0*/  BRA `(.L_x_12776) ;  /* 0x00000000002c7947 */ /* 0x000fea0003800000 */
.L_x_12777:
[----:B------:R-:W0:Y:S02]  /*488e0*/  QSPC.E.D P0, RZ, [R32] ;  /* 0x0000000020ff73aa */ /* 0x000e240000000700 */
[----:B0-----:R-:W-:Y:S05]  /*488f0*/  @!P0 BRA `(.L_x_12779) ;  /* 0x0000000000188947 */ /* 0x001fea0003800000 */
.L_x_12780:
[----:B------:R-:W2:Y:S02]  /*48900*/  LD.E R34, [R32] ;  /* 0x0000000020227980 */ /* 0x000ea40000100900 */
[----:B--2---:R-:W-:-:S06]  /*48910*/  FADD R35, R15, R34 ;  /* 0x000000220f237221 */ /* 0x004fcc0000000000 */
[----:B------:R-:W2:Y:S02]  /*48920*/  ATOM.E.CAST.SPIN PT, R35, [R32], R34, R35 ;  /* 0x000000222023738b */ /* 0x000ea400019e0123 */
[----:B--2---:R-:W-:-:S13]  /*48930*/  ISETP.EQ.U32.AND P0, PT, R35, 0x1, PT ;  /* 0x000000012300780c */ /* 0x004fda0003f02070 */
[----:B------:R-:W-:Y:S05]  /*48940*/  @!P0 BRA `(.L_x_12780) ;  /* 0xfffffffc00ec8947 */ /* 0x000fea000383ffff */
[----:B------:R-:W-:Y:S05]  /*48950*/  BRA `(.L_x_12776) ;  /* 0x00000000000c7947 */ /* 0x000fea0003800000 */
.L_x_12779:
[----:B------:R-:W2:Y:S02]  /*48960*/  LD.E R8, desc[UR8][R32.64] ;  /* 0x0000000820087980 */ /* 0x000ea4000c101900 */
[----:B--2---:R-:W-:-:S05]  /*48970*/  FADD R8, R15, R8 ;  /* 0x000000080f087221 */ /* 0x004fca0000000000 */
[----:B------:R0:W-:Y:S02]  /*48980*/  ST.E desc[UR8][R32.64], R8 ;  /* 0x0000000820007985 */ /* 0x0001e4000c101908 */
.L_x_12776:
[----:B------:R-:W-:Y:S05]  /*48990*/  BSYNC.RECONVERGENT B0 ;  /* 0x0000000000007941 */ /* 0x000fea0003800200 */
.L_x_12775:
        /* <DEDUP_REMOVED lines=10> */
.L_x_12784:
[----:B------:R-:W0:Y:S02]  /*48a40*/  LDS R22, [R11] ;  /* 0x000000000b167984 */ /* 0x000e240000000800 */
[----:B0-----:R-:W-:-:S05]  /*48a50*/  FADD R23, R8, R22 ;  /* 0x0000001608177221 */ /* 0x001fca0000000000 */
[----:B------:R-:W0:Y:S02]  /*48a60*/  ATOMS.CAST.SPIN P0, [R11], R22, R23 ;  /* 0x000000160b00758d */ /* 0x000e240001800017 */
[----:B0-----:R-:W-:Y:S05]  /*48a70*/  @!P0 BRA `(.L_x_12784) ;  /* 0xfffffffc00f08947 */ /* 0x001fea000383ffff */
[----:B------:R-:W-:Y:S05]  /*48a80*/  BRA `(.L_x_12782) ;  /* 0x00000000002c7947 */ /* 0x000fea0003800000 */
.L_x_12783:
[----:B------:R-:W0:Y:S02]  /*48a90*/  QSPC.E.D P0, RZ, [R22] ;  /* 0x0000000016ff73aa */ /* 0x000e240000000700 */
[----:B0-----:R-:W-:Y:S05]  /*48aa0*/  @!P0 BRA `(.L_x_12785) ;  /* 0x0000000000188947 */ /* 0x001fea0003800000 */
.L_x_12786:
[----:B------:R-:W2:Y:S02]  /*48ab0*/  LD.E R32, [R22] ;  /* 0x0000000016207980 */ /* 0x000ea40000100900 */
[----:B--2---:R-:W-:-:S06]  /*48ac0*/  FADD R33, R8, R32 ;  /* 0x0000002008217221 */ /* 0x004fcc0000000000 */
[----:B------:R-:W2:Y:S02]  /*48ad0*/  ATOM.E.CAST.SPIN PT, R33, [R22], R32, R33 ;  /* 0x000000201621738b */ /* 0x000ea400019e0121 */
[----:B--2---:R-:W-:-:S13]  /*48ae0*/  ISETP.EQ.U32.AND P0, PT, R33, 0x1, PT ;  /* 0x000000012100780c */ /* 0x004fda0003f02070 */
[----:B------:R-:W-:Y:S05]  /*48af0*/  @!P0 BRA `(.L_x_12786) ;  /* 0xfffffffc00ec8947 */ /* 0x000fea000383ffff */
[----:B------:R-:W-:Y:S05]  /*48b00*/  BRA `(.L_x_12782) ;  /* 0x00000000000c7947 */ /* 0x000fea0003800000 */
.L_x_12785:
[----:B------:R-:W2:Y:S02]  /*48b10*/  LD.E R11, desc[UR8][R22.64] ;  /* 0x00000008160b7980 */ /* 0x000ea4000c101900 */
[----:B--2---:R-:W-:-:S05]  /*48b20*/  FADD R11, R8, R11 ;  /* 0x0000000b080b7221 */ /* 0x004fca0000000000 */
[----:B------:R0:W-:Y:S02]  /*48b30*/  ST.E desc[UR8][R22.64], R11 ;  /* 0x0000000b16007985 */ /* 0x0001e4000c101908 */
.L_x_12782:
[----:B------:R-:W-:Y:S05]  /*48b40*/  BSYNC.RECONVERGENT B0 ;  /* 0x0000000000007941 */ /* 0x000fea0003800200 */
.L_x_12781:
        /* <DEDUP_REMOVED lines=8> */
.L_x_12790:
[----:B------:R-:W1:Y:S02]  /*48bd0*/  LDS R20, [R8] ;  /* 0x0000000008147984 */ /* 0x000e640000000800 */
[----:B-1----:R-:W-:-:S05]  /*48be0*/  FADD R21, R15, R20 ;  /* 0x000000140f157221 */ /* 0x002fca0000000000 */
[----:B------:R-:W1:Y:S02]  /*48bf0*/  ATOMS.CAST.SPIN P0, [R8], R20, R21 ;  /* 0x000000140800758d */ /* 0x000e640001800015 */
[----:B-1----:R-:W-:Y:S05]  /*48c00*/  @!P0 BRA `(.L_x_12790) ;  /* 0xfffffffc00f08947 */ /* 0x002fea000383ffff */
[----:B------:R-:W-:Y:S05]  /*48c10*/  BRA `(.L_x_12788) ;  /* 0x00000000002c7947 */ /* 0x000fea0003800000 */
.L_x_12789:
[----:B------:R-:W1:Y:S02]  /*48c20*/  QSPC.E.D P0, RZ, [R20] ;  /* 0x0000000014ff73aa */ /* 0x000e640000000700 */
[----:B-1----:R-:W-:Y:S05]  /*48c30*/  @!P0 BRA `(.L_x_12791) ;  /* 0x0000000000188947 */ /* 0x002fea0003800000 */
.L_x_12792:
[----:B0-----:R-:W2:Y:S02]  /*48c40*/  LD.E R22, [R20] ;  /* 0x0000000014167980 */ /* 0x001ea40000100900 */
[----:B--2---:R-:W-:-:S06]  /*48c50*/  FADD R23, R15, R22 ;  /* 0x000000160f177221 */ /* 0x004fcc0000000000 */
[----:B------:R-:W2:Y:S02]  /*48c60*/  ATOM.E.CAST.SPIN PT, R23, [R20], R22, R23 ;  /* 0x000000161417738b */ /* 0x000ea400019e0117 */
[----:B--2---:R-:W-:-:S13]  /*48c70*/  ISETP.EQ.U32.AND P0, PT, R23, 0x1, PT ;  /* 0x000000011700780c */ /* 0x004fda0003f02070 */
[----:B------:R-:W-:Y:S05]  /*48c80*/  @!P0 BRA `(.L_x_12792) ;  /* 0xfffffffc00ec8947 */ /* 0x000fea000383ffff */
[----:B------:R-:W-:Y:S05]  /*48c90*/  BRA `(.L_x_12788) ;  /* 0x00000000000c7947 */ /* 0x000fea0003800000 */
.L_x_12791:
[----:B------:R-:W2:Y:S02]  /*48ca0*/  LD.E R8, desc[UR8][R20.64] ;  /* 0x0000000814087980 */ /* 0x000ea4000c101900 */
[----:B--2---:R-:W-:-:S05]  /*48cb0*/  FADD R8, R15, R8 ;  /* 0x000000080f087221 */ /* 0x004fca0000000000 */
[----:B------:R1:W-:Y:S02]  /*48cc0*/  ST.E desc[UR8][R20.64], R8 ;  /* 0x0000000814007985 */ /* 0x0003e4000c101908 */
.L_x_12788:
[----:B------:R-:W-:Y:S05]  /*48cd0*/  BSYNC.RECONVERGENT B0 ;  /* 0x0000000000007941 */ /* 0x000fea0003800200 */
.L_x_12787:
[----:B------:R-:W-:-:S03]  /*48ce0*/  UMOV UR4, 0xffffffff ;  /* 0xffffffff00047882 */ /* 0x000fc60000000000 */
[----:B------:R-:W-:Y:S05]  /*48cf0*/  BRA.DIV UR4, `(.L_x_12793) ;  /* 0x0000034e04287947 */ /* 0x000fea000b800000 */
[----:B-1----:R-:W2:Y:S04]  /*48d00*/  LDL R20, [R1+0x74] ;  /* 0x0000740001147983 */ /* 0x002ea80000100800 */
[----:B------:R-:W3:Y:S04]  /*48d10*/  LDL R21, [R1+0xcc] ;  /* 0x0000cc0001157983 */ /* 0x000ee80000100800 */
[----:B0-----:R0:W1:Y:S04]  /*48d20*/  SHFL.IDX PT, R11, R14, 0x3, 0x181f ;  /* 0x00781f000e0b7f89 */ /* 0x00106800000e0000 */
[----:B--2---:R0:W2:Y:S04]  /*48d30*/  SHFL.IDX PT, R17, R20, 0x3, 0x181f ;  /* 0x00781f0014117f89 */ /* 0x0040a800000e0000 */
[----:B-1-3--:R0:W3:Y:S02]  /*48d40*/  SHFL.IDX PT, R8, R21, 0x3, 0x181f ;  /* 0x00781f0015087f89 */ /* 0x00a0e400000e0000 */
.L_x_13953:
        /* <DEDUP_REMOVED lines=19> */
.L_x_12797:
[----:B------:R-:W0:Y:S02]  /*48e80*/  LDS R20, [R25] ;  /* 0x0000000019147984 */ /* 0x000e240000000800 */
[----:B0-----:R-:W-:-:S05]  /*48e90*/  FADD R21, R17, R20 ;  /* 0x0000001411157221 */ /* 0x001fca0000000000 */
[----:B------:R-:W0:Y:S02]  /*48ea0*/  ATOMS.CAST.SPIN P0, [R25], R20, R21 ;  /* 0x000000141900758d */ /* 0x000e240001800015 */
[----:B0-----:R-:W-:Y:S05]  /*48eb0*/  @!P0 BRA `(.L_x_12797) ;  /* 0xfffffffc00f08947 */ /* 0x001fea000383ffff */
[----:B------:R-:W-:Y:S05]  /*48ec0*/  BRA `(.L_x_12795) ;  /* 0x00000000002c7947 */ /* 0x000fea0003800000 */
.L_x_12796:
[----:B------:R-:W0:Y:S02]  /*48ed0*/  QSPC.E.D P0, RZ, [R22] ;  /* 0x0000000016ff73aa */ /* 0x000e240000000700 */
[----:B0-----:R-:W-:Y:S05]  /*48ee0*/  @!P0 BRA `(.L_x_12798) ;  /* 0x0000000000188947 */ /* 0x001fea0003800000 */
.L_x_12799:
[----:B------:R-:W2:Y:S02]  /*48ef0*/  LD.E R20, [R22] ;  /* 0x0000000016147980 */ /* 0x000ea40000100900 */
[----:B--2---:R-:W-:-:S06]  /*48f00*/  FADD R21, R17, R20 ;  /* 0x0000001411157221 */ /* 0x004fcc0000000000 */
[----:B------:R-:W2:Y:S02]  /*48f10*/  ATOM.E.CAST.SPIN PT, R21, [R22], R20, R21 ;  /* 0x000000141615738b */ /* 0x000ea400019e0115 */
[----:B--2---:R-:W-:-:S13]  /*48f20*/  ISETP.EQ.U32.AND P0, PT, R21, 0x1, PT ;  /* 0x000000011500780c */ /* 0x004fda0003f02070 */
[----:B------:R-:W-:Y:S05]  /*48f30*/  @!P0 BRA `(.L_x_12799) ;  /* 0xfffffffc00ec8947 */ /* 0x000fea000383ffff */
[----:B------:R-:W-:Y:S05]  /*48f40*/  BRA `(.L_x_12795) ;  /* 0x00000000000c7947 */ /* 0x000fea0003800000 */
.L_x_12798:
[----:B------:R-:W2:Y:S02]  /*48f50*/  LD.E R20, desc[UR8][R22.64] ;  /* 0x0000000816147980 */ /* 0x000ea4000c101900 */
[----:B--2---:R-:W-:-:S05]  /*48f60*/  FADD R20, R17, R20 ;  /* 0x0000001411147221 */ /* 0x004fca0000000000 */
[----:B------:R0:W-:Y:S02]  /*48f70*/  ST.E desc[UR8][R22.64], R20 ;  /* 0x0000001416007985 */ /* 0x0001e4000c101908 */
.L_x_12795:
[----:B------:R-:W-:Y:S05]  /*48f80*/  BSYNC.RECONVERGENT B0 ;  /* 0x0000000000007941 */ /* 0x000fea0003800200 */
.L_x_12794:
        /* <DEDUP_REMOVED lines=9> */
.L_x_12803:
[----:B------:R-:W0:Y:S02]  /*49020*/  LDS R32, [R8] ;  /* 0x0000000008207984 */ /* 0x000e240000000800 */
[----:B0-----:R-:W-:-:S05]  /*49030*/  FADD R33, R15, R32 ;  /* 0x000000200f217221 */ /* 0x001fca0000000000 */
[----:B------:R-:W0:Y:S02]  /*49040*/  ATOMS.CAST.SPIN P0, [R8], R32, R33 ;  /* 0x000000200800758d */ /* 0x000e240001800021 */
[----:B0-----:R-:W-:Y:S05]  /*49050*/  @!P0 BRA `(.L_x_12803) ;  /* 0xfffffffc00f08947 */ /* 0x001fea000383ffff */
[----:B------:R-:W-:Y:S05]  /*49060*/  BRA `(.L_x_12801) ;  /* 0x00000000002c7947 */ /* 0x000fea0003800000 */
.L_x_12802:
[----:B------:R-:W0:Y:S02]  /*49070*/  QSPC.E.D P0, RZ, [R20] ;  /* 0x0000000014ff73aa */ /* 0x000e240000000700 */
[----:B0-----:R-:W-:Y:S05]  /*49080*/  @!P0 BRA `(.L_x_12804) ;  /* 0x0000000000188947 */ /* 0x001fea0003800000 */
.L_x_12805:
[----:B------:R-:W2:Y:S02]  /*49090*/  LD.E R32, [R20] ;  /* 0x0000000014207980 */ /* 0x000ea40000100900 */
[----:B--2---:R-:W-:-:S06]  /*490a0*/  FADD R33, R15, R32 ;  /* 0x000000200f217221 */ /* 0x004fcc0000000000 */
[----:B------:R-:W2:Y:S02]  /*490b0*/  ATOM.E.CAST.SPIN PT, R33, [R20], R32, R33 ;  /* 0x000000201421738b */ /* 0x000ea400019e0121 */
[----:B--2---:R-:W-:-:S13]  /*490c0*/  ISETP.EQ.U32.AND P0, PT, R33, 0x1, PT ;  /* 0x000000012100780c */ /* 0x004fda0003f02070 */
[----:B------:R-:W-:Y:S05]  /*490d0*/  @!P0 BRA `(.L_x_12805) ;  /* 0xfffffffc00ec8947 */ /* 0x000fea000383ffff */
[----:B------:R-:W-:Y:S05]  /*490e0*/  BRA `(.L_x_12801) ;  /* 0x00000000000c7947 */ /* 0x000fea0003800000 */
.L_x_12804:
[----:B------:R-:W2:Y:S02]  /*490f0*/  LD.E R8, desc[UR8][R20.64] ;  /* 0x0000000814087980 */ /* 0x000ea4000c101900 */
[----:B--2---:R-:W-:-:S05]  /*49100*/  FADD R8, R15, R8 ;  /* 0x000000080f087221 */ /* 0x004fca0000000000 */
[----:B------:R0:W-:Y:S02]  /*49110*/  ST.E desc[UR8][R20.64], R8 ;  /* 0x0000000814007985 */ /* 0x0001e4000c101908 */
.L_x_12801:
[----:B------:R-:W-:Y:S05]  /*49120*/  BSYNC.RECONVERGENT B0 ;  /* 0x0000000000007941 */ /* 0x000fea0003800200 */
.L_x_12800:
        /* <DEDUP_REMOVED lines=10> */
.L_x_12809:
[----:B------:R-:W0:Y:S02]  /*491d0*/  LDS R32, [R11] ;  /* 0x000000000b207984 */ /* 0x000e240000000800 */
[----:B0-----:R-:W-:-:S05]  /*491e0*/  FADD R33, R8, R32 ;  /* 0x0000002008217221 */ /* 0x001fca0000000000 */
[----:B------:R-:W0:Y:S02]  /*491f0*/  ATOMS.CAST.SPIN P0, [R11], R32, R33 ;  /* 0x000000200b00758d */ /* 0x000e240001800021 */
[----:B0-----:R-:W-:Y:S05]  /*49200*/  @!P0 BRA `(.L_x_12809) ;  /* 0xfffffffc00f08947 */ /* 0x001fea000383ffff */
[----:B------:R-:W-:Y:S05]  /*49210*/  BRA `(.L_x_12807) ;  /* 0x00000000002c7947 */ /* 0x000fea0003800000 */
.L_x_12808:
[----:B------:R-:W0:Y:S02]  /*49220*/  QSPC.E.D P0, RZ, [R32] ;  /* 0x0000000020ff73aa */ /* 0x000e240000000700 */
[----:B0-----:R-:W-:Y:S05]  /*49230*/  @!P0 BRA `(.L_x_12810) ;  /* 0x0000000000188947 */ /* 0x001fea0003800000 */
.L_x_12811:
[----:B------:R-:W2:Y:S02]  /*49240*/  LD.E R34, [R32] ;  /* 0x0000000020227980 */ /* 0x000ea40000100900 */
[----:B--2---:R-:W-:-:S06]  /*49250*/  FADD R35, R8, R34 ;  /* 0x0000002208237221 */ /* 0x004fcc0000000000 */
[----:B------:R-:W2:Y:S02]  /*49260*/  ATOM.E.CAST.SPIN PT, R35, [R32], R34, R35 ;  /* 0x000000222023738b */ /* 0x000ea400019e0123 */
[----:B--2---:R-:W-:-:S13]  /*49270*/  ISETP.EQ.U32.AND P0, PT, R35, 0x1, PT ;  /* 0x000000012300780c */ /* 0x004fda0003f02070 */
[----:B------:R-:W-:Y:S05]  /*49280*/  @!P0 BRA `(.L_x_12811) ;  /* 0xfffffffc00ec8947 */ /* 0x000fea000383ffff */
[----:B------:R-:W-:Y:S05]  /*49290*/  BRA `(.L_x_12807) ;  /* 0x00000000000c7947 */ /* 0x000fea0003800000 */
.L_x_12810:
[----:B------:R-:W2:Y:S02]  /*492a0*/  LD.E R11, desc[UR8][R32.64] ;  /* 0x00000008200b7980 */ /* 0x000ea4000c101900 */
[----:B--2---:R-:W-:-:S05]  /*492b0*/  FADD R11, R8, R11 ;  /* 0x0000000b080b7221 */ /* 0x004fca0000000000 */
[----:B------:R0:W-:Y:S02]  /*492c0*/  ST.E desc[UR8][R32.64], R11 ;  /* 0x0000000b20007985 */ /* 0x0001e4000c101908 */
.L_x_12807:
[----:B------:R-:W-:Y:S05]  /*492d0*/  BSYNC.RECONVERGENT B0 ;  /* 0x0000000000007941 */ /* 0x000fea0003800200 */
.L_x_12806:
[----:B0-----:R-:W-:-:S05]  /*492e0*/  IMAD.WIDE R32, R60, 0x4, R20 ;  /* 0x000000043c207825 */ /* 0x001fca00078e0214 */
[----:B------:R0:W-:Y:S01]  /*492f0*/  ATOM.E.ADD.F32.FTZ.RN.STRONG.GPU P0, RZ, desc[UR8][R32.64], R15 ;  /* 0x8000000f20ff79a2 */ /* 0x0001e2000c10f308 */
[----:B------:R-:W-:Y:S04]  /*49300*/  BSSY.RECONVERGENT B0, `(.L_x_12812) ;  /* 0x0000015000007945 */ /* 0x000fe80003800200 */
[----:B0-----:R-:W-:Y:S05]  /*49310*/  @P0 BRA `(.L_x_12813) ;  /* 0x00000000004c0947 */ /* 0x001fea0003800000 */
[----:B------:R-:W0:Y:S02]  /*49320*/  QSPC.E.S P0, RZ, [R32] ;  /* 0x0000000020ff73aa */ /* 0x000e240000000500 */
[----:B0-----:R-:W-:Y:S05]  /*49330*/  @!P0 BRA `(.L_x_12814) ;  /* 0x0000000000188947 */ /* 0x001fea0003800000 */
[----:B------:R-:W-:-:S07]  /*49340*/  MOV R8, R32 ;  /* 0x0000002000087202 */ /* 0x000fce0000000f00 */
.L_x_12815:
[----:B------:R-:W0:Y:S02]  /*49350*/  LDS R32, [R8] ;  /* 0x0000000008207984 */ /* 0x000e240000000800 */
[----:B0-----:R-:W-:-:S05]  /*49360*/  FADD R33, R15, R32 ;  /* 0x000000200f217221 */ /* 0x001fca0000000000 */
[----:B------:R-:W0:Y:S02]  /*49370*/  ATOMS.CAST.SPIN P0, [R8], R32, R33 ;  /* 0x000000200800758d */ /* 0x000e240001800021 */
[----:B0-----:R-:W-:Y:S05]  /*49380*/  @!P0 BRA `(.L_x_12815) ;  /* 0xfffffffc00f08947 */ /* 0x001fea000383ffff */
[----:B------:R-:W-:Y:S05]  /*49390*/  BRA `(.L_x_12813) ;  /* 0x00000000002c7947 */ /* 0x000fea0003800000 */
.L_x_12814:
[----:B------:R-:W0:Y:S02]  /*493a0*/  QSPC.E.D P0, RZ, [R32] ;  /* 0x0000000020ff73aa */ /* 0x000e240000000700 */
[----:B0-----:R-:W-:Y:S05]  /*493b0*/  @!P0 BRA `(.L_x_12816) ;  /* 0x0000000000188947 */ /* 0x001fea0003800000 */
.L_x_12817:
[----:B------:R-:W2:Y:S02]  /*493c0*/  LD.E R34, [R32] ;  /* 0x0000000020227980 */ /* 0x000ea40000100900 */
[----:B--2---:R-:W-:-:S06]  /*493d0*/  FADD R35, R15, R34 ;  /* 0x000000220f237221 */ /* 0x004fcc0000000000 */
[----:B------:R-:W2:Y:S02]  /*493e0*/  ATOM.E.CAST.SPIN PT, R35, [R32], R34, R35 ;  /* 0x000000222023738b */ /* 0x000ea400019e0123 */
[----:B--2---:R-:W-:-:S13]  /*493f0*/  ISETP.EQ.U32.AND P0, PT, R35, 0x1, PT ;  /* 0x000000012300780c */ /* 0x004fda0003f02070 */
[----:B------:R-:W-:Y:S05]  /*49400*/  @!P0 BRA `(.L_x_12817) ;  /* 0xfffffffc00ec8947 */ /* 0x000fea000383ffff */
[----:B------:R-:W-:Y:S05]  /*49410*/  BRA `(.L_x_12813) ;  /* 0x00000000000c7947 */ /* 0x000fea0003800000 */
.L_x_12816:
[----:B------:R-:W2:Y:S02]  /*49420*/  LD.E R8, desc[UR8][R32.64] ;  /* 0x0000000820087980 */ /* 0x000ea4000c101900 */
[----:B--2---:R-:W-:-:S05]  /*49430*/  FADD R8, R15, R8 ;  /* 0x000000080f087221 */ /* 0x004fca0000000000 */
[----:B------:R0:W-:Y:S02]  /*49440*/  ST.E desc[UR8][R32.64], R8 ;  /* 0x0000000820007985 */ /* 0x0001e4000c101908 */
.L_x_12813:
[----:B------:R-:W-:Y:S05]  /*49450*/  BSYNC.RECONVERGENT B0 ;  /* 0x0000000000007941 */ /* 0x000fea0003800200 */
.L_x_12812:
        /* <DEDUP_REMOVED lines=10> */
.L_x_12821:
[----:B------:R-:W0:Y:S02]  /*49500*/  LDS R32, [R11] ;  /* 0x000000000b207984 */ /* 0x000e240000000800 */
[----:B0-----:R-:W-:-:S05]  /*49510*/  FADD R33, R8, R32 ;  /* 0x0000002008217221 */ /* 0x001fca0000000000 */
[----:B------:R-:W0:Y:S02]  /*49520*/  ATOMS.CAST.SPIN P0, [R11], R32, R33 ;  /* 0x000000200b00758d */ /* 0x000e240001800021 */
[----:B0-----:R-:W-:Y:S05]  /*49530*/  @!P0 BRA `(.L_x_12821) ;  /* 0xfffffffc00f08947 */ /* 0x001fea000383ffff */
[----:B------:R-:W-:Y:S05]  /*49540*/  BRA `(.L_x_12819) ;  /* 0x00000000002c7947 */ /* 0x000fea0003800000 */
.L_x_12820:
[----:B------:R-:W0:Y:S02]  /*49550*/  QSPC.E.D P0, RZ, [R32] ;  /* 0x0000000020ff73aa */ /* 0x000e240000000700 */
[----:B0-----:R-:W-:Y:S05]  /*49560*/  @!P0 BRA `(.L_x_12822) ;  /* 0x0000000000188947 */ /* 0x001fea0003800000 */
.L_x_12823:
[----:B------:R-:W2:Y:S02]  /*49570*/  LD.E R34, [R32] ;  /* 0x0000000020227980 */ /* 0x000ea40000100900 */
[----:B--2---:R-:W-:-:S06]  /*49580*/  FADD R35, R8, R34 ;  /* 0x0000002208237221 */ /* 0x004fcc0000000000 */
[----:B------:R-:W2:Y:S02]  /*49590*/  ATOM.E.CAST.SPIN PT, R35, [R32], R34, R35 ;  /* 0x000000222023738b */ /* 0x000ea400019e0123 */
[----:B--2---:R-:W-:-:S13]  /*495a0*/  ISETP.EQ.U32.AND P0, PT, R35, 0x1, PT ;  /* 0x000000012300780c */ /* 0x004fda0003f02070 */
[----:B------:R-:W-:Y:S05]  /*495b0*/  @!P0 BRA `(.L_x_12823) ;  /* 0xfffffffc00ec8947 */ /* 0x000fea000383ffff */
[----:B------:R-:W-:Y:S05]  /*495c0*/  BRA `(.L_x_12819) ;  /* 0x00000000000c7947 */ /* 0x000fea0003800000 */
.L_x_12822:
[----:B------:R-:W2:Y:S02]  /*495d0*/  LD.E R11, desc[UR8][R32.64] ;  /* 0x00000008200b7980 */ /* 0x000ea4000c101900 */
[----:B--2---:R-:W-:-:S05]  /*495e0*/  FADD R11, R8, R11 ;  /* 0x0000000b080b7221 */ /* 0x004fca0000000000 */
[----:B------:R0:W-:Y:S02]  /*495f0*/  ST.E desc[UR8][R32.64], R11 ;  /* 0x0000000b20007985 */ /* 0x0001e4000c101908 */
.L_x_12819:
[----:B------:R-:W-:Y:S05]  /*49600*/  BSYNC.RECONVERGENT B0 ;  /* 0x0000000000007941 */ /* 0x000fea0003800200 */
.L_x_12818:
[----:B0-----:R-:W-:-:S05]  /*49610*/  IMAD.WIDE R32, R6, 0x4, R20 ;  /* 0x0000000406207825 */ /* 0x001fca00078e0214 */
[----:B------:R0:W-:Y:S01]  /*49620*/  ATOM.E.ADD.F32.FTZ.RN.STRONG.GPU P0, RZ, desc[UR8][R32.64], R15 ;  /* 0x8000000f20ff79a2 */ /* 0x0001e2000c10f308 */
[----:B------:R-:W-:Y:S04]  /*49630*/  BSSY.RECONVERGENT B0, `(.L_x_12824) ;  /* 0x0000015000007945 */ /* 0x000fe80003800200 */
[----:B0-----:R-:W-:Y:S05]  /*49640*/  @P0 BRA `(.L_x_12825) ;  /* 0x00000000004c0947 */ /* 0x001fea0003800000 */
[----:B------:R-:W0:Y:S02]  /*49650*/  QSPC.E.S P0, RZ, [R32] ;  /* 0x0000000020ff73aa */ /* 0x000e240000000500 */
[----:B0-----:R-:W-:Y:S05]  /*49660*/  @!P0 BRA `(.L_x_12826) ;  /* 0x0000000000188947 */ /* 0x001fea0003800000 */
[----:B------:R-:W-:-:S07]  /*49670*/  MOV R8, R32 ;  /* 0x0000002000087202 */ /* 0x000fce0000000f00 */
.L_x_12827:
[----:B------:R-:W0:Y:S02]  /*49680*/  LDS R32, [R8] ;  /* 0x0000000008207984 */ /* 0x000e240000000800 */
[----:B0-----:R-:W-:-:S05]  /*49690*/  FADD R33, R15, R32 ;  /* 0x000000200f217221 */ /* 0x001fca0000000000 */
[----:B------:R-:W0:Y:S02]  /*496a0*/  ATOMS.CAST.SPIN P0, [R8], R32, R33 ;  /* 0x000000200800758d */ /* 0x000e240001800021 */
[----:B0-----:R-:W-:Y:S05]  /*496b0*/  @!P0 BRA `(.L_x_12827) ;  /* 0xfffffffc00f08947 */ /* 0x001fea000383ffff */
[----:B------:R-:W-:Y:S05]  /*496c0*/  BRA `(.L_x_12825) ;  /* 0x00000000002c7947 */ /* 0x000fea0003800000 */
.L_x_12826:
[----:B------:R-:W0:Y:S02]  /*496d0*/  QSPC.E.D P0, RZ, [R32] ;  /* 0x0000000020ff73aa */ /* 0x000e240000000700 */
[----:B0-----:R-:W-:Y:S05]  /*496e0*/  @!P0 BRA `(.L_x_12828) ;  /* 0x0000000000188947 */ /* 0x001fea0003800000 */
.L_x_12829:
[----:B------:R-:W2:Y:S02]  /*496f0*/  LD.E R34, [R32] ;  /* 0x0000000020227980 */ /* 0x000ea40000100900 */
[----:B--2---:R-:W-:-:S06]  /*49700*/  FADD R35, R15, R34 ;  /* 0x000000220f237221 */ /* 0x004fcc0000000000 */
[----:B------:R-:W2:Y:S02]  /*49710*/  ATOM.E.CAST.SPIN PT, R35, [R32], R34, R35 ;  /* 0x000000222023738b */ /* 0x000ea400019e0123 */
[----:B--2---:R-:W-:-:S13]  /*49720*/  ISETP.EQ.U32.AND P0, PT, R35, 0x1, PT ;  /* 0x000000012300780c */ /* 0x004fda0003f02070 */
[----:B------:R-:W-:Y:S05]  /*49730*/  @!P0 BRA `(.L_x_12829) ;  /* 0xfffffffc00ec8947 */ /* 0x000fea000383ffff */
[----:B------:R-:W-:Y:S05]  /*49740*/  BRA `(.L_x_12825) ;  /* 0x00000000000c7947 */ /* 0x000fea0003800000 */
.L_x_12828:
[----:B------:R-:W2:Y:S02]  /*49750*/  LD.E R8, desc[UR8][R32.64] ;  /* 0x0000000820087980 */ /* 0x000ea4000c101900 */
[----:B--2---:R-:W-:-:S05]  /*49760*/  FADD R8, R15, R8 ;  /* 0x000000080f087221 */ /* 0x004fca0000000000 */
[----:B------:R0:W-:Y:S02]  /*49770*/  ST.E desc[UR8][R32.64], R8 ;  /* 0x0000000820007985 */ /* 0x0001e4000c101908 */
.L_x_12825:
[----:B------:R-:W-:Y:S05]  /*49780*/  BSYNC.RECONVERGENT B0 ;  /* 0x0000000000007941 */ /* 0x000fea0003800200 */
.L_x_12824:
        /* <DEDUP_REMOVED lines=10> */
.L_x_12833:
[----:B------:R-:W0:Y:S02]  /*49830*/  LDS R32, [R11] ;  /* 0x000000000b207984 */ /* 0x000e240000000800 */
[----:B0-----:R-:W-:-:S05]  /*49840*/  FADD R33, R8, R32 ;  /* 0x0000002008217221 */ /* 0x001fca0000000000 */
[----:B------:R-:W0:Y:S02]  /*49850*/  ATOMS.CAST.SPIN P0, [R11], R32, R33 ;  /* 0x000000200b00758d */ /* 0x000e240001800021 */
[----:B0-----:R-:W-:Y:S05]  /*49860*/  @!P0 BRA `(.L_x_12833) ;  /* 0xfffffffc00f08947 */ /* 0x001fea000383ffff */
[----:B------:R-:W-:Y:S05]  /*49870*/  BRA `(.L_x_12831) ;  /* 0x00000000002c7947 */ /* 0x000fea0003800000 */
.L_x_12832:
[----:B------:R-:W0:Y:S02]  /*49880*/  QSPC.E.D P0, RZ, [R32] ;  /* 0x0000000020ff73aa */ /* 0x000e240000000700 */
[----:B0-----:R-:W-:Y:S05]  /*49890*/  @!P0 BRA `(.L_x_12834) ;  /* 0x0000000000188947 */ /* 0x001fea0003800000 */
.L_x_12835:
[----:B------:R-:W2:Y:S02]  /*498a0*/  LD.E R34, [R32] ;  /* 0x0000000020227980 */ /* 0x000ea40000100900 */
[----:B--2---:R-:W-:-:S06]  /*498b0*/  FADD R35, R8, R34 ;  /* 0x0000002208237221 */ /* 0x004fcc0000000000 */
[----:B------:R-:W2:Y:S02]  /*498c0*/  ATOM.E.CAST.SPIN PT, R35, [R32], R34, R35 ;  /* 0x000000222023738b */ /* 0x000ea400019e0123 */
[----:B--2---:R-:W-:-:S13]  /*498d0*/  ISETP.EQ.U32.AND P0, PT, R35, 0x1, PT ;  /* 0x000000012300780c */ /* 0x004fda0003f02070 */
[----:B------:R-:W-:Y:S05]  /*498e0*/  @!P0 BRA `(.L_x_12835) ;  /* 0xfffffffc00ec8947 */ /* 0x000fea000383ffff */
[----:B------:R-:W-:Y:S05]  /*498f0*/  BRA `(.L_x_12831) ;  /* 0x00000000000c7947 */ /* 0x000fea0003800000 */
.L_x_12834:
[----:B------:R-:W2:Y:S02]  /*49900*/  LD.E R11, desc[UR8][R32.64] ;  /* 0x00000008200b7980 */ /* 0x000ea4000c101900 */
[----:B--2---:R-:W-:-:S05]  /*49910*/  FADD R11, R8, R11 ;  /* 0x0000000b080b7221 */ /* 0x004fca0000000000 */
[----:B------:R0:W-:Y:S02]  /*49920*/  ST.E desc[UR8][R32.64], R11 ;  /* 0x0000000b20007985 */ /* 0x0001e4000c101908 */
.L_x_12831:
[----:B------:R-:W-:Y:S05]  /*49930*/  BSYNC.RECONVERGENT B0 ;  /* 0x0000000000007941 */ /* 0x000fea0003800200 */
.L_x_12830:
[----:B0-----:R-:W-:-:S05]  /*49940*/  IMAD.WIDE R32, R3, 0x4, R20 ;  /* 0x0000000403207825 */ /* 0x001fca00078e0214 */
[----:B------:R0:W-:Y:S01]  /*49950*/  ATOM.E.ADD.F32.FTZ.RN.STRONG.GPU P0, RZ, desc[UR8][R32.64], R15 ;  /* 0x8000000f20ff79a2 */ /* 0x0001e2000c10f308 */
[----:B------:R-:W-:Y:S04]  /*49960*/  BSSY.RECONVERGENT B0, `(.L_x_12836) ;  /* 0x0000015000007945 */ /* 0x000fe80003800200 */
[----:B0-----:R-:W-:Y:S05]  /*49970*/  @P0 BRA `(.L_x_12837) ;  /* 0x00000000004c0947 */ /* 0x001fea0003800000 */
[----:B------:R-:W0:Y:S02]  /*49980*/  QSPC.E.S P0, RZ, [R32] ;  /* 0x0000000020ff73aa */ /* 0x000e240000000500 */
[----:B0-----:R-:W-:Y:S05]  /*49990*/  @!P0 BRA `(.L_x_12838) ;  /* 0x0000000000188947 */ /* 0x001fea0003800000 */
[----:B------:R-:W-:-:S07]  /*499a0*/  MOV R8, R32 ;  /* 0x0000002000087202 */ /* 0x000fce0000000f00 */
.L_x_12839:
[----:B------:R-:W0:Y:S02]  /*499b0*/  LDS R32, [R8] ;  /* 0x0000000008207984 */ /* 0x000e240000000800 */
[----:B0-----:R-:W-:-:S05]  /*499c0*/  FADD R33, R15, R32 ;  /* 0x000000200f217221 */ /* 0x001fca0000000000 */
[----:B------:R-:W0:Y:S02]  /*499d0*/  ATOMS.CAST.SPIN P0, [R8], R32, R33 ;  /* 0x000000200800758d */ /* 0x000e240001800021 */
[----:B0-----:R-:W-:Y:S05]  /*499e0*/  @!P0 BRA `(.L_x_12839) ;  /* 0xfffffffc00f08947 */ /* 0x001fea000383ffff */
[----:B------:R-:W-:Y:S05]  /*499f0*/  BRA `(.L_x_12837) ;  /* 0x00000000002c7947 */ /* 0x000fea0003800000 */
.L_x_12838:
[----:B------:R-:W0:Y:S02]  /*49a00*/  QSPC.E.D P0, RZ, [R32] ;  /* 0x0000000020ff73aa */ /* 0x000e240000000700 */
[----:B0-----:R-:W-:Y:S05]  /*49a10*/  @!P0 BRA `(.L_x_12840) ;  /* 0x0000000000188947 */ /* 0x001fea0003800000 */
.L_x_12841:
[----:B------:R-:W2:Y:S02]  /*49a20*/  LD.E R34, [R32] ;  /* 0x0000000020227980 */ /* 0x000ea40000100900 */
[----:B--2---:R-:W-:-:S06]  /*49a30*/  FADD R35, R15, R34 ;  /* 0x000000220f237221 */ /* 0x004fcc0000000000 */
[----:B------:R-:W2:Y:S02]  /*49a40*/  ATOM.E.CAST.SPIN PT, R35, [R32], R34, R35 ;  /* 0x000000222023738b */ /* 0x000ea400019e0123 */
[----:B--2---:R-:W-:-:S13]  /*49a50*/  ISETP.EQ.U32.AND P0, PT, R35, 0x1, PT ;  /* 0x000000012300780c */ /* 0x004fda0003f02070 */
[----:B------:R-:W-:Y:S05]  /*49a60*/  @!P0 BRA `(.L_x_12841) ;  /* 0xfffffffc00ec8947 */ /* 0x000fea000383ffff */
[----:B------:R-:W-:Y:S05]  /*49a70*/  BRA `(.L_x_12837) ;  /* 0x00000000000c7947 */ /* 0x000fea0003800000 */
.L_x_12840:
[----:B------:R-:W2:Y:S02]  /*49a80*/  LD.E R8, desc[UR8][R32.64] ;  /* 0x0000000820087980 */ /* 0x000ea4000c101900 */
[----:B--2---:R-:W-:-:S05]  /*49a90*/  FADD R8, R15, R8 ;  /* 0x000000080f087221 */ /* 0x004fca0000000000 */
[----:B------:R0:W-:Y:S02]  /*49aa0*/  ST.E desc[UR8][R32.64], R8 ;  /* 0x0000000820007985 */ /* 0x0001e4000c101908 */
.L_x_12837:
[----:B------:R-:W-:Y:S05]  /*49ab0*/  BSYNC.RECONVERGENT B0 ;  /* 0x0000000000007941 */ /* 0x000fea0003800200 */
.L_x_12836:
        /* <DEDUP_REMOVED lines=9> */
.L_x_12845:
[----:B------:R-:W0:Y:S02]  /*49b50*/  LDS R32, [R11] ;  /* 0x000000000b207984 */ /* 0x000e240000000800 */
[----:B0-----:R-:W-:-:S05]  /*49b60*/  FADD R33, R8, R32 ;  /* 0x0000002008217221 */ /* 0x001fca0000000000 */
[----:B------:R-:W0:Y:S02]  /*49b70*/  ATOMS.CAST.SPIN P0, [R11], R32, R33 ;  /* 0x000000200b00758d */ /* 0x000e240001800021 */
[----:B0-----:R-:W-:Y:S05]  /*49b80*/  @!P0 BRA `(.L_x_12845) ;  /* 0xfffffffc00f08947 */ /* 0x001fea000383ffff */
[----:B------:R-:W-:Y:S05]  /*49b90*/  BRA `(.L_x_12843) ;  /* 0x00000000002c7947 */ /* 0x000fea0003800000 */
.L_x_12844:
[----:B------:R-:W0:Y:S02]  /*49ba0*/  QSPC.E.D P0, RZ, [R32] ;  /* 0x0000000020ff73aa */ /* 0x000e240000000700 */
[----:B0-----:R-:W-:Y:S05]  /*49bb0*/  @!P0 BRA `(.L_x_12846) ;  /* 0x0000000000188947 */ /* 0x001fea0003800000 */
.L_x_12847:
[----:B------:R-:W2:Y:S02]  /*49bc0*/  LD.E R34, [R32] ;  /* 0x0000000020227980 */ /* 0x000ea40000100900 */
[----:B--2---:R-:W-:-:S06]  /*49bd0*/  FADD R35, R8, R34 ;  /* 0x0000002208237221 */ /* 0x004fcc0000000000 */
[----:B------:R-:W2:Y:S02]  /*49be0*/  ATOM.E.CAST.SPIN PT, R35, [R32], R34, R35 ;  /* 0x000000222023738b */ /* 0x000ea400019e0123 */
[----:B--2---:R-:W-:-:S13]  /*49bf0*/  ISETP.EQ.U32.AND P0, PT, R35, 0x1, PT ;  /* 0x000000012300780c */ /* 0x004fda0003f02070 */
[----:B------:R-:W-:Y:S05]  /*49c00*/  @!P0 BRA `(.L_x_12847) ;  /* 0xfffffffc00ec8947 */ /* 0x000fea000383ffff */
[----:B------:R-:W-:Y:S05]  /*49c10*/  BRA `(.L_x_12843) ;  /* 0x00000000000c7947 */ /* 0x000fea0003800000 */
.L_x_12846:
[----:B------:R-:W2:Y:S02]  /*49c20*/  LD.E R11, desc[UR8][R32.64] ;  /* 0x00000008200b7980 */ /* 0x000ea4000c101900 */
[----:B--2---:R-:W-:-:S05]  /*49c30*/  FADD R11, R8, R11 ;  /* 0x0000000b080b7221 */ /* 0x004fca0000000000 */
[----:B------:R0:W-:Y:S02]  /*49c40*/  ST.E desc[UR8][R32.64], R11 ;  /* 0x0000000b20007985 */ /* 0x0001e4000c101908 */
.L_x_12843:
[----:B------:R-:W-:Y:S05]  /*49c50*/  BSYNC.RECONVERGENT B0 ;  /* 0x0000000000007941 */ /* 0x000fea0003800200 */
.L_x_12842:
[----:B0-----:R-:W-:-:S05]  /*49c60*/  IMAD.WIDE R32, R2, 0x4, R20 ;  /* 0x0000000402207825 */ /* 0x001fca00078e0214 */
[----:B------:R0:W-:Y:S01]  /*49c70*/  ATOM.E.ADD.F32.FTZ.RN.STRONG.GPU P0, RZ, desc[UR8][R32.64], R15 ;  /* 0x8000000f20ff79a2 */ /* 0x0001e2000c10f308 */
[----:B------:R-:W-:Y:S04]  /*49c80*/  BSSY.RECONVERGENT B0, `(.L_x_12848) ;  /* 0x0000015000007945 */ /* 0x000fe80003800200 */
[----:B0-----:R-:W-:Y:S05]  /*49c90*/  @P0 BRA `(.L_x_12849) ;  /* 0x00000000004c0947 */ /* 0x001fea0003800000 */
[----:B------:R-:W0:Y:S02]  /*49ca0*/  QSPC.E.S P0, RZ, [R32] ;  /* 0x0000000020ff73aa */ /* 0x000e240000000500 */
[----:B0-----:R-:W-:Y:S05]  /*49cb0*/  @!P0 BRA `(.L_x_12850) ;  /* 0x0000000000188947 */ /* 0x001fea0003800000 */
[----:B------:R-:W-:-:S07]  /*49cc0*/  MOV R8, R32 ;  /* 0x0000002000087202 */ /* 0x000fce0000000f00 */
.L_x_12851:
[----:B------:R-:W0:Y:S02]  /*49cd0*/  LDS R32, [R8] ;  /* 0x0000000008207984 */ /* 0x000e240000000800 */
[----:B0-----:R-:W-:-:S05]  /*49ce0*/  FADD R33, R15, R32 ;  /* 0x000000200f217221 */ /* 0x001fca0000000000 */
[----:B------:R-:W0:Y:S02]  /*49cf0*/  ATOMS.CAST.SPIN P0, [R8], R32, R33 ;  /* 0x000000200800758d */ /* 0x000e240001800021 */
[----:B0-----:R-:W-:Y:S05]  /*49d00*/  @!P0 BRA `(.L_x_12851) ;  /* 0xfffffffc00f08947 */ /* 0x001fea000383ffff */
[----:B------:R-:W-:Y:S05]  /*49d10*/  BRA `(.L_x_12849) ;  /* 0x00000000002c7947 */ /* 0x000fea0003800000 */
.L_x_12850:
[----:B------:R-:W0:Y:S02]  /*49d20*/  QSPC.E.D P0, RZ, [R32] ;  /* 0x0000000020ff73aa */ /* 0x000e240000000700 */
[----:B0-----:R-:W-:Y:S05]  /*49d30*/  @!P0 BRA `(.L_x_12852) ;  /* 0x0000000000188947 */ /* 0x001fea0003800000 */
.L_x_12853:
[----:B------:R-:W2:Y:S02]  /*49d40*/  LD.E R34, [R32] ;  /* 0x0000000020227980 */ /* 0x000ea40000100900 */
[----:B--2---:R-:W-:-:S06]  /*49d50*/  FADD R35, R15, R34 ;  /* 0x000000220f237221 */ /* 0x004fcc0000000000 */
[----:B------:R-:W2:Y:S02]  /*49d60*/  ATOM.E.CAST.SPIN PT, R35, [R32], R34, R35 ;  /* 0x000000222023738b */ /* 0x000ea400019e0123 */
[----:B--2---:R-:W-:-:S13]  /*49d70*/  ISETP.EQ.U32.AND P0, PT, R35, 0x1, PT ;  /* 0x000000012300780c */ /* 0x004fda0003f02070 */
[----:B------:R-:W-:Y:S05]  /*49d80*/  @!P0 BRA `(.L_x_12853) ;  /* 0xfffffffc00ec8947 */ /* 0x000fea000383ffff */
[----:B------:R-:W-:Y:S05]  /*49d90*/  BRA `(.L_x_12849) ;  /* 0x00000000000c7947 */ /* 0x000fea0003800000 */
.L_x_12852:
[----:B------:R-:W2:Y:S02]  /*49da0*/  LD.E R8, desc[UR8][R32.64] ;  /* 0x0000000820087980 */ /* 0x000ea4000c101900 */
[----:B--2---:R-:W-:-:S05]  /*49db0*/  FADD R8, R15, R8 ;  /* 0x000000080f087221 */ /* 0x004fca0000000000 */
[----:B------:R0:W-:Y:S02]  /*49dc0*/  ST.E desc[UR8][R32.64], R8 ;  /* 0x0000000820007985 */ /* 0x0001e4000c101908 */
.L_x_12849:
[----:B------:R-:W-:Y:S05]  /*49dd0*/  BSYNC.RECONVERGENT B0 ;  /* 0x0000000000007941 */ /* 0x000fea0003800200 */
.L_x_12848:
        /* <DEDUP_REMOVED lines=9> */
.L_x_12857:
[----:B------:R-:W0:Y:S02]  /*49e70*/  LDS R32, [R11] ;  /* 0x000000000b207984 */ /* 0x000e240000000800 */
[----:B0-----:R-:W-:-:S05]  /*49e80*/  FADD R33, R8, R32 ;  /* 0x0000002008217221 */ /* 0x001fca0000000000 */
[----:B------:R-:W0:Y:S02]  /*49e90*/  ATOMS.CAST.SPIN P0, [R11], R32, R33 ;  /* 0x000000200b00758d */ /* 0x000e240001800021 */
[----:B0-----:R-:W-:Y:S05]  /*49ea0*/  @!P0 BRA `(.L_x_12857) ;  /* 0xfffffffc00f08947 */ /* 0x001fea000383ffff */
[----:B------:R-:W-:Y:S05]  /*49eb0*/  BRA `(.L_x_12855) ;  /* 0x00000000002c7947 */ /* 0x000fea0003800000 */
.L_x_12856:
[----:B------:R-:W0:Y:S02]  /*49ec0*/  QSPC.E.D P0, RZ, [R32] ;  /* 0x0000000020ff73aa */ /* 0x000e240000000700 */
[----:B0-----:R-:W-:Y:S05]  /*49ed0*/  @!P0 BRA `(.L_x_12858) ;  /* 0x0000000000188947 */ /* 0x001fea0003800000 */
.L_x_12859:
[----:B------:R-:W2:Y:S02]  /*49ee0*/  LD.E R34, [R32] ;  /* 0x0000000020227980 */ /* 0x000ea40000100900 */
[----:B--2---:R-:W-:-:S06]  /*49ef0*/  FADD R35, R8, R34 ;  /* 0x0000002208237221 */ /* 0x004fcc0000000000 */
[----:B------:R-:W2:Y:S02]  /*49f00*/  ATOM.E.CAST.SPIN PT, R35, [R32], R34, R35 ;  /* 0x000000222023738b */ /* 0x000ea400019e0123 */
[----:B--2---:R-:W-:-:S13]  /*49f10*/  ISETP.EQ.U32.AND P0, PT, R35, 0x1, PT ;  /* 0x000000012300780c */ /* 0x004fda0003f02070 */
[----:B------:R-:W-:Y:S05]  /*49f20*/  @!P0 BRA `(.L_x_12859) ;  /* 0xfffffffc00ec8947 */ /* 0x000fea000383ffff */
[----:B------:R-:W-:Y:S05]  /*49f30*/  BRA `(.L_x_12855) ;  /* 0x00000000000c7947 */ /* 0x000fea0003800000 */
.L_x_12858:
[----:B------:R-:W2:Y:S02]  /*49f40*/  LD.E R11, desc[UR8][R32.64] ;  /* 0x00000008200b7980 */ /* 0x000ea4000c101900 */
[----:B--2---:R-:W-:-:S05]  /*49f50*/  FADD R11, R8, R11 ;  /* 0x0000000b080b7221 */ /* 0x004fca0000000000 */
[----:B------:R0:W-:Y:S02]  /*49f60*/  ST.E desc[UR8][R32.64], R11 ;  /* 0x0000000b20007985 */ /* 0x0001e4000c101908 */
.L_x_12855:
[----:B------:R-:W-:Y:S05]  /*49f70*/  BSYNC.RECONVERGENT B0 ;  /* 0x0000000000007941 */ /* 0x000fea0003800200 */
.L_x_12854:
[----:B0-----:R-:W-:-:S05]  /*49f80*/  IMAD.WIDE R32, R5, 0x4, R20 ;  /* 0x0000000405207825 */ /* 0x001fca00078e0214 */
[----:B------:R0:W-:Y:S01]  /*49f90*/  ATOM.E.ADD.F32.FTZ.RN.STRONG.GPU P0, RZ, desc[UR8][R32.64], R15 ;  /* 0x8000000f20ff79a2 */ /* 0x0001e2000c10f308 */
[----:B------:R-:W-:Y:S04]  /*49fa0*/  BSSY.RECONVERGENT B0, `(.L_x_12860) ;  /* 0x0000015000007945 */ /* 0x000fe80003800200 */
[----:B0-----:R-:W-:Y:S05]  /*49fb0*/  @P0 BRA `(.L_x_12861) ;  /* 0x00000000004c0947 */ /* 0x001fea0003800000 */
[----:B------:R-:W0:Y:S02]  /*49fc0*/  QSPC.E.S P0, RZ, [R32] ;  /* 0x0000000020ff73aa */ /* 0x000e240000000500 */
[----:B0-----:R-:W-:Y:S05]  /*49fd0*/  @!P0 BRA `(.L_x_12862) ;  /* 0x0000000000188947 */ /* 0x001fea0003800000 */
[----:B------:R-:W-:-:S07]  /*49fe0*/  MOV R8, R32 ;  /* 0x0000002000087202 */ /* 0x000fce0000000f00 */
.L_x_12863:
[----:B------:R-:W0:Y:S02]  /*49ff0*/  LDS R32, [R8] ;  /* 0x0000000008207984 */ /* 0x000e240000000800 */
[----:B0-----:R-:W-:-:S05]  /*4a000*/  FADD R33, R15, R32 ;  /* 0x000000200f217221 */ /* 0x001fca0000000000 */
[----:B------:R-:W0:Y:S02]  /*4a010*/  ATOMS.CAST.SPIN P0, [R8], R32, R33 ;  /* 0x000000200800758d */ /* 0x000e240001800021 */
[----:B0-----:R-:W-:Y:S05]  /*4a020*/  @!P0 BRA `(.L_x_12863) ;  /* 0xfffffffc00f08947 */ /* 0x001fea000383ffff */
[----:B------:R-:W-:Y:S05]  /*4a030*/  BRA `(.L_x_12861) ;  /* 0x00000000002c7947 */ /* 0x000fea0003800000 */
.L_x_12862:
[----:B------:R-:W0:Y:S02]  /*4a040*/  QSPC.E.D P0, RZ, [R32] ;  /* 0x0000000020ff73aa */ /* 0x000e240000000700 */
[----:B0-----:R-:W-:Y:S05]  /*4a050*/  @!P0 BRA `(.L_x_12864) ;  /* 0x0000000000188947 */ /* 0x001fea0003800000 */
.L_x_12865:
[----:B------:R-:W2:Y:S02]  /*4a060*/  LD.E R34, [R32] ;  /* 0x0000000020227980 */ /* 0x000ea40000100900 */
[----:B--2---:R-:W-:-:S06]  /*4a070*/  FADD R35, R15, R34 ;  /* 0x000000220f237221 */ /* 0x004fcc0000000000 */
[----:B------:R-:W2:Y:S02]  /*4a080*/  ATOM.E.CAST.SPIN PT, R35, [R32], R34, R35 ;  /* 0x000000222023738b */ /* 0x000ea400019e0123 */
[----:B--2---:R-:W-:-:S13]  /*4a090*/  ISETP.EQ.U32.AND P0, PT, R35, 0x1, PT ;  /* 0x000000012300780c */ /* 0x004fda0003f02070 */
[----:B------:R-:W-:Y:S05]  /*4a0a0*/  @!P0 BRA `(.L_x_12865) ;  /* 0xfffffffc00ec8947 */ /* 0x000fea000383ffff */
[----:B------:R-:W-:Y:S05]  /*4a0b0*/  BRA `(.L_x_12861) ;  /* 0x00000000000c7947 */ /* 0x000fea0003800000 */
.L_x_12864:
[----:B------:R-:W2:Y:S02]  /*4a0c0*/  LD.E R8, desc[UR8][R32.64] ;  /* 0x0000000820087980 */ /* 0x000ea4000c101900 */
[----:B--2---:R-:W-:-:S05]  /*4a0d0*/  FADD R11, R15, R8 ;  /* 0x000000080f0b7221 */ /* 0x004fca0000000000 */
[----:B------:R0:W-:Y:S02]  /*4a0e0*/  ST.E desc[UR8][R32.64], R11 ;  /* 0x0000000b20007985 */ /* 0x0001e4000c101908 */
.L_x_12861:
[----:B------:R-:W-:Y:S05]  /*4a0f0*/  BSYNC.RECONVERGENT B0 ;  /* 0x0000000000007941 */ /* 0x000fea0003800200 */
.L_x_12860:
        /* <DEDUP_REMOVED lines=9> */
.L_x_12869:
[----:B------:R-:W0:Y:S02]  /*4a190*/  LDS R32, [R11] ;  /* 0x000000000b207984 */ /* 0x000e240000000800 */
[----:B0-----:R-:W-:-:S05]  /*4a1a0*/  FADD R33, R8, R32 ;  /* 0x0000002008217221 */ /* 0x001fca0000000000 */
[----:B------:R-:W0:Y:S02]  /*4a1b0*/  ATOMS.CAST.SPIN P0, [R11], R32, R33 ;  /* 0x000000200b00758d */ /* 0x000e240001800021 */
[----:B0-----:R-:W-:Y:S05]  /*4a1c0*/  @!P0 BRA `(.L_x_12869) ;  /* 0xfffffffc00f08947 */ /* 0x001fea000383ffff */
[----:B------:R-:W-:Y:S05]  /*4a1d0*/  BRA `(.L_x_12867) ;  /* 0x00000000002c7947 */ /* 0x000fea0003800000 */
.L_x_12868:
[----:B------:R-:W0:Y:S02]  /*4a1e0*/  QSPC.E.D P0, RZ, [R32] ;  /* 0x0000000020ff73aa */ /* 0x000e240000000700 */
[----:B0-----:R-:W-:Y:S05]  /*4a1f0*/  @!P0 BRA `(.L_x_12870) ;  /* 0x0000000000188947 */ /* 0x001fea0003800000 */
.L_x_12871:
[----:B------:R-:W2:Y:S02]  /*4a200*/  LD.E R34, [R32] ;  /* 0x0000000020227980 */ /* 0x000ea40000100900 */
[----:B--2---:R-:W-:-:S06]  /*4a210*/  FADD R35, R8, R34 ;  /* 0x0000002208237221 */ /* 0x004fcc0000000000 */
[----:B------:R-:W2:Y:S02]  /*4a220*/  ATOM.E.CAST.SPIN PT, R35, [R32], R34, R35 ;  /* 0x000000222023738b */ /* 0x000ea400019e0123 */
[----:B--2---:R-:W-:-:S13]  /*4a230*/  ISETP.EQ.U32.AND P0, PT, R35, 0x1, PT ;  /* 0x000000012300780c */ /* 0x004fda0003f02070 */
[----:B------:R-:W-:Y:S05]  /*4a240*/  @!P0 BRA `(.L_x_12871) ;  /* 0xfffffffc00ec8947 */ /* 0x000fea000383ffff */
[----:B------:R-:W-:Y:S05]  /*4a250*/  BRA `(.L_x_12867) ;  /* 0x00000000000c7947 */ /* 0x000fea0003800000 */
.L_x_12870:
[----:B------:R-:W2:Y:S02]  /*4a260*/  LD.E R11, desc[UR8][R32.64] ;  /* 0x00000008200b7980 */ /* 0x000ea4000c101900 */
[----:B--2---:R-:W-:-:S05]  /*4a270*/  FADD R11, R8, R11 ;  /* 0x0000000b080b7221 */ /* 0x004fca0000000000 */
[----:B------:R0:W-:Y:S02]  /*4a280*/  ST.E desc[UR8][R32.64], R11 ;  /* 0x0000000b20007985 */ /* 0x0001e4000c101908 */
.L_x_12867:
[----:B------:R-:W-:Y:S05]  /*4a290*/  BSYNC.RECONVERGENT B0 ;  /* 0x0000000000007941 */ /* 0x000fea0003800200 */
.L_x_12866:
[----:B0-----:R-:W-:-:S05]  /*4a2a0*/  IMAD.WIDE R32, R4, 0x4, R20 ;  /* 0x0000000404207825 */ /* 0x001fca00078e0214 */
[----:B------:R0:W-:Y:S01]  /*4a2b0*/  ATOM.E.ADD.F32.FTZ.RN.STRONG.GPU P0, RZ, desc[UR8][R32.64], R15 ;  /* 0x8000000f20ff79a2 */ /* 0x0001e2000c10f308 */
[----:B------:R-:W-:Y:S04]  /*4a2c0*/  BSSY.RECONVERGENT B0, `(.L_x_12872) ;  /* 0x0000015000007945 */ /* 0x000fe80003800200 */
[----:B0-----:R-:W-:Y:S05]  /*4a2d0*/  @P0 BRA `(.L_x_12873) ;  /* 0x00000000004c0947 */ /* 0x001fea0003800000 */
[----:B------:R-:W0:Y:S02]  /*4a2e0*/  QSPC.E.S P0, RZ, [R32] ;  /* 0x0000000020ff73aa */ /* 0x000e240000000500 */
[----:B0-----:R-:W-:Y:S05]  /*4a2f0*/  @!P0 BRA `(.L_x_12874) ;  /* 0x0000000000188947 */ /* 0x001fea0003800000 */
[----:B------:R-:W-:-:S07]  /*4a300*/  MOV R8, R32 ;  /* 0x0000002000087202 */ /* 0x000fce0000000f00 */
.L_x_12875:
[----:B------:R-:W0:Y:S02]  /*4a310*/  LDS R32, [R8] ;  /* 0x0000000008207984 */ /* 0x000e240000000800 */
[----:B0-----:R-:W-:-:S05]  /*4a320*/  FADD R33, R15, R32 ;  /* 0x000000200f217221 */ /* 0x001fca0000000000 */
[----:B------:R-:W0:Y:S02]  /*4a330*/  ATOMS.CAST.SPIN P0, [R8], R32, R33 ;  /* 0x000000200800758d */ /* 0x000e240001800021 */
[----:B0-----:R-:W-:Y:S05]  /*4a340*/  @!P0 BRA `(.L_x_12875) ;  /* 0xfffffffc00f08947 */ /* 0x001fea000383ffff */
[----:B------:R-:W-:Y:S05]  /*4a350*/  BRA `(.L_x_12873) ;  /* 0x00000000002c7947 */ /* 0x000fea0003800000 */
.L_x_12874:
[----:B------:R-:W0:Y:S02]  /*4a360*/  QSPC.E.D P0, RZ, [R32] ;  /* 0x0000000020ff73aa */ /* 0x000e240000000700 */
[----:B0-----:R-:W-:Y:S05]  /*4a370*/  @!P0 BRA `(.L_x_12876) ;  /* 0x0000000000188947 */ /* 0x001fea0003800000 */
.L_x_12877:
[----:B------:R-:W2:Y:S02]  /*4a380*/  LD.E R34, [R32] ;  /* 0x0000000020227980 */ /* 0x000ea40000100900 */
[----:B--2---:R-:W-:-:S06]  /*4a390*/  FADD R35, R15, R34 ;  /* 0x000000220f237221 */ /* 0x004fcc0000000000 */
[----:B------:R-:W2:Y:S02]  /*4a3a0*/  ATOM.E.CAST.SPIN PT, R35, [R32], R34, R35 ;  /* 0x000000222023738b */ /* 0x000ea400019e0123 */
[----:B--2---:R-:W-:-:S13]  /*4a3b0*/  ISETP.EQ.U32.AND P0, PT, R35, 0x1, PT ;  /* 0x000000012300780c */ /* 0x004fda0003f02070 */
[----:B------:R-:W-:Y:S05]  /*4a3c0*/  @!P0 BRA `(.L_x_12877) ;  /* 0xfffffffc00ec8947 */ /* 0x000fea000383ffff */
[----:B------:R-:W-:Y:S05]  /*4a3d0*/  BRA `(.L_x_12873) ;  /* 0x00000000000c7947 */ /* 0x000fea0003800000 */
.L_x_12876:
[----:B------:R-:W2:Y:S02]  /*4a3e0*/  LD.E R8, desc[UR8][R32.64] ;  /* 0x0000000820087980 */ /* 0x000ea4000c101900 */
[----:B--2---:R-:W-:-:S05]  /*4a3f0*/  FADD R11, R15, R8 ;  /* 0x000000080f0b7221 */ /* 0x004fca0000000000 */
[----:B------:R0:W-:Y:S02]  /*4a400*/  ST.E desc[UR8][R32.64], R11 ;  /* 0x0000000b20007985 */ /* 0x0001e4000c101908 */
.L_x_12873:
[----:B------:R-:W-:Y:S05]  /*4a410*/  BSYNC.RECONVERGENT B0 ;  /* 0x0000000000007941 */ /* 0x000fea0003800200 */
.L_x_12872:
        /* <DEDUP_REMOVED lines=10> */
.L_x_12881:
[----:B------:R-:W0:Y:S02]  /*4a4c0*/  LDS R22, [R11] ;  /* 0x000000000b167984 */ /* 0x000e240000000800 */
[----:B0-----:R-:W-:-:S05]  /*4a4d0*/  FADD R23, R8, R22 ;  /* 0x0000001608177221 */ /* 0x001fca0000000000 */
[----:B------:R-:W0:Y:S02]  /*4a4e0*/  ATOMS.CAST.SPIN P0, [R11], R22, R23 ;  /* 0x000000160b00758d */ /* 0x000e240001800017 */
[----:B0-----:R-:W-:Y:S05]  /*4a4f0*/  @!P0 BRA `(.L_x_12881) ;  /* 0xfffffffc00f08947 */ /* 0x001fea000383ffff */
[----:B------:R-:W-:Y:S05]  /*4a500*/  BRA `(.L_x_12879) ;  /* 0x00000000002c7947 */ /* 0x000fea0003800000 */
.L_x_12880:
[----:B------:R-:W0:Y:S02]  /*4a510*/  QSPC.E.D P0, RZ, [R22] ;  /* 0x0000000016ff73aa */ /* 0x000e240000000700 */
[----:B0-----:R-:W-:Y:S05]  /*4a520*/  @!P0 BRA `(.L_x_12882) ;  /* 0x0000000000188947 */ /* 0x001fea0003800000 */
.L_x_12883:
[----:B------:R-:W2:Y:S02]  /*4a530*/  LD.E R24, [R22] ;  /* 0x0000000016187980 */ /* 0x000ea40000100900 */
[----:B--2---:R-:W-:-:S06]  /*4a540*/  FADD R25, R8, R24 ;  /* 0x0000001808197221 */ /* 0x004fcc0000000000 */
[----:B------:R-:W2:Y:S02]  /*4a550*/  ATOM.E.CAST.SPIN PT, R25, [R22], R24, R25 ;  /* 0x000000181619738b */ /* 0x000ea400019e0119 */
[----:B--2---:R-:W-:-:S13]  /*4a560*/  ISETP.EQ.U32.AND P0, PT, R25, 0x1, PT ;  /* 0x000000011900780c */ /* 0x004fda0003f02070 */
[----:B------:R-:W-:Y:S05]  /*4a570*/  @!P0 BRA `(.L_x_12883) ;  /* 0xfffffffc00ec8947 */ /* 0x000fea000383ffff */
[----:B------:R-:W-:Y:S05]  /*4a580*/  BRA `(.L_x_12879) ;  /* 0x00000000000c7947 */ /* 0x000fea0003800000 */
.L_x_12882:
[----:B------:R-:W2:Y:S02]  /*4a590*/  LD.E R11, desc[UR8][R22.64] ;  /* 0x00000008160b7980 */ /* 0x000ea4000c101900 */
[----:B--2---:R-:W-:-:S05]  /*4a5a0*/  FADD R11, R8, R11 ;  /* 0x0000000b080b7221 */ /* 0x004fca0000000000 */
[----:B------:R0:W-:Y:S02]  /*4a5b0*/  ST.E desc[UR8][R22.64], R11 ;  /* 0x0000000b16007985 */ /* 0x0001e4000c101908 */
.L_x_12879:
[----:B------:R-:W-:Y:S05]  /*4a5c0*/  BSYNC.RECONVERGENT B0 ;  /* 0x0000000000007941 */ /* 0x000fea0003800200 */
.L_x_12878:
        /* <DEDUP_REMOVED lines=8> */
.L_x_12887:
[----:B------:R-:W1:Y:S02]  /*4a650*/  LDS R20, [R8] ;  /* 0x0000000008147984 */ /* 0x000e640000000800 */
[----:B-1----:R-:W-:-:S05]  /*4a660*/  FADD R21, R15, R20 ;  /* 0x000000140f157221 */ /* 0x002fca0000000000 */
[----:B------:R-:W1:Y:S02]  /*4a670*/  ATOMS.CAST.SPIN P0, [R8], R20, R21 ;  /* 0x000000140800758d */ /* 0x000e640001800015 */
[----:B-1----:R-:W-:Y:S05]  /*4a680*/  @!P0 BRA `(.L_x_12887) ;  /* 0xfffffffc00f08947 */ /* 0x002fea000383ffff */
[----:B------:R-:W-:Y:S05]  /*4a690*/  BRA `(.L_x_12885) ;  /* 0x00000000002c7947 */ /* 0x000fea0003800000 */
.L_x_12886:
[----:B------:R-:W1:Y:S02]  /*4a6a0*/  QSPC.E.D P0, RZ, [R20] ;  /* 0x0000000014ff73aa */ /* 0x000e640000000700 */
[----:B-1----:R-:W-:Y:S05]  /*4a6b0*/  @!P0 BRA `(.L_x_12888) ;  /* 0x0000000000188947 */ /* 0x002fea0003800000 */
.L_x_12889:
[----:B0-----:R-:W2:Y:S02]  /*4a6c0*/  LD.E R22, [R20] ;  /* 0x0000000014167980 */ /* 0x001ea40000100900 */
[----:B--2---:R-:W-:-:S06]  /*4a6d0*/  FADD R23, R15, R22 ;  /* 0x000000160f177221 */ /* 0x004fcc0000000000 */
[----:B------:R-:W2:Y:S02]  /*4a6e0*/  ATOM.E.CAST.SPIN PT, R23, [R20], R22, R23 ;  /* 0x000000161417738b */ /* 0x000ea400019e0117 */
[----:B--2---:R-:W-:-:S13]  /*4a6f0*/  ISETP.EQ.U32.AND P0, PT, R23, 0x1, PT ;  /* 0x000000011700780c */ /* 0x004fda0003f02070 */
[----:B------:R-:W-:Y:S05]  /*4a700*/  @!P0 BRA `(.L_x_12889) ;  /* 0xfffffffc00ec8947 */ /* 0x000fea000383ffff */
[----:B------:R-:W-:Y:S05]  /*4a710*/  BRA `(.L_x_12885) ;  /* 0x00000000000c7947 */ /* 0x000fea0003800000 */
.L_x_12888:
[----:B------:R-:W0:Y:S02]  /*4a720*/  LD.E R8, desc[UR8][R20.64] ;  /* 0x0000000814087980 */ /* 0x000e24000c101900 */
[----:B0-----:R-:W-:-:S05]  /*4a730*/  FADD R11, R15, R8 ;  /* 0x000000080f0b7221 */ /* 0x001fca0000000000 */
[----:B------:R1:W-:Y:S02]  /*4a740*/  ST.E desc[UR8][R20.64], R11 ;  /* 0x0000000b14007985 */ /* 0x0003e4000c101908 */
.L_x_12885:
[----:B------:R-:W-:Y:S05]  /*4a750*/  BSYNC.RECONVERGENT B0 ;  /* 0x0000000000007941 */ /* 0x000fea0003800200 */
.L_x_12884:
[----:B------:R-:W-:-:S03]  /*4a760*/  UMOV UR4, 0xffffffff ;  /* 0xffffffff00047882 */ /* 0x000fc60000000000 */
[----:B------:R-:W-:Y:S05]  /*4a770*/  BRA.DIV UR4, `(.L_x_12890) ;  /* 0x0000033204e87947 */ /* 0x000fea000b800000 */
[----:B------:R-:W0:Y:S04]  /*4a780*/  LDL R17, [R1+0x74] ;  /* 0x0000740001117983 */ /* 0x000e280000100800 */
[----:B-1----:R-:W2:Y:S04]  /*4a790*/  LDL R20, [R1+0xcc] ;  /* 0x0000cc0001147983 */ /* 0x002ea80000100800 */
[----:B------:R1:W3:Y:S04]  /*4a7a0*/  SHFL.IDX PT, R8, R14, 0x4, 0x181f ;  /* 0x00981f000e087f89 */ /* 0x0002e800000e0000 */
[----:B0-----:R1:W0:Y:S04]  /*4a7b0*/  SHFL.IDX PT, R22, R17, 0x4, 0x181f ;  /* 0x00981f0011167f89 */ /* 0x00122800000e0000 */
[----:B--23--:R1:W2:Y:S02]  /*4a7c0*/  SHFL.IDX PT, R11, R20, 0x4, 0x181f ;  /* 0x00981f00140b7f89 */ /* 0x00c2a400000e0000 */
.L_x_13958:
[----:B-1----:R-:W3:Y:S01]  /*4a7d0*/  LDL.LU R17, [R1+0x54] ;  /* 0x0000540001117983 */ /* 0x002ee20000300800 */
[----:B--2---:R-:W-:-:S04]  /*4a7e0*/  IMAD R8, R8, R60, R11 ;  /* 0x0000003c08087224 */ /* 0x004fc800078e020b */
[----:B0-----:R-:W-:-:S05]  /*4a7f0*/  IMAD R11, R13, R22, R8 ;  /* 0x000000160d0b7224 */ /* 0x001fca00078e0208 */
        /* <DEDUP_REMOVED lines=16> */
.L_x_12894:
[----:B------:R-:W0:Y:S02]  /*4a900*/  LDS R20, [R24] ;  /* 0x0000000018147984 */ /* 0x000e240000000800 */
[----:B0-----:R-:W-:-:S05]  /*4a910*/  FADD R21, R17, R20 ;  /* 0x0000001411157221 */ /* 0x001fca0000000000 */
[----:B------:R-:W0:Y:S02]  /*4a920*/  ATOMS.CAST.SPIN P0, [R24], R20, R21 ;  /* 0x000000141800758d */ /* 0x000e240001800015 */
[----:B0-----:R-:W-:Y:S05]  /*4a930*/  @!P0 BRA `(.L_x_12894) ;  /* 0xfffffffc00f08947 */ /* 0x001fea000383ffff */
[----:B------:R-:W-:Y:S05]  /*4a940*/  BRA `(.L_x_12892) ;  /* 0x00000000002c7947 */ /* 0x000fea0003800000 */
.L_x_12893:
[----:B------:R-:W0:Y:S02]  /*4a950*/  QSPC.E.D P0, RZ, [R22] ;  /* 0x0000000016ff73aa */ /* 0x000e240000000700 */
[----:B0-----:R-:W-:Y:S05]  /*4a960*/  @!P0 BRA `(.L_x_12895) ;  /* 0x0000000000188947 */ /* 0x001fea0003800000 */
.L_x_12896:
[----:B------:R-:W2:Y:S02]  /*4a970*/  LD.E R20, [R22] ;  /* 0x0000000016147980 */ /* 0x000ea40000100900 */
[----:B--2---:R-:W-:-:S06]  /*4a980*/  FADD R21, R17, R20 ;  /* 0x0000001411157221 */ /* 0x004fcc0000000000 */
[----:B------:R-:W2:Y:S02]  /*4a990*/  ATOM.E.CAST.SPIN PT, R21, [R22], R20, R21 ;  /* 0x000000141615738b */ /* 0x000ea400019e0115 */
[----:B--2---:R-:W-:-:S13]  /*4a9a0*/  ISETP.EQ.U32.AND P0, PT, R21, 0x1, PT ;  /* 0x000000011500780c */ /* 0x004fda0003f02070 */
[----:B------:R-:W-:Y:S05]  /*4a9b0*/  @!P0 BRA `(.L_x_12896) ;  /* 0xfffffffc00ec8947 */ /* 0x000fea000383ffff */
[----:B------:R-:W-:Y:S05]  /*4a9c0*/  BRA `(.L_x_12892) ;  /* 0x00000000000c7947 */ /* 0x000fea0003800000 */
.L_x_12895:
[----:B------:R-:W2:Y:S02]  /*4a9d0*/  LD.E R20, desc[UR8][R22.64] ;  /* 0x0000000816147980 */ /* 0x000ea4000c101900 */
[----:B--2---:R-:W-:-:S05]  /*4a9e0*/  FADD R17, R17, R20 ;  /* 0x0000001411117221 */ /* 0x004fca0000000000 */
[----:B------:R0:W-:Y:S02]  /*4a9f0*/  ST.E desc[UR8][R22.64], R17 ;  /* 0x0000001116007985 */ /* 0x0001e4000c101908 */
.L_x_12892:
[----:B------:R-:W-:Y:S05]  /*4aa00*/  BSYNC.RECONVERGENT B0 ;  /* 0x0000000000007941 */ /* 0x000fea0003800200 */
.L_x_12891:
        /* <DEDUP_REMOVED lines=9> */
.L_x_12900:
[----:B------:R-:W1:Y:S02]  /*4aaa0*/  LDS R24, [R8] ;  /* 0x0000000008187984 */ /* 0x000e640000000800 */
[----:B-1----:R-:W-:-:S05]  /*4aab0*/  FADD R25, R15, R24 ;  /* 0x000000180f197221 */ /* 0x002fca0000000000 */
[----:B------:R-:W1:Y:S02]  /*4aac0*/  ATOMS.CAST.SPIN P0, [R8], R24, R25 ;  /* 0x000000180800758d */ /* 0x000e640001800019 */
[----:B-1----:R-:W-:Y:S05]  /*4aad0*/  @!P0 BRA `(.L_x_12900) ;  /* 0xfffffffc00f08947 */ /* 0x002fea000383ffff */
[----:B------:R-:W-:Y:S05]  /*4aae0*/  BRA `(.L_x_12898) ;  /* 0x00000000002c7947 */ /* 0x000fea0003800000 */
.L_x_12899:
[----:B------:R-:W1:Y:S02]  /*4aaf0*/  QSPC.E.D P0, RZ, [R20] ;  /* 0x0000000014ff73aa */ /* 0x000e640000000700 */
[----:B-1----:R-:W-:Y:S05]  /*4ab00*/  @!P0 BRA `(.L_x_12901) ;  /* 0x0000000000188947 */ /* 0x002fea0003800000 */
.L_x_12902:
[----:B------:R-:W2:Y:S02]  /*4ab10*/  LD.E R24, [R20] ;  /* 0x0000000014187980 */ /* 0x000ea40000100900 */
[----:B--2---:R-:W-:-:S06]  /*4ab20*/  FADD R25, R15, R24 ;  /* 0x000000180f197221 */ /* 0x004fcc0000000000 */
[----:B------:R-:W2:Y:S02]  /*4ab30*/  ATOM.E.CAST.SPIN PT, R25, [R20], R24, R25 ;  /* 0x000000181419738b */ /* 0x000ea400019e0119 */
[----:B--2---:R-:W-:-:S13]  /*4ab40*/  ISETP.EQ.U32.AND P0, PT, R25, 0x1, PT ;  /* 0x000000011900780c */ /* 0x004fda0003f02070 */
[----:B------:R-:W-:Y:S05]  /*4ab50*/  @!P0 BRA `(.L_x_12902) ;  /* 0xfffffffc00ec8947 */ /* 0x000fea000383ffff */
[----:B------:R-:W-:Y:S05]  /*4ab60*/  BRA `(.L_x_12898) ;  /* 0x00000000000c7947 */ /* 0x000fea0003800000 */
.L_x_12901:
[----:B------:R-:W2:Y:S02]  /*4ab70*/  LD.E R8, desc[UR8][R20.64] ;  /* 0x0000000814087980 */ /* 0x000ea4000c101900 */
[----:B--2---:R-:W-:-:S05]  /*4ab80*/  FADD R11, R15, R8 ;  /* 0x000000080f0b7221 */ /* 0x004fca0000000000 */
[----:B------:R1:W-:Y:S02]  /*4ab90*/  ST.E desc[UR8][R20.64], R11 ;  /* 0x0000000b14007985 */ /* 0x0003e4000c101908 */
.L_x_12898:
[----:B------:R-:W-:Y:S05]  /*4aba0*/  BSYNC.RECONVERGENT B0 ;  /* 0x0000000000007941 */ /* 0x000fea0003800200 */
.L_x_12897:
[----:B------:R-:W1:Y:S01]  /*4abb0*/  LDL.LU R8, [R1+0x50] ;  /* 0x0000500001087983 */ /* 0x000e620000300800 */
[----:B------:R-:W-:-:S04]  /*4abc0*/  IMAD.WIDE R24, R60, 0x4, R22 ;  /* 0x000000043c187825 */ /* 0x000fc800078e0216 */
[----:B-1----:R-:W-:-:S04]  /*4abd0*/  FFMA R11, R8, R49, R16 ;  /* 0x00000031080b7223 */ /* 0x002fc80000000010 */
[----:B------:R-:W-:-:S05]  /*4abe0*/  FADD R8, R11, -R16 ;  /* 0x800000100b087221 */ /* 0x000fca0000000000 */
[----:B------:R1:W-:Y:S01]  /*4abf0*/  ATOM.E.ADD.F32.FTZ.RN.STRONG.GPU P0, RZ, desc[UR8][R24.64], R8 ;  /* 0x8000000818ff79a2 */ /* 0x0003e2000c10f308 */
[----:B------:R-:W-:Y:S04]  /*4ac00*/  BSSY.RECONVERGENT B0, `(.L_x_12903) ;  /* 0x0000015000007945 */ /* 0x000fe80003800200 */
[----:B-1----:R-:W-:Y:S05]  /*4ac10*/  @P0 BRA `(.L_x_12904) ;  /* 0x00000000004c0947 */ /* 0x002fea0003800000 */
[----:B------:R-:W1:Y:S02]  /*4ac20*/  QSPC.E.S P0, RZ, [R24] ;  /* 0x0000000018ff73aa */ /* 0x000e640000000500 */
[----:B-1----:R-:W-:Y:S05]  /*4ac30*/  @!P0 BRA `(.L_x_12905) ;  /* 0x0000000000188947 */ /* 0x002fea0003800000 */
[----:B------:R-:W-:-:S07]  /*4ac40*/  MOV R11, R24 ;  /* 0x00000018000b7202 */ /* 0x000fce0000000f00 */
.L_x_12906:
[----:B------:R-:W1:Y:S02]  /*4ac50*/  LDS R24, [R11] ;  /* 0x000000000b187984 */ /* 0x000e640000000800 */
[----:B-1----:R-:W-:-:S05]  /*4ac60*/  FADD R25, R8, R24 ;  /* 0x0000001808197221 */ /* 0x002fca0000000000 */
[----:B------:R-:W1:Y:S02]  /*4ac70*/  ATOMS.CAST.SPIN P0, [R11], R24, R25 ;  /* 0x000000180b00758d */ /* 0x000e640001800019 */
[----:B-1----:R-:W-:Y:S05]  /*4ac80*/  @!P0 BRA `(.L_x_12906) ;  /* 0xfffffffc00f08947 */ /* 0x002fea000383ffff */
[----:B------:R-:W-:Y:S05]  /*4ac90*/  BRA `(.L_x_12904) ;  /* 0x00000000002c7947 */ /* 0x000fea0003800000 */
.L_x_12905:
[----:B------:R-:W1:Y:S02]  /*4aca0*/  QSPC.E.D P0, RZ, [R24] ;  /* 0x0000000018ff73aa */ /* 0x000e640000000700 */
[----:B-1----:R-:W-:Y:S05]  /*4acb0*/  @!P0 BRA `(.L_x_12907) ;  /* 0x0000000000188947 */ /* 0x002fea0003800000 */
.L_x_12908:
[----:B------:R-:W2:Y:S02]  /*4acc0*/  LD.E R32, [R24] ;  /* 0x0000000018207980 */ /* 0x000ea40000100900 */
[----:B--2---:R-:W-:-:S06]  /*4acd0*/  FADD R33, R8, R32 ;  /* 0x0000002008217221 */ /* 0x004fcc0000000000 */
[----:B------:R-:W2:Y:S02]  /*4ace0*/  ATOM.E.CAST.SPIN PT, R33, [R24], R32, R33 ;  /* 0x000000201821738b */ /* 0x000ea400019e0121 */
[----:B--2---:R-:W-:-:S13]  /*4acf0*/  ISETP.EQ.U32.AND P0, PT, R33, 0x1, PT ;  /* 0x000000012100780c */ /* 0x004fda0003f02070 */
[----:B------:R-:W-:Y:S05]  /*4ad00*/  @!P0 BRA `(.L_x_12908) ;  /* 0xfffffffc00ec8947 */ /* 0x000fea000383ffff */
[----:B------:R-:W-:Y:S05]  /*4ad10*/  BRA `(.L_x_12904) ;  /* 0x00000000000c7947 */ /* 0x000fea0003800000 */
.L_x_12907:
[----:B------:R-:W2:Y:S02]  /*4ad20*/  LD.E R11, desc[UR8][R24.64] ;  /* 0x00000008180b7980 */ /* 0x000ea4000c101900 */
[----:B--2---:R-:W-:-:S05]  /*4ad30*/  FADD R11, R8, R11 ;  /* 0x0000000b080b7221 */ /* 0x004fca0000000000 */
[----:B------:R1:W-:Y:S02]  /*4ad40*/  ST.E desc[UR8][R24.64], R11 ;  /* 0x0000000b18007985 */ /* 0x0003e4000c101908 */
.L_x_12904:
[----:B------:R-:W-:Y:S05]  /*4ad50*/  BSYNC.RECONVERGENT B0 ;  /* 0x0000000000007941 */ /* 0x000fea0003800200 */
.L_x_12903:
[----:B-1----:R-:W-:-:S05]  /*4ad60*/  IMAD.WIDE R24, R60, 0x4, R20 ;  /* 0x000000043c187825 */ /* 0x002fca00078e0214 */
[----:B------:R1:W-:Y:S01]  /*4ad70*/  ATOM.E.ADD.F32.FTZ.RN.STRONG.GPU P0, RZ, desc[UR8][R24.64], R15 ;  /* 0x8000000f18ff79a2 */ /* 0x0003e2000c10f308 */
[----:B------:R-:W-:Y:S04]  /*4ad80*/  BSSY.RECONVERGENT B0, `(.L_x_12909) ;  /* 0x0000015000007945 */ /* 0x000fe80003800200 */
[----:B-1----:R-:W-:Y:S05]  /*4ad90*/  @P0 BRA `(.L_x_12910) ;  /* 0x00000000004c0947 */ /* 0x002fea0003800000 */
[----:B------:R-:W1:Y:S02]  /*4ada0*/  QSPC.E.S P0, RZ, [R24] ;  /* 0x0000000018ff73aa */ /* 0x000e640000000500 */
[----:B-1----:R-:W-:Y:S05]  /*4adb0*/  @!P0 BRA `(.L_x_12911) ;  /* 0x0000000000188947 */ /* 0x002fea0003800000 */
[----:B------:R-:W-:-:S07]  /*4adc0*/  MOV R8, R24 ;  /* 0x0000001800087202 */ /* 0x000fce0000000f00 */
.L_x_12912:
[----:B------:R-:W1:Y:S02]  /*4add0*/  LDS R24, [R8] ;  /* 0x0000000008187984 */ /* 0x000e640000000800 */
[----:B-1----:R-:W-:-:S05]  /*4ade0*/  FADD R25, R15, R24 ;  /* 0x000000180f197221 */ /* 0x002fca0000000000 */
[----:B------:R-:W1:Y:S02]  /*4adf0*/  ATOMS.CAST.SPIN P0, [R8], R24, R25 ;  /* 0x000000180800758d */ /* 0x000e640001800019 */
[----:B-1----:R-:W-:Y:S05]  /*4ae00*/  @!P0 BRA `(.L_x_12912) ;  /* 0xfffffffc00f08947 */ /* 0x002fea000383ffff */
[----:B------:R-:W-:Y:S05]  /*4ae10*/  BRA `(.L_x_12910) ;  /* 0x00000000002c7947 */ /* 0x000fea0003800000 */
.L_x_12911:
[----:B------:R-:W1:Y:S02]  /*4ae20*/  QSPC.E.D P0, RZ, [R24] ;  /* 0x0000000018ff73aa */ /* 0x000e640000000700 */
[----:B-1----:R-:W-:Y:S05]  /*4ae30*/  @!P0 BRA `(.L_x_12913) ;  /* 0x0000000000188947 */ /* 0x002fea0003800000 */
.L_x_12914:
[----:B------:R-:W2:Y:S02]  /*4ae40*/  LD.E R32, [R24] ;  /* 0x0000000018207980 */ /* 0x000ea40000100900 */
[----:B--2---:R-:W-:-:S06]  /*4ae50*/  FADD R33, R15, R32 ;  /* 0x000000200f217221 */ /* 0x004fcc0000000000 */
[----:B------:R-:W2:Y:S02]  /*4ae60*/  ATOM.E.CAST.SPIN PT, R33, [R24], R32, R33 ;  /* 0x000000201821738b */ /* 0x000ea400019e0121 */
[----:B--2---:R-:W-:-:S13]  /*4ae70*/  ISETP.EQ.U32.AND P0, PT, R33, 0x1, PT ;  /* 0x000000012100780c */ /* 0x004fda0003f02070 */
[----:B------:R-:W-:Y:S05]  /*4ae80*/  @!P0 BRA `(.L_x_12914) ;  /* 0xfffffffc00ec8947 */ /* 0x000fea000383ffff */
[----:B------:R-:W-:Y:S05]  /*4ae90*/  BRA `(.L_x_12910) ;  /* 0x00000000000c7947 */ /* 0x000fea0003800000 */
.L_x_12913:
[----:B------:R-:W2:Y:S02]  /*4aea0*/  LD.E R8, desc[UR8][R24.64] ;  /* 0x0000000818087980 */ /* 0x000ea4000c101900 */
[----:B--2---:R-:W-:-:S05]  /*4aeb0*/  FADD R11, R15, R8 ;  /* 0x000000080f0b7221 */ /* 0x004fca0000000000 */
[----:B------:R1:W-:Y:S02]  /*4aec0*/  ST.E desc[UR8][R24.64], R11 ;  /* 0x0000000b18007985 */ /* 0x0003e4000c101908 */
.L_x_12910:
[----:B------:R-:W-:Y:S05]  /*4aed0*/  BSYNC.RECONVERGENT B0 ;  /* 0x0000000000007941 */ /* 0x000fea0003800200 */
.L_x_12909:
        /* <DEDUP_REMOVED lines=10> */
.L_x_12918:
[----:B------:R-:W1:Y:S02]  /*4af80*/  LDS R24, [R11] ;  /* 0x000000000b187984 */ /* 0x000e640000000800 */
[----:B-1----:R-:W-:-:S05]  /*4af90*/  FADD R25, R8, R24 ;  /* 0x0000001808197221 */ /* 0x002fca0000000000 */
[----:B------:R-:W1:Y:S02]  /*4afa0*/  ATOMS.CAST.SPIN P0, [R11], R24, R25 ;  /* 0x000000180b00758d */ /* 0x000e640001800019 */
[----:B-1----:R-:W-:Y:S05]  /*4afb0*/  @!P0 BRA `(.L_x_12918) ;  /* 0xfffffffc00f08947 */ /* 0x002fea000383ffff */
[----:B------:R-:W-:Y:S05]  /*4afc0*/  BRA `(.L_x_12916) ;  /* 0x00000000002c7947 */ /* 0x000fea0003800000 */
.L_x_12917:
[----:B------:R-:W1:Y:S02]  /*4afd0*/  QSPC.E.D P0, RZ, [R24] ;  /* 0x0000000018ff73aa */ /* 0x000e640000000700 */
[----:B-1----:R-:W-:Y:S05]  /*4afe0*/  @!P0 BRA `(.L_x_12919) ;  /* 0x0000000000188947 */ /* 0x002fea0003800000 */
.L_x_12920:
[----:B------:R-:W2:Y:S02]  /*4aff0*/  LD.E R32, [R24] ;  /* 0x0000000018207980 */ /* 0x000ea40000100900 */
[----:B--2---:R-:W-:-:S06]  /*4b000*/  FADD R33, R8, R32 ;  /* 0x0000002008217221 */ /* 0x004fcc0000000000 */
[----:B------:R-:W2:Y:S02]  /*4b010*/  ATOM.E.CAST.SPIN PT, R33, [R24], R32, R33 ;  /* 0x000000201821738b */ /* 0x000ea400019e0121 */
[----:B--2---:R-:W-:-:S13]  /*4b020*/  ISETP.EQ.U32.AND P0, PT, R33, 0x1, PT ;  /* 0x000000012100780c */ /* 0x004fda0003f02070 */
[----:B------:R-:W-:Y:S05]  /*4b030*/  @!P0 BRA `(.L_x_12920) ;  /* 0xfffffffc00ec8947 */ /* 0x000fea000383ffff */
[----:B------:R-:W-:Y:S05]  /*4b040*/  BRA `(.L_x_12916) ;  /* 0x00000000000c7947 */ /* 0x000fea0003800000 */
.L_x_12919:
[----:B------:R-:W2:Y:S02]  /*4b050*/  LD.E R11, desc[UR8][R24.64] ;  /* 0x00000008180b7980 */ /* 0x000ea4000c101900 */
[----:B--2---:R-:W-:-:S05]  /*4b060*/  FADD R11, R8, R11 ;  /* 0x0000000b080b7221 */ /* 0x004fca0000000000 */
[----:B------:R1:W-:Y:S02]  /*4b070*/  ST.E desc[UR8][R24.64], R11 ;  /* 0x0000000b18007985 */ /* 0x0003e4000c101908 */
.L_x_12916:
[----:B------:R-:W-:Y:S05]  /*4b080*/  BSYNC.RECONVERGENT B0 ;  /* 0x0000000000007941 */ /* 0x000fea0003800200 */
.L_x_12915:
[----:B-1----:R-:W-:-:S05]  /*4b090*/  IMAD.WIDE R24, R6, 0x4, R20 ;  /* 0x0000000406187825 */ /* 0x002fca00078e0214 */
[----:B------:R1:W-:Y:S01]  /*4b0a0*/  ATOM.E.ADD.F32.FTZ.RN.STRONG.GPU P0, RZ, desc[UR8][R24.64], R15 ;  /* 0x8000000f18ff79a2 */ /* 0x0003e2000c10f308 */
[----:B------:R-:W-:Y:S04]  /*4b0b0*/  BSSY.RECONVERGENT B0, `(.L_x_12921) ;  /* 0x0000015000007945 */ /* 0x000fe80003800200 */
[----:B-1----:R-:W-:Y:S05]  /*4b0c0*/  @P0 BRA `(.L_x_12922) ;  /* 0x00000000004c0947 */ /* 0x002fea0003800000 */
[----:B------:R-:W1:Y:S02]  /*4b0d0*/  QSPC.E.S P0, RZ, [R24] ;  /* 0x0000000018ff73aa */ /* 0x000e640000000500 */
[----:B-1----:R-:W-:Y:S05]  /*4b0e0*/  @!P0 BRA `(.L_x_12923) ;  /* 0x0000000000188947 */ /* 0x002fea0003800000 */
[----:B------:R-:W-:-:S07]  /*4b0f0*/  MOV R8, R24 ;  /* 0x0000001800087202 */ /* 0x000fce0000000f00 */
.L_x_12924:
[----:B------:R-:W1:Y:S02]  /*4b100*/  LDS R24, [R8] ;  /* 0x0000000008187984 */ /* 0x000e640000000800 */
[----:B-1----:R-:W-:-:S05]  /*4b110*/  FADD R25, R15, R24 ;  /* 0x000000180f197221 */ /* 0x002fca0000000000 */
[----:B------:R-:W1:Y:S02]  /*4b120*/  ATOMS.CAST.SPIN P0, [R8], R24, R25 ;  /* 0x000000180800758d */ /* 0x000e640001800019 */
[----:B-1----:R-:W-:Y:S05]  /*4b130*/  @!P0 BRA `(.L_x_12924) ;  /* 0xfffffffc00f08947 */ /* 0x002fea000383ffff */
[----:B------:R-:W-:Y:S05]  /*4b140*/  BRA `(.L_x_12922) ;  /* 0x00000000002c7947 */ /* 0x000fea0003800000 */
.L_x_12923:
[----:B------:R-:W1:Y:S02]  /*4b150*/  QSPC.E.D P0, RZ, [R24] ;  /* 0x0000000018ff73aa */ /* 0x000e640000000700 */
[----:B-1----:R-:W-:Y:S05]  /*4b160*/  @!P0 BRA `(.L_x_12925) ;  /* 0x0000000000188947 */ /* 0x002fea0003800000 */
.L_x_12926:
[----:B------:R-:W2:Y:S02]  /*4b170*/  LD.E R32, [R24] ;  /* 0x0000000018207980 */ /* 0x000ea40000100900 */
[----:B--2---:R-:W-:-:S06]  /*4b180*/  FADD R33, R15, R32 ;  /* 0x000000200f217221 */ /* 0x004fcc0000000000 */
[----:B------:R-:W2:Y:S02]  /*4b190*/  ATOM.E.CAST.SPIN PT, R33, [R24], R32, R33 ;  /* 0x000000201821738b */ /* 0x000ea400019e0121 */
[----:B--2---:R-:W-:-:S13]  /*4b1a0*/  ISETP.EQ.U32.AND P0, PT, R33, 0x1, PT ;  /* 0x000000012100780c */ /* 0x004fda0003f02070 */
[----:B------:R-:W-:Y:S05]  /*4b1b0*/  @!P0 BRA `(.L_x_12926) ;  /* 0xfffffffc00ec8947 */ /* 0x000fea000383ffff */
[----:B------:R-:W-:Y:S05]  /*4b1c0*/  BRA `(.L_x_12922) ;  /* 0x00000000000c7947 */ /* 0x000fea0003800000 */
.L_x_12925:
[----:B------:R-:W2:Y:S02]  /*4b1d0*/  LD.E R8, desc[UR8][R24.64] ;  /* 0x0000000818087980 */ /* 0x000ea4000c101900 */
[----:B--2---:R-:W-:-:S05]  /*4b1e0*/  FADD R11, R15, R8 ;  /* 0x000000080f0b7221 */ /* 0x004fca0000000000 */
[----:B------:R1:W-:Y:S02]  /*4b1f0*/  ST.E desc[UR8][R24.64], R11 ;  /* 0x0000000b18007985 */ /* 0x0003e4000c101908 */
.L_x_12922:
[----:B------:R-:W-:Y:S05]  /*4b200*/  BSYNC.RECONVERGENT B0 ;  /* 0x0000000000007941 */ /* 0x000fea0003800200 */
.L_x_12921:
        /* <DEDUP_REMOVED lines=10> */
.L_x_12930:
[----:B------:R-:W1:Y:S02]  /*4b2b0*/  LDS R24, [R8] ;  /* 0x0000000008187984 */ /* 0x000e640000000800 */
[----:B-1----:R-:W-:-:S05]  /*4b2c0*/  FADD R25, R11, R24 ;  /* 0x000000180b197221 */ /* 0x002fca0000000000 */
[----:B------:R-:W1:Y:S02]  /*4b2d0*/  ATOMS.CAST.SPIN P0, [R8], R24, R25 ;  /* 0x000000180800758d */ /* 0x000e640001800019 */
[----:B-1----:R-:W-:Y:S05]  /*4b2e0*/  @!P0 BRA `(.L_x_12930) ;  /* 0xfffffffc00f08947 */ /* 0x002fea000383ffff */
[----:B------:R-:W-:Y:S05]  /*4b2f0*/  BRA `(.L_x_12928) ;  /* 0x00000000002c7947 */ /* 0x000fea0003800000 */
.L_x_12929:
[----:B------:R-:W1:Y:S02]  /*4b300*/  QSPC.E.D P0, RZ, [R24] ;  /* 0x0000000018ff73aa */ /* 0x000e640000000700 */
[----:B-1----:R-:W-:Y:S05]  /*4b310*/  @!P0 BRA `(.L_x_12931) ;  /* 0x0000000000188947 */ /* 0x002fea0003800000 */
.L_x_12932:
[----:B------:R-:W2:Y:S02]  /*4b320*/  LD.E R32, [R24] ;  /* 0x0000000018207980 */ /* 0x000ea40000100900 */
[----:B--2---:R-:W-:-:S06]  /*4b330*/  FADD R33, R11, R32 ;  /* 0x000000200b217221 */ /* 0x004fcc0000000000 */
[----:B------:R-:W2:Y:S02]  /*4b340*/  ATOM.E.CAST.SPIN PT, R33, [R24], R32, R33 ;  /* 0x000000201821738b */ /* 0x000ea400019e0121 */
[----:B--2---:R-:W-:-:S13]  /*4b350*/  ISETP.EQ.U32.AND P0, PT, R33, 0x1, PT ;  /* 0x000000012100780c */ /* 0x004fda0003f02070 */
[----:B------:R-:W-:Y:S05]  /*4b360*/  @!P0 BRA `(.L_x_12932) ;  /* 0xfffffffc00ec8947 */ /* 0x000fea000383ffff */
[----:B------:R-:W-:Y:S05]  /*4b370*/  BRA `(.L_x_12928) ;  /* 0x00000000000c7947 */ /* 0x000fea0003800000 */
.L_x_12931:
[----:B------:R-:W2:Y:S02]  /*4b380*/  LD.E R8, desc[UR8][R24.64] ;  /* 0x0000000818087980 */ /* 0x000ea4000c101900 */
[----:B--2---:R-:W-:-:S05]  /*4b390*/  FADD R11, R11, R8 ;  /* 0x000000080b0b7221 */ /* 0x004fca0000000000 */
[----:B------:R1:W-:Y:S02]  /*4b3a0*/  ST.E desc[UR8][R24.64], R11 ;  /* 0x0000000b18007985 */ /* 0x0003e4000c101908 */
.L_x_12928:
[----:B------:R-:W-:Y:S05]  /*4b3b0*/  BSYNC.RECONVERGENT B0 ;  /* 0x0000000000007941 */ /* 0x000fea0003800200 */
.L_x_12927:
[----:B-1----:R-:W-:-:S05]  /*4b3c0*/  IMAD.WIDE R24, R3, 0x4, R20 ;  /* 0x0000000403187825 */ /* 0x002fca00078e0214 */
[----:B------:R1:W-:Y:S01]  /*4b3d0*/  ATOM.E.ADD.F32.FTZ.RN.STRONG.GPU P0, RZ, desc[UR8][R24.64], R15 ;  /* 0x8000000f18ff79a2 */ /* 0x0003e2000c10f308 */
[----:B------:R-:W-:Y:S04]  /*4b3e0*/  BSSY.RECONVERGENT B0, `(.L_x_12933) ;  /* 0x0000015000007945 */ /* 0x000fe80003800200 */
[----:B-1----:R-:W-:Y:S05]  /*4b3f0*/  @P0 BRA `(.L_x_12934) ;  /* 0x00000000004c0947 */ /* 0x002fea0003800000 */
[----:B------:R-:W1:Y:S02]  /*4b400*/  QSPC.E.S P0, RZ, [R24] ;  /* 0x0000000018ff73aa */ /* 0x000e640000000500 */
[----:B-1----:R-:W-:Y:S05]  /*4b410*/  @!P0 BRA `(.L_x_12935) ;  /* 0x0000000000188947 */ /* 0x002fea0003800000 */
[----:B------:R-:W-:-:S07]  /*4b420*/  MOV R8, R24 ;  /* 0x0000001800087202 */ /* 0x000fce0000000f00 */
.L_x_12936:
[----:B------:R-:W1:Y:S02]  /*4b430*/  LDS R24, [R8] ;  /* 0x0000000008187984 */ /* 0x000e640000000800 */
[----:B-1----:R-:W-:-:S05]  /*4b440*/  FADD R25, R15, R24 ;  /* 0x000000180f197221 */ /* 0x002fca0000000000 */
[----:B------:R-:W1:Y:S02]  /*4b450*/  ATOMS.CAST.SPIN P0, [R8], R24, R25 ;  /* 0x000000180800758d */ /* 0x000e640001800019 */
[----:B-1----:R-:W-:Y:S05]  /*4b460*/  @!P0 BRA `(.L_x_12936) ;  /* 0xfffffffc00f08947 */ /* 0x002fea000383ffff */
[----:B------:R-:W-:Y:S05]  /*4b470*/  BRA `(.L_x_12934) ;  /* 0x00000000002c7947 */ /* 0x000fea0003800000 */
.L_x_12935:
[----:B------:R-:W1:Y:S02]  /*4b480*/  QSPC.E.D P0, RZ, [R24] ;  /* 0x0000000018ff73aa */ /* 0x000e640000000700 */
[----:B-1----:R-:W-:Y:S05]  /*4b490*/  @!P0 BRA `(.L_x_12937) ;  /* 0x0000000000188947 */ /* 0x002fea0003800000 */
.L_x_12938:
[----:B------:R-:W2:Y:S02]  /*4b4a0*/  LD.E R32, [R24] ;  /* 0x0000000018207980 */ /* 0x000ea40000100900 */
[----:B--2---:R-:W-:-:S06]  /*4b4b0*/  FADD R33, R15, R32 ;  /* 0x000000200f217221 */ /* 0x004fcc0000000000 */
[----:B------:R-:W2:Y:S02]  /*4b4c0*/  ATOM.E.CAST.SPIN PT, R33, [R24], R32, R33 ;  /* 0x000000201821738b */ /* 0x000ea400019e0121 */
[----:B--2---:R-:W-:-:S13]  /*4b4d0*/  ISETP.EQ.U32.AND P0, PT, R33, 0x1, PT ;  /* 0x000000012100780c */ /* 0x004fda0003f02070 */
[----:B------:R-:W-:Y:S05]  /*4b4e0*/  @!P0 BRA `(.L_x_12938) ;  /* 0xfffffffc00ec8947 */ /* 0x000fea000383ffff */
[----:B------:R-:W-:Y:S05]  /*4b4f0*/  BRA `(.L_x_12934) ;  /* 0x00000000000c7947 */ /* 0x000fea0003800000 */
.L_x_12937:
[----:B------:R-:W2:Y:S02]  /*4b500*/  LD.E R8, desc[UR8][R24.64] ;  /* 0x0000000818087980 */ /* 0x000ea4000c101900 */
[----:B--2---:R-:W-:-:S05]  /*4b510*/  FADD R11, R15, R8 ;  /* 0x000000080f0b7221 */ /* 0x004fca0000000000 */
[----:B------:R1:W-:Y:S02]  /*4b520*/  ST.E desc[UR8][R24.64], R11 ;  /* 0x0000000b18007985 */ /* 0x0003e4000c101908 */
.L_x_12934:
[----:B------:R-:W-:Y:S05]  /*4b530*/  BSYNC.RECONVERGENT B0 ;  /* 0x0000000000007941 */ /* 0x000fea0003800200 */
.L_x_12933:
        /* <DEDUP_REMOVED lines=10> */
.L_x_12942:
[----:B------:R-:W1:Y:S02]  /*4b5e0*/  LDS R24, [R8] ;  /* 0x0000000008187984 */ /* 0x000e640000000800 */
[----:B-1----:R-:W-:-:S05]  /*4b5f0*/  FADD R25, R11, R24 ;  /* 0x000000180b197221 */ /* 0x002fca0000000000 */
[----:B------:R-:W1:Y:S02]  /*4b600*/  ATOMS.CAST.SPIN P0, [R8], R24, R25 ;  /* 0x000000180800758d */ /* 0x000e640001800019 */
[----:B-1----:R-:W-:Y:S05]  /*4b610*/  @!P0 BRA `(.L_x_12942) ;  /* 0xfffffffc00f08947 */ /* 0x002fea000383ffff */
[----:B------:R-:W-:Y:S05]  /*4b620*/  BRA `(.L_x_12940) ;  /* 0x00000000002c7947 */ /* 0x000fea0003800000 */
.L_x_12941:
[----:B------:R-:W1:Y:S02]  /*4b630*/  QSPC.E.D P0, RZ, [R24] ;  /* 0x0000000018ff73aa */ /* 0x000e640000000700 */
[----:B-1----:R-:W-:Y:S05]  /*4b640*/  @!P0 BRA `(.L_x_12943) ;  /* 0x0000000000188947 */ /* 0x002fea0003800000 */
.L_x_12944:
[----:B------:R-:W2:Y:S02]  /*4b650*/  LD.E R32, [R24] ;  /* 0x0000000018207980 */ /* 0x000ea40000100900 */
[----:B--2---:R-:W-:-:S06]  /*4b660*/  FADD R33, R11, R32 ;  /* 0x000000200b217221 */ /* 0x004fcc0000000000 */
[----:B------:R-:W2:Y:S02]  /*4b670*/  ATOM.E.CAST.SPIN PT, R33, [R24], R32, R33 ;  /* 0x000000201821738b */ /* 0x000ea400019e0121 */
[----:B--2---:R-:W-:-:S13]  /*4b680*/  ISETP.EQ.U32.AND P0, PT, R33, 0x1, PT ;  /* 0x000000012100780c */ /* 0x004fda0003f02070 */
[----:B------:R-:W-:Y:S05]  /*4b690*/  @!P0 BRA `(.L_x_12944) ;  /* 0xfffffffc00ec8947 */ /* 0x000fea000383ffff */
[----:B------:R-:W-:Y:S05]  /*4b6a0*/  BRA `(.L_x_12940) ;  /* 0x00000000000c7947 */ /* 0x000fea0003800000 */
.L_x_12943:
[----:B------:R-:W2:Y:S02]  /*4b6b0*/  LD.E R8, desc[UR8][R24.64] ;  /* 0x0000000818087980 */ /* 0x000ea4000c101900 */
[----:B--2---:R-:W-:-:S05]  /*4b6c0*/  FADD R11, R11, R8 ;  /* 0x000000080b0b7221 */ /* 0x004fca0000000000 */
[----:B------:R1:W-:Y:S02]  /*4b6d0*/  ST.E desc[UR8][R24.64], R11 ;  /* 0x0000000b18007985 */ /* 0x0003e4000c101908 */
.L_x_12940:
[----:B------:R-:W-:Y:S05]  /*4b6e0*/  BSYNC.RECONVERGENT B0 ;  /* 0x0000000000007941 */ /* 0x000fea0003800200 */
.L_x_12939:
[----:B-1----:R-:W-:-:S05]  /*4b6f0*/  IMAD.WIDE R24, R2, 0x4, R20 ;  /* 0x0000000402187825 */ /* 0x002fca00078e0214 */
[----:B------:R1:W-:Y:S01]  /*4b700*/  ATOM.E.ADD.F32.FTZ.RN.STRONG.GPU P0, RZ, desc[UR8][R24.64], R15 ;  /* 0x8000000f18ff79a2 */ /* 0x0003e2000c10f308 */
[----:B------:R-:W-:Y:S04]  /*4b710*/  BSSY.RECONVERGENT B0, `(.L_x_12945) ;  /* 0x0000015000007945 */ /* 0x000fe80003800200 */
[----:B-1----:R-:W-:Y:S05]  /*4b720*/  @P0 BRA `(.L_x_12946) ;  /* 0x00000000004c0947 */ /* 0x002fea0003800000 */
[----:B------:R-:W1:Y:S02]  /*4b730*/  QSPC.E.S P0, RZ, [R24] ;  /* 0x0000000018ff73aa */ /* 0x000e640000000500 */
[----:B-1----:R-:W-:Y:S05]  /*4b740*/  @!P0 BRA `(.L_x_12947) ;  /* 0x0000000000188947 */ /* 0x002fea0003800000 */
[----:B------:R-:W-:-:S07]  /*4b750*/  MOV R8, R24 ;  /* 0x0000001800087202 */ /* 0x000fce0000000f00 */
.L_x_12948:
[----:B------:R-:W1:Y:S02]  /*4b760*/  LDS R24, [R8] ;  /* 0x0000000008187984 */ /* 0x000e640000000800 */
[----:B-1----:R-:W-:-:S05]  /*4b770*/  FADD R25, R15, R24 ;  /* 0x000000180f197221 */ /* 0x002fca0000000000 */
[----:B------:R-:W1:Y:S02]  /*4b780*/  ATOMS.CAST.SPIN P0, [R8], R24, R25 ;  /* 0x000000180800758d */ /* 0x000e640001800019 */
[----:B-1----:R-:W-:Y:S05]  /*4b790*/  @!P0 BRA `(.L_x_12948) ;  /* 0xfffffffc00f08947 */ /* 0x002fea000383ffff */
[----:B------:R-:W-:Y:S05]  /*4b7a0*/  BRA `(.L_x_12946) ;  /* 0x00000000002c7947 */ /* 0x000fea0003800000 */
.L_x_12947:
[----:B------:R-:W1:Y:S02]  /*4b7b0*/  QSPC.E.D P0, RZ, [R24] ;  /* 0x0000000018ff73aa */ /* 0x000e640000000700 */
[----:B-1----:R-:W-:Y:S05]  /*4b7c0*/  @!P0 BRA `(.L_x_12949) ;  /* 0x0000000000188947 */ /* 0x002fea0003800000 */
.L_x_12950:
[----:B------:R-:W2:Y:S02]  /*4b7d0*/  LD.E R32, [R24] ;  /* 0x0000000018207980 */ /* 0x000ea40000100900 */
[----:B--2---:R-:W-:-:S06]  /*4b7e0*/  FADD R33, R15, R32 ;  /* 0x000000200f217221 */ /* 0x004fcc0000000000 */
[----:B------:R-:W2:Y:S02]  /*4b7f0*/  ATOM.E.CAST.SPIN PT, R33, [R24], R32, R33 ;  /* 0x000000201821738b */ /* 0x000ea400019e0121 */
[----:B--2---:R-:W-:-:S13]  /*4b800*/  ISETP.EQ.U32.AND P0, PT, R33, 0x1, PT ;  /* 0x000000012100780c */ /* 0x004fda0003f02070 */
[----:B------:R-:W-:Y:S05]  /*4b810*/  @!P0 BRA `(.L_x_12950) ;  /* 0xfffffffc00ec8947 */ /* 0x000fea000383ffff */
[----:B------:R-:W-:Y:S05]  /*4b820*/  BRA `(.L_x_12946) ;  /* 0x00000000000c7947 */ /* 0x000fea0003800000 */
.L_x_12949:
[----:B------:R-:W2:Y:S02]  /*4b830*/  LD.E R8, desc[UR8][R24.64] ;  /* 0x0000000818087980 */ /* 0x000ea4000c101900 */
[----:B--2---:R-:W-:-:S05]  /*4b840*/  FADD R11, R15, R8 ;  /* 0x000000080f0b7221 */ /* 0x004fca0000000000 */
[----:B------:R1:W-:Y:S02]  /*4b850*/  ST.E desc[UR8][R24.64], R11 ;  /* 0x0000000b18007985 */ /* 0x0003e4000c101908 */
.L_x_12946:
[----:B------:R-:W-:Y:S05]  /*4b860*/  BSYNC.RECONVERGENT B0 ;  /* 0x0000000000007941 */ /* 0x000fea0003800200 */
.L_x_12945:
        /* <DEDUP_REMOVED lines=9> */
.L_x_12954:
[----:B------:R-:W1:Y:S02]  /*4b900*/  LDS R24, [R8] ;  /* 0x0000000008187984 */ /* 0x000e640000000800 */
[----:B-1----:R-:W-:-:S05]  /*4b910*/  FADD R25, R11, R24 ;  /* 0x000000180b197221 */ /* 0x002fca0000000000 */
[----:B------:R-:W1:Y:S02]  /*4b920*/  ATOMS.CAST.SPIN P0, [R8], R24, R25 ;  /* 0x000000180800758d */ /* 0x000e640001800019 */
[----:B-1----:R-:W-:Y:S05]  /*4b930*/  @!P0 BRA `(.L_x_12954) ;  /* 0xfffffffc00f08947 */ /* 0x002fea000383ffff */
[----:B------:R-:W-:Y:S05]  /*4b940*/  BRA `(.L_x_12952) ;  /* 0x00000000002c7947 */ /* 0x000fea0003800000 */
.L_x_12953:
[----:B------:R-:W1:Y:S02]  /*4b950*/  QSPC.E.D P0, RZ, [R24] ;  /* 0x0000000018ff73aa */ /* 0x000e640000000700 */
[----:B-1----:R-:W-:Y:S05]  /*4b960*/  @!P0 BRA `(.L_x_12955) ;  /* 0x0000000000188947 */ /* 0x002fea0003800000 */
.L_x_12956:
[----:B------:R-:W2:Y:S02]  /*4b970*/  LD.E R32, [R24] ;  /* 0x0000000018207980 */ /* 0x000ea40000100900 */
[----:B--2---:R-:W-:-:S06]  /*4b980*/  FADD R33, R11, R32 ;  /* 0x000000200b217221 */ /* 0x004fcc0000000000 */
[----:B------:R-:W2:Y:S02]  /*4b990*/  ATOM.E.CAST.SPIN PT, R33, [R24], R32, R33 ;  /* 0x000000201821738b */ /* 0x000ea400019e0121 */
[----:B--2---:R-:W-:-:S13]  /*4b9a0*/  ISETP.EQ.U32.AND P0, PT, R33, 0x1, PT ;  /* 0x000000012100780c */ /* 0x004fda0003f02070 */
[----:B------:R-:W-:Y:S05]  /*4b9b0*/  @!P0 BRA `(.L_x_12956) ;  /* 0xfffffffc00ec8947 */ /* 0x000fea000383ffff */
[----:B------:R-:W-:Y:S05]  /*4b9c0*/  BRA `(.L_x_12952) ;  /* 0x00000000000c7947 */ /* 0x000fea0003800000 */
.L_x_12955:
[----:B------:R-:W2:Y:S02]  /*4b9d0*/  LD.E R8, desc[UR8][R24.64] ;  /* 0x0000000818087980 */ /* 0x000ea4000c101900 */
[----:B--2---:R-:W-:-:S05]  /*4b9e0*/  FADD R11, R11, R8 ;  /* 0x000000080b0b7221 */ /* 0x004fca0000000000 */
[----:B------:R1:W-:Y:S02]  /*4b9f0*/  ST.E desc[UR8][R24.64], R11 ;  /* 0x0000000b18007985 */ /* 0x0003e4000c101908 */
.L_x_12952:
[----:B------:R-:W-:Y:S05]  /*4ba00*/  BSYNC.RECONVERGENT B0 ;  /* 0x0000000000007941 */ /* 0x000fea0003800200 */
.L_x_12951:
[----:B-1----:R-:W-:-:S05]  /*4ba10*/  IMAD.WIDE R24, R5, 0x4, R20 ;  /* 0x0000000405187825 */ /* 0x002fca00078e0214 */
[----:B------:R1:W-:Y:S01]  /*4ba20*/  ATOM.E.ADD.F32.FTZ.RN.STRONG.GPU P0, RZ, desc[UR8][R24.64], R15 ;  /* 0x8000000f18ff79a2 */ /* 0x0003e2000c10f308 */
[----:B------:R-:W-:Y:S04]  /*4ba30*/  BSSY.RECONVERGENT B0, `(.L_x_12957) ;  /* 0x0000015000007945 */ /* 0x000fe80003800200 */
[----:B-1----:R-:W-:Y:S05]  /*4ba40*/  @P0 BRA `(.L_x_12958) ;  /* 0x00000000004c0947 */ /* 0x002fea0003800000 */
[----:B------:R-:W1:Y:S02]  /*4ba50*/  QSPC.E.S P0, RZ, [R24] ;  /* 0x0000000018ff73aa */ /* 0x000e640000000500 */
[----:B-1----:R-:W-:Y:S05]  /*4ba60*/  @!P0 BRA `(.L_x_12959) ;  /* 0x0000000000188947 */ /* 0x002fea0003800000 */
[----:B------:R-:W-:-:S07]  /*4ba70*/  MOV R8, R24 ;  /* 0x0000001800087202 */ /* 0x000fce0000000f00 */
.L_x_12960:
[----:B------:R-:W1:Y:S02]  /*4ba80*/  LDS R24, [R8] ;  /* 0x0000000008187984 */ /* 0x000e640000000800 */
[----:B-1----:R-:W-:-:S05]  /*4ba90*/  FADD R25, R15, R24 ;  /* 0x000000180f197221 */ /* 0x002fca0000000000 */
[----:B------:R-:W1:Y:S02]  /*4baa0*/  ATOMS.CAST.SPIN P0, [R8], R24, R25 ;  /* 0x000000180800758d */ /* 0x000e640001800019 */
[----:B-1----:R-:W-:Y:S05]  /*4bab0*/  @!P0 BRA `(.L_x_12960) ;  /* 0xfffffffc00f08947 */ /* 0x002fea000383ffff */
[----:B------:R-:W-:Y:S05]  /*4bac0*/  BRA `(.L_x_12958) ;  /* 0x00000000002c7947 */ /* 0x000fea0003800000 */
.L_x_12959:
[----:B------:R-:W1:Y:S02]  /*4bad0*/  QSPC.E.D P0, RZ, [R24] ;  /* 0x0000000018ff73aa */ /* 0x000e640000000700 */
[----:B-1----:R-:W-:Y:S05]  /*4bae0*/  @!P0 BRA `(.L_x_12961) ;  /* 0x0000000000188947 */ /* 0x002fea0003800000 */
.L_x_12962:
[----:B------:R-:W2:Y:S02]  /*4baf0*/  LD.E R32, [R24] ;  /* 0x0000000018207980 */ /* 0x000ea40000100900 */
[----:B--2---:R-:W-:-:S06]  /*4bb00*/  FADD R33, R15, R32 ;  /* 0x000000200f217221 */ /* 0x004fcc0000000000 */
[----:B------:R-:W2:Y:S02]  /*4bb10*/  ATOM.E.CAST.SPIN PT, R33, [R24], R32, R33 ;  /* 0x000000201821738b */ /* 0x000ea400019e0121 */
[----:B--2---:R-:W-:-:S13]  /*4bb20*/  ISETP.EQ.U32.AND P0, PT, R33, 0x1, PT ;  /* 0x000000012100780c */ /* 0x004fda0003f02070 */
[----:B------:R-:W-:Y:S05]  /*4bb30*/  @!P0 BRA `(.L_x_12962) ;  /* 0xfffffffc00ec8947 */ /* 0x000fea000383ffff */
[----:B------:R-:W-:Y:S05]  /*4bb40*/  BRA `(.L_x_12958) ;  /* 0x00000000000c7947 */ /* 0x000fea0003800000 */
.L_x_12961:
[----:B------:R-:W2:Y:S02]  /*4bb50*/  LD.E R8, desc[UR8][R24.64] ;  /* 0x0000000818087980 */ /* 0x000ea4000c101900 */
[----:B--2---:R-:W-:-:S05]  /*4bb60*/  FADD R11, R15, R8 ;  /* 0x000000080f0b7221 */ /* 0x004fca0000000000 */
[----:B------:R1:W-:Y:S02]  /*4bb70*/  ST.E desc[UR8][R24.64], R11 ;  /* 0x0000000b18007985 */ /* 0x0003e4000c101908 */
.L_x_12958:
[----:B------:R-:W-:Y:S05]  /*4bb80*/  BSYNC.RECONVERGENT B0 ;  /* 0x0000000000007941 */ /* 0x000fea0003800200 */
.L_x_12957:
[----:B-1----:R-:W-:Y:S01]  /*4bb90*/  FFMA R11, R9, R49, R16 ;  /* 0x00000031090b7223 */ /* 0x002fe20000000010 */
        /* <DEDUP_REMOVED lines=8> */
.L_x_12966:
[----:B------:R-:W0:Y:S02]  /*4bc20*/  LDS R8, [R11] ;  /* 0x000000000b087984 */ /* 0x000e240000000800 */
[----:B0-----:R-:W-:-:S05]  /*4bc30*/  FADD R9, R17, R8 ;  /* 0x0000000811097221 */ /* 0x001fca0000000000 */
[----:B------:R-:W0:Y:S02]  /*4bc40*/  ATOMS.CAST.SPIN P0, [R11], R8, R9 ;  /* 0x000000080b00758d */ /* 0x000e240001800009 */
[----:B0-----:R-:W-:Y:S05]  /*4bc50*/  @!P0 BRA `(.L_x_12966) ;  /* 0xfffffffc00f08947 */ /* 0x001fea000383ffff */
[----:B------:R-:W-:Y:S05]  /*4bc60*/  BRA `(.L_x_12964) ;  /* 0x00000000002c7947 */ /* 0x000fea0003800000 */
.L_x_12965:
[----:B------:R-:W0:Y:S02]  /*4bc70*/  QSPC.E.D P0, RZ, [R8] ;  /* 0x0000000008ff73aa */ /* 0x000e240000000700 */
[----:B0-----:R-:W-:Y:S05]  /*4bc80*/  @!P0 BRA `(.L_x_12967) ;  /* 0x0000000000188947 */ /* 0x001fea0003800000 */
.L_x_12968:
[----:B------:R-:W2:Y:S02]  /*4bc90*/  LD.E R24, [R8] ;  /* 0x0000000008187980 */ /* 0x000ea40000100900 */
[----:B--2---:R-:W-:-:S06]  /*4bca0*/  FADD R25, R17, R24 ;  /* 0x0000001811197221 */ /* 0x004fcc0000000000 */
[----:B------:R-:W2:Y:S02]  /*4bcb0*/  ATOM.E.CAST.SPIN PT, R25, [R8], R24, R25 ;  /* 0x000000180819738b */ /* 0x000ea400019e0119 */
[----:B--2---:R-:W-:-:S13]  /*4bcc0*/  ISETP.EQ.U32.AND P0, PT, R25, 0x1, PT ;  /* 0x000000011900780c */ /* 0x004fda0003f02070 */
[----:B------:R-:W-:Y:S05]  /*4bcd0*/  @!P0 BRA `(.L_x_12968) ;  /* 0xfffffffc00ec8947 */ /* 0x000fea000383ffff */
[----:B------:R-:W-:Y:S05]  /*4bce0*/  BRA `(.L_x_12964) ;  /* 0x00000000000c7947 */ /* 0x000fea0003800000 */
.L_x_12967:
[----:B------:R-:W2:Y:S02]  /*4bcf0*/  LD.E R11, desc[UR8][R8.64] ;  /* 0x00000008080b7980 */ /* 0x000ea4000c101900 */
[----:B--2---:R-:W-:-:S05]  /*4bd00*/  FADD R11, R17, R11 ;  /* 0x0000000b110b7221 */ /* 0x004fca0000000000 */
[----:B------:R0:W-:Y:S02]  /*4bd10*/  ST.E desc[UR8][R8.64], R11 ;  /* 0x0000000b08007985 */ /* 0x0001e4000c101908 */
.L_x_12964:
[----:B------:R-:W-:Y:S05]  /*4bd20*/  BSYNC.RECONVERGENT B0 ;  /* 0x0000000000007941 */ /* 0x000fea0003800200 */
.L_x_12963:
[----:B0-----:R-:W-:-:S05]  /*4bd30*/  IMAD.WIDE R8, R4, 0x4, R20 ;  /* 0x0000000404087825 */ /* 0x001fca00078e0214 */
[----:B------:R0:W-:Y:S01]  /*4bd40*/  ATOM.E.ADD.F32.FTZ.RN.STRONG.GPU P0, RZ, desc[UR8][R8.64], R15 ;  /* 0x8000000f08ff79a2 */ /* 0x0001e2000c10f308 */
[----:B------:R-:W-:Y:S04]  /*4bd50*/  BSSY.RECONVERGENT B0, `(.L_x_12969) ;  /* 0x0000015000007945 */ /* 0x000fe80003800200 */
[----:B0-----:R-:W-:Y:S05]  /*4bd60*/  @P0 BRA `(.L_x_12970) ;  /* 0x00000000004c0947 */ /* 0x001fea0003800000 */
[----:B------:R-:W0:Y:S02]  /*4bd70*/  QSPC.E.S P0, RZ, [R8] ;  /* 0x0000000008ff73aa */ /* 0x000e240000000500 */
[----:B0-----:R-:W-:Y:S05]  /*4bd80*/  @!P0 BRA `(.L_x_12971) ;  /* 0x0000000000188947 */ /* 0x001fea0003800000 */
[----:B------:R-:W-:-:S07]  /*4bd90*/  MOV R11, R8 ;  /* 0x00000008000b7202 */ /* 0x000fce0000000f00 */
.L_x_12972:
[----:B------:R-:W0:Y:S02]  /*4bda0*/  LDS R8, [R11] ;  /* 0x000000000b087984 */ /* 0x000e240000000800 */
[----:B0-----:R-:W-:-:S05]  /*4bdb0*/  FADD R9, R15, R8 ;  /* 0x000000080f097221 */ /* 0x001fca0000000000 */
[----:B------:R-:W0:Y:S02]  /*4bdc0*/  ATOMS.CAST.SPIN P0, [R11], R8, R9 ;  /* 0x000000080b00758d */ /* 0x000e240001800009 */
[----:B0-----:R-:W-:Y:S05]  /*4bdd0*/  @!P0 BRA `(.L_x_12972) ;  /* 0xfffffffc00f08947 */ /* 0x001fea000383ffff */
[----:B------:R-:W-:Y:S05]  /*4bde0*/  BRA `(.L_x_12970) ;  /* 0x00000000002c7947 */ /* 0x000fea0003800000 */
.L_x_12971:
[----:B------:R-:W0:Y:S02]  /*4bdf0*/  QSPC.E.D P0, RZ, [R8] ;  /* 0x0000000008ff73aa */ /* 0x000e240000000700 */
[----:B0-----:R-:W-:Y:S05]  /*4be00*/  @!P0 BRA `(.L_x_12973) ;  /* 0x0000000000188947 */ /* 0x001fea0003800000 */
.L_x_12974:
[----:B------:R-:W2:Y:S02]  /*4be10*/  LD.E R24, [R8] ;  /* 0x0000000008187980 */ /* 0x000ea40000100900 */
[----:B--2---:R-:W-:-:S06]  /*4be20*/  FADD R25, R15, R24 ;  /* 0x000000180f197221 */ /* 0x004fcc0000000000 */
[----:B------:R-:W2:Y:S02]  /*4be30*/  ATOM.E.CAST.SPIN PT, R25, [R8], R24, R25 ;  /* 0x000000180819738b */ /* 0x000ea400019e0119 */
[----:B--2---:R-:W-:-:S13]  /*4be40*/  ISETP.EQ.U32.AND P0, PT, R25, 0x1, PT ;  /* 0x000000011900780c */ /* 0x004fda0003f02070 */
[----:B------:R-:W-:Y:S05]  /*4be50*/  @!P0 BRA `(.L_x_12974) ;  /* 0xfffffffc00ec8947 */ /* 0x000fea000383ffff */
[----:B------:R-:W-:Y:S05]  /*4be60*/  BRA `(.L_x_12970) ;  /* 0x00000000000c7947 */ /* 0x000fea0003800000 */
.L_x_12973:
[----:B------:R-:W2:Y:S02]  /*4be70*/  LD.E R24, desc[UR8][R8.64] ;  /* 0x0000000808187980 */ /* 0x000ea4000c101900 */
[----:B--2---:R-:W-:-:S05]  /*4be80*/  FADD R11, R15, R24 ;  /* 0x000000180f0b7221 */ /* 0x004fca0000000000 */
[----:B------:R0:W-:Y:S02]  /*4be90*/  ST.E desc[UR8][R8.64], R11 ;  /* 0x0000000b08007985 */ /* 0x0001e4000c101908 */
.L_x_12970:
[----:B------:R-:W-:Y:S05]  /*4bea0*/  BSYNC.RECONVERGENT B0 ;  /* 0x0000000000007941 */ /* 0x000fea0003800200 */
.L_x_12969:
        /* <DEDUP_REMOVED lines=10> */
.L_x_12978:
[----:B------:R-:W0:Y:S02]  /*4bf50*/  LDS R8, [R22] ;  /* 0x0000000016087984 */ /* 0x000e240000000800 */
[----:B0-----:R-:W-:-:S05]  /*4bf60*/  FADD R9, R19, R8 ;  /* 0x0000000813097221 */ /* 0x001fca0000000000 */
[----:B------:R-:W0:Y:S02]  /*4bf70*/  ATOMS.CAST.SPIN P0, [R22], R8, R9 ;  /* 0x000000081600758d */ /* 0x000e240001800009 */
[----:B0-----:R-:W-:Y:S05]  /*4bf80*/  @!P0 BRA `(.L_x_12978) ;  /* 0xfffffffc00f08947 */ /* 0x001fea000383ffff */
[----:B------:R-:W-:Y:S05]  /*4bf90*/  BRA `(.L_x_12976) ;  /* 0x00000000002c7947 */ /* 0x000fea0003800000 */
.L_x_12977:
[----:B------:R-:W0:Y:S02]  /*4bfa0*/  QSPC.E.D P0, RZ, [R22] ;  /* 0x0000000016ff73aa */ /* 0x000e240000000700 */
[----:B0-----:R-:W-:Y:S05]  /*4bfb0*/  @!P0 BRA `(.L_x_12979) ;  /* 0x0000000000188947 */ /* 0x001fea0003800000 */
.L_x_12980:
[----:B------:R-:W2:Y:S02]  /*4bfc0*/  LD.E R8, [R22] ;  /* 0x0000000016087980 */ /* 0x000ea40000100900 */
[----:B--2---:R-:W-:-:S06]  /*4bfd0*/  FADD R9, R19, R8 ;  /* 0x0000000813097221 */ /* 0x004fcc0000000000 */
[----:B------:R-:W2:Y:S02]  /*4bfe0*/  ATOM.E.CAST.SPIN PT, R9, [R22], R8, R9 ;  /* 0x000000081609738b */ /* 0x000ea400019e0109 */
[----:B--2---:R-:W-:-:S13]  /*4bff0*/  ISETP.EQ.U32.AND P0, PT, R9, 0x1, PT ;  /* 0x000000010900780c */ /* 0x004fda0003f02070 */
[----:B------:R-:W-:Y:S05]  /*4c000*/  @!P0 BRA `(.L_x_12980) ;  /* 0xfffffffc00ec8947 */ /* 0x000fea000383ffff */
[----:B------:R-:W-:Y:S05]  /*4c010*/  BRA `(.L_x_12976) ;  /* 0x00000000000c7947 */ /* 0x000fea0003800000 */
.L_x_12979:
[----:B------:R-:W2:Y:S02]  /*4c020*/  LD.E R8, desc[UR8][R22.64] ;  /* 0x0000000816087980 */ /* 0x000ea4000c101900 */
[----:B--2---:R-:W-:-:S05]  /*4c030*/  FADD R9, R19, R8 ;  /* 0x0000000813097221 */ /* 0x004fca0000000000 */
[----:B------:R0:W-:Y:S02]  /*4c040*/  ST.E desc[UR8][R22.64], R9 ;  /* 0x0000000916007985 */ /* 0x0001e4000c101908 */
.L_x_12976:
[----:B------:R-:W-:Y:S05]  /*4c050*/  BSYNC.RECONVERGENT B0 ;  /* 0x0000000000007941 */ /* 0x000fea0003800200 */
.L_x_12975:
        /* <DEDUP_REMOVED lines=8> */
.L_x_12984:
[----:B------:R-:W0:Y:S02]  /*4c0e0*/  LDS R8, [R20] ;  /* 0x0000000014087984 */ /* 0x000e240000000800 */
[----:B0-----:R-:W-:-:S05]  /*4c0f0*/  FADD R9, R15, R8 ;  /* 0x000000080f097221 */ /* 0x001fca0000000000 */
[----:B------:R-:W0:Y:S02]  /*4c100*/  ATOMS.CAST.SPIN P0, [R20], R8, R9 ;  /* 0x000000081400758d */ /* 0x000e240001800009 */
[----:B0-----:R-:W-:Y:S05]  /*4c110*/  @!P0 BRA `(.L_x_12984) ;  /* 0xfffffffc00f08947 */ /* 0x001fea000383ffff */
[----:B------:R-:W-:Y:S05]  /*4c120*/  BRA `(.L_x_12982) ;  /* 0x00000000002c7947 */ /* 0x000fea0003800000 */
.L_x_12983:
[----:B------:R-:W1:Y:S02]  /*4c130*/  QSPC.E.D P0, RZ, [R20] ;  /* 0x0000000014ff73aa */ /* 0x000e640000000700 */
[----:B-1----:R-:W-:Y:S05]  /*4c140*/  @!P0 BRA `(.L_x_12985) ;  /* 0x0000000000188947 */ /* 0x002fea0003800000 */
.L_x_12986:
[----:B------:R-:W0:Y:S02]  /*4c150*/  LD.E R8, [R20] ;  /* 0x0000000014087980 */ /* 0x000e240000100900 */
[----:B0-----:R-:W-:-:S06]  /*4c160*/  FADD R9, R15, R8 ;  /* 0x000000080f097221 */ /* 0x001fcc0000000000 */
[----:B------:R-:W2:Y:S02]  /*4c170*/  ATOM.E.CAST.SPIN PT, R9, [R20], R8, R9 ;  /* 0x000000081409738b */ /* 0x000ea400019e0109 */
[----:B--2---:R-:W-:-:S13]  /*4c180*/  ISETP.EQ.U32.AND P0, PT, R9, 0x1, PT ;  /* 0x000000010900780c */ /* 0x004fda0003f02070 */
[----:B------:R-:W-:Y:S05]  /*4c190*/  @!P0 BRA `(.L_x_12986) ;  /* 0xfffffffc00ec8947 */ /* 0x000fea000383ffff */
[----:B------:R-:W-:Y:S05]  /*4c1a0*/  BRA `(.L_x_12982) ;  /* 0x00000000000c7947 */ /* 0x000fea0003800000 */
.L_x_12985:
[----:B------:R-:W0:Y:S02]  /*4c1b0*/  LD.E R8, desc[UR8][R20.64] ;  /* 0x0000000814087980 */ /* 0x000e24000c101900 */
[----:B0-----:R-:W-:-:S05]  /*4c1c0*/  FADD R9, R15, R8 ;  /* 0x000000080f097221 */ /* 0x001fca0000000000 */
[----:B------:R1:W-:Y:S02]  /*4c1d0*/  ST.E desc[UR8][R20.64], R9 ;  /* 0x0000000914007985 */ /* 0x0003e4000c101908 */
.L_x_12982:
[----:B------:R-:W-:Y:S05]  /*4c1e0*/  BSYNC.RECONVERGENT B0 ;  /* 0x0000000000007941 */ /* 0x000fea0003800200 */
.L_x_12981:
[----:B------:R-:W-:-:S03]  /*4c1f0*/  UMOV UR4, 0xffffffff ;  /* 0xffffffff00047882 */ /* 0x000fc60000000000 */
[----:B------:R-:W-:Y:S05]  /*4c200*/  BRA.DIV UR4, `(.L_x_12987) ;  /* 0x0000031a04a07947 */ /* 0x000fea000b800000 */
[----:B------:R-:W0:Y:S04]  /*4c210*/  LDL R11, [R1+0x74] ;  /* 0x00007400010b7983 */ /* 0x000e280000100800 */
[----:B------:R-:W1:Y:S04]  /*4c220*/  LDL R17, [R1+0xcc] ;  /* 0x0000cc0001117983 */ /* 0x000e680000100800 */
[----:B------:R2:W3:Y:S04]  /*4c230*/  SHFL.IDX PT, R8, R14, 0x5, 0x181f ;  /* 0x00b81f000e087f89 */ /* 0x0004e800000e0000 */
[----:B0-----:R2:W0:Y:S04]  /*4c240*/  SHFL.IDX PT, R22, R11, 0x5, 0x181f ;  /* 0x00b81f000b167f89 */ /* 0x00142800000e0000 */
[----:B-1-3--:R2:W1:Y:S02]  /*4c250*/  SHFL.IDX PT, R9, R17, 0x5, 0x181f ;  /* 0x00b81f0011097f89 */ /* 0x00a46400000e0000 */
.L_x_13963:
[----:B--2---:R-:W2:Y:S01]  /*4c260*/  LDL.LU R11, [R1+0x70] ;  /* 0x00007000010b7983 */ /* 0x004ea20000300800 */
[----:B-1----:R-:W-:-:S04]  /*4c270*/  IMAD R8, R8, R60, R9 ;  /* 0x0000003c08087224 */ /* 0x002fc800078e0209 */
        /* <DEDUP_REMOVED lines=17> */
.L_x_12991:
[----:B------:R-:W0:Y:S02]  /*4c390*/  LDS R8, [R22] ;  /* 0x0000000016087984 */ /* 0x000e240000000800 */
[----:B0-----:R-:W-:-:S05]  /*4c3a0*/  FADD R9, R19, R8 ;  /* 0x0000000813097221 */ /* 0x001fca0000000000 */
[----:B------:R-:W0:Y:S02]  /*4c3b0*/  ATOMS.CAST.SPIN P0, [R22], R8, R9 ;  /* 0x000000081600758d */ /* 0x000e240001800009 */
[----:B0-----:R-:W-:Y:S05]  /*4c3c0*/  @!P0 BRA `(.L_x_12991) ;  /* 0xfffffffc00f08947 */ /* 0x001fea000383ffff */
[----:B------:R-:W-:Y:S05]  /*4c3d0*/  BRA `(.L_x_12989) ;  /* 0x00000000002c7947 */ /* 0x000fea0003800000 */
.L_x_12990:
[----:B------:R-:W0:Y:S02]  /*4c3e0*/  QSPC.E.D P0, RZ, [R20] ;  /* 0x0000000014ff73aa */ /* 0x000e240000000700 */
[----:B0-----:R-:W-:Y:S05]  /*4c3f0*/  @!P0 BRA `(.L_x_12992) ;  /* 0x0000000000188947 */ /* 0x001fea0003800000 */
.L_x_12993:
[----:B------:R-:W2:Y:S02]  /*4c400*/  LD.E R8, [R20] ;  /* 0x0000000014087980 */ /* 0x000ea40000100900 */
[----:B--2---:R-:W-:-:S06]  /*4c410*/  FADD R9, R19, R8 ;  /* 0x0000000813097221 */ /* 0x004fcc0000000000 */
[----:B------:R-:W2:Y:S02]  /*4c420*/  ATOM.E.CAST.SPIN PT, R9, [R20], R8, R9 ;  /* 0x000000081409738b */ /* 0x000ea400019e0109 */
[----:B--2---:R-:W-:-:S13]  /*4c430*/  ISETP.EQ.U32.AND P0, PT, R9, 0x1, PT ;  /* 0x000000010900780c */ /* 0x004fda0003f02070 */
[----:B------:R-:W-:Y:S05]  /*4c440*/  @!P0 BRA `(.L_x_12993) ;  /* 0xfffffffc00ec8947 */ /* 0x000fea000383ffff */
[----:B------:R-:W-:Y:S05]  /*4c450*/  BRA `(.L_x_12989) ;  /* 0x00000000000c7947 */ /* 0x000fea0003800000 */
.L_x_12992:
[----:B------:R-:W2:Y:S02]  /*4c460*/  LD.E R8, desc[UR8][R20.64] ;  /* 0x0000000814087980 */ /* 0x000ea4000c101900 */
[----:B--2---:R-:W-:-:S05]  /*4c470*/  FADD R9, R19, R8 ;  /* 0x0000000813097221 */ /* 0x004fca0000000000 */
[----:B------:R0:W-:Y:S02]  /*4c480*/  ST.E desc[UR8][R20.64], R9 ;  /* 0x0000000914007985 */ /* 0x0001e4000c101908 */
.L_x_12989:
[----:B------:R-:W-:Y:S05]  /*4c490*/  BSYNC.RECONVERGENT B0 ;  /* 0x0000000000007941 */ /* 0x000fea0003800200 */
.L_x_12988:
        /* <DEDUP_REMOVED lines=9> */
.L_x_12997:
[----:B------:R-:W0:Y:S02]  /*4c530*/  LDS R22, [R11] ;  /* 0x000000000b167984 */ /* 0x000e240000000800 */
[----:B0-----:R-:W-:-:S05]  /*4c540*/  FADD R23, R15, R22 ;  /* 0x000000160f177221 */ /* 0x001fca0000000000 */
[----:B------:R-:W0:Y:S02]  /*4c550*/  ATOMS.CAST.SPIN P0, [R11], R22, R23 ;  /* 0x000000160b00758d */ /* 0x000e240001800017 */
[----:B0-----:R-:W-:Y:S05]  /*4c560*/  @!P0 BRA `(.L_x_12997) ;  /* 0xfffffffc00f08947 */ /* 0x001fea000383ffff */
[----:B------:R-:W-:Y:S05]  /*4c570*/  BRA `(.L_x_12995) ;  /* 0x00000000002c7947 */ /* 0x000fea0003800000 */
.L_x_12996:
[----:B------:R-:W0:Y:S02]  /*4c580*/  QSPC.E.D P0, RZ, [R8] ;  /* 0x0000000008ff73aa */ /* 0x000e240000000700 */
[----:B0-----:R-:W-:Y:S05]  /*4c590*/  @!P0 BRA `(.L_x_12998) ;  /* 0x0000000000188947 */ /* 0x001fea0003800000 */
.L_x_12999:
[----:B------:R-:W2:Y:S02]  /*4c5a0*/  LD.E R22, [R8] ;  /* 0x0000000008167980 */ /* 0x000ea40000100900 */
[----:B--2---:R-:W-:-:S06]  /*4c5b0*/  FADD R23, R15, R22 ;  /* 0x000000160f177221 */ /* 0x004fcc0000000000 */
[----:B------:R-:W2:Y:S02]  /*4c5c0*/  ATOM.E.CAST.SPIN PT, R23, [R8], R22, R23 ;  /* 0x000000160817738b */ /* 0x000ea400019e0117 */
[----:B--2---:R-:W-:-:S13]  /*4c5d0*/  ISETP.EQ.U32.AND P0, PT, R23, 0x1, PT ;  /* 0x000000011700780c */ /* 0x004fda0003f02070 */
[----:B------:R-:W-:Y:S05]  /*4c5e0*/  @!P0 BRA `(.L_x_12999) ;  /* 0xfffffffc00ec8947 */ /* 0x000fea000383ffff */
[----:B------:R-:W-:Y:S05]  /*4c5f0*/  BRA `(.L_x_12995) ;  /* 0x00000000000c7947 */ /* 0x000fea0003800000 */
.L_x_12998:
[----:B------:R-:W2:Y:S02]  /*4c600*/  LD.E R22, desc[UR8][R8.64] ;  /* 0x0000000808167980 */ /* 0x000ea4000c101900 */
[----:B--2---:R-:W-:-:S05]  /*4c610*/  FADD R11, R15, R22 ;  /* 0x000000160f0b7221 */ /* 0x004fca0000000000 */
[----:B------:R0:W-:Y:S02]  /*4c620*/  ST.E desc[UR8][R8.64], R11 ;  /* 0x0000000b08007985 */ /* 0x0001e4000c101908 */
.L_x_12995:
[----:B------:R-:W-:Y:S05]  /*4c630*/  BSYNC.RECONVERGENT B0 ;  /* 0x0000000000007941 */ /* 0x000fea0003800200 */
.L_x_12994:
        /* <DEDUP_REMOVED lines=10> */
.L_x_13003:
[----:B------:R-:W0:Y:S02]  /*4c6e0*/  LDS R22, [R11] ;  /* 0x000000000b167984 */ /* 0x000e240000000800 */
[----:B0-----:R-:W-:-:S05]  /*4c6f0*/  FADD R23, R17, R22 ;  /* 0x0000001611177221 */ /* 0x001fca0000000000 */
[----:B------:R-:W0:Y:S02]  /*4c700*/  ATOMS.CAST.SPIN P0, [R11], R22, R23 ;  /* 0x000000160b00758d */ /* 0x000e240001800017 */
[----:B0-----:R-:W-:Y:S05]  /*4c710*/  @!P0 BRA `(.L_x_13003) ;  /* 0xfffffffc00f08947 */ /* 0x001fea000383ffff */
[----:B------:R-:W-:Y:S05]  /*4c720*/  BRA `(.L_x_13001) ;  /* 0x00000000002c7947 */ /* 0x000fea0003800000 */
.L_x_13002:
[----:B------:R-:W0:Y:S02]  /*4c730*/  QSPC.E.D P0, RZ, [R22] ;  /* 0x0000000016ff73aa */ /* 0x000e240000000700 */
[----:B0-----:R-:W-:Y:S05]  /*4c740*/  @!P0 BRA `(.L_x_13004) ;  /* 0x0000000000188947 */ /* 0x001fea0003800000 */
.L_x_13005:
[----:B------:R-:W2:Y:S02]  /*4c750*/  LD.E R24, [R22] ;  /* 0x0000000016187980 */ /* 0x000ea40000100900 */
[----:B--2---:R-:W-:-:S06]  /*4c760*/  FADD R25, R17, R24 ;  /* 0x0000001811197221 */ /* 0x004fcc0000000000 */
[----:B------:R-:W2:Y:S02]  /*4c770*/  ATOM.E.CAST.SPIN PT, R25, [R22], R24, R25 ;  /* 0x000000181619738b */ /* 0x000ea400019e0119 */
[----:B--2---:R-:W-:-:S13]  /*4c780*/  ISETP.EQ.U32.AND P0, PT, R25, 0x1, PT ;  /* 0x000000011900780c */ /* 0x004fda0003f02070 */
[----:B------:R-:W-:Y:S05]  /*4c790*/  @!P0 BRA `(.L_x_13005) ;  /* 0xfffffffc00ec8947 */ /* 0x000fea000383ffff */
[----:B------:R-:W-:Y:S05]  /*4c7a0*/  BRA `(.L_x_13001) ;  /* 0x00000000000c7947 */ /* 0x000fea0003800000 */
.L_x_13004:
[----:B------:R-:W2:Y:S02]  /*4c7b0*/  LD.E R11, desc[UR8][R22.64] ;  /* 0x00000008160b7980 */ /* 0x000ea4000c101900 */
[----:B--2---:R-:W-:-:S05]  /*4c7c0*/  FADD R11, R17, R11 ;  /* 0x0000000b110b7221 */ /* 0x004fca0000000000 */
[----:B------:R0:W-:Y:S02]  /*4c7d0*/  ST.E desc[UR8][R22.64], R11 ;  /* 0x0000000b16007985 */ /* 0x0001e4000c101908 */
.L_x_13001:
[----:B------:R-:W-:Y:S05]  /*4c7e0*/  BSYNC.RECONVERGENT B0 ;  /* 0x0000000000007941 */ /* 0x000fea0003800200 */
.L_x_13000:
[----:B0-----:R-:W-:-:S05]  /*4c7f0*/  IMAD.WIDE R22, R60, 0x4, R8 ;  /* 0x000000043c167825 */ /* 0x001fca00078e0208 */
[----:B------:R0:W-:Y:S01]  /*4c800*/  ATOM.E.ADD.F32.FTZ.RN.STRONG.GPU P0, RZ, desc[UR8][R22.64], R15 ;  /* 0x8000000f16ff79a2 */ /* 0x0001e2000c10f308 */
[----:B------:R-:W-:Y:S04]  /*4c810*/  BSSY.RECONVERGENT B0, `(.L_x_13006) ;  /* 0x0000015000007945 */ /* 0x000fe80003800200 */
[----:B0-----:R-:W-:Y:S05]  /*4c820*/  @P0 BRA `(.L_x_13007) ;  /* 0x00000000004c0947 */ /* 0x001fea0003800000 */
[----:B------:R-:W0:Y:S02]  /*4c830*/  QSPC.E.S P0, RZ, [R22] ;  /* 0x0000000016ff73aa */ /* 0x000e240000000500 */
[----:B0-----:R-:W-:Y:S05]  /*4c840*/  @!P0 BRA `(.L_x_13008) ;  /* 0x0000000000188947 */ /* 0x001fea0003800000 */
[----:B------:R-:W-:-:S07]  /*4c850*/  MOV R11, R22 ;  /* 0x00000016000b7202 */ /* 0x000fce0000000f00 */
.L_x_13009:
[----:B------:R-:W0:Y:S02]  /*4c860*/  LDS R22, [R11] ;  /* 0x000000000b167984 */ /* 0x000e240000000800 */
[----:B0-----:R-:W-:-:S05]  /*4c870*/  FADD R23, R15, R22 ;  /* 0x000000160f177221 */ /* 0x001fca0000000000 */
[----:B------:R-:W0:Y:S02]  /*4c880*/  ATOMS.CAST.SPIN P0, [R11], R22, R23 ;  /* 0x000000160b00758d */ /* 0x000e240001800017 */
[----:B0-----:R-:W-:Y:S05]  /*4c890*/  @!P0 BRA `(.L_x_13009) ;  /* 0xfffffffc00f08947 */ /* 0x001fea000383ffff */
[----:B------:R-:W-:Y:S05]  /*4c8a0*/  BRA `(.L_x_13007) ;  /* 0x00000000002c7947 */ /* 0x000fea0003800000 */
.L_x_13008:
[----:B------:R-:W0:Y:S02]  /*4c8b0*/  QSPC.E.D P0, RZ, [R22] ;  /* 0x0000000016ff73aa */ /* 0x000e240000000700 */
[----:B0-----:R-:W-:Y:S05]  /*4c8c0*/  @!P0 BRA `(.L_x_13010) ;  /* 0x0000000000188947 */ /* 0x001fea0003800000 */
.L_x_13011:
[----:B------:R-:W2:Y:S02]  /*4c8d0*/  LD.E R24, [R22] ;  /* 0x0000000016187980 */ /* 0x000ea40000100900 */
[----:B--2---:R-:W-:-:S06]  /*4c8e0*/  FADD R25, R15, R24 ;  /* 0x000000180f197221 */ /* 0x004fcc0000000000 */
[----:B------:R-:W2:Y:S02]  /*4c8f0*/  ATOM.E.CAST.SPIN PT, R25, [R22], R24, R25 ;  /* 0x000000181619738b */ /* 0x000ea400019e0119 */
[----:B--2---:R-:W-:-:S13]  /*4c900*/  ISETP.EQ.U32.AND P0, PT, R25, 0x1, PT ;  /* 0x000000011900780c */ /* 0x004fda0003f02070 */
[----:B------:R-:W-:Y:S05]  /*4c910*/  @!P0 BRA `(.L_x_13011) ;  /* 0xfffffffc00ec8947 */ /* 0x000fea000383ffff */
[----:B------:R-:W-:Y:S05]  /*4c920*/  BRA `(.L_x_13007) ;  /* 0x00000000000c7947 */ /* 0x000fea0003800000 */
.L_x_13010:
[----:B------:R-:W2:Y:S02]  /*4c930*/  LD.E R24, desc[UR8][R22.64] ;  /* 0x0000000816187980 */ /* 0x000ea4000c101900 */
[----:B--2---:R-:W-:-:S05]  /*4c940*/  FADD R11, R15, R24 ;  /* 0x000000180f0b7221 */ /* 0x004fca0000000000 */
[----:B------:R0:W-:Y:S02]  /*4c950*/  ST.E desc[UR8][R22.64], R11 ;  /* 0x0000000b16007985 */ /* 0x0001e4000c101908 */
.L_x_13007:
[----:B------:R-:W-:Y:S05]  /*4c960*/  BSYNC.RECONVERGENT B0 ;  /* 0x0000000000007941 */ /* 0x000fea0003800200 */
.L_x_13006:
        /* <DEDUP_REMOVED lines=10> */
.L_x_13015:
[----:B------:R-:W0:Y:S02]  /*4ca10*/  LDS R22, [R11] ;  /* 0x000000000b167984 */ /* 0x000e240000000800 */
[----:B0-----:R-:W-:-:S05]  /*4ca20*/  FADD R23, R17, R22 ;  /* 0x0000001611177221 */ /* 0x001fca0000000000 */
[----:B------:R-:W0:Y:S02]  /*4ca30*/  ATOMS.CAST.SPIN P0, [R11], R22, R23 ;  /* 0x000000160b00758d */ /* 0x000e240001800017 */
[----:B0-----:R-:W-:Y:S05]  /*4ca40*/  @!P0 BRA `(.L_x_13015) ;  /* 0xfffffffc00f08947 */ /* 0x001fea000383ffff */
[----:B------:R-:W-:Y:S05]  /*4ca50*/  BRA `(.L_x_13013) ;  /* 0x00000000002c7947 */ /* 0x000fea0003800000 */
.L_x_13014:
[----:B------:R-:W0:Y:S02]  /*4ca60*/  QSPC.E.D P0, RZ, [R22] ;  /* 0x0000000016ff73aa */ /* 0x000e240000000700 */
[----:B0-----:R-:W-:Y:S05]  /*4ca70*/  @!P0 BRA `(.L_x_13016) ;  /* 0x0000000000188947 */ /* 0x001fea0003800000 */
.L_x_13017:
[----:B------:R-:W2:Y:S02]  /*4ca80*/  LD.E R24, [R22] ;  /* 0x0000000016187980 */ /* 0x000ea40000100900 */
[----:B--2---:R-:W-:-:S06]  /*4ca90*/  FADD R25, R17, R24 ;  /* 0x0000001811197221 */ /* 0x004fcc0000000000 */
[----:B------:R-:W2:Y:S02]  /*4caa0*/  ATOM.E.CAST.SPIN PT, R25, [R22], R24, R25 ;  /* 0x000000181619738b */ /* 0x000ea400019e0119 */
[----:B--2---:R-:W-:-:S13]  /*4cab0*/  ISETP.EQ.U32.AND P0, PT, R25, 0x1, PT ;  /* 0x000000011900780c */ /* 0x004fda0003f02070 */
[----:B------:R-:W-:Y:S05]  /*4cac0*/  @!P0 BRA `(.L_x_13017) ;  /* 0xfffffffc00ec8947 */ /* 0x000fea000383ffff */
[----:B------:R-:W-:Y:S05]  /*4cad0*/  BRA `(.L_x_13013) ;  /* 0x00000000000c7947 */ /* 0x000fea0003800000 */
.L_x_13016:
[----:B------:R-:W2:Y:S02]  /*4cae0*/  LD.E R11, desc[UR8][R22.64] ;  /* 0x00000008160b7980 */ /* 0x000ea4000c101900 */
[----:B--2---:R-:W-:-:S05]  /*4caf0*/  FADD R11, R17, R11 ;  /* 0x0000000b110b7221 */ /* 0x004fca0000000000 */
[----:B------:R0:W-:Y:S02]  /*4cb00*/  ST.E desc[UR8][R22.64], R11 ;  /* 0x0000000b16007985 */ /* 0x0001e4000c101908 */
.L_x_13013:
[----:B------:R-:W-:Y:S05]  /*4cb10*/  BSYNC.RECONVERGENT B0 ;  /* 0x0000000000007941 */ /* 0x000fea0003800200 */
.L_x_13012:
[----:B0-----:R-:W-:-:S05]  /*4cb20*/  IMAD.WIDE R22, R6, 0x4, R8 ;  /* 0x0000000406167825 */ /* 0x001fca00078e0208 */
[----:B------:R0:W-:Y:S01]  /*4cb30*/  ATOM.E.ADD.F32.FTZ.RN.STRONG.GPU P0, RZ, desc[UR8][R22.64], R15 ;  /* 0x8000000f16ff79a2 */ /* 0x0001e2000c10f308 */
[----:B------:R-:W-:Y:S04]  /*4cb40*/  BSSY.RECONVERGENT B0, `(.L_x_13018) ;  /* 0x0000015000007945 */ /* 0x000fe80003800200 */
[----:B0-----:R-:W-:Y:S05]  /*4cb50*/  @P0 BRA `(.L_x_13019) ;  /* 0x00000000004c0947 */ /* 0x001fea0003800000 */
[----:B------:R-:W0:Y:S02]  /*4cb60*/  QSPC.E.S P0, RZ, [R22] ;  /* 0x0000000016ff73aa */ /* 0x000e240000000500 */
[----:B0-----:R-:W-:Y:S05]  /*4cb70*/  @!P0 BRA `(.L_x_13020) ;  /* 0x0000000000188947 */ /* 0x001fea0003800000 */
[----:B------:R-:W-:-:S07]  /*4cb80*/  MOV R11, R22 ;  /* 0x00000016000b7202 */ /* 0x000fce0000000f00 */
.L_x_13021:
[----:B------:R-:W0:Y:S02]  /*4cb90*/  LDS R22, [R11] ;  /* 0x000000000b167984 */ /* 0x000e240000000800 */
[----:B0-----:R-:W-:-:S05]  /*4cba0*/  FADD R23, R15, R22 ;  /* 0x000000160f177221 */ /* 0x001fca0000000000 */
[----:B------:R-:W0:Y:S02]  /*4cbb0*/  ATOMS.CAST.SPIN P0, [R11], R22, R23 ;  /* 0x000000160b00758d */ /* 0x000e240001800017 */
[----:B0-----:R-:W-:Y:S05]  /*4cbc0*/  @!P0 BRA `(.L_x_13021) ;  /* 0xfffffffc00f08947 */ /* 0x001fea000383ffff */
[----:B------:R-:W-:Y:S05]  /*4cbd0*/  BRA `(.L_x_13019) ;  /* 0x00000000002c7947 */ /* 0x000fea0003800000 */
.L_x_13020:
[----:B------:R-:W0:Y:S02]  /*4cbe0*/  QSPC.E.D P0, RZ, [R22] ;  /* 0x0000000016ff73aa */ /* 0x000e240000000700 */
[----:B0-----:R-:W-:Y:S05]  /*4cbf0*/  @!P0 BRA `(.L_x_13022) ;  /* 0x0000000000188947 */ /* 0x001fea0003800000 */
.L_x_13023:
[----:B------:R-:W2:Y:S02]  /*4cc00*/  LD.E R24, [R22] ;  /* 0x0000000016187980 */ /* 0x000ea40000100900 */
[----:B--2---:R-:W-:-:S06]  /*4cc10*/  FADD R25, R15, R24 ;  /* 0x000000180f197221 */ /* 0x004fcc0000000000 */
[----:B------:R-:W2:Y:S02]  /*4cc20*/  ATOM.E.CAST.SPIN PT, R25, [R22], R24, R25 ;  /* 0x000000181619738b */ /* 0x000ea400019e0119 */
[----:B--2---:R-:W-:-:S13]  /*4cc30*/  ISETP.EQ.U32.AND P0, PT, R25, 0x1, PT ;  /* 0x000000011900780c */ /* 0x004fda0003f02070 */
[----:B------:R-:W-:Y:S05]  /*4cc40*/  @!P0 BRA `(.L_x_13023) ;  /* 0xfffffffc00ec8947 */ /* 0x000fea000383ffff */
[----:B------:R-:W-:Y:S05]  /*4cc50*/  BRA `(.L_x_13019) ;  /* 0x00000000000c7947 */ /* 0x000fea0003800000 */
.L_x_13022:
[----:B------:R-:W2:Y:S02]  /*4cc60*/  LD.E R24, desc[UR8][R22.64] ;  /* 0x0000000816187980 */ /* 0x000ea4000c101900 */
[----:B--2---:R-:W-:-:S05]  /*4cc70*/  FADD R11, R15, R24 ;  /* 0x000000180f0b7221 */ /* 0x004fca0000000000 */
[----:B------:R0:W-:Y:S02]  /*4cc80*/  ST.E desc[UR8][R22.64], R11 ;  /* 0x0000000b16007985 */ /* 0x0001e4000c101908 */
.L_x_13019:
[----:B------:R-:W-:Y:S05]  /*4cc90*/  BSYNC.RECONVERGENT B0 ;  /* 0x0000000000007941 */ /* 0x000fea0003800200 */
.L_x_13018:
        /* <DEDUP_REMOVED lines=10> */
.L_x_13027:
[----:B------:R-:W0:Y:S02]  /*4cd40*/  LDS R22, [R11] ;  /* 0x000000000b167984 */ /* 0x000e240000000800 */
[----:B0-----:R-:W-:-:S05]  /*4cd50*/  FADD R23, R17, R22 ;  /* 0x0000001611177221 */ /* 0x001fca0000000000 */
[----:B------:R-:W0:Y:S02]  /*4cd60*/  ATOMS.CAST.SPIN P0, [R11], R22, R23 ;  /* 0x000000160b00758d */ /* 0x000e240001800017 */
[----:B0-----:R-:W-:Y:S05]  /*4cd70*/  @!P0 BRA `(.L_x_13027) ;  /* 0xfffffffc00f08947 */ /* 0x001fea000383ffff */
[----:B------:R-:W-:Y:S05]  /*4cd80*/  BRA `(.L_x_13025) ;  /* 0x00000000002c7947 */ /* 0x000fea0003800000 */
.L_x_13026:
[----:B------:R-:W0:Y:S02]  /*4cd90*/  QSPC.E.D P0, RZ, [R22] ;  /* 0x0000000016ff73aa */ /* 0x000e240000000700 */
[----:B0-----:R-:W-:Y:S05]  /*4cda0*/  @!P0 BRA `(.L_x_13028) ;  /* 0x0000000000188947 */ /* 0x001fea0003800000 */
.L_x_13029:
[----:B------:R-:W2:Y:S02]  /*4cdb0*/  LD.E R24, [R22] ;  /* 0x0000000016187980 */ /* 0x000ea40000100900 */
[----:B--2---:R-:W-:-:S06]  /*4cdc0*/  FADD R25, R17, R24 ;  /* 0x0000001811197221 */ /* 0x004fcc0000000000 */
[----:B------:R-:W2:Y:S02]  /*4cdd0*/  ATOM.E.CAST.SPIN PT, R25, [R22], R24, R25 ;  /* 0x000000181619738b */ /* 0x000ea400019e0119 */
[----:B--2---:R-:W-:-:S13]  /*4cde0*/  ISETP.EQ.U32.AND P0, PT, R25, 0x1, PT ;  /* 0x000000011900780c */ /* 0x004fda0003f02070 */
[----:B------:R-:W-:Y:S05]  /*4cdf0*/  @!P0 BRA `(.L_x_13029) ;  /* 0xfffffffc00ec8947 */ /* 0x000fea000383ffff */
[----:B------:R-:W-:Y:S05]  /*4ce00*/  BRA `(.L_x_13025) ;  /* 0x00000000000c7947 */ /* 0x000fea0003800000 */
.L_x_13028:
[----:B------:R-:W2:Y:S02]  /*4ce10*/  LD.E R11, desc[UR8][R22.64] ;  /* 0x00000008160b7980 */ /* 0x000ea4000c101900 */
[----:B--2---:R-:W-:-:S05]  /*4ce20*/  FADD R11, R17, R11 ;  /* 0x0000000b110b7221 */ /* 0x004fca0000000000 */
[----:B------:R0:W-:Y:S02]  /*4ce30*/  ST.E desc[UR8][R22.64], R11 ;  /* 0x0000000b16007985 */ /* 0x0001e4000c101908 */
.L_x_13025:
[----:B------:R-:W-:Y:S05]  /*4ce40*/  BSYNC.RECONVERGENT B0 ;  /* 0x0000000000007941 */ /* 0x000fea0003800200 */
.L_x_13024:
[----:B0-----:R-:W-:-:S05]  /*4ce50*/  IMAD.WIDE R22, R3, 0x4, R8 ;  /* 0x0000000403167825 */ /* 0x001fca00078e0208 */
[----:B------:R0:W-:Y:S01]  /*4ce60*/  ATOM.E.ADD.F32.FTZ.RN.STRONG.GPU P0, RZ, desc[UR8][R22.64], R15 ;  /* 0x8000000f16ff79a2 */ /* 0x0001e2000c10f308 */
[----:B------:R-:W-:Y:S04]  /*4ce70*/  BSSY.RECONVERGENT B0, `(.L_x_13030) ;  /* 0x0000015000007945 */ /* 0x000fe80003800200 */
[----:B0-----:R-:W-:Y:S05]  /*4ce80*/  @P0 BRA `(.L_x_13031) ;  /* 0x00000000004c0947 */ /* 0x001fea0003800000 */
[----:B------:R-:W0:Y:S02]  /*4ce90*/  QSPC.E.S P0, RZ, [R22] ;  /* 0x0000000016ff73aa */ /* 0x000e240000000500 */
[----:B0-----:R-:W-:Y:S05]  /*4cea0*/  @!P0 BRA `(.L_x_13032) ;  /* 0x0000000000188947 */ /* 0x001fea0003800000 */
[----:B------:R-:W-:-:S07]  /*4ceb0*/  MOV R11, R22 ;  /* 0x00000016000b7202 */ /* 0x000fce0000000f00 */
.L_x_13033:
[----:B------:R-:W0:Y:S02]  /*4cec0*/  LDS R22, [R11] ;  /* 0x000000000b167984 */ /* 0x000e240000000800 */
[----:B0-----:R-:W-:-:S05]  /*4ced0*/  FADD R23, R15, R22 ;  /* 0x000000160f177221 */ /* 0x001fca0000000000 */
[----:B------:R-:W0:Y:S02]  /*4cee0*/  ATOMS.CAST.SPIN P0, [R11], R22, R23 ;  /* 0x000000160b00758d */ /* 0x000e240001800017 */
[----:B0-----:R-:W-:Y:S05]  /*4cef0*/  @!P0 BRA `(.L_x_13033) ;  /* 0xfffffffc00f08947 */ /* 0x001fea000383ffff */
[----:B------:R-:W-:Y:S05]  /*4cf00*/  BRA `(.L_x_13031) ;  /* 0x00000000002c7947 */ /* 0x000fea0003800000 */
.L_x_13032:
[----:B------:R-:W0:Y:S02]  /*4cf10*/  QSPC.E.D P0, RZ, [R22] ;  /* 0x0000000016ff73aa */ /* 0x000e240000000700 */
[----:B0-----:R-:W-:Y:S05]  /*4cf20*/  @!P0 BRA `(.L_x_13034) ;  /* 0x0000000000188947 */ /* 0x001fea0003800000 */
.L_x_13035:
[----:B------:R-:W2:Y:S02]  /*4cf30*/  LD.E R24, [R22] ;  /* 0x0000000016187980 */ /* 0x000ea40000100900 */
[----:B--2---:R-:W-:-:S06]  /*4cf40*/  FADD R25, R15, R24 ;  /* 0x000000180f197221 */ /* 0x004fcc0000000000 */
[----:B------:R-:W2:Y:S02]  /*4cf50*/  ATOM.E.CAST.SPIN PT, R25, [R22], R24, R25 ;  /* 0x000000181619738b */ /* 0x000ea400019e0119 */
[----:B--2---:R-:W-:-:S13]  /*4cf60*/  ISETP.EQ.U32.AND P0, PT, R25, 0x1, PT ;  /* 0x000000011900780c */ /* 0x004fda0003f02070 */
[----:B------:R-:W-:Y:S05]  /*4cf70*/  @!P0 BRA `(.L_x_13035) ;  /* 0xfffffffc00ec8947 */ /* 0x000fea000383ffff */
[----:B------:R-:W-:Y:S05]  /*4cf80*/  BRA `(.L_x_13031) ;  /* 0x00000000000c7947 */ /* 0x000fea0003800000 */
.L_x_13034:
[----:B------:R-:W2:Y:S02]  /*4cf90*/  LD.E R24, desc[UR8][R22.64] ;  /* 0x0000000816187980 */ /* 0x000ea4000c101900 */
[----:B--2---:R-:W-:-:S05]  /*4cfa0*/  FADD R11, R15, R24 ;  /* 0x000000180f0b7221 */ /* 0x004fca0000000000 */
[----:B------:R0:W-:Y:S02]  /*4cfb0*/  ST.E desc[UR8][R22.64], R11 ;  /* 0x0000000b16007985 */ /* 0x0001e4000c101908 */
.L_x_13031:
[----:B------:R-:W-:Y:S05]  /*4cfc0*/  BSYNC.RECONVERGENT B0 ;  /* 0x0000000000007941 */ /* 0x000fea0003800200 */
.L_x_13030:
        /* <DEDUP_REMOVED lines=10> */
.L_x_13039:
[----:B------:R-:W0:Y:S02]  /*4d070*/  LDS R22, [R11] ;  /* 0x000000000b167984 */ /* 0x000e240000000800 */
[----:B0-----:R-:W-:-:S05]  /*4d080*/  FADD R23, R17, R22 ;  /* 0x0000001611177221 */ /* 0x001fca0000000000 */
[----:B------:R-:W0:Y:S02]  /*4d090*/  ATOMS.CAST.SPIN P0, [R11], R22, R23 ;  /* 0x000000160b00758d */ /* 0x000e240001800017 */
[----:B0-----:R-:W-:Y:S05]  /*4d0a0*/  @!P0 BRA `(.L_x_13039) ;  /* 0xfffffffc00f08947 */ /* 0x001fea000383ffff */
[----:B------:R-:W-:Y:S05]  /*4d0b0*/  BRA `(.L_x_13037) ;  /* 0x00000000002c7947 */ /* 0x000fea0003800000 */
.L_x_13038:
[----:B------:R-:W0:Y:S02]  /*4d0c0*/  QSPC.E.D P0, RZ, [R22] ;  /* 0x0000000016ff73aa */ /* 0x000e240000000700 */
[----:B0-----:R-:W-:Y:S05]  /*4d0d0*/  @!P0 BRA `(.L_x_13040) ;  /* 0x0000000000188947 */ /* 0x001fea0003800000 */
.L_x_13041:
[----:B------:R-:W2:Y:S02]  /*4d0e0*/  LD.E R24, [R22] ;  /* 0x0000000016187980 */ /* 0x000ea40000100900 */
[----:B--2---:R-:W-:-:S06]  /*4d0f0*/  FADD R25, R17, R24 ;  /* 0x0000001811197221 */ /* 0x004fcc0000000000 */
[----:B------:R-:W2:Y:S02]  /*4d100*/  ATOM.E.CAST.SPIN PT, R25, [R22], R24, R25 ;  /* 0x000000181619738b */ /* 0x000ea400019e0119 */
[----:B--2---:R-:W-:-:S13]  /*4d110*/  ISETP.EQ.U32.AND P0, PT, R25, 0x1, PT ;  /* 0x000000011900780c */ /* 0x004fda0003f02070 */
[----:B------:R-:W-:Y:S05]  /*4d120*/  @!P0 BRA `(.L_x_13041) ;  /* 0xfffffffc00ec8947 */ /* 0x000fea000383ffff */
[----:B------:R-:W-:Y:S05]  /*4d130*/  BRA `(.L_x_13037) ;  /* 0x00000000000c7947 */ /* 0x000fea0003800000 */
.L_x_13040:
[----:B------:R-:W2:Y:S02]  /*4d140*/  LD.E R11, desc[UR8][R22.64] ;  /* 0x00000008160b7980 */ /* 0x000ea4000c101900 */
[----:B--2---:R-:W-:-:S05]  /*4d150*/  FADD R11, R17, R11 ;  /* 0x0000000b110b7221 */ /* 0x004fca0000000000 */
[----:B------:R0:W-:Y:S02]  /*4d160*/  ST.E desc[UR8][R22.64], R11 ;  /* 0x0000000b16007985 */ /* 0x0001e4000c101908 */
.L_x_13037:
[----:B------:R-:W-:Y:S05]  /*4d170*/  BSYNC.RECONVERGENT B0 ;  /* 0x0000000000007941 */ /* 0x000fea0003800200 */
.L_x_13036:
[----:B0-----:R-:W-:-:S05]  /*4d180*/  IMAD.WIDE R22, R2, 0x4, R8 ;  /* 0x0000000402167825 */ /* 0x001fca00078e0208 */
[----:B------:R0:W-:Y:S01]  /*4d190*/  ATOM.E.ADD.F32.FTZ.RN.STRONG.GPU P0, RZ, desc[UR8][R22.64], R15 ;  /* 0x8000000f16ff79a2 */ /* 0x0001e2000c10f308 */
[----:B------:R-:W-:Y:S04]  /*4d1a0*/  BSSY.RECONVERGENT B0, `(.L_x_13042) ;  /* 0x0000015000007945 */ /* 0x000fe80003800200 */
[----:B0-----:R-:W-:Y:S05]  /*4d1b0*/  @P0 BRA `(.L_x_13043) ;  /* 0x00000000004c0947 */ /* 0x001fea0003800000 */
[----:B------:R-:W0:Y:S02]  /*4d1c0*/  QSPC.E.S P0, RZ, [R22] ;  /* 0x0000000016ff73aa */ /* 0x000e240000000500 */
[----:B0-----:R-:W-:Y:S05]  /*4d1d0*/  @!P0 BRA `(.L_x_13044) ;  /* 0x0000000000188947 */ /* 0x001fea0003800000 */
[----:B------:R-:W-:-:S07]  /*4d1e0*/  MOV R11, R22 ;  /* 0x00000016000b7202 */ /* 0x000fce0000000f00 */
.L_x_13045:
[----:B------:R-:W0:Y:S02]  /*4d1f0*/  LDS R22, [R11] ;  /* 0x000000000b167984 */ /* 0x000e240000000800 */
[----:B0-----:R-:W-:-:S05]  /*4d200*/  FADD R23, R15, R22 ;  /* 0x000000160f177221 */ /* 0x001fca0000000000 */
[----:B------:R-:W0:Y:S02]  /*4d210*/  ATOMS.CAST.SPIN P0, [R11], R22, R23 ;  /* 0x000000160b00758d */ /* 0x000e240001800017 */
[----:B0-----:R-:W-:Y:S05]  /*4d220*/  @!P0 BRA `(.L_x_13045) ;  /* 0xfffffffc00f08947 */ /* 0x001fea000383ffff */
[----:B------:R-:W-:Y:S05]  /*4d230*/  BRA `(.L_x_13043) ;  /* 0x00000000002c7947 */ /* 0x000fea0003800000 */
.L_x_13044:
[----:B------:R-:W0:Y:S02]  /*4d240*/  QSPC.E.D P0, RZ, [R22] ;  /* 0x0000000016ff73aa */ /* 0x000e240000000700 */
[----:B0-----:R-:W-:Y:S05]  /*4d250*/  @!P0 BRA `(.L_x_13046) ;  /* 0x0000000000188947 */ /* 0x001fea0003800000 */
.L_x_13047:
[----:B------:R-:W2:Y:S02]  /*4d260*/  LD.E R24, [R22] ;  /* 0x0000000016187980 */ /* 0x000ea40000100900 */
[----:B--2---:R-:W-:-:S06]  /*4d270*/  FADD R25, R15, R24 ;  /* 0x000000180f197221 */ /* 0x004fcc0000000000 */
[----:B------:R-:W2:Y:S02]  /*4d280*/  ATOM.E.CAST.SPIN PT, R25, [R22], R24, R25 ;  /* 0x000000181619738b */ /* 0x000ea400019e0119 */
[----:B--2---:R-:W-:-:S13]  /*4d290*/  ISETP.EQ.U32.AND P0, PT, R25, 0x1, PT ;  /* 0x000000011900780c */ /* 0x004fda0003f02070 */
[----:B------:R-:W-:Y:S05]  /*4d2a0*/  @!P0 BRA `(.L_x_13047) ;  /* 0xfffffffc00ec8947 */ /* 0x000fea000383ffff */
[----:B------:R-:W-:Y:S05]  /*4d2b0*/  BRA `(.L_x_13043) ;  /* 0x00000000000c7947 */ /* 0x000fea0003800000 */
.L_x_13046:
[----:B------:R-:W2:Y:S02]  /*4d2c0*/  LD.E R24, desc[UR8][R22.64] ;  /* 0x0000000816187980 */ /* 0x000ea4000c101900 */
[----:B--2---:R-:W-:-:S05]  /*4d2d0*/  FADD R11, R15, R24 ;  /* 0x000000180f0b7221 */ /* 0x004fca0000000000 */
[----:B------:R0:W-:Y:S02]  /*4d2e0*/  ST.E desc[UR8][R22.64], R11 ;  /* 0x0000000b16007985 */ /* 0x0001e4000c101908 */
.L_x_13043:
[----:B------:R-:W-:Y:S05]  /*4d2f0*/  BSYNC.RECONVERGENT B0 ;  /* 0x0000000000007941 */ /* 0x000fea0003800200 */
.L_x_13042:
        /* <DEDUP_REMOVED lines=9> */
.L_x_13051:
[----:B------:R-:W0:Y:S02]  /*4d390*/  LDS R22, [R11] ;  /* 0x000000000b167984 */ /* 0x000e240000000800 */
[----:B0-----:R-:W-:-:S05]  /*4d3a0*/  FADD R23, R59, R22 ;  /* 0x000000163b177221 */ /* 0x001fca0000000000 */
[----:B------:R-:W0:Y:S02]  /*4d3b0*/  ATOMS.CAST.SPIN P0, [R11], R22, R23 ;  /* 0x000000160b00758d */ /* 0x000e240001800017 */
[----:B0-----:R-:W-:Y:S05]  /*4d3c0*/  @!P0 BRA `(.L_x_13051) ;  /* 0xfffffffc00f08947 */ /* 0x001fea000383ffff */
[----:B------:R-:W-:Y:S05]  /*4d3d0*/  BRA `(.L_x_13049) ;  /* 0x00000000002c7947 */ /* 0x000fea0003800000 */
.L_x_13050:
[----:B------:R-:W0:Y:S02]  /*4d3e0*/  QSPC.E.D P0, RZ, [R22] ;  /* 0x0000000016ff73aa */ /* 0x000e240000000700 */
[----:B0-----:R-:W-:Y:S05]  /*4d3f0*/  @!P0 BRA `(.L_x_13052) ;  /* 0x0000000000188947 */ /* 0x001fea0003800000 */
.L_x_13053:
[----:B------:R-:W2:Y:S02]  /*4d400*/  LD.E R24, [R22] ;  /* 0x0000000016187980 */ /* 0x000ea40000100900 */
[----:B--2---:R-:W-:-:S06]  /*4d410*/  FADD R25, R59, R24 ;  /* 0x000000183b197221 */ /* 0x004fcc0000000000 */
[----:B------:R-:W2:Y:S02]  /*4d420*/  ATOM.E.CAST.SPIN PT, R25, [R22], R24, R25 ;  /* 0x000000181619738b */ /* 0x000ea400019e0119 */
[----:B--2---:R-:W-:-:S13]  /*4d430*/  ISETP.EQ.U32.AND P0, PT, R25, 0x1, PT ;  /* 0x000000011900780c */ /* 0x004fda0003f02070 */
[----:B------:R-:W-:Y:S05]  /*4d440*/  @!P0 BRA `(.L_x_13053) ;  /* 0xfffffffc00ec8947 */ /* 0x000fea000383ffff */
[----:B------:R-:W-:Y:S05]  /*4d450*/  BRA `(.L_x_13049) ;  /* 0x00000000000c7947 */ /* 0x000fea0003800000 */
.L_x_13052:
[----:B------:R-:W2:Y:S02]  /*4d460*/  LD.E R11, desc[UR8][R22.64] ;  /* 0x00000008160b7980 */ /* 0x000ea4000c101900 */
[----:B--2---:R-:W-:-:S05]  /*4d470*/  FADD R11, R59, R11 ;  /* 0x0000000b3b0b7221 */ /* 0x004fca0000000000 */
[----:B------:R0:W-:Y:S02]  /*4d480*/  ST.E desc[UR8][R22.64], R11 ;  /* 0x0000000b16007985 */ /* 0x0001e4000c101908 */
.L_x_13049:
[----:B------:R-:W-:Y:S05]  /*4d490*/  BSYNC.RECONVERGENT B0 ;  /* 0x0000000000007941 */ /* 0x000fea0003800200 */
.L_x_13048:
[----:B0-----:R-:W-:-:S05]  /*4d4a0*/  IMAD.WIDE R22, R5, 0x4, R8 ;  /* 0x0000000405167825 */ /* 0x001fca00078e0208 */
[----:B------:R0:W-:Y:S01]  /*4d4b0*/  ATOM.E.ADD.F32.FTZ.RN.STRONG.GPU P0, RZ, desc[UR8][R22.64], R15 ;  /* 0x8000000f16ff79a2 */ /* 0x0001e2000c10f308 */
[----:B------:R-:W-:Y:S04]  /*4d4c0*/  BSSY.RECONVERGENT B0, `(.L_x_13054) ;  /* 0x0000015000007945 */ /* 0x000fe80003800200 */
[----:B0-----:R-:W-:Y:S05]  /*4d4d0*/  @P0 BRA `(.L_x_13055) ;  /* 0x00000000004c0947 */ /* 0x001fea0003800000 */
[----:B------:R-:W0:Y:S02]  /*4d4e0*/  QSPC.E.S P0, RZ, [R22] ;  /* 0x0000000016ff73aa */ /* 0x000e240000000500 */
[----:B0-----:R-:W-:Y:S05]  /*4d4f0*/  @!P0 BRA `(.L_x_13056) ;  /* 0x0000000000188947 */ /* 0x001fea0003800000 */
[----:B------:R-:W-:-:S07]  /*4d500*/  MOV R11, R22 ;  /* 0x00000016000b7202 */ /* 0x000fce0000000f00 */
.L_x_13057:
[----:B------:R-:W0:Y:S02]  /*4d510*/  LDS R22, [R11] ;  /* 0x000000000b167984 */ /* 0x000e240000000800 */
[----:B0-----:R-:W-:-:S05]  /*4d520*/  FADD R23, R15, R22 ;  /* 0x000000160f177221 */ /* 0x001fca0000000000 */
[----:B------:R-:W0:Y:S02]  /*4d530*/  ATOMS.CAST.SPIN P0, [R11], R22, R23 ;  /* 0x000000160b00758d */ /* 0x000e240001800017 */
[----:B0-----:R-:W-:Y:S05]  /*4d540*/  @!P0 BRA `(.L_x_13057) ;  /* 0xfffffffc00f08947 */ /* 0x001fea000383ffff */
[----:B------:R-:W-:Y:S05]  /*4d550*/  BRA `(.L_x_13055) ;  /* 0x00000000002c7947 */ /* 0x000fea0003800000 */
.L_x_13056:
[----:B------:R-:W0:Y:S02]  /*4d560*/  QSPC.E.D P0, RZ, [R22] ;  /* 0x0000000016ff73aa */ /* 0x000e240000000700 */
[----:B0-----:R-:W-:Y:S05]  /*4d570*/  @!P0 BRA `(.L_x_13058) ;  /* 0x0000000000188947 */ /* 0x001fea0003800000 */
.L_x_13059:
[----:B------:R-:W2:Y:S02]  /*4d580*/  LD.E R24, [R22] ;  /* 0x0000000016187980 */ /* 0x000ea40000100900 */
[----:B--2---:R-:W-:-:S06]  /*4d590*/  FADD R25, R15, R24 ;  /* 0x000000180f197221 */ /* 0x004fcc0000000000 */
[----:B------:R-:W2:Y:S02]  /*4d5a0*/  ATOM.E.CAST.SPIN PT, R25, [R22], R24, R25 ;  /* 0x000000181619738b */ /* 0x000ea400019e0119 */
[----:B--2---:R-:W-:-:S13]  /*4d5b0*/  ISETP.EQ.U32.AND P0, PT, R25, 0x1, PT ;  /* 0x000000011900780c */ /* 0x004fda0003f02070 */
[----:B------:R-:W-:Y:S05]  /*4d5c0*/  @!P0 BRA `(.L_x_13059) ;  /* 0xfffffffc00ec8947 */ /* 0x000fea000383ffff */
[----:B------:R-:W-:Y:S05]  /*4d5d0*/  BRA `(.L_x_13055) ;  /* 0x00000000000c7947 */ /* 0x000fea0003800000 */
.L_x_13058:
[----:B------:R-:W2:Y:S02]  /*4d5e0*/  LD.E R24, desc[UR8][R22.64] ;  /* 0x0000000816187980 */ /* 0x000ea4000c101900 */
[----:B--2---:R-:W-:-:S05]  /*4d5f0*/  FADD R11, R15, R24 ;  /* 0x000000180f0b7221 */ /* 0x004fca0000000000 */
[----:B------:R0:W-:Y:S02]  /*4d600*/  ST.E desc[UR8][R22.64], R11 ;  /* 0x0000000b16007985 */ /* 0x0001e4000c101908 */
.L_x_13055:
[----:B------:R-:W-:Y:S05]  /*4d610*/  BSYNC.RECONVERGENT B0 ;  /* 0x0000000000007941 */ /* 0x000fea0003800200 */
.L_x_13054:
        /* <DEDUP_REMOVED lines=9> */
.L_x_13063:
[----:B------:R-:W0:Y:S02]  /*4d6b0*/  LDS R22, [R11] ;  /* 0x000000000b167984 */ /* 0x000e240000000800 */
[----:B0-----:R-:W-:-:S05]  /*4d6c0*/  FADD R23, R17, R22 ;  /* 0x0000001611177221 */ /* 0x001fca0000000000 */
[----:B------:R-:W0:Y:S02]  /*4d6d0*/  ATOMS.CAST.SPIN P0, [R11], R22, R23 ;  /* 0x000000160b00758d */ /* 0x000e240001800017 */
[----:B0-----:R-:W-:Y:S05]  /*4d6e0*/  @!P0 BRA `(.L_x_13063) ;  /* 0xfffffffc00f08947 */ /* 0x001fea000383ffff */
[----:B------:R-:W-:Y:S05]  /*4d6f0*/  BRA `(.L_x_13061) ;  /* 0x00000000002c7947 */ /* 0x000fea0003800000 */
.L_x_13062:
[----:B------:R-:W0:Y:S02]  /*4d700*/  QSPC.E.D P0, RZ, [R22] ;  /* 0x0000000016ff73aa */ /* 0x000e240000000700 */
[----:B0-----:R-:W-:Y:S05]  /*4d710*/  @!P0 BRA `(.L_x_13064) ;  /* 0x0000000000188947 */ /* 0x001fea0003800000 */
.L_x_13065:
[----:B------:R-:W2:Y:S02]  /*4d720*/  LD.E R24, [R22] ;  /* 0x0000000016187980 */ /* 0x000ea40000100900 */
[----:B--2---:R-:W-:-:S06]  /*4d730*/  FADD R25, R17, R24 ;  /* 0x0000001811197221 */ /* 0x004fcc0000000000 */
[----:B------:R-:W2:Y:S02]  /*4d740*/  ATOM.E.CAST.SPIN PT, R25, [R22], R24, R25 ;  /* 0x000000181619738b */ /* 0x000ea400019e0119 */
[----:B--2---:R-:W-:-:S13]  /*4d750*/  ISETP.EQ.U32.AND P0, PT, R25, 0x1, PT ;  /* 0x000000011900780c */ /* 0x004fda0003f02070 */
[----:B------:R-:W-:Y:S05]  /*4d760*/  @!P0 BRA `(.L_x_13065) ;  /* 0xfffffffc00ec8947 */ /* 0x000fea000383ffff */
[----:B------:R-:W-:Y:S05]  /*4d770*/  BRA `(.L_x_13061) ;  /* 0x00000000000c7947 */ /* 0x000fea0003800000 */
.L_x_13064:
[----:B------:R-:W2:Y:S02]  /*4d780*/  LD.E R11, desc[UR8][R22.64] ;  /* 0x00000008160b7980 */ /* 0x000ea4000c101900 */
[----:B--2---:R-:W-:-:S05]  /*4d790*/  FADD R11, R17, R11 ;  /* 0x0000000b110b7221 */ /* 0x004fca0000000000 */
[----:B------:R0:W-:Y:S02]  /*4d7a0*/  ST.E desc[UR8][R22.64], R11 ;  /* 0x0000000b16007985 */ /* 0x0001e4000c101908 */
.L_x_13061:
[----:B------:R-:W-:Y:S05]  /*4d7b0*/  BSYNC.RECONVERGENT B0 ;  /* 0x0000000000007941 */ /* 0x000fea0003800200 */
.L_x_13060:
[----:B0-----:R-:W-:-:S05]  /*4d7c0*/  IMAD.WIDE R22, R4, 0x4, R8 ;  /* 0x0000000404167825 */ /* 0x001fca00078e0208 */
[----:B------:R0:W-:Y:S01]  /*4d7d0*/  ATOM.E.ADD.F32.FTZ.RN.STRONG.GPU P0, RZ, desc[UR8][R22.64], R15 ;  /* 0x8000000f16ff79a2 */ /* 0x0001e2000c10f308 */
[----:B------:R-:W-:Y:S04]  /*4d7e0*/  BSSY.RECONVERGENT B0, `(.L_x_13066) ;  /* 0x0000015000007945 */ /* 0x000fe80003800200 */
[----:B0-----:R-:W-:Y:S05]  /*4d7f0*/  @P0 BRA `(.L_x_13067) ;  /* 0x00000000004c0947 */ /* 0x001fea0003800000 */
[----:B------:R-:W0:Y:S02]  /*4d800*/  QSPC.E.S P0, RZ, [R22] ;  /* 0x0000000016ff73aa */ /* 0x000e240000000500 */
[----:B0-----:R-:W-:Y:S05]  /*4d810*/  @!P0 BRA `(.L_x_13068) ;  /* 0x0000000000188947 */ /* 0x001fea0003800000 */
[----:B------:R-:W-:-:S07]  /*4d820*/  MOV R11, R22 ;  /* 0x00000016000b7202 */ /* 0x000fce0000000f00 */
.L_x_13069:
[----:B------:R-:W0:Y:S02]  /*4d830*/  LDS R22, [R11] ;  /* 0x000000000b167984 */ /* 0x000e240000000800 */
[----:B0-----:R-:W-:-:S05]  /*4d840*/  FADD R23, R15, R22 ;  /* 0x000000160f177221 */ /* 0x001fca0000000000 */
[----:B------:R-:W0:Y:S02]  /*4d850*/  ATOMS.CAST.SPIN P0, [R11], R22, R23 ;  /* 0x000000160b00758d */ /* 0x000e240001800017 */
[----:B0-----:R-:W-:Y:S05]  /*4d860*/  @!P0 BRA `(.L_x_13069) ;  /* 0xfffffffc00f08947 */ /* 0x001fea000383ffff */
[----:B------:R-:W-:Y:S05]  /*4d870*/  BRA `(.L_x_13067) ;  /* 0x00000000002c7947 */ /* 0x000fea0003800000 */
.L_x_13068:
[----:B------:R-:W0:Y:S02]  /*4d880*/  QSPC.E.D P0, RZ, [R22] ;  /* 0x0000000016ff73aa */ /* 0x000e240000000700 */
[----:B0-----:R-:W-:Y:S05]  /*4d890*/  @!P0 BRA `(.L_x_13070) ;  /* 0x0000000000188947 */ /* 0x001fea0003800000 */
.L_x_13071:
[----:B------:R-:W2:Y:S02]  /*4d8a0*/  LD.E R24, [R22] ;  /* 0x0000000016187980 */ /* 0x000ea40000100900 */
[----:B--2---:R-:W-:-:S06]  /*4d8b0*/  FADD R25, R15, R24 ;  /* 0x000000180f197221 */ /* 0x004fcc0000000000 */
[----:B------:R-:W2:Y:S02]  /*4d8c0*/  ATOM.E.CAST.SPIN PT, R25, [R22], R24, R25 ;  /* 0x000000181619738b */ /* 0x000ea400019e0119 */
[----:B--2---:R-:W-:-:S13]  /*4d8d0*/  ISETP.EQ.U32.AND P0, PT, R25, 0x1, PT ;  /* 0x000000011900780c */ /* 0x004fda0003f02070 */
[----:B------:R-:W-:Y:S05]  /*4d8e0*/  @!P0 BRA `(.L_x_13071) ;  /* 0xfffffffc00ec8947 */ /* 0x000fea000383ffff */
[----:B------:R-:W-:Y:S05]  /*4d8f0*/  BRA `(.L_x_13067) ;  /* 0x00000000000c7947 */ /* 0x000fea0003800000 */
.L_x_13070:
[----:B------:R-:W2:Y:S02]  /*4d900*/  LD.E R24, desc[UR8][R22.64] ;  /* 0x0000000816187980 */ /* 0x000ea4000c101900 */
[----:B--2---:R-:W-:-:S05]  /*4d910*/  FADD R11, R15, R24 ;  /* 0x000000180f0b7221 */ /* 0x004fca0000000000 */
[----:B------:R0:W-:Y:S02]  /*4d920*/  ST.E desc[UR8][R22.64], R11 ;  /* 0x0000000b16007985 */ /* 0x0001e4000c101908 */
.L_x_13067:
[----:B------:R-:W-:Y:S05]  /*4d930*/  BSYNC.RECONVERGENT B0 ;  /* 0x0000000000007941 */ /* 0x000fea0003800200 */
.L_x_13066:
        /* <DEDUP_REMOVED lines=10> */
.L_x_13075:
[----:B------:R-:W0:Y:S02]  /*4d9e0*/  LDS R20, [R11] ;  /* 0x000000000b147984 */ /* 0x000e240000000800 */
[----:B0-----:R-:W-:-:S05]  /*4d9f0*/  FADD R21, R17, R20 ;  /* 0x0000001411157221 */ /* 0x001fca0000000000 */
[----:B------:R-:W0:Y:S02]  /*4da00*/  ATOMS.CAST.SPIN P0, [R11], R20, R21 ;  /* 0x000000140b00758d */ /* 0x000e240001800015 */
[----:B0-----:R-:W-:Y:S05]  /*4da10*/  @!P0 BRA `(.L_x_13075) ;  /* 0xfffffffc00f08947 */ /* 0x001fea000383ffff */
[----:B------:R-:W-:Y:S05]  /*4da20*/  BRA `(.L_x_13073) ;  /* 0x00000000002c7947 */ /* 0x000fea0003800000 */
.L_x_13074:
[----:B------:R-:W0:Y:S02]  /*4da30*/  QSPC.E.D P0, RZ, [R20] ;  /* 0x0000000014ff73aa */ /* 0x000e240000000700 */
[----:B0-----:R-:W-:Y:S05]  /*4da40*/  @!P0 BRA `(.L_x_13076) ;  /* 0x0000000000188947 */ /* 0x001fea0003800000 */
.L_x_13077:
[----:B------:R-:W2:Y:S02]  /*4da50*/  LD.E R22, [R20] ;  /* 0x0000000014167980 */ /* 0x000ea40000100900 */
[----:B--2---:R-:W-:-:S06]  /*4da60*/  FADD R23, R17, R22 ;  /* 0x0000001611177221 */ /* 0x004fcc0000000000 */
[----:B------:R-:W2:Y:S02]  /*4da70*/  ATOM.E.CAST.SPIN PT, R23, [R20], R22, R23 ;  /* 0x000000161417738b */ /* 0x000ea400019e0117 */
[----:B--2---:R-:W-:-:S13]  /*4da80*/  ISETP.EQ.U32.AND P0, PT, R23, 0x1, PT ;  /* 0x000000011700780c */ /* 0x004fda0003f02070 */
[----:B------:R-:W-:Y:S05]  /*4da90*/  @!P0 BRA `(.L_x_13077) ;  /* 0xfffffffc00ec8947 */ /* 0x000fea000383ffff */
[----:B------:R-:W-:Y:S05]  /*4daa0*/  BRA `(.L_x_13073) ;  /* 0x00000000000c7947 */ /* 0x000fea0003800000 */
.L_x_13076:
[----:B------:R-:W2:Y:S02]  /*4dab0*/  LD.E R11, desc[UR8][R20.64] ;  /* 0x00000008140b7980 */ /* 0x000ea4000c101900 */
[----:B--2---:R-:W-:-:S05]  /*4dac0*/  FADD R11, R17, R11 ;  /* 0x0000000b110b7221 */ /* 0x004fca0000000000 */
[----:B------:R0:W-:Y:S02]  /*4dad0*/  ST.E desc[UR8][R20.64], R11 ;  /* 0x0000000b14007985 */ /* 0x0001e4000c101908 */
.L_x_13073:
[----:B------:R-:W-:Y:S05]  /*4dae0*/  BSYNC.RECONVERGENT B0 ;  /* 0x0000000000007941 */ /* 0x000fea0003800200 */
.L_x_13072:
        /* <DEDUP_REMOVED lines=8> */
.L_x_13081:
[----:B------:R-:W0:Y:S02]  /*4db70*/  LDS R8, [R11] ;  /* 0x000000000b087984 */ /* 0x000e240000000800 */
[----:B0-----:R-:W-:-:S05]  /*4db80*/  FADD R9, R15, R8 ;  /* 0x000000080f097221 */ /* 0x001fca0000000000 */
[----:B------:R-:W0:Y:S02]  /*4db90*/  ATOMS.CAST.SPIN P0, [R11], R8, R9 ;  /* 0x000000080b00758d */ /* 0x000e240001800009 */
[----:B0-----:R-:W-:Y:S05]  /*4dba0*/  @!P0 BRA `(.L_x_13081) ;  /* 0xfffffffc00f08947 */ /* 0x001fea000383ffff */
[----:B------:R-:W-:Y:S05]  /*4dbb0*/  BRA `(.L_x_13079) ;  /* 0x00000000002c7947 */ /* 0x000fea0003800000 */
.L_x_13080:
[----:B------:R-:W0:Y:S02]  /*4dbc0*/  QSPC.E.D P0, RZ, [R8] ;  /* 0x0000000008ff73aa */ /* 0x000e240000000700 */
[----:B0-----:R-:W-:Y:S05]  /*4dbd0*/  @!P0 BRA `(.L_x_13082) ;  /* 0x0000000000188947 */ /* 0x001fea0003800000 */
.L_x_13083:
[----:B------:R-:W2:Y:S02]  /*4dbe0*/  LD.E R20, [R8] ;  /* 0x0000000008147980 */ /* 0x000ea40000100900 */
[----:B--2---:R-:W-:-:S06]  /*4dbf0*/  FADD R21, R15, R20 ;  /* 0x000000140f157221 */ /* 0x004fcc0000000000 */
[----:B------:R-:W2:Y:S02]  /*4dc00*/  ATOM.E.CAST.SPIN PT, R21, [R8], R20, R21 ;  /* 0x000000140815738b */ /* 0x000ea400019e0115 */
[----:B--2---:R-:W-:-:S13]  /*4dc10*/  ISETP.EQ.U32.AND P0, PT, R21, 0x1, PT ;  /* 0x000000011500780c */ /* 0x004fda0003f02070 */
[----:B------:R-:W-:Y:S05]  /*4dc20*/  @!P0 BRA `(.L_x_13083) ;  /* 0xfffffffc00ec8947 */ /* 0x000fea000383ffff */
[----:B------:R-:W-:Y:S05]  /*4dc30*/  BRA `(.L_x_13079) ;  /* 0x00000000000c7947 */ /* 0x000fea0003800000 */
.L_x_13082:
[----:B------:R-:W2:Y:S02]  /*4dc40*/  LD.E R20, desc[UR8][R8.64] ;  /* 0x0000000808147980 */ /* 0x000ea4000c101900 */
[----:B--2---:R-:W-:-:S05]  /*4dc50*/  FADD R11, R15, R20 ;  /* 0x000000140f0b7221 */ /* 0x004fca0000000000 */
[----:B------:R0:W-:Y:S02]  /*4dc60*/  ST.E desc[UR8][R8.64], R11 ;  /* 0x0000000b08007985 */ /* 0x0001e4000c101908 */
.L_x_13079:
[----:B------:R-:W-:Y:S05]  /*4dc70*/  BSYNC.RECONVERGENT B0 ;  /* 0x0000000000007941 */ /* 0x000fea0003800200 */
.L_x_13078:
[----:B------:R-:W-:-:S03]  /*4dc80*/  UMOV UR4, 0xffffffff ;  /* 0xffffffff00047882 */ /* 0x000fc60000000000 */
[----:B------:R-:W-:Y:S05]  /*4dc90*/  BRA.DIV UR4, `(.L_x_13084) ;  /* 0x0000030204587947 */ /* 0x000fea000b800000 */
[----:B0-----:R-:W2:Y:S04]  /*4dca0*/  LDL R11, [R1+0x74] ;  /* 0x00007400010b7983 */ /* 0x001ea80000100800 */
[----:B------:R-:W3:Y:S04]  /*4dcb0*/  LDL R17, [R1+0xcc] ;  /* 0x0000cc0001117983 */ /* 0x000ee80000100800 */
[----:B------:R0:W1:Y:S04]  /*4dcc0*/  SHFL.IDX PT, R8, R14, 0x6, 0x181f ;  /* 0x00d81f000e087f89 */ /* 0x00006800000e0000 */
[----:B--2---:R0:W2:Y:S04]  /*4dcd0*/  SHFL.IDX PT, R22, R11, 0x6, 0x181f ;  /* 0x00d81f000b167f89 */ /* 0x0040a800000e0000 */
[----:B-1-3--:R0:W3:Y:S02]  /*4dce0*/  SHFL.IDX PT, R9, R17, 0x6, 0x181f ;  /* 0x00d81f0011097f89 */ /* 0x00a0e400000e0000 */
.L_x_13968:
        /* <DEDUP_REMOVED lines=19> */
.L_x_13088:
[----:B------:R-:W0:Y:S02]  /*4de20*/  LDS R8, [R22] ;  /* 0x0000000016087984 */ /* 0x000e240000000800 */
[----:B0-----:R-:W-:-:S05]  /*4de30*/  FADD R9, R19, R8 ;  /* 0x0000000813097221 */ /* 0x001fca0000000000 */
[----:B------:R-:W0:Y:S02]  /*4de40*/  ATOMS.CAST.SPIN P0, [R22], R8, R9 ;  /* 0x000000081600758d */ /* 0x000e240001800009 */
[----:B0-----:R-:W-:Y:S05]  /*4de50*/  @!P0 BRA `(.L_x_13088) ;  /* 0xfffffffc00f08947 */ /* 0x001fea000383ffff */
[----:B------:R-:W-:Y:S05]  /*4de60*/  BRA `(.L_x_13086) ;  /* 0x00000000002c7947 */ /* 0x000fea0003800000 */
.L_x_13087:
[----:B------:R-:W0:Y:S02]  /*4de70*/  QSPC.E.D P0, RZ, [R20] ;  /* 0x0000000014ff73aa */ /* 0x000e240000000700 */
[----:B0-----:R-:W-:Y:S05]  /*4de80*/  @!P0 BRA `(.L_x_13089) ;  /* 0x0000000000188947 */ /* 0x001fea0003800000 */
.L_x_13090:
[----:B------:R-:W2:Y:S02]  /*4de90*/  LD.E R8, [R20] ;  /* 0x0000000014087980 */ /* 0x000ea40000100900 */
[----:B--2---:R-:W-:-:S06]  /*4dea0*/  FADD R9, R19, R8 ;  /* 0x0000000813097221 */ /* 0x004fcc0000000000 */
[----:B------:R-:W2:Y:S02]  /*4deb0*/  ATOM.E.CAST.SPIN PT, R9, [R20], R8, R9 ;  /* 0x000000081409738b */ /* 0x000ea400019e0109 */
[----:B--2---:R-:W-:-:S13]  /*4dec0*/  ISETP.EQ.U32.AND P0, PT, R9, 0x1, PT ;  /* 0x000000010900780c */ /* 0x004fda0003f02070 */
[----:B------:R-:W-:Y:S05]  /*4ded0*/  @!P0 BRA `(.L_x_13090) ;  /* 0xfffffffc00ec8947 */ /* 0x000fea000383ffff */
[----:B------:R-:W-:Y:S05]  /*4dee0*/  BRA `(.L_x_13086) ;  /* 0x00000000000c7947 */ /* 0x000fea0003800000 */
.L_x_13089:
[----:B------:R-:W2:Y:S02]  /*4def0*/  LD.E R8, desc[UR8][R20.64] ;  /* 0x0000000814087980 */ /* 0x000ea4000c101900 */
[----:B--2---:R-:W-:-:S05]  /*4df00*/  FADD R9, R19, R8 ;  /* 0x0000000813097221 */ /* 0x004fca0000000000 */
[----:B------:R0:W-:Y:S02]  /*4df10*/  ST.E desc[UR8][R20.64], R9 ;  /* 0x0000000914007985 */ /* 0x0001e4000c101908 */
.L_x_13086:
[----:B------:R-:W-:Y:S05]  /*4df20*/  BSYNC.RECONVERGENT B0 ;  /* 0x0000000000007941 */ /* 0x000fea0003800200 */
.L_x_13085:
        /* <DEDUP_REMOVED lines=9> */
.L_x_13094:
[----:B------:R-:W0:Y:S02]  /*4dfc0*/  LDS R22, [R11] ;  /* 0x000000000b167984 */ /* 0x000e240000000800 */
[----:B0-----:R-:W-:-:S05]  /*4dfd0*/  FADD R23, R15, R22 ;  /* 0x000000160f177221 */ /* 0x001fca0000000000 */
[----:B------:R-:W0:Y:S02]  /*4dfe0*/  ATOMS.CAST.SPIN P0, [R11], R22, R23 ;  /* 0x000000160b00758d */ /* 0x000e240001800017 */
[----:B0-----:R-:W-:Y:S05]  /*4dff0*/  @!P0 BRA `(.L_x_13094) ;  /* 0xfffffffc00f08947 */ /* 0x001fea000383ffff */
[----:B------:R-:W-:Y:S05]  /*4e000*/  BRA `(.L_x_13092) ;  /* 0x00000000002c7947 */ /* 0x000fea0003800000 */
.L_x_13093:
[----:B------:R-:W0:Y:S02]  /*4e010*/  QSPC.E.D P0, RZ, [R8] ;  /* 0x0000000008ff73aa */ /* 0x000e240000000700 */
[----:B0-----:R-:W-:Y:S05]  /*4e020*/  @!P0 BRA `(.L_x_13095) ;  /* 0x0000000000188947 */ /* 0x001fea0003800000 */
.L_x_13096:
[----:B------:R-:W2:Y:S02]  /*4e030*/  LD.E R22, [R8] ;  /* 0x0000000008167980 */ /* 0x000ea40000100900 */
[----:B--2---:R-:W-:-:S06]  /*4e040*/  FADD R23, R15, R22 ;  /* 0x000000160f177221 */ /* 0x004fcc0000000000 */
[----:B------:R-:W2:Y:S02]  /*4e050*/  ATOM.E.CAST.SPIN PT, R23, [R8], R22, R23 ;  /* 0x000000160817738b */ /* 0x000ea400019e0117 */
[----:B--2---:R-:W-:-:S13]  /*4e060*/  ISETP.EQ.U32.AND P0, PT, R23, 0x1, PT ;  /* 0x000000011700780c */ /* 0x004fda0003f02070 */
[----:B------:R-:W-:Y:S05]  /*4e070*/  @!P0 BRA `(.L_x_13096) ;  /* 0xfffffffc00ec8947 */ /* 0x000fea000383ffff */
[----:B------:R-:W-:Y:S05]  /*4e080*/  BRA `(.L_x_13092) ;  /* 0x00000000000c7947 */ /* 0x000fea0003800000 */
.L_x_13095:
[----:B------:R-:W2:Y:S02]  /*4e090*/  LD.E R22, desc[UR8][R8.64] ;  /* 0x0000000808167980 */ /* 0x000ea4000c101900 */
[----:B--2---:R-:W-:-:S05]  /*4e0a0*/  FADD R11, R15, R22 ;  /* 0x000000160f0b7221 */ /* 0x004fca0000000000 */
[----:B------:R0:W-:Y:S02]  /*4e0b0*/  ST.E desc[UR8][R8.64], R11 ;  /* 0x0000000b08007985 */ /* 0x0001e4000c101908 */
.L_x_13092:
[----:B------:R-:W-:Y:S05]  /*4e0c0*/  BSYNC.RECONVERGENT B0 ;  /* 0x0000000000007941 */ /* 0x000fea0003800200 */
.L_x_13091:
        /* <DEDUP_REMOVED lines=10> */
.L_x_13100:
[----:B------:R-:W0:Y:S02]  /*4e170*/  LDS R22, [R11] ;  /* 0x000000000b167984 */ /* 0x000e240000000800 */
[----:B0-----:R-:W-:-:S05]  /*4e180*/  FADD R23, R17, R22 ;  /* 0x0000001611177221 */ /* 0x001fca0000000000 */
[----:B------:R-:W0:Y:S02]  /*4e190*/  ATOMS.CAST.SPIN P0, [R11], R22, R23 ;  /* 0x000000160b00758d */ /* 0x000e240001800017 */
[----:B0-----:R-:W-:Y:S05]  /*4e1a0*/  @!P0 BRA `(.L_x_13100) ;  /* 0xfffffffc00f08947 */ /* 0x001fea000383ffff */
[----:B------:R-:W-:Y:S05]  /*4e1b0*/  BRA `(.L_x_13098) ;  /* 0x00000000002c7947 */ /* 0x000fea0003800000 */
.L_x_13099:
[----:B------:R-:W0:Y:S02]  /*4e1c0*/  QSPC.E.D P0, RZ, [R22] ;  /* 0x0000000016ff73aa */ /* 0x000e240000000700 */
[----:B0-----:R-:W-:Y:S05]  /*4e1d0*/  @!P0 BRA `(.L_x_13101) ;  /* 0x0000000000188947 */ /* 0x001fea0003800000 */
.L_x_13102:
[----:B------:R-:W2:Y:S02]  /*4e1e0*/  LD.E R24, [R22] ;  /* 0x0000000016187980 */ /* 0x000ea40000100900 */
[----:B--2---:R-:W-:-:S06]  /*4e1f0*/  FADD R25, R17, R24 ;  /* 0x0000001811197221 */ /* 0x004fcc0000000000 */
[----:B------:R-:W2:Y:S02]  /*4e200*/  ATOM.E.CAST.SPIN PT, R25, [R22], R24, R25 ;  /* 0x000000181619738b */ /* 0x000ea400019e0119 */
[----:B--2---:R-:W-:-:S13]  /*4e210*/  ISETP.EQ.U32.AND P0, PT, R25, 0x1, PT ;  /* 0x000000011900780c */ /* 0x004fda0003f02070 */
[----:B------:R-:W-:Y:S05]  /*4e220*/  @!P0 BRA `(.L_x_13102) ;  /* 0xfffffffc00ec8947 */ /* 0x000fea000383ffff */
[----:B------:R-:W-:Y:S05]  /*4e230*/  BRA `(.L_x_13098) ;  /* 0x00000000000c7947 */ /* 0x000fea0003800000 */
.L_x_13101:
[----:B------:R-:W2:Y:S02]  /*4e240*/  LD.E R11, desc[UR8][R22.64] ;  /* 0x00000008160b7980 */ /* 0x000ea4000c101900 */
[----:B--2---:R-:W-:-:S05]  /*4e250*/  FADD R11, R17, R11 ;  /* 0x0000000b110b7221 */ /* 0x004fca0000000000 */
[----:B------:R0:W-:Y:S02]  /*4e260*/  ST.E desc[UR8][R22.64], R11 ;  /* 0x0000000b16007985 */ /* 0x0001e4000c101908 */
.L_x_13098:
[----:B------:R-:W-:Y:S05]  /*4e270*/  BSYNC.RECONVERGENT B0 ;  /* 0x0000000000007941 */ /* 0x000fea0003800200 */
.L_x_13097:
[----:B0-----:R-:W-:-:S05]  /*4e280*/  IMAD.WIDE R22, R60, 0x4, R8 ;  /* 0x000000043c167825 */ /* 0x001fca00078e0208 */
[----:B------:R0:W-:Y:S01]  /*4e290*/  ATOM.E.ADD.F32.FTZ.RN.STRONG.GPU P0, RZ, desc[UR8][R22.64], R15 ;  /* 0x8000000f16ff79a2 */ /* 0x0001e2000c10f308 */
[----:B------:R-:W-:Y:S04]  /*4e2a0*/  BSSY.RECONVERGENT B0, `(.L_x_13103) ;  /* 0x0000015000007945 */ /* 0x000fe80003800200 */
[----:B0-----:R-:W-:Y:S05]  /*4e2b0*/  @P0 BRA `(.L_x_13104) ;  /* 0x00000000004c0947 */ /* 0x001fea0003800000 */
[----:B------:R-:W0:Y:S02]  /*4e2c0*/  QSPC.E.S P0, RZ, [R22] ;  /* 0x0000000016ff73aa */ /* 0x000e240000000500 */
[----:B0-----:R-:W-:Y:S05]  /*4e2d0*/  @!P0 BRA `(.L_x_13105) ;  /* 0x0000000000188947 */ /* 0x001fea0003800000 */
[----:B------:R-:W-:-:S07]  /*4e2e0*/  MOV R11, R22 ;  /* 0x00000016000b7202 */ /* 0x000fce0000000f00 */
.L_x_13106:
[----:B------:R-:W0:Y:S02]  /*4e2f0*/  LDS R22, [R11] ;  /* 0x000000000b167984 */ /* 0x000e240000000800 */
[----:B0-----:R-:W-:-:S05]  /*4e300*/  FADD R23, R15, R22 ;  /* 0x000000160f177221 */ /* 0x001fca0000000000 */
[----:B------:R-:W0:Y:S02]  /*4e310*/  ATOMS.CAST.SPIN P0, [R11], R22, R23 ;  /* 0x000000160b00758d */ /* 0x000e240001800017 */
[----:B0-----:R-:W-:Y:S05]  /*4e320*/  @!P0 BRA `(.L_x_13106) ;  /* 0xfffffffc00f08947 */ /* 0x001fea000383ffff */
[----:B------:R-:W-:Y:S05]  /*4e330*/  BRA `(.L_x_13104) ;  /* 0x00000000002c7947 */ /* 0x000fea0003800000 */
.L_x_13105:
[----:B------:R-:W0:Y:S02]  /*4e340*/  QSPC.E.D P0, RZ, [R22] ;  /* 0x0000000016ff73aa */ /* 0x000e240000000700 */
[----:B0-----:R-:W-:Y:S05]  /*4e350*/  @!P0 BRA `(.L_x_13107) ;  /* 0x0000000000188947 */ /* 0x001fea0003800000 */
.L_x_13108:
[----:B------:R-:W2:Y:S02]  /*4e360*/  LD.E R24, [R22] ;  /* 0x0000000016187980 */ /* 0x000ea40000100900 */
[----:B--2---:R-:W-:-:S06]  /*4e370*/  FADD R25, R15, R24 ;  /* 0x000000180f197221 */ /* 0x004fcc0000000000 */
[----:B------:R-:W2:Y:S02]  /*4e380*/  ATOM.E.CAST.SPIN PT, R25, [R22], R24, R25 ;  /* 0x000000181619738b */ /* 0x000ea400019e0119 */
[----:B--2---:R-:W-:-:S13]  /*4e390*/  ISETP.EQ.U32.AND P0, PT, R25, 0x1, PT ;  /* 0x000000011900780c */ /* 0x004fda0003f02070 */
[----:B------:R-:W-:Y:S05]  /*4e3a0*/  @!P0 BRA `(.L_x_13108) ;  /* 0xfffffffc00ec8947 */ /* 0x000fea000383ffff */
[----:B------:R-:W-:Y:S05]  /*4e3b0*/  BRA `(.L_x_13104) ;  /* 0x00000000000c7947 */ /* 0x000fea0003800000 */
.L_x_13107:
[----:B------:R-:W2:Y:S02]  /*4e3c0*/  LD.E R24, desc[UR8][R22.64] ;  /* 0x0000000816187980 */ /* 0x000ea4000c101900 */
[----:B--2---:R-:W-:-:S05]  /*4e3d0*/  FADD R11, R15, R24 ;  /* 0x000000180f0b7221 */ /* 0x004fca0000000000 */
[----:B------:R0:W-:Y:S02]  /*4e3e0*/  ST.E desc[UR8][R22.64], R11 ;  /* 0x0000000b16007985 */ /* 0x0001e4000c101908 */
.L_x_13104:
[----:B------:R-:W-:Y:S05]  /*4e3f0*/  BSYNC.RECONVERGENT B0 ;  /* 0x0000000000007941 */ /* 0x000fea0003800200 */
.L_x_13103:
        /* <DEDUP_REMOVED lines=10> */
.L_x_13112:
[----:B------:R-:W0:Y:S02]  /*4e4a0*/  LDS R22, [R11] ;  /* 0x000000000b167984 */ /* 0x000e240000000800 */
[----:B0-----:R-:W-:-:S05]  /*4e4b0*/  FADD R23, R17, R22 ;  /* 0x0000001611177221 */ /* 0x001fca0000000000 */
[----:B------:R-:W0:Y:S02]  /*4e4c0*/  ATOMS.CAST.SPIN P0, [R11], R22, R23 ;  /* 0x000000160b00758d */ /* 0x000e240001800017 */
[----:B0-----:R-:W-:Y:S05]  /*4e4d0*/  @!P0 BRA `(.L_x_13112) ;  /* 0xfffffffc00f08947 */ /* 0x001fea000383ffff */
[----:B------:R-:W-:Y:S05]  /*4e4e0*/  BRA `(.L_x_13110) ;  /* 0x00000000002c7947 */ /* 0x000fea0003800000 */
.L_x_13111:
[----:B------:R-:W0:Y:S02]  /*4e4f0*/  QSPC.E.D P0, RZ, [R22] ;  /* 0x0000000016ff73aa */ /* 0x000e240000000700 */
[----:B0-----:R-:W-:Y:S05]  /*4e500*/  @!P0 BRA `(.L_x_13113) ;  /* 0x0000000000188947 */ /* 0x001fea0003800000 */
.L_x_13114:
[----:B------:R-:W2:Y:S02]  /*4e510*/  LD.E R24, [R22] ;  /* 0x0000000016187980 */ /* 0x000ea40000100900 */
[----:B--2---:R-:W-:-:S06]  /*4e520*/  FADD R25, R17, R24 ;  /* 0x0000001811197221 */ /* 0x004fcc0000000000 */
[----:B------:R-:W2:Y:S02]  /*4e530*/  ATOM.E.CAST.SPIN PT, R25, [R22], R24, R25 ;  /* 0x000000181619738b */ /* 0x000ea400019e0119 */
[----:B--2---:R-:W-:-:S13]  /*4e540*/  ISETP.EQ.U32.AND P0, PT, R25, 0x1, PT ;  /* 0x000000011900780c */ /* 0x004fda0003f02070 */
[----:B------:R-:W-:Y:S05]  /*4e550*/  @!P0 BRA `(.L_x_13114) ;  /* 0xfffffffc00ec8947 */ /* 0x000fea000383ffff */
[----:B------:R-:W-:Y:S05]  /*4e560*/  BRA `(.L_x_13110) ;  /* 0x00000000000c7947 */ /* 0x000fea0003800000 */
.L_x_13113:
[----:B------:R-:W2:Y:S02]  /*4e570*/  LD.E R11, desc[UR8][R22.64] ;  /* 0x00000008160b7980 */ /* 0x000ea4000c101900 */
[----:B--2---:R-:W-:-:S05]  /*4e580*/  FADD R11, R17, R11 ;  /* 0x0000000b110b7221 */ /* 0x004fca0000000000 */
[----:B------:R0:W-:Y:S02]  /*4e590*/  ST.E desc[UR8][R22.64], R11 ;  /* 0x0000000b16007985 */ /* 0x0001e4000c101908 */
.L_x_13110:
[----:B------:R-:W-:Y:S05]  /*4e5a0*/  BSYNC.RECONVERGENT B0 ;  /* 0x0000000000007941 */ /* 0x000fea0003800200 */
.L_x_13109:
[----:B0-----:R-:W-:-:S05]  /*4e5b0*/  IMAD.WIDE R22, R6, 0x4, R8 ;  /* 0x0000000406167825 */ /* 0x001fca00078e0208 */
[----:B------:R0:W-:Y:S01]  /*4e5c0*/  ATOM.E.ADD.F32.FTZ.RN.STRONG.GPU P0, RZ, desc[UR8][R22.64], R15 ;  /* 0x8000000f16ff79a2 */ /* 0x0001e2000c10f308 */
[----:B------:R-:W-:Y:S04]  /*4e5d0*/  BSSY.RECONVERGENT B0, `(.L_x_13115) ;  /* 0x0000015000007945 */ /* 0x000fe80003800200 */
[----:B0-----:R-:W-:Y:S05]  /*4e5e0*/  @P0 BRA `(.L_x_13116) ;  /* 0x00000000004c0947 */ /* 0x001fea0003800000 */
[----:B------:R-:W0:Y:S02]  /*4e5f0*/  QSPC.E.S P0, RZ, [R22] ;  /* 0x0000000016ff73aa */ /* 0x000e240000000500 */
[----:B0-----:R-:W-:Y:S05]  /*4e600*/  @!P0 BRA `(.L_x_13117) ;  /* 0x0000000000188947 */ /* 0x001fea0003800000 */
[----:B------:R-:W-:-:S07]  /*4e610*/  MOV R11, R22 ;  /* 0x00000016000b7202 */ /* 0x000fce0000000f00 */
.L_x_13118:
[----:B------:R-:W0:Y:S02]  /*4e620*/  LDS R22, [R11] ;  /* 0x000000000b167984 */ /* 0x000e240000000800 */
[----:B0-----:R-:W-:-:S05]  /*4e630*/  FADD R23, R15, R22 ;  /* 0x000000160f177221 */ /* 0x001fca0000000000 */
[----:B------:R-:W0:Y:S02]  /*4e640*/  ATOMS.CAST.SPIN P0, [R11], R22, R23 ;  /* 0x000000160b00758d */ /* 0x000e240001800017 */
[----:B0-----:R-:W-:Y:S05]  /*4e650*/  @!P0 BRA `(.L_x_13118) ;  /* 0xfffffffc00f08947 */ /* 0x001fea000383ffff */
[----:B------:R-:W-:Y:S05]  /*4e660*/  BRA `(.L_x_13116) ;  /* 0x00000000002c7947 */ /* 0x000fea0003800000 */
.L_x_13117:
[----:B------:R-:W0:Y:S02]  /*4e670*/  QSPC.E.D P0, RZ, [R22] ;  /* 0x0000000016ff73aa */ /* 0x000e240000000700 */
[----:B0-----:R-:W-:Y:S05]  /*4e680*/  @!P0 BRA `(.L_x_13119) ;  /* 0x0000000000188947 */ /* 0x001fea0003800000 */
.L_x_13120:
[----:B------:R-:W2:Y:S02]  /*4e690*/  LD.E R24, [R22] ;  /* 0x0000000016187980 */ /* 0x000ea40000100900 */
[----:B--2---:R-:W-:-:S06]  /*4e6a0*/  FADD R25, R15, R24 ;  /* 0x000000180f197221 */ /* 0x004fcc0000000000 */
[----:B------:R-:W2:Y:S02]  /*4e6b0*/  ATOM.E.CAST.SPIN PT, R25, [R22], R24, R25 ;  /* 0x000000181619738b */ /* 0x000ea400019e0119 */
[----:B--2---:R-:W-:-:S13]  /*4e6c0*/  ISETP.EQ.U32.AND P0, PT, R25, 0x1, PT ;  /* 0x000000011900780c */ /* 0x004fda0003f02070 */
[----:B------:R-:W-:Y:S05]  /*4e6d0*/  @!P0 BRA `(.L_x_13120) ;  /* 0xfffffffc00ec8947 */ /* 0x000fea000383ffff */
[----:B------:R-:W-:Y:S05]  /*4e6e0*/  BRA `(.L_x_13116) ;  /* 0x00000000000c7947 */ /* 0x000fea0003800000 */
.L_x_13119:
[----:B------:R-:W2:Y:S02]  /*4e6f0*/  LD.E R24, desc[UR8][R22.64] ;  /* 0x0000000816187980 */ /* 0x000ea4000c101900 */
[----:B--2---:R-:W-:-:S05]  /*4e700*/  FADD R11, R15, R24 ;  /* 0x000000180f0b7221 */ /* 0x004fca0000000000 */
[----:B------:R0:W-:Y:S02]  /*4e710*/  ST.E desc[UR8][R22.64], R11 ;  /* 0x0000000b16007985 */ /* 0x0001e4000c101908 */
.L_x_13116:
[----:B------:R-:W-:Y:S05]  /*4e720*/  BSYNC.RECONVERGENT B0 ;  /* 0x0000000000007941 */ /* 0x000fea0003800200 */
.L_x_13115:
        /* <DEDUP_REMOVED lines=10> */
.L_x_13124:
[----:B------:R-:W0:Y:S02]  /*4e7d0*/  LDS R22, [R11] ;  /* 0x000000000b167984 */ /* 0x000e240000000800 */
[----:B0-----:R-:W-:-:S05]  /*4e7e0*/  FADD R23, R17, R22 ;  /* 0x0000001611177221 */ /* 0x001fca0000000000 */
[----:B------:R-:W0:Y:S02]  /*4e7f0*/  ATOMS.CAST.SPIN P0, [R11], R22, R23 ;  /* 0x000000160b00758d */ /* 0x000e240001800017 */
[----:B0-----:R-:W-:Y:S05]  /*4e800*/  @!P0 BRA `(.L_x_13124) ;  /* 0xfffffffc00f08947 */ /* 0x001fea000383ffff */
[----:B------:R-:W-:Y:S05]  /*4e810*/  BRA `(.L_x_13122) ;  /* 0x00000000002c7947 */ /* 0x000fea0003800000 */
.L_x_13123:
[----:B------:R-:W0:Y:S02]  /*4e820*/  QSPC.E.D P0, RZ, [R22] ;  /* 0x0000000016ff73aa */ /* 0x000e240000000700 */
[----:B0-----:R-:W-:Y:S05]  /*4e830*/  @!P0 BRA `(.L_x_13125) ;  /* 0x0000000000188947 */ /* 0x001fea0003800000 */
.L_x_13126:
[----:B------:R-:W2:Y:S02]  /*4e840*/  LD.E R24, [R22] ;  /* 0x0000000016187980 */ /* 0x000ea40000100900 */
[----:B--2---:R-:W-:-:S06]  /*4e850*/  FADD R25, R17, R24 ;  /* 0x0000001811197221 */ /* 0x004fcc0000000000 */
[----:B------:R-:W2:Y:S02]  /*4e860*/  ATOM.E.CAST.SPIN PT, R25, [R22], R24, R25 ;  /* 0x000000181619738b */ /* 0x000ea400019e0119 */
[----:B--2---:R-:W-:-:S13]  /*4e870*/  ISETP.EQ.U32.AND P0, PT, R25, 0x1, PT ;  /* 0x000000011900780c */ /* 0x004fda0003f02070 */
[----:B------:R-:W-:Y:S05]  /*4e880*/  @!P0 BRA `(.L_x_13126) ;  /* 0xfffffffc00ec8947 */ /* 0x000fea000383ffff */
[----:B------:R-:W-:Y:S05]  /*4e890*/  BRA `(.L_x_13122) ;  /* 0x00000000000c7947 */ /* 0x000fea0003800000 */
.L_x_13125:
[----:B------:R-:W2:Y:S02]  /*4e8a0*/  LD.E R11, desc[UR8][R22.64] ;  /* 0x00000008160b7980 */ /* 0x000ea4000c101900 */
[----:B--2---:R-:W-:-:S05]  /*4e8b0*/  FADD R11, R17, R11 ;  /* 0x0000000b110b7221 */ /* 0x004fca0000000000 */
[----:B------:R0:W-:Y:S02]  /*4e8c0*/  ST.E desc[UR8][R22.64], R11 ;  /* 0x0000000b16007985 */ /* 0x0001e4000c101908 */
.L_x_13122:
[----:B------:R-:W-:Y:S05]  /*4e8d0*/  BSYNC.RECONVERGENT B0 ;  /* 0x0000000000007941 */ /* 0x000fea0003800200 */
.L_x_13121:
[----:B0-----:R-:W-:-:S05]  /*4e8e0*/  IMAD.WIDE R22, R3, 0x4, R8 ;  /* 0x0000000403167825 */ /* 0x001fca00078e0208 */
[----:B------:R0:W-:Y:S01]  /*4e8f0*/  ATOM.E.ADD.F32.FTZ.RN.STRONG.GPU P0, RZ, desc[UR8][R22.64], R15 ;  /* 0x8000000f16ff79a2 */ /* 0x0001e2000c10f308 */
[----:B------:R-:W-:Y:S04]  /*4e900*/  BSSY.RECONVERGENT B0, `(.L_x_13127) ;  /* 0x0000015000007945 */ /* 0x000fe80003800200 */
[----:B0-----:R-:W-:Y:S05]  /*4e910*/  @P0 BRA `(.L_x_13128) ;  /* 0x00000000004c0947 */ /* 0x001fea0003800000 */
[----:B------:R-:W0:Y:S02]  /*4e920*/  QSPC.E.S P0, RZ, [R22] ;  /* 0x0000000016ff73aa */ /* 0x000e240000000500 */
[----:B0-----:R-:W-:Y:S05]  /*4e930*/  @!P0 BRA `(.L_x_13129) ;  /* 0x0000000000188947 */ /* 0x001fea0003800000 */
[----:B------:R-:W-:-:S07]  /*4e940*/  MOV R11, R22 ;  /* 0x00000016000b7202 */ /* 0x000fce0000000f00 */
.L_x_13130:
[----:B------:R-:W0:Y:S02]  /*4e950*/  LDS R22, [R11] ;  /* 0x000000000b167984 */ /* 0x000e240000000800 */
[----:B0-----:R-:W-:-:S05]  /*4e960*/  FADD R23, R15, R22 ;  /* 0x000000160f177221 */ /* 0x001fca0000000000 */
[----:B------:R-:W0:Y:S02]  /*4e970*/  ATOMS.CAST.SPIN P0, [R11], R22, R23 ;  /* 0x000000160b00758d */ /* 0x000e240001800017 */
[----:B0-----:R-:W-:Y:S05]  /*4e980*/  @!P0 BRA `(.L_x_13130) ;  /* 0xfffffffc00f08947 */ /* 0x001fea000383ffff */
[----:B------:R-:W-:Y:S05]  /*4e990*/  BRA `(.L_x_13128) ;  /* 0x00000000002c7947 */ /* 0x000fea0003800000 */
.L_x_13129:
[----:B------:R-:W0:Y:S02]  /*4e9a0*/  QSPC.E.D P0, RZ, [R22] ;  /* 0x0000000016ff73aa */ /* 0x000e240000000700 */
[----:B0-----:R-:W-:Y:S05]  /*4e9b0*/  @!P0 BRA `(.L_x_13131) ;  /* 0x0000000000188947 */ /* 0x001fea0003800000 */
.L_x_13132:
[----:B------:R-:W2:Y:S02]  /*4e9c0*/  LD.E R24, [R22] ;  /* 0x0000000016187980 */ /* 0x000ea40000100900 */
[----:B--2---:R-:W-:-:S06]  /*4e9d0*/  FADD R25, R15, R24 ;  /* 0x000000180f197221 */ /* 0x004fcc0000000000 */
[----:B------:R-:W2:Y:S02]  /*4e9e0*/  ATOM.E.CAST.SPIN PT, R25, [R22], R24, R25 ;  /* 0x000000181619738b */ /* 0x000ea400019e0119 */
[----:B--2---:R-:W-:-:S13]  /*4e9f0*/  ISETP.EQ.U32.AND P0, PT, R25, 0x1, PT ;  /* 0x000000011900780c */ /* 0x004fda0003f02070 */
[----:B------:R-:W-:Y:S05]  /*4ea00*/  @!P0 BRA `(.L_x_13132) ;  /* 0xfffffffc00ec8947 */ /* 0x000fea000383ffff */
[----:B------:R-:W-:Y:S05]  /*4ea10*/  BRA `(.L_x_13128) ;  /* 0x00000000000c7947 */ /* 0x000fea0003800000 */
.L_x_13131:
[----:B------:R-:W2:Y:S02]  /*4ea20*/  LD.E R24, desc[UR8][R22.64] ;  /* 0x0000000816187980 */ /* 0x000ea4000c101900 */
[----:B--2---:R-:W-:-:S05]  /*4ea30*/  FADD R11, R15, R24 ;  /* 0x000000180f0b7221 */ /* 0x004fca0000000000 */
[----:B------:R0:W-:Y:S02]  /*4ea40*/  ST.E desc[UR8][R22.64], R11 ;  /* 0x0000000b16007985 */ /* 0x0001e4000c101908 */
.L_x_13128:
[----:B------:R-:W-:Y:S05]  /*4ea50*/  BSYNC.RECONVERGENT B0 ;  /* 0x0000000000007941 */ /* 0x000fea0003800200 */
.L_x_13127:
        /* <DEDUP_REMOVED lines=10> */
.L_x_13136:
[----:B------:R-:W0:Y:S02]  /*4eb00*/  LDS R22, [R11] ;  /* 0x000000000b167984 */ /* 0x000e240000000800 */
[----:B0-----:R-:W-:-:S05]  /*4eb10*/  FADD R23, R17, R22 ;  /* 0x0000001611177221 */ /* 0x001fca0000000000 */
[----:B------:R-:W0:Y:S02]  /*4eb20*/  ATOMS.CAST.SPIN P0, [R11], R22, R23 ;  /* 0x000000160b00758d */ /* 0x000e240001800017 */
[----:B0-----:R-:W-:Y:S05]  /*4eb30*/  @!P0 BRA `(.L_x_13136) ;  /* 0xfffffffc00f08947 */ /* 0x001fea000383ffff */
[----:B------:R-:W-:Y:S05]  /*4eb40*/  BRA `(.L_x_13134) ;  /* 0x00000000002c7947 */ /* 0x000fea0003800000 */
.L_x_13135:
[----:B------:R-:W0:Y:S02]  /*4eb50*/  QSPC.E.D P0, RZ, [R22] ;  /* 0x0000000016ff73aa */ /* 0x000e240000000700 */
[----:B0-----:R-:W-:Y:S05]  /*4eb60*/  @!P0 BRA `(.L_x_13137) ;  /* 0x0000000000188947 */ /* 0x001fea0003800000 */
.L_x_13138:
[----:B------:R-:W2:Y:S02]  /*4eb70*/  LD.E R24, [R22] ;  /* 0x0000000016187980 */ /* 0x000ea40000100900 */
[----:B--2---:R-:W-:-:S06]  /*4eb80*/  FADD R25, R17, R24 ;  /* 0x0000001811197221 */ /* 0x004fcc0000000000 */
[----:B------:R-:W2:Y:S02]  /*4eb90*/  ATOM.E.CAST.SPIN PT, R25, [R22], R24, R25 ;  /* 0x000000181619738b */ /* 0x000ea400019e0119 */
[----:B--2---:R-:W-:-:S13]  /*4eba0*/  ISETP.EQ.U32.AND P0, PT, R25, 0x1, PT ;  /* 0x000000011900780c */ /* 0x004fda0003f02070 */
[----:B------:R-:W-:Y:S05]  /*4ebb0*/  @!P0 BRA `(.L_x_13138) ;  /* 0xfffffffc00ec8947 */ /* 0x000fea000383ffff */
[----:B------:R-:W-:Y:S05]  /*4ebc0*/  BRA `(.L_x_13134) ;  /* 0x00000000000c7947 */ /* 0x000fea0003800000 */
.L_x_13137:
[----:B------:R-:W2:Y:S02]  /*4ebd0*/  LD.E R11, desc[UR8][R22.64] ;  /* 0x00000008160b7980 */ /* 0x000ea4000c101900 */
[----:B--2---:R-:W-:-:S05]  /*4ebe0*/  FADD R11, R17, R11 ;  /* 0x0000000b110b7221 */ /* 0x004fca0000000000 */
[----:B------:R0:W-:Y:S02]  /*4ebf0*/  ST.E desc[UR8][R22.64], R11 ;  /* 0x0000000b16007985 */ /* 0x0001e4000c101908 */
.L_x_13134:
[----:B------:R-:W-:Y:S05]  /*4ec00*/  BSYNC.RECONVERGENT B0 ;  /* 0x0000000000007941 */ /* 0x000fea0003800200 */
.L_x_13133:
[----:B0-----:R-:W-:-:S05]  /*4ec10*/  IMAD.WIDE R22, R2, 0x4, R8 ;  /* 0x0000000402167825 */ /* 0x001fca00078e0208 */
[----:B------:R0:W-:Y:S01]  /*4ec20*/  ATOM.E.ADD.F32.FTZ.RN.STRONG.GPU P0, RZ, desc[UR8][R22.64], R15 ;  /* 0x8000000f16ff79a2 */ /* 0x0001e2000c10f308 */
[----:B------:R-:W-:Y:S04]  /*4ec30*/  BSSY.RECONVERGENT B0, `(.L_x_13139) ;  /* 0x0000015000007945 */ /* 0x000fe80003800200 */
[----:B0-----:R-:W-:Y:S05]  /*4ec40*/  @P0 BRA `(.L_x_13140) ;  /* 0x00000000004c0947 */ /* 0x001fea0003800000 */
[----:B------:R-:W0:Y:S02]  /*4ec50*/  QSPC.E.S P0, RZ, [R22] ;  /* 0x0000000016ff73aa */ /* 0x000e240000000500 */
[----:B0-----:R-:W-:Y:S05]  /*4ec60*/  @!P0 BRA `(.L_x_13141) ;  /* 0x0000000000188947 */ /* 0x001fea0003800000 */
[----:B------:R-:W-:-:S07]  /*4ec70*/  MOV R11, R22 ;  /* 0x00000016000b7202 */ /* 0x000fce0000000f00 */
.L_x_13142:
[----:B------:R-:W0:Y:S02]  /*4ec80*/  LDS R22, [R11] ;  /* 0x000000000b167984 */ /* 0x000e240000000800 */
[----:B0-----:R-:W-:-:S05]  /*4ec90*/  FADD R23, R15, R22 ;  /* 0x000000160f177221 */ /* 0x001fca0000000000 */
[----:B------:R-:W0:Y:S02]  /*4eca0*/  ATOMS.CAST.SPIN P0, [R11], R22, R23 ;  /* 0x000000160b00758d */ /* 0x000e240001800017 */
[----:B0-----:R-:W-:Y:S05]  /*4ecb0*/  @!P0 BRA `(.L_x_13142) ;  /* 0xfffffffc00f08947 */ /* 0x001fea000383ffff */
[----:B------:R-:W-:Y:S05]  /*4ecc0*/  BRA `(.L_x_13140) ;  /* 0x00000000002c7947 */ /* 0x000fea0003800000 */
.L_x_13141:
[----:B------:R-:W0:Y:S02]  /*4ecd0*/  QSPC.E.D P0, RZ, [R22] ;  /* 0x0000000016ff73aa */ /* 0x000e240000000700 */
[----:B0-----:R-:W-:Y:S05]  /*4ece0*/  @!P0 BRA `(.L_x_13143) ;  /* 0x0000000000188947 */ /* 0x001fea0003800000 */
.L_x_13144:
[----:B------:R-:W2:Y:S02]  /*4ecf0*/  LD.E R24, [R22] ;  /* 0x0000000016187980 */ /* 0x000ea40000100900 */
[----:B--2---:R-:W-:-:S06]  /*4ed00*/  FADD R25, R15, R24 ;  /* 0x000000180f197221 */ /* 0x004fcc0000000000 */
[----:B------:R-:W2:Y:S02]  /*4ed10*/  ATOM.E.CAST.SPIN PT, R25, [R22], R24, R25 ;  /* 0x000000181619738b */ /* 0x000ea400019e0119 */
[----:B--2---:R-:W-:-:S13]  /*4ed20*/  ISETP.EQ.U32.AND P0, PT, R25, 0x1, PT ;  /* 0x000000011900780c */ /* 0x004fda0003f02070 */
[----:B------:R-:W-:Y:S05]  /*4ed30*/  @!P0 BRA `(.L_x_13144) ;  /* 0xfffffffc00ec8947 */ /* 0x000fea000383ffff */
[----:B------:R-:W-:Y:S05]  /*4ed40*/  BRA `(.L_x_13140) ;  /* 0x00000000000c7947 */ /* 0x000fea0003800000 */
.L_x_13143:
[----:B------:R-:W2:Y:S02]  /*4ed50*/  LD.E R24, desc[UR8][R22.64] ;  /* 0x0000000816187980 */ /* 0x000ea4000c101900 */
[----:B--2---:R-:W-:-:S05]  /*4ed60*/  FADD R11, R15, R24 ;  /* 0x000000180f0b7221 */ /* 0x004fca0000000000 */
[----:B------:R0:W-:Y:S02]  /*4ed70*/  ST.E desc[UR8][R22.64], R11 ;  /* 0x0000000b16007985 */ /* 0x0001e4000c101908 */
.L_x_13140:
[----:B------:R-:W-:Y:S05]  /*4ed80*/  BSYNC.RECONVERGENT B0 ;  /* 0x0000000000007941 */ /* 0x000fea0003800200 */
.L_x_13139:
        /* <DEDUP_REMOVED lines=9> */
.L_x_13148:
[----:B------:R-:W0:Y:S02]  /*4ee20*/  LDS R22, [R11] ;  /* 0x000000000b167984 */ /* 0x000e240000000800 */
[----:B0-----:R-:W-:-:S05]  /*4ee30*/  FADD R23, R17, R22 ;  /* 0x0000001611177221 */ /* 0x001fca0000000000 */
[----:B------:R-:W0:Y:S02]  /*4ee40*/  ATOMS.CAST.SPIN P0, [R11], R22, R23 ;  /* 0x000000160b00758d */ /* 0x000e240001800017 */
[----:B0-----:R-:W-:Y:S05]  /*4ee50*/  @!P0 BRA `(.L_x_13148) ;  /* 0xfffffffc00f08947 */ /* 0x001fea000383ffff */
[----:B------:R-:W-:Y:S05]  /*4ee60*/  BRA `(.L_x_13146) ;  /* 0x00000000002c7947 */ /* 0x000fea0003800000 */
.L_x_13147:
[----:B------:R-:W0:Y:S02]  /*4ee70*/  QSPC.E.D P0, RZ, [R22] ;  /* 0x0000000016ff73aa */ /* 0x000e240000000700 */
[----:B0-----:R-:W-:Y:S05]  /*4ee80*/  @!P0 BRA `(.L_x_13149) ;  /* 0x0000000000188947 */ /* 0x001fea0003800000 */
.L_x_13150:
[----:B------:R-:W2:Y:S02]  /*4ee90*/  LD.E R24, [R22] ;  /* 0x0000000016187980 */ /* 0x000ea40000100900 */
[----:B--2---:R-:W-:-:S06]  /*4eea0*/  FADD R25, R17, R24 ;  /* 0x0000001811197221 */ /* 0x004fcc0000000000 */
[----:B------:R-:W2:Y:S02]  /*4eeb0*/  ATOM.E.CAST.SPIN PT, R25, [R22], R24, R25 ;  /* 0x000000181619738b */ /* 0x000ea400019e0119 */
[----:B--2---:R-:W-:-:S13]  /*4eec0*/  ISETP.EQ.U32.AND P0, PT, R25, 0x1, PT ;  /* 0x000000011900780c */ /* 0x004fda0003f02070 */
[----:B------:R-:W-:Y:S05]  /*4eed0*/  @!P0 BRA `(.L_x_13150) ;  /* 0xfffffffc00ec8947 */ /* 0x000fea000383ffff */
[----:B------:R-:W-:Y:S05]  /*4eee0*/  BRA `(.L_x_13146) ;  /* 0x00000000000c7947 */ /* 0x000fea0003800000 */
.L_x_13149:
[----:B------:R-:W2:Y:S02]  /*4eef0*/  LD.E R11, desc[UR8][R22.64] ;  /* 0x00000008160b7980 */ /* 0x000ea4000c101900 */
[----:B--2---:R-:W-:-:S05]  /*4ef00*/  FADD R11, R17, R11 ;  /* 0x0000000b110b7221 */ /* 0x004fca0000000000 */
[----:B------:R0:W-:Y:S02]  /*4ef10*/  ST.E desc[UR8][R22.64], R11 ;  /* 0x0000000b16007985 */ /* 0x0001e4000c101908 */
.L_x_13146:
[----:B------:R-:W-:Y:S05]  /*4ef20*/  BSYNC.RECONVERGENT B0 ;  /* 0x0000000000007941 */ /* 0x000fea0003800200 */
.L_x_13145:
[----:B0-----:R-:W-:-:S05]  /*4ef30*/  IMAD.WIDE R22, R5, 0x4, R8 ;  /* 0x0000000405167825 */ /* 0x001fca00078e0208 */
[----:B------:R0:W-:Y:S01]  /*4ef40*/  ATOM.E.ADD.F32.FTZ.RN.STRONG.GPU P0, RZ, desc[UR8][R22.64], R15 ;  /* 0x8000000f16ff79a2 */ /* 0x0001e2000c10f308 */
[----:B------:R-:W-:Y:S04]  /*4ef50*/  BSSY.RECONVERGENT B0, `(.L_x_13151) ;  /* 0x0000015000007945 */ /* 0x000fe80003800200 */
[----:B0-----:R-:W-:Y:S05]  /*4ef60*/  @P0 BRA `(.L_x_13152) ;  /* 0x00000000004c0947 */ /* 0x001fea0003800000 */
[----:B------:R-:W0:Y:S02]  /*4ef70*/  QSPC.E.S P0, RZ, [R22] ;  /* 0x0000000016ff73aa */ /* 0x000e240000000500 */
[----:B0-----:R-:W-:Y:S05]  /*4ef80*/  @!P0 BRA `(.L_x_13153) ;  /* 0x0000000000188947 */ /* 0x001fea0003800000 */
[----:B------:R-:W-:-:S07]  /*4ef90*/  MOV R11, R22 ;  /* 0x00000016000b7202 */ /* 0x000fce0000000f00 */
.L_x_13154:
[----:B------:R-:W0:Y:S02]  /*4efa0*/  LDS R22, [R11] ;  /* 0x000000000b167984 */ /* 0x000e240000000800 */
[----:B0-----:R-:W-:-:S05]  /*4efb0*/  FADD R23, R15, R22 ;  /* 0x000000160f177221 */ /* 0x001fca0000000000 */
[----:B------:R-:W0:Y:S02]  /*4efc0*/  ATOMS.CAST.SPIN P0, [R11], R22, R23 ;  /* 0x000000160b00758d */ /* 0x000e240001800017 */
[----:B0-----:R-:W-:Y:S05]  /*4efd0*/  @!P0 BRA `(.L_x_13154) ;  /* 0xfffffffc00f08947 */ /* 0x001fea000383ffff */
[----:B------:R-:W-:Y:S05]  /*4efe0*/  BRA `(.L_x_13152) ;  /* 0x00000000002c7947 */ /* 0x000fea0003800000 */
.L_x_13153:
[----:B------:R-:W0:Y:S02]  /*4eff0*/  QSPC.E.D P0, RZ, [R22] ;  /* 0x0000000016ff73aa */ /* 0x000e240000000700 */
[----:B0-----:R-:W-:Y:S05]  /*4f000*/  @!P0 BRA `(.L_x_13155) ;  /* 0x0000000000188947 */ /* 0x001fea0003800000 */
.L_x_13156:
[----:B------:R-:W2:Y:S02]  /*4f010*/  LD.E R24, [R22] ;  /* 0x0000000016187980 */ /* 0x000ea40000100900 */
[----:B--2---:R-:W-:-:S06]  /*4f020*/  FADD R25, R15, R24 ;  /* 0x000000180f197221 */ /* 0x004fcc0000000000 */
[----:B------:R-:W2:Y:S02]  /*4f030*/  ATOM.E.CAST.SPIN PT, R25, [R22], R24, R25 ;  /* 0x000000181619738b */ /* 0x000ea400019e0119 */
[----:B--2---:R-:W-:-:S13]  /*4f040*/  ISETP.EQ.U32.AND P0, PT, R25, 0x1, PT ;  /* 0x000000011900780c */ /* 0x004fda0003f02070 */
[----:B------:R-:W-:Y:S05]  /*4f050*/  @!P0 BRA `(.L_x_13156) ;  /* 0xfffffffc00ec8947 */ /* 0x000fea000383ffff */
[----:B------:R-:W-:Y:S05]  /*4f060*/  BRA `(.L_x_13152) ;  /* 0x00000000000c7947 */ /* 0x000fea0003800000 */
.L_x_13155:
[----:B------:R-:W2:Y:S02]  /*4f070*/  LD.E R24, desc[UR8][R22.64] ;  /* 0x0000000816187980 */ /* 0x000ea4000c101900 */
[----:B--2---:R-:W-:-:S05]  /*4f080*/  FADD R11, R15, R24 ;  /* 0x000000180f0b7221 */ /* 0x004fca0000000000 */
[----:B------:R0:W-:Y:S02]  /*4f090*/  ST.E desc[UR8][R22.64], R11 ;  /* 0x0000000b16007985 */ /* 0x0001e4000c101908 */
.L_x_13152:
[----:B------:R-:W-:Y:S05]  /*4f0a0*/  BSYNC.RECONVERGENT B0 ;  /* 0x0000000000007941 */ /* 0x000fea0003800200 */
.L_x_13151:
        /* <DEDUP_REMOVED lines=9> */
.L_x_13160:
[----:B------:R-:W0:Y:S02]  /*4f140*/  LDS R10, [R17] ;  /* 0x00000000110a7984 */ /* 0x000e240000000800 */
[----:B0-----:R-:W-:-:S05]  /*4f150*/  FADD R11, R19, R10 ;  /* 0x0000000a130b7221 */ /* 0x001fca0000000000 */
[----:B------:R-:W0:Y:S02]  /*4f160*/  ATOMS.CAST.SPIN P0, [R17], R10, R11 ;  /* 0x0000000a1100758d */ /* 0x000e24000180000b */
[----:B0-----:R-:W-:Y:S05]  /*4f170*/  @!P0 BRA `(.L_x_13160) ;  /* 0xfffffffc00f08947 */ /* 0x001fea000383ffff */
[----:B------:R-:W-:Y:S05]  /*4f180*/  BRA `(.L_x_13158) ;  /* 0x00000000002c7947 */ /* 0x000fea0003800000 */
.L_x_13159:
[----:B------:R-:W0:Y:S02]  /*4f190*/  QSPC.E.D P0, RZ, [R10] ;  /* 0x000000000aff73aa */ /* 0x000e240000000700 */
[----:B0-----:R-:W-:Y:S05]  /*4f1a0*/  @!P0 BRA `(.L_x_13161) ;  /* 0x0000000000188947 */ /* 0x001fea0003800000 */
.L_x_13162:
[----:B------:R-:W2:Y:S02]  /*4f1b0*/  LD.E R22, [R10] ;  /* 0x000000000a167980 */ /* 0x000ea40000100900 */
[----:B--2---:R-:W-:-:S06]  /*4f1c0*/  FADD R23, R19, R22 ;  /* 0x0000001613177221 */ /* 0x004fcc0000000000 */
[----:B------:R-:W2:Y:S02]  /*4f1d0*/  ATOM.E.CAST.SPIN PT, R23, [R10], R22, R23 ;  /* 0x000000160a17738b */ /* 0x000ea400019e0117 */
[----:B--2---:R-:W-:-:S13]  /*4f1e0*/  ISETP.EQ.U32.AND P0, PT, R23, 0x1, PT ;  /* 0x000000011700780c */ /* 0x004fda0003f02070 */
[----:B------:R-:W-:Y:S05]  /*4f1f0*/  @!P0 BRA `(.L_x_13162) ;  /* 0xfffffffc00ec8947 */ /* 0x000fea000383ffff */
[----:B------:R-:W-:Y:S05]  /*4f200*/  BRA `(.L_x_13158) ;  /* 0x00000000000c7947 */ /* 0x000fea0003800000 */
.L_x_13161:
[----:B------:R-:W2:Y:S02]  /*4f210*/  LD.E R17, desc[UR8][R10.64] ;  /* 0x000000080a117980 */ /* 0x000ea4000c101900 */
[----:B--2---:R-:W-:-:S05]  /*4f220*/  FADD R17, R19, R17 ;  /* 0x0000001113117221 */ /* 0x004fca0000000000 */
[----:B------:R0:W-:Y:S02]  /*4f230*/  ST.E desc[UR8][R10.64], R17 ;  /* 0x000000110a007985 */ /* 0x0001e4000c101908 */
.L_x_13158:
[----:B------:R-:W-:Y:S05]  /*4f240*/  BSYNC.RECONVERGENT B0 ;  /* 0x0000000000007941 */ /* 0x000fea0003800200 */
.L_x_13157:
[----:B0-----:R-:W-:-:S05]  /*4f250*/  IMAD.WIDE R10, R4, 0x4, R8 ;  /* 0x00000004040a7825 */ /* 0x001fca00078e0208 */
[----:B------:R0:W-:Y:S01]  /*4f260*/  ATOM.E.ADD.F32.FTZ.RN.STRONG.GPU P0, RZ, desc[UR8][R10.64], R15 ;  /* 0x8000000f0aff79a2 */ /* 0x0001e2000c10f308 */
[----:B------:R-:W-:Y:S04]  /*4f270*/  BSSY.RECONVERGENT B0, `(.L_x_13163) ;  /* 0x0000015000007945 */ /* 0x000fe80003800200 */
[----:B0-----:R-:W-:Y:S05]  /*4f280*/  @P0 BRA `(.L_x_13164) ;  /* 0x00000000004c0947 */ /* 0x001fea0003800000 */
[----:B------:R-:W0:Y:S02]  /*4f290*/  QSPC.E.S P0, RZ, [R10] ;  /* 0x000000000aff73aa */ /* 0x000e240000000500 */
[----:B0-----:R-:W-:Y:S05]  /*4f2a0*/  @!P0 BRA `(.L_x_13165) ;  /* 0x0000000000188947 */ /* 0x001fea0003800000 */
[----:B------:R-:W-:-:S07]  /*4f2b0*/  MOV R17, R10 ;  /* 0x0000000a00117202 */ /* 0x000fce0000000f00 */
.L_x_13166:
[----:B------:R-:W0:Y:S02]  /*4f2c0*/  LDS R10, [R17] ;  /* 0x00000000110a7984 */ /* 0x000e240000000800 */
[----:B0-----:R-:W-:-:S05]  /*4f2d0*/  FADD R11, R15, R10 ;  /* 0x0000000a0f0b7221 */ /* 0x001fca0000000000 */
[----:B------:R-:W0:Y:S02]  /*4f2e0*/  ATOMS.CAST.SPIN P0, [R17], R10, R11 ;  /* 0x0000000a1100758d */ /* 0x000e24000180000b */
[----:B0-----:R-:W-:Y:S05]  /*4f2f0*/  @!P0 BRA `(.L_x_13166) ;  /* 0xfffffffc00f08947 */ /* 0x001fea000383ffff */
[----:B------:R-:W-:Y:S05]  /*4f300*/  BRA `(.L_x_13164) ;  /* 0x00000000002c7947 */ /* 0x000fea0003800000 */
.L_x_13165:
[----:B------:R-:W0:Y:S02]  /*4f310*/  QSPC.E.D P0, RZ, [R10] ;  /* 0x000000000aff73aa */ /* 0x000e240000000700 */
[----:B0-----:R-:W-:Y:S05]  /*4f320*/  @!P0 BRA `(.L_x_13167) ;  /* 0x0000000000188947 */ /* 0x001fea0003800000 */
.L_x_13168:
[----:B------:R-:W2:Y:S02]  /*4f330*/  LD.E R22, [R10] ;  /* 0x000000000a167980 */ /* 0x000ea40000100900 */
[----:B--2---:R-:W-:-:S06]  /*4f340*/  FADD R23, R15, R22 ;  /* 0x000000160f177221 */ /* 0x004fcc0000000000 */
[----:B------:R-:W2:Y:S02]  /*4f350*/  ATOM.E.CAST.SPIN PT, R23, [R10], R22, R23 ;  /* 0x000000160a17738b */ /* 0x000ea400019e0117 */
[----:B--2---:R-:W-:-:S13]  /*4f360*/  ISETP.EQ.U32.AND P0, PT, R23, 0x1, PT ;  /* 0x000000011700780c */ /* 0x004fda0003f02070 */
[----:B------:R-:W-:Y:S05]  /*4f370*/  @!P0 BRA `(.L_x_13168) ;  /* 0xfffffffc00ec8947 */ /* 0x000fea000383ffff */
[----:B------:R-:W-:Y:S05]  /*4f380*/  BRA `(.L_x_13164) ;  /* 0x00000000000c7947 */ /* 0x000fea0003800000 */
.L_x_13167:
[----:B------:R-:W2:Y:S02]  /*4f390*/  LD.E R22, desc[UR8][R10.64] ;  /* 0x000000080a167980 */ /* 0x000ea4000c101900 */
[----:B--2---:R-:W-:-:S05]  /*4f3a0*/  FADD R17, R15, R22 ;  /* 0x000000160f117221 */ /* 0x004fca0000000000 */
[----:B------:R0:W-:Y:S02]  /*4f3b0*/  ST.E desc[UR8][R10.64], R17 ;  /* 0x000000110a007985 */ /* 0x0001e4000c101908 */
.L_x_13164:
[----:B------:R-:W-:Y:S05]  /*4f3c0*/  BSYNC.RECONVERGENT B0 ;  /* 0x0000000000007941 */ /* 0x000fea0003800200 */
.L_x_13163:
        /* <DEDUP_REMOVED lines=10> */
.L_x_13172:
[----:B------:R-:W0:Y:S02]  /*4f470*/  LDS R10, [R20] ;  /* 0x00000000140a7984 */ /* 0x000e240000000800 */
[----:B0-----:R-:W-:-:S05]  /*4f480*/  FADD R11, R17, R10 ;  /* 0x0000000a110b7221 */ /* 0x001fca0000000000 */
[----:B------:R-:W0:Y:S02]  /*4f490*/  ATOMS.CAST.SPIN P0, [R20], R10, R11 ;  /* 0x0000000a1400758d */ /* 0x000e24000180000b */
[----:B0-----:R-:W-:Y:S05]  /*4f4a0*/  @!P0 BRA `(.L_x_13172) ;  /* 0xfffffffc00f08947 */ /* 0x001fea000383ffff */
[----:B------:R-:W-:Y:S05]  /*4f4b0*/  BRA `(.L_x_13170) ;  /* 0x00000000002c7947 */ /* 0x000fea0003800000 */
.L_x_13171:
[----:B------:R-:W0:Y:S02]  /*4f4c0*/  QSPC.E.D P0, RZ, [R20] ;  /* 0x0000000014ff73aa */ /* 0x000e240000000700 */
[----:B0-----:R-:W-:Y:S05]  /*4f4d0*/  @!P0 BRA `(.L_x_13173) ;  /* 0x0000000000188947 */ /* 0x001fea0003800000 */
.L_x_13174:
[----:B------:R-:W2:Y:S02]  /*4f4e0*/  LD.E R10, [R20] ;  /* 0x00000000140a7980 */ /* 0x000ea40000100900 */
[----:B--2---:R-:W-:-:S06]  /*4f4f0*/  FADD R11, R17, R10 ;  /* 0x0000000a110b7221 */ /* 0x004fcc0000000000 */
[----:B------:R-:W2:Y:S02]  /*4f500*/  ATOM.E.CAST.SPIN PT, R11, [R20], R10, R11 ;  /* 0x0000000a140b738b */ /* 0x000ea400019e010b */
[----:B--2---:R-:W-:-:S13]  /*4f510*/  ISETP.EQ.U32.AND P0, PT, R11, 0x1, PT ;  /* 0x000000010b00780c */ /* 0x004fda0003f02070 */
[----:B------:R-:W-:Y:S05]  /*4f520*/  @!P0 BRA `(.L_x_13174) ;  /* 0xfffffffc00ec8947 */ /* 0x000fea000383ffff */
[----:B------:R-:W-:Y:S05]  /*4f530*/  BRA `(.L_x_13170) ;  /* 0x00000000000c7947 */ /* 0x000fea0003800000 */
.L_x_13173:
[----:B------:R-:W2:Y:S02]  /*4f540*/  LD.E R10, desc[UR8][R20.64] ;  /* 0x00000008140a7980 */ /* 0x000ea4000c101900 */
[----:B--2---:R-:W-:-:S05]  /*4f550*/  FADD R11, R17, R10 ;  /* 0x0000000a110b7221 */ /* 0x004fca0000000000 */
[----:B------:R0:W-:Y:S02]  /*4f560*/  ST.E desc[UR8][R20.64], R11 ;  /* 0x0000000b14007985 */ /* 0x0001e4000c101908 */
.L_x_13170:
[----:B------:R-:W-:Y:S05]  /*4f570*/  BSYNC.RECONVERGENT B0 ;  /* 0x0000000000007941 */ /* 0x000fea0003800200 */
.L_x_13169:
        /* <DEDUP_REMOVED lines=8> */
.L_x_13178:
[----:B------:R-:W1:Y:S02]  /*4f600*/  LDS R8, [R10] ;  /* 0x000000000a087984 */ /* 0x000e640000000800 */
[----:B-1----:R-:W-:-:S05]  /*4f610*/  FADD R9, R15, R8 ;  /* 0x000000080f097221 */ /* 0x002fca0000000000 */
[----:B------:R-:W1:Y:S02]  /*4f620*/  ATOMS.CAST.SPIN P0, [R10], R8, R9 ;  /* 0x000000080a00758d */ /* 0x000e640001800009 */
[----:B-1----:R-:W-:Y:S05]  /*4f630*/  @!P0 BRA `(.L_x_13178) ;  /* 0xfffffffc00f08947 */ /* 0x002fea000383ffff */
[----:B------:R-:W-:Y:S05]  /*4f640*/  BRA `(.L_x_13176) ;  /* 0x00000000002c7947 */ /* 0x000fea0003800000 */
.L_x_13177:
[----:B------:R-:W1:Y:S02]  /*4f650*/  QSPC.E.D P0, RZ, [R8] ;  /* 0x0000000008ff73aa */ /* 0x000e640000000700 */
[----:B-1----:R-:W-:Y:S05]  /*4f660*/  @!P0 BRA `(.L_x_13179) ;  /* 0x0000000000188947 */ /* 0x002fea0003800000 */
.L_x_13180:
[----:B------:R-:W0:Y:S02]  /*4f670*/  LD.E R10, [R8] ;  /* 0x00000000080a7980 */ /* 0x000e240000100900 */
[----:B0-----:R-:W-:-:S06]  /*4f680*/  FADD R11, R15, R10 ;  /* 0x0000000a0f0b7221 */ /* 0x001fcc0000000000 */
[----:B------:R-:W2:Y:S02]  /*4f690*/  ATOM.E.CAST.SPIN PT, R11, [R8], R10, R11 ;  /* 0x0000000a080b738b */ /* 0x000ea400019e010b */
[----:B--2---:R-:W-:-:S13]  /*4f6a0*/  ISETP.EQ.U32.AND P0, PT, R11, 0x1, PT ;  /* 0x000000010b00780c */ /* 0x004fda0003f02070 */
[----:B------:R-:W-:Y:S05]  /*4f6b0*/  @!P0 BRA `(.L_x_13180) ;  /* 0xfffffffc00ec8947 */ /* 0x000fea000383ffff */
[----:B------:R-:W-:Y:S05]  /*4f6c0*/  BRA `(.L_x_13176) ;  /* 0x00000000000c7947 */ /* 0x000fea0003800000 */
.L_x_13179:
[----:B------:R-:W0:Y:S02]  /*4f6d0*/  LD.E R10, desc[UR8][R8.64] ;  /* 0x00000008080a7980 */ /* 0x000e24000c101900 */
[----:B0-----:R-:W-:-:S05]  /*4f6e0*/  FADD R11, R15, R10 ;  /* 0x0000000a0f0b7221 */ /* 0x001fca0000000000 */
[----:B------:R1:W-:Y:S02]  /*4f6f0*/  ST.E desc[UR8][R8.64], R11 ;  /* 0x0000000b08007985 */ /* 0x0003e4000c101908 */
.L_x_13176:
[----:B------:R-:W-:Y:S05]  /*4f700*/  BSYNC.RECONVERGENT B0 ;  /* 0x0000000000007941 */ /* 0x000fea0003800200 */
.L_x_13175:
[----:B------:R-:W-:-:S03]  /*4f710*/  UMOV UR4, 0xffffffff ;  /* 0xffffffff00047882 */ /* 0x000fc60000000000 */
[----:B------:R-:W-:Y:S05]  /*4f720*/  BRA.DIV UR4, `(.L_x_13181) ;  /* 0x000002ea04107947 */ /* 0x000fea000b800000 */
[----:B-1----:R-:W2:Y:S04]  /*4f730*/  LDL.LU R8, [R1+0x74] ;  /* 0x0000740001087983 */ /* 0x002ea80000300800 */
[----:B------:R-:W3:Y:S04]  /*4f740*/  LDL.LU R10, [R1+0xcc] ;  /* 0x0000cc00010a7983 */ /* 0x000ee80000300800 */
[----:B------:R-:W1:Y:S04]  /*4f750*/  SHFL.IDX PT, R14, R14, 0x7, 0x181f ;  /* 0x00f81f000e0e7f89 */ /* 0x000e6800000e0000 */
[----:B--2---:R2:W4:Y:S04]  /*4f760*/  SHFL.IDX PT, R22, R8, 0x7, 0x181f ;  /* 0x00f81f0008167f89 */ /* 0x00452800000e0000 */
[----:B-1-3--:R2:W3:Y:S02]  /*4f770*/  SHFL.IDX PT, R9, R10, 0x7, 0x181f ;  /* 0x00f81f000a097f89 */ /* 0x00a4e400000e0000 */
.L_x_13973:
[----:B--2---:R-:W0:Y:S01]  /*4f780*/  LDL.LU R10, [R1+0x94] ;  /* 0x00009400010a7983 */ /* 0x004e220000300800 */
[----:B---3--:R-:W-:-:S04]  /*4f790*/  IMAD R9, R14, R60, R9 ;  /* 0x0000003c0e097224 */ /* 0x008fc800078e0209 */
[----:B----4-:R-:W-:-:S05]  /*4f7a0*/  IMAD R13, R13, R22, R9 ;  /* 0x000000160d0d7224 */ /* 0x010fca00078e0209 */
[----:B------:R-:W-:Y:S02]  /*4f7b0*/  IADD3 R9, P0, PT, R0, R13, RZ ;  /* 0x0000000d00097210 */ /* 0x000fe40007f1e0ff */
[----:B------:R-:W-:-:S04]  /*4f7c0*/  SHF.R.S32.HI R0, RZ, 0x1f, R13 ;  /* 0x0000001fff007819 */ /* 0x000fc8000001140d */
[----:B------:R-:W-:Y:S02]  /*4f7d0*/  IADD3.X R55, PT, PT, R55, R0, RZ, P0, !PT ;  /* 0x0000000037377210 */ /* 0x000fe400007fe4ff */
[----:B------:R-:W-:-:S04]  /*4f7e0*/  LEA R8, P0, R9, R28, 0x2 ;  /* 0x0000001c09087211 */ /* 0x000fc800078010ff */
[----:B------:R-:W-:Y:S01]  /*4f7f0*/  LEA.HI.X R9, R9, R29, R55, 0x2, P0 ;  /* 0x0000001d09097211 */ /* 0x000fe200000f1437 */
[----:B0-----:R-:W-:-:S04]  /*4f800*/  FFMA R11, R10, R49, R16 ;  /* 0x000000310a0b7223 */ /* 0x001fc80000000010 */
        /* <DEDUP_REMOVED lines=10> */
.L_x_13185:
[----:B------:R-:W0:Y:S02]  /*4f8b0*/  LDS R10, [R0] ;  /* 0x00000000000a7984 */ /* 0x000e240000000800 */
[----:B0-----:R-:W-:-:S05]  /*4f8c0*/  FADD R11, R17, R10 ;  /* 0x0000000a110b7221 */ /* 0x001fca0000000000 */
[----:B------:R-:W0:Y:S02]  /*4f8d0*/  ATOMS.CAST.SPIN P0, [R0], R10, R11 ;  /* 0x0000000a0000758d */ /* 0x000e24000180000b */
[----:B0-----:R-:W-:Y:S05]  /*4f8e0*/  @!P0 BRA `(.L_x_13185) ;  /* 0xfffffffc00f08947 */ /* 0x001fea000383ffff */
[----:B------:R-:W-:Y:S05]  /*4f8f0*/  BRA `(.L_x_13183) ;  /* 0x00000000002c7947 */ /* 0x000fea0003800000 */
.L_x_13184:
[----:B------:R-:W0:Y:S02]  /*4f900*/  QSPC.E.D P0, RZ, [R8] ;  /* 0x0000000008ff73aa */ /* 0x000e240000000700 */
[----:B0-----:R-:W-:Y:S05]  /*4f910*/  @!P0 BRA `(.L_x_13186) ;  /* 0x0000000000188947 */ /* 0x001fea0003800000 */
.L_x_13187:
[----:B------:R-:W2:Y:S02]  /*4f920*/  LD.E R10, [R8] ;  /* 0x00000000080a7980 */ /* 0x000ea40000100900 */
[----:B--2---:R-:W-:-:S06]  /*4f930*/  FADD R11, R17, R10 ;  /* 0x0000000a110b7221 */ /* 0x004fcc0000000000 */
[----:B------:R-:W2:Y:S02]  /*4f940*/  ATOM.E.CAST.SPIN PT, R11, [R8], R10, R11 ;  /* 0x0000000a080b738b */ /* 0x000ea400019e010b */
[----:B--2---:R-:W-:-:S13]  /*4f950*/  ISETP.EQ.U32.AND P0, PT, R11, 0x1, PT ;  /* 0x000000010b00780c */ /* 0x004fda0003f02070 */
[----:B------:R-:W-:Y:S05]  /*4f960*/  @!P0 BRA `(.L_x_13187) ;  /* 0xfffffffc00ec8947 */ /* 0x000fea000383ffff */
[----:B------:R-:W-:Y:S05]  /*4f970*/  BRA `(.L_x_13183) ;  /* 0x00000000000c7947 */ /* 0x000fea0003800000 */
.L_x_13186:
[----:B------:R-:W2:Y:S02]  /*4f980*/  LD.E R0, desc[UR8][R8.64] ;  /* 0x0000000808007980 */ /* 0x000ea4000c101900 */
[----:B--2---:R-:W-:-:S05]  /*4f990*/  FADD R7, R17, R0 ;  /* 0x0000000011077221 */ /* 0x004fca0000000000 */
[----:B------:R0:W-:Y:S02]  /*4f9a0*/  ST.E desc[UR8][R8.64], R7 ;  /* 0x0000000708007985 */ /* 0x0001e4000c101908 */
.L_x_13183:
[----:B------:R-:W-:Y:S05]  /*4f9b0*/  BSYNC.RECONVERGENT B0 ;  /* 0x0000000000007941 */ /* 0x000fea0003800200 */
.L_x_13182:
        /* <DEDUP_REMOVED lines=9> */
.L_x_13191:
[----:B------:R-:W1:Y:S02]  /*4fa50*/  LDS R12, [R0] ;  /* 0x00000000000c7984 */ /* 0x000e640000000800 */
[----:B-1----:R-:W-:-:S05]  /*4fa60*/  FADD R13, R15, R12 ;  /* 0x0000000c0f0d7221 */ /* 0x002fca0000000000 */
[----:B------:R-:W1:Y:S02]  /*4fa70*/  ATOMS.CAST.SPIN P0, [R0], R12, R13 ;  /* 0x0000000c0000758d */ /* 0x000e64000180000d */
[----:B-1----:R-:W-:Y:S05]  /*4fa80*/  @!P0 BRA `(.L_x_13191) ;  /* 0xfffffffc00f08947 */ /* 0x002fea000383ffff */
[----:B------:R-:W-:Y:S05]  /*4fa90*/  BRA `(.L_x_13189) ;  /* 0x00000000002c7947 */ /* 0x000fea0003800000 */
.L_x_13190:
[----:B------:R-:W1:Y:S02]  /*4faa0*/  QSPC.E.D P0, RZ, [R10] ;  /* 0x000000000aff73aa */ /* 0x000e640000000700 */
[----:B-1----:R-:W-:Y:S05]  /*4fab0*/  @!P0 BRA `(.L_x_13192) ;  /* 0x0000000000188947 */ /* 0x002fea0003800000 */
.L_x_13193:
[----:B------:R-:W2:Y:S02]  /*4fac0*/  LD.E R12, [R10] ;  /* 0x000000000a0c7980 */ /* 0x000ea40000100900 */
[----:B--2---:R-:W-:-:S06]  /*4fad0*/  FADD R13, R15, R12 ;  /* 0x0000000c0f0d7221 */ /* 0x004fcc0000000000 */
[----:B------:R-:W2:Y:S02]  /*4fae0*/  ATOM.E.CAST.SPIN PT, R13, [R10], R12, R13 ;  /* 0x0000000c0a0d738b */ /* 0x000ea400019e010d */
[----:B--2---:R-:W-:-:S13]  /*4faf0*/  ISETP.EQ.U32.AND P0, PT, R13, 0x1, PT ;  /* 0x000000010d00780c */ /* 0x004fda0003f02070 */
[----:B------:R-:W-:Y:S05]  /*4fb00*/  @!P0 BRA `(.L_x_13193) ;  /* 0xfffffffc00ec8947 */ /* 0x000fea000383ffff */
[----:B------:R-:W-:Y:S05]  /*4fb10*/  BRA `(.L_x_13189) ;  /* 0x00000000000c7947 */ /* 0x000fea0003800000 */
.L_x_13192:
[----:B------:R-:W0:Y:S02]  /*4fb20*/  LD.E R0, desc[UR8][R10.64] ;  /* 0x000000080a007980 */ /* 0x000e24000c101900 */
[----:B0-----:R-:W-:-:S05]  /*4fb30*/  FADD R7, R15, R0 ;  /* 0x000000000f077221 */ /* 0x001fca0000000000 */
[----:B------:R1:W-:Y:S02]  /*4fb40*/  ST.E desc[UR8][R10.64], R7 ;  /* 0x000000070a007985 */ /* 0x0003e4000c101908 */
.L_x_13189:
[----:B------:R-:W-:Y:S05]  /*4fb50*/  BSYNC.RECONVERGENT B0 ;  /* 0x0000000000007941 */ /* 0x000fea0003800200 */
.L_x_13188:
        /* <DEDUP_REMOVED lines=10> */
.L_x_13197:
[----:B------:R-:W0:Y:S02]  /*4fc00*/  LDS R12, [R0] ;  /* 0x00000000000c7984 */ /* 0x000e240000000800 */
[----:B0-----:R-:W-:-:S05]  /*4fc10*/  FADD R13, R7, R12 ;  /* 0x0000000c070d7221 */ /* 0x001fca0000000000 */
[----:B------:R-:W0:Y:S02]  /*4fc20*/  ATOMS.CAST.SPIN P0, [R0], R12, R13 ;  /* 0x0000000c0000758d */ /* 0x000e24000180000d */
[----:B0-----:R-:W-:Y:S05]  /*4fc30*/  @!P0 BRA `(.L_x_13197) ;  /* 0xfffffffc00f08947 */ /* 0x001fea000383ffff */
[----:B------:R-:W-:Y:S05]  /*4fc40*/  BRA `(.L_x_13195) ;  /* 0x00000000002c7947 */ /* 0x000fea0003800000 */
.L_x_13196:
[----:B------:R-:W0:Y:S02]  /*4fc50*/  QSPC.E.D P0, RZ, [R12] ;  /* 0x000000000cff73aa */ /* 0x000e240000000700 */
[----:B0-----:R-:W-:Y:S05]  /*4fc60*/  @!P0 BRA `(.L_x_13198) ;  /* 0x0000000000188947 */ /* 0x001fea0003800000 */
.L_x_13199:
[----:B------:R-:W2:Y:S02]  /*4fc70*/  LD.E R18, [R12] ;  /* 0x000000000c127980 */ /* 0x000ea40000100900 */
[----:B--2---:R-:W-:-:S06]  /*4fc80*/  FADD R19, R7, R18 ;  /* 0x0000001207137221 */ /* 0x004fcc0000000000 */
[----:B------:R-:W2:Y:S02]  /*4fc90*/  ATOM.E.CAST.SPIN PT, R19, [R12], R18, R19 ;  /* 0x000000120c13738b */ /* 0x000ea400019e0113 */
[----:B--2---:R-:W-:-:S13]  /*4fca0*/  ISETP.EQ.U32.AND P0, PT, R19, 0x1, PT ;  /* 0x000000011300780c */ /* 0x004fda0003f02070 */
[----:B------:R-:W-:Y:S05]  /*4fcb0*/  @!P0 BRA `(.L_x_13199) ;  /* 0xfffffffc00ec8947 */ /* 0x000fea000383ffff */
[----:B------:R-:W-:Y:S05]  /*4fcc0*/  BRA `(.L_x_13195) ;  /* 0x00000000000c7947 */ /* 0x000fea0003800000 */
.L_x_13198:
[----:B------:R-:W2:Y:S02]  /*4fcd0*/  LD.E R0, desc[UR8][R12.64] ;  /* 0x000000080c007980 */ /* 0x000ea4000c101900 */
[----:B--2---:R-:W-:-:S05]  /*4fce0*/  FADD R7, R7, R0 ;  /* 0x0000000007077221 */ /* 0x004fca0000000000 */
[----:B------:R0:W-:Y:S02]  /*4fcf0*/  ST.E desc[UR8][R12.64], R7 ;  /* 0x000000070c007985 */ /* 0x0001e4000c101908 */
.L_x_13195:
[----:B------:R-:W-:Y:S05]  /*4fd00*/  BSYNC.RECONVERGENT B0 ;  /* 0x0000000000007941 */ /* 0x000fea0003800200 */
.L_x_13194:
[----:B0-----:R-:W-:-:S05]  /*4fd10*/  IMAD.WIDE R12, R60, 0x4, R10 ;  /* 0x000000043c0c7825 */ /* 0x001fca00078e020a */
[----:B------:R0:W-:Y:S01]  /*4fd20*/  ATOM.E.ADD.F32.FTZ.RN.STRONG.GPU P0, RZ, desc[UR8][R12.64], R15 ;  /* 0x8000000f0cff79a2 */ /* 0x0001e2000c10f308 */
[----:B------:R-:W-:Y:S04]  /*4fd30*/  BSSY.RECONVERGENT B0, `(.L_x_13200) ;  /* 0x0000015000007945 */ /* 0x000fe80003800200 */
[----:B0-----:R-:W-:Y:S05]  /*4fd40*/  @P0 BRA `(.L_x_13201) ;  /* 0x00000000004c0947 */ /* 0x001fea0003800000 */
[----:B------:R-:W0:Y:S02]  /*4fd50*/  QSPC.E.S P0, RZ, [R12] ;  /* 0x000000000cff73aa */ /* 0x000e240000000500 */
[----:B0-----:R-:W-:Y:S05]  /*4fd60*/  @!P0 BRA `(.L_x_13202) ;  /* 0x0000000000188947 */ /* 0x001fea0003800000 */
[----:B------:R-:W-:-:S07]  /*4fd70*/  MOV R0, R12 ;  /* 0x0000000c00007202 */ /* 0x000fce0000000f00 */
.L_x_13203:
[----:B------:R-:W0:Y:S02]  /*4fd80*/  LDS R12, [R0] ;  /* 0x00000000000c7984 */ /* 0x000e240000000800 */
[----:B0-----:R-:W-:-:S05]  /*4fd90*/  FADD R13, R15, R12 ;  /* 0x0000000c0f0d7221 */ /* 0x001fca0000000000 */
[----:B------:R-:W0:Y:S02]  /*4fda0*/  ATOMS.CAST.SPIN P0, [R0], R12, R13 ;  /* 0x0000000c0000758d */ /* 0x000e24000180000d */
[----:B0-----:R-:W-:Y:S05]  /*4fdb0*/  @!P0 BRA `(.L_x_13203) ;  /* 0xfffffffc00f08947 */ /* 0x001fea000383ffff */
[----:B------:R-:W-:Y:S05]  /*4fdc0*/  BRA `(.L_x_13201) ;  /* 0x00000000002c7947 */ /* 0x000fea0003800000 */
.L_x_13202:
[----:B------:R-:W0:Y:S02]  /*4fdd0*/  QSPC.E.D P0, RZ, [R12] ;  /* 0x000000000cff73aa */ /* 0x000e240000000700 */
[----:B0-----:R-:W-:Y:S05]  /*4fde0*/  @!P0 BRA `(.L_x_13204) ;  /* 0x0000000000188947 */ /* 0x001fea0003800000 */
.L_x_13205:
[----:B------:R-:W2:Y:S02]  /*4fdf0*/  LD.E R18, [R12] ;  /* 0x000000000c127980 */ /* 0x000ea40000100900 */
[----:B--2---:R-:W-:-:S06]  /*4fe00*/  FADD R19, R15, R18 ;  /* 0x000000120f137221 */ /* 0x004fcc0000000000 */
[----:B------:R-:W2:Y:S02]  /*4fe10*/  ATOM.E.CAST.SPIN PT, R19, [R12], R18, R19 ;  /* 0x000000120c13738b */ /* 0x000ea400019e0113 */
[----:B--2---:R-:W-:-:S13]  /*4fe20*/  ISETP.EQ.U32.AND P0, PT, R19, 0x1, PT ;  /* 0x000000011300780c */ /* 0x004fda0003f02070 */
[----:B------:R-:W-:Y:S05]  /*4fe30*/  @!P0 BRA `(.L_x_13205) ;  /* 0xfffffffc00ec8947 */ /* 0x000fea000383ffff */
[----:B------:R-:W-:Y:S05]  /*4fe40*/  BRA `(.L_x_13201) ;  /* 0x00000000000c7947 */ /* 0x000fea0003800000 */
.L_x_13204:
[----:B------:R-:W2:Y:S02]  /*4fe50*/  LD.E R0, desc[UR8][R12.64] ;  /* 0x000000080c007980 */ /* 0x000ea4000c101900 */
[----:B--2---:R-:W-:-:S05]  /*4fe60*/  FADD R7, R15, R0 ;  /* 0x000000000f077221 */ /* 0x004fca0000000000 */
[----:B------:R0:W-:Y:S02]  /*4fe70*/  ST.E desc[UR8][R12.64], R7 ;  /* 0x000000070c007985 */ /* 0x0001e4000c101908 */
.L_x_13201:
[----:B------:R-:W-:Y:S05]  /*4fe80*/  BSYNC.RECONVERGENT B0 ;  /* 0x0000000000007941 */ /* 0x000fea0003800200 */
.L_x_13200:
        /* <DEDUP_REMOVED lines=10> */
.L_x_13209:
[----:B------:R-:W0:Y:S02]  /*4ff30*/  LDS R12, [R0] ;  /* 0x00000000000c7984 */ /* 0x000e240000000800 */
[----:B0-----:R-:W-:-:S05]  /*4ff40*/  FADD R13, R7, R12 ;  /* 0x0000000c070d7221 */ /* 0x001fca0000000000 */
[----:B------:R-:W0:Y:S02]  /*4ff50*/  ATOMS.CAST.SPIN P0, [R0], R12, R13 ;  /* 0x0000000c0000758d */ /* 0x000e24000180000d */
[----:B0-----:R-:W-:Y:S05]  /*4ff60*/  @!P0 BRA `(.L_x_13209) ;  /* 0xfffffffc00f08947 */ /* 0x001fea000383ffff */
[----:B------:R-:W-:Y:S05]  /*4ff70*/  BRA `(.L_x_13207) ;  /* 0x00000000002c7947 */ /* 0x000fea0003800000 */
.L_x_13208:
[----:B------:R-:W0:Y:S02]  /*4ff80*/  QSPC.E.D P0, RZ, [R12] ;  /* 0x000000000cff73aa */ /* 0x000e240000000700 */
[----:B0-----:R-:W-:Y:S05]  /*4ff90*/  @!P0 BRA `(.L_x_13210) ;  /* 0x0000000000188947 */ /* 0x001fea0003800000 */
.L_x_13211:
[----:B------:R-:W2:Y:S02]  /*4ffa0*/  LD.E R18, [R12] ;  /* 0x000000000c127980 */ /* 0x000ea40000100900 */
[----:B--2---:R-:W-:-:S06]  /*4ffb0*/  FADD R19, R7, R18 ;  /* 0x0000001207137221 */ /* 0x004fcc0000000000 */
[----:B------:R-:W2:Y:S02]  /*4ffc0*/  ATOM.E.CAST.SPIN PT, R19, [R12], R18, R19 ;  /* 0x000000120c13738b */ /* 0x000ea400019e0113 */
[----:B--2---:R-:W-:-:S13]  /*4ffd0*/  ISETP.EQ.U32.AND P0, PT, R19, 0x1, PT ;  /* 0x000000011300780c */ /* 0x004fda0003f02070 */
[----:B------:R-:W-:Y:S05]  /*4ffe0*/  @!P0 BRA `(.L_x_13211) ;  /* 0xfffffffc00ec8947 */ /* 0x000fea000383ffff */
[----:B------:R-:W-:Y:S05]  /*4fff0*/  BRA `(.L_x_13207) ;  /* 0x00000000000c7947 */ /* 0x000fea0003800000 */
.L_x_13210:
[----:B------:R-:W2:Y:S02]  /*50000*/  LD.E R0, desc[UR8][R12.64] ;  /* 0x000000080c007980 */ /* 0x000ea4000c101900 */
[----:B--2---:R-:W-:-:S05]  /*50010*/  FADD R7, R7, R0 ;  /* 0x0000000007077221 */ /* 0x004fca0000000000 */
[----:B------:R0:W-:Y:S02]  /*50020*/  ST.E desc[UR8][R12.64], R7 ;  /* 0x000000070c007985 */ /* 0x0001e4000c101908 */
.L_x_13207:
[----:B------:R-:W-:Y:S05]  /*50030*/  BSYNC.RECONVERGENT B0 ;  /* 0x0000000000007941 */ /* 0x000fea0003800200 */
.L_x_13206:
[----:B0-----:R-:W-:-:S05]  /*50040*/  IMAD.WIDE R6, R6, 0x4, R10 ;  /* 0x0000000406067825 */ /* 0x001fca00078e020a */
[----:B------:R0:W-:Y:S01]  /*50050*/  ATOM.E.ADD.F32.FTZ.RN.STRONG.GPU P0, RZ, desc[UR8][R6.64], R15 ;  /* 0x8000000f06ff79a2 */ /* 0x0001e2000c10f308 */
[----:B------:R-:W-:Y:S04]  /*50060*/  BSSY.RECONVERGENT B0, `(.L_x_13212) ;  /* 0x0000015000007945 */ /* 0x000fe80003800200 */
[----:B0-----:R-:W-:Y:S05]  /*50070*/  @P0 BRA `(.L_x_13213) ;  /* 0x00000000004c0947 */ /* 0x001fea0003800000 */
[----:B------:R-:W0:Y:S02]  /*50080*/  QSPC.E.S P0, RZ, [R6] ;  /* 0x0000000006ff73aa */ /* 0x000e240000000500 */
[----:B0-----:R-:W-:Y:S05]  /*50090*/  @!P0 BRA `(.L_x_13214) ;  /* 0x0000000000188947 */ /* 0x001fea0003800000 */
[----:B------:R-:W-:-:S07]  /*500a0*/  MOV R0, R6 ;  /* 0x0000000600007202 */ /* 0x000fce0000000f00 */
.L_x_13215:
[----:B------:R-:W0:Y:S02]  /*500b0*/  LDS R6, [R0] ;  /* 0x0000000000067984 */ /* 0x000e240000000800 */
[----:B0-----:R-:W-:-:S05]  /*500c0*/  FADD R7, R15, R6 ;  /* 0x000000060f077221 */ /* 0x001fca0000000000 */
[----:B------:R-:W0:Y:S02]  /*500d0*/  ATOMS.CAST.SPIN P0, [R0], R6, R7 ;  /* 0x000000060000758d */ /* 0x000e240001800007 */
[----:B0-----:R-:W-:Y:S05]  /*500e0*/  @!P0 BRA `(.L_x_13215) ;  /* 0xfffffffc00f08947 */ /* 0x001fea000383ffff */
[----:B------:R-:W-:Y:S05]  /*500f0*/  BRA `(.L_x_13213) ;  /* 0x00000000002c7947 */ /* 0x000fea0003800000 */
.L_x_13214:
[----:B------:R-:W0:Y:S02]  /*50100*/  QSPC.E.D P0, RZ, [R6] ;  /* 0x0000000006ff73aa */ /* 0x000e240000000700 */
[----:B0-----:R-:W-:Y:S05]  /*50110*/  @!P0 BRA `(.L_x_13216) ;  /* 0x0000000000188947 */ /* 0x001fea0003800000 */
.L_x_13217:
[----:B------:R-:W2:Y:S02]  /*50120*/  LD.E R12, [R6] ;  /* 0x00000000060c7980 */ /* 0x000ea40000100900 */
[----:B--2---:R-:W-:-:S06]  /*50130*/  FADD R13, R15, R12 ;  /* 0x0000000c0f0d7221 */ /* 0x004fcc0000000000 */
[----:B------:R-:W2:Y:S02]  /*50140*/  ATOM.E.CAST.SPIN PT, R13, [R6], R12, R13 ;  /* 0x0000000c060d738b */ /* 0x000ea400019e010d */
[----:B--2---:R-:W-:-:S13]  /*50150*/  ISETP.EQ.U32.AND P0, PT, R13, 0x1, PT ;  /* 0x000000010d00780c */ /* 0x004fda0003f02070 */
[----:B------:R-:W-:Y:S05]  /*50160*/  @!P0 BRA `(.L_x_13217) ;  /* 0xfffffffc00ec8947 */ /* 0x000fea000383ffff */
[----:B------:R-:W-:Y:S05]  /*50170*/  BRA `(.L_x_13213) ;  /* 0x00000000000c7947 */ /* 0x000fea0003800000 */
.L_x_13216:
[----:B------:R-:W2:Y:S02]  /*50180*/  LD.E R0, desc[UR8][R6.64] ;  /* 0x0000000806007980 */ /* 0x000ea4000c101900 */
[----:B--2---:R-:W-:-:S05]  /*50190*/  FADD R13, R15, R0 ;  /* 0x000000000f0d7221 */ /* 0x004fca0000000000 */
[----:B------:R0:W-:Y:S02]  /*501a0*/  ST.E desc[UR8][R6.64], R13 ;  /* 0x0000000d06007985 */ /* 0x0001e4000c101908 */
.L_x_13213:
[----:B------:R-:W-:Y:S05]  /*501b0*/  BSYNC.RECONVERGENT B0 ;  /* 0x0000000000007941 */ /* 0x000fea0003800200 */
.L_x_13212:
        /* <DEDUP_REMOVED lines=10> */
.L_x_13221:
[----:B------:R-:W0:Y:S02]  /*50260*/  LDS R6, [R0] ;  /* 0x0000000000067984 */ /* 0x000e240000000800 */
[----:B0-----:R-:W-:-:S05]  /*50270*/  FADD R7, R17, R6 ;  /* 0x0000000611077221 */ /* 0x001fca0000000000 */
[----:B------:R-:W0:Y:S02]  /*50280*/  ATOMS.CAST.SPIN P0, [R0], R6, R7 ;  /* 0x000000060000758d */ /* 0x000e240001800007 */
[----:B0-----:R-:W-:Y:S05]  /*50290*/  @!P0 BRA `(.L_x_13221) ;  /* 0xfffffffc00f08947 */ /* 0x001fea000383ffff */
[----:B------:R-:W-:Y:S05]  /*502a0*/  BRA `(.L_x_13219) ;  /* 0x00000000002c7947 */ /* 0x000fea0003800000 */
.L_x_13220:
[----:B------:R-:W0:Y:S02]  /*502b0*/  QSPC.E.D P0, RZ, [R6] ;  /* 0x0000000006ff73aa */ /* 0x000e240000000700 */
[----:B0-----:R-:W-:Y:S05]  /*502c0*/  @!P0 BRA `(.L_x_13222) ;  /* 0x0000000000188947 */ /* 0x001fea0003800000 */
.L_x_13223:
[----:B------:R-:W2:Y:S02]  /*502d0*/  LD.E R12, [R6] ;  /* 0x00000000060c7980 */ /* 0x000ea40000100900 */
[----:B--2---:R-:W-:-:S06]  /*502e0*/  FADD R13, R17, R12 ;  /* 0x0000000c110d7221 */ /* 0x004fcc0000000000 */
[----:B------:R-:W2:Y:S02]  /*502f0*/  ATOM.E.CAST.SPIN PT, R13, [R6], R12, R13 ;  /* 0x0000000c060d738b */ /* 0x000ea400019e010d */
[----:B--2---:R-:W-:-:S13]  /*50300*/  ISETP.EQ.U32.AND P0, PT, R13, 0x1, PT ;  /* 0x000000010d00780c */ /* 0x004fda0003f02070 */
[----:B------:R-:W-:Y:S05]  /*50310*/  @!P0 BRA `(.L_x_13223) ;  /* 0xfffffffc00ec8947 */ /* 0x000fea000383ffff */
[----:B------:R-:W-:Y:S05]  /*50320*/  BRA `(.L_x_13219) ;  /* 0x00000000000c7947 */ /* 0x000fea0003800000 */
.L_x_13222:
[----:B------:R-:W2:Y:S02]  /*50330*/  LD.E R0, desc[UR8][R6.64] ;  /* 0x0000000806007980 */ /* 0x000ea4000c101900 */
[----:B--2---:R-:W-:-:S05]  /*50340*/  FADD R13, R17, R0 ;  /* 0x00000000110d7221 */ /* 0x004fca0000000000 */
[----:B------:R0:W-:Y:S02]  /*50350*/  ST.E desc[UR8][R6.64], R13 ;  /* 0x0000000d06007985 */ /* 0x0001e4000c101908 */
.L_x_13219:
[----:B------:R-:W-:Y:S05]  /*50360*/  BSYNC.RECONVERGENT B0 ;  /* 0x0000000000007941 */ /* 0x000fea0003800200 */
.L_x_13218:
[----:B0-----:R-:W-:-:S05]  /*50370*/  IMAD.WIDE R6, R3, 0x4, R10 ;  /* 0x0000000403067825 */ /* 0x001fca00078e020a */
[----:B------:R0:W-:Y:S01]  /*50380*/  ATOM.E.ADD.F32.FTZ.RN.STRONG.GPU P0, RZ, desc[UR8][R6.64], R15 ;  /* 0x8000000f06ff79a2 */ /* 0x0001e2000c10f308 */
[----:B------:R-:W-:Y:S04]  /*50390*/  BSSY.RECONVERGENT B0, `(.L_x_13224) ;  /* 0x0000015000007945 */ /* 0x000fe80003800200 */
[----:B0-----:R-:W-:Y:S05]  /*503a0*/  @P0 BRA `(.L_x_13225) ;  /* 0x00000000004c0947 */ /* 0x001fea0003800000 */
[----:B------:R-:W0:Y:S02]  /*503b0*/  QSPC.E.S P0, RZ, [R6] ;  /* 0x0000000006ff73aa */ /* 0x000e240000000500 */
[----:B0-----:R-:W-:Y:S05]  /*503c0*/  @!P0 BRA `(.L_x_13226) ;  /* 0x0000000000188947 */ /* 0x001fea0003800000 */
[----:B------:R-:W-:-:S07]  /*503d0*/  MOV R0, R6 ;  /* 0x0000000600007202 */ /* 0x000fce0000000f00 */
.L_x_13227:
[----:B------:R-:W0:Y:S02]  /*503e0*/  LDS R6, [R0] ;  /* 0x0000000000067984 */ /* 0x000e240000000800 */
[----:B0-----:R-:W-:-:S05]  /*503f0*/  FADD R7, R15, R6 ;  /* 0x000000060f077221 */ /* 0x001fca0000000000 */
[----:B------:R-:W0:Y:S02]  /*50400*/  ATOMS.CAST.SPIN P0, [R0], R6, R7 ;  /* 0x000000060000758d */ /* 0x000e240001800007 */
[----:B0-----:R-:W-:Y:S05]  /*50410*/  @!P0 BRA `(.L_x_13227) ;  /* 0xfffffffc00f08947 */ /* 0x001fea000383ffff */
[----:B------:R-:W-:Y:S05]  /*50420*/  BRA `(.L_x_13225) ;  /* 0x00000000002c7947 */ /* 0x000fea0003800000 */
.L_x_13226:
[----:B------:R-:W0:Y:S02]  /*50430*/  QSPC.E.D P0, RZ, [R6] ;  /* 0x0000000006ff73aa */ /* 0x000e240000000700 */
[----:B0-----:R-:W-:Y:S05]  /*50440*/  @!P0 BRA `(.L_x_13228) ;  /* 0x0000000000188947 */ /* 0x001fea0003800000 */
.L_x_13229:
[----:B------:R-:W2:Y:S02]  /*50450*/  LD.E R12, [R6] ;  /* 0x00000000060c7980 */ /* 0x000ea40000100900 */
[----:B--2---:R-:W-:-:S06]  /*50460*/  FADD R13, R15, R12 ;  /* 0x0000000c0f0d7221 */ /* 0x004fcc0000000000 */
[----:B------:R-:W2:Y:S02]  /*50470*/  ATOM.E.CAST.SPIN PT, R13, [R6], R12, R13 ;  /* 0x0000000c060d738b */ /* 0x000ea400019e010d */
[----:B--2---:R-:W-:-:S13]  /*50480*/  ISETP.EQ.U32.AND P0, PT, R13, 0x1, PT ;  /* 0x000000010d00780c */ /* 0x004fda0003f02070 */
[----:B------:R-:W-:Y:S05]  /*50490*/  @!P0 BRA `(.L_x_13229) ;  /* 0xfffffffc00ec8947 */ /* 0x000fea000383ffff */
[----:B------:R-:W-:Y:S05]  /*504a0*/  BRA `(.L_x_13225) ;  /* 0x00000000000c7947 */ /* 0x000fea0003800000 */
.L_x_13228:
[----:B------:R-:W2:Y:S02]  /*504b0*/  LD.E R0, desc[UR8][R6.64] ;  /* 0x0000000806007980 */ /* 0x000ea4000c101900 */
[----:B--2---:R-:W-:-:S05]  /*504c0*/  FADD R3, R15, R0 ;  /* 0x000000000f037221 */ /* 0x004fca0000000000 */
[----:B------:R0:W-:Y:S02]  /*504d0*/  ST.E desc[UR8][R6.64], R3 ;  /* 0x0000000306007985 */ /* 0x0001e4000c101908 */
.L_x_13225:
[----:B------:R-:W-:Y:S05]  /*504e0*/  BSYNC.RECONVERGENT B0 ;  /* 0x0000000000007941 */ /* 0x000fea0003800200 */
.L_x_13224:
        /* <DEDUP_REMOVED lines=10> */
.L_x_13233:
[----:B------:R-:W0:Y:S02]  /*50590*/  LDS R6, [R0] ;  /* 0x0000000000067984 */ /* 0x000e240000000800 */
[----:B0-----:R-:W-:-:S05]  /*505a0*/  FADD R7, R3, R6 ;  /* 0x0000000603077221 */ /* 0x001fca0000000000 */
[----:B------:R-:W0:Y:S02]  /*505b0*/  ATOMS.CAST.SPIN P0, [R0], R6, R7 ;  /* 0x000000060000758d */ /* 0x000e240001800007 */
[----:B0-----:R-:W-:Y:S05]  /*505c0*/  @!P0 BRA `(.L_x_13233) ;  /* 0xfffffffc00f08947 */ /* 0x001fea000383ffff */
[----:B------:R-:W-:Y:S05]  /*505d0*/  BRA `(.L_x_13231) ;  /* 0x00000000002c7947 */ /* 0x000fea0003800000 */
.L_x_13232:
[----:B------:R-:W0:Y:S02]  /*505e0*/  QSPC.E.D P0, RZ, [R6] ;  /* 0x0000000006ff73aa */ /* 0x000e240000000700 */
[----:B0-----:R-:W-:Y:S05]  /*505f0*/  @!P0 BRA `(.L_x_13234) ;  /* 0x0000000000188947 */ /* 0x001fea0003800000 */
.L_x_13235:
[----:B------:R-:W2:Y:S02]  /*50600*/  LD.E R12, [R6] ;  /* 0x00000000060c7980 */ /* 0x000ea40000100900 */
[----:B--2---:R-:W-:-:S06]  /*50610*/  FADD R13, R3, R12 ;  /* 0x0000000c030d7221 */ /* 0x004fcc0000000000 */
[----:B------:R-:W2:Y:S02]  /*50620*/  ATOM.E.CAST.SPIN PT, R13, [R6], R12, R13 ;  /* 0x0000000c060d738b */ /* 0x000ea400019e010d */
[----:B--2---:R-:W-:-:S13]  /*50630*/  ISETP.EQ.U32.AND P0, PT, R13, 0x1, PT ;  /* 0x000000010d00780c */ /* 0x004fda0003f02070 */
[----:B------:R-:W-:Y:S05]  /*50640*/  @!P0 BRA `(.L_x_13235) ;  /* 0xfffffffc00ec8947 */ /* 0x000fea000383ffff */
[----:B------:R-:W-:Y:S05]  /*50650*/  BRA `(.L_x_13231) ;  /* 0x00000000000c7947 */ /* 0x000fea0003800000 */
.L_x_13234:
[----:B------:R-:W2:Y:S02]  /*50660*/  LD.E R0, desc[UR8][R6.64] ;  /* 0x0000000806007980 */ /* 0x000ea4000c101900 */
[----:B--2---:R-:W-:-:S05]  /*50670*/  FADD R3, R3, R0 ;  /* 0x0000000003037221 */ /* 0x004fca0000000000 */
[----:B------:R0:W-:Y:S02]  /*50680*/  ST.E desc[UR8][R6.64], R3 ;  /* 0x0000000306007985 */ /* 0x0001e4000c101908 */
.L_x_13231:
[----:B------:R-:W-:Y:S05]  /*50690*/  BSYNC.RECONVERGENT B0 ;  /* 0x0000000000007941 */ /* 0x000fea0003800200 */
.L_x_13230:
[----:B0-----:R-:W-:-:S05]  /*506a0*/  IMAD.WIDE R2, R2, 0x4, R10 ;  /* 0x0000000402027825 */ /* 0x001fca00078e020a */
[----:B------:R0:W-:Y:S01]  /*506b0*/  ATOM.E.ADD.F32.FTZ.RN.STRONG.GPU P0, RZ, desc[UR8][R2.64], R15 ;  /* 0x8000000f02ff79a2 */ /* 0x0001e2000c10f308 */
[----:B------:R-:W-:Y:S04]  /*506c0*/  BSSY.RECONVERGENT B0, `(.L_x_13236) ;  /* 0x0000015000007945 */ /* 0x000fe80003800200 */
[----:B0-----:R-:W-:Y:S05]  /*506d0*/  @P0 BRA `(.L_x_13237) ;  /* 0x00000000004c0947 */ /* 0x001fea0003800000 */
[----:B------:R-:W0:Y:S02]  /*506e0*/  QSPC.E.S P0, RZ, [R2] ;  /* 0x0000000002ff73aa */ /* 0x000e240000000500 */
[----:B0-----:R-:W-:Y:S05]  /*506f0*/  @!P0 BRA `(.L_x_13238) ;  /* 0x0000000000188947 */ /* 0x001fea0003800000 */
[----:B------:R-:W-:-:S07]  /*50700*/  MOV R0, R2 ;  /* 0x0000000200007202 */ /* 0x000fce0000000f00 */
.L_x_13239:
[----:B------:R-:W0:Y:S02]  /*50710*/  LDS R2, [R0] ;  /* 0x0000000000027984 */ /* 0x000e240000000800 */
[----:B0-----:R-:W-:-:S05]  /*50720*/  FADD R3, R15, R2 ;  /* 0x000000020f037221 */ /* 0x001fca0000000000 */
[----:B------:R-:W0:Y:S02]  /*50730*/  ATOMS.CAST.SPIN P0, [R0], R2, R3 ;  /* 0x000000020000758d */ /* 0x000e240001800003 */
[----:B0-----:R-:W-:Y:S05]  /*50740*/  @!P0 BRA `(.L_x_13239) ;  /* 0xfffffffc00f08947 */ /* 0x001fea000383ffff */
[----:B------:R-:W-:Y:S05]  /*50750*/  BRA `(.L_x_13237) ;  /* 0x00000000002c7947 */ /* 0x000fea0003800000 */
.L_x_13238:
[----:B------:R-:W0:Y:S02]  /*50760*/  QSPC.E.D P0, RZ, [R2] ;  /* 0x0000000002ff73aa */ /* 0x000e240000000700 */
[----:B0-----:R-:W-:Y:S05]  /*50770*/  @!P0 BRA `(.L_x_13240) ;  /* 0x0000000000188947 */ /* 0x001fea0003800000 */
.L_x_13241:
[----:B------:R-:W2:Y:S02]  /*50780*/  LD.E R6, [R2] ;  /* 0x0000000002067980 */ /* 0x000ea40000100900 */
[----:B--2---:R-:W-:-:S06]  /*50790*/  FADD R7, R15, R6 ;  /* 0x000000060f077221 */ /* 0x004fcc0000000000 */
[----:B------:R-:W2:Y:S02]  /*507a0*/  ATOM.E.CAST.SPIN PT, R7, [R2], R6, R7 ;  /* 0x000000060207738b */ /* 0x000ea400019e0107 */
[----:B--2---:R-:W-:-:S13]  /*507b0*/  ISETP.EQ.U32.AND P0, PT, R7, 0x1, PT ;  /* 0x000000010700780c */ /* 0x004fda0003f02070 */
[----:B------:R-:W-:Y:S05]  /*507c0*/  @!P0 BRA `(.L_x_13241) ;  /* 0xfffffffc00ec8947 */ /* 0x000fea000383ffff */
[----:B------:R-:W-:Y:S05]  /*507d0*/  BRA `(.L_x_13237) ;  /* 0x00000000000c7947 */ /* 0x000fea0003800000 */
.L_x_13240:
[----:B------:R-:W2:Y:S02]  /*507e0*/  LD.E R0, desc[UR8][R2.64] ;  /* 0x0000000802007980 */ /* 0x000ea4000c101900 */
[----:B--2---:R-:W-:-:S05]  /*507f0*/  FADD R7, R15, R0 ;  /* 0x000000000f077221 */ /* 0x004fca0000000000 */
[----:B------:R0:W-:Y:S02]  /*50800*/  ST.E desc[UR8][R2.64], R7 ;  /* 0x0000000702007985 */ /* 0x0001e4000c101908 */
.L_x_13237:
[----:B------:R-:W-:Y:S05]  /*50810*/  BSYNC.RECONVERGENT B0 ;  /* 0x0000000000007941 */ /* 0x000fea0003800200 */
.L_x_13236:
        /* <DEDUP_REMOVED lines=10> */
.L_x_13245:
[----:B------:R-:W0:Y:S02]  /*508c0*/  LDS R2, [R0] ;  /* 0x0000000000027984 */ /* 0x000e240000000800 */
[----:B0-----:R-:W-:-:S05]  /*508d0*/  FADD R3, R13, R2 ;  /* 0x000000020d037221 */ /* 0x001fca0000000000 */
[----:B------:R-:W0:Y:S02]  /*508e0*/  ATOMS.CAST.SPIN P0, [R0], R2, R3 ;  /* 0x000000020000758d */ /* 0x000e240001800003 */
[----:B0-----:R-:W-:Y:S05]  /*508f0*/  @!P0 BRA `(.L_x_13245) ;  /* 0xfffffffc00f08947 */ /* 0x001fea000383ffff */
[----:B------:R-:W-:Y:S05]  /*50900*/  BRA `(.L_x_13243) ;  /* 0x00000000002c7947 */ /* 0x000fea0003800000 */
.L_x_13244:
[----:B------:R-:W0:Y:S02]  /*50910*/  QSPC.E.D P0, RZ, [R2] ;  /* 0x0000000002ff73aa */ /* 0x000e240000000700 */
[----:B0-----:R-:W-:Y:S05]  /*50920*/  @!P0 BRA `(.L_x_13246) ;  /* 0x0000000000188947 */ /* 0x001fea0003800000 */
.L_x_13247:
[----:B------:R-:W2:Y:S02]  /*50930*/  LD.E R6, [R2] ;  /* 0x0000000002067980 */ /* 0x000ea40000100900 */
[----:B--2---:R-:W-:-:S06]  /*50940*/  FADD R7, R13, R6 ;  /* 0x000000060d077221 */ /* 0x004fcc0000000000 */
[----:B------:R-:W2:Y:S02]  /*50950*/  ATOM.E.CAST.SPIN PT, R7, [R2], R6, R7 ;  /* 0x000000060207738b */ /* 0x000ea400019e0107 */
[----:B--2---:R-:W-:-:S13]  /*50960*/  ISETP.EQ.U32.AND P0, PT, R7, 0x1, PT ;  /* 0x000000010700780c */ /* 0x004fda0003f02070 */
[----:B------:R-:W-:Y:S05]  /*50970*/  @!P0 BRA `(.L_x_13247) ;  /* 0xfffffffc00ec8947 */ /* 0x000fea000383ffff */
[----:B------:R-:W-:Y:S05]  /*50980*/  BRA `(.L_x_13243) ;  /* 0x00000000000c7947 */ /* 0x000fea0003800000 */
.L_x_13246:
[----:B------:R-:W2:Y:S02]  /*50990*/  LD.E R0, desc[UR8][R2.64] ;  /* 0x0000000802007980 */ /* 0x000ea4000c101900 */
[----:B--2---:R-:W-:-:S05]  /*509a0*/  FADD R7, R13, R0 ;  /* 0x000000000d077221 */ /* 0x004fca0000000000 */
[----:B------:R0:W-:Y:S02]  /*509b0*/  ST.E desc[UR8][R2.64], R7 ;  /* 0x0000000702007985 */ /* 0x0001e4000c101908 */
.L_x_13243:
[----:B------:R-:W-:Y:S05]  /*509c0*/  BSYNC.RECONVERGENT B0 ;  /* 0x0000000000007941 */ /* 0x000fea0003800200 */
.L_x_13242:
[----:B0-----:R-:W-:-:S05]  /*509d0*/  IMAD.WIDE R2, R5, 0x4, R10 ;  /* 0x0000000405027825 */ /* 0x001fca00078e020a */
[----:B------:R0:W-:Y:S01]  /*509e0*/  ATOM.E.ADD.F32.FTZ.RN.STRONG.GPU P0, RZ, desc[UR8][R2.64], R15 ;  /* 0x8000000f02ff79a2 */ /* 0x0001e2000c10f308 */
[----:B------:R-:W-:Y:S04]  /*509f0*/  BSSY.RECONVERGENT B0, `(.L_x_13248) ;  /* 0x0000015000007945 */ /* 0x000fe80003800200 */
[----:B0-----:R-:W-:Y:S05]  /*50a00*/  @P0 BRA `(.L_x_13249) ;  /* 0x00000000004c0947 */ /* 0x001fea0003800000 */
[----:B------:R-:W0:Y:S02]  /*50a10*/  QSPC.E.S P0, RZ, [R2] ;  /* 0x0000000002ff73aa */ /* 0x000e240000000500 */
[----:B0-----:R-:W-:Y:S05]  /*50a20*/  @!P0 BRA `(.L_x_13250) ;  /* 0x0000000000188947 */ /* 0x001fea0003800000 */
[----:B------:R-:W-:-:S07]  /*50a30*/  MOV R0, R2 ;  /* 0x0000000200007202 */ /* 0x000fce0000000f00 */
.L_x_13251:
[----:B------:R-:W0:Y:S02]  /*50a40*/  LDS R2, [R0] ;  /* 0x0000000000027984 */ /* 0x000e240000000800 */
[----:B0-----:R-:W-:-:S05]  /*50a50*/  FADD R3, R15, R2 ;  /* 0x000000020f037221 */ /* 0x001fca0000000000 */
[----:B------:R-:W0:Y:S02]  /*50a60*/  ATOMS.CAST.SPIN P0, [R0], R2, R3 ;  /* 0x000000020000758d */ /* 0x000e240001800003 */
[----:B0-----:R-:W-:Y:S05]  /*50a70*/  @!P0 BRA `(.L_x_13251) ;  /* 0xfffffffc00f08947 */ /* 0x001fea000383ffff */
[----:B------:R-:W-:Y:S05]  /*50a80*/  BRA `(.L_x_13249) ;  /* 0x00000000002c7947 */ /* 0x000fea0003800000 */
.L_x_13250:
[----:B------:R-:W0:Y:S02]  /*50a90*/  QSPC.E.D P0, RZ, [R2] ;  /* 0x0000000002ff73aa */ /* 0x000e240000000700 */
[----:B0-----:R-:W-:Y:S05]  /*50aa0*/  @!P0 BRA `(.L_x_13252) ;  /* 0x0000000000188947 */ /* 0x001fea0003800000 */
.L_x_13253:
[----:B------:R-:W2:Y:S02]  /*50ab0*/  LD.E R6, [R2] ;  /* 0x0000000002067980 */ /* 0x000ea40000100900 */
[----:B--2---:R-:W-:-:S06]  /*50ac0*/  FADD R7, R15, R6 ;  /* 0x000000060f077221 */ /* 0x004fcc0000000000 */
[----:B------:R-:W2:Y:S02]  /*50ad0*/  ATOM.E.CAST.SPIN PT, R7, [R2], R6, R7 ;  /* 0x000000060207738b */ /* 0x000ea400019e0107 */
[----:B--2---:R-:W-:-:S13]  /*50ae0*/  ISETP.EQ.U32.AND P0, PT, R7, 0x1, PT ;  /* 0x000000010700780c */ /* 0x004fda0003f02070 */
[----:B------:R-:W-:Y:S05]  /*50af0*/  @!P0 BRA `(.L_x_13253) ;  /* 0xfffffffc00ec8947 */ /* 0x000fea000383ffff */
[----:B------:R-:W-:Y:S05]  /*50b00*/  BRA `(.L_x_13249) ;  /* 0x00000000000c7947 */ /* 0x000fea0003800000 */
.L_x_13252:
[----:B------:R-:W2:Y:S02]  /*50b10*/  LD.E R0, desc[UR8][R2.64] ;  /* 0x0000000802007980 */ /* 0x000ea4000c101900 */
[----:B--2---:R-:W-:-:S05]  /*50b20*/  FADD R5, R15, R0 ;  /* 0x000000000f057221 */ /* 0x004fca0000000000 */
[----:B------:R0:W-:Y:S02]  /*50b30*/  ST.E desc[UR8][R2.64], R5 ;  /* 0x0000000502007985 */ /* 0x0001e4000c101908 */
.L_x_13249:
[----:B------:R-:W-:Y:S05]  /*50b40*/  BSYNC.RECONVERGENT B0 ;  /* 0x0000000000007941 */ /* 0x000fea0003800200 */
.L_x_13248:
        /* <DEDUP_REMOVED lines=9> */
.L_x_13257:
[----:B------:R-:W0:Y:S02]  /*50be0*/  LDS R2, [R0] ;  /* 0x0000000000027984 */ /* 0x000e240000000800 */
[----:B0-----:R-:W-:-:S05]  /*50bf0*/  FADD R3, R53, R2 ;  /* 0x0000000235037221 */ /* 0x001fca0000000000 */
[----:B------:R-:W0:Y:S02]  /*50c00*/  ATOMS.CAST.SPIN P0, [R0], R2, R3 ;  /* 0x000000020000758d */ /* 0x000e240001800003 */
[----:B0-----:R-:W-:Y:S05]  /*50c10*/  @!P0 BRA `(.L_x_13257) ;  /* 0xfffffffc00f08947 */ /* 0x001fea000383ffff */
[----:B------:R-:W-:Y:S05]  /*50c20*/  BRA `(.L_x_13255) ;  /* 0x00000000002c7947 */ /* 0x000fea0003800000 */
.L_x_13256:
[----:B------:R-:W0:Y:S02]  /*50c30*/  QSPC.E.D P0, RZ, [R2] ;  /* 0x0000000002ff73aa */ /* 0x000e240000000700 */
[----:B0-----:R-:W-:Y:S05]  /*50c40*/  @!P0 BRA `(.L_x_13258) ;  /* 0x0000000000188947 */ /* 0x001fea0003800000 */
.L_x_13259:
[----:B------:R-:W2:Y:S02]  /*50c50*/  LD.E R6, [R2] ;  /* 0x0000000002067980 */ /* 0x000ea40000100900 */
[----:B--2---:R-:W-:-:S06]  /*50c60*/  FADD R7, R53, R6 ;  /* 0x0000000635077221 */ /* 0x004fcc0000000000 */
[----:B------:R-:W2:Y:S02]  /*50c70*/  ATOM.E.CAST.SPIN PT, R7, [R2], R6, R7 ;  /* 0x000000060207738b */ /* 0x000ea400019e0107 */
[----:B--2---:R-:W-:-:S13]  /*50c80*/  ISETP.EQ.U32.AND P0, PT, R7, 0x1, PT ;  /* 0x000000010700780c */ /* 0x004fda0003f02070 */
[----:B------:R-:W-:Y:S05]  /*50c90*/  @!P0 BRA `(.L_x_13259) ;  /* 0xfffffffc00ec8947 */ /* 0x000fea000383ffff */
[----:B------:R-:W-:Y:S05]  /*50ca0*/  BRA `(.L_x_13255) ;  /* 0x00000000000c7947 */ /* 0x000fea0003800000 */
.L_x_13258:
[----:B------:R-:W2:Y:S02]  /*50cb0*/  LD.E R0, desc[UR8][R2.64] ;  /* 0x0000000802007980 */ /* 0x000ea4000c101900 */
[----:B--2---:R-:W-:-:S05]  /*50cc0*/  FADD R5, R53, R0 ;  /* 0x0000000035057221 */ /* 0x004fca0000000000 */
[----:B------:R0:W-:Y:S02]  /*50cd0*/  ST.E desc[UR8][R2.64], R5 ;  /* 0x0000000502007985 */ /* 0x0001e4000c101908 */
.L_x_13255:
[----:B------:R-:W-:Y:S05]  /*50ce0*/  BSYNC.RECONVERGENT B0 ;  /* 0x0000000000007941 */ /* 0x000fea0003800200 */
.L_x_13254:
[----:B0-----:R-:W-:-:S05]  /*50cf0*/  IMAD.WIDE R2, R4, 0x4, R10 ;  /* 0x0000000404027825 */ /* 0x001fca00078e020a */
[----:B------:R0:W-:Y:S01]  /*50d00*/  ATOM.E.ADD.F32.FTZ.RN.STRONG.GPU P0, RZ, desc[UR8][R2.64], R15 ;  /* 0x8000000f02ff79a2 */ /* 0x0001e2000c10f308 */
[----:B------:R-:W-:Y:S04]  /*50d10*/  BSSY.RECONVERGENT B0, `(.L_x_13260) ;  /* 0x0000015000007945 */ /* 0x000fe80003800200 */
[----:B0-----:R-:W-:Y:S05]  /*50d20*/  @P0 BRA `(.L_x_13261) ;  /* 0x00000000004c0947 */ /* 0x001fea0003800000 */
[----:B------:R-:W0:Y:S02]  /*50d30*/  QSPC.E.S P0, RZ, [R2] ;  /* 0x0000000002ff73aa */ /* 0x000e240000000500 */
[----:B0-----:R-:W-:Y:S05]  /*50d40*/  @!P0 BRA `(.L_x_13262) ;  /* 0x0000000000188947 */ /* 0x001fea0003800000 */
[----:B------:R-:W-:-:S07]  /*50d50*/  MOV R0, R2 ;  /* 0x0000000200007202 */ /* 0x000fce0000000f00 */
.L_x_13263:
[----:B------:R-:W0:Y:S02]  /*50d60*/  LDS R2, [R0] ;  /* 0x0000000000027984 */ /* 0x000e240000000800 */
[----:B0-----:R-:W-:-:S05]  /*50d70*/  FADD R3, R15, R2 ;  /* 0x000000020f037221 */ /* 0x001fca0000000000 */
[----:B------:R-:W0:Y:S02]  /*50d80*/  ATOMS.CAST.SPIN P0, [R0], R2, R3 ;  /* 0x000000020000758d */ /* 0x000e240001800003 */
[----:B0-----:R-:W-:Y:S05]  /*50d90*/  @!P0 BRA `(.L_x_13263) ;  /* 0xfffffffc00f08947 */ /* 0x001fea000383ffff */
[----:B------:R-:W-:Y:S05]  /*50da0*/  BRA `(.L_x_13261) ;  /* 0x00000000002c7947 */ /* 0x000fea0003800000 */
.L_x_13262:
[----:B------:R-:W0:Y:S02]  /*50db0*/  QSPC.E.D P0, RZ, [R2] ;  /* 0x0000000002ff73aa */ /* 0x000e240000000700 */
[----:B0-----:R-:W-:Y:S05]  /*50dc0*/  @!P0 BRA `(.L_x_13264) ;  /* 0x0000000000188947 */ /* 0x001fea0003800000 */
.L_x_13265:
[----:B------:R-:W2:Y:S02]  /*50dd0*/  LD.E R4, [R2] ;  /* 0x0000000002047980 */ /* 0x000ea40000100900 */
[----:B--2---:R-:W-:-:S06]  /*50de0*/  FADD R5, R15, R4 ;  /* 0x000000040f057221 */ /* 0x004fcc0000000000 */
[----:B------:R-:W2:Y:S02]  /*50df0*/  ATOM.E.CAST.SPIN PT, R5, [R2], R4, R5 ;  /* 0x000000040205738b */ /* 0x000ea400019e0105 */
[----:B--2---:R-:W-:-:S13]  /*50e00*/  ISETP.EQ.U32.AND P0, PT, R5, 0x1, PT ;  /* 0x000000010500780c */ /* 0x004fda0003f02070 */
[----:B------:R-:W-:Y:S05]  /*50e10*/  @!P0 BRA `(.L_x_13265) ;  /* 0xfffffffc00ec8947 */ /* 0x000fea000383ffff */
[----:B------:R-:W-:Y:S05]  /*50e20*/  BRA `(.L_x_13261) ;  /* 0x00000000000c7947 */ /* 0x000fea0003800000 */
.L_x_13264:
[----:B------:R-:W2:Y:S02]  /*50e30*/  LD.E R0, desc[UR8][R2.64] ;  /* 0x0000000802007980 */ /* 0x000ea4000c101900 */
[----:B--2---:R-:W-:-:S05]  /*50e40*/  FADD R5, R15, R0 ;  /* 0x000000000f057221 */ /* 0x004fca0000000000 */
[----:B------:R0:W-:Y:S02]  /*50e50*/  ST.E desc[UR8][R2.64], R5 ;  /* 0x0000000502007985 */ /* 0x0001e4000c101908 */
.L_x_13261:
[----:B------:R-:W-:Y:S05]  /*50e60*/  BSYNC.RECONVERGENT B0 ;  /* 0x0000000000007941 */ /* 0x000fea0003800200 */
.L_x_13260:
        /* <DEDUP_REMOVED lines=10> */
.L_x_13269:
[----:B------:R-:W0:Y:S02]  /*50f10*/  LDS R2, [R0] ;  /* 0x0000000000027984 */ /* 0x000e240000000800 */
[----:B0-----:R-:W-:-:S05]  /*50f20*/  FADD R3, R49, R2 ;  /* 0x0000000231037221 */ /* 0x001fca0000000000 */
[----:B------:R-:W0:Y:S02]  /*50f30*/  ATOMS.CAST.SPIN P0, [R0], R2, R3 ;  /* 0x000000020000758d */ /* 0x000e240001800003 */
[----:B0-----:R-:W-:Y:S05]  /*50f40*/  @!P0 BRA `(.L_x_13269) ;  /* 0xfffffffc00f08947 */ /* 0x001fea000383ffff */
[----:B------:R-:W-:Y:S05]  /*50f50*/  BRA `(.L_x_13267) ;  /* 0x00000000002c7947 */ /* 0x000fea0003800000 */
.L_x_13268:
[----:B------:R-:W0:Y:S02]  /*50f60*/  QSPC.E.D P0, RZ, [R2] ;  /* 0x0000000002ff73aa */ /* 0x000e240000000700 */
[----:B0-----:R-:W-:Y:S05]  /*50f70*/  @!P0 BRA `(.L_x_13270) ;  /* 0x0000000000188947 */ /* 0x001fea0003800000 */
.L_x_13271:
[----:B------:R-:W2:Y:S02]  /*50f80*/  LD.E R4, [R2] ;  /* 0x0000000002047980 */ /* 0x000ea40000100900 */
[----:B--2---:R-:W-:-:S06]  /*50f90*/  FADD R5, R49, R4 ;  /* 0x0000000431057221 */ /* 0x004fcc0000000000 */
[----:B------:R-:W2:Y:S02]  /*50fa0*/  ATOM.E.CAST.SPIN PT, R5, [R2], R4, R5 ;  /* 0x000000040205738b */ /* 0x000ea400019e0105 */
[----:B--2---:R-:W-:-:S13]  /*50fb0*/  ISETP.EQ.U32.AND P0, PT, R5, 0x1, PT ;  /* 0x000000010500780c */ /* 0x004fda0003f02070 */
[----:B------:R-:W-:Y:S05]  /*50fc0*/  @!P0 BRA `(.L_x_13271) ;  /* 0xfffffffc00ec8947 */ /* 0x000fea000383ffff */
[----:B------:R-:W-:Y:S05]  /*50fd0*/  BRA `(.L_x_13267) ;  /* 0x00000000000c7947 */ /* 0x000fea0003800000 */
.L_x_13270:
[----:B------:R-:W2:Y:S02]  /*50fe0*/  LD.E R0, desc[UR8][R2.64] ;  /* 0x0000000802007980 */ /* 0x000ea4000c101900 */
[----:B--2---:R-:W-:-:S05]  /*50ff0*/  FADD R5, R49, R0 ;  /* 0x0000000031057221 */ /* 0x004fca0000000000 */
[----:B------:R0:W-:Y:S02]  /*51000*/  ST.E desc[UR8][R2.64], R5 ;  /* 0x0000000502007985 */ /* 0x0001e4000c101908 */
.L_x_13267:
[----:B------:R-:W-:Y:S05]  /*51010*/  BSYNC.RECONVERGENT B0 ;  /* 0x0000000000007941 */ /* 0x000fea0003800200 */
.L_x_13266:
[----:B------:R-:W0:Y:S02]  /*51020*/  LDL.LU R0, [R1+0x80] ;  /* 0x0000800001007983 */ /* 0x000e240000300800 */
[----:B0-----:R-:W-:-:S05]  /*51030*/  IMAD.WIDE R2, R0, 0x4, R10 ;  /* 0x0000000400027825 */ /* 0x001fca00078e020a */
[----:B------:R0:W-:Y:S02]  /*51040*/  ATOM.E.ADD.F32.FTZ.RN.STRONG.GPU P0, RZ, desc[UR8][R2.64], R15 ;  /* 0x8000000f02ff79a2 */ /* 0x0001e4000c10f308 */
[----:B0-----:R-:W-:Y:S05]  /*51050*/  @P0 EXIT ;  /* 0x000000000000094d */ /* 0x001fea0003800000 */
[----:B------:R-:W0:Y:S02]  /*51060*/  QSPC.E.S P0, RZ, [R2] ;  /* 0x0000000002ff73aa */ /* 0x000e240000000500 */
[----:B0-----:R-:W-:Y:S05]  /*51070*/  @!P0 BRA `(.L_x_13272) ;  /* 0x0000000000188947 */ /* 0x001fea0003800000 */
[----:B------:R-:W-:-:S07]  /*51080*/  MOV R0, R2 ;  /* 0x0000000200007202 */ /* 0x000fce0000000f00 */
.L_x_13273:
[----:B------:R-:W0:Y:S02]  /*51090*/  LDS R2, [R0] ;  /* 0x0000000000027984 */ /* 0x000e240000000800 */
[----:B0-----:R-:W-:-:S05]  /*510a0*/  FADD R3, R15, R2 ;  /* 0x000000020f037221 */ /* 0x001fca0000000000 */
[----:B------:R-:W0:Y:S02]  /*510b0*/  ATOMS.CAST.SPIN P0, [R0], R2, R3 ;  /* 0x000000020000758d */ /* 0x000e240001800003 */
[----:B0-----:R-:W-:Y:S05]  /*510c0*/  @!P0 BRA `(.L_x_13273) ;  /* 0xfffffffc00f08947 */ /* 0x001fea000383ffff */
[----:B------:R-:W-:Y:S05]  /*510d0*/  EXIT ;  /* 0x000000000000794d */ /* 0x000fea0003800000 */
.L_x_13272:
[----:B------:R-:W0:Y:S02]  /*510e0*/  QSPC.E.D P0, RZ, [R2] ;  /* 0x0000000002ff73aa */ /* 0x000e240000000700 */
[----:B0-----:R-:W-:Y:S05]  /*510f0*/  @!P0 BRA `(.L_x_13274) ;  /* 0x0000000000188947 */ /* 0x001fea0003800000 */
.L_x_13275:
[----:B------:R-:W2:Y:S02]  /*51100*/  LD.E R4, [R2] ;  /* 0x0000000002047980 */ /* 0x000ea40000100900 */
[----:B--2---:R-:W-:-:S06]  /*51110*/  FADD R5, R15, R4 ;  /* 0x000000040f057221 */ /* 0x004fcc0000000000 */
[----:B------:R-:W2:Y:S02]  /*51120*/  ATOM.E.CAST.SPIN PT, R5, [R2], R4, R5 ;  /* 0x000000040205738b */ /* 0x000ea400019e0105 */
[----:B--2---:R-:W-:-:S13]  /*51130*/  ISETP.EQ.U32.AND P0, PT, R5, 0x1, PT ;  /* 0x000000010500780c */ /* 0x004fda0003f02070 */
[----:B------:R-:W-:Y:S05]  /*51140*/  @!P0 BRA `(.L_x_13275) ;  /* 0xfffffffc00ec8947 */ /* 0x000fea000383ffff */
[----:B------:R-:W-:Y:S05]  /*51150*/  EXIT ;  /* 0x000000000000794d */ /* 0x000fea0003800000 */
.L_x_13274:
[----:B------:R-:W2:Y:S02]  /*51160*/  LD.E R0, desc[UR8][R2.64] ;  /* 0x0000000802007980 */ /* 0x000ea4000c101900 */
[----:B--2---:R-:W-:-:S05]  /*51170*/  FADD R15, R15, R0 ;  /* 0x000000000f0f7221 */ /* 0x004fca0000000000 */
[----:B------:R-:W-:Y:S01]  /*51180*/  ST.E desc[UR8][R2.64], R15 ;  /* 0x0000000f02007985 */ /* 0x000fe2000c101908 */
[----:B------:R-:W-:Y:S05]  /*51190*/  EXIT ;  /* 0x000000000000794d */ /* 0x000fea0003800000 */
.L_x_10885:
        /* <DEDUP_REMOVED lines=35> */
.L_x_13277:
[----:B------:R-:W-:Y:S05]  /*513d0*/  BSYNC B3 ;  /* 0x0000000000037941 */ /* 0x000fea0003800000 */
.L_x_13276:
[----:B------:R-:W-:Y:S01]  /*513e0*/  HFMA2 R36, -RZ, RZ, 0, 5.9604644775390625e-08 ;  /* 0x00000001ff247431 */ /* 0x000fe200000001ff */
[----:B------:R-:W-:Y:S01]  /*513f0*/  BSSY B3, `(.L_x_13278) ;  /* 0x0000005000037945 */ /* 0x000fe20003800000 */
[----:B------:R-:W-:-:S07]  /*51400*/  MOV R33, 0x181f ;  /* 0x0000181f00217802 */ /* 0x000fce0000000f00 */
[----:B------:R-:W-:Y:S05]  /*51410*/  WARPSYNC.COLLECTIVE R32, `(.L_x_13279) ;  /* 0x0000000020087348 */ /* 0x000fea0003c00000 */
[----:B------:R0:W1:Y:S02]  /*51420*/  SHFL.BFLY P4, R33, R37, R36, R33 ;  /* 0x0c00002425217389 */ /* 0x0000640000080021 */
[----:B01----:R-:W-:Y:S05]  /*51430*/  ENDCOLLECTIVE ;  /* 0x000000000000791b */ /* 0x003fea0003800000 */
.L_x_13279:
[----:B------:R-:W-:Y:S05]  /*51440*/  BSYNC B3 ;  /* 0x0000000000037941 */ /* 0x000fea0003800000 */
.L_x_13278:
        /* <DEDUP_REMOVED lines=8> */
.L_x_13281:
[----:B------:R-:W-:Y:S05]  /*514d0*/  BSYNC B3 ;  /* 0x0000000000037941 */ /* 0x000fea0003800000 */
.L_x_13280:
        /* <DEDUP_REMOVED lines=8> */
.L_x_13283:
[----:B------:R-:W-:Y:S05]  /*51560*/  BSYNC B3 ;  /* 0x0000000000037941 */ /* 0x000fea0003800000 */
.L_x_13282:
        /* <DEDUP_REMOVED lines=10> */
.L_x_13285:
[----:B------:R-:W-:Y:S05]  /*51610*/  BSYNC B3 ;  /* 0x0000000000037941 */ /* 0x000fea0003800000 */
.L_x_13284:
        /* <DEDUP_REMOVED lines=8> */
.L_x_13287:
[----:B------:R-:W-:Y:S05]  /*516a0*/  BSYNC B3 ;  /* 0x0000000000037941 */ /* 0x000fea0003800000 */
.L_x_13286:
        /* <DEDUP_REMOVED lines=8> */
.L_x_13289:
[----:B------:R-:W-:Y:S05]  /*51730*/  BSYNC B3 ;  /* 0x0000000000037941 */ /* 0x000fea0003800000 */
.L_x_13288:
        /* <DEDUP_REMOVED lines=8> */
.L_x_13291:
[----:B------:R-:W-:Y:S05]  /*517c0*/  BSYNC B3 ;  /* 0x0000000000037941 */ /* 0x000fea0003800000 */
.L_x_13290:
[----:B------:R-:W-:Y:S05]  /*517d0*/  BRA `(.L_x_13292) ;  /* 0xfffffaf000447947 */ /* 0x000fea000383ffff */
.L_x_10886:
[C---:B0-----:R-:W-:Y:S01]  /*517e0*/  IMAD.WIDE R28, R23.reuse, 0x4, R18 ;  /* 0x00000004171c7825 */ /* 0x041fe200078e0212 */
[----:B------:R-:W2:Y:S04]  /*517f0*/  LDG.E.CONSTANT R42, desc[UR8][R18.64] ;  /* 0x00000008122a7981 */ /* 0x000ea8000c1e9900 */
[----:B------:R0:W3:Y:S01]  /*51800*/  LDG.E.CONSTANT R33, desc[UR8][R28.64] ;  /* 0x000000081c217981 */ /* 0x0000e2000c1e9900 */
[----:B------:R-:W-:-:S03]  /*51810*/  IMAD.WIDE R30, R23, 0x4, R28 ;  /* 0x00000004171e7825 */ /* 0x000fc600078e021c */
[----:B------:R-:W5:Y:S01]  /*51820*/  LDG.E.CONSTANT R60, desc[UR8][R18.64+0x4] ;  /* 0x00000408123c7981 */ /* 0x000f62000c1e9900 */
[----:B------:R-:W-:-:S03]  /*51830*/  IMAD.WIDE R26, R23, 0x4, R30 ;  /* 0x00000004171a7825 */ /* 0x000fc600078e021e */
[----:B------:R-:W4:Y:S04]  /*51840*/  LDG.E.CONSTANT R35, desc[UR8][R30.64] ;  /* 0x000000081e237981 */ /* 0x000f28000c1e9900 */
[----:B------:R1:W4:Y:S01]  /*51850*/  LDG.E.CONSTANT R43, desc[UR8][R26.64] ;  /* 0x000000081a2b7981 */ /* 0x000322000c1e9900 */
[----:B------:R-:W-:-:S05]  /*51860*/  IMAD.WIDE R24, R23, 0x4, R26 ;  /* 0x0000000417187825 */ /* 0x000fca00078e021a */
[----:B------:R-:W4:Y:S01]  /*51870*/  LDG.E.CONSTANT R44, desc[UR8][R24.64] ;  /* 0x00000008182c7981 */ /* 0x000f22000c1e9900 */
[----:B0-----:R-:W-:-:S05]  /*51880*/  IMAD.WIDE R28, R23, 0x4, R24 ;  /* 0x00000004171c7825 */ /* 0x001fca00078e0218 */
[----:B------:R-:W4:Y:S01]  /*51890*/  LDG.E.CONSTANT R47, desc[UR8][R28.64] ;  /* 0x000000081c2f7981 */ /* 0x000f22000c1e9900 */
[----:B-1----:R-:W-:-:S05]  /*518a0*/  IMAD.WIDE R26, R23, 0x4, R28 ;  /* 0x00000004171a7825 */ /* 0x002fca00078e021c */
[----:B------:R-:W4:Y:S01]  /*518b0*/  LDG.E.CONSTANT R52, desc[UR8][R26.64] ;  /* 0x000000081a347981 */ /* 0x000f22000c1e9900 */
[----:B------:R-:W-:-:S05]  /*518c0*/  IMAD.WIDE R30, R23, 0x4, R26 ;  /* 0x00000004171e7825 */ /* 0x000fca00078e021a */
[----:B------:R0:W4:Y:S02]  /*518d0*/  LDG.E.CONSTANT R56, desc[UR8][R30.64] ;  /* 0x000000081e387981 */ /* 0x000124000c1e9900 */
[----:B0-----:R-:W-:-:S05]  /*518e0*/  IMAD.WIDE R30, R23, -0x18, R30 ;  /* 0xffffffe8171e7825 */ /* 0x001fca00078e021e */
[----:B------:R-:W5:Y:S01]  /*518f0*/  LDG.E.CONSTANT R45, desc[UR8][R30.64+0x4] ;  /* 0x000004081e2d7981 */ /* 0x000f62000c1e9900 */
[----:B------:R-:W-:-:S05]  /*51900*/  IMAD.WIDE R24, R23, 0x4, R30 ;  /* 0x0000000417187825 */ /* 0x000fca00078e021e */
[----:B------:R2:W5:Y:S01]  /*51910*/  LDG.E.CONSTANT R49, desc[UR8][R24.64+0x4] ;  /* 0x0000040818317981 */ /* 0x000562000c1e9900 */
[----:B------:R-:W-:-:S05]  /*51920*/  IMAD.WIDE R26, R23, 0x4, R24 ;  /* 0x00000004171a7825 */ /* 0x000fca00078e0218 */
[----:B------:R0:W5:Y:S01]  /*51930*/  LDG.E.CONSTANT R51, desc[UR8][R26.64+0x4] ;  /* 0x000004081a337981 */ /* 0x000162000c1e9900 */
[----:B------:R-:W-:-:S05]  /*51940*/  IMAD.WIDE R36, R23, 0x4, R26 ;  /* 0x0000000417247825 */ /* 0x000fca00078e021a */
[----:B------:R1:W5:Y:S01]  /*51950*/  LDG.E.CONSTANT R58, desc[UR8][R36.64+0x4] ;  /* 0x00000408243a7981 */ /* 0x000362000c1e9900 */
[----:B------:R-:W-:-:S04]  /*51960*/  IMAD.WIDE R28, R23, 0x4, R36 ;  /* 0x00000004171c7825 */ /* 0x000fc800078e0224 */
[C---:B------:R-:W-:Y:S02]  /*51970*/  IMAD.WIDE R38, R23.reuse, 0x4, R28 ;  /* 0x0000000417267825 */ /* 0x040fe400078e021c */
[----:B------:R1:W5:Y:S02]  /*51980*/  LDG.E.CONSTANT R29, desc[UR8][R28.64+0x4] ;  /* 0x000004081c1d7981 */ /* 0x000364000c1e9900 */
[----:B------:R-:W-:Y:S02]  /*51990*/  IMAD.WIDE R40, R23, 0x4, R38 ;  /* 0x0000000417287825 */ /* 0x000fe400078e0226 */
[----:B------:R1:W5:Y:S04]  /*519a0*/  LDG.E.CONSTANT R55, desc[UR8][R38.64+0x4] ;  /* 0x0000040826377981 */ /* 0x000368000c1e9900 */
[----:B------:R1:W5:Y:S01]  /*519b0*/  LDG.E.CONSTANT R40, desc[UR8][R40.64+0x4] ;  /* 0x0000040828287981 */ /* 0x000362000c1e9900 */
[----:B------:R-:W-:Y:S01]  /*519c0*/  BSSY B0, `(.L_x_13293) ;  /* 0x0000015000007945 */ /* 0x000fe20003800000 */
        /* <DEDUP_REMOVED lines=16> */
[----:B-1----:R-:W-:-:S07]  /*51ad0*/  FADD R27, R24, R25 ;  /* 0x00000019181b7221 */ /* 0x002fce0000000000 */
[----:B------:R-:W-:Y:S05]  /*51ae0*/  WARPSYNC.COLLECTIVE R32, `(.L_x_13294) ;  /* 0x0000000020087348 */ /* 0x000fea0003c00000 */
[----:B------:R-:W-:Y:S01]  /*51af0*/  NOP ;  /* 0x0000000000007918 */ /* 0x000fe20000000000 */
[----:B------:R-:W-:Y:S05]  /*51b00*/  ENDCOLLECTIVE ;  /* 0x000000000000791b */ /* 0x000fea0003800000 */
.L_x_13294:
[----:B------:R-:W-:Y:S05]  /*51b10*/  BSYNC B0 ;  /* 0x0000000000007941 */ /* 0x000fea0003800000 */
.L_x_13293:
[----:B------:R-:W-:Y:S01]  /*51b20*/  HFMA2 R36, -RZ, RZ, 0, 5.9604644775390625e-08 ;  /* 0x00000001ff247431 */ /* 0x000fe200000001ff */
[----:B------:R-:W-:Y:S01]  /*51b30*/  BSSY B0, `(.L_x_13295) ;  /* 0x0000006000007945 */ /* 0x000fe20003800000 */
[----:B------:R-:W-:Y:S02]  /*51b40*/  MOV R37, R27 ;  /* 0x0000001b00257202 */ /* 0x000fe40000000f00 */
[----:B------:R-:W-:-:S07]  /*51b50*/  MOV R33, 0x181f ;  /* 0x0000181f00217802 */ /* 0x000fce0000000f00 */
[----:B------:R-:W-:Y:S05]  /*51b60*/  WARPSYNC.COLLECTIVE R32, `(.L_x_13296) ;  /* 0x0000000020087348 */ /* 0x000fea0003c00000 */
[----:B------:R0:W1:Y:S02]  /*51b70*/  SHFL.BFLY P4, R33, R37, R36, R33 ;  /* 0x0c00002425217389 */ /* 0x0000640000080021 */
[----:B01----:R-:W-:Y:S05]  /*51b80*/  ENDCOLLECTIVE ;  /* 0x000000000000791b */ /* 0x003fea0003800000 */
.L_x_13296:
[----:B------:R-:W-:Y:S05]  /*51b90*/  BSYNC B0 ;  /* 0x0000000000007941 */ /* 0x000fea0003800000 */
.L_x_13295:
[----:B------:R-:W-:Y:S01]  /*51ba0*/  HFMA2 R36, -RZ, RZ, 0, 1.1920928955078125e-07 ;  /* 0x00000002ff247431 */ /* 0x000fe200000001ff */
[----:B------:R-:W-:Y:S01]  /*51bb0*/  BSSY B0, `(.L_x_13297) ;  /* 0x0000006000007945 */ /* 0x000fe20003800000 */
[----:B------:R-:W-:Y:S01]  /*51bc0*/  FADD R37, R27, R33 ;  /* 0x000000211b257221 */ /* 0x000fe20000000000 */
[----:B------:R-:W-:-:S07]  /*51bd0*/  MOV R33, 0x181f ;  /* 0x0000181f00217802 */ /* 0x000fce0000000f00 */
[----:B------:R-:W-:Y:S05]  /*51be0*/  WARPSYNC.COLLECTIVE R32, `(.L_x_13298) ;  /* 0x0000000020087348 */ /* 0x000fea0003c00000 */
[----:B------:R0:W1:Y:S02]  /*51bf0*/  SHFL.BFLY P4, R33, R37, R36, R33 ;  /* 0x0c00002425217389 */ /* 0x0000640000080021 */
[----:B01----:R-:W-:Y:S05]  /*51c00*/  ENDCOLLECTIVE ;  /* 0x000000000000791b */ /* 0x003fea0003800000 */
.L_x_13298:
[----:B------:R-:W-:Y:S05]  /*51c10*/  BSYNC B0 ;  /* 0x0000000000007941 */ /* 0x000fea0003800000 */
.L_x_13297:
        /* <DEDUP_REMOVED lines=8> */
.L_x_13300:
[----:B------:R-:W-:Y:S05]  /*51ca0*/  BSYNC B0 ;  /* 0x0000000000007941 */ /* 0x000fea0003800000 */
.L_x_13299:
        /* <DEDUP_REMOVED lines=9> */
[----:B------:R-:W-:Y:S01]  /*51d40*/  FADD R25, R27, R33 ;  /* 0x000000211b197221 */ /* 0x000fe20000000000 */
[----:B------:R-:W-:Y:S01]  /*51d50*/  FFMA R24, R49, R49, R24 ;  /* 0x0000003131187223 */ /* 0x000fe20000000018 */
[----:B------:R-:W-:Y:S01]  /*51d60*/  FADD R55, R7, -R55 ;  /* 0x8000003707377221 */ /* 0x000fe20000000000 */
[----:B------:R-:W-:Y:S01]  /*51d70*/  FFMA R26, R29, R29, R26 ;  /* 0x0000001d1d1a7223 */ /* 0x000fe2000000001a */
[----:B------:R-:W-:Y:S01]  /*51d80*/  FADD R27, R9, -R40 ;  /* 0x80000028091b7221 */ /* 0x000fe20000000000 */
[----:B------:R-:W-:Y:S01]  /*51d90*/  FFMA R24, R31, R31, R24 ;  /* 0x0000001f1f187223 */ /* 0x000fe20000000018 */
        /* <DEDUP_REMOVED lines=11> */
.L_x_13302:
[----:B------:R-:W-:Y:S05]  /*51e50*/  BSYNC B0 ;  /* 0x0000000000007941 */ /* 0x000fea0003800000 */
.L_x_13301:
        /* <DEDUP_REMOVED lines=9> */
.L_x_13304:
[----:B------:R-:W-:Y:S05]  /*51ef0*/  BSYNC B0 ;  /* 0x0000000000007941 */ /* 0x000fea0003800000 */
.L_x_13303:
        /* <DEDUP_REMOVED lines=8> */
.L_x_13306:
[----:B------:R-:W-:Y:S05]  /*51f80*/  BSYNC B0 ;  /* 0x0000000000007941 */ /* 0x000fea0003800000 */
.L_x_13305:
        /* <DEDUP_REMOVED lines=8> */
.L_x_13308:
[----:B------:R-:W-:Y:S05]  /*52010*/  BSYNC B0 ;  /* 0x0000000000007941 */ /* 0x000fea0003800000 */
.L_x_13307:
[----:B------:R-:W-:Y:S01]  /*52020*/  BSSY B0, `(.L_x_13309) ;  /* 0x0000004000007945 */ /* 0x000fe20003800000 */
[----:B------:R-:W-:Y:S05]  /*52030*/  WARPSYNC.COLLECTIVE R32, `(.L_x_13310) ;  /* 0x0000000020087348 */ /* 0x000fea0003c00000 */
[----:B------:R-:W-:Y:S01]  /*52040*/  NOP ;  /* 0x0000000000007918 */ /* 0x000fe20000000000 */
[----:B------:R-:W-:Y:S05]  /*52050*/  ENDCOLLECTIVE ;  /* 0x000000000000791b */ /* 0x000fea0003800000 */
.L_x_13310:
[----:B------:R-:W-:Y:S05]  /*52060*/  BSYNC B0 ;  /* 0x0000000000007941 */ /* 0x000fea0003800000 */
.L_x_13309:
[----:B------:R-:W-:Y:S01]  /*52070*/  HFMA2 R36, -RZ, RZ, 0, 5.9604644775390625e-08 ;  /* 0x00000001ff247431 */ /* 0x000fe200000001ff */
[----:B------:R-:W-:Y:S01]  /*52080*/  BSSY B0, `(.L_x_13311) ;  /* 0x0000006000007945 */ /* 0x000fe20003800000 */
[----:B------:R-:W-:Y:S02]  /*52090*/  MOV R37, R35 ;  /* 0x0000002300257202 */ /* 0x000fe40000000f00 */
[----:B------:R-:W-:-:S07]  /*520a0*/  MOV R33, 0x181f ;  /* 0x0000181f00217802 */ /* 0x000fce0000000f00 */
[----:B------:R-:W-:Y:S05]  /*520b0*/  WARPSYNC.COLLECTIVE R32, `(.L_x_13312) ;  /* 0x0000000020087348 */ /* 0x000fea0003c00000 */
[----:B------:R0:W1:Y:S02]  /*520c0*/  SHFL.BFLY P4, R33, R37, R36, R33 ;  /* 0x0c00002425217389 */ /* 0x0000640000080021 */
[----:B01----:R-:W-:Y:S05]  /*520d0*/  ENDCOLLECTIVE ;  /* 0x000000000000791b */ /* 0x003fea0003800000 */
.L_x_13312:
[----:B------:R-:W-:Y:S05]  /*520e0*/  BSYNC B0 ;  /* 0x0000000000007941 */ /* 0x000fea0003800000 */
.L_x_13311:
        /* <DEDUP_REMOVED lines=8> */
.L_x_13314:
[----:B------:R-:W-:Y:S05]  /*52170*/  BSYNC B0 ;  /* 0x0000000000007941 */ /* 0x000fea0003800000 */
.L_x_13313:
        /* <DEDUP_REMOVED lines=9> */
.L_x_13316:
[----:B------:R-:W-:Y:S05]  /*52210*/  BSYNC B0 ;  /* 0x0000000000007941 */ /* 0x000fea0003800000 */
.L_x_13315:
        /* <DEDUP_REMOVED lines=18> */
.L_x_13318:
[----:B------:R-:W-:Y:S05]  /*52340*/  BSYNC B0 ;  /* 0x0000000000007941 */ /* 0x000fea0003800000 */
.L_x_13317:
        /* <DEDUP_REMOVED lines=8> */
.L_x_13320:
[----:B------:R-:W-:Y:S05]  /*523d0*/  BSYNC B0 ;  /* 0x0000000000007941 */ /* 0x000fea0003800000 */
.L_x_13319:
        /* <DEDUP_REMOVED lines=8> */
.L_x_13322:
[----:B------:R-:W-:Y:S05]  /*52460*/  BSYNC B0 ;  /* 0x0000000000007941 */ /* 0x000fea0003800000 */
.L_x_13321:
        /* <DEDUP_REMOVED lines=8> */
.L_x_13324:
[----:B------:R-:W-:Y:S05]  /*524f0*/  BSYNC B0 ;  /* 0x0000000000007941 */ /* 0x000fea0003800000 */
.L_x_13323:
[----:B------:R-:W-:Y:S05]  /*52500*/  BRA `(.L_x_13325) ;  /* 0xfffffae800cc7947 */ /* 0x000fea000383ffff */
.L_x_10891:
        /* <DEDUP_REMOVED lines=8> */
.L_x_13327:
[----:B------:R-:W-:Y:S05]  /*52590*/  BSYNC B2 ;  /* 0x0000000000027941 */ /* 0x000fea0003800000 */
.L_x_13326:
        /* <DEDUP_REMOVED lines=8> */
.L_x_13328:
[----:B------:R-:W-:Y:S05]  /*52620*/  BRA `(.L_x_13329) ;  /* 0xfffffaec005c7947 */ /* 0x000fea000383ffff */
.L_x_10898:
        /* <DEDUP_REMOVED lines=38> */
.L_x_13331:
[----:B------:R-:W-:Y:S05]  /*52890*/  BSYNC B5 ;  /* 0x0000000000057941 */ /* 0x000fea0003800000 */
.L_x_13330:
[----:B------:R-:W-:Y:S01]  /*528a0*/  HFMA2 R36, -RZ, RZ, 0, 5.9604644775390625e-08 ;  /* 0x00000001ff247431 */ /* 0x000fe200000001ff */
[----:B------:R-:W-:Y:S01]  /*528b0*/  BSSY B5, `(.L_x_13332) ;  /* 0x0000006000057945 */ /* 0x000fe20003800000 */
[----:B------:R-:W-:Y:S02]  /*528c0*/  MOV R33, 0x181f ;  /* 0x0000181f00217802 */ /* 0x000fe40000000f00 */
[----:B------:R-:W-:-:S07]  /*528d0*/  MOV R32, R13 ;  /* 0x0000000d00207202 */ /* 0x000fce0000000f00 */
[----:B------:R-:W-:Y:S05]  /*528e0*/  WARPSYNC.COLLECTIVE R32, `(.L_x_13333) ;  /* 0x0000000020087348 */ /* 0x000fea0003c00000 */
[----:B------:R0:W1:Y:S02]  /*528f0*/  SHFL.BFLY P4, R33, R37, R36, R33 ;  /* 0x0c00002425217389 */ /* 0x0000640000080021 */
[----:B01----:R-:W-:Y:S05]  /*52900*/  ENDCOLLECTIVE ;  /* 0x000000000000791b */ /* 0x003fea0003800000 */
.L_x_13333:
[----:B------:R-:W-:Y:S05]  /*52910*/  BSYNC B5 ;  /* 0x0000000000057941 */ /* 0x000fea0003800000 */
.L_x_13332:
        /* <DEDUP_REMOVED lines=9> */
.L_x_13335:
[----:B------:R-:W-:Y:S05]  /*529b0*/  BSYNC B5 ;  /* 0x0000000000057941 */ /* 0x000fea0003800000 */
.L_x_13334:
        /* <DEDUP_REMOVED lines=9> */
.L_x_13337:
[----:B------:R-:W-:Y:S05]  /*52a50*/  BSYNC B5 ;  /* 0x0000000000057941 */ /* 0x000fea0003800000 */
.L_x_13336:
        /* <DEDUP_REMOVED lines=11> */
.L_x_13339:
[----:B------:R-:W-:Y:S05]  /*52b10*/  BSYNC B5 ;  /* 0x0000000000057941 */ /* 0x000fea0003800000 */
.L_x_13338:
        /* <DEDUP_REMOVED lines=9> */
.L_x_13341:
[----:B------:R-:W-:Y:S05]  /*52bb0*/  BSYNC B5 ;  /* 0x0000000000057941 */ /* 0x000fea0003800000 */
.L_x_13340:
        /* <DEDUP_REMOVED lines=9> */
.L_x_13343:
[----:B------:R-:W-:Y:S05]  /*52c50*/  BSYNC B5 ;  /* 0x0000000000057941 */ /* 0x000fea0003800000 */
.L_x_13342:
        /* <DEDUP_REMOVED lines=9> */
.L_x_13345:
[----:B------:R-:W-:Y:S05]  /*52cf0*/  BSYNC B5 ;  /* 0x0000000000057941 */ /* 0x000fea0003800000 */
.L_x_13344:
[----:B------:R-:W-:Y:S05]  /*52d00*/  BRA `(.L_x_13346) ;  /* 0xfffffae800f47947 */ /* 0x000fea000383ffff */
.L_x_10899:
        /* <DEDUP_REMOVED lines=41> */
.L_x_13348:
[----:B------:R-:W-:Y:S05]  /*52fa0*/  BSYNC B2 ;  /* 0x0000000000027941 */ /* 0x000fea0003800000 */
.L_x_13347:
[----:B------:R-:W-:Y:S01]  /*52fb0*/  HFMA2 R36, -RZ, RZ, 0, 5.9604644775390625e-08 ;  /* 0x00000001ff247431 */ /* 0x000fe200000001ff */
[----:B------:R-:W-:Y:S01]  /*52fc0*/  BSSY B2, `(.L_x_13349) ;  /* 0x0000006000027945 */ /* 0x000fe20003800000 */
[----:B------:R-:W-:Y:S02]  /*52fd0*/  MOV R33, 0x181f ;  /* 0x0000181f00217802 */ /* 0x000fe40000000f00 */
[----:B------:R-:W-:-:S07]  /*52fe0*/  MOV R32, R13 ;  /* 0x0000000d00207202 */ /* 0x000fce0000000f00 */
[----:B------:R-:W-:Y:S05]  /*52ff0*/  WARPSYNC.COLLECTIVE R32, `(.L_x_13350) ;  /* 0x0000000020087348 */ /* 0x000fea0003c00000 */
[----:B------:R0:W1:Y:S02]  /*53000*/  SHFL.BFLY P4, R33, R37, R36, R33 ;  /* 0x0c00002425217389 */ /* 0x0000640000080021 */
[----:B01----:R-:W-:Y:S05]  /*53010*/  ENDCOLLECTIVE ;  /* 0x000000000000791b */ /* 0x003fea0003800000 */
.L_x_13350:
[----:B------:R-:W-:Y:S05]  /*53020*/  BSYNC B2 ;  /* 0x0000000000027941 */ /* 0x000fea0003800000 */
.L_x_13349:
        /* <DEDUP_REMOVED lines=9> */
.L_x_13352:
[----:B------:R-:W-:Y:S05]  /*530c0*/  BSYNC B2 ;  /* 0x0000000000027941 */ /* 0x000fea0003800000 */
.L_x_13351:
        /* <DEDUP_REMOVED lines=8> */
.L_x_13354:
[----:B------:R-:W-:Y:S05]  /*53150*/  BSYNC B2 ;  /* 0x0000000000027941 */ /* 0x000fea0003800000 */
.L_x_13353:
        /* <DEDUP_REMOVED lines=12> */
.L_x_13356:
[----:B------:R-:W-:Y:S05]  /*53220*/  BSYNC B2 ;  /* 0x0000000000027941 */ /* 0x000fea0003800000 */
.L_x_13355:
        /* <DEDUP_REMOVED lines=9> */
.L_x_13358:
[----:B------:R-:W-:Y:S05]  /*532c0*/  BSYNC B2 ;  /* 0x0000000000027941 */ /* 0x000fea0003800000 */
.L_x_13357:
        /* <DEDUP_REMOVED lines=9> */
.L_x_13360:
[----:B------:R-:W-:Y:S05]  /*53360*/  BSYNC B2 ;  /* 0x0000000000027941 */ /* 0x000fea0003800000 */
.L_x_13359:
        /* <DEDUP_REMOVED lines=9> */
.L_x_13362:
[----:B------:R-:W-:Y:S05]  /*53400*/  BSYNC B2 ;  /* 0x0000000000027941 */ /* 0x000fea0003800000 */
.L_x_13361:
        /* <DEDUP_REMOVED lines=36> */
.L_x_13364:
[----:B------:R-:W-:Y:S05]  /*53650*/  BSYNC B2 ;  /* 0x0000000000027941 */ /* 0x000fea0003800000 */
.L_x_13363:
        /* <DEDUP_REMOVED lines=8> */
.L_x_13366:
[----:B------:R-:W-:Y:S05]  /*536e0*/  BSYNC B2 ;  /* 0x0000000000027941 */ /* 0x000fea0003800000 */
.L_x_13365:
        /* <DEDUP_REMOVED lines=10> */
.L_x_13368:
[----:B------:R-:W-:Y:S05]  /*53790*/  BSYNC B2 ;  /* 0x0000000000027941 */ /* 0x000fea0003800000 */
.L_x_13367:
        /* <DEDUP_REMOVED lines=10> */
.L_x_13370:
[----:B------:R-:W-:Y:S05]  /*53840*/  BSYNC B2 ;  /* 0x0000000000027941 */ /* 0x000fea0003800000 */
.L_x_13369:
        /* <DEDUP_REMOVED lines=15> */
.L_x_13372:
[----:B------:R-:W-:Y:S05]  /*53940*/  BSYNC B2 ;  /* 0x0000000000027941 */ /* 0x000fea0003800000 */
.L_x_13371:
        /* <DEDUP_REMOVED lines=9> */
.L_x_13374:
[----:B------:R-:W-:Y:S05]  /*539e0*/  BSYNC B2 ;  /* 0x0000000000027941 */ /* 0x000fea0003800000 */
.L_x_13373:
        /* <DEDUP_REMOVED lines=9> */
.L_x_13376:
[----:B------:R-:W-:Y:S05]  /*53a80*/  BSYNC B2 ;  /* 0x0000000000027941 */ /* 0x000fea0003800000 */
.L_x_13375:
        /* <DEDUP_REMOVED lines=9> */
.L_x_13378:
[----:B------:R-:W-:Y:S05]  /*53b20*/  BSYNC B2 ;  /* 0x0000000000027941 */ /* 0x000fea0003800000 */
.L_x_13377:
[----:B------:R-:W-:Y:S05]  /*53b30*/  BRA `(.L_x_13379) ;  /* 0xfffffae4003c7947 */ /* 0x000fea000383ffff */
.L_x_10907:
        /* <DEDUP_REMOVED lines=8> */
.L_x_13381:
[----:B------:R-:W-:Y:S05]  /*53bc0*/  BSYNC B4 ;  /* 0x0000000000047941 */ /* 0x000fea0003800000 */
.L_x_13380:
        /* <DEDUP_REMOVED lines=10> */
.L_x_13382:
        /* <DEDUP_REMOVED lines=8> */
.L_x_13383:
[----:B------:R-:W-:Y:S05]  /*53cf0*/  WARPSYNC.COLLECTIVE R32, `(.L_x_13384) ;  /* 0x0000000020087348 */ /* 0x000fea0003c00000 */
[----:B------:R0:W1:Y:S02]  /*53d00*/  SHFL.UP P3, R45, R37, R36, R33 ;  /* 0x04000024252d7389 */ /* 0x0000640000060021 */
[----:B01----:R-:W-:Y:S05]  /*53d10*/  ENDCOLLECTIVE ;  /* 0x000000000000791b */ /* 0x003fea0003800000 */
.L_x_13384:
        /* <DEDUP_REMOVED lines=8> */
.L_x_13385:
[----:B------:R-:W-:-:S04]  /*53da0*/  @P4 ISETP.NE.AND P0, PT, R24, RZ, PT ;  /* 0x000000ff1800420c */ /* 0x000fc80003f05270 */
[----:B------:R-:W-:Y:S02]  /*53db0*/  @P4 ISETP.EQ.OR P0, PT, R0, RZ, !P0 ;  /* 0x000000ff0000420c */ /* 0x000fe40004702670 */
[----:B------:R-:W-:Y:S02]  /*53dc0*/  MOV R37, R15 ;  /* 0x0000000f00257202 */ /* 0x000fe40000000f00 */
[----:B------:R-:W-:-:S09]  /*53dd0*/  MOV R28, R45 ;  /* 0x0000002d001c7202 */ /* 0x000fd20000000f00 */
[----:B------:R-:W-:Y:S05]  /*53de0*/  WARPSYNC.COLLECTIVE R32, `(.L_x_13386) ;  /* 0x0000000020087348 */ /* 0x000fea0003c00000 */
[----:B------:R0:W1:Y:S02]  /*53df0*/  SHFL.UP P3, R45, R37, R36, R33 ;  /* 0x04000024252d7389 */ /* 0x0000640000060021 */
[----:B01----:R-:W-:Y:S05]  /*53e00*/  ENDCOLLECTIVE ;  /* 0x000000000000791b */ /* 0x003fea0003800000 */
.L_x_13386:
[----:B------:R-:W-:-:S04]  /*53e10*/  @P4 FSEL R25, R25, R28, P0 ;  /* 0x0000001c19194208 */ /* 0x000fc80000000000 */
[----:B------:R-:W-:Y:S02]  /*53e20*/  @P4 MOV R10, R25 ;  /* 0x00000019000a4202 */ /* 0x000fe40000000f00 */
[----:B------:R-:W-:Y:S02]  /*53e30*/  MOV R37, R14 ;  /* 0x0000000e00257202 */ /* 0x000fe40000000f00 */
[----:B------:R-:W-:-:S07]  /*53e40*/  MOV R29, R45 ;  /* 0x0000002d001d7202 */ /* 0x000fce0000000f00 */
[----:B------:R-:W-:Y:S05]  /*53e50*/  WARPSYNC.COLLECTIVE R32, `(.L_x_13387) ;  /* 0x0000000020087348 */ /* 0x000fea0003c00000 */
[----:B------:R0:W1:Y:S02]  /*53e60*/  SHFL.UP P3, R45, R37, R36, R33 ;  /* 0x04000024252d7389 */ /* 0x0000640000060021 */
[----:B01----:R-:W-:Y:S05]  /*53e70*/  ENDCOLLECTIVE ;  /* 0x000000000000791b */ /* 0x003fea0003800000 */
.L_x_13387:
[----:B------:R-:W-:-:S04]  /*53e80*/  @P4 SEL R26, R26, R29, P0 ;  /* 0x0000001d1a1a4207 */ /* 0x000fc80000000000 */
[----:B------:R-:W-:Y:S02]  /*53e90*/  @P4 MOV R15, R26 ;  /* 0x0000001a000f4202 */ /* 0x000fe40000000f00 */
[----:B------:R-:W-:Y:S02]  /*53ea0*/  MOV R37, R16 ;  /* 0x0000001000257202 */ /* 0x000fe40000000f00 */
[----:B------:R-:W-:-:S07]  /*53eb0*/  MOV R30, R45 ;  /* 0x0000002d001e7202 */ /* 0x000fce0000000f00 */
[----:B------:R-:W-:Y:S05]  /*53ec0*/  WARPSYNC.COLLECTIVE R32, `(.L_x_13388) ;  /* 0x0000000020087348 */ /* 0x000fea0003c00000 */
[----:B------:R0:W1:Y:S02]  /*53ed0*/  SHFL.UP P3, R45, R37, R36, R33 ;  /* 0x04000024252d7389 */ /* 0x0000640000060021 */
[----:B01----:R-:W-:Y:S05]  /*53ee0*/  ENDCOLLECTIVE ;  /* 0x000000000000791b */ /* 0x003fea0003800000 */
.L_x_13388:
[----:B------:R-:W-:-:S07]  /*53ef0*/  @P4 SEL R30, R27, R30, P0 ;  /* 0x0000001e1b1e4207 */ /* 0x000fce0000000000 */
[----:B------:R-:W-:Y:S05]  /*53f00*/  WARPSYNC.COLLECTIVE R32, `(.L_x_13389) ;  /* 0x0000000020087348 */ /* 0x000fea0003c00000 */
[----:B------:R0:W1:Y:S02]  /*53f10*/  SHFL.IDX P3, R22, R20, R23, R21 ;  /* 0x0000001714167389 */ /* 0x0000640000060015 */
[----:B01----:R-:W-:Y:S05]  /*53f20*/  ENDCOLLECTIVE ;  /* 0x000000000000791b */ /* 0x003fea0003800000 */
.L_x_13389:
[----:B------:R-:W-:Y:S02]  /*53f30*/  @P4 MOV R14, R30 ;  /* 0x0000001e000e4202 */ /* 0x000fe40000000f00 */
[----:B------:R-:W-:Y:S02]  /*53f40*/  MOV R20, R40 ;  /* 0x0000002800147202 */ /* 0x000fe40000000f00 */
[----:B------:R-:W-:Y:S02]  /*53f50*/  MOV R31, R45 ;  /* 0x0000002d001f7202 */ /* 0x000fe40000000f00 */
[----:B------:R-:W-:-:S07]  /*53f60*/  MOV R35, R22 ;  /* 0x0000001600237202 */ /* 0x000fce0000000f00 */
[----:B------:R-:W-:Y:S05]  /*53f70*/  WARPSYNC.COLLECTIVE R32, `(.L_x_13390) ;  /* 0x0000000020087348 */ /* 0x000fea0003c00000 */
[----:B------:R0:W1:Y:S02]  /*53f80*/  SHFL.IDX P3, R22, R20, R23, R21 ;  /* 0x0000001714167389 */ /* 0x0000640000060015 */
[----:B01----:R-:W-:Y:S05]  /*53f90*/  ENDCOLLECTIVE ;  /* 0x000000000000791b */ /* 0x003fea0003800000 */
.L_x_13390:
        /* <DEDUP_REMOVED lines=9> */
.L_x_13391:
[----:B------:R-:W-:Y:S05]  /*54030*/  WARPSYNC.COLLECTIVE R32, `(.L_x_13392) ;  /* 0x0000000020087348 */ /* 0x000fea0003c00000 */
[----:B------:R0:W1:Y:S02]  /*54040*/  SHFL.UP P3, R45, R37, R36, R33 ;  /* 0x04000024252d7389 */ /* 0x0000640000060021 */
[----:B01----:R-:W-:Y:S05]  /*54050*/  ENDCOLLECTIVE ;  /* 0x000000000000791b */ /* 0x003fea0003800000 */
.L_x_13392:
        /* <DEDUP_REMOVED lines=8> */
.L_x_13393:
[----:B------:R-:W-:-:S04]  /*540e0*/  @P2 ISETP.NE.AND P0, PT, R28, RZ, PT ;  /* 0x000000ff1c00220c */ /* 0x000fc80003f05270 */
[----:B------:R-:W-:Y:S02]  /*540f0*/  @P2 ISETP.EQ.OR P0, PT, R0, RZ, !P0 ;  /* 0x000000ff0000220c */ /* 0x000fe40004702670 */
[----:B------:R-:W-:Y:S02]  /*54100*/  MOV R37, R15 ;  /* 0x0000000f00257202 */ /* 0x000fe40000000f00 */
[----:B------:R-:W-:-:S09]  /*54110*/  MOV R38, R45 ;  /* 0x0000002d00267202 */ /* 0x000fd20000000f00 */
[----:B------:R-:W-:Y:S05]  /*54120*/  WARPSYNC.COLLECTIVE R32, `(.L_x_13394) ;  /* 0x0000000020087348 */ /* 0x000fea0003c00000 */
[----:B------:R0:W1:Y:S02]  /*54130*/  SHFL.UP P3, R45, R37, R36, R33 ;  /* 0x04000024252d7389 */ /* 0x0000640000060021 */
[----:B01----:R-:W-:Y:S05]  /*54140*/  ENDCOLLECTIVE ;  /* 0x000000000000791b */ /* 0x003fea0003800000 */
.L_x_13394:
[----:B------:R-:W-:-:S04]  /*54150*/  @P2 FSEL R35, R35, R38, P0 ;  /* 0x0000002623232208 */ /* 0x000fc80000000000 */
[----:B------:R-:W-:Y:S02]  /*54160*/  @P2 MOV R10, R35 ;  /* 0x00000023000a2202 */ /* 0x000fe40000000f00 */
[----:B------:R-:W-:Y:S02]  /*54170*/  MOV R37, R14 ;  /* 0x0000000e00257202 */ /* 0x000fe40000000f00 */
[----:B------:R-:W-:-:S07]  /*54180*/  MOV R26, R45 ;  /* 0x0000002d001a7202 */ /* 0x000fce0000000f00 */
[----:B------:R-:W-:Y:S05]  /*54190*/  WARPSYNC.COLLECTIVE R32, `(.L_x_13395) ;  /* 0x0000000020087348 */ /* 0x000fea0003c00000 */
[----:B------:R0:W1:Y:S02]  /*541a0*/  SHFL.UP P3, R45, R37, R36, R33 ;  /* 0x04000024252d7389 */ /* 0x0000640000060021 */
[----:B01----:R-:W-:Y:S05]  /*541b0*/  ENDCOLLECTIVE ;  /* 0x000000000000791b */ /* 0x003fea0003800000 */
.L_x_13395:
[----:B------:R-:W-:-:S04]  /*541c0*/  @P2 SEL R25, R25, R26, P0 ;  /* 0x0000001a19192207 */ /* 0x000fc80000000000 */
[----:B------:R-:W-:Y:S02]  /*541d0*/  @P2 MOV R15, R25 ;  /* 0x00000019000f2202 */ /* 0x000fe40000000f00 */
[----:B------:R-:W-:Y:S02]  /*541e0*/  MOV R37, R16 ;  /* 0x0000001000257202 */ /* 0x000fe40000000f00 */
[----:B------:R-:W-:-:S07]  /*541f0*/  MOV R29, R45 ;  /* 0x0000002d001d7202 */ /* 0x000fce0000000f00 */
[----:B------:R-:W-:Y:S05]  /*54200*/  WARPSYNC.COLLECTIVE R32, `(.L_x_13396) ;  /* 0x0000000020087348 */ /* 0x000fea0003c00000 */
[----:B------:R0:W1:Y:S02]  /*54210*/  SHFL.UP P3, R45, R37, R36, R33 ;  /* 0x04000024252d7389 */ /* 0x0000640000060021 */
[----:B01----:R-:W-:Y:S05]  /*54220*/  ENDCOLLECTIVE ;  /* 0x000000000000791b */ /* 0x003fea0003800000 */
.L_x_13396:
[----:B------:R-:W-:-:S07]  /*54230*/  @P2 SEL R24, R24, R29, P0 ;  /* 0x0000001d18182207 */ /* 0x000fce0000000000 */
[----:B------:R-:W-:Y:S05]  /*54240*/  WARPSYNC.COLLECTIVE R32, `(.L_x_13397) ;  /* 0x0000000020087348 */ /* 0x000fea0003c00000 */
[----:B------:R0:W1:Y:S02]  /*54250*/  SHFL.IDX P3, R22, R20, R23, R21 ;  /* 0x0000001714167389 */ /* 0x0000640000060015 */
[----:B01----:R-:W-:Y:S05]  /*54260*/  ENDCOLLECTIVE ;  /* 0x000000000000791b */ /* 0x003fea0003800000 */
.L_x_13397:
        /* <DEDUP_REMOVED lines=8> */
.L_x_13398:
        /* <DEDUP_REMOVED lines=9> */
.L_x_13399:
[----:B------:R-:W-:Y:S05]  /*54380*/  WARPSYNC.COLLECTIVE R32, `(.L_x_13400) ;  /* 0x0000000020087348 */ /* 0x000fea0003c00000 */
[----:B------:R0:W1:Y:S02]  /*54390*/  SHFL.UP P3, R45, R37, R36, R33 ;  /* 0x04000024252d7389 */ /* 0x0000640000060021 */
[----:B01----:R-:W-:Y:S05]  /*543a0*/  ENDCOLLECTIVE ;  /* 0x000000000000791b */ /* 0x003fea0003800000 */
.L_x_13400:
        /* <DEDUP_REMOVED lines=8> */
.L_x_13401:
[----:B------:R-:W-:-:S04]  /*54430*/  @P4 ISETP.NE.AND P0, PT, R34, RZ, PT ;  /* 0x000000ff2200420c */ /* 0x000fc80003f05270 */
[----:B------:R-:W-:Y:S02]  /*54440*/  @P4 ISETP.EQ.OR P0, PT, R0, RZ, !P0 ;  /* 0x000000ff0000420c */ /* 0x000fe40004702670 */
[----:B------:R-:W-:Y:S02]  /*54450*/  MOV R37, R15 ;  /* 0x0000000f00257202 */ /* 0x000fe40000000f00 */
[----:B------:R-:W-:-:S09]  /*54460*/  MOV R26, R45 ;  /* 0x0000002d001a7202 */ /* 0x000fd20000000f00 */
[----:B------:R-:W-:Y:S05]  /*54470*/  WARPSYNC.COLLECTIVE R32, `(.L_x_13402) ;  /* 0x0000000020087348 */ /* 0x000fea0003c00000 */
[----:B------:R0:W1:Y:S02]  /*54480*/  SHFL.UP P3, R45, R37, R36, R33 ;  /* 0x04000024252d7389 */ /* 0x0000640000060021 */
[----:B01----:R-:W-:Y:S05]  /*54490*/  ENDCOLLECTIVE ;  /* 0x000000000000791b */ /* 0x003fea0003800000 */
.L_x_13402:
[----:B------:R-:W-:-:S04]  /*544a0*/  @P4 FSEL R26, R27, R26, P0 ;  /* 0x0000001a1b1a4208 */ /* 0x000fc80000000000 */
[----:B------:R-:W-:Y:S02]  /*544b0*/  @P4 MOV R10, R26 ;  /* 0x0000001a000a4202 */ /* 0x000fe40000000f00 */
[----:B------:R-:W-:Y:S02]  /*544c0*/  MOV R37, R14 ;  /* 0x0000000e00257202 */ /* 0x000fe40000000f00 */
[----:B------:R-:W-:-:S07]  /*544d0*/  MOV R25, R45 ;  /* 0x0000002d00197202 */ /* 0x000fce0000000f00 */
[----:B------:R-:W-:Y:S05]  /*544e0*/  WARPSYNC.COLLECTIVE R32, `(.L_x_13403) ;  /* 0x0000000020087348 */ /* 0x000fea0003c00000 */
[----:B------:R0:W1:Y:S02]  /*544f0*/  SHFL.UP P3, R45, R37, R36, R33 ;  /* 0x04000024252d7389 */ /* 0x0000640000060021 */
[----:B01----:R-:W-:Y:S05]  /*54500*/  ENDCOLLECTIVE ;  /* 0x000000000000791b */ /* 0x003fea0003800000 */
.L_x_13403:
[----:B------:R-:W-:-:S04]  /*54510*/  @P4 SEL R25, R28, R25, P0 ;  /* 0x000000191c194207 */ /* 0x000fc80000000000 */
[----:B------:R-:W-:Y:S02]  /*54520*/  @P4 MOV R15, R25 ;  /* 0x00000019000f4202 */ /* 0x000fe40000000f00 */
[----:B------:R-:W-:Y:S02]  /*54530*/  MOV R37, R16 ;  /* 0x0000001000257202 */ /* 0x000fe40000000f00 */
[----:B------:R-:W-:-:S07]  /*54540*/  MOV R29, R45 ;  /* 0x0000002d001d7202 */ /* 0x000fce0000000f00 */
[----:B------:R-:W-:Y:S05]  /*54550*/  WARPSYNC.COLLECTIVE R32, `(.L_x_13404) ;  /* 0x0000000020087348 */ /* 0x000fea0003c00000 */
[----:B------:R0:W1:Y:S02]  /*54560*/  SHFL.UP P3, R45, R37, R36, R33 ;  /* 0x04000024252d7389 */ /* 0x0000640000060021 */
[----:B01----:R-:W-:Y:S05]  /*54570*/  ENDCOLLECTIVE ;  /* 0x000000000000791b */ /* 0x003fea0003800000 */
.L_x_13404:
[----:B------:R-:W-:-:S07]  /*54580*/  @P4 SEL R29, R30, R29, P0 ;  /* 0x0000001d1e1d4207 */ /* 0x000fce0000000000 */
[----:B------:R-:W-:Y:S05]  /*54590*/  WARPSYNC.COLLECTIVE R32, `(.L_x_13405) ;  /* 0x0000000020087348 */ /* 0x000fea0003c00000 */
[----:B------:R0:W1:Y:S02]  /*545a0*/  SHFL.IDX P3, R22, R20, R23, R21 ;  /* 0x0000001714167389 */ /* 0x0000640000060015 */
[----:B01----:R-:W-:Y:S05]  /*545b0*/  ENDCOLLECTIVE ;  /* 0x000000000000791b */ /* 0x003fea0003800000 */
.L_x_13405:
[----:B------:R-:W-:Y:S02]  /*545c0*/  @P4 MOV R14, R29 ;  /* 0x0000001d000e4202 */ /* 0x000fe40000000f00 */
[----:B------:R-:W-:Y:S02]  /*545d0*/  MOV R20, R40 ;  /* 0x0000002800147202 */ /* 0x000fe40000000f00 */
[----:B------:R-:W-:Y:S02]  /*545e0*/  @P4 SEL R45, R42, R45, P0 ;  /* 0x0000002d2a2d4207 */ /* 0x000fe40000000000 */
[----:B------:R-:W-:-:S07]  /*545f0*/  MOV R31, R22 ;  /* 0x00000016001f7202 */ /* 0x000fce0000000f00 */
[----:B------:R-:W-:Y:S05]  /*54600*/  WARPSYNC.COLLECTIVE R32, `(.L_x_13406) ;  /* 0x0000000020087348 */ /* 0x000fea0003c00000 */
[----:B------:R0:W1:Y:S02]  /*54610*/  SHFL.IDX P3, R22, R20, R23, R21 ;  /* 0x0000001714167389 */ /* 0x0000640000060015 */
[----:B01----:R-:W-:Y:S05]  /*54620*/  ENDCOLLECTIVE ;  /* 0x000000000000791b */ /* 0x003fea0003800000 */
.L_x_13406:
        /* <DEDUP_REMOVED lines=8> */
.L_x_13407:
[----:B------:R-:W-:Y:S05]  /*546b0*/  WARPSYNC.COLLECTIVE R32, `(.L_x_13408) ;  /* 0x0000000020087348 */ /* 0x000fea0003c00000 */
[----:B------:R0:W1:Y:S02]  /*546c0*/  SHFL.UP P3, R45, R37, R36, R33 ;  /* 0x04000024252d7389 */ /* 0x0000640000060021 */
[----:B01----:R-:W-:Y:S05]  /*546d0*/  ENDCOLLECTIVE ;  /* 0x000000000000791b */ /* 0x003fea0003800000 */
.L_x_13408:
[----:B------:R-:W-:Y:S02]  /*546e0*/  MOV R37, R10 ;  /* 0x0000000a00257202 */ /* 0x000fe40000000f00 */
[----:B------:R-:W-:-:S07]  /*546f0*/  MOV R26, R45 ;  /* 0x0000002d001a7202 */ /* 0x000fce0000000f00 */
[----:B------:R-:W-:Y:S05]  /*54700*/  WARPSYNC.COLLECTIVE R32, `(.L_x_13409) ;  /* 0x0000000020087348 */ /* 0x000fea0003c00000 */
[----:B------:R0:W1:Y:S02]  /*54710*/  SHFL.UP P3, R45, R37, R36, R33 ;  /* 0x04000024252d7389 */ /* 0x0000640000060021 */
[----:B01----:R-:W-:Y:S05]  /*54720*/  ENDCOLLECTIVE ;  /* 0x000000000000791b */ /* 0x003fea0003800000 */
.L_x_13409:
[----:B------:R-:W-:Y:S02]  /*54730*/  MOV R37, R15 ;  /* 0x0000000f00257202 */ /* 0x000fe40000000f00 */
[----:B------:R-:W-:-:S07]  /*54740*/  MOV R20, R45 ;  /* 0x0000002d00147202 */ /* 0x000fce0000000f00 */
[----:B------:R-:W-:Y:S05]  /*54750*/  WARPSYNC.COLLECTIVE R32, `(.L_x_13410) ;  /* 0x0000000020087348 */ /* 0x000fea0003c00000 */
[----:B------:R0:W1:Y:S02]  /*54760*/  SHFL.UP P3, R45, R37, R36, R33 ;  /* 0x04000024252d7389 */ /* 0x0000640000060021 */
[----:B01----:R-:W-:Y:S05]  /*54770*/  ENDCOLLECTIVE ;  /* 0x000000000000791b */ /* 0x003fea0003800000 */
.L_x_13410:
[----:B------:R-:W-:Y:S02]  /*54780*/  MOV R37, R14 ;  /* 0x0000000e00257202 */ /* 0x000fe40000000f00 */
[----:B------:R-:W-:-:S07]  /*54790*/  MOV R28, R45 ;  /* 0x0000002d001c7202 */ /* 0x000fce0000000f00 */
[----:B------:R-:W-:Y:S05]  /*547a0*/  WARPSYNC.COLLECTIVE R32, `(.L_x_13411) ;  /* 0x0000000020087348 */ /* 0x000fea0003c00000 */
[----:B------:R0:W1:Y:S02]  /*547b0*/  SHFL.UP P3, R45, R37, R36, R33 ;  /* 0x04000024252d7389 */ /* 0x0000640000060021 */
[----:B01----:R-:W-:Y:S05]  /*547c0*/  ENDCOLLECTIVE ;  /* 0x000000000000791b */ /* 0x003fea0003800000 */
.L_x_13411:
[----:B------:R-:W-:Y:S02]  /*547d0*/  MOV R37, R16 ;  /* 0x0000001000257202 */ /* 0x000fe40000000f00 */
[----:B------:R-:W-:-:S07]  /*547e0*/  MOV R21, R45 ;  /* 0x0000002d00157202 */ /* 0x000fce0000000f00 */
[----:B------:R-:W-:Y:S05]  /*547f0*/  WARPSYNC.COLLECTIVE R32, `(.L_x_13412) ;  /* 0x0000000020087348 */ /* 0x000fea0003c00000 */
[----:B------:R0:W1:Y:S02]  /*54800*/  SHFL.UP P3, R45, R37, R36, R33 ;  /* 0x04000024252d7389 */ /* 0x0000640000060021 */
[----:B01----:R-:W-:Y:S05]  /*54810*/  ENDCOLLECTIVE ;  /* 0x000000000000791b */ /* 0x003fea0003800000 */
.L_x_13412:
[----:B------:R-:W-:Y:S05]  /*54820*/  BRA `(.L_x_13413) ;  /* 0xfffffadc00bc7947 */ /* 0x000fea000383ffff */
.L_x_10909:
        /* <DEDUP_REMOVED lines=8> */
.L_x_13415:
[----:B------:R-:W-:Y:S05]  /*548b0*/  BSYNC B2 ;  /* 0x0000000000027941 */ /* 0x000fea0003800000 */
.L_x_13414:
        /* <DEDUP_REMOVED lines=10> */
.L_x_13416:
[----:B------:R-:W-:-:S04]  /*54960*/  FSETP.GT.AND P2, PT, R10, R25, PT ;  /* 0x000000190a00720b */ /* 0x000fc80003f44000 */
[----:B------:R-:W-:Y:S02]  /*54970*/  SEL R37, RZ, 0x1, !P2 ;  /* 0x00000001ff257807 */ /* 0x000fe40005000000 */
[----:B------:R-:W-:Y:S02]  /*54980*/  MOV R20, R39 ;  /* 0x0000002700147202 */ /* 0x000fe40000000f00 */
[----:B------:R-:W-:-:S07]  /*54990*/  MOV R24, R22 ;  /* 0x0000001600187202 */ /* 0x000fce0000000f00 */
[----:B------:R-:W-:Y:S05]  /*549a0*/  WARPSYNC.COLLECTIVE R32, `(.L_x_13417) ;  /* 0x0000000020087348 */ /* 0x000fea0003c00000 */
[----:B------:R0:W1:Y:S02]  /*549b0*/  SHFL.IDX P3, R22, R20, R23, R21 ;  /* 0x0000001714167389 */ /* 0x0000640000060015 */
[----:B01----:R-:W-:Y:S05]  /*549c0*/  ENDCOLLECTIVE ;  /* 0x000000000000791b */ /* 0x003fea0003800000 */
.L_x_13417:
[----:B------:R-:W-:Y:S05]  /*549d0*/  WARPSYNC.COLLECTIVE R32, `(.L_x_13418) ;  /* 0x0000000020087348 */ /* 0x000fea0003c00000 */
[----:B------:R0:W1:Y:S02]  /*549e0*/  SHFL.UP P3, R45, R37, R36, R33 ;  /* 0x04000024252d7389 */ /* 0x0000640000060021 */
[----:B01----:R-:W-:Y:S05]  /*549f0*/  ENDCOLLECTIVE ;  /* 0x000000000000791b */ /* 0x003fea0003800000 */
.L_x_13418:
[----:B------:R-:W-:Y:S02]  /*54a00*/  MOV R37, R10 ;  /* 0x0000000a00257202 */ /* 0x000fe40000000f00 */
[----:B------:R-:W-:-:S07]  /*54a10*/  MOV R26, R45 ;  /* 0x0000002d001a7202 */ /* 0x000fce0000000f00 */
[----:B------:R-:W-:Y:S05]  /*54a20*/  WARPSYNC.COLLECTIVE R32, `(.L_x_13419) ;  /* 0x0000000020087348 */ /* 0x000fea0003c00000 */
[----:B------:R0:W1:Y:S02]  /*54a30*/  SHFL.UP P3, R45, R37, R36, R33 ;  /* 0x04000024252d7389 */ /* 0x0000640000060021 */
[----:B01----:R-:W-:Y:S05]  /*54a40*/  ENDCOLLECTIVE ;  /* 0x000000000000791b */ /* 0x003fea0003800000 */
.L_x_13419:
[----:B------:R-:W-:Y:S02]  /*54a50*/  MOV R37, R15 ;  /* 0x0000000f00257202 */ /* 0x000fe40000000f00 */
[----:B------:R-:W-:-:S07]  /*54a60*/  MOV R20, R45 ;  /* 0x0000002d00147202 */ /* 0x000fce0000000f00 */
[----:B------:R-:W-:Y:S05]  /*54a70*/  WARPSYNC.COLLECTIVE R32, `(.L_x_13420) ;  /* 0x0000000020087348 */ /* 0x000fea0003c00000 */
[----:B------:R0:W1:Y:S02]  /*54a80*/  SHFL.UP P3, R45, R37, R36, R33 ;  /* 0x04000024252d7389 */ /* 0x0000640000060021 */
[----:B01----:R-:W-:Y:S05]  /*54a90*/  ENDCOLLECTIVE ;  /* 0x000000000000791b */ /* 0x003fea0003800000 */
.L_x_13420:
[----:B------:R-:W-:Y:S02]  /*54aa0*/  MOV R37, R14 ;  /* 0x0000000e00257202 */ /* 0x000fe40000000f00 */
[----:B------:R-:W-:-:S07]  /*54ab0*/  MOV R21, R45 ;  /* 0x0000002d00157202 */ /* 0x000fce0000000f00 */
[----:B------:R-:W-:Y:S05]  /*54ac0*/  WARPSYNC.COLLECTIVE R32, `(.L_x_13421) ;  /* 0x0000000020087348 */ /* 0x000fea0003c00000 */
[----:B------:R0:W1:Y:S02]  /*54ad0*/  SHFL.UP P3, R45, R37, R36, R33 ;  /* 0x04000024252d7389 */ /* 0x0000640000060021 */
[----:B01----:R-:W-:Y:S05]  /*54ae0*/  ENDCOLLECTIVE ;  /* 0x000000000000791b */ /* 0x003fea0003800000 */
.L_x_13421:
[----:B------:R-:W-:Y:S02]  /*54af0*/  MOV R37, R16 ;  /* 0x0000001000257202 */ /* 0x000fe40000000f00 */
[----:B------:R-:W-:-:S07]  /*54b00*/  MOV R23, R45 ;  /* 0x0000002d00177202 */ /* 0x000fce0000000f00 */
[----:B------:R-:W-:Y:S05]  /*54b10*/  WARPSYNC.COLLECTIVE R32, `(.L_x_13422) ;  /* 0x0000000020087348 */ /* 0x000fea0003c00000 */
[----:B------:R0:W1:Y:S02]  /*54b20*/  SHFL.UP P3, R45, R37, R36, R33 ;  /* 0x04000024252d7389 */ /* 0x0000640000060021 */
[----:B01----:R-:W-:Y:S05]  /*54b30*/  ENDCOLLECTIVE ;  /* 0x000000000000791b */ /* 0x003fea0003800000 */
.L_x_13422:
[----:B------:R-:W-:Y:S05]  /*54b40*/  BRA `(.L_x_13423) ;  /* 0xfffffadc005c7947 */ /* 0x000fea000383ffff */
.L_x_10910:
[----:B------:R-:W-:Y:S01]  /*54b50*/  HFMA2 R21, -RZ, RZ, 0, 0.0020122528076171875 ;  /* 0x0000181fff157431 */ /* 0x000fe200000001ff */
[----:B------:R-:W-:Y:S01]  /*54b60*/  BSSY B2, `(.L_x_13424) ;  /* 0x0000006000027945 */ /* 0x000fe20003800000 */
[----:B------:R-:W-:Y:S02]  /*54b70*/  MOV R20, R19 ;  /* 0x0000001300147202 */ /* 0x000fe40000000f00 */
[----:B------:R-:W-:-:S07]  /*54b80*/  MOV R32, 0xffffffff ;  /* 0xffffffff00207802 */ /* 0x000fce0000000f00 */
[----:B-----5:R-:W-:Y:S05]  /*54b90*/  WARPSYNC.COLLECTIVE R32, `(.L_x_13425) ;  /* 0x0000000020087348 */ /* 0x020fea0003c00000 */
[----:B------:R0:W1:Y:S02]  /*54ba0*/  SHFL.IDX P3, R22, R20, R23, R21 ;  /* 0x0000001714167389 */ /* 0x0000640000060015 */
[----:B01---5:R-:W-:Y:S05]  /*54bb0*/  ENDCOLLECTIVE ;  /* 0x000000000000791b */ /* 0x023fea0003800000 */
.L_x_13425:
[----:B------:R-:W-:Y:S05]  /*54bc0*/  BSYNC B2 ;  /* 0x0000000000027941 */ /* 0x000fea0003800000 */
.L_x_13424:
        /* <DEDUP_REMOVED lines=9> */
.L_x_13426:
[----:B------:R-:W-:-:S04]  /*54c60*/  FSETP.GT.AND P2, PT, R10, R25, PT ;  /* 0x000000190a00720b */ /* 0x000fc80003f44000 */
[----:B------:R-:W-:Y:S02]  /*54c70*/  SEL R37, RZ, 0x1, !P2 ;  /* 0x00000001ff257807 */ /* 0x000fe40005000000 */
[----:B------:R-:W-:Y:S02]  /*54c80*/  MOV R20, R39 ;  /* 0x0000002700147202 */ /* 0x000fe40000000f00 */
[----:B------:R-:W-:-:S07]  /*54c90*/  MOV R24, R22 ;  /* 0x0000001600187202 */ /* 0x000fce0000000f00 */
[----:B------:R-:W-:Y:S05]  /*54ca0*/  WARPSYNC.COLLECTIVE R32, `(.L_x_13427) ;  /* 0x0000000020087348 */ /* 0x000fea0003c00000 */
[----:B------:R0:W1:Y:S02]  /*54cb0*/  SHFL.IDX P3, R22, R20, R23, R21 ;  /* 0x0000001714167389 */ /* 0x0000640000060015 */
[----:B01----:R-:W-:Y:S05]  /*54cc0*/  ENDCOLLECTIVE ;  /* 0x000000000000791b */ /* 0x003fea0003800000 */
.L_x_13427:
[----:B------:R-:W-:Y:S05]  /*54cd0*/  WARPSYNC.COLLECTIVE R32, `(.L_x_13428) ;  /* 0x0000000020087348 */ /* 0x000fea0003c00000 */
[----:B------:R0:W1:Y:S02]  /*54ce0*/  SHFL.UP P3, R45, R37, R36, R33 ;  /* 0x04000024252d7389 */ /* 0x0000640000060021 */
[----:B01----:R-:W-:Y:S05]  /*54cf0*/  ENDCOLLECTIVE ;  /* 0x000000000000791b */ /* 0x003fea0003800000 */
.L_x_13428:
[----:B------:R-:W-:Y:S02]  /*54d00*/  MOV R37, R10 ;  /* 0x0000000a00257202 */ /* 0x000fe40000000f00 */
[----:B------:R-:W-:-:S07]  /*54d10*/  MOV R26, R45 ;  /* 0x0000002d001a7202 */ /* 0x000fce0000000f00 */
[----:B------:R-:W-:Y:S05]  /*54d20*/  WARPSYNC.COLLECTIVE R32, `(.L_x_13429) ;  /* 0x0000000020087348 */ /* 0x000fea0003c00000 */
[----:B------:R0:W1:Y:S02]  /*54d30*/  SHFL.UP P3, R45, R37, R36, R33 ;  /* 0x04000024252d7389 */ /* 0x0000640000060021 */
[----:B01----:R-:W-:Y:S05]  /*54d40*/  ENDCOLLECTIVE ;  /* 0x000000000000791b */ /* 0x003fea0003800000 */
.L_x_13429:
[----:B------:R-:W-:Y:S02]  /*54d50*/  MOV R37, R15 ;  /* 0x0000000f00257202 */ /* 0x000fe40000000f00 */
[----:B------:R-:W-:-:S07]  /*54d60*/  MOV R20, R45 ;  /* 0x0000002d00147202 */ /* 0x000fce0000000f00 */
[----:B------:R-:W-:Y:S05]  /*54d70*/  WARPSYNC.COLLECTIVE R32, `(.L_x_13430) ;  /* 0x0000000020087348 */ /* 0x000fea0003c00000 */
[----:B------:R0:W1:Y:S02]  /*54d80*/  SHFL.UP P3, R45, R37, R36, R33 ;  /* 0x04000024252d7389 */ /* 0x0000640000060021 */
[----:B01----:R-:W-:Y:S05]  /*54d90*/  ENDCOLLECTIVE ;  /* 0x000000000000791b */ /* 0x003fea0003800000 */
.L_x_13430:
[----:B------:R-:W-:Y:S02]  /*54da0*/  MOV R37, R14 ;  /* 0x0000000e00257202 */ /* 0x000fe40000000f00 */
[----:B------:R-:W-:-:S07]  /*54db0*/  MOV R21, R45 ;  /* 0x0000002d00157202 */ /* 0x000fce0000000f00 */
[----:B------:R-:W-:Y:S05]  /*54dc0*/  WARPSYNC.COLLECTIVE R32, `(.L_x_13431) ;  /* 0x0000000020087348 */ /* 0x000fea0003c00000 */
[----:B------:R0:W1:Y:S02]  /*54dd0*/  SHFL.UP P3, R45, R37, R36, R33 ;  /* 0x04000024252d7389 */ /* 0x0000640000060021 */
[----:B01----:R-:W-:Y:S05]  /*54de0*/  ENDCOLLECTIVE ;  /* 0x000000000000791b */ /* 0x003fea0003800000 */
.L_x_13431:
[----:B------:R-:W-:Y:S02]  /*54df0*/  MOV R37, R16 ;  /* 0x0000001000257202 */ /* 0x000fe40000000f00 */
[----:B------:R-:W-:-:S07]  /*54e00*/  MOV R27, R45 ;  /* 0x0000002d001b7202 */ /* 0x000fce0000000f00 */
[----:B------:R-:W-:Y:S05]  /*54e10*/  WARPSYNC.COLLECTIVE R32, `(.L_x_13432) ;  /* 0x0000000020087348 */ /* 0x000fea0003c00000 */
[----:B------:R0:W1:Y:S02]  /*54e20*/  SHFL.UP P3, R45, R37, R36, R33 ;  /* 0x04000024252d7389 */ /* 0x0000640000060021 */
[----:B01----:R-:W-:Y:S05]  /*54e30*/  ENDCOLLECTIVE ;  /* 0x000000000000791b */ /* 0x003fea0003800000 */
.L_x_13432:
[----:B------:R-:W-:Y:S05]  /*54e40*/  BRA `(.L_x_13433) ;  /* 0xfffffad800f07947 */ /* 0x000fea000383ffff */
.L_x_10911:
[----:B------:R-:W-:Y:S01]  /*54e50*/  HFMA2 R21, -RZ, RZ, 0, 0.0020122528076171875 ;  /* 0x0000181fff157431 */ /* 0x000fe200000001ff */
[----:B------:R-:W-:Y:S01]  /*54e60*/  BSSY B2, `(.L_x_13434) ;  /* 0x0000006000027945 */ /* 0x000fe20003800000 */
[----:B------:R-:W-:Y:S02]  /*54e70*/  MOV R20, R19 ;  /* 0x0000001300147202 */ /* 0x000fe40000000f00 */
[----:B------:R-:W-:-:S07]  /*54e80*/  MOV R32, 0xffffffff ;  /* 0xffffffff00207802 */ /* 0x000fce0000000f00 */
[----:B-----5:R-:W-:Y:S05]  /*54e90*/  WARPSYNC.COLLECTIVE R32, `(.L_x_13435) ;  /* 0x0000000020087348 */ /* 0x020fea0003c00000 */
[----:B------:R0:W1:Y:S02]  /*54ea0*/  SHFL.IDX P3, R22, R20, R23, R21 ;  /* 0x0000001714167389 */ /* 0x0000640000060015 */
[----:B01---5:R-:W-:Y:S05]  /*54eb0*/  ENDCOLLECTIVE ;  /* 0x000000000000791b */ /* 0x023fea0003800000 */
.L_x_13435:
[----:B------:R-:W-:Y:S05]  /*54ec0*/  BSYNC B2 ;  /* 0x0000000000027941 */ /* 0x000fea0003800000 */
.L_x_13434:
        /* <DEDUP_REMOVED lines=9> */
.L_x_13436:
[----:B------:R-:W-:-:S04]  /*54f60*/  FSETP.GT.AND P2, PT, R10, R19, PT ;  /* 0x000000130a00720b */ /* 0x000fc80003f44000 */
[----:B------:R-:W-:Y:S02]  /*54f70*/  SEL R37, RZ, 0x1, !P2 ;  /* 0x00000001ff257807 */ /* 0x000fe40005000000 */
[----:B------:R-:W-:Y:S02]  /*54f80*/  MOV R20, R39 ;  /* 0x0000002700147202 */ /* 0x000fe40000000f00 */
[----:B------:R-:W-:-:S07]  /*54f90*/  MOV R17, R22 ;  /* 0x0000001600117202 */ /* 0x000fce0000000f00 */
[----:B------:R-:W-:Y:S05]  /*54fa0*/  WARPSYNC.COLLECTIVE R32, `(.L_x_13437) ;  /* 0x0000000020087348 */ /* 0x000fea0003c00000 */
[----:B------:R0:W1:Y:S02]  /*54fb0*/  SHFL.IDX P3, R22, R20, R23, R21 ;  /* 0x0000001714167389 */ /* 0x0000640000060015 */
[----:B01----:R-:W-:Y:S05]  /*54fc0*/  ENDCOLLECTIVE ;  /* 0x000000000000791b */ /* 0x003fea0003800000 */
.L_x_13437:
[----:B------:R-:W-:Y:S05]  /*54fd0*/  WARPSYNC.COLLECTIVE R32, `(.L_x_13438) ;  /* 0x0000000020087348 */ /* 0x000fea0003c00000 */
[----:B------:R0:W1:Y:S02]  /*54fe0*/  SHFL.UP P3, R45, R37, R36, R33 ;  /* 0x04000024252d7389 */ /* 0x0000640000060021 */
[----:B01----:R-:W-:Y:S05]  /*54ff0*/  ENDCOLLECTIVE ;  /* 0x000000000000791b */ /* 0x003fea0003800000 */
.L_x_13438:
[----:B------:R-:W-:Y:S02]  /*55000*/  MOV R37, R10 ;  /* 0x0000000a00257202 */ /* 0x000fe40000000f00 */
[----:B------:R-:W-:-:S07]  /*55010*/  MOV R18, R45 ;  /* 0x0000002d00127202 */ /* 0x000fce0000000f00 */
[----:B------:R-:W-:Y:S05]  /*55020*/  WARPSYNC.COLLECTIVE R32, `(.L_x_13439) ;  /* 0x0000000020087348 */ /* 0x000fea0003c00000 */
[----:B------:R0:W1:Y:S02]  /*55030*/  SHFL.UP P3, R45, R37, R36, R33 ;  /* 0x04000024252d7389 */ /* 0x0000640000060021 */
[----:B01----:R-:W-:Y:S05]  /*55040*/  ENDCOLLECTIVE ;  /* 0x000000000000791b */ /* 0x003fea0003800000 */
.L_x_13439:
[----:B------:R-:W-:Y:S02]  /*55050*/  MOV R37, R15 ;  /* 0x0000000f00257202 */ /* 0x000fe40000000f00 */
[----:B------:R-:W-:-:S07]  /*55060*/  MOV R20, R45 ;  /* 0x0000002d00147202 */ /* 0x000fce0000000f00 */
[----:B------:R-:W-:Y:S05]  /*55070*/  WARPSYNC.COLLECTIVE R32, `(.L_x_13440) ;  /* 0x0000000020087348 */ /* 0x000fea0003c00000 */
[----:B------:R0:W1:Y:S02]  /*55080*/  SHFL.UP P3, R45, R37, R36, R33 ;  /* 0x04000024252d7389 */ /* 0x0000640000060021 */
[----:B01----:R-:W-:Y:S05]  /*55090*/  ENDCOLLECTIVE ;  /* 0x000000000000791b */ /* 0x003fea0003800000 */
.L_x_13440:
[----:B------:R-:W-:Y:S02]  /*550a0*/  MOV R37, R14 ;  /* 0x0000000e00257202 */ /* 0x000fe40000000f00 */
[----:B------:R-:W-:-:S07]  /*550b0*/  MOV R24, R45 ;  /* 0x0000002d00187202 */ /* 0x000fce0000000f00 */
[----:B------:R-:W-:Y:S05]  /*550c0*/  WARPSYNC.COLLECTIVE R32, `(.L_x_13441) ;  /* 0x0000000020087348 */ /* 0x000fea0003c00000 */
[----:B------:R0:W1:Y:S02]  /*550d0*/  SHFL.UP P3, R45, R37, R36, R33 ;  /* 0x04000024252d7389 */ /* 0x0000640000060021 */
[----:B01----:R-:W-:Y:S05]  /*550e0*/  ENDCOLLECTIVE ;  /* 0x000000000000791b */ /* 0x003fea0003800000 */
.L_x_13441:
[----:B------:R-:W-:Y:S02]  /*550f0*/  MOV R37, R16 ;  /* 0x0000001000257202 */ /* 0x000fe40000000f00 */
[----:B------:R-:W-:-:S07]  /*55100*/  MOV R21, R45 ;  /* 0x0000002d00157202 */ /* 0x000fce0000000f00 */
[----:B------:R-:W-:Y:S05]  /*55110*/  WARPSYNC.COLLECTIVE R32, `(.L_x_13442) ;  /* 0x0000000020087348 */ /* 0x000fea0003c00000 */
[----:B------:R0:W1:Y:S02]  /*55120*/  SHFL.UP P3, R45, R37, R36, R33 ;  /* 0x04000024252d7389 */ /* 0x0000640000060021 */
[----:B01----:R-:W-:Y:S05]  /*55130*/  ENDCOLLECTIVE ;  /* 0x000000000000791b */ /* 0x003fea0003800000 */
.L_x_13442:
[----:B------:R-:W-:Y:S05]  /*55140*/  BRA `(.L_x_13443) ;  /* 0xfffffad800847947 */ /* 0x000fea000383ffff */
.L_x_10915:
        /* <DEDUP_REMOVED lines=8> */
.L_x_13445:
[----:B------:R-:W-:Y:S05]  /*551d0*/  BSYNC B2 ;  /* 0x0000000000027941 */ /* 0x000fea0003800000 */
.L_x_13444:
        /* <DEDUP_REMOVED lines=8> */
.L_x_13446:
[----:B------:R-:W-:Y:S05]  /*55260*/  BRA `(.L_x_13447) ;  /* 0xfffffad800b47947 */ /* 0x000fea000383ffff */
.L_x_10922:
        /* <DEDUP_REMOVED lines=38> */
.L_x_13449:
[----:B------:R-:W-:Y:S05]  /*554d0*/  BSYNC B5 ;  /* 0x0000000000057941 */ /* 0x000fea0003800000 */
.L_x_13448:
[----:B------:R-:W-:Y:S01]  /*554e0*/  HFMA2 R36, -RZ, RZ, 0, 5.9604644775390625e-08 ;  /* 0x00000001ff247431 */ /* 0x000fe200000001ff */
[----:B------:R-:W-:Y:S01]  /*554f0*/  BSSY B5, `(.L_x_13450) ;  /* 0x0000006000057945 */ /* 0x000fe20003800000 */
[----:B------:R-:W-:Y:S02]  /*55500*/  MOV R33, 0x181f ;  /* 0x0000181f00217802 */ /* 0x000fe40000000f00 */
[----:B------:R-:W-:-:S07]  /*55510*/  MOV R32, R13 ;  /* 0x0000000d00207202 */ /* 0x000fce0000000f00 */
[----:B------:R-:W-:Y:S05]  /*55520*/  WARPSYNC.COLLECTIVE R32, `(.L_x_13451) ;  /* 0x0000000020087348 */ /* 0x000fea0003c00000 */
[----:B------:R0:W1:Y:S02]  /*55530*/  SHFL.BFLY P4, R33, R37, R36, R33 ;  /* 0x0c00002425217389 */ /* 0x0000640000080021 */
[----:B01----:R-:W-:Y:S05]  /*55540*/  ENDCOLLECTIVE ;  /* 0x000000000000791b */ /* 0x003fea0003800000 */
.L_x_13451:
[----:B------:R-:W-:Y:S05]  /*55550*/  BSYNC B5 ;  /* 0x0000000000057941 */ /* 0x000fea0003800000 */
.L_x_13450:
        /* <DEDUP_REMOVED lines=9> */
.L_x_13453:
[----:B------:R-:W-:Y:S05]  /*555f0*/  BSYNC B5 ;  /* 0x0000000000057941 */ /* 0x000fea0003800000 */
.L_x_13452:
        /* <DEDUP_REMOVED lines=9> */
.L_x_13455:
[----:B------:R-:W-:Y:S05]  /*55690*/  BSYNC B5 ;  /* 0x0000000000057941 */ /* 0x000fea0003800000 */
.L_x_13454:
        /* <DEDUP_REMOVED lines=11> */
.L_x_13457:
[----:B------:R-:W-:Y:S05]  /*55750*/  BSYNC B5 ;  /* 0x0000000000057941 */ /* 0x000fea0003800000 */
.L_x_13456:
        /* <DEDUP_REMOVED lines=9> */
.L_x_13459:
[----:B------:R-:W-:Y:S05]  /*557f0*/  BSYNC B5 ;  /* 0x0000000000057941 */ /* 0x000fea0003800000 */
.L_x_13458:
        /* <DEDUP_REMOVED lines=9> */
.L_x_13461:
[----:B------:R-:W-:Y:S05]  /*55890*/  BSYNC B5 ;  /* 0x0000000000057941 */ /* 0x000fea0003800000 */
.L_x_13460:
        /* <DEDUP_REMOVED lines=9> */
.L_x_13463:
[----:B------:R-:W-:Y:S05]  /*55930*/  BSYNC B5 ;  /* 0x0000000000057941 */ /* 0x000fea0003800000 */
.L_x_13462:
[----:B------:R-:W-:Y:S05]  /*55940*/  BRA `(.L_x_13464) ;  /* 0xfffffad800607947 */ /* 0x000fea000383ffff */
.L_x_10923:
        /* <DEDUP_REMOVED lines=50> */
.L_x_13466:
[----:B------:R-:W-:Y:S05]  /*55c70*/  BSYNC B2 ;  /* 0x0000000000027941 */ /* 0x000fea0003800000 */
.L_x_13465:
        /* <DEDUP_REMOVED lines=8> */
.L_x_13468:
[----:B------:R-:W-:Y:S05]  /*55d00*/  BSYNC B2 ;  /* 0x0000000000027941 */ /* 0x000fea0003800000 */
.L_x_13467:
        /* <DEDUP_REMOVED lines=9> */
.L_x_13470:
[----:B------:R-:W-:Y:S05]  /*55da0*/  BSYNC B2 ;  /* 0x0000000000027941 */ /* 0x000fea0003800000 */
.L_x_13469:
        /* <DEDUP_REMOVED lines=9> */
.L_x_13472:
[----:B------:R-:W-:Y:S05]  /*55e40*/  BSYNC B2 ;  /* 0x0000000000027941 */ /* 0x000fea0003800000 */
.L_x_13471:
        /* <DEDUP_REMOVED lines=24> */
.L_x_13474:
[----:B------:R-:W-:Y:S05]  /*55fd0*/  BSYNC B2 ;  /* 0x0000000000027941 */ /* 0x000fea0003800000 */
.L_x_13473:
        /* <DEDUP_REMOVED lines=9> */
.L_x_13476:
[----:B------:R-:W-:Y:S05]  /*56070*/  BSYNC B2 ;  /* 0x0000000000027941 */ /* 0x000fea0003800000 */
.L_x_13475:
        /* <DEDUP_REMOVED lines=9> */
.L_x_13478:
[----:B------:R-:W-:Y:S05]  /*56110*/  BSYNC B2 ;  /* 0x0000000000027941 */ /* 0x000fea0003800000 */
.L_x_13477:
        /* <DEDUP_REMOVED lines=9> */
.L_x_13480:
[----:B------:R-:W-:Y:S05]  /*561b0*/  BSYNC B2 ;  /* 0x0000000000027941 */ /* 0x000fea0003800000 */
.L_x_13479:
[----:B------:R-:W-:Y:S01]  /*561c0*/  BSSY B2, `(.L_x_13481) ;  /* 0x0000005000027945 */ /* 0x000fe20003800000 */
[----:B------:R-:W-:-:S07]  /*561d0*/  MOV R32, R13 ;  /* 0x0000000d00207202 */ /* 0x000fce0000000f00 */
[----:B------:R-:W-:Y:S05]  /*561e0*/  WARPSYNC.COLLECTIVE R32, `(.L_x_13482) ;  /* 0x0000000020087348 */ /* 0x000fea0003c00000 */
[----:B------:R-:W-:Y:S01]  /*561f0*/  NOP ;  /* 0x0000000000007918 */ /* 0x000fe20000000000 */
[----:B------:R-:W-:Y:S05]  /*56200*/  ENDCOLLECTIVE ;  /* 0x000000000000791b */ /* 0x000fea0003800000 */
.L_x_13482:
[----:B------:R-:W-:Y:S05]  /*56210*/  BSYNC B2 ;  /* 0x0000000000027941 */ /* 0x000fea0003800000 */
.L_x_13481:
        /* <DEDUP_REMOVED lines=8> */
.L_x_13484:
[----:B------:R-:W-:Y:S05]  /*562a0*/  BSYNC B2 ;  /* 0x0000000000027941 */ /* 0x000fea0003800000 */
.L_x_13483:
        /* <DEDUP_REMOVED lines=10> */
.L_x_13486:
[----:B------:R-:W-:Y:S05]  /*56350*/  BSYNC B2 ;  /* 0x0000000000027941 */ /* 0x000fea0003800000 */
.L_x_13485:
        /* <DEDUP_REMOVED lines=9> */
.L_x_13488:
[----:B------:R-:W-:Y:S05]  /*563f0*/  BSYNC B2 ;  /* 0x0000000000027941 */ /* 0x000fea0003800000 */
.L_x_13487:
        /* <DEDUP_REMOVED lines=21> */
.L_x_13490:
[----:B------:R-:W-:Y:S05]  /*56550*/  BSYNC B2 ;  /* 0x0000000000027941 */ /* 0x000fea0003800000 */
.L_x_13489:
        /* <DEDUP_REMOVED lines=9> */
.L_x_13492:
[----:B------:R-:W-:Y:S05]  /*565f0*/  BSYNC B2 ;  /* 0x0000000000027941 */ /* 0x000fea0003800000 */
.L_x_13491:
        /* <DEDUP_REMOVED lines=9> */
.L_x_13494:
[----:B------:R-:W-:Y:S05]  /*56690*/  BSYNC B2 ;  /* 0x0000000000027941 */ /* 0x000fea0003800000 */
.L_x_13493:
        /* <DEDUP_REMOVED lines=9> */
.L_x_13496:
[----:B------:R-:W-:Y:S05]  /*56730*/  BSYNC B2 ;  /* 0x0000000000027941 */ /* 0x000fea0003800000 */
.L_x_13495:
[----:B------:R-:W-:-:S04]  /*56740*/  IADD3 R47, PT, PT, R47, 0x2, RZ ;  /* 0x000000022f2f7810 */ /* 0x000fc80007ffe0ff */
[----:B------:R-:W-:Y:S01]  /*56750*/  ISETP.NE.AND P4, PT, R47, 0x1, PT ;  /* 0x000000012f00780c */ /* 0x000fe20003f85270 */
[----:B------:R-:W-:-:S12]  /*56760*/  BRA `(.L_x_13497) ;  /* 0xfffffad000ac7947 */ /* 0x000fd8000383ffff */
.L_x_10929:
        /* <DEDUP_REMOVED lines=8> */
.L_x_13499:
[----:B------:R-:W-:Y:S05]  /*567f0*/  BSYNC B2 ;  /* 0x0000000000027941 */ /* 0x000fea0003800000 */
.L_x_13498:
        /* <DEDUP_REMOVED lines=10> */
.L_x_13500:
        /* <DEDUP_REMOVED lines=8> */
.L_x_13501:
[----:B------:R-:W-:Y:S05]  /*56920*/  WARPSYNC.COLLECTIVE R32, `(.L_x_13502) ;  /* 0x0000000020087348 */ /* 0x000fea0003c00000 */
[----:B------:R0:W1:Y:S02]  /*56930*/  SHFL.UP P3, R45, R37, R36, R33 ;  /* 0x04000024252d7389 */ /* 0x0000640000060021 */
[----:B01----:R-:W-:Y:S05]  /*56940*/  ENDCOLLECTIVE ;  /* 0x000000000000791b */ /* 0x003fea0003800000 */
.L_x_13502:
        /* <DEDUP_REMOVED lines=8> */
.L_x_13503:
[----:B------:R-:W-:-:S04]  /*569d0*/  @P1 ISETP.NE.AND P0, PT, R27, RZ, PT ;  /* 0x000000ff1b00120c */ /* 0x000fc80003f05270 */
[----:B------:R-:W-:Y:S02]  /*569e0*/  @P1 ISETP.EQ.OR P0, PT, R0, RZ, !P0 ;  /* 0x000000ff0000120c */ /* 0x000fe40004702670 */
[----:B------:R-:W-:Y:S02]  /*569f0*/  MOV R37, R15 ;  /* 0x0000000f00257202 */ /* 0x000fe40000000f00 */
[----:B------:R-:W-:-:S09]  /*56a00*/  MOV R28, R45 ;  /* 0x0000002d001c7202 */ /* 0x000fd20000000f00 */
[----:B------:R-:W-:Y:S05]  /*56a10*/  WARPSYNC.COLLECTIVE R32, `(.L_x_13504) ;  /* 0x0000000020087348 */ /* 0x000fea0003c00000 */
[----:B------:R0:W1:Y:S02]  /*56a20*/  SHFL.UP P3, R45, R37, R36, R33 ;  /* 0x04000024252d7389 */ /* 0x0000640000060021 */
[----:B01----:R-:W-:Y:S05]  /*56a30*/  ENDCOLLECTIVE ;  /* 0x000000000000791b */ /* 0x003fea0003800000 */
.L_x_13504:
[----:B------:R-:W-:-:S04]  /*56a40*/  @P1 FSEL R25, R25, R28, P0 ;  /* 0x0000001c19191208 */ /* 0x000fc80000000000 */
[----:B------:R-:W-:Y:S02]  /*56a50*/  @P1 MOV R10, R25 ;  /* 0x00000019000a1202 */ /* 0x000fe40000000f00 */
[----:B------:R-:W-:Y:S02]  /*56a60*/  MOV R37, R14 ;  /* 0x0000000e00257202 */ /* 0x000fe40000000f00 */
[----:B------:R-:W-:-:S07]  /*56a70*/  MOV R29, R45 ;  /* 0x0000002d001d7202 */ /* 0x000fce0000000f00 */
[----:B------:R-:W-:Y:S05]  /*56a80*/  WARPSYNC.COLLECTIVE R32, `(.L_x_13505) ;  /* 0x0000000020087348 */ /* 0x000fea0003c00000 */
[----:B------:R0:W1:Y:S02]  /*56a90*/  SHFL.UP P3, R45, R37, R36, R33 ;  /* 0x04000024252d7389 */ /* 0x0000640000060021 */
[----:B01----:R-:W-:Y:S05]  /*56aa0*/  ENDCOLLECTIVE ;  /* 0x000000000000791b */ /* 0x003fea0003800000 */
.L_x_13505:
[----:B------:R-:W-:-:S04]  /*56ab0*/  @P1 SEL R24, R24, R29, P0 ;  /* 0x0000001d18181207 */ /* 0x000fc80000000000 */
[----:B------:R-:W-:Y:S02]  /*56ac0*/  @P1 MOV R15, R24 ;  /* 0x00000018000f1202 */ /* 0x000fe40000000f00 */
[----:B------:R-:W-:Y:S02]  /*56ad0*/  MOV R37, R16 ;  /* 0x0000001000257202 */ /* 0x000fe40000000f00 */
[----:B------:R-:W-:-:S07]  /*56ae0*/  MOV R31, R45 ;  /* 0x0000002d001f7202 */ /* 0x000fce0000000f00 */
[----:B------:R-:W-:Y:S05]  /*56af0*/  WARPSYNC.COLLECTIVE R32, `(.L_x_13506) ;  /* 0x0000000020087348 */ /* 0x000fea0003c00000 */
[----:B------:R0:W1:Y:S02]  /*56b00*/  SHFL.UP P3, R45, R37, R36, R33 ;  /* 0x04000024252d7389 */ /* 0x0000640000060021 */
[----:B01----:R-:W-:Y:S05]  /*56b10*/  ENDCOLLECTIVE ;  /* 0x000000000000791b */ /* 0x003fea0003800000 */
.L_x_13506:
[----:B------:R-:W-:-:S07]  /*56b20*/  @P1 SEL R26, R26, R31, P0 ;  /* 0x0000001f1a1a1207 */ /* 0x000fce0000000000 */
[----:B------:R-:W-:Y:S05]  /*56b30*/  WARPSYNC.COLLECTIVE R32, `(.L_x_13507) ;  /* 0x0000000020087348 */ /* 0x000fea0003c00000 */
[----:B------:R0:W1:Y:S02]  /*56b40*/  SHFL.IDX P3, R22, R20, R23, R21 ;  /* 0x0000001714167389 */ /* 0x0000640000060015 */
[----:B01----:R-:W-:Y:S05]  /*56b50*/  ENDCOLLECTIVE ;  /* 0x000000000000791b */ /* 0x003fea0003800000 */
.L_x_13507:
[----:B------:R-:W-:Y:S02]  /*56b60*/  @P1 MOV R14, R26 ;  /* 0x0000001a000e1202 */ /* 0x000fe40000000f00 */
[----:B------:R-:W-:Y:S02]  /*56b70*/  MOV R20, R12 ;  /* 0x0000000c00147202 */ /* 0x000fe40000000f00 */
[----:B------:R-:W-:Y:S02]  /*56b80*/  MOV R30, R45 ;  /* 0x0000002d001e7202 */ /* 0x000fe40000000f00 */
[----:B------:R-:W-:-:S07]  /*56b90*/  MOV R39, R22 ;  /* 0x0000001600277202 */ /* 0x000fce0000000f00 */
[----:B------:R-:W-:Y:S05]  /*56ba0*/  WARPSYNC.COLLECTIVE R32, `(.L_x_13508) ;  /* 0x0000000020087348 */ /* 0x000fea0003c00000 */
[----:B------:R0:W1:Y:S02]  /*56bb0*/  SHFL.IDX P3, R22, R20, R23, R21 ;  /* 0x0000001714167389 */ /* 0x0000640000060015 */
[----:B01----:R-:W-:Y:S05]  /*56bc0*/  ENDCOLLECTIVE ;  /* 0x000000000000791b */ /* 0x003fea0003800000 */
.L_x_13508:
        /* <DEDUP_REMOVED lines=9> */
.L_x_13509:
[----:B------:R-:W-:Y:S05]  /*56c60*/  WARPSYNC.COLLECTIVE R32, `(.L_x_13510) ;  /* 0x0000000020087348 */ /* 0x000fea0003c00000 */
[----:B------:R0:W1:Y:S02]  /*56c70*/  SHFL.UP P3, R45, R37, R36, R33 ;  /* 0x04000024252d7389 */ /* 0x0000640000060021 */
[----:B01----:R-:W-:Y:S05]  /*56c80*/  ENDCOLLECTIVE ;  /* 0x000000000000791b */ /* 0x003fea0003800000 */
.L_x_13510:
        /* <DEDUP_REMOVED lines=8> */
.L_x_13511:
[----:B------:R-:W-:-:S04]  /*56d10*/  @P2 ISETP.NE.AND P0, PT, R34, RZ, PT ;  /* 0x000000ff2200220c */ /* 0x000fc80003f05270 */
[----:B------:R-:W-:Y:S02]  /*56d20*/  @P2 ISETP.EQ.OR P0, PT, R0, RZ, !P0 ;  /* 0x000000ff0000220c */ /* 0x000fe40004702670 */
[----:B------:R-:W-:Y:S02]  /*56d30*/  MOV R37, R15 ;  /* 0x0000000f00257202 */ /* 0x000fe40000000f00 */
[----:B------:R-:W-:-:S09]  /*56d40*/  MOV R38, R45 ;  /* 0x0000002d00267202 */ /* 0x000fd20000000f00 */
[----:B------:R-:W-:Y:S05]  /*56d50*/  WARPSYNC.COLLECTIVE R32, `(.L_x_13512) ;  /* 0x0000000020087348 */ /* 0x000fea0003c00000 */
[----:B------:R0:W1:Y:S02]  /*56d60*/  SHFL.UP P3, R45, R37, R36, R33 ;  /* 0x04000024252d7389 */ /* 0x0000640000060021 */
[----:B01----:R-:W-:Y:S05]  /*56d70*/  ENDCOLLECTIVE ;  /* 0x000000000000791b */ /* 0x003fea0003800000 */
.L_x_13512:
[----:B------:R-:W-:-:S04]  /*56d80*/  @P2 FSEL R38, R39, R38, P0 ;  /* 0x0000002627262208 */ /* 0x000fc80000000000 */
[----:B------:R-:W-:Y:S02]  /*56d90*/  @P2 MOV R10, R38 ;  /* 0x00000026000a2202 */ /* 0x000fe40000000f00 */
[----:B------:R-:W-:Y:S02]  /*56da0*/  MOV R37, R14 ;  /* 0x0000000e00257202 */ /* 0x000fe40000000f00 */
[----:B------:R-:W-:-:S07]  /*56db0*/  MOV R24, R45 ;  /* 0x0000002d00187202 */ /* 0x000fce0000000f00 */
[----:B------:R-:W-:Y:S05]  /*56dc0*/  WARPSYNC.COLLECTIVE R32, `(.L_x_13513) ;  /* 0x0000000020087348 */ /* 0x000fea0003c00000 */
[----:B------:R0:W1:Y:S02]  /*56dd0*/  SHFL.UP P3, R45, R37, R36, R33 ;  /* 0x04000024252d7389 */ /* 0x0000640000060021 */
[----:B01----:R-:W-:Y:S05]  /*56de0*/  ENDCOLLECTIVE ;  /* 0x000000000000791b */ /* 0x003fea0003800000 */
.L_x_13513:
[----:B------:R-:W-:-:S04]  /*56df0*/  @P2 SEL R24, R27, R24, P0 ;  /* 0x000000181b182207 */ /* 0x000fc80000000000 */
[----:B------:R-:W-:Y:S02]  /*56e00*/  @P2 MOV R15, R24 ;  /* 0x00000018000f2202 */ /* 0x000fe40000000f00 */
[----:B------:R-:W-:Y:S02]  /*56e10*/  MOV R37, R16 ;  /* 0x0000001000257202 */ /* 0x000fe40000000f00 */
[----:B------:R-:W-:-:S07]  /*56e20*/  MOV R29, R45 ;  /* 0x0000002d001d7202 */ /* 0x000fce0000000f00 */
[----:B------:R-:W-:Y:S05]  /*56e30*/  WARPSYNC.COLLECTIVE R32, `(.L_x_13514) ;  /* 0x0000000020087348 */ /* 0x000fea0003c00000 */
[----:B------:R0:W1:Y:S02]  /*56e40*/  SHFL.UP P3, R45, R37, R36, R33 ;  /* 0x04000024252d7389 */ /* 0x0000640000060021 */
[----:B01----:R-:W-:Y:S05]  /*56e50*/  ENDCOLLECTIVE ;  /* 0x000000000000791b */ /* 0x003fea0003800000 */
.L_x_13514:
[----:B------:R-:W-:-:S07]  /*56e60*/  @P2 SEL R28, R28, R29, P0 ;  /* 0x0000001d1c1c2207 */ /* 0x000fce0000000000 */
[----:B------:R-:W-:Y:S05]  /*56e70*/  WARPSYNC.COLLECTIVE R32, `(.L_x_13515) ;  /* 0x0000000020087348 */ /* 0x000fea0003c00000 */
[----:B------:R0:W1:Y:S02]  /*56e80*/  SHFL.IDX P3, R22, R20, R23, R21 ;  /* 0x0000001714167389 */ /* 0x0000640000060015 */
[----:B01----:R-:W-:Y:S05]  /*56e90*/  ENDCOLLECTIVE ;  /* 0x000000000000791b */ /* 0x003fea0003800000 */
.L_x_13515:
        /* <DEDUP_REMOVED lines=8> */
.L_x_13516:
        /* <DEDUP_REMOVED lines=9> */
.L_x_13517:
[----:B------:R-:W-:Y:S05]  /*56fb0*/  WARPSYNC.COLLECTIVE R32, `(.L_x_13518) ;  /* 0x0000000020087348 */ /* 0x000fea0003c00000 */
[----:B------:R0:W1:Y:S02]  /*56fc0*/  SHFL.UP P3, R45, R37, R36, R33 ;  /* 0x04000024252d7389 */ /* 0x0000640000060021 */
[----:B01----:R-:W-:Y:S05]  /*56fd0*/  ENDCOLLECTIVE ;  /* 0x000000000000791b */ /* 0x003fea0003800000 */
.L_x_13518:
        /* <DEDUP_REMOVED lines=8> */
.L_x_13519:
[----:B------:R-:W-:-:S04]  /*57060*/  @P1 ISETP.NE.AND P0, PT, R34, RZ, PT ;  /* 0x000000ff2200120c */ /* 0x000fc80003f05270 */
[----:B------:R-:W-:Y:S02]  /*57070*/  @P1 ISETP.EQ.OR P0, PT, R0, RZ, !P0 ;  /* 0x000000ff0000120c */ /* 0x000fe40004702670 */
[----:B------:R-:W-:Y:S02]  /*57080*/  MOV R37, R15 ;  /* 0x0000000f00257202 */ /* 0x000fe40000000f00 */
[----:B------:R-:W-:-:S09]  /*57090*/  MOV R24, R45 ;  /* 0x0000002d00187202 */ /* 0x000fd20000000f00 */
[----:B------:R-:W-:Y:S05]  /*570a0*/  WARPSYNC.COLLECTIVE R32, `(.L_x_13520) ;  /* 0x0000000020087348 */ /* 0x000fea0003c00000 */
[----:B------:R0:W1:Y:S02]  /*570b0*/  SHFL.UP P3, R45, R37, R36, R33 ;  /* 0x04000024252d7389 */ /* 0x0000640000060021 */
[----:B01----:R-:W-:Y:S05]  /*570c0*/  ENDCOLLECTIVE ;  /* 0x000000000000791b */ /* 0x003fea0003800000 */
.L_x_13520:
[----:B------:R-:W-:-:S04]  /*570d0*/  @P1 FSEL R24, R25, R24, P0 ;  /* 0x0000001819181208 */ /* 0x000fc80000000000 */
[----:B------:R-:W-:Y:S02]  /*570e0*/  @P1 MOV R10, R24 ;  /* 0x00000018000a1202 */ /* 0x000fe40000000f00 */
[----:B------:R-:W-:Y:S02]  /*570f0*/  MOV R37, R14 ;  /* 0x0000000e00257202 */ /* 0x000fe40000000f00 */
[----:B------:R-:W-:-:S07]  /*57100*/  MOV R27, R45 ;  /* 0x0000002d001b7202 */ /* 0x000fce0000000f00 */
[----:B------:R-:W-:Y:S05]  /*57110*/  WARPSYNC.COLLECTIVE R32, `(.L_x_13521) ;  /* 0x0000000020087348 */ /* 0x000fea0003c00000 */
[----:B------:R0:W1:Y:S02]  /*57120*/  SHFL.UP P3, R45, R37, R36, R33 ;  /* 0x04000024252d7389 */ /* 0x0000640000060021 */
[----:B01----:R-:W-:Y:S05]  /*57130*/  ENDCOLLECTIVE ;  /* 0x000000000000791b */ /* 0x003fea0003800000 */
.L_x_13521:
[----:B------:R-:W-:-:S04]  /*57140*/  @P1 SEL R27, R30, R27, P0 ;  /* 0x0000001b1e1b1207 */ /* 0x000fc80000000000 */
[----:B------:R-:W-:Y:S02]  /*57150*/  @P1 MOV R15, R27 ;  /* 0x0000001b000f1202 */ /* 0x000fe40000000f00 */
[----:B------:R-:W-:Y:S02]  /*57160*/  MOV R37, R16 ;  /* 0x0000001000257202 */ /* 0x000fe40000000f00 */
[----:B------:R-:W-:-:S07]  /*57170*/  MOV R26, R45 ;  /* 0x0000002d001a7202 */ /* 0x000fce0000000f00 */
[----:B------:R-:W-:Y:S05]  /*57180*/  WARPSYNC.COLLECTIVE R32, `(.L_x_13522) ;  /* 0x0000000020087348 */ /* 0x000fea0003c00000 */
[----:B------:R0:W1:Y:S02]  /*57190*/  SHFL.UP P3, R45, R37, R36, R33 ;  /* 0x04000024252d7389 */ /* 0x0000640000060021 */
[----:B01----:R-:W-:Y:S05]  /*571a0*/  ENDCOLLECTIVE ;  /* 0x000000000000791b */ /* 0x003fea0003800000 */
.L_x_13522:
[----:B------:R-:W-:-:S07]  /*571b0*/  @P1 SEL R26, R31, R26, P0 ;  /* 0x0000001a1f1a1207 */ /* 0x000fce0000000000 */
[----:B------:R-:W-:Y:S05]  /*571c0*/  WARPSYNC.COLLECTIVE R32, `(.L_x_13523) ;  /* 0x0000000020087348 */ /* 0x000fea0003c00000 */
[----:B------:R0:W1:Y:S02]  /*571d0*/  SHFL.IDX P3, R22, R20, R23, R21 ;  /* 0x0000001714167389 */ /* 0x0000640000060015 */
[----:B01----:R-:W-:Y:S05]  /*571e0*/  ENDCOLLECTIVE ;  /* 0x000000000000791b */ /* 0x003fea0003800000 */
.L_x_13523:
[----:B------:R-:W-:Y:S02]  /*571f0*/  @P1 MOV R14, R26 ;  /* 0x0000001a000e1202 */ /* 0x000fe40000000f00 */
[----:B------:R-:W-:Y:S02]  /*57200*/  MOV R20, R12 ;  /* 0x0000000c00147202 */ /* 0x000fe40000000f00 */
[----:B------:R-:W-:Y:S02]  /*57210*/  @P1 SEL R45, R17, R45, P0 ;  /* 0x0000002d112d1207 */ /* 0x000fe40000000000 */
[----:B------:R-:W-:-:S07]  /*57220*/  MOV R35, R22 ;  /* 0x0000001600237202 */ /* 0x000fce0000000f00 */
[----:B------:R-:W-:Y:S05]  /*57230*/  WARPSYNC.COLLECTIVE R32, `(.L_x_13524) ;  /* 0x0000000020087348 */ /* 0x000fea0003c00000 */
[----:B------:R0:W1:Y:S02]  /*57240*/  SHFL.IDX P3, R22, R20, R23, R21 ;  /* 0x0000001714167389 */ /* 0x0000640000060015 */
[----:B01----:R-:W-:Y:S05]  /*57250*/  ENDCOLLECTIVE ;  /* 0x000000000000791b */ /* 0x003fea0003800000 */
.L_x_13524:
        /* <DEDUP_REMOVED lines=8> */
.L_x_13525:
[----:B------:R-:W-:Y:S05]  /*572e0*/  WARPSYNC.COLLECTIVE R32, `(.L_x_13526) ;  /* 0x0000000020087348 */ /* 0x000fea0003c00000 */
[----:B------:R0:W1:Y:S02]  /*572f0*/  SHFL.UP P3, R45, R37, R36, R33 ;  /* 0x04000024252d7389 */ /* 0x0000640000060021 */
[----:B01----:R-:W-:Y:S05]  /*57300*/  ENDCOLLECTIVE ;  /* 0x000000000000791b */ /* 0x003fea0003800000 */
.L_x_13526:
[----:B------:R-:W-:Y:S02]  /*57310*/  MOV R37, R10 ;  /* 0x0000000a00257202 */ /* 0x000fe40000000f00 */
[----:B------:R-:W-:-:S07]  /*57320*/  MOV R25, R45 ;  /* 0x0000002d00197202 */ /* 0x000fce0000000f00 */
[----:B------:R-:W-:Y:S05]  /*57330*/  WARPSYNC.COLLECTIVE R32, `(.L_x_13527) ;  /* 0x0000000020087348 */ /* 0x000fea0003c00000 */
[----:B------:R0:W1:Y:S02]  /*57340*/  SHFL.UP P3, R45, R37, R36, R33 ;  /* 0x04000024252d7389 */ /* 0x0000640000060021 */
[----:B01----:R-:W-:Y:S05]  /*57350*/  ENDCOLLECTIVE ;  /* 0x000000000000791b */ /* 0x003fea0003800000 */
.L_x_13527:
[----:B------:R-:W-:Y:S02]  /*57360*/  MOV R37, R15 ;  /* 0x0000000f00257202 */ /* 0x000fe40000000f00 */
[----:B------:R-:W-:-:S07]  /*57370*/  MOV R20, R45 ;  /* 0x0000002d00147202 */ /* 0x000fce0000000f00 */
[----:B------:R-:W-:Y:S05]  /*57380*/  WARPSYNC.COLLECTIVE R32, `(.L_x_13528) ;  /* 0x0000000020087348 */ /* 0x000fea0003c00000 */
[----:B------:R0:W1:Y:S02]  /*57390*/  SHFL.UP P3, R45, R37, R36, R33 ;  /* 0x04000024252d7389 */ /* 0x0000640000060021 */
[----:B01----:R-:W-:Y:S05]  /*573a0*/  ENDCOLLECTIVE ;  /* 0x000000000000791b */ /* 0x003fea0003800000 */
.L_x_13528:
[----:B------:R-:W-:Y:S02]  /*573b0*/  MOV R37, R14 ;  /* 0x0000000e00257202 */ /* 0x000fe40000000f00 */
[----:B------:R-:W-:-:S07]  /*573c0*/  MOV R21, R45 ;  /* 0x0000002d00157202 */ /* 0x000fce0000000f00 */
[----:B------:R-:W-:Y:S05]  /*573d0*/  WARPSYNC.COLLECTIVE R32, `(.L_x_13529) ;  /* 0x0000000020087348 */ /* 0x000fea0003c00000 */
[----:B------:R0:W1:Y:S02]  /*573e0*/  SHFL.UP P3, R45, R37, R36, R33 ;  /* 0x04000024252d7389 */ /* 0x0000640000060021 */
[----:B01----:R-:W-:Y:S05]  /*573f0*/  ENDCOLLECTIVE ;  /* 0x000000000000791b */ /* 0x003fea0003800000 */
.L_x_13529:
[----:B------:R-:W-:Y:S02]  /*57400*/  MOV R37, R16 ;  /* 0x0000001000257202 */ /* 0x000fe40000000f00 */
[----:B------:R-:W-:-:S07]  /*57410*/  MOV R23, R45 ;  /* 0x0000002d00177202 */ /* 0x000fce0000000f00 */
[----:B------:R-:W-:Y:S05]  /*57420*/  WARPSYNC.COLLECTIVE R32, `(.L_x_13530) ;  /* 0x0000000020087348 */ /* 0x000fea0003c00000 */
[----:B------:R0:W1:Y:S02]  /*57430*/  SHFL.UP P3, R45, R37, R36, R33 ;  /* 0x04000024252d7389 */ /* 0x0000640000060021 */
[----:B01----:R-:W-:Y:S05]  /*57440*/  ENDCOLLECTIVE ;  /* 0x000000000000791b */ /* 0x003fea0003800000 */
.L_x_13530:
[----:B------:R-:W-:Y:S05]  /*57450*/  BRA `(.L_x_13531) ;  /* 0xfffffacc000c7947 */ /* 0x000fea000383ffff */
.L_x_10931:
        /* <DEDUP_REMOVED lines=8> */
.L_x_13533:
[----:B------:R-:W-:Y:S05]  /*574e0*/  BSYNC B0 ;  /* 0x0000000000007941 */ /* 0x000fea0003800000 */
.L_x_13532:
        /* <DEDUP_REMOVED lines=10> */
.L_x_13534:
[----:B------:R-:W-:-:S04]  /*57590*/  FSETP.GT.AND P1, PT, R10, R19, PT ;  /* 0x000000130a00720b */ /* 0x000fc80003f24000 */
[----:B------:R-:W-:Y:S02]  /*575a0*/  SEL R37, RZ, 0x1, !P1 ;  /* 0x00000001ff257807 */ /* 0x000fe40004800000 */
[----:B------:R-:W-:Y:S02]  /*575b0*/  MOV R20, R11 ;  /* 0x0000000b00147202 */ /* 0x000fe40000000f00 */
[----:B------:R-:W-:-:S07]  /*575c0*/  MOV R24, R22 ;  /* 0x0000001600187202 */ /* 0x000fce0000000f00 */
[----:B------:R-:W-:Y:S05]  /*575d0*/  WARPSYNC.COLLECTIVE R32, `(.L_x_13535) ;  /* 0x0000000020087348 */ /* 0x000fea0003c00000 */
[----:B------:R0:W1:Y:S02]  /*575e0*/  SHFL.IDX P3, R22, R20, R23, R21 ;  /* 0x0000001714167389 */ /* 0x0000640000060015 */
[----:B01----:R-:W-:Y:S05]  /*575f0*/  ENDCOLLECTIVE ;  /* 0x000000000000791b */ /* 0x003fea0003800000 */
.L_x_13535:
[----:B------:R-:W-:Y:S05]  /*57600*/  WARPSYNC.COLLECTIVE R32, `(.L_x_13536) ;  /* 0x0000000020087348 */ /* 0x000fea0003c00000 */
[----:B------:R0:W1:Y:S02]  /*57610*/  SHFL.UP P3, R45, R37, R36, R33 ;  /* 0x04000024252d7389 */ /* 0x0000640000060021 */
[----:B01----:R-:W-:Y:S05]  /*57620*/  ENDCOLLECTIVE ;  /* 0x000000000000791b */ /* 0x003fea0003800000 */
.L_x_13536:
[----:B------:R-:W-:Y:S02]  /*57630*/  MOV R37, R10 ;  /* 0x0000000a00257202 */ /* 0x000fe40000000f00 */
[----:B------:R-:W-:-:S07]  /*57640*/  MOV R25, R45 ;  /* 0x0000002d00197202 */ /* 0x000fce0000000f00 */
[----:B------:R-:W-:Y:S05]  /*57650*/  WARPSYNC.COLLECTIVE R32, `(.L_x_13537) ;  /* 0x0000000020087348 */ /* 0x000fea0003c00000 */
[----:B------:R0:W1:Y:S02]  /*57660*/  SHFL.UP P3, R45, R37, R36, R33 ;  /* 0x04000024252d7389 */ /* 0x0000640000060021 */
[----:B01----:R-:W-:Y:S05]  /*57670*/  ENDCOLLECTIVE ;  /* 0x000000000000791b */ /* 0x003fea0003800000 */
.L_x_13537:
[----:B------:R-:W-:Y:S02]  /*57680*/  MOV R37, R15 ;  /* 0x0000000f00257202 */ /* 0x000fe40000000f00 */
[----:B------:R-:W-:-:S07]  /*57690*/  MOV R20, R45 ;  /* 0x0000002d00147202 */ /* 0x000fce0000000f00 */
[----:B------:R-:W-:Y:S05]  /*576a0*/  WARPSYNC.COLLECTIVE R32, `(.L_x_13538) ;  /* 0x0000000020087348 */ /* 0x000fea0003c00000 */
[----:B------:R0:W1:Y:S02]  /*576b0*/  SHFL.UP P3, R45, R37, R36, R33 ;  /* 0x04000024252d7389 */ /* 0x0000640000060021 */
[----:B01----:R-:W-:Y:S05]  /*576c0*/  ENDCOLLECTIVE ;  /* 0x000000000000791b */ /* 0x003fea0003800000 */
.L_x_13538:
[----:B------:R-:W-:Y:S02]  /*576d0*/  MOV R37, R14 ;  /* 0x0000000e00257202 */ /* 0x000fe40000000f00 */
[----:B------:R-:W-:-:S07]  /*576e0*/  MOV R21, R45 ;  /* 0x0000002d00157202 */ /* 0x000fce0000000f00 */
[----:B------:R-:W-:Y:S05]  /*576f0*/  WARPSYNC.COLLECTIVE R32, `(.L_x_13539) ;  /* 0x0000000020087348 */ /* 0x000fea0003c00000 */
[----:B------:R0:W1:Y:S02]  /*57700*/  SHFL.UP P3, R45, R37, R36, R33 ;  /* 0x04000024252d7389 */ /* 0x0000640000060021 */
[----:B01----:R-:W-:Y:S05]  /*57710*/  ENDCOLLECTIVE ;  /* 0x000000000000791b */ /* 0x003fea0003800000 */
.L_x_13539:
[----:B------:R-:W-:Y:S02]  /*57720*/  MOV R37, R16 ;  /* 0x0000001000257202 */ /* 0x000fe40000000f00 */
[----:B------:R-:W-:-:S07]  /*57730*/  MOV R23, R45 ;  /* 0x0000002d00177202 */ /* 0x000fce0000000f00 */
[----:B------:R-:W-:Y:S05]  /*57740*/  WARPSYNC.COLLECTIVE R32, `(.L_x_13540) ;  /* 0x0000000020087348 */ /* 0x000fea0003c00000 */
[----:B------:R0:W1:Y:S02]  /*57750*/  SHFL.UP P3, R45, R37, R36, R33 ;  /* 0x04000024252d7389 */ /* 0x0000640000060021 */
[----:B01----:R-:W-:Y:S05]  /*57760*/  ENDCOLLECTIVE ;  /* 0x000000000000791b */ /* 0x003fea0003800000 */
.L_x_13540:
[----:B------:R-:W-:Y:S05]  /*57770*/  BRA `(.L_x_13541) ;  /* 0xfffffac800a87947 */ /* 0x000fea000383ffff */
.L_x_10932:
[----:B------:R-:W-:Y:S01]  /*57780*/  HFMA2 R21, -RZ, RZ, 0, 0.0020122528076171875 ;  /* 0x0000181fff157431 */ /* 0x000fe200000001ff */
[----:B------:R-:W-:Y:S01]  /*57790*/  BSSY B0, `(.L_x_13542) ;  /* 0x0000006000007945 */ /* 0x000fe20003800000 */
[----:B------:R-:W-:Y:S02]  /*577a0*/  MOV R20, R40 ;  /* 0x0000002800147202 */ /* 0x000fe40000000f00 */
[----:B------:R-:W-:-:S07]  /*577b0*/  MOV R32, 0xffffffff ;  /* 0xffffffff00207802 */ /* 0x000fce0000000f00 */
[----:B-----5:R-:W-:Y:S05]  /*577c0*/  WARPSYNC.COLLECTIVE R32, `(.L_x_13543) ;  /* 0x0000000020087348 */ /* 0x020fea0003c00000 */
[----:B------:R0:W1:Y:S02]  /*577d0*/  SHFL.IDX P3, R22, R20, R23, R21 ;  /* 0x0000001714167389 */ /* 0x0000640000060015 */
[----:B01---5:R-:W-:Y:S05]  /*577e0*/  ENDCOLLECTIVE ;  /* 0x000000000000791b */ /* 0x023fea0003800000 */
.L_x_13543:
[----:B------:R-:W-:Y:S05]  /*577f0*/  BSYNC B0 ;  /* 0x0000000000007941 */ /* 0x000fea0003800000 */
.L_x_13542:
        /* <DEDUP_REMOVED lines=9> */
.L_x_13544:
[----:B------:R-:W-:-:S04]  /*57890*/  FSETP.GT.AND P1, PT, R10, R19, PT ;  /* 0x000000130a00720b */ /* 0x000fc80003f24000 */
[----:B------:R-:W-:Y:S02]  /*578a0*/  SEL R37, RZ, 0x1, !P1 ;  /* 0x00000001ff257807 */ /* 0x000fe40004800000 */
[----:B------:R-:W-:Y:S02]  /*578b0*/  MOV R20, R11 ;  /* 0x0000000b00147202 */ /* 0x000fe40000000f00 */
[----:B------:R-:W-:-:S07]  /*578c0*/  MOV R24, R22 ;  /* 0x0000001600187202 */ /* 0x000fce0000000f00 */
[----:B------:R-:W-:Y:S05]  /*578d0*/  WARPSYNC.COLLECTIVE R32, `(.L_x_13545) ;  /* 0x0000000020087348 */ /* 0x000fea0003c00000 */
[----:B------:R0:W1:Y:S02]  /*578e0*/  SHFL.IDX P3, R22, R20, R23, R21 ;  /* 0x0000001714167389 */ /* 0x0000640000060015 */
[----:B01----:R-:W-:Y:S05]  /*578f0*/  ENDCOLLECTIVE ;  /* 0x000000000000791b */ /* 0x003fea0003800000 */
.L_x_13545:
[----:B------:R-:W-:Y:S05]  /*57900*/  WARPSYNC.COLLECTIVE R32, `(.L_x_13546) ;  /* 0x0000000020087348 */ /* 0x000fea0003c00000 */
[----:B------:R0:W1:Y:S02]  /*57910*/  SHFL.UP P3, R45, R37, R36, R33 ;  /* 0x04000024252d7389 */ /* 0x0000640000060021 */
[----:B01----:R-:W-:Y:S05]  /*57920*/  ENDCOLLECTIVE ;  /* 0x000000000000791b */ /* 0x003fea0003800000 */
.L_x_13546:
[----:B------:R-:W-:Y:S02]  /*57930*/  MOV R37, R10 ;  /* 0x0000000a00257202 */ /* 0x000fe40000000f00 */
[----:B------:R-:W-:-:S07]  /*57940*/  MOV R25, R45 ;  /* 0x0000002d00197202 */ /* 0x000fce0000000f00 */
[----:B------:R-:W-:Y:S05]  /*57950*/  WARPSYNC.COLLECTIVE R32, `(.L_x_13547) ;  /* 0x0000000020087348 */ /* 0x000fea0003c00000 */
[----:B------:R0:W1:Y:S02]  /*57960*/  SHFL.UP P3, R45, R37, R36, R33 ;  /* 0x04000024252d7389 */ /* 0x0000640000060021 */
[----:B01----:R-:W-:Y:S05]  /*57970*/  ENDCOLLECTIVE ;  /* 0x000000000000791b */ /* 0x003fea0003800000 */
.L_x_13547:
[----:B------:R-:W-:Y:S02]  /*57980*/  MOV R37, R15 ;  /* 0x0000000f00257202 */ /* 0x000fe40000000f00 */
[----:B------:R-:W-:-:S07]  /*57990*/  MOV R20, R45 ;  /* 0x0000002d00147202 */ /* 0x000fce0000000f00 */
[----:B------:R-:W-:Y:S05]  /*579a0*/  WARPSYNC.COLLECTIVE R32, `(.L_x_13548) ;  /* 0x0000000020087348 */ /* 0x000fea0003c00000 */
[----:B------:R0:W1:Y:S02]  /*579b0*/  SHFL.UP P3, R45, R37, R36, R33 ;  /* 0x04000024252d7389 */ /* 0x0000640000060021 */
[----:B01----:R-:W-:Y:S05]  /*579c0*/  ENDCOLLECTIVE ;  /* 0x000000000000791b */ /* 0x003fea0003800000 */
.L_x_13548:
[----:B------:R-:W-:Y:S02]  /*579d0*/  MOV R37, R14 ;  /* 0x0000000e00257202 */ /* 0x000fe40000000f00 */
[----:B------:R-:W-:-:S07]  /*579e0*/  MOV R21, R45 ;  /* 0x0000002d00157202 */ /* 0x000fce0000000f00 */
[----:B------:R-:W-:Y:S05]  /*579f0*/  WARPSYNC.COLLECTIVE R32, `(.L_x_13549) ;  /* 0x0000000020087348 */ /* 0x000fea0003c00000 */
[----:B------:R0:W1:Y:S02]  /*57a00*/  SHFL.UP P3, R45, R37, R36, R33 ;  /* 0x04000024252d7389 */ /* 0x0000640000060021 */
[----:B01----:R-:W-:Y:S05]  /*57a10*/  ENDCOLLECTIVE ;  /* 0x000000000000791b */ /* 0x003fea0003800000 */
.L_x_13549:
[----:B------:R-:W-:Y:S02]  /*57a20*/  MOV R37, R16 ;  /* 0x0000001000257202 */ /* 0x000fe40000000f00 */
[----:B------:R-:W-:-:S07]  /*57a30*/  MOV R27, R45 ;  /* 0x0000002d001b7202 */ /* 0x000fce0000000f00 */
[----:B------:R-:W-:Y:S05]  /*57a40*/  WARPSYNC.COLLECTIVE R32, `(.L_x_13550) ;  /* 0x0000000020087348 */ /* 0x000fea0003c00000 */
[----:B------:R0:W1:Y:S02]  /*57a50*/  SHFL.UP P3, R45, R37, R36, R33 ;  /* 0x04000024252d7389 */ /* 0x0000640000060021 */
[----:B01----:R-:W-:Y:S05]  /*57a60*/  ENDCOLLECTIVE ;  /* 0x000000000000791b */ /* 0x003fea0003800000 */
.L_x_13550:
[----:B------:R-:W-:Y:S05]  /*57a70*/  BRA `(.L_x_13551) ;  /* 0xfffffac8003c7947 */ /* 0x000fea000383ffff */
.L_x_10933:
[----:B------:R-:W-:Y:S01]  /*57a80*/  HFMA2 R21, -RZ, RZ, 0, 0.0020122528076171875 ;  /* 0x0000181fff157431 */ /* 0x000fe200000001ff */
[----:B------:R-:W-:Y:S01]  /*57a90*/  BSSY B0, `(.L_x_13552) ;  /* 0x0000006000007945 */ /* 0x000fe20003800000 */
[----:B------:R-:W-:Y:S02]  /*57aa0*/  MOV R20, R40 ;  /* 0x0000002800147202 */ /* 0x000fe40000000f00 */
[----:B------:R-:W-:-:S07]  /*57ab0*/  MOV R32, 0xffffffff ;  /* 0xffffffff00207802 */ /* 0x000fce0000000f00 */
[----:B-----5:R-:W-:Y:S05]  /*57ac0*/  WARPSYNC.COLLECTIVE R32, `(.L_x_13553) ;  /* 0x0000000020087348 */ /* 0x020fea0003c00000 */
[----:B------:R0:W1:Y:S02]  /*57ad0*/  SHFL.IDX P3, R22, R20, R23, R21 ;  /* 0x0000001714167389 */ /* 0x0000640000060015 */
[----:B01---5:R-:W-:Y:S05]  /*57ae0*/  ENDCOLLECTIVE ;  /* 0x000000000000791b */ /* 0x023fea0003800000 */
.L_x_13553:
[----:B------:R-:W-:Y:S05]  /*57af0*/  BSYNC B0 ;  /* 0x0000000000007941 */ /* 0x000fea0003800000 */
.L_x_13552:
        /* <DEDUP_REMOVED lines=9> */
.L_x_13554:
[----:B------:R-:W-:-:S04]  /*57b90*/  FSETP.GT.AND P1, PT, R10, R19, PT ;  /* 0x000000130a00720b */ /* 0x000fc80003f24000 */
[----:B------:R-:W-:Y:S02]  /*57ba0*/  SEL R37, RZ, 0x1, !P1 ;  /* 0x00000001ff257807 */ /* 0x000fe40004800000 */
[----:B------:R-:W-:Y:S02]  /*57bb0*/  MOV R20, R11 ;  /* 0x0000000b00147202 */ /* 0x000fe40000000f00 */
[----:B------:R-:W-:-:S07]  /*57bc0*/  MOV R18, R22 ;  /* 0x0000001600127202 */ /* 0x000fce0000000f00 */
[----:B------:R-:W-:Y:S05]  /*57bd0*/  WARPSYNC.COLLECTIVE R32, `(.L_x_13555) ;  /* 0x0000000020087348 */ /* 0x000fea0003c00000 */
[----:B------:R0:W1:Y:S02]  /*57be0*/  SHFL.IDX P3, R22, R20, R23, R21 ;  /* 0x0000001714167389 */ /* 0x0000640000060015 */
[----:B01----:R-:W-:Y:S05]  /*57bf0*/  ENDCOLLECTIVE ;  /* 0x000000000000791b */ /* 0x003fea0003800000 */
.L_x_13555:
[----:B------:R-:W-:Y:S05]  /*57c00*/  WARPSYNC.COLLECTIVE R32, `(.L_x_13556) ;  /* 0x0000000020087348 */ /* 0x000fea0003c00000 */
[----:B------:R0:W1:Y:S02]  /*57c10*/  SHFL.UP P3, R45, R37, R36, R33 ;  /* 0x04000024252d7389 */ /* 0x0000640000060021 */
[----:B01----:R-:W-:Y:S05]  /*57c20*/  ENDCOLLECTIVE ;  /* 0x000000000000791b */ /* 0x003fea0003800000 */
.L_x_13556:
[----:B------:R-:W-:Y:S02]  /*57c30*/  MOV R37, R10 ;  /* 0x0000000a00257202 */ /* 0x000fe40000000f00 */
[----:B------:R-:W-:-:S07]  /*57c40*/  MOV R24, R45 ;  /* 0x0000002d00187202 */ /* 0x000fce0000000f00 */
[----:B------:R-:W-:Y:S05]  /*57c50*/  WARPSYNC.COLLECTIVE R32, `(.L_x_13557) ;  /* 0x0000000020087348 */ /* 0x000fea0003c00000 */
[----:B------:R0:W1:Y:S02]  /*57c60*/  SHFL.UP P3, R45, R37, R36, R33 ;  /* 0x04000024252d7389 */ /* 0x0000640000060021 */
[----:B01----:R-:W-:Y:S05]  /*57c70*/  ENDCOLLECTIVE ;  /* 0x000000000000791b */ /* 0x003fea0003800000 */
.L_x_13557:
[----:B------:R-:W-:Y:S02]  /*57c80*/  MOV R37, R15 ;  /* 0x0000000f00257202 */ /* 0x000fe40000000f00 */
[----:B------:R-:W-:-:S07]  /*57c90*/  MOV R20, R45 ;  /* 0x0000002d00147202 */ /* 0x000fce0000000f00 */
[----:B------:R-:W-:Y:S05]  /*57ca0*/  WARPSYNC.COLLECTIVE R32, `(.L_x_13558) ;  /* 0x0000000020087348 */ /* 0x000fea0003c00000 */
[----:B------:R0:W1:Y:S02]  /*57cb0*/  SHFL.UP P3, R45, R37, R36, R33 ;  /* 0x04000024252d7389 */ /* 0x0000640000060021 */
[----:B01----:R-:W-:Y:S05]  /*57cc0*/  ENDCOLLECTIVE ;  /* 0x000000000000791b */ /* 0x003fea0003800000 */
.L_x_13558:
[----:B------:R-:W-:Y:S02]  /*57cd0*/  MOV R37, R14 ;  /* 0x0000000e00257202 */ /* 0x000fe40000000f00 */
[----:B------:R-:W-:-:S07]  /*57ce0*/  MOV R21, R45 ;  /* 0x0000002d00157202 */ /* 0x000fce0000000f00 */
[----:B------:R-:W-:Y:S05]  /*57cf0*/  WARPSYNC.COLLECTIVE R32, `(.L_x_13559) ;  /* 0x0000000020087348 */ /* 0x000fea0003c00000 */
[----:B------:R0:W1:Y:S02]  /*57d00*/  SHFL.UP P3, R45, R37, R36, R33 ;  /* 0x04000024252d7389 */ /* 0x0000640000060021 */
[----:B01----:R-:W-:Y:S05]  /*57d10*/  ENDCOLLECTIVE ;  /* 0x000000000000791b */ /* 0x003fea0003800000 */
.L_x_13559:
[----:B------:R-:W-:Y:S02]  /*57d20*/  MOV R37, R16 ;  /* 0x0000001000257202 */ /* 0x000fe40000000f00 */
[----:B------:R-:W-:-:S07]  /*57d30*/  MOV R25, R45 ;  /* 0x0000002d00197202 */ /* 0x000fce0000000f00 */
[----:B------:R-:W-:Y:S05]  /*57d40*/  WARPSYNC.COLLECTIVE R32, `(.L_x_13560) ;  /* 0x0000000020087348 */ /* 0x000fea0003c00000 */
[----:B------:R0:W1:Y:S02]  /*57d50*/  SHFL.UP P3, R45, R37, R36, R33 ;  /* 0x04000024252d7389 */ /* 0x0000640000060021 */
[----:B01----:R-:W-:Y:S05]  /*57d60*/  ENDCOLLECTIVE ;  /* 0x000000000000791b */ /* 0x003fea0003800000 */
.L_x_13560:
[----:B------:R-:W-:Y:S05]  /*57d70*/  BRA `(.L_x_13561) ;  /* 0xfffffac400d07947 */ /* 0x000fea000383ffff */
.L_x_10935:
[----:B------:R-:W-:Y:S01]  /*57d80*/  HFMA2 R36, -RZ, RZ, 0, 5.9604644775390625e-08 ;  /* 0x00000001ff247431 */ /* 0x000fe200000001ff */
[----:B------:R-:W-:Y:S01]  /*57d90*/  BSSY B0, `(.L_x_13562) ;  /* 0x0000006000007945 */ /* 0x000fe20003800000 */
[----:B------:R-:W-:Y:S02]  /*57da0*/  MOV R33, 0x181f ;  /* 0x0000181f00217802 */ /* 0x000fe40000000f00 */
[----:B------:R-:W-:-:S07]  /*57db0*/  MOV R32, 0xffffffff ;  /* 0xffffffff00207802 */ /* 0x000fce0000000f00 */
[----:B0-----:R-:W-:Y:S05]  /*57dc0*/  WARPSYNC.COLLECTIVE R32, `(.L_x_13563) ;  /* 0x0000000020087348 */ /* 0x001fea0003c00000 */
[----:B------:R1:W2:Y:S02]  /*57dd0*/  SHFL.BFLY P4, R33, R37, R36, R33 ;  /* 0x0c00002425217389 */ /* 0x0002a40000080021 */
[----:B012---:R-:W-:Y:S05]  /*57de0*/  ENDCOLLECTIVE ;  /* 0x000000000000791b */ /* 0x007fea0003800000 */
.L_x_13563:
[----:B------:R-:W-:Y:S05]  /*57df0*/  BSYNC B0 ;  /* 0x0000000000007941 */ /* 0x000fea0003800000 */
.L_x_13562:
[----:B------:R-:W-:Y:S01]  /*57e00*/  IADD3 R37, PT, PT, R37, R33, RZ ;  /* 0x0000002125257210 */ /* 0x000fe20007ffe0ff */
[----:B------:R-:W-:Y:S01]  /*57e10*/  HFMA2 R36, -RZ, RZ, 0, 1.1920928955078125e-07 ;  /* 0x00000002ff247431 */ /* 0x000fe200000001ff */
[----:B------:R-:W-:Y:S02]  /*57e20*/  MOV R33, 0x181f ;  /* 0x0000181f00217802 */ /* 0x000fe40000000f00 */
[----:B------:R-:W-:-:S07]  /*57e30*/  MOV R32, 0xffffffff ;  /* 0xffffffff00207802 */ /* 0x000fce0000000f00 */
[----:B------:R-:W-:Y:S05]  /*57e40*/  WARPSYNC.COLLECTIVE R32, `(.L_x_13564) ;  /* 0x0000000020087348 */ /* 0x000fea0003c00000 */
[----:B------:R0:W1:Y:S02]  /*57e50*/  SHFL.BFLY P4, R33, R37, R36, R33 ;  /* 0x0c00002425217389 */ /* 0x0000640000080021 */
[----:B01----:R-:W-:Y:S05]  /*57e60*/  ENDCOLLECTIVE ;  /* 0x000000000000791b */ /* 0x003fea0003800000 */
.L_x_13564:
        /* <DEDUP_REMOVED lines=8> */
.L_x_13565:
[----:B------:R-:W-:Y:S01]  /*57ef0*/  MOV R3, R33 ;  /* 0x0000002100037202 */ /* 0x000fe20000000f00 */
[----:B------:R-:W-:Y:S06]  /*57f00*/  BRA `(.L_x_13566) ;  /* 0xfffffac400e47947 */ /* 0x000fec000383ffff */
.L_x_10936:
        /* <DEDUP_REMOVED lines=8> */
.L_x_13568:
[----:B------:R-:W-:Y:S05]  /*57f90*/  BSYNC B0 ;  /* 0x0000000000007941 */ /* 0x000fea0003800000 */
.L_x_13567:
[----:B------:R-:W-:Y:S05]  /*57fa0*/  BRA `(.L_x_13569) ;  /* 0xfffffac400c47947 */ /* 0x000fea000383ffff */
.L_x_10937:
        /* <DEDUP_REMOVED lines=8> */
.L_x_13571:
[----:B------:R-:W-:Y:S05]  /*58030*/  BSYNC B0 ;  /* 0x0000000000007941 */ /* 0x000fea0003800000 */
.L_x_13570:
[----:B------:R-:W-:Y:S01]  /*58040*/  HFMA2 R36, -RZ, RZ, 0, 5.9604644775390625e-08 ;  /* 0x00000001ff247431 */ /* 0x000fe200000001ff */
[----:B------:R-:W-:Y:S02]  /*58050*/  MOV R37, R14 ;  /* 0x0000000e00257202 */ /* 0x000fe40000000f00 */
[----:B------:R-:W-:Y:S02]  /*58060*/  MOV R33, 0x1800 ;  /* 0x0000180000217802 */ /* 0x000fe40000000f00 */
[----:B------:R-:W-:Y:S02]  /*58070*/  MOV R32, 0xffffffff ;  /* 0xffffffff00207802 */ /* 0x000fe40000000f00 */
[----:B------:R-:W-:-:S07]  /*58080*/  MOV R4, R45 ;  /* 0x0000002d00047202 */ /* 0x000fce0000000f00 */
[----:B------:R-:W-:Y:S05]  /*58090*/  WARPSYNC.COLLECTIVE R32, `(.L_x_13572) ;  /* 0x0000000020087348 */ /* 0x000fea0003c00000 */
[----:B------:R0:W1:Y:S02]  /*580a0*/  SHFL.UP P3, R45, R37, R36, R33 ;  /* 0x04000024252d7389 */ /* 0x0000640000060021 */
[----:B01----:R-:W-:Y:S05]  /*580b0*/  ENDCOLLECTIVE ;  /* 0x000000000000791b */ /* 0x003fea0003800000 */
.L_x_13572:
[----:B------:R-:W-:Y:S02]  /*580c0*/  MOV R37, R38 ;  /* 0x0000002600257202 */ /* 0x000fe40000000f00 */
[----:B------:R-:W-:-:S07]  /*580d0*/  MOV R5, R45 ;  /* 0x0000002d00057202 */ /* 0x000fce0000000f00 */
[----:B------:R-:W-:Y:S05]  /*580e0*/  WARPSYNC.COLLECTIVE R32, `(.L_x_13573) ;  /* 0x0000000020087348 */ /* 0x000fea0003c00000 */
[----:B------:R0:W1:Y:S02]  /*580f0*/  SHFL.UP P3, R45, R37, R36, R33 ;  /* 0x04000024252d7389 */ /* 0x0000640000060021 */
[----:B01----:R-:W-:Y:S05]  /*58100*/  ENDCOLLECTIVE ;  /* 0x000000000000791b */ /* 0x003fea0003800000 */
.L_x_13573:
[----:B------:R-:W-:Y:S05]  /*58110*/  BRA `(.L_x_13574) ;  /* 0xfffffac4007c7947 */ /* 0x000fea000383ffff */
.L_x_10940:
[----:B------:R-:W-:Y:S01]  /*58120*/  HFMA2 R23, -RZ, RZ, 0, 0 ;  /* 0x00000000ff177431 */ /* 0x000fe200000001ff */
[----:B------:R-:W-:Y:S01]  /*58130*/  BSSY B1, `(.L_x_13575) ;  /* 0x0000007000017945 */ /* 0x000fe20003800000 */
[----:B------:R-:W-:Y:S02]  /*58140*/  MOV R20, R60 ;  /* 0x0000003c00147202 */ /* 0x000fe40000000f00 */
[----:B------:R-:W-:Y:S02]  /*58150*/  MOV R21, 0x181f ;  /* 0x0000181f00157802 */ /* 0x000fe40000000f00 */
[----:B------:R-:W-:-:S07]  /*58160*/  MOV R32, 0xffffffff ;  /* 0xffffffff00207802 */ /* 0x000fce0000000f00 */
[----:B------:R-:W-:Y:S05]  /*58170*/  WARPSYNC.COLLECTIVE R32, `(.L_x_13576) ;  /* 0x0000000020087348 */ /* 0x000fea0003c00000 */
[----:B------:R0:W1:Y:S02]  /*58180*/  SHFL.IDX P3, R22, R20, R23, R21 ;  /* 0x0000001714167389 */ /* 0x0000640000060015 */
[----:B01----:R-:W-:Y:S05]  /*58190*/  ENDCOLLECTIVE ;  /* 0x000000000000791b */ /* 0x003fea0003800000 */
.L_x_13576:
[----:B------:R-:W-:Y:S05]  /*581a0*/  BSYNC B1 ;  /* 0x0000000000017941 */ /* 0x000fea0003800000 */
.L_x_13575:
[----:B------:R-:W-:Y:S01]  /*581b0*/  HFMA2 R23, -RZ, RZ, 0, 0 ;  /* 0x00000000ff177431 */ /* 0x000fe200000001ff */
[----:B------:R-:W-:Y:S01]  /*581c0*/  MOV R20, R14 ;  /* 0x0000000e00147202 */ /* 0x000fe20000000f00 */
[----:B------:R-:W0:Y:S01]  /*581d0*/  LDC R42, c[0x0][0x398] ;  /* 0x0000e600ff2a7b82 */ /* 0x000e220000000800 */
[----:B------:R-:W-:Y:S01]  /*581e0*/  MOV R21, 0x181f ;  /* 0x0000181f00157802 */ /* 0x000fe20000000f00 */
[----:B------:R1:W-:Y:S01]  /*581f0*/  STL [R1+0x118], R7 ;  /* 0x0001180701007387 */ /* 0x0003e20000100800 */
[----:B------:R-:W-:Y:S02]  /*58200*/  MOV R32, 0xffffffff ;  /* 0xffffffff00207802 */ /* 0x000fe40000000f00 */
[----:B------:R-:W-:-:S07]  /*58210*/  MOV R3, R22 ;  /* 0x0000001600037202 */ /* 0x000fce0000000f00 */
[----:B01----:R-:W-:Y:S05]  /*58220*/  WARPSYNC.COLLECTIVE R32, `(.L_x_13577) ;  /* 0x0000000020087348 */ /* 0x003fea0003c00000 */
[----:B------:R2:W3:Y:S02]  /*58230*/  SHFL.IDX P3, R22, R20, R23, R21 ;  /* 0x0000001714167389 */ /* 0x0004e40000060015 */
[----:B0123--:R-:W-:Y:S05]  /*58240*/  ENDCOLLECTIVE ;  /* 0x000000000000791b */ /* 0x00ffea0003800000 */
.L_x_13577:
[----:B------:R-:W-:Y:S01]  /*58250*/  IADD3 R3, PT, PT, R0, R3, RZ ;  /* 0x0000000300037210 */ /* 0x000fe20007ffe0ff */
[----:B------:R-:W0:Y:S01]  /*58260*/  LDC.64 R54, c[0x0][0x388] ;  /* 0x0000e200ff367b82 */ /* 0x000e220000000a00 */
[----:B------:R-:W-:Y:S02]  /*58270*/  MOV R20, R38 ;  /* 0x0000002600147202 */ /* 0x000fe40000000f00 */
[C---:B------:R-:W-:Y:S02]  /*58280*/  SHF.L.U32 R6, R42.reuse, 0x1, RZ ;  /* 0x000000012a067819 */ /* 0x040fe400000006ff */
[CC--:B------:R-:W-:Y:S02]  /*58290*/  LEA R5, R42.reuse, R42.reuse, 0x2 ;  /* 0x0000002a2a057211 */ /* 0x0c0fe400078e10ff */
[CC--:B------:R-:W-:Y:S02]  /*582a0*/  LEA R61, R42.reuse, -R42.reuse, 0x3 ;  /* 0x8000002a2a3d7211 */ /* 0x0c0fe400078e18ff */
[----:B------:R-:W-:-:S02]  /*582b0*/  LEA R4, R42, R42, 0x1 ;  /* 0x0000002a2a047211 */ /* 0x000fc400078e08ff */
[----:B------:R-:W-:-:S07]  /*582c0*/  MOV R2, R22 ;  /* 0x0000001600027202 */ /* 0x000fce0000000f00 */
[----:B0-----:R-:W-:Y:S05]  /*582d0*/  WARPSYNC.COLLECTIVE R32, `(.L_x_13578) ;  /* 0x0000000020087348 */ /* 0x001fea0003c00000 */
[----:B------:R1:W2:Y:S02]  /*582e0*/  SHFL.IDX P3, R22, R20, R23, R21 ;  /* 0x0000001714167389 */ /* 0x0002a40000060015 */
[----:B012---:R-:W-:Y:S05]  /*582f0*/  ENDCOLLECTIVE ;  /* 0x000000000000791b */ /* 0x007fea0003800000 */
.L_x_13578:
[----:B------:R-:W0:Y:S01]  /*58300*/  LDCU UR4, c[0x0][0x394] ;  /* 0x00007280ff0477ac */ /* 0x000e220008000800 */
[----:B------:R-:W-:Y:S02]  /*58310*/  IMAD R3, R2, R42, R3 ;  /* 0x0000002a02037224 */ /* 0x000fe400078e0203 */
        /* <DEDUP_REMOVED lines=8> */
.L_x_13579:
[----:B------:R-:W-:Y:S01]  /*583a0*/  IMAD.WIDE R8, R3, 0x4, R54 ;  /* 0x0000000403087825 */ /* 0x000fe200078e0236 */
[----:B------:R0:W-:Y:S03]  /*583b0*/  STL [R1+0xc8], R36 ;  /* 0x0000c82401007387 */ /* 0x0001e60000100800 */
[--C-:B------:R-:W-:Y:S01]  /*583c0*/  IMAD.WIDE R12, R6, 0x4, R8.reuse ;  /* 0x00000004060c7825 */ /* 0x100fe200078e0208 */
[----:B------:R0:W5:Y:S03]  /*583d0*/  LDG.E.CONSTANT R24, desc[UR8][R8.64] ;  /* 0x0000000808187981 */ /* 0x000166000c1e9900 */
[----:B------:R-:W-:Y:S01]  /*583e0*/  IMAD.WIDE R18, R5, 0x4, R8 ;  /* 0x0000000405127825 */ /* 0x000fe200078e0208 */
[----:B------:R0:W5:Y:S01]  /*583f0*/  LDG.E.CONSTANT R33, desc[UR8][R12.64] ;  /* 0x000000080c217981 */ /* 0x000162000c1e9900 */
[----:B------:R-:W-:-:S02]  /*58400*/  MOV R20, R14 ;  /* 0x0000000e00147202 */ /* 0x000fc40000000f00 */
[C---:B------:R-:W-:Y:S01]  /*58410*/  IMAD R3, R42.reuse, 0x6, RZ ;  /* 0x000000062a037824 */ /* 0x040fe200078e02ff */
        /* <DEDUP_REMOVED lines=9> */
.L_x_13580:
[--C-:B------:R-:W-:Y:S01]  /*584b0*/  IMAD.WIDE R12, R61, 0x4, R8.reuse ;  /* 0x000000043d0c7825 */ /* 0x100fe200078e0208 */
[----:B------:R-:W-:Y:S01]  /*584c0*/  IADD3 R15, PT, PT, R0, R15, RZ ;  /* 0x0000000f000f7210 */ /* 0x000fe20007ffe0ff */
[----:B------:R-:W5:Y:S02]  /*584d0*/  LDG.E.CONSTANT R26, desc[UR8][R16.64] ;  /* 0x00000008101a7981 */ /* 0x000f64000c1e9900 */
[----:B------:R-:W-:Y:S02]  /*584e0*/  IMAD.WIDE R30, R2, 0x4, R8 ;  /* 0x00000004021e7825 */ /* 0x000fe400078e0208 */
[----:B------:R0:W5:Y:S04]  /*584f0*/  LDG.E.CONSTANT R19, desc[UR8][R12.64] ;  /* 0x000000080c137981 */ /* 0x000168000c1e9900 */
[----:B------:R1:W-:Y:S01]  /*58500*/  STL [R1+0x80], R61 ;  /* 0x0000803d01007387 */ /* 0x0003e20000100800 */
[----:B------:R-:W-:-:S03]  /*58510*/  MOV R20, R38 ;  /* 0x0000002600147202 */ /* 0x000fc60000000f00 */
[----:B------:R1:W5:Y:S04]  /*58520*/  LDG.E.CONSTANT R25, desc[UR8][R30.64] ;  /* 0x000000081e197981 */ /* 0x000368000c1e9900 */
[----:B------:R1:W5:Y:S01]  /*58530*/  LDG.E.CONSTANT R27, desc[UR8][R34.64] ;  /* 0x00000008221b7981 */ /* 0x000362000c1e9900 */
[----:B0-----:R-:W-:-:S07]  /*58540*/  MOV R12, R22 ;  /* 0x00000016000c7202 */ /* 0x001fce0000000f00 */
[----:B-1---5:R-:W-:Y:S05]  /*58550*/  WARPSYNC.COLLECTIVE R32, `(.L_x_13581) ;  /* 0x0000000020087348 */ /* 0x022fea0003c00000 */
[----:B------:R0:W2:Y:S02]  /*58560*/  SHFL.IDX P3, R22, R20, R23, R21 ;  /* 0x0000001714167389 */ /* 0x0000a40000060015 */
[----:B012--5:R-:W-:Y:S05]  /*58570*/  ENDCOLLECTIVE ;  /* 0x000000000000791b */ /* 0x027fea0003800000 */
.L_x_13581:
[----:B------:R-:W-:-:S04]  /*58580*/  IMAD R15, R12, R42, R15 ;  /* 0x0000002a0c0f7224 */ /* 0x000fc800078e020f */
[----:B------:R-:W-:-:S04]  /*58590*/  IMAD R11, R36, R22, R15 ;  /* 0x00000016240b7224 */ /* 0x000fc800078e020f */
[----:B------:R-:W-:-:S04]  /*585a0*/  IMAD.WIDE R10, R11, 0x4, R54 ;  /* 0x000000040b0a7825 */ /* 0x000fc800078e0236 */
[----:B------:R-:W-:-:S04]  /*585b0*/  IMAD.WIDE R8, R6, 0x4, R10 ;  /* 0x0000000406087825 */ /* 0x000fc800078e020a */
[----:B------:R-:W-:Y:S01]  /*585c0*/  IMAD.WIDE R40, R5, 0x4, R10 ;  /* 0x0000000405287825 */ /* 0x000fe200078e020a */
[----:B------:R0:W5:Y:S04]  /*585d0*/  LDG.E.CONSTANT R18, desc[UR8][R8.64] ;  /* 0x0000000808127981 */ /* 0x000168000c1e9900 */
[----:B------:R0:W5:Y:S01]  /*585e0*/  LDG.E.CONSTANT R17, desc[UR8][R40.64] ;  /* 0x0000000828117981 */ /* 0x000162000c1e9900 */
[----:B------:R-:W-:Y:S01]  /*585f0*/  HFMA2 R23, -RZ, RZ, 0, 1.1920928955078125e-07 ;  /* 0x00000002ff177431 */ /* 0x000fe200000001ff */
[----:B------:R-:W-:-:S07]  /*58600*/  MOV R20, R60 ;  /* 0x0000003c00147202 */ /* 0x000fce0000000f00 */
[----:B0----5:R-:W-:Y:S05]  /*58610*/  WARPSYNC.COLLECTIVE R32, `(.L_x_13582) ;  /* 0x0000000020087348 */ /* 0x021fea0003c00000 */
[----:B------:R1:W2:Y:S02]  /*58620*/  SHFL.IDX P3, R22, R20, R23, R21 ;  /* 0x0000001714167389 */ /* 0x0002a40000060015 */
[----:B012--5:R-:W-:Y:S05]  /*58630*/  ENDCOLLECTIVE ;  /* 0x000000000000791b */ /* 0x027fea0003800000 */
.L_x_13582:
[----:B------:R0:W-:Y:S04]  /*58640*/  STL [R1+0x124], R18 ;  /* 0x0001241201007387 */ /* 0x0001e80000100800 */
[----:B0-----:R0:W5:Y:S04]  /*58650*/  LDL R18, [R1+0xc8] ;  /* 0x0000c80001127983 */ /* 0x0011680000100800 */
[----:B------:R1:W-:Y:S04]  /*58660*/  STL [R1+0x128], R17 ;  /* 0x0001281101007387 */ /* 0x0003e80000100800 */
[----:B-1----:R0:W5:Y:S01]  /*58670*/  LDL R17, [R1+0x74] ;  /* 0x0000740001117983 */ /* 0x0021620000100800 */
[----:B------:R-:W-:-:S02]  /*58680*/  MOV R20, R14 ;  /* 0x0000000e00147202 */ /* 0x000fc40000000f00 */
[----:B------:R-:W-:-:S07]  /*58690*/  MOV R41, R22 ;  /* 0x0000001600297202 */ /* 0x000fce0000000f00 */
[----:B0----5:R-:W-:Y:S05]  /*586a0*/  WARPSYNC.COLLECTIVE R32, `(.L_x_13583) ;  /* 0x0000000020087348 */ /* 0x021fea0003c00000 */
[----:B------:R1:W2:Y:S02]  /*586b0*/  SHFL.IDX P3, R22, R20, R23, R21 ;  /* 0x0000001714167389 */ /* 0x0002a40000060015 */
[----:B012--5:R-:W-:Y:S05]  /*586c0*/  ENDCOLLECTIVE ;  /* 0x000000000000791b */ /* 0x027fea0003800000 */
.L_x_13583:
[----:B------:R-:W-:-:S05]  /*586d0*/  IMAD.WIDE R36, R3, 0x4, R10 ;  /* 0x0000000403247825 */ /* 0x000fca00078e020a */
[----:B------:R0:W5:Y:S01]  /*586e0*/  LDG.E.CONSTANT R15, desc[UR8][R36.64] ;  /* 0x00000008240f7981 */ /* 0x000162000c1e9900 */
[----:B------:R-:W-:Y:S02]  /*586f0*/  IADD3 R41, PT, PT, R0, R41, RZ ;  /* 0x0000002900297210 */ /* 0x000fe40007ffe0ff */
[----:B0-----:R-:W-:Y:S01]  /*58700*/  MOV R36, R22 ;  /* 0x0000001600247202 */ /* 0x001fe20000000f00 */
[----:B------:R-:W-:-:S04]  /*58710*/  IMAD.WIDE R30, R2, 0x4, R10 ;  /* 0x00000004021e7825 */ /* 0x000fc800078e020a */
[----:B------:R-:W-:Y:S01]  /*58720*/  IMAD R41, R36, R42, R41 ;  /* 0x0000002a24297224 */ /* 0x000fe200078e0229 */
[----:B------:R0:W5:Y:S01]  /*58730*/  LDG.E.CONSTANT R12, desc[UR8][R30.64] ;  /* 0x000000081e0c7981 */ /* 0x000162000c1e9900 */
[----:B------:R-:W-:-:S04]  /*58740*/  IMAD.WIDE R8, R61, 0x4, R10 ;  /* 0x000000043d087825 */ /* 0x000fc800078e020a */
[----:B------:R-:W-:-:S04]  /*58750*/  IMAD.WIDE R38, R42, 0x4, R10 ;  /* 0x000000042a267825 */ /* 0x000fc800078e020a */
[----:B------:R-:W-:Y:S01]  /*58760*/  IMAD.WIDE R34, R4, 0x4, R10 ;  /* 0x0000000404227825 */ /* 0x000fe200078e020a */
[----:B------:R0:W5:Y:S04]  /*58770*/  LDG.E.CONSTANT R16, desc[UR8][R38.64] ;  /* 0x0000000826107981 */ /* 0x000168000c1e9900 */
[----:B------:R0:W5:Y:S04]  /*58780*/  LDG.E.CONSTANT R11, desc[UR8][R10.64] ;  /* 0x000000080a0b7981 */ /* 0x000168000c1e9900 */
[----:B------:R0:W5:Y:S04]  /*58790*/  LDG.E.CONSTANT R13, desc[UR8][R34.64] ;  /* 0x00000008220d7981 */ /* 0x000168000c1e9900 */
[----:B------:R0:W5:Y:S01]  /*587a0*/  LDG.E.CONSTANT R10, desc[UR8][R8.64] ;  /* 0x00000008080a7981 */ /* 0x000162000c1e9900 */
[----:B------:R-:W-:-:S07]  /*587b0*/  MOV R20, R17 ;  /* 0x0000001100147202 */ /* 0x000fce0000000f00 */
[----:B0----5:R-:W-:Y:S05]  /*587c0*/  WARPSYNC.COLLECTIVE R32, `(.L_x_13584) ;  /* 0x0000000020087348 */ /* 0x021fea0003c00000 */
[----:B------:R1:W2:Y:S02]  /*587d0*/  SHFL.IDX P3, R22, R20, R23, R21 ;  /* 0x0000001714167389 */ /* 0x0002a40000060015 */
[----:B012--5:R-:W-:Y:S05]  /*587e0*/  ENDCOLLECTIVE ;  /* 0x000000000000791b */ /* 0x027fea0003800000 */
.L_x_13584:
[----:B------:R-:W-:-:S04]  /*587f0*/  IMAD R31, R18, R22, R41 ;  /* 0x00000016121f7224 */ /* 0x000fc800078e0229 */
[----:B------:R-:W-:-:S04]  /*58800*/  IMAD.WIDE R30, R31, 0x4, R54 ;  /* 0x000000041f1e7825 */ /* 0x000fc800078e0236 */
[----:B------:R-:W-:-:S05]  /*58810*/  IMAD.WIDE R8, R6, 0x4, R30 ;  /* 0x0000000406087825 */ /* 0x000fca00078e021e */
[----:B------:R-:W5:Y:S01]  /*58820*/  LDG.E.CONSTANT R7, desc[UR8][R8.64] ;  /* 0x0000000808077981 */ /* 0x000f62000c1e9900 */
[----:B------:R-:W-:-:S04]  /*58830*/  IMAD.WIDE R22, R4, 0x4, R30 ;  /* 0x0000000404167825 */ /* 0x000fc800078e021e */
[----:B------:R-:W-:Y:S01]  /*58840*/  IMAD.WIDE R20, R2, 0x4, R30 ;  /* 0x0000000402147825 */ /* 0x000fe200078e021e */
[----:B------:R0:W5:Y:S04]  /*58850*/  LDG.E.CONSTANT R57, desc[UR8][R22.64] ;  /* 0x0000000816397981 */ /* 0x000168000c1e9900 */
[----:B------:R1:W5:Y:S01]  /*58860*/  LDG.E.CONSTANT R58, desc[UR8][R20.64] ;  /* 0x00000008143a7981 */ /* 0x000362000c1e9900 */
[----:B0-----:R-:W-:Y:S01]  /*58870*/  HFMA2 R23, -RZ, RZ, 0, 1.78813934326171875e-07 ;  /* 0x00000003ff177431 */ /* 0x001fe200000001ff */
[----:B-1----:R-:W-:Y:S02]  /*58880*/  MOV R20, R60 ;  /* 0x0000003c00147202 */ /* 0x002fe40000000f00 */
[----:B------:R-:W-:-:S07]  /*58890*/  MOV R21, 0x181f ;  /* 0x0000181f00157802 */ /* 0x000fce0000000f00 */
[----:B-----5:R-:W-:Y:S05]  /*588a0*/  WARPSYNC.COLLECTIVE R32, `(.L_x_13585) ;  /* 0x0000000020087348 */ /* 0x020fea0003c00000 */
[----:B------:R0:W1:Y:S02]  /*588b0*/  SHFL.IDX P3, R22, R20, R23, R21 ;  /* 0x0000001714167389 */ /* 0x0000640000060015 */
[----:B01---5:R-:W-:Y:S05]  /*588c0*/  ENDCOLLECTIVE ;  /* 0x000000000000791b */ /* 0x023fea0003800000 */
.L_x_13585:
[----:B------:R-:W-:Y:S02]  /*588d0*/  MOV R20, R14 ;  /* 0x0000000e00147202 */ /* 0x000fe40000000f00 */
[----:B------:R-:W-:-:S07]  /*588e0*/  MOV R39, R22 ;  /* 0x0000001600277202 */ /* 0x000fce0000000f00 */
[----:B------:R-:W-:Y:S05]  /*588f0*/  WARPSYNC.COLLECTIVE R32, `(.L_x_13586) ;  /* 0x0000000020087348 */ /* 0x000fea0003c00000 */
[----:B------:R0:W1:Y:S02]  /*58900*/  SHFL.IDX P3, R22, R20, R23, R21 ;  /* 0x0000001714167389 */ /* 0x0000640000060015 */
[----:B01----:R-:W-:Y:S05]  /*58910*/  ENDCOLLECTIVE ;  /* 0x000000000000791b */ /* 0x003fea0003800000 */
.L_x_13586:
[----:B------:R-:W-:Y:S02]  /*58920*/  MOV R20, R17 ;  /* 0x0000001100147202 */ /* 0x000fe40000000f00 */
[----:B------:R-:W-:-:S07]  /*58930*/  MOV R38, R22 ;  /* 0x0000001600267202 */ /* 0x000fce0000000f00 */
[----:B------:R-:W-:Y:S05]  /*58940*/  WARPSYNC.COLLECTIVE R32, `(.L_x_13587) ;  /* 0x0000000020087348 */ /* 0x000fea0003c00000 */
[----:B------:R0:W1:Y:S02]  /*58950*/  SHFL.IDX P3, R22, R20, R23, R21 ;  /* 0x0000001714167389 */ /* 0x0000640000060015 */
[----:B01----:R-:W-:Y:S05]  /*58960*/  ENDCOLLECTIVE ;  /* 0x000000000000791b */ /* 0x003fea0003800000 */
.L_x_13587:
[----:B------:R-:W-:Y:S01]  /*58970*/  HFMA2 R23, -RZ, RZ, 0, 2.384185791015625e-07 ;  /* 0x00000004ff177431 */ /* 0x000fe200000001ff */
[----:B------:R-:W-:Y:S02]  /*58980*/  MOV R20, R60 ;  /* 0x0000003c00147202 */ /* 0x000fe40000000f00 */
[----:B------:R-:W-:-:S07]  /*58990*/  MOV R40, R22 ;  /* 0x0000001600287202 */ /* 0x000fce0000000f00 */
[----:B------:R-:W-:Y:S05]  /*589a0*/  WARPSYNC.COLLECTIVE R32, `(.L_x_13588) ;  /* 0x0000000020087348 */ /* 0x000fea0003c00000 */
[----:B------:R0:W1:Y:S02]  /*589b0*/  SHFL.IDX P3, R22, R20, R23, R21 ;  /* 0x0000001714167389 */ /* 0x0000640000060015 */
[----:B01----:R-:W-:Y:S05]  /*589c0*/  ENDCOLLECTIVE ;  /* 0x000000000000791b */ /* 0x003fea0003800000 */
.L_x_13588:
[----:B------:R-:W-:Y:S02]  /*589d0*/  MOV R20, R14 ;  /* 0x0000000e00147202 */ /* 0x000fe40000000f00 */
[----:B------:R-:W-:-:S07]  /*589e0*/  MOV R42, R22 ;  /* 0x00000016002a7202 */ /* 0x000fce0000000f00 */
[----:B------:R-:W-:Y:S05]  /*589f0*/  WARPSYNC.COLLECTIVE R32, `(.L_x_13589) ;  /* 0x0000000020087348 */ /* 0x000fea0003c00000 */
[----:B------:R0:W1:Y:S02]  /*58a00*/  SHFL.IDX P3, R22, R20, R23, R21 ;  /* 0x0000001714167389 */ /* 0x0000640000060015 */
[----:B01----:R-:W-:Y:S05]  /*58a10*/  ENDCOLLECTIVE ;  /* 0x000000000000791b */ /* 0x003fea0003800000 */
.L_x_13589:
[----:B------:R-:W-:Y:S01]  /*58a20*/  IMAD.WIDE R8, R5, 0x4, R30 ;  /* 0x0000000405087825 */ /* 0x000fe200078e021e */
[----:B------:R-:W-:-:S03]  /*58a30*/  IADD3 R39, PT, PT, R0, R39, RZ ;  /* 0x0000002700277210 */ /* 0x000fc60007ffe0ff */
[----:B------:R-:W-:Y:S02]  /*58a40*/  IMAD.WIDE R34, R3, 0x4, R30 ;  /* 0x0000000403227825 */ /* 0x000fe400078e021e */
[----:B------:R0:W5:Y:S01]  /*58a50*/  LDG.E.CONSTANT R9, desc[UR8][R8.64] ;  /* 0x0000000808097981 */ /* 0x000162000c1e9900 */
[----:B------:R-:W-:-:S03]  /*58a60*/  MOV R20, R17 ;  /* 0x0000001100147202 */ /* 0x000fc60000000f00 */
[----:B------:R0:W5:Y:S01]  /*58a70*/  LDG.E.CONSTANT R8, desc[UR8][R34.64] ;  /* 0x0000000822087981 */ /* 0x000162000c1e9900 */
[----:B------:R-:W-:-:S07]  /*58a80*/  MOV R48, R22 ;  /* 0x0000001600307202 */ /* 0x000fce0000000f00 */
[----:B0----5:R-:W-:Y:S05]  /*58a90*/  WARPSYNC.COLLECTIVE R32, `(.L_x_13590) ;  /* 0x0000000020087348 */ /* 0x021fea0003c00000 */
[----:B------:R1:W2:Y:S02]  /*58aa0*/  SHFL.IDX P3, R22, R20, R23, R21 ;  /* 0x0000001714167389 */ /* 0x0002a40000060015 */
[----:B012--5:R-:W-:Y:S05]  /*58ab0*/  ENDCOLLECTIVE ;  /* 0x000000000000791b */ /* 0x027fea0003800000 */
.L_x_13590:
[----:B------:R-:W5:Y:S01]  /*58ac0*/  LDG.E.CONSTANT R35, desc[UR8][R30.64] ;  /* 0x000000081e237981 */ /* 0x000f62000c1e9900 */
[----:B------:R-:W-:-:S03]  /*58ad0*/  MOV R46, R22 ;  /* 0x00000016002e7202 */ /* 0x000fc60000000f00 */
[----:B------:R0:W-:Y:S02]  /*58ae0*/  STL [R1+0x120], R7 ;  /* 0x0001200701007387 */ /* 0x0001e40000100800 */
[----:B0-----:R-:W0:Y:S02]  /*58af0*/  LDC R7, c[0x0][0x398] ;  /* 0x0000e600ff077b82 */ /* 0x001e240000000800 */
[----:B0-----:R-:W-:-:S04]  /*58b00*/  IMAD.WIDE R36, R7, 0x4, R30 ;  /* 0x0000000407247825 */ /* 0x001fc800078e021e */
[----:B------:R-:W-:Y:S01]  /*58b10*/  IMAD R39, R38, R7, R39 ;  /* 0x0000000726277224 */ /* 0x000fe200078e0227 */
[----:B------:R0:W5:Y:S02]  /*58b20*/  LDG.E.CONSTANT R59, desc[UR8][R36.64] ;  /* 0x00000008243b7981 */ /* 0x000164000c1e9900 */
[----:B0-----:R-:W-:-:S04]  /*58b30*/  IMAD.WIDE R36, R61, 0x4, R30 ;  /* 0x000000043d247825 */ /* 0x001fc800078e021e */
[----:B------:R-:W-:Y:S01]  /*58b40*/  IMAD R31, R18, R40, R39 ;  /* 0x00000028121f7224 */ /* 0x000fe200078e0227 */
[----:B------:R-:W5:Y:S03]  /*58b50*/  LDG.E.CONSTANT R34, desc[UR8][R36.64] ;  /* 0x0000000824227981 */ /* 0x000f66000c1e9900 */
[----:B------:R-:W-:-:S04]  /*58b60*/  IMAD.WIDE R30, R31, 0x4, R54 ;  /* 0x000000041f1e7825 */ /* 0x000fc800078e0236 */
[----:B------:R-:W-:-:S04]  /*58b70*/  IMAD.WIDE R22, R5, 0x4, R30 ;  /* 0x0000000405167825 */ /* 0x000fc800078e021e */
[----:B------:R-:W-:Y:S01]  /*58b80*/  IMAD.WIDE R20, R6, 0x4, R30 ;  /* 0x0000000406147825 */ /* 0x000fe200078e021e */
[----:B------:R0:W5:Y:S04]  /*58b90*/  LDG.E.CONSTANT R40, desc[UR8][R22.64] ;  /* 0x0000000816287981 */ /* 0x000168000c1e9900 */
[----:B------:R1:W5:Y:S01]  /*58ba0*/  LDG.E.CONSTANT R56, desc[UR8][R20.64] ;  /* 0x0000000814387981 */ /* 0x000362000c1e9900 */
[----:B0-----:R-:W-:Y:S01]  /*58bb0*/  HFMA2 R23, -RZ, RZ, 0, 2.98023223876953125e-07 ;  /* 0x00000005ff177431 */ /* 0x001fe200000001ff */
[----:B-1----:R-:W-:Y:S02]  /*58bc0*/  MOV R20, R60 ;  /* 0x0000003c00147202 */ /* 0x002fe40000000f00 */
[----:B------:R-:W-:-:S07]  /*58bd0*/  MOV R21, 0x181f ;  /* 0x0000181f00157802 */ /* 0x000fce0000000f00 */
[----:B-----5:R-:W-:Y:S05]  /*58be0*/  WARPSYNC.COLLECTIVE R32, `(.L_x_13591) ;  /* 0x0000000020087348 */ /* 0x020fea0003c00000 */
[----:B------:R0:W1:Y:S02]  /*58bf0*/  SHFL.IDX P3, R22, R20, R23, R21 ;  /* 0x0000001714167389 */ /* 0x0000640000060015 */
[----:B01---5:R-:W-:Y:S05]  /*58c00*/  ENDCOLLECTIVE ;  /* 0x000000000000791b */ /* 0x023fea0003800000 */
.L_x_13591:
[----:B------:R-:W-:Y:S02]  /*58c10*/  IADD3 R37, PT, PT, R0, R42, RZ ;  /* 0x0000002a00257210 */ /* 0x000fe40007ffe0ff */
[----:B------:R-:W-:-:S03]  /*58c20*/  MOV R20, R14 ;  /* 0x0000000e00147202 */ /* 0x000fc60000000f00 */
[----:B------:R-:W-:Y:S01]  /*58c30*/  IMAD R48, R48, R7, R37 ;  /* 0x0000000730307224 */ /* 0x000fe200078e0225 */
[----:B------:R-:W-:-:S07]  /*58c40*/  MOV R47, R22 ;  /* 0x00000016002f7202 */ /* 0x000fce0000000f00 */
[----:B------:R-:W-:Y:S05]  /*58c50*/  WARPSYNC.COLLECTIVE R32, `(.L_x_13592) ;  /* 0x0000000020087348 */ /* 0x000fea0003c00000 */
[----:B------:R0:W1:Y:S02]  /*58c60*/  SHFL.IDX P3, R22, R20, R23, R21 ;  /* 0x0000001714167389 */ /* 0x0000640000060015 */
[----:B01----:R-:W-:Y:S05]  /*58c70*/  ENDCOLLECTIVE ;  /* 0x000000000000791b */ /* 0x003fea0003800000 */
.L_x_13592:
        /* <DEDUP_REMOVED lines=17> */
.L_x_13593:
        /* <DEDUP_REMOVED lines=16> */
[----:B------:R-:W-:Y:S01]  /*58e90*/  IMAD R51, R18, R32, R50 ;  /* 0x0000002012337224 */ /* 0x000fe200078e0232 */
[----:B------:R-:W-:Y:S01]  /*58ea0*/  MOV R32, 0xffffffff ;  /* 0xffffffff00207802 */ /* 0x000fe20000000f00 */
[----:B0-----:R-:W-:Y:S01]  /*58eb0*/  HFMA2 R23, -RZ, RZ, 0, 3.5762786865234375e-07 ;  /* 0x00000006ff177431 */ /* 0x001fe200000001ff */
[----:B------:R0:W5:Y:S04]  /*58ec0*/  LDG.E.CONSTANT R31, desc[UR8][R48.64] ;  /* 0x00000008301f7981 */ /* 0x000168000c1e9900 */
[----:B------:R1:W5:Y:S01]  /*58ed0*/  LDG.E.CONSTANT R30, desc[UR8][R20.64] ;  /* 0x00000008141e7981 */ /* 0x000362000c1e9900 */
[----:B0-----:R-:W-:Y:S01]  /*58ee0*/  IMAD.WIDE R48, R61, 0x4, R20 ;  /* 0x000000043d307825 */ /* 0x001fe200078e0214 */
[----:B-1----:R-:W-:-:S02]  /*58ef0*/  MOV R20, R60 ;  /* 0x0000003c00147202 */ /* 0x002fc40000000f00 */
[----:B------:R-:W-:-:S03]  /*58f00*/  MOV R21, 0x181f ;  /* 0x0000181f00157802 */ /* 0x000fc60000000f00 */
[----:B------:R0:W5:Y:S04]  /*58f10*/  LDG.E.CONSTANT R48, desc[UR8][R48.64] ;  /* 0x0000000830307981 */ /* 0x000168000c1e9900 */
[----:B0----5:R-:W-:Y:S05]  /*58f20*/  WARPSYNC.COLLECTIVE R32, `(.L_x_13594) ;  /* 0x0000000020087348 */ /* 0x021fea0003c00000 */
[----:B------:R1:W2:Y:S02]  /*58f30*/  SHFL.IDX P3, R22, R20, R23, R21 ;  /* 0x0000001714167389 */ /* 0x0002a40000060015 */
[----:B012--5:R-:W-:Y:S05]  /*58f40*/  ENDCOLLECTIVE ;  /* 0x000000000000791b */ /* 0x027fea0003800000 */
.L_x_13594:
[----:B------:R-:W-:Y:S02]  /*58f50*/  MOV R20, R14 ;  /* 0x0000000e00147202 */ /* 0x000fe40000000f00 */
[----:B------:R-:W-:-:S07]  /*58f60*/  MOV R50, R22 ;  /* 0x0000001600327202 */ /* 0x000fce0000000f00 */
[----:B------:R-:W-:Y:S05]  /*58f70*/  WARPSYNC.COLLECTIVE R32, `(.L_x_13595) ;  /* 0x0000000020087348 */ /* 0x000fea0003c00000 */
[----:B------:R0:W1:Y:S02]  /*58f80*/  SHFL.IDX P3, R22, R20, R23, R21 ;  /* 0x0000001714167389 */ /* 0x0000640000060015 */
[----:B01----:R-:W-:Y:S05]  /*58f90*/  ENDCOLLECTIVE ;  /* 0x000000000000791b */ /* 0x003fea0003800000 */
.L_x_13595:
[C-C-:B------:R-:W-:Y:S01]  /*58fa0*/  FADD R49, R33.reuse, -R29.reuse ;  /* 0x8000001d21317221 */ /* 0x140fe20000000000 */
[----:B------:R-:W-:Y:S01]  /*58fb0*/  FADD R29, R33, R29 ;  /* 0x0000001d211d7221 */ /* 0x000fe20000000000 */
[--C-:B------:R-:W-:Y:S01]  /*58fc0*/  FADD R33, -R26, R25.reuse ;  /* 0x000000191a217221 */ /* 0x100fe20000000100 */
[----:B------:R-:W-:Y:S01]  /*58fd0*/  IADD3 R53, PT, PT, R0, R50, RZ ;  /* 0x0000003200357210 */ /* 0x000fe20007ffe0ff */
[----:B------:R-:W-:Y:S01]  /*58fe0*/  FADD R25, R26, R25 ;  /* 0x000000191a197221 */ /* 0x000fe20000000000 */
[C-C-:B------:R-:W-:Y:S01]  /*58ff0*/  FADD R21, R28.reuse, -R27.reuse ;  /* 0x8000001b1c157221 */ /* 0x140fe20000000000 */
[----:B------:R-:W-:Y:S01]  /*59000*/  MOV R20, R22 ;  /* 0x0000001600147202 */ /* 0x000fe20000000f00 */
[----:B------:R-:W-:Y:S02]  /*59010*/  FADD R22, R28, R27 ;  /* 0x0000001b1c167221 */ /* 0x000fe40000000000 */
[C-C-:B------:R-:W-:Y:S01]  /*59020*/  FADD R27, R49.reuse, R21.reuse ;  /* 0x00000015311b7221 */ /* 0x140fe20000000000 */
[----:B------:R-:W-:-:S04]  /*59030*/  FADD R21, R49, -R21 ;  /* 0x8000001531157221 */ /* 0x000fc80000000000 */
        /* <DEDUP_REMOVED lines=10> */
.L_x_13596:
[----:B------:R-:W0:Y:S01]  /*590e0*/  S2R R52, SR_CgaCtaId ;  /* 0x0000000000347919 */ /* 0x000e220000008800 */
[----:B------:R-:W1:Y:S01]  /*590f0*/  S2R R23, SR_LANEID ;  /* 0x0000000000177919 */ /* 0x000e620000000000 */
[C-C-:B------:R-:W-:Y:S01]  /*59100*/  FADD R49, R24.reuse, -R19.reuse ;  /* 0x8000001318317221 */ /* 0x140fe20000000000 */
[----:B------:R-:W-:-:S04]  /*59110*/  FADD R19, R24, R19 ;  /* 0x0000001318137221 */ /* 0x000fc80000000000 */
[C-C-:B------:R-:W-:Y:S01]  /*59120*/  FADD R20, R19.reuse, R25.reuse ;  /* 0x0000001913147221 */ /* 0x140fe20000000000 */
[----:B------:R-:W-:Y:S01]  /*59130*/  MOV R21, R22 ;  /* 0x0000001600157202 */ /* 0x000fe20000000f00 */
[----:B------:R-:W-:Y:S01]  /*59140*/  FADD R22, R19, -R25 ;  /* 0x8000001913167221 */ /* 0x000fe20000000000 */
[C-C-:B------:R-:W-:Y:S01]  /*59150*/  FFMA R19, R27.reuse, -0.70710676908493041992, R49.reuse ;  /* 0xbf3504f31b137823 */ /* 0x140fe20000000031 */
[----:B------:R-:W-:-:S03]  /*59160*/  FFMA R49, R27, 0.70710676908493041992, R49 ;  /* 0x3f3504f31b317823 */ /* 0x000fc60000000031 */
[----:B------:R-:W-:Y:S01]  /*59170*/  FFMA R27, R26, 0.66817861795425415039, R19 ;  /* 0x3f2b0dc11a1b7823 */ /* 0x000fe20000000013 */
[----:B------:R-:W-:Y:S01]  /*59180*/  FFMA R26, R19, -0.66817861795425415039, R26 ;  /* 0xbf2b0dc1131a7823 */ /* 0x000fe2000000001a */
[----:B------:R-:W-:Y:S02]  /*59190*/  MOV R19, 0x400 ;  /* 0x0000040000137802 */ /* 0x000fe40000000f00 */
[----:B------:R-:W-:Y:S02]  /*591a0*/  MOV R32, R60 ;  /* 0x0000003c00207202 */ /* 0x000fe40000000f00 */
[----:B0-----:R-:W-:Y:S01]  /*591b0*/  LEA R7, R52, R19, 0x18 ;  /* 0x0000001334077211 */ /* 0x001fe200078ec0ff */
[----:B------:R-:W-:Y:S01]  /*591c0*/  FADD R24, R20, -R28 ;  /* 0x8000001c14187221 */ /* 0x000fe20000000000 */
[----:B-1----:R-:W-:-:S04]  /*591d0*/  LEA.HI R50, RZ, R23, RZ, 0x3 ;  /* 0x00000017ff327211 */ /* 0x002fc800078f18ff */
[----:B------:R-:W-:Y:S01]  /*591e0*/  LOP3.LUT R50, R50, 0x3ffffff8, RZ, 0xc0, !PT ;  /* 0x3ffffff832327812 */ /* 0x000fe200078ec0ff */
[----:B------:R-:W-:Y:S01]  /*591f0*/  FADD R25, R20, R28 ;  /* 0x0000001c14197221 */ /* 0x000fe20000000000 */
[----:B------:R-:W-:Y:S02]  /*59200*/  LOP3.LUT R19, R23, 0x3ffffff8, RZ, 0xc0, !PT ;  /* 0x3ffffff817137812 */ /* 0x000fe400078ec0ff */
[----:B------:R-:W-:Y:S01]  /*59210*/  IADD3 R50, PT, PT, -R50, R23, RZ ;  /* 0x0000001732327210 */ /* 0x000fe20007ffe1ff */
[----:B------:R-:W-:Y:S02]  /*59220*/  HFMA2 R23, -RZ, RZ, 0, 4.17232513427734375e-07 ;  /* 0x00000007ff177431 */ /* 0x000fe400000001ff */
[----:B------:R-:W-:Y:S01]  /*59230*/  IMAD R53, R18, R21, R53 ;  /* 0x0000001512357224 */ /* 0x000fe200078e0235 */
[----:B------:R-:W-:Y:S02]  /*59240*/  MOV R20, R32 ;  /* 0x0000002000147202 */ /* 0x000fe40000000f00 */
[----:B------:R-:W-:-:S02]  /*59250*/  MOV R21, 0x181f ;  /* 0x0000181f00157802 */ /* 0x000fc40000000f00 */
[----:B------:R-:W-:Y:S01]  /*59260*/  MOV R32, 0xffffffff ;  /* 0xffffffff00207802 */ /* 0x000fe20000000f00 */
[----:B------:R-:W-:Y:S01]  /*59270*/  FFMA R28, R29, -0.41421356797218322754, R22 ;  /* 0xbed413cd1d1c7823 */ /* 0x000fe20000000016 */
[----:B------:R-:W-:-:S07]  /*59280*/  FFMA R29, R22, 0.41421356797218322754, R29 ;  /* 0x3ed413cd161d7823 */ /* 0x000fce000000001d */
[----:B------:R-:W-:Y:S05]  /*59290*/  WARPSYNC.COLLECTIVE R32, `(.L_x_13597) ;  /* 0x0000000020087348 */ /* 0x000fea0003c00000 */
[----:B------:R0:W1:Y:S02]  /*592a0*/  SHFL.IDX P3, R22, R20, R23, R21 ;  /* 0x0000001714167389 */ /* 0x0000640000060015 */
[----:B01----:R-:W-:Y:S05]  /*592b0*/  ENDCOLLECTIVE ;  /* 0x000000000000791b */ /* 0x003fea0003800000 */
.L_x_13597:
[----:B------:R-:W-:Y:S01]  /*592c0*/  FFMA R60, R33, -0.19891236722469329834, R49 ;  /* 0xbe4bafaf213c7823 */ /* 0x000fe20000000031 */
[----:B------:R-:W-:Y:S01]  /*592d0*/  FFMA R33, R49, 0.19891236722469329834, R33 ;  /* 0x3e4bafaf31217823 */ /* 0x000fe20000000021 */
[----:B------:R-:W-:Y:S02]  /*592e0*/  IMAD R50, R50, 0x21, R19 ;  /* 0x0000002132327824 */ /* 0x000fe400078e0213 */
[----:B------:R-:W0:Y:S01]  /*592f0*/  LDC R19, c[0x0][0x398] ;  /* 0x0000e600ff137b82 */ /* 0x000e220000000800 */
[----:B------:R-:W-:Y:S02]  /*59300*/  MOV R20, R14 ;  /* 0x0000000e00147202 */ /* 0x000fe40000000f00 */
[----:B------:R-:W-:-:S07]  /*59310*/  MOV R49, R22 ;  /* 0x0000001600317202 */ /* 0x000fce0000000f00 */
[----:B0-----:R-:W-:Y:S05]  /*59320*/  WARPSYNC.COLLECTIVE R32, `(.L_x_13598) ;  /* 0x0000000020087348 */ /* 0x001fea0003c00000 */
[----:B------:R1:W2:Y:S02]  /*59330*/  SHFL.IDX P3, R22, R20, R23, R21 ;  /* 0x0000001714167389 */ /* 0x0002a40000060015 */
[----:B012---:R-:W-:Y:S05]  /*59340*/  ENDCOLLECTIVE ;  /* 0x000000000000791b */ /* 0x007fea0003800000 */
.L_x_13598:
[----:B------:R-:W-:Y:S02]  /*59350*/  IADD3 R52, PT, PT, R0, R49, RZ ;  /* 0x0000003100347210 */ /* 0x000fe40007ffe0ff */
[----:B------:R-:W-:Y:S02]  /*59360*/  MOV R20, R17 ;  /* 0x0000001100147202 */ /* 0x000fe40000000f00 */
[----:B------:R-:W-:-:S05]  /*59370*/  MOV R23, R22 ;  /* 0x0000001600177202 */ /* 0x000fca0000000f00 */
[----:B------:R-:W-:Y:S02]  /*59380*/  IMAD R52, R23, R19, R52 ;  /* 0x0000001317347224 */ /* 0x000fe400078e0234 */
[----:B------:R-:W-:-:S07]  /*59390*/  HFMA2 R23, -RZ, RZ, 0, 4.17232513427734375e-07 ;  /* 0x00000007ff177431 */ /* 0x000fce00000001ff */
[----:B------:R-:W-:Y:S05]  /*593a0*/  WARPSYNC.COLLECTIVE R32, `(.L_x_13599) ;  /* 0x0000000020087348 */ /* 0x000fea0003c00000 */
[----:B------:R0:W1:Y:S02]  /*593b0*/  SHFL.IDX P3, R22, R20, R23, R21 ;  /* 0x0000001714167389 */ /* 0x0000640000060015 */
[----:B01----:R-:W-:Y:S05]  /*593c0*/  ENDCOLLECTIVE ;  /* 0x000000000000791b */ /* 0x003fea0003800000 */
.L_x_13599:
[----:B------:R0:W-:Y:S04]  /*593d0*/  STL [R1+0xd0], R7 ;  /* 0x0000d00701007387 */ /* 0x0001e80000100800 */
[----:B------:R0:W-:Y:S04]  /*593e0*/  STL [R1+0xd8], R14 ;  /* 0x0000d80e01007387 */ /* 0x0001e80000100800 */
[----:B------:R0:W-:Y:S04]  /*593f0*/  STL [R1+0xdc], R0 ;  /* 0x0000dc0001007387 */ /* 0x0001e80000100800 */
[----:B------:R0:W5:Y:S01]  /*59400*/  LDL.LU R17, [R1+0x128] ;  /* 0x0001280001117983 */ /* 0x0001620000300800 */
[----:B------:R-:W-:-:S03]  /*59410*/  IMAD R52, R18, R22, R52 ;  /* 0x0000001612347224 */ /* 0x000fc600078e0234 */
[----:B------:R0:W5:Y:S01]  /*59420*/  LDL.LU R18, [R1+0x124] ;  /* 0x0001240001127983 */ /* 0x0001620000300800 */
[----:B------:R-:W1:Y:S01]  /*59430*/  S2R R19, SR_LANEID ;  /* 0x0000000000137919 */ /* 0x000e620000000000 */
[----:B------:R-:W-:Y:S01]  /*59440*/  FMUL R26, R26, -1.6629391908645629883 ;  /* 0xbfd4db311a1a7820 */ /* 0x000fe20000400000 */
[----:B------:R-:W-:Y:S01]  /*59450*/  FMUL R28, R28, 1.8477590084075927734 ;  /* 0x3fec835e1c1c7820 */ /* 0x000fe20000400000 */
[C---:B-1----:R-:W-:Y:S02]  /*59460*/  LOP3.LUT P0, RZ, R19.reuse, 0x7, RZ, 0xc0, !PT ;  /* 0x0000000713ff7812 */ /* 0x042fe4000780c0ff */
[----:B0-----:R-:W-:-:S11]  /*59470*/  LEA R19, R19, R7, 0x2 ;  /* 0x0000000713137211 */ /* 0x001fd600078e10ff */
[----:B-----5:R-:W-:Y:S05]  /*59480*/  WARPSYNC.COLLECTIVE R32, `(.L_x_13600) ;  /* 0x0000000020087348 */ /* 0x020fea0003c00000 */
[----:B------:R-:W-:Y:S01]  /*59490*/  NOP ;  /* 0x0000000000007918 */ /* 0x000fe20000000000 */
[----:B-----5:R-:W-:Y:S05]  /*594a0*/  ENDCOLLECTIVE ;  /* 0x000000000000791b */ /* 0x020fea0003800000 */
.L_x_13600:
[----:B------:R0:W-:Y:S04]  /*594b0*/  STS [R19+0x294], R26 ;  /* 0x0002941a13007388 */ /* 0x0001e80000000800 */
[----:B------:R1:W-:Y:S01]  /*594c0*/  STS [R19+0x108], R28 ;  /* 0x0001081c13007388 */ /* 0x0003e20000000800 */
[----:B------:R-:W-:Y:S01]  /*594d0*/  FMUL R25, R25, 1.4142135381698608398 ;  /* 0x3fb504f319197820 */ /* 0x000fe20000400000 */
[----:B------:R-:W-:Y:S01]  /*594e0*/  FMUL R27, R27, 1.6629391908645629883 ;  /* 0x3fd4db311b1b7820 */ /* 0x000fe20000400000 */
        /* <DEDUP_REMOVED lines=8> */
[----:B------:R-:W-:Y:S01]  /*59570*/  FADD R17, R11, R10 ;  /* 0x0000000a0b117221 */ /* 0x000fe20000000000 */
[C-C-:B------:R-:W-:Y:S01]  /*59580*/  FADD R16, R18.reuse, R21.reuse ;  /* 0x0000001512107221 */ /* 0x140fe20000000000 */
[----:B0-----:R-:W-:-:S02]  /*59590*/  FADD R26, -R18, R21 ;  /* 0x00000015121a7221 */ /* 0x001fc40000000100 */
[C-C-:B------:R-:W-:Y:S01]  /*595a0*/  FADD R21, R17.reuse, R12.reuse ;  /* 0x0000000c11157221 */ /* 0x140fe20000000000 */
[----:B------:R-:W-:Y:S01]  /*595b0*/  FADD R17, R17, -R12 ;  /* 0x8000000c11117221 */ /* 0x000fe20000000000 */
[C-C-:B-1----:R-:W-:Y:S01]  /*595c0*/  FFMA R28, R20.reuse, -0.70710676908493041992, R15.reuse ;  /* 0xbf3504f3141c7823 */ /* 0x142fe2000000000f */
[----:B------:R-:W-:Y:S02]  /*595d0*/  FFMA R15, R20, 0.70710676908493041992, R15 ;  /* 0x3f3504f3140f7823 */ /* 0x000fe4000000000f */
[----:B------:R-:W-:Y:S01]  /*595e0*/  FFMA R20, R26, -0.41421356797218322754, R17 ;  /* 0xbed413cd1a147823 */ /* 0x000fe20000000011 */
[----:B------:R-:W-:Y:S01]  /*595f0*/  FFMA R26, R17, 0.41421356797218322754, R26 ;  /* 0x3ed413cd111a7823 */ /* 0x000fe2000000001a */
[----:B------:R-:W-:Y:S02]  /*59600*/  LEA R17, R50, R7, 0x2 ;  /* 0x0000000732117211 */ /* 0x000fe400078e10ff */
[----:B------:R0:W5:Y:S01]  /*59610*/  LDL.LU R7, [R1+0x120] ;  /* 0x0001200001077983 */ /* 0x0001620000300800 */
[----:B------:R-:W-:Y:S01]  /*59620*/  FMUL R60, R60, 1.9615705013275146484 ;  /* 0x3ffb14be3c3c7820 */ /* 0x000fe20000400000 */
[----:B------:R-:W-:Y:S01]  /*59630*/  FMUL R24, R24, 1.4142135381698608398 ;  /* 0x3fb504f318187820 */ /* 0x000fe20000400000 */
[----:B------:R-:W-:Y:S01]  /*59640*/  FMUL R33, R33, 1.9615705013275146484 ;  /* 0x3ffb14be21217820 */ /* 0x000fe20000400000 */
[----:B------:R-:W-:Y:S01]  /*59650*/  FMUL R29, R29, 1.8477590084075927734 ;  /* 0x3fec835e1d1d7820 */ /* 0x000fe20000400000 */
[----:B------:R0:W-:Y:S04]  /*59660*/  STS [R19], R25 ;  /* 0x0000001913007388 */ /* 0x0001e80000000800 */
[----:B------:R0:W-:Y:S04]  /*59670*/  STS [R19+0x84], R60 ;  /* 0x0000843c13007388 */ /* 0x0001e80000000800 */
[----:B------:R0:W-:Y:S04]  /*59680*/  STS [R19+0x18c], R27 ;  /* 0x00018c1b13007388 */ /* 0x0001e80000000800 */
[----:B------:R0:W-:Y:S01]  /*59690*/  STS [R19+0x210], R24 ;  /* 0x0002101813007388 */ /* 0x0001e20000000800 */
[----:B------:R-:W-:Y:S01]  /*596a0*/  FADD R10, R11, -R10 ;  /* 0x8000000a0b0a7221 */ /* 0x000fe20000000000 */
[----:B------:R-:W-:Y:S01]  /*596b0*/  FMUL R26, R26, 1.8477590084075927734 ;  /* 0x3fec835e1a1a7820 */ /* 0x000fe20000400000 */
[----:B------:R-:W-:Y:S01]  /*596c0*/  FADD R22, R59, R8 ;  /* 0x000000083b167221 */ /* 0x000fe20000000000 */
[----:B------:R0:W-:Y:S04]  /*596d0*/  STS [R19+0x39c], R33 ;  /* 0x00039c2113007388 */ /* 0x0001e80000000800 */
[----:B------:R0:W-:Y:S02]  /*596e0*/  STS [R19+0x318], R29 ;  /* 0x0003181d13007388 */ /* 0x0001e40000000800 */
[----:B0----5:R-:W-:Y:S05]  /*596f0*/  WARPSYNC.COLLECTIVE R32, `(.L_x_13601) ;  /* 0x0000000020087348 */ /* 0x021fea0003c00000 */
[----:B------:R-:W-:Y:S01]  /*59700*/  NOP ;  /* 0x0000000000007918 */ /* 0x000fe20000000000 */
[----:B0----5:R-:W-:Y:S05]  /*59710*/  ENDCOLLECTIVE ;  /* 0x000000000000791b */ /* 0x021fea0003800000 */
.L_x_13601:
[----:B------:R0:W1:Y:S01]  /*59720*/  LDS R0, [R17] ;  /* 0x0000000011007984 */ /* 0x0000620000000800 */
[----:B------:R-:W-:Y:S01]  /*59730*/  FFMA R11, R13, -0.70710676908493041992, R10 ;  /* 0xbf3504f30d0b7823 */ /* 0x000fe2000000000a */
[----:B------:R-:W-:Y:S01]  /*59740*/  FADD R27, R21, -R16 ;  /* 0x80000010151b7221 */ /* 0x000fe20000000000 */
[----:B------:R-:W-:Y:S01]  /*59750*/  FFMA R10, R13, 0.70710676908493041992, R10 ;  /* 0x3f3504f30d0a7823 */ /* 0x000fe2000000000a */
[----:B------:R-:W-:Y:S01]  /*59760*/  FADD R16, R21, R16 ;  /* 0x0000001015107221 */ /* 0x000fe20000000000 */
[----:B------:R-:W-:Y:S01]  /*59770*/  FFMA R25, R28, 0.66817861795425415039, R11 ;  /* 0x3f2b0dc11c197823 */ /* 0x000fe2000000000b */
[----:B------:R-:W-:Y:S01]  /*59780*/  FFMA R28, R11, -0.66817861795425415039, R28 ;  /* 0xbf2b0dc10b1c7823 */ /* 0x000fe2000000001c */
[----:B------:R-:W-:Y:S01]  /*59790*/  FFMA R18, R15, -0.19891236722469329834, R10 ;  /* 0xbe4bafaf0f127823 */ /* 0x000fe2000000000a */
[----:B------:R-:W-:Y:S01]  /*597a0*/  FFMA R29, R10, 0.19891236722469329834, R15 ;  /* 0x3e4bafaf0a1d7823 */ /* 0x000fe2000000000f */
[----:B------:R-:W-:Y:S01]  /*597b0*/  FMUL R25, R25, 1.6629391908645629883 ;  /* 0x3fd4db3119197820 */ /* 0x000fe20000400000 */
[----:B------:R-:W-:Y:S01]  /*597c0*/  FMUL R24, R16, 1.4142135381698608398 ;  /* 0x3fb504f310187820 */ /* 0x000fe20000400000 */
[----:B------:R0:W2:Y:S01]  /*597d0*/  LDS R14, [R17+0x4] ;  /* 0x00000400110e7984 */ /* 0x0000a20000000800 */
[----:B------:R-:W-:Y:S01]  /*597e0*/  FMUL R18, R18, 1.9615705013275146484 ;  /* 0x3ffb14be12127820 */ /* 0x000fe20000400000 */
[----:B------:R-:W3:Y:S02]  /*597f0*/  LDC R60, c[0x0][0x398] ;  /* 0x0000e600ff3c7b82 */ /* 0x000ee40000000800 */
[----:B------:R0:W4:Y:S01]  /*59800*/  LDS R16, [R17+0x8] ;  /* 0x0000080011107984 */ /* 0x0001220000000800 */
[----:B------:R-:W-:-:S03]  /*59810*/  FMUL R27, R27, 1.4142135381698608398 ;  /* 0x3fb504f31b1b7820 */ /* 0x000fc60000400000 */
[----:B------:R0:W0:Y:S01]  /*59820*/  LDS R15, [R17+0xc] ;  /* 0x00000c00110f7984 */ /* 0x0000220000000800 */
[----:B------:R-:W-:-:S03]  /*59830*/  FMUL R28, R28, -1.6629391908645629883 ;  /* 0xbfd4db311c1c7820 */ /* 0x000fc60000400000 */
[----:B------:R0:W0:Y:S01]  /*59840*/  LDS R13, [R17+0x10] ;  /* 0x00001000110d7984 */ /* 0x0000220000000800 */
[----:B------:R-:W-:-:S03]  /*59850*/  FMUL R29, R29, 1.9615705013275146484 ;  /* 0x3ffb14be1d1d7820 */ /* 0x000fc60000400000 */
[----:B------:R0:W0:Y:S04]  /*59860*/  LDS R12, [R17+0x14] ;  /* 0x00001400110c7984 */ /* 0x0000280000000800 */
[----:B------:R0:W0:Y:S04]  /*59870*/  LDS R11, [R17+0x18] ;  /* 0x00001800110b7984 */ /* 0x0000280000000800 */
[----:B------:R0:W0:Y:S02]  /*59880*/  LDS R10, [R17+0x1c] ;  /* 0x00001c00110a7984 */ /* 0x0000240000000800 */
[----:B01234-:R-:W-:Y:S05]  /*59890*/  WARPSYNC.COLLECTIVE R32, `(.L_x_13602) ;  /* 0x0000000020087348 */ /* 0x01ffea0003c00000 */
[----:B------:R-:W-:Y:S01]  /*598a0*/  NOP ;  /* 0x0000000000007918 */ /* 0x000fe20000000000 */
[----:B01234-:R-:W-:Y:S05]  /*598b0*/  ENDCOLLECTIVE ;  /* 0x000000000000791b */ /* 0x01ffea0003800000 */
.L_x_13602:
[----:B------:R0:W-:Y:S04]  /*598c0*/  STS [R19+0x18c], R25 ;  /* 0x00018c1913007388 */ /* 0x0001e80000000800 */
[----:B------:R1:W-:Y:S01]  /*598d0*/  STS [R19], R24 ;  /* 0x0000001813007388 */ /* 0x0003e20000000800 */
[----:B0-----:R-:W-:-:S03]  /*598e0*/  FMUL R25, R20, 1.8477590084075927734 ;  /* 0x3fec835e14197820 */ /* 0x001fc60000400000 */
[----:B------:R1:W-:Y:S04]  /*598f0*/  STS [R19+0x84], R18 ;  /* 0x0000841213007388 */ /* 0x0003e80000000800 */
[----:B------:R1:W-:Y:S04]  /*59900*/  STS [R19+0x210], R27 ;  /* 0x0002101b13007388 */ /* 0x0003e80000000800 */
[----:B------:R1:W-:Y:S04]  /*59910*/  STS [R19+0x294], R28 ;  /* 0x0002941c13007388 */ /* 0x0003e80000000800 */
[----:B------:R1:W-:Y:S04]  /*59920*/  STS [R19+0x39c], R29 ;  /* 0x00039c1d13007388 */ /* 0x0003e80000000800 */
[----:B------:R1:W-:Y:S04]  /*59930*/  STS [R19+0x108], R25 ;  /* 0x0001081913007388 */ /* 0x0003e80000000800 */
[----:B------:R1:W-:Y:S04]  /*59940*/  STS [R19+0x318], R26 ;  /* 0x0003181a13007388 */ /* 0x0003e80000000800 */
[----:B------:R1:W-:Y:S02]  /*59950*/  STL [R1+0x4], R0 ;  /* 0x0000040001007387 */ /* 0x0003e40000100800 */
[----:B-1----:R-:W-:Y:S05]  /*59960*/  WARPSYNC.COLLECTIVE R32, `(.L_x_13603) ;  /* 0x0000000020087348 */ /* 0x002fea0003c00000 */
[----:B------:R-:W-:Y:S01]  /*59970*/  NOP ;  /* 0x0000000000007918 */ /* 0x000fe20000000000 */
[----:B-1----:R-:W-:Y:S05]  /*59980*/  ENDCOLLECTIVE ;  /* 0x000000000000791b */ /* 0x002fea0003800000 */
.L_x_13603:
[----:B------:R-:W0:Y:S01]  /*59990*/  LDS R0, [R17] ;  /* 0x0000000011007984 */ /* 0x000e220000000800 */
[----:B------:R-:W-:Y:S01]  /*599a0*/  FADD R21, R59, -R8 ;  /* 0x800000083b157221 */ /* 0x000fe20000000000 */
[----:B------:R-:W-:Y:S02]  /*599b0*/  FADD R8, -R57, R58 ;  /* 0x0000003a39087221 */ /* 0x000fe40000000100 */
[----:B0-----:R-:W-:Y:S04]  /*599c0*/  STL [R1+0x1c], R0 ;  /* 0x00001c0001007387 */ /* 0x001fe80000100800 */
[----:B------:R-:W-:Y:S01]  /*599d0*/  LDS R0, [R17+0xc] ;  /* 0x00000c0011007984 */ /* 0x000fe20000000800 */
[C-C-:B------:R-:W-:Y:S01]  /*599e0*/  FADD R20, R7.reuse, -R9.reuse ;  /* 0x8000000907147221 */ /* 0x140fe20000000000 */
[----:B------:R-:W-:-:S02]  /*599f0*/  FADD R23, R7, R9 ;  /* 0x0000000907177221 */ /* 0x000fc40000000000 */
        /* <DEDUP_REMOVED lines=8> */
[----:B------:R-:W-:Y:S02]  /*59a80*/  FFMA R8, R21, 0.70710676908493041992, R8 ;  /* 0x3f3504f315087823 */ /* 0x000fe40000000008 */
[----:B------:R-:W-:-:S04]  /*59a90*/  FFMA R27, R18, 0.70710676908493041992, R35 ;  /* 0x3f3504f3121b7823 */ /* 0x000fc80000000023 */
[----:B------:R-:W-:Y:S01]  /*59aa0*/  FFMA R28, R8, -0.19891236722469329834, R27 ;  /* 0xbe4bafaf081c7823 */ /* 0x000fe2000000001b */
[----:B------:R-:W-:Y:S02]  /*59ab0*/  FFMA R27, R27, 0.19891236722469329834, R8 ;  /* 0x3e4bafaf1b1b7823 */ /* 0x000fe40000000008 */
[----:B------:R-:W0:Y:S01]  /*59ac0*/  LDS R8, [R17+0x8] ;  /* 0x0000080011087984 */ /* 0x000e220000000800 */
[----:B------:R-:W-:-:S04]  /*59ad0*/  FADD R9, R57, R58 ;  /* 0x0000003a39097221 */ /* 0x000fc80000000000 */
[C-C-:B------:R-:W-:Y:S01]  /*59ae0*/  FADD R21, R22.reuse, R9.reuse ;  /* 0x0000000916157221 */ /* 0x140fe20000000000 */
[----:B------:R-:W-:Y:S01]  /*59af0*/  FADD R22, R22, -R9 ;  /* 0x8000000916167221 */ /* 0x000fe20000000000 */
[----:B------:R-:W-:Y:S01]  /*59b00*/  FFMA R9, R18, -0.70710676908493041992, R35 ;  /* 0xbf3504f312097823 */ /* 0x000fe20000000023 */
[----:B------:R-:W-:Y:S01]  /*59b10*/  FADD R23, R36, -R39 ;  /* 0x8000002724177221 */ /* 0x000fe20000000000 */
[----:B------:R-:W-:Y:S01]  /*59b20*/  FADD R25, R21, -R20 ;  /* 0x8000001415197221 */ /* 0x000fe20000000000 */
[----:B------:R-:W-:Y:S01]  /*59b30*/  FFMA R34, R29, -0.41421356797218322754, R22 ;  /* 0xbed413cd1d227823 */ /* 0x000fe20000000016 */
[----:B------:R-:W-:Y:S01]  /*59b40*/  FFMA R24, R26, 0.66817861795425415039, R9 ;  /* 0x3f2b0dc11a187823 */ /* 0x000fe20000000009 */
[----:B------:R-:W-:Y:S01]  /*59b50*/  FFMA R29, R22, 0.41421356797218322754, R29 ;  /* 0x3ed413cd161d7823 */ /* 0x000fe2000000001d */
[----:B------:R-:W-:Y:S01]  /*59b60*/  FADD R20, R21, R20 ;  /* 0x0000001415147221 */ /* 0x000fe20000000000 */
[----:B------:R-:W-:Y:S01]  /*59b70*/  FADD R22, R56, -R40 ;  /* 0x8000002838167221 */ /* 0x000fe20000000000 */
[----:B------:R-:W-:Y:S01]  /*59b80*/  FMUL R24, R24, 1.6629391908645629883 ;  /* 0x3fd4db3118187820 */ /* 0x000fe20000400000 */
[----:B------:R-:W-:Y:S01]  /*59b90*/  FFMA R26, R9, -0.66817861795425415039, R26 ;  /* 0xbf2b0dc1091a7823 */ /* 0x000fe2000000001a */
[----:B------:R1:W2:Y:S01]  /*59ba0*/  LDS R18, [R17+0x10] ;  /* 0x0000100011127984 */ /* 0x0002a20000000800 */
[----:B------:R-:W-:Y:S01]  /*59bb0*/  FMUL R33, R20, 1.4142135381698608398 ;  /* 0x3fb504f314217820 */ /* 0x000fe20000400000 */
[----:B------:R-:W-:-:S02]  /*59bc0*/  FADD R21, R22, R23 ;  /* 0x0000001716157221 */ /* 0x000fc40000000000 */
[----:B------:R1:W3:Y:S01]  /*59bd0*/  LDS R9, [R17+0x14] ;  /* 0x0000140011097984 */ /* 0x0002e20000000800 */
[----:B------:R-:W-:Y:S01]  /*59be0*/  FMUL R28, R28, 1.9615705013275146484 ;  /* 0x3ffb14be1c1c7820 */ /* 0x000fe20000400000 */
[----:B------:R-:W-:Y:S01]  /*59bf0*/  FMUL R25, R25, 1.4142135381698608398 ;  /* 0x3fb504f319197820 */ /* 0x000fe20000400000 */
[----:B------:R-:W-:Y:S01]  /*59c00*/  FMUL R26, R26, -1.6629391908645629883 ;  /* 0xbfd4db311a1a7820 */ /* 0x000fe20000400000 */
[----:B------:R-:W-:Y:S01]  /*59c10*/  FMUL R27, R27, 1.9615705013275146484 ;  /* 0x3ffb14be1b1b7820 */ /* 0x000fe20000400000 */
[----:B------:R-:W-:Y:S01]  /*59c20*/  FMUL R34, R34, 1.8477590084075927734 ;  /* 0x3fec835e22227820 */ /* 0x000fe20000400000 */
[----:B------:R-:W-:Y:S01]  /*59c30*/  FMUL R29, R29, 1.8477590084075927734 ;  /* 0x3fec835e1d1d7820 */ /* 0x000fe20000400000 */
[----:B------:R-:W-:Y:S01]  /*59c40*/  FADD R20, -R38, R37 ;  /* 0x0000002526147221 */ /* 0x000fe20000000100 */
[----:B------:R-:W-:Y:S01]  /*59c50*/  FADD R23, R22, -R23 ;  /* 0x8000001716177221 */ /* 0x000fe20000000000 */
[----:B------:R-:W-:Y:S01]  /*59c60*/  FADD R36, R36, R39 ;  /* 0x0000002724247221 */ /* 0x000fe20000000000 */
[----:B------:R-:W-:Y:S01]  /*59c70*/  FADD R37, R38, R37 ;  /* 0x0000002526257221 */ /* 0x000fe20000000000 */
[----:B0-----:R1:W-:Y:S04]  /*59c80*/  STL [R1+0x20], R8 ;  /* 0x0000200801007387 */ /* 0x0013e80000100800 */
[----:B------:R1:W-:Y:S04]  /*59c90*/  STL [R1+0x18], R0 ;  /* 0x0000180001007387 */ /* 0x0003e80000100800 */
[----:B------:R1:W0:Y:S04]  /*59ca0*/  LDS R0, [R17+0x18] ;  /* 0x0000180011007984 */ /* 0x0002280000000800 */
[----:B------:R1:W4:Y:S02]  /*59cb0*/  LDS R8, [R17+0x1c] ;  /* 0x00001c0011087984 */ /* 0x0003240000000800 */
[----:B01234-:R-:W-:Y:S05]  /*59cc0*/  WARPSYNC.COLLECTIVE R32, `(.L_x_13604) ;  /* 0x0000000020087348 */ /* 0x01ffea0003c00000 */
[----:B------:R-:W-:Y:S01]  /*59cd0*/  NOP ;  /* 0x0000000000007918 */ /* 0x000fe20000000000 */
[----:B01234-:R-:W-:Y:S05]  /*59ce0*/  ENDCOLLECTIVE ;  /* 0x000000000000791b */ /* 0x01ffea0003800000 */
.L_x_13604:
[----:B------:R0:W-:Y:S01]  /*59cf0*/  STS [R19+0x18c], R24 ;  /* 0x00018c1813007388 */ /* 0x0001e20000000800 */
[C-C-:B------:R-:W-:Y:S01]  /*59d00*/  FFMA R38, R23.reuse, -0.70710676908493041992, R20.reuse ;  /* 0xbf3504f317267823 */ /* 0x140fe20000000014 */
[----:B------:R-:W-:Y:S02]  /*59d10*/  FFMA R39, R23, 0.70710676908493041992, R20 ;  /* 0x3f3504f317277823 */ /* 0x000fe40000000014 */
[----:B------:R1:W-:Y:S01]  /*59d20*/  STS [R19], R33 ;  /* 0x0000002113007388 */ /* 0x0003e20000000800 */
[C-C-:B0-----:R-:W-:Y:S01]  /*59d30*/  FADD R24, R45.reuse, R44.reuse ;  /* 0x0000002c2d187221 */ /* 0x141fe20000000000 */
[----:B------:R-:W-:Y:S02]  /*59d40*/  FADD R44, R45, -R44 ;  /* 0x8000002c2d2c7221 */ /* 0x000fe40000000000 */
[----:B------:R1:W-:Y:S02]  /*59d50*/  STS [R19+0x84], R28 ;  /* 0x0000841c13007388 */ /* 0x0003e40000000800 */
[----:B------:R-:W-:-:S02]  /*59d60*/  FFMA R23, R21, -0.70710676908493041992, R44 ;  /* 0xbf3504f315177823 */ /* 0x000fc4000000002c */
[----:B------:R1:W-:Y:S01]  /*59d70*/  STS [R19+0x210], R25 ;  /* 0x0002101913007388 */ /* 0x0003e20000000800 */
[----:B------:R-:W-:-:S03]  /*59d80*/  FFMA R44, R21, 0.70710676908493041992, R44 ;  /* 0x3f3504f3152c7823 */ /* 0x000fc6000000002c */
[----:B------:R1:W-:Y:S04]  /*59d90*/  STS [R19+0x294], R26 ;  /* 0x0002941a13007388 */ /* 0x0003e80000000800 */
[----:B------:R1:W-:Y:S04]  /*59da0*/  STS [R19+0x39c], R27 ;  /* 0x00039c1b13007388 */ /* 0x0003e80000000800 */
[----:B------:R1:W-:Y:S04]  /*59db0*/  STS [R19+0x108], R34 ;  /* 0x0001082213007388 */ /* 0x0003e80000000800 */
[----:B------:R1:W-:Y:S02]  /*59dc0*/  STS [R19+0x318], R29 ;  /* 0x0003181d13007388 */ /* 0x0003e40000000800 */
[----:B-1----:R-:W-:Y:S05]  /*59dd0*/  WARPSYNC.COLLECTIVE R32, `(.L_x_13605) ;  /* 0x0000000020087348 */ /* 0x002fea0003c00000 */
[----:B------:R-:W-:Y:S01]  /*59de0*/  NOP ;  /* 0x0000000000007918 */ /* 0x000fe20000000000 */
[----:B-1----:R-:W-:Y:S05]  /*59df0*/  ENDCOLLECTIVE ;  /* 0x000000000000791b */ /* 0x002fea0003800000 */
.L_x_13605:
[----:B------:R0:W1:Y:S01]  /*59e00*/  LDS R21, [R17] ;  /* 0x0000000011157984 */ /* 0x0000620000000800 */
[----:B------:R-:W-:Y:S01]  /*59e10*/  FADD R33, R56, R40 ;  /* 0x0000002838217221 */ /* 0x000fe20000000000 */
[C-C-:B------:R-:W-:Y:S01]  /*59e20*/  FADD R25, R24.reuse, R37.reuse ;  /* 0x0000002518197221 */ /* 0x140fe20000000000 */
[----:B------:R-:W-:Y:S01]  /*59e30*/  FADD R27, R24, -R37 ;  /* 0x80000025181b7221 */ /* 0x000fe20000000000 */
[----:B------:R-:W-:Y:S01]  /*59e40*/  FFMA R35, R38, 0.66817861795425415039, R23 ;  /* 0x3f2b0dc126237823 */ /* 0x000fe20000000017 */
[C-C-:B------:R-:W-:Y:S01]  /*59e50*/  FADD R22, R36.reuse, R33.reuse ;  /* 0x0000002124167221 */ /* 0x140fe20000000000 */
[----:B------:R-:W-:Y:S01]  /*59e60*/  FADD R36, -R36, R33 ;  /* 0x0000002124247221 */ /* 0x000fe20000000100 */
[----:B------:R-:W-:Y:S01]  /*59e70*/  FFMA R28, R39, -0.19891236722469329834, R44 ;  /* 0xbe4bafaf271c7823 */ /* 0x000fe2000000002c */
[----:B------:R-:W-:Y:S01]  /*59e80*/  FMUL R35, R35, 1.6629391908645629883 ;  /* 0x3fd4db3123237820 */ /* 0x000fe20000400000 */
[C-C-:B------:R-:W-:Y:S01]  /*59e90*/  FADD R37, R25.reuse, -R22.reuse ;  /* 0x8000001619257221 */ /* 0x140fe20000000000 */
[----:B------:R-:W-:Y:S01]  /*59ea0*/  FADD R22, R25, R22 ;  /* 0x0000001619167221 */ /* 0x000fe20000000000 */
[----:B------:R-:W-:Y:S01]  /*59eb0*/  FFMA R20, R36, -0.41421356797218322754, R27 ;  /* 0xbed413cd24147823 */ /* 0x000fe2000000001b */
[----:B------:R0:W-:Y:S01]  /*59ec0*/  STL [R1+0x24], R0 ;  /* 0x0000240001007387 */ /* 0x0001e20000100800 */
[----:B------:R-:W-:Y:S01]  /*59ed0*/  FFMA R36, R27, 0.41421356797218322754, R36 ;  /* 0x3ed413cd1b247823 */ /* 0x000fe20000000024 */
[----:B------:R-:W-:Y:S01]  /*59ee0*/  FFMA R38, R23, -0.66817861795425415039, R38 ;  /* 0xbf2b0dc117267823 */ /* 0x000fe20000000026 */
[----:B------:R-:W-:Y:S01]  /*59ef0*/  FMUL R29, R22, 1.4142135381698608398 ;  /* 0x3fb504f3161d7820 */ /* 0x000fe20000400000 */
[----:B------:R-:W-:Y:S01]  /*59f00*/  FMUL R28, R28, 1.9615705013275146484 ;  /* 0x3ffb14be1c1c7820 */ /* 0x000fe20000400000 */
[----:B------:R0:W2:Y:S01]  /*59f10*/  LDS R0, [R17+0x4] ;  /* 0x0000040011007984 */ /* 0x0000a20000000800 */
[----:B------:R-:W-:Y:S01]  /*59f20*/  FADD R22, R42, -R31 ;  /* 0x8000001f2a167221 */ /* 0x000fe20000000000 */
[----:B------:R-:W-:Y:S01]  /*59f30*/  FADD R23, R43, -R46 ;  /* 0x8000002e2b177221 */ /* 0x000fe20000000000 */
[----:B------:R-:W-:Y:S01]  /*59f40*/  FFMA R39, R44, 0.19891236722469329834, R39 ;  /* 0x3e4bafaf2c277823 */ /* 0x000fe20000000027 */
[----:B------:R0:W3:Y:S01]  /*59f50*/  LDS R34, [R17+0x8] ;  /* 0x0000080011227984 */ /* 0x0000e20000000800 */
[----:B------:R-:W-:-:S03]  /*59f60*/  FADD R31, R42, R31 ;  /* 0x0000001f2a1f7221 */ /* 0x000fc60000000000 */
[----:B------:R0:W4:Y:S01]  /*59f70*/  LDS R33, [R17+0xc] ;  /* 0x00000c0011217984 */ /* 0x0001220000000800 */
[----:B------:R-:W-:-:S03]  /*59f80*/  FADD R42, R43, R46 ;  /* 0x0000002e2b2a7221 */ /* 0x000fc60000000000 */
[----:B------:R0:W0:Y:S04]  /*59f90*/  LDS R27, [R17+0x10] ;  /* 0x00001000111b7984 */ /* 0x0000280000000800 */
[----:B------:R0:W0:Y:S04]  /*59fa0*/  LDS R26, [R17+0x14] ;  /* 0x00001400111a7984 */ /* 0x0000280000000800 */
[----:B------:R0:W0:Y:S04]  /*59fb0*/  LDS R25, [R17+0x18] ;  /* 0x0000180011197984 */ /* 0x0000280000000800 */
[----:B-1----:R0:W0:Y:S02]  /*59fc0*/  LDS R24, [R17+0x1c] ;  /* 0x00001c0011187984 */ /* 0x0020240000000800 */
[----:B0-234-:R-:W-:Y:S05]  /*59fd0*/  WARPSYNC.COLLECTIVE R32, `(.L_x_13606) ;  /* 0x0000000020087348 */ /* 0x01dfea0003c00000 */
[----:B------:R-:W-:Y:S01]  /*59fe0*/  NOP ;  /* 0x0000000000007918 */ /* 0x000fe20000000000 */
[----:B0-234-:R-:W-:Y:S05]  /*59ff0*/  ENDCOLLECTIVE ;  /* 0x000000000000791b */ /* 0x01dfea0003800000 */
.L_x_13606:
[----:B------:R0:W-:Y:S01]  /*5a000*/  STS [R19+0x18c], R35 ;  /* 0x00018c2313007388 */ /* 0x0001e20000000800 */
[----:B------:R-:W-:Y:S01]  /*5a010*/  FADD R43, R22, -R23 ;  /* 0x80000017162b7221 */ /* 0x000fe20000000000 */
[----:B------:R-:W-:Y:S01]  /*5a020*/  FMUL R37, R37, 1.4142135381698608398 ;  /* 0x3fb504f325257820 */ /* 0x000fe20000400000 */
[----:B------:R-:W-:Y:S01]  /*5a030*/  FMUL R38, R38, -1.6629391908645629883 ;  /* 0xbfd4db3126267820 */ /* 0x000fe20000400000 */
[----:B------:R1:W-:Y:S01]  /*5a040*/  STS [R19+0x84], R28 ;  /* 0x0000841c13007388 */ /* 0x0003e20000000800 */
[----:B------:R-:W-:Y:S01]  /*5a050*/  FMUL R39, R39, 1.9615705013275146484 ;  /* 0x3ffb14be27277820 */ /* 0x000fe20000400000 */
[----:B------:R-:W-:Y:S02]  /*5a060*/  FMUL R36, R36, 1.8477590084075927734 ;  /* 0x3fec835e24247820 */ /* 0x000fe40000400000 */
[----:B------:R2:W-:Y:S01]  /*5a070*/  STL [R1+0x14], R21 ;  /* 0x0000141501007387 */ /* 0x0005e20000100800 */
[----:B0-----:R-:W-:Y:S01]  /*5a080*/  FMUL R35, R20, 1.8477590084075927734 ;  /* 0x3fec835e14237820 */ /* 0x001fe20000400000 */
[----:B------:R-:W-:Y:S01]  /*5a090*/  FADD R20, -R41, R47 ;  /* 0x0000002f29147221 */ /* 0x000fe20000000100 */
[C-C-:B-1----:R-:W-:Y:S01]  /*5a0a0*/  FADD R28, R30.reuse, R48.reuse ;  /* 0x000000301e1c7221 */ /* 0x142fe20000000000 */
[----:B------:R-:W-:Y:S01]  /*5a0b0*/  FADD R30, R30, -R48 ;  /* 0x800000301e1e7221 */ /* 0x000fe20000000000 */
[----:B--2---:R-:W-:Y:S01]  /*5a0c0*/  FADD R21, R22, R23 ;  /* 0x0000001716157221 */ /* 0x004fe20000000000 */
[C-C-:B------:R-:W-:Y:S01]  /*5a0d0*/  FFMA R23, R43.reuse, -0.70710676908493041992, R20.reuse ;  /* 0xbf3504f32b177823 */ /* 0x140fe20000000014 */
[----:B------:R-:W-:Y:S01]  /*5a0e0*/  FFMA R43, R43, 0.70710676908493041992, R20 ;  /* 0x3f3504f32b2b7823 */ /* 0x000fe20000000014 */
[----:B------:R0:W-:Y:S01]  /*5a0f0*/  STS [R19], R29 ;  /* 0x0000001d13007388 */ /* 0x0001e20000000800 */
[C-C-:B------:R-:W-:Y:S01]  /*5a100*/  FFMA R20, R21.reuse, -0.70710676908493041992, R30.reuse ;  /* 0xbf3504f315147823 */ /* 0x140fe2000000001e */
[----:B------:R-:W-:-:S02]  /*5a110*/  FFMA R30, R21, 0.70710676908493041992, R30 ;  /* 0x3f3504f3151e7823 */ /* 0x000fc4000000001e */
        /* <DEDUP_REMOVED lines=8> */
.L_x_13607:
[----:B------:R-:W0:Y:S01]  /*5a1a0*/  LDS R21, [R17+0x4] ;  /* 0x0000040011157984 */ /* 0x000e220000000800 */
[----:B------:R-:W-:Y:S01]  /*5a1b0*/  FADD R41, R41, R47 ;  /* 0x0000002f29297221 */ /* 0x000fe20000000000 */
[C-C-:B------:R-:W-:Y:S01]  /*5a1c0*/  FADD R22, R42.reuse, R31.reuse ;  /* 0x0000001f2a167221 */ /* 0x140fe20000000000 */
[----:B------:R-:W-:Y:S01]  /*5a1d0*/  FADD R42, -R42, R31 ;  /* 0x0000001f2a2a7221 */ /* 0x000fe20000000100 */
[----:B------:R1:W2:Y:S01]  /*5a1e0*/  LDS R38, [R17] ;  /* 0x0000000011267984 */ /* 0x0002a20000000800 */
[C-C-:B------:R-:W-:Y:S01]  /*5a1f0*/  FADD R29, R28.reuse, R41.reuse ;  /* 0x000000291c1d7221 */ /* 0x140fe20000000000 */
[----:B------:R-:W-:Y:S01]  /*5a200*/  FADD R31, R28, -R41 ;  /* 0x800000291c1f7221 */ /* 0x000fe20000000000 */
[----:B------:R-:W-:Y:S01]  /*5a210*/  FFMA R28, R23, 0.66817861795425415039, R20 ;  /* 0x3f2b0dc1171c7823 */ /* 0x000fe20000000014 */
[----:B------:R1:W3:Y:S01]  /*5a220*/  LDS R37, [R17+0x8] ;  /* 0x0000080011257984 */ /* 0x0002e20000000800 */
[C-C-:B------:R-:W-:Y:S01]  /*5a230*/  FADD R41, R29.reuse, -R22.reuse ;  /* 0x800000161d297221 */ /* 0x140fe20000000000 */
[----:B------:R-:W-:Y:S01]  /*5a240*/  FADD R22, R29, R22 ;  /* 0x000000161d167221 */ /* 0x000fe20000000000 */
[----:B------:R-:W-:Y:S01]  /*5a250*/  FFMA R29, R43, -0.19891236722469329834, R30 ;  /* 0xbe4bafaf2b1d7823 */ /* 0x000fe2000000001e */
[----:B------:R1:W4:Y:S04]  /*5a260*/  LDS R36, [R17+0xc] ;  /* 0x00000c0011247984 */ /* 0x0003280000000800 */
[----:B------:R1:W1:Y:S04]  /*5a270*/  LDS R35, [R17+0x10] ;  /* 0x0000100011237984 */ /* 0x0002680000000800 */
[----:B0-----:R0:W-:Y:S04]  /*5a280*/  STL [R1+0x34], R21 ;  /* 0x0000341501007387 */ /* 0x0011e80000100800 */
[----:B------:R0:W0:Y:S01]  /*5a290*/  LDS R21, [R17+0x18] ;  /* 0x0000180011157984 */ /* 0x0000220000000800 */
[----:B------:R-:W-:Y:S01]  /*5a2a0*/  FMUL R28, R28, 1.6629391908645629883 ;  /* 0x3fd4db311c1c7820 */ /* 0x000fe20000400000 */
[----:B------:R-:W-:Y:S01]  /*5a2b0*/  FMUL R29, R29, 1.9615705013275146484 ;  /* 0x3ffb14be1d1d7820 */ /* 0x000fe20000400000 */
[----:B------:R-:W-:Y:S01]  /*5a2c0*/  FFMA R39, R42, -0.41421356797218322754, R31 ;  /* 0xbed413cd2a277823 */ /* 0x000fe2000000001f */
[----:B------:R-:W-:Y:S01]  /*5a2d0*/  FFMA R42, R31, 0.41421356797218322754, R42 ;  /* 0x3ed413cd1f2a7823 */ /* 0x000fe2000000002a */
[----:B------:R-:W-:Y:S01]  /*5a2e0*/  FFMA R43, R30, 0.19891236722469329834, R43 ;  /* 0x3e4bafaf1e2b7823 */ /* 0x000fe2000000002b */
[----:B------:R0:W0:Y:S01]  /*5a2f0*/  LDS R31, [R17+0x14] ;  /* 0x00001400111f7984 */ /* 0x0000220000000800 */
[----:B------:R-:W-:-:S03]  /*5a300*/  FMUL R40, R22, 1.4142135381698608398 ;  /* 0x3fb504f316287820 */ /* 0x000fc60000400000 */
[----:B--234-:R0:W0:Y:S04]  /*5a310*/  LDS R30, [R17+0x1c] ;  /* 0x00001c00111e7984 */ /* 0x01c0280000000800 */
[----:B01----:R-:W-:Y:S05]  /*5a320*/  WARPSYNC.COLLECTIVE R32, `(.L_x_13608) ;  /* 0x0000000020087348 */ /* 0x003fea0003c00000 */
[----:B------:R-:W-:Y:S01]  /*5a330*/  NOP ;  /* 0x0000000000007918 */ /* 0x000fe20000000000 */
[----:B01----:R-:W-:Y:S05]  /*5a340*/  ENDCOLLECTIVE ;  /* 0x000000000000791b */ /* 0x003fea0003800000 */
.L_x_13608:
[----:B------:R-:W-:Y:S01]  /*5a350*/  STS [R19+0x84], R29 ;  /* 0x0000841d13007388 */ /* 0x000fe20000000800 */
[----:B------:R-:W-:-:S03]  /*5a360*/  FFMA R20, R20, -0.66817861795425415039, R23 ;  /* 0xbf2b0dc114147823 */ /* 0x000fc60000000017 */
[----:B------:R0:W-:Y:S04]  /*5a370*/  STS [R19+0x18c], R28 ;  /* 0x00018c1c13007388 */ /* 0x0001e80000000800 */
[----:B------:R1:W-:Y:S01]  /*5a380*/  STS [R19], R40 ;  /* 0x0000002813007388 */ /* 0x0003e20000000800 */
[----:B0-----:R-:W-:-:S04]  /*5a390*/  IMAD.WIDE R28, R51, 0x4, R54 ;  /* 0x00000004331c7825 */ /* 0x001fc800078e0236 */
[----:B-1----:R-:W-:Y:S01]  /*5a3a0*/  FMUL R40, R20, -1.6629391908645629883 ;  /* 0xbfd4db3114287820 */ /* 0x002fe20000400000 */
[----:B------:R-:W-:Y:S01]  /*5a3b0*/  FMUL R41, R41, 1.4142135381698608398 ;  /* 0x3fb504f329297820 */ /* 0x000fe20000400000 */
[--C-:B------:R-:W-:Y:S01]  /*5a3c0*/  IMAD.WIDE R22, R6, 0x4, R28.reuse ;  /* 0x0000000406167825 */ /* 0x100fe200078e021c */
[----:B------:R-:W2:Y:S04]  /*5a3d0*/  LDG.E.CONSTANT R50, desc[UR8][R28.64] ;  /* 0x000000081c327981 */ /* 0x000ea8000c1e9900 */
[----:B------:R0:W-:Y:S02]  /*5a3e0*/  STL [R1+0x30], R21 ;  /* 0x0000301501007387 */ /* 0x0001e40000100800 */
[--C-:B0-----:R-:W-:Y:S02]  /*5a3f0*/  IMAD.WIDE R20, R60, 0x4, R28.reuse ;  /* 0x000000043c147825 */ /* 0x101fe400078e021c */
[----:B------:R-:W-:Y:S04]  /*5a400*/  STS [R19+0x210], R41 ;  /* 0x0002102913007388 */ /* 0x000fe80000000800 */
        /* <DEDUP_REMOVED lines=12> */
[----:B------:R0:W2:Y:S02]  /*5a4d0*/  LDG.E.CONSTANT R51, desc[UR8][R28.64] ;  /* 0x000000081c337981 */ /* 0x0000a4000c1e9900 */
[----:B0-----:R-:W-:-:S05]  /*5a4e0*/  FMUL R28, R39, 1.8477590084075927734 ;  /* 0x3fec835e271c7820 */ /* 0x001fca0000400000 */
[----:B------:R4:W-:Y:S01]  /*5a4f0*/  STS [R19+0x108], R28 ;  /* 0x0001081c13007388 */ /* 0x0009e20000000800 */
[----:B------:R-:W-:Y:S01]  /*5a500*/  FMUL R43, R43, 1.9615705013275146484 ;  /* 0x3ffb14be2b2b7820 */ /* 0x000fe20000400000 */
[----:B------:R-:W-:-:S04]  /*5a510*/  FMUL R39, R42, 1.8477590084075927734 ;  /* 0x3fec835e2a277820 */ /* 0x000fc80000400000 */
[----:B------:R0:W-:Y:S04]  /*5a520*/  STS [R19+0x39c], R43 ;  /* 0x00039c2b13007388 */ /* 0x0001e80000000800 */
[----:B------:R1:W-:Y:S01]  /*5a530*/  STS [R19+0x318], R39 ;  /* 0x0003182713007388 */ /* 0x0003e20000000800 */
[----:B-----5:R-:W-:Y:S01]  /*5a540*/  FADD R48, R22, R23 ;  /* 0x0000001716307221 */ /* 0x020fe20000000000 */
[C-C-:B----4-:R-:W-:Y:S01]  /*5a550*/  FADD R28, R21.reuse, -R32.reuse ;  /* 0x80000020151c7221 */ /* 0x150fe20000000000 */
[----:B------:R-:W-:Y:S01]  /*5a560*/  FADD R21, R21, R32 ;  /* 0x0000002015157221 */ /* 0x000fe20000000000 */
[C-C-:B---3--:R-:W-:Y:S01]  /*5a570*/  FADD R29, R20.reuse, -R49.reuse ;  /* 0x80000031141d7221 */ /* 0x148fe20000000000 */
[----:B------:R-:W-:Y:S01]  /*5a580*/  FADD R47, R20, R49 ;  /* 0x00000031142f7221 */ /* 0x000fe20000000000 */
[----:B------:R-:W-:-:S02]  /*5a590*/  FADD R20, -R22, R23 ;  /* 0x0000001716147221 */ /* 0x000fc40000000100 */
[C-C-:B------:R-:W-:Y:S01]  /*5a5a0*/  FADD R22, R28.reuse, R29.reuse ;  /* 0x0000001d1c167221 */ /* 0x140fe20000000000 */
[----:B------:R-:W-:Y:S01]  /*5a5b0*/  FADD R28, R28, -R29 ;  /* 0x8000001d1c1c7221 */ /* 0x000fe20000000000 */
[C-C-:B------:R-:W-:Y:S01]  /*5a5c0*/  FADD R23, R47.reuse, R21.reuse ;  /* 0x000000152f177221 */ /* 0x140fe20000000000 */
[----:B------:R-:W-:Y:S01]  /*5a5d0*/  FADD R47, -R47, R21 ;  /* 0x000000152f2f7221 */ /* 0x000fe20000000100 */
        /* <DEDUP_REMOVED lines=10> */
[----:B0-----:R-:W-:Y:S01]  /*5a680*/  FFMA R43, R45, 0.66817861795425415039, R21 ;  /* 0x3f2b0dc12d2b7823 */ /* 0x001fe20000000015 */
[----:B------:R-:W-:Y:S01]  /*5a690*/  MOV R32, 0xffffffff ;  /* 0xffffffff00207802 */ /* 0x000fe20000000f00 */
[----:B------:R-:W-:-:S02]  /*5a6a0*/  FFMA R45, R21, -0.66817861795425415039, R45 ;  /* 0xbf2b0dc1152d7823 */ /* 0x000fc4000000002d */
[----:B------:R-:W-:Y:S01]  /*5a6b0*/  FMUL R43, R43, 1.6629391908645629883 ;  /* 0x3fd4db312b2b7820 */ /* 0x000fe20000400000 */
[----:B------:R-:W-:Y:S01]  /*5a6c0*/  FFMA R41, R20, -0.19891236722469329834, R22 ;  /* 0xbe4bafaf14297823 */ /* 0x000fe20000000016 */
[----:B------:R-:W-:Y:S01]  /*5a6d0*/  FFMA R46, R22, 0.19891236722469329834, R20 ;  /* 0x3e4bafaf162e7823 */ /* 0x000fe20000000014 */
[----:B-1----:R-:W-:-:S07]  /*5a6e0*/  FMUL R42, R23, 1.4142135381698608398 ;  /* 0x3fb504f3172a7820 */ /* 0x002fce0000400000 */
[----:B------:R-:W-:Y:S05]  /*5a6f0*/  WARPSYNC.COLLECTIVE R32, `(.L_x_13609) ;  /* 0x0000000020087348 */ /* 0x000fea0003c00000 */
[----:B------:R-:W-:Y:S01]  /*5a700*/  NOP ;  /* 0x0000000000007918 */ /* 0x000fe20000000000 */
[----:B------:R-:W-:Y:S05]  /*5a710*/  ENDCOLLECTIVE ;  /* 0x000000000000791b */ /* 0x000fea0003800000 */
.L_x_13609:
        /* <DEDUP_REMOVED lines=11> */
.L_x_13610:
[----:B------:R0:W-:Y:S01]  /*5a7d0*/  STS [R19+0x18c], R43 ;  /* 0x00018c2b13007388 */ /* 0x0001e20000000800 */
[----:B------:R-:W-:Y:S01]  /*5a7e0*/  FMUL R46, R46, 1.9615705013275146484 ;  /* 0x3ffb14be2e2e7820 */ /* 0x000fe20000400000 */
[----:B0-----:R-:W-:-:S04]  /*5a7f0*/  FFMA R43, R47, -0.41421356797218322754, R48 ;  /* 0xbed413cd2f2b7823 */ /* 0x001fc80000000030 */
[----:B------:R-:W-:Y:S01]  /*5a800*/  FMUL R43, R43, 1.8477590084075927734 ;  /* 0x3fec835e2b2b7820 */ /* 0x000fe20000400000 */
[----:B------:R-:W-:Y:S01]  /*5a810*/  STS [R19], R42 ;  /* 0x0000002a13007388 */ /* 0x000fe20000000800 */
[----:B------:R-:W-:-:S03]  /*5a820*/  FMUL R44, R44, 1.4142135381698608398 ;  /* 0x3fb504f32c2c7820 */ /* 0x000fc60000400000 */
[----:B------:R0:W-:Y:S01]  /*5a830*/  STS [R19+0x108], R43 ;  /* 0x0001082b13007388 */ /* 0x0001e20000000800 */
[----:B------:R-:W-:Y:S01]  /*5a840*/  FMUL R45, R45, -1.6629391908645629883 ;  /* 0xbfd4db312d2d7820 */ /* 0x000fe20000400000 */
[----:B------:R-:W-:Y:S02]  /*5a850*/  FFMA R32, R48, 0.41421356797218322754, R47 ;  /* 0x3ed413cd30207823 */ /* 0x000fe4000000002f */
[----:B------:R1:W-:Y:S01]  /*5a860*/  STS [R19+0x39c], R46 ;  /* 0x00039c2e13007388 */ /* 0x0003e20000000800 */
[----:B0-----:R-:W-:-:S03]  /*5a870*/  IMAD.WIDE R42, R53, 0x4, R54 ;  /* 0x00000004352a7825 */ /* 0x001fc600078e0236 */
[----:B------:R-:W-:Y:S01]  /*5a880*/  STS [R19+0x210], R44 ;  /* 0x0002102c13007388 */ /* 0x000fe20000000800 */
[----:B-1----:R-:W-:-:S03]  /*5a890*/  IMAD.WIDE R46, R52, 0x4, R54 ;  /* 0x00000004342e7825 */ /* 0x002fc600078e0236 */
[----:B------:R0:W-:Y:S01]  /*5a8a0*/  STS [R19+0x294], R45 ;  /* 0x0002942d13007388 */ /* 0x0001e20000000800 */
[----:B------:R-:W-:-:S03]  /*5a8b0*/  IMAD.WIDE R52, R60, 0x4, R42 ;  /* 0x000000043c347825 */ /* 0x000fc600078e022a */
[----:B------:R-:W2:Y:S01]  /*5a8c0*/  LDG.E.CONSTANT R58, desc[UR8][R42.64] ;  /* 0x000000082a3a7981 */ /* 0x000ea2000c1e9900 */
[----:B------:R-:W-:-:S03]  /*5a8d0*/  IMAD.WIDE R54, R4, 0x4, R42 ;  /* 0x0000000404367825 */ /* 0x000fc600078e022a */
[----:B------:R-:W3:Y:S01]  /*5a8e0*/  LDG.E.CONSTANT R52, desc[UR8][R52.64] ;  /* 0x0000000834347981 */ /* 0x000ee2000c1e9900 */
[----:B0-----:R-:W-:-:S03]  /*5a8f0*/  IMAD.WIDE R44, R6, 0x4, R42 ;  /* 0x00000004062c7825 */ /* 0x001fc600078e022a */
[----:B------:R-:W4:Y:S04]  /*5a900*/  LDG.E.CONSTANT R54, desc[UR8][R54.64] ;  /* 0x0000000836367981 */ /* 0x000f28000c1e9900 */
[----:B------:R0:W5:Y:S01]  /*5a910*/  LDG.E.CONSTANT R53, desc[UR8][R44.64] ;  /* 0x000000082c357981 */ /* 0x000162000c1e9900 */
[----:B------:R-:W-:-:S06]  /*5a920*/  IMAD.WIDE R56, R5, 0x4, R42 ;  /* 0x0000000405387825 */ /* 0x000fcc00078e022a */
        /* <DEDUP_REMOVED lines=10> */
[----:B------:R4:W-:Y:S04]  /*5a9d0*/  STS [R19+0x84], R41 ;  /* 0x0000842913007388 */ /* 0x0009e80000000800 */
[----:B------:R0:W-:Y:S04]  /*5a9e0*/  STL [R1+0xe0], R6 ;  /* 0x0000e00601007387 */ /* 0x0001e80000100800 */
[----:B------:R0:W-:Y:S04]  /*5a9f0*/  STL [R1+0xe4], R4 ;  /* 0x0000e40401007387 */ /* 0x0001e80000100800 */
[----:B------:R0:W-:Y:S04]  /*5aa00*/  STL [R1+0xe8], R2 ;  /* 0x0000e80201007387 */ /* 0x0001e80000100800 */
[----:B------:R0:W-:Y:S04]  /*5aa10*/  STL [R1+0xec], R5 ;  /* 0x0000ec0501007387 */ /* 0x0001e80000100800 */
[----:B------:R0:W-:Y:S01]  /*5aa20*/  STL [R1+0xf0], R3 ;  /* 0x0000f00301007387 */ /* 0x0001e20000100800 */
[C-C-:B-----5:R-:W-:Y:S01]  /*5aa30*/  FADD R42, R53.reuse, -R56.reuse ;  /* 0x80000038352a7221 */ /* 0x160fe20000000000 */
[----:B------:R-:W-:Y:S01]  /*5aa40*/  FADD R44, R53, R56 ;  /* 0x00000038352c7221 */ /* 0x000fe20000000000 */
[C-C-:B----4-:R-:W-:Y:S01]  /*5aa50*/  FADD R41, -R54.reuse, R55.reuse ;  /* 0x0000003736297221 */ /* 0x150fe20000000100 */
[----:B------:R-:W-:Y:S01]  /*5aa60*/  FADD R54, R54, R55 ;  /* 0x0000003736367221 */ /* 0x000fe20000000000 */
[----:B---3--:R-:W-:Y:S01]  /*5aa70*/  FADD R43, R52, -R57 ;  /* 0x80000039342b7221 */ /* 0x008fe20000000000 */
[----:B--2---:R-:W-:-:S03]  /*5aa80*/  FADD R32, R58, -R59 ;  /* 0x8000003b3a207221 */ /* 0x004fc60000000000 */
        /* <DEDUP_REMOVED lines=16> */
[----:B------:R-:W-:Y:S01]  /*5ab90*/  MOV R32, 0xffffffff ;  /* 0xffffffff00207802 */ /* 0x000fe20000000f00 */
[----:B------:R-:W-:Y:S02]  /*5aba0*/  FADD R45, R45, -R54 ;  /* 0x800000362d2d7221 */ /* 0x000fe40000000000 */
[----:B------:R-:W-:Y:S01]  /*5abb0*/  FMUL R42, R42, 1.9615705013275146484 ;  /* 0x3ffb14be2a2a7820 */ /* 0x000fe20000400000 */
[----:B------:R-:W-:Y:S01]  /*5abc0*/  FADD R44, -R52, R44 ;  /* 0x0000002c342c7221 */ /* 0x000fe20000000100 */
[----:B0-----:R-:W-:-:S07]  /*5abd0*/  FMUL R41, R49, 1.4142135381698608398 ;  /* 0x3fb504f331297820 */ /* 0x001fce0000400000 */
[----:B------:R-:W-:Y:S05]  /*5abe0*/  WARPSYNC.COLLECTIVE R32, `(.L_x_13611) ;  /* 0x0000000020087348 */ /* 0x000fea0003c00000 */
[----:B------:R-:W-:Y:S01]  /*5abf0*/  NOP ;  /* 0x0000000000007918 */ /* 0x000fe20000000000 */
[----:B------:R-:W-:Y:S05]  /*5ac00*/  ENDCOLLECTIVE ;  /* 0x000000000000791b */ /* 0x000fea0003800000 */
.L_x_13611:
[----:B------:R0:W1:Y:S01]  /*5ac10*/  LDS R56, [R17] ;  /* 0x0000000011387984 */ /* 0x0000620000000800 */
[----:B------:R-:W-:-:S03]  /*5ac20*/  FMUL R43, R43, 1.6629391908645629883 ;  /* 0x3fd4db312b2b7820 */ /* 0x000fc60000400000 */
        /* <DEDUP_REMOVED lines=10> */
.L_x_13612:
[----:B------:R0:W-:Y:S01]  /*5acd0*/  STS [R19+0x84], R42 ;  /* 0x0000842a13007388 */ /* 0x0001e20000000800 */
[----:B------:R-:W-:Y:S01]  /*5ace0*/  FFMA R32, R44, -0.41421356797218322754, R45 ;  /* 0xbed413cd2c207823 */ /* 0x000fe2000000002d */
[----:B------:R-:W-:Y:S02]  /*5acf0*/  FFMA R45, R45, 0.41421356797218322754, R44 ;  /* 0x3ed413cd2d2d7823 */ /* 0x000fe4000000002c */
[----:B------:R-:W-:Y:S01]  /*5ad00*/  STS [R19+0x18c], R43 ;  /* 0x00018c2b13007388 */ /* 0x000fe20000000800 */
[----:B0-----:R-:W-:Y:S01]  /*5ad10*/  FMUL R42, R57, 1.9615705013275146484 ;  /* 0x3ffb14be392a7820 */ /* 0x001fe20000400000 */
[----:B------:R-:W-:Y:S01]  /*5ad20*/  FMUL R44, R32, 1.8477590084075927734 ;  /* 0x3fec835e202c7820 */ /* 0x000fe20000400000 */
[----:B------:R-:W-:-:S03]  /*5ad30*/  FMUL R32, R45, 1.8477590084075927734 ;  /* 0x3fec835e2d207820 */ /* 0x000fc60000400000 */
[----:B------:R0:W-:Y:S04]  /*5ad40*/  STS [R19+0x39c], R42 ;  /* 0x00039c2a13007388 */ /* 0x0001e80000000800 */
[----:B------:R1:W-:Y:S01]  /*5ad50*/  STS [R19], R41 ;  /* 0x0000002913007388 */ /* 0x0003e20000000800 */
[----:B0-----:R-:W-:-:S03]  /*5ad60*/  IMAD.WIDE R42, R6, 0x4, R46 ;  /* 0x00000004062a7825 */ /* 0x001fc600078e022e */
[----:B------:R0:W-:Y:S01]  /*5ad70*/  STS [R19+0x318], R32 ;  /* 0x0003182013007388 */ /* 0x0001e20000000800 */
[----:B-1----:R-:W-:-:S03]  /*5ad80*/  FMUL R41, R58, 1.4142135381698608398 ;  /* 0x3fb504f33a297820 */ /* 0x002fc60000400000 */
[----:B------:R1:W-:Y:S01]  /*5ad90*/  STS [R19+0x108], R44 ;  /* 0x0001082c13007388 */ /* 0x0003e20000000800 */
[----:B------:R-:W-:-:S03]  /*5ada0*/  FMUL R48, R48, -1.6629391908645629883 ;  /* 0xbfd4db3130307820 */ /* 0x000fc60000400000 */
[----:B------:R-:W5:Y:S04]  /*5adb0*/  LDL.LU R6, [R1+0x4] ;  /* 0x0000040001067983 */ /* 0x000f680000300800 */
[----:B0-----:R0:W2:Y:S01]  /*5adc0*/  LDG.E.CONSTANT R32, desc[UR8][R42.64] ;  /* 0x000000082a207981 */ /* 0x0010a2000c1e9900 */
[----:B-1----:R-:W-:-:S03]  /*5add0*/  IMAD.WIDE R44, R60, 0x4, R46 ;  /* 0x000000043c2c7825 */ /* 0x002fc600078e022e */
[----:B------:R1:W-:Y:S04]  /*5ade0*/  STS [R19+0x210], R41 ;  /* 0x0002102913007388 */ /* 0x0003e80000000800 */
[----:B------:R-:W3:Y:S01]  /*5adf0*/  LDG.E.CONSTANT R44, desc[UR8][R44.64] ;  /* 0x000000082c2c7981 */ /* 0x000ee2000c1e9900 */
[----:B0-----:R-:W-:-:S03]  /*5ae00*/  IMAD.WIDE R42, R4, 0x4, R46 ;  /* 0x00000004042a7825 */ /* 0x001fc600078e022e */
[----:B------:R-:W4:Y:S04]  /*5ae10*/  LDG.E.CONSTANT R58, desc[UR8][R46.64] ;  /* 0x000000082e3a7981 */ /* 0x000f28000c1e9900 */
[----:B-1----:R0:W2:Y:S02]  /*5ae20*/  LDG.E.CONSTANT R41, desc[UR8][R42.64] ;  /* 0x000000082a297981 */ /* 0x0020a4000c1e9900 */
[----:B0-----:R-:W-:-:S05]  /*5ae30*/  IMAD.WIDE R42, R2, 0x4, R46 ;  /* 0x00000004022a7825 */ /* 0x001fca00078e022e */
[----:B------:R0:W2:Y:S04]  /*5ae40*/  LDG.E.CONSTANT R45, desc[UR8][R42.64] ;  /* 0x000000082a2d7981 */ /* 0x0000a8000c1e9900 */
[----:B------:R1:W-:Y:S01]  /*5ae50*/  STS [R19+0x294], R48 ;  /* 0x0002943013007388 */ /* 0x0003e20000000800 */
[----:B0-----:R-:W-:-:S05]  /*5ae60*/  IMAD.WIDE R42, R5, 0x4, R46 ;  /* 0x00000004052a7825 */ /* 0x001fca00078e022e */
[----:B-1----:R0:W2:Y:S02]  /*5ae70*/  LDG.E.CONSTANT R48, desc[UR8][R42.64] ;  /* 0x000000082a307981 */ /* 0x0020a4000c1e9900 */
[----:B0-----:R-:W-:-:S05]  /*5ae80*/  IMAD.WIDE R42, R3, 0x4, R46 ;  /* 0x00000004032a7825 */ /* 0x001fca00078e022e */
[----:B------:R0:W3:Y:S02]  /*5ae90*/  LDG.E.CONSTANT R57, desc[UR8][R42.64] ;  /* 0x000000082a397981 */ /* 0x0000e4000c1e9900 */
[----:B0-----:R-:W-:-:S06]  /*5aea0*/  IMAD.WIDE R42, R61, 0x4, R46 ;  /* 0x000000043d2a7825 */ /* 0x001fcc00078e022e */
[----:B------:R-:W4:Y:S01]  /*5aeb0*/  LDG.E.CONSTANT R43, desc[UR8][R42.64] ;  /* 0x000000082a2b7981 */ /* 0x000f22000c1e9900 */
[C-C-:B---3--:R-:W-:Y:S01]  /*5aec0*/  FADD R46, R44.reuse, -R57.reuse ;  /* 0x800000392c2e7221 */ /* 0x148fe20000000000 */
[----:B------:R-:W-:Y:S01]  /*5aed0*/  FADD R57, R44, R57 ;  /* 0x000000392c397221 */ /* 0x000fe20000000000 */
[C-C-:B----4-:R-:W-:Y:S01]  /*5aee0*/  FADD R42, R58.reuse, -R43.reuse ;  /* 0x8000002b3a2a7221 */ /* 0x150fe20000000000 */
[----:B------:R-:W-:Y:S01]  /*5aef0*/  FADD R58, R58, R43 ;  /* 0x0000002b3a3a7221 */ /* 0x000fe20000000000 */
[C-C-:B--2---:R-:W-:Y:S01]  /*5af00*/  FADD R43, -R41.reuse, R45.reuse ;  /* 0x0000002d292b7221 */ /* 0x144fe20000000100 */
[----:B------:R-:W-:Y:S01]  /*5af10*/  FADD R41, R41, R45 ;  /* 0x0000002d29297221 */ /* 0x000fe20000000000 */
[----:B------:R-:W-:-:S04]  /*5af20*/  FADD R45, R32, -R48 ;  /* 0x80000030202d7221 */ /* 0x000fc80000000000 */
[C-C-:B------:R-:W-:Y:S01]  /*5af30*/  FADD R44, R45.reuse, R46.reuse ;  /* 0x0000002e2d2c7221 */ /* 0x140fe20000000000 */
[----:B------:R-:W-:Y:S01]  /*5af40*/  FADD R46, R45, -R46 ;  /* 0x8000002e2d2e7221 */ /* 0x000fe20000000000 */
[----:B------:R-:W-:Y:S02]  /*5af50*/  FADD R32, R32, R48 ;  /* 0x0000003020207221 */ /* 0x000fe40000000000 */
[--C-:B------:R-:W-:Y:S01]  /*5af60*/  FFMA R45, R44, -0.70710676908493041992, R42.reuse ;  /* 0xbf3504f32c2d7823 */ /* 0x100fe2000000002a */
[----:B------:R-:W-:Y:S01]  /*5af70*/  FFMA R47, R46, -0.70710676908493041992, R43 ;  /* 0xbf3504f32e2f7823 */ /* 0x000fe2000000002b */
[----:B------:R-:W-:Y:S01]  /*5af80*/  FFMA R44, R44, 0.70710676908493041992, R42 ;  /* 0x3f3504f32c2c7823 */ /* 0x000fe2000000002a */
[C---:B------:R-:W-:Y:S02]  /*5af90*/  FADD R59, R58.reuse, -R41 ;  /* 0x800000293a3b7221 */ /* 0x040fe40000000000 */
[----:B------:R-:W-:Y:S01]  /*5afa0*/  FFMA R42, R47, 0.66817861795425415039, R45 ;  /* 0x3f2b0dc12f2a7823 */ /* 0x000fe2000000002d */
[----:B------:R-:W-:Y:S01]  /*5afb0*/  FFMA R3, R45, -0.66817861795425415039, R47 ;  /* 0xbf2b0dc12d037823 */ /* 0x000fe2000000002f */
[----:B------:R-:W-:Y:S01]  /*5afc0*/  FADD R45, R58, R41 ;  /* 0x000000293a2d7221 */ /* 0x000fe20000000000 */
[----:B------:R-:W-:Y:S01]  /*5afd0*/  FFMA R43, R46, 0.70710676908493041992, R43 ;  /* 0x3f3504f32e2b7823 */ /* 0x000fe2000000002b */
[C-C-:B------:R-:W-:Y:S01]  /*5afe0*/  FADD R41, R57.reuse, R32.reuse ;  /* 0x0000002039297221 */ /* 0x140fe20000000000 */
[----:B------:R-:W-:-:S02]  /*5aff0*/  FADD R60, -R57, R32 ;  /* 0x00000020393c7221 */ /* 0x000fc40000000100 */
[----:B------:R-:W-:Y:S01]  /*5b000*/  FFMA R57, R43, -0.19891236722469329834, R44 ;  /* 0xbe4bafaf2b397823 */ /* 0x000fe2000000002c */
[C-C-:B------:R-:W-:Y:S01]  /*5b010*/  FADD R4, R45.reuse, -R41.reuse ;  /* 0x800000292d047221 */ /* 0x140fe20000000000 */
[----:B------:R-:W-:Y:S01]  /*5b020*/  FADD R41, R45, R41 ;  /* 0x000000292d297221 */ /* 0x000fe20000000000 */
[----:B------:R-:W-:Y:S01]  /*5b030*/  MOV R32, 0xffffffff ;  /* 0xffffffff00207802 */ /* 0x000fe20000000f00 */
[----:B------:R-:W-:Y:S01]  /*5b040*/  FMUL R57, R57, 1.9615705013275146484 ;  /* 0x3ffb14be39397820 */ /* 0x000fe20000400000 */
[----:B------:R-:W-:Y:S01]  /*5b050*/  FFMA R2, R44, 0.19891236722469329834, R43 ;  /* 0x3e4bafaf2c027823 */ /* 0x000fe2000000002b */
[----:B------:R-:W-:Y:S01]  /*5b060*/  FMUL R61, R41, 1.4142135381698608398 ;  /* 0x3fb504f3293d7820 */ /* 0x000fe20000400000 */
[----:B------:R-:W-:-:S07]  /*5b070*/  FMUL R58, R42, 1.6629391908645629883 ;  /* 0x3fd4db312a3a7820 */ /* 0x000fce0000400000 */
[----:B-----5:R-:W-:Y:S05]  /*5b080*/  WARPSYNC.COLLECTIVE R32, `(.L_x_13613) ;  /* 0x0000000020087348 */ /* 0x020fea0003c00000 */
[----:B------:R-:W-:Y:S01]  /*5b090*/  NOP ;  /* 0x0000000000007918 */ /* 0x000fe20000000000 */
[----:B-----5:R-:W-:Y:S05]  /*5b0a0*/  ENDCOLLECTIVE ;  /* 0x000000000000791b */ /* 0x020fea0003800000 */
.L_x_13613:
        /* <DEDUP_REMOVED lines=11> */
.L_x_13614:
[----:B------:R0:W-:Y:S01]  /*5b160*/  STS [R19+0x84], R57 ;  /* 0x0000843913007388 */ /* 0x0001e20000000800 */
[----:B------:R-:W-:Y:S01]  /*5b170*/  FMUL R32, R4, 1.4142135381698608398 ;  /* 0x3fb504f304207820 */ /* 0x000fe20000400000 */
[----:B0-----:R-:W-:-:S04]  /*5b180*/  FMUL R57, R3, -1.6629391908645629883 ;  /* 0xbfd4db3103397820 */ /* 0x001fc80000400000 */
[----:B------:R0:W-:Y:S04]  /*5b190*/  STS [R19+0x210], R32 ;  /* 0x0002102013007388 */ /* 0x0001e80000000800 */
[----:B------:R1:W-:Y:S01]  /*5b1a0*/  STS [R19+0x294], R57 ;  /* 0x0002943913007388 */ /* 0x0003e20000000800 */
[----:B0-----:R-:W-:Y:S01]  /*5b1b0*/  FFMA R32, R59, 0.41421356797218322754, R60 ;  /* 0x3ed413cd3b207823 */ /* 0x001fe2000000003c */
[----:B-1----:R-:W-:-:S03]  /*5b1c0*/  FFMA R57, R60, -0.41421356797218322754, R59 ;  /* 0xbed413cd3c397823 */ /* 0x002fc6000000003b */
[----:B------:R-:W-:Y:S01]  /*5b1d0*/  FMUL R32, R32, 1.8477590084075927734 ;  /* 0x3fec835e20207820 */ /* 0x000fe20000400000 */
[----:B------:R-:W-:Y:S01]  /*5b1e0*/  FMUL R57, R57, 1.8477590084075927734 ;  /* 0x3fec835e39397820 */ /* 0x000fe20000400000 */
[----:B------:R-:W-:Y:S04]  /*5b1f0*/  STS [R19], R61 ;  /* 0x0000003d13007388 */ /* 0x000fe80000000800 */
[----:B------:R0:W-:Y:S04]  /*5b200*/  STS [R19+0x18c], R58 ;  /* 0x00018c3a13007388 */ /* 0x0001e80000000800 */
[----:B------:R1:W-:Y:S04]  /*5b210*/  STS [R19+0x108], R57 ;  /* 0x0001083913007388 */ /* 0x0003e80000000800 */
[----:B------:R2:W-:Y:S01]  /*5b220*/  STS [R19+0x318], R32 ;  /* 0x0003182013007388 */ /* 0x0005e20000000800 */
[----:B0-----:R-:W-:-:S03]  /*5b230*/  FMUL R58, R2, 1.9615705013275146484 ;  /* 0x3ffb14be023a7820 */ /* 0x001fc60000400000 */
[----:B------:R0:W5:Y:S01]  /*5b240*/  LDL.LU R61, [R1+0x18] ;  /* 0x00001800013d7983 */ /* 0x0001620000300800 */
[----:B-1----:R-:W-:-:S03]  /*5b250*/  FADD R57, R6, R10 ;  /* 0x0000000a06397221 */ /* 0x002fc60000000000 */
[----:B------:R0:W5:Y:S01]  /*5b260*/  LDL.LU R2, [R1+0x20] ;  /* 0x0000200001027983 */ /* 0x0001620000300800 */
[----:B--2---:R-:W-:-:S03]  /*5b270*/  FADD R32, R6, -R10 ;  /* 0x8000000a06207221 */ /* 0x004fc60000000000 */
[----:B------:R0:W5:Y:S04]  /*5b280*/  LDL.LU R6, [R1+0x24] ;  /* 0x0000240001067983 */ /* 0x0001680000300800 */
[----:B------:R1:W-:Y:S01]  /*5b290*/  STS [R19+0x39c], R58 ;  /* 0x00039c3a13007388 */ /* 0x0003e20000000800 */
        /* <DEDUP_REMOVED lines=16> */
[----:B------:R-:W-:Y:S02]  /*5b3a0*/  FFMA R10, R59, 0.66817861795425415039, R11 ;  /* 0x3f2b0dc13b0a7823 */ /* 0x000fe4000000000b */
[C-C-:B------:R-:W-:Y:S01]  /*5b3b0*/  FADD R12, R58.reuse, -R57.reuse ;  /* 0x800000393a0c7221 */ /* 0x140fe20000000000 */
[----:B------:R-:W-:Y:S01]  /*5b3c0*/  FADD R58, R58, R57 ;  /* 0x000000393a3a7221 */ /* 0x000fe20000000000 */
[----:B------:R-:W-:Y:S01]  /*5b3d0*/  FFMA R11, R11, -0.66817861795425415039, R59 ;  /* 0xbf2b0dc10b0b7823 */ /* 0x000fe2000000003b */
[----:B------:R-:W-:Y:S01]  /*5b3e0*/  FFMA R59, R60, -0.41421356797218322754, R13 ;  /* 0xbed413cd3c3b7823 */ /* 0x000fe2000000000d */
[----:B------:R-:W-:Y:S01]  /*5b3f0*/  FFMA R60, R13, 0.41421356797218322754, R60 ;  /* 0x3ed413cd0d3c7823 */ /* 0x000fe2000000003c */
[----:B------:R-:W-:-:S02]  /*5b400*/  FMUL R13, R58, 1.4142135381698608398 ;  /* 0x3fb504f33a0d7820 */ /* 0x000fc40000400000 */
[----:B------:R0:W5:Y:S01]  /*5b410*/  LDL.LU R58, [R1+0x1c] ;  /* 0x00001c00013a7983 */ /* 0x0001620000300800 */
[----:B------:R-:W-:Y:S01]  /*5b420*/  FFMA R15, R32, -0.19891236722469329834, R16 ;  /* 0xbe4bafaf200f7823 */ /* 0x000fe20000000010 */
[----:B------:R-:W-:Y:S01]  /*5b430*/  FFMA R16, R16, 0.19891236722469329834, R32 ;  /* 0x3e4bafaf10107823 */ /* 0x000fe20000000020 */
[----:B------:R-:W-:-:S07]  /*5b440*/  MOV R32, 0xffffffff ;  /* 0xffffffff00207802 */ /* 0x000fce0000000f00 */
[----:B0----5:R-:W-:Y:S05]  /*5b450*/  WARPSYNC.COLLECTIVE R32, `(.L_x_13615) ;  /* 0x0000000020087348 */ /* 0x021fea0003c00000 */
[----:B------:R-:W-:Y:S01]  /*5b460*/  NOP ;  /* 0x0000000000007918 */ /* 0x000fe20000000000 */
[----:B0----5:R-:W-:Y:S05]  /*5b470*/  ENDCOLLECTIVE ;  /* 0x000000000000791b */ /* 0x021fea0003800000 */
.L_x_13615:
[----:B------:R-:W0:Y:S04]  /*5b480*/  LDS R4, [R17] ;  /* 0x0000000011047984 */ /* 0x000e280000000800 */
[----:B------:R-:W-:Y:S01]  /*5b490*/  LDS R32, [R17+0x10] ;  /* 0x0000100011207984 */ /* 0x000fe20000000800 */
[----:B------:R-:W-:-:S03]  /*5b4a0*/  FMUL R15, R15, 1.9615705013275146484 ;  /* 0x3ffb14be0f0f7820 */ /* 0x000fc60000400000 */
[----:B------:R-:W-:Y:S04]  /*5b4b0*/  LDS R3, [R17+0x4] ;  /* 0x0000040011037984 */ /* 0x000fe80000000800 */
[----:B------:R-:W-:Y:S04]  /*5b4c0*/  LDS R5, [R17+0x8] ;  /* 0x0000080011057984 */ /* 0x000fe80000000800 */
[----:B------:R-:W-:Y:S04]  /*5b4d0*/  LDS R14, [R17+0x14] ;  /* 0x00001400110e7984 */ /* 0x000fe80000000800 */
[----:B------:R-:W-:Y:S04]  /*5b4e0*/  LDS R57, [R17+0x1c] ;  /* 0x00001c0011397984 */ /* 0x000fe80000000800 */
[----:B0-----:R-:W-:Y:S04]  /*5b4f0*/  STL [R1+0x4], R4 ;  /* 0x0000040401007387 */ /* 0x001fe80000100800 */
[----:B------:R-:W0:Y:S04]  /*5b500*/  LDS R4, [R17+0xc] ;  /* 0x00000c0011047984 */ /* 0x000e280000000800 */
[----:B0-----:R-:W-:Y:S04]  /*5b510*/  STL [R1+0xc], R4 ;  /* 0x00000c0401007387 */ /* 0x001fe80000100800 */
[----:B------:R0:W-:Y:S04]  /*5b520*/  STL [R1+0x8], R32 ;  /* 0x0000082001007387 */ /* 0x0001e80000100800 */
[----:B------:R1:W2:Y:S01]  /*5b530*/  LDS R4, [R17+0x18] ;  /* 0x0000180011047984 */ /* 0x0002a20000000800 */
[----:B0-----:R-:W-:-:S07]  /*5b540*/  MOV R32, 0xffffffff ;  /* 0xffffffff00207802 */ /* 0x001fce0000000f00 */
[----:B-12---:R-:W-:Y:S05]  /*5b550*/  WARPSYNC.COLLECTIVE R32, `(.L_x_13616) ;  /* 0x0000000020087348 */ /* 0x006fea0003c00000 */
[----:B------:R-:W-:Y:S01]  /*5b560*/  NOP ;  /* 0x0000000000007918 */ /* 0x000fe20000000000 */
[----:B-12---:R-:W-:Y:S05]  /*5b570*/  ENDCOLLECTIVE ;  /* 0x000000000000791b */ /* 0x006fea0003800000 */
.L_x_13616:
[----:B------:R0:W-:Y:S04]  /*5b580*/  STS [R19], R13 ;  /* 0x0000000d13007388 */ /* 0x0001e80000000800 */
[----:B------:R1:W-:Y:S01]  /*5b590*/  STS [R19+0x84], R15 ;  /* 0x0000840f13007388 */ /* 0x0003e20000000800 */
[C-C-:B0-----:R-:W-:Y:S01]  /*5b5a0*/  FADD R13, R7.reuse, -R6.reuse ;  /* 0x80000006070d7221 */ /* 0x141fe20000000000 */
[----:B-1----:R-:W-:Y:S02]  /*5b5b0*/  FADD R15, R7, R6 ;  /* 0x00000006070f7221 */ /* 0x002fe40000000000 */
[----:B------:R0:W5:Y:S01]  /*5b5c0*/  LDL.LU R6, [R1+0x14] ;  /* 0x0000140001067983 */ /* 0x0001620000300800 */
[----:B------:R-:W-:Y:S01]  /*5b5d0*/  FMUL R12, R12, 1.4142135381698608398 ;  /* 0x3fb504f30c0c7820 */ /* 0x000fe20000400000 */
[----:B------:R-:W-:Y:S01]  /*5b5e0*/  FMUL R10, R10, 1.6629391908645629883 ;  /* 0x3fd4db310a0a7820 */ /* 0x000fe20000400000 */
[----:B------:R-:W-:Y:S01]  /*5b5f0*/  FMUL R16, R16, 1.9615705013275146484 ;  /* 0x3ffb14be10107820 */ /* 0x000fe20000400000 */
[----:B------:R-:W-:-:S02]  /*5b600*/  FMUL R11, R11, -1.6629391908645629883 ;  /* 0xbfd4db310b0b7820 */ /* 0x000fc40000400000 */
[----:B------:R1:W-:Y:S04]  /*5b610*/  STS [R19+0x210], R12 ;  /* 0x0002100c13007388 */ /* 0x0003e80000000800 */
[----:B------:R-:W-:Y:S01]  /*5b620*/  STS [R19+0x18c], R10 ;  /* 0x00018c0a13007388 */ /* 0x000fe20000000800 */
[----:B-1----:R-:W-:-:S03]  /*5b630*/  FADD R12, R2, -R9 ;  /* 0x80000009020c7221 */ /* 0x002fc60000000000 */
[----:B------:R1:W-:Y:S01]  /*5b640*/  STS [R19+0x39c], R16 ;  /* 0x00039c1013007388 */ /* 0x0003e20000000800 */
[----:B------:R-:W-:-:S03]  /*5b650*/  FADD R32, R12, -R13 ;  /* 0x8000000d0c207221 */ /* 0x000fc60000000000 */
[----:B------:R2:W-:Y:S01]  /*5b660*/  STS [R19+0x294], R11 ;  /* 0x0002940b13007388 */ /* 0x0005e20000000800 */
[----:B-1----:R-:W-:Y:S01]  /*5b670*/  FADD R16, R12, R13 ;  /* 0x0000000d0c107221 */ /* 0x002fe20000000000 */
[----:B--2---:R-:W-:Y:S01]  /*5b680*/  FADD R11, -R61, R18 ;  /* 0x000000123d0b7221 */ /* 0x004fe20000000100 */
[C-C-:B------:R-:W-:Y:S01]  /*5b690*/  FADD R10, R58.reuse, -R8.reuse ;  /* 0x800000083a0a7221 */ /* 0x140fe20000000000 */
[----:B------:R-:W-:-:S03]  /*5b6a0*/  FADD R8, R58, R8 ;  /* 0x000000083a087221 */ /* 0x000fc60000000000 */
        /* <DEDUP_REMOVED lines=9> */
[C-C-:B------:R-:W-:Y:S01]  /*5b740*/  FADD R32, R15.reuse, R9.reuse ;  /* 0x000000090f207221 */ /* 0x140fe20000000000 */
[----:B------:R-:W-:Y:S01]  /*5b750*/  FADD R9, -R15, R9 ;  /* 0x000000090f097221 */ /* 0x000fe20000000100 */
[----:B------:R-:W-:-:S02]  /*5b760*/  FADD R8, R8, -R18 ;  /* 0x8000001208087221 */ /* 0x000fc40000000000 */
[C-C-:B------:R-:W-:Y:S01]  /*5b770*/  FADD R15, R16.reuse, -R32.reuse ;  /* 0x80000020100f7221 */ /* 0x140fe20000000000 */
[----:B------:R-:W-:Y:S01]  /*5b780*/  FADD R32, R16, R32 ;  /* 0x0000002010207221 */ /* 0x000fe20000000000 */
[----:B------:R-:W-:Y:S01]  /*5b790*/  FFMA R18, R11, -0.19891236722469329834, R12 ;  /* 0xbe4bafaf0b127823 */ /* 0x000fe2000000000c */
[----:B------:R-:W-:Y:S01]  /*5b7a0*/  FMUL R59, R59, 1.8477590084075927734 ;  /* 0x3fec835e3b3b7820 */ /* 0x000fe20000400000 */
[----:B------:R-:W-:Y:S01]  /*5b7b0*/  FMUL R60, R60, 1.8477590084075927734 ;  /* 0x3fec835e3c3c7820 */ /* 0x000fe20000400000 */
[----:B------:R-:W-:Y:S01]  /*5b7c0*/  FFMA R12, R12, 0.19891236722469329834, R11 ;  /* 0x3e4bafaf0c0c7823 */ /* 0x000fe2000000000b */
[----:B------:R-:W-:Y:S01]  /*5b7d0*/  FMUL R11, R32, 1.4142135381698608398 ;  /* 0x3fb504f3200b7820 */ /* 0x000fe20000400000 */
[----:B------:R-:W-:Y:S01]  /*5b7e0*/  MOV R32, 0xffffffff ;  /* 0xffffffff00207802 */ /* 0x000fe20000000f00 */
[----:B------:R0:W-:Y:S04]  /*5b7f0*/  STS [R19+0x108], R59 ;  /* 0x0001083b13007388 */ /* 0x0001e80000000800 */
[----:B------:R0:W-:Y:S02]  /*5b800*/  STS [R19+0x318], R60 ;  /* 0x0003183c13007388 */ /* 0x0001e40000000800 */
[----:B0----5:R-:W-:Y:S05]  /*5b810*/  WARPSYNC.COLLECTIVE R32, `(.L_x_13617) ;  /* 0x0000000020087348 */ /* 0x021fea0003c00000 */
[----:B------:R-:W-:Y:S01]  /*5b820*/  NOP ;  /* 0x0000000000007918 */ /* 0x000fe20000000000 */
[----:B0----5:R-:W-:Y:S05]  /*5b830*/  ENDCOLLECTIVE ;  /* 0x000000000000791b */ /* 0x021fea0003800000 */
.L_x_13617:
[----:B------:R-:W0:Y:S04]  /*5b840*/  LDS R2, [R17] ;  /* 0x0000000011027984 */ /* 0x000e280000000800 */
[----:B------:R-:W-:Y:S04]  /*5b850*/  LDS R7, [R17+0x10] ;  /* 0x0000100011077984 */ /* 0x000fe80000000800 */
[----:B------:R-:W-:Y:S04]  /*5b860*/  LDS R32, [R17+0x14] ;  /* 0x0000140011207984 */ /* 0x000fe80000000800 */
[----:B0-----:R-:W-:Y:S04]  /*5b870*/  STL [R1+0x11c], R2 ;  /* 0x00011c0201007387 */ /* 0x001fe80000100800 */
[----:B------:R-:W0:Y:S01]  /*5b880*/  LDS R2, [R17+0xc] ;  /* 0x00000c0011027984 */ /* 0x000e220000000800 */
[----:B------:R-:W-:Y:S01]  /*5b890*/  FFMA R16, R9, -0.41421356797218322754, R8 ;  /* 0xbed413cd09107823 */ /* 0x000fe20000000008 */
[----:B------:R-:W-:-:S02]  /*5b8a0*/  FFMA R58, R8, 0.41421356797218322754, R9 ;  /* 0x3ed413cd083a7823 */ /* 0x000fc40000000009 */
[----:B------:R-:W1:Y:S01]  /*5b8b0*/  LDS R9, [R17+0x4] ;  /* 0x0000040011097984 */ /* 0x000e620000000800 */
[----:B------:R-:W-:-:S03]  /*5b8c0*/  FMUL R10, R10, 1.6629391908645629883 ;  /* 0x3fd4db310a0a7820 */ /* 0x000fc60000400000 */
[----:B------:R-:W2:Y:S04]  /*5b8d0*/  LDS R8, [R17+0x8] ;  /* 0x0000080011087984 */ /* 0x000ea80000000800 */
[----:B0-----:R-:W-:Y:S04]  /*5b8e0*/  STL [R1+0x24], R2 ;  /* 0x0000240201007387 */ /* 0x001fe80000100800 */
[----:B------:R-:W0:Y:S04]  /*5b8f0*/  LDS R2, [R17+0x18] ;  /* 0x0000180011027984 */ /* 0x000e280000000800 */
[----:B------:R-:W-:Y:S04]  /*5b900*/  STL [R1+0x38], R7 ;  /* 0x0000380701007387 */ /* 0x000fe80000100800 */
[----:B------:R3:W-:Y:S04]  /*5b910*/  STL [R1+0x50], R32 ;  /* 0x0000502001007387 */ /* 0x0007e80000100800 */
[----:B------:R4:W0:Y:S01]  /*5b920*/  LDS R7, [R17+0x1c] ;  /* 0x00001c0011077984 */ /* 0x0008220000000800 */
[----:B-123--:R-:W-:-:S07]  /*5b930*/  MOV R32, 0xffffffff ;  /* 0xffffffff00207802 */ /* 0x00efce0000000f00 */
[----:B0---4-:R-:W-:Y:S05]  /*5b940*/  WARPSYNC.COLLECTIVE R32, `(.L_x_13618) ;  /* 0x0000000020087348 */ /* 0x011fea0003c00000 */
[----:B------:R-:W-:Y:S01]  /*5b950*/  NOP ;  /* 0x0000000000007918 */ /* 0x000fe20000000000 */
[----:B0---4-:R-:W-:Y:S05]  /*5b960*/  ENDCOLLECTIVE ;  /* 0x000000000000791b */ /* 0x011fea0003800000 */
.L_x_13618:
[----:B------:R0:W-:Y:S04]  /*5b970*/  STS [R19], R11 ;  /* 0x0000000b13007388 */ /* 0x0001e80000000800 */
[----:B------:R-:W-:Y:S01]  /*5b980*/  STS [R19+0x18c], R10 ;  /* 0x00018c0a13007388 */ /* 0x000fe20000000800 */
[----:B0-----:R-:W-:-:S03]  /*5b990*/  FMUL R11, R16, 1.8477590084075927734 ;  /* 0x3fec835e100b7820 */ /* 0x001fc60000400000 */
[----:B------:R-:W-:Y:S04]  /*5b9a0*/  STL [R1+0x54], R2 ;  /* 0x0000540201007387 */ /* 0x000fe80000100800 */
[----:B------:R0:W-:Y:S04]  /*5b9b0*/  STS [R19+0x108], R11 ;  /* 0x0001080b13007388 */ /* 0x0001e80000000800 */
[----:B------:R1:W5:Y:S01]  /*5b9c0*/  LDL.LU R61, [R1+0x30] ;  /* 0x00003000013d7983 */ /* 0x0003620000300800 */
[C-C-:B0-----:R-:W-:Y:S01]  /*5b9d0*/  FADD R11, R6.reuse, -R24.reuse ;  /* 0x80000018060b7221 */ /* 0x141fe20000000000 */
[----:B------:R-:W-:-:S02]  /*5b9e0*/  FADD R10, R6, R24 ;  /* 0x00000018060a7221 */ /* 0x000fc40000000000 */
[----:B------:R1:W5:Y:S01]  /*5b9f0*/  LDL.LU R6, [R1+0x34] ;  /* 0x0000340001067983 */ /* 0x0003620000300800 */
[----:B------:R-:W-:Y:S01]  /*5ba00*/  FMUL R15, R15, 1.4142135381698608398 ;  /* 0x3fb504f30f0f7820 */ /* 0x000fe20000400000 */
[----:B------:R-:W-:-:S04]  /*5ba10*/  FMUL R13, R13, -1.6629391908645629883 ;  /* 0xbfd4db310d0d7820 */ /* 0x000fc80000400000 */
[----:B------:R0:W-:Y:S04]  /*5ba20*/  STS [R19+0x210], R15 ;  /* 0x0002100f13007388 */ /* 0x0001e80000000800 */
[----:B------:R2:W-:Y:S01]  /*5ba30*/  STS [R19+0x294], R13 ;  /* 0x0002940d13007388 */ /* 0x0005e20000000800 */
[----:B------:R-:W-:Y:S01]  /*5ba40*/  FMUL R32, R12, 1.9615705013275146484 ;  /* 0x3ffb14be0c207820 */ /* 0x000fe20000400000 */
[----:B0-----:R-:W-:Y:S01]  /*5ba50*/  FADD R15, R0, -R25 ;  /* 0x80000019000f7221 */ /* 0x001fe20000000000 */
[----:B--2---:R-:W-:Y:S01]  /*5ba60*/  FADD R13, R34, -R26 ;  /* 0x8000001a220d7221 */ /* 0x004fe20000000000 */
[----:B------:R-:W-:-:S03]  /*5ba70*/  FADD R12, -R33, R27 ;  /* 0x0000001b210c7221 */ /* 0x000fc60000000100 */
[C-C-:B------:R-:W-:Y:S01]  /*5ba80*/  FADD R16, R13.reuse, R15.reuse ;  /* 0x0000000f0d107221 */ /* 0x140fe20000000000 */
[----:B------:R-:W-:Y:S01]  /*5ba90*/  FADD R13, R13, -R15 ;  /* 0x8000000f0d0d7221 */ /* 0x000fe20000000000 */
[----:B------:R-:W-:Y:S02]  /*5baa0*/  FADD R33, R33, R27 ;  /* 0x0000001b21217221 */ /* 0x000fe40000000000 */
[----:B------:R-:W-:Y:S01]  /*5bab0*/  FFMA R24, R16, -0.70710676908493041992, R11 ;  /* 0xbf3504f310187823 */ /* 0x000fe2000000000b */
[C---:B------:R-:W-:Y:S01]  /*5bac0*/  FFMA R15, R13.reuse, -0.70710676908493041992, R12 ;  /* 0xbf3504f30d0f7823 */ /* 0x040fe2000000000c */
        /* <DEDUP_REMOVED lines=9> */
[----:B------:R-:W-:Y:S01]  /*5bb60*/  FMUL R18, R18, 1.9615705013275146484 ;  /* 0x3ffb14be12127820 */ /* 0x000fe20000400000 */
[----:B------:R-:W-:Y:S01]  /*5bb70*/  FMUL R58, R58, 1.8477590084075927734 ;  /* 0x3fec835e3a3a7820 */ /* 0x000fe20000400000 */
[C---:B------:R-:W-:Y:S01]  /*5bb80*/  FADD R25, R13.reuse, -R15 ;  /* 0x8000000f0d197221 */ /* 0x040fe20000000000 */
[----:B------:R-:W-:Y:S01]  /*5bb90*/  FFMA R34, R26, -0.41421356797218322754, R10 ;  /* 0xbed413cd1a227823 */ /* 0x000fe2000000000a */
[----:B------:R-:W-:Y:S01]  /*5bba0*/  FFMA R26, R10, 0.41421356797218322754, R26 ;  /* 0x3ed413cd0a1a7823 */ /* 0x000fe2000000001a */
[----:B------:R0:W-:Y:S01]  /*5bbb0*/  STS [R19+0x39c], R32 ;  /* 0x00039c2013007388 */ /* 0x0001e20000000800 */
[----:B------:R-:W-:Y:S01]  /*5bbc0*/  FFMA R11, R16, 0.70710676908493041992, R11 ;  /* 0x3f3504f3100b7823 */ /* 0x000fe2000000000b */
[----:B------:R-:W-:Y:S01]  /*5bbd0*/  FADD R13, R13, R15 ;  /* 0x0000000f0d0d7221 */ /* 0x000fe20000000000 */
[----:B------:R-:W-:Y:S01]  /*5bbe0*/  FMUL R27, R27, 1.6629391908645629883 ;  /* 0x3fd4db311b1b7820 */ /* 0x000fe20000400000 */
[----:B------:R2:W-:Y:S01]  /*5bbf0*/  STS [R19+0x84], R18 ;  /* 0x0000841213007388 */ /* 0x0005e20000000800 */
[----:B------:R-:W-:Y:S01]  /*5bc00*/  FMUL R26, R26, 1.8477590084075927734 ;  /* 0x3fec835e1a1a7820 */ /* 0x000fe20000400000 */
[----:B------:R-:W-:Y:S01]  /*5bc10*/  FFMA R33, R12, -0.19891236722469329834, R11 ;  /* 0xbe4bafaf0c217823 */ /* 0x000fe2000000000b */
[----:B0-----:R-:W-:Y:S01]  /*5bc20*/  MOV R32, 0xffffffff ;  /* 0xffffffff00207802 */ /* 0x001fe20000000f00 */
[----:B------:R1:W-:Y:S01]  /*5bc30*/  STS [R19+0x318], R58 ;  /* 0x0003183a13007388 */ /* 0x0003e20000000800 */
[----:B--2---:R-:W-:-:S07]  /*5bc40*/  FFMA R18, R11, 0.19891236722469329834, R12 ;  /* 0x3e4bafaf0b127823 */ /* 0x004fce000000000c */
[----:B-1---5:R-:W-:Y:S05]  /*5bc50*/  WARPSYNC.COLLECTIVE R32, `(.L_x_13619) ;  /* 0x0000000020087348 */ /* 0x022fea0003c00000 */
[----:B------:R-:W-:Y:S01]  /*5bc60*/  NOP ;  /* 0x0000000000007918 */ /* 0x000fe20000000000 */
[----:B-1---5:R-:W-:Y:S05]  /*5bc70*/  ENDCOLLECTIVE ;  /* 0x000000000000791b */ /* 0x022fea0003800000 */
.L_x_13619:
[----:B------:R-:W-:Y:S01]  /*5bc80*/  FMUL R58, R13, 1.4142135381698608398 ;  /* 0x3fb504f30d3a7820 */ /* 0x000fe20000400000 */
        /* <DEDUP_REMOVED lines=13> */
.L_x_13620:
[----:B------:R-:W-:Y:S04]  /*5bd60*/  STS [R19+0x18c], R27 ;  /* 0x00018c1b13007388 */ /* 0x000fe80000000800 */
[----:B------:R0:W-:Y:S01]  /*5bd70*/  STS [R19+0x318], R26 ;  /* 0x0003181a13007388 */ /* 0x0001e20000000800 */
[----:B------:R-:W-:-:S03]  /*5bd80*/  FMUL R25, R25, 1.4142135381698608398 ;  /* 0x3fb504f319197820 */ /* 0x000fc60000400000 */
[----:B------:R1:W-:Y:S01]  /*5bd90*/  STS [R19+0x294], R24 ;  /* 0x0002941813007388 */ /* 0x0003e20000000800 */
[----:B0-----:R-:W-:-:S03]  /*5bda0*/  FADD R26, R37, -R31 ;  /* 0x8000001f251a7221 */ /* 0x001fc60000000000 */
[----:B------:R0:W-:Y:S01]  /*5bdb0*/  STS [R19+0x39c], R18 ;  /* 0x00039c1213007388 */ /* 0x0001e20000000800 */
[----:B-1----:R-:W-:-:S03]  /*5bdc0*/  FADD R24, -R36, R35 ;  /* 0x0000002324187221 */ /* 0x002fc60000000100 */
[----:B------:R-:W-:Y:S01]  /*5bdd0*/  STS [R19], R58 ;  /* 0x0000003a13007388 */ /* 0x000fe20000000800 */
[----:B0-----:R-:W-:-:S03]  /*5bde0*/  FADD R18, R38, -R30 ;  /* 0x8000001e26127221 */ /* 0x001fc60000000000 */
[----:B------:R-:W-:Y:S01]  /*5bdf0*/  STS [R19+0x210], R25 ;  /* 0x0002101913007388 */ /* 0x000fe20000000800 */
[----:B------:R-:W-:Y:S01]  /*5be00*/  FADD R30, R38, R30 ;  /* 0x0000001e261e7221 */ /* 0x000fe20000000000 */
[----:B------:R-:W-:Y:S01]  /*5be10*/  FADD R36, R36, R35 ;  /* 0x0000002324247221 */ /* 0x000fe20000000000 */
[----:B------:R-:W-:Y:S01]  /*5be20*/  FADD R31, R37, R31 ;  /* 0x0000001f251f7221 */ /* 0x000fe20000000000 */
[----:B------:R-:W-:Y:S01]  /*5be30*/  FMUL R33, R33, 1.9615705013275146484 ;  /* 0x3ffb14be21217820 */ /* 0x000fe20000400000 */
[----:B------:R-:W-:-:S04]  /*5be40*/  FMUL R34, R34, 1.8477590084075927734 ;  /* 0x3fec835e22227820 */ /* 0x000fc80000400000 */
[----:B------:R-:W-:Y:S04]  /*5be50*/  STS [R19+0x84], R33 ;  /* 0x0000842113007388 */ /* 0x000fe80000000800 */
[----:B------:R-:W-:Y:S04]  /*5be60*/  STS [R19+0x108], R34 ;  /* 0x0001082213007388 */ /* 0x000fe80000000800 */
[----:B------:R0:W-:Y:S04]  /*5be70*/  STL [R1+0x20], R2 ;  /* 0x0000200201007387 */ /* 0x0001e80000100800 */
[----:B0-----:R0:W5:Y:S04]  /*5be80*/  LDL.LU R2, [R1+0x8] ;  /* 0x0000080001027983 */ /* 0x0011680000300800 */
[----:B------:R0:W5:Y:S01]  /*5be90*/  LDL.LU R60, [R1+0xc] ;  /* 0x00000c00013c7983 */ /* 0x0001620000300800 */
        /* <DEDUP_REMOVED lines=10> */
[C-C-:B------:R-:W-:Y:S01]  /*5bf40*/  FADD R27, R25.reuse, R31.reuse ;  /* 0x0000001f191b7221 */ /* 0x140fe20000000000 */
[----:B------:R-:W-:Y:S01]  /*5bf50*/  FFMA R18, R32, 0.70710676908493041992, R18 ;  /* 0x3f3504f320127823 */ /* 0x000fe20000000012 */
[----:B------:R-:W-:Y:S01]  /*5bf60*/  FADD R30, R30, -R36 ;  /* 0x800000241e1e7221 */ /* 0x000fe20000000000 */
[----:B------:R-:W-:Y:S01]  /*5bf70*/  FADD R25, -R25, R31 ;  /* 0x0000001f19197221 */ /* 0x000fe20000000100 */
[C-C-:B------:R-:W-:Y:S01]  /*5bf80*/  FADD R59, R26.reuse, -R27.reuse ;  /* 0x8000001b1a3b7221 */ /* 0x140fe20000000000 */
[----:B------:R-:W-:Y:S01]  /*5bf90*/  FADD R26, R26, R27 ;  /* 0x0000001b1a1a7221 */ /* 0x000fe20000000000 */
[----:B------:R-:W-:Y:S01]  /*5bfa0*/  FFMA R33, R18, 0.19891236722469329834, R24 ;  /* 0x3e4bafaf12217823 */ /* 0x000fe20000000018 */
[----:B------:R-:W-:Y:S01]  /*5bfb0*/  MOV R32, 0xffffffff ;  /* 0xffffffff00207802 */ /* 0x000fe20000000f00 */
[----:B------:R-:W-:Y:S01]  /*5bfc0*/  FFMA R36, R24, -0.19891236722469329834, R18 ;  /* 0xbe4bafaf18247823 */ /* 0x000fe20000000012 */
[----:B------:R-:W-:Y:S01]  /*5bfd0*/  FFMA R37, R25, -0.41421356797218322754, R30 ;  /* 0xbed413cd19257823 */ /* 0x000fe2000000001e */
[----:B------:R-:W-:Y:S01]  /*5bfe0*/  FMUL R33, R33, 1.9615705013275146484 ;  /* 0x3ffb14be21217820 */ /* 0x000fe20000400000 */
[----:B------:R-:W-:Y:S01]  /*5bff0*/  FFMA R34, R30, 0.41421356797218322754, R25 ;  /* 0x3ed413cd1e227823 */ /* 0x000fe20000000019 */
[----:B0-----:R-:W-:-:S07]  /*5c000*/  FMUL R38, R26, 1.4142135381698608398 ;  /* 0x3fb504f31a267820 */ /* 0x001fce0000400000 */
[----:B-----5:R-:W-:Y:S05]  /*5c010*/  WARPSYNC.COLLECTIVE R32, `(.L_x_13621) ;  /* 0x0000000020087348 */ /* 0x020fea0003c00000 */
[----:B------:R-:W-:Y:S01]  /*5c020*/  NOP ;  /* 0x0000000000007918 */ /* 0x000fe20000000000 */
[----:B-----5:R-:W-:Y:S05]  /*5c030*/  ENDCOLLECTIVE ;  /* 0x000000000000791b */ /* 0x020fea0003800000 */
.L_x_13621:
        /* <DEDUP_REMOVED lines=11> */
.L_x_13622:
[----:B------:R0:W-:Y:S01]  /*5c0f0*/  STS [R19+0x39c], R33 ;  /* 0x00039c2113007388 */ /* 0x0001e20000000800 */
[----:B------:R-:W-:Y:S01]  /*5c100*/  FMUL R32, R59, 1.4142135381698608398 ;  /* 0x3fb504f33b207820 */ /* 0x000fe20000400000 */
[----:B------:R-:W-:Y:S01]  /*5c110*/  FMUL R34, R34, 1.8477590084075927734 ;  /* 0x3fec835e22227820 */ /* 0x000fe20000400000 */
[C-C-:B0-----:R-:W-:Y:S01]  /*5c120*/  FADD R33, -R28.reuse, R23.reuse ;  /* 0x000000171c217221 */ /* 0x141fe20000000100 */
[----:B------:R-:W-:Y:S01]  /*5c130*/  FADD R23, R28, R23 ;  /* 0x000000171c177221 */ /* 0x000fe20000000000 */
[C-C-:B------:R-:W-:Y:S01]  /*5c140*/  FADD R28, R29.reuse, -R22.reuse ;  /* 0x800000161d1c7221 */ /* 0x140fe20000000000 */
[----:B------:R0:W-:Y:S01]  /*5c150*/  STS [R19+0x210], R32 ;  /* 0x0002102013007388 */ /* 0x0001e20000000800 */
[----:B------:R-:W-:Y:S01]  /*5c160*/  FADD R22, R29, R22 ;  /* 0x000000161d167221 */ /* 0x000fe20000000000 */
[----:B------:R-:W-:Y:S02]  /*5c170*/  FADD R29, R39, -R21 ;  /* 0x80000015271d7221 */ /* 0x000fe40000000000 */
[----:B------:R1:W-:Y:S01]  /*5c180*/  STS [R19+0x318], R34 ;  /* 0x0003182213007388 */ /* 0x0003e20000000800 */
[----:B0-----:R-:W-:Y:S01]  /*5c190*/  FMUL R32, R58, -1.6629391908645629883 ;  /* 0xbfd4db313a207820 */ /* 0x001fe20000400000 */
[----:B-1----:R-:W-:-:S04]  /*5c1a0*/  FADD R34, R28, R29 ;  /* 0x0000001d1c227221 */ /* 0x002fc80000000000 */
[----:B------:R0:W-:Y:S01]  /*5c1b0*/  STS [R19+0x294], R32 ;  /* 0x0002942013007388 */ /* 0x0001e20000000800 */
[----:B------:R-:W-:Y:S01]  /*5c1c0*/  FADD R28, R28, -R29 ;  /* 0x8000001d1c1c7221 */ /* 0x000fe20000000000 */
[----:B------:R-:W-:-:S03]  /*5c1d0*/  FADD R21, R39, R21 ;  /* 0x0000001527157221 */ /* 0x000fc60000000000 */
[C-C-:B------:R-:W-:Y:S01]  /*5c1e0*/  FFMA R29, R28.reuse, -0.70710676908493041992, R33.reuse ;  /* 0xbf3504f31c1d7823 */ /* 0x140fe20000000021 */
[----:B------:R-:W-:Y:S01]  /*5c1f0*/  FFMA R33, R28, 0.70710676908493041992, R33 ;  /* 0x3f3504f31c217823 */ /* 0x000fe20000000021 */
[C-C-:B0-----:R-:W-:Y:S01]  /*5c200*/  FADD R32, R40.reuse, -R20.reuse ;  /* 0x8000001428207221 */ /* 0x141fe20000000000 */
[----:B------:R-:W-:Y:S01]  /*5c210*/  FADD R20, R40, R20 ;  /* 0x0000001428147221 */ /* 0x000fe20000000000 */
[----:B------:R0:W-:Y:S01]  /*5c220*/  STS [R19], R38 ;  /* 0x0000002613007388 */ /* 0x0001e20000000800 */
[----:B------:R-:W-:Y:S01]  /*5c230*/  FMUL R37, R37, 1.8477590084075927734 ;  /* 0x3fec835e25257820 */ /* 0x000fe20000400000 */
[----:B------:R-:W-:Y:S01]  /*5c240*/  FMUL R35, R35, 1.6629391908645629883 ;  /* 0x3fd4db3123237820 */ /* 0x000fe20000400000 */
[C-C-:B------:R-:W-:Y:S01]  /*5c250*/  FADD R28, R20.reuse, R23.reuse ;  /* 0x00000017141c7221 */ /* 0x140fe20000000000 */
[----:B------:R-:W-:Y:S01]  /*5c260*/  FADD R20, R20, -R23 ;  /* 0x8000001714147221 */ /* 0x000fe20000000000 */
[----:B------:R-:W-:Y:S01]  /*5c270*/  FMUL R36, R36, 1.9615705013275146484 ;  /* 0x3ffb14be24247820 */ /* 0x000fe20000400000 */
[C-C-:B------:R-:W-:Y:S01]  /*5c280*/  FADD R23, R21.reuse, R22.reuse ;  /* 0x0000001615177221 */ /* 0x140fe20000000000 */
[----:B------:R-:W-:Y:S01]  /*5c290*/  FADD R21, -R21, R22 ;  /* 0x0000001615157221 */ /* 0x000fe20000000100 */
[C-C-:B0-----:R-:W-:Y:S01]  /*5c2a0*/  FFMA R38, R34.reuse, -0.70710676908493041992, R32.reuse ;  /* 0xbf3504f322267823 */ /* 0x141fe20000000020 */
[----:B------:R-:W-:Y:S01]  /*5c2b0*/  FFMA R32, R34, 0.70710676908493041992, R32 ;  /* 0x3f3504f322207823 */ /* 0x000fe20000000020 */
[----:B------:R0:W-:Y:S02]  /*5c2c0*/  STS [R19+0x108], R37 ;  /* 0x0001082513007388 */ /* 0x0001e40000000800 */
[----:B------:R-:W-:Y:S01]  /*5c2d0*/  FFMA R39, R29, 0.66817861795425415039, R38 ;  /* 0x3f2b0dc11d277823 */ /* 0x000fe20000000026 */
[----:B------:R-:W-:Y:S01]  /*5c2e0*/  FFMA R38, R38, -0.66817861795425415039, R29 ;  /* 0xbf2b0dc126267823 */ /* 0x000fe2000000001d */
[----:B------:R1:W-:Y:S01]  /*5c2f0*/  STS [R19+0x18c], R35 ;  /* 0x00018c2313007388 */ /* 0x0003e20000000800 */
[----:B------:R-:W-:-:S03]  /*5c300*/  FFMA R40, R33, -0.19891236722469329834, R32 ;  /* 0xbe4bafaf21287823 */ /* 0x000fc60000000020 */
[----:B------:R2:W-:Y:S01]  /*5c310*/  STS [R19+0x84], R36 ;  /* 0x0000842413007388 */ /* 0x0005e20000000800 */
[----:B0-----:R-:W-:Y:S01]  /*5c320*/  FFMA R37, R20, 0.41421356797218322754, R21 ;  /* 0x3ed413cd14257823 */ /* 0x001fe20000000015 */
[C-C-:B-1----:R-:W-:Y:S01]  /*5c330*/  FADD R35, R28.reuse, -R23.reuse ;  /* 0x800000171c237221 */ /* 0x142fe20000000000 */
[----:B------:R-:W-:Y:S01]  /*5c340*/  FADD R28, R28, R23 ;  /* 0x000000171c1c7221 */ /* 0x000fe20000000000 */
[----:B--2---:R-:W-:Y:S01]  /*5c350*/  FFMA R36, R32, 0.19891236722469329834, R33 ;  /* 0x3e4bafaf20247823 */ /* 0x004fe20000000021 */
[----:B------:R-:W-:Y:S01]  /*5c360*/  MOV R32, 0xffffffff ;  /* 0xffffffff00207802 */ /* 0x000fe20000000f00 */
[----:B------:R-:W-:Y:S01]  /*5c370*/  FMUL R38, R38, -1.6629391908645629883 ;  /* 0xbfd4db3126267820 */ /* 0x000fe20000400000 */
[----:B------:R-:W-:Y:S01]  /*5c380*/  FMUL R37, R37, 1.8477590084075927734 ;  /* 0x3fec835e25257820 */ /* 0x000fe20000400000 */
[----:B------:R-:W-:Y:S01]  /*5c390*/  FFMA R59, R21, -0.41421356797218322754, R20 ;  /* 0xbed413cd153b7823 */ /* 0x000fe20000000014 */
[----:B------:R-:W-:-:S07]  /*5c3a0*/  FMUL R58, R28, 1.4142135381698608398 ;  /* 0x3fb504f31c3a7820 */ /* 0x000fce0000400000 */
[----:B------:R-:W-:Y:S05]  /*5c3b0*/  WARPSYNC.COLLECTIVE R32, `(.L_x_13623) ;  /* 0x0000000020087348 */ /* 0x000fea0003c00000 */
[----:B------:R-:W-:Y:S01]  /*5c3c0*/  NOP ;  /* 0x0000000000007918 */ /* 0x000fe20000000000 */
[----:B------:R-:W-:Y:S05]  /*5c3d0*/  ENDCOLLECTIVE ;  /* 0x000000000000791b */ /* 0x000fea0003800000 */
.L_x_13623:
        /* <DEDUP_REMOVED lines=13> */
.L_x_13624:
        /* <DEDUP_REMOVED lines=10> */
[----:B------:R-:W-:Y:S02]  /*5c550*/  FADD R37, R37, -R38 ;  /* 0x8000002625257221 */ /* 0x000fe40000000000 */
[----:B------:R0:W-:Y:S01]  /*5c560*/  STS [R19+0x39c], R36 ;  /* 0x00039c2413007388 */ /* 0x0001e20000000800 */
[C-C-:B-1----:R-:W-:Y:S01]  /*5c570*/  FADD R32, R56.reuse, -R49.reuse ;  /* 0x8000003138207221 */ /* 0x142fe20000000000 */
[----:B--2---:R-:W-:Y:S01]  /*5c580*/  FADD R35, -R53, R52 ;  /* 0x0000003435237221 */ /* 0x004fe20000000100 */
[----:B------:R-:W-:Y:S01]  /*5c590*/  FADD R49, R56, R49 ;  /* 0x0000003138317221 */ /* 0x000fe20000000000 */
[----:B0-----:R-:W-:Y:S01]  /*5c5a0*/  FADD R36, R54, R51 ;  /* 0x0000003336247221 */ /* 0x001fe20000000000 */
[----:B------:R-:W-:Y:S01]  /*5c5b0*/  FFMA R54, R39, -0.70710676908493041992, R32 ;  /* 0xbf3504f327367823 */ /* 0x000fe20000000020 */
[--C-:B------:R-:W-:Y:S01]  /*5c5c0*/  FFMA R38, R37, -0.70710676908493041992, R35.reuse ;  /* 0xbf3504f325267823 */ /* 0x100fe20000000023 */
        /* <DEDUP_REMOVED lines=8> */
[----:B------:R-:W-:Y:S01]  /*5c650*/  FMUL R40, R40, 1.9615705013275146484 ;  /* 0x3ffb14be28287820 */ /* 0x000fe20000400000 */
[----:B------:R-:W-:Y:S01]  /*5c660*/  FADD R49, R49, -R52 ;  /* 0x8000003431317221 */ /* 0x000fe20000000000 */
[C---:B------:R-:W-:Y:S01]  /*5c670*/  FADD R59, R37.reuse, -R38 ;  /* 0x80000026253b7221 */ /* 0x040fe20000000000 */
[----:B------:R-:W-:Y:S01]  /*5c680*/  FADD R36, -R50, R36 ;  /* 0x0000002432247221 */ /* 0x000fe20000000100 */
[----:B------:R-:W-:Y:S01]  /*5c690*/  FADD R37, R37, R38 ;  /* 0x0000002625257221 */ /* 0x000fe20000000000 */
[----:B------:R-:W-:Y:S01]  /*5c6a0*/  FFMA R52, R35, -0.19891236722469329834, R32 ;  /* 0xbe4bafaf23347823 */ /* 0x000fe20000000020 */
[----:B------:R-:W-:Y:S01]  /*5c6b0*/  FFMA R55, R32, 0.19891236722469329834, R35 ;  /* 0x3e4bafaf20377823 */ /* 0x000fe20000000023 */
[----:B------:R-:W-:Y:S01]  /*5c6c0*/  MOV R32, 0xffffffff ;  /* 0xffffffff00207802 */ /* 0x000fe20000000f00 */
[----:B------:R0:W-:Y:S01]  /*5c6d0*/  STS [R19], R58 ;  /* 0x0000003a13007388 */ /* 0x0001e20000000800 */
[----:B------:R-:W-:Y:S01]  /*5c6e0*/  FFMA R53, R36, -0.41421356797218322754, R49 ;  /* 0xbed413cd24357823 */ /* 0x000fe20000000031 */
[----:B------:R-:W-:-:S02]  /*5c6f0*/  FFMA R56, R49, 0.41421356797218322754, R36 ;  /* 0x3ed413cd31387823 */ /* 0x000fc40000000024 */
[----:B------:R0:W-:Y:S05]  /*5c700*/  STS [R19+0x84], R40 ;  /* 0x0000842813007388 */ /* 0x0001ea0000000800 */
[----:B0-----:R-:W-:Y:S05]  /*5c710*/  WARPSYNC.COLLECTIVE R32, `(.L_x_13625) ;  /* 0x0000000020087348 */ /* 0x001fea0003c00000 */
[----:B------:R-:W-:Y:S01]  /*5c720*/  NOP ;  /* 0x0000000000007918 */ /* 0x000fe20000000000 */
[----:B0-----:R-:W-:Y:S05]  /*5c730*/  ENDCOLLECTIVE ;  /* 0x000000000000791b */ /* 0x001fea0003800000 */
.L_x_13625:
        /* <DEDUP_REMOVED lines=12> */
.L_x_13626:
        /* <DEDUP_REMOVED lines=9> */
[----:B------:R-:W-:Y:S01]  /*5c890*/  FADD R42, R47, R42 ;  /* 0x0000002a2f2a7221 */ /* 0x000fe20000000000 */
[----:B------:R-:W-:-:S02]  /*5c8a0*/  FMUL R51, R51, 1.6629391908645629883 ;  /* 0x3fd4db3133337820 */ /* 0x000fc40000400000 */
[C-C-:B------:R-:W-:Y:S01]  /*5c8b0*/  FADD R47, R45.reuse, R46.reuse ;  /* 0x0000002e2d2f7221 */ /* 0x140fe20000000000 */
[----:B------:R-:W-:Y:S01]  /*5c8c0*/  FADD R45, R45, -R46 ;  /* 0x8000002e2d2d7221 */ /* 0x000fe20000000000 */
[----:B------:R-:W-:Y:S01]  /*5c8d0*/  FMUL R56, R56, 1.8477590084075927734 ;  /* 0x3fec835e38387820 */ /* 0x000fe20000400000 */
[----:B------:R0:W-:Y:S02]  /*5c8e0*/  STS [R19+0x18c], R51 ;  /* 0x00018c3313007388 */ /* 0x0001e40000000800 */
[C-C-:B------:R-:W-:Y:S01]  /*5c8f0*/  FFMA R46, R45.reuse, -0.70710676908493041992, R48.reuse ;  /* 0xbf3504f32d2e7823 */ /* 0x140fe20000000030 */
[----:B------:R-:W-:Y:S01]  /*5c900*/  FFMA R48, R45, 0.70710676908493041992, R48 ;  /* 0x3f3504f32d307823 */ /* 0x000fe20000000030 */
[----:B------:R-:W-:Y:S01]  /*5c910*/  FMUL R52, R52, 1.9615705013275146484 ;  /* 0x3ffb14be34347820 */ /* 0x000fe20000400000 */
[----:B------:R1:W-:Y:S01]  /*5c920*/  STS [R19+0x318], R56 ;  /* 0x0003183813007388 */ /* 0x0003e20000000800 */
[C-C-:B------:R-:W-:Y:S01]  /*5c930*/  FADD R45, R41.reuse, R44.reuse ;  /* 0x0000002c292d7221 */ /* 0x140fe20000000000 */
[----:B0-----:R-:W-:Y:S01]  /*5c940*/  FADD R51, R41, -R44 ;  /* 0x8000002c29337221 */ /* 0x001fe20000000000 */
[----:B------:R-:W-:Y:S01]  /*5c950*/  FADD R41, R42, R43 ;  /* 0x0000002b2a297221 */ /* 0x000fe20000000000 */
[----:B------:R0:W-:Y:S01]  /*5c960*/  STS [R19], R58 ;  /* 0x0000003a13007388 */ /* 0x0001e20000000800 */
[C-C-:B-1----:R-:W-:Y:S01]  /*5c970*/  FFMA R56, R47.reuse, -0.70710676908493041992, R32.reuse ;  /* 0xbf3504f32f387823 */ /* 0x142fe20000000020 */
[----:B------:R-:W-:Y:S01]  /*5c980*/  FFMA R32, R47, 0.70710676908493041992, R32 ;  /* 0x3f3504f32f207823 */ /* 0x000fe20000000020 */
[----:B------:R-:W-:Y:S01]  /*5c990*/  FMUL R55, R55, 1.9615705013275146484 ;  /* 0x3ffb14be37377820 */ /* 0x000fe20000400000 */
[----:B------:R1:W-:Y:S01]  /*5c9a0*/  STS [R19+0x84], R52 ;  /* 0x0000843413007388 */ /* 0x0003e20000000800 */
[----:B------:R-:W-:Y:S01]  /*5c9b0*/  FMUL R53, R53, 1.8477590084075927734 ;  /* 0x3fec835e35357820 */ /* 0x000fe20000400000 */
[----:B------:R-:W-:Y:S01]  /*5c9c0*/  FMUL R54, R54, -1.6629391908645629883 ;  /* 0xbfd4db3136367820 */ /* 0x000fe20000400000 */
[----:B------:R-:W-:Y:S01]  /*5c9d0*/  FFMA R59, R48, -0.19891236722469329834, R32 ;  /* 0xbe4bafaf303b7823 */ /* 0x000fe20000000020 */
[C-C-:B0-----:R-:W-:Y:S01]  /*5c9e0*/  FADD R58, R45.reuse, -R41.reuse ;  /* 0x800000292d3a7221 */ /* 0x141fe20000000000 */
[----:B------:R-:W-:Y:S01]  /*5c9f0*/  FADD R41, R45, R41 ;  /* 0x000000292d297221 */ /* 0x000fe20000000000 */
[----:B------:R0:W-:Y:S01]  /*5ca00*/  STS [R19+0x39c], R55 ;  /* 0x00039c3713007388 */ /* 0x0001e20000000800 */
[----:B-1----:R-:W-:Y:S01]  /*5ca10*/  FFMA R52, R32, 0.19891236722469329834, R48 ;  /* 0x3e4bafaf20347823 */ /* 0x002fe20000000030 */
[----:B------:R-:W-:-:S02]  /*5ca20*/  MOV R32, 0xffffffff ;  /* 0xffffffff00207802 */ /* 0x000fc40000000f00 */
[----:B------:R1:W-:Y:S04]  /*5ca30*/  STS [R19+0x108], R53 ;  /* 0x0001083513007388 */ /* 0x0003e80000000800 */
[----:B------:R1:W-:Y:S01]  /*5ca40*/  STS [R19+0x294], R54 ;  /* 0x0002943613007388 */ /* 0x0003e20000000800 */
[----:B0-----:R-:W-:Y:S01]  /*5ca50*/  FFMA R55, R46, 0.66817861795425415039, R56 ;  /* 0x3f2b0dc12e377823 */ /* 0x001fe20000000038 */
[----:B------:R-:W-:-:S07]  /*5ca60*/  FFMA R56, R56, -0.66817861795425415039, R46 ;  /* 0xbf2b0dc138387823 */ /* 0x000fce000000002e */
[----:B-1----:R-:W-:Y:S05]  /*5ca70*/  WARPSYNC.COLLECTIVE R32, `(.L_x_13627) ;  /* 0x0000000020087348 */ /* 0x002fea0003c00000 */
[----:B------:R-:W-:Y:S01]  /*5ca80*/  NOP ;  /* 0x0000000000007918 */ /* 0x000fe20000000000 */
[----:B-1----:R-:W-:Y:S05]  /*5ca90*/  ENDCOLLECTIVE ;  /* 0x000000000000791b */ /* 0x002fea0003800000 */
.L_x_13627:
        /* <DEDUP_REMOVED lines=13> */
.L_x_13628:
[----:B------:R-:W2:Y:S01]  /*5cb70*/  LDL.LU R32, [R1+0x4] ;  /* 0x0000040001207983 */ /* 0x000ea20000300800 */
[----:B------:R-:W-:Y:S01]  /*5cb80*/  FFMA R61, R53, -0.41421356797218322754, R51 ;  /* 0xbed413cd353d7823 */ /* 0x000fe20000000033 */
[----:B------:R-:W-:Y:S01]  /*5cb90*/  FFMA R51, R51, 0.41421356797218322754, R53 ;  /* 0x3ed413cd33337823 */ /* 0x000fe20000000035 */
[----:B------:R-:W-:-:S03]  /*5cba0*/  FMUL R52, R52, 1.9615705013275146484 ;  /* 0x3ffb14be34347820 */ /* 0x000fc60000400000 */
[----:B------:R-:W-:Y:S01]  /*5cbb0*/  FMUL R51, R51, 1.8477590084075927734 ;  /* 0x3fec835e33337820 */ /* 0x000fe20000400000 */
[----:B------:R-:W-:Y:S01]  /*5cbc0*/  FMUL R58, R58, 1.4142135381698608398 ;  /* 0x3fb504f33a3a7820 */ /* 0x000fe20000400000 */
[----:B------:R0:W-:Y:S01]  /*5cbd0*/  STS [R19+0x39c], R52 ;  /* 0x00039c3413007388 */ /* 0x0001e20000000800 */
[----:B------:R-:W-:-:S03]  /*5cbe0*/  FMUL R55, R55, 1.6629391908645629883 ;  /* 0x3fd4db3137377820 */ /* 0x000fc60000400000 */
[----:B------:R1:W-:Y:S01]  /*5cbf0*/  STS [R19+0x318], R51 ;  /* 0x0003183313007388 */ /* 0x0003e20000000800 */
[----:B0-----:R-:W-:-:S03]  /*5cc00*/  FADD R52, R5, -R14 ;  /* 0x8000000e05347221 */ /* 0x001fc60000000000 */
[----:B------:R-:W-:Y:S01]  /*5cc10*/  STS [R19], R54 ;  /* 0x0000003613007388 */ /* 0x000fe20000000800 */
[----:B-1----:R-:W-:-:S03]  /*5cc20*/  FADD R51, R3, -R4 ;  /* 0x8000000403337221 */ /* 0x002fc60000000000 */
[----:B------:R0:W-:Y:S04]  /*5cc30*/  STS [R19+0x210], R58 ;  /* 0x0002103a13007388 */ /* 0x0001e80000000800 */
[----:B------:R1:W-:Y:S01]  /*5cc40*/  STS [R19+0x18c], R55 ;  /* 0x00018c3713007388 */ /* 0x0003e20000000800 */
[C-C-:B0-----:R-:W-:Y:S01]  /*5cc50*/  FADD R58, R52.reuse, R51.reuse ;  /* 0x00000033343a7221 */ /* 0x141fe20000000000 */
[----:B------:R-:W-:Y:S01]  /*5cc60*/  FADD R52, R52, -R51 ;  /* 0x8000003334347221 */ /* 0x000fe20000000000 */
[----:B-1----:R-:W-:Y:S01]  /*5cc70*/  FMUL R55, R56, -1.6629391908645629883 ;  /* 0xbfd4db3138377820 */ /* 0x002fe20000400000 */
[----:B------:R-:W-:Y:S01]  /*5cc80*/  FADD R53, R60, R2 ;  /* 0x000000023c357221 */ /* 0x000fe20000000000 */
[----:B------:R-:W-:-:S03]  /*5cc90*/  FADD R56, R3, R4 ;  /* 0x0000000403387221 */ /* 0x000fc60000000000 */
[----:B------:R0:W-:Y:S01]  /*5cca0*/  STS [R19+0x294], R55 ;  /* 0x0002943713007388 */ /* 0x0001e20000000800 */
[----:B------:R-:W-:Y:S01]  /*5ccb0*/  FMUL R59, R59, 1.9615705013275146484 ;  /* 0x3ffb14be3b3b7820 */ /* 0x000fe20000400000 */
[----:B0-----:R-:W-:Y:S01]  /*5ccc0*/  FADD R55, R5, R14 ;  /* 0x0000000e05377221 */ /* 0x001fe20000000000 */
[----:B------:R-:W-:-:S03]  /*5ccd0*/  FMUL R61, R61, 1.8477590084075927734 ;  /* 0x3fec835e3d3d7820 */ /* 0x000fc60000400000 */
[----:B------:R0:W-:Y:S01]  /*5cce0*/  STS [R19+0x84], R59 ;  /* 0x0000843b13007388 */ /* 0x0001e20000000800 */
[----:B------:R-:W-:-:S03]  /*5ccf0*/  FADD R4, -R56, R55 ;  /* 0x0000003738047221 */ /* 0x000fc60000000100 */
        /* <DEDUP_REMOVED lines=21> */
.L_x_13629:
        /* <DEDUP_REMOVED lines=11> */
.L_x_13630:
[----:B------:R-:W-:Y:S02]  /*5cf00*/  FMUL R32, R2, 1.4142135381698608398 ;  /* 0x3fb504f302207820 */ /* 0x000fe40000400000 */
[----:B------:R0:W5:Y:S01]  /*5cf10*/  LDL.LU R2, [R1+0x11c] ;  /* 0x00011c0001027983 */ /* 0x0001620000300800 */
[----:B------:R-:W-:-:S03]  /*5cf20*/  FMUL R53, R53, 1.9615705013275146484 ;  /* 0x3ffb14be35357820 */ /* 0x000fc60000400000 */
[----:B------:R1:W-:Y:S01]  /*5cf30*/  STS [R19+0x210], R32 ;  /* 0x0002102013007388 */ /* 0x0003e20000000800 */
[----:B------:R-:W-:Y:S01]  /*5cf40*/  FMUL R51, R51, 1.4142135381698608398 ;  /* 0x3fb504f333337820 */ /* 0x000fe20000400000 */
[----:B------:R-:W-:Y:S02]  /*5cf50*/  FMUL R52, R52, 1.6629391908645629883 ;  /* 0x3fd4db3134347820 */ /* 0x000fe40000400000 */
[----:B------:R2:W-:Y:S01]  /*5cf60*/  STS [R19+0x84], R53 ;  /* 0x0000843513007388 */ /* 0x0005e20000000800 */
[----:B-1----:R-:W-:-:S03]  /*5cf70*/  FFMA R32, R3, 0.41421356797218322754, R4 ;  /* 0x3ed413cd03207823 */ /* 0x002fc60000000004 */
[----:B------:R1:W-:Y:S01]  /*5cf80*/  STS [R19], R51 ;  /* 0x0000003313007388 */ /* 0x0003e20000000800 */
[----:B--2---:R-:W-:Y:S01]  /*5cf90*/  FFMA R53, R4, -0.41421356797218322754, R3 ;  /* 0xbed413cd04357823 */ /* 0x004fe20000000003 */
[----:B------:R-:W-:Y:S02]  /*5cfa0*/  FMUL R32, R32, 1.8477590084075927734 ;  /* 0x3fec835e20207820 */ /* 0x000fe40000400000 */
[----:B------:R2:W-:Y:S01]  /*5cfb0*/  STS [R19+0x18c], R52 ;  /* 0x00018c3413007388 */ /* 0x0005e20000000800 */
[----:B------:R-:W-:-:S03]  /*5cfc0*/  FMUL R53, R53, 1.8477590084075927734 ;  /* 0x3fec835e35357820 */ /* 0x000fc60000400000 */
[----:B------:R3:W-:Y:S01]  /*5cfd0*/  STS [R19+0x318], R32 ;  /* 0x0003182013007388 */ /* 0x0007e20000000800 */
[----:B-1----:R-:W-:Y:S01]  /*5cfe0*/  FMUL R51, R14, -1.6629391908645629883 ;  /* 0xbfd4db310e337820 */ /* 0x002fe20000400000 */
[----:B--2---:R-:W-:-:S04]  /*5cff0*/  FMUL R52, R5, 1.9615705013275146484 ;  /* 0x3ffb14be05347820 */ /* 0x004fc80000400000 */
[----:B------:R0:W-:Y:S01]  /*5d000*/  STS [R19+0x294], R51 ;  /* 0x0002943313007388 */ /* 0x0001e20000000800 */
[----:B---3--:R-:W-:-:S03]  /*5d010*/  MOV R32, 0xffffffff ;  /* 0xffffffff00207802 */ /* 0x008fc60000000f00 */
[----:B------:R0:W-:Y:S04]  /*5d020*/  STS [R19+0x39c], R52 ;  /* 0x00039c3413007388 */ /* 0x0001e80000000800 */
[----:B------:R0:W-:Y:S02]  /*5d030*/  STS [R19+0x108], R53 ;  /* 0x0001083513007388 */ /* 0x0001e40000000800 */
[----:B0----5:R-:W-:Y:S05]  /*5d040*/  WARPSYNC.COLLECTIVE R32, `(.L_x_13631) ;  /* 0x0000000020087348 */ /* 0x021fea0003c00000 */
[----:B------:R-:W-:Y:S01]  /*5d050*/  NOP ;  /* 0x0000000000007918 */ /* 0x000fe20000000000 */
[----:B0----5:R-:W-:Y:S05]  /*5d060*/  ENDCOLLECTIVE ;  /* 0x000000000000791b */ /* 0x021fea0003800000 */
.L_x_13631:
[----:B------:R-:W0:Y:S01]  /*5d070*/  LDS R51, [R17] ;  /* 0x0000000011337984 */ /* 0x000e220000000800 */
[----:B------:R-:W1:Y:S01]  /*5d080*/  LDCU UR4, c[0x0][0x39c] ;  /* 0x00007380ff0477ac */ /* 0x000e620008000800 */
[C-C-:B------:R-:W-:Y:S01]  /*5d090*/  FADD R32, -R34.reuse, R50.reuse ;  /* 0x0000003222207221 */ /* 0x140fe20000000100 */
[----:B------:R-:W-:Y:S01]  /*5d0a0*/  FADD R34, R34, R50 ;  /* 0x0000003222227221 */ /* 0x000fe20000000000 */
[C-C-:B------:R-:W-:Y:S01]  /*5d0b0*/  FADD R50, R31.reuse, -R41.reuse ;  /* 0x800000291f327221 */ /* 0x140fe20000000000 */
[----:B------:R-:W-:Y:S01]  /*5d0c0*/  FADD R31, R31, R41 ;  /* 0x000000291f1f7221 */ /* 0x000fe20000000000 */
[--C-:B------:R-:W-:Y:S01]  /*5d0d0*/  FADD R41, R16, -R54.reuse ;  /* 0x8000003610297221 */ /* 0x100fe20000000000 */
        /* <DEDUP_REMOVED lines=70> */
[----:B------:R-:W-:-:S03]  /*5d540*/  FFMA R32, R50, 0.70710676908493041992, R32 ;  /* 0x3f3504f332207823 */ /* 0x000fc60000000020 */
[----:B------:R-:W-:Y:S01]  /*5d550*/  FFMA R14, R19, 0.66817861795425415039, R41 ;  /* 0x3f2b0dc1130e7823 */ /* 0x000fe20000000029 */
[----:B------:R-:W-:Y:S01]  /*5d560*/  FFMA R5, R41, -0.66817861795425415039, R19 ;  /* 0xbf2b0dc129057823 */ /* 0x000fe20000000013 */
[----:B------:R-:W-:Y:S01]  /*5d570*/  FADD R19, R51, R34 ;  /* 0x0000002233137221 */ /* 0x000fe20000000000 */
[C-C-:B------:R-:W-:Y:S01]  /*5d580*/  FADD R41, R16.reuse, R31.reuse ;  /* 0x0000001f10297221 */ /* 0x140fe20000000000 */
[----:B------:R-:W-:Y:S01]  /*5d590*/  FADD R31, -R16, R31 ;  /* 0x0000001f101f7221 */ /* 0x000fe20000000100 */
[----:B------:R-:W-:Y:S02]  /*5d5a0*/  FFMA R4, R52, 0.19891236722469329834, R32 ;  /* 0x3e4bafaf34047823 */ /* 0x000fe40000000020 */
[C-C-:B------:R-:W-:Y:S01]  /*5d5b0*/  FADD R3, R19.reuse, -R41.reuse ;  /* 0x8000002913037221 */ /* 0x140fe20000000000 */
[----:B------:R-:W-:Y:S01]  /*5d5c0*/  FADD R16, R19, R41 ;  /* 0x0000002913107221 */ /* 0x000fe20000000000 */
[----:B------:R-:W-:Y:S02]  /*5d5d0*/  FFMA R19, R32, -0.19891236722469329834, R52 ;  /* 0xbe4bafaf20137823 */ /* 0x000fe40000000034 */
[----:B------:R-:W1:Y:S01]  /*5d5e0*/  LDS R32, [R17+0x4] ;  /* 0x0000040011207984 */ /* 0x000e620000000800 */
[----:B------:R-:W-:Y:S01]  /*5d5f0*/  FADD R34, R51, -R34 ;  /* 0x8000002233227221 */ /* 0x000fe20000000000 */
[----:B------:R-:W-:-:S03]  /*5d600*/  FADD R41, R15, -R55 ;  /* 0x800000370f297221 */ /* 0x000fc60000000000 */
[----:B------:R-:W-:Y:S01]  /*5d610*/  FFMA R51, R31, -0.41421356797218322754, R34 ;  /* 0xbed413cd1f337823 */ /* 0x000fe20000000022 */
[----:B------:R-:W-:Y:S01]  /*5d620*/  FFMA R2, R34, 0.41421356797218322754, R31 ;  /* 0x3ed413cd22027823 */ /* 0x000fe2000000001f */
[C-C-:B------:R-:W-:Y:S01]  /*5d630*/  FADD R34, R30.reuse, -R42.reuse ;  /* 0x8000002a1e227221 */ /* 0x140fe20000000000 */
[----:B------:R-:W-:-:S03]  /*5d640*/  FADD R30, R30, R42 ;  /* 0x0000002a1e1e7221 */ /* 0x000fc60000000000 */
[C-C-:B------:R-:W-:Y:S01]  /*5d650*/  FADD R42, R34.reuse, R41.reuse ;  /* 0x00000029222a7221 */ /* 0x140fe20000000000 */
[----:B------:R-:W-:Y:S01]  /*5d660*/  FADD R41, R34, -R41 ;  /* 0x8000002922297221 */ /* 0x000fe20000000000 */
[----:B------:R-:W-:Y:S04]  /*5d670*/  STL [R1+0x114], R5 ;  /* 0x0001140501007387 */ /* 0x000fe80000100800 */
[----:B------:R-:W-:Y:S04]  /*5d680*/  STL [R1+0x10c], R4 ;  /* 0x00010c0401007387 */ /* 0x000fe80000100800 */
[----:B------:R2:W-:Y:S01]  /*5d690*/  STL [R1+0x110], R2 ;  /* 0x0001100201007387 */ /* 0x0005e20000100800 */
[C-C-:B-1----:R-:W-:Y:S01]  /*5d6a0*/  FADD R31, R9.reuse, -R32.reuse ;  /* 0x80000020091f7221 */ /* 0x142fe20000000000 */
[----:B------:R-:W-:Y:S01]  /*5d6b0*/  FADD R9, R9, R32 ;  /* 0x0000002009097221 */ /* 0x000fe20000000000 */
[----:B------:R-:W-:-:S02]  /*5d6c0*/  FADD R32, -R33, R49 ;  /* 0x0000003121207221 */ /* 0x000fc40000000100 */
[C-C-:B------:R-:W-:Y:S01]  /*5d6d0*/  FFMA R34, R42.reuse, -0.70710676908493041992, R31.reuse ;  /* 0xbf3504f32a227823 */ /* 0x140fe2000000001f */
[----:B------:R-:W-:Y:S01]  /*5d6e0*/  FFMA R31, R42, 0.70710676908493041992, R31 ;  /* 0x3f3504f32a1f7823 */ /* 0x000fe2000000001f */
[----:B------:R-:W-:-:S04]  /*5d6f0*/  FFMA R42, R41, -0.70710676908493041992, R32 ;  /* 0xbf3504f3292a7823 */ /* 0x000fc80000000020 */
[----:B--2---:R-:W-:-:S05]  /*5d700*/  FFMA R2, R34, -0.66817861795425415039, R42 ;  /* 0xbf2b0dc122027823 */ /* 0x004fca000000002a */
[----:B------:R1:W-:Y:S04]  /*5d710*/  STL [R1+0x48], R2 ;  /* 0x0000480201007387 */ /* 0x0003e80000100800 */
[----:B------:R-:W2:Y:S01]  /*5d720*/  LDL.LU R50, [R1+0x24] ;  /* 0x0000240001327983 */ /* 0x000ea20000300800 */
[----:B------:R-:W-:Y:S01]  /*5d730*/  FADD R33, R33, R49 ;  /* 0x0000003121217221 */ /* 0x000fe20000000000 */
[----:B------:R-:W-:Y:S01]  /*5d740*/  FFMA R32, R41, 0.70710676908493041992, R32 ;  /* 0x3f3504f329207823 */ /* 0x000fe20000000020 */
[----:B------:R-:W-:Y:S01]  /*5d750*/  FADD R15, R15, R55 ;  /* 0x000000370f0f7221 */ /* 0x000fe20000000000 */
[----:B------:R-:W-:Y:S01]  /*5d760*/  FFMA R53, R42, 0.66817861795425415039, R34 ;  /* 0x3f2b0dc12a357823 */ /* 0x000fe20000000022 */
[C-C-:B------:R-:W-:Y:S01]  /*5d770*/  FADD R34, R9.reuse, R33.reuse ;  /* 0x0000002109227221 */ /* 0x140fe20000000000 */
[----:B------:R-:W-:Y:S01]  /*5d780*/  FADD R9, R9, -R33 ;  /* 0x8000002109097221 */ /* 0x000fe20000000000 */
[----:B-1----:R-:W-:Y:S01]  /*5d790*/  FFMA R2, R31, 0.19891236722469329834, R32 ;  /* 0x3e4bafaf1f027823 */ /* 0x002fe20000000020 */
[C-C-:B------:R-:W-:Y:S01]  /*5d7a0*/  FADD R33, R15.reuse, R30.reuse ;  /* 0x0000001e0f217221 */ /* 0x140fe20000000000 */
[----:B------:R-:W-:-:S03]  /*5d7b0*/  FADD R30, -R15, R30 ;  /* 0x0000001e0f1e7221 */ /* 0x000fc60000000100 */
[----:B------:R1:W-:Y:S02]  /*5d7c0*/  STL [R1+0x64], R2 ;  /* 0x0000640201007387 */ /* 0x0003e40000100800 */
[----:B-1----:R-:W-:-:S05]  /*5d7d0*/  FFMA R2, R9, 0.41421356797218322754, R30 ;  /* 0x3ed413cd09027823 */ /* 0x002fca000000001e */
[----:B------:R-:W-:Y:S04]  /*5d7e0*/  STL [R1+0x4c], R2 ;  /* 0x00004c0201007387 */ /* 0x000fe80000100800 */
[----:B------:R-:W3:Y:S01]  /*5d7f0*/  LDL.LU R52, [R1+0x38] ;  /* 0x0000380001347983 */ /* 0x000ee20000300800 */
[C-C-:B------:R-:W-:Y:S01]  /*5d800*/  FADD R5, R34.reuse, -R33.reuse ;  /* 0x8000002122057221 */ /* 0x140fe20000000000 */
[----:B------:R-:W-:Y:S01]  /*5d810*/  FADD R15, R34, R33 ;  /* 0x00000021220f7221 */ /* 0x000fe20000000000 */
[----:B------:R-:W-:Y:S01]  /*5d820*/  FFMA R33, R32, -0.19891236722469329834, R31 ;  /* 0xbe4bafaf20217823 */ /* 0x000fe2000000001f */
[----:B------:R-:W-:Y:S02]  /*5d830*/  FFMA R32, R30, -0.41421356797218322754, R9 ;  /* 0xbed413cd1e207823 */ /* 0x000fe40000000009 */
[----:B------:R-:W1:Y:S01]  /*5d840*/  LDS R30, [R17+0x8] ;  /* 0x00000800111e7984 */ /* 0x000e620000000800 */
[--C-:B------:R-:W-:Y:S01]  /*5d850*/  FADD R31, R27, -R43.reuse ;  /* 0x8000002b1b1f7221 */ /* 0x100fe20000000000 */
[--C-:B------:R-:W-:Y:S01]  /*5d860*/  FADD R34, R13, -R56.reuse ;  /* 0x800000380d227221 */ /* 0x100fe20000000000 */
[----:B------:R-:W-:Y:S01]  /*5d870*/  FADD R27, R27, R43 ;  /* 0x0000002b1b1b7221 */ /* 0x000fe20000000000 */
[----:B------:R-:W-:Y:S01]  /*5d880*/  FADD R13, R13, R56 ;  /* 0x000000380d0d7221 */ /* 0x000fe20000000000 */
[C-C-:B-1----:R-:W-:Y:S01]  /*5d890*/  FADD R9, R8.reuse, -R30.reuse ;  /* 0x8000001e08097221 */ /* 0x142fe20000000000 */
[----:B------:R-:W-:Y:S01]  /*5d8a0*/  FADD R8, R8, R30 ;  /* 0x0000001e08087221 */ /* 0x000fe20000000000 */
[C-C-:B------:R-:W-:Y:S01]  /*5d8b0*/  FADD R30, -R29.reuse, R40.reuse ;  /* 0x000000281d1e7221 */ /* 0x140fe20000000100 */
        /* <DEDUP_REMOVED lines=11> */
[----:B------:R-:W-:Y:S01]  /*5d970*/  FADD R29, R13, R27 ;  /* 0x0000001b0d1d7221 */ /* 0x000fe20000000000 */
[----:B------:R-:W-:Y:S01]  /*5d980*/  FFMA R4, R9, 0.19891236722469329834, R31 ;  /* 0x3e4bafaf09047823 */ /* 0x000fe2000000001f */
[----:B------:R-:W-:Y:S02]  /*5d990*/  FADD R13, -R13, R27 ;  /* 0x0000001b0d0d7221 */ /* 0x000fe40000000100 */
[C-C-:B------:R-:W-:Y:S01]  /*5d9a0*/  FADD R54, R34.reuse, -R29.reuse ;  /* 0x8000001d22367221 */ /* 0x140fe20000000000 */
[----:B------:R-:W-:Y:S01]  /*5d9b0*/  FADD R34, R34, R29 ;  /* 0x0000001d22227221 */ /* 0x000fe20000000000 */
[----:B------:R-:W-:Y:S01]  /*5d9c0*/  FFMA R29, R31, -0.19891236722469329834, R9 ;  /* 0xbe4bafaf1f1d7823 */ /* 0x000fe20000000009 */
[----:B------:R1:W-:Y:S01]  /*5d9d0*/  STL [R1+0x5c], R4 ;  /* 0x00005c0401007387 */ /* 0x0003e20000100800 */
[----:B------:R-:W-:Y:S01]  /*5d9e0*/  FFMA R9, R13, -0.41421356797218322754, R8 ;  /* 0xbed413cd0d097823 */ /* 0x000fe20000000008 */
[----:B-1----:R-:W-:-:S02]  /*5d9f0*/  FFMA R4, R8, 0.41421356797218322754, R13 ;  /* 0x3ed413cd08047823 */ /* 0x002fc4000000000d */
[----:B------:R-:W2:Y:S01]  /*5da00*/  LDS R13, [R17+0xc] ;  /* 0x00000c00110d7984 */ /* 0x000ea20000000800 */
[C-C-:B------:R-:W-:Y:S01]  /*5da10*/  FADD R27, -R28.reuse, R39.reuse ;  /* 0x000000271c1b7221 */ /* 0x140fe20000000100 */
[----:B------:R-:W-:Y:S01]  /*5da20*/  FADD R28, R28, R39 ;  /* 0x000000271c1c7221 */ /* 0x000fe20000000000 */
[--C-:B------:R-:W-:Y:S01]  /*5da30*/  FADD R31, R26, -R44.reuse ;  /* 0x8000002c1a1f7221 */ /* 0x100fe20000000000 */
[C-C-:B------:R-:W-:Y:S01]  /*5da40*/  FADD R39, R12.reuse, -R57.reuse ;  /* 0x800000390c277221 */ /* 0x140fe20000000000 */
[----:B------:R-:W-:Y:S01]  /*5da50*/  FADD R57, R12, R57 ;  /* 0x000000390c397221 */ /* 0x000fe20000000000 */
[----:B------:R1:W-:Y:S02]  /*5da60*/  STL [R1+0x40], R4 ;  /* 0x0000400401007387 */ /* 0x0003e40000100800 */
[C-C-:B------:R-:W-:Y:S01]  /*5da70*/  FADD R12, R31.reuse, R39.reuse ;  /* 0x000000271f0c7221 */ /* 0x140fe20000000000 */
[----:B------:R-:W-:Y:S01]  /*5da80*/  FADD R31, R31, -R39 ;  /* 0x800000271f1f7221 */ /* 0x000fe20000000000 */
[----:B------:R-:W-:Y:S01]  /*5da90*/  FADD R26, R26, R44 ;  /* 0x0000002c1a1a7221 */ /* 0x000fe20000000000 */
[C-C-:B--2---:R-:W-:Y:S01]  /*5daa0*/  FADD R8, R50.reuse, -R13.reuse ;  /* 0x8000000d32087221 */ /* 0x144fe20000000000 */
[----:B------:R-:W-:-:S02]  /*5dab0*/  FADD R13, R50, R13 ;  /* 0x0000000d320d7221 */ /* 0x000fc40000000000 */
[----:B------:R-:W2:Y:S01]  /*5dac0*/  LDL.LU R50, [R1+0x50] ;  /* 0x0000500001327983 */ /* 0x000ea20000300800 */
[C-C-:B------:R-:W-:Y:S01]  /*5dad0*/  FFMA R39, R12.reuse, -0.70710676908493041992, R8.reuse ;  /* 0xbf3504f30c277823 */ /* 0x140fe20000000008 */
[----:B------:R-:W-:Y:S01]  /*5dae0*/  FFMA R12, R12, 0.70710676908493041992, R8 ;  /* 0x3f3504f30c0c7823 */ /* 0x000fe20000000008 */
[C-C-:B------:R-:W-:Y:S01]  /*5daf0*/  FFMA R8, R31.reuse, -0.70710676908493041992, R27.reuse ;  /* 0xbf3504f31f087823 */ /* 0x140fe2000000001b */
[----:B------:R-:W-:-:S03]  /*5db00*/  FFMA R27, R31, 0.70710676908493041992, R27 ;  /* 0x3f3504f31f1b7823 */ /* 0x000fc6000000001b */
[----:B------:R-:W-:Y:S01]  /*5db10*/  FFMA R31, R8, 0.66817861795425415039, R39 ;  /* 0x3f2b0dc1081f7823 */ /* 0x000fe20000000027 */
[----:B------:R-:W-:Y:S01]  /*5db20*/  FFMA R55, R39, -0.66817861795425415039, R8 ;  /* 0xbf2b0dc127377823 */ /* 0x000fe20000000008 */
[----:B------:R-:W-:Y:S01]  /*5db30*/  FFMA R39, R27, -0.19891236722469329834, R12 ;  /* 0xbe4bafaf1b277823 */ /* 0x000fe2000000000c */
[----:B-1----:R-:W-:Y:S02]  /*5db40*/  FFMA R4, R12, 0.19891236722469329834, R27 ;  /* 0x3e4bafaf0c047823 */ /* 0x002fe4000000001b */
[----:B------:R-:W3:Y:S01]  /*5db50*/  LDS R12, [R17+0x10] ;  /* 0x00001000110c7984 */ /* 0x000ee20000000800 */
[C-C-:B------:R-:W-:Y:S01]  /*5db60*/  FADD R8, R13.reuse, R28.reuse ;  /* 0x0000001c0d087221 */ /* 0x140fe20000000000 */
[----:B------:R-:W-:Y:S01]  /*5db70*/  FADD R13, R13, -R28 ;  /* 0x8000001c0d0d7221 */ /* 0x000fe20000000000 */
[----:B------:R-:W-:Y:S01]  /*5db80*/  FADD R28, R57, R26 ;  /* 0x0000001a391c7221 */ /* 0x000fe20000000000 */
[----:B------:R-:W-:Y:S01]  /*5db90*/  FADD R27, -R23, R38 ;  /* 0x00000026171b7221 */ /* 0x000fe20000000100 */
[----:B------:R-:W-:Y:S01]  /*5dba0*/  FADD R57, -R57, R26 ;  /* 0x0000001a39397221 */ /* 0x000fe20000000100 */
[----:B------:R-:W-:Y:S01]  /*5dbb0*/  FADD R23, R23, R38 ;  /* 0x0000002617177221 */ /* 0x000fe20000000000 */
[C-C-:B------:R-:W-:Y:S01]  /*5dbc0*/  FADD R40, R8.reuse, -R28.reuse ;  /* 0x8000001c08287221 */ /* 0x140fe20000000000 */
[----:B------:R-:W-:Y:S01]  /*5dbd0*/  FADD R8, R8, R28 ;  /* 0x0000001c08087221 */ /* 0x000fe20000000000 */
[----:B------:R-:W-:Y:S01]  /*5dbe0*/  FADD R28, R25, -R45 ;  /* 0x8000002d191c7221 */ /* 0x000fe20000000000 */
[----:B------:R-:W-:Y:S01]  /*5dbf0*/  FADD R38, R11, -R58 ;  /* 0x8000003a0b267221 */ /* 0x000fe20000000000 */
[----:B------:R1:W-:Y:S01]  /*5dc00*/  STL [R1+0x44], R4 ;  /* 0x0000440401007387 */ /* 0x0003e20000100800 */
[----:B------:R-:W-:-:S02]  /*5dc10*/  FFMA R26, R57, -0.41421356797218322754, R13 ;  /* 0xbed413cd391a7823 */ /* 0x000fc4000000000d */
[C-C-:B------:R-:W-:Y:S01]  /*5dc20*/  FADD R41, R28.reuse, R38.reuse ;  /* 0x000000261c297221 */ /* 0x140fe20000000000 */
[----:B------:R-:W-:Y:S01]  /*5dc30*/  FADD R38, R28, -R38 ;  /* 0x800000261c267221 */ /* 0x000fe20000000000 */
[----:B-1----:R-:W-:-:S05]  /*5dc40*/  FFMA R4, R13, 0.41421356797218322754, R57 ;  /* 0x3ed413cd0d047823 */ /* 0x002fca0000000039 */
[----:B------:R1:W-:Y:S04]  /*5dc50*/  STL [R1+0x34], R4 ;  /* 0x0000340401007387 */ /* 0x0003e80000100800 */
[----:B------:R-:W4:Y:S01]  /*5dc60*/  LDL.LU R42, [R1+0x54] ;  /* 0x00005400012a7983 */ /* 0x000f220000300800 */
[C-C-:B---3--:R-:W-:Y:S01]  /*5dc70*/  FADD R13, R52.reuse, -R12.reuse ;  /* 0x8000000c340d7221 */ /* 0x148fe20000000000 */
[----:B------:R-:W-:-:S03]  /*5dc80*/  FADD R12, R52, R12 ;  /* 0x0000000c340c7221 */ /* 0x000fc60000000000 */
[C-C-:B------:R-:W-:Y:S01]  /*5dc90*/  FFMA R52, R41.reuse, -0.70710676908493041992, R13.reuse ;  /* 0xbf3504f329347823 */ /* 0x140fe2000000000d */
[----:B------:R-:W-:Y:S01]  /*5dca0*/  FFMA R28, R41, 0.70710676908493041992, R13 ;  /* 0x3f3504f3291c7823 */ /* 0x000fe2000000000d */
[C-C-:B------:R-:W-:Y:S01]  /*5dcb0*/  FFMA R41, R38.reuse, -0.70710676908493041992, R27.reuse ;  /* 0xbf3504f326297823 */ /* 0x140fe2000000001b */
[----:B------:R-:W-:-:S04]  /*5dcc0*/  FFMA R27, R38, 0.70710676908493041992, R27 ;  /* 0x3f3504f3261b7823 */ /* 0x000fc8000000001b */
[----:B-1----:R-:W-:-:S05]  /*5dcd0*/  FFMA R4, R28, 0.19891236722469329834, R27 ;  /* 0x3e4bafaf1c047823 */ /* 0x002fca000000001b */
[----:B------:R1:W-:Y:S04]  /*5dce0*/  STL [R1+0x38], R4 ;  /* 0x0000380401007387 */ /* 0x0003e80000100800 */
[----:B------:R-:W3:Y:S01]  /*5dcf0*/  LDL.LU R49, [R1+0x20] ;  /* 0x0000200001317983 */ /* 0x000ee20000300800 */
[----:B------:R-:W-:Y:S01]  /*5dd00*/  FADD R25, R25, R45 ;  /* 0x0000002d19197221 */ /* 0x000fe20000000000 */
[----:B------:R-:W-:Y:S01]  /*5dd10*/  FADD R11, R11, R58 ;  /* 0x0000003a0b0b7221 */ /* 0x000fe20000000000 */
[C-C-:B------:R-:W-:Y:S01]  /*5dd20*/  FADD R38, R12.reuse, R23.reuse ;  /* 0x000000170c267221 */ /* 0x140fe20000000000 */
[----:B------:R-:W-:Y:S01]  /*5dd30*/  FADD R12, R12, -R23 ;  /* 0x800000170c0c7221 */ /* 0x000fe20000000000 */
[----:B------:R-:W-:Y:S01]  /*5dd40*/  FFMA R13, R41, 0.66817861795425415039, R52 ;  /* 0x3f2b0dc1290d7823 */ /* 0x000fe20000000034 */
[C---:B------:R-:W-:Y:S01]  /*5dd50*/  FADD R23, R11.reuse, R25 ;  /* 0x000000190b177221 */ /* 0x040fe20000000000 */
[----:B------:R-:W-:Y:S01]  /*5dd60*/  FFMA R52, R52, -0.66817861795425415039, R41 ;  /* 0xbf2b0dc134347823 */ /* 0x000fe20000000029 */
[----:B------:R-:W-:-:S02]  /*5dd70*/  FADD R41, -R11, R25 ;  /* 0x000000190b297221 */ /* 0x000fc40000000100 */
[C-C-:B------:R-:W-:Y:S01]  /*5dd80*/  FADD R11, R38.reuse, -R23.reuse ;  /* 0x80000017260b7221 */ /* 0x140fe20000000000 */
[----:B------:R-:W-:Y:S01]  /*5dd90*/  FADD R25, R38, R23 ;  /* 0x0000001726197221 */ /* 0x000fe20000000000 */
[----:B------:R-:W-:Y:S01]  /*5dda0*/  FFMA R23, R27, -0.19891236722469329834, R28 ;  /* 0xbe4bafaf1b177823 */ /* 0x000fe2000000001c */
[----:B------:R-:W-:Y:S01]  /*5ddb0*/  FFMA R28, R41, -0.41421356797218322754, R12 ;  /* 0xbed413cd291c7823 */ /* 0x000fe2000000000c */
[----:B-1----:R-:W-:Y:S02]  /*5ddc0*/  FFMA R4, R12, 0.41421356797218322754, R41 ;  /* 0x3ed413cd0c047823 */ /* 0x002fe40000000029 */
[----:B------:R-:W2:Y:S01]  /*5ddd0*/  LDS R12, [R17+0x14] ;  /* 0x00001400110c7984 */ /* 0x000ea20000000800 */
        /* <DEDUP_REMOVED lines=9> */
[----:B------:R-:W-:-:S03]  /*5de70*/  FADD R12, R50, R12 ;  /* 0x0000000c320c7221 */ /* 0x000fc60000000000 */
        /* <DEDUP_REMOVED lines=15> */
[----:B------:R-:W-:-:S02]  /*5df70*/  FFMA R58, R12, 0.41421356797218322754, R24 ;  /* 0x3ed413cd0c3a7823 */ /* 0x000fc40000000018 */
[----:B------:R-:W4:Y:S04]  /*5df80*/  LDS R24, [R17+0x18] ;  /* 0x0000180011187984 */ /* 0x000f280000000800 */
[----:B------:R-:W-:Y:S04]  /*5df90*/  STL [R1+0x30], R38 ;  /* 0x0000302601007387 */ /* 0x000fe80000100800 */
[----:B------:R1:W2:Y:S01]  /*5dfa0*/  LDS R38, [R17+0x1c] ;  /* 0x00001c0011267984 */ /* 0x0002a20000000800 */
[C-C-:B----4-:R-:W-:Y:S01]  /*5dfb0*/  FADD R12, R42.reuse, -R24.reuse ;  /* 0x800000182a0c7221 */ /* 0x150fe20000000000 */
[----:B-1----:R-:W-:Y:S01]  /*5dfc0*/  FADD R17, R42, R24 ;  /* 0x000000182a117221 */ /* 0x002fe20000000000 */
[C-C-:B------:R-:W-:Y:S01]  /*5dfd0*/  FADD R24, -R21.reuse, R36.reuse ;  /* 0x0000002415187221 */ /* 0x140fe20000000100 */
[----:B------:R-:W-:Y:S01]  /*5dfe0*/  FADD R21, R21, R36 ;  /* 0x0000002415157221 */ /* 0x000fe20000000000 */
[----:B------:R-:W-:Y:S01]  /*5dff0*/  FADD R36, R18, -R47 ;  /* 0x8000002f12247221 */ /* 0x000fe20000000000 */
[----:B---3--:R-:W-:-:S04]  /*5e000*/  FADD R42, R49, -R60 ;  /* 0x8000003c312a7221 */ /* 0x008fc80000000000 */
        /* <DEDUP_REMOVED lines=16> */
[----:B------:R-:W-:Y:S01]  /*5e110*/  FADD R18, -R60, R18 ;  /* 0x000000123c127221 */ /* 0x000fe20000000100 */
[----:B------:R-:W-:-:S03]  /*5e120*/  FFMA R43, R43, 0.19891236722469329834, R44 ;  /* 0x3e4bafaf2b2b7823 */ /* 0x000fc6000000002c */
[----:B------:R-:W-:Y:S01]  /*5e130*/  FFMA R44, R18, -0.41421356797218322754, R21 ;  /* 0xbed413cd122c7823 */ /* 0x000fe20000000015 */
[----:B------:R-:W-:Y:S01]  /*5e140*/  FFMA R56, R21, 0.41421356797218322754, R18 ;  /* 0x3ed413cd15387823 */ /* 0x000fe20000000012 */
[----:B------:R1:W-:Y:S01]  /*5e150*/  STL [R1+0x24], R43 ;  /* 0x0000242b01007387 */ /* 0x0003e20000100800 */
[C-C-:B--2---:R-:W-:Y:S01]  /*5e160*/  FADD R21, R7.reuse, -R38.reuse ;  /* 0x8000002607157221 */ /* 0x144fe20000000000 */
[----:B------:R-:W-:Y:S02]  /*5e170*/  FADD R18, R7, R38 ;  /* 0x0000002607127221 */ /* 0x000fe40000000000 */
[----:B------:R-:W2:Y:S01]  /*5e180*/  LDL.LU R7, [R1+0x118] ;  /* 0x0001180001077983 */ /* 0x000ea20000300800 */
[C-C-:B------:R-:W-:Y:S01]  /*5e190*/  FADD R38, -R20.reuse, R35.reuse ;  /* 0x0000002314267221 */ /* 0x140fe20000000100 */
[----:B------:R-:W-:Y:S01]  /*5e1a0*/  FADD R20, R20, R35 ;  /* 0x0000002314147221 */ /* 0x000fe20000000000 */
[----:B------:R-:W-:Y:S01]  /*5e1b0*/  FADD R35, R6, -R48 ;  /* 0x8000003006237221 */ /* 0x000fe20000000000 */
[----:B-1----:R-:W-:-:S04]  /*5e1c0*/  FADD R43, R0, -R61 ;  /* 0x8000003d002b7221 */ /* 0x002fc80000000000 */
[C-C-:B------:R-:W-:Y:S01]  /*5e1d0*/  FADD R45, R35.reuse, R43.reuse ;  /* 0x0000002b232d7221 */ /* 0x140fe20000000000 */
[----:B------:R-:W-:Y:S01]  /*5e1e0*/  FADD R35, R35, -R43 ;  /* 0x8000002b23237221 */ /* 0x000fe20000000000 */
[----:B------:R-:W-:Y:S01]  /*5e1f0*/  FADD R48, R6, R48 ;  /* 0x0000003006307221 */ /* 0x000fe20000000000 */
[----:B------:R-:W-:Y:S01]  /*5e200*/  FADD R61, R0, R61 ;  /* 0x0000003d003d7221 */ /* 0x000fe20000000000 */
[C-C-:B------:R-:W-:Y:S01]  /*5e210*/  FFMA R49, R45.reuse, -0.70710676908493041992, R21.reuse ;  /* 0xbf3504f32d317823 */ /* 0x140fe20000000015 */
[----:B------:R-:W-:Y:S01]  /*5e220*/  FFMA R21, R45, 0.70710676908493041992, R21 ;  /* 0x3f3504f32d157823 */ /* 0x000fe20000000015 */
[----:B------:R-:W-:Y:S01]  /*5e230*/  FFMA R43, R35, -0.70710676908493041992, R38 ;  /* 0xbf3504f3232b7823 */ /* 0x000fe20000000026 */
[C-C-:B------:R-:W-:Y:S01]  /*5e240*/  FADD R45, R18.reuse, R20.reuse ;  /* 0x00000014122d7221 */ /* 0x140fe20000000000 */
[----:B------:R-:W-:Y:S01]  /*5e250*/  FADD R20, R18, -R20 ;  /* 0x8000001412147221 */ /* 0x000fe20000000000 */
[----:B------:R-:W-:Y:S01]  /*5e260*/  FADD R18, R61, R48 ;  /* 0x000000303d127221 */ /* 0x000fe20000000000 */
[----:B------:R-:W-:Y:S01]  /*5e270*/  FFMA R35, R35, 0.70710676908493041992, R38 ;  /* 0x3f3504f323237823 */ /* 0x000fe20000000026 */
[----:B------:R-:W-:Y:S01]  /*5e280*/  FFMA R38, R43, 0.66817861795425415039, R49 ;  /* 0x3f2b0dc12b267823 */ /* 0x000fe20000000031 */
[----:B------:R-:W-:Y:S01]  /*5e290*/  FFMA R49, R49, -0.66817861795425415039, R43 ;  /* 0xbf2b0dc131317823 */ /* 0x000fe2000000002b */
[----:B------:R-:W-:Y:S01]  /*5e2a0*/  FADD R48, -R61, R48 ;  /* 0x000000303d307221 */ /* 0x000fe20000000100 */
[----:B------:R-:W-:Y:S01]  /*5e2b0*/  FMUL R15, R15, 1.4142135381698608398 ;  /* 0x3fb504f30f0f7820 */ /* 0x000fe20000400000 */
[C-C-:B------:R-:W-:Y:S01]  /*5e2c0*/  FADD R43, R45.reuse, -R18.reuse ;  /* 0x800000122d2b7221 */ /* 0x140fe20000000000 */
[----:B------:R-:W-:Y:S01]  /*5e2d0*/  FADD R18, R45, R18 ;  /* 0x000000122d127221 */ /* 0x000fe20000000000 */
[----:B------:R-:W-:Y:S01]  /*5e2e0*/  FFMA R45, R35, -0.19891236722469329834, R21 ;  /* 0xbe4bafaf232d7823 */ /* 0x000fe20000000015 */
[----:B------:R-:W-:Y:S01]  /*5e2f0*/  FFMA R0, R21, 0.19891236722469329834, R35 ;  /* 0x3e4bafaf15007823 */ /* 0x000fe20000000023 */
[----:B------:R-:W-:Y:S01]  /*5e300*/  FFMA R35, R48, -0.41421356797218322754, R20 ;  /* 0xbed413cd30237823 */ /* 0x000fe20000000014 */
[----:B------:R-:W-:Y:S01]  /*5e310*/  FFMA R57, R20, 0.41421356797218322754, R48 ;  /* 0x3ed413cd14397823 */ /* 0x000fe20000000030 */
[----:B------:R-:W-:Y:S01]  /*5e320*/  FSET.BF.GE.AND R20, |R15|, UR4, PT ;  /* 0x000000040f147c0a */ /* 0x000fe2000b806200 */
[----:B------:R-:W1:Y:S01]  /*5e330*/  LDCU UR4, c[0x0][0x39c] ;  /* 0x00007380ff0477ac */ /* 0x000e620008000800 */
[----:B------:R3:W-:Y:S01]  /*5e340*/  STL [R1+0x28], R0 ;  /* 0x0000280001007387 */ /* 0x0007e20000100800 */
[----:B------:R-:W-:Y:S01]  /*5e350*/  FMUL R34, R34, 1.4142135381698608398 ;  /* 0x3fb504f322227820 */ /* 0x000fe20000400000 */
[----:B---3--:R-:W-:Y:S01]  /*5e360*/  FMUL R0, R16, 1.4142135381698608398 ;  /* 0x3fb504f310007820 */ /* 0x008fe20000400000 */
[----:B------:R-:W-:Y:S01]  /*5e370*/  FMUL R21, R8, 1.4142135381698608398 ;  /* 0x3fb504f308157820 */ /* 0x000fe20000400000 */
[----:B------:R-:W-:-:S03]  /*5e380*/  FMUL R6, R25, 1.4142135381698608398 ;  /* 0x3fb504f319067820 */ /* 0x000fc60000400000 */
[----:B------:R3:W-:Y:S04]  /*5e390*/  STL [R1+0x7c], R0 ;  /* 0x00007c0001007387 */ /* 0x0007e80000100800 */
[----:B------:R-:W-:Y:S01]  /*5e3a0*/  STL [R1+0x108], R15 ;  /* 0x0001080f01007387 */ /* 0x000fe20000100800 */
[----:B--2---:R-:W-:-:S04]  /*5e3b0*/  FSEL R16, R7, RZ, P0 ;  /* 0x000000ff07107208 */ /* 0x004fc80000000000 */
[CC--:B------:R-:W-:Y:S02]  /*5e3c0*/  FSETP.GE.AND P0, PT, |R0|.reuse, R16.reuse, PT ;  /* 0x000000100000720b */ /* 0x0c0fe40003f06200 */
[----:B------:R-:W-:-:S05]  /*5e3d0*/  FSET.BF.GE.AND R16, |R0|, R16, PT ;  /* 0x000000100010720a */ /* 0x000fca0003806200 */
        /* <DEDUP_REMOVED lines=10> */
[----:B------:R-:W-:-:S05]  /*5e480*/  FMUL R8, R27, 1.4142135381698608398 ;  /* 0x3fb504f31b087820 */ /* 0x000fca0000400000 */
        /* <DEDUP_REMOVED lines=9> */
[----:B------:R-:W1:Y:S01]  /*5e520*/  LDCU UR4, c[0x0][0x39c] ;  /* 0x00007380ff0477ac */ /* 0x000e620008000800 */
[----:B---3--:R-:W-:-:S03]  /*5e530*/  FMUL R0, R19, 1.9615705013275146484 ;  /* 0x3ffb14be13007820 */ /* 0x008fc60000400000 */
[----:B------:R-:W-:Y:S02]  /*5e540*/  FADD R20, R20, R18 ;  /* 0x0000001214147221 */ /* 0x000fe40000000000 */
[----:B-1----:R-:W-:Y:S01]  /*5e550*/  FSET.BF.GE.AND R18, |R0|, UR4, PT ;  /* 0x0000000400127c0a */ /* 0x002fe2000b806200 */
[----:B------:R-:W1:Y:S01]  /*5e560*/  LDCU UR4, c[0x0][0x39c] ;  /* 0x00007380ff0477ac */ /* 0x000e620008000800 */
[----:B------:R-:W-:-:S03]  /*5e570*/  FMUL R27, R33, 1.9615705013275146484 ;  /* 0x3ffb14be211b7820 */ /* 0x000fc60000400000 */
[----:B------:R-:W-:Y:S02]  /*5e580*/  FADD R20, R20, R18 ;  /* 0x0000001214147221 */ /* 0x000fe40000000000 */
[----:B-1----:R-:W-:Y:S01]  /*5e590*/  FSET.BF.GE.AND R18, |R27|, UR4, PT ;  /* 0x000000041b127c0a */ /* 0x002fe2000b806200 */
[----:B------:R-:W1:Y:S04]  /*5e5a0*/  LDCU UR4, c[0x0][0x39c] ;  /* 0x00007380ff0477ac */ /* 0x000e680008000800 */
[----:B------:R-:W-:Y:S01]  /*5e5b0*/  FADD R20, R20, R18 ;  /* 0x0000001214147221 */ /* 0x000fe20000000000 */
[----:B------:R-:W-:-:S05]  /*5e5c0*/  FMUL R18, R29, 1.9615705013275146484 ;  /* 0x3ffb14be1d127820 */ /* 0x000fca0000400000 */
[----:B-1----:R-:W-:Y:S01]  /*5e5d0*/  FSET.BF.GE.AND R19, |R18|, UR4, PT ;  /* 0x0000000412137c0a */ /* 0x002fe2000b806200 */
[----:B------:R-:W1:Y:S04]  /*5e5e0*/  LDCU UR4, c[0x0][0x39c] ;  /* 0x00007380ff0477ac */ /* 0x000e680008000800 */
[----:B------:R-:W-:Y:S01]  /*5e5f0*/  FADD R20, R20, R19 ;  /* 0x0000001314147221 */ /* 0x000fe20000000000 */
[----:B------:R-:W-:-:S05]  /*5e600*/  FMUL R19, R39, 1.9615705013275146484 ;  /* 0x3ffb14be27137820 */ /* 0x000fca0000400000 */
[----:B-1----:R-:W-:Y:S01]  /*5e610*/  FSET.BF.GE.AND R25, |R19|, UR4, PT ;  /* 0x0000000413197c0a */ /* 0x002fe2000b806200 */
[----:B------:R-:W1:Y:S01]  /*5e620*/  LDCU UR4, c[0x0][0x39c] ;  /* 0x00007380ff0477ac */ /* 0x000e620008000800 */
[----:B------:R2:W-:Y:S02]  /*5e630*/  STL [R1+0x10], R0 ;  /* 0x0000100001007387 */ /* 0x0005e40000100800 */
[----:B--2---:R-:W-:-:S05]  /*5e640*/  FMUL R0, R23, 1.9615705013275146484 ;  /* 0x3ffb14be17007820 */ /* 0x004fca0000400000 */
[----:B-1----:R-:W-:Y:S01]  /*5e650*/  FSET.BF.GE.AND R23, |R0|, UR4, PT ;  /* 0x0000000400177c0a */ /* 0x002fe2000b806200 */
[----:B------:R-:W1:Y:S01]  /*5e660*/  LDCU UR4, c[0x0][0x39c] ;  /* 0x00007380ff0477ac */ /* 0x000e620008000800 */
[----:B------:R-:W-:-:S04]  /*5e670*/  FADD R20, R20, R25 ;  /* 0x0000001914147221 */ /* 0x000fc80000000000 */
[----:B------:R-:W-:Y:S01]  /*5e680*/  FADD R23, R20, R23 ;  /* 0x0000001714177221 */ /* 0x000fe20000000000 */
[----:B------:R-:W-:-:S05]  /*5e690*/  FMUL R20, R22, 1.9615705013275146484 ;  /* 0x3ffb14be16147820 */ /* 0x000fca0000400000 */
        /* <DEDUP_REMOVED lines=17> */
[----:B------:R-:W1:Y:S04]  /*5e7b0*/  LDCU UR4, c[0x0][0x39c] ;  /* 0x00007380ff0477ac */ /* 0x000e680008000800 */
[----:B------:R-:W-:Y:S01]  /*5e7c0*/  FADD R25, R24, R25 ;  /* 0x0000001918197221 */ /* 0x000fe20000000000 */
[----:B------:R-:W-:-:S05]  /*5e7d0*/  FMUL R24, R9, 1.8477590084075927734 ;  /* 0x3fec835e09187820 */ /* 0x000fca0000400000 */
        /* <DEDUP_REMOVED lines=21> */
[----:B------:R-:W1:Y:S01]  /*5e930*/  LDCU UR4, c[0x0][0x39c] ;  /* 0x00007380ff0477ac */ /* 0x000e620008000800 */
[----:B------:R-:W-:-:S03]  /*5e940*/  FMUL R14, R14, 1.6629391908645629883 ;  /* 0x3fd4db310e0e7820 */ /* 0x000fc60000400000 */
[----:B------:R-:W-:Y:S02]  /*5e950*/  FADD R35, R33, R35 ;  /* 0x0000002321237221 */ /* 0x000fe40000000000 */
[----:B-1----:R-:W-:Y:S01]  /*5e960*/  FSET.BF.GE.AND R33, |R14|, UR4, PT ;  /* 0x000000040e217c0a */ /* 0x002fe2000b806200 */
[----:B------:R-:W1:Y:S04]  /*5e970*/  LDCU UR4, c[0x0][0x39c] ;  /* 0x00007380ff0477ac */ /* 0x000e680008000800 */
[----:B------:R-:W-:Y:S01]  /*5e980*/  FADD R35, R35, R33 ;  /* 0x0000002123237221 */ /* 0x000fe20000000000 */
[----:B------:R-:W-:-:S05]  /*5e990*/  FMUL R33, R53, 1.6629391908645629883 ;  /* 0x3fd4db3135217820 */ /* 0x000fca0000400000 */
[----:B-1----:R-:W-:Y:S01]  /*5e9a0*/  FSET.BF.GE.AND R37, |R33|, UR4, PT ;  /* 0x0000000421257c0a */ /* 0x002fe2000b806200 */
[----:B------:R-:W1:Y:S01]  /*5e9b0*/  LDCU UR4, c[0x0][0x39c] ;  /* 0x00007380ff0477ac */ /* 0x000e620008000800 */
[----:B------:R-:W-:-:S03]  /*5e9c0*/  FMUL R30, R30, 1.6629391908645629883 ;  /* 0x3fd4db311e1e7820 */ /* 0x000fc60000400000 */
[----:B------:R-:W-:Y:S02]  /*5e9d0*/  FADD R35, R35, R37 ;  /* 0x0000002523237221 */ /* 0x000fe40000000000 */
[----:B-1----:R-:W-:Y:S01]  /*5e9e0*/  FSET.BF.GE.AND R37, |R30|, UR4, PT ;  /* 0x000000041e257c0a */ /* 0x002fe2000b806200 */
[----:B------:R-:W1:Y:S01]  /*5e9f0*/  LDCU UR4, c[0x0][0x39c] ;  /* 0x00007380ff0477ac */ /* 0x000e620008000800 */
[----:B------:R-:W-:-:S03]  /*5ea00*/  FMUL R31, R31, 1.6629391908645629883 ;  /* 0x3fd4db311f1f7820 */ /* 0x000fc60000400000 */
[----:B------:R-:W-:Y:S01]  /*5ea10*/  FADD R35, R35, R37 ;  /* 0x0000002523237221 */ /* 0x000fe20000000000 */
[----:B------:R-:W-:Y:S04]  /*5ea20*/  STL [R1+0x8], R15 ;  /* 0x0000080f01007387 */ /* 0x000fe80000100800 */
[----:B------:R2:W-:Y:S01]  /*5ea30*/  STL [R1+0x1c], R14 ;  /* 0x00001c0e01007387 */ /* 0x0005e20000100800 */
[----:B-1----:R-:W-:Y:S01]  /*5ea40*/  FSET.BF.GE.AND R37, |R31|, UR4, PT ;  /* 0x000000041f257c0a */ /* 0x002fe2000b806200 */
[----:B------:R-:W1:Y:S04]  /*5ea50*/  LDCU UR4, c[0x0][0x39c] ;  /* 0x00007380ff0477ac */ /* 0x000e680008000800 */
[----:B------:R-:W-:Y:S01]  /*5ea60*/  FADD R35, R35, R37 ;  /* 0x0000002523237221 */ /* 0x000fe20000000000 */
[----:B------:R-:W-:Y:S01]  /*5ea70*/  FMUL R37, R38, 1.6629391908645629883 ;  /* 0x3fd4db3126257820 */ /* 0x000fe20000400000 */
[----:B------:R-:W-:-:S02]  /*5ea80*/  FMUL R38, R5, 1.4142135381698608398 ;  /* 0x3fb504f305267820 */ /* 0x000fc40000400000 */
[----:B------:R-:W3:Y:S04]  /*5ea90*/  LDL.LU R5, [R1+0x114] ;  /* 0x0001140001057983 */ /* 0x000ee80000300800 */
[----:B------:R-:W4:Y:S01]  /*5eaa0*/  LDL.LU R46, [R1+0x48] ;  /* 0x00004800012e7983 */ /* 0x000f220000300800 */
[----:B--2---:R-:W-:Y:S01]  /*5eab0*/  FMUL R14, R13, 1.6629391908645629883 ;  /* 0x3fd4db310d0e7820 */ /* 0x004fe20000400000 */
[----:B------:R-:W-:Y:S01]  /*5eac0*/  FMUL R36, R36, 1.6629391908645629883 ;  /* 0x3fd4db3124247820 */ /* 0x000fe20000400000 */
[----:B------:R-:W-:Y:S01]  /*5ead0*/  FMUL R3, R3, 1.4142135381698608398 ;  /* 0x3fb504f303037820 */ /* 0x000fe20000400000 */
[----:B------:R-:W2:Y:S02]  /*5eae0*/  LDL.LU R61, [R1+0x4c] ;  /* 0x00004c00013d7983 */ /* 0x000ea40000300800 */
[----:B-1----:R-:W-:Y:S01]  /*5eaf0*/  FSET.BF.GE.AND R13, |R14|, UR4, PT ;  /* 0x000000040e0d7c0a */ /* 0x002fe2000b806200 */
[----:B------:R-:W1:Y:S04]  /*5eb00*/  LDCU UR4, c[0x0][0x39c] ;  /* 0x00007380ff0477ac */ /* 0x000e680008000800 */
[----:B------:R-:W-:Y:S01]  /*5eb10*/  FADD R13, R35, R13 ;  /* 0x0000000d230d7221 */ /* 0x000fe20000000000 */
[----:B------:R-:W-:-:S05]  /*5eb20*/  FMUL R35, R10, 1.6629391908645629883 ;  /* 0x3fd4db310a237820 */ /* 0x000fca0000400000 */
        /* <DEDUP_REMOVED lines=9> */
[----:B------:R-:W2:Y:S01]  /*5ebc0*/  LDL.LU R2, [R1+0x110] ;  /* 0x0001100001027983 */ /* 0x000ea20000300800 */
[----:B------:R-:W-:Y:S01]  /*5ebd0*/  FADD R10, R10, R13 ;  /* 0x0000000d0a0a7221 */ /* 0x000fe20000000000 */
[----:B------:R-:W-:Y:S02]  /*5ebe0*/  FMUL R39, R54, 1.4142135381698608398 ;  /* 0x3fb504f336277820 */ /* 0x000fe40000400000 */
[----:B------:R-:W2:Y:S01]  /*5ebf0*/  LDL.LU R59, [R1+0x40] ;  /* 0x00004000013b7983 */ /* 0x000ea20000300800 */
[----:B------:R-:W-:-:S03]  /*5ec00*/  FMUL R40, R40, 1.4142135381698608398 ;  /* 0x3fb504f328287820 */ /* 0x000fc60000400000 */
[----:B------:R-:W2:Y:S01]  /*5ec10*/  LDL.LU R60, [R1+0x34] ;  /* 0x00003400013c7983 */ /* 0x000ea20000300800 */
[----:B------:R-:W-:Y:S01]  /*5ec20*/  FMUL R41, R41, 1.4142135381698608398 ;  /* 0x3fb504f329297820 */ /* 0x000fe20000400000 */
[----:B------:R-:W-:Y:S01]  /*5ec30*/  FMUL R42, R42, 1.4142135381698608398 ;  /* 0x3fb504f32a2a7820 */ /* 0x000fe20000400000 */
[----:B------:R-:W-:Y:S01]  /*5ec40*/  FMUL R43, R43, 1.4142135381698608398 ;  /* 0x3fb504f32b2b7820 */ /* 0x000fe20000400000 */
[----:B------:R-:W-:Y:S01]  /*5ec50*/  FMUL R49, R49, -1.6629391908645629883 ;  /* 0xbfd4db3131317820 */ /* 0x000fe20000400000 */
[----:B------:R-:W2:Y:S01]  /*5ec60*/  LDL.LU R15, [R1+0x64] ;  /* 0x00006400010f7983 */ /* 0x000ea20000300800 */
        /* <DEDUP_REMOVED lines=25> */
[----:B---3--:R-:W-:-:S05]  /*5ee00*/  FMUL R5, R5, -1.6629391908645629883 ;  /* 0xbfd4db3105057820 */ /* 0x008fca0000400000 */
[----:B-1----:R-:W-:Y:S01]  /*5ee10*/  FSET.BF.GE.AND R11, |R5|, UR4, PT ;  /* 0x00000004050b7c0a */ /* 0x002fe2000b806200 */
[----:B------:R-:W1:Y:S01]  /*5ee20*/  LDCU UR4, c[0x0][0x39c] ;  /* 0x00007380ff0477ac */ /* 0x000e620008000800 */
[----:B----4-:R-:W-:-:S03]  /*5ee30*/  FMUL R44, R46, -1.6629391908645629883 ;  /* 0xbfd4db312e2c7820 */ /* 0x010fc60000400000 */
[----:B------:R-:W-:Y:S02]  /*5ee40*/  FADD R13, R13, R11 ;  /* 0x0000000b0d0d7221 */ /* 0x000fe40000000000 */
[----:B-1----:R-:W-:Y:S01]  /*5ee50*/  FSET.BF.GE.AND R11, |R44|, UR4, PT ;  /* 0x000000042c0b7c0a */ /* 0x002fe2000b806200 */
[----:B------:R-:W1:Y:S04]  /*5ee60*/  LDCU UR4, c[0x0][0x39c] ;  /* 0x00007380ff0477ac */ /* 0x000e680008000800 */
[----:B------:R-:W-:Y:S01]  /*5ee70*/  FADD R13, R13, R11 ;  /* 0x0000000b0d0d7221 */ /* 0x000fe20000000000 */
[----:B-1----:R-:W-:Y:S01]  /*5ee80*/  FSET.BF.GE.AND R11, |R45|, UR4, PT ;  /* 0x000000042d0b7c0a */ /* 0x002fe2000b806200 */
[----:B------:R-:W1:Y:S01]  /*5ee90*/  LDCU UR4, c[0x0][0x39c] ;  /* 0x00007380ff0477ac */ /* 0x000e620008000800 */
[----:B------:R-:W-:-:S03]  /*5eea0*/  FMUL R46, R55, -1.6629391908645629883 ;  /* 0xbfd4db31372e7820 */ /* 0x000fc60000400000 */
        /* <DEDUP_REMOVED lines=14> */
[----:B------:R-:W1:Y:S01]  /*5ef90*/  LDCU UR4, c[0x0][0x39c] ;  /* 0x00007380ff0477ac */ /* 0x000e620008000800 */
[----:B--2---:R-:W-:Y:S01]  /*5efa0*/  FMUL R2, R2, 1.8477590084075927734 ;  /* 0x3fec835e02027820 */ /* 0x004fe20000400000 */
[----:B-1----:R-:W-:Y:S01]  /*5efb0*/  FSET.BF.GE.AND R55, |R49|, UR4, PT ;  /* 0x0000000431377c0a */ /* 0x002fe2000b806200 */
[----:B------:R-:W1:Y:S01]  /*5efc0*/  LDCU UR4, c[0x0][0x39c] ;  /* 0x00007380ff0477ac */ /* 0x000e620008000800 */
[----:B------:R-:W-:Y:S01]  /*5efd0*/  FADD R13, R13, R12 ;  /* 0x0000000c0d0d7221 */ /* 0x000fe20000000000 */
[----:B------:R-:W-:Y:S01]  /*5efe0*/  FMUL R50, R61, 1.8477590084075927734 ;  /* 0x3fec835e3d327820 */ /* 0x000fe20000400000 */
[----:B-1----:R-:W-:Y:S01]  /*5eff0*/  FSET.BF.GE.AND R12, |R2|, UR4, PT ;  /* 0x00000004020c7c0a */ /* 0x002fe2000b806200 */
[----:B------:R-:W1:Y:S01]  /*5f000*/  LDCU UR4, c[0x0][0x39c] ;  /* 0x00007380ff0477ac */ /* 0x000e620008000800 */
[----:B------:R-:W-:-:S04]  /*5f010*/  FADD R55, R13, R55 ;  /* 0x000000370d377221 */ /* 0x000fc80000000000 */
[----:B------:R-:W-:Y:S01]  /*5f020*/  FADD R55, R55, R12 ;  /* 0x0000000c37377221 */ /* 0x000fe20000000000 */
[----:B-1----:R-:W-:Y:S01]  /*5f030*/  FSET.BF.GE.AND R12, |R50|, UR4, PT ;  /* 0x00000004320c7c0a */ /* 0x002fe2000b806200 */
[----:B------:R-:W1:Y:S01]  /*5f040*/  LDCU UR4, c[0x0][0x39c] ;  /* 0x00007380ff0477ac */ /* 0x000e620008000800 */
[----:B------:R-:W-:Y:S01]  /*5f050*/  FMUL R51, R59, 1.8477590084075927734 ;  /* 0x3fec835e3b337820 */ /* 0x000fe20000400000 */
[----:B------:R-:W-:Y:S01]  /*5f060*/  FMUL R52, R60, 1.8477590084075927734 ;  /* 0x3fec835e3c347820 */ /* 0x000fe20000400000 */
[----:B------:R-:W2:Y:S01]  /*5f070*/  LDL.LU R59, [R1+0x5c] ;  /* 0x00005c00013b7983 */ /* 0x000ea20000300800 */
[----:B------:R-:W-:Y:S02]  /*5f080*/  FADD R55, R55, R12 ;  /* 0x0000000c37377221 */ /* 0x000fe40000000000 */
[----:B-1----:R-:W-:Y:S01]  /*5f090*/  FSET.BF.GE.AND R12, |R51|, UR4, PT ;  /* 0x00000004330c7c0a */ /* 0x002fe2000b806200 */
[----:B------:R-:W1:Y:S04]  /*5f0a0*/  LDCU UR4, c[0x0][0x39c] ;  /* 0x00007380ff0477ac */ /* 0x000e680008000800 */
[----:B------:R-:W-:Y:S01]  /*5f0b0*/  FADD R55, R55, R12 ;  /* 0x0000000c37377221 */ /* 0x000fe20000000000 */
[----:B-1----:R-:W-:Y:S01]  /*5f0c0*/  FSET.BF.GE.AND R12, |R52|, UR4, PT ;  /* 0x00000004340c7c0a */ /* 0x002fe2000b806200 */
[----:B------:R-:W1:Y:S04]  /*5f0d0*/  LDCU UR4, c[0x0][0x39c] ;  /* 0x00007380ff0477ac */ /* 0x000e680008000800 */
[----:B------:R-:W-:Y:S01]  /*5f0e0*/  FADD R55, R55, R12 ;  /* 0x0000000c37377221 */ /* 0x000fe20000000000 */
[----:B------:R-:W-:-:S02]  /*5f0f0*/  FMUL R12, R4, 1.8477590084075927734 ;  /* 0x3fec835e040c7820 */ /* 0x000fc40000400000 */
[----:B------:R-:W3:Y:S01]  /*5f100*/  LDL.LU R4, [R1+0x10c] ;  /* 0x00010c0001047983 */ /* 0x000ee20000300800 */
[----:B------:R-:W-:Y:S01]  /*5f110*/  FMUL R53, R58, 1.8477590084075927734 ;  /* 0x3fec835e3a357820 */ /* 0x000fe20000400000 */
[----:B------:R-:W-:Y:S02]  /*5f120*/  FMUL R54, R56, 1.8477590084075927734 ;  /* 0x3fec835e38367820 */ /* 0x000fe40000400000 */
[----:B------:R-:W4:Y:S04]  /*5f130*/  LDL.LU R60, [R1+0x44] ;  /* 0x00004400013c7983 */ /* 0x000f280000300800 */
[----:B------:R-:W4:Y:S01]  /*5f140*/  LDL.LU R61, [R1+0x38] ;  /* 0x00003800013d7983 */ /* 0x000f220000300800 */
        /* <DEDUP_REMOVED lines=13> */
[----:B---3--:R-:W-:-:S05]  /*5f220*/  FMUL R4, R4, 1.9615705013275146484 ;  /* 0x3ffb14be04047820 */ /* 0x008fca0000400000 */
[----:B-1----:R-:W-:Y:S01]  /*5f230*/  FSET.BF.GE.AND R13, |R4|, UR4, PT ;  /* 0x00000004040d7c0a */ /* 0x002fe2000b806200 */
[----:B------:R-:W1:Y:S04]  /*5f240*/  LDCU UR4, c[0x0][0x39c] ;  /* 0x00007380ff0477ac */ /* 0x000e680008000800 */
[----:B------:R-:W-:Y:S01]  /*5f250*/  FADD R57, R56, R13 ;  /* 0x0000000d38397221 */ /* 0x000fe20000000000 */
[----:B------:R-:W-:Y:S02]  /*5f260*/  FMUL R56, R15, 1.9615705013275146484 ;  /* 0x3ffb14be0f387820 */ /* 0x000fe40000400000 */
[----:B------:R-:W3:Y:S03]  /*5f270*/  LDL.LU R15, [R1+0x30] ;  /* 0x00003000010f7983 */ /* 0x000ee60000300800 */
[----:B-1----:R-:W-:Y:S01]  /*5f280*/  FSET.BF.GE.AND R13, |R56|, UR4, PT ;  /* 0x00000004380d7c0a */ /* 0x002fe2000b806200 */
[----:B------:R-:W1:Y:S04]  /*5f290*/  LDCU UR4, c[0x0][0x39c] ;  /* 0x00007380ff0477ac */ /* 0x000e680008000800 */
[----:B------:R-:W-:Y:S01]  /*5f2a0*/  FADD R58, R57, R13 ;  /* 0x0000000d393a7221 */ /* 0x000fe20000000000 */
[----:B--2---:R-:W-:-:S05]  /*5f2b0*/  FMUL R57, R59, 1.9615705013275146484 ;  /* 0x3ffb14be3b397820 */ /* 0x004fca0000400000 */
[----:B-1----:R-:W-:Y:S01]  /*5f2c0*/  FSET.BF.GE.AND R13, |R57|, UR4, PT ;  /* 0x00000004390d7c0a */ /* 0x002fe2000b806200 */
[----:B------:R-:W1:Y:S04]  /*5f2d0*/  LDCU UR4, c[0x0][0x39c] ;  /* 0x00007380ff0477ac */ /* 0x000e680008000800 */
[----:B------:R-:W-:Y:S01]  /*5f2e0*/  FADD R59, R58, R13 ;  /* 0x0000000d3a3b7221 */ /* 0x000fe20000000000 */
[----:B----4-:R-:W-:-:S05]  /*5f2f0*/  FMUL R58, R60, 1.9615705013275146484 ;  /* 0x3ffb14be3c3a7820 */ /* 0x010fca0000400000 */
        /* <DEDUP_REMOVED lines=16> */
[----:B------:R-:W1:Y:S04]  /*5f400*/  LDL.LU R15, [R1+0x108] ;  /* 0x00010800010f7983 */ /* 0x000e680000300800 */
[----:B------:R4:W-:Y:S04]  /*5f410*/  STL [R1+0x24], R61 ;  /* 0x0000243d01007387 */ /* 0x0009e80000100800 */
[----:B----4-:R-:W4:Y:S04]  /*5f420*/  LDL.LU R61, [R1+0x28] ;  /* 0x00002800013d7983 */ /* 0x010f280000300800 */
[----:B------:R-:W-:Y:S04]  /*5f430*/  STL [R1+0x104], R14 ;  /* 0x0001040e01007387 */ /* 0x000fe80000100800 */
[----:B------:R0:W-:Y:S04]  /*5f440*/  STL [R1+0x100], R10 ;  /* 0x0001000a01007387 */ /* 0x0001e80000100800 */
[----:B0-----:R-:W2:Y:S04]  /*5f450*/  LDL.LU R10, [R1+0x24] ;  /* 0x00002400010a7983 */ /* 0x001ea80000300800 */
[----:B------:R0:W-:Y:S04]  /*5f460*/  STL [R1+0xfc], R11 ;  /* 0x0000fc0b01007387 */ /* 0x0001e80000100800 */
[----:B0-----:R-:W2:Y:S04]  /*5f470*/  LDL R11, [R1+0x10] ;  /* 0x00001000010b7983 */ /* 0x001ea80000100800 */
[----:B------:R0:W-:Y:S04]  /*5f480*/  STL [R1+0xf8], R12 ;  /* 0x0000f80c01007387 */ /* 0x0001e80000100800 */
[----:B0-----:R-:W2:Y:S04]  /*5f490*/  LDL R12, [R1+0x8] ;  /* 0x00000800010c7983 */ /* 0x001ea80000100800 */
[----:B------:R0:W-:Y:S04]  /*5f4a0*/  STL [R1+0xf4], R13 ;  /* 0x0000f40d01007387 */ /* 0x0001e80000100800 */
[----:B0-----:R-:W2:Y:S01]  /*5f4b0*/  LDL R13, [R1+0x1c] ;  /* 0x00001c00010d7983 */ /* 0x001ea20000100800 */
[----:B------:R-:W-:-:S04]  /*5f4c0*/  LOP3.LUT R7, R7, 0xfffffdff, RZ, 0xc0, !PT ;  /* 0xfffffdff07077812 */ /* 0x000fc800078ec0ff */
[----:B------:R-:W-:-:S04]  /*5f4d0*/  @P0 LOP3.LUT R7, R7, 0x200, RZ, 0xfc, !PT ;  /* 0x0000020007070812 */ /* 0x000fc800078efcff */
[----:B------:R-:W-:Y:S01]  /*5f4e0*/  LOP3.LUT R7, R7, 0xffffff7f, RZ, 0xc0, !PT ;  /* 0xffffff7f07077812 */ /* 0x000fe200078ec0ff */
[----:B----4-:R-:W-:-:S05]  /*5f4f0*/  FMUL R61, R61, 1.9615705013275146484 ;  /* 0x3ffb14be3d3d7820 */ /* 0x010fca0000400000 */
[----:B---3--:R-:W-:Y:S01]  /*5f500*/  FSET.BF.GE.AND R14, |R61|, UR7, PT ;  /* 0x000000073d0e7c0a */ /* 0x008fe2000b806200 */
[----:B------:R-:W0:Y:S01]  /*5f510*/  LDCU UR7, c[0x0][0x39c] ;  /* 0x00007380ff0777ac */ /* 0x000e220008000800 */
[----:B--2---:R-:W-:Y:S02]  /*5f520*/  FSETP.GE.AND P0, PT, |R11|, UR13, PT ;  /* 0x0000000d0b007c0b */ /* 0x004fe4000bf06200 */
        /* <DEDUP_REMOVED lines=96> */
[----:B------:R1:W-:Y:S01]  /*5fb30*/  STL [R1+0x60], R8 ;  /* 0x0000600801007387 */ /* 0x0003e20000100800 */
[----:B------:R-:W-:Y:S01]  /*5fb40*/  FMUL R30, R36, 0.000244140625 ;  /* 0x39800000241e7820 */ /* 0x000fe20000400000 */
[----:B------:R-:W-:Y:S02]  /*5fb50*/  FSETP.GE.AND P2, PT, |R38|, UR38, PT ;  /* 0x0000002626007c0b */ /* 0x000fe4000bf46200 */
[----:B------:R-:W-:Y:S01]  /*5fb60*/  STL [R1+0x5c], R15 ;  /* 0x00005c0f01007387 */ /* 0x000fe20000100800 */
[----:B-1----:R-:W-:Y:S01]  /*5fb70*/  FSEL R8, R31, RZ, P1 ;  /* 0x000000ff1f087208 */ /* 0x002fe20000800000 */
[----:B------:R-:W-:Y:S01]  /*5fb80*/  FMUL R28, R37, 0.000244140625 ;  /* 0x39800000251c7820 */ /* 0x000fe20000400000 */
[----:B------:R-:W-:Y:S01]  /*5fb90*/  FSETP.GE.AND P1, PT, |R36|, UR35, PT ;  /* 0x0000002324007c0b */ /* 0x000fe2000bf26200 */
[----:B------:R-:W-:-:S02]  /*5fba0*/  FMUL R38, R38, 0.000244140625 ;  /* 0x3980000026267820 */ /* 0x000fc40000400000 */
[----:B------:R1:W-:Y:S01]  /*5fbb0*/  STL [R1+0x58], R8 ;  /* 0x0000580801007387 */ /* 0x0003e20000100800 */
[----:B------:R-:W-:Y:S02]  /*5fbc0*/  FSEL R30, R30, RZ, P1 ;  /* 0x000000ff1e1e7208 */ /* 0x000fe40000800000 */
[C---:B------:R-:W-:Y:S01]  /*5fbd0*/  FSETP.GE.AND P1, PT, |R39|.reuse, UR39, PT ;  /* 0x0000002727007c0b */ /* 0x040fe2000bf26200 */
[----:B------:R-:W-:Y:S01]  /*5fbe0*/  FMUL R39, R39, 0.000244140625 ;  /* 0x3980000027277820 */ /* 0x000fe20000400000 */
[----:B-1----:R-:W-:Y:S02]  /*5fbf0*/  FSEL R8, R35, RZ, P0 ;  /* 0x000000ff23087208 */ /* 0x002fe40000000000 */
[----:B------:R-:W-:-:S03]  /*5fc00*/  FSETP.GE.AND P0, PT, |R37|, UR36, PT ;  /* 0x0000002425007c0b */ /* 0x000fc6000bf06200 */
[----:B------:R1:W-:Y:S01]  /*5fc10*/  STL [R1+0x50], R8 ;  /* 0x0000500801007387 */ /* 0x0003e20000100800 */
[----:B------:R-:W-:Y:S02]  /*5fc20*/  FSEL R28, R28, RZ, P0 ;  /* 0x000000ff1c1c7208 */ /* 0x000fe40000000000 */
[C---:B------:R-:W-:Y:S01]  /*5fc30*/  FSETP.GE.AND P0, PT, |R40|.reuse, UR40, PT ;  /* 0x0000002828007c0b */ /* 0x040fe2000bf06200 */
[----:B------:R-:W-:Y:S01]  /*5fc40*/  FMUL R40, R40, 0.000244140625 ;  /* 0x3980000028287820 */ /* 0x000fe20000400000 */
[----:B------:R-:W-:Y:S02]  /*5fc50*/  FSEL R15, R39, RZ, P1 ;  /* 0x000000ff270f7208 */ /* 0x000fe40000800000 */
[----:B-1----:R-:W-:Y:S02]  /*5fc60*/  FSEL R8, R38, RZ, P2 ;  /* 0x000000ff26087208 */ /* 0x002fe40001000000 */
[C---:B------:R-:W-:Y:S01]  /*5fc70*/  FSETP.GE.AND P2, PT, |R41|.reuse, UR42, PT ;  /* 0x0000002a29007c0b */ /* 0x040fe2000bf46200 */
[----:B------:R-:W-:-:S02]  /*5fc80*/  FMUL R41, R41, 0.000244140625 ;  /* 0x3980000029297820 */ /* 0x000fc40000400000 */
[----:B------:R1:W-:Y:S04]  /*5fc90*/  STL [R1+0x4c], R8 ;  /* 0x00004c0801007387 */ /* 0x0003e80000100800 */
[----:B------:R-:W-:Y:S01]  /*5fca0*/  STL [R1+0x44], R15 ;  /* 0x0000440f01007387 */ /* 0x000fe20000100800 */
[----:B-1----:R-:W-:Y:S02]  /*5fcb0*/  FSEL R8, R40, RZ, P0 ;  /* 0x000000ff28087208 */ /* 0x002fe40000000000 */
[C---:B------:R-:W-:Y:S01]  /*5fcc0*/  FSETP.GE.AND P0, PT, |R42|.reuse, UR43, PT ;  /* 0x0000002b2a007c0b */ /* 0x040fe2000bf06200 */
[----:B------:R-:W-:Y:S02]  /*5fcd0*/  FMUL R42, R42, 0.000244140625 ;  /* 0x398000002a2a7820 */ /* 0x000fe40000400000 */
[----:B------:R1:W-:Y:S02]  /*5fce0*/  STL [R1+0x40], R8 ;  /* 0x0000400801007387 */ /* 0x0003e40000100800 */
[----:B-1----:R-:W-:-:S02]  /*5fcf0*/  FSEL R8, R41, RZ, P2 ;  /* 0x000000ff29087208 */ /* 0x002fc40001000000 */
[C---:B------:R-:W-:Y:S01]  /*5fd00*/  FSETP.GE.AND P2, PT, |R43|.reuse, UR44, PT ;  /* 0x0000002c2b007c0b */ /* 0x040fe2000bf46200 */
[----:B------:R-:W-:Y:S02]  /*5fd10*/  FMUL R43, R43, 0.000244140625 ;  /* 0x398000002b2b7820 */ /* 0x000fe40000400000 */
[----:B------:R1:W-:Y:S01]  /*5fd20*/  STL [R1+0x3c], R8 ;  /* 0x00003c0801007387 */ /* 0x0003e20000100800 */
[C---:B------:R-:W-:Y:S01]  /*5fd30*/  FSETP.GE.AND P1, PT, |R44|.reuse, UR46, PT ;  /* 0x0000002e2c007c0b */ /* 0x040fe2000bf26200 */
[----:B------:R-:W-:Y:S01]  /*5fd40*/  FMUL R44, R44, 0.000244140625 ;  /* 0x398000002c2c7820 */ /* 0x000fe20000400000 */
[----:B-1----:R-:W-:-:S05]  /*5fd50*/  FSEL R8, R42, RZ, P0 ;  /* 0x000000ff2a087208 */ /* 0x002fca0000000000 */
[----:B------:R1:W-:Y:S02]  /*5fd60*/  STL [R1+0x28], R8 ;  /* 0x0000280801007387 */ /* 0x0003e40000100800 */
[----:B-1----:R-:W-:Y:S02]  /*5fd70*/  FSEL R8, R43, RZ, P2 ;  /* 0x000000ff2b087208 */ /* 0x002fe40001000000 */
[C---:B------:R-:W-:Y:S01]  /*5fd80*/  FSETP.GE.AND P2, PT, |R46|.reuse, UR48, PT ;  /* 0x000000302e007c0b */ /* 0x040fe2000bf46200 */
[----:B------:R-:W-:Y:S02]  /*5fd90*/  FMUL R46, R46, 0.000244140625 ;  /* 0x398000002e2e7820 */ /* 0x000fe40000400000 */
[----:B------:R1:W-:Y:S01]  /*5fda0*/  STL [R1+0x20], R8 ;  /* 0x0000200801007387 */ /* 0x0003e20000100800 */
[C---:B------:R-:W-:Y:S01]  /*5fdb0*/  FSETP.GE.AND P0, PT, |R45|.reuse, UR47, PT ;  /* 0x0000002f2d007c0b */ /* 0x040fe2000bf06200 */
[----:B------:R-:W-:Y:S01]  /*5fdc0*/  FMUL R45, R45, 0.000244140625 ;  /* 0x398000002d2d7820 */ /* 0x000fe20000400000 */
[----:B------:R-:W-:Y:S01]  /*5fdd0*/  FMUL R16, R48, 0.000244140625 ;  /* 0x3980000030107820 */ /* 0x000fe20000400000 */
[----:B-1----:R-:W-:-:S05]  /*5fde0*/  FSEL R8, R44, RZ, P1 ;  /* 0x000000ff2c087208 */ /* 0x002fca0000800000 */
[----:B------:R1:W-:Y:S01]  /*5fdf0*/  STL [R1+0xb8], R8 ;  /* 0x0000b80801007387 */ /* 0x0003e20000100800 */
[----:B------:R-:W-:Y:S01]  /*5fe00*/  FSEL R15, R45, RZ, P0 ;  /* 0x000000ff2d0f7208 */ /* 0x000fe20000000000 */
[----:B------:R-:W-:Y:S01]  /*5fe10*/  FMUL R19, R51, 0.000244140625 ;  /* 0x3980000033137820 */ /* 0x000fe20000400000 */
[C---:B------:R-:W-:Y:S01]  /*5fe20*/  FSETP.GE.AND P0, PT, |R50|.reuse, UR54, PT ;  /* 0x0000003632007c0b */ /* 0x040fe2000bf06200 */
[----:B------:R-:W-:Y:S01]  /*5fe30*/  FMUL R50, R50, 0.000244140625 ;  /* 0x3980000032327820 */ /* 0x000fe20000400000 */
[----:B-1----:R-:W-:Y:S02]  /*5fe40*/  FSEL R8, R46, RZ, P2 ;  /* 0x000000ff2e087208 */ /* 0x002fe40001000000 */
        /* <DEDUP_REMOVED lines=8> */
[----:B-1----:R-:W-:-:S05]  /*5fed0*/  FSEL R8, R50, RZ, P0 ;  /* 0x000000ff32087208 */ /* 0x002fca0000000000 */
[----:B------:R1:W-:Y:S02]  /*5fee0*/  STL [R1+0xc0], R8 ;  /* 0x0000c00801007387 */ /* 0x0003e40000100800 */
[----:B-1----:R-:W-:-:S05]  /*5fef0*/  FSEL R8, R56, RZ, P2 ;  /* 0x000000ff38087208 */ /* 0x002fca0001000000 */
[----:B------:R1:W-:Y:S04]  /*5ff00*/  STL [R1+0xc4], R8 ;  /* 0x0000c40801007387 */ /* 0x0003e80000100800 */
[----:B------:R-:W4:Y:S01]  /*5ff10*/  LDL.LU R29, [R1+0x30] ;  /* 0x00003000011d7983 */ /* 0x000f220000300800 */
[C---:B------:R-:W-:Y:S01]  /*5ff20*/  FMUL R44, R47.reuse, 0.000244140625 ;  /* 0x398000002f2c7820 */ /* 0x040fe20000400000 */
[----:B------:R-:W-:Y:S01]  /*5ff30*/  FSETP.GE.AND P1, PT, |R47|, UR50, PT ;  /* 0x000000322f007c0b */ /* 0x000fe2000bf26200 */
[C---:B------:R-:W-:Y:S01]  /*5ff40*/  FMUL R17, R49.reuse, 0.000244140625 ;  /* 0x3980000031117820 */ /* 0x040fe20000400000 */
        /* <DEDUP_REMOVED lines=12> */
[----:B-1----:R-:W-:-:S05]  /*60010*/  FSEL R8, R57, RZ, P1 ;  /* 0x000000ff39087208 */ /* 0x002fca0000800000 */
        /* <DEDUP_REMOVED lines=12> */
[----:B0-----:R-:W-:-:S05]  /*600e0*/  FSETP.GE.AND P1, PT, |R6|, UR7, PT ;  /* 0x0000000706007c0b */ /* 0x001fca000bf26200 */
        /* <DEDUP_REMOVED lines=37> */
[----:B-1----:R-:W-:-:S11]  /*60340*/  MOV R37, R29 ;  /* 0x0000001d00257202 */ /* 0x002fd60000000f00 */
[----:B-----5:R-:W-:Y:S05]  /*60350*/  WARPSYNC.COLLECTIVE R32, `(.L_x_13632) ;  /* 0x0000000020087348 */ /* 0x020fea0003c00000 */
[----:B------:R0:W1:Y:S02]  /*60360*/  SHFL.BFLY P4, R33, R37, R36, R33 ;  /* 0x0c00002425217389 */ /* 0x0000640000080021 */
[----:B01---5:R-:W-:Y:S05]  /*60370*/  ENDCOLLECTIVE ;  /* 0x000000000000791b */ /* 0x023fea0003800000 */
.L_x_13632:
        /* <DEDUP_REMOVED lines=8> */
.L_x_13633:
        /* <DEDUP_REMOVED lines=8> */
.L_x_13634:
[----:B------:R-:W-:Y:S01]  /*60480*/  FMUL R29, R25, 0.000244140625 ;  /* 0x39800000191d7820 */ /* 0x000fe20000400000 */
[----:B------:R-:W-:Y:S01]  /*60490*/  FMUL R25, R18, 0.000244140625 ;  /* 0x3980000012197820 */ /* 0x000fe20000400000 */
[----:B------:R-:W-:Y:S01]  /*604a0*/  FMUL R18, R34, 0.000244140625 ;  /* 0x3980000022127820 */ /* 0x000fe20000400000 */
[----:B------:R-:W-:Y:S02]  /*604b0*/  FMUL R15, R15, 0.000244140625 ;  /* 0x398000000f0f7820 */ /* 0x000fe40000400000 */
[----:B------:R0:W-:Y:S04]  /*604c0*/  STL [R1+0x84], R29 ;  /* 0x0000841d01007387 */ /* 0x0001e80000100800 */
[----:B------:R-:W-:Y:S04]  /*604d0*/  STL [R1+0x7c], R25 ;  /* 0x00007c1901007387 */ /* 0x000fe80000100800 */
[----:B------:R1:W-:Y:S01]  /*604e0*/  STL [R1+0x30], R18 ;  /* 0x0000301201007387 */ /* 0x0003e20000100800 */
[----:B0-----:R-:W-:Y:S01]  /*604f0*/  FMUL R29, R3, 0.000244140625 ;  /* 0x39800000031d7820 */ /* 0x001fe20000400000 */
[----:B------:R-:W-:-:S02]  /*60500*/  FMUL R32, R5, 0.000244140625 ;  /* 0x3980000005207820 */ /* 0x000fc40000400000 */
[----:B------:R0:W5:Y:S04]  /*60510*/  LDL.LU R3, [R1+0xf0] ;  /* 0x0000f00001037983 */ /* 0x0001680000300800 */
[----:B------:R2:W-:Y:S01]  /*60520*/  STL [R1+0x1c], R15 ;  /* 0x00001c0f01007387 */ /* 0x0005e20000100800 */
[----:B-1----:R-:W-:-:S03]  /*60530*/  FMUL R18, R2, 0.000244140625 ;  /* 0x3980000002127820 */ /* 0x002fc60000400000 */
[----:B------:R0:W5:Y:S01]  /*60540*/  LDL.LU R5, [R1+0xec] ;  /* 0x0000ec0001057983 */ /* 0x0001620000300800 */
[----:B------:R-:W-:Y:S01]  /*60550*/  MOV R35, R33 ;  /* 0x0000002100237202 */ /* 0x000fe20000000f00 */
[----:B------:R-:W-:Y:S02]  /*60560*/  FMUL R25, R9, 0.000244140625 ;  /* 0x3980000009197820 */ /* 0x000fe40000400000 */
[----:B------:R0:W5:Y:S01]  /*60570*/  LDL.LU R2, [R1+0xe8] ;  /* 0x0000e80001027983 */ /* 0x0001620000300800 */
[----:B--2---:R-:W-:-:S03]  /*60580*/  FMUL R15, R4, 0.000244140625 ;  /* 0x39800000040f7820 */ /* 0x004fc60000400000 */
[----:B------:R0:W5:Y:S01]  /*60590*/  LDL.LU R4, [R1+0xe4] ;  /* 0x0000e40001047983 */ /* 0x0001620000300800 */
[----:B------:R-:W-:Y:S01]  /*605a0*/  FMUL R33, R6, 0.000244140625 ;  /* 0x3980000006217820 */ /* 0x000fe20000400000 */
[----:B------:R-:W-:Y:S02]  /*605b0*/  FMUL R9, R13, 0.000244140625 ;  /* 0x398000000d097820 */ /* 0x000fe40000400000 */
[----:B------:R1:W-:Y:S01]  /*605c0*/  STL [R1+0x4], R18 ;  /* 0x0000041201007387 */ /* 0x0003e20000100800 */
[----:B------:R-:W-:-:S03]  /*605d0*/  FMUL R34, R0, 0.000244140625 ;  /* 0x3980000000227820 */ /* 0x000fc60000400000 */
[----:B------:R0:W5:Y:S04]  /*605e0*/  LDL.LU R6, [R1+0xe0] ;  /* 0x0000e00001067983 */ /* 0x0001680000300800 */
[----:B------:R2:W-:Y:S01]  /*605f0*/  STL [R1+0x24], R15 ;  /* 0x0000240f01007387 */ /* 0x0005e20000100800 */
[----:B-1----:R-:W-:Y:S01]  /*60600*/  FMUL R18, R10, 0.000244140625 ;  /* 0x398000000a127820 */ /* 0x002fe20000400000 */
[----:B------:R-:W-:Y:S02]  /*60610*/  FMUL R10, R12, 0.000244140625 ;  /* 0x398000000c0a7820 */ /* 0x000fe40000400000 */
[----:B------:R0:W5:Y:S04]  /*60620*/  LDL.LU R0, [R1+0xdc] ;  /* 0x0000dc0001007983 */ /* 0x0001680000300800 */
[----:B------:R0:W5:Y:S04]  /*60630*/  LDL.LU R14, [R1+0xd8] ;  /* 0x0000d800010e7983 */ /* 0x0001680000300800 */
[----:B------:R0:W-:Y:S04]  /*60640*/  STL [R1+0x18], R9 ;  /* 0x0000180901007387 */ /* 0x0001e80000100800 */
[----:B------:R0:W-:Y:S01]  /*60650*/  STL [R1], R10 ;  /* 0x0000000a01007387 */ /* 0x0001e20000100800 */
[----:B--2---:R-:W-:Y:S01]  /*60660*/  FMUL R15, R11, 0.000244140625 ;  /* 0x398000000b0f7820 */ /* 0x004fe20000400000 */
[----:B------:R-:W-:Y:S06]  /*60670*/  BRA `(.L_x_13635) ;  /* 0xfffffab800447947 */ /* 0x000fec000383ffff */
.L_x_10944:
[----:B------:R-:W-:Y:S01]  /*60680*/  BSSY B1, `(.L_x_13636) ;  /* 0x0000006000017945 */ /* 0x000fe20003800000 */
[----:B------:R-:W-:Y:S02]  /*60690*/  LEA R47, R47, R27, 0x2 ;  /* 0x0000001b2f2f7211 */ /* 0x000fe400078e10ff */
[----:B------:R-:W-:-:S07]  /*606a0*/  MOV R32, 0xffffffff ;  /* 0xffffffff00207802 */ /* 0x000fce0000000f00 */
[----:B-----5:R-:W-:Y:S05]  /*606b0*/  WARPSYNC.COLLECTIVE R32, `(.L_x_13637) ;  /* 0x0000000020087348 */ /* 0x020fea0003c00000 */
[----:B------:R-:W-:Y:S01]  /*606c0*/  NOP ;  /* 0x0000000000007918 */ /* 0x000fe20000000000 */
[----:B-----5:R-:W-:Y:S05]  /*606d0*/  ENDCOLLECTIVE ;  /* 0x000000000000791b */ /* 0x020fea0003800000 */
.L_x_13637:
[----:B------:R-:W-:Y:S05]  /*606e0*/  BSYNC B1 ;  /* 0x0000000000017941 */ /* 0x000fea0003800000 */
.L_x_13636:
[----:B------:R-:W2:Y:S04]  /*606f0*/  LDL.LU R27, [R1+0x9c] ;  /* 0x00009c00011b7983 */ /* 0x000ea80000300800 */
[----:B------:R-:W3:Y:S04]  /*60700*/  LDL.LU R58, [R1+0x84] ;  /* 0x00008400013a7983 */ /* 0x000ee80000300800 */
[----:B------:R-:W4:Y:S04]  /*60710*/  LDL.LU R45, [R1+0x7c] ;  /* 0x00007c00012d7983 */ /* 0x000f280000300800 */
[----:B------:R-:W5:Y:S04]  /*60720*/  LDL.LU R46, [R1+0x78] ;  /* 0x00007800012e7983 */ /* 0x000f680000300800 */
[----:B------:R-:W5:Y:S04]  /*60730*/  LDL.LU R53, [R1+0x94] ;  /* 0x0000940001357983 */ /* 0x000f680000300800 */
[----:B------:R-:W5:Y:S01]  /*60740*/  LDL.LU R56, [R1+0xa4] ;  /* 0x0000a40001387983 */ /* 0x000f620000300800 */
[----:B------:R-:W-:-:S03]  /*60750*/  MOV R32, 0xffffffff ;  /* 0xffffffff00207802 */ /* 0x000fc60000000f00 */
        /* <DEDUP_REMOVED lines=11> */
[----:B--2---:R0:W-:Y:S04]  /*60810*/  STS [R47], R27 ;  /* 0x0000001b2f007388 */ /* 0x0041e80000000800 */
[----:B---3--:R0:W-:Y:S04]  /*60820*/  STS [R47+0x108], R58 ;  /* 0x0001083a2f007388 */ /* 0x0081e80000000800 */
[----:B----4-:R0:W-:Y:S04]  /*60830*/  STS [R47+0x18c], R45 ;  /* 0x00018c2d2f007388 */ /* 0x0101e80000000800 */
[----:B-----5:R0:W-:Y:S04]  /*60840*/  STS [R47+0x210], R46 ;  /* 0x0002102e2f007388 */ /* 0x0201e80000000800 */
[----:B------:R0:W-:Y:S04]  /*60850*/  STS [R47+0x294], R53 ;  /* 0x000294352f007388 */ /* 0x0001e80000000800 */
[----:B------:R0:W-:Y:S02]  /*60860*/  STS [R47+0x39c], R56 ;  /* 0x00039c382f007388 */ /* 0x0001e40000000800 */
[----:B0-----:R-:W-:Y:S05]  /*60870*/  WARPSYNC.COLLECTIVE R32, `(.L_x_13638) ;  /* 0x0000000020087348 */ /* 0x001fea0003c00000 */
[----:B------:R-:W-:Y:S01]  /*60880*/  NOP ;  /* 0x0000000000007918 */ /* 0x000fe20000000000 */
[----:B0-----:R-:W-:Y:S05]  /*60890*/  ENDCOLLECTIVE ;  /* 0x000000000000791b */ /* 0x001fea0003800000 */
.L_x_13638:
[----:B------:R0:W1:Y:S04]  /*608a0*/  LDS R57, [R48] ;  /* 0x0000000030397984 */ /* 0x0000680000000800 */
[----:B------:R0:W2:Y:S04]  /*608b0*/  LDS R44, [R48+0x4] ;  /* 0x00000400302c7984 */ /* 0x0000a80000000800 */
[----:B------:R0:W3:Y:S04]  /*608c0*/  LDS R61, [R48+0x8] ;  /* 0x00000800303d7984 */ /* 0x0000e80000000800 */
[----:B------:R0:W4:Y:S04]  /*608d0*/  LDS R46, [R48+0xc] ;  /* 0x00000c00302e7984 */ /* 0x0001280000000800 */
[----:B------:R0:W5:Y:S04]  /*608e0*/  LDL.LU R27, [R1+0x64] ;  /* 0x00006400011b7983 */ /* 0x0001680000300800 */
[----:B------:R0:W0:Y:S04]  /*608f0*/  LDS R45, [R48+0x10] ;  /* 0x00001000302d7984 */ /* 0x0000280000000800 */
[----:B------:R0:W0:Y:S04]  /*60900*/  LDS R56, [R48+0x14] ;  /* 0x0000140030387984 */ /* 0x0000280000000800 */
[----:B------:R0:W0:Y:S04]  /*60910*/  LDS R58, [R48+0x18] ;  /* 0x00001800303a7984 */ /* 0x0000280000000800 */
[----:B------:R0:W0:Y:S02]  /*60920*/  LDS R53, [R48+0x1c] ;  /* 0x00001c0030357984 */ /* 0x0000240000000800 */
[----:B012345:R-:W-:Y:S05]  /*60930*/  WARPSYNC.COLLECTIVE R32, `(.L_x_13639) ;  /* 0x0000000020087348 */ /* 0x03ffea0003c00000 */
[----:B------:R-:W-:Y:S01]  /*60940*/  NOP ;  /* 0x0000000000007918 */ /* 0x000fe20000000000 */
[----:B012345:R-:W-:Y:S05]  /*60950*/  ENDCOLLECTIVE ;  /* 0x000000000000791b */ /* 0x03ffea0003800000 */
.L_x_13639:
[----:B------:R0:W-:Y:S04]  /*60960*/  STS [R47], R43 ;  /* 0x0000002b2f007388 */ /* 0x0001e80000000800 */
[----:B------:R0:W-:Y:S04]  /*60970*/  STL [R1+0x108], R57 ;  /* 0x0001083901007387 */ /* 0x0001e80000100800 */
[----:B------:R0:W-:Y:S04]  /*60980*/  STL [R1+0x10c], R44 ;  /* 0x00010c2c01007387 */ /* 0x0001e80000100800 */
[----:B------:R0:W-:Y:S04]  /*60990*/  STL [R1+0x110], R61 ;  /* 0x0001103d01007387 */ /* 0x0001e80000100800 */
[----:B------:R0:W-:Y:S04]  /*609a0*/  STL [R1+0x114], R46 ;  /* 0x0001142e01007387 */ /* 0x0001e80000100800 */
[----:B------:R0:W5:Y:S04]  /*609b0*/  LDL.LU R6, [R1+0x10] ;  /* 0x0000100001067983 */ /* 0x0001680000300800 */
[----:B------:R0:W5:Y:S04]  /*609c0*/  LDL.LU R7, [R1+0x8] ;  /* 0x0000080001077983 */ /* 0x0001680000300800 */
[----:B------:R0:W5:Y:S04]  /*609d0*/  LDL.LU R14, [R1+0x4] ;  /* 0x00000400010e7983 */ /* 0x0001680000300800 */
[----:B------:R0:W5:Y:S04]  /*609e0*/  LDL.LU R19, [R1] ;  /* 0x0000000001137983 */ /* 0x0001680000300800 */
[----:B------:R0:W5:Y:S04]  /*609f0*/  LDL.LU R20, [R1+0xc] ;  /* 0x00000c0001147983 */ /* 0x0001680000300800 */
        /* <DEDUP_REMOVED lines=11> */
.L_x_13640:
        /* <DEDUP_REMOVED lines=11> */
.L_x_13641:
[----:B------:R0:W-:Y:S04]  /*60b60*/  STS [R47], R36 ;  /* 0x000000242f007388 */ /* 0x0001e80000000800 */
[----:B------:R0:W-:Y:S04]  /*60b70*/  STS [R47+0x84], R42 ;  /* 0x0000842a2f007388 */ /* 0x0001e80000000800 */
[----:B------:R0:W-:Y:S04]  /*60b80*/  STS [R47+0x108], R38 ;  /* 0x000108262f007388 */ /* 0x0001e80000000800 */
[----:B------:R0:W-:Y:S04]  /*60b90*/  STS [R47+0x18c], R39 ;  /* 0x00018c272f007388 */ /* 0x0001e80000000800 */
[----:B------:R0:W-:Y:S04]  /*60ba0*/  STS [R47+0x210], R40 ;  /* 0x000210282f007388 */ /* 0x0001e80000000800 */
[----:B------:R0:W-:Y:S04]  /*60bb0*/  STS [R47+0x294], R37 ;  /* 0x000294252f007388 */ /* 0x0001e80000000800 */
[----:B------:R0:W-:Y:S04]  /*60bc0*/  STS [R47+0x318], R41 ;  /* 0x000318292f007388 */ /* 0x0001e80000000800 */
[----:B------:R0:W5:Y:S04]  /*60bd0*/  LDL.LU R46, [R1+0x3c] ;  /* 0x00003c00012e7983 */ /* 0x0001680000300800 */
[----:B------:R0:W-:Y:S02]  /*60be0*/  STS [R47+0x39c], R27 ;  /* 0x00039c1b2f007388 */ /* 0x0001e40000000800 */
[----:B0----5:R-:W-:Y:S05]  /*60bf0*/  WARPSYNC.COLLECTIVE R32, `(.L_x_13642) ;  /* 0x0000000020087348 */ /* 0x021fea0003c00000 */
[----:B------:R-:W-:Y:S01]  /*60c00*/  NOP ;  /* 0x0000000000007918 */ /* 0x000fe20000000000 */
[----:B0----5:R-:W-:Y:S05]  /*60c10*/  ENDCOLLECTIVE ;  /* 0x000000000000791b */ /* 0x021fea0003800000 */
.L_x_13642:
        /* <DEDUP_REMOVED lines=11> */
.L_x_13643:
        /* <DEDUP_REMOVED lines=11> */
.L_x_13644:
        /* <DEDUP_REMOVED lines=11> */
.L_x_13645:
[----:B------:R0:W-:Y:S04]  /*60e30*/  STS [R47+0x39c], R8 ;  /* 0x00039c082f007388 */ /* 0x0001e80000000800 */
[----:B------:R1:W-:Y:S04]  /*60e40*/  STS [R47+0x294], R10 ;  /* 0x0002940a2f007388 */ /* 0x0003e80000000800 */
[----:B------:R2:W-:Y:S04]  /*60e50*/  STS [R47+0x210], R13 ;  /* 0x0002100d2f007388 */ /* 0x0005e80000000800 */
[----:B0-----:R0:W5:Y:S04]  /*60e60*/  LDL.LU R8, [R1+0x28] ;  /* 0x0000280001087983 */ /* 0x0011680000300800 */
[----:B-1----:R0:W5:Y:S04]  /*60e70*/  LDL.LU R10, [R1+0x24] ;  /* 0x00002400010a7983 */ /* 0x0021680000300800 */
[----:B------:R1:W-:Y:S04]  /*60e80*/  STS [R47+0x18c], R12 ;  /* 0x00018c0c2f007388 */ /* 0x0003e80000000800 */
[----:B--2---:R0:W5:Y:S04]  /*60e90*/  LDL.LU R13, [R1+0x20] ;  /* 0x00002000010d7983 */ /* 0x0041680000300800 */
[----:B------:R2:W-:Y:S04]  /*60ea0*/  STS [R47+0x108], R11 ;  /* 0x0001080b2f007388 */ /* 0x0005e80000000800 */
[----:B-1----:R0:W5:Y:S04]  /*60eb0*/  LDL.LU R12, [R1+0x2c] ;  /* 0x00002c00010c7983 */ /* 0x0021680000300800 */
[----:B------:R0:W-:Y:S04]  /*60ec0*/  STS [R47], R9 ;  /* 0x000000092f007388 */ /* 0x0001e80000000800 */
[----:B--2---:R0:W5:Y:S04]  /*60ed0*/  LDL.LU R11, [R1+0x1c] ;  /* 0x00001c00010b7983 */ /* 0x0041680000300800 */
[----:B------:R0:W-:Y:S04]  /*60ee0*/  STS [R47+0x84], R18 ;  /* 0x000084122f007388 */ /* 0x0001e80000000800 */
[----:B------:R0:W-:Y:S02]  /*60ef0*/  STS [R47+0x318], R15 ;  /* 0x0003180f2f007388 */ /* 0x0001e40000000800 */
[----:B0----5:R-:W-:Y:S05]  /*60f00*/  WARPSYNC.COLLECTIVE R32, `(.L_x_13646) ;  /* 0x0000000020087348 */ /* 0x021fea0003c00000 */
[----:B------:R-:W-:Y:S01]  /*60f10*/  NOP ;  /* 0x0000000000007918 */ /* 0x000fe20000000000 */
[----:B0----5:R-:W-:Y:S05]  /*60f20*/  ENDCOLLECTIVE ;  /* 0x000000000000791b */ /* 0x021fea0003800000 */
.L_x_13646:
        /* <DEDUP_REMOVED lines=13> */
.L_x_13647:
        /* <DEDUP_REMOVED lines=13> */
.L_x_13648:
        /* <DEDUP_REMOVED lines=14> */
.L_x_13649:
[----:B------:R0:W5:Y:S04]  /*611b0*/  LDL.LU R14, [R1+0x5c] ;  /* 0x00005c00010e7983 */ /* 0x0001680000300800 */
[----:B------:R-:W2:Y:S04]  /*611c0*/  LDL.LU R32, [R1+0x18] ;  /* 0x0000180001207983 */ /* 0x000ea80000300800 */
[----:B------:R1:W-:Y:S04]  /*611d0*/  STS [R47], R46 ;  /* 0x0000002e2f007388 */ /* 0x0003e80000000800 */
[----:B-1----:R0:W5:Y:S04]  /*611e0*/  LDL.LU R46, [R1+0x114] ;  /* 0x00011400012e7983 */ /* 0x0021680000300800 */
[----:B------:R-:W-:Y:S04]  /*611f0*/  STS [R47+0x108], R8 ;  /* 0x000108082f007388 */ /* 0x000fe80000000800 */
        /* <DEDUP_REMOVED lines=10> */
.L_x_13650:
        /* <DEDUP_REMOVED lines=13> */
.L_x_13651:
[----:B------:R0:W-:Y:S04]  /*61370*/  STS [R47], R61 ;  /* 0x0000003d2f007388 */ /* 0x0001e80000000800 */
[----:B------:R-:W2:Y:S04]  /*61380*/  LDL.LU R32, [R1+0x50] ;  /* 0x0000500001207983 */ /* 0x000ea80000300800 */
[----:B------:R1:W-:Y:S04]  /*61390*/  STS [R47+0x84], R44 ;  /* 0x0000842c2f007388 */ /* 0x0003e80000000800 */
[----:B0-----:R-:W3:Y:S04]  /*613a0*/  LDL.LU R61, [R1+0x110] ;  /* 0x00011000013d7983 */ /* 0x001ee80000300800 */
[----:B------:R0:W-:Y:S04]  /*613b0*/  STS [R47+0x108], R57 ;  /* 0x000108392f007388 */ /* 0x0001e80000000800 */
[----:B-1----:R-:W4:Y:S04]  /*613c0*/  LDL.LU R44, [R1+0x10c] ;  /* 0x00010c00012c7983 */ /* 0x002f280000300800 */
[----:B0-----:R-:W5:Y:S01]  /*613d0*/  LDL.LU R57, [R1+0x108] ;  /* 0x0001080001397983 */ /* 0x001f620000300800 */
[----:B------:R-:W-:-:S03]  /*613e0*/  FMUL R45, R45, 1.4142135381698608398 ;  /* 0x3fb504f32d2d7820 */ /* 0x000fc60000400000 */
[----:B------:R-:W-:Y:S04]  /*613f0*/  STS [R47+0x294], R5 ;  /* 0x000294052f007388 */ /* 0x000fe80000000800 */
[----:B------:R-:W-:Y:S04]  /*61400*/  STS [R47+0x210], R4 ;  /* 0x000210042f007388 */ /* 0x000fe80000000800 */
[----:B------:R-:W-:Y:S04]  /*61410*/  STS [R47+0x318], R6 ;  /* 0x000318062f007388 */ /* 0x000fe80000000800 */
[----:B------:R-:W-:Y:S04]  /*61420*/  STS [R47+0x39c], R14 ;  /* 0x00039c0e2f007388 */ /* 0x000fe80000000800 */
[----:B--2---:R0:W-:Y:S02]  /*61430*/  STS [R47+0x18c], R32 ;  /* 0x00018c202f007388 */ /* 0x0041e40000000800 */
[C-C-:B0-----:R-:W-:Y:S01]  /*61440*/  FADD R32, R46.reuse, R56.reuse ;  /* 0x000000382e207221 */ /* 0x141fe20000000000 */
[----:B------:R-:W-:-:S03]  /*61450*/  FADD R56, R46, -R56 ;  /* 0x800000382e387221 */ /* 0x000fc60000000000 */
[C-C-:B----4-:R-:W-:Y:S01]  /*61460*/  FFMA R46, R32.reuse, 0.70710676908493041992, R44.reuse ;  /* 0x3f3504f3202e7823 */ /* 0x150fe2000000002c */
[----:B------:R-:W-:Y:S01]  /*61470*/  FFMA R32, R32, -0.70710676908493041992, R44 ;  /* 0xbf3504f320207823 */ /* 0x000fe2000000002c */
[C-C-:B-----5:R-:W-:Y:S01]  /*61480*/  FFMA R5, R57.reuse, 1.4142135381698608398, R45.reuse ;  /* 0x3fb504f339057823 */ /* 0x160fe2000000002d */
[----:B------:R-:W-:Y:S01]  /*61490*/  FFMA R57, R57, 1.4142135381698608398, -R45 ;  /* 0x3fb504f339397823 */ /* 0x000fe2000000082d */
[----:B---3--:R-:W-:Y:S01]  /*614a0*/  FFMA R45, R58, 0.41421356797218322754, R61 ;  /* 0x3ed413cd3a2d7823 */ /* 0x008fe2000000003d */
[----:B------:R-:W-:Y:S01]  /*614b0*/  FFMA R58, R61, 0.41421356797218322754, -R58 ;  /* 0x3ed413cd3d3a7823 */ /* 0x000fe2000000083a */
[C-C-:B------:R-:W-:Y:S01]  /*614c0*/  FFMA R44, R56.reuse, -0.70710676908493041992, R53.reuse ;  /* 0xbf3504f3382c7823 */ /* 0x140fe20000000035 */
[----:B------:R-:W-:Y:S02]  /*614d0*/  FFMA R53, R56, 0.70710676908493041992, R53 ;  /* 0x3f3504f338357823 */ /* 0x000fe40000000035 */
        /* <DEDUP_REMOVED lines=10> */
.L_x_13652:
        /* <DEDUP_REMOVED lines=17> */
.L_x_13653:
[----:B------:R0:W-:Y:S01]  /*61690*/  STS [R47+0x84], R57 ;  /* 0x000084392f007388 */ /* 0x0001e20000000800 */
[----:B------:R-:W-:Y:S01]  /*616a0*/  FFMA R32, R53, 0.19891236722469329834, R46 ;  /* 0x3e4bafaf35207823 */ /* 0x000fe2000000002e */
[----:B------:R-:W-:Y:S01]  /*616b0*/  FFMA R46, R46, -0.19891236722469329834, R53 ;  /* 0xbe4bafaf2e2e7823 */ /* 0x000fe20000000035 */
[C-C-:B0-----:R-:W-:Y:S01]  /*616c0*/  FFMA R57, R58.reuse, -1.6629391908645629883, R56.reuse ;  /* 0xbfd4db313a397823 */ /* 0x141fe20000000038 */
[----:B------:R-:W-:Y:S01]  /*616d0*/  FFMA R56, R58, 1.6629391908645629883, R56 ;  /* 0x3fd4db313a387823 */ /* 0x000fe20000000038 */
[----:B------:R-:W-:-:S04]  /*616e0*/  FFMA R58, R45, -1.8477590084075927734, R5 ;  /* 0xbfec835e2d3a7823 */ /* 0x000fc80000000005 */
[----:B------:R0:W-:Y:S02]  /*616f0*/  STS [R47+0x108], R56 ;  /* 0x000108382f007388 */ /* 0x0001e40000000800 */
[----:B0-----:R-:W-:Y:S01]  /*61700*/  FFMA R56, R45, 1.8477590084075927734, R5 ;  /* 0x3fec835e2d387823 */ /* 0x001fe20000000005 */
[C-C-:B------:R-:W-:Y:S01]  /*61710*/  FFMA R45, R46.reuse, -1.9615705013275146484, R58.reuse ;  /* 0xbffb14be2e2d7823 */ /* 0x140fe2000000003a */
[----:B------:R0:W-:Y:S01]  /*61720*/  STS [R47+0x318], R44 ;  /* 0x0003182c2f007388 */ /* 0x0001e20000000800 */
[----:B------:R-:W-:-:S03]  /*61730*/  FFMA R58, R46, 1.9615705013275146484, R58 ;  /* 0x3ffb14be2e3a7823 */ /* 0x000fc6000000003a */
[----:B------:R1:W-:Y:S01]  /*61740*/  STS [R47+0x18c], R45 ;  /* 0x00018c2d2f007388 */ /* 0x0003e20000000800 */
[C-C-:B------:R-:W-:Y:S01]  /*61750*/  FFMA R46, R32.reuse, -1.9615705013275146484, R56.reuse ;  /* 0xbffb14be202e7823 */ /* 0x140fe20000000038 */
[----:B------:R-:W-:Y:S01]  /*61760*/  FFMA R56, R32, 1.9615705013275146484, R56 ;  /* 0x3ffb14be20387823 */ /* 0x000fe20000000038 */
[----:B0-----:R-:W-:Y:S01]  /*61770*/  FMUL R44, R3, 1.4142135381698608398 ;  /* 0x3fb504f3032c7820 */ /* 0x001fe20000400000 */
[C-C-:B-1----:R-:W-:Y:S01]  /*61780*/  FADD R45, R60.reuse, R54.reuse ;  /* 0x000000363c2d7221 */ /* 0x142fe20000000000 */
[----:B------:R-:W-:Y:S02]  /*61790*/  FADD R54, R60, -R54 ;  /* 0x800000363c367221 */ /* 0x000fe40000000000 */
[--C-:B------:R-:W-:Y:S01]  /*617a0*/  FFMA R32, R55, 1.4142135381698608398, R44.reuse ;  /* 0x3fb504f337207823 */ /* 0x100fe2000000002c */
[C-C-:B------:R-:W-:Y:S01]  /*617b0*/  FFMA R53, R45.reuse, 0.70710676908493041992, R59.reuse ;  /* 0x3f3504f32d357823 */ /* 0x140fe2000000003b */
[----:B------:R-:W-:Y:S01]  /*617c0*/  FFMA R59, R45, -0.70710676908493041992, R59 ;  /* 0xbf3504f32d3b7823 */ /* 0x000fe2000000003b */
[----:B------:R-:W-:Y:S01]  /*617d0*/  FFMA R55, R55, 1.4142135381698608398, -R44 ;  /* 0x3fb504f337377823 */ /* 0x000fe2000000082c */
[C---:B------:R-:W-:Y:S01]  /*617e0*/  FFMA R45, R54.reuse, -0.70710676908493041992, R50 ;  /* 0xbf3504f3362d7823 */ /* 0x040fe20000000032 */
[----:B------:R-:W-:Y:S01]  /*617f0*/  FFMA R44, R51, 0.41421356797218322754, R52 ;  /* 0x3ed413cd332c7823 */ /* 0x000fe20000000034 */
[----:B------:R-:W-:Y:S01]  /*61800*/  FFMA R50, R54, 0.70710676908493041992, R50 ;  /* 0x3f3504f336327823 */ /* 0x000fe20000000032 */
[----:B------:R0:W-:Y:S01]  /*61810*/  STS [R47+0x294], R57 ;  /* 0x000294392f007388 */ /* 0x0001e20000000800 */
[----:B------:R-:W-:-:S03]  /*61820*/  FFMA R51, R52, 0.41421356797218322754, -R51 ;  /* 0x3ed413cd34337823 */ /* 0x000fc60000000833 */
[----:B------:R1:W-:Y:S01]  /*61830*/  STS [R47], R56 ;  /* 0x000000382f007388 */ /* 0x0003e20000000800 */
[----:B0-----:R-:W-:Y:S01]  /*61840*/  FFMA R57, R50, 0.19891236722469329834, R53 ;  /* 0x3e4bafaf32397823 */ /* 0x001fe20000000035 */
[----:B------:R-:W-:Y:S01]  /*61850*/  FFMA R53, R53, -0.19891236722469329834, R50 ;  /* 0xbe4bafaf35357823 */ /* 0x000fe20000000032 */
[C-C-:B-1----:R-:W-:Y:S01]  /*61860*/  FFMA R56, R44.reuse, 1.8477590084075927734, R32.reuse ;  /* 0x3fec835e2c387823 */ /* 0x142fe20000000020 */
[----:B------:R-:W-:Y:S01]  /*61870*/  FFMA R32, R44, -1.8477590084075927734, R32 ;  /* 0xbfec835e2c207823 */ /* 0x000fe20000000020 */
[C-C-:B------:R-:W-:Y:S01]  /*61880*/  FFMA R44, R51.reuse, -1.8477590084075927734, R55.reuse ;  /* 0xbfec835e332c7823 */ /* 0x140fe20000000037 */
[----:B------:R-:W-:Y:S01]  /*61890*/  FFMA R55, R51, 1.8477590084075927734, R55 ;  /* 0x3fec835e33377823 */ /* 0x000fe20000000037 */
[----:B------:R-:W-:Y:S01]  /*618a0*/  FFMA R51, R59, 0.66817861795425415039, R45 ;  /* 0x3f2b0dc13b337823 */ /* 0x000fe2000000002d */
[C-C-:B------:R-:W-:Y:S01]  /*618b0*/  FFMA R52, R53.reuse, -1.9615705013275146484, R32.reuse ;  /* 0xbffb14be35347823 */ /* 0x140fe20000000020 */
[----:B------:R-:W-:Y:S01]  /*618c0*/  FFMA R53, R53, 1.9615705013275146484, R32 ;  /* 0x3ffb14be35357823 */ /* 0x000fe20000000020 */
[----:B------:R-:W-:Y:S01]  /*618d0*/  FFMA R45, R45, -0.66817861795425415039, R59 ;  /* 0xbf2b0dc12d2d7823 */ /* 0x000fe2000000003b */
[----:B------:R-:W-:Y:S01]  /*618e0*/  MOV R32, 0xffffffff ;  /* 0xffffffff00207802 */ /* 0x000fe20000000f00 */
[----:B------:R0:W-:Y:S01]  /*618f0*/  STS [R47+0x210], R58 ;  /* 0x0002103a2f007388 */ /* 0x0001e20000000800 */
[----:B------:R-:W-:Y:S01]  /*61900*/  FFMA R50, R51, -1.6629391908645629883, R44 ;  /* 0xbfd4db3133327823 */ /* 0x000fe2000000002c */
[----:B------:R-:W-:-:S02]  /*61910*/  FFMA R54, R45, -1.6629391908645629883, R55 ;  /* 0xbfd4db312d367823 */ /* 0x000fc40000000037 */
[----:B------:R0:W-:Y:S05]  /*61920*/  STS [R47+0x39c], R46 ;  /* 0x00039c2e2f007388 */ /* 0x0001ea0000000800 */
[----:B0-----:R-:W-:Y:S05]  /*61930*/  WARPSYNC.COLLECTIVE R32, `(.L_x_13654) ;  /* 0x0000000020087348 */ /* 0x001fea0003c00000 */
[----:B------:R-:W-:Y:S01]  /*61940*/  NOP ;  /* 0x0000000000007918 */ /* 0x000fe20000000000 */
[----:B0-----:R-:W-:Y:S05]  /*61950*/  ENDCOLLECTIVE ;  /* 0x000000000000791b */ /* 0x001fea0003800000 */
.L_x_13654:
[----:B------:R-:W-:Y:S01]  /*61960*/  FFMA R55, R45, 1.6629391908645629883, R55 ;  /* 0x3fd4db312d377823 */ /* 0x000fe20000000037 */
        /* <DEDUP_REMOVED lines=8> */
[----:B------:R-:W4:Y:S04]  /*619f0*/  LDS R14, [R48+0x14] ;  /* 0x00001400300e7984 */ /* 0x000f280000000800 */
[----:B------:R-:W4:Y:S04]  /*61a00*/  LDS R6, [R48+0x18] ;  /* 0x0000180030067984 */ /* 0x000f280000000800 */
[----:B0-----:R-:W-:Y:S04]  /*61a10*/  STL [R1+0x104], R46 ;  /* 0x0001042e01007387 */ /* 0x001fe80000100800 */
[----:B-1----:R-:W-:Y:S04]  /*61a20*/  STL [R1+0xfc], R45 ;  /* 0x0000fc2d01007387 */ /* 0x002fe80000100800 */
        /* <DEDUP_REMOVED lines=9> */
.L_x_13655:
[----:B------:R0:W-:Y:S01]  /*61ac0*/  STS [R47+0x294], R50 ;  /* 0x000294322f007388 */ /* 0x0001e20000000800 */
[----:B------:R-:W-:Y:S01]  /*61ad0*/  FFMA R32, R57, 1.9615705013275146484, R56 ;  /* 0x3ffb14be39207823 */ /* 0x000fe20000000038 */
[----:B0-----:R-:W-:-:S04]  /*61ae0*/  FMUL R50, R0, 1.4142135381698608398 ;  /* 0x3fb504f300327820 */ /* 0x001fc80000400000 */
[----:B------:R0:W-:Y:S02]  /*61af0*/  STS [R47], R32 ;  /* 0x000000202f007388 */ /* 0x0001e40000000800 */
        /* <DEDUP_REMOVED lines=9> */
[C-C-:B------:R-:W-:Y:S01]  /*61b90*/  FFMA R61, R50.reuse, 1.8477590084075927734, R32.reuse ;  /* 0x3fec835e323d7823 */ /* 0x140fe20000000020 */
[----:B------:R-:W-:Y:S01]  /*61ba0*/  FFMA R32, R50, -1.8477590084075927734, R32 ;  /* 0xbfec835e32207823 */ /* 0x000fe20000000020 */
[----:B0-----:R-:W-:Y:S01]  /*61bb0*/  FFMA R51, R57, -1.9615705013275146484, R56 ;  /* 0xbffb14be39337823 */ /* 0x001fe20000000038 */
        /* <DEDUP_REMOVED lines=10> */
[----:B------:R-:W-:Y:S01]  /*61c60*/  MOV R32, 0xffffffff ;  /* 0xffffffff00207802 */ /* 0x000fe20000000f00 */
[----:B------:R0:W-:Y:S01]  /*61c70*/  STS [R47+0x84], R55 ;  /* 0x000084372f007388 */ /* 0x0001e20000000800 */
[C-C-:B------:R-:W-:Y:S01]  /*61c80*/  FFMA R59, R38.reuse, -1.6629391908645629883, R58.reuse ;  /* 0xbfd4db31263b7823 */ /* 0x140fe2000000003a */
[----:B------:R-:W-:-:S02]  /*61c90*/  FFMA R58, R38, 1.6629391908645629883, R58 ;  /* 0x3fd4db31263a7823 */ /* 0x000fc4000000003a */
[----:B------:R1:W-:Y:S04]  /*61ca0*/  STS [R47+0x18c], R52 ;  /* 0x00018c342f007388 */ /* 0x0003e80000000800 */
[----:B------:R1:W-:Y:S01]  /*61cb0*/  STS [R47+0x210], R53 ;  /* 0x000210352f007388 */ /* 0x0003e20000000800 */
[C-C-:B0-----:R-:W-:Y:S01]  /*61cc0*/  FFMA R55, R39.reuse, -1.6629391908645629883, R37.reuse ;  /* 0xbfd4db3127377823 */ /* 0x141fe20000000025 */
[----:B------:R-:W-:Y:S02]  /*61cd0*/  FFMA R37, R39, 1.6629391908645629883, R37 ;  /* 0x3fd4db3127257823 */ /* 0x000fe40000000025 */
[----:B------:R1:W-:Y:S04]  /*61ce0*/  STS [R47+0x318], R54 ;  /* 0x000318362f007388 */ /* 0x0003e80000000800 */
[----:B------:R1:W-:Y:S02]  /*61cf0*/  STS [R47+0x39c], R51 ;  /* 0x00039c332f007388 */ /* 0x0003e40000000800 */
[----:B-1----:R-:W-:Y:S05]  /*61d00*/  WARPSYNC.COLLECTIVE R32, `(.L_x_13656) ;  /* 0x0000000020087348 */ /* 0x002fea0003c00000 */
[----:B------:R-:W-:Y:S01]  /*61d10*/  NOP ;  /* 0x0000000000007918 */ /* 0x000fe20000000000 */
[----:B-1----:R-:W-:Y:S05]  /*61d20*/  ENDCOLLECTIVE ;  /* 0x000000000000791b */ /* 0x002fea0003800000 */
.L_x_13656:
        /* <DEDUP_REMOVED lines=11> */
.L_x_13657:
        /* <DEDUP_REMOVED lines=15> */
[----:B------:R-:W-:-:S03]  /*61ed0*/  FFMA R35, R34, -0.70710676908493041992, R35 ;  /* 0xbf3504f322237823 */ /* 0x000fc60000000023 */
[----:B------:R1:W-:Y:S01]  /*61ee0*/  STS [R47], R61 ;  /* 0x0000003d2f007388 */ /* 0x0003e20000000800 */
[----:B------:R-:W-:Y:S01]  /*61ef0*/  FFMA R53, R33, -1.8477590084075927734, R30 ;  /* 0xbfec835e21357823 */ /* 0x000fe2000000001e */
[----:B0-----:R-:W-:Y:S01]  /*61f00*/  FFMA R55, R31, 0.19891236722469329834, R50 ;  /* 0x3e4bafaf1f377823 */ /* 0x001fe20000000032 */
[----:B------:R-:W-:Y:S01]  /*61f10*/  FFMA R50, R50, -0.19891236722469329834, R31 ;  /* 0xbe4bafaf32327823 */ /* 0x000fe2000000001f */
[C-C-:B-1----:R-:W-:Y:S01]  /*61f20*/  FFMA R61, R37.reuse, 1.8477590084075927734, R32.reuse ;  /* 0x3fec835e253d7823 */ /* 0x142fe20000000020 */
[----:B------:R-:W-:Y:S01]  /*61f30*/  FFMA R32, R37, -1.8477590084075927734, R32 ;  /* 0xbfec835e25207823 */ /* 0x000fe20000000020 */
[----:B------:R-:W-:Y:S01]  /*61f40*/  FFMA R31, R35, 0.66817861795425415039, R29 ;  /* 0x3f2b0dc1231f7823 */ /* 0x000fe2000000001d */
[----:B------:R-:W-:Y:S01]  /*61f50*/  FFMA R30, R33, 1.8477590084075927734, R30 ;  /* 0x3fec835e211e7823 */ /* 0x000fe2000000001e */
[----:B------:R-:W-:Y:S01]  /*61f60*/  FFMA R35, R29, -0.66817861795425415039, R35 ;  /* 0xbf2b0dc11d237823 */ /* 0x000fe20000000023 */
[C-C-:B------:R-:W-:Y:S01]  /*61f70*/  FFMA R51, R50.reuse, -1.9615705013275146484, R32.reuse ;  /* 0xbffb14be32337823 */ /* 0x140fe20000000020 */
[----:B------:R-:W-:Y:S01]  /*61f80*/  FFMA R50, R50, 1.9615705013275146484, R32 ;  /* 0x3ffb14be32327823 */ /* 0x000fe20000000020 */
[----:B------:R-:W-:Y:S01]  /*61f90*/  MOV R32, 0xffffffff ;  /* 0xffffffff00207802 */ /* 0x000fe20000000f00 */
[----:B------:R0:W-:Y:S01]  /*61fa0*/  STS [R47+0x108], R58 ;  /* 0x0001083a2f007388 */ /* 0x0001e20000000800 */
[C-C-:B------:R-:W-:Y:S01]  /*61fb0*/  FFMA R52, R31.reuse, -1.6629391908645629883, R53.reuse ;  /* 0xbfd4db311f347823 */ /* 0x140fe20000000035 */
[----:B------:R-:W-:Y:S01]  /*61fc0*/  FFMA R53, R31, 1.6629391908645629883, R53 ;  /* 0x3fd4db311f357823 */ /* 0x000fe20000000035 */
[C-C-:B------:R-:W-:Y:S01]  /*61fd0*/  FFMA R29, R35.reuse, -1.6629391908645629883, R30.reuse ;  /* 0xbfd4db31231d7823 */ /* 0x140fe2000000001e */
[----:B------:R0:W-:Y:S01]  /*61fe0*/  STS [R47+0x18c], R57 ;  /* 0x00018c392f007388 */ /* 0x0001e20000000800 */
[----:B------:R-:W-:-:S03]  /*61ff0*/  FFMA R54, R35, 1.6629391908645629883, R30 ;  /* 0x3fd4db3123367823 */ /* 0x000fc6000000001e */
[----:B------:R0:W-:Y:S04]  /*62000*/  STS [R47+0x210], R56 ;  /* 0x000210382f007388 */ /* 0x0001e80000000800 */
[----:B------:R0:W-:Y:S02]  /*62010*/  STS [R47+0x294], R59 ;  /* 0x0002943b2f007388 */ /* 0x0001e40000000800 */
[----:B0-----:R-:W-:Y:S05]  /*62020*/  WARPSYNC.COLLECTIVE R32, `(.L_x_13658) ;  /* 0x0000000020087348 */ /* 0x001fea0003c00000 */
[----:B------:R-:W-:Y:S01]  /*62030*/  NOP ;  /* 0x0000000000007918 */ /* 0x000fe20000000000 */
[----:B0-----:R-:W-:Y:S05]  /*62040*/  ENDCOLLECTIVE ;  /* 0x000000000000791b */ /* 0x001fea0003800000 */
.L_x_13658:
        /* <DEDUP_REMOVED lines=11> */
.L_x_13659:
[C-C-:B------:R-:W-:Y:S01]  /*62100*/  FFMA R32, R55.reuse, -1.9615705013275146484, R61.reuse ;  /* 0xbffb14be37207823 */ /* 0x140fe2000000003d */
[----:B------:R0:W-:Y:S04]  /*62110*/  STS [R47+0x210], R50 ;  /* 0x000210322f007388 */ /* 0x0001e80000000800 */
[----:B------:R1:W-:Y:S01]  /*62120*/  STS [R47+0x39c], R32 ;  /* 0x00039c202f007388 */ /* 0x0003e20000000800 */
[----:B------:R-:W-:Y:S01]  /*62130*/  FFMA R61, R55, 1.9615705013275146484, R61 ;  /* 0x3ffb14be373d7823 */ /* 0x000fe2000000003d */
[----:B0-----:R-:W-:Y:S01]  /*62140*/  FMUL R50, R49, 1.4142135381698608398 ;  /* 0x3fb504f331327820 */ /* 0x001fe20000400000 */
[----:B-1----:R-:W-:Y:S01]  /*62150*/  FFMA R32, R27, 0.41421356797218322754, R24 ;  /* 0x3ed413cd1b207823 */ /* 0x002fe20000000018 */
[----:B------:R-:W-:Y:S01]  /*62160*/  FFMA R24, R24, 0.41421356797218322754, -R27 ;  /* 0x3ed413cd18187823 */ /* 0x000fe2000000081b */
[C-C-:B------:R-:W-:Y:S01]  /*62170*/  FADD R27, R25.reuse, R26.reuse ;  /* 0x0000001a191b7221 */ /* 0x140fe20000000000 */
[----:B------:R-:W-:Y:S01]  /*62180*/  FADD R26, R25, -R26 ;  /* 0x8000001a191a7221 */ /* 0x000fe20000000000 */
[----:B------:R0:W-:Y:S02]  /*62190*/  STS [R47+0x318], R29 ;  /* 0x0003181d2f007388 */ /* 0x0001e40000000800 */
[C-C-:B------:R-:W-:Y:S01]  /*621a0*/  FFMA R55, R27.reuse, 0.70710676908493041992, R23.reuse ;  /* 0x3f3504f31b377823 */ /* 0x140fe20000000017 */
[C-C-:B------:R-:W-:Y:S01]  /*621b0*/  FFMA R25, R26.reuse, -0.70710676908493041992, R28.reuse ;  /* 0xbf3504f31a197823 */ /* 0x140fe2000000001c */
[----:B------:R-:W-:Y:S01]  /*621c0*/  FFMA R23, R27, -0.70710676908493041992, R23 ;  /* 0xbf3504f31b177823 */ /* 0x000fe20000000017 */
[----:B------:R-:W-:Y:S01]  /*621d0*/  FFMA R26, R26, 0.70710676908493041992, R28 ;  /* 0x3f3504f31a1a7823 */ /* 0x000fe2000000001c */
[C-C-:B0-----:R-:W-:Y:S01]  /*621e0*/  FFMA R29, R22.reuse, 1.4142135381698608398, R50.reuse ;  /* 0x3fb504f3161d7823 */ /* 0x141fe20000000032 */
[----:B------:R-:W-:-:S02]  /*621f0*/  FFMA R22, R22, 1.4142135381698608398, -R50 ;  /* 0x3fb504f316167823 */ /* 0x000fc40000000832 */
[----:B------:R-:W-:Y:S02]  /*62200*/  FFMA R50, R26, 0.19891236722469329834, R55 ;  /* 0x3e4bafaf1a327823 */ /* 0x000fe40000000037 */
[C-C-:B------:R-:W-:Y:S01]  /*62210*/  FFMA R57, R24.reuse, -1.8477590084075927734, R22.reuse ;  /* 0xbfec835e18397823 */ /* 0x140fe20000000016 */
[----:B------:R-:W-:Y:S01]  /*62220*/  FFMA R22, R24, 1.8477590084075927734, R22 ;  /* 0x3fec835e18167823 */ /* 0x000fe20000000016 */
[C---:B------:R-:W-:Y:S01]  /*62230*/  FFMA R59, R32.reuse, 1.8477590084075927734, R29 ;  /* 0x3fec835e203b7823 */ /* 0x040fe2000000001d */
[----:B------:R-:W-:Y:S01]  /*62240*/  FFMA R24, R23, 0.66817861795425415039, R25 ;  /* 0x3f2b0dc117187823 */ /* 0x000fe20000000019 */
[----:B------:R-:W-:Y:S01]  /*62250*/  FFMA R29, R32, -1.8477590084075927734, R29 ;  /* 0xbfec835e201d7823 */ /* 0x000fe2000000001d */
[----:B------:R-:W-:Y:S01]  /*62260*/  FFMA R55, R55, -0.19891236722469329834, R26 ;  /* 0xbe4bafaf37377823 */ /* 0x000fe2000000001a */
[----:B------:R-:W-:Y:S01]  /*62270*/  FFMA R23, R25, -0.66817861795425415039, R23 ;  /* 0xbf2b0dc119177823 */ /* 0x000fe20000000017 */
[----:B------:R-:W-:Y:S01]  /*62280*/  MOV R32, 0xffffffff ;  /* 0xffffffff00207802 */ /* 0x000fe20000000f00 */
[----:B------:R0:W-:Y:S01]  /*62290*/  STS [R47+0x84], R54 ;  /* 0x000084362f007388 */ /* 0x0001e20000000800 */
[C---:B------:R-:W-:Y:S01]  /*622a0*/  FFMA R58, R24.reuse, -1.6629391908645629883, R57 ;  /* 0xbfd4db31183a7823 */ /* 0x040fe20000000039 */
[C---:B------:R-:W-:Y:S01]  /*622b0*/  FFMA R56, R55.reuse, -1.9615705013275146484, R29 ;  /* 0xbffb14be37387823 */ /* 0x040fe2000000001d */
[----:B------:R-:W-:Y:S01]  /*622c0*/  FFMA R57, R24, 1.6629391908645629883, R57 ;  /* 0x3fd4db3118397823 */ /* 0x000fe20000000039 */
[----:B------:R1:W-:Y:S01]  /*622d0*/  STS [R47+0x108], R53 ;  /* 0x000108352f007388 */ /* 0x0003e20000000800 */
[----:B------:R-:W-:-:S03]  /*622e0*/  FFMA R55, R55, 1.9615705013275146484, R29 ;  /* 0x3ffb14be37377823 */ /* 0x000fc6000000001d */
[----:B------:R2:W-:Y:S01]  /*622f0*/  STS [R47+0x18c], R51 ;  /* 0x00018c332f007388 */ /* 0x0005e20000000800 */
[----:B0-----:R-:W-:-:S03]  /*62300*/  FFMA R54, R23, -1.6629391908645629883, R22 ;  /* 0xbfd4db3117367823 */ /* 0x001fc60000000016 */
[----:B------:R2:W-:Y:S01]  /*62310*/  STS [R47+0x294], R52 ;  /* 0x000294342f007388 */ /* 0x0005e20000000800 */
[----:B-1----:R-:W-:-:S03]  /*62320*/  FFMA R53, R23, 1.6629391908645629883, R22 ;  /* 0x3fd4db3117357823 */ /* 0x002fc60000000016 */
[----:B------:R2:W-:Y:S04]  /*62330*/  STS [R47], R61 ;  /* 0x0000003d2f007388 */ /* 0x0005e80000000800 */
[----:B--2---:R-:W-:Y:S05]  /*62340*/  WARPSYNC.COLLECTIVE R32, `(.L_x_13660) ;  /* 0x0000000020087348 */ /* 0x004fea0003c00000 */
[----:B------:R-:W-:Y:S01]  /*62350*/  NOP ;  /* 0x0000000000007918 */ /* 0x000fe20000000000 */
[----:B--2---:R-:W-:Y:S05]  /*62360*/  ENDCOLLECTIVE ;  /* 0x000000000000791b */ /* 0x004fea0003800000 */
.L_x_13660:
        /* <DEDUP_REMOVED lines=11> */
.L_x_13661:
[C-C-:B------:R-:W-:Y:S01]  /*62420*/  FFMA R32, R50.reuse, -1.9615705013275146484, R59.reuse ;  /* 0xbffb14be32207823 */ /* 0x140fe2000000003b */
[----:B------:R-:W-:Y:S01]  /*62430*/  FFMA R59, R50, 1.9615705013275146484, R59 ;  /* 0x3ffb14be323b7823 */ /* 0x000fe2000000003b */
[----:B------:R-:W-:-:S03]  /*62440*/  FMUL R50, R7, 1.4142135381698608398 ;  /* 0x3fb504f307327820 */ /* 0x000fc60000400000 */
[----:B------:R0:W-:Y:S02]  /*62450*/  STS [R47+0x39c], R32 ;  /* 0x00039c202f007388 */ /* 0x0001e40000000800 */
        /* <DEDUP_REMOVED lines=12> */
[----:B------:R0:W-:Y:S01]  /*62520*/  STS [R47+0x318], R54 ;  /* 0x000318362f007388 */ /* 0x0001e20000000800 */
[----:B------:R-:W-:Y:S01]  /*62530*/  FFMA R15, R16, 0.66817861795425415039, R18 ;  /* 0x3f2b0dc1100f7823 */ /* 0x000fe20000000012 */
[C-C-:B------:R-:W-:Y:S01]  /*62540*/  FFMA R60, R50.reuse, 1.8477590084075927734, R32.reuse ;  /* 0x3fec835e323c7823 */ /* 0x140fe20000000020 */
[----:B------:R-:W-:Y:S02]  /*62550*/  FFMA R32, R50, -1.8477590084075927734, R32 ;  /* 0xbfec835e32207823 */ /* 0x000fe40000000020 */
[C-C-:B------:R-:W-:Y:S01]  /*62560*/  FFMA R50, R15.reuse, -1.6629391908645629883, R52.reuse ;  /* 0xbfd4db310f327823 */ /* 0x140fe20000000034 */
[----:B------:R-:W-:Y:S01]  /*62570*/  FFMA R52, R15, 1.6629391908645629883, R52 ;  /* 0x3fd4db310f347823 */ /* 0x000fe20000000034 */
[----:B0-----:R-:W-:Y:S01]  /*62580*/  FFMA R54, R19, 0.19891236722469329834, R51 ;  /* 0x3e4bafaf13367823 */ /* 0x001fe20000000033 */
[----:B------:R-:W-:Y:S01]  /*62590*/  FFMA R51, R51, -0.19891236722469329834, R19 ;  /* 0xbe4bafaf33337823 */ /* 0x000fe20000000013 */
[----:B------:R-:W-:-:S03]  /*625a0*/  FFMA R18, R18, -0.66817861795425415039, R16 ;  /* 0xbf2b0dc112127823 */ /* 0x000fc60000000010 */
[C-C-:B------:R-:W-:Y:S01]  /*625b0*/  FFMA R15, R51.reuse, -1.9615705013275146484, R32.reuse ;  /* 0xbffb14be330f7823 */ /* 0x140fe20000000020 */
[----:B------:R-:W-:Y:S01]  /*625c0*/  FFMA R51, R51, 1.9615705013275146484, R32 ;  /* 0x3ffb14be33337823 */ /* 0x000fe20000000020 */
[----:B------:R-:W-:Y:S01]  /*625d0*/  MOV R32, 0xffffffff ;  /* 0xffffffff00207802 */ /* 0x000fe20000000f00 */
[----:B------:R0:W-:Y:S01]  /*625e0*/  STS [R47+0x84], R53 ;  /* 0x000084352f007388 */ /* 0x0001e20000000800 */
[----:B------:R-:W-:Y:S01]  /*625f0*/  MOV R46, R4 ;  /* 0x00000004002e7202 */ /* 0x000fe20000000f00 */
[C-C-:B------:R-:W-:Y:S02]  /*62600*/  FFMA R16, R18.reuse, -1.6629391908645629883, R17.reuse ;  /* 0xbfd4db3112107823 */ /* 0x140fe40000000011 */
[----:B------:R1:W-:Y:S04]  /*62610*/  STS [R47+0x108], R57 ;  /* 0x000108392f007388 */ /* 0x0003e80000000800 */
[----:B------:R1:W-:Y:S01]  /*62620*/  STS [R47+0x18c], R56 ;  /* 0x00018c382f007388 */ /* 0x0003e20000000800 */
[----:B0-----:R-:W-:-:S03]  /*62630*/  FFMA R53, R18, 1.6629391908645629883, R17 ;  /* 0x3fd4db3112357823 */ /* 0x001fc60000000011 */
[----:B------:R1:W-:Y:S04]  /*62640*/  STS [R47+0x210], R55 ;  /* 0x000210372f007388 */ /* 0x0003e80000000800 */
[----:B------:R1:W-:Y:S04]  /*62650*/  STS [R47+0x294], R58 ;  /* 0x0002943a2f007388 */ /* 0x0003e80000000800 */
[----:B------:R1:W-:Y:S02]  /*62660*/  STS [R47], R59 ;  /* 0x0000003b2f007388 */ /* 0x0003e40000000800 */
[----:B-1----:R-:W-:Y:S05]  /*62670*/  WARPSYNC.COLLECTIVE R32, `(.L_x_13662) ;  /* 0x0000000020087348 */ /* 0x002fea0003c00000 */
[----:B------:R-:W-:Y:S01]  /*62680*/  NOP ;  /* 0x0000000000007918 */ /* 0x000fe20000000000 */
[----:B-1----:R-:W-:Y:S05]  /*62690*/  ENDCOLLECTIVE ;  /* 0x000000000000791b */ /* 0x002fea0003800000 */
.L_x_13662:
        /* <DEDUP_REMOVED lines=11> */
.L_x_13663:
[----:B------:R-:W-:Y:S01]  /*62750*/  FFMA R32, R12, 0.41421356797218322754, R9 ;  /* 0x3ed413cd0c207823 */ /* 0x000fe20000000009 */
[----:B------:R-:W-:Y:S01]  /*62760*/  FFMA R9, R9, 0.41421356797218322754, -R12 ;  /* 0x3ed413cd09097823 */ /* 0x000fe2000000080c */
[C-C-:B------:R-:W-:Y:S01]  /*62770*/  FADD R12, R10.reuse, R11.reuse ;  /* 0x0000000b0a0c7221 */ /* 0x140fe20000000000 */
[----:B------:R-:W-:Y:S01]  /*62780*/  FADD R11, R10, -R11 ;  /* 0x8000000b0a0b7221 */ /* 0x000fe20000000000 */
[----:B------:R0:W-:Y:S02]  /*62790*/  STS [R47+0x18c], R15 ;  /* 0x00018c0f2f007388 */ /* 0x0001e40000000800 */
[--C-:B------:R-:W-:Y:S01]  /*627a0*/  FFMA R58, R12, 0.70710676908493041992, R8.reuse ;  /* 0x3f3504f30c3a7823 */ /* 0x100fe20000000008 */
[C-C-:B------:R-:W-:Y:S01]  /*627b0*/  FFMA R10, R11.reuse, -0.70710676908493041992, R13.reuse ;  /* 0xbf3504f30b0a7823 */ /* 0x140fe2000000000d */
[----:B------:R1:W-:Y:S01]  /*627c0*/  STS [R47+0x318], R16 ;  /* 0x000318102f007388 */ /* 0x0003e20000000800 */
[----:B------:R-:W-:Y:S01]  /*627d0*/  FFMA R11, R11, 0.70710676908493041992, R13 ;  /* 0x3f3504f30b0b7823 */ /* 0x000fe2000000000d */
[----:B0-----:R-:W-:Y:S01]  /*627e0*/  FMUL R15, R44, 1.4142135381698608398 ;  /* 0x3fb504f32c0f7820 */ /* 0x001fe20000400000 */
[----:B------:R-:W-:Y:S01]  /*627f0*/  FFMA R8, R12, -0.70710676908493041992, R8 ;  /* 0xbf3504f30c087823 */ /* 0x000fe20000000008 */
[----:B------:R0:W-:Y:S02]  /*62800*/  STS [R47+0x294], R50 ;  /* 0x000294322f007388 */ /* 0x0001e40000000800 */
[C-C-:B-1----:R-:W-:Y:S01]  /*62810*/  FFMA R16, R45.reuse, 1.4142135381698608398, R15.reuse ;  /* 0x3fb504f32d107823 */ /* 0x142fe2000000000f */
[----:B------:R-:W-:Y:S01]  /*62820*/  FFMA R15, R45, 1.4142135381698608398, -R15 ;  /* 0x3fb504f32d0f7823 */ /* 0x000fe2000000080f */
[----:B------:R1:W-:Y:S01]  /*62830*/  STS [R47+0x108], R52 ;  /* 0x000108342f007388 */ /* 0x0003e20000000800 */
[C-C-:B------:R-:W-:Y:S01]  /*62840*/  FFMA R56, R54.reuse, -1.9615705013275146484, R60.reuse ;  /* 0xbffb14be36387823 */ /* 0x140fe2000000003c */
[----:B------:R-:W-:Y:S01]  /*62850*/  FFMA R60, R54, 1.9615705013275146484, R60 ;  /* 0x3ffb14be363c7823 */ /* 0x000fe2000000003c */
[----:B------:R-:W-:Y:S01]  /*62860*/  FFMA R61, R32, 1.8477590084075927734, R16 ;  /* 0x3fec835e203d7823 */ /* 0x000fe20000000010 */
[----:B0-----:R-:W-:Y:S01]  /*62870*/  FFMA R50, R11, 0.19891236722469329834, R58 ;  /* 0x3e4bafaf0b327823 */ /* 0x001fe2000000003a */
[----:B------:R-:W-:Y:S01]  /*62880*/  FFMA R58, R58, -0.19891236722469329834, R11 ;  /* 0xbe4bafaf3a3a7823 */ /* 0x000fe2000000000b */
[----:B------:R-:W-:Y:S01]  /*62890*/  FFMA R11, R8, 0.66817861795425415039, R10 ;  /* 0x3f2b0dc1080b7823 */ /* 0x000fe2000000000a */
[C-C-:B-1----:R-:W-:Y:S01]  /*628a0*/  FFMA R52, R9.reuse, -1.8477590084075927734, R15.reuse ;  /* 0xbfec835e09347823 */ /* 0x142fe2000000000f */
[----:B------:R-:W-:Y:S01]  /*628b0*/  FFMA R16, R32, -1.8477590084075927734, R16 ;  /* 0xbfec835e20107823 */ /* 0x000fe20000000010 */
[----:B------:R-:W-:Y:S01]  /*628c0*/  FFMA R9, R9, 1.8477590084075927734, R15 ;  /* 0x3fec835e09097823 */ /* 0x000fe2000000000f */
[----:B------:R-:W-:Y:S01]  /*628d0*/  FFMA R8, R10, -0.66817861795425415039, R8 ;  /* 0xbf2b0dc10a087823 */ /* 0x000fe20000000008 */
[----:B------:R-:W-:Y:S01]  /*628e0*/  MOV R32, 0xffffffff ;  /* 0xffffffff00207802 */ /* 0x000fe20000000f00 */
[----:B------:R0:W-:Y:S01]  /*628f0*/  STS [R47+0x39c], R56 ;  /* 0x00039c382f007388 */ /* 0x0001e20000000800 */
[C-C-:B------:R-:W-:Y:S01]  /*62900*/  FFMA R54, R11.reuse, -1.6629391908645629883, R52.reuse ;  /* 0xbfd4db310b367823 */ /* 0x140fe20000000034 */
[----:B------:R-:W-:Y:S01]  /*62910*/  FFMA R52, R11, 1.6629391908645629883, R52 ;  /* 0x3fd4db310b347823 */ /* 0x000fe20000000034 */
[C-C-:B------:R-:W-:Y:S01]  /*62920*/  FFMA R57, R58.reuse, -1.9615705013275146484, R16.reuse ;  /* 0xbffb14be3a397823 */ /* 0x140fe20000000010 */
[----:B------:R1:W-:Y:S01]  /*62930*/  STS [R47+0x84], R53 ;  /* 0x000084352f007388 */ /* 0x0003e20000000800 */
[----:B------:R-:W-:Y:S01]  /*62940*/  FFMA R58, R58, 1.9615705013275146484, R16 ;  /* 0x3ffb14be3a3a7823 */ /* 0x000fe20000000010 */
[----:B------:R-:W-:-:S02]  /*62950*/  FFMA R59, R8, -1.6629391908645629883, R9 ;  /* 0xbfd4db31083b7823 */ /* 0x000fc40000000009 */
[----:B------:R2:W-:Y:S04]  /*62960*/  STS [R47+0x210], R51 ;  /* 0x000210332f007388 */ /* 0x0005e80000000800 */
[----:B0-----:R2:W5:Y:S01]  /*62970*/  LDL.LU R56, [R1+0x4] ;  /* 0x0000040001387983 */ /* 0x0015620000300800 */
[----:B-1----:R-:W-:-:S03]  /*62980*/  FFMA R53, R8, 1.6629391908645629883, R9 ;  /* 0x3fd4db3108357823 */ /* 0x002fc60000000009 */
[----:B------:R2:W-:Y:S04]  /*62990*/  STS [R47], R60 ;  /* 0x0000003c2f007388 */ /* 0x0005e80000000800 */
[----:B--2--5:R-:W-:Y:S05]  /*629a0*/  WARPSYNC.COLLECTIVE R32, `(.L_x_13664) ;  /* 0x0000000020087348 */ /* 0x024fea0003c00000 */
[----:B------:R-:W-:Y:S01]  /*629b0*/  NOP ;  /* 0x0000000000007918 */ /* 0x000fe20000000000 */
[----:B--2--5:R-:W-:Y:S05]  /*629c0*/  ENDCOLLECTIVE ;  /* 0x000000000000791b */ /* 0x024fea0003800000 */
.L_x_13664:
[----:B------:R0:W5:Y:S01]  /*629d0*/  LDL.LU R55, [R1+0x24] ;  /* 0x0000240001377983 */ /* 0x0001620000300800 */
[----:B------:R-:W-:-:S03]  /*629e0*/  MOV R51, R46 ;  /* 0x0000002e00337202 */ /* 0x000fc60000000f00 */
        /* <DEDUP_REMOVED lines=13> */
.L_x_13665:
[----:B------:R-:W2:Y:S04]  /*62ac0*/  LDL.LU R46, [R1+0x50] ;  /* 0x00005000012e7983 */ /* 0x000ea80000300800 */
[----:B------:R-:W3:Y:S04]  /*62ad0*/  LDL.LU R32, [R1+0x20] ;  /* 0x0000200001207983 */ /* 0x000ee80000300800 */
[----:B------:R0:W-:Y:S04]  /*62ae0*/  STS [R47+0x108], R52 ;  /* 0x000108342f007388 */ /* 0x0001e80000000800 */
[----:B0-----:R-:W3:Y:S04]  /*62af0*/  LDL.LU R52, [R1+0x1c] ;  /* 0x00001c0001347983 */ /* 0x001ee80000300800 */
[----:B------:R0:W-:Y:S01]  /*62b00*/  STS [R47+0x84], R53 ;  /* 0x000084352f007388 */ /* 0x0001e20000000800 */
[C-C-:B------:R-:W-:Y:S01]  /*62b10*/  FFMA R60, R50.reuse, -1.9615705013275146484, R61.reuse ;  /* 0xbffb14be323c7823 */ /* 0x140fe2000000003d */
[----:B------:R-:W-:-:S02]  /*62b20*/  FFMA R61, R50, 1.9615705013275146484, R61 ;  /* 0x3ffb14be323d7823 */ /* 0x000fc4000000003d */
[----:B------:R1:W-:Y:S01]  /*62b30*/  STS [R47+0x294], R54 ;  /* 0x000294362f007388 */ /* 0x0003e20000000800 */
[----:B0-----:R-:W-:-:S03]  /*62b40*/  FMUL R53, R51, 1.4142135381698608398 ;  /* 0x3fb504f333357820 */ /* 0x001fc60000400000 */
[----:B------:R0:W-:Y:S04]  /*62b50*/  STS [R47+0x18c], R57 ;  /* 0x00018c392f007388 */ /* 0x0001e80000000800 */
[----:B------:R0:W-:Y:S04]  /*62b60*/  STS [R47+0x210], R58 ;  /* 0x0002103a2f007388 */ /* 0x0001e80000000800 */
[----:B------:R0:W-:Y:S04]  /*62b70*/  STS [R47+0x318], R59 ;  /* 0x0003183b2f007388 */ /* 0x0001e80000000800 */
[----:B------:R0:W-:Y:S04]  /*62b80*/  STS [R47], R61 ;  /* 0x0000003d2f007388 */ /* 0x0001e80000000800 */
[----:B------:R0:W-:Y:S01]  /*62b90*/  STS [R47+0x39c], R60 ;  /* 0x00039c3c2f007388 */ /* 0x0001e20000000800 */
[C-C-:B------:R-:W-:Y:S01]  /*62ba0*/  FFMA R51, R56.reuse, 1.4142135381698608398, R53.reuse ;  /* 0x3fb504f338337823 */ /* 0x140fe20000000035 */
[----:B------:R-:W-:Y:S01]  /*62bb0*/  FFMA R53, R56, 1.4142135381698608398, -R53 ;  /* 0x3fb504f338357823 */ /* 0x000fe20000000835 */
[--C-:B------:R-:W-:Y:S01]  /*62bc0*/  FADD R50, R44, -R55.reuse ;  /* 0x800000372c327221 */ /* 0x100fe20000000000 */
[----:B---3--:R-:W-:Y:S01]  /*62bd0*/  FFMA R56, R52, 0.41421356797218322754, R32 ;  /* 0x3ed413cd34387823 */ /* 0x008fe20000000020 */
[----:B-1----:R-:W-:Y:S01]  /*62be0*/  FFMA R54, R32, 0.41421356797218322754, -R52 ;  /* 0x3ed413cd20367823 */ /* 0x002fe20000000834 */
        /* <DEDUP_REMOVED lines=24> */
.L_x_13666:
        /* <DEDUP_REMOVED lines=11> */
.L_x_13667:
[----:B------:R-:W2:Y:S04]  /*62e20*/  LDL.LU R32, [R1+0x4] ;  /* 0x0000040001207983 */ /* 0x000ea80000300800 */
[----:B------:R0:W-:Y:S04]  /*62e30*/  STS [R47+0x108], R46 ;  /* 0x0001082e2f007388 */ /* 0x0001e80000000800 */
[----:B0-----:R-:W3:Y:S04]  /*62e40*/  LDL.LU R46, [R1+0x104] ;  /* 0x00010400012e7983 */ /* 0x001ee80000300800 */
[----:B------:R0:W-:Y:S02]  /*62e50*/  STS [R47+0x84], R53 ;  /* 0x000084352f007388 */ /* 0x0001e40000000800 */
[----:B0-----:R-:W-:-:S02]  /*62e60*/  FFMA R53, R45, 1.9615705013275146484, R44 ;  /* 0x3ffb14be2d357823 */ /* 0x001fc4000000002c */
[----:B------:R-:W-:Y:S04]  /*62e70*/  STS [R47+0x18c], R50 ;  /* 0x00018c322f007388 */ /* 0x000fe80000000800 */
[----:B------:R-:W-:Y:S04]  /*62e80*/  STS [R47+0x210], R51 ;  /* 0x000210332f007388 */ /* 0x000fe80000000800 */
[----:B------:R-:W-:Y:S04]  /*62e90*/  STS [R47+0x318], R52 ;  /* 0x000318342f007388 */ /* 0x000fe80000000800 */
[----:B------:R-:W-:Y:S04]  /*62ea0*/  STS [R47], R53 ;  /* 0x000000352f007388 */ /* 0x000fe80000000800 */
[----:B--2---:R0:W-:Y:S02]  /*62eb0*/  STS [R47+0x294], R32 ;  /* 0x000294202f007388 */ /* 0x0041e40000000800 */
[----:B0-----:R-:W-:-:S02]  /*62ec0*/  FFMA R32, R45, -1.9615705013275146484, R44 ;  /* 0xbffb14be2d207823 */ /* 0x001fc4000000002c */
[----:B------:R0:W5:Y:S04]  /*62ed0*/  LDL.LU R44, [R1+0x100] ;  /* 0x00010000012c7983 */ /* 0x0001680000300800 */
[----:B------:R0:W5:Y:S04]  /*62ee0*/  LDL.LU R45, [R1+0xfc] ;  /* 0x0000fc00012d7983 */ /* 0x0001680000300800 */
[----:B------:R1:W-:Y:S02]  /*62ef0*/  STS [R47+0x39c], R32 ;  /* 0x00039c202f007388 */ /* 0x0003e40000000800 */
[----:B-1----:R-:W-:-:S04]  /*62f00*/  FMUL R32, R21, 1.4142135381698608398 ;  /* 0x3fb504f315207820 */ /* 0x002fc80000400000 */
[C-C-:B---3--:R-:W-:Y:S01]  /*62f10*/  FFMA R21, R46.reuse, 1.4142135381698608398, R32.reuse ;  /* 0x3fb504f32e157823 */ /* 0x148fe20000000020 */
[----:B------:R-:W-:Y:S01]  /*62f20*/  FFMA R46, R46, 1.4142135381698608398, -R32 ;  /* 0x3fb504f32e2e7823 */ /* 0x000fe20000000820 */
[C-C-:B------:R-:W-:Y:S01]  /*62f30*/  FADD R32, R29.reuse, R16.reuse ;  /* 0x000000101d207221 */ /* 0x140fe20000000000 */
[----:B------:R-:W-:-:S03]  /*62f40*/  FADD R29, R29, -R16 ;  /* 0x800000101d1d7221 */ /* 0x000fc60000000000 */
[C-C-:B------:R-:W-:Y:S01]  /*62f50*/  FFMA R16, R32.reuse, 0.70710676908493041992, R43.reuse ;  /* 0x3f3504f320107823 */ /* 0x140fe2000000002b */
[----:B------:R-:W-:Y:S01]  /*62f60*/  FFMA R43, R32, -0.70710676908493041992, R43 ;  /* 0xbf3504f3202b7823 */ /* 0x000fe2000000002b */
[----:B0-----:R-:W-:-:S07]  /*62f70*/  MOV R32, 0xffffffff ;  /* 0xffffffff00207802 */ /* 0x001fce0000000f00 */
[----:B-----5:R-:W-:Y:S05]  /*62f80*/  WARPSYNC.COLLECTIVE R32, `(.L_x_13668) ;  /* 0x0000000020087348 */ /* 0x020fea0003c00000 */
[----:B------:R-:W-:Y:S01]  /*62f90*/  NOP ;  /* 0x0000000000007918 */ /* 0x000fe20000000000 */
[----:B-----5:R-:W-:Y:S05]  /*62fa0*/  ENDCOLLECTIVE ;  /* 0x000000000000791b */ /* 0x020fea0003800000 */
.L_x_13668:
[----:B------:R-:W0:Y:S01]  /*62fb0*/  LDS R50, [R48] ;  /* 0x0000000030327984 */ /* 0x000e220000000800 */
        /* <DEDUP_REMOVED lines=18> */
[----:B------:R-:W-:-:S03]  /*630e0*/  FFMA R32, R32, -0.66817861795425415039, R43 ;  /* 0xbf2b0dc120207823 */ /* 0x000fc6000000002b */
[----:B------:R0:W-:Y:S01]  /*630f0*/  STL [R1], R47 ;  /* 0x0000002f01007387 */ /* 0x0001e20000100800 */
[C-C-:B------:R-:W-:Y:S01]  /*63100*/  FFMA R43, R46.reuse, 1.6629391908645629883, R29.reuse ;  /* 0x3fd4db312e2b7823 */ /* 0x140fe2000000001d */
[----:B0-----:R-:W-:Y:S01]  /*63110*/  FFMA R47, R46, -1.6629391908645629883, R29 ;  /* 0xbfd4db312e2f7823 */ /* 0x001fe2000000001d */
[C-C-:B------:R-:W-:Y:S01]  /*63120*/  FFMA R29, R16.reuse, -1.9615705013275146484, R21.reuse ;  /* 0xbffb14be101d7823 */ /* 0x140fe20000000015 */
[----:B------:R-:W-:-:S03]  /*63130*/  FFMA R16, R16, 1.9615705013275146484, R21 ;  /* 0x3ffb14be10107823 */ /* 0x000fc60000000015 */
[----:B------:R-:W-:Y:S01]  /*63140*/  STL [R1+0x78], R47 ;  /* 0x0000782f01007387 */ /* 0x000fe20000100800 */
[----:B------:R-:W-:-:S03]  /*63150*/  FFMA R21, R32, 1.6629391908645629883, R37 ;  /* 0x3fd4db3120157823 */ /* 0x000fc60000000025 */
[----:B------:R-:W-:Y:S04]  /*63160*/  STL [R1+0xc], R43 ;  /* 0x00000c2b01007387 */ /* 0x000fe80000100800 */
[----:B------:R0:W-:Y:S02]  /*63170*/  STL [R1+0x24], R29 ;  /* 0x0000241d01007387 */ /* 0x0001e40000100800 */
[----:B0-----:R-:W-:Y:S02]  /*63180*/  FFMA R29, R32, -1.6629391908645629883, R37 ;  /* 0xbfd4db31201d7823 */ /* 0x001fe40000000025 */
[----:B------:R-:W0:Y:S04]  /*63190*/  LDS R32, [R48+0x4] ;  /* 0x0000040030207984 */ /* 0x000e280000000800 */
[----:B------:R-:W-:Y:S04]  /*631a0*/  STL [R1+0x58], R16 ;  /* 0x0000581001007387 */ /* 0x000fe80000100800 */
[----:B------:R3:W-:Y:S04]  /*631b0*/  STL [R1+0x8c], R29 ;  /* 0x00008c1d01007387 */ /* 0x0007e80000100800 */
[----:B------:R4:W-:Y:S01]  /*631c0*/  STL [R1+0x4], R21 ;  /* 0x0000041501007387 */ /* 0x0009e20000100800 */
[C-C-:B---3--:R-:W-:Y:S01]  /*631d0*/  FADD R29, R28.reuse, R15.reuse ;  /* 0x0000000f1c1d7221 */ /* 0x148fe20000000000 */
[----:B------:R-:W-:-:S03]  /*631e0*/  FADD R28, R28, -R15 ;  /* 0x8000000f1c1c7221 */ /* 0x000fc60000000000 */
[----:B------:R-:W-:Y:S01]  /*631f0*/  FFMA R15, R29, 0.70710676908493041992, R42 ;  /* 0x3f3504f31d0f7823 */ /* 0x000fe2000000002a */
[----:B----4-:R-:W-:Y:S01]  /*63200*/  FFMA R21, R55, 0.41421356797218322754, R36 ;  /* 0x3ed413cd37157823 */ /* 0x010fe20000000024 */
[----:B------:R-:W-:Y:S01]  /*63210*/  FFMA R42, R29, -0.70710676908493041992, R42 ;  /* 0xbf3504f31d2a7823 */ /* 0x000fe2000000002a */
[----:B------:R-:W-:Y:S01]  /*63220*/  FFMA R55, R36, 0.41421356797218322754, -R55 ;  /* 0x3ed413cd24377823 */ /* 0x000fe20000000837 */
[C-C-:B0-----:R-:W-:Y:S01]  /*63230*/  FFMA R29, R28.reuse, -0.70710676908493041992, R32.reuse ;  /* 0xbf3504f31c1d7823 */ /* 0x141fe20000000020 */
[----:B------:R-:W-:Y:S01]  /*63240*/  FFMA R28, R28, 0.70710676908493041992, R32 ;  /* 0x3f3504f31c1c7823 */ /* 0x000fe20000000020 */
        /* <DEDUP_REMOVED lines=9> */
[----:B------:R0:W-:Y:S02]  /*632e0*/  STL [R1+0x94], R28 ;  /* 0x0000941c01007387 */ /* 0x0001e40000100800 */
[----:B0-----:R-:W-:-:S04]  /*632f0*/  FFMA R28, R42, 0.66817861795425415039, R29 ;  /* 0x3f2b0dc12a1c7823 */ /* 0x001fc8000000001d */
[C-C-:B------:R-:W-:Y:S01]  /*63300*/  FFMA R32, R28.reuse, -1.6629391908645629883, R21.reuse ;  /* 0xbfd4db311c207823 */ /* 0x140fe20000000015 */
[----:B------:R-:W-:Y:S01]  /*63310*/  FFMA R28, R28, 1.6629391908645629883, R21 ;  /* 0x3fd4db311c1c7823 */ /* 0x000fe20000000015 */
[C-C-:B------:R-:W-:Y:S01]  /*63320*/  FFMA R21, R15.reuse, -1.9615705013275146484, R16.reuse ;  /* 0xbffb14be0f157823 */ /* 0x140fe20000000010 */
[----:B------:R-:W-:Y:S02]  /*63330*/  FFMA R16, R15, 1.9615705013275146484, R16 ;  /* 0x3ffb14be0f107823 */ /* 0x000fe40000000010 */
[----:B------:R-:W-:Y:S04]  /*63340*/  STL [R1+0x6c], R32 ;  /* 0x00006c2001007387 */ /* 0x000fe80000100800 */
[----:B------:R-:W-:Y:S04]  /*63350*/  STL [R1+0x8], R28 ;  /* 0x0000081c01007387 */ /* 0x000fe80000100800 */
[----:B------:R-:W-:Y:S04]  /*63360*/  STL [R1+0x20], R21 ;  /* 0x0000201501007387 */ /* 0x000fe80000100800 */
[----:B------:R0:W-:Y:S04]  /*63370*/  STL [R1+0x54], R16 ;  /* 0x0000541001007387 */ /* 0x0001e80000100800 */
[----:B------:R-:W3:Y:S04]  /*63380*/  LDL.LU R52, [R1+0x30] ;  /* 0x0000300001347983 */ /* 0x000ee80000300800 */
[----:B------:R-:W4:Y:S01]  /*63390*/  LDS R28, [R48+0x8] ;  /* 0x00000800301c7984 */ /* 0x000f220000000800 */
[----:B------:R-:W-:Y:S01]  /*633a0*/  FFMA R20, R55, 1.8477590084075927734, R20 ;  /* 0x3fec835e37147823 */ /* 0x000fe20000000014 */
[----:B------:R-:W-:-:S04]  /*633b0*/  FFMA R29, R29, -0.66817861795425415039, R42 ;  /* 0xbf2b0dc11d1d7823 */ /* 0x000fc8000000002a */
[C-C-:B------:R-:W-:Y:S01]  /*633c0*/  FFMA R15, R29.reuse, -1.6629391908645629883, R20.reuse ;  /* 0xbfd4db311d0f7823 */ /* 0x140fe20000000014 */
[----:B------:R-:W-:Y:S01]  /*633d0*/  FFMA R50, R29, 1.6629391908645629883, R20 ;  /* 0x3fd4db311d327823 */ /* 0x000fe20000000014 */
[C-C-:B------:R-:W-:Y:S01]  /*633e0*/  FADD R20, R27.reuse, R13.reuse ;  /* 0x0000000d1b147221 */ /* 0x140fe20000000000 */
[----:B------:R-:W-:Y:S01]  /*633f0*/  FADD R27, R27, -R13 ;  /* 0x8000000d1b1b7221 */ /* 0x000fe20000000000 */
[----:B0-----:R-:W-:Y:S01]  /*63400*/  FFMA R16, R56, 0.41421356797218322754, R35 ;  /* 0x3ed413cd38107823 */ /* 0x001fe20000000023 */
[----:B------:R0:W-:Y:S01]  /*63410*/  STL [R1+0x88], R15 ;  /* 0x0000880f01007387 */ /* 0x0001e20000100800 */
[C-C-:B------:R-:W-:Y:S01]  /*63420*/  FFMA R13, R20.reuse, 0.70710676908493041992, R41.reuse ;  /* 0x3f3504f3140d7823 */ /* 0x140fe20000000029 */
[----:B------:R-:W-:Y:S01]  /*63430*/  FFMA R21, R20, -0.70710676908493041992, R41 ;  /* 0xbf3504f314157823 */ /* 0x000fe20000000029 */
[----:B0-----:R-:W-:-:S04]  /*63440*/  FFMA R15, R44, 1.4142135381698608398, R19 ;  /* 0x3fb504f32c0f7823 */ /* 0x001fc80000000013 */
[C-C-:B------:R-:W-:Y:S01]  /*63450*/  FFMA R41, R16.reuse, 1.8477590084075927734, R15.reuse ;  /* 0x3fec835e10297823 */ /* 0x140fe2000000000f */
[----:B------:R-:W-:Y:S01]  /*63460*/  FFMA R15, R16, -1.8477590084075927734, R15 ;  /* 0xbfec835e100f7823 */ /* 0x000fe2000000000f */
[----:B------:R-:W-:Y:S01]  /*63470*/  FFMA R19, R44, 1.4142135381698608398, -R19 ;  /* 0x3fb504f32c137823 */ /* 0x000fe20000000813 */
[----:B------:R-:W-:Y:S01]  /*63480*/  FFMA R35, R35, 0.41421356797218322754, -R56 ;  /* 0x3ed413cd23237823 */ /* 0x000fe20000000838 */
[C-C-:B----4-:R-:W-:Y:S01]  /*63490*/  FFMA R20, R27.reuse, -0.70710676908493041992, R28.reuse ;  /* 0xbf3504f31b147823 */ /* 0x150fe2000000001c */
        /* <DEDUP_REMOVED lines=11> */
[----:B------:R-:W4:Y:S04]  /*63550*/  LDL.LU R51, [R1+0x38] ;  /* 0x0000380001337983 */ /* 0x000f280000300800 */
[----:B------:R-:W0:Y:S01]  /*63560*/  LDS R21, [R48+0xc] ;  /* 0x00000c0030157984 */ /* 0x000e220000000800 */
[----:B------:R-:W-:Y:S01]  /*63570*/  FFMA R53, R16, 1.6629391908645629883, R53 ;  /* 0x3fd4db3110357823 */ /* 0x000fe20000000035 */
[----:B------:R-:W-:Y:S01]  /*63580*/  FFMA R16, R13, -1.9615705013275146484, R15 ;  /* 0xbffb14be0d107823 */ /* 0x000fe2000000000f */
[----:B------:R-:W-:Y:S01]  /*63590*/  FFMA R19, R35, 1.8477590084075927734, R19 ;  /* 0x3fec835e23137823 */ /* 0x000fe20000000013 */
[----:B------:R-:W-:-:S03]  /*635a0*/  FFMA R13, R13, 1.9615705013275146484, R15 ;  /* 0x3ffb14be0d0d7823 */ /* 0x000fc6000000000f */
[----:B------:R1:W-:Y:S01]  /*635b0*/  STL [R1+0x1c], R16 ;  /* 0x00001c1001007387 */ /* 0x0003e20000100800 */
[----:B------:R-:W-:Y:S01]  /*635c0*/  FMUL R15, R18, 1.4142135381698608398 ;  /* 0x3fb504f3120f7820 */ /* 0x000fe20000400000 */
[C-C-:B------:R-:W-:Y:S02]  /*635d0*/  FFMA R44, R20.reuse, 1.6629391908645629883, R19.reuse ;  /* 0x3fd4db31142c7823 */ /* 0x140fe40000000013 */
[----:B------:R-:W-:Y:S01]  /*635e0*/  STL [R1+0x50], R13 ;  /* 0x0000500d01007387 */ /* 0x000fe20000100800 */
[----:B-1----:R-:W-:Y:S01]  /*635f0*/  FFMA R16, R20, -1.6629391908645629883, R19 ;  /* 0xbfd4db3114107823 */ /* 0x002fe20000000013 */
[C-C-:B------:R-:W-:Y:S01]  /*63600*/  FADD R20, R26.reuse, -R12.reuse ;  /* 0x8000000c1a147221 */ /* 0x140fe20000000000 */
[----:B------:R-:W-:-:S03]  /*63610*/  FADD R19, R26, R12 ;  /* 0x0000000c1a137221 */ /* 0x000fc60000000000 */
[----:B------:R1:W-:Y:S01]  /*63620*/  STL [R1+0x7c], R16 ;  /* 0x00007c1001007387 */ /* 0x0003e20000100800 */
[C-C-:B------:R-:W-:Y:S01]  /*63630*/  FFMA R12, R19.reuse, 0.70710676908493041992, R40.reuse ;  /* 0x3f3504f3130c7823 */ /* 0x140fe20000000028 */
[----:B------:R-:W-:Y:S01]  /*63640*/  FFMA R19, R19, -0.70710676908493041992, R40 ;  /* 0xbf3504f313137823 */ /* 0x000fe20000000028 */
[----:B-1----:R-:W-:Y:S01]  /*63650*/  FFMA R16, R57, 0.41421356797218322754, R34 ;  /* 0x3ed413cd39107823 */ /* 0x002fe20000000022 */
[----:B------:R-:W-:Y:S01]  /*63660*/  FFMA R34, R34, 0.41421356797218322754, -R57 ;  /* 0x3ed413cd22227823 */ /* 0x000fe20000000839 */
[C-C-:B0-----:R-:W-:Y:S01]  /*63670*/  FFMA R18, R20.reuse, -0.70710676908493041992, R21.reuse ;  /* 0xbf3504f314127823 */ /* 0x141fe20000000015 */
[----:B------:R-:W-:Y:S01]  /*63680*/  FFMA R20, R20, 0.70710676908493041992, R21 ;  /* 0x3f3504f314147823 */ /* 0x000fe20000000015 */
        /* <DEDUP_REMOVED lines=10> */
[----:B------:R-:W-:-:S03]  /*63730*/  FFMA R18, R18, -0.66817861795425415039, R19 ;  /* 0xbf2b0dc112127823 */ /* 0x000fc60000000013 */
[--C-:B------:R-:W-:Y:S01]  /*63740*/  FFMA R19, R16, -1.6629391908645629883, R46.reuse ;  /* 0xbfd4db3110137823 */ /* 0x100fe2000000002e */
[----:B------:R-:W-:Y:S04]  /*63750*/  STL [R1+0x84], R20 ;  /* 0x0000841401007387 */ /* 0x000fe80000100800 */
[----:B------:R-:W-:Y:S04]  /*63760*/  STL [R1+0x60], R19 ;  /* 0x0000601301007387 */ /* 0x000fe80000100800 */
[----:B------:R-:W0:Y:S01]  /*63770*/  LDS R19, [R48+0x10] ;  /* 0x0000100030137984 */ /* 0x000e220000000800 */
[----:B------:R-:W-:Y:S01]  /*63780*/  FFMA R15, R34, 1.8477590084075927734, R15 ;  /* 0x3fec835e220f7823 */ /* 0x000fe2000000000f */
[--C-:B------:R-:W-:Y:S01]  /*63790*/  FFMA R57, R12, -1.9615705013275146484, R13.reuse ;  /* 0xbffb14be0c397823 */ /* 0x100fe2000000000d */
[----:B------:R-:W-:Y:S01]  /*637a0*/  FFMA R46, R16, 1.6629391908645629883, R46 ;  /* 0x3fd4db31102e7823 */ /* 0x000fe2000000002e */
[----:B------:R-:W-:Y:S01]  /*637b0*/  FFMA R12, R12, 1.9615705013275146484, R13 ;  /* 0x3ffb14be0c0c7823 */ /* 0x000fe2000000000d */
[C-C-:B------:R-:W-:Y:S01]  /*637c0*/  FFMA R16, R18.reuse, -1.6629391908645629883, R15.reuse ;  /* 0xbfd4db3112107823 */ /* 0x140fe2000000000f */
[----:B------:R-:W-:Y:S01]  /*637d0*/  FMUL R13, R17, 1.4142135381698608398 ;  /* 0x3fb504f3110d7820 */ /* 0x000fe20000400000 */
[----:B------:R-:W-:Y:S01]  /*637e0*/  FFMA R42, R18, 1.6629391908645629883, R15 ;  /* 0x3fd4db31122a7823 */ /* 0x000fe2000000000f */
[C-C-:B------:R-:W-:Y:S01]  /*637f0*/  FADD R18, R25.reuse, -R11.reuse ;  /* 0x8000000b19127221 */ /* 0x140fe20000000000 */
[----:B------:R-:W-:Y:S01]  /*63800*/  FADD R17, R25, R11 ;  /* 0x0000000b19117221 */ /* 0x000fe20000000000 */
[----:B------:R-:W-:Y:S01]  /*63810*/  STL [R1+0x2c], R12 ;  /* 0x00002c0c01007387 */ /* 0x000fe20000100800 */
[----:B------:R-:W-:-:S03]  /*63820*/  FFMA R15, R58, 0.41421356797218322754, R33 ;  /* 0x3ed413cd3a0f7823 */ /* 0x000fc60000000021 */
[----:B------:R0:W-:Y:S01]  /*63830*/  STL [R1+0x70], R16 ;  /* 0x0000701001007387 */ /* 0x0001e20000100800 */
[C-C-:B------:R-:W-:Y:S01]  /*63840*/  FFMA R11, R17.reuse, 0.70710676908493041992, R39.reuse ;  /* 0x3f3504f3110b7823 */ /* 0x140fe20000000027 */
[----:B------:R-:W-:Y:S01]  /*63850*/  FFMA R17, R17, -0.70710676908493041992, R39 ;  /* 0xbf3504f311117823 */ /* 0x000fe20000000027 */
[----:B------:R-:W-:Y:S01]  /*63860*/  FFMA R33, R33, 0.41421356797218322754, -R58 ;  /* 0x3ed413cd21217823 */ /* 0x000fe2000000083a */
[C---:B0-----:R-:W-:Y:S01]  /*63870*/  FFMA R16, R18.reuse, -0.70710676908493041992, R19 ;  /* 0xbf3504f312107823 */ /* 0x041fe20000000013 */
[----:B----4-:R-:W-:Y:S01]  /*63880*/  FFMA R12, R51, 1.4142135381698608398, R13 ;  /* 0x3fb504f3330c7823 */ /* 0x010fe2000000000d */
[----:B------:R-:W-:-:S03]  /*63890*/  FFMA R18, R18, 0.70710676908493041992, R19 ;  /* 0x3f3504f312127823 */ /* 0x000fc60000000013 */
[C-C-:B------:R-:W-:Y:S01]  /*638a0*/  FFMA R39, R15.reuse, 1.8477590084075927734, R12.reuse ;  /* 0x3fec835e0f277823 */ /* 0x140fe2000000000c */
[----:B------:R-:W-:Y:S01]  /*638b0*/  FFMA R12, R15, -1.8477590084075927734, R12 ;  /* 0xbfec835e0f0c7823 */ /* 0x000fe2000000000c */
[----:B------:R-:W-:Y:S01]  /*638c0*/  FFMA R15, R18, 0.19891236722469329834, R11 ;  /* 0x3e4bafaf120f7823 */ /* 0x000fe2000000000b */
[----:B------:R-:W-:Y:S01]  /*638d0*/  FFMA R13, R51, 1.4142135381698608398, -R13 ;  /* 0x3fb504f3330d7823 */ /* 0x000fe2000000080d */
[----:B------:R-:W-:Y:S02]  /*638e0*/  FFMA R11, R11, -0.19891236722469329834, R18 ;  /* 0xbe4bafaf0b0b7823 */ /* 0x000fe40000000012 */
[C-C-:B------:R-:W-:Y:S01]  /*638f0*/  FFMA R18, R15.reuse, -1.9615705013275146484, R39.reuse ;  /* 0xbffb14be0f127823 */ /* 0x140fe20000000027 */
[----:B------:R-:W-:Y:S01]  /*63900*/  FFMA R39, R15, 1.9615705013275146484, R39 ;  /* 0x3ffb14be0f277823 */ /* 0x000fe20000000027 */
[--C-:B------:R-:W-:Y:S01]  /*63910*/  FFMA R51, R33, -1.8477590084075927734, R13.reuse ;  /* 0xbfec835e21337823 */ /* 0x100fe2000000000d */
[----:B------:R-:W-:Y:S01]  /*63920*/  FFMA R15, R17, 0.66817861795425415039, R16 ;  /* 0x3f2b0dc1110f7823 */ /* 0x000fe20000000010 */
[----:B------:R-:W-:Y:S01]  /*63930*/  FFMA R13, R33, 1.8477590084075927734, R13 ;  /* 0x3fec835e210d7823 */ /* 0x000fe2000000000d */
[----:B------:R-:W-:Y:S01]  /*63940*/  FFMA R16, R16, -0.66817861795425415039, R17 ;  /* 0xbf2b0dc110107823 */ /* 0x000fe20000000011 */
[--C-:B------:R-:W-:Y:S01]  /*63950*/  FFMA R56, R11, -1.9615705013275146484, R12.reuse ;  /* 0xbffb14be0b387823 */ /* 0x100fe2000000000c */
[C-C-:B------:R-:W-:Y:S01]  /*63960*/  FFMA R17, R15.reuse, -1.6629391908645629883, R51.reuse ;  /* 0xbfd4db310f117823 */ /* 0x140fe20000000033 */
[----:B------:R-:W-:Y:S01]  /*63970*/  FFMA R51, R15, 1.6629391908645629883, R51 ;  /* 0x3fd4db310f337823 */ /* 0x000fe20000000033 */
[----:B------:R-:W-:Y:S01]  /*63980*/  FFMA R12, R11, 1.9615705013275146484, R12 ;  /* 0x3ffb14be0b0c7823 */ /* 0x000fe2000000000c */
[----:B------:R-:W-:Y:S01]  /*63990*/  FFMA R15, R16, -1.6629391908645629883, R13 ;  /* 0xbfd4db31100f7823 */ /* 0x000fe2000000000d */
[----:B------:R-:W-:Y:S01]  /*639a0*/  STL [R1+0x64], R18 ;  /* 0x0000641201007387 */ /* 0x000fe20000100800 */
[----:B------:R-:W-:-:S03]  /*639b0*/  FMUL R11, R49, 1.4142135381698608398 ;  /* 0x3fb504f3310b7820 */ /* 0x000fc60000400000 */
[----:B------:R-:W-:Y:S04]  /*639c0*/  STL [R1+0x38], R17 ;  /* 0x0000381101007387 */ /* 0x000fe80000100800 */
[----:B------:R-:W3:Y:S04]  /*639d0*/  LDL.LU R49, [R1+0xf8] ;  /* 0x0000f80001317983 */ /* 0x000ee80000300800 */
[----:B------:R-:W-:Y:S04]  /*639e0*/  STL [R1+0x28], R12 ;  /* 0x0000280c01007387 */ /* 0x000fe80000100800 */
[----:B------:R0:W-:Y:S04]  /*639f0*/  STL [R1+0x5c], R15 ;  /* 0x00005c0f01007387 */ /* 0x0001e80000100800 */
[----:B------:R-:W-:Y:S01]  /*63a00*/  LDS R17, [R48+0x18] ;  /* 0x0000180030117984 */ /* 0x000fe20000000800 */
[----:B0-----:R-:W-:-:S04]  /*63a10*/  FADD R15, R24, R10 ;  /* 0x0000000a180f7221 */ /* 0x001fc80000000000 */
[C-C-:B------:R-:W-:Y:S01]  /*63a20*/  FFMA R58, R15.reuse, 0.70710676908493041992, R38.reuse ;  /* 0x3f3504f30f3a7823 */ /* 0x140fe20000000026 */
[----:B------:R-:W-:Y:S02]  /*63a30*/  FFMA R38, R15, -0.70710676908493041992, R38 ;  /* 0xbf3504f30f267823 */ /* 0x000fe40000000026 */
[----:B------:R-:W0:Y:S01]  /*63a40*/  LDS R15, [R48+0x14] ;  /* 0x00001400300f7984 */ /* 0x000e220000000800 */
[----:B------:R-:W-:Y:S01]  /*63a50*/  FADD R24, R24, -R10 ;  /* 0x8000000a18187221 */ /* 0x000fe20000000000 */
[----:B------:R-:W-:Y:S01]  /*63a60*/  FFMA R43, R16, 1.6629391908645629883, R13 ;  /* 0x3fd4db31102b7823 */ /* 0x000fe2000000000d */
[----:B------:R-:W-:Y:S01]  /*63a70*/  FFMA R12, R14, 1.4142135381698608398, R11 ;  /* 0x3fb504f30e0c7823 */ /* 0x000fe2000000000b */
[----:B------:R-:W-:Y:S01]  /*63a80*/  FFMA R13, R59, 0.41421356797218322754, R31 ;  /* 0x3ed413cd3b0d7823 */ /* 0x000fe2000000001f */
[----:B------:R-:W-:-:S03]  /*63a90*/  FFMA R59, R31, 0.41421356797218322754, -R59 ;  /* 0x3ed413cd1f3b7823 */ /* 0x000fc6000000083b */
[C-C-:B------:R-:W-:Y:S01]  /*63aa0*/  FFMA R31, R13.reuse, 1.8477590084075927734, R12.reuse ;  /* 0x3fec835e0d1f7823 */ /* 0x140fe2000000000c */
[----:B------:R-:W-:Y:S01]  /*63ab0*/  FFMA R12, R13, -1.8477590084075927734, R12 ;  /* 0xbfec835e0d0c7823 */ /* 0x000fe2000000000c */
[----:B------:R-:W-:Y:S02]  /*63ac0*/  FFMA R11, R14, 1.4142135381698608398, -R11 ;  /* 0x3fb504f30e0b7823 */ /* 0x000fe4000000080b */
[----:B------:R1:W5:Y:S02]  /*63ad0*/  LDL.LU R14, [R1+0xf4] ;  /* 0x0000f400010e7983 */ /* 0x0003640000300800 */
[C-C-:B------:R-:W-:Y:S01]  /*63ae0*/  FFMA R52, R59.reuse, -1.8477590084075927734, R11.reuse ;  /* 0xbfec835e3b347823 */ /* 0x140fe2000000000b */
[----:B------:R-:W-:Y:S01]  /*63af0*/  FFMA R11, R59, 1.8477590084075927734, R11 ;  /* 0x3fec835e3b0b7823 */ /* 0x000fe2000000000b */
        /* <DEDUP_REMOVED lines=9> */
[----:B------:R0:W-:Y:S01]  /*63b90*/  STL [R1+0x30], R15 ;  /* 0x0000300f01007387 */ /* 0x0001e20000100800 */
[----:B------:R-:W-:Y:S01]  /*63ba0*/  FFMA R52, R13, 1.6629391908645629883, R52 ;  /* 0x3fd4db310d347823 */ /* 0x000fe20000000034 */
[C-C-:B------:R-:W-:Y:S02]  /*63bb0*/  FADD R13, R23.reuse, R9.reuse ;  /* 0x00000009170d7221 */ /* 0x140fe40000000000 */
[----:B------:R4:W-:Y:S01]  /*63bc0*/  STL [R1+0x14], R10 ;  /* 0x0000140a01007387 */ /* 0x0009e20000100800 */
[----:B------:R-:W-:Y:S01]  /*63bd0*/  FADD R9, R23, -R9 ;  /* 0x8000000917097221 */ /* 0x000fe20000000000 */
[C-C-:B------:R-:W-:Y:S01]  /*63be0*/  FFMA R59, R38.reuse, -1.6629391908645629883, R11.reuse ;  /* 0xbfd4db31263b7823 */ /* 0x140fe2000000000b */
[----:B------:R-:W-:Y:S01]  /*63bf0*/  FFMA R38, R38, 1.6629391908645629883, R11 ;  /* 0x3fd4db3126267823 */ /* 0x000fe2000000000b */
[----:B------:R-:W-:Y:S01]  /*63c00*/  FFMA R37, R13, 0.70710676908493041992, R5 ;  /* 0x3f3504f30d257823 */ /* 0x000fe20000000005 */
[--C-:B------:R-:W-:Y:S01]  /*63c10*/  FFMA R16, R9, -0.70710676908493041992, R17.reuse ;  /* 0xbf3504f309107823 */ /* 0x100fe20000000011 */
[----:B0-----:R-:W-:Y:S01]  /*63c20*/  FFMA R15, R60, 0.41421356797218322754, R30 ;  /* 0x3ed413cd3c0f7823 */ /* 0x001fe2000000001e */
[----:B----4-:R-:W-:Y:S01]  /*63c30*/  FMUL R10, R7, 1.4142135381698608398 ;  /* 0x3fb504f3070a7820 */ /* 0x010fe20000400000 */
[----:B------:R-:W-:Y:S01]  /*63c40*/  FFMA R30, R30, 0.41421356797218322754, -R60 ;  /* 0x3ed413cd1e1e7823 */ /* 0x000fe2000000083c */
[----:B------:R-:W-:Y:S01]  /*63c50*/  FFMA R17, R9, 0.70710676908493041992, R17 ;  /* 0x3f3504f309117823 */ /* 0x000fe20000000011 */
[----:B------:R-:W-:Y:S01]  /*63c60*/  FFMA R13, R13, -0.70710676908493041992, R5 ;  /* 0xbf3504f30d0d7823 */ /* 0x000fe20000000005 */
[C-C-:B------:R-:W-:Y:S01]  /*63c70*/  FFMA R11, R6.reuse, 1.4142135381698608398, R10.reuse ;  /* 0x3fb504f3060b7823 */ /* 0x140fe2000000000a */
[----:B------:R-:W-:Y:S01]  /*63c80*/  FFMA R10, R6, 1.4142135381698608398, -R10 ;  /* 0x3fb504f3060a7823 */ /* 0x000fe2000000080a */
[----:B------:R-:W-:Y:S01]  /*63c90*/  FFMA R54, R58, -1.9615705013275146484, R12 ;  /* 0xbffb14be3a367823 */ /* 0x000fe2000000000c */
[----:B------:R1:W5:Y:S01]  /*63ca0*/  LDL.LU R7, [R1+0xf0] ;  /* 0x0000f00001077983 */ /* 0x0003620000300800 */
[C-C-:B------:R-:W-:Y:S01]  /*63cb0*/  FFMA R9, R15.reuse, 1.8477590084075927734, R11.reuse ;  /* 0x3fec835e0f097823 */ /* 0x140fe2000000000b */
[----:B------:R-:W-:Y:S01]  /*63cc0*/  FFMA R11, R15, -1.8477590084075927734, R11 ;  /* 0xbfec835e0f0b7823 */ /* 0x000fe2000000000b */
[C-C-:B------:R-:W-:Y:S01]  /*63cd0*/  FFMA R45, R30.reuse, -1.8477590084075927734, R10.reuse ;  /* 0xbfec835e1e2d7823 */ /* 0x140fe2000000000a */
[----:B------:R-:W-:Y:S01]  /*63ce0*/  FFMA R15, R17, 0.19891236722469329834, R37 ;  /* 0x3e4bafaf110f7823 */ /* 0x000fe20000000025 */
[----:B------:R-:W-:Y:S01]  /*63cf0*/  FFMA R30, R30, 1.8477590084075927734, R10 ;  /* 0x3fec835e1e1e7823 */ /* 0x000fe2000000000a */
[----:B------:R-:W-:Y:S01]  /*63d00*/  FFMA R37, R37, -0.19891236722469329834, R17 ;  /* 0xbe4bafaf25257823 */ /* 0x000fe20000000011 */
[----:B------:R-:W-:Y:S01]  /*63d10*/  FFMA R10, R13, 0.66817861795425415039, R16 ;  /* 0x3f2b0dc10d0a7823 */ /* 0x000fe20000000010 */
[----:B------:R-:W-:Y:S01]  /*63d20*/  FFMA R58, R58, 1.9615705013275146484, R12 ;  /* 0x3ffb14be3a3a7823 */ /* 0x000fe2000000000c */
[----:B------:R-:W-:Y:S01]  /*63d30*/  FFMA R13, R16, -0.66817861795425415039, R13 ;  /* 0xbf2b0dc1100d7823 */ /* 0x000fe2000000000d */
[----:B------:R0:W4:Y:S01]  /*63d40*/  LDS R12, [R48+0x1c] ;  /* 0x00001c00300c7984 */ /* 0x0001220000000800 */
[----:B------:R-:W-:Y:S01]  /*63d50*/  FMUL R16, R4, 1.4142135381698608398 ;  /* 0x3fb504f304107820 */ /* 0x000fe20000400000 */
[----:B------:R-:W-:Y:S01]  /*63d60*/  FFMA R47, R37, -1.9615705013275146484, R11 ;  /* 0xbffb14be252f7823 */ /* 0x000fe2000000000b */
[----:B------:R-:W-:Y:S01]  /*63d70*/  FFMA R55, R15, -1.9615705013275146484, R9 ;  /* 0xbffb14be0f377823 */ /* 0x000fe20000000009 */
[----:B------:R-:W-:Y:S01]  /*63d80*/  FFMA R37, R37, 1.9615705013275146484, R11 ;  /* 0x3ffb14be25257823 */ /* 0x000fe2000000000b */
[----:B------:R-:W-:Y:S01]  /*63d90*/  FFMA R9, R15, 1.9615705013275146484, R9 ;  /* 0x3ffb14be0f097823 */ /* 0x000fe20000000009 */
[C-C-:B------:R-:W-:Y:S01]  /*63da0*/  FFMA R11, R13.reuse, 1.6629391908645629883, R30.reuse ;  /* 0x3fd4db310d0b7823 */ /* 0x140fe2000000001e */
[----:B------:R1:W5:Y:S01]  /*63db0*/  LDL.LU R6, [R1+0xec] ;  /* 0x0000ec0001067983 */ /* 0x0003620000300800 */
[C-C-:B0-----:R-:W-:Y:S01]  /*63dc0*/  FFMA R48, R10.reuse, -1.6629391908645629883, R45.reuse ;  /* 0xbfd4db310a307823 */ /* 0x141fe2000000002d */
[----:B------:R-:W-:Y:S01]  /*63dd0*/  FFMA R45, R10, 1.6629391908645629883, R45 ;  /* 0x3fd4db310a2d7823 */ /* 0x000fe2000000002d */
[----:B------:R-:W-:Y:S01]  /*63de0*/  FFMA R10, R13, -1.6629391908645629883, R30 ;  /* 0xbfd4db310d0a7823 */ /* 0x000fe2000000001e */
[C-C-:B------:R-:W-:Y:S01]  /*63df0*/  FFMA R15, R3.reuse, 1.4142135381698608398, R16.reuse ;  /* 0x3fb504f3030f7823 */ /* 0x140fe20000000010 */
[----:B------:R-:W-:Y:S01]  /*63e00*/  FFMA R13, R3, 1.4142135381698608398, -R16 ;  /* 0x3fb504f3030d7823 */ /* 0x000fe20000000810 */
[----:B------:R-:W-:Y:S01]  /*63e10*/  FADD R16, R22, R8 ;  /* 0x0000000816107221 */ /* 0x000fe20000000000 */
[----:B------:R1:W5:Y:S01]  /*63e20*/  LDL.LU R5, [R1+0xe8] ;  /* 0x0000e80001057983 */ /* 0x0003620000300800 */
[----:B------:R-:W-:Y:S01]  /*63e30*/  FFMA R17, R61, 0.41421356797218322754, R2 ;  /* 0x3ed413cd3d117823 */ /* 0x000fe20000000002 */
[----:B------:R-:W-:Y:S01]  /*63e40*/  FFMA R61, R2, 0.41421356797218322754, -R61 ;  /* 0x3ed413cd023d7823 */ /* 0x000fe2000000083d */
[----:B------:R-:W-:Y:S01]  /*63e50*/  FADD R22, R22, -R8 ;  /* 0x8000000816167221 */ /* 0x000fe20000000000 */
[----:B------:R1:W5:Y:S01]  /*63e60*/  LDL.LU R4, [R1+0xe4] ;  /* 0x0000e40001047983 */ /* 0x0003620000300800 */
[C-C-:B------:R-:W-:Y:S01]  /*63e70*/  FFMA R19, R16.reuse, 0.70710676908493041992, R0.reuse ;  /* 0x3f3504f310137823 */ /* 0x140fe20000000000 */
[----:B------:R-:W-:-:S02]  /*63e80*/  FFMA R8, R16, -0.70710676908493041992, R0 ;  /* 0xbf3504f310087823 */ /* 0x000fc40000000000 */
[----:B------:R1:W5:Y:S04]  /*63e90*/  LDL.LU R3, [R1+0xe0] ;  /* 0x0000e00001037983 */ /* 0x0003680000300800 */
[----:B------:R1:W5:Y:S04]  /*63ea0*/  LDL.LU R2, [R1+0xdc] ;  /* 0x0000dc0001027983 */ /* 0x0003680000300800 */
[----:B------:R1:W5:Y:S04]  /*63eb0*/  LDL.LU R0, [R1+0xd8] ;  /* 0x0000d80001007983 */ /* 0x0003680000300800 */
[----:B------:R1:W5:Y:S01]  /*63ec0*/  LDL R20, [R1+0xcc] ;  /* 0x0000cc0001147983 */ /* 0x0003620000100800 */
[C-C-:B------:R-:W-:Y:S01]  /*63ed0*/  FFMA R27, R17.reuse, 1.8477590084075927734, R15.reuse ;  /* 0x3fec835e111b7823 */ /* 0x140fe2000000000f */
[----:B------:R-:W-:Y:S01]  /*63ee0*/  FFMA R15, R17, -1.8477590084075927734, R15 ;  /* 0xbfec835e110f7823 */ /* 0x000fe2000000000f */
[C-C-:B----4-:R-:W-:Y:S01]  /*63ef0*/  FFMA R16, R22.reuse, -0.70710676908493041992, R12.reuse ;  /* 0xbf3504f316107823 */ /* 0x150fe2000000000c */
[----:B------:R-:W-:-:S04]  /*63f00*/  FFMA R12, R22, 0.70710676908493041992, R12 ;  /* 0x3f3504f3160c7823 */ /* 0x000fc8000000000c */
[----:B------:R-:W-:Y:S01]  /*63f10*/  FFMA R17, R12, 0.19891236722469329834, R19 ;  /* 0x3e4bafaf0c117823 */ /* 0x000fe20000000013 */
[----:B------:R-:W-:Y:S01]  /*63f20*/  FFMA R19, R19, -0.19891236722469329834, R12 ;  /* 0xbe4bafaf13137823 */ /* 0x000fe2000000000c */
[----:B------:R-:W-:Y:S01]  /*63f30*/  HFMA2 R23, -RZ, RZ, 0, 0 ;  /* 0x00000000ff177431 */ /* 0x000fe200000001ff */
[----:B------:R-:W-:Y:S02]  /*63f40*/  MOV R21, 0x181f ;  /* 0x0000181f00157802 */ /* 0x000fe40000000f00 */
[C-C-:B------:R-:W-:Y:S01]  /*63f50*/  FFMA R24, R19.reuse, -1.9615705013275146484, R15.reuse ;  /* 0xbffb14be13187823 */ /* 0x140fe2000000000f */
[----:B------:R-:W-:Y:S01]  /*63f60*/  FFMA R19, R19, 1.9615705013275146484, R15 ;  /* 0x3ffb14be13137823 */ /* 0x000fe2000000000f */
[----:B------:R-:W-:Y:S01]  /*63f70*/  MOV R32, 0xffffffff ;  /* 0xffffffff00207802 */ /* 0x000fe20000000f00 */
[C-C-:B------:R-:W-:Y:S01]  /*63f80*/  FFMA R25, R61.reuse, -1.8477590084075927734, R13.reuse ;  /* 0xbfec835e3d197823 */ /* 0x140fe2000000000d */
[----:B------:R-:W-:Y:S01]  /*63f90*/  FFMA R12, R8, 0.66817861795425415039, R16 ;  /* 0x3f2b0dc1080c7823 */ /* 0x000fe20000000010 */
[----:B------:R-:W-:Y:S01]  /*63fa0*/  FFMA R13, R61, 1.8477590084075927734, R13 ;  /* 0x3fec835e3d0d7823 */ /* 0x000fe2000000000d */
[----:B------:R-:W-:Y:S01]  /*63fb0*/  FFMA R8, R16, -0.66817861795425415039, R8 ;  /* 0xbf2b0dc110087823 */ /* 0x000fe20000000008 */
[C-C-:B------:R-:W-:Y:S01]  /*63fc0*/  FFMA R30, R17.reuse, -1.9615705013275146484, R27.reuse ;  /* 0xbffb14be111e7823 */ /* 0x140fe2000000001b */
[----:B------:R-:W-:-:S02]  /*63fd0*/  FFMA R27, R17, 1.9615705013275146484, R27 ;  /* 0x3ffb14be111b7823 */ /* 0x000fc4000000001b */
[C-C-:B------:R-:W-:Y:S01]  /*63fe0*/  FFMA R18, R8.reuse, -1.6629391908645629883, R13.reuse ;  /* 0xbfd4db3108127823 */ /* 0x140fe2000000000d */
[----:B------:R-:W-:Y:S01]  /*63ff0*/  FFMA R17, R8, 1.6629391908645629883, R13 ;  /* 0x3fd4db3108117823 */ /* 0x000fe2000000000d */
[----:B---3--:R-:W-:-:S04]  /*64000*/  FADD R15, R49, UR4 ;  /* 0x00000004310f7e21 */ /* 0x008fc80008000000 */
[----:B-12---:R-:W-:-:S07]  /*64010*/  FADD R15, R15, -UR5 ;  /* 0x800000050f0f7e21 */ /* 0x006fce0008000000 */
[----:B-----5:R-:W-:Y:S05]  /*64020*/  WARPSYNC.COLLECTIVE R32, `(.L_x_13669) ;  /* 0x0000000020087348 */ /* 0x020fea0003c00000 */
[----:B-----5:R0:W1:Y:S02]  /*64030*/  SHFL.IDX P3, R22, R20, R23, R21 ;  /* 0x0000001714167389 */ /* 0x0200640000060015 */
[----:B01----:R-:W-:Y:S05]  /*64040*/  ENDCOLLECTIVE ;  /* 0x000000000000791b */ /* 0x003fea0003800000 */
.L_x_13669:
[----:B------:R-:W-:Y:S02]  /*64050*/  MOV R20, R14 ;  /* 0x0000000e00147202 */ /* 0x000fe40000000f00 */
[----:B------:R-:W-:-:S07]  /*64060*/  MOV R8, R22 ;  /* 0x0000001600087202 */ /* 0x000fce0000000f00 */
[----:B------:R-:W-:Y:S05]  /*64070*/  WARPSYNC.COLLECTIVE R32, `(.L_x_13670) ;  /* 0x0000000020087348 */ /* 0x000fea0003c00000 */
[----:B------:R0:W1:Y:S02]  /*64080*/  SHFL.IDX P3, R22, R20, R23, R21 ;  /* 0x0000001714167389 */ /* 0x0000640000060015 */
[----:B01----:R-:W-:Y:S05]  /*64090*/  ENDCOLLECTIVE ;  /* 0x000000000000791b */ /* 0x003fea0003800000 */
.L_x_13670:
[----:B------:R0:W5:Y:S01]  /*640a0*/  LDL R20, [R1+0x74] ;  /* 0x0000740001147983 */ /* 0x0001620000100800 */
[C-C-:B------:R-:W-:Y:S01]  /*640b0*/  FFMA R26, R12.reuse, -1.6629391908645629883, R25.reuse ;  /* 0xbfd4db310c1a7823 */ /* 0x140fe20000000019 */
[----:B------:R-:W-:Y:S01]  /*640c0*/  FFMA R25, R12, 1.6629391908645629883, R25 ;  /* 0x3fd4db310c197823 */ /* 0x000fe20000000019 */
[----:B------:R-:W-:-:S07]  /*640d0*/  MOV R12, R22 ;  /* 0x00000016000c7202 */ /* 0x000fce0000000f00 */
[----:B0----5:R-:W-:Y:S05]  /*640e0*/  WARPSYNC.COLLECTIVE R32, `(.L_x_13671) ;  /* 0x0000000020087348 */ /* 0x021fea0003c00000 */
[----:B-----5:R1:W2:Y:S02]  /*640f0*/  SHFL.IDX P3, R22, R20, R23, R21 ;  /* 0x0000001714167389 */ /* 0x0202a40000060015 */
[----:B012---:R-:W-:Y:S05]  /*64100*/  ENDCOLLECTIVE ;  /* 0x000000000000791b */ /* 0x007fea0003800000 */
.L_x_13671:
[----:B------:R-:W-:Y:S01]  /*64110*/  MOV R32, R22 ;  /* 0x0000001600207202 */ /* 0x000fe20000000f00 */
[----:B------:R-:W-:Y:S06]  /*64120*/  BRA `(.L_x_13672) ;  /* 0xfffffac8009c7947 */ /* 0x000fec000383ffff */
.L_x_11041:
        /* <DEDUP_REMOVED lines=8> */
.L_x_13674:
[----:B------:R-:W-:Y:S05]  /*641b0*/  BSYNC B1 ;  /* 0x0000000000017941 */ /* 0x000fea0003800000 */
.L_x_13673:
        /* <DEDUP_REMOVED lines=8> */
.L_x_13675:
[----:B------:R0:W5:Y:S01]  /*64240*/  LDL R20, [R1+0x74] ;  /* 0x0000740001147983 */ /* 0x0001620000100800 */
[----:B------:R-:W-:-:S07]  /*64250*/  MOV R27, R22 ;  /* 0x00000016001b7202 */ /* 0x000fce0000000f00 */
[----:B0----5:R-:W-:Y:S05]  /*64260*/  WARPSYNC.COLLECTIVE R32, `(.L_x_13676) ;  /* 0x0000000020087348 */ /* 0x021fea0003c00000 */
[----:B-----5:R1:W2:Y:S02]  /*64270*/  SHFL.IDX P3, R22, R20, R23, R21 ;  /* 0x0000001714167389 */ /* 0x0202a40000060015 */
[----:B012---:R-:W-:Y:S05]  /*64280*/  ENDCOLLECTIVE ;  /* 0x000000000000791b */ /* 0x007fea0003800000 */
.L_x_13676:
[----:B------:R-:W-:Y:S01]  /*64290*/  MOV R20, R22 ;  /* 0x0000001600147202 */ /* 0x000fe20000000f00 */
[----:B------:R-:W-:Y:S06]  /*642a0*/  BRA `(.L_x_13677) ;  /* 0xfffffae000f47947 */ /* 0x000fec000383ffff */
.L_x_11138:
        /* <DEDUP_REMOVED lines=8> */
.L_x_13679:
[----:B------:R-:W-:Y:S05]  /*64330*/  BSYNC B1 ;  /* 0x0000000000017941 */ /* 0x000fea0003800000 */
.L_x_13678:
        /* <DEDUP_REMOVED lines=8> */
.L_x_13680:
[----:B------:R0:W5:Y:S01]  /*643c0*/  LDL R20, [R1+0x74] ;  /* 0x0000740001147983 */ /* 0x0001620000100800 */
[----:B------:R-:W-:-:S07]  /*643d0*/  MOV R11, R22 ;  /* 0x00000016000b7202 */ /* 0x000fce0000000f00 */
[----:B0----5:R-:W-:Y:S05]  /*643e0*/  WARPSYNC.COLLECTIVE R32, `(.L_x_13681) ;  /* 0x0000000020087348 */ /* 0x021fea0003c00000 */
[----:B-----5:R1:W2:Y:S02]  /*643f0*/  SHFL.IDX P3, R22, R20, R23, R21 ;  /* 0x0000001714167389 */ /* 0x0202a40000060015 */
[----:B012---:R-:W-:Y:S05]  /*64400*/  ENDCOLLECTIVE ;  /* 0x000000000000791b */ /* 0x007fea0003800000 */
.L_x_13681:
[----:B------:R-:W-:Y:S01]  /*64410*/  MOV R17, R22 ;  /* 0x0000001600117202 */ /* 0x000fe20000000f00 */
[----:B------:R-:W-:Y:S06]  /*64420*/  BRA `(.L_x_13682) ;  /* 0xfffffafc00287947 */ /* 0x000fec000383ffff */
.L_x_11235:
        /* <DEDUP_REMOVED lines=8> */
.L_x_13684:
[----:B------:R-:W-:Y:S05]  /*644b0*/  BSYNC B1 ;  /* 0x0000000000017941 */ /* 0x000fea0003800000 */
.L_x_13683:
        /* <DEDUP_REMOVED lines=8> */
.L_x_13685:
[----:B------:R0:W5:Y:S01]  /*64540*/  LDL R20, [R1+0x74] ;  /* 0x0000740001147983 */ /* 0x0001620000100800 */
[----:B------:R-:W-:-:S07]  /*64550*/  MOV R11, R22 ;  /* 0x00000016000b7202 */ /* 0x000fce0000000f00 */
[----:B0----5:R-:W-:Y:S05]  /*64560*/  WARPSYNC.COLLECTIVE R32, `(.L_x_13686) ;  /* 0x0000000020087348 */ /* 0x021fea0003c00000 */
[----:B-----5:R1:W2:Y:S02]  /*64570*/  SHFL.IDX P3, R22, R20, R23, R21 ;  /* 0x0000001714167389 */ /* 0x0202a40000060015 */
[----:B012---:R-:W-:Y:S05]  /*64580*/  ENDCOLLECTIVE ;  /* 0x000000000000791b */ /* 0x007fea0003800000 */
.L_x_13686:
[----:B------:R-:W-:Y:S01]  /*64590*/  MOV R17, R22 ;  /* 0x0000001600117202 */ /* 0x000fe20000000f00 */
[----:B------:R-:W-:Y:S06]  /*645a0*/  BRA `(.L_x_13687) ;  /* 0xfffffb1400607947 */ /* 0x000fec000383ffff */
.L_x_11332:
[----:B0-----:R0:W5:Y:S01]  /*645b0*/  LDL R20, [R1+0xcc] ;  /* 0x0000cc0001147983 */ /* 0x0011620000100800 */
[----:B------:R-:W-:Y:S01]  /*645c0*/  HFMA2 R23, -RZ, RZ, 0, 2.384185791015625e-07 ;  /* 0x00000004ff177431 */ /* 0x000fe200000001ff */
[----:B------:R-:W-:Y:S01]  /*645d0*/  BSSY B1, `(.L_x_13688) ;  /* 0x0000006000017945 */ /* 0x000fe20003800000 */
[----:B------:R-:W-:Y:S02]  /*645e0*/  MOV R21, 0x181f ;  /* 0x0000181f00157802 */ /* 0x000fe40000000f00 */
[----:B------:R-:W-:-:S07]  /*645f0*/  MOV R32, 0xffffffff ;  /* 0xffffffff00207802 */ /* 0x000fce0000000f00 */
[----:B0----5:R-:W-:Y:S05]  /*64600*/  WARPSYNC.COLLECTIVE R32, `(.L_x_13689) ;  /* 0x0000000020087348 */ /* 0x021fea0003c00000 */
[----:B-----5:R1:W2:Y:S02]  /*64610*/  SHFL.IDX P3, R22, R20, R23, R21 ;  /* 0x0000001714167389 */ /* 0x0202a40000060015 */
[----:B012---:R-:W-:Y:S05]  /*64620*/  ENDCOLLECTIVE ;  /* 0x000000000000791b */ /* 0x007fea0003800000 */
.L_x_13689:
[----:B------:R-:W-:Y:S05]  /*64630*/  BSYNC B1 ;  /* 0x0000000000017941 */ /* 0x000fea0003800000 */
.L_x_13688:
        /* <DEDUP_REMOVED lines=8> */
.L_x_13690:
[----:B------:R0:W5:Y:S01]  /*646c0*/  LDL R20, [R1+0x74] ;  /* 0x0000740001147983 */ /* 0x0001620000100800 */
[----:B------:R-:W-:-:S07]  /*646d0*/  MOV R9, R22 ;  /* 0x0000001600097202 */ /* 0x000fce0000000f00 */
[----:B0----5:R-:W-:Y:S05]  /*646e0*/  WARPSYNC.COLLECTIVE R32, `(.L_x_13691) ;  /* 0x0000000020087348 */ /* 0x021fea0003c00000 */
[----:B-----5:R1:W2:Y:S02]  /*646f0*/  SHFL.IDX P3, R22, R20, R23, R21 ;  /* 0x0000001714167389 */ /* 0x0202a40000060015 */
[----:B012---:R-:W-:Y:S05]  /*64700*/  ENDCOLLECTIVE ;  /* 0x000000000000791b */ /* 0x007fea0003800000 */
.L_x_13691:
[----:B------:R-:W-:Y:S05]  /*64710*/  BRA `(.L_x_13692) ;  /* 0xfffffb2c00a07947 */ /* 0x000fea000383ffff */
.L_x_11429:
        /* <DEDUP_REMOVED lines=8> */
.L_x_13694:
[----:B------:R-:W-:Y:S05]  /*647a0*/  BSYNC B1 ;  /* 0x0000000000017941 */ /* 0x000fea0003800000 */
.L_x_13693:
        /* <DEDUP_REMOVED lines=8> */
.L_x_13695:
[----:B------:R0:W5:Y:S01]  /*64830*/  LDL R20, [R1+0x74] ;  /* 0x0000740001147983 */ /* 0x0001620000100800 */
[----:B------:R-:W-:-:S07]  /*64840*/  MOV R9, R22 ;  /* 0x0000001600097202 */ /* 0x000fce0000000f00 */
[----:B0----5:R-:W-:Y:S05]  /*64850*/  WARPSYNC.COLLECTIVE R32, `(.L_x_13696) ;  /* 0x0000000020087348 */ /* 0x021fea0003c00000 */
[----:B-----5:R1:W2:Y:S02]  /*64860*/  SHFL.IDX P3, R22, R20, R23, R21 ;  /* 0x0000001714167389 */ /* 0x0202a40000060015 */
[----:B012---:R-:W-:Y:S05]  /*64870*/  ENDCOLLECTIVE ;  /* 0x000000000000791b */ /* 0x007fea0003800000 */
.L_x_13696:
[----:B------:R-:W-:Y:S05]  /*64880*/  BRA `(.L_x_13697) ;  /* 0xfffffb4400e87947 */ /* 0x000fea000383ffff */
.L_x_11526:
        /* <DEDUP_REMOVED lines=8> */
.L_x_13699:
[----:B------:R-:W-:Y:S05]  /*64910*/  BSYNC B1 ;  /* 0x0000000000017941 */ /* 0x000fea0003800000 */
.L_x_13698:
        /* <DEDUP_REMOVED lines=8> */
.L_x_13700:
[----:B------:R0:W5:Y:S01]  /*649a0*/  LDL R20, [R1+0x74] ;  /* 0x0000740001147983 */ /* 0x0001620000100800 */
[----:B------:R-:W-:-:S07]  /*649b0*/  MOV R9, R22 ;  /* 0x0000001600097202 */ /* 0x000fce0000000f00 */
[----:B0----5:R-:W-:Y:S05]  /*649c0*/  WARPSYNC.COLLECTIVE R32, `(.L_x_13701) ;  /* 0x0000000020087348 */ /* 0x021fea0003c00000 */
[----:B-----5:R1:W2:Y:S02]  /*649d0*/  SHFL.IDX P3, R22, R20, R23, R21 ;  /* 0x0000001714167389 */ /* 0x0202a40000060015 */
[----:B012---:R-:W-:Y:S05]  /*649e0*/  ENDCOLLECTIVE ;  /* 0x000000000000791b */ /* 0x007fea0003800000 */
.L_x_13701:
[----:B------:R-:W-:Y:S05]  /*649f0*/  BRA `(.L_x_13702) ;  /* 0xfffffb6000347947 */ /* 0x000fea000383ffff */
.L_x_11623:
[----:B0-----:R0:W5:Y:S01]  /*64a00*/  LDL R20, [R1+0xcc] ;  /* 0x0000cc0001147983 */ /* 0x0011620000100800 */
[----:B------:R-:W-:Y:S01]  /*64a10*/  HFMA2 R23, -RZ, RZ, 0, 4.17232513427734375e-07 ;  /* 0x00000007ff177431 */ /* 0x000fe200000001ff */
[----:B------:R-:W-:Y:S01]  /*64a20*/  BSSY B1, `(.L_x_13703) ;  /* 0x0000006000017945 */ /* 0x000fe20003800000 */
[----:B------:R-:W-:Y:S02]  /*64a30*/  MOV R21, 0x181f ;  /* 0x0000181f00157802 */ /* 0x000fe40000000f00 */
[----:B------:R-:W-:-:S07]  /*64a40*/  MOV R32, 0xffffffff ;  /* 0xffffffff00207802 */ /* 0x000fce0000000f00 */
[----:B0----5:R-:W-:Y:S05]  /*64a50*/  WARPSYNC.COLLECTIVE R32, `(.L_x_13704) ;  /* 0x0000000020087348 */ /* 0x021fea0003c00000 */
[----:B-----5:R1:W2:Y:S02]  /*64a60*/  SHFL.IDX P3, R22, R20, R23, R21 ;  /* 0x0000001714167389 */ /* 0x0202a40000060015 */
[----:B012---:R-:W-:Y:S05]  /*64a70*/  ENDCOLLECTIVE ;  /* 0x000000000000791b */ /* 0x007fea0003800000 */
.L_x_13704:
[----:B------:R-:W-:Y:S05]  /*64a80*/  BSYNC B1 ;  /* 0x0000000000017941 */ /* 0x000fea0003800000 */
.L_x_13703:
        /* <DEDUP_REMOVED lines=8> */
.L_x_13705:
[----:B------:R0:W5:Y:S01]  /*64b10*/  LDL R20, [R1+0x74] ;  /* 0x0000740001147983 */ /* 0x0001620000100800 */
[----:B------:R-:W-:-:S07]  /*64b20*/  MOV R9, R22 ;  /* 0x0000001600097202 */ /* 0x000fce0000000f00 */
[----:B0----5:R-:W-:Y:S05]  /*64b30*/  WARPSYNC.COLLECTIVE R32, `(.L_x_13706) ;  /* 0x0000000020087348 */ /* 0x021fea0003c00000 */
[----:B-----5:R1:W2:Y:S02]  /*64b40*/  SHFL.IDX P3, R22, R20, R23, R21 ;  /* 0x0000001714167389 */ /* 0x0202a40000060015 */
[----:B012---:R-:W-:Y:S05]  /*64b50*/  ENDCOLLECTIVE ;  /* 0x000000000000791b */ /* 0x007fea0003800000 */
.L_x_13706:
[----:B------:R-:W-:Y:S05]  /*64b60*/  BRA `(.L_x_13707) ;  /* 0xfffffb78007c7947 */ /* 0x000fea000383ffff */
.L_x_11720:
[----:B------:R-:W2:Y:S01]  /*64b70*/  LDL R42, [R1+0xcc] ;  /* 0x0000cc00012a7983 */ /* 0x000ea20000100800 */
[----:B------:R-:W3:Y:S01]  /*64b80*/  LDC R51, c[0x0][0x398] ;  /* 0x0000e600ff337b82 */ /* 0x000ee20000000800 */
[----:B------:R-:W-:Y:S01]  /*64b90*/  HFMA2 R23, -RZ, RZ, 0, 0 ;  /* 0x00000000ff177431 */ /* 0x000fe200000001ff */
[----:B------:R-:W-:Y:S01]  /*64ba0*/  BSSY B1, `(.L_x_13708) ;  /* 0x0000007000017945 */ /* 0x000fe20003800000 */
[----:B------:R-:W-:Y:S02]  /*64bb0*/  MOV R21, 0x181f ;  /* 0x0000181f00157802 */ /* 0x000fe40000000f00 */
[----:B------:R-:W-:Y:S02]  /*64bc0*/  MOV R32, 0xffffffff ;  /* 0xffffffff00207802 */ /* 0x000fe40000000f00 */
[----:B--23--:R-:W-:-:S07]  /*64bd0*/  MOV R20, R42 ;  /* 0x0000002a00147202 */ /* 0x00cfce0000000f00 */
[----:B01----:R-:W-:Y:S05]  /*64be0*/  WARPSYNC.COLLECTIVE R32, `(.L_x_13709) ;  /* 0x0000000020087348 */ /* 0x003fea0003c00000 */
[----:B------:R2:W3:Y:S02]  /*64bf0*/  SHFL.IDX P3, R22, R20, R23, R21 ;  /* 0x0000001714167389 */ /* 0x0004e40000060015 */
[----:B0123--:R-:W-:Y:S05]  /*64c00*/  ENDCOLLECTIVE ;  /* 0x000000000000791b */ /* 0x00ffea0003800000 */
.L_x_13709:
[----:B------:R-:W-:Y:S05]  /*64c10*/  BSYNC B1 ;  /* 0x0000000000017941 */ /* 0x000fea0003800000 */
.L_x_13708:
[----:B------:R0:W5:Y:S01]  /*64c20*/  LDL R50, [R1+0x74] ;  /* 0x0000740001327983 */ /* 0x0001620000100800 */
[----:B------:R-:W-:Y:S01]  /*64c30*/  HFMA2 R23, -RZ, RZ, 0, 0 ;  /* 0x00000000ff177431 */ /* 0x000fe200000001ff */
[----:B------:R-:W-:Y:S01]  /*64c40*/  MOV R20, R14 ;  /* 0x0000000e00147202 */ /* 0x000fe20000000f00 */
[----:B------:R-:W1:Y:S01]  /*64c50*/  LDC.64 R30, c[0x0][0x388] ;  /* 0x0000e200ff1e7b82 */ /* 0x000e620000000a00 */
[----:B------:R-:W-:Y:S01]  /*64c60*/  MOV R21, 0x181f ;  /* 0x0000181f00157802 */ /* 0x000fe20000000f00 */
[----:B------:R0:W-:Y:S01]  /*64c70*/  STL [R1+0x118], R7 ;  /* 0x0001180701007387 */ /* 0x0001e20000100800 */
[----:B------:R-:W-:Y:S02]  /*64c80*/  MOV R32, 0xffffffff ;  /* 0xffffffff00207802 */ /* 0x000fe40000000f00 */
[----:B------:R-:W-:Y:S02]  /*64c90*/  MOV R3, R22 ;  /* 0x0000001600037202 */ /* 0x000fe40000000f00 */
[----:B------:R-:W-:-:S07]  /*64ca0*/  SHF.L.U32 R6, R51, 0x1, RZ ;  /* 0x0000000133067819 */ /* 0x000fce00000006ff */
[----:B01---5:R-:W-:Y:S05]  /*64cb0*/  WARPSYNC.COLLECTIVE R32, `(.L_x_13710) ;  /* 0x0000000020087348 */ /* 0x023fea0003c00000 */
[----:B------:R2:W3:Y:S02]  /*64cc0*/  SHFL.IDX P3, R22, R20, R23, R21 ;  /* 0x0000001714167389 */ /* 0x0004e40000060015 */
[----:B0123-5:R-:W-:Y:S05]  /*64cd0*/  ENDCOLLECTIVE ;  /* 0x000000000000791b */ /* 0x02ffea0003800000 */
.L_x_13710:
[----:B------:R-:W-:Y:S02]  /*64ce0*/  IADD3 R3, PT, PT, R0, R3, RZ ;  /* 0x0000000300037210 */ /* 0x000fe40007ffe0ff */
[----:B------:R-:W-:-:S05]  /*64cf0*/  MOV R2, R22 ;  /* 0x0000001600027202 */ /* 0x000fca0000000f00 */
[-C--:B------:R-:W-:Y:S01]  /*64d00*/  IMAD R3, R2, R51.reuse, R3 ;  /* 0x0000003302037224 */ /* 0x080fe200078e0203 */
[C---:B------:R-:W-:Y:S02]  /*64d10*/  LEA R56, R51.reuse, -R51, 0x3 ;  /* 0x8000003333387211 */ /* 0x040fe400078e18ff */
[----:B------:R-:W-:Y:S02]  /*64d20*/  SHF.L.U32 R2, R51, 0x2, RZ ;  /* 0x0000000233027819 */ /* 0x000fe400000006ff */
[----:B------:R-:W-:-:S07]  /*64d30*/  MOV R20, R50 ;  /* 0x0000003200147202 */ /* 0x000fce0000000f00 */
[----:B------:R-:W-:Y:S05]  /*64d40*/  WARPSYNC.COLLECTIVE R32, `(.L_x_13711) ;  /* 0x0000000020087348 */ /* 0x000fea0003c00000 */
[----:B------:R0:W1:Y:S02]  /*64d50*/  SHFL.IDX P3, R22, R20, R23, R21 ;  /* 0x0000001714167389 */ /* 0x0000640000060015 */
[----:B01----:R-:W-:Y:S05]  /*64d60*/  ENDCOLLECTIVE ;  /* 0x000000000000791b */ /* 0x003fea0003800000 */
.L_x_13711:
[----:B------:R-:W0:Y:S01]  /*64d70*/  LDCU UR4, c[0x0][0x394] ;  /* 0x00007280ff0477ac */ /* 0x000e220008000800 */
[----:B------:R-:W1:Y:S01]  /*64d80*/  LDCU UR5, c[0x0][0x3a8] ;  /* 0x00007500ff0577ac */ /* 0x000e620008000800 */
[----:B0-----:R-:W-:-:S04]  /*64d90*/  IMAD R49, R51, UR4, RZ ;  /* 0x0000000433317c24 */ /* 0x001fc8000f8e02ff */
[C---:B-1----:R-:W-:Y:S01]  /*64da0*/  IMAD R4, R49.reuse, UR5, RZ ;  /* 0x0000000531047c24 */ /* 0x042fe2000f8e02ff */
[----:B------:R-:W-:Y:S01]  /*64db0*/  STL [R1+0xc8], R49 ;  /* 0x0000c83101007387 */ /* 0x000fe20000100800 */
[----:B------:R-:W-:-:S03]  /*64dc0*/  IMAD R3, R49, R22, R3 ;  /* 0x0000001631037224 */ /* 0x000fc600078e0203 */
[----:B------:R-:W-:-:S05]  /*64dd0*/  LEA R5, R4, R49, 0x1 ;  /* 0x0000003104057211 */ /* 0x000fca00078e08ff */
[----:B------:R-:W-:Y:S01]  /*64de0*/  IMAD.WIDE R30, R5, 0x4, R30 ;  /* 0x00000004051e7825 */ /* 0x000fe200078e021e */
[----:B------:R0:W-:Y:S03]  /*64df0*/  STL [R1+0xd4], R5 ;  /* 0x0000d40501007387 */ /* 0x0001e60000100800 */
[----:B------:R-:W-:Y:S01]  /*64e00*/  IMAD.WIDE R8, R3, 0x4, R30 ;  /* 0x0000000403087825 */ /* 0x000fe200078e021e */
[----:B0-----:R-:W-:Y:S02]  /*64e10*/  LEA R5, R51, R51, 0x2 ;  /* 0x0000003333057211 */ /* 0x001fe400078e10ff */
[----:B------:R-:W-:Y:S01]  /*64e20*/  MOV R20, R42 ;  /* 0x0000002a00147202 */ /* 0x000fe20000000f00 */
[----:B------:R-:W-:-:S04]  /*64e30*/  IMAD.WIDE R12, R6, 0x4, R8 ;  /* 0x00000004060c7825 */ /* 0x000fc800078e0208 */
[----:B------:R-:W-:Y:S01]  /*64e40*/  IMAD R4, R51, 0x6, RZ ;  /* 0x0000000633047824 */ /* 0x000fe200078e02ff */
[----:B------:R-:W5:Y:S01]  /*64e50*/  LDG.E.CONSTANT R34, desc[UR8][R12.64] ;  /* 0x000000080c227981 */ /* 0x000f62000c1e9900 */
[--C-:B------:R-:W-:Y:S01]  /*64e60*/  IMAD.WIDE R22, R5, 0x4, R8.reuse ;  /* 0x0000000405167825 */ /* 0x100fe200078e0208 */
[C---:B------:R-:W-:Y:S02]  /*64e70*/  LEA R3, R51.reuse, R51, 0x1 ;  /* 0x0000003333037211 */ /* 0x040fe400078e08ff */
[----:B------:R-:W5:Y:S01]  /*64e80*/  LDG.E.CONSTANT R26, desc[UR8][R8.64] ;  /* 0x00000008081a7981 */ /* 0x000f62000c1e9900 */
[----:B------:R-:W-:-:S03]  /*64e90*/  IMAD.WIDE R10, R51, 0x4, R8 ;  /* 0x00000004330a7825 */ /* 0x000fc600078e0208 */
[----:B------:R0:W5:Y:S04]  /*64ea0*/  LDG.E.CONSTANT R33, desc[UR8][R22.64] ;  /* 0x0000000816217981 */ /* 0x000168000c1e9900 */
[----:B------:R1:W5:Y:S01]  /*64eb0*/  LDG.E.CONSTANT R35, desc[UR8][R10.64] ;  /* 0x000000080a237981 */ /* 0x000362000c1e9900 */
[----:B------:R-:W-:-:S04]  /*64ec0*/  IMAD.WIDE R36, R4, 0x4, R8 ;  /* 0x0000000404247825 */ /* 0x000fc800078e0208 */
[----:B0-----:R-:W-:Y:S01]  /*64ed0*/  HFMA2 R23, -RZ, RZ, 0, 5.9604644775390625e-08 ;  /* 0x00000001ff177431 */ /* 0x001fe200000001ff */
[----:B------:R1:W5:Y:S06]  /*64ee0*/  LDG.E.CONSTANT R29, desc[UR8][R36.64] ;  /* 0x00000008241d7981 */ /* 0x00036c000c1e9900 */
[----:B-1---5:R-:W-:Y:S05]  /*64ef0*/  WARPSYNC.COLLECTIVE R32, `(.L_x_13712) ;  /* 0x0000000020087348 */ /* 0x022fea0003c00000 */
[----:B------:R0:W2:Y:S02]  /*64f00*/  SHFL.IDX P3, R22, R20, R23, R21 ;  /* 0x0000001714167389 */ /* 0x0000a40000060015 */
[----:B012--5:R-:W-:Y:S05]  /*64f10*/  ENDCOLLECTIVE ;  /* 0x000000000000791b */ /* 0x027fea0003800000 */
.L_x_13712:
[----:B------:R-:W-:Y:S02]  /*64f20*/  MOV R20, R14 ;  /* 0x0000000e00147202 */ /* 0x000fe40000000f00 */
[----:B------:R-:W-:-:S07]  /*64f30*/  MOV R13, R22 ;  /* 0x00000016000d7202 */ /* 0x000fce0000000f00 */
[----:B------:R-:W-:Y:S05]  /*64f40*/  WARPSYNC.COLLECTIVE R32, `(.L_x_13713) ;  /* 0x0000000020087348 */ /* 0x000fea0003c00000 */
[----:B------:R0:W1:Y:S02]  /*64f50*/  SHFL.IDX P3, R22, R20, R23, R21 ;  /* 0x0000001714167389 */ /* 0x0000640000060015 */
[----:B01----:R-:W-:Y:S05]  /*64f60*/  ENDCOLLECTIVE ;  /* 0x000000000000791b */ /* 0x003fea0003800000 */
.L_x_13713:
[----:B------:R-:W-:Y:S02]  /*64f70*/  MOV R20, R50 ;  /* 0x0000003200147202 */ /* 0x000fe40000000f00 */
[----:B------:R-:W-:-:S07]  /*64f80*/  MOV R12, R22 ;  /* 0x00000016000c7202 */ /* 0x000fce0000000f00 */
[----:B------:R-:W-:Y:S05]  /*64f90*/  WARPSYNC.COLLECTIVE R32, `(.L_x_13714) ;  /* 0x0000000020087348 */ /* 0x000fea0003c00000 */
[----:B------:R0:W1:Y:S02]  /*64fa0*/  SHFL.IDX P3, R22, R20, R23, R21 ;  /* 0x0000001714167389 */ /* 0x0000640000060015 */
[----:B01----:R-:W-:Y:S05]  /*64fb0*/  ENDCOLLECTIVE ;  /* 0x000000000000791b */ /* 0x003fea0003800000 */
.L_x_13714:
[----:B------:R-:W-:Y:S01]  /*64fc0*/  HFMA2 R23, -RZ, RZ, 0, 1.1920928955078125e-07 ;  /* 0x00000002ff177431 */ /* 0x000fe200000001ff */
[----:B------:R-:W-:Y:S02]  /*64fd0*/  MOV R20, R42 ;  /* 0x0000002a00147202 */ /* 0x000fe40000000f00 */
[----:B------:R-:W-:-:S07]  /*64fe0*/  MOV R15, R22 ;  /* 0x00000016000f7202 */ /* 0x000fce0000000f00 */
[----:B------:R-:W-:Y:S05]  /*64ff0*/  WARPSYNC.COLLECTIVE R32, `(.L_x_13715) ;  /* 0x0000000020087348 */ /* 0x000fea0003c00000 */
[----:B------:R0:W1:Y:S02]  /*65000*/  SHFL.IDX P3, R22, R20, R23, R21 ;  /* 0x0000001714167389 */ /* 0x0000640000060015 */
[----:B01----:R-:W-:Y:S05]  /*65010*/  ENDCOLLECTIVE ;  /* 0x000000000000791b */ /* 0x003fea0003800000 */
.L_x_13715:
[----:B------:R-:W-:Y:S01]  /*65020*/  IADD3 R13, PT, PT, R0, R13, RZ ;  /* 0x0000000d000d7210 */ /* 0x000fe20007ffe0ff */
[----:B------:R-:W-:-:S04]  /*65030*/  IMAD.WIDE R10, R56, 0x4, R8 ;  /* 0x00000004380a7825 */ /* 0x000fc800078e0208 */
[----:B------:R-:W-:Y:S01]  /*65040*/  IMAD R12, R12, R51, R13 ;  /* 0x000000330c0c7224 */ /* 0x000fe200078e020d */
[----:B------:R0:W5:Y:S01]  /*65050*/  LDG.E.CONSTANT R25, desc[UR8][R10.64] ;  /* 0x000000080a197981 */ /* 0x000162000c1e9900 */
[----:B------:R-:W-:Y:S02]  /*65060*/  MOV R20, R14 ;  /* 0x0000000e00147202 */ /* 0x000fe40000000f00 */
[----:B0-----:R-:W-:Y:S01]  /*65070*/  IMAD R11, R49, R15, R12 ;  /* 0x0000000f310b7224 */ /* 0x001fe200078e020c */
[----:B------:R-:W-:-:S07]  /*65080*/  MOV R15, R22 ;  /* 0x00000016000f7202 */ /* 0x000fce0000000f00 */
[----:B-----5:R-:W-:Y:S05]  /*65090*/  WARPSYNC.COLLECTIVE R32, `(.L_x_13716) ;  /* 0x0000000020087348 */ /* 0x020fea0003c00000 */
[----:B------:R0:W1:Y:S02]  /*650a0*/  SHFL.IDX P3, R22, R20, R23, R21 ;  /* 0x0000001714167389 */ /* 0x0000640000060015 */
[----:B01---5:R-:W-:Y:S05]  /*650b0*/  ENDCOLLECTIVE ;  /* 0x000000000000791b */ /* 0x023fea0003800000 */
.L_x_13716:
[----:B------:R-:W-:-:S04]  /*650c0*/  IMAD.WIDE R10, R11, 0x4, R30 ;  /* 0x000000040b0a7825 */ /* 0x000fc800078e021e */
[----:B------:R-:W-:-:S05]  /*650d0*/  IMAD.WIDE R36, R6, 0x4, R10 ;  /* 0x0000000406247825 */ /* 0x000fca00078e020a */
[----:B------:R0:W5:Y:S01]  /*650e0*/  LDG.E.CONSTANT R55, desc[UR8][R36.64] ;  /* 0x0000000824377981 */ /* 0x000162000c1e9900 */
[----:B------:R-:W-:Y:S01]  /*650f0*/  MOV R20, R50 ;  /* 0x0000003200147202 */ /* 0x000fe20000000f00 */
[----:B------:R-:W-:-:S04]  /*65100*/  IMAD.WIDE R18, R2, 0x4, R8 ;  /* 0x0000000402127825 */ /* 0x000fc800078e0208 */
[----:B------:R-:W-:Y:S01]  /*65110*/  IMAD.WIDE R16, R3, 0x4, R8 ;  /* 0x0000000403107825 */ /* 0x000fe200078e0208 */
[----:B------:R1:W5:Y:S01]  /*65120*/  LDG.E.CONSTANT R27, desc[UR8][R18.64] ;  /* 0x00000008121b7981 */ /* 0x000362000c1e9900 */
[----:B0-----:R-:W-:-:S03]  /*65130*/  MOV R36, R22 ;  /* 0x0000001600247202 */ /* 0x001fc60000000f00 */
[----:B------:R1:W5:Y:S04]  /*65140*/  LDG.E.CONSTANT R28, desc[UR8][R16.64] ;  /* 0x00000008101c7981 */ /* 0x000368000c1e9900 */
[----:B-1---5:R-:W-:Y:S05]  /*65150*/  WARPSYNC.COLLECTIVE R32, `(.L_x_13717) ;  /* 0x0000000020087348 */ /* 0x022fea0003c00000 */
[----:B------:R0:W2:Y:S02]  /*65160*/  SHFL.IDX P3, R22, R20, R23, R21 ;  /* 0x0000001714167389 */ /* 0x0000a40000060015 */
[----:B012--5:R-:W-:Y:S05]  /*65170*/  ENDCOLLECTIVE ;  /* 0x000000000000791b */ /* 0x027fea0003800000 */
.L_x_13717:
[----:B------:R-:W-:Y:S01]  /*65180*/  IMAD.WIDE R18, R5, 0x4, R10 ;  /* 0x0000000405127825 */ /* 0x000fe200078e020a */
[----:B------:R-:W-:-:S03]  /*65190*/  IADD3 R15, PT, PT, R0, R15, RZ ;  /* 0x0000000f000f7210 */ /* 0x000fc60007ffe0ff */
[--C-:B------:R-:W-:Y:S01]  /*651a0*/  IMAD.WIDE R8, R2, 0x4, R10.reuse ;  /* 0x0000000402087825 */ /* 0x100fe200078e020a */
[----:B------:R-:W5:Y:S03]  /*651b0*/  LDG.E.CONSTANT R24, desc[UR8][R18.64] ;  /* 0x0000000812187981 */ /* 0x000f66000c1e9900 */
[----:B------:R-:W-:-:S05]  /*651c0*/  IMAD.WIDE R16, R4, 0x4, R10 ;  /* 0x0000000404107825 */ /* 0x000fca00078e020a */
[----:B------:R-:W5:Y:S01]  /*651d0*/  LDG.E.CONSTANT R19, desc[UR8][R16.64] ;  /* 0x0000000810137981 */ /* 0x000f62000c1e9900 */
[----:B------:R-:W-:-:S03]  /*651e0*/  IMAD R15, R36, R51, R15 ;  /* 0x00000033240f7224 */ /* 0x000fc600078e020f */
[----:B------:R0:W5:Y:S02]  /*651f0*/  LDG.E.CONSTANT R17, desc[UR8][R8.64] ;  /* 0x0000000808117981 */ /* 0x000164000c1e9900 */
[----:B0-----:R-:W-:-:S05]  /*65200*/  IMAD.WIDE R8, R56, 0x4, R10 ;  /* 0x0000000438087825 */ /* 0x001fca00078e020a */
[----:B------:R0:W5:Y:S02]  /*65210*/  LDG.E.CONSTANT R16, desc[UR8][R8.64] ;  /* 0x0000000808107981 */ /* 0x000164000c1e9900 */
[----:B0-----:R-:W-:-:S04]  /*65220*/  IMAD R9, R49, R22, R15 ;  /* 0x0000001631097224 */ /* 0x001fc800078e020f */
[----:B------:R-:W-:-:S04]  /*65230*/  IMAD.WIDE R8, R9, 0x4, R30 ;  /* 0x0000000409087825 */ /* 0x000fc800078e021e */
[C---:B------:R-:W-:Y:S01]  /*65240*/  IMAD.WIDE R58, R51.reuse, 0x4, R10 ;  /* 0x00000004333a7825 */ /* 0x040fe200078e020a */
[----:B------:R-:W5:Y:S03]  /*65250*/  LDG.E.CONSTANT R15, desc[UR8][R8.64] ;  /* 0x00000008080f7981 */ /* 0x000f66000c1e9900 */
[--C-:B------:R-:W-:Y:S02]  /*65260*/  IMAD.WIDE R22, R6, 0x4, R8.reuse ;  /* 0x0000000406167825 */ /* 0x100fe400078e0208 */
[----:B------:R-:W5:Y:S02]  /*65270*/  LDG.E.CONSTANT R58, desc[UR8][R58.64] ;  /* 0x000000083a3a7981 */ /* 0x000f64000c1e9900 */
[----:B------:R-:W-:Y:S02]  /*65280*/  IMAD.WIDE R20, R51, 0x4, R8 ;  /* 0x0000000433147825 */ /* 0x000fe400078e0208 */
[----:B------:R0:W5:Y:S04]  /*65290*/  LDG.E.CONSTANT R52, desc[UR8][R22.64] ;  /* 0x0000000816347981 */ /* 0x000168000c1e9900 */
[----:B------:R1:W5:Y:S01]  /*652a0*/  LDG.E.CONSTANT R54, desc[UR8][R20.64] ;  /* 0x0000000814367981 */ /* 0x000362000c1e9900 */
[----:B------:R-:W-:-:S03]  /*652b0*/  IMAD.WIDE R12, R3, 0x4, R10 ;  /* 0x00000004030c7825 */ /* 0x000fc600078e020a */
[----:B------:R2:W5:Y:S01]  /*652c0*/  LDG.E.CONSTANT R59, desc[UR8][R10.64] ;  /* 0x000000080a3b7981 */ /* 0x000562000c1e9900 */
[----:B0-----:R-:W-:-:S03]  /*652d0*/  HFMA2 R23, -RZ, RZ, 0, 1.78813934326171875e-07 ;  /* 0x00000003ff177431 */ /* 0x001fc600000001ff */
[----:B------:R2:W5:Y:S01]  /*652e0*/  LDG.E.CONSTANT R18, desc[UR8][R12.64] ;  /* 0x000000080c127981 */ /* 0x000562000c1e9900 */
[----:B-1----:R-:W-:Y:S02]  /*652f0*/  MOV R20, R42 ;  /* 0x0000002a00147202 */ /* 0x002fe40000000f00 */
[----:B------:R-:W-:-:S07]  /*65300*/  MOV R21, 0x181f ;  /* 0x0000181f00157802 */ /* 0x000fce0000000f00 */
[----:B--2--5:R-:W-:Y:S05]  /*65310*/  WARPSYNC.COLLECTIVE R32, `(.L_x_13718) ;  /* 0x0000000020087348 */ /* 0x024fea0003c00000 */
[----:B------:R0:W1:Y:S02]  /*65320*/  SHFL.IDX P3, R22, R20, R23, R21 ;  /* 0x0000001714167389 */ /* 0x0000640000060015 */
[----:B012--5:R-:W-:Y:S05]  /*65330*/  ENDCOLLECTIVE ;  /* 0x000000000000791b */ /* 0x027fea0003800000 */
.L_x_13718:
[----:B------:R-:W-:Y:S02]  /*65340*/  MOV R20, R14 ;  /* 0x0000000e00147202 */ /* 0x000fe40000000f00 */
[----:B------:R-:W-:-:S07]  /*65350*/  MOV R36, R22 ;  /* 0x0000001600247202 */ /* 0x000fce0000000f00 */
[----:B------:R-:W-:Y:S05]  /*65360*/  WARPSYNC.COLLECTIVE R32, `(.L_x_13719) ;  /* 0x0000000020087348 */ /* 0x000fea0003c00000 */
[----:B------:R0:W1:Y:S02]  /*65370*/  SHFL.IDX P3, R22, R20, R23, R21 ;  /* 0x0000001714167389 */ /* 0x0000640000060015 */
[----:B01----:R-:W-:Y:S05]  /*65380*/  ENDCOLLECTIVE ;  /* 0x000000000000791b */ /* 0x003fea0003800000 */
.L_x_13719:
[----:B------:R-:W-:Y:S02]  /*65390*/  MOV R20, R50 ;  /* 0x0000003200147202 */ /* 0x000fe40000000f00 */
[----:B------:R-:W-:-:S07]  /*653a0*/  MOV R37, R22 ;  /* 0x0000001600257202 */ /* 0x000fce0000000f00 */
[----:B------:R-:W-:Y:S05]  /*653b0*/  WARPSYNC.COLLECTIVE R32, `(.L_x_13720) ;  /* 0x0000000020087348 */ /* 0x000fea0003c00000 */
[----:B------:R0:W1:Y:S02]  /*653c0*/  SHFL.IDX P3, R22, R20, R23, R21 ;  /* 0x0000001714167389 */ /* 0x0000640000060015 */
[----:B01----:R-:W-:Y:S05]  /*653d0*/  ENDCOLLECTIVE ;  /* 0x000000000000791b */ /* 0x003fea0003800000 */
.L_x_13720:
[----:B------:R-:W-:Y:S01]  /*653e0*/  HFMA2 R23, -RZ, RZ, 0, 2.384185791015625e-07 ;  /* 0x00000004ff177431 */ /* 0x000fe200000001ff */
[----:B------:R-:W-:Y:S02]  /*653f0*/  MOV R20, R42 ;  /* 0x0000002a00147202 */ /* 0x000fe40000000f00 */
[----:B------:R-:W-:-:S07]  /*65400*/  MOV R40, R22 ;  /* 0x0000001600287202 */ /* 0x000fce0000000f00 */
[----:B------:R-:W-:Y:S05]  /*65410*/  WARPSYNC.COLLECTIVE R32, `(.L_x_13721) ;  /* 0x0000000020087348 */ /* 0x000fea0003c00000 */
[----:B------:R0:W1:Y:S02]  /*65420*/  SHFL.IDX P3, R22, R20, R23, R21 ;  /* 0x0000001714167389 */ /* 0x0000640000060015 */
[----:B01----:R-:W-:Y:S05]  /*65430*/  ENDCOLLECTIVE ;  /* 0x000000000000791b */ /* 0x003fea0003800000 */
.L_x_13721:
[----:B------:R-:W-:Y:S02]  /*65440*/  MOV R20, R14 ;  /* 0x0000000e00147202 */ /* 0x000fe40000000f00 */
[----:B------:R-:W-:-:S07]  /*65450*/  MOV R38, R22 ;  /* 0x0000001600267202 */ /* 0x000fce0000000f00 */
[----:B------:R-:W-:Y:S05]  /*65460*/  WARPSYNC.COLLECTIVE R32, `(.L_x_13722) ;  /* 0x0000000020087348 */ /* 0x000fea0003c00000 */
[----:B------:R0:W1:Y:S02]  /*65470*/  SHFL.IDX P3, R22, R20, R23, R21 ;  /* 0x0000001714167389 */ /* 0x0000640000060015 */
[----:B01----:R-:W-:Y:S05]  /*65480*/  ENDCOLLECTIVE ;  /* 0x000000000000791b */ /* 0x003fea0003800000 */
.L_x_13722:
[----:B------:R-:W-:Y:S02]  /*65490*/  MOV R20, R50 ;  /* 0x0000003200147202 */ /* 0x000fe40000000f00 */
[----:B------:R-:W-:-:S07]  /*654a0*/  MOV R41, R22 ;  /* 0x0000001600297202 */ /* 0x000fce0000000f00 */
[----:B------:R-:W-:Y:S05]  /*654b0*/  WARPSYNC.COLLECTIVE R32, `(.L_x_13723) ;  /* 0x0000000020087348 */ /* 0x000fea0003c00000 */
[----:B------:R0:W1:Y:S02]  /*654c0*/  SHFL.IDX P3, R22, R20, R23, R21 ;  /* 0x0000001714167389 */ /* 0x0000640000060015 */
[----:B01----:R-:W-:Y:S05]  /*654d0*/  ENDCOLLECTIVE ;  /* 0x000000000000791b */ /* 0x003fea0003800000 */
.L_x_13723:
[----:B------:R-:W-:Y:S01]  /*654e0*/  HFMA2 R23, -RZ, RZ, 0, 2.98023223876953125e-07 ;  /* 0x00000005ff177431 */ /* 0x000fe200000001ff */
[----:B------:R-:W-:Y:S02]  /*654f0*/  MOV R20, R42 ;  /* 0x0000002a00147202 */ /* 0x000fe40000000f00 */
[----:B------:R-:W-:-:S07]  /*65500*/  MOV R45, R22 ;  /* 0x00000016002d7202 */ /* 0x000fce0000000f00 */
[----:B------:R-:W-:Y:S05]  /*65510*/  WARPSYNC.COLLECTIVE R32, `(.L_x_13724) ;  /* 0x0000000020087348 */ /* 0x000fea0003c00000 */
[----:B------:R0:W1:Y:S02]  /*65520*/  SHFL.IDX P3, R22, R20, R23, R21 ;  /* 0x0000001714167389 */ /* 0x0000640000060015 */
[----:B01----:R-:W-:Y:S05]  /*65530*/  ENDCOLLECTIVE ;  /* 0x000000000000791b */ /* 0x003fea0003800000 */
.L_x_13724:
[----:B------:R-:W-:Y:S02]  /*65540*/  MOV R20, R14 ;  /* 0x0000000e00147202 */ /* 0x000fe40000000f00 */
[----:B------:R-:W-:-:S07]  /*65550*/  MOV R46, R22 ;  /* 0x00000016002e7202 */ /* 0x000fce0000000f00 */
[----:B------:R-:W-:Y:S05]  /*65560*/  WARPSYNC.COLLECTIVE R32, `(.L_x_13725) ;  /* 0x0000000020087348 */ /* 0x000fea0003c00000 */
[----:B------:R0:W1:Y:S02]  /*65570*/  SHFL.IDX P3, R22, R20, R23, R21 ;  /* 0x0000001714167389 */ /* 0x0000640000060015 */
[----:B01----:R-:W-:Y:S05]  /*65580*/  ENDCOLLECTIVE ;  /* 0x000000000000791b */ /* 0x003fea0003800000 */
.L_x_13725:
[----:B------:R-:W-:Y:S02]  /*65590*/  MOV R20, R50 ;  /* 0x0000003200147202 */ /* 0x000fe40000000f00 */
[----:B------:R-:W-:-:S07]  /*655a0*/  MOV R43, R22 ;  /* 0x00000016002b7202 */ /* 0x000fce0000000f00 */
[----:B------:R-:W-:Y:S05]  /*655b0*/  WARPSYNC.COLLECTIVE R32, `(.L_x_13726) ;  /* 0x0000000020087348 */ /* 0x000fea0003c00000 */
[----:B------:R0:W1:Y:S02]  /*655c0*/  SHFL.IDX P3, R22, R20, R23, R21 ;  /* 0x0000001714167389 */ /* 0x0000640000060015 */
[----:B01----:R-:W-:Y:S05]  /*655d0*/  ENDCOLLECTIVE ;  /* 0x000000000000791b */ /* 0x003fea0003800000 */
.L_x_13726:
[----:B------:R-:W-:Y:S01]  /*655e0*/  HFMA2 R23, -RZ, RZ, 0, 3.5762786865234375e-07 ;  /* 0x00000006ff177431 */ /* 0x000fe200000001ff */
[----:B------:R-:W-:Y:S02]  /*655f0*/  MOV R20, R42 ;  /* 0x0000002a00147202 */ /* 0x000fe40000000f00 */
[----:B------:R-:W-:-:S07]  /*65600*/  MOV R39, R22 ;  /* 0x0000001600277202 */ /* 0x000fce0000000f00 */
[----:B------:R-:W-:Y:S05]  /*65610*/  WARPSYNC.COLLECTIVE R32, `(.L_x_13727) ;  /* 0x0000000020087348 */ /* 0x000fea0003c00000 */
[----:B------:R0:W1:Y:S02]  /*65620*/  SHFL.IDX P3, R22, R20, R23, R21 ;  /* 0x0000001714167389 */ /* 0x0000640000060015 */
[----:B01----:R-:W-:Y:S05]  /*65630*/  ENDCOLLECTIVE ;  /* 0x000000000000791b */ /* 0x003fea0003800000 */
.L_x_13727:
[----:B------:R-:W-:-:S05]  /*65640*/  IMAD.WIDE R10, R2, 0x4, R8 ;  /* 0x00000004020a7825 */ /* 0x000fca00078e0208 */
[----:B------:R0:W5:Y:S01]  /*65650*/  LDG.E.CONSTANT R53, desc[UR8][R10.64] ;  /* 0x000000080a357981 */ /* 0x000162000c1e9900 */
[----:B------:R-:W-:-:S05]  /*65660*/  IMAD.WIDE R12, R3, 0x4, R8 ;  /* 0x00000004030c7825 */ /* 0x000fca00078e0208 */
[----:B------:R1:W5:Y:S01]  /*65670*/  LDG.E.CONSTANT R7, desc[UR8][R12.64] ;  /* 0x000000080c077981 */ /* 0x000362000c1e9900 */
[----:B0-----:R-:W-:Y:S01]  /*65680*/  IMAD.WIDE R10, R5, 0x4, R8 ;  /* 0x00000004050a7825 */ /* 0x001fe200078e0208 */
[----:B------:R-:W-:-:S04]  /*65690*/  MOV R20, R14 ;  /* 0x0000000e00147202 */ /* 0x000fc80000000f00 */
[----:B------:R1:W5:Y:S01]  /*656a0*/  LDG.E.CONSTANT R60, desc[UR8][R10.64] ;  /* 0x000000080a3c7981 */ /* 0x000362000c1e9900 */
[----:B------:R-:W-:-:S07]  /*656b0*/  MOV R47, R22 ;  /* 0x00000016002f7202 */ /* 0x000fce0000000f00 */
[----:B-1---5:R-:W-:Y:S05]  /*656c0*/  WARPSYNC.COLLECTIVE R32, `(.L_x_13728) ;  /* 0x0000000020087348 */ /* 0x022fea0003c00000 */
[----:B------:R0:W2:Y:S02]  /*656d0*/  SHFL.IDX P3, R22, R20, R23, R21 ;  /* 0x0000001714167389 */ /* 0x0000a40000060015 */
[----:B012--5:R-:W-:Y:S05]  /*656e0*/  ENDCOLLECTIVE ;  /* 0x000000000000791b */ /* 0x027fea0003800000 */
.L_x_13728:
[----:B------:R-:W-:-:S05]  /*656f0*/  IMAD.WIDE R12, R4, 0x4, R8 ;  /* 0x00000004040c7825 */ /* 0x000fca00078e0208 */
[----:B------:R0:W5:Y:S01]  /*65700*/  LDG.E.CONSTANT R57, desc[UR8][R12.64] ;  /* 0x000000080c397981 */ /* 0x000162000c1e9900 */
[----:B------:R-:W-:Y:S02]  /*65710*/  MOV R20, R50 ;  /* 0x0000003200147202 */ /* 0x000fe40000000f00 */
[----:B------:R-:W-:-:S07]  /*65720*/  MOV R48, R22 ;  /* 0x0000001600307202 */ /* 0x000fce0000000f00 */
[----:B0----5:R-:W-:Y:S05]  /*65730*/  WARPSYNC.COLLECTIVE R32, `(.L_x_13729) ;  /* 0x0000000020087348 */ /* 0x021fea0003c00000 */
[----:B------:R1:W2:Y:S02]  /*65740*/  SHFL.IDX P3, R22, R20, R23, R21 ;  /* 0x0000001714167389 */ /* 0x0002a40000060015 */
[----:B012--5:R-:W-:Y:S05]  /*65750*/  ENDCOLLECTIVE ;  /* 0x000000000000791b */ /* 0x027fea0003800000 */
.L_x_13729:
[----:B------:R-:W-:Y:S01]  /*65760*/  HFMA2 R23, -RZ, RZ, 0, 4.17232513427734375e-07 ;  /* 0x00000007ff177431 */ /* 0x000fe200000001ff */
[----:B------:R-:W-:Y:S02]  /*65770*/  MOV R20, R42 ;  /* 0x0000002a00147202 */ /* 0x000fe40000000f00 */
[----:B------:R-:W-:-:S07]  /*65780*/  MOV R44, R22 ;  /* 0x00000016002c7202 */ /* 0x000fce0000000f00 */
[----:B------:R-:W-:Y:S05]  /*65790*/  WARPSYNC.COLLECTIVE R32, `(.L_x_13730) ;  /* 0x0000000020087348 */ /* 0x000fea0003c00000 */
[----:B------:R0:W1:Y:S02]  /*657a0*/  SHFL.IDX P3, R22, R20, R23, R21 ;  /* 0x0000001714167389 */ /* 0x0000640000060015 */
[----:B01----:R-:W-:Y:S05]  /*657b0*/  ENDCOLLECTIVE ;  /* 0x000000000000791b */ /* 0x003fea0003800000 */
.L_x_13730:
[----:B------:R-:W-:Y:S01]  /*657c0*/  IADD3 R36, PT, PT, R0, R36, RZ ;  /* 0x0000002400247210 */ /* 0x000fe20007ffe0ff */
[----:B------:R-:W-:-:S04]  /*657d0*/  IMAD.WIDE R10, R56, 0x4, R8 ;  /* 0x00000004380a7825 */ /* 0x000fc800078e0208 */
[----:B------:R-:W-:Y:S01]  /*657e0*/  IMAD R37, R37, R51, R36 ;  /* 0x0000003325257224 */ /* 0x000fe200078e0224 */
[----:B------:R0:W5:Y:S01]  /*657f0*/  LDG.E.CONSTANT R13, desc[UR8][R10.64] ;  /* 0x000000080a0d7981 */ /* 0x000162000c1e9900 */
[----:B------:R-:W-:Y:S02]  /*65800*/  MOV R20, R14 ;  /* 0x0000000e00147202 */ /* 0x000fe40000000f00 */
[----:B------:R-:W-:Y:S01]  /*65810*/  IMAD R37, R49, R40, R37 ;  /* 0x0000002831257224 */ /* 0x000fe200078e0225 */
[----:B------:R-:W-:-:S07]  /*65820*/  MOV R42, R22 ;  /* 0x00000016002a7202 */ /* 0x000fce0000000f00 */
[----:B0----5:R-:W-:Y:S05]  /*65830*/  WARPSYNC.COLLECTIVE R32, `(.L_x_13731) ;  /* 0x0000000020087348 */ /* 0x021fea0003c00000 */
[----:B------:R1:W2:Y:S02]  /*65840*/  SHFL.IDX P3, R22, R20, R23, R21 ;  /* 0x0000001714167389 */ /* 0x0002a40000060015 */
[----:B012--5:R-:W-:Y:S05]  /*65850*/  ENDCOLLECTIVE ;  /* 0x000000000000791b */ /* 0x027fea0003800000 */
.L_x_13731:
[C---:B------:R-:W-:Y:S02]  /*65860*/  IADD3 R38, PT, PT, R0.reuse, R38, RZ ;  /* 0x0000002600267210 */ /* 0x040fe40007ffe0ff */
[C---:B------:R-:W-:Y:S02]  /*65870*/  IADD3 R46, PT, PT, R0.reuse, R46, RZ ;  /* 0x0000002e002e7210 */ /* 0x040fe40007ffe0ff */
[----:B------:R-:W-:Y:S01]  /*65880*/  IADD3 R47, PT, PT, R0, R47, RZ ;  /* 0x0000002f002f7210 */ /* 0x000fe20007ffe0ff */
[----:B------:R-:W-:-:S04]  /*65890*/  IMAD.WIDE R20, R37, 0x4, R30 ;  /* 0x0000000425147825 */ /* 0x000fc800078e021e */
[----:B------:R-:W-:Y:S01]  /*658a0*/  IMAD R38, R41, R51, R38 ;  /* 0x0000003329267224 */ /* 0x000fe200078e0226 */
[----:B------:R-:W-:Y:S01]  /*658b0*/  STL [R1+0x80], R56 ;  /* 0x0000803801007387 */ /* 0x000fe20000100800 */
[----:B------:R-:W-:-:S03]  /*658c0*/  IMAD.WIDE R10, R6, 0x4, R20 ;  /* 0x00000004060a7825 */ /* 0x000fc600078e0214 */
[----:B------:R-:W5:Y:S01]  /*658d0*/  LDG.E.CONSTANT R36, desc[UR8][R20.64] ;  /* 0x0000000814247981 */ /* 0x000f62000c1e9900 */
[----:B------:R-:W-:Y:S01]  /*658e0*/  IMAD.WIDE R8, R3, 0x4, R20 ;  /* 0x0000000403087825 */ /* 0x000fe200078e0214 */
[----:B------:R-:W-:Y:S02]  /*658f0*/  MOV R40, R22 ;  /* 0x0000001600287202 */ /* 0x000fe40000000f00 */
[----:B------:R-:W5:Y:S01]  /*65900*/  LDG.E.CONSTANT R12, desc[UR8][R10.64] ;  /* 0x000000080a0c7981 */ /* 0x000f62000c1e9900 */
[-C--:B------:R-:W-:Y:S02]  /*65910*/  IMAD R46, R43, R51.reuse, R46 ;  /* 0x000000332b2e7224 */ /* 0x080fe400078e022e */
[----:B------:R-:W-:Y:S02]  /*65920*/  IMAD R37, R48, R51, R47 ;  /* 0x0000003330257224 */ /* 0x000fe400078e022f */
[----:B------:R-:W-:Y:S01]  /*65930*/  IMAD R41, R49, R45, R38 ;  /* 0x0000002d31297224 */ /* 0x000fe200078e0226 */
[----:B------:R-:W-:Y:S01]  /*65940*/  MOV R45, R50 ;  /* 0x00000032002d7202 */ /* 0x000fe20000000f00 */
[----:B------:R-:W-:Y:S01]  /*65950*/  IMAD.WIDE R22, R51, 0x4, R20 ;  /* 0x0000000433167825 */ /* 0x000fe200078e0214 */
[----:B------:R0:W5:Y:S03]  /*65960*/  LDG.E.CONSTANT R11, desc[UR8][R8.64] ;  /* 0x00000008080b7981 */ /* 0x000166000c1e9900 */
[----:B------:R-:W-:-:S02]  /*65970*/  IMAD R47, R49, R39, R46 ;  /* 0x00000027312f7224 */ /* 0x000fc400078e022e */
[----:B------:R-:W-:Y:S01]  /*65980*/  IMAD R50, R49, R44, R37 ;  /* 0x0000002c31327224 */ /* 0x000fe200078e0225 */
[----:B------:R1:W-:Y:S01]  /*65990*/  STL [R1+0xd8], R14 ;  /* 0x0000d80e01007387 */ /* 0x0003e20000100800 */
[----:B------:R-:W-:Y:S01]  /*659a0*/  IMAD.WIDE R38, R4, 0x4, R20 ;  /* 0x0000000404267825 */ /* 0x000fe200078e0214 */
[----:B------:R-:W-:-:S03]  /*659b0*/  IADD3 R37, PT, PT, R0, R42, RZ ;  /* 0x0000002a00257210 */ /* 0x000fc60007ffe0ff */
[----:B0-----:R-:W-:Y:S01]  /*659c0*/  IMAD.WIDE R8, R5, 0x4, R20 ;  /* 0x0000000405087825 */ /* 0x001fe200078e0214 */
[----:B------:R0:W-:Y:S01]  /*659d0*/  STL [R1+0xdc], R0 ;  /* 0x0000dc0001007387 */ /* 0x0001e20000100800 */
[----:B-1----:R-:W-:-:S03]  /*659e0*/  MOV R14, R52 ;  /* 0x00000034000e7202 */ /* 0x002fc60000000f00 */
[----:B------:R1:W5:Y:S04]  /*659f0*/  LDG.E.CONSTANT R52, desc[UR8][R22.64] ;  /* 0x0000000816347981 */ /* 0x000368000c1e9900 */
[----:B------:R-:W5:Y:S01]  /*65a00*/  LDG.E.CONSTANT R9, desc[UR8][R8.64] ;  /* 0x0000000808097981 */ /* 0x000f62000c1e9900 */
[----:B0-----:R-:W-:Y:S01]  /*65a10*/  MOV R0, R56 ;  /* 0x0000003800007202 */ /* 0x001fe20000000f00 */
[--C-:B-1----:R-:W-:Y:S02]  /*65a20*/  IMAD.WIDE R22, R2, 0x4, R20.reuse ;  /* 0x0000000402167825 */ /* 0x102fe400078e0214 */
[----:B------:R0:W5:Y:S02]  /*65a30*/  LDG.E.CONSTANT R8, desc[UR8][R38.64] ;  /* 0x0000000826087981 */ /* 0x000164000c1e9900 */
[----:B------:R-:W-:-:S02]  /*65a40*/  IMAD.WIDE R20, R0, 0x4, R20 ;  /* 0x0000000400147825 */ /* 0x000fc400078e0214 */
[----:B------:R-:W5:Y:S02]  /*65a50*/  LDG.E.CONSTANT R10, desc[UR8][R22.64] ;  /* 0x00000008160a7981 */ /* 0x000f64000c1e9900 */
[----:B------:R-:W-:Y:S02]  /*65a60*/  IMAD R40, R40, R51, R37 ;  /* 0x0000003328287224 */ /* 0x000fe400078e0225 */
[----:B------:R1:W5:Y:S01]  /*65a70*/  LDG.E.CONSTANT R37, desc[UR8][R20.64] ;  /* 0x0000000814257981 */ /* 0x000362000c1e9900 */
[C-C-:B------:R-:W-:Y:S01]  /*65a80*/  FADD R43, R35.reuse, -R29.reuse ;  /* 0x8000001d232b7221 */ /* 0x140fe20000000000 */
[----:B------:R-:W-:Y:S01]  /*65a90*/  FADD R42, R35, R29 ;  /* 0x0000001d232a7221 */ /* 0x000fe20000000000 */
[----:B------:R-:W-:Y:S01]  /*65aa0*/  FADD R32, R34, -R33 ;  /* 0x8000002122207221 */ /* 0x000fe20000000000 */
[----:B------:R-:W-:Y:S01]  /*65ab0*/  FADD R35, R28, R27 ;  /* 0x0000001b1c237221 */ /* 0x000fe20000000000 */
[----:B------:R-:W-:Y:S01]  /*65ac0*/  FADD R33, R34, R33 ;  /* 0x0000002122217221 */ /* 0x000fe20000000000 */
[----:B0-----:R-:W0:Y:S01]  /*65ad0*/  S2R R38, SR_CgaCtaId ;  /* 0x0000000000267919 */ /* 0x001e220000008800 */
[----:B------:R-:W-:Y:S01]  /*65ae0*/  FADD R34, -R28, R27 ;  /* 0x0000001b1c227221 */ /* 0x000fe20000000100 */
[----:B-1----:R-:W-:Y:S01]  /*65af0*/  FADD R20, R26, R25 ;  /* 0x000000191a147221 */ /* 0x002fe20000000000 */
[----:B------:R-:W-:Y:S01]  /*65b00*/  FADD R22, R32, R43 ;  /* 0x0000002b20167221 */ /* 0x000fe20000000000 */
[----:B------:R-:W-:Y:S01]  /*65b10*/  HFMA2 R23, -RZ, RZ, 0, 4.17232513427734375e-07 ;  /* 0x00000007ff177431 */ /* 0x000fe200000001ff */
[----:B------:R-:W1:Y:S01]  /*65b20*/  S2R R61, SR_LANEID ;  /* 0x00000000003d7919 */ /* 0x000e620000000000 */
[----:B------:R-:W-:Y:S01]  /*65b30*/  FADD R27, R20, R35 ;  /* 0x00000023141b7221 */ /* 0x000fe20000000000 */
[----:B------:R-:W-:Y:S01]  /*65b40*/  FADD R43, R32, -R43 ;  /* 0x8000002b202b7221 */ /* 0x000fe20000000000 */
[----:B------:R-:W-:Y:S01]  /*65b50*/  FADD R25, R26, -R25 ;  /* 0x800000191a197221 */ /* 0x000fe20000000000 */
[----:B------:R-:W-:Y:S01]  /*65b60*/  FADD R35, R20, -R35 ;  /* 0x8000002314237221 */ /* 0x000fe20000000000 */
[----:B------:R-:W-:-:S02]  /*65b70*/  MOV R20, R45 ;  /* 0x0000002d00147202 */ /* 0x000fc40000000f00 */
[----:B------:R-:W-:Y:S02]  /*65b80*/  MOV R21, 0x181f ;  /* 0x0000181f00157802 */ /* 0x000fe40000000f00 */
[----:B------:R-:W-:Y:S01]  /*65b90*/  MOV R32, 0xffffffff ;  /* 0xffffffff00207802 */ /* 0x000fe20000000f00 */
[C-C-:B------:R-:W-:Y:S01]  /*65ba0*/  FADD R56, R42.reuse, R33.reuse ;  /* 0x000000212a387221 */ /* 0x140fe20000000000 */
[----:B------:R-:W-:Y:S01]  /*65bb0*/  FADD R28, -R42, R33 ;  /* 0x000000212a1c7221 */ /* 0x000fe20000000100 */
[C-C-:B------:R-:W-:Y:S01]  /*65bc0*/  FFMA R33, R22.reuse, -0.70710676908493041992, R25.reuse ;  /* 0xbf3504f316217823 */ /* 0x140fe20000000019 */
[----:B------:R-:W-:-:S07]  /*65bd0*/  FFMA R25, R22, 0.70710676908493041992, R25 ;  /* 0x3f3504f316197823 */ /* 0x000fce0000000019 */
[----:B01---5:R-:W-:Y:S05]  /*65be0*/  WARPSYNC.COLLECTIVE R32, `(.L_x_13732) ;  /* 0x0000000020087348 */ /* 0x023fea0003c00000 */
[----:B------:R2:W3:Y:S02]  /*65bf0*/  SHFL.IDX P3, R22, R20, R23, R21 ;  /* 0x0000001714167389 */ /* 0x0004e40000060015 */
[----:B0123-5:R-:W-:Y:S05]  /*65c00*/  ENDCOLLECTIVE ;  /* 0x000000000000791b */ /* 0x02ffea0003800000 */
.L_x_13732:
[----:B------:R-:W-:Y:S01]  /*65c10*/  MOV R48, R14 ;  /* 0x0000000e00307202 */ /* 0x000fe20000000f00 */
[C-C-:B------:R-:W-:Y:S01]  /*65c20*/  FFMA R29, R43.reuse, -0.70710676908493041992, R34.reuse ;  /* 0xbf3504f32b1d7823 */ /* 0x140fe20000000022 */
[----:B------:R-:W-:Y:S01]  /*65c30*/  FFMA R34, R43, 0.70710676908493041992, R34 ;  /* 0x3f3504f32b227823 */ /* 0x000fe20000000022 */
[----:B------:R-:W-:Y:S01]  /*65c40*/  IMAD.WIDE R20, R41, 0x4, R30 ;  /* 0x0000000429147825 */ /* 0x000fe200078e021e */
[----:B------:R-:W-:Y:S02]  /*65c50*/  MOV R23, 0x400 ;  /* 0x0000040000177802 */ /* 0x000fe40000000f00 */
[----:B------:R-:W-:Y:S02]  /*65c60*/  LEA.HI R39, RZ, R61, RZ, 0x3 ;  /* 0x0000003dff277211 */ /* 0x000fe400078f18ff */
[----:B------:R-:W-:Y:S01]  /*65c70*/  LEA R14, R38, R23, 0x18 ;  /* 0x00000017260e7211 */ /* 0x000fe200078ec0ff */
[----:B------:R-:W-:Y:S01]  /*65c80*/  IMAD R49, R49, R22, R40 ;  /* 0x0000001631317224 */ /* 0x000fe200078e0228 */
[----:B------:R-:W-:Y:S01]  /*65c90*/  LOP3.LUT R42, R39, 0x3ffffff8, RZ, 0xc0, !PT ;  /* 0x3ffffff8272a7812 */ /* 0x000fe200078ec0ff */
[----:B------:R-:W-:-:S04]  /*65ca0*/  IMAD.WIDE R22, R6, 0x4, R20 ;  /* 0x0000000406167825 */ /* 0x000fc800078e0214 */
[C-C-:B------:R-:W-:Y:S01]  /*65cb0*/  FADD R26, R27.reuse, -R56.reuse ;  /* 0x800000381b1a7221 */ /* 0x140fe20000000000 */
[----:B------:R-:W-:Y:S01]  /*65cc0*/  FADD R56, R27, R56 ;  /* 0x000000381b387221 */ /* 0x000fe20000000000 */
[----:B------:R-:W-:Y:S01]  /*65cd0*/  FFMA R46, R29, 0.66817861795425415039, R33 ;  /* 0x3f2b0dc11d2e7823 */ /* 0x000fe20000000021 */
[----:B------:R-:W-:Y:S01]  /*65ce0*/  LOP3.LUT R32, R61, 0x3ffffff8, RZ, 0xc0, !PT ;  /* 0x3ffffff83d207812 */ /* 0x000fe200078ec0ff */
[----:B------:R0:W5:Y:S01]  /*65cf0*/  LDG.E.CONSTANT R43, desc[UR8][R22.64] ;  /* 0x00000008162b7981 */ /* 0x000162000c1e9900 */
[----:B------:R-:W-:Y:S01]  /*65d00*/  FFMA R27, R28, -0.41421356797218322754, R35 ;  /* 0xbed413cd1c1b7823 */ /* 0x000fe20000000023 */
[----:B------:R-:W-:Y:S01]  /*65d10*/  FFMA R28, R35, 0.41421356797218322754, R28 ;  /* 0x3ed413cd231c7823 */ /* 0x000fe2000000001c */
[----:B------:R-:W-:Y:S01]  /*65d20*/  IADD3 R35, PT, PT, -R42, R61, RZ ;  /* 0x0000003d2a237210 */ /* 0x000fe20007ffe1ff */
[--C-:B------:R-:W-:Y:S01]  /*65d30*/  IMAD.WIDE R44, R51, 0x4, R20.reuse ;  /* 0x00000004332c7825 */ /* 0x100fe200078e0214 */
[----:B------:R-:W5:Y:S03]  /*65d40*/  LDG.E.CONSTANT R38, desc[UR8][R20.64] ;  /* 0x0000000814267981 */ /* 0x000f66000c1e9900 */
[----:B0-----:R-:W-:-:S04]  /*65d50*/  IMAD.WIDE R22, R3, 0x4, R20 ;  /* 0x0000000403167825 */ /* 0x001fc800078e0214 */
[----:B------:R-:W-:Y:S01]  /*65d60*/  FFMA R29, R33, -0.66817861795425415039, R29 ;  /* 0xbf2b0dc1211d7823 */ /* 0x000fe2000000001d */
[----:B------:R-:W-:Y:S01]  /*65d70*/  FMUL R26, R26, 1.4142135381698608398 ;  /* 0x3fb504f31a1a7820 */ /* 0x000fe20000400000 */
[----:B------:R-:W-:Y:S01]  /*65d80*/  FMUL R27, R27, 1.8477590084075927734 ;  /* 0x3fec835e1b1b7820 */ /* 0x000fe20000400000 */
[----:B------:R-:W-:Y:S01]  /*65d90*/  IMAD R35, R35, 0x21, R32 ;  /* 0x0000002123237824 */ /* 0x000fe200078e0220 */
[----:B------:R0:W5:Y:S01]  /*65da0*/  LDG.E.CONSTANT R42, desc[UR8][R22.64] ;  /* 0x00000008162a7981 */ /* 0x000162000c1e9900 */
[----:B------:R-:W-:Y:S01]  /*65db0*/  FFMA R33, R34, -0.19891236722469329834, R25 ;  /* 0xbe4bafaf22217823 */ /* 0x000fe20000000019 */
[----:B------:R-:W-:Y:S01]  /*65dc0*/  FMUL R56, R56, 1.4142135381698608398 ;  /* 0x3fb504f338387820 */ /* 0x000fe20000400000 */
[----:B------:R-:W-:Y:S01]  /*65dd0*/  FMUL R28, R28, 1.8477590084075927734 ;  /* 0x3fec835e1c1c7820 */ /* 0x000fe20000400000 */
[----:B------:R1:W-:Y:S01]  /*65de0*/  STL [R1+0xd0], R14 ;  /* 0x0000d00e01007387 */ /* 0x0003e20000100800 */
[----:B------:R-:W-:-:S03]  /*65df0*/  LOP3.LUT P0, RZ, R61, 0x7, RZ, 0xc0, !PT ;  /* 0x000000073dff7812 */ /* 0x000fc6000780c0ff */
[----:B------:R1:W5:Y:S01]  /*65e00*/  LDG.E.CONSTANT R44, desc[UR8][R44.64] ;  /* 0x000000082c2c7981 */ /* 0x000362000c1e9900 */
[----:B0-----:R-:W-:-:S05]  /*65e10*/  IMAD.WIDE R22, R2, 0x4, R20 ;  /* 0x0000000402167825 */ /* 0x001fca00078e0214 */
[----:B------:R1:W5:Y:S01]  /*65e20*/  LDG.E.CONSTANT R41, desc[UR8][R22.64] ;  /* 0x0000000816297981 */ /* 0x000362000c1e9900 */
[----:B------:R-:W-:Y:S01]  /*65e30*/  FFMA R34, R25, 0.19891236722469329834, R34 ;  /* 0x3e4bafaf19227823 */ /* 0x000fe20000000022 */
[----:B------:R-:W-:Y:S01]  /*65e40*/  LEA R25, R61, R14, 0x2 ;  /* 0x0000000e3d197211 */ /* 0x000fe200078e10ff */
[----:B------:R-:W-:Y:S01]  /*65e50*/  FMUL R33, R33, 1.9615705013275146484 ;  /* 0x3ffb14be21217820 */ /* 0x000fe20000400000 */
[----:B------:R-:W-:-:S07]  /*65e60*/  MOV R32, 0xffffffff ;  /* 0xffffffff00207802 */ /* 0x000fce0000000f00 */
[----:B-1---5:R-:W-:Y:S05]  /*65e70*/  WARPSYNC.COLLECTIVE R32, `(.L_x_13733) ;  /* 0x0000000020087348 */ /* 0x022fea0003c00000 */
[----:B------:R-:W-:Y:S01]  /*65e80*/  NOP ;  /* 0x0000000000007918 */ /* 0x000fe20000000000 */
[----:B-1---5:R-:W-:Y:S05]  /*65e90*/  ENDCOLLECTIVE ;  /* 0x000000000000791b */ /* 0x022fea0003800000 */
.L_x_13733:
[----:B------:R-:W-:-:S05]  /*65ea0*/  IMAD.WIDE R22, R5, 0x4, R20 ;  /* 0x0000000405167825 */ /* 0x000fca00078e0214 */
[----:B------:R0:W5:Y:S04]  /*65eb0*/  LDG.E.CONSTANT R40, desc[UR8][R22.64] ;  /* 0x0000000816287981 */ /* 0x000168000c1e9900 */
[----:B------:R1:W-:Y:S01]  /*65ec0*/  STS [R25+0x84], R33 ;  /* 0x0000842119007388 */ /* 0x0003e20000000800 */
[----:B0-----:R-:W-:-:S04]  /*65ed0*/  IMAD.WIDE R22, R4, 0x4, R20 ;  /* 0x0000000404167825 */ /* 0x001fc800078e0214 */
[----:B------:R-:W-:Y:S01]  /*65ee0*/  IMAD.WIDE R20, R0, 0x4, R20 ;  /* 0x0000000400147825 */ /* 0x000fe200078e0214 */
[----:B------:R0:W5:Y:S03]  /*65ef0*/  LDG.E.CONSTANT R39, desc[UR8][R22.64] ;  /* 0x0000000816277981 */ /* 0x000166000c1e9900 */
[C-C-:B-1----:R-:W-:Y:S01]  /*65f00*/  FADD R33, R58.reuse, -R19.reuse ;  /* 0x800000133a217221 */ /* 0x142fe20000000000 */
[----:B------:R-:W-:Y:S01]  /*65f10*/  FADD R19, R58, R19 ;  /* 0x000000133a137221 */ /* 0x000fe20000000000 */
[----:B------:R1:W5:Y:S01]  /*65f20*/  LDG.E.CONSTANT R20, desc[UR8][R20.64] ;  /* 0x0000000814147981 */ /* 0x000362000c1e9900 */
[C-C-:B0-----:R-:W-:Y:S01]  /*65f30*/  FADD R22, R55.reuse, -R24.reuse ;  /* 0x8000001837167221 */ /* 0x141fe20000000000 */
[----:B------:R-:W-:Y:S01]  /*65f40*/  FADD R24, R55, R24 ;  /* 0x0000001837187221 */ /* 0x000fe20000000000 */
[----:B------:R-:W-:Y:S02]  /*65f50*/  FADD R23, R18, R17 ;  /* 0x0000001112177221 */ /* 0x000fe40000000000 */
[----:B------:R-:W-:Y:S01]  /*65f60*/  FADD R32, R22, -R33 ;  /* 0x8000002116207221 */ /* 0x000fe20000000000 */
[----:B-1----:R-:W-:Y:S01]  /*65f70*/  FADD R21, -R18, R17 ;  /* 0x0000001112157221 */ /* 0x002fe20000000100 */
[----:B------:R-:W-:Y:S01]  /*65f80*/  FADD R18, R22, R33 ;  /* 0x0000002116127221 */ /* 0x000fe20000000000 */
[----:B------:R-:W-:Y:S01]  /*65f90*/  FADD R22, R59, R16 ;  /* 0x000000103b167221 */ /* 0x000fe20000000000 */
[----:B------:R-:W-:Y:S01]  /*65fa0*/  FADD R17, R19, R24 ;  /* 0x0000001813117221 */ /* 0x000fe20000000000 */
[----:B------:R-:W-:Y:S01]  /*65fb0*/  FADD R59, R59, -R16 ;  /* 0x800000103b3b7221 */ /* 0x000fe20000000000 */
[----:B------:R-:W-:Y:S01]  /*65fc0*/  FADD R19, -R19, R24 ;  /* 0x0000001813137221 */ /* 0x000fe20000000100 */
[----:B------:R0:W-:Y:S01]  /*65fd0*/  STS [R25+0x210], R26 ;  /* 0x0002101a19007388 */ /* 0x0001e20000000800 */
[----:B------:R-:W-:-:S03]  /*65fe0*/  FADD R24, R22, R23 ;  /* 0x0000001716187221 */ /* 0x000fc60000000000 */
[----:B------:R1:W-:Y:S01]  /*65ff0*/  STS [R25+0x108], R27 ;  /* 0x0001081b19007388 */ /* 0x0003e20000000800 */
[----:B------:R-:W-:Y:S01]  /*66000*/  FFMA R16, R18, 0.70710676908493041992, R59 ;  /* 0x3f3504f312107823 */ /* 0x000fe2000000003b */
[C-C-:B0-----:R-:W-:Y:S01]  /*66010*/  FFMA R26, R32.reuse, -0.70710676908493041992, R21.reuse ;  /* 0xbf3504f3201a7823 */ /* 0x141fe20000000015 */
[----:B-1----:R-:W-:Y:S01]  /*66020*/  FFMA R27, R32, 0.70710676908493041992, R21 ;  /* 0x3f3504f3201b7823 */ /* 0x002fe20000000015 */
[----:B------:R-:W-:Y:S01]  /*66030*/  FFMA R21, R18, -0.70710676908493041992, R59 ;  /* 0xbf3504f312157823 */ /* 0x000fe2000000003b */
[C-C-:B------:R-:W-:Y:S01]  /*66040*/  FADD R18, R24.reuse, -R17.reuse ;  /* 0x8000001118127221 */ /* 0x140fe20000000000 */
[----:B------:R-:W-:Y:S01]  /*66050*/  FADD R17, R24, R17 ;  /* 0x0000001118117221 */ /* 0x000fe20000000000 */
[----:B------:R0:W-:Y:S01]  /*66060*/  STS [R25], R56 ;  /* 0x0000003819007388 */ /* 0x0001e20000000800 */
[----:B------:R-:W-:Y:S01]  /*66070*/  FFMA R24, R26, 0.66817861795425415039, R21 ;  /* 0x3f2b0dc11a187823 */ /* 0x000fe20000000015 */
[----:B------:R-:W-:Y:S01]  /*66080*/  FFMA R26, R21, -0.66817861795425415039, R26 ;  /* 0xbf2b0dc1151a7823 */ /* 0x000fe2000000001a */
[----:B------:R-:W-:Y:S01]  /*66090*/  FMUL R29, R29, -1.6629391908645629883 ;  /* 0xbfd4db311d1d7820 */ /* 0x000fe20000400000 */
[----:B------:R-:W-:Y:S01]  /*660a0*/  FMUL R34, R34, 1.9615705013275146484 ;  /* 0x3ffb14be22227820 */ /* 0x000fe20000400000 */
[----:B------:R-:W-:Y:S01]  /*660b0*/  FFMA R21, R27, -0.19891236722469329834, R16 ;  /* 0xbe4bafaf1b157823 */ /* 0x000fe20000000010 */
[----:B------:R-:W-:Y:S01]  /*660c0*/  FFMA R27, R16, 0.19891236722469329834, R27 ;  /* 0x3e4bafaf101b7823 */ /* 0x000fe2000000001b */
[----:B------:R-:W-:Y:S01]  /*660d0*/  FADD R22, R22, -R23 ;  /* 0x8000001716167221 */ /* 0x000fe20000000000 */
[----:B------:R-:W-:Y:S01]  /*660e0*/  LEA R16, R35, R14, 0x2 ;  /* 0x0000000e23107211 */ /* 0x000fe200078e10ff */
[----:B0-----:R-:W-:Y:S01]  /*660f0*/  FMUL R56, R46, 1.6629391908645629883 ;  /* 0x3fd4db312e387820 */ /* 0x001fe20000400000 */
[----:B------:R-:W-:Y:S01]  /*66100*/  MOV R32, 0xffffffff ;  /* 0xffffffff00207802 */ /* 0x000fe20000000f00 */
[----:B------:R0:W-:Y:S04]  /*66110*/  STS [R25+0x294], R29 ;  /* 0x0002941d19007388 */ /* 0x0001e80000000800 */
[----:B------:R0:W-:Y:S04]  /*66120*/  STS [R25+0x18c], R56 ;  /* 0x00018c3819007388 */ /* 0x0001e80000000800 */
[----:B------:R0:W-:Y:S04]  /*66130*/  STS [R25+0x39c], R34 ;  /* 0x00039c2219007388 */ /* 0x0001e80000000800 */
[----:B------:R0:W-:Y:S02]  /*66140*/  STS [R25+0x318], R28 ;  /* 0x0003181c19007388 */ /* 0x0001e40000000800 */
[----:B0----5:R-:W-:Y:S05]  /*66150*/  WARPSYNC.COLLECTIVE R32, `(.L_x_13734) ;  /* 0x0000000020087348 */ /* 0x021fea0003c00000 */
[----:B------:R-:W-:Y:S01]  /*66160*/  NOP ;  /* 0x0000000000007918 */ /* 0x000fe20000000000 */
[----:B0----5:R-:W-:Y:S05]  /*66170*/  ENDCOLLECTIVE ;  /* 0x000000000000791b */ /* 0x021fea0003800000 */
.L_x_13734:
[----:B------:R-:W0:Y:S01]  /*66180*/  LDS R14, [R16+0x4] ;  /* 0x00000400100e7984 */ /* 0x000e220000000800 */
[----:B------:R-:W-:Y:S01]  /*66190*/  FFMA R28, R19, -0.41421356797218322754, R22 ;  /* 0xbed413cd131c7823 */ /* 0x000fe20000000016 */
[----:B------:R-:W-:Y:S02]  /*661a0*/  FFMA R19, R22, 0.41421356797218322754, R19 ;  /* 0x3ed413cd16137823 */ /* 0x000fe40000000013 */
[----:B------:R-:W-:Y:S04]  /*661b0*/  LDS R23, [R16+0x8] ;  /* 0x0000080010177984 */ /* 0x000fe80000000800 */
[----:B------:R-:W1:Y:S01]  /*661c0*/  LDS R22, [R16] ;  /* 0x0000000010167984 */ /* 0x000e620000000800 */
[----:B------:R-:W-:Y:S01]  /*661d0*/  FMUL R17, R17, 1.4142135381698608398 ;  /* 0x3fb504f311117820 */ /* 0x000fe20000400000 */
[----:B------:R-:W-:-:S02]  /*661e0*/  MOV R0, R60 ;  /* 0x0000003c00007202 */ /* 0x000fc40000000f00 */
[----:B------:R2:W3:Y:S01]  /*661f0*/  LDS R61, [R16+0x14] ;  /* 0x00001400103d7984 */ /* 0x0004e20000000800 */
[----:B------:R-:W-:-:S03]  /*66200*/  FMUL R18, R18, 1.4142135381698608398 ;  /* 0x3fb504f312127820 */ /* 0x000fc60000400000 */
[----:B------:R2:W4:Y:S04]  /*66210*/  LDS R60, [R16+0x18] ;  /* 0x00001800103c7984 */ /* 0x0005280000000800 */
[----:B------:R2:W2:Y:S04]  /*66220*/  LDS R59, [R16+0x1c] ;  /* 0x00001c00103b7984 */ /* 0x0004a80000000800 */
[----:B0-----:R0:W-:Y:S04]  /*66230*/  STL [R1+0x120], R14 ;  /* 0x0001200e01007387 */ /* 0x0011e80000100800 */
[----:B------:R0:W0:Y:S04]  /*66240*/  LDS R14, [R16+0x10] ;  /* 0x00001000100e7984 */ /* 0x0000280000000800 */
[----:B-1----:R1:W-:Y:S04]  /*66250*/  STL [R1+0x10], R22 ;  /* 0x0000101601007387 */ /* 0x0023e80000100800 */
[----:B---3--:R1:W0:Y:S02]  /*66260*/  LDS R22, [R16+0xc] ;  /* 0x00000c0010167984 */ /* 0x0082240000000800 */
[----:B012-4-:R-:W-:Y:S05]  /*66270*/  WARPSYNC.COLLECTIVE R32, `(.L_x_13735) ;  /* 0x0000000020087348 */ /* 0x017fea0003c00000 */
[----:B------:R-:W-:Y:S01]  /*66280*/  NOP ;  /* 0x0000000000007918 */ /* 0x000fe20000000000 */
[----:B012-4-:R-:W-:Y:S05]  /*66290*/  ENDCOLLECTIVE ;  /* 0x000000000000791b */ /* 0x017fea0003800000 */
.L_x_13735:
[----:B------:R0:W-:Y:S01]  /*662a0*/  STS [R25], R17 ;  /* 0x0000001119007388 */ /* 0x0001e20000000800 */
[----:B------:R-:W-:-:S03]  /*662b0*/  FMUL R24, R24, 1.6629391908645629883 ;  /* 0x3fd4db3118187820 */ /* 0x000fc60000400000 */
[----:B------:R1:W-:Y:S01]  /*662c0*/  STS [R25+0x210], R18 ;  /* 0x0002101219007388 */ /* 0x0003e20000000800 */
[----:B0-----:R-:W-:-:S03]  /*662d0*/  FMUL R17, R21, 1.9615705013275146484 ;  /* 0x3ffb14be15117820 */ /* 0x001fc60000400000 */
[----:B------:R0:W-:Y:S01]  /*662e0*/  STS [R25+0x18c], R24 ;  /* 0x00018c1819007388 */ /* 0x0001e20000000800 */
[----:B------:R-:W-:Y:S01]  /*662f0*/  FMUL R27, R27, 1.9615705013275146484 ;  /* 0x3ffb14be1b1b7820 */ /* 0x000fe20000400000 */
[C-C-:B-1----:R-:W-:Y:S02]  /*66300*/  FADD R18, R54.reuse, -R57.reuse ;  /* 0x8000003936127221 */ /* 0x142fe40000000000 */
[----:B------:R1:W-:Y:S01]  /*66310*/  STS [R25+0x84], R17 ;  /* 0x0000841119007388 */ /* 0x0003e20000000800 */
[----:B------:R-:W-:Y:S01]  /*66320*/  FADD R29, R54, R57 ;  /* 0x00000039361d7221 */ /* 0x000fe20000000000 */
[----:B------:R-:W-:Y:S02]  /*66330*/  FADD R21, -R7, R53 ;  /* 0x0000003507157221 */ /* 0x000fe40000000100 */
[----:B------:R-:W-:Y:S01]  /*66340*/  STL [R1+0x8], R23 ;  /* 0x0000081701007387 */ /* 0x000fe20000100800 */
[C-C-:B0-----:R-:W-:Y:S01]  /*66350*/  FADD R24, R48.reuse, R0.reuse ;  /* 0x0000000030187221 */ /* 0x141fe20000000000 */
[----:B-1----:R-:W-:Y:S01]  /*66360*/  FADD R17, R48, -R0 ;  /* 0x8000000030117221 */ /* 0x002fe20000000000 */
[----:B------:R-:W-:-:S03]  /*66370*/  FMUL R26, R26, -1.6629391908645629883 ;  /* 0xbfd4db311a1a7820 */ /* 0x000fc60000400000 */
[--C-:B------:R-:W-:Y:S01]  /*66380*/  FADD R32, R17, -R18.reuse ;  /* 0x8000001211207221 */ /* 0x100fe20000000000 */
[----:B------:R-:W-:Y:S01]  /*66390*/  FMUL R28, R28, 1.8477590084075927734 ;  /* 0x3fec835e1c1c7820 */ /* 0x000fe20000400000 */
[----:B------:R-:W-:Y:S01]  /*663a0*/  FMUL R19, R19, 1.8477590084075927734 ;  /* 0x3fec835e13137820 */ /* 0x000fe20000400000 */
[----:B------:R0:W-:Y:S04]  /*663b0*/  STL [R1+0x4], R22 ;  /* 0x0000041601007387 */ /* 0x0001e80000100800 */
[----:B------:R1:W-:Y:S01]  /*663c0*/  STS [R25+0x39c], R27 ;  /* 0x00039c1b19007388 */ /* 0x0003e20000000800 */
[----:B0-----:R-:W-:Y:S01]  /*663d0*/  FADD R22, R17, R18 ;  /* 0x0000001211167221 */ /* 0x001fe20000000000 */
[C-C-:B------:R-:W-:Y:S01]  /*663e0*/  FADD R17, R29.reuse, R24.reuse ;  /* 0x000000181d117221 */ /* 0x140fe20000000000 */
[----:B------:R-:W-:Y:S01]  /*663f0*/  FADD R18, -R29, R24 ;  /* 0x000000181d127221 */ /* 0x000fe20000000100 */
[C-C-:B------:R-:W-:Y:S01]  /*66400*/  FFMA R24, R32.reuse, -0.70710676908493041992, R21.reuse ;  /* 0xbf3504f320187823 */ /* 0x140fe20000000015 */
[----:B-1----:R-:W-:Y:S01]  /*66410*/  FFMA R27, R32, 0.70710676908493041992, R21 ;  /* 0x3f3504f3201b7823 */ /* 0x002fe20000000015 */
[----:B------:R-:W-:Y:S01]  /*66420*/  MOV R32, 0xffffffff ;  /* 0xffffffff00207802 */ /* 0x000fe20000000f00 */
[----:B------:R0:W-:Y:S04]  /*66430*/  STS [R25+0x294], R26 ;  /* 0x0002941a19007388 */ /* 0x0001e80000000800 */
[----:B------:R0:W-:Y:S04]  /*66440*/  STS [R25+0x108], R28 ;  /* 0x0001081c19007388 */ /* 0x0001e80000000800 */
[----:B------:R0:W-:Y:S02]  /*66450*/  STS [R25+0x318], R19 ;  /* 0x0003181319007388 */ /* 0x0001e40000000800 */
[----:B0-----:R-:W-:Y:S05]  /*66460*/  WARPSYNC.COLLECTIVE R32, `(.L_x_13736) ;  /* 0x0000000020087348 */ /* 0x001fea0003c00000 */
[----:B------:R-:W-:Y:S01]  /*66470*/  NOP ;  /* 0x0000000000007918 */ /* 0x000fe20000000000 */
[----:B0-----:R-:W-:Y:S05]  /*66480*/  ENDCOLLECTIVE ;  /* 0x000000000000791b */ /* 0x001fea0003800000 */
.L_x_13736:
[----:B------:R-:W0:Y:S04]  /*66490*/  LDS R0, [R16] ;  /* 0x0000000010007984 */ /* 0x000e280000000800 */
[----:B------:R-:W-:Y:S04]  /*664a0*/  STL [R1], R14 ;  /* 0x0000000e01007387 */ /* 0x000fe80000100800 */
[----:B------:R-:W1:Y:S01]  /*664b0*/  LDS R14, [R16+0x8] ;  /* 0x00000800100e7984 */ /* 0x000e620000000800 */
[----:B------:R-:W-:Y:S01]  /*664c0*/  FADD R23, R7, R53 ;  /* 0x0000003507177221 */ /* 0x000fe20000000000 */
[C-C-:B------:R-:W-:Y:S01]  /*664d0*/  FADD R26, R15.reuse, R13.reuse ;  /* 0x0000000d0f1a7221 */ /* 0x140fe20000000000 */
[----:B------:R-:W-:Y:S01]  /*664e0*/  FADD R15, R15, -R13 ;  /* 0x8000000d0f0f7221 */ /* 0x000fe20000000000 */
[----:B------:R-:W-:Y:S04]  /*664f0*/  LDS R7, [R16+0x4] ;  /* 0x0000040010077984 */ /* 0x000fe80000000800 */
[----:B------:R-:W-:Y:S04]  /*66500*/  LDS R58, [R16+0x10] ;  /* 0x00001000103a7984 */ /* 0x000fe80000000800 */
[----:B------:R-:W-:Y:S04]  /*66510*/  LDS R57, [R16+0x14] ;  /* 0x0000140010397984 */ /* 0x000fe80000000800 */
[----:B------:R-:W-:Y:S04]  /*66520*/  LDS R56, [R16+0x1c] ;  /* 0x00001c0010387984 */ /* 0x000fe80000000800 */
[----:B0-----:R-:W-:Y:S04]  /*66530*/  STL [R1+0x2c], R0 ;  /* 0x00002c0001007387 */ /* 0x001fe80000100800 */
[----:B------:R-:W0:Y:S01]  /*66540*/  LDS R0, [R16+0xc] ;  /* 0x00000c0010007984 */ /* 0x000e220000000800 */
[----:B------:R-:W-:Y:S01]  /*66550*/  FADD R28, R26, R23 ;  /* 0x000000171a1c7221 */ /* 0x000fe20000000000 */
[C-C-:B------:R-:W-:Y:S01]  /*66560*/  FFMA R13, R22.reuse, -0.70710676908493041992, R15.reuse ;  /* 0xbf3504f3160d7823 */ /* 0x140fe2000000000f */
[----:B------:R-:W-:-:S02]  /*66570*/  FFMA R22, R22, 0.70710676908493041992, R15 ;  /* 0x3f3504f316167823 */ /* 0x000fc4000000000f */
[C-C-:B------:R-:W-:Y:S01]  /*66580*/  FADD R15, R28.reuse, -R17.reuse ;  /* 0x800000111c0f7221 */ /* 0x140fe20000000000 */
[----:B------:R-:W-:Y:S01]  /*66590*/  FADD R28, R28, R17 ;  /* 0x000000111c1c7221 */ /* 0x000fe20000000000 */
[----:B------:R-:W-:Y:S01]  /*665a0*/  FFMA R19, R24, 0.66817861795425415039, R13 ;  /* 0x3f2b0dc118137823 */ /* 0x000fe2000000000d */
[----:B------:R-:W-:Y:S01]  /*665b0*/  FFMA R24, R13, -0.66817861795425415039, R24 ;  /* 0xbf2b0dc10d187823 */ /* 0x000fe20000000018 */
[----:B------:R-:W-:Y:S01]  /*665c0*/  FADD R23, R26, -R23 ;  /* 0x800000171a177221 */ /* 0x000fe20000000000 */
[----:B------:R-:W-:Y:S01]  /*665d0*/  FMUL R13, R28, 1.4142135381698608398 ;  /* 0x3fb504f31c0d7820 */ /* 0x000fe20000400000 */
[----:B------:R-:W-:Y:S01]  /*665e0*/  FFMA R26, R27, -0.19891236722469329834, R22 ;  /* 0xbe4bafaf1b1a7823 */ /* 0x000fe20000000016 */
[----:B-1----:R1:W-:Y:S01]  /*665f0*/  STL [R1+0x30], R14 ;  /* 0x0000300e01007387 */ /* 0x0023e20000100800 */
[----:B------:R-:W-:Y:S01]  /*66600*/  FFMA R27, R22, 0.19891236722469329834, R27 ;  /* 0x3e4bafaf161b7823 */ /* 0x000fe2000000001b */
[----:B------:R-:W-:Y:S01]  /*66610*/  FADD R22, R52, -R8 ;  /* 0x8000000834167221 */ /* 0x000fe20000000000 */
[----:B------:R-:W-:Y:S01]  /*66620*/  FMUL R26, R26, 1.9615705013275146484 ;  /* 0x3ffb14be1a1a7820 */ /* 0x000fe20000400000 */
[----:B------:R-:W-:Y:S01]  /*66630*/  FMUL R19, R19, 1.6629391908645629883 ;  /* 0x3fd4db3113137820 */ /* 0x000fe20000400000 */
[----:B------:R-:W-:Y:S01]  /*66640*/  FMUL R24, R24, -1.6629391908645629883 ;  /* 0xbfd4db3118187820 */ /* 0x000fe20000400000 */
[----:B------:R-:W-:Y:S01]  /*66650*/  FFMA R17, R18, -0.41421356797218322754, R23 ;  /* 0xbed413cd12117823 */ /* 0x000fe20000000017 */
[----:B------:R-:W-:Y:S01]  /*66660*/  FFMA R18, R23, 0.41421356797218322754, R18 ;  /* 0x3ed413cd17127823 */ /* 0x000fe20000000012 */
[----:B------:R-:W-:Y:S01]  /*66670*/  FMUL R15, R15, 1.4142135381698608398 ;  /* 0x3fb504f30f0f7820 */ /* 0x000fe20000400000 */
[----:B------:R-:W-:Y:S01]  /*66680*/  FMUL R27, R27, 1.9615705013275146484 ;  /* 0x3ffb14be1b1b7820 */ /* 0x000fe20000400000 */
[----:B------:R-:W-:Y:S01]  /*66690*/  FMUL R17, R17, 1.8477590084075927734 ;  /* 0x3fec835e11117820 */ /* 0x000fe20000400000 */
[----:B------:R-:W-:Y:S01]  /*666a0*/  FMUL R18, R18, 1.8477590084075927734 ;  /* 0x3fec835e12127820 */ /* 0x000fe20000400000 */
[----:B0-----:R1:W-:Y:S04]  /*666b0*/  STL [R1+0x24], R0 ;  /* 0x0000240001007387 */ /* 0x0013e80000100800 */
[----:B------:R1:W0:Y:S02]  /*666c0*/  LDS R0, [R16+0x18] ;  /* 0x0000180010007984 */ /* 0x0002240000000800 */
[----:B01----:R-:W-:Y:S05]  /*666d0*/  WARPSYNC.COLLECTIVE R32, `(.L_x_13737) ;  /* 0x0000000020087348 */ /* 0x003fea0003c00000 */
[----:B------:R-:W-:Y:S01]  /*666e0*/  NOP ;  /* 0x0000000000007918 */ /* 0x000fe20000000000 */
[----:B01----:R-:W-:Y:S05]  /*666f0*/  ENDCOLLECTIVE ;  /* 0x000000000000791b */ /* 0x003fea0003800000 */
.L_x_13737:
[----:B------:R0:W-:Y:S04]  /*66700*/  STS [R25], R13 ;  /* 0x0000000d19007388 */ /* 0x0001e80000000800 */
[----:B------:R1:W-:Y:S01]  /*66710*/  STS [R25+0x84], R26 ;  /* 0x0000841a19007388 */ /* 0x0003e20000000800 */
[C-C-:B0-----:R-:W-:Y:S01]  /*66720*/  FADD R13, R12.reuse, -R9.reuse ;  /* 0x800000090c0d7221 */ /* 0x141fe20000000000 */
[----:B------:R-:W-:Y:S02]  /*66730*/  FADD R12, R12, R9 ;  /* 0x000000090c0c7221 */ /* 0x000fe40000000000 */
[----:B------:R0:W-:Y:S01]  /*66740*/  STS [R25+0x18c], R19 ;  /* 0x00018c1319007388 */ /* 0x0001e20000000800 */
[----:B------:R-:W-:Y:S01]  /*66750*/  FADD R9, R13, R22 ;  /* 0x000000160d097221 */ /* 0x000fe20000000000 */
[----:B-1----:R-:W-:Y:S01]  /*66760*/  FADD R26, -R11, R10 ;  /* 0x0000000a0b1a7221 */ /* 0x002fe20000000100 */
[----:B------:R-:W-:Y:S01]  /*66770*/  FADD R13, R13, -R22 ;  /* 0x800000160d0d7221 */ /* 0x000fe20000000000 */
[----:B------:R-:W-:Y:S01]  /*66780*/  FADD R10, R11, R10 ;  /* 0x0000000a0b0a7221 */ /* 0x000fe20000000000 */
[----:B------:R-:W-:Y:S01]  /*66790*/  FADD R11, R36, R37 ;  /* 0x00000025240b7221 */ /* 0x000fe20000000000 */
[----:B------:R1:W-:Y:S01]  /*667a0*/  STS [R25+0x294], R24 ;  /* 0x0002941819007388 */ /* 0x0003e20000000800 */
[----:B0-----:R-:W-:-:S03]  /*667b0*/  FADD R19, R52, R8 ;  /* 0x0000000834137221 */ /* 0x001fc60000000000 */
[----:B------:R0:W-:Y:S01]  /*667c0*/  STS [R25+0x318], R18 ;  /* 0x0003181219007388 */ /* 0x0001e20000000800 */
[----:B------:R-:W-:Y:S01]  /*667d0*/  FADD R8, R19, R12 ;  /* 0x0000000c13087221 */ /* 0x000fe20000000000 */
[C-C-:B-1----:R-:W-:Y:S01]  /*667e0*/  FFMA R24, R13.reuse, -0.70710676908493041992, R26.reuse ;  /* 0xbf3504f30d187823 */ /* 0x142fe2000000001a */
[----:B------:R-:W-:Y:S01]  /*667f0*/  FFMA R26, R13, 0.70710676908493041992, R26 ;  /* 0x3f3504f30d1a7823 */ /* 0x000fe2000000001a */
[----:B------:R-:W-:Y:S01]  /*66800*/  FADD R13, R11, R10 ;  /* 0x0000000a0b0d7221 */ /* 0x000fe20000000000 */
[----:B------:R1:W-:Y:S03]  /*66810*/  STS [R25+0x210], R15 ;  /* 0x0002100f19007388 */ /* 0x0003e60000000800 */
[C-C-:B0-----:R-:W-:Y:S01]  /*66820*/  FADD R18, R13.reuse, -R8.reuse ;  /* 0x800000080d127221 */ /* 0x141fe20000000000 */
[----:B------:R1:W-:Y:S01]  /*66830*/  STS [R25+0x39c], R27 ;  /* 0x00039c1b19007388 */ /* 0x0003e20000000800 */
[----:B------:R-:W-:-:S03]  /*66840*/  FADD R13, R13, R8 ;  /* 0x000000080d0d7221 */ /* 0x000fc60000000000 */
[----:B------:R1:W-:Y:S04]  /*66850*/  STS [R25+0x108], R17 ;  /* 0x0001081119007388 */ /* 0x0003e80000000800 */
[----:B-1----:R-:W-:Y:S05]  /*66860*/  WARPSYNC.COLLECTIVE R32, `(.L_x_13738) ;  /* 0x0000000020087348 */ /* 0x002fea0003c00000 */
[----:B------:R-:W-:Y:S01]  /*66870*/  NOP ;  /* 0x0000000000007918 */ /* 0x000fe20000000000 */
[----:B-1----:R-:W-:Y:S05]  /*66880*/  ENDCOLLECTIVE ;  /* 0x000000000000791b */ /* 0x002fea0003800000 */
.L_x_13738:
[----:B------:R-:W0:Y:S04]  /*66890*/  LDS R8, [R16] ;  /* 0x0000000010087984 */ /* 0x000e280000000800 */
[----:B------:R1:W-:Y:S01]  /*668a0*/  STL [R1+0x34], R0 ;  /* 0x0000340001007387 */ /* 0x0003e20000100800 */
[----:B------:R-:W-:Y:S01]  /*668b0*/  FADD R36, R36, -R37 ;  /* 0x8000002524247221 */ /* 0x000fe20000000000 */
[----:B------:R-:W-:Y:S01]  /*668c0*/  FADD R10, R11, -R10 ;  /* 0x8000000a0b0a7221 */ /* 0x000fe20000000000 */
[----:B------:R-:W-:Y:S01]  /*668d0*/  FADD R19, -R19, R12 ;  /* 0x0000000c13137221 */ /* 0x000fe20000000100 */
[----:B------:R-:W-:Y:S01]  /*668e0*/  FMUL R13, R13, 1.4142135381698608398 ;  /* 0x3fb504f30d0d7820 */ /* 0x000fe20000400000 */
[----:B------:R-:W-:Y:S01]  /*668f0*/  FMUL R18, R18, 1.4142135381698608398 ;  /* 0x3fb504f312127820 */ /* 0x000fe20000400000 */
[----:B------:R1:W2:Y:S04]  /*66900*/  LDS R0, [R16+0x4] ;  /* 0x0000040010007984 */ /* 0x0002a80000000800 */
[----:B------:R1:W3:Y:S04]  /*66910*/  LDS R55, [R16+0x8] ;  /* 0x0000080010377984 */ /* 0x0002e80000000800 */
[----:B0-----:R1:W-:Y:S04]  /*66920*/  STL [R1+0x28], R8 ;  /* 0x0000280801007387 */ /* 0x0013e80000100800 */
[----:B------:R1:W5:Y:S01]  /*66930*/  LDL R14, [R1+0x80] ;  /* 0x00008000010e7983 */ /* 0x0003620000100800 */
[C-C-:B------:R-:W-:Y:S01]  /*66940*/  FFMA R11, R9.reuse, -0.70710676908493041992, R36.reuse ;  /* 0xbf3504f3090b7823 */ /* 0x140fe20000000024 */
[----:B------:R-:W-:Y:S01]  /*66950*/  FFMA R9, R9, 0.70710676908493041992, R36 ;  /* 0x3f3504f309097823 */ /* 0x000fe20000000024 */
[----:B------:R-:W-:Y:S01]  /*66960*/  FFMA R15, R19, -0.41421356797218322754, R10 ;  /* 0xbed413cd130f7823 */ /* 0x000fe2000000000a */
[----:B------:R-:W-:Y:S01]  /*66970*/  FFMA R19, R10, 0.41421356797218322754, R19 ;  /* 0x3ed413cd0a137823 */ /* 0x000fe20000000013 */
[----:B------:R-:W-:Y:S01]  /*66980*/  FFMA R21, R24, 0.66817861795425415039, R11 ;  /* 0x3f2b0dc118157823 */ /* 0x000fe2000000000b */
[----:B------:R-:W-:Y:S01]  /*66990*/  FFMA R17, R26, -0.19891236722469329834, R9 ;  /* 0xbe4bafaf1a117823 */ /* 0x000fe20000000009 */
[----:B------:R-:W-:Y:S01]  /*669a0*/  FFMA R24, R11, -0.66817861795425415039, R24 ;  /* 0xbf2b0dc10b187823 */ /* 0x000fe20000000018 */
[----:B------:R-:W-:Y:S01]  /*669b0*/  FFMA R26, R9, 0.19891236722469329834, R26 ;  /* 0x3e4bafaf091a7823 */ /* 0x000fe2000000001a */
[----:B------:R1:W0:Y:S01]  /*669c0*/  LDS R12, [R16+0xc] ;  /* 0x00000c00100c7984 */ /* 0x0002220000000800 */
[----:B------:R-:W-:-:S03]  /*669d0*/  FMUL R17, R17, 1.9615705013275146484 ;  /* 0x3ffb14be11117820 */ /* 0x000fc60000400000 */
[----:B------:R1:W4:Y:S04]  /*669e0*/  LDS R11, [R16+0x10] ;  /* 0x00001000100b7984 */ /* 0x0003280000000800 */
[----:B------:R1:W0:Y:S04]  /*669f0*/  LDS R10, [R16+0x14] ;  /* 0x00001400100a7984 */ /* 0x0002280000000800 */
[----:B------:R1:W0:Y:S04]  /*66a00*/  LDS R9, [R16+0x18] ;  /* 0x0000180010097984 */ /* 0x0002280000000800 */
[----:B--23--:R1:W0:Y:S02]  /*66a10*/  LDS R8, [R16+0x1c] ;  /* 0x00001c0010087984 */ /* 0x00c2240000000800 */
[----:B01--45:R-:W-:Y:S05]  /*66a20*/  WARPSYNC.COLLECTIVE R32, `(.L_x_13739) ;  /* 0x0000000020087348 */ /* 0x033fea0003c00000 */
[----:B------:R-:W-:Y:S01]  /*66a30*/  NOP ;  /* 0x0000000000007918 */ /* 0x000fe20000000000 */
[----:B01--45:R-:W-:Y:S05]  /*66a40*/  ENDCOLLECTIVE ;  /* 0x000000000000791b */ /* 0x033fea0003800000 */
.L_x_13739:
[----:B------:R0:W-:Y:S04]  /*66a50*/  STS [R25], R13 ;  /* 0x0000000d19007388 */ /* 0x0001e80000000800 */
[----:B------:R1:W-:Y:S01]  /*66a60*/  STS [R25+0x210], R18 ;  /* 0x0002101219007388 */ /* 0x0003e20000000800 */
[----:B------:R-:W-:Y:S01]  /*66a70*/  FADD R33, -R42, R41 ;  /* 0x000000292a217221 */ /* 0x000fe20000000100 */
[----:B0-----:R-:W-:Y:S01]  /*66a80*/  FMUL R13, R21, 1.6629391908645629883 ;  /* 0x3fd4db31150d7820 */ /* 0x001fe20000400000 */
[C-C-:B------:R-:W-:Y:S01]  /*66a90*/  FADD R21, R43.reuse, -R40.reuse ;  /* 0x800000282b157221 */ /* 0x140fe20000000000 */
[----:B-1----:R-:W-:Y:S01]  /*66aa0*/  FADD R18, R44, -R39 ;  /* 0x800000272c127221 */ /* 0x002fe20000000000 */
[----:B------:R0:W-:Y:S01]  /*66ab0*/  STS [R25+0x84], R17 ;  /* 0x0000841119007388 */ /* 0x0001e20000000800 */
[----:B------:R-:W-:-:S02]  /*66ac0*/  FADD R34, R43, R40 ;  /* 0x000000282b227221 */ /* 0x000fc40000000000 */
[C-C-:B------:R-:W-:Y:S01]  /*66ad0*/  FADD R22, R21.reuse, -R18.reuse ;  /* 0x8000001215167221 */ /* 0x140fe20000000000 */
[----:B------:R-:W-:Y:S01]  /*66ae0*/  FADD R39, R44, R39 ;  /* 0x000000272c277221 */ /* 0x000fe20000000000 */
[----:B------:R-:W-:Y:S01]  /*66af0*/  FADD R41, R42, R41 ;  /* 0x000000292a297221 */ /* 0x000fe20000000000 */
[----:B------:R1:W-:Y:S01]  /*66b00*/  STS [R25+0x18c], R13 ;  /* 0x00018c0d19007388 */ /* 0x0003e20000000800 */
[--C-:B------:R-:W-:Y:S01]  /*66b10*/  FFMA R29, R22, -0.70710676908493041992, R33.reuse ;  /* 0xbf3504f3161d7823 */ /* 0x100fe20000000021 */
[----:B0-----:R-:W-:Y:S01]  /*66b20*/  FADD R17, R21, R18 ;  /* 0x0000001215117221 */ /* 0x001fe20000000000 */
[----:B------:R-:W-:Y:S01]  /*66b30*/  FADD R18, R38, R20 ;  /* 0x0000001426127221 */ /* 0x000fe20000000000 */
[----:B------:R-:W-:-:S03]  /*66b40*/  FFMA R33, R22, 0.70710676908493041992, R33 ;  /* 0x3f3504f316217823 */ /* 0x000fc60000000021 */
[----:B------:R-:W-:Y:S01]  /*66b50*/  FADD R22, R18, R41 ;  /* 0x0000002912167221 */ /* 0x000fe20000000000 */
[----:B-1----:R-:W-:Y:S01]  /*66b60*/  FADD R13, R39, R34 ;  /* 0x00000022270d7221 */ /* 0x002fe20000000000 */
[----:B------:R-:W-:Y:S01]  /*66b70*/  FMUL R24, R24, -1.6629391908645629883 ;  /* 0xbfd4db3118187820 */ /* 0x000fe20000400000 */
[----:B------:R-:W-:Y:S01]  /*66b80*/  FMUL R26, R26, 1.9615705013275146484 ;  /* 0x3ffb14be1a1a7820 */ /* 0x000fe20000400000 */
[----:B------:R-:W-:Y:S01]  /*66b90*/  FMUL R15, R15, 1.8477590084075927734 ;  /* 0x3fec835e0f0f7820 */ /* 0x000fe20000400000 */
[----:B------:R-:W-:Y:S01]  /*66ba0*/  FMUL R19, R19, 1.8477590084075927734 ;  /* 0x3fec835e13137820 */ /* 0x000fe20000400000 */
[C-C-:B------:R-:W-:Y:S01]  /*66bb0*/  FADD R21, R22.reuse, -R13.reuse ;  /* 0x8000000d16157221 */ /* 0x140fe20000000000 */
[----:B------:R-:W-:Y:S01]  /*66bc0*/  FADD R13, R22, R13 ;  /* 0x0000000d160d7221 */ /* 0x000fe20000000000 */
[----:B------:R0:W-:Y:S04]  /*66bd0*/  STS [R25+0x294], R24 ;  /* 0x0002941819007388 */ /* 0x0001e80000000800 */
[----:B------:R0:W-:Y:S04]  /*66be0*/  STS [R25+0x39c], R26 ;  /* 0x00039c1a19007388 */ /* 0x0001e80000000800 */
[----:B------:R0:W-:Y:S04]  /*66bf0*/  STS [R25+0x108], R15 ;  /* 0x0001080f19007388 */ /* 0x0001e80000000800 */
[----:B------:R0:W-:Y:S02]  /*66c00*/  STS [R25+0x318], R19 ;  /* 0x0003181319007388 */ /* 0x0001e40000000800 */
[----:B0-----:R-:W-:Y:S05]  /*66c10*/  WARPSYNC.COLLECTIVE R32, `(.L_x_13740) ;  /* 0x0000000020087348 */ /* 0x001fea0003c00000 */
[----:B------:R-:W-:Y:S01]  /*66c20*/  NOP ;  /* 0x0000000000007918 */ /* 0x000fe20000000000 */
[----:B0-----:R-:W-:Y:S05]  /*66c30*/  ENDCOLLECTIVE ;  /* 0x000000000000791b */ /* 0x001fea0003800000 */
.L_x_13740:
[----:B------:R-:W-:Y:S01]  /*66c40*/  FMUL R26, R13, 1.4142135381698608398 ;  /* 0x3fb504f30d1a7820 */ /* 0x000fe20000400000 */
[----:B------:R-:W-:Y:S04]  /*66c50*/  LDS R23, [R16+0x18] ;  /* 0x0000180010177984 */ /* 0x000fe80000000800 */
[----:B------:R-:W0:Y:S01]  /*66c60*/  LDS R13, [R16+0x4] ;  /* 0x00000400100d7984 */ /* 0x000e220000000800 */
[----:B------:R-:W-:Y:S01]  /*66c70*/  FADD R20, R38, -R20 ;  /* 0x8000001426147221 */ /* 0x000fe20000000000 */
[----:B------:R-:W-:Y:S02]  /*66c80*/  FADD R41, R18, -R41 ;  /* 0x8000002912297221 */ /* 0x000fe40000000000 */
[----:B------:R1:W2:Y:S01]  /*66c90*/  LDS R24, [R16] ;  /* 0x0000000010187984 */ /* 0x0002a20000000800 */
[C-C-:B------:R-:W-:Y:S01]  /*66ca0*/  FFMA R18, R17.reuse, -0.70710676908493041992, R20.reuse ;  /* 0xbf3504f311127823 */ /* 0x140fe20000000014 */
[----:B------:R-:W-:-:S02]  /*66cb0*/  FFMA R20, R17, 0.70710676908493041992, R20 ;  /* 0x3f3504f311147823 */ /* 0x000fc40000000014 */
[----:B------:R1:W3:Y:S02]  /*66cc0*/  LDS R19, [R16+0x8] ;  /* 0x0000080010137984 */ /* 0x0002e40000000800 */
[----:B------:R-:W-:Y:S01]  /*66cd0*/  FFMA R15, R33, -0.19891236722469329834, R20 ;  /* 0xbe4bafaf210f7823 */ /* 0x000fe20000000014 */
[----:B------:R-:W-:Y:S01]  /*66ce0*/  FFMA R22, R29, 0.66817861795425415039, R18 ;  /* 0x3f2b0dc11d167823 */ /* 0x000fe20000000012 */
[----:B------:R-:W-:Y:S01]  /*66cf0*/  FFMA R33, R20, 0.19891236722469329834, R33 ;  /* 0x3e4bafaf14217823 */ /* 0x000fe20000000021 */
[----:B------:R-:W-:Y:S01]  /*66d00*/  FFMA R29, R18, -0.66817861795425415039, R29 ;  /* 0xbf2b0dc1121d7823 */ /* 0x000fe2000000001d */
[----:B------:R-:W-:Y:S01]  /*66d10*/  FMUL R20, R15, 1.9615705013275146484 ;  /* 0x3ffb14be0f147820 */ /* 0x000fe20000400000 */
[----:B------:R1:W4:Y:S04]  /*66d20*/  LDS R18, [R16+0xc] ;  /* 0x00000c0010127984 */ /* 0x0003280000000800 */
[----:B------:R1:W1:Y:S04]  /*66d30*/  LDS R17, [R16+0x10] ;  /* 0x0000100010117984 */ /* 0x0002680000000800 */
[----:B------:R0:W1:Y:S01]  /*66d40*/  LDS R15, [R16+0x14] ;  /* 0x00001400100f7984 */ /* 0x0000620000000800 */
[----:B------:R-:W-:-:S03]  /*66d50*/  FADD R34, -R39, R34 ;  /* 0x0000002227227221 */ /* 0x000fc60000000100 */
[----:B0-----:R0:W-:Y:S04]  /*66d60*/  STL [R1+0x44], R13 ;  /* 0x0000440d01007387 */ /* 0x0011e80000100800 */
[----:B--2---:R0:W0:Y:S02]  /*66d70*/  LDS R13, [R16+0x1c] ;  /* 0x00001c00100d7984 */ /* 0x0040240000000800 */
[----:B01-34-:R-:W-:Y:S05]  /*66d80*/  WARPSYNC.COLLECTIVE R32, `(.L_x_13741) ;  /* 0x0000000020087348 */ /* 0x01bfea0003c00000 */
[----:B------:R-:W-:Y:S01]  /*66d90*/  NOP ;  /* 0x0000000000007918 */ /* 0x000fe20000000000 */
[----:B01-34-:R-:W-:Y:S05]  /*66da0*/  ENDCOLLECTIVE ;  /* 0x000000000000791b */ /* 0x01bfea0003800000 */
.L_x_13741:
[----:B------:R0:W-:Y:S02]  /*66db0*/  STS [R25], R26 ;  /* 0x0000001a19007388 */ /* 0x0001e40000000800 */
[----:B0-----:R-:W-:-:S05]  /*66dc0*/  FMUL R26, R22, 1.6629391908645629883 ;  /* 0x3fd4db31161a7820 */ /* 0x001fca0000400000 */
[----:B------:R0:W-:Y:S01]  /*66dd0*/  STS [R25+0x18c], R26 ;  /* 0x00018c1a19007388 */ /* 0x0001e20000000800 */
[----:B------:R-:W-:Y:S01]  /*66de0*/  FFMA R28, R34, -0.41421356797218322754, R41 ;  /* 0xbed413cd221c7823 */ /* 0x000fe20000000029 */
[----:B------:R-:W-:Y:S02]  /*66df0*/  FMUL R33, R33, 1.9615705013275146484 ;  /* 0x3ffb14be21217820 */ /* 0x000fe40000400000 */
[----:B------:R1:W-:Y:S01]  /*66e00*/  STL [R1+0x40], R23 ;  /* 0x0000401701007387 */ /* 0x0003e20000100800 */
[----:B0-----:R-:W-:-:S03]  /*66e10*/  IMAD.WIDE R26, R47, 0x4, R30 ;  /* 0x000000042f1a7825 */ /* 0x001fc600078e021e */
[----:B------:R0:W-:Y:S01]  /*66e20*/  STS [R25+0x84], R20 ;  /* 0x0000841419007388 */ /* 0x0001e20000000800 */
[----:B------:R-:W-:Y:S01]  /*66e30*/  FMUL R29, R29, -1.6629391908645629883 ;  /* 0xbfd4db311d1d7820 */ /* 0x000fe20000400000 */
[----:B------:R-:W-:Y:S01]  /*66e40*/  FMUL R28, R28, 1.8477590084075927734 ;  /* 0x3fec835e1c1c7820 */ /* 0x000fe20000400000 */
[----:B-1----:R-:W-:-:S04]  /*66e50*/  IMAD.WIDE R22, R3, 0x4, R26 ;  /* 0x0000000403167825 */ /* 0x002fc800078e021a */
[----:B0-----:R-:W-:Y:S01]  /*66e60*/  FMUL R20, R21, 1.4142135381698608398 ;  /* 0x3fb504f315147820 */ /* 0x001fe20000400000 */
[----:B------:R0:W2:Y:S01]  /*66e70*/  LDG.E.CONSTANT R45, desc[UR8][R22.64] ;  /* 0x00000008162d7981 */ /* 0x0000a2000c1e9900 */
[----:B------:R-:W-:-:S03]  /*66e80*/  IMAD.WIDE R46, R2, 0x4, R26 ;  /* 0x00000004022e7825 */ /* 0x000fc600078e021a */
[----:B------:R1:W-:Y:S04]  /*66e90*/  STS [R25+0x210], R20 ;  /* 0x0002101419007388 */ /* 0x0003e80000000800 */
[----:B------:R3:W-:Y:S01]  /*66ea0*/  STS [R25+0x39c], R33 ;  /* 0x00039c2119007388 */ /* 0x0007e20000000800 */
[----:B0-----:R-:W-:-:S03]  /*66eb0*/  IMAD.WIDE R22, R5, 0x4, R26 ;  /* 0x0000000405167825 */ /* 0x001fc600078e021a */
[----:B------:R-:W-:Y:S01]  /*66ec0*/  STS [R25+0x294], R29 ;  /* 0x0002941d19007388 */ /* 0x000fe20000000800 */
[----:B-1----:R-:W-:-:S03]  /*66ed0*/  IMAD.WIDE R20, R51, 0x4, R26 ;  /* 0x0000000433147825 */ /* 0x002fc600078e021a */
[----:B------:R0:W-:Y:S01]  /*66ee0*/  STS [R25+0x108], R28 ;  /* 0x0001081c19007388 */ /* 0x0001e20000000800 */
[----:B---3--:R-:W-:-:S03]  /*66ef0*/  IMAD.WIDE R32, R6, 0x4, R26 ;  /* 0x0000000406207825 */ /* 0x008fc600078e021a */
[----:B------:R-:W3:Y:S04]  /*66f00*/  LDG.E.CONSTANT R22, desc[UR8][R22.64] ;  /* 0x0000000816167981 */ /* 0x000ee8000c1e9900 */
[----:B------:R-:W4:Y:S01]  /*66f10*/  LDG.E.CONSTANT R21, desc[UR8][R20.64] ;  /* 0x0000000814157981 */ /* 0x000f22000c1e9900 */
[----:B0-----:R-:W-:-:S03]  /*66f20*/  IMAD.WIDE R28, R4, 0x4, R26 ;  /* 0x00000004041c7825 */ /* 0x001fc600078e021a */
[----:B------:R-:W3:Y:S04]  /*66f30*/  LDG.E.CONSTANT R32, desc[UR8][R32.64] ;  /* 0x0000000820207981 */ /* 0x000ee8000c1e9900 */
[----:B------:R-:W4:Y:S04]  /*66f40*/  LDG.E.CONSTANT R23, desc[UR8][R28.64] ;  /* 0x000000081c177981 */ /* 0x000f28000c1e9900 */
[----:B------:R-:W2:Y:S04]  /*66f50*/  LDG.E.CONSTANT R46, desc[UR8][R46.64] ;  /* 0x000000082e2e7981 */ /* 0x000ea8000c1e9900 */
[----:B------:R0:W5:Y:S02]  /*66f60*/  LDG.E.CONSTANT R47, desc[UR8][R26.64] ;  /* 0x000000081a2f7981 */ /* 0x000164000c1e9900 */
[----:B0-----:R-:W-:-:S05]  /*66f70*/  IMAD.WIDE R26, R14, 0x4, R26 ;  /* 0x000000040e1a7825 */ /* 0x001fca00078e021a */
[----:B------:R0:W5:Y:S01]  /*66f80*/  LDG.E.CONSTANT R48, desc[UR8][R26.64] ;  /* 0x000000081a307981 */ /* 0x000162000c1e9900 */
[----:B------:R-:W-:-:S04]  /*66f90*/  FFMA R34, R41, 0.41421356797218322754, R34 ;  /* 0x3ed413cd29227823 */ /* 0x000fc80000000022 */
[----:B0-----:R-:W-:-:S05]  /*66fa0*/  FMUL R27, R34, 1.8477590084075927734 ;  /* 0x3fec835e221b7820 */ /* 0x001fca0000400000 */
[----:B------:R0:W-:Y:S01]  /*66fb0*/  STS [R25+0x318], R27 ;  /* 0x0003181b19007388 */ /* 0x0001e20000000800 */
[C-C-:B---3--:R-:W-:Y:S01]  /*66fc0*/  FADD R20, R32.reuse, -R22.reuse ;  /* 0x8000001620147221 */ /* 0x148fe20000000000 */
[----:B------:R-:W-:Y:S01]  /*66fd0*/  FADD R22, R32, R22 ;  /* 0x0000001620167221 */ /* 0x000fe20000000000 */
[C-C-:B----4-:R-:W-:Y:S01]  /*66fe0*/  FADD R26, R21.reuse, -R23.reuse ;  /* 0x80000017151a7221 */ /* 0x150fe20000000000 */
[----:B------:R-:W-:-:S03]  /*66ff0*/  FADD R23, R21, R23 ;  /* 0x0000001715177221 */ /* 0x000fc60000000000 */
[C-C-:B0-----:R-:W-:Y:S01]  /*67000*/  FADD R27, R20.reuse, R26.reuse ;  /* 0x0000001a141b7221 */ /* 0x141fe20000000000 */
[----:B------:R-:W-:Y:S01]  /*67010*/  FADD R26, R20, -R26 ;  /* 0x8000001a141a7221 */ /* 0x000fe20000000000 */
[----:B--2---:R-:W-:Y:S01]  /*67020*/  FADD R21, -R45, R46 ;  /* 0x0000002e2d157221 */ /* 0x004fe20000000100 */
[C-C-:B------:R-:W-:Y:S01]  /*67030*/  FADD R20, R23.reuse, R22.reuse ;  /* 0x0000001617147221 */ /* 0x140fe20000000000 */
[----:B------:R-:W-:Y:S01]  /*67040*/  FADD R23, -R23, R22 ;  /* 0x0000001617177221 */ /* 0x000fe20000000100 */
[----:B------:R-:W-:Y:S01]  /*67050*/  FADD R39, R45, R46 ;  /* 0x0000002e2d277221 */ /* 0x000fe20000000000 */
[C-C-:B------:R-:W-:Y:S01]  /*67060*/  FFMA R37, R26.reuse, -0.70710676908493041992, R21.reuse ;  /* 0xbf3504f31a257823 */ /* 0x140fe20000000015 */
[----:B------:R-:W-:Y:S01]  /*67070*/  FFMA R21, R26, 0.70710676908493041992, R21 ;  /* 0x3f3504f31a157823 */ /* 0x000fe20000000015 */
[----:B------:R-:W-:-:S07]  /*67080*/  MOV R32, 0xffffffff ;  /* 0xffffffff00207802 */ /* 0x000fce0000000f00 */
[----:B-----5:R-:W-:Y:S05]  /*67090*/  WARPSYNC.COLLECTIVE R32, `(.L_x_13742) ;  /* 0x0000000020087348 */ /* 0x020fea0003c00000 */
[----:B------:R-:W-:Y:S01]  /*670a0*/  NOP ;  /* 0x0000000000007918 */ /* 0x000fe20000000000 */
[----:B-----5:R-:W-:Y:S05]  /*670b0*/  ENDCOLLECTIVE ;  /* 0x000000000000791b */ /* 0x020fea0003800000 */
.L_x_13742:
[----:B------:R0:W1:Y:S04]  /*670c0*/  LDS R36, [R16] ;  /* 0x0000000010247984 */ /* 0x0000680000000800 */
[----:B------:R0:W2:Y:S04]  /*670d0*/  LDS R35, [R16+0x4] ;  /* 0x0000040010237984 */ /* 0x0000a80000000800 */
[----:B------:R0:W3:Y:S04]  /*670e0*/  LDS R34, [R16+0x8] ;  /* 0x0000080010227984 */ /* 0x0000e80000000800 */
[----:B------:R0:W4:Y:S04]  /*670f0*/  LDS R33, [R16+0xc] ;  /* 0x00000c0010217984 */ /* 0x0001280000000800 */
[----:B------:R0:W0:Y:S01]  /*67100*/  LDS R29, [R16+0x10] ;  /* 0x00001000101d7984 */ /* 0x0000220000000800 */
[C-C-:B------:R-:W-:Y:S01]  /*67110*/  FADD R22, R47.reuse, R48.reuse ;  /* 0x000000302f167221 */ /* 0x140fe20000000000 */
        /* <DEDUP_REMOVED lines=8> */
[----:B------:R-:W-:Y:S01]  /*671a0*/  FFMA R28, R21, -0.19891236722469329834, R27 ;  /* 0xbe4bafaf151c7823 */ /* 0x000fe2000000001b */
[----:B------:R-:W-:Y:S01]  /*671b0*/  FFMA R37, R22, -0.66817861795425415039, R37 ;  /* 0xbf2b0dc116257823 */ /* 0x000fe20000000025 */
[----:B------:R-:W-:Y:S01]  /*671c0*/  FMUL R22, R26, 1.4142135381698608398 ;  /* 0x3fb504f31a167820 */ /* 0x000fe20000400000 */
[----:B------:R-:W-:Y:S01]  /*671d0*/  FFMA R38, R27, 0.19891236722469329834, R21 ;  /* 0x3e4bafaf1b267823 */ /* 0x000fe20000000015 */
[----:B------:R-:W-:Y:S01]  /*671e0*/  FMUL R21, R28, 1.9615705013275146484 ;  /* 0x3ffb14be1c157820 */ /* 0x000fe20000400000 */
[----:B------:R0:W0:Y:S04]  /*671f0*/  LDS R27, [R16+0x18] ;  /* 0x00001800101b7984 */ /* 0x0000280000000800 */
[----:B------:R0:W0:Y:S04]  /*67200*/  LDS R28, [R16+0x14] ;  /* 0x00001400101c7984 */ /* 0x0000280000000800 */
[----:B-1----:R0:W0:Y:S02]  /*67210*/  LDS R26, [R16+0x1c] ;  /* 0x00001c00101a7984 */ /* 0x0020240000000800 */
[----:B0-234-:R-:W-:Y:S05]  /*67220*/  WARPSYNC.COLLECTIVE R32, `(.L_x_13743) ;  /* 0x0000000020087348 */ /* 0x01dfea0003c00000 */
[----:B------:R-:W-:Y:S01]  /*67230*/  NOP ;  /* 0x0000000000007918 */ /* 0x000fe20000000000 */
[----:B0-234-:R-:W-:Y:S05]  /*67240*/  ENDCOLLECTIVE ;  /* 0x000000000000791b */ /* 0x01dfea0003800000 */
.L_x_13743:
[----:B------:R0:W-:Y:S02]  /*67250*/  STS [R25], R22 ;  /* 0x0000001619007388 */ /* 0x0001e40000000800 */
[----:B0-----:R-:W-:Y:S01]  /*67260*/  FFMA R22, R23, -0.41421356797218322754, R39 ;  /* 0xbed413cd17167823 */ /* 0x001fe20000000027 */
[----:B------:R-:W-:-:S03]  /*67270*/  FFMA R23, R39, 0.41421356797218322754, R23 ;  /* 0x3ed413cd27177823 */ /* 0x000fc60000000017 */
[----:B------:R-:W-:Y:S01]  /*67280*/  FMUL R22, R22, 1.8477590084075927734 ;  /* 0x3fec835e16167820 */ /* 0x000fe20000400000 */
[----:B------:R-:W-:Y:S01]  /*67290*/  FMUL R23, R23, 1.8477590084075927734 ;  /* 0x3fec835e17177820 */ /* 0x000fe20000400000 */
[----:B------:R-:W-:-:S03]  /*672a0*/  FMUL R20, R20, 1.6629391908645629883 ;  /* 0x3fd4db3114147820 */ /* 0x000fc60000400000 */
[----:B------:R-:W-:Y:S01]  /*672b0*/  STS [R25+0x108], R22 ;  /* 0x0001081619007388 */ /* 0x000fe20000000800 */
[----:B------:R-:W-:-:S03]  /*672c0*/  FMUL R38, R38, 1.9615705013275146484 ;  /* 0x3ffb14be26267820 */ /* 0x000fc60000400000 */
[----:B------:R0:W-:Y:S04]  /*672d0*/  STS [R25+0x318], R23 ;  /* 0x0003181719007388 */ /* 0x0001e80000000800 */
[----:B------:R-:W-:Y:S01]  /*672e0*/  STS [R25+0x84], R21 ;  /* 0x0000841519007388 */ /* 0x000fe20000000800 */
[----:B0-----:R-:W-:-:S03]  /*672f0*/  IMAD.WIDE R22, R50, 0x4, R30 ;  /* 0x0000000432167825 */ /* 0x001fc600078e021e */
[----:B------:R0:W-:Y:S04]  /*67300*/  STS [R25+0x18c], R20 ;  /* 0x00018c1419007388 */ /* 0x0001e80000000800 */
[----:B------:R1:W-:Y:S01]  /*67310*/  STS [R25+0x39c], R38 ;  /* 0x00039c2619007388 */ /* 0x0003e20000000800 */
[----:B0-----:R-:W-:-:S04]  /*67320*/  IMAD.WIDE R20, R49, 0x4, R30 ;  /* 0x0000000431147825 */ /* 0x001fc800078e021e */
[----:B------:R-:W-:-:S04]  /*67330*/  IMAD.WIDE R30, R51, 0x4, R22 ;  /* 0x00000004331e7825 */ /* 0x000fc800078e0216 */
[--C-:B-1----:R-:W-:Y:S02]  /*67340*/  IMAD.WIDE R38, R6, 0x4, R22.reuse ;  /* 0x0000000406267825 */ /* 0x102fe400078e0216 */
[----:B------:R-:W2:Y:S02]  /*67350*/  LDG.E.CONSTANT R30, desc[UR8][R30.64] ;  /* 0x000000081e1e7981 */ /* 0x000ea4000c1e9900 */
[----:B------:R-:W-:-:S04]  /*67360*/  IMAD.WIDE R52, R4, 0x4, R22 ;  /* 0x0000000404347825 */ /* 0x000fc800078e0216 */
[--C-:B------:R-:W-:Y:S02]  /*67370*/  IMAD.WIDE R50, R2, 0x4, R22.reuse ;  /* 0x0000000402327825 */ /* 0x100fe400078e0216 */
[----:B------:R-:W2:Y:S04]  /*67380*/  LDG.E.CONSTANT R52, desc[UR8][R52.64] ;  /* 0x0000000834347981 */ /* 0x000ea8000c1e9900 */
[----:B------:R0:W3:Y:S04]  /*67390*/  LDG.E.CONSTANT R31, desc[UR8][R38.64] ;  /* 0x00000008261f7981 */ /* 0x0000e8000c1e9900 */
[----:B------:R-:W4:Y:S04]  /*673a0*/  LDG.E.CONSTANT R50, desc[UR8][R50.64] ;  /* 0x0000000832327981 */ /* 0x000f28000c1e9900 */
[----:B------:R-:W5:Y:S01]  /*673b0*/  LDG.E.CONSTANT R53, desc[UR8][R22.64] ;  /* 0x0000000816357981 */ /* 0x000f62000c1e9900 */
[----:B0-----:R-:W-:-:S05]  /*673c0*/  IMAD.WIDE R38, R3, 0x4, R22 ;  /* 0x0000000403267825 */ /* 0x001fca00078e0216 */
[----:B------:R0:W4:Y:S02]  /*673d0*/  LDG.E.CONSTANT R49, desc[UR8][R38.64] ;  /* 0x0000000826317981 */ /* 0x000124000c1e9900 */
[----:B0-----:R-:W-:-:S04]  /*673e0*/  IMAD.WIDE R38, R5, 0x4, R22 ;  /* 0x0000000405267825 */ /* 0x001fc800078e0216 */
[----:B------:R-:W-:Y:S01]  /*673f0*/  IMAD.WIDE R22, R14, 0x4, R22 ;  /* 0x000000040e167825 */ /* 0x000fe200078e0216 */
[----:B------:R-:W3:Y:S04]  /*67400*/  LDG.E.CONSTANT R51, desc[UR8][R38.64] ;  /* 0x0000000826337981 */ /* 0x000ee8000c1e9900 */
[----:B------:R4:W5:Y:S01]  /*67410*/  LDG.E.CONSTANT R54, desc[UR8][R22.64] ;  /* 0x0000000816367981 */ /* 0x000962000c1e9900 */
[----:B------:R-:W-:Y:S01]  /*67420*/  FMUL R32, R40, 1.4142135381698608398 ;  /* 0x3fb504f328207820 */ /* 0x000fe20000400000 */
[----:B------:R-:W-:-:S04]  /*67430*/  FMUL R37, R37, -1.6629391908645629883 ;  /* 0xbfd4db3125257820 */ /* 0x000fc80000400000 */
[----:B------:R-:W-:Y:S04]  /*67440*/  STS [R25+0x210], R32 ;  /* 0x0002102019007388 */ /* 0x000fe80000000800 */
[----:B------:R2:W-:Y:S04]  /*67450*/  STS [R25+0x294], R37 ;  /* 0x0002942519007388 */ /* 0x0005e80000000800 */
[----:B------:R0:W-:Y:S04]  /*67460*/  STL [R1+0xe0], R6 ;  /* 0x0000e00601007387 */ /* 0x0001e80000100800 */
[----:B------:R0:W-:Y:S04]  /*67470*/  STL [R1+0xe4], R3 ;  /* 0x0000e40301007387 */ /* 0x0001e80000100800 */
[----:B------:R0:W-:Y:S04]  /*67480*/  STL [R1+0xe8], R2 ;  /* 0x0000e80201007387 */ /* 0x0001e80000100800 */
[----:B------:R0:W-:Y:S04]  /*67490*/  STL [R1+0xec], R5 ;  /* 0x0000ec0501007387 */ /* 0x0001e80000100800 */
[----:B------:R0:W-:Y:S01]  /*674a0*/  STL [R1+0xf0], R4 ;  /* 0x0000f00401007387 */ /* 0x0001e20000100800 */
[C-C-:B--2---:R-:W-:Y:S01]  /*674b0*/  FADD R37, R30.reuse, -R52.reuse ;  /* 0x800000341e257221 */ /* 0x144fe20000000000 */
[----:B------:R-:W-:Y:S01]  /*674c0*/  FADD R30, R30, R52 ;  /* 0x000000341e1e7221 */ /* 0x000fe20000000000 */
[C-C-:B----4-:R-:W-:Y:S01]  /*674d0*/  FADD R23, -R49.reuse, R50.reuse ;  /* 0x0000003231177221 */ /* 0x150fe20000000100 */
[----:B------:R-:W-:Y:S01]  /*674e0*/  FADD R49, R49, R50 ;  /* 0x0000003231317221 */ /* 0x000fe20000000000 */
[----:B---3--:R-:W-:-:S04]  /*674f0*/  FADD R32, R31, -R51 ;  /* 0x800000331f207221 */ /* 0x008fc80000000000 */
[C-C-:B------:R-:W-:Y:S01]  /*67500*/  FADD R38, R32.reuse, R37.reuse ;  /* 0x0000002520267221 */ /* 0x140fe20000000000 */
[C-C-:B-----5:R-:W-:Y:S01]  /*67510*/  FADD R22, R53.reuse, -R54.reuse ;  /* 0x8000003635167221 */ /* 0x160fe20000000000 */
[----:B------:R-:W-:Y:S01]  /*67520*/  FADD R32, R32, -R37 ;  /* 0x8000002520207221 */ /* 0x000fe20000000000 */
[----:B------:R-:W-:Y:S02]  /*67530*/  FADD R47, R53, R54 ;  /* 0x00000036352f7221 */ /* 0x000fe40000000000 */
[----:B------:R-:W-:Y:S01]  /*67540*/  FFMA R46, R38, -0.70710676908493041992, R22 ;  /* 0xbf3504f3262e7823 */ /* 0x000fe20000000016 */
[C---:B------:R-:W-:Y:S01]  /*67550*/  FFMA R37, R32.reuse, -0.70710676908493041992, R23 ;  /* 0xbf3504f320257823 */ /* 0x040fe20000000017 */
[----:B------:R-:W-:Y:S01]  /*67560*/  FADD R31, R31, R51 ;  /* 0x000000331f1f7221 */ /* 0x000fe20000000000 */
[----:B------:R-:W-:Y:S01]  /*67570*/  FFMA R23, R32, 0.70710676908493041992, R23 ;  /* 0x3f3504f320177823 */ /* 0x000fe20000000017 */
[----:B------:R-:W1:Y:S01]  /*67580*/  LDC R54, c[0x0][0x398] ;  /* 0x0000e600ff367b82 */ /* 0x000e620000000800 */
        /* <DEDUP_REMOVED lines=8> */
[----:B------:R-:W-:Y:S01]  /*67610*/  FFMA R50, R42, -0.41421356797218322754, R47 ;  /* 0xbed413cd2a327823 */ /* 0x000fe2000000002f */
[----:B------:R-:W-:Y:S01]  /*67620*/  FFMA R42, R47, 0.41421356797218322754, R42 ;  /* 0x3ed413cd2f2a7823 */ /* 0x000fe2000000002a */
[----:B------:R-:W-:Y:S01]  /*67630*/  FFMA R22, R38, 0.70710676908493041992, R22 ;  /* 0x3f3504f326167823 */ /* 0x000fe20000000016 */
[----:B------:R-:W-:Y:S01]  /*67640*/  FMUL R45, R32, 1.4142135381698608398 ;  /* 0x3fb504f3202d7820 */ /* 0x000fe20000400000 */
[----:B------:R-:W-:Y:S01]  /*67650*/  MOV R32, 0xffffffff ;  /* 0xffffffff00207802 */ /* 0x000fe20000000f00 */
[----:B------:R-:W-:Y:S01]  /*67660*/  FMUL R43, R43, 1.6629391908645629883 ;  /* 0x3fd4db312b2b7820 */ /* 0x000fe20000400000 */
[----:B------:R-:W-:Y:S01]  /*67670*/  FMUL R42, R42, 1.8477590084075927734 ;  /* 0x3fec835e2a2a7820 */ /* 0x000fe20000400000 */
[----:B------:R-:W-:Y:S01]  /*67680*/  FFMA R41, R23, -0.19891236722469329834, R22 ;  /* 0xbe4bafaf17297823 */ /* 0x000fe20000000016 */
[----:B0-----:R-:W-:-:S07]  /*67690*/  FFMA R44, R22, 0.19891236722469329834, R23 ;  /* 0x3e4bafaf162c7823 */ /* 0x001fce0000000017 */
[----:B-1----:R-:W-:Y:S05]  /*676a0*/  WARPSYNC.COLLECTIVE R32, `(.L_x_13744) ;  /* 0x0000000020087348 */ /* 0x002fea0003c00000 */
[----:B------:R-:W-:Y:S01]  /*676b0*/  NOP ;  /* 0x0000000000007918 */ /* 0x000fe20000000000 */
[----:B-1----:R-:W-:Y:S05]  /*676c0*/  ENDCOLLECTIVE ;  /* 0x000000000000791b */ /* 0x002fea0003800000 */
.L_x_13744:
        /* <DEDUP_REMOVED lines=11> */
.L_x_13745:
[----:B------:R-:W-:Y:S01]  /*67780*/  STS [R25+0x18c], R43 ;  /* 0x00018c2b19007388 */ /* 0x000fe20000000800 */
[----:B------:R-:W-:-:S03]  /*67790*/  FMUL R32, R48, 1.4142135381698608398 ;  /* 0x3fb504f330207820 */ /* 0x000fc60000400000 */
[----:B------:R0:W-:Y:S01]  /*677a0*/  STS [R25+0x318], R42 ;  /* 0x0003182a19007388 */ /* 0x0001e20000000800 */
[----:B------:R-:W-:Y:S01]  /*677b0*/  FMUL R44, R44, 1.9615705013275146484 ;  /* 0x3ffb14be2c2c7820 */ /* 0x000fe20000400000 */
[----:B------:R-:W-:Y:S02]  /*677c0*/  FMUL R41, R41, 1.9615705013275146484 ;  /* 0x3ffb14be29297820 */ /* 0x000fe40000400000 */
[----:B------:R1:W-:Y:S01]  /*677d0*/  STS [R25+0x210], R32 ;  /* 0x0002102019007388 */ /* 0x0003e20000000800 */
[----:B0-----:R-:W-:-:S03]  /*677e0*/  IMAD.WIDE R42, R6, 0x4, R20 ;  /* 0x00000004062a7825 */ /* 0x001fc600078e0214 */
[----:B------:R-:W-:Y:S04]  /*677f0*/  STS [R25], R45 ;  /* 0x0000002d19007388 */ /* 0x000fe80000000800 */
[----:B-1----:R0:W2:Y:S04]  /*67800*/  LDG.E.CONSTANT R32, desc[UR8][R42.64] ;  /* 0x000000082a207981 */ /* 0x0020a8000c1e9900 */
[----:B------:R1:W-:Y:S01]  /*67810*/  STS [R25+0x39c], R44 ;  /* 0x00039c2c19007388 */ /* 0x0003e20000000800 */
[----:B0-----:R-:W-:-:S03]  /*67820*/  IMAD.WIDE R42, R3, 0x4, R20 ;  /* 0x00000004032a7825 */ /* 0x001fc600078e0214 */
[----:B------:R0:W-:Y:S01]  /*67830*/  STS [R25+0x84], R41 ;  /* 0x0000842919007388 */ /* 0x0001e20000000800 */
[----:B-1----:R-:W-:-:S04]  /*67840*/  IMAD.WIDE R44, R54, 0x4, R20 ;  /* 0x00000004362c7825 */ /* 0x002fc800078e0214 */
[----:B------:R-:W-:Y:S02]  /*67850*/  FMUL R46, R46, -1.6629391908645629883 ;  /* 0xbfd4db312e2e7820 */ /* 0x000fe40000400000 */
[----:B------:R-:W3:Y:S04]  /*67860*/  LDG.E.CONSTANT R44, desc[UR8][R44.64] ;  /* 0x000000082c2c7981 */ /* 0x000ee8000c1e9900 */
[----:B0-----:R0:W4:Y:S02]  /*67870*/  LDG.E.CONSTANT R41, desc[UR8][R42.64] ;  /* 0x000000082a297981 */ /* 0x001124000c1e9900 */
[----:B0-----:R-:W-:-:S05]  /*67880*/  IMAD.WIDE R42, R2, 0x4, R20 ;  /* 0x00000004022a7825 */ /* 0x001fca00078e0214 */
[----:B------:R0:W4:Y:S04]  /*67890*/  LDG.E.CONSTANT R45, desc[UR8][R42.64] ;  /* 0x000000082a2d7981 */ /* 0x000128000c1e9900 */
[----:B------:R1:W-:Y:S01]  /*678a0*/  STS [R25+0x294], R46 ;  /* 0x0002942e19007388 */ /* 0x0003e20000000800 */
[----:B0-----:R-:W-:-:S05]  /*678b0*/  IMAD.WIDE R42, R5, 0x4, R20 ;  /* 0x00000004052a7825 */ /* 0x001fca00078e0214 */
[----:B-1----:R0:W2:Y:S02]  /*678c0*/  LDG.E.CONSTANT R46, desc[UR8][R42.64] ;  /* 0x000000082a2e7981 */ /* 0x0020a4000c1e9900 */
[----:B0-----:R-:W-:-:S06]  /*678d0*/  IMAD.WIDE R42, R4, 0x4, R20 ;  /* 0x00000004042a7825 */ /* 0x001fcc00078e0214 */
[----:B------:R-:W3:Y:S04]  /*678e0*/  LDG.E.CONSTANT R42, desc[UR8][R42.64] ;  /* 0x000000082a2a7981 */ /* 0x000ee8000c1e9900 */
[----:B------:R0:W4:Y:S02]  /*678f0*/  LDG.E.CONSTANT R43, desc[UR8][R20.64] ;  /* 0x00000008142b7981 */ /* 0x000124000c1e9900 */
[----:B0-----:R-:W-:Y:S02]  /*67900*/  IMAD.WIDE R20, R14, 0x4, R20 ;  /* 0x000000040e147825 */ /* 0x001fe400078e0214 */
[----:B------:R0:W5:Y:S04]  /*67910*/  LDL.LU R14, [R1+0x120] ;  /* 0x00012000010e7983 */ /* 0x0001680000300800 */
[----:B------:R-:W4:Y:S04]  /*67920*/  LDG.E.CONSTANT R21, desc[UR8][R20.64] ;  /* 0x0000000814157981 */ /* 0x000f28000c1e9900 */
[----:B------:R0:W5:Y:S04]  /*67930*/  LDL.LU R5, [R1+0x10] ;  /* 0x0000100001057983 */ /* 0x0001680000300800 */
[----:B------:R0:W5:Y:S04]  /*67940*/  LDL.LU R2, [R1] ;  /* 0x0000000001027983 */ /* 0x0001680000300800 */
[----:B------:R0:W5:Y:S04]  /*67950*/  LDL.LU R3, [R1+0x4] ;  /* 0x0000040001037983 */ /* 0x0001680000300800 */
[----:B------:R0:W5:Y:S01]  /*67960*/  LDL.LU R6, [R1+0x8] ;  /* 0x0000080001067983 */ /* 0x0001620000300800 */
[----:B------:R-:W-:-:S05]  /*67970*/  FMUL R50, R50, 1.8477590084075927734 ;  /* 0x3fec835e32327820 */ /* 0x000fca0000400000 */
        /* <DEDUP_REMOVED lines=10> */
[----:B------:R-:W-:-:S03]  /*67a20*/  FADD R45, R45, -R46 ;  /* 0x8000002e2d2d7221 */ /* 0x000fc60000000000 */
        /* <DEDUP_REMOVED lines=9> */
[----:B-1----:R-:W-:Y:S01]  /*67ac0*/  FADD R50, -R42, R32 ;  /* 0x000000202a327221 */ /* 0x002fe20000000100 */
[----:B------:R-:W-:Y:S01]  /*67ad0*/  FFMA R32, R54, -0.19891236722469329834, R20 ;  /* 0xbe4bafaf36207823 */ /* 0x000fe20000000014 */
[----:B------:R-:W-:Y:S01]  /*67ae0*/  FFMA R54, R20, 0.19891236722469329834, R54 ;  /* 0x3e4bafaf14367823 */ /* 0x000fe20000000036 */
[C-C-:B------:R-:W-:Y:S01]  /*67af0*/  FADD R52, R44.reuse, -R41.reuse ;  /* 0x800000292c347221 */ /* 0x140fe20000000000 */
[----:B------:R-:W-:Y:S01]  /*67b00*/  FADD R41, R44, R41 ;  /* 0x000000292c297221 */ /* 0x000fe20000000000 */
[----:B------:R-:W-:Y:S01]  /*67b10*/  FMUL R20, R32, 1.9615705013275146484 ;  /* 0x3ffb14be20147820 */ /* 0x000fe20000400000 */
[----:B------:R-:W-:-:S02]  /*67b20*/  MOV R32, 0xffffffff ;  /* 0xffffffff00207802 */ /* 0x000fc40000000f00 */
[----:B0-----:R-:W-:-:S07]  /*67b30*/  FMUL R51, R41, 1.4142135381698608398 ;  /* 0x3fb504f329337820 */ /* 0x001fce0000400000 */
[----:B-----5:R-:W-:Y:S05]  /*67b40*/  WARPSYNC.COLLECTIVE R32, `(.L_x_13746) ;  /* 0x0000000020087348 */ /* 0x020fea0003c00000 */
[----:B------:R-:W-:Y:S01]  /*67b50*/  NOP ;  /* 0x0000000000007918 */ /* 0x000fe20000000000 */
[----:B-----5:R-:W-:Y:S05]  /*67b60*/  ENDCOLLECTIVE ;  /* 0x000000000000791b */ /* 0x020fea0003800000 */
.L_x_13746:
        /* <DEDUP_REMOVED lines=11> */
.L_x_13747:
[----:B------:R-:W-:Y:S01]  /*67c20*/  FMUL R32, R52, 1.4142135381698608398 ;  /* 0x3fb504f334207820 */ /* 0x000fe20000400000 */
[----:B------:R-:W-:Y:S01]  /*67c30*/  FMUL R21, R21, 1.6629391908645629883 ;  /* 0x3fd4db3115157820 */ /* 0x000fe20000400000 */
[----:B------:R0:W-:Y:S04]  /*67c40*/  STS [R25+0x84], R20 ;  /* 0x0000841419007388 */ /* 0x0001e80000000800 */
[----:B------:R1:W-:Y:S04]  /*67c50*/  STS [R25+0x210], R32 ;  /* 0x0002102019007388 */ /* 0x0003e80000000800 */
[----:B------:R2:W-:Y:S01]  /*67c60*/  STS [R25+0x18c], R21 ;  /* 0x00018c1519007388 */ /* 0x0005e20000000800 */
[----:B0-----:R-:W-:Y:S01]  /*67c70*/  FMUL R20, R53, -1.6629391908645629883 ;  /* 0xbfd4db3135147820 */ /* 0x001fe20000400000 */
[----:B-1----:R-:W-:Y:S01]  /*67c80*/  FFMA R32, R50, -0.41421356797218322754, R49 ;  /* 0xbed413cd32207823 */ /* 0x002fe20000000031 */
[----:B--2---:R-:W-:-:S03]  /*67c90*/  FMUL R21, R54, 1.9615705013275146484 ;  /* 0x3ffb14be36157820 */ /* 0x004fc60000400000 */
[----:B------:R-:W-:Y:S01]  /*67ca0*/  FMUL R32, R32, 1.8477590084075927734 ;  /* 0x3fec835e20207820 */ /* 0x000fe20000400000 */
[----:B------:R0:W-:Y:S04]  /*67cb0*/  STS [R25+0x294], R20 ;  /* 0x0002941419007388 */ /* 0x0001e80000000800 */
[----:B------:R1:W-:Y:S04]  /*67cc0*/  STS [R25+0x39c], R21 ;  /* 0x00039c1519007388 */ /* 0x0003e80000000800 */
[----:B------:R2:W-:Y:S01]  /*67cd0*/  STS [R25+0x108], R32 ;  /* 0x0001082019007388 */ /* 0x0005e20000000800 */
[----:B0-----:R-:W-:Y:S01]  /*67ce0*/  FFMA R20, R49, 0.41421356797218322754, R50 ;  /* 0x3ed413cd31147823 */ /* 0x001fe20000000032 */
[C-C-:B------:R-:W-:Y:S01]  /*67cf0*/  FADD R49, R6.reuse, -R61.reuse ;  /* 0x8000003d06317221 */ /* 0x140fe20000000000 */
[----:B------:R-:W-:Y:S01]  /*67d00*/  FADD R61, R6, R61 ;  /* 0x0000003d063d7221 */ /* 0x000fe20000000000 */
[C-C-:B-1----:R-:W-:Y:S01]  /*67d10*/  FADD R21, R3.reuse, R2.reuse ;  /* 0x0000000203157221 */ /* 0x142fe20000000000 */
[----:B--2---:R-:W-:-:S02]  /*67d20*/  FADD R32, -R3, R2 ;  /* 0x0000000203207221 */ /* 0x004fc40000000100 */
[----:B------:R0:W5:Y:S04]  /*67d30*/  LDL.LU R2, [R1+0x30] ;  /* 0x0000300001027983 */ /* 0x0001680000300800 */
[----:B------:R0:W5:Y:S01]  /*67d40*/  LDL.LU R6, [R1+0x34] ;  /* 0x0000340001067983 */ /* 0x0001620000300800 */
[----:B------:R-:W-:Y:S01]  /*67d50*/  FMUL R20, R20, 1.8477590084075927734 ;  /* 0x3fec835e14147820 */ /* 0x000fe20000400000 */
[C-C-:B------:R-:W-:Y:S01]  /*67d60*/  FADD R50, R14.reuse, -R60.reuse ;  /* 0x8000003c0e327221 */ /* 0x140fe20000000000 */
[----:B------:R-:W-:-:S03]  /*67d70*/  FADD R60, R14, R60 ;  /* 0x0000003c0e3c7221 */ /* 0x000fc60000000000 */
[----:B------:R1:W-:Y:S01]  /*67d80*/  STS [R25+0x318], R20 ;  /* 0x0003181419007388 */ /* 0x0003e20000000800 */
[C-C-:B------:R-:W-:Y:S01]  /*67d90*/  FADD R52, R60.reuse, R61.reuse ;  /* 0x0000003d3c347221 */ /* 0x140fe20000000000 */
[----:B------:R-:W-:Y:S02]  /*67da0*/  FADD R61, -R60, R61 ;  /* 0x0000003d3c3d7221 */ /* 0x000fe40000000100 */
[----:B------:R2:W-:Y:S04]  /*67db0*/  STS [R25], R51 ;  /* 0x0000003319007388 */ /* 0x0005e80000000800 */
[----:B------:R0:W5:Y:S01]  /*67dc0*/  LDL.LU R60, [R1+0x24] ;  /* 0x00002400013c7983 */ /* 0x0001620000300800 */
[C-C-:B-1----:R-:W-:Y:S01]  /*67dd0*/  FADD R20, R5.reuse, -R59.reuse ;  /* 0x8000003b05147221 */ /* 0x142fe20000000000 */
[----:B------:R-:W-:-:S04]  /*67de0*/  FADD R59, R5, R59 ;  /* 0x0000003b053b7221 */ /* 0x000fc80000000000 */
[C-C-:B--2---:R-:W-:Y:S01]  /*67df0*/  FADD R51, R59.reuse, R21.reuse ;  /* 0x000000153b337221 */ /* 0x144fe20000000000 */
[----:B------:R-:W-:-:S04]  /*67e00*/  FADD R21, R59, -R21 ;  /* 0x800000153b157221 */ /* 0x000fc80000000000 */
[----:B------:R-:W-:Y:S01]  /*67e10*/  FFMA R59, R61, -0.41421356797218322754, R21 ;  /* 0xbed413cd3d3b7823 */ /* 0x000fe20000000015 */
[----:B------:R-:W-:Y:S02]  /*67e20*/  FFMA R61, R21, 0.41421356797218322754, R61 ;  /* 0x3ed413cd153d7823 */ /* 0x000fe4000000003d */
[----:B------:R0:W5:Y:S01]  /*67e30*/  LDL.LU R21, [R1+0x2c] ;  /* 0x00002c0001157983 */ /* 0x0001620000300800 */
        /* <DEDUP_REMOVED lines=8> */
[----:B0-----:R-:W-:-:S07]  /*67ec0*/  MOV R32, 0xffffffff ;  /* 0xffffffff00207802 */ /* 0x001fce0000000f00 */
[----:B-----5:R-:W-:Y:S05]  /*67ed0*/  WARPSYNC.COLLECTIVE R32, `(.L_x_13748) ;  /* 0x0000000020087348 */ /* 0x020fea0003c00000 */
[----:B------:R-:W-:Y:S01]  /*67ee0*/  NOP ;  /* 0x0000000000007918 */ /* 0x000fe20000000000 */
[----:B-----5:R-:W-:Y:S05]  /*67ef0*/  ENDCOLLECTIVE ;  /* 0x000000000000791b */ /* 0x020fea0003800000 */
.L_x_13748:
[----:B------:R-:W0:Y:S04]  /*67f00*/  LDS R4, [R16] ;  /* 0x0000000010047984 */ /* 0x000e280000000800 */
[----:B------:R-:W-:Y:S01]  /*67f10*/  LDS R32, [R16+0x10] ;  /* 0x0000100010207984 */ /* 0x000fe20000000800 */
[----:B------:R-:W-:-:S03]  /*67f20*/  FFMA R49, R20, 0.66817861795425415039, R50 ;  /* 0x3f2b0dc114317823 */ /* 0x000fc60000000032 */
[----:B------:R-:W-:Y:S04]  /*67f30*/  LDS R3, [R16+0x4] ;  /* 0x0000040010037984 */ /* 0x000fe80000000800 */
[----:B------:R-:W-:Y:S04]  /*67f40*/  LDS R5, [R16+0x8] ;  /* 0x0000080010057984 */ /* 0x000fe80000000800 */
[----:B------:R-:W-:Y:S04]  /*67f50*/  LDS R14, [R16+0x14] ;  /* 0x00001400100e7984 */ /* 0x000fe80000000800 */
[----:B0-----:R-:W-:Y:S04]  /*67f60*/  STL [R1+0x4], R4 ;  /* 0x0000040401007387 */ /* 0x001fe80000100800 */
[----:B------:R-:W0:Y:S01]  /*67f70*/  LDS R4, [R16+0xc] ;  /* 0x00000c0010047984 */ /* 0x000e220000000800 */
[----:B------:R-:W-:Y:S01]  /*67f80*/  FFMA R50, R50, -0.66817861795425415039, R20 ;  /* 0xbf2b0dc132327823 */ /* 0x000fe20000000014 */
[C-C-:B------:R-:W-:Y:S01]  /*67f90*/  FADD R20, R51.reuse, -R52.reuse ;  /* 0x8000003433147221 */ /* 0x140fe20000000000 */
[----:B------:R-:W-:Y:S01]  /*67fa0*/  FADD R51, R51, R52 ;  /* 0x0000003433337221 */ /* 0x000fe20000000000 */
[----:B------:R-:W-:Y:S01]  /*67fb0*/  FMUL R49, R49, 1.6629391908645629883 ;  /* 0x3fd4db3131317820 */ /* 0x000fe20000400000 */
[----:B------:R-:W-:-:S02]  /*67fc0*/  FMUL R50, R50, -1.6629391908645629883 ;  /* 0xbfd4db3132327820 */ /* 0x000fc40000400000 */
[----:B------:R-:W-:Y:S02]  /*67fd0*/  FMUL R52, R51, 1.4142135381698608398 ;  /* 0x3fb504f333347820 */ /* 0x000fe40000400000 */
[----:B------:R-:W1:Y:S04]  /*67fe0*/  LDS R51, [R16+0x1c] ;  /* 0x00001c0010337984 */ /* 0x000e680000000800 */
[----:B0-----:R-:W-:Y:S04]  /*67ff0*/  STL [R1+0xc], R4 ;  /* 0x00000c0401007387 */ /* 0x001fe80000100800 */
[----:B------:R0:W-:Y:S04]  /*68000*/  STL [R1+0x8], R32 ;  /* 0x0000082001007387 */ /* 0x0001e80000100800 */
[----:B------:R2:W3:Y:S01]  /*68010*/  LDS R4, [R16+0x18] ;  /* 0x0000180010047984 */ /* 0x0004e20000000800 */
[----:B01----:R-:W-:-:S07]  /*68020*/  MOV R32, 0xffffffff ;  /* 0xffffffff00207802 */ /* 0x003fce0000000f00 */
[----:B--23--:R-:W-:Y:S05]  /*68030*/  WARPSYNC.COLLECTIVE R32, `(.L_x_13749) ;  /* 0x0000000020087348 */ /* 0x00cfea0003c00000 */
[----:B------:R-:W-:Y:S01]  /*68040*/  NOP ;  /* 0x0000000000007918 */ /* 0x000fe20000000000 */
[----:B--23--:R-:W-:Y:S05]  /*68050*/  ENDCOLLECTIVE ;  /* 0x000000000000791b */ /* 0x00cfea0003800000 */
.L_x_13749:
[----:B------:R0:W-:Y:S04]  /*68060*/  STS [R25+0x18c], R49 ;  /* 0x00018c3119007388 */ /* 0x0001e80000000800 */
[----:B------:R1:W-:Y:S01]  /*68070*/  STS [R25+0x294], R50 ;  /* 0x0002943219007388 */ /* 0x0003e20000000800 */
[C-C-:B0-----:R-:W-:Y:S01]  /*68080*/  FADD R49, R7.reuse, -R6.reuse ;  /* 0x8000000607317221 */ /* 0x141fe20000000000 */
[----:B-1----:R-:W-:Y:S02]  /*68090*/  FADD R50, R7, R6 ;  /* 0x0000000607327221 */ /* 0x002fe40000000000 */
[----:B------:R0:W5:Y:S01]  /*680a0*/  LDL.LU R6, [R1+0x28] ;  /* 0x0000280001067983 */ /* 0x0001620000300800 */
[----:B------:R-:W-:Y:S01]  /*680b0*/  FMUL R20, R20, 1.4142135381698608398 ;  /* 0x3fb504f314147820 */ /* 0x000fe20000400000 */
[----:B------:R-:W-:-:S02]  /*680c0*/  FADD R32, R2, -R57 ;  /* 0x8000003902207221 */ /* 0x000fc40000000000 */
[----:B------:R1:W-:Y:S01]  /*680d0*/  STS [R25], R52 ;  /* 0x0000003419007388 */ /* 0x0003e20000000800 */
[----:B------:R-:W-:-:S03]  /*680e0*/  FMUL R53, R53, 1.9615705013275146484 ;  /* 0x3ffb14be35357820 */ /* 0x000fc60000400000 */
[----:B------:R2:W-:Y:S01]  /*680f0*/  STS [R25+0x210], R20 ;  /* 0x0002101419007388 */ /* 0x0005e20000000800 */
[----:B------:R-:W-:Y:S01]  /*68100*/  FMUL R54, R54, 1.9615705013275146484 ;  /* 0x3ffb14be36367820 */ /* 0x000fe20000400000 */
[C-C-:B-1----:R-:W-:Y:S01]  /*68110*/  FADD R52, R32.reuse, R49.reuse ;  /* 0x0000003120347221 */ /* 0x142fe20000000000 */
[----:B------:R-:W-:Y:S01]  /*68120*/  FADD R32, R32, -R49 ;  /* 0x8000003120207221 */ /* 0x000fe20000000000 */
[----:B------:R-:W-:Y:S01]  /*68130*/  FADD R57, R2, R57 ;  /* 0x0000003902397221 */ /* 0x000fe20000000000 */
[----:B------:R1:W-:Y:S01]  /*68140*/  STS [R25+0x84], R53 ;  /* 0x0000843519007388 */ /* 0x0003e20000000800 */
[C-C-:B--2---:R-:W-:Y:S01]  /*68150*/  FADD R20, R21.reuse, -R56.reuse ;  /* 0x8000003815147221 */ /* 0x144fe20000000000 */
[----:B------:R-:W-:Y:S01]  /*68160*/  FADD R56, R21, R56 ;  /* 0x0000003815387221 */ /* 0x000fe20000000000 */
[C-C-:B------:R-:W-:Y:S01]  /*68170*/  FADD R21, -R60.reuse, R58.reuse ;  /* 0x0000003a3c157221 */ /* 0x140fe20000000100 */
[----:B------:R-:W-:Y:S01]  /*68180*/  FADD R58, R60, R58 ;  /* 0x0000003a3c3a7221 */ /* 0x000fe20000000000 */
[C-C-:B------:R-:W-:Y:S01]  /*68190*/  FFMA R49, R52.reuse, -0.70710676908493041992, R20.reuse ;  /* 0xbf3504f334317823 */ /* 0x140fe20000000014 */
[----:B------:R-:W-:Y:S01]  /*681a0*/  FFMA R20, R52, 0.70710676908493041992, R20 ;  /* 0x3f3504f334147823 */ /* 0x000fe20000000014 */
[C-C-:B------:R-:W-:Y:S01]  /*681b0*/  FFMA R52, R32.reuse, -0.70710676908493041992, R21.reuse ;  /* 0xbf3504f320347823 */ /* 0x140fe20000000015 */
[----:B------:R-:W-:Y:S01]  /*681c0*/  FFMA R32, R32, 0.70710676908493041992, R21 ;  /* 0x3f3504f320207823 */ /* 0x000fe20000000015 */
[C-C-:B-1----:R-:W-:Y:S01]  /*681d0*/  FADD R53, R56.reuse, R58.reuse ;  /* 0x0000003a38357221 */ /* 0x142fe20000000000 */
[----:B------:R-:W-:Y:S01]  /*681e0*/  FADD R21, R56, -R58 ;  /* 0x8000003a38157221 */ /* 0x000fe20000000000 */
[C-C-:B------:R-:W-:Y:S01]  /*681f0*/  FADD R56, R50.reuse, R57.reuse ;  /* 0x0000003932387221 */ /* 0x140fe20000000000 */
[----:B------:R1:W-:Y:S01]  /*68200*/  STS [R25+0x39c], R54 ;  /* 0x00039c3619007388 */ /* 0x0003e20000000800 */
[----:B------:R-:W-:Y:S01]  /*68210*/  FADD R57, -R50, R57 ;  /* 0x0000003932397221 */ /* 0x000fe20000000100 */
[----:B------:R-:W-:Y:S01]  /*68220*/  FMUL R59, R59, 1.8477590084075927734 ;  /* 0x3fec835e3b3b7820 */ /* 0x000fe20000400000 */
[----:B------:R-:W-:Y:S01]  /*68230*/  FMUL R61, R61, 1.8477590084075927734 ;  /* 0x3fec835e3d3d7820 */ /* 0x000fe20000400000 */
[----:B------:R-:W-:Y:S01]  /*68240*/  FADD R50, R53, R56 ;  /* 0x0000003835327221 */ /* 0x000fe20000000000 */
[----:B-1----:R-:W-:Y:S01]  /*68250*/  FFMA R54, R52, 0.66817861795425415039, R49 ;  /* 0x3f2b0dc134367823 */ /* 0x002fe20000000031 */
[----:B------:R-:W-:Y:S01]  /*68260*/  FFMA R49, R49, -0.66817861795425415039, R52 ;  /* 0xbf2b0dc131317823 */ /* 0x000fe20000000034 */
[----:B------:R-:W-:Y:S01]  /*68270*/  FADD R52, R53, -R56 ;  /* 0x8000003835347221 */ /* 0x000fe20000000000 */
[----:B------:R-:W-:Y:S01]  /*68280*/  FFMA R53, R32, -0.19891236722469329834, R20 ;  /* 0xbe4bafaf20357823 */ /* 0x000fe20000000014 */
[----:B------:R-:W-:Y:S01]  /*68290*/  FFMA R56, R20, 0.19891236722469329834, R32 ;  /* 0x3e4bafaf14387823 */ /* 0x000fe20000000020 */
[----:B------:R-:W-:Y:S01]  /*682a0*/  MOV R32, 0xffffffff ;  /* 0xffffffff00207802 */ /* 0x000fe20000000f00 */
[----:B------:R0:W-:Y:S04]  /*682b0*/  STS [R25+0x108], R59 ;  /* 0x0001083b19007388 */ /* 0x0001e80000000800 */
[----:B------:R0:W-:Y:S02]  /*682c0*/  STS [R25+0x318], R61 ;  /* 0x0003183d19007388 */ /* 0x0001e40000000800 */
[----:B0----5:R-:W-:Y:S05]  /*682d0*/  WARPSYNC.COLLECTIVE R32, `(.L_x_13750) ;  /* 0x0000000020087348 */ /* 0x021fea0003c00000 */
[----:B------:R-:W-:Y:S01]  /*682e0*/  NOP ;  /* 0x0000000000007918 */ /* 0x000fe20000000000 */
[----:B0----5:R-:W-:Y:S05]  /*682f0*/  ENDCOLLECTIVE ;  /* 0x000000000000791b */ /* 0x021fea0003800000 */
.L_x_13750:
[----:B------:R-:W0:Y:S04]  /*68300*/  LDS R2, [R16] ;  /* 0x0000000010027984 */ /* 0x000e280000000800 */
[----:B------:R-:W-:Y:S04]  /*68310*/  LDS R7, [R16+0x10] ;  /* 0x0000100010077984 */ /* 0x000fe80000000800 */
[----:B------:R-:W-:Y:S01]  /*68320*/  LDS R32, [R16+0x14] ;  /* 0x0000140010207984 */ /* 0x000fe20000000800 */
[----:B------:R-:W-:-:S03]  /*68330*/  FFMA R58, R57, -0.41421356797218322754, R21 ;  /* 0xbed413cd393a7823 */ /* 0x000fc60000000015 */
[----:B------:R-:W-:Y:S04]  /*68340*/  LDS R20, [R16+0x8] ;  /* 0x0000080010147984 */ /* 0x000fe80000000800 */
[----:B0-----:R-:W-:Y:S04]  /*68350*/  STL [R1+0x11c], R2 ;  /* 0x00011c0201007387 */ /* 0x001fe80000100800 */
[----:B------:R-:W0:Y:S01]  /*68360*/  LDS R2, [R16+0xc] ;  /* 0x00000c0010027984 */ /* 0x000e220000000800 */
[----:B------:R-:W-:-:S03]  /*68370*/  FFMA R57, R21, 0.41421356797218322754, R57 ;  /* 0x3ed413cd15397823 */ /* 0x000fc60000000039 */
[----:B------:R-:W1:Y:S04]  /*68380*/  LDS R21, [R16+0x4] ;  /* 0x0000040010157984 */ /* 0x000e680000000800 */
[----:B0-----:R-:W-:Y:S04]  /*68390*/  STL [R1+0x24], R2 ;  /* 0x0000240201007387 */ /* 0x001fe80000100800 */
[----:B------:R-:W0:Y:S04]  /*683a0*/  LDS R2, [R16+0x18] ;  /* 0x0000180010027984 */ /* 0x000e280000000800 */
[----:B------:R-:W-:Y:S04]  /*683b0*/  STL [R1+0x2c], R7 ;  /* 0x00002c0701007387 */ /* 0x000fe80000100800 */
[----:B------:R2:W-:Y:S04]  /*683c0*/  STL [R1+0x30], R32 ;  /* 0x0000302001007387 */ /* 0x0005e80000100800 */
[----:B------:R3:W4:Y:S01]  /*683d0*/  LDS R7, [R16+0x1c] ;  /* 0x00001c0010077984 */ /* 0x0007220000000800 */
[----:B-12---:R-:W-:-:S07]  /*683e0*/  MOV R32, 0xffffffff ;  /* 0xffffffff00207802 */ /* 0x006fce0000000f00 */
[----:B0--34-:R-:W-:Y:S05]  /*683f0*/  WARPSYNC.COLLECTIVE R32, `(.L_x_13751) ;  /* 0x0000000020087348 */ /* 0x019fea0003c00000 */
[----:B------:R-:W-:Y:S01]  /*68400*/  NOP ;  /* 0x0000000000007918 */ /* 0x000fe20000000000 */
[----:B0--34-:R-:W-:Y:S05]  /*68410*/  ENDCOLLECTIVE ;  /* 0x000000000000791b */ /* 0x019fea0003800000 */
.L_x_13751:
[----:B------:R-:W-:-:S05]  /*68420*/  FMUL R32, R52, 1.4142135381698608398 ;  /* 0x3fb504f334207820 */ /* 0x000fca0000400000 */
[----:B------:R0:W-:Y:S04]  /*68430*/  STS [R25+0x210], R32 ;  /* 0x0002102019007388 */ /* 0x0001e80000000800 */
[----:B------:R-:W-:Y:S04]  /*68440*/  STL [R1+0x34], R2 ;  /* 0x0000340201007387 */ /* 0x000fe80000100800 */
[----:B------:R1:W5:Y:S01]  /*68450*/  LDL.LU R60, [R1+0x40] ;  /* 0x00004000013c7983 */ /* 0x0003620000300800 */
[C-C-:B0-----:R-:W-:Y:S01]  /*68460*/  FADD R32, R6.reuse, -R8.reuse ;  /* 0x8000000806207221 */ /* 0x141fe20000000000 */
[----:B------:R-:W-:-:S02]  /*68470*/  FADD R8, R6, R8 ;  /* 0x0000000806087221 */ /* 0x000fc40000000000 */
[----:B------:R1:W5:Y:S01]  /*68480*/  LDL.LU R6, [R1+0x44] ;  /* 0x0000440001067983 */ /* 0x0003620000300800 */
[----:B------:R-:W-:Y:S01]  /*68490*/  FMUL R50, R50, 1.4142135381698608398 ;  /* 0x3fb504f332327820 */ /* 0x000fe20000400000 */
[----:B------:R-:W-:-:S04]  /*684a0*/  FMUL R49, R49, -1.6629391908645629883 ;  /* 0xbfd4db3131317820 */ /* 0x000fc80000400000 */
[----:B------:R0:W-:Y:S04]  /*684b0*/  STS [R25], R50 ;  /* 0x0000003219007388 */ /* 0x0001e80000000800 */
[----:B------:R2:W-:Y:S01]  /*684c0*/  STS [R25+0x294], R49 ;  /* 0x0002943119007388 */ /* 0x0005e20000000800 */
[----:B0-----:R-:W-:Y:S01]  /*684d0*/  FMUL R50, R58, 1.8477590084075927734 ;  /* 0x3fec835e3a327820 */ /* 0x001fe20000400000 */
[----:B--2---:R-:W-:-:S04]  /*684e0*/  FADD R49, -R12, R11 ;  /* 0x0000000b0c317221 */ /* 0x004fc80000000100 */
[----:B------:R0:W-:Y:S01]  /*684f0*/  STS [R25+0x108], R50 ;  /* 0x0001083219007388 */ /* 0x0001e20000000800 */
[----:B------:R-:W-:Y:S01]  /*68500*/  FADD R11, R12, R11 ;  /* 0x0000000b0c0b7221 */ /* 0x000fe20000000000 */
[----:B------:R-:W-:Y:S01]  /*68510*/  FADD R12, R55, -R10 ;  /* 0x8000000a370c7221 */ /* 0x000fe20000000000 */
[----:B------:R-:W-:Y:S01]  /*68520*/  FMUL R57, R57, 1.8477590084075927734 ;  /* 0x3fec835e39397820 */ /* 0x000fe20000400000 */
[----:B0-----:R-:W-:-:S04]  /*68530*/  FADD R50, R0, -R9 ;  /* 0x8000000900327221 */ /* 0x001fc80000000000 */
[C-C-:B------:R-:W-:Y:S01]  /*68540*/  FADD R52, R12.reuse, R50.reuse ;  /* 0x000000320c347221 */ /* 0x140fe20000000000 */
[----:B------:R-:W-:Y:S01]  /*68550*/  FADD R12, R12, -R50 ;  /* 0x800000320c0c7221 */ /* 0x000fe20000000000 */
[----:B------:R-:W-:Y:S01]  /*68560*/  FMUL R54, R54, 1.6629391908645629883 ;  /* 0x3fd4db3136367820 */ /* 0x000fe20000400000 */
[----:B------:R-:W-:Y:S01]  /*68570*/  FADD R10, R55, R10 ;  /* 0x0000000a370a7221 */ /* 0x000fe20000000000 */
[----:B------:R-:W-:Y:S01]  /*68580*/  FADD R9, R0, R9 ;  /* 0x0000000900097221 */ /* 0x000fe20000000000 */
[C-C-:B------:R-:W-:Y:S01]  /*68590*/  FFMA R50, R12.reuse, -0.70710676908493041992, R49.reuse ;  /* 0xbf3504f30c327823 */ /* 0x140fe20000000031 */
[----:B------:R0:W-:Y:S01]  /*685a0*/  STS [R25+0x318], R57 ;  /* 0x0003183919007388 */ /* 0x0001e20000000800 */
[----:B------:R-:W-:Y:S01]  /*685b0*/  FFMA R49, R12, 0.70710676908493041992, R49 ;  /* 0x3f3504f30c317823 */ /* 0x000fe20000000031 */
[----:B------:R-:W-:Y:S01]  /*685c0*/  FMUL R53, R53, 1.9615705013275146484 ;  /* 0x3ffb14be35357820 */ /* 0x000fe20000400000 */
[C-C-:B------:R-:W-:Y:S01]  /*685d0*/  FADD R12, R8.reuse, R11.reuse ;  /* 0x0000000b080c7221 */ /* 0x140fe20000000000 */
[----:B------:R-:W-:Y:S01]  /*685e0*/  FADD R8, R8, -R11 ;  /* 0x8000000b08087221 */ /* 0x000fe20000000000 */
[----:B------:R-:W-:Y:S01]  /*685f0*/  FADD R11, R9, R10 ;  /* 0x0000000a090b7221 */ /* 0x000fe20000000000 */
[----:B------:R2:W-:Y:S01]  /*68600*/  STS [R25+0x18c], R54 ;  /* 0x00018c3619007388 */ /* 0x0005e20000000800 */
[C-C-:B0-----:R-:W-:Y:S01]  /*68610*/  FFMA R57, R52.reuse, -0.70710676908493041992, R32.reuse ;  /* 0xbf3504f334397823 */ /* 0x141fe20000000020 */
[----:B------:R-:W-:-:S02]  /*68620*/  FFMA R32, R52, 0.70710676908493041992, R32 ;  /* 0x3f3504f334207823 */ /* 0x000fc40000000020 */
[----:B------:R0:W-:Y:S01]  /*68630*/  STS [R25+0x84], R53 ;  /* 0x0000843519007388 */ /* 0x0001e20000000800 */
[----:B------:R-:W-:Y:S01]  /*68640*/  FMUL R56, R56, 1.9615705013275146484 ;  /* 0x3ffb14be38387820 */ /* 0x000fe20000400000 */
[----:B--2---:R-:W-:Y:S01]  /*68650*/  FFMA R54, R50, 0.66817861795425415039, R57 ;  /* 0x3f2b0dc132367823 */ /* 0x004fe20000000039 */
[----:B------:R-:W-:Y:S01]  /*68660*/  FFMA R57, R57, -0.66817861795425415039, R50 ;  /* 0xbf2b0dc139397823 */ /* 0x000fe20000000032 */
[----:B------:R-:W-:Y:S01]  /*68670*/  FFMA R50, R32, 0.19891236722469329834, R49 ;  /* 0x3e4bafaf20327823 */ /* 0x000fe20000000031 */
[----:B------:R-:W-:Y:S01]  /*68680*/  FADD R9, -R9, R10 ;  /* 0x0000000a09097221 */ /* 0x000fe20000000100 */
[----:B------:R-:W-:Y:S01]  /*68690*/  FFMA R55, R49, -0.19891236722469329834, R32 ;  /* 0xbe4bafaf31377823 */ /* 0x000fe20000000020 */
[C-C-:B0-----:R-:W-:Y:S01]  /*686a0*/  FADD R53, R12.reuse, -R11.reuse ;  /* 0x8000000b0c357221 */ /* 0x141fe20000000000 */
[----:B------:R-:W-:Y:S01]  /*686b0*/  FADD R12, R12, R11 ;  /* 0x0000000b0c0c7221 */ /* 0x000fe20000000000 */
[----:B------:R-:W-:Y:S01]  /*686c0*/  MOV R32, 0xffffffff ;  /* 0xffffffff00207802 */ /* 0x000fe20000000f00 */
[----:B------:R-:W-:Y:S01]  /*686d0*/  FMUL R50, R50, 1.9615705013275146484 ;  /* 0x3ffb14be32327820 */ /* 0x000fe20000400000 */
[----:B------:R1:W-:Y:S01]  /*686e0*/  STS [R25+0x39c], R56 ;  /* 0x00039c3819007388 */ /* 0x0003e20000000800 */
[----:B------:R-:W-:Y:S01]  /*686f0*/  FFMA R58, R9, -0.41421356797218322754, R8 ;  /* 0xbed413cd093a7823 */ /* 0x000fe20000000008 */
[----:B------:R-:W-:-:S07]  /*68700*/  FFMA R52, R8, 0.41421356797218322754, R9 ;  /* 0x3ed413cd08347823 */ /* 0x000fce0000000009 */
[----:B-1---5:R-:W-:Y:S05]  /*68710*/  WARPSYNC.COLLECTIVE R32, `(.L_x_13752) ;  /* 0x0000000020087348 */ /* 0x022fea0003c00000 */
[----:B------:R-:W-:Y:S01]  /*68720*/  NOP ;  /* 0x0000000000007918 */ /* 0x000fe20000000000 */
[----:B-1---5:R-:W-:Y:S05]  /*68730*/  ENDCOLLECTIVE ;  /* 0x000000000000791b */ /* 0x022fea0003800000 */
.L_x_13752:
[----:B------:R0:W1:Y:S01]  /*68740*/  LDS R49, [R16] ;  /* 0x0000000010317984 */ /* 0x0000620000000800 */
[----:B------:R-:W-:-:S03]  /*68750*/  FMUL R56, R12, 1.4142135381698608398 ;  /* 0x3fb504f30c387820 */ /* 0x000fc60000400000 */
        /* <DEDUP_REMOVED lines=11> */
.L_x_13753:
[----:B------:R0:W-:Y:S01]  /*68810*/  STS [R25+0x39c], R50 ;  /* 0x00039c3219007388 */ /* 0x0001e20000000800 */
[----:B------:R-:W-:Y:S01]  /*68820*/  FMUL R53, R53, 1.4142135381698608398 ;  /* 0x3fb504f335357820 */ /* 0x000fe20000400000 */
[C---:B------:R-:W-:Y:S02]  /*68830*/  FADD R32, R24.reuse, -R13 ;  /* 0x8000000d18207221 */ /* 0x040fe40000000000 */
[----:B------:R-:W-:Y:S01]  /*68840*/  STS [R25+0x318], R52 ;  /* 0x0003183419007388 */ /* 0x000fe20000000800 */
[C-C-:B0-----:R-:W-:Y:S01]  /*68850*/  FADD R50, R19.reuse, -R15.reuse ;  /* 0x8000000f13327221 */ /* 0x141fe20000000000 */
[----:B------:R-:W-:Y:S01]  /*68860*/  FADD R15, R19, R15 ;  /* 0x0000000f130f7221 */ /* 0x000fe20000000000 */
[----:B------:R-:W-:Y:S01]  /*68870*/  FADD R13, R24, R13 ;  /* 0x0000000d180d7221 */ /* 0x000fe20000000000 */
[C-C-:B------:R-:W-:Y:S01]  /*68880*/  FADD R24, -R18.reuse, R17.reuse ;  /* 0x0000001112187221 */ /* 0x140fe20000000100 */
[----:B------:R0:W-:Y:S01]  /*68890*/  STS [R25+0x210], R53 ;  /* 0x0002103519007388 */ /* 0x0001e20000000800 */
[----:B------:R-:W-:Y:S01]  /*688a0*/  FADD R17, R18, R17 ;  /* 0x0000001112117221 */ /* 0x000fe20000000000 */
[----:B------:R-:W-:Y:S01]  /*688b0*/  FMUL R54, R54, 1.6629391908645629883 ;  /* 0x3fd4db3136367820 */ /* 0x000fe20000400000 */
[----:B0-----:R-:W-:Y:S01]  /*688c0*/  FMUL R53, R57, -1.6629391908645629883 ;  /* 0xbfd4db3139357820 */ /* 0x001fe20000400000 */
[----:B------:R-:W-:-:S04]  /*688d0*/  FMUL R55, R55, 1.9615705013275146484 ;  /* 0x3ffb14be37377820 */ /* 0x000fc80000400000 */
[----:B------:R-:W-:Y:S01]  /*688e0*/  STS [R25+0x294], R53 ;  /* 0x0002943519007388 */ /* 0x000fe20000000800 */
[----:B------:R-:W-:-:S03]  /*688f0*/  FMUL R58, R58, 1.8477590084075927734 ;  /* 0x3fec835e3a3a7820 */ /* 0x000fc60000400000 */
[----:B------:R-:W-:Y:S04]  /*68900*/  STS [R25], R56 ;  /* 0x0000003819007388 */ /* 0x000fe80000000800 */
[----:B------:R-:W-:Y:S04]  /*68910*/  STS [R25+0x18c], R54 ;  /* 0x00018c3619007388 */ /* 0x000fe80000000800 */
[----:B------:R-:W-:Y:S04]  /*68920*/  STS [R25+0x84], R55 ;  /* 0x0000843719007388 */ /* 0x000fe80000000800 */
[----:B------:R-:W-:Y:S04]  /*68930*/  STS [R25+0x108], R58 ;  /* 0x0001083a19007388 */ /* 0x000fe80000000800 */
[----:B------:R0:W-:Y:S04]  /*68940*/  STL [R1+0x20], R2 ;  /* 0x0000200201007387 */ /* 0x0001e80000100800 */
[----:B0-----:R0:W5:Y:S01]  /*68950*/  LDL.LU R2, [R1+0xc] ;  /* 0x00000c0001027983 */ /* 0x0011620000300800 */
        /* <DEDUP_REMOVED lines=8> */
[--C-:B------:R-:W-:Y:S01]  /*689e0*/  FFMA R53, R52, -0.70710676908493041992, R32.reuse ;  /* 0xbf3504f334357823 */ /* 0x100fe20000000020 */
[--C-:B------:R-:W-:Y:S01]  /*689f0*/  FADD R17, R18, R15.reuse ;  /* 0x0000000f12117221 */ /* 0x100fe20000000000 */
[----:B------:R-:W-:Y:S01]  /*68a00*/  FFMA R32, R52, 0.70710676908493041992, R32 ;  /* 0x3f3504f334207823 */ /* 0x000fe20000000020 */
[----:B------:R-:W-:Y:S02]  /*68a10*/  FADD R15, -R18, R15 ;  /* 0x0000000f120f7221 */ /* 0x000fe40000000100 */
        /* <DEDUP_REMOVED lines=8> */
[----:B------:R-:W-:Y:S01]  /*68aa0*/  FFMA R58, R13, 0.41421356797218322754, R15 ;  /* 0x3ed413cd0d3a7823 */ /* 0x000fe2000000000f */
[----:B0-----:R-:W-:-:S07]  /*68ab0*/  FMUL R52, R19, 1.4142135381698608398 ;  /* 0x3fb504f313347820 */ /* 0x001fce0000400000 */
[----:B-----5:R-:W-:Y:S05]  /*68ac0*/  WARPSYNC.COLLECTIVE R32, `(.L_x_13754) ;  /* 0x0000000020087348 */ /* 0x020fea0003c00000 */
[----:B------:R-:W-:Y:S01]  /*68ad0*/  NOP ;  /* 0x0000000000007918 */ /* 0x000fe20000000000 */
[----:B-----5:R-:W-:Y:S05]  /*68ae0*/  ENDCOLLECTIVE ;  /* 0x000000000000791b */ /* 0x020fea0003800000 */
.L_x_13754:
        /* <DEDUP_REMOVED lines=11> */
.L_x_13755:
        /* <DEDUP_REMOVED lines=17> */
[--C-:B------:R-:W-:Y:S01]  /*68cb0*/  FADD R33, R26, R29.reuse ;  /* 0x0000001d1a217221 */ /* 0x100fe20000000000 */
[----:B------:R-:W-:Y:S01]  /*68cc0*/  FMUL R58, R58, 1.8477590084075927734 ;  /* 0x3fec835e3a3a7820 */ /* 0x000fe20000400000 */
[----:B------:R-:W-:Y:S01]  /*68cd0*/  FADD R26, R26, -R29 ;  /* 0x8000001d1a1a7221 */ /* 0x000fe20000000000 */
[----:B------:R-:W-:Y:S01]  /*68ce0*/  FFMA R60, R35, -0.70710676908493041992, R32 ;  /* 0xbf3504f3233c7823 */ /* 0x000fe20000000020 */
[----:B------:R-:W-:Y:S01]  /*68cf0*/  FADD R29, R27, R28 ;  /* 0x0000001c1b1d7221 */ /* 0x000fe20000000000 */
[----:B------:R-:W-:Y:S01]  /*68d00*/  FFMA R32, R35, 0.70710676908493041992, R32 ;  /* 0x3f3504f323207823 */ /* 0x000fe20000000020 */
[----:B------:R0:W-:Y:S01]  /*68d10*/  STS [R25], R52 ;  /* 0x0000003419007388 */ /* 0x0001e20000000800 */
[----:B------:R-:W-:Y:S01]  /*68d20*/  FMUL R55, R55, 1.6629391908645629883 ;  /* 0x3fd4db3137377820 */ /* 0x000fe20000400000 */
[----:B------:R-:W-:Y:S01]  /*68d30*/  FMUL R57, R57, 1.8477590084075927734 ;  /* 0x3fec835e39397820 */ /* 0x000fe20000400000 */
[----:B------:R-:W-:Y:S01]  /*68d40*/  FMUL R54, R54, 1.9615705013275146484 ;  /* 0x3ffb14be36367820 */ /* 0x000fe20000400000 */
[----:B------:R1:W-:Y:S01]  /*68d50*/  STS [R25+0x84], R56 ;  /* 0x0000843819007388 */ /* 0x0003e20000000800 */
[----:B------:R-:W-:-:S03]  /*68d60*/  FADD R27, -R27, R28 ;  /* 0x0000001c1b1b7221 */ /* 0x000fc60000000100 */
[----:B------:R2:W-:Y:S01]  /*68d70*/  STS [R25+0x318], R58 ;  /* 0x0003183a19007388 */ /* 0x0005e20000000800 */
[C-C-:B0-----:R-:W-:Y:S01]  /*68d80*/  FADD R52, R33.reuse, -R29.reuse ;  /* 0x8000001d21347221 */ /* 0x141fe20000000000 */
[----:B------:R-:W-:Y:S01]  /*68d90*/  FADD R33, R33, R29 ;  /* 0x0000001d21217221 */ /* 0x000fe20000000000 */
[----:B-1----:R-:W-:Y:S01]  /*68da0*/  FFMA R56, R36, -0.19891236722469329834, R32 ;  /* 0xbe4bafaf24387823 */ /* 0x002fe20000000020 */
[----:B------:R0:W-:Y:S01]  /*68db0*/  STS [R25+0x18c], R55 ;  /* 0x00018c3719007388 */ /* 0x0001e20000000800 */
[----:B--2---:R-:W-:Y:S01]  /*68dc0*/  FFMA R58, R32, 0.19891236722469329834, R36 ;  /* 0x3e4bafaf203a7823 */ /* 0x004fe20000000024 */
[----:B------:R-:W-:Y:S02]  /*68dd0*/  MOV R32, 0xffffffff ;  /* 0xffffffff00207802 */ /* 0x000fe40000000f00 */
[----:B------:R1:W-:Y:S01]  /*68de0*/  STS [R25+0x108], R57 ;  /* 0x0001083919007388 */ /* 0x0003e20000000800 */
[----:B------:R-:W-:-:S03]  /*68df0*/  FFMA R53, R26, 0.41421356797218322754, R27 ;  /* 0x3ed413cd1a357823 */ /* 0x000fc6000000001b */
[----:B------:R1:W-:Y:S01]  /*68e00*/  STS [R25+0x39c], R54 ;  /* 0x00039c3619007388 */ /* 0x0003e20000000800 */
[----:B0-----:R-:W-:Y:S01]  /*68e10*/  FFMA R55, R34, 0.66817861795425415039, R60 ;  /* 0x3f2b0dc122377823 */ /* 0x001fe2000000003c */
[----:B------:R-:W-:-:S07]  /*68e20*/  FFMA R60, R60, -0.66817861795425415039, R34 ;  /* 0xbf2b0dc13c3c7823 */ /* 0x000fce0000000022 */
[----:B-1----:R-:W-:Y:S05]  /*68e30*/  WARPSYNC.COLLECTIVE R32, `(.L_x_13756) ;  /* 0x0000000020087348 */ /* 0x002fea0003c00000 */
[----:B------:R-:W-:Y:S01]  /*68e40*/  NOP ;  /* 0x0000000000007918 */ /* 0x000fe20000000000 */
[----:B-1----:R-:W-:Y:S05]  /*68e50*/  ENDCOLLECTIVE ;  /* 0x000000000000791b */ /* 0x002fea0003800000 */
.L_x_13756:
[----:B------:R-:W-:Y:S01]  /*68e60*/  FFMA R57, R27, -0.41421356797218322754, R26 ;  /* 0xbed413cd1b397823 */ /* 0x000fe2000000001a */
        /* <DEDUP_REMOVED lines=12> */
.L_x_13757:
        /* <DEDUP_REMOVED lines=14> */
[C-C-:B------:R-:W-:Y:S01]  /*69010*/  FADD R37, R22.reuse, R31.reuse ;  /* 0x0000001f16257221 */ /* 0x140fe20000000000 */
[----:B------:R0:W-:Y:S01]  /*69020*/  STS [R25], R54 ;  /* 0x0000003619007388 */ /* 0x0001e20000000800 */
[----:B------:R-:W-:Y:S01]  /*69030*/  FMUL R55, R55, 1.6629391908645629883 ;  /* 0x3fd4db3137377820 */ /* 0x000fe20000400000 */
[----:B------:R-:W-:Y:S01]  /*69040*/  FADD R22, R22, -R31 ;  /* 0x8000001f16167221 */ /* 0x000fe20000000000 */
[----:B------:R-:W-:Y:S01]  /*69050*/  FADD R31, R23, R30 ;  /* 0x0000001e171f7221 */ /* 0x000fe20000000000 */
[----:B------:R-:W-:Y:S01]  /*69060*/  FMUL R57, R57, 1.8477590084075927734 ;  /* 0x3fec835e39397820 */ /* 0x000fe20000400000 */
[----:B------:R1:W-:Y:S01]  /*69070*/  STS [R25+0x210], R52 ;  /* 0x0002103419007388 */ /* 0x0003e20000000800 */
[----:B------:R-:W-:Y:S01]  /*69080*/  FMUL R56, R56, 1.9615705013275146484 ;  /* 0x3ffb14be38387820 */ /* 0x000fe20000400000 */
[C-C-:B0-----:R-:W-:Y:S01]  /*69090*/  FFMA R54, R39.reuse, -0.70710676908493041992, R32.reuse ;  /* 0xbf3504f327367823 */ /* 0x141fe20000000020 */
[----:B------:R-:W-:Y:S01]  /*690a0*/  FFMA R32, R39, 0.70710676908493041992, R32 ;  /* 0x3f3504f327207823 */ /* 0x000fe20000000020 */
[----:B------:R0:W-:Y:S01]  /*690b0*/  STS [R25+0x318], R53 ;  /* 0x0003183519007388 */ /* 0x0001e20000000800 */
[----:B------:R-:W-:Y:S01]  /*690c0*/  FMUL R60, R60, -1.6629391908645629883 ;  /* 0xbfd4db313c3c7820 */ /* 0x000fe20000400000 */
[----:B------:R-:W-:Y:S01]  /*690d0*/  FADD R23, -R23, R30 ;  /* 0x0000001e17177221 */ /* 0x000fe20000000100 */
[----:B-1----:R-:W-:Y:S01]  /*690e0*/  FMUL R52, R58, 1.9615705013275146484 ;  /* 0x3ffb14be3a347820 */ /* 0x002fe20000400000 */
[----:B------:R1:W-:Y:S01]  /*690f0*/  STS [R25+0x18c], R55 ;  /* 0x00018c3719007388 */ /* 0x0003e20000000800 */
[----:B------:R-:W-:Y:S01]  /*69100*/  FFMA R58, R40, -0.19891236722469329834, R32 ;  /* 0xbe4bafaf283a7823 */ /* 0x000fe20000000020 */
[C-C-:B0-----:R-:W-:Y:S01]  /*69110*/  FADD R53, R37.reuse, -R31.reuse ;  /* 0x8000001f25357221 */ /* 0x141fe20000000000 */
[----:B------:R-:W-:Y:S01]  /*69120*/  FADD R37, R37, R31 ;  /* 0x0000001f25257221 */ /* 0x000fe20000000000 */
[----:B-1----:R-:W-:Y:S01]  /*69130*/  FFMA R55, R32, 0.19891236722469329834, R40 ;  /* 0x3e4bafaf20377823 */ /* 0x002fe20000000028 */
        /* <DEDUP_REMOVED lines=11> */
.L_x_13758:
        /* <DEDUP_REMOVED lines=13> */
.L_x_13759:
[----:B------:R-:W-:Y:S01]  /*692c0*/  FMUL R55, R55, 1.9615705013275146484 ;  /* 0x3ffb14be37377820 */ /* 0x000fe20000400000 */
[----:B------:R-:W-:Y:S01]  /*692d0*/  FMUL R58, R58, 1.9615705013275146484 ;  /* 0x3ffb14be3a3a7820 */ /* 0x000fe20000400000 */
[----:B------:R-:W-:Y:S01]  /*692e0*/  FMUL R59, R59, 1.8477590084075927734 ;  /* 0x3fec835e3b3b7820 */ /* 0x000fe20000400000 */
[----:B------:R-:W-:Y:S01]  /*692f0*/  FMUL R32, R53, 1.4142135381698608398 ;  /* 0x3fb504f335207820 */ /* 0x000fe20000400000 */
[----:B------:R0:W5:Y:S04]  /*69300*/  LDL.LU R60, [R1+0x8] ;  /* 0x00000800013c7983 */ /* 0x0001680000300800 */
        /* <DEDUP_REMOVED lines=11> */
[----:B------:R1:W-:Y:S01]  /*693c0*/  STS [R25+0x39c], R55 ;  /* 0x00039c3719007388 */ /* 0x0003e20000000800 */
[----:B------:R-:W-:Y:S02]  /*693d0*/  FADD R53, R41, -R44 ;  /* 0x8000002c29357221 */ /* 0x000fe40000000000 */
[C-C-:B------:R-:W-:Y:S01]  /*693e0*/  FFMA R46, R45.reuse, -0.70710676908493041992, R48.reuse ;  /* 0xbf3504f32d2e7823 */ /* 0x140fe20000000030 */
[----:B------:R-:W-:Y:S01]  /*693f0*/  FFMA R48, R45, 0.70710676908493041992, R48 ;  /* 0x3f3504f32d307823 */ /* 0x000fe20000000030 */
[----:B------:R-:W-:Y:S01]  /*69400*/  FADD R45, R41, R44 ;  /* 0x0000002c292d7221 */ /* 0x000fe20000000000 */
[----:B------:R-:W-:Y:S01]  /*69410*/  FADD R41, R42, R43 ;  /* 0x0000002b2a297221 */ /* 0x000fe20000000000 */
[----:B------:R2:W-:Y:S01]  /*69420*/  STS [R25+0x84], R58 ;  /* 0x0000843a19007388 */ /* 0x0005e20000000800 */
[C-C-:B-1----:R-:W-:Y:S01]  /*69430*/  FFMA R55, R47.reuse, -0.70710676908493041992, R32.reuse ;  /* 0xbf3504f32f377823 */ /* 0x142fe20000000020 */
[----:B------:R-:W-:Y:S01]  /*69440*/  FFMA R32, R47, 0.70710676908493041992, R32 ;  /* 0x3f3504f32f207823 */ /* 0x000fe20000000020 */
[----:B------:R-:W-:Y:S01]  /*69450*/  FMUL R57, R57, 1.6629391908645629883 ;  /* 0x3fd4db3139397820 */ /* 0x000fe20000400000 */
[----:B------:R1:W-:Y:S01]  /*69460*/  STS [R25], R52 ;  /* 0x0000003419007388 */ /* 0x0003e20000000800 */
[----:B------:R-:W-:Y:S01]  /*69470*/  FMUL R54, R54, -1.6629391908645629883 ;  /* 0xbfd4db3136367820 */ /* 0x000fe20000400000 */
[----:B------:R-:W-:-:S02]  /*69480*/  FMUL R56, R56, 1.8477590084075927734 ;  /* 0x3fec835e38387820 */ /* 0x000fc40000400000 */
[----:B------:R3:W-:Y:S01]  /*69490*/  STS [R25+0x108], R59 ;  /* 0x0001083b19007388 */ /* 0x0007e20000000800 */
[C-C-:B--2---:R-:W-:Y:S01]  /*694a0*/  FADD R58, R45.reuse, -R41.reuse ;  /* 0x800000292d3a7221 */ /* 0x144fe20000000000 */
[----:B------:R-:W-:Y:S01]  /*694b0*/  FADD R41, R45, R41 ;  /* 0x000000292d297221 */ /* 0x000fe20000000000 */
[----:B-1----:R-:W-:Y:S01]  /*694c0*/  FFMA R52, R32, 0.19891236722469329834, R48 ;  /* 0x3e4bafaf20347823 */ /* 0x002fe20000000030 */
[----:B------:R1:W-:Y:S01]  /*694d0*/  STS [R25+0x18c], R57 ;  /* 0x00018c3919007388 */ /* 0x0003e20000000800 */
[----:B---3--:R-:W-:Y:S01]  /*694e0*/  FFMA R59, R48, -0.19891236722469329834, R32 ;  /* 0xbe4bafaf303b7823 */ /* 0x008fe20000000020 */
[----:B------:R-:W-:Y:S02]  /*694f0*/  MOV R32, 0xffffffff ;  /* 0xffffffff00207802 */ /* 0x000fe40000000f00 */
[----:B------:R0:W-:Y:S04]  /*69500*/  STS [R25+0x294], R54 ;  /* 0x0002943619007388 */ /* 0x0001e80000000800 */
[----:B------:R0:W-:Y:S01]  /*69510*/  STS [R25+0x318], R56 ;  /* 0x0003183819007388 */ /* 0x0001e20000000800 */
[----:B-1----:R-:W-:Y:S01]  /*69520*/  FFMA R57, R46, 0.66817861795425415039, R55 ;  /* 0x3f2b0dc12e397823 */ /* 0x002fe20000000037 */
[----:B------:R-:W-:-:S07]  /*69530*/  FFMA R55, R55, -0.66817861795425415039, R46 ;  /* 0xbf2b0dc137377823 */ /* 0x000fce000000002e */
[----:B0----5:R-:W-:Y:S05]  /*69540*/  WARPSYNC.COLLECTIVE R32, `(.L_x_13760) ;  /* 0x0000000020087348 */ /* 0x021fea0003c00000 */
[----:B------:R-:W-:Y:S01]  /*69550*/  NOP ;  /* 0x0000000000007918 */ /* 0x000fe20000000000 */
[----:B0----5:R-:W-:Y:S05]  /*69560*/  ENDCOLLECTIVE ;  /* 0x000000000000791b */ /* 0x021fea0003800000 */
.L_x_13760:
[----:B------:R-:W-:Y:S01]  /*69570*/  FMUL R54, R41, 1.4142135381698608398 ;  /* 0x3fb504f329367820 */ /* 0x000fe20000400000 */
        /* <DEDUP_REMOVED lines=12> */
.L_x_13761:
[----:B------:R-:W2:Y:S01]  /*69640*/  LDL.LU R32, [R1+0x4] ;  /* 0x0000040001207983 */ /* 0x000ea20000300800 */
[----:B------:R-:W-:Y:S01]  /*69650*/  FFMA R61, R56, -0.41421356797218322754, R53 ;  /* 0xbed413cd383d7823 */ /* 0x000fe20000000035 */
[----:B------:R-:W-:Y:S01]  /*69660*/  FFMA R53, R53, 0.41421356797218322754, R56 ;  /* 0x3ed413cd35357823 */ /* 0x000fe20000000038 */
[----:B------:R-:W-:Y:S01]  /*69670*/  FMUL R57, R57, 1.6629391908645629883 ;  /* 0x3fd4db3139397820 */ /* 0x000fe20000400000 */
[----:B------:R0:W-:Y:S01]  /*69680*/  STS [R25], R54 ;  /* 0x0000003619007388 */ /* 0x0001e20000000800 */
[----:B------:R-:W-:Y:S01]  /*69690*/  FMUL R52, R52, 1.9615705013275146484 ;  /* 0x3ffb14be34347820 */ /* 0x000fe20000400000 */
[----:B------:R-:W-:Y:S02]  /*696a0*/  FMUL R58, R58, 1.4142135381698608398 ;  /* 0x3fb504f33a3a7820 */ /* 0x000fe40000400000 */
[----:B------:R-:W-:Y:S01]  /*696b0*/  STS [R25+0x18c], R57 ;  /* 0x00018c3919007388 */ /* 0x000fe20000000800 */
[----:B0-----:R-:W-:-:S03]  /*696c0*/  FMUL R54, R53, 1.8477590084075927734 ;  /* 0x3fec835e35367820 */ /* 0x001fc60000400000 */
[----:B------:R0:W-:Y:S04]  /*696d0*/  STS [R25+0x39c], R52 ;  /* 0x00039c3419007388 */ /* 0x0001e80000000800 */
[----:B------:R-:W-:Y:S01]  /*696e0*/  STS [R25+0x318], R54 ;  /* 0x0003183619007388 */ /* 0x000fe20000000800 */
[----:B0-----:R-:W-:-:S03]  /*696f0*/  FADD R52, R5, -R14 ;  /* 0x8000000e05347221 */ /* 0x001fc60000000000 */
[----:B------:R-:W-:Y:S01]  /*69700*/  STS [R25+0x210], R58 ;  /* 0x0002103a19007388 */ /* 0x000fe20000000800 */
[----:B------:R-:W-:Y:S01]  /*69710*/  FMUL R55, R55, -1.6629391908645629883 ;  /* 0xbfd4db3137377820 */ /* 0x000fe20000400000 */
[----:B------:R-:W-:-:S04]  /*69720*/  FADD R56, R3, R4 ;  /* 0x0000000403387221 */ /* 0x000fc80000000000 */
[----:B------:R0:W-:Y:S01]  /*69730*/  STS [R25+0x294], R55 ;  /* 0x0002943719007388 */ /* 0x0001e20000000800 */
[----:B------:R-:W-:Y:S01]  /*69740*/  FMUL R59, R59, 1.9615705013275146484 ;  /* 0x3ffb14be3b3b7820 */ /* 0x000fe20000400000 */
[----:B0-----:R-:W-:Y:S01]  /*69750*/  FADD R55, R5, R14 ;  /* 0x0000000e05377221 */ /* 0x001fe20000000000 */
[----:B------:R-:W-:-:S03]  /*69760*/  FMUL R61, R61, 1.8477590084075927734 ;  /* 0x3fec835e3d3d7820 */ /* 0x000fc60000400000 */
[----:B------:R0:W-:Y:S04]  /*69770*/  STS [R25+0x84], R59 ;  /* 0x0000843b19007388 */ /* 0x0001e80000000800 */
[----:B------:R0:W-:Y:S01]  /*69780*/  STS [R25+0x108], R61 ;  /* 0x0001083d19007388 */ /* 0x0001e20000000800 */
[----:B------:R-:W-:Y:S01]  /*69790*/  FADD R53, R2, R60 ;  /* 0x0000003c02357221 */ /* 0x000fe20000000000 */
[C-C-:B--2---:R-:W-:Y:S01]  /*697a0*/  FADD R54, R32.reuse, -R51.reuse ;  /* 0x8000003320367221 */ /* 0x144fe20000000000 */
[----:B------:R-:W-:Y:S01]  /*697b0*/  FADD R57, R32, R51 ;  /* 0x0000003320397221 */ /* 0x000fe20000000000 */
[----:B------:R-:W-:Y:S01]  /*697c0*/  FADD R51, R3, -R4 ;  /* 0x8000000403337221 */ /* 0x000fe20000000000 */
[----:B------:R-:W-:-:S03]  /*697d0*/  FADD R32, -R2, R60 ;  /* 0x0000003c02207221 */ /* 0x000fc60000000100 */
        /* <DEDUP_REMOVED lines=16> */
[----:B0-----:R-:W-:-:S07]  /*698e0*/  FADD R4, -R56, R55 ;  /* 0x0000003738047221 */ /* 0x001fce0000000100 */
[----:B------:R-:W-:Y:S05]  /*698f0*/  WARPSYNC.COLLECTIVE R32, `(.L_x_13762) ;  /* 0x0000000020087348 */ /* 0x000fea0003c00000 */
[----:B------:R-:W-:Y:S01]  /*69900*/  NOP ;  /* 0x0000000000007918 */ /* 0x000fe20000000000 */
[----:B------:R-:W-:Y:S05]  /*69910*/  ENDCOLLECTIVE ;  /* 0x000000000000791b */ /* 0x000fea0003800000 */
.L_x_13762:
        /* <DEDUP_REMOVED lines=11> */
.L_x_13763:
        /* <DEDUP_REMOVED lines=23> */
.L_x_13764:
[----:B------:R-:W0:Y:S01]  /*69b40*/  LDS R51, [R16] ;  /* 0x0000000010337984 */ /* 0x000e220000000800 */
[----:B------:R-:W1:Y:S01]  /*69b50*/  LDCU UR4, c[0x0][0x3b4] ;  /* 0x00007680ff0477ac */ /* 0x000e620008000800 */
[C-C-:B------:R-:W-:Y:S01]  /*69b60*/  FADD R32, -R36.reuse, R40.reuse ;  /* 0x0000002824207221 */ /* 0x140fe20000000100 */
[----:B------:R-:W-:Y:S01]  /*69b70*/  FADD R36, R36, R40 ;  /* 0x0000002824247221 */ /* 0x000fe20000000000 */
[C-C-:B------:R-:W-:Y:S01]  /*69b80*/  FADD R40, R50.reuse, -R41.reuse ;  /* 0x8000002932287221 */ /* 0x140fe20000000000 */
[----:B------:R-:W-:Y:S01]  /*69b90*/  FADD R41, R50, R41 ;  /* 0x0000002932297221 */ /* 0x000fe20000000000 */
[C---:B------:R-:W-:Y:S01]  /*69ba0*/  FADD R50, R49.reuse, -R54 ;  /* 0x8000003631327221 */ /* 0x040fe20000000000 */
        /* <DEDUP_REMOVED lines=76> */
[----:B------:R-:W-:Y:S03]  /*6a070*/  STL [R1+0x114], R5 ;  /* 0x0001140501007387 */ /* 0x000fe60000100800 */
[----:B------:R-:W-:Y:S01]  /*6a080*/  FFMA R51, R41, -0.41421356797218322754, R36 ;  /* 0xbed413cd29337823 */ /* 0x000fe20000000024 */
[----:B------:R1:W-:Y:S02]  /*6a090*/  STL [R1+0x14], R2 ;  /* 0x0000140201007387 */ /* 0x0003e40000100800 */
[----:B-1----:R-:W-:-:S02]  /*6a0a0*/  FFMA R2, R36, 0.41421356797218322754, R41 ;  /* 0x3ed413cd24027823 */ /* 0x002fc40000000029 */
[----:B------:R-:W1:Y:S01]  /*6a0b0*/  LDS R36, [R16+0x4] ;  /* 0x0000040010247984 */ /* 0x000e620000000800 */
[----:B------:R-:W-:Y:S01]  /*6a0c0*/  FFMA R32, R50, 0.70710676908493041992, R32 ;  /* 0x3f3504f332207823 */ /* 0x000fe20000000020 */
[C-C-:B------:R-:W-:Y:S01]  /*6a0d0*/  FADD R4, R40.reuse, -R25.reuse ;  /* 0x8000001928047221 */ /* 0x140fe20000000000 */
[----:B------:R-:W-:Y:S02]  /*6a0e0*/  FADD R40, R40, R25 ;  /* 0x0000001928287221 */ /* 0x000fe40000000000 */
[----:B------:R-:W-:Y:S01]  /*6a0f0*/  FFMA R25, R32, -0.19891236722469329834, R52 ;  /* 0xbe4bafaf20197823 */ /* 0x000fe20000000034 */
[----:B------:R-:W-:Y:S01]  /*6a100*/  FFMA R3, R52, 0.19891236722469329834, R32 ;  /* 0x3e4bafaf34037823 */ /* 0x000fe20000000020 */
[----:B------:R-:W-:-:S04]  /*6a110*/  FADD R41, R12, -R55 ;  /* 0x800000370c297221 */ /* 0x000fc80000000000 */
[----:B------:R-:W-:Y:S04]  /*6a120*/  STL [R1+0x10c], R3 ;  /* 0x00010c0301007387 */ /* 0x000fe80000100800 */
[----:B------:R2:W-:Y:S01]  /*6a130*/  STL [R1+0x110], R2 ;  /* 0x0001100201007387 */ /* 0x0005e20000100800 */
[C-C-:B-1----:R-:W-:Y:S01]  /*6a140*/  FADD R32, R21.reuse, -R36.reuse ;  /* 0x8000002415207221 */ /* 0x142fe20000000000 */
[----:B------:R-:W-:Y:S01]  /*6a150*/  FADD R36, R21, R36 ;  /* 0x0000002415247221 */ /* 0x000fe20000000000 */
        /* <DEDUP_REMOVED lines=14> */
[C-C-:B------:R-:W-:Y:S01]  /*6a240*/  FADD R21, R36.reuse, R35.reuse ;  /* 0x0000002324157221 */ /* 0x140fe20000000000 */
[----:B------:R-:W-:Y:S01]  /*6a250*/  FADD R35, R36, -R35 ;  /* 0x8000002324237221 */ /* 0x000fe20000000000 */
[C-C-:B------:R-:W-:Y:S01]  /*6a260*/  FADD R36, R12.reuse, R24.reuse ;  /* 0x000000180c247221 */ /* 0x140fe20000000000 */
[----:B------:R-:W-:-:S02]  /*6a270*/  FADD R12, -R12, R24 ;  /* 0x000000180c0c7221 */ /* 0x000fc40000000100 */
[----:B------:R-:W3:Y:S01]  /*6a280*/  LDS R24, [R16+0x8] ;  /* 0x0000080010187984 */ /* 0x000ee20000000800 */
[----:B-1----:R-:W-:Y:S01]  /*6a290*/  FFMA R2, R32, 0.19891236722469329834, R41 ;  /* 0x3e4bafaf20027823 */ /* 0x002fe20000000029 */
[C-C-:B------:R-:W-:Y:S01]  /*6a2a0*/  FADD R5, R21.reuse, -R36.reuse ;  /* 0x8000002415057221 */ /* 0x140fe20000000000 */
[----:B------:R-:W-:Y:S01]  /*6a2b0*/  FADD R21, R21, R36 ;  /* 0x0000002415157221 */ /* 0x000fe20000000000 */
[----:B------:R-:W-:Y:S01]  /*6a2c0*/  FFMA R36, R41, -0.19891236722469329834, R32 ;  /* 0xbe4bafaf29247823 */ /* 0x000fe20000000020 */
[----:B------:R-:W-:Y:S01]  /*6a2d0*/  FFMA R32, R12, -0.41421356797218322754, R35 ;  /* 0xbed413cd0c207823 */ /* 0x000fe20000000023 */
[----:B------:R1:W-:Y:S02]  /*6a2e0*/  STL [R1+0x60], R2 ;  /* 0x0000600201007387 */ /* 0x0003e40000100800 */
[----:B-1----:R-:W-:Y:S01]  /*6a2f0*/  FFMA R2, R35, 0.41421356797218322754, R12 ;  /* 0x3ed413cd23027823 */ /* 0x002fe2000000000c */
[----:B------:R-:W-:-:S04]  /*6a300*/  FADD R35, R19, -R43 ;  /* 0x8000002b13237221 */ /* 0x000fc80000000000 */
[----:B------:R1:W-:Y:S04]  /*6a310*/  STL [R1+0x50], R2 ;  /* 0x0000500201007387 */ /* 0x0003e80000100800 */
[----:B------:R-:W4:Y:S01]  /*6a320*/  LDL.LU R50, [R1+0x2c] ;  /* 0x00002c0001327983 */ /* 0x000f220000300800 */
[----:B------:R-:W-:Y:S01]  /*6a330*/  FFMA R14, R42, 0.66817861795425415039, R39 ;  /* 0x3f2b0dc12a0e7823 */ /* 0x000fe20000000027 */
[C-C-:B---3--:R-:W-:Y:S01]  /*6a340*/  FADD R12, R20.reuse, -R24.reuse ;  /* 0x80000018140c7221 */ /* 0x148fe20000000000 */
[----:B------:R-:W-:Y:S01]  /*6a350*/  FADD R20, R20, R24 ;  /* 0x0000001814147221 */ /* 0x000fe20000000000 */
[C-C-:B------:R-:W-:Y:S01]  /*6a360*/  FADD R24, -R34.reuse, R38.reuse ;  /* 0x0000002622187221 */ /* 0x140fe20000000100 */
[----:B------:R-:W-:Y:S01]  /*6a370*/  FADD R34, R34, R38 ;  /* 0x0000002622227221 */ /* 0x000fe20000000000 */
[C-C-:B------:R-:W-:Y:S01]  /*6a380*/  FADD R38, R11.reuse, -R56.reuse ;  /* 0x800000380b267221 */ /* 0x140fe20000000000 */
[----:B------:R-:W-:-:S03]  /*6a390*/  FADD R56, R11, R56 ;  /* 0x000000380b387221 */ /* 0x000fc60000000000 */
[C-C-:B------:R-:W-:Y:S01]  /*6a3a0*/  FADD R11, R35.reuse, R38.reuse ;  /* 0x00000026230b7221 */ /* 0x140fe20000000000 */
[----:B------:R-:W-:-:S03]  /*6a3b0*/  FADD R38, R35, -R38 ;  /* 0x8000002623267221 */ /* 0x000fc60000000000 */
[C---:B------:R-:W-:Y:S01]  /*6a3c0*/  FFMA R35, R11.reuse, -0.70710676908493041992, R12 ;  /* 0xbf3504f30b237823 */ /* 0x040fe2000000000c */
[C---:B------:R-:W-:Y:S01]  /*6a3d0*/  FFMA R39, R38.reuse, -0.70710676908493041992, R24 ;  /* 0xbf3504f326277823 */ /* 0x040fe20000000018 */
[----:B------:R-:W-:Y:S01]  /*6a3e0*/  FFMA R12, R11, 0.70710676908493041992, R12 ;  /* 0x3f3504f30b0c7823 */ /* 0x000fe2000000000c */
[----:B------:R-:W-:Y:S01]  /*6a3f0*/  FFMA R24, R38, 0.70710676908493041992, R24 ;  /* 0x3f3504f326187823 */ /* 0x000fe20000000018 */
[----:B------:R-:W-:Y:S01]  /*6a400*/  FADD R19, R19, R43 ;  /* 0x0000002b13137221 */ /* 0x000fe20000000000 */
[----:B------:R-:W-:Y:S01]  /*6a410*/  FFMA R11, R39, 0.66817861795425415039, R35 ;  /* 0x3f2b0dc1270b7823 */ /* 0x000fe20000000023 */
[----:B-1----:R-:W-:Y:S01]  /*6a420*/  FFMA R2, R35, -0.66817861795425415039, R39 ;  /* 0xbf2b0dc123027823 */ /* 0x002fe20000000027 */
[C-C-:B------:R-:W-:Y:S01]  /*6a430*/  FADD R35, R20.reuse, R34.reuse ;  /* 0x0000002214237221 */ /* 0x140fe20000000000 */
[----:B------:R-:W-:Y:S01]  /*6a440*/  FADD R20, R20, -R34 ;  /* 0x8000002214147221 */ /* 0x000fe20000000000 */
[----:B------:R-:W-:Y:S01]  /*6a450*/  FFMA R3, R12, 0.19891236722469329834, R24 ;  /* 0x3e4bafaf0c037823 */ /* 0x000fe20000000018 */
[C-C-:B------:R-:W-:Y:S01]  /*6a460*/  FADD R34, R56.reuse, R19.reuse ;  /* 0x0000001338227221 */ /* 0x140fe20000000000 */
[----:B------:R-:W-:Y:S01]  /*6a470*/  FADD R56, -R56, R19 ;  /* 0x0000001338387221 */ /* 0x000fe20000000100 */
[----:B------:R-:W-:-:S02]  /*6a480*/  FFMA R19, R24, -0.19891236722469329834, R12 ;  /* 0xbe4bafaf18137823 */ /* 0x000fc4000000000c */
[----:B------:R1:W-:Y:S01]  /*6a490*/  STL [R1+0x54], R3 ;  /* 0x0000540301007387 */ /* 0x0003e20000100800 */
[----:B------:R-:W-:Y:S01]  /*6a4a0*/  FFMA R24, R56, -0.41421356797218322754, R20 ;  /* 0xbed413cd38187823 */ /* 0x000fe20000000014 */
[----:B-1----:R-:W-:Y:S02]  /*6a4b0*/  FFMA R3, R20, 0.41421356797218322754, R56 ;  /* 0x3ed413cd14037823 */ /* 0x002fe40000000038 */
[----:B------:R-:W2:Y:S04]  /*6a4c0*/  LDS R20, [R16+0xc] ;  /* 0x00000c0010147984 */ /* 0x000ea80000000800 */
[----:B------:R1:W-:Y:S01]  /*6a4d0*/  STL [R1+0x44], R3 ;  /* 0x0000440301007387 */ /* 0x0003e20000100800 */
[C-C-:B------:R-:W-:Y:S01]  /*6a4e0*/  FADD R53, R35.reuse, -R34.reuse ;  /* 0x8000002223357221 */ /* 0x140fe20000000000 */
[----:B------:R-:W-:Y:S01]  /*6a4f0*/  FADD R34, R35, R34 ;  /* 0x0000002223227221 */ /* 0x000fe20000000000 */
[C-C-:B------:R-:W-:Y:S01]  /*6a500*/  FADD R35, -R33.reuse, R37.reuse ;  /* 0x0000002521237221 */ /* 0x140fe20000000100 */
[----:B------:R-:W-:Y:S01]  /*6a510*/  FADD R33, R33, R37 ;  /* 0x0000002521217221 */ /* 0x000fe20000000000 */
[----:B------:R-:W-:Y:S01]  /*6a520*/  FADD R37, R18, -R44 ;  /* 0x8000002c12257221 */ /* 0x000fe20000000000 */
[----:B------:R-:W-:-:S04]  /*6a530*/  FADD R38, R10, -R57 ;  /* 0x800000390a267221 */ /* 0x000fc80000000000 */
[C-C-:B------:R-:W-:Y:S01]  /*6a540*/  FADD R39, R37.reuse, R38.reuse ;  /* 0x0000002625277221 */ /* 0x140fe20000000000 */
[----:B------:R-:W-:Y:S01]  /*6a550*/  FADD R37, R37, -R38 ;  /* 0x8000002625257221 */ /* 0x000fe20000000000 */
[----:B------:R-:W-:Y:S01]  /*6a560*/  FADD R18, R18, R44 ;  /* 0x0000002c12127221 */ /* 0x000fe20000000000 */
[----:B------:R-:W-:Y:S01]  /*6a570*/  FADD R10, R10, R57 ;  /* 0x000000390a0a7221 */ /* 0x000fe20000000000 */
[C-C-:B--2---:R-:W-:Y:S01]  /*6a580*/  FADD R12, R54.reuse, -R20.reuse ;  /* 0x80000014360c7221 */ /* 0x144fe20000000000 */
[----:B------:R-:W-:Y:S02]  /*6a590*/  FADD R20, R54, R20 ;  /* 0x0000001436147221 */ /* 0x000fe40000000000 */
[----:B------:R-:W2:Y:S01]  /*6a5a0*/  LDL.LU R54, [R1+0x30] ;  /* 0x0000300001367983 */ /* 0x000ea20000300800 */
        /* <DEDUP_REMOVED lines=9> */
[----:B-1----:R-:W-:Y:S01]  /*6a640*/  FFMA R3, R12, 0.19891236722469329834, R37 ;  /* 0x3e4bafaf0c037823 */ /* 0x002fe20000000025 */
[----:B------:R-:W-:-:S04]  /*6a650*/  FADD R10, -R10, R18 ;  /* 0x000000120a0a7221 */ /* 0x000fc80000000100 */
[----:B------:R1:W-:Y:S01]  /*6a660*/  STL [R1+0x48], R3 ;  /* 0x0000480301007387 */ /* 0x0003e20000100800 */
[----:B------:R-:W-:Y:S01]  /*6a670*/  FFMA R33, R10, -0.41421356797218322754, R38 ;  /* 0xbed413cd0a217823 */ /* 0x000fe20000000026 */
[C-C-:B------:R-:W-:Y:S01]  /*6a680*/  FADD R44, R39.reuse, -R20.reuse ;  /* 0x80000014272c7221 */ /* 0x140fe20000000000 */
[----:B------:R-:W-:Y:S01]  /*6a690*/  FADD R18, R39, R20 ;  /* 0x0000001427127221 */ /* 0x000fe20000000000 */
[----:B-1----:R-:W-:Y:S01]  /*6a6a0*/  FFMA R3, R38, 0.41421356797218322754, R10 ;  /* 0x3ed413cd26037823 */ /* 0x002fe2000000000a */
[----:B------:R-:W3:Y:S04]  /*6a6b0*/  LDL.LU R49, [R1+0x34] ;  /* 0x0000340001317983 */ /* 0x000ee80000300800 */
[----:B------:R-:W4:Y:S01]  /*6a6c0*/  LDS R10, [R16+0x10] ;  /* 0x00001000100a7984 */ /* 0x000f220000000800 */
[----:B------:R-:W-:Y:S01]  /*6a6d0*/  FFMA R20, R37, -0.19891236722469329834, R12 ;  /* 0xbe4bafaf25147823 */ /* 0x000fe2000000000c */
        /* <DEDUP_REMOVED lines=8> */
[----:B------:R-:W-:Y:S01]  /*6a760*/  FFMA R38, R31, -0.70710676908493041992, R37 ;  /* 0xbf3504f31f267823 */ /* 0x000fe20000000025 */
[C-C-:B----4-:R-:W-:Y:S01]  /*6a770*/  FADD R12, R50.reuse, -R10.reuse ;  /* 0x8000000a320c7221 */ /* 0x150fe20000000000 */
[----:B------:R-:W-:-:S03]  /*6a780*/  FADD R10, R50, R10 ;  /* 0x0000000a320a7221 */ /* 0x000fc60000000000 */
        /* <DEDUP_REMOVED lines=12> */
[----:B------:R-:W-:-:S05]  /*6a850*/  FFMA R12, R12, 0.19891236722469329834, R9 ;  /* 0x3e4bafaf0c0c7823 */ /* 0x000fca0000000009 */
[----:B------:R-:W-:Y:S04]  /*6a860*/  STL [R1+0x3c], R12 ;  /* 0x00003c0c01007387 */ /* 0x000fe80000100800 */
[----:B------:R-:W2:Y:S01]  /*6a870*/  LDS R12, [R16+0x14] ;  /* 0x00001400100c7984 */ /* 0x000ea20000000800 */
[----:B------:R-:W-:Y:S01]  /*6a880*/  FFMA R9, R58, -0.41421356797218322754, R31 ;  /* 0xbed413cd3a097823 */ /* 0x000fe2000000001f */
[----:B------:R-:W-:Y:S01]  /*6a890*/  FFMA R58, R31, 0.41421356797218322754, R58 ;  /* 0x3ed413cd1f3a7823 */ /* 0x000fe2000000003a */
[C-C-:B--2---:R-:W-:Y:S01]  /*6a8a0*/  FADD R31, R54.reuse, -R12.reuse ;  /* 0x8000000c361f7221 */ /* 0x144fe20000000000 */
[----:B------:R-:W-:Y:S02]  /*6a8b0*/  FADD R12, R54, R12 ;  /* 0x0000000c360c7221 */ /* 0x000fe40000000000 */
[----:B------:R-:W2:Y:S01]  /*6a8c0*/  LDL.LU R54, [R1+0x20] ;  /* 0x0000200001367983 */ /* 0x000ea20000300800 */
        /* <DEDUP_REMOVED lines=23> */
[----:B------:R-:W3:Y:S01]  /*6aa40*/  LDS R30, [R16+0x18] ;  /* 0x00001800101e7984 */ /* 0x000ee20000000800 */
[----:B------:R-:W-:Y:S01]  /*6aa50*/  FFMA R28, R15, -0.41421356797218322754, R12 ;  /* 0xbed413cd0f1c7823 */ /* 0x000fe2000000000c */
[----:B------:R-:W-:Y:S02]  /*6aa60*/  FFMA R56, R12, 0.41421356797218322754, R15 ;  /* 0x3ed413cd0c387823 */ /* 0x000fe4000000000f */
[----:B------:R1:W4:Y:S01]  /*6aa70*/  LDS R15, [R16+0x1c] ;  /* 0x00001c00100f7984 */ /* 0x0003220000000800 */
[C---:B------:R-:W-:Y:S01]  /*6aa80*/  FADD R43, R0.reuse, -R61 ;  /* 0x8000003d002b7221 */ /* 0x040fe20000000000 */
[C-C-:B---3--:R-:W-:Y:S01]  /*6aa90*/  FADD R12, R49.reuse, -R30.reuse ;  /* 0x8000001e310c7221 */ /* 0x148fe20000000000 */
[----:B-1----:R-:W-:Y:S01]  /*6aaa0*/  FADD R16, R49, R30 ;  /* 0x0000001e31107221 */ /* 0x002fe20000000000 */
[C-C-:B------:R-:W-:Y:S01]  /*6aab0*/  FADD R30, -R27.reuse, R23.reuse ;  /* 0x000000171b1e7221 */ /* 0x140fe20000000100 */
[----:B------:R-:W-:Y:S01]  /*6aac0*/  FADD R23, R27, R23 ;  /* 0x000000171b177221 */ /* 0x000fe20000000000 */
[C-C-:B------:R-:W-:Y:S01]  /*6aad0*/  FADD R27, R13.reuse, -R47.reuse ;  /* 0x8000002f0d1b7221 */ /* 0x140fe20000000000 */
[----:B------:R-:W-:Y:S01]  /*6aae0*/  FADD R47, R13, R47 ;  /* 0x0000002f0d2f7221 */ /* 0x000fe20000000000 */
        /* <DEDUP_REMOVED lines=18> */
[C-C-:B------:R-:W-:Y:S01]  /*6ac10*/  FADD R39, -R26.reuse, R22.reuse ;  /* 0x000000161a277221 */ /* 0x140fe20000000100 */
[----:B------:R-:W-:Y:S01]  /*6ac20*/  FADD R22, R26, R22 ;  /* 0x000000161a167221 */ /* 0x000fe20000000000 */
[C-C-:B------:R-:W-:Y:S01]  /*6ac30*/  FADD R26, R6.reuse, -R48.reuse ;  /* 0x80000030061a7221 */ /* 0x140fe20000000000 */
[----:B------:R-:W-:Y:S01]  /*6ac40*/  FADD R48, R6, R48 ;  /* 0x0000003006307221 */ /* 0x000fe20000000000 */
[----:B------:R-:W-:Y:S01]  /*6ac50*/  FFMA R23, R30, -0.19891236722469329834, R27 ;  /* 0xbe4bafaf1e177823 */ /* 0x000fe2000000001b */
[----:B------:R-:W1:Y:S01]  /*6ac60*/  LDC R6, c[0x0][0x3b4] ;  /* 0x0000ed00ff067b82 */ /* 0x000e620000000800 */
[----:B------:R-:W-:Y:S01]  /*6ac70*/  FFMA R27, R27, 0.19891236722469329834, R30 ;  /* 0x3e4bafaf1b1b7823 */ /* 0x000fe2000000001e */
[C-C-:B------:R-:W-:Y:S01]  /*6ac80*/  FADD R45, R26.reuse, R43.reuse ;  /* 0x0000002b1a2d7221 */ /* 0x140fe20000000000 */
[----:B------:R-:W-:-:S03]  /*6ac90*/  FADD R26, R26, -R43 ;  /* 0x8000002b1a1a7221 */ /* 0x000fc60000000000 */
[----:B------:R4:W-:Y:S01]  /*6aca0*/  STL [R1+0x24], R27 ;  /* 0x0000241b01007387 */ /* 0x0009e20000100800 */
[C---:B------:R-:W-:Y:S01]  /*6acb0*/  FFMA R43, R26.reuse, -0.70710676908493041992, R39 ;  /* 0xbf3504f31a2b7823 */ /* 0x040fe20000000027 */
[C-C-:B----4-:R-:W-:Y:S01]  /*6acc0*/  FADD R27, R7.reuse, -R15.reuse ;  /* 0x8000000f071b7221 */ /* 0x150fe20000000000 */
[----:B------:R-:W-:Y:S02]  /*6acd0*/  FADD R15, R7, R15 ;  /* 0x0000000f070f7221 */ /* 0x000fe40000000000 */
[----:B------:R-:W2:Y:S01]  /*6ace0*/  LDL.LU R7, [R1+0x118] ;  /* 0x0001180001077983 */ /* 0x000ea20000300800 */
[C-C-:B------:R-:W-:Y:S01]  /*6acf0*/  FFMA R49, R45.reuse, -0.70710676908493041992, R27.reuse ;  /* 0xbf3504f32d317823 */ /* 0x140fe2000000001b */
[----:B------:R-:W-:Y:S01]  /*6ad00*/  FFMA R27, R45, 0.70710676908493041992, R27 ;  /* 0x3f3504f32d1b7823 */ /* 0x000fe2000000001b */
[----:B------:R-:W-:Y:S01]  /*6ad10*/  FFMA R45, R26, 0.70710676908493041992, R39 ;  /* 0x3f3504f31a2d7823 */ /* 0x000fe20000000027 */
[C-C-:B------:R-:W-:Y:S01]  /*6ad20*/  FADD R26, R15.reuse, R22.reuse ;  /* 0x000000160f1a7221 */ /* 0x140fe20000000000 */
[----:B------:R-:W-:Y:S01]  /*6ad30*/  FADD R15, R15, -R22 ;  /* 0x800000160f0f7221 */ /* 0x000fe20000000000 */
[--C-:B------:R-:W-:Y:S01]  /*6ad40*/  FADD R22, R61, R48.reuse ;  /* 0x000000303d167221 */ /* 0x100fe20000000000 */
[----:B------:R-:W-:Y:S01]  /*6ad50*/  FFMA R0, R27, 0.19891236722469329834, R45 ;  /* 0x3e4bafaf1b007823 */ /* 0x000fe2000000002d */
[----:B------:R-:W-:Y:S01]  /*6ad60*/  FFMA R39, R43, 0.66817861795425415039, R49 ;  /* 0x3f2b0dc12b277823 */ /* 0x000fe20000000031 */
[----:B------:R-:W-:Y:S01]  /*6ad70*/  FFMA R49, R49, -0.66817861795425415039, R43 ;  /* 0xbf2b0dc131317823 */ /* 0x000fe2000000002b */
[----:B------:R-:W-:Y:S01]  /*6ad80*/  FADD R48, -R61, R48 ;  /* 0x000000303d307221 */ /* 0x000fe20000000100 */
[C-C-:B------:R-:W-:Y:S01]  /*6ad90*/  FADD R43, R26.reuse, -R22.reuse ;  /* 0x800000161a2b7221 */ /* 0x140fe20000000000 */
[----:B------:R-:W-:Y:S01]  /*6ada0*/  FADD R22, R26, R22 ;  /* 0x000000161a167221 */ /* 0x000fe20000000000 */
[----:B------:R-:W-:Y:S01]  /*6adb0*/  FFMA R26, R45, -0.19891236722469329834, R27 ;  /* 0xbe4bafaf2d1a7823 */ /* 0x000fe2000000001b */
[----:B------:R3:W-:Y:S01]  /*6adc0*/  STL [R1+0x28], R0 ;  /* 0x0000280001007387 */ /* 0x0007e20000100800 */
[----:B------:R-:W-:Y:S01]  /*6add0*/  FFMA R45, R48, -0.41421356797218322754, R15 ;  /* 0xbed413cd302d7823 */ /* 0x000fe2000000000f */
[----:B------:R-:W-:Y:S01]  /*6ade0*/  FFMA R57, R15, 0.41421356797218322754, R48 ;  /* 0x3ed413cd0f397823 */ /* 0x000fe20000000030 */
[----:B-1----:R-:W-:Y:S01]  /*6adf0*/  FSEL R27, R6, RZ, P0 ;  /* 0x000000ff061b7208 */ /* 0x002fe20000000000 */
[----:B------:R-:W-:Y:S01]  /*6ae00*/  FMUL R15, R21, 1.4142135381698608398 ;  /* 0x3fb504f3150f7820 */ /* 0x000fe20000400000 */
[----:B---3--:R-:W-:-:S05]  /*6ae10*/  FMUL R0, R40, 1.4142135381698608398 ;  /* 0x3fb504f328007820 */ /* 0x008fca0000400000 */
[CC--:B------:R-:W-:Y:S02]  /*6ae20*/  FSETP.GE.AND P0, PT, |R0|.reuse, R27.reuse, PT ;  /* 0x0000001b0000720b */ /* 0x0c0fe40003f06200 */
[----:B------:R-:W-:Y:S02]  /*6ae30*/  FSET.BF.GE.AND R21, |R0|, R27, PT ;  /* 0x0000001b0015720a */ /* 0x000fe40003806200 */
[----:B------:R-:W-:Y:S01]  /*6ae40*/  FSET.BF.GE.AND R27, |R15|, UR4, PT ;  /* 0x000000040f1b7c0a */ /* 0x000fe2000b806200 */
[----:B------:R-:W1:Y:S04]  /*6ae50*/  LDCU UR4, c[0x0][0x3b4] ;  /* 0x00007680ff0477ac */ /* 0x000e680008000800 */
[----:B------:R-:W-:Y:S01]  /*6ae60*/  FADD R21, R21, R27 ;  /* 0x0000001b15157221 */ /* 0x000fe20000000000 */
[----:B-1----:R-:W-:Y:S01]  /*6ae70*/  FSET.BF.GE.AND R27, |R34|, UR4, PT ;  /* 0x00000004221b7c0a */ /* 0x002fe2000b806200 */
[----:B------:R-:W1:Y:S04]  /*6ae80*/  LDCU UR4, c[0x0][0x3b4] ;  /* 0x00007680ff0477ac */ /* 0x000e680008000800 */
[----:B------:R-:W-:Y:S01]  /*6ae90*/  FADD R27, R21, R27 ;  /* 0x0000001b151b7221 */ /* 0x000fe20000000000 */
[----:B------:R-:W-:-:S05]  /*6aea0*/  FMUL R21, R18, 1.4142135381698608398 ;  /* 0x3fb504f312157820 */ /* 0x000fca0000400000 */
[----:B-1----:R-:W-:Y:S01]  /*6aeb0*/  FSET.BF.GE.AND R18, |R21|, UR4, PT ;  /* 0x0000000415127c0a */ /* 0x002fe2000b806200 */
[----:B------:R-:W1:Y:S01]  /*6aec0*/  LDCU UR4, c[0x0][0x3b4] ;  /* 0x00007680ff0477ac */ /* 0x000e620008000800 */
[----:B------:R-:W-:-:S03]  /*6aed0*/  FMUL R6, R17, 1.4142135381698608398 ;  /* 0x3fb504f311067820 */ /* 0x000fc60000400000 */
[----:B------:R-:W-:Y:S02]  /*6aee0*/  FADD R27, R27, R18 ;  /* 0x000000121b1b7221 */ /* 0x000fe40000000000 */
[----:B-1----:R-:W-:Y:S01]  /*6aef0*/  FSET.BF.GE.AND R17, |R6|, UR4, PT ;  /* 0x0000000406117c0a */ /* 0x002fe2000b806200 */
[----:B------:R-:W1:Y:S04]  /*6af00*/  LDCU UR4, c[0x0][0x3b4] ;  /* 0x00007680ff0477ac */ /* 0x000e680008000800 */
[----:B------:R-:W-:Y:S01]  /*6af10*/  FADD R27, R27, R17 ;  /* 0x000000111b1b7221 */ /* 0x000fe20000000000 */
[----:B-1----:R-:W-:Y:S01]  /*6af20*/  FSET.BF.GE.AND R17, |R8|, UR4, PT ;  /* 0x0000000408117c0a */ /* 0x002fe2000b806200 */
[----:B------:R-:W1:Y:S01]  /*6af30*/  LDCU UR4, c[0x0][0x3b4] ;  /* 0x00007680ff0477ac */ /* 0x000e620008000800 */
[----:B------:R-:W-:-:S03]  /*6af40*/  FMUL R16, R16, 1.4142135381698608398 ;  /* 0x3fb504f310107820 */ /* 0x000fc60000400000 */
[----:B------:R-:W-:Y:S02]  /*6af50*/  FADD R27, R27, R17 ;  /* 0x000000111b1b7221 */ /* 0x000fe40000000000 */
[----:B-1----:R-:W-:Y:S01]  /*6af60*/  FSET.BF.GE.AND R17, |R16|, UR4, PT ;  /* 0x0000000410117c0a */ /* 0x002fe2000b806200 */
[----:B------:R-:W1:Y:S04]  /*6af70*/  LDCU UR4, c[0x0][0x3b4] ;  /* 0x00007680ff0477ac */ /* 0x000e680008000800 */
[----:B------:R-:W-:Y:S01]  /*6af80*/  FADD R27, R27, R17 ;  /* 0x000000111b1b7221 */ /* 0x000fe20000000000 */
[----:B------:R-:W-:Y:S01]  /*6af90*/  FMUL R17, R22, 1.4142135381698608398 ;  /* 0x3fb504f316117820 */ /* 0x000fe20000400000 */
[----:B------:R3:W-:Y:S04]  /*6afa0*/  STL [R1+0x7c], R0 ;  /* 0x00007c0001007387 */ /* 0x0007e80000100800 */
[----:B-1----:R-:W-:Y:S01]  /*6afb0*/  FSET.BF.GE.AND R18, |R17|, UR4, PT ;  /* 0x0000000411127c0a */ /* 0x002fe2000b806200 */
[----:B------:R-:W1:Y:S01]  /*6afc0*/  LDCU UR4, c[0x0][0x3b4] ;  /* 0x00007680ff0477ac */ /* 0x000e620008000800 */
[----:B------:R4:W-:Y:S01]  /*6afd0*/  STL [R1+0x108], R15 ;  /* 0x0001080f01007387 */ /* 0x0009e20000100800 */
[----:B---3--:R-:W-:-:S02]  /*6afe0*/  FMUL R0, R25, 1.9615705013275146484 ;  /* 0x3ffb14be19007820 */ /* 0x008fc40000400000 */
[----:B------:R-:W-:-:S03]  /*6aff0*/  FADD R27, R27, R18 ;  /* 0x000000121b1b7221 */ /* 0x000fc60000000000 */
[----:B------:R3:W-:Y:S01]  /*6b000*/  STL [R1+0x10], R0 ;  /* 0x0000100001007387 */ /* 0x0007e20000100800 */
[----:B----4-:R-:W-:-:S05]  /*6b010*/  FMUL R15, R51, 1.8477590084075927734 ;  /* 0x3fec835e330f7820 */ /* 0x010fca0000400000 */
[----:B------:R4:W-:Y:S01]  /*6b020*/  STL [R1+0x8], R15 ;  /* 0x0000080f01007387 */ /* 0x0009e20000100800 */
[----:B-1----:R-:W-:Y:S01]  /*6b030*/  FSET.BF.GE.AND R18, |R0|, UR4, PT ;  /* 0x0000000400127c0a */ /* 0x002fe2000b806200 */
[----:B------:R-:W1:Y:S02]  /*6b040*/  LDCU UR4, c[0x0][0x3b4] ;  /* 0x00007680ff0477ac */ /* 0x000e640008000800 */
[----:B------:R-:W4:Y:S02]  /*6b050*/  LDL.LU R46, [R1+0x14] ;  /* 0x00001400012e7983 */ /* 0x000f240000300800 */
        /* <DEDUP_REMOVED lines=12> */
[----:B---3--:R-:W-:-:S03]  /*6b120*/  FMUL R0, R29, 1.9615705013275146484 ;  /* 0x3ffb14be1d007820 */ /* 0x008fc60000400000 */
        /* <DEDUP_REMOVED lines=29> */
[----:B------:R-:W1:Y:S01]  /*6b300*/  LDCU UR4, c[0x0][0x3b4] ;  /* 0x00007680ff0477ac */ /* 0x000e620008000800 */
[----:B------:R-:W-:-:S03]  /*6b310*/  FMUL R9, R9, 1.8477590084075927734 ;  /* 0x3fec835e09097820 */ /* 0x000fc60000400000 */
[----:B------:R-:W-:Y:S02]  /*6b320*/  FADD R26, R26, R29 ;  /* 0x0000001d1a1a7221 */ /* 0x000fe40000000000 */
[----:B-1----:R-:W-:Y:S01]  /*6b330*/  FSET.BF.GE.AND R29, |R9|, UR4, PT ;  /* 0x00000004091d7c0a */ /* 0x002fe2000b806200 */
[----:B------:R-:W1:Y:S04]  /*6b340*/  LDCU UR4, c[0x0][0x3b4] ;  /* 0x00007680ff0477ac */ /* 0x000e680008000800 */
[----:B------:R-:W-:Y:S01]  /*6b350*/  FADD R29, R26, R29 ;  /* 0x0000001d1a1d7221 */ /* 0x000fe20000000000 */
[----:B------:R-:W-:Y:S01]  /*6b360*/  FMUL R26, R28, 1.8477590084075927734 ;  /* 0x3fec835e1c1a7820 */ /* 0x000fe20000400000 */
[----:B------:R-:W-:-:S04]  /*6b370*/  FADD R47, -R60, R47 ;  /* 0x0000002f3c2f7221 */ /* 0x000fc80000000100 */
[----:B-1----:R-:W-:Y:S01]  /*6b380*/  FSET.BF.GE.AND R28, |R26|, UR4, PT ;  /* 0x000000041a1c7c0a */ /* 0x002fe2000b806200 */
[----:B------:R-:W1:Y:S01]  /*6b390*/  LDCU UR4, c[0x0][0x3b4] ;  /* 0x00007680ff0477ac */ /* 0x000e620008000800 */
[----:B------:R-:W-:-:S03]  /*6b3a0*/  FFMA R30, R47, -0.41421356797218322754, R54 ;  /* 0xbed413cd2f1e7823 */ /* 0x000fc60000000036 */
        /* <DEDUP_REMOVED lines=9> */
[----:B----4-:R-:W-:-:S05]  /*6b440*/  FMUL R15, R46, 1.6629391908645629883 ;  /* 0x3fd4db312e0f7820 */ /* 0x010fca0000400000 */
        /* <DEDUP_REMOVED lines=9> */
[----:B------:R-:W1:Y:S04]  /*6b4e0*/  LDCU UR4, c[0x0][0x3b4] ;  /* 0x00007680ff0477ac */ /* 0x000e680008000800 */
[----:B------:R-:W-:Y:S01]  /*6b4f0*/  FADD R11, R31, R11 ;  /* 0x0000000b1f0b7221 */ /* 0x000fe20000000000 */
[----:B------:R-:W-:-:S05]  /*6b500*/  FMUL R31, R35, 1.6629391908645629883 ;  /* 0x3fd4db31231f7820 */ /* 0x000fca0000400000 */
[----:B-1----:R-:W-:Y:S01]  /*6b510*/  FSET.BF.GE.AND R35, |R31|, UR4, PT ;  /* 0x000000041f237c0a */ /* 0x002fe2000b806200 */
[----:B------:R-:W1:Y:S01]  /*6b520*/  LDCU UR4, c[0x0][0x3b4] ;  /* 0x00007680ff0477ac */ /* 0x000e620008000800 */
[----:B------:R-:W-:-:S03]  /*6b530*/  FMUL R14, R37, 1.6629391908645629883 ;  /* 0x3fd4db31250e7820 */ /* 0x000fc60000400000 */
[----:B------:R-:W-:Y:S01]  /*6b540*/  FADD R11, R11, R35 ;  /* 0x000000230b0b7221 */ /* 0x000fe20000000000 */
[----:B------:R3:W-:Y:S01]  /*6b550*/  STL [R1+0x1c], R15 ;  /* 0x00001c0f01007387 */ /* 0x0007e20000100800 */
[----:B-1----:R-:W-:Y:S01]  /*6b560*/  FSET.BF.GE.AND R35, |R14|, UR4, PT ;  /* 0x000000040e237c0a */ /* 0x002fe2000b806200 */
[----:B------:R-:W-:Y:S01]  /*6b570*/  FMUL R45, R2, -1.6629391908645629883 ;  /* 0xbfd4db31022d7820 */ /* 0x000fe20000400000 */
[----:B------:R-:W1:Y:S03]  /*6b580*/  LDCU UR4, c[0x0][0x3b4] ;  /* 0x00007680ff0477ac */ /* 0x000e660008000800 */
[----:B------:R-:W-:Y:S01]  /*6b590*/  FADD R11, R11, R35 ;  /* 0x000000230b0b7221 */ /* 0x000fe20000000000 */
[----:B------:R-:W-:Y:S01]  /*6b5a0*/  FMUL R35, R38, 1.6629391908645629883 ;  /* 0x3fd4db3126237820 */ /* 0x000fe20000400000 */
[----:B------:R-:W-:Y:S02]  /*6b5b0*/  FMUL R38, R5, 1.4142135381698608398 ;  /* 0x3fb504f305267820 */ /* 0x000fe40000400000 */
[----:B------:R-:W4:Y:S04]  /*6b5c0*/  LDL.LU R5, [R1+0x114] ;  /* 0x0001140001057983 */ /* 0x000f280000300800 */
[----:B------:R-:W2:Y:S04]  /*6b5d0*/  LDL.LU R46, [R1+0x4c] ;  /* 0x00004c00012e7983 */ /* 0x000ea80000300800 */
[----:B------:R-:W2:Y:S04]  /*6b5e0*/  LDL.LU R60, [R1+0x50] ;  /* 0x00005000013c7983 */ /* 0x000ea80000300800 */
[----:B------:R-:W2:Y:S04]  /*6b5f0*/  LDL.LU R2, [R1+0x110] ;  /* 0x0001100001027983 */ /* 0x000ea80000300800 */
[----:B------:R-:W2:Y:S01]  /*6b600*/  LDL.LU R59, [R1+0x44] ;  /* 0x00004400013b7983 */ /* 0x000ea20000300800 */
[----:B-1----:R-:W-:Y:S01]  /*6b610*/  FSET.BF.GE.AND R36, |R35|, UR4, PT ;  /* 0x0000000423247c0a */ /* 0x002fe2000b806200 */
[----:B------:R-:W1:Y:S01]  /*6b620*/  LDCU UR4, c[0x0][0x3b4] ;  /* 0x00007680ff0477ac */ /* 0x000e620008000800 */
[----:B------:R-:W-:Y:S01]  /*6b630*/  FMUL R37, R39, 1.6629391908645629883 ;  /* 0x3fd4db3127257820 */ /* 0x000fe20000400000 */
[----:B------:R-:W-:Y:S01]  /*6b640*/  FMUL R4, R4, 1.4142135381698608398 ;  /* 0x3fb504f304047820 */ /* 0x000fe20000400000 */
[----:B------:R-:W-:Y:S01]  /*6b650*/  FMUL R40, R44, 1.4142135381698608398 ;  /* 0x3fb504f32c287820 */ /* 0x000fe20000400000 */
[----:B------:R-:W-:Y:S01]  /*6b660*/  FADD R11, R11, R36 ;  /* 0x000000240b0b7221 */ /* 0x000fe20000000000 */
[----:B------:R-:W-:Y:S01]  /*6b670*/  FMUL R36, R13, 1.6629391908645629883 ;  /* 0x3fd4db310d247820 */ /* 0x000fe20000400000 */
[----:B------:R-:W-:Y:S01]  /*6b680*/  FMUL R10, R10, 1.4142135381698608398 ;  /* 0x3fb504f30a0a7820 */ /* 0x000fe20000400000 */
[----:B------:R-:W-:Y:S01]  /*6b690*/  FMUL R41, R41, 1.4142135381698608398 ;  /* 0x3fb504f329297820 */ /* 0x000fe20000400000 */
[----:B------:R-:W-:Y:S01]  /*6b6a0*/  FMUL R42, R42, 1.4142135381698608398 ;  /* 0x3fb504f32a2a7820 */ /* 0x000fe20000400000 */
[----:B------:R-:W-:Y:S01]  /*6b6b0*/  FMUL R43, R43, 1.4142135381698608398 ;  /* 0x3fb504f32b2b7820 */ /* 0x000fe20000400000 */
[----:B---3--:R-:W3:Y:S01]  /*6b6c0*/  LDL.LU R15, [R1+0x60] ;  /* 0x00006000010f7983 */ /* 0x008ee20000300800 */
        /* <DEDUP_REMOVED lines=31> */
[----:B----4-:R-:W-:-:S05]  /*6b8c0*/  FMUL R5, R5, -1.6629391908645629883 ;  /* 0xbfd4db3105057820 */ /* 0x010fca0000400000 */
[----:B-1----:R-:W-:Y:S01]  /*6b8d0*/  FSET.BF.GE.AND R11, |R5|, UR4, PT ;  /* 0x00000004050b7c0a */ /* 0x002fe2000b806200 */
[----:B------:R-:W1:Y:S01]  /*6b8e0*/  LDCU UR4, c[0x0][0x3b4] ;  /* 0x00007680ff0477ac */ /* 0x000e620008000800 */
[----:B--2---:R-:W-:-:S03]  /*6b8f0*/  FMUL R44, R46, -1.6629391908645629883 ;  /* 0xbfd4db312e2c7820 */ /* 0x004fc60000400000 */
[----:B------:R-:W-:Y:S02]  /*6b900*/  FADD R13, R13, R11 ;  /* 0x0000000b0d0d7221 */ /* 0x000fe40000000000 */
[----:B-1----:R-:W-:Y:S01]  /*6b910*/  FSET.BF.GE.AND R11, |R44|, UR4, PT ;  /* 0x000000042c0b7c0a */ /* 0x002fe2000b806200 */
[----:B------:R-:W1:Y:S04]  /*6b920*/  LDCU UR4, c[0x0][0x3b4] ;  /* 0x00007680ff0477ac */ /* 0x000e680008000800 */
[----:B------:R-:W-:Y:S01]  /*6b930*/  FADD R13, R13, R11 ;  /* 0x0000000b0d0d7221 */ /* 0x000fe20000000000 */
[----:B-1----:R-:W-:Y:S01]  /*6b940*/  FSET.BF.GE.AND R11, |R45|, UR4, PT ;  /* 0x000000042d0b7c0a */ /* 0x002fe2000b806200 */
[----:B------:R-:W1:Y:S01]  /*6b950*/  LDCU UR4, c[0x0][0x3b4] ;  /* 0x00007680ff0477ac */ /* 0x000e620008000800 */
[----:B------:R-:W-:-:S03]  /*6b960*/  FMUL R46, R55, -1.6629391908645629883 ;  /* 0xbfd4db31372e7820 */ /* 0x000fc60000400000 */
[----:B------:R-:W-:Y:S01]  /*6b970*/  FADD R13, R13, R11 ;  /* 0x0000000b0d0d7221 */ /* 0x000fe20000000000 */
[----:B------:R-:W-:Y:S02]  /*6b980*/  FMUL R51, R59, 1.8477590084075927734 ;  /* 0x3fec835e3b337820 */ /* 0x000fe40000400000 */
[----:B------:R-:W2:Y:S01]  /*6b990*/  LDL.LU R59, [R1+0x54] ;  /* 0x00005400013b7983 */ /* 0x000ea20000300800 */
[----:B-1----:R-:W-:Y:S01]  /*6b9a0*/  FSET.BF.GE.AND R11, |R46|, UR4, PT ;  /* 0x000000042e0b7c0a */ /* 0x002fe2000b806200 */
[----:B------:R-:W1:Y:S04]  /*6b9b0*/  LDCU UR4, c[0x0][0x3b4] ;  /* 0x00007680ff0477ac */ /* 0x000e680008000800 */
[----:B------:R-:W-:Y:S01]  /*6b9c0*/  FADD R13, R13, R11 ;  /* 0x0000000b0d0d7221 */ /* 0x000fe20000000000 */
[----:B------:R-:W-:Y:S01]  /*6b9d0*/  FMUL R11, R52, -1.6629391908645629883 ;  /* 0xbfd4db31340b7820 */ /* 0x000fe20000400000 */
[----:B------:R-:W-:-:S02]  /*6b9e0*/  FMUL R52, R3, 1.8477590084075927734 ;  /* 0x3fec835e03347820 */ /* 0x000fc40000400000 */
[----:B------:R-:W4:Y:S01]  /*6b9f0*/  LDL.LU R3, [R1+0x10c] ;  /* 0x00010c0001037983 */ /* 0x000f220000300800 */
[----:B------:R-:W-:Y:S01]  /*6ba00*/  FFMA R54, R54, 0.41421356797218322754, R47 ;  /* 0x3ed413cd36367823 */ /* 0x000fe2000000002f */
        /* <DEDUP_REMOVED lines=10> */
[----:B------:R-:W-:Y:S01]  /*6bab0*/  FMUL R49, R49, -1.6629391908645629883 ;  /* 0xbfd4db3131317820 */ /* 0x000fe20000400000 */
[----:B------:R-:W-:-:S04]  /*6bac0*/  FMUL R2, R2, 1.8477590084075927734 ;  /* 0x3fec835e02027820 */ /* 0x000fc80000400000 */
[----:B-1----:R-:W-:Y:S01]  /*6bad0*/  FSET.BF.GE.AND R55, |R49|, UR4, PT ;  /* 0x0000000431377c0a */ /* 0x002fe2000b806200 */
[----:B------:R-:W1:Y:S01]  /*6bae0*/  LDCU UR4, c[0x0][0x3b4] ;  /* 0x00007680ff0477ac */ /* 0x000e620008000800 */
[----:B------:R-:W-:Y:S01]  /*6baf0*/  FADD R13, R13, R12 ;  /* 0x0000000c0d0d7221 */ /* 0x000fe20000000000 */
[----:B------:R-:W-:Y:S01]  /*6bb00*/  FMUL R50, R60, 1.8477590084075927734 ;  /* 0x3fec835e3c327820 */ /* 0x000fe20000400000 */
[----:B------:R-:W-:Y:S01]  /*6bb10*/  FMUL R53, R56, 1.8477590084075927734 ;  /* 0x3fec835e38357820 */ /* 0x000fe20000400000 */
[----:B------:R-:W-:Y:S01]  /*6bb20*/  FMUL R54, R54, 1.8477590084075927734 ;  /* 0x3fec835e36367820 */ /* 0x000fe20000400000 */
[----:B-1----:R-:W-:Y:S01]  /*6bb30*/  FSET.BF.GE.AND R12, |R2|, UR4, PT ;  /* 0x00000004020c7c0a */ /* 0x002fe2000b806200 */
[----:B------:R-:W1:Y:S01]  /*6bb40*/  LDCU UR4, c[0x0][0x3b4] ;  /* 0x00007680ff0477ac */ /* 0x000e620008000800 */
[----:B------:R-:W-:Y:S01]  /*6bb50*/  FADD R55, R13, R55 ;  /* 0x000000370d377221 */ /* 0x000fe20000000000 */
[----:B------:R-:W2:Y:S03]  /*6bb60*/  LDL.LU R60, [R1+0x48] ;  /* 0x00004800013c7983 */ /* 0x000ea60000300800 */
[----:B------:R-:W-:Y:S01]  /*6bb70*/  FADD R55, R55, R12 ;  /* 0x0000000c37377221 */ /* 0x000fe20000000000 */
        /* <DEDUP_REMOVED lines=24> */
[----:B----4-:R-:W-:-:S05]  /*6bd00*/  FMUL R3, R3, 1.9615705013275146484 ;  /* 0x3ffb14be03037820 */ /* 0x010fca0000400000 */
[----:B-1----:R-:W-:Y:S01]  /*6bd10*/  FSET.BF.GE.AND R13, |R3|, UR4, PT ;  /* 0x00000004030d7c0a */ /* 0x002fe2000b806200 */
[----:B------:R-:W1:Y:S04]  /*6bd20*/  LDCU UR4, c[0x0][0x3b4] ;  /* 0x00007680ff0477ac */ /* 0x000e680008000800 */
[----:B------:R-:W-:Y:S01]  /*6bd30*/  FADD R57, R56, R13 ;  /* 0x0000000d38397221 */ /* 0x000fe20000000000 */
[----:B---3--:R-:W-:Y:S02]  /*6bd40*/  FMUL R56, R15, 1.9615705013275146484 ;  /* 0x3ffb14be0f387820 */ /* 0x008fe40000400000 */
        /* <DEDUP_REMOVED lines=273> */
.L_x_13765:
        /* <DEDUP_REMOVED lines=8> */
.L_x_13766:
        /* <DEDUP_REMOVED lines=8> */
.L_x_13767:
        /* <DEDUP_REMOVED lines=32> */
.L_x_11724:
[----:B------:R-:W-:Y:S01]  /*6d160*/  BSSY B1, `(.L_x_13769) ;  /* 0x0000006000017945 */ /* 0x000fe20003800000 */
[----:B------:R-:W-:Y:S02]  /*6d170*/  LEA R47, R47, R27, 0x2 ;  /* 0x0000001b2f2f7211 */ /* 0x000fe400078e10ff */
[----:B------:R-:W-:-:S07]  /*6d180*/  MOV R32, 0xffffffff ;  /* 0xffffffff00207802 */ /* 0x000fce0000000f00 */
[----:B-----5:R-:W-:Y:S05]  /*6d190*/  WARPSYNC.COLLECTIVE R32, `(.L_x_13770) ;  /* 0x0000000020087348 */ /* 0x020fea0003c00000 */
[----:B------:R-:W-:Y:S01]  /*6d1a0*/  NOP ;  /* 0x0000000000007918 */ /* 0x000fe20000000000 */
[----:B-----5:R-:W-:Y:S05]  /*6d1b0*/  ENDCOLLECTIVE ;  /* 0x000000000000791b */ /* 0x020fea0003800000 */
.L_x_13770:
[----:B------:R-:W-:Y:S05]  /*6d1c0*/  BSYNC B1 ;  /* 0x0000000000017941 */ /* 0x000fea0003800000 */
.L_x_13769:
        /* <DEDUP_REMOVED lines=27> */
.L_x_13771:
        /* <DEDUP_REMOVED lines=12> */
.L_x_13772:
        /* <DEDUP_REMOVED lines=21> */
.L_x_13773:
        /* <DEDUP_REMOVED lines=11> */
.L_x_13774:
        /* <DEDUP_REMOVED lines=12> */
.L_x_13775:
        /* <DEDUP_REMOVED lines=11> */
.L_x_13776:
        /* <DEDUP_REMOVED lines=11> */
.L_x_13777:
        /* <DEDUP_REMOVED lines=11> */
.L_x_13778:
        /* <DEDUP_REMOVED lines=16> */
.L_x_13779:
        /* <DEDUP_REMOVED lines=13> */
.L_x_13780:
        /* <DEDUP_REMOVED lines=13> */
.L_x_13781:
        /* <DEDUP_REMOVED lines=14> */
.L_x_13782:
        /* <DEDUP_REMOVED lines=15> */
.L_x_13783:
        /* <DEDUP_REMOVED lines=13> */
.L_x_13784:
        /* <DEDUP_REMOVED lines=33> */
.L_x_13785:
        /* <DEDUP_REMOVED lines=17> */
.L_x_13786:
        /* <DEDUP_REMOVED lines=45> */
.L_x_13787:
        /* <DEDUP_REMOVED lines=22> */
.L_x_13788:
        /* <DEDUP_REMOVED lines=39> */
.L_x_13789:
        /* <DEDUP_REMOVED lines=11> */
.L_x_13790:
        /* <DEDUP_REMOVED lines=39> */
.L_x_13791:
        /* <DEDUP_REMOVED lines=11> */
.L_x_13792:
        /* <DEDUP_REMOVED lines=39> */
.L_x_13793:
        /* <DEDUP_REMOVED lines=11> */
.L_x_13794:
        /* <DEDUP_REMOVED lines=40> */
.L_x_13795:
        /* <DEDUP_REMOVED lines=11> */
.L_x_13796:
        /* <DEDUP_REMOVED lines=40> */
.L_x_13797:
        /* <DEDUP_REMOVED lines=15> */
.L_x_13798:
        /* <DEDUP_REMOVED lines=43> */
.L_x_13799:
        /* <DEDUP_REMOVED lines=11> */
.L_x_13800:
        /* <DEDUP_REMOVED lines=25> */
.L_x_13801:
        /* <DEDUP_REMOVED lines=266> */
.L_x_13802:
[----:B------:R-:W-:Y:S02]  /*70b30*/  MOV R20, R14 ;  /* 0x0000000e00147202 */ /* 0x000fe40000000f00 */
[----:B------:R-:W-:-:S07]  /*70b40*/  MOV R8, R22 ;  /* 0x0000001600087202 */ /* 0x000fce0000000f00 */
[----:B------:R-:W-:Y:S05]  /*70b50*/  WARPSYNC.COLLECTIVE R32, `(.L_x_13803) ;  /* 0x0000000020087348 */ /* 0x000fea0003c00000 */
[----:B------:R0:W1:Y:S02]  /*70b60*/  SHFL.IDX P3, R22, R20, R23, R21 ;  /* 0x0000001714167389 */ /* 0x0000640000060015 */
[----:B01----:R-:W-:Y:S05]  /*70b70*/  ENDCOLLECTIVE ;  /* 0x000000000000791b */ /* 0x003fea0003800000 */
.L_x_13803:
[----:B------:R0:W5:Y:S01]  /*70b80*/  LDL R20, [R1+0x74] ;  /* 0x0000740001147983 */ /* 0x0001620000100800 */
[C-C-:B------:R-:W-:Y:S01]  /*70b90*/  FFMA R26, R12.reuse, -1.6629391908645629883, R25.reuse ;  /* 0xbfd4db310c1a7823 */ /* 0x140fe20000000019 */
[----:B------:R-:W-:Y:S01]  /*70ba0*/  FFMA R25, R12, 1.6629391908645629883, R25 ;  /* 0x3fd4db310c197823 */ /* 0x000fe20000000019 */
[----:B------:R-:W-:-:S07]  /*70bb0*/  MOV R12, R22 ;  /* 0x00000016000c7202 */ /* 0x000fce0000000f00 */
[----:B0----5:R-:W-:Y:S05]  /*70bc0*/  WARPSYNC.COLLECTIVE R32, `(.L_x_13804) ;  /* 0x0000000020087348 */ /* 0x021fea0003c00000 */
[----:B-----5:R1:W2:Y:S02]  /*70bd0*/  SHFL.IDX P3, R22, R20, R23, R21 ;  /* 0x0000001714167389 */ /* 0x0202a40000060015 */
[----:B012---:R-:W-:Y:S05]  /*70be0*/  ENDCOLLECTIVE ;  /* 0x000000000000791b */ /* 0x007fea0003800000 */
.L_x_13804:
[----:B------:R-:W-:Y:S01]  /*70bf0*/  MOV R32, R22 ;  /* 0x0000001600207202 */ /* 0x000fe20000000f00 */
[----:B------:R-:W-:Y:S06]  /*70c00*/  BRA `(.L_x_13805) ;  /* 0xfffffb9800107947 */ /* 0x000fec000383ffff */
.L_x_11821:
        /* <DEDUP_REMOVED lines=8> */
.L_x_13807:
[----:B------:R-:W-:Y:S05]  /*70c90*/  BSYNC B1 ;  /* 0x0000000000017941 */ /* 0x000fea0003800000 */
.L_x_13806:
        /* <DEDUP_REMOVED lines=8> */
.L_x_13808:
[----:B------:R0:W5:Y:S01]  /*70d20*/  LDL R20, [R1+0x74] ;  /* 0x0000740001147983 */ /* 0x0001620000100800 */
[----:B------:R-:W-:-:S07]  /*70d30*/  MOV R27, R22 ;  /* 0x00000016001b7202 */ /* 0x000fce0000000f00 */
[----:B0----5:R-:W-:Y:S05]  /*70d40*/  WARPSYNC.COLLECTIVE R32, `(.L_x_13809) ;  /* 0x0000000020087348 */ /* 0x021fea0003c00000 */
[----:B-----5:R1:W2:Y:S02]  /*70d50*/  SHFL.IDX P3, R22, R20, R23, R21 ;  /* 0x0000001714167389 */ /* 0x0202a40000060015 */
[----:B012---:R-:W-:Y:S05]  /*70d60*/  ENDCOLLECTIVE ;  /* 0x000000000000791b */ /* 0x007fea0003800000 */
.L_x_13809:
[----:B------:R-:W-:Y:S01]  /*70d70*/  MOV R20, R22 ;  /* 0x0000001600147202 */ /* 0x000fe20000000f00 */
[----:B------:R-:W-:Y:S06]  /*70d80*/  BRA `(.L_x_13810) ;  /* 0xfffffbb000747947 */ /* 0x000fec000383ffff */
.L_x_11918:
        /* <DEDUP_REMOVED lines=8> */
.L_x_13812:
[----:B------:R-:W-:Y:S05]  /*70e10*/  BSYNC B1 ;  /* 0x0000000000017941 */ /* 0x000fea0003800000 */
.L_x_13811:
        /* <DEDUP_REMOVED lines=8> */
.L_x_13813:
[----:B------:R0:W5:Y:S01]  /*70ea0*/  LDL R20, [R1+0x74] ;  /* 0x0000740001147983 */ /* 0x0001620000100800 */
[----:B------:R-:W-:-:S07]  /*70eb0*/  MOV R11, R22 ;  /* 0x00000016000b7202 */ /* 0x000fce0000000f00 */
[----:B0----5:R-:W-:Y:S05]  /*70ec0*/  WARPSYNC.COLLECTIVE R32, `(.L_x_13814) ;  /* 0x0000000020087348 */ /* 0x021fea0003c00000 */
[----:B-----5:R1:W2:Y:S02]  /*70ed0*/  SHFL.IDX P3, R22, R20, R23, R21 ;  /* 0x0000001714167389 */ /* 0x0202a40000060015 */
[----:B012---:R-:W-:Y:S05]  /*70ee0*/  ENDCOLLECTIVE ;  /* 0x000000000000791b */ /* 0x007fea0003800000 */
.L_x_13814:
[----:B------:R-:W-:Y:S01]  /*70ef0*/  MOV R17, R22 ;  /* 0x0000001600117202 */ /* 0x000fe20000000f00 */
[----:B------:R-:W-:Y:S06]  /*70f00*/  BRA `(.L_x_13815) ;  /* 0xfffffbc800a87947 */ /* 0x000fec000383ffff */
.L_x_12015:
        /* <DEDUP_REMOVED lines=8> */
.L_x_13817:
[----:B------:R-:W-:Y:S05]  /*70f90*/  BSYNC B1 ;  /* 0x0000000000017941 */ /* 0x000fea0003800000 */
.L_x_13816:
        /* <DEDUP_REMOVED lines=8> */
.L_x_13818:
[----:B------:R0:W5:Y:S01]  /*71020*/  LDL R20, [R1+0x74] ;  /* 0x0000740001147983 */ /* 0x0001620000100800 */
[----:B------:R-:W-:-:S07]  /*71030*/  MOV R11, R22 ;  /* 0x00000016000b7202 */ /* 0x000fce0000000f00 */
[----:B0----5:R-:W-:Y:S05]  /*71040*/  WARPSYNC.COLLECTIVE R32, `(.L_x_13819) ;  /* 0x0000000020087348 */ /* 0x021fea0003c00000 */
[----:B-----5:R1:W2:Y:S02]  /*71050*/  SHFL.IDX P3, R22, R20, R23, R21 ;  /* 0x0000001714167389 */ /* 0x0202a40000060015 */
[----:B012---:R-:W-:Y:S05]  /*71060*/  ENDCOLLECTIVE ;  /* 0x000000000000791b */ /* 0x007fea0003800000 */
.L_x_13819:
[----:B------:R-:W-:Y:S01]  /*71070*/  MOV R17, R22 ;  /* 0x0000001600117202 */ /* 0x000fe20000000f00 */
[----:B------:R-:W-:Y:S06]  /*71080*/  BRA `(.L_x_13820) ;  /* 0xfffffbe000e07947 */ /* 0x000fec000383ffff */
.L_x_12112:
        /* <DEDUP_REMOVED lines=8> */
.L_x_13822:
[----:B------:R-:W-:Y:S05]  /*71110*/  BSYNC B1 ;  /* 0x0000000000017941 */ /* 0x000fea0003800000 */
.L_x_13821:
        /* <DEDUP_REMOVED lines=8> */
.L_x_13823:
[----:B------:R0:W5:Y:S01]  /*711a0*/  LDL R20, [R1+0x74] ;  /* 0x0000740001147983 */ /* 0x0001620000100800 */
[----:B------:R-:W-:-:S07]  /*711b0*/  MOV R9, R22 ;  /* 0x0000001600097202 */ /* 0x000fce0000000f00 */
[----:B0----5:R-:W-:Y:S05]  /*711c0*/  WARPSYNC.COLLECTIVE R32, `(.L_x_13824) ;  /* 0x0000000020087348 */ /* 0x021fea0003c00000 */
[----:B-----5:R1:W2:Y:S02]  /*711d0*/  SHFL.IDX P3, R22, R20, R23, R21 ;  /* 0x0000001714167389 */ /* 0x0202a40000060015 */
[----:B012---:R-:W-:Y:S05]  /*711e0*/  ENDCOLLECTIVE ;  /* 0x000000000000791b */ /* 0x007fea0003800000 */
.L_x_13824:
[----:B------:R-:W-:Y:S05]  /*711f0*/  BRA `(.L_x_13825) ;  /* 0xfffffbfc00207947 */ /* 0x000fea000383ffff */
.L_x_12209:
        /* <DEDUP_REMOVED lines=8> */
.L_x_13827:
[----:B------:R-:W-:Y:S05]  /*71280*/  BSYNC B1 ;  /* 0x0000000000017941 */ /* 0x000fea0003800000 */
.L_x_13826:
        /* <DEDUP_REMOVED lines=8> */
.L_x_13828:
[----:B------:R0:W5:Y:S01]  /*71310*/  LDL R20, [R1+0x74] ;  /* 0x0000740001147983 */ /* 0x0001620000100800 */
[----:B------:R-:W-:-:S07]  /*71320*/  MOV R9, R22 ;  /* 0x0000001600097202 */ /* 0x000fce0000000f00 */
[----:B0----5:R-:W-:Y:S05]  /*71330*/  WARPSYNC.COLLECTIVE R32, `(.L_x_13829) ;  /* 0x0000000020087348 */ /* 0x021fea0003c00000 */
[----:B-----5:R1:W2:Y:S02]  /*71340*/  SHFL.IDX P3, R22, R20, R23, R21 ;  /* 0x0000001714167389 */ /* 0x0202a40000060015 */
[----:B012---:R-:W-:Y:S05]  /*71350*/  ENDCOLLECTIVE ;  /* 0x000000000000791b */ /* 0x007fea0003800000 */
.L_x_13829:
[----:B------:R-:W-:Y:S05]  /*71360*/  BRA `(.L_x_13830) ;  /* 0xfffffc1400687947 */ /* 0x000fea000383ffff */
.L_x_12306:
        /* <DEDUP_REMOVED lines=8> */
.L_x_13832:
[----:B------:R-:W-:Y:S05]  /*713f0*/  BSYNC B1 ;  /* 0x0000000000017941 */ /* 0x000fea0003800000 */
.L_x_13831:
        /* <DEDUP_REMOVED lines=8> */
.L_x_13833:
[----:B------:R0:W5:Y:S01]  /*71480*/  LDL R20, [R1+0x74] ;  /* 0x0000740001147983 */ /* 0x0001620000100800 */
[----:B------:R-:W-:-:S07]  /*71490*/  MOV R9, R22 ;  /* 0x0000001600097202 */ /* 0x000fce0000000f00 */
[----:B0----5:R-:W-:Y:S05]  /*714a0*/  WARPSYNC.COLLECTIVE R32, `(.L_x_13834) ;  /* 0x0000000020087348 */ /* 0x021fea0003c00000 */
[----:B-----5:R1:W2:Y:S02]  /*714b0*/  SHFL.IDX P3, R22, R20, R23, R21 ;  /* 0x0000001714167389 */ /* 0x0202a40000060015 */
[----:B012---:R-:W-:Y:S05]  /*714c0*/  ENDCOLLECTIVE ;  /* 0x000000000000791b */ /* 0x007fea0003800000 */
.L_x_13834:
[----:B------:R-:W-:Y:S05]  /*714d0*/  BRA `(.L_x_13835) ;  /* 0xfffffc2c00b47947 */ /* 0x000fea000383ffff */
.L_x_12403:
        /* <DEDUP_REMOVED lines=8> */
.L_x_13837:
[----:B------:R-:W-:Y:S05]  /*71560*/  BSYNC B1 ;  /* 0x0000000000017941 */ /* 0x000fea0003800000 */
.L_x_13836:
        /* <DEDUP_REMOVED lines=8> */
.L_x_13838:
[----:B------:R0:W5:Y:S01]  /*715f0*/  LDL R20, [R1+0x74] ;  /* 0x0000740001147983 */ /* 0x0001620000100800 */
[----:B------:R-:W-:-:S07]  /*71600*/  MOV R9, R22 ;  /* 0x0000001600097202 */ /* 0x000fce0000000f00 */
[----:B0----5:R-:W-:Y:S05]  /*71610*/  WARPSYNC.COLLECTIVE R32, `(.L_x_13839) ;  /* 0x0000000020087348 */ /* 0x021fea0003c00000 */
[----:B-----5:R1:W2:Y:S02]  /*71620*/  SHFL.IDX P3, R22, R20, R23, R21 ;  /* 0x0000001714167389 */ /* 0x0202a40000060015 */
[----:B012---:R-:W-:Y:S05]  /*71630*/  ENDCOLLECTIVE ;  /* 0x000000000000791b */ /* 0x007fea0003800000 */
.L_x_13839:
[----:B------:R-:W-:Y:S05]  /*71640*/  BRA `(.L_x_13840) ;  /* 0xfffffc4400fc7947 */ /* 0x000fea000383ffff */
.L_x_12498:
        /* <DEDUP_REMOVED lines=10> */
.L_x_13842:
[----:B------:R-:W-:Y:S05]  /*716f0*/  BSYNC B0 ;  /* 0x0000000000007941 */ /* 0x000fea0003800000 */
.L_x_13841:
[----:B------:R0:W5:Y:S01]  /*71700*/  LDL R50, [R1+0x74] ;  /* 0x0000740001327983 */ /* 0x0001620000100800 */
[----:B------:R-:W-:Y:S01]  /*71710*/  HFMA2 R23, -RZ, RZ, 0, 0 ;  /* 0x00000000ff177431 */ /* 0x000fe200000001ff */
[----:B------:R-:W-:Y:S01]  /*71720*/  MOV R20, R14 ;  /* 0x0000000e00147202 */ /* 0x000fe20000000f00 */
[----:B------:R-:W1:Y:S01]  /*71730*/  LDC.64 R2, c[0x0][0x388] ;  /* 0x0000e200ff027b82 */ /* 0x000e620000000a00 */
[----:B------:R-:W-:Y:S01]  /*71740*/  MOV R21, 0x181f ;  /* 0x0000181f00157802 */ /* 0x000fe20000000f00 */
[----:B------:R0:W-:Y:S01]  /*71750*/  STL [R1+0x118], R7 ;  /* 0x0001180701007387 */ /* 0x0001e20000100800 */
[----:B------:R-:W-:Y:S02]  /*71760*/  MOV R32, 0xffffffff ;  /* 0xffffffff00207802 */ /* 0x000fe40000000f00 */
[----:B------:R-:W-:-:S07]  /*71770*/  MOV R5, R22 ;  /* 0x0000001600057202 */ /* 0x000fce0000000f00 */
[----:B01---5:R-:W-:Y:S05]  /*71780*/  WARPSYNC.COLLECTIVE R32, `(.L_x_13843) ;  /* 0x0000000020087348 */ /* 0x023fea0003c00000 */
[----:B------:R2:W3:Y:S02]  /*71790*/  SHFL.IDX P3, R22, R20, R23, R21 ;  /* 0x0000001714167389 */ /* 0x0004e40000060015 */
[----:B0123-5:R-:W-:Y:S05]  /*717a0*/  ENDCOLLECTIVE ;  /* 0x000000000000791b */ /* 0x02ffea0003800000 */
.L_x_13843:
[----:B------:R-:W-:Y:S02]  /*717b0*/  IADD3 R5, PT, PT, R0, R5, RZ ;  /* 0x0000000500057210 */ /* 0x000fe40007ffe0ff */
[----:B------:R-:W-:-:S05]  /*717c0*/  MOV R4, R22 ;  /* 0x0000001600047202 */ /* 0x000fca0000000f00 */
[-C--:B------:R-:W-:Y:S01]  /*717d0*/  IMAD R5, R4, R51.reuse, R5 ;  /* 0x0000003304057224 */ /* 0x080fe200078e0205 */
[C---:B------:R-:W-:Y:S01]  /*717e0*/  LEA R56, R51.reuse, -R51, 0x3 ;  /* 0x8000003333387211 */ /* 0x040fe200078e18ff */
[----:B------:R-:W-:Y:S01]  /*717f0*/  IMAD R4, R51, 0x6, RZ ;  /* 0x0000000633047824 */ /* 0x000fe200078e02ff */
[----:B------:R-:W-:-:S07]  /*71800*/  MOV R20, R50 ;  /* 0x0000003200147202 */ /* 0x000fce0000000f00 */
[----:B------:R-:W-:Y:S05]  /*71810*/  WARPSYNC.COLLECTIVE R32, `(.L_x_13844) ;  /* 0x0000000020087348 */ /* 0x000fea0003c00000 */
[----:B------:R0:W1:Y:S02]  /*71820*/  SHFL.IDX P3, R22, R20, R23, R21 ;  /* 0x0000001714167389 */ /* 0x0000640000060015 */
[----:B01----:R-:W-:Y:S05]  /*71830*/  ENDCOLLECTIVE ;  /* 0x000000000000791b */ /* 0x003fea0003800000 */
.L_x_13844:
[----:B------:R-:W0:Y:S01]  /*71840*/  LDCU UR4, c[0x0][0x394] ;  /* 0x00007280ff0477ac */ /* 0x000e220008000800 */
[----:B------:R-:W1:Y:S01]  /*71850*/  LDCU UR5, c[0x0][0x3a8] ;  /* 0x00007500ff0577ac */ /* 0x000e620008000800 */
[----:B0-----:R-:W-:-:S04]  /*71860*/  IMAD R49, R51, UR4, RZ ;  /* 0x0000000433317c24 */ /* 0x001fc8000f8e02ff */
[C---:B-1----:R-:W-:Y:S01]  /*71870*/  IMAD R6, R49.reuse, UR5, RZ ;  /* 0x0000000531067c24 */ /* 0x042fe2000f8e02ff */
[----:B------:R-:W-:Y:S01]  /*71880*/  STL [R1+0xc8], R49 ;  /* 0x0000c83101007387 */ /* 0x000fe20000100800 */
[----:B------:R-:W-:-:S03]  /*71890*/  IMAD R5, R49, R22, R5 ;  /* 0x0000001631057224 */ /* 0x000fc600078e0205 */
[----:B------:R-:W-:Y:S02]  /*718a0*/  LEA R8, R6, R49, 0x1 ;  /* 0x0000003106087211 */ /* 0x000fe400078e08ff */
[----:B------:R-:W-:Y:S02]  /*718b0*/  MOV R20, R42 ;  /* 0x0000002a00147202 */ /* 0x000fe40000000f00 */
[----:B------:R-:W-:Y:S01]  /*718c0*/  SHF.L.U32 R6, R51, 0x1, RZ ;  /* 0x0000000133067819 */ /* 0x000fe200000006ff */
[C---:B------:R-:W-:Y:S01]  /*718d0*/  IMAD.WIDE R2, R8.reuse, 0x4, R2 ;  /* 0x0000000408027825 */ /* 0x040fe200078e0202 */
[----:B------:R0:W-:Y:S03]  /*718e0*/  STL [R1+0xd4], R8 ;  /* 0x0000d40801007387 */ /* 0x0001e60000100800 */
[----:B------:R-:W-:-:S04]  /*718f0*/  IMAD.WIDE R30, R8, 0x4, R2 ;  /* 0x00000004081e7825 */ /* 0x000fc800078e0202 */
[----:B0-----:R-:W-:Y:S01]  /*71900*/  IMAD.WIDE R8, R5, 0x4, R30 ;  /* 0x0000000405087825 */ /* 0x001fe200078e021e */
[CC--:B------:R-:W-:Y:S02]  /*71910*/  LEA R5, R51.reuse, R51.reuse, 0x2 ;  /* 0x0000003333057211 */ /* 0x0c0fe400078e10ff */
[C---:B------:R-:W-:Y:S02]  /*71920*/  SHF.L.U32 R2, R51.reuse, 0x2, RZ ;  /* 0x0000000233027819 */ /* 0x040fe400000006ff */
[----:B------:R-:W-:Y:S01]  /*71930*/  LEA R3, R51, R51, 0x1 ;  /* 0x0000003333037211 */ /* 0x000fe200078e08ff */
[--C-:B------:R-:W-:Y:S01]  /*71940*/  IMAD.WIDE R22, R5, 0x4, R8.reuse ;  /* 0x0000000405167825 */ /* 0x100fe200078e0208 */
[----:B------:R-:W5:Y:S03]  /*71950*/  LDG.E.CONSTANT R26, desc[UR8][R8.64] ;  /* 0x00000008081a7981 */ /* 0x000f66000c1e9900 */
[--C-:B------:R-:W-:Y:S01]  /*71960*/  IMAD.WIDE R12, R6, 0x4, R8.reuse ;  /* 0x00000004060c7825 */ /* 0x100fe200078e0208 */
[----:B------:R0:W5:Y:S03]  /*71970*/  LDG.E.CONSTANT R33, desc[UR8][R22.64] ;  /* 0x0000000816217981 */ /* 0x000166000c1e9900 */
[--C-:B------:R-:W-:Y:S01]  /*71980*/  IMAD.WIDE R10, R51, 0x4, R8.reuse ;  /* 0x00000004330a7825 */ /* 0x100fe200078e0208 */
        /* <DEDUP_REMOVED lines=8> */
.L_x_13845:
[----:B------:R-:W-:Y:S02]  /*71a10*/  MOV R20, R14 ;  /* 0x0000000e00147202 */ /* 0x000fe40000000f00 */
[----:B------:R-:W-:-:S07]  /*71a20*/  MOV R13, R22 ;  /* 0x00000016000d7202 */ /* 0x000fce0000000f00 */
[----:B------:R-:W-:Y:S05]  /*71a30*/  WARPSYNC.COLLECTIVE R32, `(.L_x_13846) ;  /* 0x0000000020087348 */ /* 0x000fea0003c00000 */
[----:B------:R0:W1:Y:S02]  /*71a40*/  SHFL.IDX P3, R22, R20, R23, R21 ;  /* 0x0000001714167389 */ /* 0x0000640000060015 */
[----:B01----:R-:W-:Y:S05]  /*71a50*/  ENDCOLLECTIVE ;  /* 0x000000000000791b */ /* 0x003fea0003800000 */
.L_x_13846:
[----:B------:R-:W-:Y:S02]  /*71a60*/  MOV R20, R50 ;  /* 0x0000003200147202 */ /* 0x000fe40000000f00 */
[----:B------:R-:W-:-:S07]  /*71a70*/  MOV R12, R22 ;  /* 0x00000016000c7202 */ /* 0x000fce0000000f00 */
[----:B------:R-:W-:Y:S05]  /*71a80*/  WARPSYNC.COLLECTIVE R32, `(.L_x_13847) ;  /* 0x0000000020087348 */ /* 0x000fea0003c00000 */
[----:B------:R0:W1:Y:S02]  /*71a90*/  SHFL.IDX P3, R22, R20, R23, R21 ;  /* 0x0000001714167389 */ /* 0x0000640000060015 */
[----:B01----:R-:W-:Y:S05]  /*71aa0*/  ENDCOLLECTIVE ;  /* 0x000000000000791b */ /* 0x003fea0003800000 */
.L_x_13847:
[----:B------:R-:W-:Y:S01]  /*71ab0*/  HFMA2 R23, -RZ, RZ, 0, 1.1920928955078125e-07 ;  /* 0x00000002ff177431 */ /* 0x000fe200000001ff */
[----:B------:R-:W-:Y:S02]  /*71ac0*/  MOV R20, R42 ;  /* 0x0000002a00147202 */ /* 0x000fe40000000f00 */
[----:B------:R-:W-:-:S07]  /*71ad0*/  MOV R15, R22 ;  /* 0x00000016000f7202 */ /* 0x000fce0000000f00 */
[----:B------:R-:W-:Y:S05]  /*71ae0*/  WARPSYNC.COLLECTIVE R32, `(.L_x_13848) ;  /* 0x0000000020087348 */ /* 0x000fea0003c00000 */
[----:B------:R0:W1:Y:S02]  /*71af0*/  SHFL.IDX P3, R22, R20, R23, R21 ;  /* 0x0000001714167389 */ /* 0x0000640000060015 */
[----:B01----:R-:W-:Y:S05]  /*71b00*/  ENDCOLLECTIVE ;  /* 0x000000000000791b */ /* 0x003fea0003800000 */
.L_x_13848:
        /* <DEDUP_REMOVED lines=10> */
.L_x_13849:
        /* <DEDUP_REMOVED lines=12> */
.L_x_13850:
        /* <DEDUP_REMOVED lines=28> */
.L_x_13851:
[----:B------:R-:W-:Y:S02]  /*71e30*/  MOV R20, R14 ;  /* 0x0000000e00147202 */ /* 0x000fe40000000f00 */
[----:B------:R-:W-:-:S07]  /*71e40*/  MOV R36, R22 ;  /* 0x0000001600247202 */ /* 0x000fce0000000f00 */
[----:B------:R-:W-:Y:S05]  /*71e50*/  WARPSYNC.COLLECTIVE R32, `(.L_x_13852) ;  /* 0x0000000020087348 */ /* 0x000fea0003c00000 */
[----:B------:R0:W1:Y:S02]  /*71e60*/  SHFL.IDX P3, R22, R20, R23, R21 ;  /* 0x0000001714167389 */ /* 0x0000640000060015 */
[----:B01----:R-:W-:Y:S05]  /*71e70*/  ENDCOLLECTIVE ;  /* 0x000000000000791b */ /* 0x003fea0003800000 */
.L_x_13852:
[----:B------:R-:W-:Y:S02]  /*71e80*/  MOV R20, R50 ;  /* 0x0000003200147202 */ /* 0x000fe40000000f00 */
[----:B------:R-:W-:-:S07]  /*71e90*/  MOV R37, R22 ;  /* 0x0000001600257202 */ /* 0x000fce0000000f00 */
[----:B------:R-:W-:Y:S05]  /*71ea0*/  WARPSYNC.COLLECTIVE R32, `(.L_x_13853) ;  /* 0x0000000020087348 */ /* 0x000fea0003c00000 */
[----:B------:R0:W1:Y:S02]  /*71eb0*/  SHFL.IDX P3, R22, R20, R23, R21 ;  /* 0x0000001714167389 */ /* 0x0000640000060015 */
[----:B01----:R-:W-:Y:S05]  /*71ec0*/  ENDCOLLECTIVE ;  /* 0x000000000000791b */ /* 0x003fea0003800000 */
.L_x_13853:
[----:B------:R-:W-:Y:S01]  /*71ed0*/  HFMA2 R23, -RZ, RZ, 0, 2.384185791015625e-07 ;  /* 0x00000004ff177431 */ /* 0x000fe200000001ff */
[----:B------:R-:W-:Y:S02]  /*71ee0*/  MOV R20, R42 ;  /* 0x0000002a00147202 */ /* 0x000fe40000000f00 */
[----:B------:R-:W-:-:S07]  /*71ef0*/  MOV R40, R22 ;  /* 0x0000001600287202 */ /* 0x000fce0000000f00 */
[----:B------:R-:W-:Y:S05]  /*71f00*/  WARPSYNC.COLLECTIVE R32, `(.L_x_13854) ;  /* 0x0000000020087348 */ /* 0x000fea0003c00000 */
[----:B------:R0:W1:Y:S02]  /*71f10*/  SHFL.IDX P3, R22, R20, R23, R21 ;  /* 0x0000001714167389 */ /* 0x0000640000060015 */
[----:B01----:R-:W-:Y:S05]  /*71f20*/  ENDCOLLECTIVE ;  /* 0x000000000000791b */ /* 0x003fea0003800000 */
.L_x_13854:
[----:B------:R-:W-:Y:S02]  /*71f30*/  MOV R20, R14 ;  /* 0x0000000e00147202 */ /* 0x000fe40000000f00 */
[----:B------:R-:W-:-:S07]  /*71f40*/  MOV R38, R22 ;  /* 0x0000001600267202 */ /* 0x000fce0000000f00 */
[----:B------:R-:W-:Y:S05]  /*71f50*/  WARPSYNC.COLLECTIVE R32, `(.L_x_13855) ;  /* 0x0000000020087348 */ /* 0x000fea0003c00000 */
[----:B------:R0:W1:Y:S02]  /*71f60*/  SHFL.IDX P3, R22, R20, R23, R21 ;  /* 0x0000001714167389 */ /* 0x0000640000060015 */
[----:B01----:R-:W-:Y:S05]  /*71f70*/  ENDCOLLECTIVE ;  /* 0x000000000000791b */ /* 0x003fea0003800000 */
.L_x_13855:
[----:B------:R-:W-:Y:S02]  /*71f80*/  MOV R20, R50 ;  /* 0x0000003200147202 */ /* 0x000fe40000000f00 */
[----:B------:R-:W-:-:S07]  /*71f90*/  MOV R41, R22 ;  /* 0x0000001600297202 */ /* 0x000fce0000000f00 */
[----:B------:R-:W-:Y:S05]  /*71fa0*/  WARPSYNC.COLLECTIVE R32, `(.L_x_13856) ;  /* 0x0000000020087348 */ /* 0x000fea0003c00000 */
[----:B------:R0:W1:Y:S02]  /*71fb0*/  SHFL.IDX P3, R22, R20, R23, R21 ;  /* 0x0000001714167389 */ /* 0x0000640000060015 */
[----:B01----:R-:W-:Y:S05]  /*71fc0*/  ENDCOLLECTIVE ;  /* 0x000000000000791b */ /* 0x003fea0003800000 */
.L_x_13856:
[----:B------:R-:W-:Y:S01]  /*71fd0*/  HFMA2 R23, -RZ, RZ, 0, 2.98023223876953125e-07 ;  /* 0x00000005ff177431 */ /* 0x000fe200000001ff */
[----:B------:R-:W-:Y:S02]  /*71fe0*/  MOV R20, R42 ;  /* 0x0000002a00147202 */ /* 0x000fe40000000f00 */
[----:B------:R-:W-:-:S07]  /*71ff0*/  MOV R45, R22 ;  /* 0x00000016002d7202 */ /* 0x000fce0000000f00 */
[----:B------:R-:W-:Y:S05]  /*72000*/  WARPSYNC.COLLECTIVE R32, `(.L_x_13857) ;  /* 0x0000000020087348 */ /* 0x000fea0003c00000 */
[----:B------:R0:W1:Y:S02]  /*72010*/  SHFL.IDX P3, R22, R20, R23, R21 ;  /* 0x0000001714167389 */ /* 0x0000640000060015 */
[----:B01----:R-:W-:Y:S05]  /*72020*/  ENDCOLLECTIVE ;  /* 0x000000000000791b */ /* 0x003fea0003800000 */
.L_x_13857:
[----:B------:R-:W-:Y:S02]  /*72030*/  MOV R20, R14 ;  /* 0x0000000e00147202 */ /* 0x000fe40000000f00 */
[----:B------:R-:W-:-:S07]  /*72040*/  MOV R46, R22 ;  /* 0x00000016002e7202 */ /* 0x000fce0000000f00 */
[----:B------:R-:W-:Y:S05]  /*72050*/  WARPSYNC.COLLECTIVE R32, `(.L_x_13858) ;  /* 0x0000000020087348 */ /* 0x000fea0003c00000 */
[----:B------:R0:W1:Y:S02]  /*72060*/  SHFL.IDX P3, R22, R20, R23, R21 ;  /* 0x0000001714167389 */ /* 0x0000640000060015 */
[----:B01----:R-:W-:Y:S05]  /*72070*/  ENDCOLLECTIVE ;  /* 0x000000000000791b */ /* 0x003fea0003800000 */
.L_x_13858:
[----:B------:R-:W-:-:S05]  /*72080*/  IMAD.WIDE R10, R2, 0x4, R8 ;  /* 0x00000004020a7825 */ /* 0x000fca00078e0208 */
[----:B------:R0:W5:Y:S01]  /*72090*/  LDG.E.CONSTANT R53, desc[UR8][R10.64] ;  /* 0x000000080a357981 */ /* 0x000162000c1e9900 */
[----:B------:R-:W-:Y:S02]  /*720a0*/  MOV R20, R50 ;  /* 0x0000003200147202 */ /* 0x000fe40000000f00 */
[----:B------:R-:W-:-:S07]  /*720b0*/  MOV R43, R22 ;  /* 0x00000016002b7202 */ /* 0x000fce0000000f00 */
[----:B0----5:R-:W-:Y:S05]  /*720c0*/  WARPSYNC.COLLECTIVE R32, `(.L_x_13859) ;  /* 0x0000000020087348 */ /* 0x021fea0003c00000 */
[----:B------:R1:W2:Y:S02]  /*720d0*/  SHFL.IDX P3, R22, R20, R23, R21 ;  /* 0x0000001714167389 */ /* 0x0002a40000060015 */
[----:B012--5:R-:W-:Y:S05]  /*720e0*/  ENDCOLLECTIVE ;  /* 0x000000000000791b */ /* 0x027fea0003800000 */
.L_x_13859:
[----:B------:R-:W-:-:S04]  /*720f0*/  IMAD.WIDE R10, R5, 0x4, R8 ;  /* 0x00000004050a7825 */ /* 0x000fc800078e0208 */
[--C-:B------:R-:W-:Y:S01]  /*72100*/  IMAD.WIDE R12, R3, 0x4, R8.reuse ;  /* 0x00000004030c7825 */ /* 0x100fe200078e0208 */
[----:B------:R-:W5:Y:S04]  /*72110*/  LDG.E.CONSTANT R60, desc[UR8][R10.64] ;  /* 0x000000080a3c7981 */ /* 0x000f68000c1e9900 */
[----:B------:R0:W5:Y:S01]  /*72120*/  LDG.E.CONSTANT R52, desc[UR8][R12.64] ;  /* 0x000000080c347981 */ /* 0x000162000c1e9900 */
[----:B------:R-:W-:Y:S01]  /*72130*/  HFMA2 R23, -RZ, RZ, 0, 3.5762786865234375e-07 ;  /* 0x00000006ff177431 */ /* 0x000fe200000001ff */
[----:B------:R-:W-:Y:S01]  /*72140*/  MOV R20, R42 ;  /* 0x0000002a00147202 */ /* 0x000fe20000000f00 */
[----:B0-----:R-:W-:Y:S01]  /*72150*/  IMAD.WIDE R12, R4, 0x4, R8 ;  /* 0x00000004040c7825 */ /* 0x001fe200078e0208 */
[----:B------:R-:W-:-:S04]  /*72160*/  MOV R39, R22 ;  /* 0x0000001600277202 */ /* 0x000fc80000000f00 */
[----:B------:R0:W5:Y:S03]  /*72170*/  LDG.E.CONSTANT R57, desc[UR8][R12.64] ;  /* 0x000000080c397981 */ /* 0x000166000c1e9900 */
[----:B0----5:R-:W-:Y:S05]  /*72180*/  WARPSYNC.COLLECTIVE R32, `(.L_x_13860) ;  /* 0x0000000020087348 */ /* 0x021fea0003c00000 */
[----:B------:R1:W2:Y:S02]  /*72190*/  SHFL.IDX P3, R22, R20, R23, R21 ;  /* 0x0000001714167389 */ /* 0x0002a40000060015 */
[----:B012--5:R-:W-:Y:S05]  /*721a0*/  ENDCOLLECTIVE ;  /* 0x000000000000791b */ /* 0x027fea0003800000 */
.L_x_13860:
[----:B------:R-:W-:Y:S02]  /*721b0*/  MOV R20, R14 ;  /* 0x0000000e00147202 */ /* 0x000fe40000000f00 */
[----:B------:R-:W-:-:S07]  /*721c0*/  MOV R47, R22 ;  /* 0x00000016002f7202 */ /* 0x000fce0000000f00 */
[----:B------:R-:W-:Y:S05]  /*721d0*/  WARPSYNC.COLLECTIVE R32, `(.L_x_13861) ;  /* 0x0000000020087348 */ /* 0x000fea0003c00000 */
[----:B------:R0:W1:Y:S02]  /*721e0*/  SHFL.IDX P3, R22, R20, R23, R21 ;  /* 0x0000001714167389 */ /* 0x0000640000060015 */
[----:B01----:R-:W-:Y:S05]  /*721f0*/  ENDCOLLECTIVE ;  /* 0x000000000000791b */ /* 0x003fea0003800000 */
.L_x_13861:
[----:B------:R-:W-:Y:S02]  /*72200*/  MOV R20, R50 ;  /* 0x0000003200147202 */ /* 0x000fe40000000f00 */
[----:B------:R-:W-:-:S07]  /*72210*/  MOV R48, R22 ;  /* 0x0000001600307202 */ /* 0x000fce0000000f00 */
[----:B------:R-:W-:Y:S05]  /*72220*/  WARPSYNC.COLLECTIVE R32, `(.L_x_13862) ;  /* 0x0000000020087348 */ /* 0x000fea0003c00000 */
[----:B------:R0:W1:Y:S02]  /*72230*/  SHFL.IDX P3, R22, R20, R23, R21 ;  /* 0x0000001714167389 */ /* 0x0000640000060015 */
[----:B01----:R-:W-:Y:S05]  /*72240*/  ENDCOLLECTIVE ;  /* 0x000000000000791b */ /* 0x003fea0003800000 */
.L_x_13862:
[----:B------:R-:W-:Y:S01]  /*72250*/  HFMA2 R23, -RZ, RZ, 0, 4.17232513427734375e-07 ;  /* 0x00000007ff177431 */ /* 0x000fe200000001ff */
[----:B------:R-:W-:Y:S02]  /*72260*/  MOV R20, R42 ;  /* 0x0000002a00147202 */ /* 0x000fe40000000f00 */
[----:B------:R-:W-:-:S07]  /*72270*/  MOV R44, R22 ;  /* 0x00000016002c7202 */ /* 0x000fce0000000f00 */
[----:B------:R-:W-:Y:S05]  /*72280*/  WARPSYNC.COLLECTIVE R32, `(.L_x_13863) ;  /* 0x0000000020087348 */ /* 0x000fea0003c00000 */
[----:B------:R0:W1:Y:S02]  /*72290*/  SHFL.IDX P3, R22, R20, R23, R21 ;  /* 0x0000001714167389 */ /* 0x0000640000060015 */
[----:B01----:R-:W-:Y:S05]  /*722a0*/  ENDCOLLECTIVE ;  /* 0x000000000000791b */ /* 0x003fea0003800000 */
.L_x_13863:
[----:B------:R-:W-:Y:S02]  /*722b0*/  IADD3 R36, PT, PT, R0, R36, RZ ;  /* 0x0000002400247210 */ /* 0x000fe40007ffe0ff */
[----:B------:R-:W-:Y:S02]  /*722c0*/  MOV R20, R14 ;  /* 0x0000000e00147202 */ /* 0x000fe40000000f00 */
[----:B------:R-:W-:-:S07]  /*722d0*/  MOV R42, R22 ;  /* 0x00000016002a7202 */ /* 0x000fce0000000f00 */
[----:B------:R-:W-:Y:S05]  /*722e0*/  WARPSYNC.COLLECTIVE R32, `(.L_x_13864) ;  /* 0x0000000020087348 */ /* 0x000fea0003c00000 */
[----:B------:R0:W1:Y:S02]  /*722f0*/  SHFL.IDX P3, R22, R20, R23, R21 ;  /* 0x0000001714167389 */ /* 0x0000640000060015 */
[----:B01----:R-:W-:Y:S05]  /*72300*/  ENDCOLLECTIVE ;  /* 0x000000000000791b */ /* 0x003fea0003800000 */
.L_x_13864:
[----:B------:R-:W-:-:S04]  /*72310*/  IMAD R37, R37, R51, R36 ;  /* 0x0000003325257224 */ /* 0x000fc800078e0224 */
[----:B------:R-:W-:Y:S01]  /*72320*/  IMAD R37, R49, R40, R37 ;  /* 0x0000002831257224 */ /* 0x000fe200078e0225 */
[----:B------:R-:W-:Y:S01]  /*72330*/  IADD3 R38, PT, PT, R0, R38, RZ ;  /* 0x0000002600267210 */ /* 0x000fe20007ffe0ff */
[----:B------:R-:W-:Y:S01]  /*72340*/  IMAD.WIDE R10, R56, 0x4, R8 ;  /* 0x00000004380a7825 */ /* 0x000fe200078e0208 */
[C---:B------:R-:W-:Y:S02]  /*72350*/  IADD3 R46, PT, PT, R0.reuse, R46, RZ ;  /* 0x0000002e002e7210 */ /* 0x040fe40007ffe0ff */
[----:B------:R-:W-:Y:S01]  /*72360*/  IADD3 R47, PT, PT, R0, R47, RZ ;  /* 0x0000002f002f7210 */ /* 0x000fe20007ffe0ff */
[----:B------:R-:W-:Y:S01]  /*72370*/  IMAD.WIDE R20, R37, 0x4, R30 ;  /* 0x0000000425147825 */ /* 0x000fe200078e021e */
[----:B------:R0:W5:Y:S03]  /*72380*/  LDG.E.CONSTANT R13, desc[UR8][R10.64] ;  /* 0x000000080a0d7981 */ /* 0x000166000c1e9900 */
[----:B------:R-:W-:Y:S01]  /*72390*/  IMAD R38, R41, R51, R38 ;  /* 0x0000003329267224 */ /* 0x000fe200078e0226 */
[----:B------:R-:W-:Y:S01]  /*723a0*/  STL [R1+0x80], R56 ;  /* 0x0000803801007387 */ /* 0x000fe20000100800 */
[----:B------:R-:W-:-:S03]  /*723b0*/  IMAD.WIDE R8, R3, 0x4, R20 ;  /* 0x0000000403087825 */ /* 0x000fc600078e0214 */
[----:B------:R-:W5:Y:S01]  /*723c0*/  LDG.E.CONSTANT R36, desc[UR8][R20.64] ;  /* 0x0000000814247981 */ /* 0x000f62000c1e9900 */
[----:B------:R-:W-:Y:S01]  /*723d0*/  MOV R40, R22 ;  /* 0x0000001600287202 */ /* 0x000fe20000000f00 */
[----:B0-----:R-:W-:-:S04]  /*723e0*/  IMAD.WIDE R10, R6, 0x4, R20 ;  /* 0x00000004060a7825 */ /* 0x001fc800078e0214 */
[----:B------:R-:W-:Y:S01]  /*723f0*/  IMAD.WIDE R22, R51, 0x4, R20 ;  /* 0x0000000433167825 */ /* 0x000fe200078e0214 */
[----:B------:R0:W-:Y:S03]  /*72400*/  STL [R1+0xd8], R14 ;  /* 0x0000d80e01007387 */ /* 0x0001e60000100800 */
[-C--:B------:R-:W-:Y:S01]  /*72410*/  IMAD R46, R43, R51.reuse, R46 ;  /* 0x000000332b2e7224 */ /* 0x080fe200078e022e */
[----:B------:R-:W5:Y:S01]  /*72420*/  LDG.E.CONSTANT R12, desc[UR8][R10.64] ;  /* 0x000000080a0c7981 */ /* 0x000f62000c1e9900 */
[----:B------:R-:W-:Y:S01]  /*72430*/  IMAD R37, R48, R51, R47 ;  /* 0x0000003330257224 */ /* 0x000fe200078e022f */
[----:B------:R-:W-:Y:S01]  /*72440*/  MOV R48, R56 ;  /* 0x0000003800307202 */ /* 0x000fe20000000f00 */
[C---:B------:R-:W-:Y:S01]  /*72450*/  IMAD R41, R49.reuse, R45, R38 ;  /* 0x0000002d31297224 */ /* 0x040fe200078e0226 */
[----:B------:R-:W-:Y:S01]  /*72460*/  MOV R45, R50 ;  /* 0x00000032002d7202 */ /* 0x000fe20000000f00 */
[C---:B------:R-:W-:Y:S01]  /*72470*/  IMAD R47, R49.reuse, R39, R46 ;  /* 0x00000027312f7224 */ /* 0x040fe200078e022e */
[----:B0-----:R-:W-:Y:S01]  /*72480*/  MOV R14, R7 ;  /* 0x00000007000e7202 */ /* 0x001fe20000000f00 */
[----:B------:R-:W-:Y:S01]  /*72490*/  IMAD R50, R49, R44, R37 ;  /* 0x0000002c31327224 */ /* 0x000fe200078e0225 */
[----:B------:R0:W5:Y:S01]  /*724a0*/  LDG.E.CONSTANT R7, desc[UR8][R22.64] ;  /* 0x0000000816077981 */ /* 0x000162000c1e9900 */
[----:B------:R-:W-:Y:S01]  /*724b0*/  IADD3 R37, PT, PT, R0, R42, RZ ;  /* 0x0000002a00257210 */ /* 0x000fe20007ffe0ff */
[----:B------:R-:W-:-:S02]  /*724c0*/  IMAD.WIDE R38, R4, 0x4, R20 ;  /* 0x0000000404267825 */ /* 0x000fc400078e0214 */
[----:B------:R1:W5:Y:S02]  /*724d0*/  LDG.E.CONSTANT R11, desc[UR8][R8.64] ;  /* 0x00000008080b7981 */ /* 0x000364000c1e9900 */
[----:B0-----:R-:W-:-:S04]  /*724e0*/  IMAD.WIDE R22, R2, 0x4, R20 ;  /* 0x0000000402167825 */ /* 0x001fc800078e0214 */
[----:B-1----:R-:W-:-:S04]  /*724f0*/  IMAD.WIDE R8, R5, 0x4, R20 ;  /* 0x0000000405087825 */ /* 0x002fc800078e0214 */
[C-C-:B------:R-:W-:Y:S01]  /*72500*/  FADD R43, R35.reuse, -R29.reuse ;  /* 0x8000001d232b7221 */ /* 0x140fe20000000000 */
[----:B------:R-:W-:Y:S01]  /*72510*/  FADD R42, R35, R29 ;  /* 0x0000001d232a7221 */ /* 0x000fe20000000000 */
[----:B------:R-:W-:Y:S01]  /*72520*/  FADD R32, R34, -R33 ;  /* 0x8000002122207221 */ /* 0x000fe20000000000 */
[----:B------:R-:W-:-:S04]  /*72530*/  IMAD.WIDE R20, R48, 0x4, R20 ;  /* 0x0000000430147825 */ /* 0x000fc800078e0214 */
[----:B------:R-:W-:Y:S01]  /*72540*/  FADD R35, R28, R27 ;  /* 0x0000001b1c237221 */ /* 0x000fe20000000000 */
[----:B------:R-:W5:Y:S01]  /*72550*/  LDG.E.CONSTANT R9, desc[UR8][R8.64] ;  /* 0x0000000808097981 */ /* 0x000f62000c1e9900 */
[----:B------:R-:W-:-:S03]  /*72560*/  IMAD R40, R40, R51, R37 ;  /* 0x0000003328287224 */ /* 0x000fc600078e0225 */
[----:B------:R0:W5:Y:S01]  /*72570*/  LDG.E.CONSTANT R37, desc[UR8][R20.64] ;  /* 0x0000000814257981 */ /* 0x000162000c1e9900 */
[----:B------:R-:W-:Y:S01]  /*72580*/  FADD R33, R34, R33 ;  /* 0x0000002122217221 */ /* 0x000fe20000000000 */
[----:B------:R-:W-:Y:S02]  /*72590*/  FADD R34, -R28, R27 ;  /* 0x0000001b1c227221 */ /* 0x000fe40000000100 */
[----:B------:R1:W5:Y:S04]  /*725a0*/  LDG.E.CONSTANT R10, desc[UR8][R22.64] ;  /* 0x00000008160a7981 */ /* 0x000368000c1e9900 */
[----:B------:R2:W5:Y:S01]  /*725b0*/  LDG.E.CONSTANT R8, desc[UR8][R38.64] ;  /* 0x0000000826087981 */ /* 0x000562000c1e9900 */
[C-C-:B0-----:R-:W-:Y:S01]  /*725c0*/  FADD R20, R26.reuse, R25.reuse ;  /* 0x000000191a147221 */ /* 0x141fe20000000000 */
[----:B------:R-:W-:Y:S01]  /*725d0*/  FADD R25, R26, -R25 ;  /* 0x800000191a197221 */ /* 0x000fe20000000000 */
[----:B------:R-:W0:Y:S01]  /*725e0*/  S2R R61, SR_LANEID ;  /* 0x00000000003d7919 */ /* 0x000e220000000000 */
[----:B-1----:R-:W-:Y:S01]  /*725f0*/  FADD R22, R32, R43 ;  /* 0x0000002b20167221 */ /* 0x002fe20000000000 */
[----:B------:R-:W-:Y:S01]  /*72600*/  FADD R27, R20, R35 ;  /* 0x00000023141b7221 */ /* 0x000fe20000000000 */
[----:B------:R-:W-:Y:S01]  /*72610*/  HFMA2 R23, -RZ, RZ, 0, 4.17232513427734375e-07 ;  /* 0x00000007ff177431 */ /* 0x000fe200000001ff */
[----:B--2---:R-:W1:Y:S01]  /*72620*/  S2R R38, SR_CgaCtaId ;  /* 0x0000000000267919 */ /* 0x004e620000008800 */
        /* <DEDUP_REMOVED lines=12> */
.L_x_13865:
[----:B------:R0:W-:Y:S01]  /*726f0*/  STL [R1+0xdc], R0 ;  /* 0x0000dc0001007387 */ /* 0x0001e20000100800 */
[----:B------:R-:W-:Y:S01]  /*72700*/  FFMA R29, R43, -0.70710676908493041992, R34 ;  /* 0xbf3504f32b1d7823 */ /* 0x000fe20000000022 */
[----:B------:R-:W-:Y:S01]  /*72710*/  IMAD.WIDE R20, R41, 0x4, R30 ;  /* 0x0000000429147825 */ /* 0x000fe200078e021e */
[----:B------:R-:W-:Y:S02]  /*72720*/  MOV R23, 0x400 ;  /* 0x0000040000177802 */ /* 0x000fe40000000f00 */
[----:B------:R-:W-:Y:S02]  /*72730*/  LEA.HI R39, RZ, R61, RZ, 0x3 ;  /* 0x0000003dff277211 */ /* 0x000fe400078f18ff */
[----:B0-----:R-:W-:Y:S01]  /*72740*/  LEA R0, R38, R23, 0x18 ;  /* 0x0000001726007211 */ /* 0x001fe200078ec0ff */
[----:B------:R-:W-:Y:S02]  /*72750*/  IMAD R49, R49, R22, R40 ;  /* 0x0000001631317224 */ /* 0x000fe400078e0228 */
[----:B------:R-:W-:Y:S01]  /*72760*/  FFMA R34, R43, 0.70710676908493041992, R34 ;  /* 0x3f3504f32b227823 */ /* 0x000fe20000000022 */
[----:B------:R-:W-:Y:S01]  /*72770*/  IMAD.WIDE R22, R6, 0x4, R20 ;  /* 0x0000000406167825 */ /* 0x000fe200078e0214 */
[----:B------:R-:W-:-:S03]  /*72780*/  LOP3.LUT R42, R39, 0x3ffffff8, RZ, 0xc0, !PT ;  /* 0x3ffffff8272a7812 */ /* 0x000fc600078ec0ff */
[C-C-:B------:R-:W-:Y:S01]  /*72790*/  FADD R26, R27.reuse, -R56.reuse ;  /* 0x800000381b1a7221 */ /* 0x140fe20000000000 */
[----:B------:R-:W-:Y:S01]  /*727a0*/  FADD R56, R27, R56 ;  /* 0x000000381b387221 */ /* 0x000fe20000000000 */
[----:B------:R-:W-:Y:S01]  /*727b0*/  FFMA R46, R29, 0.66817861795425415039, R33 ;  /* 0x3f2b0dc11d2e7823 */ /* 0x000fe20000000021 */
[----:B------:R0:W5:Y:S01]  /*727c0*/  LDG.E.CONSTANT R43, desc[UR8][R22.64] ;  /* 0x00000008162b7981 */ /* 0x000162000c1e9900 */
[----:B------:R-:W-:Y:S01]  /*727d0*/  FFMA R27, R28, -0.41421356797218322754, R35 ;  /* 0xbed413cd1c1b7823 */ /* 0x000fe20000000023 */
[----:B------:R-:W-:Y:S01]  /*727e0*/  FFMA R28, R35, 0.41421356797218322754, R28 ;  /* 0x3ed413cd231c7823 */ /* 0x000fe2000000001c */
[----:B------:R-:W-:Y:S02]  /*727f0*/  IADD3 R35, PT, PT, -R42, R61, RZ ;  /* 0x0000003d2a237210 */ /* 0x000fe40007ffe1ff */
[----:B------:R-:W-:Y:S01]  /*72800*/  LOP3.LUT R32, R61, 0x3ffffff8, RZ, 0xc0, !PT ;  /* 0x3ffffff83d207812 */ /* 0x000fe200078ec0ff */
        /* <DEDUP_REMOVED lines=23> */
.L_x_13866:
        /* <DEDUP_REMOVED lines=34> */
[----:B------:R-:W-:Y:S01]  /*72ba0*/  FADD R22, R22, -R23 ;  /* 0x8000001716167221 */ /* 0x000fe20000000000 */
[----:B------:R-:W-:Y:S01]  /*72bb0*/  FFMA R27, R16, 0.19891236722469329834, R27 ;  /* 0x3e4bafaf101b7823 */ /* 0x000fe2000000001b */
[----:B------:R-:W-:Y:S01]  /*72bc0*/  LEA R16, R35, R0, 0x2 ;  /* 0x0000000023107211 */ /* 0x000fe200078e10ff */
[----:B0-----:R-:W-:Y:S01]  /*72bd0*/  FMUL R56, R46, 1.6629391908645629883 ;  /* 0x3fd4db312e387820 */ /* 0x001fe20000400000 */
[----:B------:R-:W-:Y:S01]  /*72be0*/  MOV R32, 0xffffffff ;  /* 0xffffffff00207802 */ /* 0x000fe20000000f00 */
[----:B------:R0:W-:Y:S04]  /*72bf0*/  STS [R25+0x318], R28 ;  /* 0x0003181c19007388 */ /* 0x0001e80000000800 */
[----:B------:R1:W-:Y:S04]  /*72c00*/  STS [R25+0x18c], R56 ;  /* 0x00018c3819007388 */ /* 0x0003e80000000800 */
[----:B------:R1:W-:Y:S01]  /*72c10*/  STS [R25+0x294], R29 ;  /* 0x0002941d19007388 */ /* 0x0003e20000000800 */
[----:B0-----:R-:W-:Y:S01]  /*72c20*/  FFMA R28, R19, -0.41421356797218322754, R22 ;  /* 0xbed413cd131c7823 */ /* 0x001fe20000000016 */
[----:B------:R-:W-:-:S02]  /*72c30*/  FFMA R19, R22, 0.41421356797218322754, R19 ;  /* 0x3ed413cd16137823 */ /* 0x000fc40000000013 */
[----:B------:R1:W-:Y:S05]  /*72c40*/  STS [R25+0x39c], R34 ;  /* 0x00039c2219007388 */ /* 0x0003ea0000000800 */
[----:B-1---5:R-:W-:Y:S05]  /*72c50*/  WARPSYNC.COLLECTIVE R32, `(.L_x_13867) ;  /* 0x0000000020087348 */ /* 0x022fea0003c00000 */
[----:B------:R-:W-:Y:S01]  /*72c60*/  NOP ;  /* 0x0000000000007918 */ /* 0x000fe20000000000 */
[----:B-1---5:R-:W-:Y:S05]  /*72c70*/  ENDCOLLECTIVE ;  /* 0x000000000000791b */ /* 0x022fea0003800000 */
.L_x_13867:
[----:B------:R-:W0:Y:S04]  /*72c80*/  LDS R22, [R16] ;  /* 0x0000000010167984 */ /* 0x000e280000000800 */
[----:B------:R-:W1:Y:S04]  /*72c90*/  LDS R0, [R16+0x4] ;  /* 0x0000040010007984 */ /* 0x000e680000000800 */
[----:B------:R2:W3:Y:S01]  /*72ca0*/  LDS R23, [R16+0x8] ;  /* 0x0000080010177984 */ /* 0x0004e20000000800 */
[----:B------:R-:W-:Y:S01]  /*72cb0*/  FMUL R17, R17, 1.4142135381698608398 ;  /* 0x3fb504f311117820 */ /* 0x000fe20000400000 */
[----:B------:R-:W-:-:S02]  /*72cc0*/  MOV R48, R60 ;  /* 0x0000003c00307202 */ /* 0x000fc40000000f00 */
[----:B------:R2:W4:Y:S01]  /*72cd0*/  LDS R61, [R16+0x14] ;  /* 0x00001400103d7984 */ /* 0x0005220000000800 */
[----:B------:R-:W-:-:S03]  /*72ce0*/  FMUL R18, R18, 1.4142135381698608398 ;  /* 0x3fb504f312127820 */ /* 0x000fc60000400000 */
[----:B------:R2:W2:Y:S04]  /*72cf0*/  LDS R60, [R16+0x18] ;  /* 0x00001800103c7984 */ /* 0x0004a80000000800 */
[----:B------:R0:W2:Y:S04]  /*72d00*/  LDS R59, [R16+0x1c] ;  /* 0x00001c00103b7984 */ /* 0x0000a80000000800 */
[----:B0-----:R0:W-:Y:S04]  /*72d10*/  STL [R1+0x10], R22 ;  /* 0x0000101601007387 */ /* 0x0011e80000100800 */
[----:B------:R0:W0:Y:S04]  /*72d20*/  LDS R22, [R16+0xc] ;  /* 0x00000c0010167984 */ /* 0x0000280000000800 */
[----:B-1----:R1:W-:Y:S04]  /*72d30*/  STL [R1+0xc], R0 ;  /* 0x00000c0001007387 */ /* 0x0023e80000100800 */
[----:B---34-:R1:W0:Y:S02]  /*72d40*/  LDS R0, [R16+0x10] ;  /* 0x0000100010007984 */ /* 0x0182240000000800 */
[----:B012---:R-:W-:Y:S05]  /*72d50*/  WARPSYNC.COLLECTIVE R32, `(.L_x_13868) ;  /* 0x0000000020087348 */ /* 0x007fea0003c00000 */
[----:B------:R-:W-:Y:S01]  /*72d60*/  NOP ;  /* 0x0000000000007918 */ /* 0x000fe20000000000 */
[----:B012---:R-:W-:Y:S05]  /*72d70*/  ENDCOLLECTIVE ;  /* 0x000000000000791b */ /* 0x007fea0003800000 */
.L_x_13868:
        /* <DEDUP_REMOVED lines=12> */
[----:B-1----:R-:W-:-:S02]  /*72e40*/  FADD R17, R14, -R48 ;  /* 0x800000300e117221 */ /* 0x002fc40000000000 */
[----:B------:R0:W-:Y:S02]  /*72e50*/  STL [R1+0x4], R22 ;  /* 0x0000041601007387 */ /* 0x0001e40000100800 */
[--C-:B------:R-:W-:Y:S01]  /*72e60*/  FADD R32, R17, -R18.reuse ;  /* 0x8000001211207221 */ /* 0x100fe20000000000 */
[----:B------:R-:W-:Y:S01]  /*72e70*/  FMUL R26, R26, -1.6629391908645629883 ;  /* 0xbfd4db311a1a7820 */ /* 0x000fe20000400000 */
[----:B------:R-:W-:Y:S01]  /*72e80*/  FMUL R28, R28, 1.8477590084075927734 ;  /* 0x3fec835e1c1c7820 */ /* 0x000fe20000400000 */
[----:B------:R-:W-:Y:S01]  /*72e90*/  FMUL R19, R19, 1.8477590084075927734 ;  /* 0x3fec835e13137820 */ /* 0x000fe20000400000 */
        /* <DEDUP_REMOVED lines=13> */
.L_x_13869:
[----:B------:R-:W0:Y:S04]  /*72f70*/  LDS R14, [R16] ;  /* 0x00000000100e7984 */ /* 0x000e280000000800 */
[----:B------:R-:W-:Y:S04]  /*72f80*/  STL [R1+0x120], R61 ;  /* 0x0001203d01007387 */ /* 0x000fe80000100800 */
[----:B------:R-:W-:Y:S04]  /*72f90*/  STL [R1], R0 ;  /* 0x0000000001007387 */ /* 0x000fe80000100800 */
[----:B------:R-:W1:Y:S01]  /*72fa0*/  LDS R21, [R16+0x8] ;  /* 0x0000080010157984 */ /* 0x000e620000000800 */
[----:B------:R-:W-:Y:S01]  /*72fb0*/  FADD R23, R52, R53 ;  /* 0x0000003534177221 */ /* 0x000fe20000000000 */
[----:B------:R-:W-:-:S02]  /*72fc0*/  FADD R26, R15, R13 ;  /* 0x0000000d0f1a7221 */ /* 0x000fc40000000000 */
[----:B------:R-:W-:Y:S04]  /*72fd0*/  LDS R0, [R16+0x4] ;  /* 0x0000040010007984 */ /* 0x000fe80000000800 */
[----:B------:R-:W-:Y:S04]  /*72fe0*/  LDS R58, [R16+0x10] ;  /* 0x00001000103a7984 */ /* 0x000fe80000000800 */
[----:B------:R-:W-:Y:S04]  /*72ff0*/  LDS R57, [R16+0x14] ;  /* 0x0000140010397984 */ /* 0x000fe80000000800 */
[----:B------:R-:W-:Y:S04]  /*73000*/  LDS R56, [R16+0x1c] ;  /* 0x00001c0010387984 */ /* 0x000fe80000000800 */
[----:B0-----:R-:W-:Y:S04]  /*73010*/  STL [R1+0x2c], R14 ;  /* 0x00002c0e01007387 */ /* 0x001fe80000100800 */
[----:B------:R-:W0:Y:S04]  /*73020*/  LDS R14, [R16+0xc] ;  /* 0x00000c00100e7984 */ /* 0x000e280000000800 */
[----:B-1----:R1:W-:Y:S04]  /*73030*/  STL [R1+0x30], R21 ;  /* 0x0000301501007387 */ /* 0x0023e80000100800 */
[----:B0-----:R1:W-:Y:S04]  /*73040*/  STL [R1+0x24], R14 ;  /* 0x0000240e01007387 */ /* 0x0013e80000100800 */
[----:B------:R1:W5:Y:S01]  /*73050*/  LDL R61, [R1+0x80] ;  /* 0x00008000013d7983 */ /* 0x0003620000100800 */
[----:B------:R-:W-:Y:S01]  /*73060*/  FADD R15, R15, -R13 ;  /* 0x8000000d0f0f7221 */ /* 0x000fe20000000000 */
[----:B------:R-:W-:-:S02]  /*73070*/  FADD R28, R26, R23 ;  /* 0x000000171a1c7221 */ /* 0x000fc40000000000 */
[----:B------:R1:W0:Y:S01]  /*73080*/  LDS R14, [R16+0x18] ;  /* 0x00001800100e7984 */ /* 0x0002220000000800 */
[C-C-:B------:R-:W-:Y:S01]  /*73090*/  FFMA R13, R22.reuse, -0.70710676908493041992, R15.reuse ;  /* 0xbf3504f3160d7823 */ /* 0x140fe2000000000f */
[----:B------:R-:W-:Y:S01]  /*730a0*/  FFMA R22, R22, 0.70710676908493041992, R15 ;  /* 0x3f3504f316167823 */ /* 0x000fe2000000000f */
[C-C-:B------:R-:W-:Y:S01]  /*730b0*/  FADD R15, R28.reuse, -R17.reuse ;  /* 0x800000111c0f7221 */ /* 0x140fe20000000000 */
[----:B------:R-:W-:Y:S01]  /*730c0*/  FADD R28, R28, R17 ;  /* 0x000000111c1c7221 */ /* 0x000fe20000000000 */
[----:B------:R-:W-:Y:S01]  /*730d0*/  FFMA R19, R24, 0.66817861795425415039, R13 ;  /* 0x3f2b0dc118137823 */ /* 0x000fe2000000000d */
[----:B------:R-:W-:Y:S01]  /*730e0*/  FFMA R24, R13, -0.66817861795425415039, R24 ;  /* 0xbf2b0dc10d187823 */ /* 0x000fe20000000018 */
[----:B------:R-:W-:Y:S01]  /*730f0*/  FADD R23, R26, -R23 ;  /* 0x800000171a177221 */ /* 0x000fe20000000000 */
[----:B------:R-:W-:Y:S01]  /*73100*/  FMUL R13, R28, 1.4142135381698608398 ;  /* 0x3fb504f31c0d7820 */ /* 0x000fe20000400000 */
[----:B-1----:R-:W-:-:S07]  /*73110*/  FFMA R26, R27, -0.19891236722469329834, R22 ;  /* 0xbe4bafaf1b1a7823 */ /* 0x002fce0000000016 */
[----:B0----5:R-:W-:Y:S05]  /*73120*/  WARPSYNC.COLLECTIVE R32, `(.L_x_13870) ;  /* 0x0000000020087348 */ /* 0x021fea0003c00000 */
[----:B------:R-:W-:Y:S01]  /*73130*/  NOP ;  /* 0x0000000000007918 */ /* 0x000fe20000000000 */
[----:B0----5:R-:W-:Y:S05]  /*73140*/  ENDCOLLECTIVE ;  /* 0x000000000000791b */ /* 0x021fea0003800000 */
.L_x_13870:
[----:B------:R-:W-:Y:S01]  /*73150*/  FFMA R27, R22, 0.19891236722469329834, R27 ;  /* 0x3e4bafaf161b7823 */ /* 0x000fe2000000001b */
[----:B------:R0:W-:Y:S01]  /*73160*/  STS [R25], R13 ;  /* 0x0000000d19007388 */ /* 0x0001e20000000800 */
[----:B------:R-:W-:Y:S01]  /*73170*/  FMUL R26, R26, 1.9615705013275146484 ;  /* 0x3ffb14be1a1a7820 */ /* 0x000fe20000400000 */
[----:B------:R-:W-:Y:S01]  /*73180*/  FADD R22, R7, -R8 ;  /* 0x8000000807167221 */ /* 0x000fe20000000000 */
[----:B------:R-:W-:Y:S01]  /*73190*/  FMUL R19, R19, 1.6629391908645629883 ;  /* 0x3fd4db3113137820 */ /* 0x000fe20000400000 */
[----:B------:R-:W-:Y:S01]  /*731a0*/  FMUL R24, R24, -1.6629391908645629883 ;  /* 0xbfd4db3118187820 */ /* 0x000fe20000400000 */
[----:B------:R-:W-:Y:S01]  /*731b0*/  FFMA R17, R18, -0.41421356797218322754, R23 ;  /* 0xbed413cd12117823 */ /* 0x000fe20000000017 */
[----:B------:R1:W-:Y:S01]  /*731c0*/  STS [R25+0x84], R26 ;  /* 0x0000841a19007388 */ /* 0x0003e20000000800 */
[C-C-:B0-----:R-:W-:Y:S01]  /*731d0*/  FADD R13, R12.reuse, -R9.reuse ;  /* 0x800000090c0d7221 */ /* 0x141fe20000000000 */
[----:B------:R-:W-:Y:S01]  /*731e0*/  FADD R12, R12, R9 ;  /* 0x000000090c0c7221 */ /* 0x000fe20000000000 */
[----:B------:R-:W-:-:S02]  /*731f0*/  FFMA R18, R23, 0.41421356797218322754, R18 ;  /* 0x3ed413cd17127823 */ /* 0x000fc40000000012 */
[C-C-:B------:R-:W-:Y:S01]  /*73200*/  FADD R9, R13.reuse, R22.reuse ;  /* 0x000000160d097221 */ /* 0x140fe20000000000 */
[----:B------:R-:W-:Y:S01]  /*73210*/  FADD R13, R13, -R22 ;  /* 0x800000160d0d7221 */ /* 0x000fe20000000000 */
[C-C-:B-1----:R-:W-:Y:S01]  /*73220*/  FADD R26, -R11.reuse, R10.reuse ;  /* 0x0000000a0b1a7221 */ /* 0x142fe20000000100 */
[----:B------:R0:W-:Y:S01]  /*73230*/  STS [R25+0x18c], R19 ;  /* 0x00018c1319007388 */ /* 0x0001e20000000800 */
[----:B------:R-:W-:Y:S01]  /*73240*/  FADD R10, R11, R10 ;  /* 0x0000000a0b0a7221 */ /* 0x000fe20000000000 */
[----:B------:R-:W-:Y:S01]  /*73250*/  FADD R11, R36, R37 ;  /* 0x00000025240b7221 */ /* 0x000fe20000000000 */
[----:B------:R-:W-:Y:S01]  /*73260*/  FMUL R18, R18, 1.8477590084075927734 ;  /* 0x3fec835e12127820 */ /* 0x000fe20000400000 */
[----:B------:R1:W-:Y:S01]  /*73270*/  STS [R25+0x294], R24 ;  /* 0x0002941819007388 */ /* 0x0003e20000000800 */
[----:B------:R-:W-:Y:S01]  /*73280*/  FMUL R15, R15, 1.4142135381698608398 ;  /* 0x3fb504f30f0f7820 */ /* 0x000fe20000400000 */
[----:B------:R-:W-:Y:S01]  /*73290*/  FMUL R27, R27, 1.9615705013275146484 ;  /* 0x3ffb14be1b1b7820 */ /* 0x000fe20000400000 */
[----:B------:R-:W-:Y:S01]  /*732a0*/  FMUL R17, R17, 1.8477590084075927734 ;  /* 0x3fec835e11117820 */ /* 0x000fe20000400000 */
[----:B0-----:R-:W-:Y:S01]  /*732b0*/  FADD R19, R7, R8 ;  /* 0x0000000807137221 */ /* 0x001fe20000000000 */
[C-C-:B-1----:R-:W-:Y:S01]  /*732c0*/  FFMA R24, R13.reuse, -0.70710676908493041992, R26.reuse ;  /* 0xbf3504f30d187823 */ /* 0x142fe2000000001a */
[----:B------:R-:W-:-:S02]  /*732d0*/  FFMA R26, R13, 0.70710676908493041992, R26 ;  /* 0x3f3504f30d1a7823 */ /* 0x000fc4000000001a */
[----:B------:R-:W-:Y:S01]  /*732e0*/  FADD R8, R19, R12 ;  /* 0x0000000c13087221 */ /* 0x000fe20000000000 */
[----:B------:R-:W-:Y:S01]  /*732f0*/  FADD R13, R11, R10 ;  /* 0x0000000a0b0d7221 */ /* 0x000fe20000000000 */
[----:B------:R0:W-:Y:S04]  /*73300*/  STS [R25+0x318], R18 ;  /* 0x0003181219007388 */ /* 0x0001e80000000800 */
[----:B------:R1:W-:Y:S04]  /*73310*/  STS [R25+0x210], R15 ;  /* 0x0002100f19007388 */ /* 0x0003e80000000800 */
[----:B------:R1:W-:Y:S01]  /*73320*/  STS [R25+0x39c], R27 ;  /* 0x00039c1b19007388 */ /* 0x0003e20000000800 */
[C-C-:B0-----:R-:W-:Y:S01]  /*73330*/  FADD R18, R13.reuse, -R8.reuse ;  /* 0x800000080d127221 */ /* 0x141fe20000000000 */
[----:B------:R-:W-:-:S02]  /*73340*/  FADD R13, R13, R8 ;  /* 0x000000080d0d7221 */ /* 0x000fc40000000000 */
[----:B------:R1:W-:Y:S05]  /*73350*/  STS [R25+0x108], R17 ;  /* 0x0001081119007388 */ /* 0x0003ea0000000800 */
[----:B-1----:R-:W-:Y:S05]  /*73360*/  WARPSYNC.COLLECTIVE R32, `(.L_x_13871) ;  /* 0x0000000020087348 */ /* 0x002fea0003c00000 */
[----:B------:R-:W-:Y:S01]  /*73370*/  NOP ;  /* 0x0000000000007918 */ /* 0x000fe20000000000 */
[----:B-1----:R-:W-:Y:S05]  /*73380*/  ENDCOLLECTIVE ;  /* 0x000000000000791b */ /* 0x002fea0003800000 */
.L_x_13871:
[----:B------:R-:W0:Y:S01]  /*73390*/  LDS R8, [R16] ;  /* 0x0000000010087984 */ /* 0x000e220000000800 */
[----:B------:R-:W-:Y:S01]  /*733a0*/  FADD R36, R36, -R37 ;  /* 0x8000002524247221 */ /* 0x000fe20000000000 */
[----:B------:R-:W-:Y:S01]  /*733b0*/  FADD R10, R11, -R10 ;  /* 0x8000000a0b0a7221 */ /* 0x000fe20000000000 */
[----:B------:R-:W-:Y:S01]  /*733c0*/  FADD R19, -R19, R12 ;  /* 0x0000000c13137221 */ /* 0x000fe20000000100 */
[----:B------:R1:W2:Y:S01]  /*733d0*/  LDS R7, [R16+0x4] ;  /* 0x0000040010077984 */ /* 0x0002a20000000800 */
[C-C-:B------:R-:W-:Y:S01]  /*733e0*/  FFMA R11, R9.reuse, -0.70710676908493041992, R36.reuse ;  /* 0xbf3504f3090b7823 */ /* 0x140fe20000000024 */
[----:B------:R-:W-:Y:S01]  /*733f0*/  FFMA R9, R9, 0.70710676908493041992, R36 ;  /* 0x3f3504f309097823 */ /* 0x000fe20000000024 */
[----:B------:R-:W-:Y:S01]  /*73400*/  FMUL R13, R13, 1.4142135381698608398 ;  /* 0x3fb504f30d0d7820 */ /* 0x000fe20000400000 */
[----:B------:R-:W-:Y:S01]  /*73410*/  FFMA R15, R19, -0.41421356797218322754, R10 ;  /* 0xbed413cd130f7823 */ /* 0x000fe2000000000a */
[----:B------:R-:W-:Y:S01]  /*73420*/  FFMA R21, R24, 0.66817861795425415039, R11 ;  /* 0x3f2b0dc118157823 */ /* 0x000fe2000000000b */
[----:B------:R-:W-:Y:S01]  /*73430*/  FFMA R17, R26, -0.19891236722469329834, R9 ;  /* 0xbe4bafaf1a117823 */ /* 0x000fe20000000009 */
[----:B------:R-:W-:Y:S01]  /*73440*/  FFMA R19, R10, 0.41421356797218322754, R19 ;  /* 0x3ed413cd0a137823 */ /* 0x000fe20000000013 */
[----:B------:R-:W-:Y:S01]  /*73450*/  FFMA R24, R11, -0.66817861795425415039, R24 ;  /* 0xbf2b0dc10b187823 */ /* 0x000fe20000000018 */
[----:B------:R-:W-:Y:S01]  /*73460*/  FFMA R26, R9, 0.19891236722469329834, R26 ;  /* 0x3e4bafaf091a7823 */ /* 0x000fe2000000001a */
[----:B------:R1:W3:Y:S01]  /*73470*/  LDS R55, [R16+0x8] ;  /* 0x0000080010377984 */ /* 0x0002e20000000800 */
[----:B------:R-:W-:-:S03]  /*73480*/  FMUL R17, R17, 1.9615705013275146484 ;  /* 0x3ffb14be11117820 */ /* 0x000fc60000400000 */
[----:B------:R1:W4:Y:S01]  /*73490*/  LDS R12, [R16+0xc] ;  /* 0x00000c00100c7984 */ /* 0x0003220000000800 */
[----:B------:R-:W-:-:S03]  /*734a0*/  FMUL R18, R18, 1.4142135381698608398 ;  /* 0x3fb504f312127820 */ /* 0x000fc60000400000 */
[----:B------:R1:W1:Y:S01]  /*734b0*/  LDS R11, [R16+0x10] ;  /* 0x00001000100b7984 */ /* 0x0002620000000800 */
[----:B------:R-:W-:-:S03]  /*734c0*/  FMUL R24, R24, -1.6629391908645629883 ;  /* 0xbfd4db3118187820 */ /* 0x000fc60000400000 */
[----:B------:R0:W1:Y:S01]  /*734d0*/  LDS R10, [R16+0x14] ;  /* 0x00001400100a7984 */ /* 0x0000620000000800 */
[----:B------:R-:W-:-:S03]  /*734e0*/  FMUL R26, R26, 1.9615705013275146484 ;  /* 0x3ffb14be1a1a7820 */ /* 0x000fc60000400000 */
[----:B------:R0:W1:Y:S01]  /*734f0*/  LDS R9, [R16+0x18] ;  /* 0x0000180010097984 */ /* 0x0000620000000800 */
[----:B------:R-:W-:Y:S01]  /*73500*/  FMUL R15, R15, 1.8477590084075927734 ;  /* 0x3fec835e0f0f7820 */ /* 0x000fe20000400000 */
[----:B------:R-:W-:Y:S02]  /*73510*/  FMUL R19, R19, 1.8477590084075927734 ;  /* 0x3fec835e13137820 */ /* 0x000fe40000400000 */
[----:B0-----:R0:W-:Y:S04]  /*73520*/  STL [R1+0x28], R8 ;  /* 0x0000280801007387 */ /* 0x0011e80000100800 */
[----:B--2---:R0:W0:Y:S02]  /*73530*/  LDS R8, [R16+0x1c] ;  /* 0x00001c0010087984 */ /* 0x0040240000000800 */
[----:B01-34-:R-:W-:Y:S05]  /*73540*/  WARPSYNC.COLLECTIVE R32, `(.L_x_13872) ;  /* 0x0000000020087348 */ /* 0x01bfea0003c00000 */
[----:B------:R-:W-:Y:S01]  /*73550*/  NOP ;  /* 0x0000000000007918 */ /* 0x000fe20000000000 */
[----:B01-34-:R-:W-:Y:S05]  /*73560*/  ENDCOLLECTIVE ;  /* 0x000000000000791b */ /* 0x01bfea0003800000 */
.L_x_13872:
[----:B------:R0:W-:Y:S04]  /*73570*/  STS [R25], R13 ;  /* 0x0000000d19007388 */ /* 0x0001e80000000800 */
[----:B------:R1:W-:Y:S01]  /*73580*/  STS [R25+0x84], R17 ;  /* 0x0000841119007388 */ /* 0x0003e20000000800 */
[----:B0-----:R-:W-:-:S03]  /*73590*/  FMUL R13, R21, 1.6629391908645629883 ;  /* 0x3fd4db31150d7820 */ /* 0x001fc60000400000 */
[----:B------:R1:W-:Y:S04]  /*735a0*/  STS [R25+0x210], R18 ;  /* 0x0002101219007388 */ /* 0x0003e80000000800 */
        /* <DEDUP_REMOVED lines=8> */
.L_x_13873:
[----:B------:R0:W1:Y:S01]  /*73630*/  LDS R23, [R16+0x18] ;  /* 0x0000180010177984 */ /* 0x0000620000000800 */
[C-C-:B------:R-:W-:Y:S01]  /*73640*/  FADD R21, R43.reuse, -R40.reuse ;  /* 0x800000282b157221 */ /* 0x140fe20000000000 */
[----:B------:R-:W-:Y:S01]  /*73650*/  FADD R18, R44, -R39 ;  /* 0x800000272c127221 */ /* 0x000fe20000000000 */
[C-C-:B------:R-:W-:Y:S01]  /*73660*/  FADD R33, -R42.reuse, R41.reuse ;  /* 0x000000292a217221 */ /* 0x140fe20000000100 */
[----:B------:R-:W-:Y:S01]  /*73670*/  FADD R41, R42, R41 ;  /* 0x000000292a297221 */ /* 0x000fe20000000000 */
[----:B------:R-:W-:Y:S01]  /*73680*/  FADD R34, R43, R40 ;  /* 0x000000282b227221 */ /* 0x000fe20000000000 */
[C-C-:B------:R-:W-:Y:S01]  /*73690*/  FADD R22, R21.reuse, -R18.reuse ;  /* 0x8000001215167221 */ /* 0x140fe20000000000 */
[----:B------:R-:W-:Y:S01]  /*736a0*/  FADD R17, R21, R18 ;  /* 0x0000001215117221 */ /* 0x000fe20000000000 */
[--C-:B------:R-:W-:Y:S01]  /*736b0*/  FADD R18, R38, R20.reuse ;  /* 0x0000001426127221 */ /* 0x100fe20000000000 */
[----:B------:R-:W-:Y:S01]  /*736c0*/  FADD R39, R44, R39 ;  /* 0x000000272c277221 */ /* 0x000fe20000000000 */
[----:B------:R-:W-:Y:S01]  /*736d0*/  FADD R20, R38, -R20 ;  /* 0x8000001426147221 */ /* 0x000fe20000000000 */
[C-C-:B------:R-:W-:Y:S01]  /*736e0*/  FFMA R29, R22.reuse, -0.70710676908493041992, R33.reuse ;  /* 0xbf3504f3161d7823 */ /* 0x140fe20000000021 */
[----:B------:R-:W-:Y:S01]  /*736f0*/  FFMA R33, R22, 0.70710676908493041992, R33 ;  /* 0x3f3504f316217823 */ /* 0x000fe20000000021 */
[C-C-:B------:R-:W-:Y:S01]  /*73700*/  FADD R22, R18.reuse, R41.reuse ;  /* 0x0000002912167221 */ /* 0x140fe20000000000 */
[----:B------:R-:W-:Y:S01]  /*73710*/  FADD R13, R39, R34 ;  /* 0x00000022270d7221 */ /* 0x000fe20000000000 */
[----:B------:R-:W-:Y:S01]  /*73720*/  FADD R41, R18, -R41 ;  /* 0x8000002912297221 */ /* 0x000fe20000000000 */
[C-C-:B------:R-:W-:Y:S01]  /*73730*/  FFMA R18, R17.reuse, -0.70710676908493041992, R20.reuse ;  /* 0xbf3504f311127823 */ /* 0x140fe20000000014 */
[----:B------:R-:W-:Y:S01]  /*73740*/  FFMA R20, R17, 0.70710676908493041992, R20 ;  /* 0x3f3504f311147823 */ /* 0x000fe20000000014 */
[C-C-:B------:R-:W-:Y:S01]  /*73750*/  FADD R21, R22.reuse, -R13.reuse ;  /* 0x8000000d16157221 */ /* 0x140fe20000000000 */
[----:B------:R-:W-:Y:S01]  /*73760*/  FADD R13, R22, R13 ;  /* 0x0000000d160d7221 */ /* 0x000fe20000000000 */
[----:B------:R0:W-:Y:S01]  /*73770*/  STL [R1+0x3c], R7 ;  /* 0x00003c0701007387 */ /* 0x0001e20000100800 */
[----:B------:R-:W-:Y:S01]  /*73780*/  FFMA R15, R33, -0.19891236722469329834, R20 ;  /* 0xbe4bafaf210f7823 */ /* 0x000fe20000000014 */
[----:B------:R-:W-:Y:S01]  /*73790*/  FFMA R22, R29, 0.66817861795425415039, R18 ;  /* 0x3f2b0dc11d167823 */ /* 0x000fe20000000012 */
[----:B------:R-:W-:Y:S01]  /*737a0*/  FMUL R26, R13, 1.4142135381698608398 ;  /* 0x3fb504f30d1a7820 */ /* 0x000fe20000400000 */
[----:B------:R-:W-:Y:S01]  /*737b0*/  FFMA R33, R20, 0.19891236722469329834, R33 ;  /* 0x3e4bafaf14217823 */ /* 0x000fe20000000021 */
[----:B------:R-:W-:Y:S01]  /*737c0*/  FFMA R29, R18, -0.66817861795425415039, R29 ;  /* 0xbf2b0dc1121d7823 */ /* 0x000fe2000000001d */
[----:B------:R-:W-:Y:S01]  /*737d0*/  FMUL R20, R15, 1.9615705013275146484 ;  /* 0x3ffb14be0f147820 */ /* 0x000fe20000400000 */
        /* <DEDUP_REMOVED lines=10> */
.L_x_13874:
[----:B------:R0:W-:Y:S01]  /*73880*/  STS [R25], R26 ;  /* 0x0000001a19007388 */ /* 0x0001e20000000800 */
[----:B------:R-:W-:Y:S01]  /*73890*/  FADD R34, -R39, R34 ;  /* 0x0000002227227221 */ /* 0x000fe20000000100 */
        /* <DEDUP_REMOVED lines=48> */
.L_x_13875:
[----:B------:R0:W1:Y:S04]  /*73ba0*/  LDS R36, [R16] ;  /* 0x0000000010247984 */ /* 0x0000680000000800 */
[----:B------:R0:W2:Y:S01]  /*73bb0*/  LDS R35, [R16+0x4] ;  /* 0x0000040010237984 */ /* 0x0000a20000000800 */
[C-C-:B------:R-:W-:Y:S01]  /*73bc0*/  FADD R22, R47.reuse, R48.reuse ;  /* 0x000000302f167221 */ /* 0x140fe20000000000 */
[----:B------:R-:W-:Y:S02]  /*73bd0*/  FADD R47, R47, -R48 ;  /* 0x800000302f2f7221 */ /* 0x000fe40000000000 */
[----:B------:R0:W3:Y:S01]  /*73be0*/  LDS R34, [R16+0x8] ;  /* 0x0000080010227984 */ /* 0x0000e20000000800 */
        /* <DEDUP_REMOVED lines=20> */
.L_x_13876:
        /* <DEDUP_REMOVED lines=72> */
.L_x_13877:
        /* <DEDUP_REMOVED lines=11> */
.L_x_13878:
        /* <DEDUP_REMOVED lines=64> */
.L_x_13879:
        /* <DEDUP_REMOVED lines=11> */
.L_x_13880:
[----:B------:R0:W-:Y:S01]  /*74710*/  STS [R25+0x84], R20 ;  /* 0x0000841419007388 */ /* 0x0001e20000000800 */
[----:B------:R-:W-:Y:S01]  /*74720*/  FMUL R21, R21, 1.6629391908645629883 ;  /* 0x3fd4db3115157820 */ /* 0x000fe20000400000 */
[----:B0-----:R-:W-:Y:S01]  /*74730*/  FMUL R20, R53, -1.6629391908645629883 ;  /* 0xbfd4db3135147820 */ /* 0x001fe20000400000 */
[----:B------:R-:W-:-:S04]  /*74740*/  FMUL R32, R52, 1.4142135381698608398 ;  /* 0x3fb504f334207820 */ /* 0x000fc80000400000 */
[----:B------:R0:W-:Y:S04]  /*74750*/  STS [R25+0x294], R20 ;  /* 0x0002941419007388 */ /* 0x0001e80000000800 */
[----:B------:R1:W-:Y:S01]  /*74760*/  STS [R25+0x18c], R21 ;  /* 0x00018c1519007388 */ /* 0x0003e20000000800 */
[----:B0-----:R-:W-:-:S04]  /*74770*/  FFMA R20, R49, 0.41421356797218322754, R50 ;  /* 0x3ed413cd31147823 */ /* 0x001fc80000000032 */
[----:B------:R-:W-:Y:S01]  /*74780*/  FMUL R20, R20, 1.8477590084075927734 ;  /* 0x3fec835e14147820 */ /* 0x000fe20000400000 */
[----:B-1----:R-:W-:Y:S01]  /*74790*/  FMUL R21, R54, 1.9615705013275146484 ;  /* 0x3ffb14be36157820 */ /* 0x002fe20000400000 */
[----:B------:R0:W-:Y:S04]  /*747a0*/  STS [R25+0x210], R32 ;  /* 0x0002102019007388 */ /* 0x0001e80000000800 */
[----:B------:R1:W-:Y:S04]  /*747b0*/  STS [R25+0x318], R20 ;  /* 0x0003181419007388 */ /* 0x0003e80000000800 */
[----:B------:R2:W-:Y:S01]  /*747c0*/  STS [R25+0x39c], R21 ;  /* 0x00039c1519007388 */ /* 0x0005e20000000800 */
[----:B0-----:R-:W-:Y:S01]  /*747d0*/  FFMA R32, R50, -0.41421356797218322754, R49 ;  /* 0xbed413cd32207823 */ /* 0x001fe20000000031 */
[C-C-:B------:R-:W-:Y:S01]  /*747e0*/  FADD R49, R3.reuse, -R61.reuse ;  /* 0x8000003d03317221 */ /* 0x140fe20000000000 */
[--C-:B------:R-:W-:Y:S01]  /*747f0*/  FADD R50, R6, -R60.reuse ;  /* 0x8000003c06327221 */ /* 0x100fe20000000000 */
[----:B------:R-:W-:Y:S01]  /*74800*/  FADD R61, R3, R61 ;  /* 0x0000003d033d7221 */ /* 0x000fe20000000000 */
[C-C-:B-1----:R-:W-:Y:S01]  /*74810*/  FADD R20, R4.reuse, -R59.reuse ;  /* 0x8000003b04147221 */ /* 0x142fe20000000000 */
[----:B------:R-:W-:Y:S01]  /*74820*/  FADD R59, R4, R59 ;  /* 0x0000003b043b7221 */ /* 0x000fe20000000000 */
[----:B------:R-:W-:Y:S01]  /*74830*/  FADD R60, R6, R60 ;  /* 0x0000003c063c7221 */ /* 0x000fe20000000000 */
[----:B--2---:R-:W-:Y:S01]  /*74840*/  FADD R21, R2, R5 ;  /* 0x0000000502157221 */ /* 0x004fe20000000000 */
[----:B------:R0:W-:Y:S02]  /*74850*/  STS [R25], R51 ;  /* 0x0000003319007388 */ /* 0x0001e40000000800 */
[C-C-:B------:R-:W-:Y:S01]  /*74860*/  FADD R52, R60.reuse, R61.reuse ;  /* 0x0000003d3c347221 */ /* 0x140fe20000000000 */
[----:B------:R-:W-:Y:S01]  /*74870*/  FADD R61, -R60, R61 ;  /* 0x0000003d3c3d7221 */ /* 0x000fe20000000100 */
[----:B------:R1:W5:Y:S04]  /*74880*/  LDL.LU R6, [R1+0x30] ;  /* 0x0000300001067983 */ /* 0x0003680000300800 */
[----:B------:R1:W5:Y:S01]  /*74890*/  LDL.LU R60, [R1+0x24] ;  /* 0x00002400013c7983 */ /* 0x0003620000300800 */
[C-C-:B0-----:R-:W-:Y:S01]  /*748a0*/  FADD R51, R59.reuse, R21.reuse ;  /* 0x000000153b337221 */ /* 0x141fe20000000000 */
[----:B------:R-:W-:-:S04]  /*748b0*/  FADD R21, R59, -R21 ;  /* 0x800000153b157221 */ /* 0x000fc80000000000 */
[----:B------:R-:W-:Y:S01]  /*748c0*/  FFMA R59, R61, -0.41421356797218322754, R21 ;  /* 0xbed413cd3d3b7823 */ /* 0x000fe20000000015 */
[----:B------:R-:W-:Y:S02]  /*748d0*/  FFMA R61, R21, 0.41421356797218322754, R61 ;  /* 0x3ed413cd153d7823 */ /* 0x000fe4000000003d */
[----:B------:R1:W5:Y:S01]  /*748e0*/  LDL.LU R21, [R1+0x2c] ;  /* 0x00002c0001157983 */ /* 0x0003620000300800 */
[----:B------:R-:W-:Y:S01]  /*748f0*/  FMUL R32, R32, 1.8477590084075927734 ;  /* 0x3fec835e20207820 */ /* 0x000fe20000400000 */
[C-C-:B------:R-:W-:Y:S01]  /*74900*/  FADD R54, R49.reuse, R50.reuse ;  /* 0x0000003231367221 */ /* 0x140fe20000000000 */
[----:B------:R-:W-:-:S03]  /*74910*/  FADD R49, R49, -R50 ;  /* 0x8000003231317221 */ /* 0x000fc60000000000 */
[----:B------:R0:W-:Y:S01]  /*74920*/  STS [R25+0x108], R32 ;  /* 0x0001082019007388 */ /* 0x0001e20000000800 */
[C-C-:B------:R-:W-:Y:S01]  /*74930*/  FFMA R50, R54.reuse, -0.70710676908493041992, R20.reuse ;  /* 0xbf3504f336327823 */ /* 0x140fe20000000014 */
[----:B------:R-:W-:Y:S01]  /*74940*/  FFMA R54, R54, 0.70710676908493041992, R20 ;  /* 0x3f3504f336367823 */ /* 0x000fe20000000014 */
[----:B0-----:R-:W-:-:S04]  /*74950*/  FADD R32, -R2, R5 ;  /* 0x0000000502207221 */ /* 0x001fc80000000100 */
[C-C-:B------:R-:W-:Y:S01]  /*74960*/  FFMA R20, R49.reuse, -0.70710676908493041992, R32.reuse ;  /* 0xbf3504f331147823 */ /* 0x140fe20000000020 */
[----:B------:R-:W-:-:S04]  /*74970*/  FFMA R32, R49, 0.70710676908493041992, R32 ;  /* 0x3f3504f331207823 */ /* 0x000fc80000000020 */
[----:B------:R-:W-:Y:S01]  /*74980*/  FFMA R53, R32, -0.19891236722469329834, R54 ;  /* 0xbe4bafaf20357823 */ /* 0x000fe20000000036 */
[----:B------:R-:W-:Y:S01]  /*74990*/  FFMA R54, R54, 0.19891236722469329834, R32 ;  /* 0x3e4bafaf36367823 */ /* 0x000fe20000000020 */
[----:B-1----:R-:W-:-:S07]  /*749a0*/  MOV R32, 0xffffffff ;  /* 0xffffffff00207802 */ /* 0x002fce0000000f00 */
[----:B-----5:R-:W-:Y:S05]  /*749b0*/  WARPSYNC.COLLECTIVE R32, `(.L_x_13881) ;  /* 0x0000000020087348 */ /* 0x020fea0003c00000 */
[----:B------:R-:W-:Y:S01]  /*749c0*/  NOP ;  /* 0x0000000000007918 */ /* 0x000fe20000000000 */
[----:B-----5:R-:W-:Y:S05]  /*749d0*/  ENDCOLLECTIVE ;  /* 0x000000000000791b */ /* 0x020fea0003800000 */
.L_x_13881:
        /* <DEDUP_REMOVED lines=10> */
[----:B------:R-:W-:-:S03]  /*74a80*/  FADD R51, R51, R52 ;  /* 0x0000003433337221 */ /* 0x000fc60000000000 */
[----:B------:R-:W-:Y:S01]  /*74a90*/  FMUL R20, R20, 1.4142135381698608398 ;  /* 0x3fb504f314147820 */ /* 0x000fe20000400000 */
        /* <DEDUP_REMOVED lines=9> */
.L_x_13882:
[----:B------:R0:W-:Y:S01]  /*74b30*/  STS [R25+0x210], R20 ;  /* 0x0002101419007388 */ /* 0x0001e20000000800 */
[----:B------:R-:W-:Y:S01]  /*74b40*/  FMUL R49, R49, 1.6629391908645629883 ;  /* 0x3fd4db3131317820 */ /* 0x000fe20000400000 */
[C-C-:B0-----:R-:W-:Y:S01]  /*74b50*/  FADD R20, R21.reuse, -R56.reuse ;  /* 0x8000003815147221 */ /* 0x141fe20000000000 */
[----:B------:R-:W-:Y:S01]  /*74b60*/  FADD R56, R21, R56 ;  /* 0x0000003815387221 */ /* 0x000fe20000000000 */
[C-C-:B------:R-:W-:Y:S01]  /*74b70*/  FADD R21, -R60.reuse, R58.reuse ;  /* 0x0000003a3c157221 */ /* 0x140fe20000000100 */
[----:B------:R-:W-:Y:S02]  /*74b80*/  FADD R58, R60, R58 ;  /* 0x0000003a3c3a7221 */ /* 0x000fe40000000000 */
[----:B------:R0:W5:Y:S01]  /*74b90*/  LDL.LU R60, [R1+0x28] ;  /* 0x00002800013c7983 */ /* 0x0001620000300800 */
[----:B------:R-:W-:-:S03]  /*74ba0*/  FADD R32, R6, -R57 ;  /* 0x8000003906207221 */ /* 0x000fc60000000000 */
[----:B------:R1:W-:Y:S01]  /*74bb0*/  STS [R25+0x18c], R49 ;  /* 0x00018c3119007388 */ /* 0x0003e20000000800 */
[----:B------:R-:W-:-:S03]  /*74bc0*/  FMUL R50, R50, -1.6629391908645629883 ;  /* 0xbfd4db3132327820 */ /* 0x000fc60000400000 */
[----:B------:R2:W-:Y:S01]  /*74bd0*/  STS [R25], R52 ;  /* 0x0000003419007388 */ /* 0x0005e20000000800 */
[----:B-1----:R-:W-:Y:S01]  /*74be0*/  FADD R49, R0, -R14 ;  /* 0x8000000e00317221 */ /* 0x002fe20000000000 */
[----:B------:R-:W-:-:S03]  /*74bf0*/  FMUL R53, R53, 1.9615705013275146484 ;  /* 0x3ffb14be35357820 */ /* 0x000fc60000400000 */
[C-C-:B--2---:R-:W-:Y:S01]  /*74c00*/  FADD R52, R32.reuse, R49.reuse ;  /* 0x0000003120347221 */ /* 0x144fe20000000000 */
[----:B------:R-:W-:Y:S01]  /*74c10*/  FADD R32, R32, -R49 ;  /* 0x8000003120207221 */ /* 0x000fe20000000000 */
[----:B------:R1:W-:Y:S01]  /*74c20*/  STS [R25+0x294], R50 ;  /* 0x0002943219007388 */ /* 0x0003e20000000800 */
[----:B------:R-:W-:Y:S01]  /*74c30*/  FMUL R54, R54, 1.9615705013275146484 ;  /* 0x3ffb14be36367820 */ /* 0x000fe20000400000 */
[--C-:B------:R-:W-:Y:S01]  /*74c40*/  FFMA R49, R52, -0.70710676908493041992, R20.reuse ;  /* 0xbf3504f334317823 */ /* 0x100fe20000000014 */
[----:B------:R-:W-:Y:S01]  /*74c50*/  FADD R57, R6, R57 ;  /* 0x0000003906397221 */ /* 0x000fe20000000000 */
[----:B------:R-:W-:Y:S01]  /*74c60*/  FFMA R20, R52, 0.70710676908493041992, R20 ;  /* 0x3f3504f334147823 */ /* 0x000fe20000000014 */
[C-C-:B------:R-:W-:Y:S01]  /*74c70*/  FFMA R52, R32.reuse, -0.70710676908493041992, R21.reuse ;  /* 0xbf3504f320347823 */ /* 0x140fe20000000015 */
[----:B------:R2:W-:Y:S01]  /*74c80*/  STS [R25+0x84], R53 ;  /* 0x0000843519007388 */ /* 0x0005e20000000800 */
[----:B------:R-:W-:Y:S01]  /*74c90*/  FFMA R32, R32, 0.70710676908493041992, R21 ;  /* 0x3f3504f320207823 */ /* 0x000fe20000000015 */
[----:B-1----:R-:W-:Y:S01]  /*74ca0*/  FADD R50, R0, R14 ;  /* 0x0000000e00327221 */ /* 0x002fe20000000000 */
[C-C-:B------:R-:W-:Y:S01]  /*74cb0*/  FADD R21, R56.reuse, -R58.reuse ;  /* 0x8000003a38157221 */ /* 0x140fe20000000000 */
[----:B------:R1:W-:Y:S01]  /*74cc0*/  STS [R25+0x39c], R54 ;  /* 0x00039c3619007388 */ /* 0x0003e20000000800 */
[----:B--2---:R-:W-:Y:S01]  /*74cd0*/  FADD R53, R56, R58 ;  /* 0x0000003a38357221 */ /* 0x004fe20000000000 */
[C-C-:B------:R-:W-:Y:S01]  /*74ce0*/  FADD R56, R50.reuse, R57.reuse ;  /* 0x0000003932387221 */ /* 0x140fe20000000000 */
[----:B------:R-:W-:Y:S01]  /*74cf0*/  FADD R57, -R50, R57 ;  /* 0x0000003932397221 */ /* 0x000fe20000000100 */
[----:B------:R-:W-:Y:S01]  /*74d00*/  FMUL R59, R59, 1.8477590084075927734 ;  /* 0x3fec835e3b3b7820 */ /* 0x000fe20000400000 */
[----:B------:R-:W-:Y:S01]  /*74d10*/  FMUL R61, R61, 1.8477590084075927734 ;  /* 0x3fec835e3d3d7820 */ /* 0x000fe20000400000 */
[----:B------:R0:W5:Y:S01]  /*74d20*/  LDL.LU R6, [R1+0x3c] ;  /* 0x00003c0001067983 */ /* 0x0001620000300800 */
[----:B-1----:R-:W-:Y:S01]  /*74d30*/  FFMA R54, R52, 0.66817861795425415039, R49 ;  /* 0x3f2b0dc134367823 */ /* 0x002fe20000000031 */
[----:B------:R-:W-:Y:S01]  /*74d40*/  FFMA R49, R49, -0.66817861795425415039, R52 ;  /* 0xbf2b0dc131317823 */ /* 0x000fe20000000034 */
[C-C-:B------:R-:W-:Y:S01]  /*74d50*/  FADD R52, R53.reuse, -R56.reuse ;  /* 0x8000003835347221 */ /* 0x140fe20000000000 */
[----:B------:R-:W-:Y:S01]  /*74d60*/  FADD R50, R53, R56 ;  /* 0x0000003835327221 */ /* 0x000fe20000000000 */
        /* <DEDUP_REMOVED lines=8> */
.L_x_13883:
[----:B------:R-:W0:Y:S04]  /*74df0*/  LDS R0, [R16] ;  /* 0x0000000010007984 */ /* 0x000e280000000800 */
[----:B------:R-:W-:Y:S04]  /*74e00*/  LDS R32, [R16+0x14] ;  /* 0x0000140010207984 */ /* 0x000fe80000000800 */
[----:B------:R-:W-:Y:S01]  /*74e10*/  LDS R59, [R16+0x18] ;  /* 0x00001800103b7984 */ /* 0x000fe20000000800 */
[----:B------:R-:W-:-:S03]  /*74e20*/  FFMA R58, R57, -0.41421356797218322754, R21 ;  /* 0xbed413cd393a7823 */ /* 0x000fc60000000015 */
[----:B------:R-:W-:Y:S04]  /*74e30*/  LDS R20, [R16+0x8] ;  /* 0x0000080010147984 */ /* 0x000fe80000000800 */
[----:B------:R-:W-:Y:S04]  /*74e40*/  LDS R14, [R16+0xc] ;  /* 0x00000c00100e7984 */ /* 0x000fe80000000800 */
[----:B0-----:R-:W-:Y:S04]  /*74e50*/  STL [R1+0x11c], R0 ;  /* 0x00011c0001007387 */ /* 0x001fe80000100800 */
[----:B------:R-:W0:Y:S01]  /*74e60*/  LDS R0, [R16+0x10] ;  /* 0x0000100010007984 */ /* 0x000e220000000800 */
[----:B------:R-:W-:-:S03]  /*74e70*/  FFMA R57, R21, 0.41421356797218322754, R57 ;  /* 0x3ed413cd15397823 */ /* 0x000fc60000000039 */
[----:B------:R-:W1:Y:S04]  /*74e80*/  LDS R21, [R16+0x4] ;  /* 0x0000040010157984 */ /* 0x000e680000000800 */
[----:B0-----:R-:W-:Y:S04]  /*74e90*/  STL [R1+0x2c], R0 ;  /* 0x00002c0001007387 */ /* 0x001fe80000100800 */
[----:B------:R-:W0:Y:S04]  /*74ea0*/  LDS R0, [R16+0x1c] ;  /* 0x00001c0010007984 */ /* 0x000e280000000800 */
[----:B------:R2:W-:Y:S02]  /*74eb0*/  STL [R1+0x30], R32 ;  /* 0x0000302001007387 */ /* 0x0005e40000100800 */
[----:B-12---:R-:W-:-:S07]  /*74ec0*/  MOV R32, 0xffffffff ;  /* 0xffffffff00207802 */ /* 0x006fce0000000f00 */
[----:B0-----:R-:W-:Y:S05]  /*74ed0*/  WARPSYNC.COLLECTIVE R32, `(.L_x_13884) ;  /* 0x0000000020087348 */ /* 0x001fea0003c00000 */
[----:B------:R-:W-:Y:S01]  /*74ee0*/  NOP ;  /* 0x0000000000007918 */ /* 0x000fe20000000000 */
[----:B0-----:R-:W-:Y:S05]  /*74ef0*/  ENDCOLLECTIVE ;  /* 0x000000000000791b */ /* 0x001fea0003800000 */
.L_x_13884:
[----:B------:R-:W-:Y:S01]  /*74f00*/  FMUL R32, R52, 1.4142135381698608398 ;  /* 0x3fb504f334207820 */ /* 0x000fe20000400000 */
[----:B------:R-:W-:Y:S04]  /*74f10*/  STL [R1+0x34], R59 ;  /* 0x0000343b01007387 */ /* 0x000fe80000100800 */
[----:B------:R0:W-:Y:S04]  /*74f20*/  STS [R25+0x210], R32 ;  /* 0x0002102019007388 */ /* 0x0001e80000000800 */
[----:B------:R-:W-:Y:S01]  /*74f30*/  STL [R1+0x38], R0 ;  /* 0x0000380001007387 */ /* 0x000fe20000100800 */
[C-C-:B0-----:R-:W-:Y:S01]  /*74f40*/  FADD R32, R60.reuse, -R8.reuse ;  /* 0x800000083c207221 */ /* 0x141fe20000000000 */
[----:B------:R-:W-:-:S02]  /*74f50*/  FADD R8, R60, R8 ;  /* 0x000000083c087221 */ /* 0x000fc40000000000 */
[----:B------:R0:W5:Y:S01]  /*74f60*/  LDL.LU R60, [R1+0x40] ;  /* 0x00004000013c7983 */ /* 0x0001620000300800 */
[----:B------:R-:W-:Y:S01]  /*74f70*/  FMUL R50, R50, 1.4142135381698608398 ;  /* 0x3fb504f332327820 */ /* 0x000fe20000400000 */
[----:B------:R-:W-:-:S04]  /*74f80*/  FMUL R49, R49, -1.6629391908645629883 ;  /* 0xbfd4db3131317820 */ /* 0x000fc80000400000 */
[----:B------:R1:W-:Y:S04]  /*74f90*/  STS [R25], R50 ;  /* 0x0000003219007388 */ /* 0x0003e80000000800 */
[----:B------:R2:W-:Y:S01]  /*74fa0*/  STS [R25+0x294], R49 ;  /* 0x0002943119007388 */ /* 0x0005e20000000800 */
[----:B-1----:R-:W-:Y:S01]  /*74fb0*/  FMUL R50, R58, 1.8477590084075927734 ;  /* 0x3fec835e3a327820 */ /* 0x002fe20000400000 */
[----:B--2---:R-:W-:-:S04]  /*74fc0*/  FADD R49, -R12, R11 ;  /* 0x0000000b0c317221 */ /* 0x004fc80000000100 */
[----:B------:R1:W-:Y:S01]  /*74fd0*/  STS [R25+0x108], R50 ;  /* 0x0001083219007388 */ /* 0x0003e20000000800 */
[----:B------:R-:W-:Y:S01]  /*74fe0*/  FADD R11, R12, R11 ;  /* 0x0000000b0c0b7221 */ /* 0x000fe20000000000 */
[--C-:B------:R-:W-:Y:S01]  /*74ff0*/  FADD R12, R55, -R10.reuse ;  /* 0x8000000a370c7221 */ /* 0x100fe20000000000 */
[----:B------:R-:W-:Y:S01]  /*75000*/  FMUL R57, R57, 1.8477590084075927734 ;  /* 0x3fec835e39397820 */ /* 0x000fe20000400000 */
[----:B------:R-:W-:Y:S01]  /*75010*/  FMUL R54, R54, 1.6629391908645629883 ;  /* 0x3fd4db3136367820 */ /* 0x000fe20000400000 */
[----:B------:R-:W-:Y:S01]  /*75020*/  FADD R10, R55, R10 ;  /* 0x0000000a370a7221 */ /* 0x000fe20000000000 */
[----:B------:R-:W-:Y:S01]  /*75030*/  FMUL R53, R53, 1.9615705013275146484 ;  /* 0x3ffb14be35357820 */ /* 0x000fe20000400000 */
[----:B-1----:R-:W-:-:S04]  /*75040*/  FADD R50, R6, -R9 ;  /* 0x8000000906327221 */ /* 0x002fc80000000000 */
[C-C-:B------:R-:W-:Y:S01]  /*75050*/  FADD R52, R12.reuse, R50.reuse ;  /* 0x000000320c347221 */ /* 0x140fe20000000000 */
[----:B------:R-:W-:Y:S01]  /*75060*/  FADD R12, R12, -R50 ;  /* 0x800000320c0c7221 */ /* 0x000fe20000000000 */
[----:B------:R-:W-:Y:S01]  /*75070*/  FADD R9, R6, R9 ;  /* 0x0000000906097221 */ /* 0x000fe20000000000 */
[----:B------:R1:W-:Y:S02]  /*75080*/  STS [R25+0x318], R57 ;  /* 0x0003183919007388 */ /* 0x0003e40000000800 */
[C-C-:B------:R-:W-:Y:S01]  /*75090*/  FFMA R50, R12.reuse, -0.70710676908493041992, R49.reuse ;  /* 0xbf3504f30c327823 */ /* 0x140fe20000000031 */
[----:B------:R-:W-:Y:S01]  /*750a0*/  FFMA R49, R12, 0.70710676908493041992, R49 ;  /* 0x3f3504f30c317823 */ /* 0x000fe20000000031 */
[C-C-:B------:R-:W-:Y:S01]  /*750b0*/  FADD R12, R8.reuse, R11.reuse ;  /* 0x0000000b080c7221 */ /* 0x140fe20000000000 */
[----:B------:R-:W-:Y:S01]  /*750c0*/  FADD R8, R8, -R11 ;  /* 0x8000000b08087221 */ /* 0x000fe20000000000 */
[----:B------:R-:W-:Y:S01]  /*750d0*/  FADD R11, R9, R10 ;  /* 0x0000000a090b7221 */ /* 0x000fe20000000000 */
[----:B------:R2:W-:Y:S01]  /*750e0*/  STS [R25+0x18c], R54 ;  /* 0x00018c3619007388 */ /* 0x0005e20000000800 */
[C-C-:B-1----:R-:W-:Y:S01]  /*750f0*/  FFMA R57, R52.reuse, -0.70710676908493041992, R32.reuse ;  /* 0xbf3504f334397823 */ /* 0x142fe20000000020 */
[----:B------:R-:W-:-:S02]  /*75100*/  FFMA R32, R52, 0.70710676908493041992, R32 ;  /* 0x3f3504f334207823 */ /* 0x000fc40000000020 */
[----:B------:R1:W-:Y:S01]  /*75110*/  STS [R25+0x84], R53 ;  /* 0x0000843519007388 */ /* 0x0003e20000000800 */
[----:B------:R-:W-:Y:S01]  /*75120*/  FMUL R56, R56, 1.9615705013275146484 ;  /* 0x3ffb14be38387820 */ /* 0x000fe20000400000 */
[----:B------:R-:W-:Y:S01]  /*75130*/  FADD R9, -R9, R10 ;  /* 0x0000000a09097221 */ /* 0x000fe20000000100 */
[----:B--2---:R-:W-:Y:S01]  /*75140*/  FFMA R54, R50, 0.66817861795425415039, R57 ;  /* 0x3f2b0dc132367823 */ /* 0x004fe20000000039 */
[----:B------:R-:W-:Y:S01]  /*75150*/  FFMA R57, R57, -0.66817861795425415039, R50 ;  /* 0xbf2b0dc139397823 */ /* 0x000fe20000000032 */
[----:B------:R-:W-:Y:S01]  /*75160*/  FFMA R50, R32, 0.19891236722469329834, R49 ;  /* 0x3e4bafaf20327823 */ /* 0x000fe20000000031 */
[----:B------:R-:W-:Y:S01]  /*75170*/  FFMA R55, R49, -0.19891236722469329834, R32 ;  /* 0xbe4bafaf31377823 */ /* 0x000fe20000000020 */
[C-C-:B-1----:R-:W-:Y:S01]  /*75180*/  FADD R53, R12.reuse, -R11.reuse ;  /* 0x8000000b0c357221 */ /* 0x142fe20000000000 */
[----:B------:R-:W-:Y:S01]  /*75190*/  FADD R12, R12, R11 ;  /* 0x0000000b0c0c7221 */ /* 0x000fe20000000000 */
[----:B------:R-:W-:Y:S01]  /*751a0*/  MOV R32, 0xffffffff ;  /* 0xffffffff00207802 */ /* 0x000fe20000000f00 */
[----:B------:R-:W-:Y:S01]  /*751b0*/  FMUL R50, R50, 1.9615705013275146484 ;  /* 0x3ffb14be32327820 */ /* 0x000fe20000400000 */
[----:B------:R0:W-:Y:S01]  /*751c0*/  STS [R25+0x39c], R56 ;  /* 0x00039c3819007388 */ /* 0x0001e20000000800 */
[----:B------:R-:W-:Y:S01]  /*751d0*/  FFMA R58, R9, -0.41421356797218322754, R8 ;  /* 0xbed413cd093a7823 */ /* 0x000fe20000000008 */
[----:B------:R-:W-:-:S07]  /*751e0*/  FFMA R52, R8, 0.41421356797218322754, R9 ;  /* 0x3ed413cd08347823 */ /* 0x000fce0000000009 */
[----:B0----5:R-:W-:Y:S05]  /*751f0*/  WARPSYNC.COLLECTIVE R32, `(.L_x_13885) ;  /* 0x0000000020087348 */ /* 0x021fea0003c00000 */
[----:B------:R-:W-:Y:S01]  /*75200*/  NOP ;  /* 0x0000000000007918 */ /* 0x000fe20000000000 */
[----:B0----5:R-:W-:Y:S05]  /*75210*/  ENDCOLLECTIVE ;  /* 0x000000000000791b */ /* 0x021fea0003800000 */
.L_x_13885:
        /* <DEDUP_REMOVED lines=13> */
.L_x_13886:
        /* <DEDUP_REMOVED lines=46> */
.L_x_13887:
        /* <DEDUP_REMOVED lines=11> */
.L_x_13888:
        /* <DEDUP_REMOVED lines=44> */
.L_x_13889:
        /* <DEDUP_REMOVED lines=13> */
.L_x_13890:
        /* <DEDUP_REMOVED lines=44> */
.L_x_13891:
        /* <DEDUP_REMOVED lines=13> */
.L_x_13892:
        /* <DEDUP_REMOVED lines=43> */
.L_x_13893:
        /* <DEDUP_REMOVED lines=13> */
.L_x_13894:
        /* <DEDUP_REMOVED lines=21> */
[--C-:B------:R-:W-:Y:S01]  /*76270*/  FADD R53, R0, R60.reuse ;  /* 0x0000003c00357221 */ /* 0x100fe20000000000 */
        /* <DEDUP_REMOVED lines=24> */
.L_x_13895:
        /* <DEDUP_REMOVED lines=11> */
.L_x_13896:
        /* <DEDUP_REMOVED lines=23> */
.L_x_13897:
        /* <DEDUP_REMOVED lines=71> */
[----:B0-----:R-:W-:Y:S01]  /*76a90*/  FADD R25, R0, -R51 ;  /* 0x8000003300197221 */ /* 0x001fe20000000000 */
[----:B------:R-:W0:Y:S03]  /*76aa0*/  LDCU UR65, c[0x0][0x3b8] ;  /* 0x00007700ff4177ac */ /* 0x000e260008000800 */
[C-C-:B------:R-:W-:Y:S01]  /*76ab0*/  FFMA R40, R52.reuse, -0.70710676908493041992, R25.reuse ;  /* 0xbf3504f334287823 */ /* 0x140fe20000000019 */
[----:B------:R-:W-:Y:S01]  /*76ac0*/  FFMA R52, R52, 0.70710676908493041992, R25 ;  /* 0x3f3504f334347823 */ /* 0x000fe20000000019 */
[----:B------:R-:W-:Y:S01]  /*76ad0*/  FFMA R25, R50, -0.70710676908493041992, R32 ;  /* 0xbf3504f332197823 */ /* 0x000fe20000000020 */
[----:B------:R-:W-:-:S03]  /*76ae0*/  FADD R51, R0, R51 ;  /* 0x0000003300337221 */ /* 0x000fc60000000000 */
[----:B------:R-:W-:Y:S01]  /*76af0*/  FFMA R0, R25, 0.66817861795425415039, R40 ;  /* 0x3f2b0dc119007823 */ /* 0x000fe20000000028 */
[----:B------:R-:W-:Y:S02]  /*76b00*/  FFMA R5, R40, -0.66817861795425415039, R25 ;  /* 0xbf2b0dc128057823 */ /* 0x000fe40000000019 */
[----:B------:R-:W1:Y:S01]  /*76b10*/  LDS R40, [R16+0x4] ;  /* 0x0000040010287984 */ /* 0x000e620000000800 */
        /* <DEDUP_REMOVED lines=11> */
[C-C-:B------:R-:W-:Y:S01]  /*76bd0*/  FADD R41, R12.reuse, -R55.reuse ;  /* 0x800000370c297221 */ /* 0x140fe20000000000 */
[----:B------:R-:W-:Y:S01]  /*76be0*/  STL [R1+0x114], R5 ;  /* 0x0001140501007387 */ /* 0x000fe20000100800 */
[----:B------:R-:W-:-:S03]  /*76bf0*/  FADD R12, R12, R55 ;  /* 0x000000370c0c7221 */ /* 0x000fc60000000000 */
        /* <DEDUP_REMOVED lines=14> */
[----:B------:R1:W-:Y:S01]  /*76ce0*/  STL [R1+0x110], R2 ;  /* 0x0001100201007387 */ /* 0x0003e20000100800 */
[C-C-:B------:R-:W-:Y:S01]  /*76cf0*/  FADD R21, R40.reuse, R35.reuse ;  /* 0x0000002328157221 */ /* 0x140fe20000000000 */
[----:B------:R-:W-:Y:S01]  /*76d00*/  FADD R40, R40, -R35 ;  /* 0x8000002328287221 */ /* 0x000fe20000000000 */
[C-C-:B------:R-:W-:Y:S01]  /*76d10*/  FADD R35, R12.reuse, R24.reuse ;  /* 0x000000180c237221 */ /* 0x140fe20000000000 */
[----:B------:R-:W-:Y:S01]  /*76d20*/  FADD R24, -R12, R24 ;  /* 0x000000180c187221 */ /* 0x000fe20000000100 */
[----:B--2---:R-:W-:Y:S01]  /*76d30*/  FFMA R3, R32, 0.19891236722469329834, R41 ;  /* 0x3e4bafaf20037823 */ /* 0x004fe20000000029 */
[----:B-1----:R-:W-:-:S05]  /*76d40*/  FFMA R2, R39, -0.66817861795425415039, R42 ;  /* 0xbf2b0dc127027823 */ /* 0x002fca000000002a */
[----:B------:R1:W-:Y:S04]  /*76d50*/  STL [R1+0x50], R2 ;  /* 0x0000500201007387 */ /* 0x0003e80000100800 */
[----:B------:R-:W-:Y:S01]  /*76d60*/  STL [R1+0x64], R3 ;  /* 0x0000640301007387 */ /* 0x000fe20000100800 */
[----:B-1----:R-:W-:-:S05]  /*76d70*/  FFMA R2, R40, 0.41421356797218322754, R24 ;  /* 0x3ed413cd28027823 */ /* 0x002fca0000000018 */
[----:B------:R-:W-:Y:S04]  /*76d80*/  STL [R1+0x54], R2 ;  /* 0x0000540201007387 */ /* 0x000fe80000100800 */
[----:B------:R-:W2:Y:S01]  /*76d90*/  LDL.LU R53, [R1+0x2c] ;  /* 0x00002c0001357983 */ /* 0x000ea20000300800 */
[C-C-:B------:R-:W-:Y:S01]  /*76da0*/  FADD R5, R21.reuse, -R35.reuse ;  /* 0x8000002315057221 */ /* 0x140fe20000000000 */
[----:B------:R-:W-:Y:S01]  /*76db0*/  FADD R21, R21, R35 ;  /* 0x0000002315157221 */ /* 0x000fe20000000000 */
[----:B------:R-:W-:Y:S02]  /*76dc0*/  FFMA R35, R41, -0.19891236722469329834, R32 ;  /* 0xbe4bafaf29237823 */ /* 0x000fe40000000020 */
[----:B------:R-:W1:Y:S01]  /*76dd0*/  LDS R32, [R16+0x8] ;  /* 0x0000080010207984 */ /* 0x000e620000000800 */
[----:B------:R-:W-:Y:S01]  /*76de0*/  FFMA R12, R24, -0.41421356797218322754, R40 ;  /* 0xbed413cd180c7823 */ /* 0x000fe20000000028 */
[----:B------:R-:W-:Y:S01]  /*76df0*/  FFMA R0, R42, 0.66817861795425415039, R39 ;  /* 0x3f2b0dc12a007823 */ /* 0x000fe20000000027 */
[C-C-:B------:R-:W-:Y:S01]  /*76e00*/  FADD R39, R11.reuse, -R56.reuse ;  /* 0x800000380b277221 */ /* 0x140fe20000000000 */
[----:B------:R-:W-:Y:S01]  /*76e10*/  FADD R11, R11, R56 ;  /* 0x000000380b0b7221 */ /* 0x000fe20000000000 */
[C-C-:B-1----:R-:W-:Y:S01]  /*76e20*/  FADD R24, R20.reuse, -R32.reuse ;  /* 0x8000002014187221 */ /* 0x142fe20000000000 */
[----:B------:R-:W-:Y:S01]  /*76e30*/  FADD R20, R20, R32 ;  /* 0x0000002014147221 */ /* 0x000fe20000000000 */
[C-C-:B------:R-:W-:Y:S01]  /*76e40*/  FADD R32, -R34.reuse, R38.reuse ;  /* 0x0000002622207221 */ /* 0x140fe20000000100 */
[----:B------:R-:W-:Y:S01]  /*76e50*/  FADD R34, R34, R38 ;  /* 0x0000002622227221 */ /* 0x000fe20000000000 */
[----:B------:R-:W-:-:S04]  /*76e60*/  FADD R38, R19, -R43 ;  /* 0x8000002b13267221 */ /* 0x000fc80000000000 */
[C-C-:B------:R-:W-:Y:S01]  /*76e70*/  FADD R40, R38.reuse, R39.reuse ;  /* 0x0000002726287221 */ /* 0x140fe20000000000 */
[----:B------:R-:W-:Y:S01]  /*76e80*/  FADD R39, R38, -R39 ;  /* 0x8000002726277221 */ /* 0x000fe20000000000 */
[----:B------:R-:W-:Y:S02]  /*76e90*/  FADD R19, R19, R43 ;  /* 0x0000002b13137221 */ /* 0x000fe40000000000 */
[C---:B------:R-:W-:Y:S01]  /*76ea0*/  FFMA R38, R40.reuse, -0.70710676908493041992, R24 ;  /* 0xbf3504f328267823 */ /* 0x040fe20000000018 */
[C---:B------:R-:W-:Y:S01]  /*76eb0*/  FFMA R41, R39.reuse, -0.70710676908493041992, R32 ;  /* 0xbf3504f327297823 */ /* 0x040fe20000000020 */
[----:B------:R-:W-:Y:S01]  /*76ec0*/  FFMA R24, R40, 0.70710676908493041992, R24 ;  /* 0x3f3504f328187823 */ /* 0x000fe20000000018 */
[----:B------:R-:W-:Y:S01]  /*76ed0*/  FFMA R32, R39, 0.70710676908493041992, R32 ;  /* 0x3f3504f327207823 */ /* 0x000fe20000000020 */
[C-C-:B------:R-:W-:Y:S01]  /*76ee0*/  FADD R39, R20.reuse, R34.reuse ;  /* 0x0000002214277221 */ /* 0x140fe20000000000 */
[----:B------:R-:W-:Y:S01]  /*76ef0*/  FADD R20, R20, -R34 ;  /* 0x8000002214147221 */ /* 0x000fe20000000000 */
[C-C-:B------:R-:W-:Y:S01]  /*76f00*/  FADD R34, R11.reuse, R19.reuse ;  /* 0x000000130b227221 */ /* 0x140fe20000000000 */
[----:B------:R-:W-:Y:S01]  /*76f10*/  FFMA R3, R24, 0.19891236722469329834, R32 ;  /* 0x3e4bafaf18037823 */ /* 0x000fe20000000020 */
[----:B------:R-:W-:Y:S01]  /*76f20*/  FADD R11, -R11, R19 ;  /* 0x000000130b0b7221 */ /* 0x000fe20000000100 */
[----:B------:R-:W-:-:S03]  /*76f30*/  FFMA R19, R32, -0.19891236722469329834, R24 ;  /* 0xbe4bafaf20137823 */ /* 0x000fc60000000018 */
[----:B------:R1:W-:Y:S01]  /*76f40*/  STL [R1+0x58], R3 ;  /* 0x0000580301007387 */ /* 0x0003e20000100800 */
[----:B------:R-:W-:Y:S01]  /*76f50*/  FFMA R24, R11, -0.41421356797218322754, R20 ;  /* 0xbed413cd0b187823 */ /* 0x000fe20000000014 */
[----:B-1----:R-:W-:Y:S02]  /*76f60*/  FFMA R3, R20, 0.41421356797218322754, R11 ;  /* 0x3ed413cd14037823 */ /* 0x002fe4000000000b */
[----:B------:R-:W1:Y:S01]  /*76f70*/  LDS R20, [R16+0xc] ;  /* 0x00000c0010147984 */ /* 0x000e620000000800 */
[--C-:B------:R-:W-:Y:S01]  /*76f80*/  FADD R54, R39, -R34.reuse ;  /* 0x8000002227367221 */ /* 0x100fe20000000000 */
[--C-:B------:R-:W-:Y:S01]  /*76f90*/  FADD R32, -R33, R37.reuse ;  /* 0x0000002521207221 */ /* 0x100fe20000000100 */
[----:B------:R-:W-:Y:S01]  /*76fa0*/  FADD R39, R39, R34 ;  /* 0x0000002227277221 */ /* 0x000fe20000000000 */
[----:B------:R-:W-:Y:S01]  /*76fb0*/  FADD R33, R33, R37 ;  /* 0x0000002521217221 */ /* 0x000fe20000000000 */
[----:B------:R-:W-:Y:S01]  /*76fc0*/  FADD R34, R18, -R44 ;  /* 0x8000002c12227221 */ /* 0x000fe20000000000 */
[----:B------:R-:W-:Y:S01]  /*76fd0*/  FADD R37, R10, -R57 ;  /* 0x800000390a257221 */ /* 0x000fe20000000000 */
[----:B------:R-:W-:Y:S01]  /*76fe0*/  FFMA R40, R41, 0.66817861795425415039, R38 ;  /* 0x3f2b0dc129287823 */ /* 0x000fe20000000026 */
[----:B------:R-:W-:-:S02]  /*76ff0*/  FFMA R2, R38, -0.66817861795425415039, R41 ;  /* 0xbf2b0dc126027823 */ /* 0x000fc40000000029 */
[C-C-:B------:R-:W-:Y:S01]  /*77000*/  FADD R38, R34.reuse, R37.reuse ;  /* 0x0000002522267221 */ /* 0x140fe20000000000 */
[----:B------:R-:W-:Y:S01]  /*77010*/  FADD R34, R34, -R37 ;  /* 0x8000002522227221 */ /* 0x000fe20000000000 */
[----:B------:R-:W-:Y:S01]  /*77020*/  FADD R18, R18, R44 ;  /* 0x0000002c12127221 */ /* 0x000fe20000000000 */
[----:B------:R-:W-:Y:S01]  /*77030*/  FADD R10, R10, R57 ;  /* 0x000000390a0a7221 */ /* 0x000fe20000000000 */
[----:B------:R3:W-:Y:S04]  /*77040*/  STL [R1+0x44], R3 ;  /* 0x0000440301007387 */ /* 0x0007e80000100800 */
[----:B------:R-:W4:Y:S01]  /*77050*/  LDL.LU R50, [R1+0x30] ;  /* 0x0000300001327983 */ /* 0x000f220000300800 */
[C-C-:B-1----:R-:W-:Y:S01]  /*77060*/  FADD R11, R14.reuse, -R20.reuse ;  /* 0x800000140e0b7221 */ /* 0x142fe20000000000 */
        /* <DEDUP_REMOVED lines=11> */
[----:B---3--:R-:W-:Y:S02]  /*77120*/  FFMA R3, R11, 0.19891236722469329834, R34 ;  /* 0x3e4bafaf0b037823 */ /* 0x008fe40000000022 */
[C-C-:B------:R-:W-:Y:S01]  /*77130*/  FADD R51, R37.reuse, -R20.reuse ;  /* 0x8000001425337221 */ /* 0x140fe20000000000 */
[----:B------:R-:W-:Y:S01]  /*77140*/  FADD R18, R37, R20 ;  /* 0x0000001425127221 */ /* 0x000fe20000000000 */
[----:B------:R-:W-:-:S02]  /*77150*/  FFMA R20, R34, -0.19891236722469329834, R11 ;  /* 0xbe4bafaf22147823 */ /* 0x000fc4000000000b */
[----:B------:R-:W2:Y:S01]  /*77160*/  LDS R11, [R16+0x10] ;  /* 0x00001000100b7984 */ /* 0x000ea20000000800 */
[C-C-:B------:R-:W-:Y:S01]  /*77170*/  FADD R34, -R29.reuse, R31.reuse ;  /* 0x0000001f1d227221 */ /* 0x140fe20000000100 */
[----:B------:R-:W-:Y:S01]  /*77180*/  FADD R29, R29, R31 ;  /* 0x0000001f1d1d7221 */ /* 0x000fe20000000000 */
[----:B------:R-:W-:Y:S01]  /*77190*/  FADD R31, R17, -R45 ;  /* 0x8000002d111f7221 */ /* 0x000fe20000000000 */
[--C-:B------:R-:W-:Y:S01]  /*771a0*/  FADD R37, R9, -R58.reuse ;  /* 0x8000003a09257221 */ /* 0x100fe20000000000 */
[----:B------:R1:W-:Y:S01]  /*771b0*/  STL [R1+0x48], R3 ;  /* 0x0000480301007387 */ /* 0x0003e20000100800 */
[----:B------:R-:W-:Y:S01]  /*771c0*/  FFMA R10, R38, -0.41421356797218322754, R33 ;  /* 0xbed413cd260a7823 */ /* 0x000fe20000000021 */
[----:B------:R-:W-:Y:S01]  /*771d0*/  FADD R17, R17, R45 ;  /* 0x0000002d11117221 */ /* 0x000fe20000000000 */
[----:B------:R-:W-:Y:S01]  /*771e0*/  FADD R9, R9, R58 ;  /* 0x0000003a09097221 */ /* 0x000fe20000000000 */
[----:B------:R-:W3:Y:S01]  /*771f0*/  LDL.LU R43, [R1+0x34] ;  /* 0x00003400012b7983 */ /* 0x000ee20000300800 */
[----:B-1----:R-:W-:Y:S01]  /*77200*/  FFMA R3, R33, 0.41421356797218322754, R38 ;  /* 0x3ed413cd21037823 */ /* 0x002fe20000000026 */
[C-C-:B------:R-:W-:Y:S01]  /*77210*/  FADD R38, R31.reuse, R37.reuse ;  /* 0x000000251f267221 */ /* 0x140fe20000000000 */
[----:B------:R-:W-:-:S04]  /*77220*/  FADD R31, R31, -R37 ;  /* 0x800000251f1f7221 */ /* 0x000fc80000000000 */
[C-C-:B------:R-:W-:Y:S01]  /*77230*/  FFMA R37, R31.reuse, -0.70710676908493041992, R34.reuse ;  /* 0xbf3504f31f257823 */ /* 0x140fe20000000022 */
[----:B------:R-:W-:Y:S01]  /*77240*/  FFMA R31, R31, 0.70710676908493041992, R34 ;  /* 0x3f3504f31f1f7823 */ /* 0x000fe20000000022 */
[C-C-:B--2---:R-:W-:Y:S01]  /*77250*/  FADD R33, R53.reuse, -R11.reuse ;  /* 0x8000000b35217221 */ /* 0x144fe20000000000 */
[----:B------:R-:W-:-:S03]  /*77260*/  FADD R11, R53, R11 ;  /* 0x0000000b350b7221 */ /* 0x000fc60000000000 */
        /* <DEDUP_REMOVED lines=8> */
[----:B------:R-:W-:Y:S01]  /*772f0*/  FFMA R9, R31, -0.19891236722469329834, R33 ;  /* 0xbe4bafaf1f097823 */ /* 0x000fe20000000021 */
[----:B------:R-:W-:-:S05]  /*77300*/  FFMA R31, R33, 0.19891236722469329834, R31 ;  /* 0x3e4bafaf211f7823 */ /* 0x000fca000000001f */
[----:B------:R-:W-:Y:S04]  /*77310*/  STL [R1+0x3c], R31 ;  /* 0x00003c1f01007387 */ /* 0x000fe80000100800 */
[----:B------:R-:W2:Y:S04]  /*77320*/  LDL.LU R42, [R1+0x20] ;  /* 0x00002000012a7983 */ /* 0x000ea80000300800 */
[----:B------:R-:W2:Y:S04]  /*77330*/  LDL.LU R49, [R1+0x38] ;  /* 0x0000380001317983 */ /* 0x000ea80000300800 */
[----:B------:R-:W4:Y:S01]  /*77340*/  LDS R31, [R16+0x14] ;  /* 0x00001400101f7984 */ /* 0x000f220000000800 */
[C-C-:B------:R-:W-:Y:S01]  /*77350*/  FADD R11, R37.reuse, -R29.reuse ;  /* 0x8000001d250b7221 */ /* 0x140fe20000000000 */
[----:B------:R-:W-:Y:S01]  /*77360*/  FADD R17, R37, R29 ;  /* 0x0000001d25117221 */ /* 0x000fe20000000000 */
[----:B------:R-:W-:Y:S01]  /*77370*/  FFMA R29, R38, -0.41421356797218322754, R58 ;  /* 0xbed413cd261d7823 */ /* 0x000fe2000000003a */
[----:B------:R-:W-:Y:S01]  /*77380*/  FADD R37, -R28, R30 ;  /* 0x0000001e1c257221 */ /* 0x000fe20000000100 */
[----:B------:R-:W-:Y:S01]  /*77390*/  FFMA R58, R58, 0.41421356797218322754, R38 ;  /* 0x3ed413cd3a3a7823 */ /* 0x000fe20000000026 */
[----:B------:R-:W-:Y:S01]  /*773a0*/  FADD R28, R28, R30 ;  /* 0x0000001e1c1c7221 */ /* 0x000fe20000000000 */
[----:B------:R-:W-:Y:S01]  /*773b0*/  FADD R30, R15, -R46 ;  /* 0x8000002e0f1e7221 */ /* 0x000fe20000000000 */
[----:B------:R-:W-:-:S04]  /*773c0*/  FADD R38, R8, -R59 ;  /* 0x8000003b08267221 */ /* 0x000fc80000000000 */
[C-C-:B------:R-:W-:Y:S01]  /*773d0*/  FADD R41, R30.reuse, R38.reuse ;  /* 0x000000261e297221 */ /* 0x140fe20000000000 */
[----:B------:R-:W-:-:S04]  /*773e0*/  FADD R30, R30, -R38 ;  /* 0x800000261e1e7221 */ /* 0x000fc80000000000 */
[C-C-:B------:R-:W-:Y:S01]  /*773f0*/  FFMA R38, R30.reuse, -0.70710676908493041992, R37.reuse ;  /* 0xbf3504f31e267823 */ /* 0x140fe20000000025 */
[----:B------:R-:W-:Y:S01]  /*77400*/  FFMA R30, R30, 0.70710676908493041992, R37 ;  /* 0x3f3504f31e1e7823 */ /* 0x000fe20000000025 */
[----:B------:R-:W-:Y:S01]  /*77410*/  FADD R15, R15, R46 ;  /* 0x0000002e0f0f7221 */ /* 0x000fe20000000000 */
[----:B------:R-:W-:Y:S01]  /*77420*/  FADD R8, R8, R59 ;  /* 0x0000003b08087221 */ /* 0x000fe20000000000 */
[----:B------:R-:W1:Y:S01]  /*77430*/  LDC R46, c[0x0][0x3b8] ;  /* 0x0000ee00ff2e7b82 */ /* 0x000e620000000800 */
[C-C-:B----4-:R-:W-:Y:S01]  /*77440*/  FADD R33, R50.reuse, -R31.reuse ;  /* 0x8000001f32217221 */ /* 0x150fe20000000000 */
[----:B------:R-:W-:-:S03]  /*77450*/  FADD R31, R50, R31 ;  /* 0x0000001f321f7221 */ /* 0x000fc60000000000 */
[C-C-:B------:R-:W-:Y:S01]  /*77460*/  FFMA R50, R41.reuse, -0.70710676908493041992, R33.reuse ;  /* 0xbf3504f329327823 */ /* 0x140fe20000000021 */
[----:B------:R-:W-:Y:S01]  /*77470*/  FFMA R33, R41, 0.70710676908493041992, R33 ;  /* 0x3f3504f329217823 */ /* 0x000fe20000000021 */
[C-C-:B------:R-:W-:Y:S01]  /*77480*/  FADD R41, R31.reuse, R28.reuse ;  /* 0x0000001c1f297221 */ /* 0x140fe20000000000 */
[----:B------:R-:W-:Y:S02]  /*77490*/  FADD R55, R31, -R28 ;  /* 0x8000001c1f377221 */ /* 0x000fe40000000000 */
[----:B------:R-:W-:Y:S01]  /*774a0*/  FFMA R31, R30, -0.19891236722469329834, R33 ;  /* 0xbe4bafaf1e1f7823 */ /* 0x000fe20000000021 */
[----:B------:R-:W-:Y:S02]  /*774b0*/  FFMA R30, R33, 0.19891236722469329834, R30 ;  /* 0x3e4bafaf211e7823 */ /* 0x000fe4000000001e */
[----:B------:R-:W3:Y:S01]  /*774c0*/  LDS R33, [R16+0x18] ;  /* 0x0000180010217984 */ /* 0x000ee20000000800 */
[C-C-:B------:R-:W-:Y:S01]  /*774d0*/  FADD R28, R8.reuse, R15.reuse ;  /* 0x0000000f081c7221 */ /* 0x140fe20000000000 */
[----:B------:R-:W-:Y:S01]  /*774e0*/  FADD R15, -R8, R15 ;  /* 0x0000000f080f7221 */ /* 0x000fe20000000100 */
[----:B------:R-:W-:Y:S01]  /*774f0*/  FFMA R37, R38, 0.66817861795425415039, R50 ;  /* 0x3f2b0dc126257823 */ /* 0x000fe20000000032 */
[----:B------:R-:W-:Y:S01]  /*77500*/  FFMA R50, R50, -0.66817861795425415039, R38 ;  /* 0xbf2b0dc132327823 */ /* 0x000fe20000000026 */
[C-C-:B------:R-:W-:Y:S01]  /*77510*/  FADD R38, R41.reuse, -R28.reuse ;  /* 0x8000001c29267221 */ /* 0x140fe20000000000 */
[----:B------:R-:W-:Y:S01]  /*77520*/  FADD R8, R41, R28 ;  /* 0x0000001c29087221 */ /* 0x000fe20000000000 */
[----:B------:R-:W-:Y:S01]  /*77530*/  FFMA R28, R15, -0.41421356797218322754, R55 ;  /* 0xbed413cd0f1c7823 */ /* 0x000fe20000000037 */
[----:B------:R-:W-:-:S02]  /*77540*/  FFMA R55, R55, 0.41421356797218322754, R15 ;  /* 0x3ed413cd37377823 */ /* 0x000fc4000000000f */
[----:B------:R-:W4:Y:S04]  /*77550*/  LDS R15, [R16+0x1c] ;  /* 0x00001c00100f7984 */ /* 0x000f280000000800 */
[----:B------:R3:W-:Y:S02]  /*77560*/  STL [R1+0x24], R30 ;  /* 0x0000241e01007387 */ /* 0x0007e40000100800 */
[C-C-:B---3--:R-:W-:Y:S01]  /*77570*/  FADD R30, R43.reuse, -R33.reuse ;  /* 0x800000212b1e7221 */ /* 0x148fe20000000000 */
[----:B------:R-:W-:Y:S01]  /*77580*/  FADD R16, R43, R33 ;  /* 0x000000212b107221 */ /* 0x000fe20000000000 */
[C-C-:B------:R-:W-:Y:S01]  /*77590*/  FADD R33, -R27.reuse, R23.reuse ;  /* 0x000000171b217221 */ /* 0x140fe20000000100 */
[----:B------:R-:W-:Y:S01]  /*775a0*/  FADD R23, R27, R23 ;  /* 0x000000171b177221 */ /* 0x000fe20000000000 */
[C-C-:B------:R-:W-:Y:S01]  /*775b0*/  FADD R27, R13.reuse, -R47.reuse ;  /* 0x8000002f0d1b7221 */ /* 0x140fe20000000000 */
[----:B------:R-:W-:-:S02]  /*775c0*/  FADD R47, R13, R47 ;  /* 0x0000002f0d2f7221 */ /* 0x000fc40000000000 */
[----:B------:R-:W-:Y:S01]  /*775d0*/  FADD R56, R16, -R23 ;  /* 0x8000001710387221 */ /* 0x000fe20000000000 */
        /* <DEDUP_REMOVED lines=17> */
[C-C-:B------:R-:W-:Y:S01]  /*776f0*/  FADD R33, -R26.reuse, R22.reuse ;  /* 0x000000161a217221 */ /* 0x140fe20000000100 */
[----:B------:R-:W-:Y:S01]  /*77700*/  FADD R22, R26, R22 ;  /* 0x000000161a167221 */ /* 0x000fe20000000000 */
[C---:B------:R-:W-:Y:S01]  /*77710*/  FADD R26, R7.reuse, -R48 ;  /* 0x80000030071a7221 */ /* 0x040fe20000000000 */
[--C-:B------:R-:W-:Y:S01]  /*77720*/  FADD R42, R6, -R61.reuse ;  /* 0x8000003d062a7221 */ /* 0x100fe20000000000 */
[----:B------:R4:W-:Y:S03]  /*77730*/  STL [R1+0x34], R27 ;  /* 0x0000341b01007387 */ /* 0x0009e60000100800 */
[C-C-:B------:R-:W-:Y:S01]  /*77740*/  FADD R44, R26.reuse, R42.reuse ;  /* 0x0000002a1a2c7221 */ /* 0x140fe20000000000 */
[----:B------:R-:W-:Y:S01]  /*77750*/  FADD R26, R26, -R42 ;  /* 0x8000002a1a1a7221 */ /* 0x000fe20000000000 */
[----:B------:R-:W-:Y:S01]  /*77760*/  FADD R48, R7, R48 ;  /* 0x0000003007307221 */ /* 0x000fe20000000000 */
[----:B------:R-:W-:Y:S01]  /*77770*/  FADD R61, R6, R61 ;  /* 0x0000003d063d7221 */ /* 0x000fe20000000000 */
[----:B------:R-:W2:Y:S01]  /*77780*/  LDL.LU R7, [R1+0x118] ;  /* 0x0001180001077983 */ /* 0x000ea20000300800 */
[C-C-:B----4-:R-:W-:Y:S01]  /*77790*/  FADD R27, R49.reuse, -R15.reuse ;  /* 0x8000000f311b7221 */ /* 0x150fe20000000000 */
[----:B------:R-:W-:Y:S01]  /*777a0*/  FADD R15, R49, R15 ;  /* 0x0000000f310f7221 */ /* 0x000fe20000000000 */
[C-C-:B------:R-:W-:Y:S01]  /*777b0*/  FFMA R42, R26.reuse, -0.70710676908493041992, R33.reuse ;  /* 0xbf3504f31a2a7823 */ /* 0x140fe20000000021 */
[----:B------:R-:W-:Y:S01]  /*777c0*/  FFMA R33, R26, 0.70710676908493041992, R33 ;  /* 0x3f3504f31a217823 */ /* 0x000fe20000000021 */
[C-C-:B------:R-:W-:Y:S01]  /*777d0*/  FFMA R49, R44.reuse, -0.70710676908493041992, R27.reuse ;  /* 0xbf3504f32c317823 */ /* 0x140fe2000000001b */
[----:B------:R-:W-:Y:S01]  /*777e0*/  FFMA R27, R44, 0.70710676908493041992, R27 ;  /* 0x3f3504f32c1b7823 */ /* 0x000fe2000000001b */
[C-C-:B------:R-:W-:Y:S01]  /*777f0*/  FADD R26, R15.reuse, R22.reuse ;  /* 0x000000160f1a7221 */ /* 0x140fe20000000000 */
[----:B------:R-:W-:Y:S01]  /*77800*/  FADD R15, R15, -R22 ;  /* 0x800000160f0f7221 */ /* 0x000fe20000000000 */
[--C-:B------:R-:W-:Y:S01]  /*77810*/  FADD R22, R61, R48.reuse ;  /* 0x000000303d167221 */ /* 0x100fe20000000000 */
[----:B------:R-:W-:Y:S01]  /*77820*/  FFMA R6, R27, 0.19891236722469329834, R33 ;  /* 0x3e4bafaf1b067823 */ /* 0x000fe20000000021 */
[----:B------:R-:W-:Y:S01]  /*77830*/  FFMA R44, R42, 0.66817861795425415039, R49 ;  /* 0x3f2b0dc12a2c7823 */ /* 0x000fe20000000031 */
[----:B------:R-:W-:Y:S01]  /*77840*/  FADD R48, -R61, R48 ;  /* 0x000000303d307221 */ /* 0x000fe20000000100 */
[----:B------:R-:W-:Y:S01]  /*77850*/  FFMA R49, R49, -0.66817861795425415039, R42 ;  /* 0xbf2b0dc131317823 */ /* 0x000fe2000000002a */
[C-C-:B------:R-:W-:Y:S01]  /*77860*/  FADD R42, R26.reuse, -R22.reuse ;  /* 0x800000161a2a7221 */ /* 0x140fe20000000000 */
[----:B------:R-:W-:Y:S01]  /*77870*/  FADD R22, R26, R22 ;  /* 0x000000161a167221 */ /* 0x000fe20000000000 */
[----:B------:R3:W-:Y:S01]  /*77880*/  STL [R1+0x30], R6 ;  /* 0x0000300601007387 */ /* 0x0007e20000100800 */
[----:B------:R-:W-:Y:S01]  /*77890*/  FFMA R26, R33, -0.19891236722469329834, R27 ;  /* 0xbe4bafaf211a7823 */ /* 0x000fe2000000001b */
        /* <DEDUP_REMOVED lines=8> */
[----:B------:R-:W1:Y:S01]  /*77920*/  LDCU UR4, c[0x0][0x3b8] ;  /* 0x00007700ff0477ac */ /* 0x000e620008000800 */
[----:B------:R-:W-:-:S03]  /*77930*/  FMUL R46, R39, 1.4142135381698608398 ;  /* 0x3fb504f3272e7820 */ /* 0x000fc60000400000 */
[----:B------:R-:W-:Y:S02]  /*77940*/  FADD R21, R21, R27 ;  /* 0x0000001b15157221 */ /* 0x000fe40000000000 */
[----:B-1----:R-:W-:Y:S01]  /*77950*/  FSET.BF.GE.AND R27, |R46|, UR4, PT ;  /* 0x000000042e1b7c0a */ /* 0x002fe2000b806200 */
[----:B------:R-:W1:Y:S04]  /*77960*/  LDCU UR4, c[0x0][0x3b8] ;  /* 0x00007700ff0477ac */ /* 0x000e680008000800 */
[----:B------:R-:W-:Y:S01]  /*77970*/  FADD R27, R21, R27 ;  /* 0x0000001b151b7221 */ /* 0x000fe20000000000 */
[----:B------:R-:W-:-:S05]  /*77980*/  FMUL R21, R18, 1.4142135381698608398 ;  /* 0x3fb504f312157820 */ /* 0x000fca0000400000 */
[----:B-1----:R-:W-:Y:S01]  /*77990*/  FSET.BF.GE.AND R18, |R21|, UR4, PT ;  /* 0x0000000415127c0a */ /* 0x002fe2000b806200 */
[----:B------:R-:W1:Y:S01]  /*779a0*/  LDCU UR4, c[0x0][0x3b8] ;  /* 0x00007700ff0477ac */ /* 0x000e620008000800 */
[----:B------:R3:W-:Y:S02]  /*779b0*/  STL [R1+0x78], R6 ;  /* 0x0000780601007387 */ /* 0x0007e40000100800 */
[----:B---3--:R-:W-:-:S05]  /*779c0*/  FMUL R6, R17, 1.4142135381698608398 ;  /* 0x3fb504f311067820 */ /* 0x008fca0000400000 */
[----:B-1----:R-:W-:Y:S01]  /*779d0*/  FSET.BF.GE.AND R17, |R6|, UR4, PT ;  /* 0x0000000406117c0a */ /* 0x002fe2000b806200 */
[----:B------:R-:W1:Y:S01]  /*779e0*/  LDCU UR4, c[0x0][0x3b8] ;  /* 0x00007700ff0477ac */ /* 0x000e620008000800 */
[----:B------:R-:W-:-:S04]  /*779f0*/  FADD R27, R27, R18 ;  /* 0x000000121b1b7221 */ /* 0x000fc80000000000 */
        /* <DEDUP_REMOVED lines=9> */
[----:B------:R3:W-:Y:S01]  /*77a90*/  STL [R1+0x108], R15 ;  /* 0x0001080f01007387 */ /* 0x0007e20000100800 */
[----:B------:R-:W-:-:S03]  /*77aa0*/  FMUL R25, R25, 1.9615705013275146484 ;  /* 0x3ffb14be19197820 */ /* 0x000fc60000400000 */
[----:B-1----:R-:W-:Y:S01]  /*77ab0*/  FSET.BF.GE.AND R18, |R17|, UR4, PT ;  /* 0x0000000411127c0a */ /* 0x002fe2000b806200 */
[----:B------:R-:W1:Y:S01]  /*77ac0*/  LDCU UR4, c[0x0][0x3b8] ;  /* 0x00007700ff0477ac */ /* 0x000e620008000800 */
[----:B---3--:R-:W-:Y:S01]  /*77ad0*/  FMUL R15, R52, 1.8477590084075927734 ;  /* 0x3fec835e340f7820 */ /* 0x008fe20000400000 */
[----:B------:R3:W-:Y:S02]  /*77ae0*/  STL [R1+0x14], R25 ;  /* 0x0000141901007387 */ /* 0x0007e40000100800 */
[----:B------:R-:W-:Y:S02]  /*77af0*/  FADD R27, R27, R18 ;  /* 0x000000121b1b7221 */ /* 0x000fe40000000000 */
[----:B------:R4:W-:Y:S04]  /*77b00*/  STL [R1+0xc], R15 ;  /* 0x00000c0f01007387 */ /* 0x0009e80000100800 */
[----:B------:R-:W4:Y:S01]  /*77b10*/  LDL.LU R59, [R1+0x18] ;  /* 0x00001800013b7983 */ /* 0x000f220000300800 */
        /* <DEDUP_REMOVED lines=14> */
[----:B------:R-:W-:-:S03]  /*77c00*/  FMUL R9, R9, 1.9615705013275146484 ;  /* 0x3ffb14be09097820 */ /* 0x000fc60000400000 */
[----:B------:R-:W-:Y:S02]  /*77c10*/  FADD R22, R22, R20 ;  /* 0x0000001416167221 */ /* 0x000fe40000000000 */
[----:B-1----:R-:W-:Y:S01]  /*77c20*/  FSET.BF.GE.AND R20, |R9|, UR4, PT ;  /* 0x0000000409147c0a */ /* 0x002fe2000b806200 */
[----:B------:R-:W3:Y:S04]  /*77c30*/  LDCU UR4, c[0x0][0x3b8] ;  /* 0x00007700ff0477ac */ /* 0x000ee80008000800 */
[----:B------:R-:W-:Y:S01]  /*77c40*/  FADD R22, R22, R20 ;  /* 0x0000001416167221 */ /* 0x000fe20000000000 */
[----:B------:R-:W-:-:S05]  /*77c50*/  FMUL R20, R31, 1.9615705013275146484 ;  /* 0x3ffb14be1f147820 */ /* 0x000fca0000400000 */
[----:B---3--:R-:W-:Y:S01]  /*77c60*/  FSET.BF.GE.AND R25, |R20|, UR4, PT ;  /* 0x0000000414197c0a */ /* 0x008fe2000b806200 */
        /* <DEDUP_REMOVED lines=12> */
[----:B------:R-:W-:Y:S01]  /*77d30*/  FMUL R33, R12, 1.8477590084075927734 ;  /* 0x3fec835e0c217820 */ /* 0x000fe20000400000 */
[----:B------:R-:W-:Y:S02]  /*77d40*/  FMUL R24, R24, 1.8477590084075927734 ;  /* 0x3fec835e18187820 */ /* 0x000fe40000400000 */
[----:B------:R-:W-:-:S02]  /*77d50*/  FADD R25, R25, R26 ;  /* 0x0000001a19197221 */ /* 0x000fc40000000000 */
        /* <DEDUP_REMOVED lines=27> */
[----:B----4-:R-:W-:-:S03]  /*77f10*/  FMUL R15, R59, 1.6629391908645629883 ;  /* 0x3fd4db313b0f7820 */ /* 0x010fc60000400000 */
[----:B------:R-:W-:Y:S02]  /*77f20*/  FADD R12, R12, R30 ;  /* 0x0000001e0c0c7221 */ /* 0x000fe40000000000 */
        /* <DEDUP_REMOVED lines=23> */
[----:B------:R-:W-:Y:S01]  /*780a0*/  FMUL R34, R43, 1.6629391908645629883 ;  /* 0x3fd4db312b227820 */ /* 0x000fe20000400000 */
[----:B------:R3:W-:Y:S04]  /*780b0*/  STL [R1+0x20], R15 ;  /* 0x0000200f01007387 */ /* 0x0007e80000100800 */
[----:B-1----:R-:W-:Y:S01]  /*780c0*/  FSET.BF.GE.AND R35, |R34|, UR4, PT ;  /* 0x0000000422237c0a */ /* 0x002fe2000b806200 */
[----:B------:R-:W1:Y:S04]  /*780d0*/  LDCU UR4, c[0x0][0x3b8] ;  /* 0x00007700ff0477ac */ /* 0x000e680008000800 */
[----:B------:R-:W-:Y:S01]  /*780e0*/  FADD R12, R12, R35 ;  /* 0x000000230c0c7221 */ /* 0x000fe20000000000 */
[----:B------:R-:W-:Y:S01]  /*780f0*/  FMUL R35, R44, 1.6629391908645629883 ;  /* 0x3fd4db312c237820 */ /* 0x000fe20000400000 */
[----:B------:R-:W-:-:S02]  /*78100*/  FMUL R44, R5, 1.4142135381698608398 ;  /* 0x3fb504f3052c7820 */ /* 0x000fc40000400000 */
[----:B------:R-:W4:Y:S04]  /*78110*/  LDL.LU R5, [R1+0x114] ;  /* 0x0001140001057983 */ /* 0x000f280000300800 */
[----:B------:R-:W2:Y:S01]  /*78120*/  LDL.LU R59, [R1+0x50] ;  /* 0x00005000013b7983 */ /* 0x000ea20000300800 */
[----:B------:R-:W-:Y:S01]  /*78130*/  FMUL R4, R4, 1.4142135381698608398 ;  /* 0x3fb504f304047820 */ /* 0x000fe20000400000 */
[----:B------:R-:W-:Y:S01]  /*78140*/  FMUL R11, R11, 1.4142135381698608398 ;  /* 0x3fb504f30b0b7820 */ /* 0x000fe20000400000 */
[----:B------:R-:W-:Y:S01]  /*78150*/  FMUL R38, R38, 1.4142135381698608398 ;  /* 0x3fb504f326267820 */ /* 0x000fe20000400000 */
        /* <DEDUP_REMOVED lines=38> */
[----:B------:R-:W-:Y:S01]  /*783c0*/  FMUL R52, R3, 1.8477590084075927734 ;  /* 0x3fec835e03347820 */ /* 0x000fe20000400000 */
[----:B------:R-:W1:Y:S03]  /*783d0*/  LDCU UR4, c[0x0][0x3b8] ;  /* 0x00007700ff0477ac */ /* 0x000e660008000800 */
[----:B------:R-:W-:Y:S01]  /*783e0*/  FADD R12, R12, R42 ;  /* 0x0000002a0c0c7221 */ /* 0x000fe20000000000 */
[----:B------:R-:W-:Y:S02]  /*783f0*/  FMUL R42, R2, -1.6629391908645629883 ;  /* 0xbfd4db31022a7820 */ /* 0x000fe40000400000 */
[----:B------:R-:W2:Y:S04]  /*78400*/  LDL.LU R2, [R1+0x110] ;  /* 0x0001100001027983 */ /* 0x000ea80000300800 */
[----:B------:R-:W4:Y:S04]  /*78410*/  LDL.LU R59, [R1+0x44] ;  /* 0x00004400013b7983 */ /* 0x000f280000300800 */
[----:B---3--:R-:W3:Y:S01]  /*78420*/  LDL.LU R15, [R1+0x64] ;  /* 0x00006400010f7983 */ /* 0x008ee20000300800 */
[----:B-1----:R-:W-:Y:S01]  /*78430*/  FSET.BF.GE.AND R43, |R42|, UR4, PT ;  /* 0x000000042a2b7c0a */ /* 0x002fe2000b806200 */
[----:B------:R-:W1:Y:S04]  /*78440*/  LDCU UR4, c[0x0][0x3b8] ;  /* 0x00007700ff0477ac */ /* 0x000e680008000800 */
[----:B------:R-:W-:Y:S01]  /*78450*/  FADD R12, R12, R43 ;  /* 0x0000002b0c0c7221 */ /* 0x000fe20000000000 */
[----:B------:R-:W-:Y:S01]  /*78460*/  FMUL R43, R14, -1.6629391908645629883 ;  /* 0xbfd4db310e2b7820 */ /* 0x000fe20000400000 */
[----:B------:R-:W-:-:S04]  /*78470*/  FFMA R56, R56, 0.41421356797218322754, R47 ;  /* 0x3ed413cd38387823 */ /* 0x000fc8000000002f */
        /* <DEDUP_REMOVED lines=14> */
[----:B------:R-:W-:-:S03]  /*78560*/  FMUL R49, R49, -1.6629391908645629883 ;  /* 0xbfd4db3131317820 */ /* 0x000fc60000400000 */
[----:B------:R-:W-:Y:S02]  /*78570*/  FADD R12, R12, R13 ;  /* 0x0000000d0c0c7221 */ /* 0x000fe40000000000 */
[----:B-1----:R-:W-:Y:S01]  /*78580*/  FSET.BF.GE.AND R54, |R49|, UR4, PT ;  /* 0x0000000431367c0a */ /* 0x002fe2000b806200 */
[----:B------:R-:W1:Y:S04]  /*78590*/  LDCU UR4, c[0x0][0x3b8] ;  /* 0x00007700ff0477ac */ /* 0x000e680008000800 */
[----:B------:R-:W-:Y:S01]  /*785a0*/  FADD R54, R12, R54 ;  /* 0x000000360c367221 */ /* 0x000fe20000000000 */
[----:B------:R-:W-:Y:S01]  /*785b0*/  FMUL R50, R60, 1.8477590084075927734 ;  /* 0x3fec835e3c327820 */ /* 0x000fe20000400000 */
[----:B----4-:R-:W-:Y:S02]  /*785c0*/  FMUL R51, R59, 1.8477590084075927734 ;  /* 0x3fec835e3b337820 */ /* 0x010fe40000400000 */
[----:B------:R-:W4:Y:S04]  /*785d0*/  LDL.LU R59, [R1+0x58] ;  /* 0x00005800013b7983 */ /* 0x000f280000300800 */
[----:B------:R-:W3:Y:S01]  /*785e0*/  LDL.LU R3, [R1+0x10c] ;  /* 0x00010c0001037983 */ /* 0x000ee20000300800 */
[----:B--2---:R-:W-:Y:S01]  /*785f0*/  FMUL R2, R2, 1.8477590084075927734 ;  /* 0x3fec835e02027820 */ /* 0x004fe20000400000 */
[----:B------:R-:W-:-:S02]  /*78600*/  FMUL R53, R55, 1.8477590084075927734 ;  /* 0x3fec835e37357820 */ /* 0x000fc40000400000 */
[----:B------:R-:W2:Y:S02]  /*78610*/  LDL.LU R60, [R1+0x48] ;  /* 0x00004800013c7983 */ /* 0x000ea40000300800 */
[----:B-1----:R-:W-:Y:S01]  /*78620*/  FSET.BF.GE.AND R12, |R2|, UR4, PT ;  /* 0x00000004020c7c0a */ /* 0x002fe2000b806200 */
[----:B------:R-:W1:Y:S01]  /*78630*/  LDCU UR4, c[0x0][0x3b8] ;  /* 0x00007700ff0477ac */ /* 0x000e620008000800 */
[----:B------:R-:W2:Y:S03]  /*78640*/  LDL.LU R61, [R1+0x3c] ;  /* 0x00003c00013d7983 */ /* 0x000ea60000300800 */
        /* <DEDUP_REMOVED lines=34> */
[----:B----4-:R-:W-:-:S05]  /*78870*/  FMUL R57, R59, 1.9615705013275146484 ;  /* 0x3ffb14be3b397820 */ /* 0x010fca0000400000 */
[----:B-1----:R-:W-:Y:S01]  /*78880*/  FSET.BF.GE.AND R13, |R57|, UR4, PT ;  /* 0x00000004390d7c0a */ /* 0x002fe2000b806200 */
[----:B------:R-:W1:Y:S04]  /*78890*/  LDCU UR4, c[0x0][0x3b8] ;  /* 0x00007700ff0477ac */ /* 0x000e680008000800 */
        /* <DEDUP_REMOVED lines=114> */
[----:B------:R1:W-:Y:S01]  /*78fc0*/  STL [R1+0x6c], R8 ;  /* 0x00006c0801007387 */ /* 0x0003e20000100800 */
[C---:B------:R-:W-:Y:S01]  /*78fd0*/  FSETP.GE.AND P0, PT, |R39|.reuse, UR30, PT ;  /* 0x0000001e27007c0b */ /* 0x040fe2000bf06200 */
[----:B------:R-:W-:Y:S01]  /*78fe0*/  FMUL R39, R39, 0.000244140625 ;  /* 0x3980000027277820 */ /* 0x000fe20000400000 */
[----:B-1----:R-:W-:Y:S02]  /*78ff0*/  FSEL R8, R26, RZ, P1 ;  /* 0x000000ff1a087208 */ /* 0x002fe40000800000 */
[C---:B------:R-:W-:Y:S01]  /*79000*/  FSETP.GE.AND P1, PT, |R29|.reuse, UR28, PT ;  /* 0x0000001c1d007c0b */ /* 0x040fe2000bf26200 */
[----:B------:R-:W-:Y:S02]  /*79010*/  FMUL R29, R29, 0.000244140625 ;  /* 0x398000001d1d7820 */ /* 0x000fe40000400000 */
[----:B------:R1:W-:Y:S03]  /*79020*/  STL [R1+0x64], R8 ;  /* 0x0000640801007387 */ /* 0x0003e60000100800 */
[----:B------:R-:W-:-:S02]  /*79030*/  FSEL R29, R29, RZ, P1 ;  /* 0x000000ff1d1d7208 */ /* 0x000fc40000800000 */
[----:B-1----:R-:W-:Y:S02]  /*79040*/  FSEL R8, R28, RZ, P2 ;  /* 0x000000ff1c087208 */ /* 0x002fe40001000000 */
[C---:B------:R-:W-:Y:S01]  /*79050*/  FSETP.GE.AND P2, PT, |R30|.reuse, UR31, PT ;  /* 0x0000001f1e007c0b */ /* 0x040fe2000bf46200 */
[----:B------:R-:W-:Y:S01]  /*79060*/  FMUL R30, R30, 0.000244140625 ;  /* 0x398000001e1e7820 */ /* 0x000fe20000400000 */
[C---:B------:R-:W-:Y:S01]  /*79070*/  FSETP.GE.AND P1, PT, |R31|.reuse, UR32, PT ;  /* 0x000000201f007c0b */ /* 0x040fe2000bf26200 */
[----:B------:R1:W-:Y:S01]  /*79080*/  STL [R1+0x54], R8 ;  /* 0x0000540801007387 */ /* 0x0003e20000100800 */
[----:B------:R-:W-:Y:S02]  /*79090*/  FMUL R31, R31, 0.000244140625 ;  /* 0x398000001f1f7820 */ /* 0x000fe40000400000 */
        /* <DEDUP_REMOVED lines=27> */
[----:B------:R0:W-:Y:S01]  /*79250*/  STL [R1+0x48], R15 ;  /* 0x0000480f01007387 */ /* 0x0001e20000100800 */
[----:B-1----:R-:W-:Y:S02]  /*79260*/  FSEL R8, R37, RZ, P0 ;  /* 0x000000ff25087208 */ /* 0x002fe40000000000 */
[C---:B------:R-:W-:Y:S01]  /*79270*/  FSETP.GE.AND P0, PT, |R40|.reuse, UR43, PT ;  /* 0x0000002b28007c0b */ /* 0x040fe2000bf06200 */
[----:B------:R-:W-:Y:S02]  /*79280*/  FMUL R40, R40, 0.000244140625 ;  /* 0x3980000028287820 */ /* 0x000fe40000400000 */
[----:B------:R1:W-:Y:S01]  /*79290*/  STL [R1+0x44], R8 ;  /* 0x0000440801007387 */ /* 0x0003e20000100800 */
[----:B------:R-:W-:Y:S01]  /*792a0*/  FSETP.GE.AND P1, PT, |R45|, UR46, PT ;  /* 0x0000002e2d007c0b */ /* 0x000fe2000bf26200 */
[----:B0-----:R-:W-:Y:S01]  /*792b0*/  FMUL R15, R41, 0.000244140625 ;  /* 0x39800000290f7820 */ /* 0x001fe20000400000 */
[----:B------:R-:W-:Y:S01]  /*792c0*/  FMUL R45, R45, 0.000244140625 ;  /* 0x398000002d2d7820 */ /* 0x000fe20000400000 */
[----:B-1----:R-:W-:-:S02]  /*792d0*/  FSEL R8, R38, RZ, P2 ;  /* 0x000000ff26087208 */ /* 0x002fc40001000000 */
        /* <DEDUP_REMOVED lines=9> */
[----:B------:R-:W-:Y:S01]  /*79370*/  FSEL R16, R42, RZ, P0 ;  /* 0x000000ff2a107208 */ /* 0x000fe20000000000 */
[----:B------:R-:W-:Y:S01]  /*79380*/  FMUL R46, R47, 0.000244140625 ;  /* 0x398000002f2e7820 */ /* 0x000fe20000400000 */
        /* <DEDUP_REMOVED lines=88> */
[----:B-1----:R-:W-:-:S09]  /*79910*/  MOV R37, R31 ;  /* 0x0000001f00257202 */ /* 0x002fd20000000f00 */
[----:B-----5:R-:W-:Y:S05]  /*79920*/  WARPSYNC.COLLECTIVE R32, `(.L_x_13898) ;  /* 0x0000000020087348 */ /* 0x020fea0003c00000 */
[----:B------:R0:W1:Y:S02]  /*79930*/  SHFL.BFLY P4, R33, R37, R36, R33 ;  /* 0x0c00002425217389 */ /* 0x0000640000080021 */
[----:B01---5:R-:W-:Y:S05]  /*79940*/  ENDCOLLECTIVE ;  /* 0x000000000000791b */ /* 0x023fea0003800000 */
.L_x_13898:
        /* <DEDUP_REMOVED lines=8> */
.L_x_13899:
        /* <DEDUP_REMOVED lines=8> */
.L_x_13900:
[----:B------:R-:W-:-:S05]  /*79a50*/  FMUL R34, R34, 0.000244140625 ;  /* 0x3980000022227820 */ /* 0x000fca0000400000 */
[----:B------:R-:W-:Y:S01]  /*79a60*/  STL [R1+0x84], R34 ;  /* 0x0000842201007387 */ /* 0x000fe20000100800 */
[----:B------:R-:W-:Y:S01]  /*79a70*/  FMUL R32, R39, 0.000244140625 ;  /* 0x3980000027207820 */ /* 0x000fe20000400000 */
[----:B------:R-:W-:Y:S01]  /*79a80*/  MOV R31, R33 ;  /* 0x00000021001f7202 */ /* 0x000fe20000000f00 */
[----:B------:R-:W-:Y:S01]  /*79a90*/  FMUL R33, R30, 0.000244140625 ;  /* 0x398000001e217820 */ /* 0x000fe20000400000 */
[----:B------:R-:W-:Y:S01]  /*79aa0*/  FMUL R30, R27, 0.000244140625 ;  /* 0x398000001b1e7820 */ /* 0x000fe20000400000 */
[----:B------:R-:W-:-:S03]  /*79ab0*/  FMUL R27, R4, 0.000244140625 ;  /* 0x39800000041b7820 */ /* 0x000fc60000400000 */
[----:B------:R0:W-:Y:S04]  /*79ac0*/  STL [R1+0x78], R33 ;  /* 0x0000782101007387 */ /* 0x0001e80000100800 */
[----:B------:R1:W-:Y:S04]  /*79ad0*/  STL [R1+0x30], R32 ;  /* 0x0000302001007387 */ /* 0x0003e80000100800 */
[----:B------:R2:W5:Y:S01]  /*79ae0*/  LDL.LU R4, [R1+0xf0] ;  /* 0x0000f00001047983 */ /* 0x0005620000300800 */
[----:B0-----:R-:W-:-:S03]  /*79af0*/  FMUL R33, R2, 0.000244140625 ;  /* 0x3980000002217820 */ /* 0x001fc60000400000 */
[----:B------:R0:W-:Y:S01]  /*79b00*/  STL [R1+0xc], R30 ;  /* 0x00000c1e01007387 */ /* 0x0001e20000100800 */
[----:B-1----:R-:W-:-:S03]  /*79b10*/  FMUL R32, R5, 0.000244140625 ;  /* 0x3980000005207820 */ /* 0x002fc60000400000 */
[----:B------:R2:W5:Y:S04]  /*79b20*/  LDL.LU R5, [R1+0xec] ;  /* 0x0000ec0001057983 */ /* 0x0005680000300800 */
[----:B------:R2:W5:Y:S01]  /*79b30*/  LDL.LU R2, [R1+0xe8] ;  /* 0x0000e80001027983 */ /* 0x0005620000300800 */
[----:B0-----:R-:W-:-:S03]  /*79b40*/  FMUL R30, R3, 0.000244140625 ;  /* 0x39800000031e7820 */ /* 0x001fc60000400000 */
[----:B------:R2:W5:Y:S01]  /*79b50*/  LDL.LU R3, [R1+0xe4] ;  /* 0x0000e40001037983 */ /* 0x0005620000300800 */
[----:B------:R-:W-:-:S03]  /*79b60*/  FMUL R34, R6, 0.000244140625 ;  /* 0x3980000006227820 */ /* 0x000fc60000400000 */
[----:B------:R0:W-:Y:S01]  /*79b70*/  STL [R1+0x18], R33 ;  /* 0x0000182101007387 */ /* 0x0001e20000100800 */
[----:B------:R-:W-:-:S03]  /*79b80*/  FMUL R36, R0, 0.000244140625 ;  /* 0x3980000000247820 */ /* 0x000fc60000400000 */
[----:B------:R2:W5:Y:S01]  /*79b90*/  LDL.LU R6, [R1+0xe0] ;  /* 0x0000e00001067983 */ /* 0x0005620000300800 */
[----:B0-----:R-:W-:Y:S01]  /*79ba0*/  FMUL R33, R9, 0.000244140625 ;  /* 0x3980000009217820 */ /* 0x001fe20000400000 */
[----:B------:R-:W-:Y:S02]  /*79bb0*/  FMUL R9, R13, 0.000244140625 ;  /* 0x398000000d097820 */ /* 0x000fe40000400000 */
[----:B------:R0:W-:Y:S04]  /*79bc0*/  STL [R1+0x20], R30 ;  /* 0x0000201e01007387 */ /* 0x0001e80000100800 */
[----:B------:R2:W5:Y:S04]  /*79bd0*/  LDL.LU R0, [R1+0xdc] ;  /* 0x0000dc0001007983 */ /* 0x0005680000300800 */
[----:B------:R2:W5:Y:S04]  /*79be0*/  LDL.LU R14, [R1+0xd8] ;  /* 0x0000d800010e7983 */ /* 0x0005680000300800 */
[----:B------:R2:W-:Y:S04]  /*79bf0*/  STL [R1+0x1c], R9 ;  /* 0x00001c0901007387 */ /* 0x0005e80000100800 */
[----:B------:R2:W-:Y:S01]  /*79c00*/  STL [R1], R10 ;  /* 0x0000000a01007387 */ /* 0x0005e20000100800 */
[----:B0-----:R-:W-:Y:S01]  /*79c10*/  FMUL R30, R11, 0.000244140625 ;  /* 0x398000000b1e7820 */ /* 0x001fe20000400000 */
[----:B------:R-:W-:Y:S06]  /*79c20*/  BRA `(.L_x_13901) ;  /* 0xfffffc5400787947 */ /* 0x000fec000383ffff */
.L_x_12502:
[----:B------:R-:W-:Y:S01]  /*79c30*/  BSSY B0, `(.L_x_13902) ;  /* 0x0000006000007945 */ /* 0x000fe20003800000 */
[----:B------:R-:W-:Y:S02]  /*79c40*/  LEA R47, R47, R25, 0x2 ;  /* 0x000000192f2f7211 */ /* 0x000fe400078e10ff */
[----:B------:R-:W-:-:S07]  /*79c50*/  MOV R32, 0xffffffff ;  /* 0xffffffff00207802 */ /* 0x000fce0000000f00 */
[----:B-----5:R-:W-:Y:S05]  /*79c60*/  WARPSYNC.COLLECTIVE R32, `(.L_x_13903) ;  /* 0x0000000020087348 */ /* 0x020fea0003c00000 */
[----:B------:R-:W-:Y:S01]  /*79c70*/  NOP ;  /* 0x0000000000007918 */ /* 0x000fe20000000000 */
[----:B-----5:R-:W-:Y:S05]  /*79c80*/  ENDCOLLECTIVE ;  /* 0x000000000000791b */ /* 0x020fea0003800000 */
.L_x_13903:
[----:B------:R-:W-:Y:S05]  /*79c90*/  BSYNC B0 ;  /* 0x0000000000007941 */ /* 0x000fea0003800000 */
.L_x_13902:
[----:B------:R-:W2:Y:S04]  /*79ca0*/  LDL.LU R46, [R1+0x84] ;  /* 0x00008400012e7983 */ /* 0x000ea80000300800 */
[----:B------:R-:W3:Y:S04]  /*79cb0*/  LDL.LU R56, [R1+0x30] ;  /* 0x0000300001387983 */ /* 0x000ee80000300800 */
[----:B------:R-:W4:Y:S04]  /*79cc0*/  LDL.LU R57, [R1+0x78] ;  /* 0x0000780001397983 */ /* 0x000f280000300800 */
[----:B------:R-:W4:Y:S04]  /*79cd0*/  LDL.LU R53, [R1+0x90] ;  /* 0x0000900001357983 */ /* 0x000f280000300800 */
        /* <DEDUP_REMOVED lines=8> */
[----:B------:R0:W5:Y:S01]  /*79d60*/  LDL.LU R25, [R1+0x64] ;  /* 0x0000640001197983 */ /* 0x0001620000300800 */
[----:B------:R-:W-:-:S03]  /*79d70*/  MOV R32, 0xffffffff ;  /* 0xffffffff00207802 */ /* 0x000fc60000000f00 */
[----:B------:R0:W-:Y:S04]  /*79d80*/  STS [R47+0x84], R44 ;  /* 0x0000842c2f007388 */ /* 0x0001e80000000800 */
[----:B------:R0:W-:Y:S04]  /*79d90*/  STS [R47+0x18c], R61 ;  /* 0x00018c3d2f007388 */ /* 0x0001e80000000800 */
[----:B------:R0:W-:Y:S04]  /*79da0*/  STS [R47+0x210], R60 ;  /* 0x0002103c2f007388 */ /* 0x0001e80000000800 */
[----:B------:R0:W-:Y:S04]  /*79db0*/  STS [R47+0x318], R58 ;  /* 0x0003183a2f007388 */ /* 0x0001e80000000800 */
[----:B--2---:R0:W-:Y:S04]  /*79dc0*/  STS [R47], R46 ;  /* 0x0000002e2f007388 */ /* 0x0041e80000000800 */
[----:B---3--:R0:W-:Y:S04]  /*79dd0*/  STS [R47+0x108], R56 ;  /* 0x000108382f007388 */ /* 0x0081e80000000800 */
[----:B----4-:R0:W-:Y:S04]  /*79de0*/  STS [R47+0x294], R57 ;  /* 0x000294392f007388 */ /* 0x0101e80000000800 */
[----:B------:R0:W-:Y:S02]  /*79df0*/  STS [R47+0x39c], R53 ;  /* 0x00039c352f007388 */ /* 0x0001e40000000800 */
[----:B0----5:R-:W-:Y:S05]  /*79e00*/  WARPSYNC.COLLECTIVE R32, `(.L_x_13904) ;  /* 0x0000000020087348 */ /* 0x021fea0003c00000 */
[----:B------:R-:W-:Y:S01]  /*79e10*/  NOP ;  /* 0x0000000000007918 */ /* 0x000fe20000000000 */
[----:B0----5:R-:W-:Y:S05]  /*79e20*/  ENDCOLLECTIVE ;  /* 0x000000000000791b */ /* 0x021fea0003800000 */
.L_x_13904:
        /* <DEDUP_REMOVED lines=11> */
.L_x_13905:
        /* <DEDUP_REMOVED lines=20> */
.L_x_13906:
        /* <DEDUP_REMOVED lines=11> */
.L_x_13907:
        /* <DEDUP_REMOVED lines=11> */
.L_x_13908:
        /* <DEDUP_REMOVED lines=11> */
.L_x_13909:
        /* <DEDUP_REMOVED lines=11> */
.L_x_13910:
        /* <DEDUP_REMOVED lines=11> */
.L_x_13911:
        /* <DEDUP_REMOVED lines=11> */
.L_x_13912:
        /* <DEDUP_REMOVED lines=11> */
.L_x_13913:
[----:B------:R0:W-:Y:S04]  /*7a4f0*/  STL [R1+0x64], R4 ;  /* 0x0000640401007387 */ /* 0x0001e80000100800 */
        /* <DEDUP_REMOVED lines=21> */
.L_x_13914:
        /* <DEDUP_REMOVED lines=14> */
.L_x_13915:
        /* <DEDUP_REMOVED lines=15> */
.L_x_13916:
        /* <DEDUP_REMOVED lines=13> */
.L_x_13917:
[----:B------:R0:W-:Y:S04]  /*7a8f0*/  STS [R47], R43 ;  /* 0x0000002b2f007388 */ /* 0x0001e80000000800 */
[----:B------:R-:W2:Y:S04]  /*7a900*/  LDL.LU R32, [R1+0x54] ;  /* 0x0000540001207983 */ /* 0x000ea80000300800 */
[----:B------:R1:W-:Y:S04]  /*7a910*/  STS [R47+0x84], R57 ;  /* 0x000084392f007388 */ /* 0x0003e80000000800 */
[----:B0-----:R-:W3:Y:S04]  /*7a920*/  LDL.LU R43, [R1+0x10c] ;  /* 0x00010c00012b7983 */ /* 0x001ee80000300800 */
[----:B-1----:R-:W4:Y:S04]  /*7a930*/  LDL.LU R57, [R1+0x108] ;  /* 0x0001080001397983 */ /* 0x002f280000300800 */
[----:B------:R0:W-:Y:S04]  /*7a940*/  STS [R47+0x18c], R45 ;  /* 0x00018c2d2f007388 */ /* 0x0001e80000000800 */
[----:B------:R-:W-:Y:S04]  /*7a950*/  STS [R47+0x210], R4 ;  /* 0x000210042f007388 */ /* 0x000fe80000000800 */
[----:B------:R-:W-:Y:S04]  /*7a960*/  STS [R47+0x294], R5 ;  /* 0x000294052f007388 */ /* 0x000fe80000000800 */
[----:B------:R-:W-:Y:S04]  /*7a970*/  STS [R47+0x318], R6 ;  /* 0x000318062f007388 */ /* 0x000fe80000000800 */
[----:B------:R-:W-:Y:S01]  /*7a980*/  STS [R47+0x39c], R49 ;  /* 0x00039c312f007388 */ /* 0x000fe20000000800 */
[----:B0-----:R-:W-:Y:S01]  /*7a990*/  FFMA R45, R61, 0.41421356797218322754, R58 ;  /* 0x3ed413cd3d2d7823 */ /* 0x001fe2000000003a */
[----:B------:R-:W-:-:S02]  /*7a9a0*/  FFMA R58, R58, 0.41421356797218322754, -R61 ;  /* 0x3ed413cd3a3a7823 */ /* 0x000fc4000000083d */
[----:B--2---:R0:W-:Y:S02]  /*7a9b0*/  STS [R47+0x108], R32 ;  /* 0x000108202f007388 */ /* 0x0041e40000000800 */
[----:B0-----:R-:W-:-:S04]  /*7a9c0*/  FMUL R32, R44, 1.4142135381698608398 ;  /* 0x3fb504f32c207820 */ /* 0x001fc80000400000 */
[C-C-:B----4-:R-:W-:Y:S01]  /*7a9d0*/  FFMA R44, R57.reuse, 1.4142135381698608398, R32.reuse ;  /* 0x3fb504f3392c7823 */ /* 0x150fe20000000020 */
[----:B------:R-:W-:Y:S01]  /*7a9e0*/  FFMA R57, R57, 1.4142135381698608398, -R32 ;  /* 0x3fb504f339397823 */ /* 0x000fe20000000820 */
[C-C-:B------:R-:W-:Y:S01]  /*7a9f0*/  FADD R32, R56.reuse, R46.reuse ;  /* 0x0000002e38207221 */ /* 0x140fe20000000000 */
[----:B------:R-:W-:-:S03]  /*7aa00*/  FADD R56, R56, -R46 ;  /* 0x8000002e38387221 */ /* 0x000fc60000000000 */
[C-C-:B---3--:R-:W-:Y:S01]  /*7aa10*/  FFMA R46, R32.reuse, 0.70710676908493041992, R43.reuse ;  /* 0x3f3504f3202e7823 */ /* 0x148fe2000000002b */
        /* <DEDUP_REMOVED lines=13> */
.L_x_13918:
[----:B------:R-:W0:Y:S04]  /*7aaf0*/  LDS R5, [R48] ;  /* 0x0000000030057984 */ /* 0x000e280000000800 */
[----:B------:R-:W1:Y:S04]  /*7ab00*/  LDS R32, [R48+0x4] ;  /* 0x0000040030207984 */ /* 0x000e680000000800 */
[----:B------:R-:W2:Y:S04]  /*7ab10*/  LDS R6, [R48+0x8] ;  /* 0x0000080030067984 */ /* 0x000ea80000000800 */
[----:B------:R-:W-:Y:S04]  /*7ab20*/  LDS R4, [R48+0x10] ;  /* 0x0000100030047984 */ /* 0x000fe80000000800 */
[----:B0-----:R-:W-:Y:S04]  /*7ab30*/  STL [R1], R5 ;  /* 0x0000000501007387 */ /* 0x001fe80000100800 */
        /* <DEDUP_REMOVED lines=12> */
.L_x_13919:
[----:B------:R0:W-:Y:S01]  /*7ac00*/  STS [R47+0x84], R57 ;  /* 0x000084392f007388 */ /* 0x0001e20000000800 */
[C---:B------:R-:W-:Y:S01]  /*7ac10*/  FFMA R32, R45.reuse, 1.8477590084075927734, R44 ;  /* 0x3fec835e2d207823 */ /* 0x040fe2000000002c */
[C-C-:B0-----:R-:W-:Y:S01]  /*7ac20*/  FFMA R57, R58.reuse, -1.6629391908645629883, R56.reuse ;  /* 0xbfd4db313a397823 */ /* 0x141fe20000000038 */
[----:B------:R-:W-:Y:S01]  /*7ac30*/  FFMA R56, R58, 1.6629391908645629883, R56 ;  /* 0x3fd4db313a387823 */ /* 0x000fe20000000038 */
[----:B------:R-:W-:-:S04]  /*7ac40*/  FFMA R45, R45, -1.8477590084075927734, R44 ;  /* 0xbfec835e2d2d7823 */ /* 0x000fc8000000002c */
[----:B------:R0:W-:Y:S02]  /*7ac50*/  STS [R47+0x108], R56 ;  /* 0x000108382f007388 */ /* 0x0001e40000000800 */
[----:B0-----:R-:W-:Y:S01]  /*7ac60*/  FFMA R56, R53, 0.19891236722469329834, R46 ;  /* 0x3e4bafaf35387823 */ /* 0x001fe2000000002e */
[----:B------:R-:W-:-:S04]  /*7ac70*/  FFMA R46, R46, -0.19891236722469329834, R53 ;  /* 0xbe4bafaf2e2e7823 */ /* 0x000fc80000000035 */
[C-C-:B------:R-:W-:Y:S01]  /*7ac80*/  FFMA R44, R46.reuse, -1.9615705013275146484, R45.reuse ;  /* 0xbffb14be2e2c7823 */ /* 0x140fe2000000002d */
[----:B------:R0:W-:Y:S04]  /*7ac90*/  STS [R47+0x318], R43 ;  /* 0x0003182b2f007388 */ /* 0x0001e80000000800 */
[----:B------:R1:W-:Y:S01]  /*7aca0*/  STS [R47+0x18c], R44 ;  /* 0x00018c2c2f007388 */ /* 0x0003e20000000800 */
[----:B------:R-:W-:Y:S01]  /*7acb0*/  FFMA R58, R46, 1.9615705013275146484, R45 ;  /* 0x3ffb14be2e3a7823 */ /* 0x000fe2000000002d */
[C-C-:B------:R-:W-:Y:S01]  /*7acc0*/  FFMA R45, R56.reuse, -1.9615705013275146484, R32.reuse ;  /* 0xbffb14be382d7823 */ /* 0x140fe20000000020 */
[----:B------:R-:W-:Y:S01]  /*7acd0*/  FFMA R46, R56, 1.9615705013275146484, R32 ;  /* 0x3ffb14be382e7823 */ /* 0x000fe20000000020 */
[----:B0-----:R-:W-:Y:S01]  /*7ace0*/  FMUL R43, R3, 1.4142135381698608398 ;  /* 0x3fb504f3032b7820 */ /* 0x001fe20000400000 */
[C-C-:B-1----:R-:W-:Y:S01]  /*7acf0*/  FADD R44, R51.reuse, R54.reuse ;  /* 0x00000036332c7221 */ /* 0x142fe20000000000 */
[----:B------:R-:W-:-:S02]  /*7ad00*/  FADD R51, R51, -R54 ;  /* 0x8000003633337221 */ /* 0x000fc40000000000 */
[C---:B------:R-:W-:Y:S01]  /*7ad10*/  FFMA R32, R55.reuse, 1.4142135381698608398, R43 ;  /* 0x3fb504f337207823 */ /* 0x040fe2000000002b */
[C-C-:B------:R-:W-:Y:S01]  /*7ad20*/  FFMA R53, R44.reuse, 0.70710676908493041992, R59.reuse ;  /* 0x3f3504f32c357823 */ /* 0x140fe2000000003b */
[----:B------:R-:W-:Y:S01]  /*7ad30*/  FFMA R59, R44, -0.70710676908493041992, R59 ;  /* 0xbf3504f32c3b7823 */ /* 0x000fe2000000003b */
[----:B------:R-:W-:Y:S01]  /*7ad40*/  FFMA R55, R55, 1.4142135381698608398, -R43 ;  /* 0x3fb504f337377823 */ /* 0x000fe2000000082b */
[C---:B------:R-:W-:Y:S01]  /*7ad50*/  FFMA R44, R51.reuse, -0.70710676908493041992, R50 ;  /* 0xbf3504f3332c7823 */ /* 0x040fe20000000032 */
[----:B------:R-:W-:Y:S01]  /*7ad60*/  FFMA R43, R52, 0.41421356797218322754, R60 ;  /* 0x3ed413cd342b7823 */ /* 0x000fe2000000003c */
[----:B------:R-:W-:Y:S01]  /*7ad70*/  FFMA R50, R51, 0.70710676908493041992, R50 ;  /* 0x3f3504f333327823 */ /* 0x000fe20000000032 */
[----:B------:R0:W-:Y:S01]  /*7ad80*/  STS [R47+0x294], R57 ;  /* 0x000294392f007388 */ /* 0x0001e20000000800 */
[----:B------:R-:W-:Y:S01]  /*7ad90*/  FFMA R52, R60, 0.41421356797218322754, -R52 ;  /* 0x3ed413cd3c347823 */ /* 0x000fe20000000834 */
[C-C-:B------:R-:W-:Y:S01]  /*7ada0*/  FFMA R56, R43.reuse, 1.8477590084075927734, R32.reuse ;  /* 0x3fec835e2b387823 */ /* 0x140fe20000000020 */
[----:B------:R-:W-:-:S02]  /*7adb0*/  FFMA R32, R43, -1.8477590084075927734, R32 ;  /* 0xbfec835e2b207823 */ /* 0x000fc40000000020 */
[C-C-:B------:R-:W-:Y:S01]  /*7adc0*/  FFMA R51, R52.reuse, -1.8477590084075927734, R55.reuse ;  /* 0xbfec835e34337823 */ /* 0x140fe20000000037 */
[----:B------:R-:W-:Y:S01]  /*7add0*/  FFMA R55, R52, 1.8477590084075927734, R55 ;  /* 0x3fec835e34377823 */ /* 0x000fe20000000037 */
[----:B0-----:R-:W-:Y:S01]  /*7ade0*/  FFMA R57, R50, 0.19891236722469329834, R53 ;  /* 0x3e4bafaf32397823 */ /* 0x001fe20000000035 */
[----:B------:R-:W-:Y:S01]  /*7adf0*/  FFMA R53, R53, -0.19891236722469329834, R50 ;  /* 0xbe4bafaf35357823 */ /* 0x000fe20000000032 */
[----:B------:R-:W-:-:S03]  /*7ae00*/  FFMA R43, R59, 0.66817861795425415039, R44 ;  /* 0x3f2b0dc13b2b7823 */ /* 0x000fc6000000002c */
[C-C-:B------:R-:W-:Y:S01]  /*7ae10*/  FFMA R52, R53.reuse, -1.9615705013275146484, R32.reuse ;  /* 0xbffb14be35347823 */ /* 0x140fe20000000020 */
[----:B------:R-:W-:Y:S01]  /*7ae20*/  FFMA R53, R53, 1.9615705013275146484, R32 ;  /* 0x3ffb14be35357823 */ /* 0x000fe20000000020 */
[----:B------:R-:W-:Y:S01]  /*7ae30*/  MOV R32, 0xffffffff ;  /* 0xffffffff00207802 */ /* 0x000fe20000000f00 */
[----:B------:R-:W-:Y:S01]  /*7ae40*/  FFMA R44, R44, -0.66817861795425415039, R59 ;  /* 0xbf2b0dc12c2c7823 */ /* 0x000fe2000000003b */
[----:B------:R0:W-:Y:S01]  /*7ae50*/  STS [R47+0x210], R58 ;  /* 0x0002103a2f007388 */ /* 0x0001e20000000800 */
[----:B------:R-:W-:-:S03]  /*7ae60*/  FFMA R50, R43, -1.6629391908645629883, R51 ;  /* 0xbfd4db312b327823 */ /* 0x000fc60000000033 */
[----:B------:R0:W-:Y:S01]  /*7ae70*/  STS [R47], R46 ;  /* 0x0000002e2f007388 */ /* 0x0001e20000000800 */
[----:B------:R-:W-:-:S03]  /*7ae80*/  FFMA R54, R44, -1.6629391908645629883, R55 ;  /* 0xbfd4db312c367823 */ /* 0x000fc60000000037 */
[----:B------:R0:W-:Y:S04]  /*7ae90*/  STS [R47+0x39c], R45 ;  /* 0x00039c2d2f007388 */ /* 0x0001e80000000800 */
[----:B0-----:R-:W-:Y:S05]  /*7aea0*/  WARPSYNC.COLLECTIVE R32, `(.L_x_13920) ;  /* 0x0000000020087348 */ /* 0x001fea0003c00000 */
[----:B------:R-:W-:Y:S01]  /*7aeb0*/  NOP ;  /* 0x0000000000007918 */ /* 0x000fe20000000000 */
[----:B0-----:R-:W-:Y:S05]  /*7aec0*/  ENDCOLLECTIVE ;  /* 0x000000000000791b */ /* 0x001fea0003800000 */
.L_x_13920:
[----:B------:R-:W0:Y:S01]  /*7aed0*/  LDS R46, [R48] ;  /* 0x00000000302e7984 */ /* 0x000e220000000800 */
[----:B------:R-:W-:Y:S01]  /*7aee0*/  FFMA R55, R44, 1.6629391908645629883, R55 ;  /* 0x3fd4db312c377823 */ /* 0x000fe20000000037 */
[----:B------:R-:W-:Y:S02]  /*7aef0*/  FFMA R51, R43, 1.6629391908645629883, R51 ;  /* 0x3fd4db312b337823 */ /* 0x000fe40000000033 */
        /* <DEDUP_REMOVED lines=13> */
[----:B------:R1:W5:Y:S04]  /*7afd0*/  LDL.LU R60, [R1+0x64] ;  /* 0x00006400013c7983 */ /* 0x0003680000300800 */
[----:B0-----:R1:W5:Y:S04]  /*7afe0*/  LDL.LU R44, [R1+0x68] ;  /* 0x00006800012c7983 */ /* 0x0013680000300800 */
[----:B------:R1:W5:Y:S04]  /*7aff0*/  LDL.LU R45, [R1+0x4] ;  /* 0x00000400012d7983 */ /* 0x0003680000300800 */
[----:B------:R1:W0:Y:S02]  /*7b000*/  LDS R3, [R48+0x1c] ;  /* 0x00001c0030037984 */ /* 0x0002240000000800 */
[----:B01---5:R-:W-:Y:S05]  /*7b010*/  WARPSYNC.COLLECTIVE R32, `(.L_x_13921) ;  /* 0x0000000020087348 */ /* 0x023fea0003c00000 */
[----:B------:R-:W-:Y:S01]  /*7b020*/  NOP ;  /* 0x0000000000007918 */ /* 0x000fe20000000000 */
[----:B01---5:R-:W-:Y:S05]  /*7b030*/  ENDCOLLECTIVE ;  /* 0x000000000000791b */ /* 0x023fea0003800000 */
.L_x_13921:
        /* <DEDUP_REMOVED lines=39> */
.L_x_13922:
        /* <DEDUP_REMOVED lines=11> */
.L_x_13923:
        /* <DEDUP_REMOVED lines=17> */
[C-C-:B------:R-:W-:Y:S01]  /*7b470*/  FFMA R53, R31.reuse, -1.8477590084075927734, R29.reuse ;  /* 0xbfec835e1f357823 */ /* 0x140fe2000000001d */
        /* <DEDUP_REMOVED lines=21> */
.L_x_13924:
        /* <DEDUP_REMOVED lines=11> */
.L_x_13925:
[C-C-:B------:R-:W-:Y:S01]  /*7b680*/  FFMA R32, R55.reuse, -1.9615705013275146484, R61.reuse ;  /* 0xbffb14be37207823 */ /* 0x140fe2000000003d */
[----:B------:R-:W-:Y:S04]  /*7b690*/  STS [R47+0x210], R50 ;  /* 0x000210322f007388 */ /* 0x000fe80000000800 */
[----:B------:R0:W-:Y:S01]  /*7b6a0*/  STS [R47+0x39c], R32 ;  /* 0x00039c202f007388 */ /* 0x0001e20000000800 */
[----:B------:R-:W-:-:S03]  /*7b6b0*/  FFMA R61, R55, 1.9615705013275146484, R61 ;  /* 0x3ffb14be373d7823 */ /* 0x000fc6000000003d */
[----:B------:R1:W-:Y:S01]  /*7b6c0*/  STS [R47+0x318], R28 ;  /* 0x0003181c2f007388 */ /* 0x0003e20000000800 */
[----:B0-----:R-:W-:Y:S01]  /*7b6d0*/  FFMA R32, R26, 0.41421356797218322754, R23 ;  /* 0x3ed413cd1a207823 */ /* 0x001fe20000000017 */
[----:B------:R-:W-:Y:S01]  /*7b6e0*/  FFMA R23, R23, 0.41421356797218322754, -R26 ;  /* 0x3ed413cd17177823 */ /* 0x000fe2000000081a */
[C-C-:B------:R-:W-:Y:S01]  /*7b6f0*/  FADD R26, R24.reuse, R25.reuse ;  /* 0x00000019181a7221 */ /* 0x140fe20000000000 */
[----:B------:R-:W-:-:S03]  /*7b700*/  FADD R25, R24, -R25 ;  /* 0x8000001918197221 */ /* 0x000fc60000000000 */
[C-C-:B------:R-:W-:Y:S01]  /*7b710*/  FFMA R55, R26.reuse, 0.70710676908493041992, R22.reuse ;  /* 0x3f3504f31a377823 */ /* 0x140fe20000000016 */
[C-C-:B------:R-:W-:Y:S01]  /*7b720*/  FFMA R24, R25.reuse, -0.70710676908493041992, R27.reuse ;  /* 0xbf3504f319187823 */ /* 0x140fe2000000001b */
[----:B------:R-:W-:Y:S01]  /*7b730*/  FFMA R22, R26, -0.70710676908493041992, R22 ;  /* 0xbf3504f31a167823 */ /* 0x000fe20000000016 */
[----:B------:R-:W-:Y:S01]  /*7b740*/  FFMA R25, R25, 0.70710676908493041992, R27 ;  /* 0x3f3504f319197823 */ /* 0x000fe2000000001b */
[----:B------:R0:W-:Y:S04]  /*7b750*/  STS [R47+0x84], R54 ;  /* 0x000084362f007388 */ /* 0x0001e80000000800 */
[----:B------:R2:W-:Y:S04]  /*7b760*/  STS [R47+0x108], R53 ;  /* 0x000108352f007388 */ /* 0x0005e80000000800 */
[----:B------:R3:W-:Y:S04]  /*7b770*/  STS [R47+0x18c], R51 ;  /* 0x00018c332f007388 */ /* 0x0007e80000000800 */
[----:B------:R3:W-:Y:S04]  /*7b780*/  STS [R47+0x294], R52 ;  /* 0x000294342f007388 */ /* 0x0007e80000000800 */
[----:B------:R3:W-:Y:S01]  /*7b790*/  STS [R47], R61 ;  /* 0x0000003d2f007388 */ /* 0x0007e20000000800 */
[----:B------:R-:W-:-:S04]  /*7b7a0*/  FMUL R50, R60, 1.4142135381698608398 ;  /* 0x3fb504f33c327820 */ /* 0x000fc80000400000 */
[C-C-:B-1----:R-:W-:Y:S01]  /*7b7b0*/  FFMA R28, R21.reuse, 1.4142135381698608398, R50.reuse ;  /* 0x3fb504f3151c7823 */ /* 0x142fe20000000032 */
[----:B------:R-:W-:Y:S01]  /*7b7c0*/  FFMA R21, R21, 1.4142135381698608398, -R50 ;  /* 0x3fb504f315157823 */ /* 0x000fe20000000832 */
[----:B------:R-:W-:-:S03]  /*7b7d0*/  FFMA R50, R25, 0.19891236722469329834, R55 ;  /* 0x3e4bafaf19327823 */ /* 0x000fc60000000037 */
[C-C-:B------:R-:W-:Y:S01]  /*7b7e0*/  FFMA R57, R23.reuse, -1.8477590084075927734, R21.reuse ;  /* 0xbfec835e17397823 */ /* 0x140fe20000000015 */
[----:B------:R-:W-:Y:S01]  /*7b7f0*/  FFMA R21, R23, 1.8477590084075927734, R21 ;  /* 0x3fec835e17157823 */ /* 0x000fe20000000015 */
[----:B------:R-:W-:Y:S01]  /*7b800*/  FFMA R59, R32, 1.8477590084075927734, R28 ;  /* 0x3fec835e203b7823 */ /* 0x000fe2000000001c */
[----:B------:R-:W-:Y:S01]  /*7b810*/  FFMA R23, R22, 0.66817861795425415039, R24 ;  /* 0x3f2b0dc116177823 */ /* 0x000fe20000000018 */
[----:B------:R-:W-:Y:S01]  /*7b820*/  FFMA R28, R32, -1.8477590084075927734, R28 ;  /* 0xbfec835e201c7823 */ /* 0x000fe2000000001c */
[----:B------:R-:W-:Y:S01]  /*7b830*/  FFMA R55, R55, -0.19891236722469329834, R25 ;  /* 0xbe4bafaf37377823 */ /* 0x000fe20000000019 */
[----:B------:R-:W-:Y:S01]  /*7b840*/  FFMA R22, R24, -0.66817861795425415039, R22 ;  /* 0xbf2b0dc118167823 */ /* 0x000fe20000000016 */
[----:B------:R-:W-:Y:S01]  /*7b850*/  MOV R32, 0xffffffff ;  /* 0xffffffff00207802 */ /* 0x000fe20000000f00 */
[--C-:B------:R-:W-:Y:S01]  /*7b860*/  FFMA R58, R23, -1.6629391908645629883, R57.reuse ;  /* 0xbfd4db31173a7823 */ /* 0x100fe20000000039 */
[--C-:B------:R-:W-:Y:S01]  /*7b870*/  FFMA R56, R55, -1.9615705013275146484, R28.reuse ;  /* 0xbffb14be37387823 */ /* 0x100fe2000000001c */
[----:B------:R-:W-:Y:S01]  /*7b880*/  FFMA R57, R23, 1.6629391908645629883, R57 ;  /* 0x3fd4db3117397823 */ /* 0x000fe20000000039 */
[----:B------:R-:W-:Y:S01]  /*7b890*/  FFMA R55, R55, 1.9615705013275146484, R28 ;  /* 0x3ffb14be37377823 */ /* 0x000fe2000000001c */
[C-C-:B0-----:R-:W-:Y:S01]  /*7b8a0*/  FFMA R54, R22.reuse, -1.6629391908645629883, R21.reuse ;  /* 0xbfd4db3116367823 */ /* 0x141fe20000000015 */
[----:B--23--:R-:W-:-:S07]  /*7b8b0*/  FFMA R53, R22, 1.6629391908645629883, R21 ;  /* 0x3fd4db3116357823 */ /* 0x00cfce0000000015 */
[----:B------:R-:W-:Y:S05]  /*7b8c0*/  WARPSYNC.COLLECTIVE R32, `(.L_x_13926) ;  /* 0x0000000020087348 */ /* 0x000fea0003c00000 */
[----:B------:R-:W-:Y:S01]  /*7b8d0*/  NOP ;  /* 0x0000000000007918 */ /* 0x000fe20000000000 */
[----:B------:R-:W-:Y:S05]  /*7b8e0*/  ENDCOLLECTIVE ;  /* 0x000000000000791b */ /* 0x000fea0003800000 */
.L_x_13926:
        /* <DEDUP_REMOVED lines=11> */
.L_x_13927:
        /* <DEDUP_REMOVED lines=36> */
.L_x_13928:
[----:B------:R-:W-:Y:S01]  /*7bbe0*/  FFMA R17, R17, -0.66817861795425415039, R15 ;  /* 0xbf2b0dc111117823 */ /* 0x000fe2000000000f */
[----:B------:R-:W-:Y:S01]  /*7bbf0*/  MOV R46, R4 ;  /* 0x00000004002e7202 */ /* 0x000fe20000000f00 */
[----:B------:R-:W-:Y:S04]  /*7bc00*/  LDS R20, [R48] ;  /* 0x0000000030147984 */ /* 0x000fe80000000800 */
[----:B------:R-:W0:Y:S01]  /*7bc10*/  LDS R32, [R48+0x14] ;  /* 0x0000140030207984 */ /* 0x000e220000000800 */
[C-C-:B------:R-:W-:Y:S01]  /*7bc20*/  FFMA R15, R17.reuse, -1.6629391908645629883, R16.reuse ;  /* 0xbfd4db31110f7823 */ /* 0x140fe20000000010 */
[----:B------:R-:W-:Y:S02]  /*7bc30*/  FFMA R53, R17, 1.6629391908645629883, R16 ;  /* 0x3fd4db3111357823 */ /* 0x000fe40000000010 */
        /* <DEDUP_REMOVED lines=11> */
.L_x_13929:
[----:B------:R-:W-:Y:S01]  /*7bcf0*/  FFMA R32, R11, 0.41421356797218322754, R8 ;  /* 0x3ed413cd0b207823 */ /* 0x000fe20000000008 */
[----:B------:R-:W-:Y:S01]  /*7bd00*/  FFMA R8, R8, 0.41421356797218322754, -R11 ;  /* 0x3ed413cd08087823 */ /* 0x000fe2000000080b */
[C-C-:B------:R-:W-:Y:S01]  /*7bd10*/  FADD R11, R9.reuse, R10.reuse ;  /* 0x0000000a090b7221 */ /* 0x140fe20000000000 */
[----:B------:R-:W-:Y:S01]  /*7bd20*/  FADD R10, R9, -R10 ;  /* 0x8000000a090a7221 */ /* 0x000fe20000000000 */
[----:B------:R0:W-:Y:S02]  /*7bd30*/  STS [R47+0x18c], R13 ;  /* 0x00018c0d2f007388 */ /* 0x0001e40000000800 */
[C-C-:B------:R-:W-:Y:S01]  /*7bd40*/  FFMA R58, R11.reuse, 0.70710676908493041992, R7.reuse ;  /* 0x3f3504f30b3a7823 */ /* 0x140fe20000000007 */
        /* <DEDUP_REMOVED lines=8> */
[C-C-:B------:R-:W-:Y:S01]  /*7bdd0*/  FFMA R56, R54.reuse, -1.9615705013275146484, R60.reuse ;  /* 0xbffb14be36387823 */ /* 0x140fe2000000003c */
[----:B------:R1:W-:Y:S01]  /*7bde0*/  STS [R47+0x108], R52 ;  /* 0x000108342f007388 */ /* 0x0003e20000000800 */
[----:B------:R-:W-:Y:S01]  /*7bdf0*/  FFMA R60, R54, 1.9615705013275146484, R60 ;  /* 0x3ffb14be363c7823 */ /* 0x000fe2000000003c */
[----:B------:R-:W-:Y:S01]  /*7be00*/  FFMA R61, R32, 1.8477590084075927734, R15 ;  /* 0x3fec835e203d7823 */ /* 0x000fe2000000000f */
[----:B0-----:R-:W-:Y:S01]  /*7be10*/  FFMA R50, R10, 0.19891236722469329834, R58 ;  /* 0x3e4bafaf0a327823 */ /* 0x001fe2000000003a */
[----:B------:R-:W-:Y:S01]  /*7be20*/  FFMA R58, R58, -0.19891236722469329834, R10 ;  /* 0xbe4bafaf3a3a7823 */ /* 0x000fe2000000000a */
[----:B------:R-:W-:Y:S01]  /*7be30*/  FFMA R10, R7, 0.66817861795425415039, R9 ;  /* 0x3f2b0dc1070a7823 */ /* 0x000fe20000000009 */
[----:B------:R-:W-:Y:S01]  /*7be40*/  FFMA R15, R32, -1.8477590084075927734, R15 ;  /* 0xbfec835e200f7823 */ /* 0x000fe2000000000f */
[----:B------:R-:W-:Y:S01]  /*7be50*/  FFMA R7, R9, -0.66817861795425415039, R7 ;  /* 0xbf2b0dc109077823 */ /* 0x000fe20000000007 */
[C-C-:B-1----:R-:W-:Y:S01]  /*7be60*/  FFMA R52, R8.reuse, -1.8477590084075927734, R13.reuse ;  /* 0xbfec835e08347823 */ /* 0x142fe2000000000d */
[----:B------:R-:W-:Y:S01]  /*7be70*/  FFMA R8, R8, 1.8477590084075927734, R13 ;  /* 0x3fec835e08087823 */ /* 0x000fe2000000000d */
[----:B------:R0:W-:Y:S01]  /*7be80*/  STS [R47+0x39c], R56 ;  /* 0x00039c382f007388 */ /* 0x0001e20000000800 */
[----:B------:R-:W-:Y:S01]  /*7be90*/  MOV R32, 0xffffffff ;  /* 0xffffffff00207802 */ /* 0x000fe20000000f00 */
[--C-:B------:R-:W-:Y:S01]  /*7bea0*/  FFMA R54, R10, -1.6629391908645629883, R52.reuse ;  /* 0xbfd4db310a367823 */ /* 0x100fe20000000034 */
[--C-:B------:R-:W-:Y:S01]  /*7beb0*/  FFMA R57, R58, -1.9615705013275146484, R15.reuse ;  /* 0xbffb14be3a397823 */ /* 0x100fe2000000000f */
[----:B------:R1:W-:Y:S01]  /*7bec0*/  STS [R47+0x84], R53 ;  /* 0x000084352f007388 */ /* 0x0003e20000000800 */
[----:B------:R-:W-:Y:S01]  /*7bed0*/  FFMA R52, R10, 1.6629391908645629883, R52 ;  /* 0x3fd4db310a347823 */ /* 0x000fe20000000034 */
[----:B------:R-:W-:Y:S01]  /*7bee0*/  FFMA R58, R58, 1.9615705013275146484, R15 ;  /* 0x3ffb14be3a3a7823 */ /* 0x000fe2000000000f */
[C-C-:B------:R-:W-:Y:S01]  /*7bef0*/  FFMA R59, R7.reuse, -1.6629391908645629883, R8.reuse ;  /* 0xbfd4db31073b7823 */ /* 0x140fe20000000008 */
[----:B------:R2:W-:Y:S04]  /*7bf00*/  STS [R47+0x210], R51 ;  /* 0x000210332f007388 */ /* 0x0005e80000000800 */
[----:B0-----:R0:W5:Y:S01]  /*7bf10*/  LDL.LU R56, [R1] ;  /* 0x0000000001387983 */ /* 0x0011620000300800 */
[----:B-1----:R-:W-:-:S03]  /*7bf20*/  FFMA R53, R7, 1.6629391908645629883, R8 ;  /* 0x3fd4db3107357823 */ /* 0x002fc60000000008 */
[----:B------:R0:W5:Y:S01]  /*7bf30*/  LDL.LU R55, [R1+0x1c] ;  /* 0x00001c0001377983 */ /* 0x0001620000300800 */
[----:B--2---:R-:W-:-:S03]  /*7bf40*/  MOV R51, R46 ;  /* 0x0000002e00337202 */ /* 0x004fc60000000f00 */
[----:B------:R0:W-:Y:S04]  /*7bf50*/  STS [R47], R60 ;  /* 0x0000003c2f007388 */ /* 0x0001e80000000800 */
[----:B0----5:R-:W-:Y:S05]  /*7bf60*/  WARPSYNC.COLLECTIVE R32, `(.L_x_13930) ;  /* 0x0000000020087348 */ /* 0x021fea0003c00000 */
[----:B------:R-:W-:Y:S01]  /*7bf70*/  NOP ;  /* 0x0000000000007918 */ /* 0x000fe20000000000 */
[----:B0----5:R-:W-:Y:S05]  /*7bf80*/  ENDCOLLECTIVE ;  /* 0x000000000000791b */ /* 0x021fea0003800000 */
.L_x_13930:
        /* <DEDUP_REMOVED lines=14> */
.L_x_13931:
[----:B------:R-:W2:Y:S04]  /*7c070*/  LDL.LU R46, [R1+0x4c] ;  /* 0x00004c00012e7983 */ /* 0x000ea80000300800 */
[----:B------:R-:W3:Y:S04]  /*7c080*/  LDL.LU R32, [R1+0xc] ;  /* 0x00000c0001207983 */ /* 0x000ee80000300800 */
        /* <DEDUP_REMOVED lines=8> */
[----:B------:R4:W-:Y:S04]  /*7c110*/  STS [R47+0x318], R59 ;  /* 0x0003183b2f007388 */ /* 0x0009e80000000800 */
[----:B------:R4:W-:Y:S04]  /*7c120*/  STS [R47], R61 ;  /* 0x0000003d2f007388 */ /* 0x0009e80000000800 */
[----:B------:R4:W-:Y:S01]  /*7c130*/  STS [R47+0x39c], R60 ;  /* 0x00039c3c2f007388 */ /* 0x0009e20000000800 */
[C-C-:B------:R-:W-:Y:S01]  /*7c140*/  FFMA R51, R56.reuse, 1.4142135381698608398, R53.reuse ;  /* 0x3fb504f338337823 */ /* 0x140fe20000000035 */
[----:B------:R-:W-:Y:S01]  /*7c150*/  FFMA R53, R56, 1.4142135381698608398, -R53 ;  /* 0x3fb504f338357823 */ /* 0x000fe20000000835 */
[----:B------:R-:W-:Y:S01]  /*7c160*/  FADD R50, R44, -R43 ;  /* 0x8000002b2c327221 */ /* 0x000fe20000000000 */
[----:B---3--:R-:W-:Y:S01]  /*7c170*/  FFMA R56, R32, 0.41421356797218322754, R55 ;  /* 0x3ed413cd20387823 */ /* 0x008fe20000000037 */
[----:B-1----:R-:W-:Y:S01]  /*7c180*/  FFMA R54, R55, 0.41421356797218322754, -R32 ;  /* 0x3ed413cd37367823 */ /* 0x002fe20000000820 */
[----:B------:R-:W-:Y:S01]  /*7c190*/  FADD R32, R44, R43 ;  /* 0x0000002b2c207221 */ /* 0x000fe20000000000 */
[C-C-:B--2---:R-:W-:Y:S01]  /*7c1a0*/  FFMA R55, R50.reuse, -0.70710676908493041992, R46.reuse ;  /* 0xbf3504f332377823 */ /* 0x144fe2000000002e */
[----:B------:R-:W-:-:S02]  /*7c1b0*/  FFMA R50, R50, 0.70710676908493041992, R46 ;  /* 0x3f3504f332327823 */ /* 0x000fc4000000002e */
[C-C-:B0-----:R-:W-:Y:S01]  /*7c1c0*/  FFMA R52, R32.reuse, 0.70710676908493041992, R45.reuse ;  /* 0x3f3504f320347823 */ /* 0x141fe2000000002d */
        /* <DEDUP_REMOVED lines=19> */
.L_x_13932:
        /* <DEDUP_REMOVED lines=11> */
.L_x_13933:
[----:B------:R0:W-:Y:S04]  /*7c3b0*/  STS [R47+0x108], R46 ;  /* 0x0001082e2f007388 */ /* 0x0001e80000000800 */
[----:B0-----:R-:W2:Y:S01]  /*7c3c0*/  LDL.LU R46, [R1+0x104] ;  /* 0x00010400012e7983 */ /* 0x001ea20000300800 */
[----:B------:R-:W-:-:S03]  /*7c3d0*/  FFMA R32, R45, -1.9615705013275146484, R44 ;  /* 0xbffb14be2d207823 */ /* 0x000fc6000000002c */
[----:B------:R0:W-:Y:S04]  /*7c3e0*/  STS [R47+0x84], R53 ;  /* 0x000084352f007388 */ /* 0x0001e80000000800 */
[----:B------:R1:W-:Y:S01]  /*7c3f0*/  STS [R47+0x294], R43 ;  /* 0x0002942b2f007388 */ /* 0x0003e20000000800 */
[----:B0-----:R-:W-:-:S03]  /*7c400*/  FFMA R53, R45, 1.9615705013275146484, R44 ;  /* 0x3ffb14be2d357823 */ /* 0x001fc6000000002c */
[----:B-1----:R0:W5:Y:S04]  /*7c410*/  LDL.LU R43, [R1+0x100] ;  /* 0x00010000012b7983 */ /* 0x0021680000300800 */
[----:B------:R0:W5:Y:S04]  /*7c420*/  LDL.LU R44, [R1+0xfc] ;  /* 0x0000fc00012c7983 */ /* 0x0001680000300800 */
[----:B------:R0:W5:Y:S04]  /*7c430*/  LDL.LU R45, [R1+0xf8] ;  /* 0x0000f800012d7983 */ /* 0x0001680000300800 */
[----:B------:R1:W-:Y:S02]  /*7c440*/  STS [R47+0x39c], R32 ;  /* 0x00039c202f007388 */ /* 0x0003e40000000800 */
[----:B-1----:R-:W-:-:S02]  /*7c450*/  FMUL R32, R20, 1.4142135381698608398 ;  /* 0x3fb504f314207820 */ /* 0x002fc40000400000 */
[----:B------:R-:W-:Y:S04]  /*7c460*/  STS [R47+0x18c], R50 ;  /* 0x00018c322f007388 */ /* 0x000fe80000000800 */
[----:B------:R-:W-:Y:S04]  /*7c470*/  STS [R47+0x210], R51 ;  /* 0x000210332f007388 */ /* 0x000fe80000000800 */
[----:B------:R-:W-:Y:S04]  /*7c480*/  STS [R47+0x318], R52 ;  /* 0x000318342f007388 */ /* 0x000fe80000000800 */
[----:B------:R1:W-:Y:S02]  /*7c490*/  STS [R47], R53 ;  /* 0x000000352f007388 */ /* 0x0003e40000000800 */
[----:B-1----:R-:W-:Y:S01]  /*7c4a0*/  FFMA R47, R54, 0.41421356797218322754, R36 ;  /* 0x3ed413cd362f7823 */ /* 0x002fe20000000024 */
[----:B------:R-:W-:Y:S01]  /*7c4b0*/  FFMA R36, R36, 0.41421356797218322754, -R54 ;  /* 0x3ed413cd24247823 */ /* 0x000fe20000000836 */
[----:B------:R-:W-:Y:S01]  /*7c4c0*/  FMUL R19, R19, 1.4142135381698608398 ;  /* 0x3fb504f313137820 */ /* 0x000fe20000400000 */
[----:B------:R-:W-:Y:S01]  /*7c4d0*/  FMUL R18, R18, 1.4142135381698608398 ;  /* 0x3fb504f312127820 */ /* 0x000fe20000400000 */
[C-C-:B--2---:R-:W-:Y:S01]  /*7c4e0*/  FFMA R20, R46.reuse, 1.4142135381698608398, R32.reuse ;  /* 0x3fb504f32e147823 */ /* 0x144fe20000000020 */
        /* <DEDUP_REMOVED lines=9> */
.L_x_13934:
[----:B------:R-:W0:Y:S01]  /*7c580*/  LDS R42, [R48] ;  /* 0x00000000302a7984 */ /* 0x000e220000000800 */
[----:B------:R-:W-:Y:S01]  /*7c590*/  FMUL R17, R17, 1.4142135381698608398 ;  /* 0x3fb504f311117820 */ /* 0x000fe20000400000 */
[----:B------:R-:W1:Y:S01]  /*7c5a0*/  LDCU UR4, c[0x0][0x3bc] ;  /* 0x00007780ff0477ac */ /* 0x000e620008000800 */
[----:B------:R-:W2:Y:S01]  /*7c5b0*/  LDCU UR5, c[0x0][0x3bc] ;  /* 0x00007780ff0577ac */ /* 0x000ea20008000800 */
[C-C-:B0-----:R-:W-:Y:S01]  /*7c5c0*/  FFMA R32, R28.reuse, -0.70710676908493041992, R42.reuse ;  /* 0xbf3504f31c207823 */ /* 0x141fe2000000002a */
[----:B------:R-:W-:Y:S01]  /*7c5d0*/  FFMA R28, R28, 0.70710676908493041992, R42 ;  /* 0x3f3504f31c1c7823 */ /* 0x000fe2000000002a */
[C-C-:B------:R-:W-:Y:S01]  /*7c5e0*/  FFMA R42, R47.reuse, 1.8477590084075927734, R20.reuse ;  /* 0x3fec835e2f2a7823 */ /* 0x140fe20000000014 */
[----:B------:R-:W-:Y:S02]  /*7c5f0*/  FFMA R20, R47, -1.8477590084075927734, R20 ;  /* 0xbfec835e2f147823 */ /* 0x000fe40000000014 */
[----:B------:R-:W-:Y:S01]  /*7c600*/  FFMA R47, R28, 0.19891236722469329834, R15 ;  /* 0x3e4bafaf1c2f7823 */ /* 0x000fe2000000000f */
[----:B------:R-:W-:Y:S01]  /*7c610*/  FFMA R15, R15, -0.19891236722469329834, R28 ;  /* 0xbe4bafaf0f0f7823 */ /* 0x000fe2000000001c */
[C-C-:B------:R-:W-:Y:S01]  /*7c620*/  FFMA R28, R36.reuse, -1.8477590084075927734, R46.reuse ;  /* 0xbfec835e241c7823 */ /* 0x140fe2000000002e */
[----:B------:R-:W-:Y:S01]  /*7c630*/  FFMA R36, R36, 1.8477590084075927734, R46 ;  /* 0x3fec835e24247823 */ /* 0x000fe2000000002e */
[----:B------:R-:W-:Y:S01]  /*7c640*/  FFMA R46, R50, 0.66817861795425415039, R32 ;  /* 0x3f2b0dc1322e7823 */ /* 0x000fe20000000020 */
[C-C-:B------:R-:W-:Y:S01]  /*7c650*/  FFMA R51, R47.reuse, -1.9615705013275146484, R42.reuse ;  /* 0xbffb14be2f337823 */ /* 0x140fe2000000002a */
[----:B------:R-:W-:-:S02]  /*7c660*/  FFMA R42, R47, 1.9615705013275146484, R42 ;  /* 0x3ffb14be2f2a7823 */ /* 0x000fc4000000002a */
[C-C-:B------:R-:W-:Y:S01]  /*7c670*/  FFMA R47, R46.reuse, -1.6629391908645629883, R28.reuse ;  /* 0xbfd4db312e2f7823 */ /* 0x140fe2000000001c */
[----:B------:R-:W-:Y:S01]  /*7c680*/  FFMA R46, R46, 1.6629391908645629883, R28 ;  /* 0x3fd4db312e2e7823 */ /* 0x000fe2000000001c */
[C---:B------:R-:W-:Y:S01]  /*7c690*/  FFMA R28, R15.reuse, -1.9615705013275146484, R20 ;  /* 0xbffb14be0f1c7823 */ /* 0x040fe20000000014 */
[----:B------:R-:W-:Y:S01]  /*7c6a0*/  FFMA R32, R32, -0.66817861795425415039, R50 ;  /* 0xbf2b0dc120207823 */ /* 0x000fe20000000032 */
[----:B------:R-:W-:Y:S01]  /*7c6b0*/  STL [R1+0x94], R51 ;  /* 0x0000943301007387 */ /* 0x000fe20000100800 */
        /* <DEDUP_REMOVED lines=11> */
[----:B------:R-:W-:Y:S01]  /*7c770*/  FADD R27, R27, -R13 ;  /* 0x8000000d1b1b7221 */ /* 0x000fe20000000000 */
[----:B------:R-:W-:-:S02]  /*7c780*/  FFMA R15, R45, 1.4142135381698608398, R19 ;  /* 0x3fb504f32d0f7823 */ /* 0x000fc40000000013 */
[C---:B------:R-:W-:Y:S01]  /*7c790*/  FFMA R13, R28.reuse, 0.70710676908493041992, R41 ;  /* 0x3f3504f31c0d7823 */ /* 0x040fe20000000029 */
[----:B----4-:R-:W-:Y:S01]  /*7c7a0*/  FFMA R20, R55, 0.41421356797218322754, R35 ;  /* 0x3ed413cd37147823 */ /* 0x010fe20000000023 */
[----:B------:R-:W-:Y:S01]  /*7c7b0*/  FFMA R41, R28, -0.70710676908493041992, R41 ;  /* 0xbf3504f31c297823 */ /* 0x000fe20000000029 */
[----:B------:R-:W-:Y:S02]  /*7c7c0*/  FFMA R55, R35, 0.41421356797218322754, -R55 ;  /* 0x3ed413cd23377823 */ /* 0x000fe40000000837 */
[C-C-:B------:R-:W-:Y:S01]  /*7c7d0*/  FFMA R35, R20.reuse, 1.8477590084075927734, R15.reuse ;  /* 0x3fec835e14237823 */ /* 0x140fe2000000000f */
[----:B------:R-:W-:Y:S01]  /*7c7e0*/  FFMA R15, R20, -1.8477590084075927734, R15 ;  /* 0xbfec835e140f7823 */ /* 0x000fe2000000000f */
[----:B------:R-:W-:Y:S01]  /*7c7f0*/  FFMA R19, R45, 1.4142135381698608398, -R19 ;  /* 0x3fb504f32d137823 */ /* 0x000fe20000000813 */
[C-C-:B0-----:R-:W-:Y:S01]  /*7c800*/  FFMA R28, R27.reuse, -0.70710676908493041992, R32.reuse ;  /* 0xbf3504f31b1c7823 */ /* 0x141fe20000000020 */
[----:B------:R-:W-:-:S04]  /*7c810*/  FFMA R27, R27, 0.70710676908493041992, R32 ;  /* 0x3f3504f31b1b7823 */ /* 0x000fc80000000020 */
[----:B------:R-:W-:Y:S01]  /*7c820*/  FFMA R20, R27, 0.19891236722469329834, R13 ;  /* 0x3e4bafaf1b147823 */ /* 0x000fe2000000000d */
[----:B------:R-:W-:-:S03]  /*7c830*/  FFMA R13, R13, -0.19891236722469329834, R27 ;  /* 0xbe4bafaf0d0d7823 */ /* 0x000fc6000000001b */
[C-C-:B------:R-:W-:Y:S01]  /*7c840*/  FFMA R27, R20.reuse, -1.9615705013275146484, R35.reuse ;  /* 0xbffb14be141b7823 */ /* 0x140fe20000000023 */
[----:B------:R-:W-:Y:S01]  /*7c850*/  FFMA R35, R20, 1.9615705013275146484, R35 ;  /* 0x3ffb14be14237823 */ /* 0x000fe20000000023 */
[----:B------:R-:W-:-:S03]  /*7c860*/  FFMA R20, R55, -1.8477590084075927734, R19 ;  /* 0xbfec835e37147823 */ /* 0x000fc60000000013 */
[----:B------:R0:W-:Y:S02]  /*7c870*/  STL [R1+0x90], R27 ;  /* 0x0000901b01007387 */ /* 0x0001e40000100800 */
[----:B0-----:R-:W-:Y:S01]  /*7c880*/  FFMA R27, R41, 0.66817861795425415039, R28 ;  /* 0x3f2b0dc1291b7823 */ /* 0x001fe2000000001c */
[----:B------:R-:W-:-:S03]  /*7c890*/  FFMA R41, R28, -0.66817861795425415039, R41 ;  /* 0xbf2b0dc11c297823 */ /* 0x000fc60000000029 */
[C-C-:B------:R-:W-:Y:S01]  /*7c8a0*/  FFMA R28, R27.reuse, -1.6629391908645629883, R20.reuse ;  /* 0xbfd4db311b1c7823 */ /* 0x140fe20000000014 */
[----:B------:R-:W-:-:S04]  /*7c8b0*/  FFMA R27, R27, 1.6629391908645629883, R20 ;  /* 0x3fd4db311b1b7823 */ /* 0x000fc80000000014 */
[----:B------:R-:W-:Y:S04]  /*7c8c0*/  STL [R1+0x6c], R28 ;  /* 0x00006c1c01007387 */ /* 0x000fe80000100800 */
[----:B------:R-:W-:Y:S04]  /*7c8d0*/  STL [R1], R27 ;  /* 0x0000001b01007387 */ /* 0x000fe80000100800 */
[----:B------:R-:W0:Y:S01]  /*7c8e0*/  LDS R27, [R48+0x8] ;  /* 0x00000800301b7984 */ /* 0x000e220000000800 */
[----:B------:R-:W-:Y:S01]  /*7c8f0*/  FFMA R19, R55, 1.8477590084075927734, R19 ;  /* 0x3fec835e37137823 */ /* 0x000fe20000000013 */
[C-C-:B------:R-:W-:Y:S01]  /*7c900*/  FFMA R20, R13.reuse, -1.9615705013275146484, R15.reuse ;  /* 0xbffb14be0d147823 */ /* 0x140fe2000000000f */
[----:B------:R-:W-:-:S02]  /*7c910*/  FFMA R13, R13, 1.9615705013275146484, R15 ;  /* 0x3ffb14be0d0d7823 */ /* 0x000fc4000000000f */
[C-C-:B------:R-:W-:Y:S01]  /*7c920*/  FFMA R15, R41.reuse, -1.6629391908645629883, R19.reuse ;  /* 0xbfd4db31290f7823 */ /* 0x140fe20000000013 */
[----:B------:R-:W-:Y:S01]  /*7c930*/  FFMA R41, R41, 1.6629391908645629883, R19 ;  /* 0x3fd4db3129297823 */ /* 0x000fe20000000013 */
[C-C-:B------:R-:W-:Y:S01]  /*7c940*/  FADD R19, R26.reuse, R12.reuse ;  /* 0x0000000c1a137221 */ /* 0x140fe20000000000 */
[----:B------:R3:W-:Y:S01]  /*7c950*/  STL [R1+0x20], R20 ;  /* 0x0000201401007387 */ /* 0x0007e20000100800 */
[----:B------:R-:W-:-:S03]  /*7c960*/  FADD R26, R26, -R12 ;  /* 0x8000000c1a1a7221 */ /* 0x000fc60000000000 */
[----:B------:R4:W-:Y:S01]  /*7c970*/  STL [R1+0x50], R13 ;  /* 0x0000500d01007387 */ /* 0x0009e20000100800 */
[----:B------:R-:W-:-:S03]  /*7c980*/  FFMA R12, R19, 0.70710676908493041992, R40 ;  /* 0x3f3504f3130c7823 */ /* 0x000fc60000000028 */
[----:B------:R1:W-:Y:S01]  /*7c990*/  STL [R1+0x84], R15 ;  /* 0x0000840f01007387 */ /* 0x0003e20000100800 */
[----:B---3--:R-:W-:Y:S01]  /*7c9a0*/  FFMA R20, R19, -0.70710676908493041992, R40 ;  /* 0xbf3504f313147823 */ /* 0x008fe20000000028 */
[----:B----4-:R-:W-:Y:S01]  /*7c9b0*/  FFMA R13, R44, 1.4142135381698608398, R18 ;  /* 0x3fb504f32c0d7823 */ /* 0x010fe20000000012 */
[----:B-1----:R-:W-:-:S04]  /*7c9c0*/  FFMA R15, R56, 0.41421356797218322754, R34 ;  /* 0x3ed413cd380f7823 */ /* 0x002fc80000000022 */
[C-C-:B------:R-:W-:Y:S01]  /*7c9d0*/  FFMA R40, R15.reuse, 1.8477590084075927734, R13.reuse ;  /* 0x3fec835e0f287823 */ /* 0x140fe2000000000d */
[----:B------:R-:W-:Y:S01]  /*7c9e0*/  FFMA R13, R15, -1.8477590084075927734, R13 ;  /* 0xbfec835e0f0d7823 */ /* 0x000fe2000000000d */
[----:B------:R-:W-:Y:S01]  /*7c9f0*/  FFMA R18, R44, 1.4142135381698608398, -R18 ;  /* 0x3fb504f32c127823 */ /* 0x000fe20000000812 */
        /* <DEDUP_REMOVED lines=18> */
[----:B------:R-:W3:Y:S01]  /*7cb20*/  LDL.LU R53, [R1+0x2c] ;  /* 0x00002c0001357983 */ /* 0x000ee20000300800 */
[----:B------:R-:W-:-:S04]  /*7cb30*/  FFMA R18, R34, 1.8477590084075927734, R18 ;  /* 0x3fec835e22127823 */ /* 0x000fc80000000012 */
[C-C-:B------:R-:W-:Y:S01]  /*7cb40*/  FFMA R12, R19.reuse, -1.6629391908645629883, R18.reuse ;  /* 0xbfd4db31130c7823 */ /* 0x140fe20000000012 */
[----:B------:R-:W-:Y:S02]  /*7cb50*/  FFMA R44, R19, 1.6629391908645629883, R18 ;  /* 0x3fd4db31132c7823 */ /* 0x000fe40000000012 */
[----:B------:R-:W1:Y:S01]  /*7cb60*/  LDS R19, [R48+0xc] ;  /* 0x00000c0030137984 */ /* 0x000e620000000800 */
[----:B------:R-:W-:-:S03]  /*7cb70*/  FADD R18, R25, -R11 ;  /* 0x8000000b19127221 */ /* 0x000fc60000000000 */
[----:B------:R4:W-:Y:S01]  /*7cb80*/  STL [R1+0x7c], R12 ;  /* 0x00007c0c01007387 */ /* 0x0009e20000100800 */
[----:B0-----:R-:W-:Y:S01]  /*7cb90*/  FFMA R13, R57, 0.41421356797218322754, R33 ;  /* 0x3ed413cd390d7823 */ /* 0x001fe20000000021 */
[C-C-:B----4-:R-:W-:Y:S01]  /*7cba0*/  FFMA R12, R43.reuse, 1.4142135381698608398, R17.reuse ;  /* 0x3fb504f32b0c7823 */ /* 0x150fe20000000011 */
[----:B------:R-:W-:Y:S01]  /*7cbb0*/  FFMA R43, R43, 1.4142135381698608398, -R17 ;  /* 0x3fb504f32b2b7823 */ /* 0x000fe20000000811 */
[----:B------:R-:W-:-:S04]  /*7cbc0*/  FADD R17, R25, R11 ;  /* 0x0000000b19117221 */ /* 0x000fc80000000000 */
[C-C-:B------:R-:W-:Y:S01]  /*7cbd0*/  FFMA R11, R17.reuse, 0.70710676908493041992, R39.reuse ;  /* 0x3f3504f3110b7823 */ /* 0x140fe20000000027 */
[----:B------:R-:W-:Y:S01]  /*7cbe0*/  FFMA R17, R17, -0.70710676908493041992, R39 ;  /* 0xbf3504f311117823 */ /* 0x000fe20000000027 */
[C-C-:B------:R-:W-:Y:S01]  /*7cbf0*/  FFMA R39, R13.reuse, 1.8477590084075927734, R12.reuse ;  /* 0x3fec835e0d277823 */ /* 0x140fe2000000000c */
[----:B------:R-:W-:Y:S01]  /*7cc00*/  FFMA R12, R13, -1.8477590084075927734, R12 ;  /* 0xbfec835e0d0c7823 */ /* 0x000fe2000000000c */
[C-C-:B-1----:R-:W-:Y:S01]  /*7cc10*/  FFMA R15, R18.reuse, -0.70710676908493041992, R19.reuse ;  /* 0xbf3504f3120f7823 */ /* 0x142fe20000000013 */
[----:B------:R-:W-:-:S04]  /*7cc20*/  FFMA R18, R18, 0.70710676908493041992, R19 ;  /* 0x3f3504f312127823 */ /* 0x000fc80000000013 */
[----:B------:R-:W-:Y:S01]  /*7cc30*/  FFMA R13, R18, 0.19891236722469329834, R11 ;  /* 0x3e4bafaf120d7823 */ /* 0x000fe2000000000b */
[----:B------:R-:W-:-:S03]  /*7cc40*/  FFMA R11, R11, -0.19891236722469329834, R18 ;  /* 0xbe4bafaf0b0b7823 */ /* 0x000fc60000000012 */
[----:B------:R-:W-:-:S05]  /*7cc50*/  FFMA R18, R13, -1.9615705013275146484, R39 ;  /* 0xbffb14be0d127823 */ /* 0x000fca0000000027 */
[----:B------:R-:W-:Y:S04]  /*7cc60*/  STL [R1+0x78], R18 ;  /* 0x0000781201007387 */ /* 0x000fe80000100800 */
[----:B------:R-:W4:Y:S04]  /*7cc70*/  LDL.LU R51, [R1+0x14] ;  /* 0x0000140001337983 */ /* 0x000f280000300800 */
[----:B------:R-:W0:Y:S01]  /*7cc80*/  LDS R18, [R48+0x10] ;  /* 0x0000100030127984 */ /* 0x000e220000000800 */
[----:B------:R-:W-:Y:S01]  /*7cc90*/  FFMA R33, R33, 0.41421356797218322754, -R57 ;  /* 0x3ed413cd21217823 */ /* 0x000fe20000000839 */
[----:B------:R-:W-:Y:S01]  /*7cca0*/  FFMA R39, R13, 1.9615705013275146484, R39 ;  /* 0x3ffb14be0d277823 */ /* 0x000fe20000000027 */
[----:B------:R-:W-:-:S02]  /*7ccb0*/  FFMA R13, R17, 0.66817861795425415039, R15 ;  /* 0x3f2b0dc1110d7823 */ /* 0x000fc4000000000f */
[----:B------:R-:W-:Y:S01]  /*7ccc0*/  FFMA R47, R33, -1.8477590084075927734, R43 ;  /* 0xbfec835e212f7823 */ /* 0x000fe2000000002b */
[----:B------:R-:W-:-:S03]  /*7ccd0*/  FFMA R15, R15, -0.66817861795425415039, R17 ;  /* 0xbf2b0dc10f0f7823 */ /* 0x000fc60000000011 */
[C-C-:B------:R-:W-:Y:S01]  /*7cce0*/  FFMA R17, R13.reuse, -1.6629391908645629883, R47.reuse ;  /* 0xbfd4db310d117823 */ /* 0x140fe2000000002f */
[----:B------:R-:W-:Y:S01]  /*7ccf0*/  FFMA R47, R13, 1.6629391908645629883, R47 ;  /* 0x3fd4db310d2f7823 */ /* 0x000fe2000000002f */
[--C-:B------:R-:W-:Y:S01]  /*7cd00*/  FFMA R13, R11, -1.9615705013275146484, R12.reuse ;  /* 0xbffb14be0b0d7823 */ /* 0x100fe2000000000c */
[----:B------:R-:W-:Y:S01]  /*7cd10*/  FFMA R43, R33, 1.8477590084075927734, R43 ;  /* 0x3fec835e212b7823 */ /* 0x000fe2000000002b */
[----:B------:R-:W-:Y:S01]  /*7cd20*/  FFMA R11, R11, 1.9615705013275146484, R12 ;  /* 0x3ffb14be0b0b7823 */ /* 0x000fe2000000000c */
[----:B------:R1:W-:Y:S01]  /*7cd30*/  STL [R1+0x5c], R17 ;  /* 0x00005c1101007387 */ /* 0x0003e20000100800 */
[----:B------:R-:W-:-:S03]  /*7cd40*/  FMUL R12, R16, 1.4142135381698608398 ;  /* 0x3fb504f3100c7820 */ /* 0x000fc60000400000 */
[----:B------:R2:W-:Y:S01]  /*7cd50*/  STL [R1+0x8], R13 ;  /* 0x0000080d01007387 */ /* 0x0005e20000100800 */
[----:B------:R-:W-:-:S03]  /*7cd60*/  FADD R16, R24, R10 ;  /* 0x0000000a18107221 */ /* 0x000fc60000000000 */
[----:B------:R-:W-:Y:S01]  /*7cd70*/  STL [R1+0x44], R11 ;  /* 0x0000440b01007387 */ /* 0x000fe20000100800 */
[----:B-1----:R-:W-:Y:S01]  /*7cd80*/  FADD R17, R24, -R10 ;  /* 0x8000000a18117221 */ /* 0x002fe20000000000 */
[C-C-:B--2---:R-:W-:Y:S01]  /*7cd90*/  FFMA R13, R15.reuse, -1.6629391908645629883, R43.reuse ;  /* 0xbfd4db310f0d7823 */ /* 0x144fe2000000002b */
[----:B------:R-:W-:Y:S01]  /*7cda0*/  FFMA R43, R15, 1.6629391908645629883, R43 ;  /* 0x3fd4db310f2b7823 */ /* 0x000fe2000000002b */
[----:B------:R-:W-:-:S03]  /*7cdb0*/  FFMA R10, R16, 0.70710676908493041992, R38 ;  /* 0x3f3504f3100a7823 */ /* 0x000fc60000000026 */
[----:B------:R1:W-:Y:S01]  /*7cdc0*/  STL [R1+0x68], R13 ;  /* 0x0000680d01007387 */ /* 0x0003e20000100800 */
[----:B------:R-:W-:Y:S01]  /*7cdd0*/  FFMA R16, R16, -0.70710676908493041992, R38 ;  /* 0xbf3504f310107823 */ /* 0x000fe20000000026 */
[C-C-:B0-----:R-:W-:Y:S01]  /*7cde0*/  FFMA R15, R17.reuse, -0.70710676908493041992, R18.reuse ;  /* 0xbf3504f3110f7823 */ /* 0x141fe20000000012 */
[----:B------:R-:W-:Y:S01]  /*7cdf0*/  FFMA R17, R17, 0.70710676908493041992, R18 ;  /* 0x3f3504f311117823 */ /* 0x000fe20000000012 */
[----:B-1----:R-:W-:Y:S01]  /*7ce00*/  FFMA R13, R58, 0.41421356797218322754, R31 ;  /* 0x3ed413cd3a0d7823 */ /* 0x002fe2000000001f */
        /* <DEDUP_REMOVED lines=12> */
[----:B------:R-:W-:Y:S01]  /*7ced0*/  FFMA R16, R13, -1.6629391908645629883, R50 ;  /* 0xbfd4db310d107823 */ /* 0x000fe20000000032 */
[----:B------:R-:W-:Y:S04]  /*7cee0*/  STL [R1+0x60], R17 ;  /* 0x0000601101007387 */ /* 0x000fe80000100800 */
[----:B------:R-:W-:Y:S04]  /*7cef0*/  STL [R1+0x58], R16 ;  /* 0x0000581001007387 */ /* 0x000fe80000100800 */
[----:B------:R-:W0:Y:S01]  /*7cf00*/  LDS R16, [R48+0x14] ;  /* 0x0000140030107984 */ /* 0x000e220000000800 */
[----:B------:R-:W-:Y:S01]  /*7cf10*/  FFMA R12, R31, 1.8477590084075927734, R12 ;  /* 0x3fec835e1f0c7823 */ /* 0x000fe2000000000c */
[----:B------:R-:W-:-:S03]  /*7cf20*/  FFMA R50, R13, 1.6629391908645629883, R50 ;  /* 0x3fd4db310d327823 */ /* 0x000fc60000000032 */
[C-C-:B------:R-:W-:Y:S01]  /*7cf30*/  FFMA R13, R15.reuse, -1.6629391908645629883, R12.reuse ;  /* 0xbfd4db310f0d7823 */ /* 0x140fe2000000000c */
[----:B------:R-:W-:Y:S01]  /*7cf40*/  FFMA R45, R15, 1.6629391908645629883, R12 ;  /* 0x3fd4db310f2d7823 */ /* 0x000fe2000000000c */
[C-C-:B------:R-:W-:Y:S01]  /*7cf50*/  FADD R12, R23.reuse, R9.reuse ;  /* 0x00000009170c7221 */ /* 0x140fe20000000000 */
[----:B------:R-:W-:-:S03]  /*7cf60*/  FADD R15, R23, -R9 ;  /* 0x80000009170f7221 */ /* 0x000fc60000000000 */
[C-C-:B------:R-:W-:Y:S01]  /*7cf70*/  FFMA R58, R12.reuse, 0.70710676908493041992, R37.reuse ;  /* 0x3f3504f30c3a7823 */ /* 0x140fe20000000025 */
[----:B------:R-:W-:Y:S01]  /*7cf80*/  FFMA R9, R12, -0.70710676908493041992, R37 ;  /* 0xbf3504f30c097823 */ /* 0x000fe20000000025 */
[C-C-:B------:R-:W-:Y:S01]  /*7cf90*/  FFMA R56, R10.reuse, -1.9615705013275146484, R11.reuse ;  /* 0xbffb14be0a387823 */ /* 0x140fe2000000000b */
[----:B------:R-:W-:Y:S01]  /*7cfa0*/  FFMA R10, R10, 1.9615705013275146484, R11 ;  /* 0x3ffb14be0a0a7823 */ /* 0x000fe2000000000b */
[C-C-:B0-----:R-:W-:Y:S01]  /*7cfb0*/  FFMA R12, R15.reuse, -0.70710676908493041992, R16.reuse ;  /* 0xbf3504f30f0c7823 */ /* 0x141fe20000000010 */
[----:B------:R-:W-:Y:S02]  /*7cfc0*/  FFMA R15, R15, 0.70710676908493041992, R16 ;  /* 0x3f3504f30f0f7823 */ /* 0x000fe40000000010 */
[----:B------:R-:W0:Y:S01]  /*7cfd0*/  LDS R16, [R48+0x18] ;  /* 0x0000180030107984 */ /* 0x000e220000000800 */
[----:B----4-:R-:W-:-:S03]  /*7cfe0*/  FMUL R11, R51, 1.4142135381698608398 ;  /* 0x3fb504f3330b7820 */ /* 0x010fc60000400000 */
[----:B------:R1:W-:Y:S04]  /*7cff0*/  STL [R1+0x28], R10 ;  /* 0x0000280a01007387 */ /* 0x0003e80000100800 */
[----:B------:R2:W-:Y:S01]  /*7d000*/  STL [R1+0x2c], R13 ;  /* 0x00002c0d01007387 */ /* 0x0005e20000100800 */
[C-C-:B-1----:R-:W-:Y:S01]  /*7d010*/  FFMA R10, R49.reuse, 1.4142135381698608398, R11.reuse ;  /* 0x3fb504f3310a7823 */ /* 0x142fe2000000000b */
[----:B------:R-:W-:Y:S01]  /*7d020*/  FFMA R11, R49, 1.4142135381698608398, -R11 ;  /* 0x3fb504f3310b7823 */ /* 0x000fe2000000080b */
[----:B------:R-:W-:Y:S01]  /*7d030*/  FADD R17, R22, -R8 ;  /* 0x8000000816117221 */ /* 0x000fe20000000000 */
[----:B------:R-:W3:Y:S01]  /*7d040*/  LDL.LU R49, [R1+0xf4] ;  /* 0x0000f40001317983 */ /* 0x000ee20000300800 */
[----:B--2---:R-:W-:Y:S01]  /*7d050*/  FFMA R13, R59, 0.41421356797218322754, R30 ;  /* 0x3ed413cd3b0d7823 */ /* 0x004fe2000000001e */
[----:B------:R-:W-:-:S03]  /*7d060*/  FFMA R30, R30, 0.41421356797218322754, -R59 ;  /* 0x3ed413cd1e1e7823 */ /* 0x000fc6000000083b */
[----:B------:R-:W-:Y:S01]  /*7d070*/  FFMA R31, R13, 1.8477590084075927734, R10 ;  /* 0x3fec835e0d1f7823 */ /* 0x000fe2000000000a */
[C-C-:B------:R-:W-:Y:S01]  /*7d080*/  FFMA R51, R30.reuse, -1.8477590084075927734, R11.reuse ;  /* 0xbfec835e1e337823 */ /* 0x140fe2000000000b */
[----:B------:R-:W-:Y:S01]  /*7d090*/  FFMA R37, R30, 1.8477590084075927734, R11 ;  /* 0x3fec835e1e257823 */ /* 0x000fe2000000000b */
[----:B------:R-:W-:Y:S01]  /*7d0a0*/  FFMA R11, R9, 0.66817861795425415039, R12 ;  /* 0x3f2b0dc1090b7823 */ /* 0x000fe2000000000c */
[----:B------:R-:W-:Y:S01]  /*7d0b0*/  FFMA R10, R13, -1.8477590084075927734, R10 ;  /* 0xbfec835e0d0a7823 */ /* 0x000fe2000000000a */
[----:B------:R-:W-:Y:S01]  /*7d0c0*/  FFMA R13, R15, 0.19891236722469329834, R58 ;  /* 0x3e4bafaf0f0d7823 */ /* 0x000fe2000000003a */
[----:B------:R-:W-:Y:S01]  /*7d0d0*/  FFMA R58, R58, -0.19891236722469329834, R15 ;  /* 0xbe4bafaf3a3a7823 */ /* 0x000fe2000000000f */
[----:B------:R-:W-:Y:S01]  /*7d0e0*/  FFMA R9, R12, -0.66817861795425415039, R9 ;  /* 0xbf2b0dc10c097823 */ /* 0x000fe20000000009 */
[C-C-:B------:R-:W-:Y:S01]  /*7d0f0*/  FFMA R59, R11.reuse, -1.6629391908645629883, R51.reuse ;  /* 0xbfd4db310b3b7823 */ /* 0x140fe20000000033 */
[----:B------:R-:W-:Y:S01]  /*7d100*/  FFMA R51, R11, 1.6629391908645629883, R51 ;  /* 0x3fd4db310b337823 */ /* 0x000fe20000000033 */
[C-C-:B------:R-:W-:Y:S01]  /*7d110*/  FFMA R15, R13.reuse, -1.9615705013275146484, R31.reuse ;  /* 0xbffb14be0d0f7823 */ /* 0x140fe2000000001f */
[----:B------:R-:W-:Y:S01]  /*7d120*/  FMUL R11, R14, 1.4142135381698608398 ;  /* 0x3fb504f30e0b7820 */ /* 0x000fe20000400000 */
[----:B------:R-:W-:Y:S01]  /*7d130*/  FFMA R31, R13, 1.9615705013275146484, R31 ;  /* 0x3ffb14be0d1f7823 */ /* 0x000fe2000000001f */
[C-C-:B------:R-:W-:Y:S01]  /*7d140*/  FFMA R57, R58.reuse, -1.9615705013275146484, R10.reuse ;  /* 0xbffb14be3a397823 */ /* 0x140fe2000000000a */
[C-C-:B------:R-:W-:Y:S01]  /*7d150*/  FFMA R54, R9.reuse, -1.6629391908645629883, R37.reuse ;  /* 0xbfd4db3109367823 */ /* 0x140fe20000000025 */
[----:B------:R-:W-:Y:S01]  /*7d160*/  FFMA R58, R58, 1.9615705013275146484, R10 ;  /* 0x3ffb14be3a3a7823 */ /* 0x000fe2000000000a */
[----:B------:R-:W-:Y:S01]  /*7d170*/  FFMA R37, R9, 1.6629391908645629883, R37 ;  /* 0x3fd4db3109257823 */ /* 0x000fe20000000025 */
[----:B------:R-:W-:Y:S01]  /*7d180*/  FADD R13, R22, R8 ;  /* 0x00000008160d7221 */ /* 0x000fe20000000000 */
[C-C-:B------:R-:W-:Y:S01]  /*7d190*/  FFMA R10, R6.reuse, 1.4142135381698608398, R11.reuse ;  /* 0x3fb504f3060a7823 */ /* 0x140fe2000000000b */
[----:B------:R-:W-:Y:S01]  /*7d1a0*/  FFMA R9, R6, 1.4142135381698608398, -R11 ;  /* 0x3fb504f306097823 */ /* 0x000fe2000000080b */
[----:B------:R0:W-:Y:S01]  /*7d1b0*/  STL [R1+0x14], R15 ;  /* 0x0000140f01007387 */ /* 0x0001e20000100800 */
[----:B------:R-:W-:Y:S01]  /*7d1c0*/  FFMA R11, R60, 0.41421356797218322754, R29 ;  /* 0x3ed413cd3c0b7823 */ /* 0x000fe2000000001d */
[----:B------:R-:W-:Y:S01]  /*7d1d0*/  FFMA R29, R29, 0.41421356797218322754, -R60 ;  /* 0x3ed413cd1d1d7823 */ /* 0x000fe2000000083c */
[C-C-:B------:R-:W-:Y:S01]  /*7d1e0*/  FFMA R8, R13.reuse, 0.70710676908493041992, R5.reuse ;  /* 0x3f3504f30d087823 */ /* 0x140fe20000000005 */
[----:B------:R-:W-:Y:S01]  /*7d1f0*/  FFMA R13, R13, -0.70710676908493041992, R5 ;  /* 0xbf3504f30d0d7823 */ /* 0x000fe20000000005 */
[----:B------:R1:W2:Y:S01]  /*7d200*/  LDS R12, [R48+0x1c] ;  /* 0x00001c00300c7984 */ /* 0x0002a20000000800 */
[--C-:B------:R-:W-:Y:S01]  /*7d210*/  FFMA R46, R29, -1.8477590084075927734, R9.reuse ;  /* 0xbfec835e1d2e7823 */ /* 0x100fe20000000009 */
[C-C-:B0-----:R-:W-:Y:S01]  /*7d220*/  FFMA R15, R17.reuse, -0.70710676908493041992, R16.reuse ;  /* 0xbf3504f3110f7823 */ /* 0x141fe20000000010 */
[----:B------:R-:W-:Y:S01]  /*7d230*/  FFMA R17, R17, 0.70710676908493041992, R16 ;  /* 0x3f3504f311117823 */ /* 0x000fe20000000010 */
[----:B------:R-:W-:Y:S01]  /*7d240*/  FFMA R16, R11, 1.8477590084075927734, R10 ;  /* 0x3fec835e0b107823 */ /* 0x000fe2000000000a */
[----:B------:R-:W-:Y:S01]  /*7d250*/  FFMA R29, R29, 1.8477590084075927734, R9 ;  /* 0x3fec835e1d1d7823 */ /* 0x000fe20000000009 */
[----:B------:R-:W-:Y:S01]  /*7d260*/  FFMA R9, R13, 0.66817861795425415039, R15 ;  /* 0x3f2b0dc10d097823 */ /* 0x000fe2000000000f */
[----:B------:R-:W-:Y:S01]  /*7d270*/  FFMA R18, R17, 0.19891236722469329834, R8 ;  /* 0x3e4bafaf11127823 */ /* 0x000fe20000000008 */
[----:B------:R-:W-:Y:S01]  /*7d280*/  FFMA R11, R11, -1.8477590084075927734, R10 ;  /* 0xbfec835e0b0b7823 */ /* 0x000fe2000000000a */
[----:B------:R-:W-:Y:S01]  /*7d290*/  FFMA R10, R8, -0.19891236722469329834, R17 ;  /* 0xbe4bafaf080a7823 */ /* 0x000fe20000000011 */
[----:B------:R-:W-:Y:S01]  /*7d2a0*/  FFMA R13, R15, -0.66817861795425415039, R13 ;  /* 0xbf2b0dc10f0d7823 */ /* 0x000fe2000000000d */
[C-C-:B------:R-:W-:Y:S01]  /*7d2b0*/  FFMA R53, R18.reuse, -1.9615705013275146484, R16.reuse ;  /* 0xbffb14be12357823 */ /* 0x140fe20000000010 */
[----:B------:R-:W-:Y:S01]  /*7d2c0*/  FFMA R8, R18, 1.9615705013275146484, R16 ;  /* 0x3ffb14be12087823 */ /* 0x000fe20000000010 */
[C-C-:B-1----:R-:W-:Y:S01]  /*7d2d0*/  FFMA R48, R9.reuse, -1.6629391908645629883, R46.reuse ;  /* 0xbfd4db3109307823 */ /* 0x142fe2000000002e */
[----:B------:R-:W-:Y:S01]  /*7d2e0*/  FMUL R16, R4, 1.4142135381698608398 ;  /* 0x3fb504f304107820 */ /* 0x000fe20000400000 */
        /* <DEDUP_REMOVED lines=8> */
[----:B------:R-:W-:Y:S01]  /*7d370*/  FADD R16, R21, R7 ;  /* 0x0000000715107221 */ /* 0x000fe20000000000 */
[----:B------:R0:W5:Y:S01]  /*7d380*/  LDL.LU R6, [R1+0xec] ;  /* 0x0000ec0001067983 */ /* 0x0001620000300800 */
[----:B------:R-:W-:Y:S01]  /*7d390*/  FFMA R17, R61, 0.41421356797218322754, R2 ;  /* 0x3ed413cd3d117823 */ /* 0x000fe20000000002 */
[----:B------:R-:W-:-:S02]  /*7d3a0*/  FFMA R61, R2, 0.41421356797218322754, -R61 ;  /* 0x3ed413cd023d7823 */ /* 0x000fc4000000083d */
[----:B------:R0:W5:Y:S01]  /*7d3b0*/  LDL.LU R5, [R1+0xe8] ;  /* 0x0000e80001057983 */ /* 0x0001620000300800 */
[----:B------:R-:W-:Y:S01]  /*7d3c0*/  FADD R21, R21, -R7 ;  /* 0x8000000715157221 */ /* 0x000fe20000000000 */
[C-C-:B------:R-:W-:Y:S02]  /*7d3d0*/  FFMA R19, R16.reuse, 0.70710676908493041992, R0.reuse ;  /* 0x3f3504f310137823 */ /* 0x140fe40000000000 */
[----:B------:R0:W5:Y:S01]  /*7d3e0*/  LDL.LU R4, [R1+0xe4] ;  /* 0x0000e40001047983 */ /* 0x0001620000300800 */
[----:B------:R-:W-:-:S03]  /*7d3f0*/  FFMA R7, R16, -0.70710676908493041992, R0 ;  /* 0xbf3504f310077823 */ /* 0x000fc60000000000 */
[----:B------:R0:W5:Y:S04]  /*7d400*/  LDL.LU R3, [R1+0xe0] ;  /* 0x0000e00001037983 */ /* 0x0001680000300800 */
[----:B------:R0:W5:Y:S04]  /*7d410*/  LDL.LU R2, [R1+0xdc] ;  /* 0x0000dc0001027983 */ /* 0x0001680000300800 */
[----:B------:R0:W5:Y:S04]  /*7d420*/  LDL.LU R0, [R1+0xd8] ;  /* 0x0000d80001007983 */ /* 0x0001680000300800 */
[----:B------:R0:W5:Y:S01]  /*7d430*/  LDL R20, [R1+0xcc] ;  /* 0x0000cc0001147983 */ /* 0x0001620000100800 */
[C-C-:B--2---:R-:W-:Y:S01]  /*7d440*/  FFMA R16, R21.reuse, -0.70710676908493041992, R12.reuse ;  /* 0xbf3504f315107823 */ /* 0x144fe2000000000c */
[----:B------:R-:W-:Y:S01]  /*7d450*/  FFMA R12, R21, 0.70710676908493041992, R12 ;  /* 0x3f3504f3150c7823 */ /* 0x000fe2000000000c */
[C-C-:B------:R-:W-:Y:S01]  /*7d460*/  FFMA R27, R17.reuse, 1.8477590084075927734, R15.reuse ;  /* 0x3fec835e111b7823 */ /* 0x140fe2000000000f */
[----:B------:R-:W-:-:S02]  /*7d470*/  FFMA R15, R17, -1.8477590084075927734, R15 ;  /* 0xbfec835e110f7823 */ /* 0x000fc4000000000f */
[----:B------:R-:W-:Y:S01]  /*7d480*/  FFMA R17, R12, 0.19891236722469329834, R19 ;  /* 0x3e4bafaf0c117823 */ /* 0x000fe20000000013 */
[----:B------:R-:W-:Y:S01]  /*7d490*/  FFMA R19, R19, -0.19891236722469329834, R12 ;  /* 0xbe4bafaf13137823 */ /* 0x000fe2000000000c */
[----:B------:R-:W-:Y:S01]  /*7d4a0*/  HFMA2 R23, -RZ, RZ, 0, 0 ;  /* 0x00000000ff177431 */ /* 0x000fe200000001ff */
[----:B------:R-:W-:Y:S02]  /*7d4b0*/  MOV R21, 0x181f ;  /* 0x0000181f00157802 */ /* 0x000fe40000000f00 */
[C-C-:B------:R-:W-:Y:S01]  /*7d4c0*/  FFMA R24, R19.reuse, -1.9615705013275146484, R15.reuse ;  /* 0xbffb14be13187823 */ /* 0x140fe2000000000f */
[----:B------:R-:W-:Y:S01]  /*7d4d0*/  FFMA R19, R19, 1.9615705013275146484, R15 ;  /* 0x3ffb14be13137823 */ /* 0x000fe2000000000f */
[----:B------:R-:W-:Y:S01]  /*7d4e0*/  MOV R32, 0xffffffff ;  /* 0xffffffff00207802 */ /* 0x000fe20000000f00 */
[----:B------:R-:W-:Y:S01]  /*7d4f0*/  FFMA R25, R61, -1.8477590084075927734, R13 ;  /* 0xbfec835e3d197823 */ /* 0x000fe2000000000d */
[----:B------:R-:W-:-:S04]  /*7d500*/  FFMA R12, R7, 0.66817861795425415039, R16 ;  /* 0x3f2b0dc1070c7823 */ /* 0x000fc80000000010 */
[C-C-:B------:R-:W-:Y:S01]  /*7d510*/  FFMA R26, R12.reuse, -1.6629391908645629883, R25.reuse ;  /* 0xbfd4db310c1a7823 */ /* 0x140fe20000000019 */
[----:B------:R-:W-:Y:S01]  /*7d520*/  FFMA R25, R12, 1.6629391908645629883, R25 ;  /* 0x3fd4db310c197823 */ /* 0x000fe20000000019 */
[----:B---3--:R-:W-:-:S04]  /*7d530*/  FADD R15, R49, UR4 ;  /* 0x00000004310f7e21 */ /* 0x008fc80008000000 */
[----:B0-----:R-:W-:-:S07]  /*7d540*/  FADD R15, R15, -UR5 ;  /* 0x800000050f0f7e21 */ /* 0x001fce0008000000 */
[----:B-----5:R-:W-:Y:S05]  /*7d550*/  WARPSYNC.COLLECTIVE R32, `(.L_x_13935) ;  /* 0x0000000020087348 */ /* 0x020fea0003c00000 */
[----:B-----5:R0:W1:Y:S02]  /*7d560*/  SHFL.IDX P3, R22, R20, R23, R21 ;  /* 0x0000001714167389 */ /* 0x0200640000060015 */
[----:B01----:R-:W-:Y:S05]  /*7d570*/  ENDCOLLECTIVE ;  /* 0x000000000000791b */ /* 0x003fea0003800000 */
.L_x_13935:
[----:B------:R-:W-:Y:S02]  /*7d580*/  MOV R20, R14 ;  /* 0x0000000e00147202 */ /* 0x000fe40000000f00 */
[----:B------:R-:W-:-:S07]  /*7d590*/  MOV R12, R22 ;  /* 0x00000016000c7202 */ /* 0x000fce0000000f00 */
[----:B------:R-:W-:Y:S05]  /*7d5a0*/  WARPSYNC.COLLECTIVE R32, `(.L_x_13936) ;  /* 0x0000000020087348 */ /* 0x000fea0003c00000 */
[----:B------:R0:W1:Y:S02]  /*7d5b0*/  SHFL.IDX P3, R22, R20, R23, R21 ;  /* 0x0000001714167389 */ /* 0x0000640000060015 */
[----:B01----:R-:W-:Y:S05]  /*7d5c0*/  ENDCOLLECTIVE ;  /* 0x000000000000791b */ /* 0x003fea0003800000 */
.L_x_13936:
[----:B------:R0:W5:Y:S01]  /*7d5d0*/  LDL R20, [R1+0x74] ;  /* 0x0000740001147983 */ /* 0x0001620000100800 */
[----:B------:R-:W-:Y:S01]  /*7d5e0*/  FFMA R13, R61, 1.8477590084075927734, R13 ;  /* 0x3fec835e3d0d7823 */ /* 0x000fe2000000000d */
[----:B------:R-:W-:Y:S01]  /*7d5f0*/  FFMA R7, R16, -0.66817861795425415039, R7 ;  /* 0xbf2b0dc110077823 */ /* 0x000fe20000000007 */
[C-C-:B------:R-:W-:Y:S01]  /*7d600*/  FFMA R30, R17.reuse, -1.9615705013275146484, R27.reuse ;  /* 0xbffb14be111e7823 */ /* 0x140fe2000000001b */
[----:B------:R-:W-:Y:S02]  /*7d610*/  FFMA R27, R17, 1.9615705013275146484, R27 ;  /* 0x3ffb14be111b7823 */ /* 0x000fe4000000001b */
[C-C-:B------:R-:W-:Y:S01]  /*7d620*/  FFMA R18, R7.reuse, -1.6629391908645629883, R13.reuse ;  /* 0xbfd4db3107127823 */ /* 0x140fe2000000000d */
[----:B------:R-:W-:Y:S01]  /*7d630*/  FFMA R17, R7, 1.6629391908645629883, R13 ;  /* 0x3fd4db3107117823 */ /* 0x000fe2000000000d */
[----:B0-----:R-:W-:-:S07]  /*7d640*/  MOV R7, R22 ;  /* 0x0000001600077202 */ /* 0x001fce0000000f00 */
[----:B-----5:R-:W-:Y:S05]  /*7d650*/  WARPSYNC.COLLECTIVE R32, `(.L_x_13937) ;  /* 0x0000000020087348 */ /* 0x020fea0003c00000 */
[----:B-----5:R0:W1:Y:S02]  /*7d660*/  SHFL.IDX P3, R22, R20, R23, R21 ;  /* 0x0000001714167389 */ /* 0x0200640000060015 */
[----:B01----:R-:W-:Y:S05]  /*7d670*/  ENDCOLLECTIVE ;  /* 0x000000000000791b */ /* 0x003fea0003800000 */
.L_x_13937:
[----:B------:R-:W-:Y:S01]  /*7d680*/  MOV R32, R22 ;  /* 0x0000001600207202 */ /* 0x000fe20000000f00 */
[----:B------:R-:W-:Y:S06]  /*7d690*/  BRA `(.L_x_13938) ;  /* 0xfffffc6400bc7947 */ /* 0x000fec000383ffff */
.L_x_12599:
        /* <DEDUP_REMOVED lines=8> */
.L_x_13940:
[----:B------:R-:W-:Y:S05]  /*7d720*/  BSYNC B0 ;  /* 0x0000000000007941 */ /* 0x000fea0003800000 */
.L_x_13939:
        /* <DEDUP_REMOVED lines=8> */
.L_x_13941:
[----:B------:R0:W5:Y:S01]  /*7d7b0*/  LDL R20, [R1+0x74] ;  /* 0x0000740001147983 */ /* 0x0001620000100800 */
[----:B------:R-:W-:-:S07]  /*7d7c0*/  MOV R27, R22 ;  /* 0x00000016001b7202 */ /* 0x000fce0000000f00 */
[----:B0----5:R-:W-:Y:S05]  /*7d7d0*/  WARPSYNC.COLLECTIVE R32, `(.L_x_13942) ;  /* 0x0000000020087348 */ /* 0x021fea0003c00000 */
[----:B-----5:R1:W2:Y:S02]  /*7d7e0*/  SHFL.IDX P3, R22, R20, R23, R21 ;  /* 0x0000001714167389 */ /* 0x0202a40000060015 */
[----:B012---:R-:W-:Y:S05]  /*7d7f0*/  ENDCOLLECTIVE ;  /* 0x000000000000791b */ /* 0x007fea0003800000 */
.L_x_13942:
[----:B------:R-:W-:Y:S01]  /*7d800*/  MOV R20, R22 ;  /* 0x0000001600147202 */ /* 0x000fe20000000f00 */
[----:B------:R-:W-:Y:S06]  /*7d810*/  BRA `(.L_x_13943) ;  /* 0xfffffc8000207947 */ /* 0x000fec000383ffff */
.L_x_12696:
        /* <DEDUP_REMOVED lines=8> */
.L_x_13945:
[----:B------:R-:W-:Y:S05]  /*7d8a0*/  BSYNC B0 ;  /* 0x0000000000007941 */ /* 0x000fea0003800000 */
.L_x_13944:
        /* <DEDUP_REMOVED lines=8> */
.L_x_13946:
[----:B------:R0:W5:Y:S01]  /*7d930*/  LDL R20, [R1+0x74] ;  /* 0x0000740001147983 */ /* 0x0001620000100800 */
[----:B------:R-:W-:-:S07]  /*7d940*/  MOV R11, R22 ;  /* 0x00000016000b7202 */ /* 0x000fce0000000f00 */
[----:B0----5:R-:W-:Y:S05]  /*7d950*/  WARPSYNC.COLLECTIVE R32, `(.L_x_13947) ;  /* 0x0000000020087348 */ /* 0x021fea0003c00000 */
[----:B-----5:R1:W2:Y:S02]  /*7d960*/  SHFL.IDX P3, R22, R20, R23, R21 ;  /* 0x0000001714167389 */ /* 0x0202a40000060015 */
[----:B012---:R-:W-:Y:S05]  /*7d970*/  ENDCOLLECTIVE ;  /* 0x000000000000791b */ /* 0x007fea0003800000 */
.L_x_13947:
[----:B------:R-:W-:Y:S01]  /*7d980*/  MOV R17, R22 ;  /* 0x0000001600117202 */ /* 0x000fe20000000f00 */
[----:B------:R-:W-:Y:S06]  /*7d990*/  BRA `(.L_x_13948) ;  /* 0xfffffc9800547947 */ /* 0x000fec000383ffff */
.L_x_12793:
        /* <DEDUP_REMOVED lines=8> */
.L_x_13950:
[----:B------:R-:W-:Y:S05]  /*7da20*/  BSYNC B0 ;  /* 0x0000000000007941 */ /* 0x000fea0003800000 */
.L_x_13949:
        /* <DEDUP_REMOVED lines=8> */
.L_x_13951:
[----:B------:R0:W5:Y:S01]  /*7dab0*/  LDL R20, [R1+0x74] ;  /* 0x0000740001147983 */ /* 0x0001620000100800 */
[----:B------:R-:W-:-:S07]  /*7dac0*/  MOV R11, R22 ;  /* 0x00000016000b7202 */ /* 0x000fce0000000f00 */
[----:B0----5:R-:W-:Y:S05]  /*7dad0*/  WARPSYNC.COLLECTIVE R32, `(.L_x_13952) ;  /* 0x0000000020087348 */ /* 0x021fea0003c00000 */
[----:B-----5:R1:W2:Y:S02]  /*7dae0*/  SHFL.IDX P3, R22, R20, R23, R21 ;  /* 0x0000001714167389 */ /* 0x0202a40000060015 */
[----:B012---:R-:W-:Y:S05]  /*7daf0*/  ENDCOLLECTIVE ;  /* 0x000000000000791b */ /* 0x007fea0003800000 */
.L_x_13952:
[----:B------:R-:W-:Y:S01]  /*7db00*/  MOV R17, R22 ;  /* 0x0000001600117202 */ /* 0x000fe20000000f00 */
[----:B------:R-:W-:Y:S06]  /*7db10*/  BRA `(.L_x_13953) ;  /* 0xfffffcb0008c7947 */ /* 0x000fec000383ffff */
.L_x_12890:
        /* <DEDUP_REMOVED lines=8> */
.L_x_13955:
[----:B------:R-:W-:Y:S05]  /*7dba0*/  BSYNC B0 ;  /* 0x0000000000007941 */ /* 0x000fea0003800000 */
.L_x_13954:
        /* <DEDUP_REMOVED lines=8> */
.L_x_13956:
[----:B------:R0:W5:Y:S01]  /*7dc30*/  LDL R20, [R1+0x74] ;  /* 0x0000740001147983 */ /* 0x0001620000100800 */
[----:B------:R-:W-:-:S07]  /*7dc40*/  MOV R8, R22 ;  /* 0x0000001600087202 */ /* 0x000fce0000000f00 */
[----:B0----5:R-:W-:Y:S05]  /*7dc50*/  WARPSYNC.COLLECTIVE R32, `(.L_x_13957) ;  /* 0x0000000020087348 */ /* 0x021fea0003c00000 */
[----:B-----5:R1:W2:Y:S02]  /*7dc60*/  SHFL.IDX P3, R22, R20, R23, R21 ;  /* 0x0000001714167389 */ /* 0x0202a40000060015 */
[----:B012---:R-:W-:Y:S05]  /*7dc70*/  ENDCOLLECTIVE ;  /* 0x000000000000791b */ /* 0x007fea0003800000 */
.L_x_13957:
[----:B------:R-:W-:Y:S05]  /*7dc80*/  BRA `(.L_x_13958) ;  /* 0xfffffcc800d07947 */ /* 0x000fea000383ffff */
.L_x_12987:
[----:B-1----:R1:W5:Y:S01]  /*7dc90*/  LDL R20, [R1+0xcc] ;  /* 0x0000cc0001147983 */ /* 0x0023620000100800 */
[----:B0-----:R-:W-:Y:S01]  /*7dca0*/  HFMA2 R23, -RZ, RZ, 0, 2.98023223876953125e-07 ;  /* 0x00000005ff177431 */ /* 0x001fe200000001ff */
[----:B------:R-:W-:Y:S01]  /*7dcb0*/  BSSY B0, `(.L_x_13959) ;  /* 0x0000006000007945 */ /* 0x000fe20003800000 */
[----:B------:R-:W-:Y:S02]  /*7dcc0*/  MOV R21, 0x181f ;  /* 0x0000181f00157802 */ /* 0x000fe40000000f00 */
[----:B------:R-:W-:-:S07]  /*7dcd0*/  MOV R32, 0xffffffff ;  /* 0xffffffff00207802 */ /* 0x000fce0000000f00 */
[----:B-1---5:R-:W-:Y:S05]  /*7dce0*/  WARPSYNC.COLLECTIVE R32, `(.L_x_13960) ;  /* 0x0000000020087348 */ /* 0x022fea0003c00000 */
[----:B-----5:R0:W2:Y:S02]  /*7dcf0*/  SHFL.IDX P3, R22, R20, R23, R21 ;  /* 0x0000001714167389 */ /* 0x0200a40000060015 */
[----:B012---:R-:W-:Y:S05]  /*7dd00*/  ENDCOLLECTIVE ;  /* 0x000000000000791b */ /* 0x007fea0003800000 */
.L_x_13960:
[----:B------:R-:W-:Y:S05]  /*7dd10*/  BSYNC B0 ;  /* 0x0000000000007941 */ /* 0x000fea0003800000 */
.L_x_13959:
        /* <DEDUP_REMOVED lines=8> */
.L_x_13961:
[----:B------:R0:W5:Y:S01]  /*7dda0*/  LDL R20, [R1+0x74] ;  /* 0x0000740001147983 */ /* 0x0001620000100800 */
[----:B------:R-:W-:-:S07]  /*7ddb0*/  MOV R8, R22 ;  /* 0x0000001600087202 */ /* 0x000fce0000000f00 */
[----:B0----5:R-:W-:Y:S05]  /*7ddc0*/  WARPSYNC.COLLECTIVE R32, `(.L_x_13962) ;  /* 0x0000000020087348 */ /* 0x021fea0003c00000 */
[----:B-----5:R1:W2:Y:S02]  /*7ddd0*/  SHFL.IDX P3, R22, R20, R23, R21 ;  /* 0x0000001714167389 */ /* 0x0202a40000060015 */
[----:B012---:R-:W-:Y:S05]  /*7dde0*/  ENDCOLLECTIVE ;  /* 0x000000000000791b */ /* 0x007fea0003800000 */
.L_x_13962:
[----:B------:R-:W-:Y:S05]  /*7ddf0*/  BRA `(.L_x_13963) ;  /* 0xfffffce400187947 */ /* 0x000fea000383ffff */
.L_x_13084:
[----:B------:R1:W5:Y:S01]  /*7de00*/  LDL R20, [R1+0xcc] ;  /* 0x0000cc0001147983 */ /* 0x0003620000100800 */
[----:B------:R-:W-:Y:S01]  /*7de10*/  HFMA2 R23, -RZ, RZ, 0, 3.5762786865234375e-07 ;  /* 0x00000006ff177431 */ /* 0x000fe200000001ff */
[----:B------:R-:W-:Y:S01]  /*7de20*/  BSSY B0, `(.L_x_13964) ;  /* 0x0000006000007945 */ /* 0x000fe20003800000 */
[----:B------:R-:W-:Y:S02]  /*7de30*/  MOV R21, 0x181f ;  /* 0x0000181f00157802 */ /* 0x000fe40000000f00 */
[----:B------:R-:W-:-:S07]  /*7de40*/  MOV R32, 0xffffffff ;  /* 0xffffffff00207802 */ /* 0x000fce0000000f00 */
[----:B01---5:R-:W-:Y:S05]  /*7de50*/  WARPSYNC.COLLECTIVE R32, `(.L_x_13965) ;  /* 0x0000000020087348 */ /* 0x023fea0003c00000 */
[----:B-----5:R2:W3:Y:S02]  /*7de60*/  SHFL.IDX P3, R22, R20, R23, R21 ;  /* 0x0000001714167389 */ /* 0x0204e40000060015 */
[----:B0123--:R-:W-:Y:S05]  /*7de70*/  ENDCOLLECTIVE ;  /* 0x000000000000791b */ /* 0x00ffea0003800000 */
.L_x_13965:
[----:B------:R-:W-:Y:S05]  /*7de80*/  BSYNC B0 ;  /* 0x0000000000007941 */ /* 0x000fea0003800000 */
.L_x_13964:
        /* <DEDUP_REMOVED lines=8> */
.L_x_13966:
[----:B------:R0:W5:Y:S01]  /*7df10*/  LDL R20, [R1+0x74] ;  /* 0x0000740001147983 */ /* 0x0001620000100800 */
[----:B------:R-:W-:-:S07]  /*7df20*/  MOV R8, R22 ;  /* 0x0000001600087202 */ /* 0x000fce0000000f00 */
[----:B0----5:R-:W-:Y:S05]  /*7df30*/  WARPSYNC.COLLECTIVE R32, `(.L_x_13967) ;  /* 0x0000000020087348 */ /* 0x021fea0003c00000 */
[----:B-----5:R1:W2:Y:S02]  /*7df40*/  SHFL.IDX P3, R22, R20, R23, R21 ;  /* 0x0000001714167389 */ /* 0x0202a40000060015 */
[----:B012---:R-:W-:Y:S05]  /*7df50*/  ENDCOLLECTIVE ;  /* 0x000000000000791b */ /* 0x007fea0003800000 */
.L_x_13967:
[----:B------:R-:W-:Y:S05]  /*7df60*/  BRA `(.L_x_13968) ;  /* 0xfffffcfc00607947 */ /* 0x000fea000383ffff */
.L_x_13181:
[----:B0-----:R0:W5:Y:S01]  /*7df70*/  LDL.LU R20, [R1+0xcc] ;  /* 0x0000cc0001147983 */ /* 0x0011620000300800 */
[----:B------:R-:W-:Y:S01]  /*7df80*/  HFMA2 R23, -RZ, RZ, 0, 4.17232513427734375e-07 ;  /* 0x00000007ff177431 */ /* 0x000fe200000001ff */
[----:B------:R-:W-:Y:S01]  /*7df90*/  BSSY B0, `(.L_x_13969) ;  /* 0x0000006000007945 */ /* 0x000fe20003800000 */
[----:B------:R-:W-:Y:S02]  /*7dfa0*/  MOV R21, 0x181f ;  /* 0x0000181f00157802 */ /* 0x000fe40000000f00 */
[----:B------:R-:W-:-:S07]  /*7dfb0*/  MOV R32, 0xffffffff ;  /* 0xffffffff00207802 */ /* 0x000fce0000000f00 */
[----:B01---5:R-:W-:Y:S05]  /*7dfc0*/  WARPSYNC.COLLECTIVE R32, `(.L_x_13970) ;  /* 0x0000000020087348 */ /* 0x023fea0003c00000 */
[----:B-----5:R2:W3:Y:S02]  /*7dfd0*/  SHFL.IDX P3, R22, R20, R23, R21 ;  /* 0x0000001714167389 */ /* 0x0204e40000060015 */
[----:B0123--:R-:W-:Y:S05]  /*7dfe0*/  ENDCOLLECTIVE ;  /* 0x000000000000791b */ /* 0x00ffea0003800000 */
.L_x_13970:
[----:B------:R-:W-:Y:S05]  /*7dff0*/  BSYNC B0 ;  /* 0x0000000000007941 */ /* 0x000fea0003800000 */
.L_x_13969:
        /* <DEDUP_REMOVED lines=8> */
.L_x_13971:
[----:B------:R0:W5:Y:S01]  /*7e080*/  LDL.LU R20, [R1+0x74] ;  /* 0x0000740001147983 */ /* 0x0001620000300800 */
[----:B------:R-:W-:-:S07]  /*7e090*/  MOV R14, R22 ;  /* 0x00000016000e7202 */ /* 0x000fce0000000f00 */
[----:B0----5:R-:W-:Y:S05]  /*7e0a0*/  WARPSYNC.COLLECTIVE R32, `(.L_x_13972) ;  /* 0x0000000020087348 */ /* 0x021fea0003c00000 */
[----:B-----5:R1:W2:Y:S02]  /*7e0b0*/  SHFL.IDX P3, R22, R20, R23, R21 ;  /* 0x0000001714167389 */ /* 0x0202a40000060015 */
[----:B012---:R-:W-:Y:S05]  /*7e0c0*/  ENDCOLLECTIVE ;  /* 0x000000000000791b */ /* 0x007fea0003800000 */
.L_x_13972:
[----:B------:R-:W-:Y:S05]  /*7e0d0*/  BRA `(.L_x_13973) ;  /* 0xfffffd1400a87947 */ /* 0x000fea000383ffff */
        .weak           $__internal_9_$__cuda_sm20_rcp_rn_f32_slowpath
        .type           $__internal_9_$__cuda_sm20_rcp_rn_f32_slowpath,@function
        .size           $__internal_9_$__cuda_sm20_rcp_rn_f32_slowpath,(.L_x_17595 - $__internal_9_$__cuda_sm20_rcp_rn_f32_slowpath)
$__internal_9_$__cuda_sm20_rcp_rn_f32_slowpath:
        /* <DEDUP_REMOVED lines=15> */
.L_x_13975:
        /* <DEDUP_REMOVED lines=39> */
.L_x_13977:
[----:B------:R-:W0:Y:S02]  /*7e440*/  MUFU.RCP R8, R8 ;  /* 0x0000000800087308 */ /* 0x000e240000001000 */
.L_x_13976:
[----:B------:R-:W-:Y:S05]  /*7e450*/  BSYNC.RECONVERGENT B2 ;  /* 0x0000000000027941 */ /* 0x000fea0003800200 */
.L_x_13974:
[----:B0-----:R-:W-:Y:S02]  /*7e460*/  MOV R49, R8 ;  /* 0x0000000800317202 */ /* 0x001fe40000000f00 */
[----:B------:R-:W-:Y:S01]  /*7e470*/  MOV R8, R9 ;  /* 0x0000000900087202 */ /* 0x000fe20000000f00 */
[----:B------:R-:W-:-:S04]  /*7e480*/  HFMA2 R9, -RZ, RZ, 0, 0 ;  /* 0x00000000ff097431 */ /* 0x000fc800000001ff */
[----:B------:R-:W-:Y:S05]  /*7e490*/  RET.REL.NODEC R8 `(_Z4bm3dILb1ELb1ELb0EEvPfPKfiiifiiiiifff) ;  /* 0xfffff81808d87950 */ /* 0x000fea0003c3ffff */
.L_x_13978:
        /* <DEDUP_REMOVED lines=14> */
.L_x_17595:


//--------------------- .text._Z4bm3dILb1ELb1ELb1EEvPfPKfiiifiiiiifff --------------------------
	.section	.text._Z4bm3dILb1ELb1ELb1EEvPfPKfiiifiiiiifff,"ax",@progbits
	.align	128
.text._Z4bm3dILb1ELb1ELb1EEvPfPKfiiifiiiiifff:
        .type           _Z4bm3dILb1ELb1ELb1EEvPfPKfiiifiiiiifff,@function
        .size           _Z4bm3dILb1ELb1ELb1EEvPfPKfiiifiiiiifff,(.L_x_17597 - _Z4bm3dILb1ELb1ELb1EEvPfPKfiiifiiiiifff)
        .other          _Z4bm3dILb1ELb1ELb1EEvPfPKfiiifiiiiifff,@"STO_CUDA_ENTRY STV_DEFAULT"
_Z4bm3dILb1ELb1ELb1EEvPfPKfiiifiiiiifff:
        /* <DEDUP_REMOVED lines=62> */
.L_x_13979:
[----:B------:R-:W-:Y:S01]  /*03e0*/  HFMA2 R11, -RZ, RZ, 0, 1.5199184417724609375e-05 ;  /* 0x000000ffff0b7431 */ /* 0x000fe200000001ff */
[----:B------:R-:W-:-:S04]  /*03f0*/  LOP3.LUT R32, R34, 0xfffffff8, RZ, 0xc0, !PT ;  /* 0xfffffff822207812 */ /* 0x000fc800078ec0ff */
[----:B------:R-:W-:-:S07]  /*0400*/  SHF.L.U32 R32, R11, R32, RZ ;  /* 0x000000200b207219 */ /* 0x000fce00000006ff */
.L_x_13980:
        /* <DEDUP_REMOVED lines=16> */
.L_x_13989:
        /* <DEDUP_REMOVED lines=62> */
.L_x_16780:
        /* <DEDUP_REMOVED lines=8> */
.L_x_13985:
[----:B------:R-:W-:Y:S05]  /*0970*/  BSYNC B2 ;  /* 0x0000000000027941 */ /* 0x000fea0003800000 */
.L_x_13984:
[----:B------:R-:W0:Y:S01]  /*0980*/  LDC R23, c[0x0][0x398] ;  /* 0x0000e600ff177b82 */ /* 0x000e220000000800 */
[----:B------:R-:W-:-:S13]  /*0990*/  ISETP.NE.AND P0, PT, R20, R15, PT ;  /* 0x0000000f1400720c */ /* 0x000fda0003f05270 */
[----:B------:R-:W-:Y:S05]  /*09a0*/  @!P0 BRA `(.L_x_13983) ;  /* 0x0000000400d88947 */ /* 0x000fea0003800000 */
.L_x_13988:
        /* <DEDUP_REMOVED lines=105> */
.L_x_16813:
        /* <DEDUP_REMOVED lines=13> */
.L_x_13983:
[----:B------:R-:W-:Y:S05]  /*1110*/  BSYNC B0 ;  /* 0x0000000000007941 */ /* 0x000fea0003800000 */
.L_x_13982:
[C---:B------:R-:W-:Y:S02]  /*1120*/  ISETP.NE.AND P0, PT, R14.reuse, R13, PT ;  /* 0x0000000d0e00720c */ /* 0x040fe40003f05270 */
[----:B------:R-:W-:-:S11]  /*1130*/  IADD3 R14, PT, PT, R14, 0x1, RZ ;  /* 0x000000010e0e7810 */ /* 0x000fd60007ffe0ff */
[----:B------:R-:W-:Y:S05]  /*1140*/  @P0 BRA `(.L_x_13989) ;  /* 0xfffffff000f00947 */ /* 0x000fea000383ffff */
[----:B------:R-:W-:Y:S05]  /*1150*/  BSYNC B1 ;  /* 0x0000000000017941 */ /* 0x000fea0003800000 */
.L_x_13981:
        /* <DEDUP_REMOVED lines=17> */
.L_x_14013:
        /* <DEDUP_REMOVED lines=15> */
.L_x_14003:
[----:B------:R-:W-:-:S03]  /*1360*/  UMOV UR4, 0xffffffff ;  /* 0xffffffff00047882 */ /* 0x000fc60000000000 */
[----:B0-----:R-:W-:Y:S05]  /*1370*/  BRA.DIV UR4, `(.L_x_13992) ;  /* 0x000006da04a47947 */ /* 0x001fea000b800000 */
[----:B------:R1:W2:Y:S04]  /*1380*/  SHFL.IDX PT, R25, R40, R44, 0x181f ;  /* 0x00181f2c28197589 */ /* 0x0002a800000e0000 */
[----:B------:R1:W3:Y:S02]  /*1390*/  SHFL.IDX PT, R34, R39, R44, 0x181f ;  /* 0x00181f2c27227589 */ /* 0x0002e400000e0000 */
.L_x_16817:
        /* <DEDUP_REMOVED lines=18> */
.L_x_14002:
        /* <DEDUP_REMOVED lines=66> */
.L_x_16834:
        /* <DEDUP_REMOVED lines=8> */
.L_x_13998:
[----:B------:R-:W-:Y:S05]  /*1960*/  BSYNC B2 ;  /* 0x0000000000027941 */ /* 0x000fea0003800000 */
.L_x_13997:
[----:B------:R-:W0:Y:S01]  /*1970*/  LDC R38, c[0x0][0x398] ;  /* 0x0000e600ff267b82 */ /* 0x000e220000000800 */
[----:B------:R-:W-:-:S13]  /*1980*/  ISETP.NE.AND P0, PT, R22, R21, PT ;  /* 0x000000151600720c */ /* 0x000fda0003f05270 */
[----:B------:R-:W-:Y:S05]  /*1990*/  @!P0 BRA `(.L_x_13996) ;  /* 0x0000000400d88947 */ /* 0x000fea0003800000 */
.L_x_14001:
        /* <DEDUP_REMOVED lines=105> */
.L_x_16867:
        /* <DEDUP_REMOVED lines=13> */
.L_x_13996:
[----:B------:R-:W-:Y:S05]  /*2100*/  BSYNC B3 ;  /* 0x0000000000037941 */ /* 0x000fea0003800000 */
.L_x_13995:
[C---:B------:R-:W-:Y:S02]  /*2110*/  ISETP.NE.AND P0, PT, R23.reuse, R20, PT ;  /* 0x000000141700720c */ /* 0x040fe40003f05270 */
[----:B------:R-:W-:-:S11]  /*2120*/  IADD3 R23, PT, PT, R23, 0x1, RZ ;  /* 0x0000000117177810 */ /* 0x000fd60007ffe0ff */
[----:B------:R-:W-:Y:S05]  /*2130*/  @P0 BRA `(.L_x_14002) ;  /* 0xfffffff000e00947 */ /* 0x000fea000383ffff */
.L_x_13994:
[----:B------:R-:W-:Y:S05]  /*2140*/  BSYNC B4 ;  /* 0x0000000000047941 */ /* 0x000fea0003800000 */
.L_x_13993:
[----:B------:R-:W2:Y:S01]  /*2150*/  LDCU UR4, c[0x0][0x3ac] ;  /* 0x00007580ff0477ac */ /* 0x000ea20008000800 */
[----:B-1----:R-:W-:Y:S02]  /*2160*/  IADD3 R44, PT, PT, R44, 0x1, RZ ;  /* 0x000000012c2c7810 */ /* 0x002fe40007ffe0ff */
[----:B--2---:R-:W-:-:S04]  /*2170*/  MOV R21, UR4 ;  /* 0x0000000400157c02 */ /* 0x004fc80008000f00 */
[----:B------:R-:W-:-:S13]  /*2180*/  ISETP.NE.AND P0, PT, R44, R21, PT ;  /* 0x000000152c00720c */ /* 0x000fda0003f05270 */
[----:B------:R-:W-:Y:S05]  /*2190*/  @P0 BRA `(.L_x_14003) ;  /* 0xfffffff000700947 */ /* 0x000fea000383ffff */
[----:B------:R-:W-:Y:S05]  /*21a0*/  BSYNC B0 ;  /* 0x0000000000007941 */ /* 0x000fea0003800000 */
.L_x_13991:
        /* <DEDUP_REMOVED lines=12> */
.L_x_14009:
        /* <DEDUP_REMOVED lines=19> */
[----:B------:R-:W-:Y:S01]  /*23a0*/  SHFL.IDX PT, R25, R19, R23, 0x181f ;  /* 0x00181f1713197589 */ /* 0x000fe200000e0000 */
[----:B------:R-:W-:Y:S02]  /*23b0*/  @P3 SEL R26, R26, R29, P0 ;  /* 0x0000001d1a1a3207 */ /* 0x000fe40000000000 */
[----:B------:R-:W-:Y:S02]  /*23c0*/  @P3 MOV R10, R24 ;  /* 0x00000018000a3202 */ /* 0x000fe40000000f00 */
[----:B------:R-:W-:Y:S01]  /*23d0*/  @P3 SEL R27, R27, R28, P0 ;  /* 0x0000001c1b1b3207 */ /* 0x000fe20000000000 */
[----:B------:R-:W-:Y:S01]  /*23e0*/  SHFL.IDX PT, R24, R40, R30, 0x181f ;  /* 0x00181f1e28187589 */ /* 0x000fe200000e0000 */
[----:B------:R-:W-:Y:S02]  /*23f0*/  FSETP.GT.AND P2, PT, R10, R35, PT ;  /* 0x000000230a00720b */ /* 0x000fe40003f44000 */
[----:B------:R-:W-:Y:S01]  /*2400*/  @P3 MOV R15, R26 ;  /* 0x0000001a000f3202 */ /* 0x000fe20000000f00 */
[----:B------:R-:W-:Y:S01]  /*2410*/  SHFL.UP PT, R44, R10, 0x1, 0x1800 ;  /* 0x043800000a2c7f89 */ /* 0x000fe200000e0000 */
[----:B------:R-:W-:-:S02]  /*2420*/  SEL R37, RZ, 0x1, !P2 ;  /* 0x00000001ff257807 */ /* 0x000fc40005000000 */
[----:B------:R-:W-:Y:S01]  /*2430*/  @P3 SEL R31, R42, R31, P0 ;  /* 0x0000001f2a1f3207 */ /* 0x000fe20000000000 */
[----:B------:R-:W-:Y:S01]  /*2440*/  SHFL.IDX PT, R26, R40, R23, 0x181f ;  /* 0x00181f17281a7589 */ /* 0x000fe200000e0000 */
[----:B------:R-:W-:Y:S02]  /*2450*/  @P3 MOV R14, R27 ;  /* 0x0000001b000e3202 */ /* 0x000fe40000000f00 */
[----:B------:R-:W-:Y:S01]  /*2460*/  @P3 MOV R16, R31 ;  /* 0x0000001f00103202 */ /* 0x000fe20000000f00 */
[----:B------:R-:W0:Y:S04]  /*2470*/  SHFL.UP PT, R38, R37, 0x1, 0x1800 ;  /* 0x0438000025267f89 */ /* 0x000e2800000e0000 */
[----:B------:R-:W1:Y:S04]  /*2480*/  SHFL.UP PT, R27, R15, 0x1, 0x1800 ;  /* 0x043800000f1b7f89 */ /* 0x000e6800000e0000 */
[----:B------:R-:W2:Y:S04]  /*2490*/  SHFL.UP PT, R29, R14, 0x1, 0x1800 ;  /* 0x043800000e1d7f89 */ /* 0x000ea800000e0000 */
[----:B------:R-:W3:Y:S04]  /*24a0*/  SHFL.UP PT, R31, R16, 0x1, 0x1800 ;  /* 0x04380000101f7f89 */ /* 0x000ee800000e0000 */
[----:B------:R-:W-:Y:S01]  /*24b0*/  SHFL.IDX PT, R28, R39, R23, 0x181f ;  /* 0x00181f17271c7589 */ /* 0x000fe200000e0000 */
[----:B0-----:R-:W-:-:S04]  /*24c0*/  @P2 ISETP.NE.AND P0, PT, R38, RZ, PT ;  /* 0x000000ff2600220c */ /* 0x001fc80003f05270 */
[----:B------:R-:W-:-:S04]  /*24d0*/  @P2 ISETP.EQ.OR P0, PT, R0, RZ, !P0 ;  /* 0x000000ff0000220c */ /* 0x000fc80004702670 */
[----:B------:R-:W-:Y:S02]  /*24e0*/  @P2 FSEL R35, R35, R44, P0 ;  /* 0x0000002c23232208 */ /* 0x000fe40000000000 */
[----:B-1----:R-:W-:Y:S02]  /*24f0*/  @P2 SEL R24, R24, R27, P0 ;  /* 0x0000001b18182207 */ /* 0x002fe40000000000 */
[----:B------:R-:W-:Y:S02]  /*2500*/  @P2 MOV R10, R35 ;  /* 0x00000023000a2202 */ /* 0x000fe40000000f00 */
[----:B--2---:R-:W-:Y:S02]  /*2510*/  @P2 SEL R22, R22, R29, P0 ;  /* 0x0000001d16162207 */ /* 0x004fe40000000000 */
[----:B------:R-:W-:Y:S02]  /*2520*/  FSETP.GT.AND P3, PT, R10, R25, PT ;  /* 0x000000190a00720b */ /* 0x000fe40003f64000 */
[----:B---3--:R-:W-:-:S02]  /*2530*/  @P2 SEL R31, R42, R31, P0 ;  /* 0x0000001f2a1f2207 */ /* 0x008fc40000000000 */
        /* <DEDUP_REMOVED lines=30> */
.L_x_16901:
        /* <DEDUP_REMOVED lines=10> */
.L_x_14007:
[----:B------:R-:W-:Y:S05]  /*27c0*/  BSYNC B2 ;  /* 0x0000000000027941 */ /* 0x000fea0003800000 */
.L_x_14006:
        /* <DEDUP_REMOVED lines=15> */
.L_x_16911:
        /* <DEDUP_REMOVED lines=21> */
.L_x_16921:
        /* <DEDUP_REMOVED lines=21> */
.L_x_16931:
[----:B0-----:R-:W-:-:S04]  /*2b60*/  @P2 ISETP.NE.AND P0, PT, R18, RZ, PT ;  /* 0x000000ff1200220c */ /* 0x001fc80003f05270 */
[----:B------:R-:W-:-:S04]  /*2b70*/  @P2 ISETP.EQ.OR P0, PT, R0, RZ, !P0 ;  /* 0x000000ff0000220c */ /* 0x000fc80004702670 */
[----:B-1--4-:R-:W-:Y:S02]  /*2b80*/  @P2 FSEL R10, R19, R20, P0 ;  /* 0x00000014130a2208 */ /* 0x012fe40000000000 */
[----:B------:R-:W-:Y:S02]  /*2b90*/  @P2 SEL R15, R17, R22, P0 ;  /* 0x00000016110f2207 */ /* 0x000fe40000000000 */
[----:B------:R-:W-:Y:S02]  /*2ba0*/  @P2 SEL R14, R34, R21, P0 ;  /* 0x00000015220e2207 */ /* 0x000fe40000000000 */
[----:B------:R-:W-:-:S07]  /*2bb0*/  @P2 SEL R16, R42, R45, P0 ;  /* 0x0000002d2a102207 */ /* 0x000fce0000000000 */
.L_x_14005:
[----:B------:R-:W-:Y:S05]  /*2bc0*/  BSYNC B0 ;  /* 0x0000000000007941 */ /* 0x000fea0003800000 */
.L_x_14004:
[----:B------:R-:W-:Y:S05]  /*2bd0*/  @P1 BRA `(.L_x_14013) ;  /* 0xffffffe400a41947 */ /* 0x000fea000383ffff */
[----:B------:R-:W-:Y:S05]  /*2be0*/  BSYNC B1 ;  /* 0x0000000000017941 */ /* 0x000fea0003800000 */
.L_x_13990:
[----:B------:R-:W1:Y:S02]  /*2bf0*/  LDCU UR4, c[0x0][0x3a8] ;  /* 0x00007500ff0477ac */ /* 0x000e640008000800 */
[----:B-1----:R-:W-:-:S04]  /*2c00*/  MOV R18, UR4 ;  /* 0x0000000400127c02 */ /* 0x002fc80008000f00 */
[----:B------:R-:W-:-:S13]  /*2c10*/  ISETP.GE.AND P0, PT, R18, 0x1, PT ;  /* 0x000000011200780c */ /* 0x000fda0003f06270 */
[----:B------:R-:W-:Y:S05]  /*2c20*/  @!P0 BRA `(.L_x_14014) ;  /* 0x0000001800548947 */ /* 0x000fea0003800000 */
[----:B------:R-:W-:Y:S01]  /*2c30*/  HFMA2 R43, -RZ, RZ, 0, 5.9604644775390625e-08 ;  /* 0x00000001ff2b7431 */ /* 0x000fe200000001ff */
[----:B------:R-:W-:Y:S06]  /*2c40*/  BSSY B1, `(.L_x_14014) ;  /* 0x0000193000017945 */ /* 0x000fec0003800000 */
.L_x_14035:
        /* <DEDUP_REMOVED lines=11> */
.L_x_14027:
[----:B------:R-:W-:-:S03]  /*2d00*/  UMOV UR4, 0xffffffff ;  /* 0xffffffff00047882 */ /* 0x000fc60000000000 */
[----:B------:R-:W-:Y:S05]  /*2d10*/  BRA.DIV UR4, `(.L_x_14016) ;  /* 0x000006ee044c7947 */ /* 0x000fea000b800000 */
[----:B------:R1:W2:Y:S04]  /*2d20*/  SHFL.IDX PT, R17, R12, R39, 0x181f ;  /* 0x00181f270c117589 */ /* 0x0002a800000e0000 */
[----:B------:R1:W3:Y:S02]  /*2d30*/  SHFL.IDX PT, R34, R11, R39, 0x181f ;  /* 0x00181f270b227589 */ /* 0x0002e400000e0000 */
.L_x_16935:
        /* <DEDUP_REMOVED lines=23> */
.L_x_14026:
        /* <DEDUP_REMOVED lines=66> */
.L_x_16952:
        /* <DEDUP_REMOVED lines=8> */
.L_x_14022:
[----:B------:R-:W-:Y:S05]  /*3350*/  BSYNC B2 ;  /* 0x0000000000027941 */ /* 0x000fea0003800000 */
.L_x_14021:
[----:B------:R-:W-:-:S13]  /*3360*/  ISETP.NE.AND P0, PT, R18, R19, PT ;  /* 0x000000131200720c */ /* 0x000fda0003f05270 */
[----:B------:R-:W-:Y:S05]  /*3370*/  @!P0 BRA `(.L_x_14020) ;  /* 0x0000000400c88947 */ /* 0x000fea0003800000 */
[----:B------:R-:W-:Y:S02]  /*3380*/  IADD3 R22, P0, PT, R30, 0x4, RZ ;  /* 0x000000041e167810 */ /* 0x000fe40007f1e0ff */
[----:B------:R-:W-:Y:S02]  /*3390*/  IADD3 R47, PT, PT, -R18, R23, RZ ;  /* 0x00000017122f7210 */ /* 0x000fe40007ffe1ff */
[----:B------:R-:W-:Y:S02]  /*33a0*/  IADD3 R49, PT, PT, R23, -0x1, RZ ;  /* 0xffffffff17317810 */ /* 0x000fe40007ffe0ff */
[----:B------:R-:W-:-:S07]  /*33b0*/  IADD3.X R23, PT, PT, RZ, R31, RZ, P0, !PT ;  /* 0x0000001fff177210 */ /* 0x000fce00007fe4ff */
.L_x_14025:
        /* <DEDUP_REMOVED lines=102> */
.L_x_16985:
        /* <DEDUP_REMOVED lines=8> */
.L_x_14020:
[----:B------:R-:W-:Y:S05]  /*3aa0*/  BSYNC B3 ;  /* 0x0000000000037941 */ /* 0x000fea0003800000 */
.L_x_14019:
[C---:B------:R-:W-:Y:S02]  /*3ab0*/  ISETP.NE.AND P0, PT, R17.reuse, R38, PT ;  /* 0x000000261100720c */ /* 0x040fe40003f05270 */
[----:B------:R-:W-:-:S11]  /*3ac0*/  IADD3 R17, PT, PT, R17, 0x1, RZ ;  /* 0x0000000111117810 */ /* 0x000fd60007ffe0ff */
[----:B------:R-:W-:Y:S05]  /*3ad0*/  @P0 BRA `(.L_x_14026) ;  /* 0xfffffff000f40947 */ /* 0x000fea000383ffff */
.L_x_14018:
[----:B------:R-:W-:Y:S05]  /*3ae0*/  BSYNC B4 ;  /* 0x0000000000047941 */ /* 0x000fea0003800000 */
.L_x_14017:
[----:B------:R-:W-:Y:S05]  /*3af0*/  @P1 BRA `(.L_x_14027) ;  /* 0xfffffff000801947 */ /* 0x000fea000383ffff */
[----:B------:R-:W-:Y:S05]  /*3b00*/  BSYNC B0 ;  /* 0x0000000000007941 */ /* 0x000fea0003800000 */
.L_x_14015:
        /* <DEDUP_REMOVED lines=13> */
.L_x_14031:
        /* <DEDUP_REMOVED lines=57> */
[----:B0-----:R-:W-:-:S03]  /*3f70*/  @P2 ISETP.NE.AND P0, PT, R31, RZ, PT ;  /* 0x000000ff1f00220c */ /* 0x001fc60003f05270 */
[----:B------:R0:W0:Y:S01]  /*3f80*/  SHFL.IDX PT, R34, R11, R35, 0x181f ;  /* 0x00181f230b227589 */ /* 0x00002200000e0000 */
[----:B------:R-:W-:-:S04]  /*3f90*/  @P2 ISETP.EQ.OR P0, PT, R0, RZ, !P0 ;  /* 0x000000ff0000220c */ /* 0x000fc80004702670 */
[----:B------:R-:W-:Y:S02]  /*3fa0*/  @P2 FSEL R25, R25, R26, P0 ;  /* 0x0000001a19192208 */ /* 0x000fe40000000000 */
[----:B-1----:R-:W-:Y:S02]  /*3fb0*/  @P2 SEL R24, R24, R27, P0 ;  /* 0x0000001b18182207 */ /* 0x002fe40000000000 */
[----:B------:R-:W-:Y:S02]  /*3fc0*/  @P2 MOV R10, R25 ;  /* 0x00000019000a2202 */ /* 0x000fe40000000f00 */
[----:B--2---:R-:W-:Y:S02]  /*3fd0*/  @P2 SEL R29, R30, R29, P0 ;  /* 0x0000001d1e1d2207 */ /* 0x004fe40000000000 */
[----:B---3--:R-:W-:Y:S01]  /*3fe0*/  @P2 SEL R45, R17, R45, P0 ;  /* 0x0000002d112d2207 */ /* 0x008fe20000000000 */
[----:B------:R1:W2:Y:S01]  /*3ff0*/  SHFL.UP PT, R20, R10, 0x1, 0x1800 ;  /* 0x043800000a147f89 */ /* 0x0002a200000e0000 */
[----:B----4-:R-:W-:-:S02]  /*4000*/  FSETP.GT.AND P1, PT, R10, R39, PT ;  /* 0x000000270a00720b */ /* 0x010fc40003f24000 */
[----:B------:R-:W-:Y:S02]  /*4010*/  @P2 MOV R15, R24 ;  /* 0x00000018000f2202 */ /* 0x000fe40000000f00 */
[----:B------:R-:W-:Y:S02]  /*4020*/  @P2 MOV R14, R29 ;  /* 0x0000001d000e2202 */ /* 0x000fe40000000f00 */
[----:B------:R-:W-:Y:S01]  /*4030*/  @P2 MOV R16, R45 ;  /* 0x0000002d00102202 */ /* 0x000fe20000000f00 */
[----:B------:R1:W3:Y:S01]  /*4040*/  SHFL.UP PT, R21, R15, 0x1, 0x1800 ;  /* 0x043800000f157f89 */ /* 0x0002e200000e0000 */
[----:B------:R-:W-:-:S03]  /*4050*/  SEL R37, RZ, 0x1, !P1 ;  /* 0x00000001ff257807 */ /* 0x000fc60004800000 */
[----:B------:R1:W4:Y:S04]  /*4060*/  SHFL.UP PT, R23, R14, 0x1, 0x1800 ;  /* 0x043800000e177f89 */ /* 0x00032800000e0000 */
[----:B------:R1:W0:Y:S04]  /*4070*/  SHFL.UP PT, R45, R16, 0x1, 0x1800 ;  /* 0x04380000102d7f89 */ /* 0x00022800000e0000 */
[----:B------:R1:W0:Y:S02]  /*4080*/  SHFL.UP PT, R24, R37, 0x1, 0x1800 ;  /* 0x0438000025187f89 */ /* 0x00022400000e0000 */
.L_x_17019:
[----:B------:R-:W-:Y:S02]  /*4090*/  IADD3 R19, PT, PT, R19, 0x4, RZ ;  /* 0x0000000413137810 */ /* 0x000fe40007ffe0ff */
[----:B0-----:R-:W-:Y:S02]  /*40a0*/  @P1 ISETP.NE.AND P0, PT, R24, RZ, PT ;  /* 0x000000ff1800120c */ /* 0x001fe40003f05270 */
[----:B------:R-:W-:Y:S02]  /*40b0*/  ISETP.NE.AND P2, PT, R19, R18, PT ;  /* 0x000000121300720c */ /* 0x000fe40003f45270 */
[----:B------:R-:W-:-:S04]  /*40c0*/  @P1 ISETP.EQ.OR P0, PT, R0, RZ, !P0 ;  /* 0x000000ff0000120c */ /* 0x000fc80004702670 */
[----:B-12---:R-:W-:Y:S02]  /*40d0*/  @P1 FSEL R10, R39, R20, P0 ;  /* 0x00000014270a1208 */ /* 0x006fe40000000000 */
[----:B---3--:R-:W-:Y:S02]  /*40e0*/  @P1 SEL R15, R22, R21, P0 ;  /* 0x00000015160f1207 */ /* 0x008fe40000000000 */
[----:B----4-:R-:W-:Y:S02]  /*40f0*/  @P1 SEL R14, R34, R23, P0 ;  /* 0x00000017220e1207 */ /* 0x010fe40000000000 */
[----:B------:R-:W-:Y:S01]  /*4100*/  @P1 SEL R16, R17, R45, P0 ;  /* 0x0000002d11101207 */ /* 0x000fe20000000000 */
[----:B------:R-:W-:Y:S06]  /*4110*/  @P2 BRA `(.L_x_14031) ;  /* 0xfffffff800b02947 */ /* 0x000fec000383ffff */
[----:B------:R-:W-:Y:S05]  /*4120*/  BSYNC B0 ;  /* 0x0000000000007941 */ /* 0x000fea0003800000 */
.L_x_14029:
        /* <DEDUP_REMOVED lines=15> */
.L_x_17029:
        /* <DEDUP_REMOVED lines=21> */
.L_x_17039:
        /* <DEDUP_REMOVED lines=21> */
.L_x_17049:
[----:B0-----:R-:W-:-:S04]  /*44c0*/  @P1 ISETP.NE.AND P0, PT, R22, RZ, PT ;  /* 0x000000ff1600120c */ /* 0x001fc80003f05270 */
[----:B------:R-:W-:-:S04]  /*44d0*/  @P1 ISETP.EQ.OR P0, PT, R0, RZ, !P0 ;  /* 0x000000ff0000120c */ /* 0x000fc80004702670 */
[----:B-1--4-:R-:W-:Y:S02]  /*44e0*/  @P1 FSEL R10, R19, R20, P0 ;  /* 0x00000014130a1208 */ /* 0x012fe40000000000 */
[----:B------:R-:W-:Y:S02]  /*44f0*/  @P1 SEL R15, R18, R21, P0 ;  /* 0x00000015120f1207 */ /* 0x000fe40000000000 */
[----:B------:R-:W-:Y:S02]  /*4500*/  @P1 SEL R14, R34, R25, P0 ;  /* 0x00000019220e1207 */ /* 0x000fe40000000000 */
[----:B------:R-:W-:-:S07]  /*4510*/  @P1 SEL R16, R17, R45, P0 ;  /* 0x0000002d11101207 */ /* 0x000fce0000000000 */
.L_x_14028:
[----:B------:R-:W1:Y:S02]  /*4520*/  LDCU UR4, c[0x0][0x3a8] ;  /* 0x00007500ff0477ac */ /* 0x000e640008000800 */
[----:B-1----:R-:W-:-:S04]  /*4530*/  MOV R18, UR4 ;  /* 0x0000000400127c02 */ /* 0x002fc80008000f00 */
[C---:B------:R-:W-:Y:S02]  /*4540*/  ISETP.NE.AND P0, PT, R43.reuse, R18, PT ;  /* 0x000000122b00720c */ /* 0x040fe40003f05270 */
[----:B------:R-:W-:-:S11]  /*4550*/  IADD3 R43, PT, PT, R43, 0x1, RZ ;  /* 0x000000012b2b7810 */ /* 0x000fd60007ffe0ff */
[----:B------:R-:W-:Y:S05]  /*4560*/  @P0 BRA `(.L_x_14035) ;  /* 0xffffffe400b80947 */ /* 0x000fea000383ffff */
[----:B------:R-:W-:Y:S05]  /*4570*/  BSYNC B1 ;  /* 0x0000000000017941 */ /* 0x000fea0003800000 */
.L_x_14014:
[----:B-----5:R-:W-:Y:S01]  /*4580*/  MOV R2, R14 ;  /* 0x0000000e00027202 */ /* 0x020fe20000000f00 */
[----:B------:R-:W-:Y:S01]  /*4590*/  UMOV UR4, 0xffffffff ;  /* 0xffffffff00047882 */ /* 0x000fe20000000000 */
[----:B------:R-:W-:Y:S02]  /*45a0*/  ISETP.NE.AND P1, PT, R0, RZ, PT ;  /* 0x000000ff0000720c */ /* 0x000fe40003f25270 */
[----:B------:R-:W-:Y:S01]  /*45b0*/  MOV R57, R2 ;  /* 0x0000000200397202 */ /* 0x000fe20000000f00 */
[----:B------:R1:W-:Y:S03]  /*45c0*/  STL [R1+0x7c], R2 ;  /* 0x00007c0201007387 */ /* 0x0003e60000100800 */
[----:B------:R-:W-:Y:S02]  /*45d0*/  ISETP.NE.AND P0, PT, R57, R54, PT ;  /* 0x000000363900720c */ /* 0x000fe40003f05270 */
[----:B-1----:R-:W-:-:S04]  /*45e0*/  MOV R2, R15 ;  /* 0x0000000f00027202 */ /* 0x002fc80000000f00 */
[----:B------:R-:W-:Y:S01]  /*45f0*/  MOV R8, R2 ;  /* 0x0000000200087202 */ /* 0x000fe20000000f00 */
[----:B------:R1:W-:Y:S03]  /*4600*/  STL [R1+0xe0], R2 ;  /* 0x0000e00201007387 */ /* 0x0003e60000100800 */
[----:B------:R-:W-:Y:S02]  /*4610*/  ISETP.EQ.AND P0, PT, R8, R53, !P0 ;  /* 0x000000350800720c */ /* 0x000fe40004702270 */
[----:B-1----:R-:W-:-:S04]  /*4620*/  MOV R2, R16 ;  /* 0x0000001000027202 */ /* 0x002fc80000000f00 */
[----:B------:R-:W-:Y:S01]  /*4630*/  MOV R7, R2 ;  /* 0x0000000200077202 */ /* 0x000fe20000000f00 */
[----:B------:R1:W-:Y:S03]  /*4640*/  STL [R1+0x94], R2 ;  /* 0x0000940201007387 */ /* 0x0003e60000100800 */
[----:B------:R-:W-:-:S04]  /*4650*/  ISETP.EQ.AND P0, PT, R7, R18, P0 ;  /* 0x000000120700720c */ /* 0x000fc80000702270 */
[----:B------:R-:W-:Y:S01]  /*4660*/  SEL R37, RZ, 0x1, !P0 ;  /* 0x00000001ff257807 */ /* 0x000fe20004000000 */
[----:B------:R-:W-:Y:S08]  /*4670*/  BRA.DIV UR4, `(.L_x_14036) ;  /* 0x0000070204007947 */ /* 0x000ff0000b800000 */
[----:B------:R-:W2:Y:S02]  /*4680*/  SHFL.BFLY PT, R33, R37, 0x1, 0x181f ;  /* 0x0c381f0025217f89 */ /* 0x000ea400000e0000 */
[----:B--2---:R-:W-:-:S05]  /*4690*/  IADD3 R37, PT, PT, R37, R33, RZ ;  /* 0x0000002125257210 */ /* 0x004fca0007ffe0ff */
[----:B-1----:R-:W1:Y:S02]  /*46a0*/  SHFL.BFLY PT, R2, R37, 0x2, 0x181f ;  /* 0x0c581f0025027f89 */ /* 0x002e6400000e0000 */
[----:B-1----:R-:W-:-:S05]  /*46b0*/  IADD3 R2, PT, PT, R37, R2, RZ ;  /* 0x0000000225027210 */ /* 0x002fca0007ffe0ff */
[----:B------:R1:W2:Y:S02]  /*46c0*/  SHFL.BFLY PT, R3, R2, 0x4, 0x181f ;  /* 0x0c981f0002037f89 */ /* 0x0002a400000e0000 */
.L_x_17054:
[----:B------:R-:W-:-:S03]  /*46d0*/  UMOV UR4, 0xffffffff ;  /* 0xffffffff00047882 */ /* 0x000fc60000000000 */
[----:B------:R-:W-:Y:S05]  /*46e0*/  BRA.DIV UR4, `(.L_x_14037) ;  /* 0x0000070204487947 */ /* 0x000fea000b800000 */
.L_x_17057:
[----:B------:R-:W-:-:S03]  /*46f0*/  UMOV UR4, 0xffffffff ;  /* 0xffffffff00047882 */ /* 0x000fc60000000000 */
[----:B------:R-:W-:Y:S05]  /*4700*/  BRA.DIV UR4, `(.L_x_14038) ;  /* 0x0000070204687947 */ /* 0x000fea000b800000 */
[----:B------:R3:W4:Y:S04]  /*4710*/  SHFL.UP PT, R4, R8, 0x1, 0x1800 ;  /* 0x0438000008047f89 */ /* 0x00072800000e0000 */
[----:B------:R3:W0:Y:S04]  /*4720*/  SHFL.UP PT, R5, R57, 0x1, 0x1800 ;  /* 0x0438000039057f89 */ /* 0x00062800000e0000 */
[----:B------:R3:W0:Y:S02]  /*4730*/  SHFL.UP PT, R45, R7, 0x1, 0x1800 ;  /* 0x04380000072d7f89 */ /* 0x00062400000e0000 */
.L_x_17062:
[----:B--2---:R-:W-:Y:S01]  /*4740*/  IADD3 R3, PT, PT, -R3, RZ, RZ ;  /* 0x000000ff03037210 */ /* 0x004fe20007ffe1ff */
[----:B------:R-:W2:Y:S01]  /*4750*/  LDC R6, c[0x0][0x39c] ;  /* 0x0000e700ff067b82 */ /* 0x000ea20000000800 */
[----:B------:R-:W-:Y:S02]  /*4760*/  BSSY B0, `(.L_x_14039) ;  /* 0x000230e000007945 */ /* 0x000fe40003800000 */
[----:B------:R-:W-:-:S13]  /*4770*/  ISETP.NE.AND P0, PT, R2, R3, PT ;  /* 0x000000030200720c */ /* 0x000fda0003f05270 */
[----:B0--3--:R-:W-:Y:S02]  /*4780*/  @!P0 SEL R57, R54, R5, !P1 ;  /* 0x0000000536398207 */ /* 0x009fe40004800000 */
[----:B------:R-:W-:Y:S02]  /*4790*/  @!P0 SEL R7, R45, R18, P1 ;  /* 0x000000122d078207 */ /* 0x000fe40000800000 */
[----:B----4-:R-:W-:Y:S01]  /*47a0*/  @!P0 SEL R8, R53, R4, !P1 ;  /* 0x0000000435088207 */ /* 0x010fe20004800000 */
[----:B------:R0:W-:Y:S01]  /*47b0*/  @!P0 STL [R1+0x7c], R57 ;  /* 0x00007c3901008387 */ /* 0x0001e20000100800 */
[----:B--2---:R-:W-:-:S03]  /*47c0*/  FSETP.GEU.AND P2, PT, R6, 1.1920928955078125e-07, PT ;  /* 0x340000000600780b */ /* 0x004fc60003f4e000 */
[----:B------:R0:W-:Y:S04]  /*47d0*/  @!P0 STL [R1+0x94], R7 ;  /* 0x0000940701008387 */ /* 0x0001e80000100800 */
[----:B------:R0:W-:Y:S06]  /*47e0*/  @!P0 STL [R1+0xe0], R8 ;  /* 0x0000e00801008387 */ /* 0x0001ec0000100800 */
[----:B------:R-:W-:Y:S05]  /*47f0*/  @!P2 BRA `(.L_x_14040) ;  /* 0x000002300010a947 */ /* 0x000fea0003800000 */
[----:B------:R-:W2:Y:S01]  /*4800*/  LDC R56, c[0x0][0x398] ;  /* 0x0000e600ff387b82 */ /* 0x000ea20000000800 */
[----:B------:R-:W2:Y:S02]  /*4810*/  LDCU UR4, c[0x0][0x394] ;  /* 0x00007280ff0477ac */ /* 0x000ea40008000800 */
[----:B--2---:R-:W-:Y:S01]  /*4820*/  IMAD R35, R56, UR4, RZ ;  /* 0x0000000438237c24 */ /* 0x004fe2000f8e02ff */
[----:B------:R-:W-:-:S03]  /*4830*/  UMOV UR4, 0xffffffff ;  /* 0xffffffff00047882 */ /* 0x000fc60000000000 */
[----:B-1----:R-:W-:-:S05]  /*4840*/  IMAD R2, R35, R18, RZ ;  /* 0x0000001223027224 */ /* 0x002fca00078e02ff */
[----:B------:R-:W-:-:S04]  /*4850*/  LEA R2, R2, R35, 0x1 ;  /* 0x0000002302027211 */ /* 0x000fc800078e08ff */
[----:B------:R-:W-:Y:S01]  /*4860*/  LEA R6, R2, R2, 0x1 ;  /* 0x0000000202067211 */ /* 0x000fe200078e08ff */
[----:B------:R-:W-:Y:S06]  /*4870*/  BRA.DIV UR4, `(.L_x_14041) ;  /* 0x0000070204687947 */ /* 0x000fec000b800000 */
[----:B------:R-:W2:Y:S01]  /*4880*/  LDL R42, [R1+0xe0] ;  /* 0x0000e000012a7983 */ /* 0x000ea20000100800 */
[----:B0-----:R-:W0:Y:S01]  /*4890*/  LDC R7, c[0x0][0x398] ;  /* 0x0000e600ff077b82 */ /* 0x001e220000000800 */
[----:B------:R-:W0:Y:S02]  /*48a0*/  LDCU UR4, c[0x0][0x394] ;  /* 0x00007280ff0477ac */ /* 0x000e240008000800 */
[----:B------:R-:W3:Y:S04]  /*48b0*/  LDL R44, [R1+0x7c] ;  /* 0x00007c00012c7983 */ /* 0x000ee80000100800 */
[----:B------:R-:W4:Y:S01]  /*48c0*/  LDL R35, [R1+0x94] ;  /* 0x0000940001237983 */ /* 0x000f220000100800 */
[----:B------:R-:W1:Y:S08]  /*48d0*/  LDC R30, c[0x0][0x398] ;  /* 0x0000e600ff1e7b82 */ /* 0x000e700000000800 */
[----:B------:R-:W1:Y:S01]  /*48e0*/  LDC.64 R32, c[0x0][0x388] ;  /* 0x0000e200ff207b82 */ /* 0x000e620000000a00 */
[----:B0-----:R-:W-:Y:S01]  /*48f0*/  IMAD R31, R7, UR4, RZ ;  /* 0x00000004071f7c24 */ /* 0x001fe2000f8e02ff */
[----:B------:R-:W0:Y:S01]  /*4900*/  LDCU UR4, c[0x0][0x394] ;  /* 0x00007280ff0477ac */ /* 0x000e220008000800 */
[----:B------:R-:W-:Y:S01]  /*4910*/  NOP ;  /* 0x0000000000007918 */ /* 0x000fe20000000000 */
[----:B--2---:R-:W2:Y:S04]  /*4920*/  SHFL.IDX PT, R3, R42, RZ, 0x181f ;  /* 0x00181fff2a037589 */ /* 0x004ea800000e0000 */
[----:B---3--:R-:W1:Y:S04]  /*4930*/  SHFL.IDX PT, R2, R44, RZ, 0x181f ;  /* 0x00181fff2c027589 */ /* 0x008e6800000e0000 */
[----:B----4-:R-:W3:Y:S04]  /*4940*/  SHFL.IDX PT, R34, R35, RZ, 0x181f ;  /* 0x00181fff23227589 */ /* 0x010ee800000e0000 */
[----:B------:R-:W4:Y:S04]  /*4950*/  SHFL.IDX PT, R7, R42, 0x1, 0x181f ;  /* 0x00381f002a077f89 */ /* 0x000f2800000e0000 */
[----:B------:R-:W0:Y:S01]  /*4960*/  SHFL.IDX PT, R14, R44, 0x1, 0x181f ;  /* 0x00381f002c0e7f89 */ /* 0x000e2200000e0000 */
[----:B--2---:R-:W-:-:S05]  /*4970*/  IADD3 R3, PT, PT, R0, R3, RZ ;  /* 0x0000000300037210 */ /* 0x004fca0007ffe0ff */
[----:B-1----:R-:W-:-:S04]  /*4980*/  IMAD R3, R2, R30, R3 ;  /* 0x0000001e02037224 */ /* 0x002fc800078e0203 */
[----:B---3--:R-:W-:Y:S02]  /*4990*/  IMAD R3, R31, R34, R3 ;  /* 0x000000221f037224 */ /* 0x008fe400078e0203 */
[----:B------:R-:W1:Y:S01]  /*49a0*/  SHFL.IDX PT, R34, R35, 0x1, 0x181f ;  /* 0x00381f0023227f89 */ /* 0x000e6200000e0000 */
[----:B----4-:R-:W-:Y:S01]  /*49b0*/  IADD3 R7, PT, PT, R0, R7, RZ ;  /* 0x0000000700077210 */ /* 0x010fe20007ffe0ff */
[----:B------:R-:W-:-:S04]  /*49c0*/  IMAD.WIDE R36, R3, 0x4, R32 ;  /* 0x0000000403247825 */ /* 0x000fc800078e0220 */
[----:B0-----:R-:W-:Y:S02]  /*49d0*/  IMAD R7, R14, R30, R7 ;  /* 0x0000001e0e077224 */ /* 0x001fe400078e0207 */
[----:B------:R-:W-:-:S05]  /*49e0*/  IMAD.WIDE R38, R30, 0x4, R36 ;  /* 0x000000041e267825 */ /* 0x000fca00078e0224 */
[----:B------:R-:W-:Y:S01]  /*49f0*/  STL [R1+0x290], R38 ;  /* 0x0002902601007387 */ /* 0x000fe20000100800 */
[----:B------:R-:W-:-:S03]  /*4a00*/  IMAD.WIDE R50, R30, 0x4, R38 ;  /* 0x000000041e327825 */ /* 0x000fc600078e0226 */
[----:B------:R-:W-:Y:S01]  /*4a10*/  STL [R1+0x28c], R39 ;  /* 0x00028c2701007387 */ /* 0x000fe20000100800 */
[----:B------:R-:W-:-:S03]  /*4a20*/  IMAD.WIDE R2, R6, 0x4, R38 ;  /* 0x0000000406027825 */ /* 0x000fc600078e0226 */
[----:B------:R0:W-:Y:S01]  /*4a30*/  STL [R1+0x294], R51 ;  /* 0x0002943301007387 */ /* 0x0001e20000100800 */
[----:B------:R-:W-:-:S03]  /*4a40*/  IMAD.WIDE R8, R30, 0x4, R50 ;  /* 0x000000041e087825 */ /* 0x000fc600078e0232 */
[----:B------:R2:W3:Y:S01]  /*4a50*/  LDG.E.CONSTANT R29, desc[UR8][R2.64] ;  /* 0x00000008021d7981 */ /* 0x0004e2000c1e9900 */
[----:B------:R-:W-:-:S04]  /*4a60*/  IMAD.WIDE R4, R6, 0x4, R50 ;  /* 0x0000000406047825 */ /* 0x000fc800078e0232 */
[----:B------:R-:W-:Y:S01]  /*4a70*/  IMAD.WIDE R10, R30, 0x4, R8 ;  /* 0x000000041e0a7825 */ /* 0x000fe200078e0208 */
[----:B------:R-:W4:Y:S03]  /*4a80*/  LDG.E.CONSTANT R28, desc[UR8][R4.64] ;  /* 0x00000008041c7981 */ /* 0x000f26000c1e9900 */
[----:B------:R-:W-:-:S04]  /*4a90*/  IMAD.WIDE R22, R6, 0x4, R36 ;  /* 0x0000000406167825 */ /* 0x000fc800078e0224 */
[----:B------:R-:W-:Y:S01]  /*4aa0*/  IMAD.WIDE R12, R30, 0x4, R10 ;  /* 0x000000041e0c7825 */ /* 0x000fe200078e020a */
[----:B------:R-:W4:Y:S03]  /*4ab0*/  LDG.E.CONSTANT R46, desc[UR8][R22.64] ;  /* 0x00000008162e7981 */ /* 0x000f26000c1e9900 */
[----:B------:R-:W-:-:S04]  /*4ac0*/  IMAD.WIDE R16, R6, 0x4, R8 ;  /* 0x0000000406107825 */ /* 0x000fc800078e0208 */
[----:B------:R-:W-:Y:S01]  /*4ad0*/  IMAD.WIDE R14, R30, 0x4, R12 ;  /* 0x000000041e0e7825 */ /* 0x000fe200078e020c */
[----:B0-----:R0:W4:Y:S03]  /*4ae0*/  LDG.E.CONSTANT R51, desc[UR8][R16.64] ;  /* 0x0000000810337981 */ /* 0x001126000c1e9900 */
[----:B------:R-:W-:-:S04]  /*4af0*/  IMAD.WIDE R18, R6, 0x4, R10 ;  /* 0x0000000406127825 */ /* 0x000fc800078e020a */
[C---:B------:R-:W-:Y:S01]  /*4b00*/  IMAD.WIDE R20, R6.reuse, 0x4, R12 ;  /* 0x0000000406147825 */ /* 0x040fe200078e020c */
[----:B------:R0:W4:Y:S03]  /*4b10*/  LDG.E.CONSTANT R47, desc[UR8][R18.64] ;  /* 0x00000008122f7981 */ /* 0x000126000c1e9900 */
[----:B------:R-:W-:Y:S01]  /*4b20*/  IMAD.WIDE R24, R6, 0x4, R14 ;  /* 0x0000000406187825 */ /* 0x000fe200078e020e */
[----:B------:R0:W4:Y:S03]  /*4b30*/  LDG.E.CONSTANT R54, desc[UR8][R20.64] ;  /* 0x0000000814367981 */ /* 0x000126000c1e9900 */
[----:B-1----:R-:W-:Y:S02]  /*4b40*/  IMAD R7, R31, R34, R7 ;  /* 0x000000221f077224 */ /* 0x002fe400078e0207 */
[----:B------:R1:W4:Y:S02]  /*4b50*/  LDG.E.CONSTANT R34, desc[UR8][R24.64] ;  /* 0x0000000818227981 */ /* 0x000324000c1e9900 */
[----:B------:R-:W-:-:S04]  /*4b60*/  IMAD.WIDE R48, R7, 0x4, R32 ;  /* 0x0000000407307825 */ /* 0x000fc800078e0220 */
[----:B--2---:R-:W-:-:S04]  /*4b70*/  IMAD.WIDE R2, R30, 0x4, R14 ;  /* 0x000000041e027825 */ /* 0x004fc800078e020e */
[----:B------:R-:W-:Y:S01]  /*4b80*/  IMAD.WIDE R40, R30, 0x4, R48 ;  /* 0x000000041e287825 */ /* 0x000fe200078e0230 */
[----:B------:R-:W-:Y:S03]  /*4b90*/  STL.64 [R1+0x28], R2 ;  /* 0x0000280201007387 */ /* 0x000fe60000100a00 */
[----:B------:R-:W-:Y:S02]  /*4ba0*/  IMAD.WIDE R26, R6, 0x4, R2 ;  /* 0x00000004061a7825 */ /* 0x000fe400078e0202 */
[----:B------:R-:W2:Y:S02]  /*4bb0*/  SHFL.IDX PT, R3, R42, 0x2, 0x181f ;  /* 0x00581f002a037f89 */ /* 0x000ea400000e0000 */
[C---:B------:R-:W-:Y:S02]  /*4bc0*/  IMAD.WIDE R52, R30.reuse, 0x4, R40 ;  /* 0x000000041e347825 */ /* 0x040fe400078e0228 */
[----:B------:R1:W4:Y:S04]  /*4bd0*/  LDG.E.CONSTANT R43, desc[UR8][R26.64] ;  /* 0x000000081a2b7981 */ /* 0x000328000c1e9900 */
[----:B------:R-:W1:Y:S01]  /*4be0*/  SHFL.IDX PT, R2, R44, 0x2, 0x181f ;  /* 0x00581f002c027f89 */ /* 0x000e6200000e0000 */
[----:B0-----:R-:W-:-:S04]  /*4bf0*/  IMAD.WIDE R16, R30, 0x4, R52 ;  /* 0x000000041e107825 */ /* 0x001fc800078e0234 */
[----:B------:R-:W-:-:S04]  /*4c00*/  IMAD.WIDE R18, R30, 0x4, R16 ;  /* 0x000000041e127825 */ /* 0x000fc800078e0210 */
[----:B------:R-:W-:Y:S01]  /*4c10*/  IMAD.WIDE R20, R30, 0x4, R18 ;  /* 0x000000041e147825 */ /* 0x000fe200078e0212 */
[----:B--2---:R-:W-:-:S03]  /*4c20*/  IADD3 R5, PT, PT, R0, R3, RZ ;  /* 0x0000000300057210 */ /* 0x004fc60007ffe0ff */
[----:B-1----:R-:W-:-:S04]  /*4c30*/  IMAD.WIDE R24, R6, 0x4, R40 ;  /* 0x0000000406187825 */ /* 0x002fc800078e0228 */
[----:B------:R-:W-:Y:S01]  /*4c40*/  IMAD.WIDE R22, R30, 0x4, R20 ;  /* 0x000000041e167825 */ /* 0x000fe200078e0214 */
[----:B------:R0:W2:Y:S03]  /*4c50*/  LDG.E.CONSTANT R57, desc[UR8][R24.64] ;  /* 0x0000000818397981 */ /* 0x0000a6000c1e9900 */
[----:B------:R-:W-:-:S04]  /*4c60*/  IMAD.WIDE R26, R6, 0x4, R52 ;  /* 0x00000004061a7825 */ /* 0x000fc800078e0234 */
[----:B------:R-:W-:Y:S01]  /*4c70*/  IMAD R5, R2, R30, R5 ;  /* 0x0000001e02057224 */ /* 0x000fe200078e0205 */
[----:B------:R1:W2:Y:S01]  /*4c80*/  LDG.E.CONSTANT R45, desc[UR8][R26.64] ;  /* 0x000000081a2d7981 */ /* 0x0002a2000c1e9900 */
[----:B------:R-:W-:-:S04]  /*4c90*/  IMAD.WIDE R2, R6, 0x4, R22 ;  /* 0x0000000406027825 */ /* 0x000fc800078e0216 */
[----:B0-----:R-:W-:Y:S01]  /*4ca0*/  IMAD.WIDE R24, R6, 0x4, R18 ;  /* 0x0000000406187825 */ /* 0x001fe200078e0212 */
[----:B------:R0:W2:Y:S03]  /*4cb0*/  LDG.E.CONSTANT R7, desc[UR8][R2.64] ;  /* 0x0000000802077981 */ /* 0x0000a6000c1e9900 */
[----:B------:R-:W-:-:S04]  /*4cc0*/  IMAD.WIDE R38, R30, 0x4, R22 ;  /* 0x000000041e267825 */ /* 0x000fc800078e0216 */
[----:B-1----:R-:W-:-:S04]  /*4cd0*/  IMAD.WIDE R26, R6, 0x4, R16 ;  /* 0x00000004061a7825 */ /* 0x002fc800078e0210 */
[C---:B0-----:R-:W-:Y:S01]  /*4ce0*/  IMAD.WIDE R2, R6.reuse, 0x4, R38 ;  /* 0x0000000406027825 */ /* 0x041fe200078e0226 */
[----:B------:R-:W2:Y:S04]  /*4cf0*/  LDG.E.CONSTANT R59, desc[UR8][R26.64] ;  /* 0x000000081a3b7981 */ /* 0x000ea8000c1e9900 */
[----:B---3--:R-:W-:Y:S04]  /*4d00*/  STL [R1+0x78], R29 ;  /* 0x0000781d01007387 */ /* 0x008fe80000100800 */
[----:B----4-:R0:W-:Y:S02]  /*4d10*/  STL [R1+0x74], R28 ;  /* 0x0000741c01007387 */ /* 0x0101e40000100800 */
[----:B0-----:R-:W-:-:S02]  /*4d20*/  IMAD.WIDE R28, R6, 0x4, R20 ;  /* 0x00000004061c7825 */ /* 0x001fc400078e0214 */
[----:B------:R0:W-:Y:S04]  /*4d30*/  STL [R1+0x70], R51 ;  /* 0x0000703301007387 */ /* 0x0001e80000100800 */
[----:B------:R1:W-:Y:S04]  /*4d40*/  STL [R1+0x60], R47 ;  /* 0x0000602f01007387 */ /* 0x0003e80000100800 */
[----:B0-----:R-:W3:Y:S04]  /*4d50*/  LDG.E.CONSTANT R51, desc[UR8][R28.64] ;  /* 0x000000081c337981 */ /* 0x001ee8000c1e9900 */
[----:B-1----:R0:W4:Y:S04]  /*4d60*/  LDG.E.CONSTANT R47, desc[UR8][R24.64] ;  /* 0x00000008182f7981 */ /* 0x002128000c1e9900 */
[----:B------:R-:W-:Y:S01]  /*4d70*/  STL [R1+0x5c], R54 ;  /* 0x00005c3601007387 */ /* 0x000fe20000100800 */
[----:B0-----:R-:W-:-:S03]  /*4d80*/  IMAD.WIDE R24, R6, 0x4, R48 ;  /* 0x0000000406187825 */ /* 0x001fc600078e0230 */
[----:B------:R-:W-:Y:S04]  /*4d90*/  STL.64 [R1+0x20], R38 ;  /* 0x0000202601007387 */ /* 0x000fe80000100a00 */
[----:B------:R0:W-:Y:S04]  /*4da0*/  STL [R1+0x58], R34 ;  /* 0x0000582201007387 */ /* 0x0001e80000100800 */
[----:B------:R1:W-:Y:S04]  /*4db0*/  STL [R1+0x80], R46 ;  /* 0x0000802e01007387 */ /* 0x0003e80000100800 */
[----:B0-----:R-:W4:Y:S04]  /*4dc0*/  LDG.E.CONSTANT R34, desc[UR8][R24.64] ;  /* 0x0000000818227981 */ /* 0x001f28000c1e9900 */
[----:B-1----:R0:W4:Y:S04]  /*4dd0*/  LDG.E.CONSTANT R46, desc[UR8][R2.64] ;  /* 0x00000008022e7981 */ /* 0x002128000c1e9900 */
[----:B------:R-:W1:Y:S04]  /*4de0*/  SHFL.IDX PT, R4, R35, 0x2, 0x181f ;  /* 0x00581f0023047f89 */ /* 0x000e6800000e0000 */
[----:B0-----:R-:W0:Y:S04]  /*4df0*/  SHFL.IDX PT, R3, R42, 0x3, 0x181f ;  /* 0x00781f002a037f89 */ /* 0x001e2800000e0000 */
[----:B------:R0:W-:Y:S04]  /*4e00*/  STL [R1+0x54], R43 ;  /* 0x0000542b01007387 */ /* 0x0001e80000100800 */
[----:B------:R-:W2:Y:S01]  /*4e10*/  SHFL.IDX PT, R2, R44, 0x3, 0x181f ;  /* 0x00781f002c027f89 */ /* 0x000ea200000e0000 */
[----:B-1----:R-:W-:-:S04]  /*4e20*/  IMAD R5, R31, R4, R5 ;  /* 0x000000041f057224 */ /* 0x002fc800078e0205 */
[----:B------:R-:W-:Y:S01]  /*4e30*/  IMAD.WIDE R54, R5, 0x4, R32 ;  /* 0x0000000405367825 */ /* 0x000fe200078e0220 */
[----:B0-----:R-:W-:Y:S02]  /*4e40*/  IADD3 R43, PT, PT, R0, R3, RZ ;  /* 0x00000003002b7210 */ /* 0x001fe40007ffe0ff */
[----:B------:R-:W0:Y:S01]  /*4e50*/  LDC R3, c[0x0][0x398] ;  /* 0x0000e600ff037b82 */ /* 0x000e220000000800 */
[----:B------:R-:W-:-:S04]  /*4e60*/  IMAD.WIDE R4, R30, 0x4, R54 ;  /* 0x000000041e047825 */ /* 0x000fc800078e0236 */
[----:B------:R-:W-:-:S04]  /*4e70*/  IMAD.WIDE R24, R30, 0x4, R4 ;  /* 0x000000041e187825 */ /* 0x000fc800078e0204 */
[----:B------:R-:W-:-:S04]  /*4e80*/  IMAD.WIDE R28, R6, 0x4, R4 ;  /* 0x00000004061c7825 */ /* 0x000fc800078e0204 */
[----:B------:R-:W-:Y:S01]  /*4e90*/  IMAD.WIDE R26, R30, 0x4, R24 ;  /* 0x000000041e1a7825 */ /* 0x000fe200078e0218 */
[----:B------:R0:W4:Y:S03]  /*4ea0*/  LDG.E.CONSTANT R56, desc[UR8][R28.64] ;  /* 0x000000081c387981 */ /* 0x000126000c1e9900 */
[C-C-:B------:R-:W-:Y:S01]  /*4eb0*/  IMAD.WIDE R30, R6.reuse, 0x4, R26.reuse ;  /* 0x00000004061e7825 */ /* 0x140fe200078e021a */
[----:B--2---:R1:W-:Y:S03]  /*4ec0*/  STL [R1+0x8c], R57 ;  /* 0x00008c3901007387 */ /* 0x0043e60000100800 */
[C---:B0-----:R-:W-:Y:S01]  /*4ed0*/  IMAD.WIDE R28, R3.reuse, 0x4, R26 ;  /* 0x00000004031c7825 */ /* 0x041fe200078e021a */
[----:B------:R-:W-:Y:S03]  /*4ee0*/  STL [R1+0x88], R45 ;  /* 0x0000882d01007387 */ /* 0x000fe60000100800 */
[----:B------:R-:W-:Y:S01]  /*4ef0*/  IMAD.WIDE R32, R6, 0x4, R24 ;  /* 0x0000000406207825 */ /* 0x000fe200078e0218 */
[----:B------:R-:W-:Y:S03]  /*4f00*/  STL [R1+0x84], R59 ;  /* 0x0000843b01007387 */ /* 0x000fe60000100800 */
[----:B------:R-:W-:Y:S01]  /*4f10*/  IMAD R43, R2, R3, R43 ;  /* 0x00000003022b7224 */ /* 0x000fe200078e022b */
[----:B-1----:R-:W2:Y:S04]  /*4f20*/  LDG.E.CONSTANT R57, desc[UR8][R32.64] ;  /* 0x0000000820397981 */ /* 0x002ea8000c1e9900 */
[----:B------:R0:W2:Y:S02]  /*4f30*/  LDG.E.CONSTANT R2, desc[UR8][R30.64] ;  /* 0x000000081e027981 */ /* 0x0000a4000c1e9900 */
[----:B0-----:R-:W-:-:S02]  /*4f40*/  IMAD.WIDE R30, R3, 0x4, R28 ;  /* 0x00000004031e7825 */ /* 0x001fc400078e021c */
[----:B---3--:R-:W-:Y:S04]  /*4f50*/  STL [R1+0x68], R51 ;  /* 0x0000683301007387 */ /* 0x008fe80000100800 */
[----:B----4-:R-:W-:Y:S04]  /*4f60*/  STL [R1+0x6c], R47 ;  /* 0x00006c2f01007387 */ /* 0x010fe80000100800 */
[----:B------:R-:W-:Y:S04]  /*4f70*/  STL [R1+0x64], R7 ;  /* 0x0000640701007387 */ /* 0x000fe80000100800 */
[----:B------:R-:W-:Y:S04]  /*4f80*/  STL [R1+0x50], R34 ;  /* 0x0000502201007387 */ /* 0x000fe80000100800 */
[----:B------:R0:W-:Y:S02]  /*4f90*/  STL [R1+0x48], R46 ;  /* 0x0000482e01007387 */ /* 0x0001e40000100800 */
[----:B0-----:R-:W-:-:S06]  /*4fa0*/  IMAD.WIDE R46, R6, 0x4, R30 ;  /* 0x00000004062e7825 */ /* 0x001fcc00078e021e */
[----:B------:R0:W3:Y:S01]  /*4fb0*/  LDG.E.CONSTANT R46, desc[UR8][R46.64] ;  /* 0x000000082e2e7981 */ /* 0x0000e2000c1e9900 */
[----:B------:R-:W-:-:S03]  /*4fc0*/  IMAD.WIDE R32, R3, 0x4, R30 ;  /* 0x0000000403207825 */ /* 0x000fc600078e021e */
[----:B------:R-:W1:Y:S01]  /*4fd0*/  SHFL.IDX PT, R60, R35, 0x3, 0x181f ;  /* 0x00781f00233c7f89 */ /* 0x000e6200000e0000 */
[----:B0-----:R-:W0:Y:S03]  /*4fe0*/  LDC R47, c[0x0][0x398] ;  /* 0x0000e600ff2f7b82 */ /* 0x001e260000000800 */
[----:B--2---:R-:W-:Y:S04]  /*4ff0*/  STL [R1+0x44], R57 ;  /* 0x0000443901007387 */ /* 0x004fe80000100800 */
[----:B------:R2:W-:Y:S04]  /*5000*/  STL [R1+0x4c], R56 ;  /* 0x00004c3801007387 */ /* 0x0005e80000100800 */
[----:B------:R4:W-:Y:S01]  /*5010*/  STL [R1+0x40], R2 ;  /* 0x0000400201007387 */ /* 0x0009e20000100800 */
[----:B--2---:R-:W-:-:S04]  /*5020*/  IMAD.WIDE R56, R6, 0x4, R32 ;  /* 0x0000000406387825 */ /* 0x004fc800078e0220 */
[----:B----4-:R-:W-:-:S05]  /*5030*/  IMAD.WIDE R2, R3, 0x4, R32 ;  /* 0x0000000403027825 */ /* 0x010fca00078e0220 */
[----:B------:R-:W-:Y:S04]  /*5040*/  STL.64 [R1+0x10], R2 ;  /* 0x0000100201007387 */ /* 0x000fe80000100a00 */
[----:B---3--:R2:W-:Y:S04]  /*5050*/  STL [R1+0x3c], R46 ;  /* 0x00003c2e01007387 */ /* 0x0085e80000100800 */
[----:B--2---:R-:W2:Y:S01]  /*5060*/  LDG.E.CONSTANT R46, desc[UR8][R56.64] ;  /* 0x00000008382e7981 */ /* 0x004ea2000c1e9900 */
[----:B------:R-:W-:-:S06]  /*5070*/  IMAD.WIDE R2, R6, 0x4, R28 ;  /* 0x0000000406027825 */ /* 0x000fcc00078e021c */
[----:B------:R3:W4:Y:S02]  /*5080*/  LDG.E.CONSTANT R2, desc[UR8][R2.64] ;  /* 0x0000000802027981 */ /* 0x000724000c1e9900 */
[----:B---3--:R-:W3:Y:S01]  /*5090*/  LDC R3, c[0x0][0x398] ;  /* 0x0000e600ff037b82 */ /* 0x008ee20000000800 */
[----:B0-----:R-:W-:-:S04]  /*50a0*/  IMAD.WIDE R56, R47, 0x4, R32 ;  /* 0x000000042f387825 */ /* 0x001fc800078e0220 */
[----:B---3--:R-:W-:Y:S01]  /*50b0*/  IMAD R3, R3, UR4, RZ ;  /* 0x0000000403037c24 */ /* 0x008fe2000f8e02ff */
[----:B------:R-:W0:Y:S01]  /*50c0*/  SHFL.IDX PT, R51, R42, 0x6, 0x181f ;  /* 0x00d81f002a337f89 */ /* 0x000e2200000e0000 */
[C---:B------:R-:W-:Y:S01]  /*50d0*/  IMAD.WIDE R56, R6.reuse, 0x4, R56 ;  /* 0x0000000406387825 */ /* 0x040fe200078e0238 */
[----:B------:R-:W3:Y:S03]  /*50e0*/  LDCU UR4, c[0x0][0x394] ;  /* 0x00007280ff0477ac */ /* 0x000ee60008000800 */
[----:B-1----:R-:W-:Y:S02]  /*50f0*/  IMAD R43, R3, R60, R43 ;  /* 0x0000003c032b7224 */ /* 0x002fe400078e022b */
[----:B------:R-:W3:Y:S04]  /*5100*/  LDG.E.CONSTANT R57, desc[UR8][R56.64] ;  /* 0x0000000838397981 */ /* 0x000ee8000c1e9900 */
[----:B--2---:R1:W-:Y:S02]  /*5110*/  STL [R1+0x38], R46 ;  /* 0x0000382e01007387 */ /* 0x0043e40000100800 */
[----:B-1----:R-:W-:-:S05]  /*5120*/  IMAD.WIDE R46, R6, 0x4, R54 ;  /* 0x00000004062e7825 */ /* 0x002fca00078e0236 */
[----:B------:R1:W2:Y:S04]  /*5130*/  LDG.E.CONSTANT R60, desc[UR8][R46.64] ;  /* 0x000000082e3c7981 */ /* 0x0002a8000c1e9900 */
[----:B------:R-:W0:Y:S04]  /*5140*/  SHFL.IDX PT, R58, R42, 0x4, 0x181f ;  /* 0x00981f002a3a7f89 */ /* 0x000e2800000e0000 */
[----:B------:R-:W0:Y:S01]  /*5150*/  SHFL.IDX PT, R59, R42, 0x5, 0x181f ;  /* 0x00b81f002a3b7f89 */ /* 0x000e2200000e0000 */
[----:B-1----:R-:W1:Y:S03]  /*5160*/  LDC.64 R46, c[0x0][0x388] ;  /* 0x0000e200ff2e7b82 */ /* 0x002e660000000a00 */
[----:B------:R-:W0:Y:S04]  /*5170*/  SHFL.IDX PT, R42, R42, 0x7, 0x181f ;  /* 0x00f81f002a2a7f89 */ /* 0x000e2800000e0000 */
[----:B----4-:R0:W-:Y:S04]  /*5180*/  STL [R1+0x34], R2 ;  /* 0x0000340201007387 */ /* 0x0101e80000100800 */
[----:B------:R-:W4:Y:S01]  /*5190*/  SHFL.IDX PT, R61, R44, 0x5, 0x181f ;  /* 0x00b81f002c3d7f89 */ /* 0x000f2200000e0000 */
[----:B0-----:R-:W-:-:S03]  /*51a0*/  IADD3 R2, PT, PT, R0, R51, RZ ;  /* 0x0000003300027210 */ /* 0x001fc60007ffe0ff */
[----:B------:R-:W3:Y:S01]  /*51b0*/  LDL.LU R51, [R1+0x294] ;  /* 0x0002940001337983 */ /* 0x000ee20000300800 */
[----:B------:R-:W-:-:S03]  /*51c0*/  IADD3 R58, PT, PT, R0, R58, RZ ;  /* 0x0000003a003a7210 */ /* 0x000fc60007ffe0ff */
[----:B------:R0:W-:Y:S01]  /*51d0*/  STL [R1+0x24c], R0 ;  /* 0x00024c0001007387 */ /* 0x0001e20000100800 */
[C---:B------:R-:W-:Y:S02]  /*51e0*/  IADD3 R59, PT, PT, R0.reuse, R59, RZ ;  /* 0x0000003b003b7210 */ /* 0x040fe40007ffe0ff */
[----:B------:R-:W-:Y:S02]  /*51f0*/  IADD3 R3, PT, PT, R0, R42, RZ ;  /* 0x0000002a00037210 */ /* 0x000fe40007ffe0ff */
[----:B0-----:R-:W4:Y:S01]  /*5200*/  LDC R0, c[0x0][0x398] ;  /* 0x0000e600ff007b82 */ /* 0x001f220000000800 */
[----:B------:R-:W0:Y:S04]  /*5210*/  SHFL.IDX PT, R38, R44, 0x4, 0x181f ;  /* 0x00981f002c267f89 */ /* 0x000e2800000e0000 */
[----:B------:R-:W0:Y:S04]  /*5220*/  SHFL.IDX PT, R7, R44, 0x6, 0x181f ;  /* 0x00d81f002c077f89 */ /* 0x000e2800000e0000 */
[----:B------:R-:W0:Y:S01]  /*5230*/  SHFL.IDX PT, R44, R44, 0x7, 0x181f ;  /* 0x00f81f002c2c7f89 */ /* 0x000e2200000e0000 */
[----:B-1----:R-:W-:-:S03]  /*5240*/  IMAD.WIDE R42, R43, 0x4, R46 ;  /* 0x000000042b2a7825 */ /* 0x002fc600078e022e */
[----:B------:R-:W-:Y:S04]  /*5250*/  SHFL.IDX PT, R45, R35, 0x4, 0x181f ;  /* 0x00981f00232d7f89 */ /* 0x000fe800000e0000 */
[----:B------:R-:W-:Y:S04]  /*5260*/  SHFL.IDX PT, R39, R35, 0x5, 0x181f ;  /* 0x00b81f0023277f89 */ /* 0x000fe800000e0000 */
[----:B------:R-:W1:Y:S04]  /*5270*/  SHFL.IDX PT, R34, R35, 0x6, 0x181f ;  /* 0x00d81f0023227f89 */ /* 0x000e6800000e0000 */
[----:B------:R-:W1:Y:S01]  /*5280*/  SHFL.IDX PT, R35, R35, 0x7, 0x181f ;  /* 0x00f81f0023237f89 */ /* 0x000e6200000e0000 */
[----:B----4-:R-:W-:-:S02]  /*5290*/  IMAD R59, R61, R0, R59 ;  /* 0x000000003d3b7224 */ /* 0x010fc400078e023b */
[-C--:B0-----:R-:W-:Y:S02]  /*52a0*/  IMAD R58, R38, R0.reuse, R58 ;  /* 0x00000000263a7224 */ /* 0x081fe400078e023a */
[-C--:B------:R-:W-:Y:S02]  /*52b0*/  IMAD R7, R7, R0.reuse, R2 ;  /* 0x0000000007077224 */ /* 0x080fe400078e0202 */
[----:B------:R-:W-:Y:S01]  /*52c0*/  IMAD R44, R44, R0, R3 ;  /* 0x000000002c2c7224 */ /* 0x000fe200078e0203 */
[----:B--2---:R0:W-:Y:S04]  /*52d0*/  STL [R1+0x30], R60 ;  /* 0x0000303c01007387 */ /* 0x0041e80000100800 */
[----:B------:R-:W2:Y:S01]  /*52e0*/  LDL.LU R38, [R1+0x290] ;  /* 0x0002900001267983 */ /* 0x000ea20000300800 */
[----:B0-----:R-:W3:Y:S02]  /*52f0*/  LDC R60, c[0x0][0x398] ;  /* 0x0000e600ff3c7b82 */ /* 0x001ee40000000800 */
[----:B---3--:R-:W-:-:S06]  /*5300*/  IMAD R47, R60, UR4, RZ ;  /* 0x000000043c2f7c24 */ /* 0x008fcc000f8e02ff */
[----:B------:R-:W0:Y:S01]  /*5310*/  LDC.64 R60, c[0x0][0x388] ;  /* 0x0000e200ff3c7b82 */ /* 0x000e220000000a00 */
[C---:B-1----:R-:W-:Y:S02]  /*5320*/  IMAD R56, R47.reuse, R34, R7 ;  /* 0x000000222f387224 */ /* 0x042fe400078e0207 */
[C---:B------:R-:W-:Y:S02]  /*5330*/  IMAD R45, R47.reuse, R45, R58 ;  /* 0x0000002d2f2d7224 */ /* 0x040fe400078e023a */
[C---:B------:R-:W-:Y:S02]  /*5340*/  IMAD R46, R47.reuse, R39, R59 ;  /* 0x000000272f2e7224 */ /* 0x040fe400078e023b */
[----:B------:R-:W-:Y:S01]  /*5350*/  IMAD R7, R47, R35, R44 ;  /* 0x000000232f077224 */ /* 0x000fe200078e022c */
[----:B------:R-:W2:Y:S04]  /*5360*/  LDL.LU R39, [R1+0x28c] ;  /* 0x00028c0001277983 */ /* 0x000ea80000300800 */
[----:B------:R1:W-:Y:S01]  /*5370*/  STL [R1+0x1c], R57 ;  /* 0x00001c3901007387 */ /* 0x0003e20000100800 */
[----:B0-----:R-:W-:-:S04]  /*5380*/  IMAD.WIDE R44, R45, 0x4, R60 ;  /* 0x000000042d2c7825 */ /* 0x001fc800078e023c */
[----:B------:R-:W-:-:S04]  /*5390*/  IMAD.WIDE R46, R46, 0x4, R60 ;  /* 0x000000042e2e7825 */ /* 0x000fc800078e023c */
[----:B-1----:R-:W-:-:S04]  /*53a0*/  IMAD.WIDE R56, R56, 0x4, R60 ;  /* 0x0000000438387825 */ /* 0x002fc800078e023c */
[----:B------:R-:W-:Y:S02]  /*53b0*/  IMAD.WIDE R58, R7, 0x4, R60 ;  /* 0x00000004073a7825 */ /* 0x000fe400078e023c */
[----:B------:R-:W3:Y:S04]  /*53c0*/  LDG.E.CONSTANT R60, desc[UR8][R36.64] ;  /* 0x00000008243c7981 */ /* 0x000ee8000c1e9900 */
[----:B------:R0:W4:Y:S01]  /*53d0*/  LDG.E.CONSTANT R61, desc[UR8][R48.64] ;  /* 0x00000008303d7981 */ /* 0x000122000c1e9900 */
[----:B------:R-:W-:-:S03]  /*53e0*/  IMAD.WIDE R2, R0, 0x4, R42 ;  /* 0x0000000400027825 */ /* 0x000fc600078e022a */
[----:B------:R1:W4:Y:S01]  /*53f0*/  LDG.E.CONSTANT R7, desc[UR8][R42.64] ;  /* 0x000000082a077981 */ /* 0x000322000c1e9900 */
[----:B0-----:R-:W-:-:S03]  /*5400*/  IMAD.WIDE R48, R6, 0x4, R42 ;  /* 0x0000000406307825 */ /* 0x001fc600078e022a */
[----:B------:R0:W-:Y:S01]  /*5410*/  STL.64 [R1+0xa0], R58 ;  /* 0x0000a03a01007387 */ /* 0x0001e20000100a00 */
[----:B-1----:R-:W-:-:S03]  /*5420*/  IMAD.WIDE R42, R6, 0x4, R44 ;  /* 0x00000004062a7825 */ /* 0x002fc600078e022c */
[----:B0-----:R-:W4:Y:S04]  /*5430*/  LDG.E.CONSTANT R58, desc[UR8][R54.64] ;  /* 0x00000008363a7981 */ /* 0x001f28000c1e9900 */
[----:B------:R-:W4:Y:S04]  /*5440*/  LDG.E.CONSTANT R55, desc[UR8][R4.64] ;  /* 0x0000000804377981 */ /* 0x000f28000c1e9900 */
[----:B------:R-:W4:Y:S04]  /*5450*/  LDG.E.CONSTANT R54, desc[UR8][R40.64] ;  /* 0x0000000828367981 */ /* 0x000f28000c1e9900 */
[----:B--2---:R0:W2:Y:S04]  /*5460*/  LDG.E.CONSTANT R59, desc[UR8][R38.64] ;  /* 0x00000008263b7981 */ /* 0x0040a8000c1e9900 */
[----:B---3--:R1:W-:Y:S04]  /*5470*/  STL [R1+0x14c], R60 ;  /* 0x00014c3c01007387 */ /* 0x0083e80000100800 */
[----:B----4-:R3:W-:Y:S04]  /*5480*/  STL [R1+0x1ac], R61 ;  /* 0x0001ac3d01007387 */ /* 0x0107e80000100800 */
[----:B-1----:R-:W4:Y:S04]  /*5490*/  LDG.E.CONSTANT R60, desc[UR8][R48.64] ;  /* 0x00000008303c7981 */ /* 0x002f28000c1e9900 */
[----:B---3--:R1:W3:Y:S01]  /*54a0*/  LDG.E.CONSTANT R61, desc[UR8][R42.64] ;  /* 0x000000082a3d7981 */ /* 0x0082e2000c1e9900 */
[----:B------:R-:W-:-:S04]  /*54b0*/  IMAD.WIDE R34, R0, 0x4, R2 ;  /* 0x0000000400227825 */ /* 0x000fc800078e0202 */
[----:B------:R-:W-:-:S04]  /*54c0*/  IMAD.WIDE R36, R0, 0x4, R34 ;  /* 0x0000000400247825 */ /* 0x000fc800078e0222 */
[----:B0-----:R-:W-:-:S04]  /*54d0*/  IMAD.WIDE R38, R0, 0x4, R36 ;  /* 0x0000000400267825 */ /* 0x001fc800078e0224 */
[----:B-1----:R-:W-:-:S04]  /*54e0*/  IMAD.WIDE R42, R6, 0x4, R46 ;  /* 0x00000004062a7825 */ /* 0x002fc800078e022e */
[----:B------:R-:W-:-:S04]  /*54f0*/  IMAD.WIDE R40, R0, 0x4, R38 ;  /* 0x0000000400287825 */ /* 0x000fc800078e0226 */
[C---:B------:R-:W-:Y:S02]  /*5500*/  IMAD.WIDE R48, R6.reuse, 0x4, R34 ;  /* 0x0000000406307825 */ /* 0x040fe400078e0222 */
[----:B------:R-:W4:Y:S02]  /*5510*/  LDG.E.CONSTANT R35, desc[UR8][R34.64] ;  /* 0x0000000822237981 */ /* 0x000f24000c1e9900 */
[C---:B------:R-:W-:Y:S02]  /*5520*/  IMAD.WIDE R4, R6.reuse, 0x4, R56 ;  /* 0x0000000406047825 */ /* 0x040fe400078e0238 */
[----:B------:R-:W4:Y:S04]  /*5530*/  LDG.E.CONSTANT R34, desc[UR8][R16.64] ;  /* 0x0000000810227981 */ /* 0x000f28000c1e9900 */
[----:B---3--:R-:W-:Y:S04]  /*5540*/  STL [R1+0x288], R61 ;  /* 0x0002883d01007387 */ /* 0x008fe80000100800 */
[----:B------:R0:W-:Y:S04]  /*5550*/  STL [R1+0x1e4], R58 ;  /* 0x0001e43a01007387 */ /* 0x0001e80000100800 */
[----:B--2---:R1:W-:Y:S04]  /*5560*/  STL [R1+0x144], R59 ;  /* 0x0001443b01007387 */ /* 0x0043e80000100800 */
[----:B0-----:R0:W2:Y:S04]  /*5570*/  LDG.E.CONSTANT R58, desc[UR8][R2.64] ;  /* 0x00000008023a7981 */ /* 0x0010a8000c1e9900 */
[----:B-1----:R1:W3:Y:S01]  /*5580*/  LDG.E.CONSTANT R59, desc[UR8][R42.64] ;  /* 0x000000082a3b7981 */ /* 0x0022e2000c1e9900 */
[----:B0-----:R-:W-:-:S03]  /*5590*/  IMAD.WIDE R2, R6, 0x4, R2 ;  /* 0x0000000406027825 */ /* 0x001fc600078e0202 */
[----:B------:R0:W-:Y:S01]  /*55a0*/  STL [R1+0x208], R7 ;  /* 0x0002080701007387 */ /* 0x0001e20000100800 */
[----:B-1----:R-:W-:-:S03]  /*55b0*/  IMAD.WIDE R42, R0, 0x4, R40 ;  /* 0x00000004002a7825 */ /* 0x002fc600078e0228 */
[----:B------:R-:W-:Y:S04]  /*55c0*/  STL [R1+0x1e0], R55 ;  /* 0x0001e03701007387 */ /* 0x000fe80000100800 */
[----:B------:R1:W2:Y:S04]  /*55d0*/  LDG.E.CONSTANT R61, desc[UR8][R2.64] ;  /* 0x00000008023d7981 */ /* 0x0002a8000c1e9900 */
[----:B------:R-:W-:Y:S04]  /*55e0*/  STL [R1+0x1a8], R54 ;  /* 0x0001a83601007387 */ /* 0x000fe80000100800 */
[----:B----4-:R4:W-:Y:S01]  /*55f0*/  STL [R1+0x4], R60 ;  /* 0x0000043c01007387 */ /* 0x0109e20000100800 */
[----:B-1----:R-:W-:-:S03]  /*5600*/  IMAD.WIDE R2, R6, 0x4, R40 ;  /* 0x0000000406027825 */ /* 0x002fc600078e0228 */
[----:B0-----:R-:W2:Y:S04]  /*5610*/  LDG.E.CONSTANT R7, desc[UR8][R4.64] ;  /* 0x0000000804077981 */ /* 0x001ea8000c1e9900 */
[----:B------:R-:W2:Y:S04]  /*5620*/  LDG.E.CONSTANT R3, desc[UR8][R2.64] ;  /* 0x0000000802037981 */ /* 0x000ea8000c1e9900 */
[----:B----4-:R0:W4:Y:S02]  /*5630*/  LDG.E.CONSTANT R60, desc[UR8][R48.64] ;  /* 0x00000008303c7981 */ /* 0x010124000c1e9900 */
[----:B0-----:R-:W-:-:S05]  /*5640*/  IMAD.WIDE R48, R6, 0x4, R42 ;  /* 0x0000000406307825 */ /* 0x001fca00078e022a */
[----:B------:R0:W4:Y:S04]  /*5650*/  LDG.E.CONSTANT R2, desc[UR8][R48.64] ;  /* 0x0000000830027981 */ /* 0x000128000c1e9900 */
[----:B------:R-:W4:Y:S04]  /*5660*/  LDG.E.CONSTANT R49, desc[UR8][R46.64] ;  /* 0x000000082e317981 */ /* 0x000f28000c1e9900 */
[----:B------:R-:W4:Y:S04]  /*5670*/  LDG.E.CONSTANT R48, desc[UR8][R44.64] ;  /* 0x000000082c307981 */ /* 0x000f28000c1e9900 */
[----:B---3--:R-:W-:Y:S04]  /*5680*/  STL [R1+0x8], R59 ;  /* 0x0000083b01007387 */ /* 0x008fe80000100800 */
[----:B--2---:R-:W-:Y:S04]  /*5690*/  STL [R1+0x200], R58 ;  /* 0x0002003a01007387 */ /* 0x004fe80000100800 */
[----:B------:R1:W-:Y:S04]  /*56a0*/  STL [R1+0x18], R7 ;  /* 0x0000180701007387 */ /* 0x0003e80000100800 */
[----:B-1----:R-:W2:Y:S04]  /*56b0*/  LDG.E.CONSTANT R7, desc[UR8][R56.64] ;  /* 0x0000000838077981 */ /* 0x002ea8000c1e9900 */
[----:B----4-:R-:W-:Y:S04]  /*56c0*/  STL [R1+0x228], R49 ;  /* 0x0002283101007387 */ /* 0x010fe80000100800 */
[----:B------:R0:W-:Y:S02]  /*56d0*/  STL [R1+0x214], R48 ;  /* 0x0002143001007387 */ /* 0x0001e40000100800 */
[----:B0-----:R-:W-:-:S02]  /*56e0*/  IMAD.WIDE R48, R0, 0x4, R56 ;  /* 0x0000000400307825 */ /* 0x001fc400078e0238 */
[----:B------:R-:W3:Y:S04]  /*56f0*/  LDG.E.CONSTANT R57, desc[UR8][R50.64] ;  /* 0x0000000832397981 */ /* 0x000ee8000c1e9900 */
[----:B------:R-:W4:Y:S04]  /*5700*/  LDG.E.CONSTANT R56, desc[UR8][R52.64] ;  /* 0x0000000834387981 */ /* 0x000f28000c1e9900 */
[----:B--2---:R-:W-:Y:S04]  /*5710*/  STL [R1+0x1b4], R7 ;  /* 0x0001b40701007387 */ /* 0x004fe80000100800 */
[----:B---3--:R0:W-:Y:S04]  /*5720*/  STL [R1+0x118], R57 ;  /* 0x0001183901007387 */ /* 0x0081e80000100800 */
[----:B0-----:R-:W2:Y:S04]  /*5730*/  LDG.E.CONSTANT R57, desc[UR8][R24.64] ;  /* 0x0000000818397981 */ /* 0x001ea8000c1e9900 */
[----:B------:R-:W3:Y:S01]  /*5740*/  LDG.E.CONSTANT R25, desc[UR8][R8.64] ;  /* 0x0000000808197981 */ /* 0x000ee2000c1e9900 */
[----:B------:R-:W-:-:S04]  /*5750*/  IMAD.WIDE R4, R6, 0x4, R36 ;  /* 0x0000000406047825 */ /* 0x000fc800078e0224 */
[----:B------:R-:W-:-:S04]  /*5760*/  IMAD.WIDE R54, R6, 0x4, R38 ;  /* 0x0000000406367825 */ /* 0x000fc800078e0226 */
[C---:B------:R-:W-:Y:S01]  /*5770*/  IMAD.WIDE R58, R0.reuse, 0x4, R42 ;  /* 0x00000004003a7825 */ /* 0x040fe200078e022a */
[----:B------:R-:W3:Y:S03]  /*5780*/  LDG.E.CONSTANT R5, desc[UR8][R4.64] ;  /* 0x0000000804057981 */ /* 0x000ee6000c1e9900 */
[----:B------:R-:W-:-:S04]  /*5790*/  IMAD.WIDE R44, R0, 0x4, R44 ;  /* 0x00000004002c7825 */ /* 0x000fc800078e022c */
[----:B------:R-:W-:Y:S01]  /*57a0*/  IMAD.WIDE R46, R0, 0x4, R46 ;  /* 0x00000004002e7825 */ /* 0x000fe200078e022e */
[----:B----4-:R0:W-:Y:S04]  /*57b0*/  STL [R1+0x16c], R56 ;  /* 0x00016c3801007387 */ /* 0x0101e80000100800 */
[----:B------:R1:W4:Y:S01]  /*57c0*/  LDG.E.CONSTANT R4, desc[UR8][R54.64] ;  /* 0x0000000836047981 */ /* 0x000322000c1e9900 */
[----:B------:R-:W-:-:S03]  /*57d0*/  IMAD.WIDE R50, R6, 0x4, R44 ;  /* 0x0000000406327825 */ /* 0x000fc600078e022c */
[----:B------:R-:W4:Y:S04]  /*57e0*/  LDG.E.CONSTANT R37, desc[UR8][R36.64] ;  /* 0x0000000824257981 */ /* 0x000f28000c1e9900 */
[----:B0-----:R-:W4:Y:S01]  /*57f0*/  LDG.E.CONSTANT R56, desc[UR8][R46.64] ;  /* 0x000000082e387981 */ /* 0x001f22000c1e9900 */
[----:B-1----:R-:W-:-:S03]  /*5800*/  IMAD.WIDE R54, R6, 0x4, R58 ;  /* 0x0000000406367825 */ /* 0x002fc600078e023a */
[----:B------:R-:W4:Y:S04]  /*5810*/  LDG.E.CONSTANT R24, desc[UR8][R50.64] ;  /* 0x0000000832187981 */ /* 0x000f28000c1e9900 */
[----:B------:R0:W4:Y:S01]  /*5820*/  LDG.E.CONSTANT R7, desc[UR8][R54.64] ;  /* 0x0000000836077981 */ /* 0x000122000c1e9900 */
[----:B------:R-:W-:-:S03]  /*5830*/  IMAD.WIDE R52, R6, 0x4, R46 ;  /* 0x0000000406347825 */ /* 0x000fc600078e022e */
[----:B------:R-:W4:Y:S01]  /*5840*/  LDG.E.CONSTANT R51, desc[UR8][R10.64] ;  /* 0x000000080a337981 */ /* 0x000f22000c1e9900 */
[----:B0-----:R-:W-:-:S03]  /*5850*/  IMAD.WIDE R54, R6, 0x4, R48 ;  /* 0x0000000406367825 */ /* 0x001fc600078e0230 */
[----:B------:R-:W4:Y:S04]  /*5860*/  LDG.E.CONSTANT R52, desc[UR8][R52.64] ;  /* 0x0000000834347981 */ /* 0x000f28000c1e9900 */
[----:B------:R-:W4:Y:S04]  /*5870*/  LDG.E.CONSTANT R55, desc[UR8][R54.64] ;  /* 0x0000000836377981 */ /* 0x000f28000c1e9900 */
[----:B------:R0:W4:Y:S01]  /*5880*/  LDG.E.CONSTANT R54, desc[UR8][R44.64] ;  /* 0x000000082c367981 */ /* 0x000122000c1e9900 */
[----:B------:R-:W-:-:S04]  /*5890*/  IMAD.WIDE R46, R0, 0x4, R46 ;  /* 0x00000004002e7825 */ /* 0x000fc800078e022e */
[----:B0-----:R-:W-:-:S05]  /*58a0*/  IMAD.WIDE R44, R0, 0x4, R44 ;  /* 0x00000004002c7825 */ /* 0x001fca00078e022c */
[----:B------:R-:W4:Y:S04]  /*58b0*/  LDG.E.CONSTANT R50, desc[UR8][R44.64] ;  /* 0x000000082c327981 */ /* 0x000f28000c1e9900 */
[----:B--2---:R0:W-:Y:S04]  /*58c0*/  STL [R1+0x1b8], R57 ;  /* 0x0001b83901007387 */ /* 0x0041e80000100800 */
[----:B------:R1:W-:Y:S04]  /*58d0*/  STL [R1+0x1e8], R35 ;  /* 0x0001e82301007387 */ /* 0x0003e80000100800 */
[----:B0-----:R0:W2:Y:S04]  /*58e0*/  LDG.E.CONSTANT R57, desc[UR8][R48.64] ;  /* 0x0000000830397981 */ /* 0x0010a8000c1e9900 */
[----:B-1----:R1:W2:Y:S04]  /*58f0*/  LDG.E.CONSTANT R35, desc[UR8][R26.64] ;  /* 0x000000081a237981 */ /* 0x0022a8000c1e9900 */
[----:B---3--:R3:W-:Y:S04]  /*5900*/  STL [R1+0x104], R25 ;  /* 0x0001041901007387 */ /* 0x0087e80000100800 */
[----:B---3--:R-:W3:Y:S01]  /*5910*/  LDG.E.CONSTANT R25, desc[UR8][R46.64] ;  /* 0x000000082e197981 */ /* 0x008ee2000c1e9900 */
[----:B0-----:R-:W-:-:S04]  /*5920*/  IMAD.WIDE R48, R0, 0x4, R48 ;  /* 0x0000000400307825 */ /* 0x001fc800078e0230 */
[----:B------:R-:W-:-:S04]  /*5930*/  IMAD.WIDE R8, R6, 0x4, R44 ;  /* 0x0000000406087825 */ /* 0x000fc800078e022c */
[----:B------:R-:W-:Y:S02]  /*5940*/  IMAD.WIDE R44, R0, 0x4, R44 ;  /* 0x00000004002c7825 */ /* 0x000fe400078e022c */
[----:B------:R-:W3:Y:S02]  /*5950*/  LDG.E.CONSTANT R8, desc[UR8][R8.64] ;  /* 0x0000000808087981 */ /* 0x000ee4000c1e9900 */
[----:B------:R-:W-:-:S04]  /*5960*/  IMAD.WIDE R16, R6, 0x4, R48 ;  /* 0x0000000406107825 */ /* 0x000fc800078e0230 */
[----:B-1----:R-:W-:Y:S01]  /*5970*/  IMAD.WIDE R26, R6, 0x4, R46 ;  /* 0x00000004061a7825 */ /* 0x002fe200078e022e */
[----:B------:R0:W3:Y:S04]  /*5980*/  LDG.E.CONSTANT R53, desc[UR8][R16.64] ;  /* 0x0000000810357981 */ /* 0x0000e8000c1e9900 */
[----:B------:R1:W3:Y:S01]  /*5990*/  LDG.E.CONSTANT R9, desc[UR8][R26.64] ;  /* 0x000000081a097981 */ /* 0x0002e2000c1e9900 */
[----:B0-----:R-:W-:-:S04]  /*59a0*/  IMAD.WIDE R16, R0, 0x4, R44 ;  /* 0x0000000400107825 */ /* 0x001fc800078e022c */
[C---:B-1----:R-:W-:Y:S01]  /*59b0*/  IMAD.WIDE R26, R0.reuse, 0x4, R46 ;  /* 0x00000004001a7825 */ /* 0x042fe200078e022e */
[----:B----4-:R0:W-:Y:S04]  /*59c0*/  STL [R1+0x1fc], R54 ;  /* 0x0001fc3601007387 */ /* 0x0101e80000100800 */
[----:B------:R1:W-:Y:S04]  /*59d0*/  STL [R1+0x21c], R56 ;  /* 0x00021c3801007387 */ /* 0x0003e80000100800 */
[----:B0-----:R0:W4:Y:S04]  /*59e0*/  LDG.E.CONSTANT R54, desc[UR8][R18.64] ;  /* 0x0000000812367981 */ /* 0x001128000c1e9900 */
[----:B-1----:R-:W4:Y:S04]  /*59f0*/  LDG.E.CONSTANT R56, desc[UR8][R48.64] ;  /* 0x0000000830387981 */ /* 0x002f28000c1e9900 */
[----:B--2---:R1:W-:Y:S04]  /*5a00*/  STL [R1+0x188], R57 ;  /* 0x0001883901007387 */ /* 0x0043e80000100800 */
[----:B------:R-:W-:Y:S04]  /*5a10*/  STL [R1+0x184], R35 ;  /* 0x0001842301007387 */ /* 0x000fe80000100800 */
[----:B------:R-:W-:Y:S04]  /*5a20*/  STL [R1+0x130], R34 ;  /* 0x0001302201007387 */ /* 0x000fe80000100800 */
[----:B-1----:R-:W2:Y:S04]  /*5a30*/  LDG.E.CONSTANT R57, desc[UR8][R44.64] ;  /* 0x000000082c397981 */ /* 0x002ea8000c1e9900 */
[----:B------:R-:W-:Y:S04]  /*5a40*/  STL [R1+0x1c4], R37 ;  /* 0x0001c42501007387 */ /* 0x000fe80000100800 */
[----:B------:R1:W-:Y:S04]  /*5a50*/  STL [R1+0x1f4], R50 ;  /* 0x0001f43201007387 */ /* 0x0003e80000100800 */
[----:B------:R0:W-:Y:S04]  /*5a60*/  STL [R1+0xf4], R51 ;  /* 0x0000f43301007387 */ /* 0x0001e80000100800 */
[----:B-1----:R1:W2:Y:S01]  /*5a70*/  LDG.E.CONSTANT R50, desc[UR8][R28.64] ;  /* 0x000000081c327981 */ /* 0x0022a2000c1e9900 */
[----:B------:R-:W-:-:S03]  /*5a80*/  IMAD.WIDE R36, R0, 0x4, R48 ;  /* 0x0000000400247825 */ /* 0x000fc600078e0230 */
[----:B0-----:R0:W2:Y:S04]  /*5a90*/  LDG.E.CONSTANT R51, desc[UR8][R38.64] ;  /* 0x0000000826337981 */ /* 0x0010a8000c1e9900 */
[----:B---3--:R3:W-:Y:S04]  /*5aa0*/  STL [R1+0x204], R25 ;  /* 0x0002041901007387 */ /* 0x0087e80000100800 */
[----:B------:R-:W2:Y:S04]  /*5ab0*/  LDG.E.CONSTANT R49, desc[UR8][R26.64] ;  /* 0x000000081a317981 */ /* 0x000ea8000c1e9900 */
[----:B---3--:R3:W2:Y:S01]  /*5ac0*/  LDG.E.CONSTANT R25, desc[UR8][R16.64] ;  /* 0x0000000810197981 */ /* 0x0086a2000c1e9900 */
[----:B------:R-:W-:-:S04]  /*5ad0*/  IMAD.WIDE R34, R0, 0x4, R16 ;  /* 0x0000000400227825 */ /* 0x000fc800078e0210 */
[----:B------:R-:W-:-:S04]  /*5ae0*/  IMAD.WIDE R18, R6, 0x4, R44 ;  /* 0x0000000406127825 */ /* 0x000fc800078e022c */
[----:B-1----:R-:W-:Y:S02]  /*5af0*/  IMAD.WIDE R28, R0, 0x4, R34 ;  /* 0x00000004001c7825 */ /* 0x002fe400078e0222 */
[----:B------:R-:W2:Y:S02]  /*5b00*/  LDG.E.CONSTANT R18, desc[UR8][R18.64] ;  /* 0x0000000812127981 */ /* 0x000ea4000c1e9900 */
[----:B0-----:R-:W-:-:S04]  /*5b10*/  IMAD.WIDE R38, R6, 0x4, R36 ;  /* 0x0000000406267825 */ /* 0x001fc800078e0224 */
[----:B------:R-:W-:-:S04]  /*5b20*/  IMAD.WIDE R10, R6, 0x4, R26 ;  /* 0x00000004060a7825 */ /* 0x000fc800078e021a */
[C---:B---3--:R-:W-:Y:S01]  /*5b30*/  IMAD.WIDE R16, R6.reuse, 0x4, R16 ;  /* 0x0000000406107825 */ /* 0x048fe200078e0210 */
[----:B------:R0:W3:Y:S04]  /*5b40*/  LDG.E.CONSTANT R19, desc[UR8][R38.64] ;  /* 0x0000000826137981 */ /* 0x0000e8000c1e9900 */
[----:B----4-:R1:W-:Y:S01]  /*5b50*/  STL [R1+0x11c], R54 ;  /* 0x00011c3601007387 */ /* 0x0103e20000100800 */
[----:B------:R-:W-:-:S04]  /*5b60*/  IMAD.WIDE R46, R6, 0x4, R34 ;  /* 0x00000004062e7825 */ /* 0x000fc800078e0222 */
[--C-:B------:R-:W-:Y:S01]  /*5b70*/  IMAD.WIDE R44, R6, 0x4, R28.reuse ;  /* 0x00000004062c7825 */ /* 0x100fe200078e021c */
[----:B------:R4:W-:Y:S04]  /*5b80*/  STL [R1+0x154], R56 ;  /* 0x0001543801007387 */ /* 0x0009e80000100800 */
[----:B-1----:R1:W3:Y:S01]  /*5b90*/  LDG.E.CONSTANT R54, desc[UR8][R36.64] ;  /* 0x0000000824367981 */ /* 0x0022e2000c1e9900 */
[----:B0-----:R-:W-:-:S03]  /*5ba0*/  IMAD.WIDE R38, R0, 0x4, R28 ;  /* 0x0000000400267825 */ /* 0x001fc600078e021c */
[----:B------:R-:W3:Y:S04]  /*5bb0*/  LDG.E.CONSTANT R10, desc[UR8][R10.64] ;  /* 0x000000080a0a7981 */ /* 0x000ee8000c1e9900 */
[----:B------:R-:W3:Y:S01]  /*5bc0*/  LDG.E.CONSTANT R17, desc[UR8][R16.64] ;  /* 0x0000000810117981 */ /* 0x000ee2000c1e9900 */
[----:B-1----:R-:W-:-:S03]  /*5bd0*/  IMAD.WIDE R36, R0, 0x4, R36 ;  /* 0x0000000400247825 */ /* 0x002fc600078e0224 */
[----:B----4-:R-:W4:Y:S04]  /*5be0*/  LDG.E.CONSTANT R56, desc[UR8][R12.64] ;  /* 0x000000080c387981 */ /* 0x010f28000c1e9900 */
[----:B------:R0:W4:Y:S04]  /*5bf0*/  LDG.E.CONSTANT R11, desc[UR8][R44.64] ;  /* 0x000000082c0b7981 */ /* 0x000128000c1e9900 */
[----:B------:R-:W4:Y:S01]  /*5c00*/  LDG.E.CONSTANT R16, desc[UR8][R46.64] ;  /* 0x000000082e107981 */ /* 0x000f22000c1e9900 */
[----:B0-----:R-:W-:-:S03]  /*5c10*/  IMAD.WIDE R44, R0, 0x4, R26 ;  /* 0x00000004002c7825 */ /* 0x001fc600078e021a */
[----:B------:R-:W4:Y:S01]  /*5c20*/  LDG.E.CONSTANT R0, desc[UR8][R30.64] ;  /* 0x000000081e007981 */ /* 0x000f22000c1e9900 */
[----:B------:R-:W-:-:S05]  /*5c30*/  IMAD.WIDE R26, R6, 0x4, R38 ;  /* 0x00000004061a7825 */ /* 0x000fca00078e0226 */
[----:B------:R0:W4:Y:S04]  /*5c40*/  LDG.E.CONSTANT R30, desc[UR8][R26.64] ;  /* 0x000000081a1e7981 */ /* 0x000128000c1e9900 */
[----:B------:R1:W4:Y:S01]  /*5c50*/  LDG.E.CONSTANT R31, desc[UR8][R34.64] ;  /* 0x00000008221f7981 */ /* 0x000322000c1e9900 */
[----:B0-----:R-:W-:-:S03]  /*5c60*/  IMAD.WIDE R26, R6, 0x4, R36 ;  /* 0x00000004061a7825 */ /* 0x001fc600078e0224 */
[----:B------:R-:W4:Y:S01]  /*5c70*/  LDG.E.CONSTANT R35, desc[UR8][R36.64] ;  /* 0x0000000824237981 */ /* 0x000f22000c1e9900 */
[----:B-1----:R-:W0:Y:S03]  /*5c80*/  LDC R34, c[0x0][0x398] ;  /* 0x0000e600ff227b82 */ /* 0x002e260000000800 */
[----:B------:R-:W4:Y:S04]  /*5c90*/  LDG.E.CONSTANT R26, desc[UR8][R26.64] ;  /* 0x000000081a1a7981 */ /* 0x000f28000c1e9900 */
[----:B------:R0:W4:Y:S04]  /*5ca0*/  LDG.E.CONSTANT R27, desc[UR8][R44.64] ;  /* 0x000000082c1b7981 */ /* 0x000128000c1e9900 */
[----:B--2---:R1:W-:Y:S04]  /*5cb0*/  STL [R1+0x1d8], R57 ;  /* 0x0001d83901007387 */ /* 0x0043e80000100800 */
[----:B------:R-:W2:Y:S04]  /*5cc0*/  LDL.LU.64 R46, [R1+0x10] ;  /* 0x00001000012e7983 */ /* 0x000ea80000300a00 */
[----:B-1----:R1:W4:Y:S04]  /*5cd0*/  LDG.E.CONSTANT R57, desc[UR8][R20.64] ;  /* 0x0000000814397981 */ /* 0x002328000c1e9900 */
[----:B------:R0:W-:Y:S04]  /*5ce0*/  STL [R1+0x140], R50 ;  /* 0x0001403201007387 */ /* 0x0001e80000100800 */
[----:B------:R1:W2:Y:S04]  /*5cf0*/  LDG.E.CONSTANT R21, desc[UR8][R14.64] ;  /* 0x000000080e157981 */ /* 0x0002a8000c1e9900 */
[----:B0-----:R-:W2:Y:S04]  /*5d00*/  LDG.E.CONSTANT R50, desc[UR8][R40.64] ;  /* 0x0000000828327981 */ /* 0x001ea8000c1e9900 */
[----:B------:R-:W2:Y:S04]  /*5d10*/  LDL.LU.64 R40, [R1+0x20] ;  /* 0x0000200001287983 */ /* 0x000ea80000300a00 */
[----:B------:R-:W-:Y:S04]  /*5d20*/  STL [R1+0x1a0], R51 ;  /* 0x0001a03301007387 */ /* 0x000fe80000100800 */
[----:B------:R-:W-:Y:S04]  /*5d30*/  STL [R1+0x1c8], R25 ;  /* 0x0001c81901007387 */ /* 0x000fe80000100800 */
[----:B------:R0:W-:Y:S04]  /*5d40*/  STL [R1+0x1ec], R49 ;  /* 0x0001ec3101007387 */ /* 0x0001e80000100800 */
[----:B0-----:R-:W2:Y:S04]  /*5d50*/  LDG.E.CONSTANT R49, desc[UR8][R22.64] ;  /* 0x0000000816317981 */ /* 0x001ea8000c1e9900 */
[----:B------:R-:W2:Y:S01]  /*5d60*/  LDL.LU.64 R22, [R1+0x28] ;  /* 0x0000280001167983 */ /* 0x000ea20000300a00 */
[----:B------:R-:W0:Y:S03]  /*5d70*/  S2R R48, SR_CgaCtaId ;  /* 0x0000000000307919 */ /* 0x000e260000008800 */
[----:B---3--:R3:W-:Y:S01]  /*5d80*/  STL [R1+0x124], R54 ;  /* 0x0001243601007387 */ /* 0x0087e20000100800 */
[----:B------:R-:W-:-:S03]  /*5d90*/  IMAD.WIDE R12, R6, 0x4, R44 ;  /* 0x00000004060c7825 */ /* 0x000fc600078e022c */
[----:B---3--:R-:W3:Y:S01]  /*5da0*/  LDG.E.CONSTANT R54, desc[UR8][R32.64] ;  /* 0x0000000820367981 */ /* 0x008ee2000c1e9900 */
[----:B------:R-:W-:Y:S01]  /*5db0*/  IMAD.WIDE R44, R34, 0x4, R44 ;  /* 0x00000004222c7825 */ /* 0x000fe200078e022c */
[----:B-1----:R-:W-:-:S03]  /*5dc0*/  MOV R20, 0x400 ;  /* 0x0000040000147802 */ /* 0x002fc60000000f00 */
[----:B------:R-:W-:Y:S01]  /*5dd0*/  IMAD.WIDE R36, R34, 0x4, R36 ;  /* 0x0000000422247825 */ /* 0x000fe200078e0224 */
[----:B------:R-:W1:Y:S01]  /*5de0*/  S2R R51, SR_LANEID ;  /* 0x0000000000337919 */ /* 0x000e620000000000 */
[----:B------:R0:W3:Y:S04]  /*5df0*/  LDG.E.CONSTANT R33, desc[UR8][R44.64] ;  /* 0x000000082c217981 */ /* 0x0000e8000c1e9900 */
[----:B------:R-:W3:Y:S01]  /*5e00*/  LDG.E.CONSTANT R32, desc[UR8][R28.64] ;  /* 0x000000081c207981 */ /* 0x000ee2000c1e9900 */
[----:B------:R-:W-:-:S03]  /*5e10*/  IMAD.WIDE R14, R6, 0x4, R44 ;  /* 0x00000004060e7825 */ /* 0x000fc600078e022c */
[----:B------:R-:W3:Y:S01]  /*5e20*/  LDG.E.CONSTANT R25, desc[UR8][R12.64] ;  /* 0x000000080c197981 */ /* 0x000ee2000c1e9900 */
[----:B0-----:R-:W-:-:S03]  /*5e30*/  IMAD.WIDE R44, R34, 0x4, R44 ;  /* 0x00000004222c7825 */ /* 0x001fc600078e022c */
[----:B------:R-:W3:Y:S04]  /*5e40*/  LDG.E.CONSTANT R29, desc[UR8][R58.64] ;  /* 0x000000083a1d7981 */ /* 0x000ee8000c1e9900 */
[----:B------:R-:W3:Y:S04]  /*5e50*/  LDG.E.CONSTANT R28, desc[UR8][R44.64] ;  /* 0x000000082c1c7981 */ /* 0x000ee8000c1e9900 */
[----:B----4-:R-:W-:Y:S04]  /*5e60*/  STL [R1+0x100], R57 ;  /* 0x0001003901007387 */ /* 0x010fe80000100800 */
[----:B------:R0:W-:Y:S04]  /*5e70*/  STL [R1+0xec], R56 ;  /* 0x0000ec3801007387 */ /* 0x0001e80000100800 */
[----:B0-----:R-:W4:Y:S04]  /*5e80*/  LDL.LU.64 R56, [R1+0xa0] ;  /* 0x0000a00001387983 */ /* 0x001f280000300a00 */
[----:B------:R-:W-:Y:S04]  /*5e90*/  STL [R1+0x12c], R0 ;  /* 0x00012c0001007387 */ /* 0x000fe80000100800 */
[----:B--2---:R0:W-:Y:S04]  /*5ea0*/  STL [R1+0x168], R50 ;  /* 0x0001683201007387 */ /* 0x0041e80000100800 */
[----:B0-----:R-:W2:Y:S01]  /*5eb0*/  LDG.E.CONSTANT R50, desc[UR8][R42.64] ;  /* 0x000000082a327981 */ /* 0x001ea2000c1e9900 */
[----:B------:R-:W-:-:S03]  /*5ec0*/  LEA R0, R48, R20, 0x18 ;  /* 0x0000001430007211 */ /* 0x000fc600078ec0ff */
[----:B------:R-:W2:Y:S04]  /*5ed0*/  LDG.E.CONSTANT R48, desc[UR8][R40.64] ;  /* 0x0000000828307981 */ /* 0x000ea8000c1e9900 */
[----:B------:R0:W-:Y:S04]  /*5ee0*/  STL [R1+0x198], R31 ;  /* 0x0001981f01007387 */ /* 0x0001e80000100800 */
[----:B------:R-:W2:Y:S04]  /*5ef0*/  LDG.E.CONSTANT R43, desc[UR8][R46.64] ;  /* 0x000000082e2b7981 */ /* 0x000ea8000c1e9900 */
[----:B------:R-:W-:Y:S04]  /*5f00*/  STL [R1+0x244], R0 ;  /* 0x0002440001007387 */ /* 0x000fe80000100800 */
[----:B------:R-:W-:Y:S04]  /*5f10*/  STL [R1+0x1d0], R27 ;  /* 0x0001d01b01007387 */ /* 0x000fe80000100800 */
[----:B0-----:R0:W2:Y:S04]  /*5f20*/  LDG.E.CONSTANT R31, desc[UR8][R14.64] ;  /* 0x000000080e1f7981 */ /* 0x0010a8000c1e9900 */
[----:B------:R-:W2:Y:S04]  /*5f30*/  LDG.E.CONSTANT R20, desc[UR8][R22.64] ;  /* 0x0000000816147981 */ /* 0x000ea8000c1e9900 */
[----:B------:R1:W-:Y:S01]  /*5f40*/  STL [R1+0x10c], R35 ;  /* 0x00010c2301007387 */ /* 0x0003e20000100800 */
[----:B0-----:R-:W-:-:S03]  /*5f50*/  IMAD.WIDE R14, R6, 0x4, R44 ;  /* 0x00000004060e7825 */ /* 0x001fc600078e022c */
[----:B------:R-:W2:Y:S01]  /*5f60*/  LDG.E.CONSTANT R42, desc[UR8][R38.64] ;  /* 0x00000008262a7981 */ /* 0x000ea2000c1e9900 */
[----:B------:R-:W-:-:S03]  /*5f70*/  IMAD.WIDE R44, R34, 0x4, R44 ;  /* 0x00000004222c7825 */ /* 0x000fc600078e022c */
[----:B------:R-:W2:Y:S04]  /*5f80*/  LDG.E.CONSTANT R22, desc[UR8][R36.64] ;  /* 0x0000000824167981 */ /* 0x000ea8000c1e9900 */
[----:B-1----:R-:W2:Y:S04]  /*5f90*/  LDL.LU R35, [R1+0x5c] ;  /* 0x00005c0001237983 */ /* 0x002ea80000300800 */
[----:B------:R-:W2:Y:S04]  /*5fa0*/  LDL.LU R40, [R1+0x74] ;  /* 0x0000740001287983 */ /* 0x000ea80000300800 */
[----:B------:R-:W2:Y:S04]  /*5fb0*/  LDL.LU R41, [R1+0x58] ;  /* 0x0000580001297983 */ /* 0x000ea80000300800 */
[----:B------:R0:W-:Y:S04]  /*5fc0*/  STL [R1+0xdc], R21 ;  /* 0x0000dc1501007387 */ /* 0x0001e80000100800 */
[----:B------:R-:W2:Y:S04]  /*5fd0*/  LDG.E.CONSTANT R39, desc[UR8][R44.64] ;  /* 0x000000082c277981 */ /* 0x000ea8000c1e9900 */
[----:B0-----:R-:W2:Y:S04]  /*5fe0*/  LDL.LU R21, [R1+0x78] ;  /* 0x0000780001157983 */ /* 0x001ea80000300800 */
[----:B------:R-:W2:Y:S04]  /*5ff0*/  LDL.LU R46, [R1+0x60] ;  /* 0x00006000012e7983 */ /* 0x000ea80000300800 */
[----:B------:R-:W2:Y:S01]  /*6000*/  LDL.LU R47, [R1+0x70] ;  /* 0x00007000012f7983 */ /* 0x000ea20000300800 */
[----:B------:R-:W-:-:S03]  /*6010*/  IMAD.WIDE R12, R6, 0x4, R36 ;  /* 0x00000004060c7825 */ /* 0x000fc600078e0224 */
[----:B------:R0:W-:Y:S04]  /*6020*/  STL [R1+0xc4], R49 ;  /* 0x0000c43101007387 */ /* 0x0001e80000100800 */
[----:B------:R1:W2:Y:S04]  /*6030*/  LDG.E.CONSTANT R27, desc[UR8][R12.64] ;  /* 0x000000080c1b7981 */ /* 0x0002a8000c1e9900 */
[----:B0-----:R-:W2:Y:S01]  /*6040*/  LDL.LU R49, [R1+0x54] ;  /* 0x0000540001317983 */ /* 0x001ea20000300800 */
[----:B-1----:R-:W-:-:S03]  /*6050*/  IMAD.WIDE R12, R34, 0x4, R36 ;  /* 0x00000004220c7825 */ /* 0x002fc600078e0224 */
[----:B---3--:R0:W-:Y:S04]  /*6060*/  STL [R1+0x114], R54 ;  /* 0x0001143601007387 */ /* 0x0081e80000100800 */
[----:B------:R-:W3:Y:S04]  /*6070*/  LDG.E.CONSTANT R23, desc[UR8][R12.64] ;  /* 0x000000080c177981 */ /* 0x000ee8000c1e9900 */
[----:B------:R4:W3:Y:S04]  /*6080*/  LDG.E.CONSTANT R36, desc[UR8][R14.64] ;  /* 0x000000080e247981 */ /* 0x0008e8000c1e9900 */
[----:B0-----:R-:W3:Y:S01]  /*6090*/  LDL.LU R54, [R1+0x80] ;  /* 0x0000800001367983 */ /* 0x001ee20000300800 */
[----:B----4-:R-:W-:-:S03]  /*60a0*/  IMAD.WIDE R14, R6, 0x4, R56 ;  /* 0x00000004060e7825 */ /* 0x010fc600078e0238 */
[----:B--2---:R0:W-:Y:S04]  /*60b0*/  STL [R1+0x13c], R50 ;  /* 0x00013c3201007387 */ /* 0x0041e80000100800 */
[----:B------:R-:W-:Y:S04]  /*60c0*/  STL [R1+0x1bc], R33 ;  /* 0x0001bc2101007387 */ /* 0x000fe80000100800 */
[----:B------:R1:W-:Y:S01]  /*60d0*/  STL [R1+0x170], R32 ;  /* 0x0001702001007387 */ /* 0x0003e20000100800 */
[----:B0-----:R-:W-:Y:S01]  /*60e0*/  LEA.HI R50, RZ, R51, RZ, 0x3 ;  /* 0x00000033ff327211 */ /* 0x001fe200078f18ff */
[----:B-1----:R-:W-:-:S04]  /*60f0*/  IMAD.WIDE R32, R6, 0x4, R12 ;  /* 0x0000000406207825 */ /* 0x002fc800078e020c */
[----:B------:R-:W-:Y:S01]  /*6100*/  IMAD.WIDE R12, R34, 0x4, R12 ;  /* 0x00000004220c7825 */ /* 0x000fe200078e020c */
[----:B------:R-:W-:Y:S01]  /*6110*/  LOP3.LUT R50, R50, 0x3ffffff8, RZ, 0xc0, !PT ;  /* 0x3ffffff832327812 */ /* 0x000fe200078ec0ff */
[----:B------:R-:W2:Y:S04]  /*6120*/  LDG.E.CONSTANT R32, desc[UR8][R32.64] ;  /* 0x0000000820207981 */ /* 0x000ea8000c1e9900 */
[----:B------:R0:W-:Y:S01]  /*6130*/  STL [R1+0xb8], R20 ;  /* 0x0000b81401007387 */ /* 0x0001e20000100800 */
[----:B------:R-:W-:-:S03]  /*6140*/  IADD3 R50, PT, PT, -R50, R51, RZ ;  /* 0x0000003332327210 */ /* 0x000fc60007ffe1ff */
[----:B------:R1:W4:Y:S04]  /*6150*/  LDG.E.CONSTANT R38, desc[UR8][R12.64] ;  /* 0x000000080c267981 */ /* 0x000328000c1e9900 */
[----:B------:R-:W-:Y:S01]  /*6160*/  STL [R1+0xa8], R48 ;  /* 0x0000a83001007387 */ /* 0x000fe20000100800 */
[----:B0-----:R-:W-:-:S03]  /*6170*/  LOP3.LUT R20, R51, 0x3ffffff8, RZ, 0xc0, !PT ;  /* 0x3ffffff833147812 */ /* 0x001fc600078ec0ff */
[----:B------:R-:W-:Y:S01]  /*6180*/  STL [R1+0x9c], R43 ;  /* 0x00009c2b01007387 */ /* 0x000fe20000100800 */
[----:B-1----:R-:W-:-:S03]  /*6190*/  IMAD.WIDE R12, R6, 0x4, R12 ;  /* 0x00000004060c7825 */ /* 0x002fc600078e020c */
[----:B------:R0:W-:Y:S04]  /*61a0*/  STL [R1+0x110], R29 ;  /* 0x0001101d01007387 */ /* 0x0001e80000100800 */
[----:B------:R1:W-:Y:S01]  /*61b0*/  STL [R1+0xfc], R22 ;  /* 0x0000fc1601007387 */ /* 0x0003e20000100800 */
[----:B------:R-:W-:-:S03]  /*61c0*/  IMAD R50, R50, 0x21, R20 ;  /* 0x0000002132327824 */ /* 0x000fc600078e0214 */
[----:B------:R3:W-:Y:S04]  /*61d0*/  STL [R1+0x1a4], R28 ;  /* 0x0001a41c01007387 */ /* 0x0007e80000100800 */
[----:B0-----:R0:W2:Y:S04]  /*61e0*/  LDG.E.CONSTANT R29, desc[UR8][R14.64] ;  /* 0x000000080e1d7981 */ /* 0x0010a8000c1e9900 */
[----:B------:R1:W2:Y:S04]  /*61f0*/  LDG.E.CONSTANT R33, desc[UR8][R12.64] ;  /* 0x000000080c217981 */ /* 0x0002a8000c1e9900 */
[----:B------:R-:W-:Y:S01]  /*6200*/  STL [R1+0x134], R42 ;  /* 0x0001342a01007387 */ /* 0x000fe20000100800 */
[----:B0-----:R-:W-:-:S03]  /*6210*/  FADD R14, R40, R35 ;  /* 0x00000023280e7221 */ /* 0x001fc60000000000 */
[----:B------:R-:W2:Y:S01]  /*6220*/  LDL.LU R34, [R1+0x68] ;  /* 0x0000680001227983 */ /* 0x000ea20000300800 */
[----:B-1----:R-:W-:Y:S01]  /*6230*/  FADD R12, R40, -R35 ;  /* 0x80000023280c7221 */ /* 0x002fe20000000000 */
[C-C-:B------:R-:W-:Y:S02]  /*6240*/  FADD R13, R21.reuse, -R41.reuse ;  /* 0x80000029150d7221 */ /* 0x140fe40000000000 */
[----:B------:R-:W2:Y:S01]  /*6250*/  LDL.LU R35, [R1+0x88] ;  /* 0x0000880001237983 */ /* 0x000ea20000300800 */
[----:B------:R-:W-:Y:S01]  /*6260*/  FADD R20, R21, R41 ;  /* 0x0000002915147221 */ /* 0x000fe20000000000 */
[C-C-:B------:R-:W-:Y:S02]  /*6270*/  FADD R15, -R47.reuse, R46.reuse ;  /* 0x0000002e2f0f7221 */ /* 0x140fe40000000100 */
[----:B------:R-:W2:Y:S01]  /*6280*/  LDL.LU R40, [R1+0x64] ;  /* 0x0000640001287983 */ /* 0x000ea20000300800 */
[----:B------:R-:W-:-:S03]  /*6290*/  FADD R22, R47, R46 ;  /* 0x0000002e2f167221 */ /* 0x000fc60000000000 */
[----:B------:R-:W2:Y:S04]  /*62a0*/  LDL.LU R41, [R1+0x8c] ;  /* 0x00008c0001297983 */ /* 0x000ea80000300800 */
[----:B------:R-:W-:Y:S04]  /*62b0*/  STL [R1+0x180], R39 ;  /* 0x0001802701007387 */ /* 0x000fe80000100800 */
[----:B------:R-:W2:Y:S04]  /*62c0*/  LDL.LU R46, [R1+0x6c] ;  /* 0x00006c00012e7983 */ /* 0x000ea80000300800 */
        /* <DEDUP_REMOVED lines=24> */
[-C--:B------:R-:W-:Y:S01]  /*6450*/  LEA R51, R51, R0.reuse, 0x2 ;  /* 0x0000000033337211 */ /* 0x080fe200078e10ff */
[----:B------:R-:W-:Y:S01]  /*6460*/  FMUL R12, R12, 1.4142135381698608398 ;  /* 0x3fb504f30c0c7820 */ /* 0x000fe20000400000 */
[----:B------:R-:W-:Y:S01]  /*6470*/  FMUL R13, R13, 1.9615705013275146484 ;  /* 0x3ffb14be0d0d7820 */ /* 0x000fe20000400000 */
[----:B------:R-:W-:Y:S01]  /*6480*/  FMUL R20, R20, 1.8477590084075927734 ;  /* 0x3fec835e14147820 */ /* 0x000fe20000400000 */
[----:B------:R-:W-:Y:S01]  /*6490*/  FMUL R14, R14, 1.8477590084075927734 ;  /* 0x3fec835e0e0e7820 */ /* 0x000fe20000400000 */
[----:B------:R-:W-:Y:S01]  /*64a0*/  FMUL R15, R15, 1.4142135381698608398 ;  /* 0x3fb504f30f0f7820 */ /* 0x000fe20000400000 */
[----:B------:R-:W-:Y:S01]  /*64b0*/  FMUL R21, R21, 1.9615705013275146484 ;  /* 0x3ffb14be15157820 */ /* 0x000fe20000400000 */
[----:B------:R0:W-:Y:S04]  /*64c0*/  STS [R51], R12 ;  /* 0x0000000c33007388 */ /* 0x0001e80000000800 */
[----:B------:R1:W-:Y:S01]  /*64d0*/  STS [R51+0x39c], R13 ;  /* 0x00039c0d33007388 */ /* 0x0003e20000000800 */
[----:B------:R-:W-:-:S03]  /*64e0*/  LEA R50, R50, R0, 0x2 ;  /* 0x0000000032327211 */ /* 0x000fc600078e10ff */
[----:B------:R-:W-:Y:S04]  /*64f0*/  STS [R51+0x108], R20 ;  /* 0x0001081433007388 */ /* 0x000fe80000000800 */
[----:B------:R1:W-:Y:S04]  /*6500*/  STS [R51+0x318], R14 ;  /* 0x0003180e33007388 */ /* 0x0003e80000000800 */
[----:B------:R1:W-:Y:S04]  /*6510*/  STS [R51+0x210], R15 ;  /* 0x0002100f33007388 */ /* 0x0003e80000000800 */
[----:B------:R1:W-:Y:S04]  /*6520*/  STS [R51+0x84], R21 ;  /* 0x0000841533007388 */ /* 0x0003e80000000800 */
[----:B----4-:R-:W-:Y:S04]  /*6530*/  STL [R1+0xd4], R38 ;  /* 0x0000d42601007387 */ /* 0x010fe80000100800 */
[----:B--2---:R-:W-:Y:S04]  /*6540*/  STL [R1+0x90], R29 ;  /* 0x0000901d01007387 */ /* 0x004fe80000100800 */
[----:B------:R-:W2:Y:S04]  /*6550*/  LDL.LU R39, [R1+0x3c] ;  /* 0x00003c0001277983 */ /* 0x000ea80000300800 */
[----:B------:R-:W2:Y:S04]  /*6560*/  LDL.LU R58, [R1+0x44] ;  /* 0x00004400013a7983 */ /* 0x000ea80000300800 */
[----:B------:R-:W4:Y:S04]  /*6570*/  LDL.LU R59, [R1+0x38] ;  /* 0x00003800013b7983 */ /* 0x000f280000300800 */
[----:B------:R-:W4:Y:S01]  /*6580*/  LDL.LU R43, [R1+0x4c] ;  /* 0x00004c00012b7983 */ /* 0x000f220000300800 */
[C-C-:B0-----:R-:W-:Y:S01]  /*6590*/  FADD R12, R35.reuse, -R34.reuse ;  /* 0x80000022230c7221 */ /* 0x141fe20000000000 */
[----:B-1----:R-:W-:-:S02]  /*65a0*/  FADD R13, R35, R34 ;  /* 0x00000022230d7221 */ /* 0x002fc40000000000 */
[----:B------:R-:W4:Y:S01]  /*65b0*/  LDL.LU R35, [R1+0x34] ;  /* 0x0000340001237983 */ /* 0x000f220000300800 */
[C-C-:B------:R-:W-:Y:S01]  /*65c0*/  FADD R14, R41.reuse, -R40.reuse ;  /* 0x80000028290e7221 */ /* 0x140fe20000000000 */
[----:B------:R-:W-:Y:S02]  /*65d0*/  FADD R20, R41, R40 ;  /* 0x0000002829147221 */ /* 0x000fe40000000000 */
[----:B------:R-:W4:Y:S01]  /*65e0*/  LDL.LU R40, [R1+0x40] ;  /* 0x0000400001287983 */ /* 0x000f220000300800 */
[C-C-:B------:R-:W-:Y:S01]  /*65f0*/  FADD R15, -R47.reuse, R46.reuse ;  /* 0x0000002e2f0f7221 */ /* 0x140fe20000000100 */
[----:B------:R-:W-:Y:S02]  /*6600*/  FADD R21, R47, R46 ;  /* 0x0000002e2f157221 */ /* 0x000fe40000000000 */
[----:B------:R-:W4:Y:S04]  /*6610*/  LDL.LU R47, [R1+0x1c] ;  /* 0x00001c00012f7983 */ /* 0x000f280000300800 */
[----:B------:R-:W4:Y:S01]  /*6620*/  LDL.LU R0, [R1+0x30] ;  /* 0x0000300001007983 */ /* 0x000f220000300800 */
[----:B------:R-:W-:Y:S01]  /*6630*/  FMUL R22, R22, 1.6629391908645629883 ;  /* 0x3fd4db3116167820 */ /* 0x000fe20000400000 */
[----:B------:R-:W-:-:S04]  /*6640*/  FMUL R23, R23, -1.6629391908645629883 ;  /* 0xbfd4db3117177820 */ /* 0x000fc80000400000 */
[----:B------:R0:W-:Y:S02]  /*6650*/  STS [R51+0x18c], R22 ;  /* 0x00018c1633007388 */ /* 0x0001e40000000800 */
[C-C-:B0-----:R-:W-:Y:S01]  /*6660*/  FADD R22, R12.reuse, R14.reuse ;  /* 0x0000000e0c167221 */ /* 0x141fe20000000000 */
[----:B------:R-:W-:Y:S01]  /*6670*/  FADD R14, R12, -R14 ;  /* 0x8000000e0c0e7221 */ /* 0x000fe20000000000 */
[C-C-:B------:R-:W-:Y:S01]  /*6680*/  FADD R12, R20.reuse, R13.reuse ;  /* 0x0000000d140c7221 */ /* 0x140fe20000000000 */
[----:B------:R-:W-:Y:S01]  /*6690*/  FADD R13, -R20, R13 ;  /* 0x0000000d140d7221 */ /* 0x000fe20000000100 */
[C-C-:B---3--:R-:W-:Y:S01]  /*66a0*/  FADD R28, R54.reuse, R49.reuse ;  /* 0x00000031361c7221 */ /* 0x148fe20000000000 */
[----:B------:R-:W-:Y:S01]  /*66b0*/  FADD R20, R54, -R49 ;  /* 0x8000003136147221 */ /* 0x000fe20000000000 */
[----:B------:R0:W-:Y:S01]  /*66c0*/  STS [R51+0x294], R23 ;  /* 0x0002941733007388 */ /* 0x0001e20000000800 */
[----:B------:R-:W-:-:S04]  /*66d0*/  IMAD.WIDE R44, R6, 0x4, R44 ;  /* 0x00000004062c7825 */ /* 0x000fc800078e022c */
[--C-:B------:R-:W-:Y:S01]  /*66e0*/  FADD R34, R28, R21.reuse ;  /* 0x000000151c227221 */ /* 0x100fe20000000000 */
[C-C-:B------:R-:W-:Y:S01]  /*66f0*/  FFMA R29, R22.reuse, -0.70710676908493041992, R20.reuse ;  /* 0xbf3504f3161d7823 */ /* 0x140fe20000000014 */
[----:B------:R-:W-:Y:S01]  /*6700*/  FFMA R22, R22, 0.70710676908493041992, R20 ;  /* 0x3f3504f316167823 */ /* 0x000fe20000000014 */
[----:B------:R-:W-:Y:S01]  /*6710*/  FADD R28, R28, -R21 ;  /* 0x800000151c1c7221 */ /* 0x000fe20000000000 */
[--C-:B------:R-:W-:Y:S01]  /*6720*/  FADD R21, R34, -R12.reuse ;  /* 0x8000000c22157221 */ /* 0x100fe20000000000 */
[C-C-:B0-----:R-:W-:Y:S01]  /*6730*/  FFMA R23, R14.reuse, -0.70710676908493041992, R15.reuse ;  /* 0xbf3504f30e177823 */ /* 0x141fe2000000000f */
[----:B------:R-:W-:Y:S01]  /*6740*/  FFMA R14, R14, 0.70710676908493041992, R15 ;  /* 0x3f3504f30e0e7823 */ /* 0x000fe2000000000f */
[----:B------:R-:W-:Y:S01]  /*6750*/  FADD R34, R34, R12 ;  /* 0x0000000c22227221 */ /* 0x000fe20000000000 */
[----:B------:R0:W3:Y:S01]  /*6760*/  LDG.E.CONSTANT R37, desc[UR8][R44.64] ;  /* 0x000000082c257981 */ /* 0x0000e2000c1e9900 */
[----:B------:R-:W-:Y:S01]  /*6770*/  NOP ;  /* 0x0000000000007918 */ /* 0x000fe20000000000 */
        /* <DEDUP_REMOVED lines=10> */
[----:B------:R-:W-:Y:S01]  /*6820*/  LDS R54, [R50] ;  /* 0x0000000032367984 */ /* 0x000fe20000000800 */
[----:B------:R-:W-:-:S03]  /*6830*/  FMUL R22, R22, 1.9615705013275146484 ;  /* 0x3ffb14be16167820 */ /* 0x000fc60000400000 */
[----:B------:R-:W-:Y:S04]  /*6840*/  LDS R49, [R50+0x4] ;  /* 0x0000040032317984 */ /* 0x000fe80000000800 */
[----:B------:R-:W-:Y:S04]  /*6850*/  LDS R48, [R50+0x8] ;  /* 0x0000080032307984 */ /* 0x000fe80000000800 */
[----:B------:R-:W-:Y:S04]  /*6860*/  LDS R46, [R50+0xc] ;  /* 0x00000c00322e7984 */ /* 0x000fe80000000800 */
[----:B0-----:R-:W-:Y:S04]  /*6870*/  LDS R45, [R50+0x10] ;  /* 0x00001000322d7984 */ /* 0x001fe80000000800 */
[----:B------:R-:W-:Y:S04]  /*6880*/  LDS R44, [R50+0x14] ;  /* 0x00001400322c7984 */ /* 0x000fe80000000800 */
[----:B------:R-:W-:Y:S04]  /*6890*/  LDS R42, [R50+0x18] ;  /* 0x00001800322a7984 */ /* 0x000fe80000000800 */
[----:B------:R-:W-:Y:S01]  /*68a0*/  LDS R41, [R50+0x1c] ;  /* 0x00001c0032297984 */ /* 0x000fe20000000800 */
[----:B------:R-:W-:-:S03]  /*68b0*/  NOP ;  /* 0x0000000000007918 */ /* 0x000fc60000000000 */
[----:B------:R2:W-:Y:S01]  /*68c0*/  STS [R51+0x84], R12 ;  /* 0x0000840c33007388 */ /* 0x0005e20000000800 */
[----:B------:R-:W-:-:S03]  /*68d0*/  FMUL R23, R23, 1.8477590084075927734 ;  /* 0x3fec835e17177820 */ /* 0x000fc60000400000 */
[----:B------:R-:W-:Y:S04]  /*68e0*/  STS [R51+0x108], R14 ;  /* 0x0001080e33007388 */ /* 0x000fe80000000800 */
[----:B------:R0:W-:Y:S04]  /*68f0*/  STS [R51], R13 ;  /* 0x0000000d33007388 */ /* 0x0001e80000000800 */
[----:B------:R1:W-:Y:S04]  /*6900*/  STS [R51+0x294], R20 ;  /* 0x0002941433007388 */ /* 0x0003e80000000800 */
[----:B------:R1:W-:Y:S04]  /*6910*/  STS [R51+0x39c], R22 ;  /* 0x00039c1633007388 */ /* 0x0003e80000000800 */
[----:B------:R1:W-:Y:S01]  /*6920*/  STS [R51+0x318], R23 ;  /* 0x0003181733007388 */ /* 0x0003e20000000800 */
[----:B------:R-:W-:Y:S01]  /*6930*/  FMUL R15, R15, 1.6629391908645629883 ;  /* 0x3fd4db310f0f7820 */ /* 0x000fe20000400000 */
[----:B------:R-:W-:-:S04]  /*6940*/  FMUL R21, R21, 1.4142135381698608398 ;  /* 0x3fb504f315157820 */ /* 0x000fc80000400000 */
[----:B------:R1:W-:Y:S04]  /*6950*/  STS [R51+0x18c], R15 ;  /* 0x00018c0f33007388 */ /* 0x0003e80000000800 */
[----:B------:R1:W-:Y:S01]  /*6960*/  STS [R51+0x210], R21 ;  /* 0x0002101533007388 */ /* 0x0003e20000000800 */
[----:B------:R-:W-:-:S03]  /*6970*/  NOP ;  /* 0x0000000000007918 */ /* 0x000fc60000000000 */
[----:B------:R-:W-:Y:S01]  /*6980*/  LDS R38, [R50+0x4] ;  /* 0x0000040032267984 */ /* 0x000fe20000000800 */
[C-C-:B--2---:R-:W-:Y:S01]  /*6990*/  FADD R12, R58.reuse, -R39.reuse ;  /* 0x800000273a0c7221 */ /* 0x144fe20000000000 */
[----:B0-----:R-:W-:Y:S01]  /*69a0*/  FADD R13, R58, R39 ;  /* 0x000000273a0d7221 */ /* 0x001fe20000000000 */
[C-C-:B----4-:R-:W-:Y:S01]  /*69b0*/  FADD R14, R43.reuse, -R59.reuse ;  /* 0x8000003b2b0e7221 */ /* 0x150fe20000000000 */
[----:B-1----:R-:W-:-:S03]  /*69c0*/  FADD R20, R43, R59 ;  /* 0x0000003b2b147221 */ /* 0x002fc60000000000 */
[C-C-:B------:R-:W-:Y:S01]  /*69d0*/  FADD R22, R12.reuse, R14.reuse ;  /* 0x0000000e0c167221 */ /* 0x140fe20000000000 */
[----:B------:R-:W-:Y:S01]  /*69e0*/  FADD R14, R12, -R14 ;  /* 0x8000000e0c0e7221 */ /* 0x000fe20000000000 */
[C-C-:B------:R-:W-:Y:S01]  /*69f0*/  FADD R12, R20.reuse, R13.reuse ;  /* 0x0000000d140c7221 */ /* 0x140fe20000000000 */
[----:B------:R-:W-:Y:S01]  /*6a00*/  FADD R13, -R20, R13 ;  /* 0x0000000d140d7221 */ /* 0x000fe20000000100 */
[C-C-:B------:R-:W-:Y:S01]  /*6a10*/  FADD R20, R0.reuse, -R47.reuse ;  /* 0x8000002f00147221 */ /* 0x140fe20000000000 */
[----:B------:R-:W-:Y:S02]  /*6a20*/  FADD R23, R0, R47 ;  /* 0x0000002f00177221 */ /* 0x000fe40000000000 */
[----:B------:R-:W2:Y:S01]  /*6a30*/  LDL.LU R47, [R1+0x4] ;  /* 0x00000400012f7983 */ /* 0x000ea20000300800 */
[C-C-:B------:R-:W-:Y:S01]  /*6a40*/  FADD R15, -R40.reuse, R35.reuse ;  /* 0x00000023280f7221 */ /* 0x140fe20000000100 */
[----:B------:R-:W-:Y:S02]  /*6a50*/  FADD R21, R40, R35 ;  /* 0x0000002328157221 */ /* 0x000fe40000000000 */
[----:B------:R-:W-:Y:S01]  /*6a60*/  LDS R0, [R50] ;  /* 0x0000000032007984 */ /* 0x000fe20000000800 */
[C-C-:B------:R-:W-:Y:S01]  /*6a70*/  FFMA R29, R14.reuse, -0.70710676908493041992, R15.reuse ;  /* 0xbf3504f30e1d7823 */ /* 0x140fe2000000000f */
[----:B------:R-:W-:Y:S01]  /*6a80*/  FFMA R14, R14, 0.70710676908493041992, R15 ;  /* 0x3f3504f30e0e7823 */ /* 0x000fe2000000000f */
[C-C-:B------:R-:W-:Y:S01]  /*6a90*/  FFMA R15, R22.reuse, -0.70710676908493041992, R20.reuse ;  /* 0xbf3504f3160f7823 */ /* 0x140fe20000000014 */
[----:B------:R-:W-:Y:S01]  /*6aa0*/  FFMA R20, R22, 0.70710676908493041992, R20 ;  /* 0x3f3504f316147823 */ /* 0x000fe20000000014 */
[C-C-:B------:R-:W-:Y:S01]  /*6ab0*/  FADD R22, R23.reuse, R21.reuse ;  /* 0x0000001517167221 */ /* 0x140fe20000000000 */
[----:B------:R-:W-:-:S03]  /*6ac0*/  FADD R21, R23, -R21 ;  /* 0x8000001517157221 */ /* 0x000fc60000000000 */
[C-C-:B------:R-:W-:Y:S01]  /*6ad0*/  FADD R39, R22.reuse, -R12.reuse ;  /* 0x8000000c16277221 */ /* 0x140fe20000000000 */
[----:B------:R-:W-:Y:S01]  /*6ae0*/  FADD R12, R22, R12 ;  /* 0x0000000c160c7221 */ /* 0x000fe20000000000 */
[----:B------:R-:W-:Y:S01]  /*6af0*/  FFMA R28, R13, -0.41421356797218322754, R21 ;  /* 0xbed413cd0d1c7823 */ /* 0x000fe20000000015 */
[----:B------:R-:W-:Y:S02]  /*6b00*/  FFMA R40, R29, 0.66817861795425415039, R15 ;  /* 0x3f2b0dc11d287823 */ /* 0x000fe4000000000f */
[----:B------:R-:W-:Y:S01]  /*6b10*/  FMUL R23, R12, 1.4142135381698608398 ;  /* 0x3fb504f30c177820 */ /* 0x000fe20000400000 */
[----:B------:R-:W-:Y:S01]  /*6b20*/  FMUL R28, R28, 1.8477590084075927734 ;  /* 0x3fec835e1c1c7820 */ /* 0x000fe20000400000 */
[----:B------:R-:W-:Y:S01]  /*6b30*/  FFMA R29, R15, -0.66817861795425415039, R29 ;  /* 0xbf2b0dc10f1d7823 */ /* 0x000fe2000000001d */
[----:B------:R-:W-:Y:S01]  /*6b40*/  FFMA R22, R14, -0.19891236722469329834, R20 ;  /* 0xbe4bafaf0e167823 */ /* 0x000fe20000000014 */
        /* <DEDUP_REMOVED lines=11> */
[C-C-:B0-----:R-:W-:Y:S01]  /*6c00*/  FADD R23, R61.reuse, -R2.reuse ;  /* 0x800000023d177221 */ /* 0x141fe20000000000 */
[----:B-1----:R-:W-:Y:S02]  /*6c10*/  FADD R28, R61, R2 ;  /* 0x000000023d1c7221 */ /* 0x002fe40000000000 */
[----:B------:R-:W4:Y:S01]  /*6c20*/  LDL.LU R61, [R1+0x288] ;  /* 0x00028800013d7983 */ /* 0x000f220000300800 */
[----:B------:R-:W-:-:S05]  /*6c30*/  FMUL R22, R22, 1.9615705013275146484 ;  /* 0x3ffb14be16167820 */ /* 0x000fca0000400000 */
[----:B------:R0:W-:Y:S01]  /*6c40*/  STS [R51+0x84], R22 ;  /* 0x0000841633007388 */ /* 0x0001e20000000800 */
[----:B------:R-:W-:Y:S01]  /*6c50*/  FMUL R29, R29, -1.6629391908645629883 ;  /* 0xbfd4db311d1d7820 */ /* 0x000fe20000400000 */
[----:B0-----:R-:W-:Y:S01]  /*6c60*/  FMUL R22, R40, 1.6629391908645629883 ;  /* 0x3fd4db3128167820 */ /* 0x001fe20000400000 */
[----:B------:R-:W-:-:S03]  /*6c70*/  FADD R2, -R5, R4 ;  /* 0x0000000405027221 */ /* 0x000fc60000000100 */
[----:B------:R-:W-:Y:S04]  /*6c80*/  STS [R51+0x294], R29 ;  /* 0x0002941d33007388 */ /* 0x000fe80000000800 */
[----:B------:R0:W-:Y:S01]  /*6c90*/  STS [R51+0x18c], R22 ;  /* 0x00018c1633007388 */ /* 0x0001e20000000800 */
[----:B------:R-:W-:Y:S01]  /*6ca0*/  FADD R5, R5, R4 ;  /* 0x0000000405057221 */ /* 0x000fe20000000000 */
[----:B------:R-:W-:Y:S01]  /*6cb0*/  FMUL R34, R34, 1.9615705013275146484 ;  /* 0x3ffb14be22227820 */ /* 0x000fe20000400000 */
[----:B------:R-:W-:Y:S01]  /*6cc0*/  FMUL R39, R39, 1.4142135381698608398 ;  /* 0x3fb504f327277820 */ /* 0x000fe20000400000 */
[----:B------:R-:W-:Y:S01]  /*6cd0*/  FMUL R35, R35, 1.8477590084075927734 ;  /* 0x3fec835e23237820 */ /* 0x000fe20000400000 */
[----:B------:R-:W3:Y:S01]  /*6ce0*/  LDG.E.CONSTANT R40, desc[UR8][R56.64] ;  /* 0x0000000838287981 */ /* 0x000ee2000c1e9900 */
[C-C-:B0-----:R-:W-:Y:S01]  /*6cf0*/  FADD R22, R60.reuse, -R3.reuse ;  /* 0x800000033c167221 */ /* 0x141fe20000000000 */
[----:B------:R-:W-:-:S03]  /*6d00*/  FADD R3, R60, R3 ;  /* 0x000000033c037221 */ /* 0x000fc60000000000 */
[----:B------:R-:W-:Y:S01]  /*6d10*/  FADD R29, R22, R23 ;  /* 0x00000017161d7221 */ /* 0x000fe20000000000 */
[----:B------:R-:W-:Y:S01]  /*6d20*/  FADD R4, R28, R3 ;  /* 0x000000031c047221 */ /* 0x000fe20000000000 */
[----:B------:R-:W-:Y:S01]  /*6d30*/  FADD R22, R22, -R23 ;  /* 0x8000001716167221 */ /* 0x000fe20000000000 */
[----:B------:R-:W-:Y:S01]  /*6d40*/  FADD R3, -R28, R3 ;  /* 0x000000031c037221 */ /* 0x000fe20000000100 */
[----:B------:R0:W-:Y:S04]  /*6d50*/  STS [R51+0x39c], R34 ;  /* 0x00039c2233007388 */ /* 0x0001e80000000800 */
[----:B------:R-:W-:Y:S04]  /*6d60*/  STS [R51+0x210], R39 ;  /* 0x0002102733007388 */ /* 0x000fe80000000800 */
[----:B------:R-:W-:Y:S01]  /*6d70*/  STS [R51+0x318], R35 ;  /* 0x0003182333007388 */ /* 0x000fe20000000800 */
[----:B------:R-:W-:-:S03]  /*6d80*/  NOP ;  /* 0x0000000000007918 */ /* 0x000fc60000000000 */
[----:B------:R-:W-:Y:S01]  /*6d90*/  LDS R35, [R50+0x8] ;  /* 0x0000080032237984 */ /* 0x000fe20000000800 */
[C-C-:B--2---:R-:W-:Y:S01]  /*6da0*/  FADD R28, R47.reuse, R7.reuse ;  /* 0x000000072f1c7221 */ /* 0x144fe20000000000 */
[----:B------:R-:W-:Y:S01]  /*6db0*/  FADD R23, R47, -R7 ;  /* 0x800000072f177221 */ /* 0x000fe20000000000 */
[C-C-:B------:R-:W-:Y:S01]  /*6dc0*/  FFMA R7, R22.reuse, -0.70710676908493041992, R2.reuse ;  /* 0xbf3504f316077823 */ /* 0x140fe20000000002 */
[----:B------:R-:W-:Y:S01]  /*6dd0*/  FFMA R22, R22, 0.70710676908493041992, R2 ;  /* 0x3f3504f316167823 */ /* 0x000fe20000000002 */
[C---:B0-----:R-:W-:Y:S01]  /*6de0*/  FADD R34, R28.reuse, R5 ;  /* 0x000000051c227221 */ /* 0x041fe20000000000 */
[C---:B------:R-:W-:Y:S01]  /*6df0*/  FFMA R2, R29.reuse, -0.70710676908493041992, R23 ;  /* 0xbf3504f31d027823 */ /* 0x040fe20000000017 */
[----:B------:R-:W-:Y:S01]  /*6e00*/  FADD R5, R28, -R5 ;  /* 0x800000051c057221 */ /* 0x000fe20000000000 */
[----:B------:R-:W-:Y:S01]  /*6e10*/  FFMA R23, R29, 0.70710676908493041992, R23 ;  /* 0x3f3504f31d177823 */ /* 0x000fe20000000017 */
[C---:B------:R-:W-:Y:S01]  /*6e20*/  FADD R28, R34.reuse, -R4 ;  /* 0x80000004221c7221 */ /* 0x040fe20000000000 */
[----:B------:R-:W-:Y:S01]  /*6e30*/  FFMA R29, R7, 0.66817861795425415039, R2 ;  /* 0x3f2b0dc1071d7823 */ /* 0x000fe20000000002 */
[----:B------:R-:W-:Y:S01]  /*6e40*/  FADD R4, R34, R4 ;  /* 0x0000000422047221 */ /* 0x000fe20000000000 */
[----:B------:R-:W-:Y:S01]  /*6e50*/  FFMA R7, R2, -0.66817861795425415039, R7 ;  /* 0xbf2b0dc102077823 */ /* 0x000fe20000000007 */
[----:B------:R-:W-:Y:S01]  /*6e60*/  FFMA R34, R3, -0.41421356797218322754, R5 ;  /* 0xbed413cd03227823 */ /* 0x000fe20000000005 */
[----:B------:R-:W-:Y:S01]  /*6e70*/  FFMA R2, R22, -0.19891236722469329834, R23 ;  /* 0xbe4bafaf16027823 */ /* 0x000fe20000000017 */
[----:B------:R-:W-:Y:S01]  /*6e80*/  FFMA R22, R23, 0.19891236722469329834, R22 ;  /* 0x3e4bafaf17167823 */ /* 0x000fe20000000016 */
[----:B------:R-:W-:Y:S01]  /*6e90*/  FFMA R23, R5, 0.41421356797218322754, R3 ;  /* 0x3ed413cd05177823 */ /* 0x000fe20000000003 */
[----:B------:R-:W-:Y:S01]  /*6ea0*/  FMUL R5, R34, 1.8477590084075927734 ;  /* 0x3fec835e22057820 */ /* 0x000fe20000400000 */
[----:B------:R-:W-:Y:S01]  /*6eb0*/  FMUL R3, R2, 1.9615705013275146484 ;  /* 0x3ffb14be02037820 */ /* 0x000fe20000400000 */
[----:B------:R-:W0:Y:S04]  /*6ec0*/  LDS R34, [R50] ;  /* 0x0000000032227984 */ /* 0x000e280000000800 */
[----:B------:R-:W1:Y:S04]  /*6ed0*/  LDS R2, [R50+0x4] ;  /* 0x0000040032027984 */ /* 0x000e680000000800 */
[----:B0-----:R-:W-:Y:S04]  /*6ee0*/  STL [R1+0x24], R34 ;  /* 0x0000242201007387 */ /* 0x001fe80000100800 */
[----:B------:R-:W0:Y:S04]  /*6ef0*/  LDS R34, [R50+0xc] ;  /* 0x00000c0032227984 */ /* 0x000e280000000800 */
[----:B-1----:R-:W-:Y:S04]  /*6f00*/  STL [R1+0x20], R2 ;  /* 0x0000200201007387 */ /* 0x002fe80000100800 */
[----:B------:R-:W1:Y:S04]  /*6f10*/  LDS R2, [R50+0x10] ;  /* 0x0000100032027984 */ /* 0x000e680000000800 */
[----:B------:R-:W-:Y:S01]  /*6f20*/  STL [R1+0x1c], R35 ;  /* 0x00001c2301007387 */ /* 0x000fe20000100800 */
[----:B------:R-:W-:-:S03]  /*6f30*/  FMUL R4, R4, 1.4142135381698608398 ;  /* 0x3fb504f304047820 */ /* 0x000fc60000400000 */
[----:B------:R-:W2:Y:S01]  /*6f40*/  LDS R35, [R50+0x14] ;  /* 0x0000140032237984 */ /* 0x000ea20000000800 */
[----:B------:R-:W-:-:S03]  /*6f50*/  FMUL R7, R7, -1.6629391908645629883 ;  /* 0xbfd4db3107077820 */ /* 0x000fc60000400000 */
[----:B0-----:R-:W-:Y:S04]  /*6f60*/  STL [R1+0x14], R34 ;  /* 0x0000142201007387 */ /* 0x001fe80000100800 */
[----:B------:R-:W0:Y:S04]  /*6f70*/  LDS R34, [R50+0x18] ;  /* 0x0000180032227984 */ /* 0x000e280000000800 */
[----:B-1----:R-:W-:Y:S04]  /*6f80*/  STL [R1+0x10], R2 ;  /* 0x0000100201007387 */ /* 0x002fe80000100800 */
[----:B------:R-:W-:Y:S01]  /*6f90*/  LDS R2, [R50+0x1c] ;  /* 0x00001c0032027984 */ /* 0x000fe20000000800 */
[----:B------:R-:W-:-:S03]  /*6fa0*/  NOP ;  /* 0x0000000000007918 */ /* 0x000fc60000000000 */
[----:B------:R1:W-:Y:S04]  /*6fb0*/  STS [R51+0x84], R3 ;  /* 0x0000840333007388 */ /* 0x0003e80000000800 */
[----:B------:R4:W-:Y:S01]  /*6fc0*/  STS [R51], R4 ;  /* 0x0000000433007388 */ /* 0x0009e20000000800 */
[----:B-1----:R-:W-:-:S03]  /*6fd0*/  FMUL R3, R29, 1.6629391908645629883 ;  /* 0x3fd4db311d037820 */ /* 0x002fc60000400000 */
[----:B------:R-:W-:Y:S01]  /*6fe0*/  STS [R51+0x294], R7 ;  /* 0x0002940733007388 */ /* 0x000fe20000000800 */
[----:B----4-:R-:W-:-:S03]  /*6ff0*/  FADD R4, R24, -R11 ;  /* 0x8000000b18047221 */ /* 0x010fc60000000000 */
[----:B------:R1:W-:Y:S02]  /*7000*/  STS [R51+0x18c], R3 ;  /* 0x00018c0333007388 */ /* 0x0003e40000000800 */
[----:B-1----:R-:W-:-:S04]  /*7010*/  FADD R3, R8, -R16 ;  /* 0x8000001008037221 */ /* 0x002fc80000000000 */
[C-C-:B------:R-:W-:Y:S01]  /*7020*/  FADD R7, R3.reuse, R4.reuse ;  /* 0x0000000403077221 */ /* 0x140fe20000000000 */
[----:B------:R-:W-:Y:S01]  /*7030*/  FADD R3, R3, -R4 ;  /* 0x8000000403037221 */ /* 0x000fe20000000000 */
[C-C-:B------:R-:W-:Y:S01]  /*7040*/  FADD R4, R61.reuse, -R30.reuse ;  /* 0x8000001e3d047221 */ /* 0x140fe20000000000 */
[----:B------:R-:W-:Y:S02]  /*7050*/  FADD R30, R61, R30 ;  /* 0x0000001e3d1e7221 */ /* 0x000fe40000000000 */
[----:B------:R-:W1:Y:S01]  /*7060*/  LDC R61, c[0x0][0x398] ;  /* 0x0000e600ff3d7b82 */ /* 0x000e620000000800 */
[----:B------:R-:W-:Y:S01]  /*7070*/  FMUL R28, R28, 1.4142135381698608398 ;  /* 0x3fb504f31c1c7820 */ /* 0x000fe20000400000 */
[----:B--2---:R-:W-:Y:S04]  /*7080*/  STL [R1+0x4], R35 ;  /* 0x0000042301007387 */ /* 0x004fe80000100800 */
[----:B------:R1:W-:Y:S04]  /*7090*/  STS [R51+0x210], R28 ;  /* 0x0002101c33007388 */ /* 0x0003e80000000800 */
[----:B0-----:R-:W-:Y:S01]  /*70a0*/  STL [R1], R34 ;  /* 0x0000002201007387 */ /* 0x001fe20000100800 */
[----:B-1----:R-:W-:-:S03]  /*70b0*/  IMAD.WIDE R28, R61, 0x4, R56 ;  /* 0x000000043d1c7825 */ /* 0x002fc600078e0238 */
[----:B------:R-:W2:Y:S01]  /*70c0*/  LDL.LU R57, [R1+0x8] ;  /* 0x0000080001397983 */ /* 0x000ea20000300800 */
[----:B------:R-:W-:-:S03]  /*70d0*/  FADD R8, R8, R16 ;  /* 0x0000001008087221 */ /* 0x000fc60000000000 */
[----:B------:R0:W-:Y:S01]  /*70e0*/  STS [R51+0x108], R5 ;  /* 0x0001080533007388 */ /* 0x0001e20000000800 */
[----:B------:R-:W-:Y:S01]  /*70f0*/  FADD R11, R24, R11 ;  /* 0x0000000b180b7221 */ /* 0x000fe20000000000 */
[----:B------:R-:W-:Y:S01]  /*7100*/  FMUL R23, R23, 1.8477590084075927734 ;  /* 0x3fec835e17177820 */ /* 0x000fe20000400000 */
[----:B------:R-:W-:Y:S01]  /*7110*/  FMUL R22, R22, 1.9615705013275146484 ;  /* 0x3ffb14be16167820 */ /* 0x000fe20000400000 */
[----:B------:R-:W4:Y:S01]  /*7120*/  LDG.E.CONSTANT R58, desc[UR8][R28.64] ;  /* 0x000000081c3a7981 */ /* 0x000f22000c1e9900 */
[C-C-:B0-----:R-:W-:Y:S01]  /*7130*/  FADD R5, -R18.reuse, R17.reuse ;  /* 0x0000001112057221 */ /* 0x141fe20000000100 */
[----:B------:R-:W-:Y:S01]  /*7140*/  FADD R17, R18, R17 ;  /* 0x0000001112117221 */ /* 0x000fe20000000000 */
[----:B------:R-:W-:Y:S02]  /*7150*/  FADD R39, -R11, R8 ;  /* 0x000000080b277221 */ /* 0x000fe40000000100 */
[C-C-:B------:R-:W-:Y:S01]  /*7160*/  FFMA R24, R3.reuse, -0.70710676908493041992, R5.reuse ;  /* 0xbf3504f303187823 */ /* 0x140fe20000000005 */
[----:B------:R-:W-:Y:S01]  /*7170*/  FFMA R5, R3, 0.70710676908493041992, R5 ;  /* 0x3f3504f303057823 */ /* 0x000fe20000000005 */
[----:B------:R-:W-:Y:S01]  /*7180*/  FADD R3, R30, -R17 ;  /* 0x800000111e037221 */ /* 0x000fe20000000000 */
[----:B------:R-:W-:Y:S03]  /*7190*/  STS [R51+0x318], R23 ;  /* 0x0003181733007388 */ /* 0x000fe60000000800 */
[----:B------:R-:W-:Y:S01]  /*71a0*/  FFMA R35, R39, -0.41421356797218322754, R3 ;  /* 0xbed413cd27237823 */ /* 0x000fe20000000003 */
[----:B------:R0:W-:Y:S01]  /*71b0*/  STS [R51+0x39c], R22 ;  /* 0x00039c1633007388 */ /* 0x0001e20000000800 */
[----:B------:R-:W-:Y:S01]  /*71c0*/  FFMA R39, R3, 0.41421356797218322754, R39 ;  /* 0x3ed413cd03277823 */ /* 0x000fe20000000027 */
[----:B------:R-:W-:-:S02]  /*71d0*/  NOP ;  /* 0x0000000000007918 */ /* 0x000fc40000000000 */
[----:B------:R-:W1:Y:S01]  /*71e0*/  LDS R3, [R50] ;  /* 0x0000000032037984 */ /* 0x000e620000000800 */
[----:B0-----:R-:W-:Y:S01]  /*71f0*/  FADD R22, R11, R8 ;  /* 0x000000080b167221 */ /* 0x001fe20000000000 */
[C-C-:B------:R-:W-:Y:S01]  /*7200*/  FFMA R8, R7.reuse, -0.70710676908493041992, R4.reuse ;  /* 0xbf3504f307087823 */ /* 0x140fe20000000004 */
[----:B------:R-:W-:Y:S01]  /*7210*/  FFMA R7, R7, 0.70710676908493041992, R4 ;  /* 0x3f3504f307077823 */ /* 0x000fe20000000004 */
[----:B------:R-:W-:Y:S01]  /*7220*/  FADD R4, R30, R17 ;  /* 0x000000111e047221 */ /* 0x000fe20000000000 */
[----:B------:R-:W-:Y:S03]  /*7230*/  LDS R16, [R50+0x4] ;  /* 0x0000040032107984 */ /* 0x000fe60000000800 */
[C-C-:B------:R-:W-:Y:S01]  /*7240*/  FADD R30, R4.reuse, -R22.reuse ;  /* 0x80000016041e7221 */ /* 0x140fe20000000000 */
[----:B------:R-:W-:Y:S01]  /*7250*/  FADD R22, R4, R22 ;  /* 0x0000001604167221 */ /* 0x000fe20000000000 */
[----:B------:R-:W-:Y:S01]  /*7260*/  FFMA R17, R24, 0.66817861795425415039, R8 ;  /* 0x3f2b0dc118117823 */ /* 0x000fe20000000008 */
[----:B------:R-:W-:Y:S01]  /*7270*/  FFMA R18, R5, -0.19891236722469329834, R7 ;  /* 0xbe4bafaf05127823 */ /* 0x000fe20000000007 */
[----:B------:R-:W-:Y:S01]  /*7280*/  FFMA R34, R7, 0.19891236722469329834, R5 ;  /* 0x3e4bafaf07227823 */ /* 0x000fe20000000005 */
[----:B------:R-:W-:Y:S01]  /*7290*/  FMUL R22, R22, 1.4142135381698608398 ;  /* 0x3fb504f316167820 */ /* 0x000fe20000400000 */
[----:B------:R-:W-:Y:S01]  /*72a0*/  FFMA R24, R8, -0.66817861795425415039, R24 ;  /* 0xbf2b0dc108187823 */ /* 0x000fe20000000018 */
[----:B------:R-:W-:Y:S01]  /*72b0*/  FMUL R17, R17, 1.6629391908645629883 ;  /* 0x3fd4db3111117820 */ /* 0x000fe20000400000 */
[----:B------:R-:W-:Y:S01]  /*72c0*/  FMUL R18, R18, 1.9615705013275146484 ;  /* 0x3ffb14be12127820 */ /* 0x000fe20000400000 */
        /* <DEDUP_REMOVED lines=8> */
[----:B------:R0:W-:Y:S01]  /*7350*/  STS [R51], R22 ;  /* 0x0000001633007388 */ /* 0x0001e20000000800 */
[----:B------:R-:W-:-:S03]  /*7360*/  FMUL R35, R35, 1.8477590084075927734 ;  /* 0x3fec835e23237820 */ /* 0x000fc60000400000 */
[----:B------:R1:W-:Y:S04]  /*7370*/  STS [R51+0x84], R18 ;  /* 0x0000841233007388 */ /* 0x0003e80000000800 */
[----:B------:R3:W-:Y:S01]  /*7380*/  STS [R51+0x18c], R17 ;  /* 0x00018c1133007388 */ /* 0x0007e20000000800 */
[----:B0-----:R-:W-:-:S04]  /*7390*/  IMAD.WIDE R22, R6, 0x4, R28 ;  /* 0x0000000406167825 */ /* 0x001fc800078e021c */
[C-C-:B-1----:R-:W-:Y:S01]  /*73a0*/  FADD R18, R52.reuse, -R36.reuse ;  /* 0x8000002434127221 */ /* 0x142fe20000000000 */
[----:B------:R-:W-:Y:S01]  /*73b0*/  FADD R36, R52, R36 ;  /* 0x0000002434247221 */ /* 0x000fe20000000000 */
[----:B------:R0:W4:Y:S01]  /*73c0*/  LDG.E.CONSTANT R43, desc[UR8][R22.64] ;  /* 0x00000008162b7981 */ /* 0x000122000c1e9900 */
[C-C-:B---3--:R-:W-:Y:S01]  /*73d0*/  FADD R17, R9.reuse, -R31.reuse ;  /* 0x8000001f09117221 */ /* 0x148fe20000000000 */
[----:B------:R-:W-:Y:S02]  /*73e0*/  FADD R9, R9, R31 ;  /* 0x0000001f09097221 */ /* 0x000fe40000000000 */
[----:B------:R1:W-:Y:S04]  /*73f0*/  STS [R51+0x108], R35 ;  /* 0x0001082333007388 */ /* 0x0003e80000000800 */
[----:B------:R3:W-:Y:S01]  /*7400*/  STL [R1+0x64], R40 ;  /* 0x0000642801007387 */ /* 0x0007e20000100800 */
[C-C-:B0-----:R-:W-:Y:S01]  /*7410*/  FADD R23, R17.reuse, R18.reuse ;  /* 0x0000001211177221 */ /* 0x141fe20000000000 */
[----:B------:R-:W-:Y:S01]  /*7420*/  FADD R22, -R10, R25 ;  /* 0x000000190a167221 */ /* 0x000fe20000000100 */
[----:B------:R-:W-:Y:S01]  /*7430*/  FADD R17, R17, -R18 ;  /* 0x8000001211117221 */ /* 0x000fe20000000000 */
[C-C-:B-1----:R-:W-:Y:S01]  /*7440*/  FADD R35, R36.reuse, R9.reuse ;  /* 0x0000000924237221 */ /* 0x142fe20000000000 */
[----:B---3--:R-:W-:-:S02]  /*7450*/  FADD R40, -R36, R9 ;  /* 0x0000000924287221 */ /* 0x008fc40000000100 */
[C-C-:B------:R-:W-:Y:S01]  /*7460*/  FFMA R47, R17.reuse, -0.70710676908493041992, R22.reuse ;  /* 0xbf3504f3112f7823 */ /* 0x140fe20000000016 */
[----:B------:R-:W-:Y:S01]  /*7470*/  FFMA R22, R17, 0.70710676908493041992, R22 ;  /* 0x3f3504f311167823 */ /* 0x000fe20000000016 */
[----:B------:R-:W-:Y:S01]  /*7480*/  FADD R10, R10, R25 ;  /* 0x000000190a0a7221 */ /* 0x000fe20000000000 */
[----:B------:R-:W-:Y:S01]  /*7490*/  FMUL R34, R34, 1.9615705013275146484 ;  /* 0x3ffb14be22227820 */ /* 0x000fe20000400000 */
[----:B------:R-:W-:Y:S01]  /*74a0*/  FMUL R30, R30, 1.4142135381698608398 ;  /* 0x3fb504f31e1e7820 */ /* 0x000fe20000400000 */
[----:B------:R-:W-:Y:S01]  /*74b0*/  FMUL R24, R24, -1.6629391908645629883 ;  /* 0xbfd4db3118187820 */ /* 0x000fe20000400000 */
[----:B------:R-:W-:Y:S01]  /*74c0*/  FMUL R39, R39, 1.8477590084075927734 ;  /* 0x3fec835e27277820 */ /* 0x000fe20000400000 */
[----:B------:R-:W-:Y:S01]  /*74d0*/  IMAD.WIDE R28, R61, 0x4, R28 ;  /* 0x000000043d1c7825 */ /* 0x000fe200078e021c */
[----:B------:R-:W-:Y:S04]  /*74e0*/  STS [R51+0x39c], R34 ;  /* 0x00039c2233007388 */ /* 0x000fe80000000800 */
[----:B------:R0:W-:Y:S04]  /*74f0*/  STS [R51+0x210], R30 ;  /* 0x0002101e33007388 */ /* 0x0001e80000000800 */
[----:B------:R-:W-:Y:S04]  /*7500*/  STS [R51+0x294], R24 ;  /* 0x0002941833007388 */ /* 0x000fe80000000800 */
[----:B------:R1:W-:Y:S01]  /*7510*/  STS [R51+0x318], R39 ;  /* 0x0003182733007388 */ /* 0x0003e20000000800 */
[----:B------:R-:W-:-:S03]  /*7520*/  NOP ;  /* 0x0000000000007918 */ /* 0x000fc60000000000 */
[----:B------:R-:W-:Y:S01]  /*7530*/  LDS R25, [R50] ;  /* 0x0000000032197984 */ /* 0x000fe20000000800 */
[----:B0-----:R-:W-:-:S03]  /*7540*/  IMAD.WIDE R30, R6, 0x4, R28 ;  /* 0x00000004061e7825 */ /* 0x001fc600078e021c */
[----:B------:R-:W-:Y:S04]  /*7550*/  LDS R24, [R50+0x4] ;  /* 0x0000040032187984 */ /* 0x000fe80000000800 */
[----:B------:R-:W-:Y:S04]  /*7560*/  LDS R18, [R50+0x10] ;  /* 0x0000100032127984 */ /* 0x000fe80000000800 */
[----:B-1----:R-:W3:Y:S01]  /*7570*/  LDG.E.CONSTANT R39, desc[UR8][R30.64] ;  /* 0x000000081e277981 */ /* 0x002ee2000c1e9900 */
[C-C-:B--2---:R-:W-:Y:S01]  /*7580*/  FADD R9, R57.reuse, -R37.reuse ;  /* 0x8000002539097221 */ /* 0x144fe20000000000 */
[----:B------:R-:W-:-:S02]  /*7590*/  FADD R37, R57, R37 ;  /* 0x0000002539257221 */ /* 0x000fc40000000000 */
[----:B------:R-:W2:Y:S01]  /*75a0*/  LDL.LU R57, [R1+0x18] ;  /* 0x0000180001397983 */ /* 0x000ea20000300800 */
[C-C-:B------:R-:W-:Y:S01]  /*75b0*/  FFMA R17, R23.reuse, -0.70710676908493041992, R9.reuse ;  /* 0xbf3504f317117823 */ /* 0x140fe20000000009 */
[----:B------:R-:W-:Y:S01]  /*75c0*/  FFMA R23, R23, 0.70710676908493041992, R9 ;  /* 0x3f3504f317177823 */ /* 0x000fe20000000009 */
[C-C-:B------:R-:W-:Y:S01]  /*75d0*/  FADD R9, R37.reuse, R10.reuse ;  /* 0x0000000a25097221 */ /* 0x140fe20000000000 */
[----:B------:R-:W-:Y:S02]  /*75e0*/  FADD R10, R37, -R10 ;  /* 0x8000000a250a7221 */ /* 0x000fe40000000000 */
[----:B------:R-:W-:Y:S01]  /*75f0*/  FFMA R36, R22, -0.19891236722469329834, R23 ;  /* 0xbe4bafaf16247823 */ /* 0x000fe20000000017 */
[----:B------:R-:W-:Y:S01]  /*7600*/  FFMA R37, R47, 0.66817861795425415039, R17 ;  /* 0x3f2b0dc12f257823 */ /* 0x000fe20000000011 */
[----:B------:R-:W-:Y:S01]  /*7610*/  FADD R52, R9, -R35 ;  /* 0x8000002309347221 */ /* 0x000fe20000000000 */
[----:B------:R-:W-:Y:S01]  /*7620*/  FFMA R34, R40, -0.41421356797218322754, R10 ;  /* 0xbed413cd28227823 */ /* 0x000fe2000000000a */
[----:B------:R-:W-:Y:S01]  /*7630*/  FMUL R36, R36, 1.9615705013275146484 ;  /* 0x3ffb14be24247820 */ /* 0x000fe20000400000 */
[----:B------:R-:W-:Y:S01]  /*7640*/  FFMA R47, R17, -0.66817861795425415039, R47 ;  /* 0xbf2b0dc1112f7823 */ /* 0x000fe2000000002f */
[----:B------:R-:W-:Y:S01]  /*7650*/  FADD R35, R9, R35 ;  /* 0x0000002309237221 */ /* 0x000fe20000000000 */
[----:B------:R-:W-:Y:S01]  /*7660*/  FFMA R56, R23, 0.19891236722469329834, R22 ;  /* 0x3e4bafaf17387823 */ /* 0x000fe20000000016 */
[----:B------:R-:W-:Y:S01]  /*7670*/  FFMA R40, R10, 0.41421356797218322754, R40 ;  /* 0x3ed413cd0a287823 */ /* 0x000fe20000000028 */
[----:B------:R-:W-:Y:S04]  /*7680*/  LDS R23, [R50+0x8] ;  /* 0x0000080032177984 */ /* 0x000fe80000000800 */
[----:B------:R-:W-:Y:S04]  /*7690*/  LDS R22, [R50+0xc] ;  /* 0x00000c0032167984 */ /* 0x000fe80000000800 */
[----:B------:R-:W-:Y:S04]  /*76a0*/  LDS R17, [R50+0x14] ;  /* 0x0000140032117984 */ /* 0x000fe80000000800 */
[----:B------:R-:W-:Y:S04]  /*76b0*/  LDS R10, [R50+0x18] ;  /* 0x00001800320a7984 */ /* 0x000fe80000000800 */
[----:B------:R-:W-:Y:S01]  /*76c0*/  LDS R9, [R50+0x1c] ;  /* 0x00001c0032097984 */ /* 0x000fe20000000800 */
[----:B------:R-:W-:-:S03]  /*76d0*/  NOP ;  /* 0x0000000000007918 */ /* 0x000fc60000000000 */
[----:B------:R0:W-:Y:S04]  /*76e0*/  STS [R51+0x84], R36 ;  /* 0x0000842433007388 */ /* 0x0001e80000000800 */
[----:B0-----:R0:W3:Y:S02]  /*76f0*/  LDG.E.CONSTANT R36, desc[UR8][R28.64] ;  /* 0x000000081c247981 */ /* 0x0010e4000c1e9900 */
[----:B0-----:R-:W-:-:S05]  /*7700*/  IMAD.WIDE R28, R61, 0x4, R28 ;  /* 0x000000043d1c7825 */ /* 0x001fca00078e021c */
[----:B------:R0:W2:Y:S01]  /*7710*/  LDG.E.CONSTANT R59, desc[UR8][R28.64] ;  /* 0x000000081c3b7981 */ /* 0x0000a2000c1e9900 */
[----:B------:R-:W-:Y:S01]  /*7720*/  FMUL R31, R56, 1.9615705013275146484 ;  /* 0x3ffb14be381f7820 */ /* 0x000fe20000400000 */
[----:B------:R-:W-:Y:S01]  /*7730*/  FMUL R35, R35, 1.4142135381698608398 ;  /* 0x3fb504f323237820 */ /* 0x000fe20000400000 */
[----:B------:R-:W-:-:S03]  /*7740*/  FMUL R52, R52, 1.4142135381698608398 ;  /* 0x3fb504f334347820 */ /* 0x000fc60000400000 */
[----:B------:R1:W-:Y:S04]  /*7750*/  STS [R51+0x39c], R31 ;  /* 0x00039c1f33007388 */ /* 0x0003e80000000800 */
[----:B------:R0:W-:Y:S01]  /*7760*/  STS [R51], R35 ;  /* 0x0000002333007388 */ /* 0x0001e20000000800 */
[----:B-1----:R-:W-:-:S04]  /*7770*/  IMAD.WIDE R30, R6, 0x4, R28 ;  /* 0x00000004061e7825 */ /* 0x002fc800078e021c */
[----:B0-----:R-:W-:-:S04]  /*7780*/  IMAD.WIDE R28, R61, 0x4, R28 ;  /* 0x000000043d1c7825 */ /* 0x001fc800078e021c */
[----:B------:R-:W-:Y:S02]  /*7790*/  FMUL R35, R40, 1.8477590084075927734 ;  /* 0x3fec835e28237820 */ /* 0x000fe40000400000 */
[----:B------:R0:W2:Y:S04]  /*77a0*/  LDG.E.CONSTANT R40, desc[UR8][R30.64] ;  /* 0x000000081e287981 */ /* 0x0000a8000c1e9900 */
[----:B------:R1:W-:Y:S04]  /*77b0*/  STS [R51+0x210], R52 ;  /* 0x0002103433007388 */ /* 0x0003e80000000800 */
[----:B----4-:R-:W-:Y:S01]  /*77c0*/  STL [R1+0x58], R58 ;  /* 0x0000583a01007387 */ /* 0x010fe20000100800 */
[C-C-:B0-----:R-:W-:Y:S01]  /*77d0*/  FADD R30, R53.reuse, -R27.reuse ;  /* 0x8000001b351e7221 */ /* 0x141fe20000000000 */
[----:B------:R-:W-:-:S02]  /*77e0*/  FADD R27, R53, R27 ;  /* 0x0000001b351b7221 */ /* 0x000fc40000000000 */
[----:B------:R-:W4:Y:S01]  /*77f0*/  LDG.E.CONSTANT R60, desc[UR8][R28.64] ;  /* 0x000000081c3c7981 */ /* 0x000f22000c1e9900 */
[----:B-1----:R-:W-:-:S03]  /*7800*/  IMAD.WIDE R52, R61, 0x4, R28 ;  /* 0x000000043d347825 */ /* 0x002fc600078e021c */
[----:B---3--:R-:W-:Y:S04]  /*7810*/  STL [R1+0x48], R36 ;  /* 0x0000482401007387 */ /* 0x008fe80000100800 */
[----:B--2---:R0:W-:Y:S04]  /*7820*/  STL [R1+0x40], R59 ;  /* 0x0000403b01007387 */ /* 0x0041e80000100800 */
[----:B0-----:R-:W2:Y:S01]  /*7830*/  LDG.E.CONSTANT R59, desc[UR8][R52.64] ;  /* 0x00000008343b7981 */ /* 0x001ea2000c1e9900 */
[----:B------:R-:W-:Y:S01]  /*7840*/  FMUL R34, R34, 1.8477590084075927734 ;  /* 0x3fec835e22227820 */ /* 0x000fe20000400000 */
[----:B------:R-:W-:-:S04]  /*7850*/  FADD R58, -R19, R26 ;  /* 0x0000001a133a7221 */ /* 0x000fc80000000100 */
[----:B------:R0:W-:Y:S01]  /*7860*/  STS [R51+0x108], R34 ;  /* 0x0001082233007388 */ /* 0x0001e20000000800 */
[----:B------:R-:W-:Y:S01]  /*7870*/  FADD R31, R19, R26 ;  /* 0x0000001a131f7221 */ /* 0x000fe20000000000 */
[--C-:B------:R-:W-:Y:S01]  /*7880*/  FADD R19, R57, -R33.reuse ;  /* 0x8000002139137221 */ /* 0x100fe20000000000 */
[----:B------:R-:W-:Y:S01]  /*7890*/  FMUL R47, R47, -1.6629391908645629883 ;  /* 0xbfd4db312f2f7820 */ /* 0x000fe20000400000 */
[----:B------:R-:W-:Y:S01]  /*78a0*/  FADD R33, R57, R33 ;  /* 0x0000002139217221 */ /* 0x000fe20000000000 */
[C-C-:B0-----:R-:W-:Y:S01]  /*78b0*/  FADD R34, R55.reuse, -R32.reuse ;  /* 0x8000002037227221 */ /* 0x141fe20000000000 */
[----:B------:R-:W-:-:S03]  /*78c0*/  FADD R32, R55, R32 ;  /* 0x0000002037207221 */ /* 0x000fc60000000000 */
[C-C-:B------:R-:W-:Y:S01]  /*78d0*/  FADD R26, R30.reuse, R34.reuse ;  /* 0x000000221e1a7221 */ /* 0x140fe20000000000 */
[----:B------:R-:W-:Y:S01]  /*78e0*/  FADD R34, R30, -R34 ;  /* 0x800000221e227221 */ /* 0x000fe20000000000 */
[C-C-:B------:R-:W-:Y:S01]  /*78f0*/  FADD R30, R32.reuse, R27.reuse ;  /* 0x0000001b201e7221 */ /* 0x140fe20000000000 */
[----:B------:R-:W-:Y:S01]  /*7900*/  FADD R56, -R32, R27 ;  /* 0x0000001b20387221 */ /* 0x000fe20000000100 */
[----:B------:R-:W-:Y:S01]  /*7910*/  FMUL R37, R37, 1.6629391908645629883 ;  /* 0x3fd4db3125257820 */ /* 0x000fe20000400000 */
[C-C-:B------:R-:W-:Y:S01]  /*7920*/  FFMA R27, R26.reuse, -0.70710676908493041992, R19.reuse ;  /* 0xbf3504f31a1b7823 */ /* 0x140fe20000000013 */
[----:B------:R-:W-:Y:S01]  /*7930*/  FFMA R26, R26, 0.70710676908493041992, R19 ;  /* 0x3f3504f31a1a7823 */ /* 0x000fe20000000013 */
[----:B------:R0:W-:Y:S01]  /*7940*/  STS [R51+0x294], R47 ;  /* 0x0002942f33007388 */ /* 0x0001e20000000800 */
[----:B------:R-:W-:-:S03]  /*7950*/  FADD R19, R33, R31 ;  /* 0x0000001f21137221 */ /* 0x000fc60000000000 */
[----:B------:R1:W-:Y:S01]  /*7960*/  STS [R51+0x18c], R37 ;  /* 0x00018c2533007388 */ /* 0x0003e20000000800 */
[C-C-:B0-----:R-:W-:Y:S01]  /*7970*/  FFMA R47, R34.reuse, -0.70710676908493041992, R58.reuse ;  /* 0xbf3504f3222f7823 */ /* 0x141fe2000000003a */
[----:B------:R-:W-:Y:S01]  /*7980*/  FFMA R58, R34, 0.70710676908493041992, R58 ;  /* 0x3f3504f3223a7823 */ /* 0x000fe2000000003a */
[C-C-:B-1----:R-:W-:Y:S01]  /*7990*/  FADD R37, R19.reuse, -R30.reuse ;  /* 0x8000001e13257221 */ /* 0x142fe20000000000 */
[----:B------:R-:W-:Y:S01]  /*79a0*/  FADD R30, R19, R30 ;  /* 0x0000001e131e7221 */ /* 0x000fe20000000000 */
[----:B------:R-:W-:Y:S01]  /*79b0*/  FFMA R36, R47, 0.66817861795425415039, R27 ;  /* 0x3f2b0dc12f247823 */ /* 0x000fe2000000001b */
[----:B------:R-:W-:Y:S01]  /*79c0*/  FFMA R19, R58, -0.19891236722469329834, R26 ;  /* 0xbe4bafaf3a137823 */ /* 0x000fe2000000001a */
[----:B------:R-:W-:Y:S01]  /*79d0*/  FFMA R47, R27, -0.66817861795425415039, R47 ;  /* 0xbf2b0dc11b2f7823 */ /* 0x000fe2000000002f */
[----:B------:R-:W-:Y:S01]  /*79e0*/  FFMA R58, R26, 0.19891236722469329834, R58 ;  /* 0x3e4bafaf1a3a7823 */ /* 0x000fe2000000003a */
[----:B------:R-:W-:-:S04]  /*79f0*/  IMAD.WIDE R26, R6, 0x4, R28 ;  /* 0x00000004061a7825 */ /* 0x000fc800078e021c */
[----:B------:R-:W-:Y:S01]  /*7a00*/  FADD R31, R33, -R31 ;  /* 0x8000001f211f7221 */ /* 0x000fe20000000000 */
[----:B------:R-:W-:Y:S01]  /*7a10*/  STS [R51+0x318], R35 ;  /* 0x0003182333007388 */ /* 0x000fe20000000800 */
[----:B------:R-:W-:-:S03]  /*7a20*/  NOP ;  /* 0x0000000000007918 */ /* 0x000fc60000000000 */
[----:B------:R0:W3:Y:S01]  /*7a30*/  LDG.E.CONSTANT R32, desc[UR8][R26.64] ;  /* 0x000000081a207981 */ /* 0x0000e2000c1e9900 */
[----:B------:R-:W-:Y:S01]  /*7a40*/  FFMA R57, R56, -0.41421356797218322754, R31 ;  /* 0xbed413cd38397823 */ /* 0x000fe2000000001f */
[----:B------:R-:W-:Y:S02]  /*7a50*/  FFMA R56, R31, 0.41421356797218322754, R56 ;  /* 0x3ed413cd1f387823 */ /* 0x000fe40000000038 */
[----:B------:R-:W-:Y:S04]  /*7a60*/  LDS R33, [R50] ;  /* 0x0000000032217984 */ /* 0x000fe80000000800 */
[----:B------:R-:W-:Y:S01]  /*7a70*/  LDS R31, [R50+0x8] ;  /* 0x00000800321f7984 */ /* 0x000fe20000000800 */
[----:B0-----:R-:W-:Y:S01]  /*7a80*/  FMUL R26, R30, 1.4142135381698608398 ;  /* 0x3fb504f31e1a7820 */ /* 0x001fe20000400000 */
[----:B------:R-:W-:-:S02]  /*7a90*/  FMUL R27, R19, 1.9615705013275146484 ;  /* 0x3ffb14be131b7820 */ /* 0x000fc40000400000 */
        /* <DEDUP_REMOVED lines=11> */
[----:B------:R0:W3:Y:S04]  /*7b50*/  LDG.E.CONSTANT R55, desc[UR8][R26.64] ;  /* 0x000000081a377981 */ /* 0x0000e8000c1e9900 */
[----:B----4-:R1:W-:Y:S01]  /*7b60*/  STL [R1+0x30], R60 ;  /* 0x0000303c01007387 */ /* 0x0103e20000100800 */
[----:B0-----:R-:W-:-:S04]  /*7b70*/  IMAD.WIDE R26, R6, 0x4, R52 ;  /* 0x00000004061a7825 */ /* 0x001fc800078e0234 */
[----:B------:R-:W-:Y:S01]  /*7b80*/  FMUL R36, R36, 1.6629391908645629883 ;  /* 0x3fd4db3124247820 */ /* 0x000fe20000400000 */
[----:B-1----:R-:W4:Y:S01]  /*7b90*/  LDL.LU R60, [R1+0x90] ;  /* 0x00009000013c7983 */ /* 0x002f220000300800 */
[----:B------:R-:W-:-:S03]  /*7ba0*/  FMUL R37, R37, 1.4142135381698608398 ;  /* 0x3fb504f325257820 */ /* 0x000fc60000400000 */
[----:B------:R-:W-:Y:S04]  /*7bb0*/  STS [R51+0x18c], R36 ;  /* 0x00018c2433007388 */ /* 0x000fe80000000800 */
[----:B------:R-:W-:Y:S04]  /*7bc0*/  STS [R51+0x210], R37 ;  /* 0x0002102533007388 */ /* 0x000fe80000000800 */
[----:B--2---:R0:W-:Y:S04]  /*7bd0*/  STL [R1+0x2c], R59 ;  /* 0x00002c3b01007387 */ /* 0x0041e80000100800 */
[----:B0-----:R0:W2:Y:S02]  /*7be0*/  LDG.E.CONSTANT R59, desc[UR8][R26.64] ;  /* 0x000000081a3b7981 */ /* 0x0010a4000c1e9900 */
[----:B0-----:R-:W-:-:S02]  /*7bf0*/  IMAD.WIDE R26, R61, 0x4, R52 ;  /* 0x000000043d1a7825 */ /* 0x001fc400078e0234 */
[----:B------:R-:W4:Y:S02]  /*7c00*/  LDG.E.CONSTANT R52, desc[UR8][R52.64] ;  /* 0x0000000834347981 */ /* 0x000f24000c1e9900 */
[----:B------:R-:W-:-:S06]  /*7c10*/  IMAD.WIDE R36, R6, 0x4, R26 ;  /* 0x0000000406247825 */ /* 0x000fcc00078e021a */
[----:B------:R-:W4:Y:S01]  /*7c20*/  LDG.E.CONSTANT R36, desc[UR8][R36.64] ;  /* 0x0000000824247981 */ /* 0x000f22000c1e9900 */
[----:B------:R-:W-:-:S03]  /*7c30*/  FMUL R58, R58, 1.9615705013275146484 ;  /* 0x3ffb14be3a3a7820 */ /* 0x000fc60000400000 */
[----:B------:R0:W4:Y:S02]  /*7c40*/  LDG.E.CONSTANT R53, desc[UR8][R26.64] ;  /* 0x000000081a357981 */ /* 0x000124000c1e9900 */
[----:B0-----:R-:W-:Y:S01]  /*7c50*/  FMUL R27, R56, 1.8477590084075927734 ;  /* 0x3fec835e381b7820 */ /* 0x001fe20000400000 */
[----:B------:R-:W-:Y:S01]  /*7c60*/  FMUL R26, R57, 1.8477590084075927734 ;  /* 0x3fec835e391a7820 */ /* 0x000fe20000400000 */
[----:B------:R-:W-:Y:S04]  /*7c70*/  STS [R51+0x39c], R58 ;  /* 0x00039c3a33007388 */ /* 0x000fe80000000800 */
[----:B------:R-:W-:Y:S04]  /*7c80*/  STS [R51+0x318], R27 ;  /* 0x0003181b33007388 */ /* 0x000fe80000000800 */
[----:B------:R3:W-:Y:S02]  /*7c90*/  STS [R51+0x108], R26 ;  /* 0x0001081a33007388 */ /* 0x0007e40000000800 */
[C-C-:B---3--:R-:W-:Y:S01]  /*7ca0*/  FADD R26, -R40.reuse, R32.reuse ;  /* 0x00000020281a7221 */ /* 0x148fe20000000100 */
[----:B------:R-:W-:Y:S01]  /*7cb0*/  FADD R32, R40, R32 ;  /* 0x0000002028207221 */ /* 0x000fe20000000000 */
[----:B------:R-:W-:-:S05]  /*7cc0*/  FMUL R47, R47, -1.6629391908645629883 ;  /* 0xbfd4db312f2f7820 */ /* 0x000fca0000400000 */
[----:B------:R0:W-:Y:S01]  /*7cd0*/  STS [R51+0x294], R47 ;  /* 0x0002942f33007388 */ /* 0x0001e20000000800 */
[----:B------:R-:W-:-:S03]  /*7ce0*/  NOP ;  /* 0x0000000000007918 */ /* 0x000fc60000000000 */
[----:B------:R-:W-:Y:S01]  /*7cf0*/  LDS R40, [R50] ;  /* 0x0000000032287984 */ /* 0x000fe20000000800 */
[C-C-:B------:R-:W-:Y:S01]  /*7d00*/  FADD R6, R39.reuse, -R55.reuse ;  /* 0x8000003727067221 */ /* 0x140fe20000000000 */
[----:B------:R-:W-:Y:S01]  /*7d10*/  FADD R39, R39, R55 ;  /* 0x0000003727277221 */ /* 0x000fe20000000000 */
        /* <DEDUP_REMOVED lines=8> */
[----:B------:R-:W-:Y:S01]  /*7da0*/  LDS R43, [R50+0x1c] ;  /* 0x00001c00322b7984 */ /* 0x000fe20000000800 */
[C-C-:B----4-:R-:W-:Y:S01]  /*7db0*/  FADD R39, R60.reuse, -R36.reuse ;  /* 0x800000243c277221 */ /* 0x150fe20000000000 */
[----:B------:R-:W-:-:S03]  /*7dc0*/  FADD R60, R60, R36 ;  /* 0x000000243c3c7221 */ /* 0x000fc60000000000 */
[C-C-:B------:R-:W-:Y:S01]  /*7dd0*/  FFMA R37, R27.reuse, -0.70710676908493041992, R39.reuse ;  /* 0xbf3504f31b257823 */ /* 0x140fe20000000027 */
[C-C-:B------:R-:W-:Y:S01]  /*7de0*/  FADD R36, R60.reuse, R32.reuse ;  /* 0x000000203c247221 */ /* 0x140fe20000000000 */
[----:B------:R-:W-:Y:S01]  /*7df0*/  FADD R60, R60, -R32 ;  /* 0x800000203c3c7221 */ /* 0x000fe20000000000 */
[----:B------:R-:W-:Y:S01]  /*7e00*/  FFMA R27, R27, 0.70710676908493041992, R39 ;  /* 0x3f3504f31b1b7823 */ /* 0x000fe20000000027 */
[----:B------:R-:W-:Y:S01]  /*7e10*/  FFMA R57, R59, 0.66817861795425415039, R37 ;  /* 0x3f2b0dc13b397823 */ /* 0x000fe20000000025 */
[C-C-:B------:R-:W-:Y:S01]  /*7e20*/  FADD R32, R36.reuse, -R6.reuse ;  /* 0x8000000624207221 */ /* 0x140fe20000000000 */
[----:B------:R-:W-:Y:S01]  /*7e30*/  FADD R6, R36, R6 ;  /* 0x0000000624067221 */ /* 0x000fe20000000000 */
[----:B------:R-:W-:Y:S01]  /*7e40*/  LDS R39, [R50+0x8] ;  /* 0x0000080032277984 */ /* 0x000fe20000000800 */
[----:B------:R-:W-:Y:S01]  /*7e50*/  FMUL R57, R57, 1.6629391908645629883 ;  /* 0x3fd4db3139397820 */ /* 0x000fe20000400000 */
[----:B------:R-:W-:Y:S01]  /*7e60*/  FFMA R59, R37, -0.66817861795425415039, R59 ;  /* 0xbf2b0dc1253b7823 */ /* 0x000fe2000000003b */
[----:B0-----:R-:W-:Y:S01]  /*7e70*/  FFMA R47, R26, -0.19891236722469329834, R27 ;  /* 0xbe4bafaf1a2f7823 */ /* 0x001fe2000000001b */
[----:B------:R-:W-:Y:S01]  /*7e80*/  FFMA R56, R27, 0.19891236722469329834, R26 ;  /* 0x3e4bafaf1b387823 */ /* 0x000fe2000000001a */
[----:B------:R-:W-:Y:S01]  /*7e90*/  FMUL R55, R6, 1.4142135381698608398 ;  /* 0x3fb504f306377820 */ /* 0x000fe20000400000 */
        /* <DEDUP_REMOVED lines=15> */
[----:B------:R0:W-:Y:S01]  /*7f90*/  STS [R51], R55 ;  /* 0x0000003733007388 */ /* 0x0001e20000000800 */
[----:B------:R-:W-:-:S02]  /*7fa0*/  FADD R42, R49, R42 ;  /* 0x0000002a312a7221 */ /* 0x000fc40000000000 */
[----:B------:R-:W-:Y:S01]  /*7fb0*/  FADD R49, R46, R48 ;  /* 0x000000302e317221 */ /* 0x000fe20000000000 */
[----:B------:R1:W-:Y:S01]  /*7fc0*/  STS [R51+0x84], R47 ;  /* 0x0000842f33007388 */ /* 0x0003e20000000800 */
[----:B0-----:R-:W-:Y:S01]  /*7fd0*/  FFMA R55, R60, 0.41421356797218322754, R58 ;  /* 0x3ed413cd3c377823 */ /* 0x001fe2000000003a */
[----:B-1----:R-:W-:Y:S01]  /*7fe0*/  FFMA R47, R58, -0.41421356797218322754, R60 ;  /* 0xbed413cd3a2f7823 */ /* 0x002fe2000000003c */
[----:B------:R-:W-:Y:S01]  /*7ff0*/  FADD R58, R46, -R48 ;  /* 0x800000302e3a7221 */ /* 0x000fe20000000000 */
[C-C-:B------:R-:W-:Y:S01]  /*8000*/  FFMA R48, R49.reuse, -0.70710676908493041992, R57.reuse ;  /* 0xbf3504f331307823 */ /* 0x140fe20000000039 */
[----:B------:R-:W-:Y:S02]  /*8010*/  FFMA R46, R49, 0.70710676908493041992, R57 ;  /* 0x3f3504f3312e7823 */ /* 0x000fe40000000039 */
[----:B------:R-:W-:-:S04]  /*8020*/  FFMA R49, R58, -0.70710676908493041992, R41 ;  /* 0xbf3504f33a317823 */ /* 0x000fc80000000029 */
[----:B------:R-:W-:Y:S01]  /*8030*/  FFMA R60, R49, 0.66817861795425415039, R48 ;  /* 0x3f2b0dc1313c7823 */ /* 0x000fe20000000030 */
[----:B------:R-:W-:Y:S01]  /*8040*/  FFMA R61, R48, -0.66817861795425415039, R49 ;  /* 0xbf2b0dc1303d7823 */ /* 0x000fe20000000031 */
[C-C-:B------:R-:W-:Y:S01]  /*8050*/  FADD R48, R54.reuse, R45.reuse ;  /* 0x0000002d36307221 */ /* 0x140fe20000000000 */
[----:B------:R-:W-:Y:S01]  /*8060*/  FADD R54, R54, -R45 ;  /* 0x8000002d36367221 */ /* 0x000fe20000000000 */
[--C-:B------:R-:W-:Y:S01]  /*8070*/  FADD R45, R42, R44.reuse ;  /* 0x0000002c2a2d7221 */ /* 0x100fe20000000000 */
[----:B------:R-:W-:Y:S01]  /*8080*/  FFMA R41, R58, 0.70710676908493041992, R41 ;  /* 0x3f3504f33a297823 */ /* 0x000fe20000000029 */
[----:B------:R-:W-:Y:S01]  /*8090*/  FADD R57, -R42, R44 ;  /* 0x0000002c2a397221 */ /* 0x000fe20000000100 */
[----:B------:R-:W-:Y:S01]  /*80a0*/  FMUL R32, R32, 1.4142135381698608398 ;  /* 0x3fb504f320207820 */ /* 0x000fe20000400000 */
[----:B------:R-:W-:Y:S01]  /*80b0*/  FMUL R55, R55, 1.8477590084075927734 ;  /* 0x3fec835e37377820 */ /* 0x000fe20000400000 */
[C-C-:B------:R-:W-:Y:S01]  /*80c0*/  FADD R58, R48.reuse, -R45.reuse ;  /* 0x8000002d303a7221 */ /* 0x140fe20000000000 */
[----:B------:R-:W-:Y:S01]  /*80d0*/  FADD R44, R48, R45 ;  /* 0x0000002d302c7221 */ /* 0x000fe20000000000 */
[----:B------:R-:W-:Y:S01]  /*80e0*/  FFMA R42, R41, -0.19891236722469329834, R46 ;  /* 0xbe4bafaf292a7823 */ /* 0x000fe2000000002e */
[----:B------:R-:W-:Y:S01]  /*80f0*/  FMUL R59, R59, -1.6629391908645629883 ;  /* 0xbfd4db313b3b7820 */ /* 0x000fe20000400000 */
[----:B------:R-:W-:Y:S01]  /*8100*/  FFMA R45, R57, -0.41421356797218322754, R54 ;  /* 0xbed413cd392d7823 */ /* 0x000fe20000000036 */
[----:B------:R-:W-:Y:S01]  /*8110*/  FMUL R56, R56, 1.9615705013275146484 ;  /* 0x3ffb14be38387820 */ /* 0x000fe20000400000 */
[----:B------:R-:W-:Y:S01]  /*8120*/  FMUL R47, R47, 1.8477590084075927734 ;  /* 0x3fec835e2f2f7820 */ /* 0x000fe20000400000 */
[----:B------:R0:W-:Y:S01]  /*8130*/  STS [R51+0x210], R32 ;  /* 0x0002102033007388 */ /* 0x0001e20000000800 */
[----:B------:R-:W-:-:S03]  /*8140*/  FFMA R41, R46, 0.19891236722469329834, R41 ;  /* 0x3e4bafaf2e297823 */ /* 0x000fc60000000029 */
[----:B------:R1:W-:Y:S01]  /*8150*/  STS [R51+0x318], R55 ;  /* 0x0003183733007388 */ /* 0x0003e20000000800 */
[----:B------:R-:W-:-:S03]  /*8160*/  FFMA R57, R54, 0.41421356797218322754, R57 ;  /* 0x3ed413cd36397823 */ /* 0x000fc60000000039 */
[----:B------:R-:W-:Y:S01]  /*8170*/  STS [R51+0x294], R59 ;  /* 0x0002943b33007388 */ /* 0x000fe20000000800 */
[----:B0-----:R-:W-:-:S03]  /*8180*/  FMUL R32, R45, 1.8477590084075927734 ;  /* 0x3fec835e2d207820 */ /* 0x001fc60000400000 */
[----:B------:R0:W-:Y:S01]  /*8190*/  STS [R51+0x39c], R56 ;  /* 0x00039c3833007388 */ /* 0x0001e20000000800 */
[----:B-1----:R-:W-:-:S03]  /*81a0*/  FMUL R55, R42, 1.9615705013275146484 ;  /* 0x3ffb14be2a377820 */ /* 0x002fc60000400000 */
        /* <DEDUP_REMOVED lines=21> */
[----:B------:R0:W-:Y:S01]  /*8300*/  STS [R51], R56 ;  /* 0x0000003833007388 */ /* 0x0001e20000000800 */
[----:B------:R-:W-:-:S02]  /*8310*/  FADD R12, R38, R12 ;  /* 0x0000000c260c7221 */ /* 0x000fc40000000000 */
        /* <DEDUP_REMOVED lines=16> */
[----:B------:R-:W-:Y:S01]  /*8420*/  FMUL R56, R60, 1.6629391908645629883 ;  /* 0x3fd4db313c387820 */ /* 0x000fe20000400000 */
[----:B------:R-:W-:Y:S01]  /*8430*/  FMUL R55, R58, 1.4142135381698608398 ;  /* 0x3fb504f33a377820 */ /* 0x000fe20000400000 */
[----:B------:R-:W2:Y:S01]  /*8440*/  LDL.LU R60, [R1+0x20] ;  /* 0x00002000013c7983 */ /* 0x000ea20000300800 */
[----:B------:R-:W-:Y:S01]  /*8450*/  FFMA R14, R59, -0.41421356797218322754, R32 ;  /* 0xbed413cd3b0e7823 */ /* 0x000fe20000000020 */
[----:B------:R-:W-:-:S02]  /*8460*/  FFMA R58, R32, 0.41421356797218322754, R59 ;  /* 0x3ed413cd203a7823 */ /* 0x000fc4000000003b */
[----:B------:R-:W2:Y:S01]  /*8470*/  LDL.LU R59, [R1] ;  /* 0x00000000013b7983 */ /* 0x000ea20000300800 */
[----:B------:R-:W-:Y:S01]  /*8480*/  FMUL R32, R61, -1.6629391908645629883 ;  /* 0xbfd4db313d207820 */ /* 0x000fe20000400000 */
[----:B------:R-:W-:Y:S01]  /*8490*/  FMUL R57, R57, 1.8477590084075927734 ;  /* 0x3fec835e39397820 */ /* 0x000fe20000400000 */
[----:B------:R-:W-:Y:S01]  /*84a0*/  FMUL R41, R41, 1.9615705013275146484 ;  /* 0x3ffb14be29297820 */ /* 0x000fe20000400000 */
[----:B------:R0:W-:Y:S04]  /*84b0*/  STS [R51+0x18c], R56 ;  /* 0x00018c3833007388 */ /* 0x0001e80000000800 */
[----:B------:R1:W-:Y:S04]  /*84c0*/  STS [R51+0x210], R55 ;  /* 0x0002103733007388 */ /* 0x0003e80000000800 */
[----:B------:R3:W-:Y:S04]  /*84d0*/  STS [R51+0x294], R32 ;  /* 0x0002942033007388 */ /* 0x0007e80000000800 */
[----:B------:R4:W-:Y:S04]  /*84e0*/  STS [R51+0x318], R57 ;  /* 0x0003183933007388 */ /* 0x0009e80000000800 */
[----:B------:R-:W-:Y:S01]  /*84f0*/  STS [R51+0x39c], R41 ;  /* 0x00039c2933007388 */ /* 0x000fe20000000800 */
[----:B------:R-:W-:-:S03]  /*8500*/  NOP ;  /* 0x0000000000007918 */ /* 0x000fc60000000000 */
[----:B------:R-:W4:Y:S04]  /*8510*/  LDS R0, [R50+0x4] ;  /* 0x0000040032007984 */ /* 0x000f280000000800 */
[----:B------:R-:W4:Y:S04]  /*8520*/  LDS R41, [R50] ;  /* 0x0000000032297984 */ /* 0x000f280000000800 */
[----:B0-----:R-:W2:Y:S04]  /*8530*/  LDL.LU R56, [R1+0x24] ;  /* 0x0000240001387983 */ /* 0x001ea80000300800 */
[----:B-1----:R-:W2:Y:S04]  /*8540*/  LDL.LU R55, [R1+0x1c] ;  /* 0x00001c0001377983 */ /* 0x002ea80000300800 */
[----:B------:R-:W2:Y:S04]  /*8550*/  LDL.LU R61, [R1+0x4] ;  /* 0x00000400013d7983 */ /* 0x000ea80000300800 */
[----:B---3--:R-:W3:Y:S04]  /*8560*/  LDL.LU R32, [R1+0x14] ;  /* 0x0000140001207983 */ /* 0x008ee80000300800 */
[----:B----4-:R-:W3:Y:S04]  /*8570*/  LDL.LU R57, [R1+0x10] ;  /* 0x0000100001397983 */ /* 0x010ee80000300800 */
[----:B------:R-:W-:Y:S04]  /*8580*/  STL [R1+0x270], R0 ;  /* 0x0002700001007387 */ /* 0x000fe80000100800 */
[----:B------:R-:W-:Y:S04]  /*8590*/  STL [R1+0x1cc], R41 ;  /* 0x0001cc2901007387 */ /* 0x000fe80000100800 */
        /* <DEDUP_REMOVED lines=10> */
[----:B------:R-:W-:Y:S01]  /*8640*/  FMUL R14, R14, 1.8477590084075927734 ;  /* 0x3fec835e0e0e7820 */ /* 0x000fe20000400000 */
[----:B------:R-:W-:-:S04]  /*8650*/  NOP ;  /* 0x0000000000007918 */ /* 0x000fc80000000000 */
[----:B------:R-:W-:Y:S04]  /*8660*/  STS [R51+0x108], R14 ;  /* 0x0001080e33007388 */ /* 0x000fe80000000800 */
[----:B0-----:R2:W-:Y:S04]  /*8670*/  STL [R1+0x23c], R41 ;  /* 0x00023c2901007387 */ /* 0x0015e80000100800 */
[----:B-1----:R-:W-:Y:S01]  /*8680*/  STL [R1+0x240], R0 ;  /* 0x0002400001007387 */ /* 0x002fe20000100800 */
[C-C-:B--2---:R-:W-:Y:S01]  /*8690*/  FADD R41, R60.reuse, -R59.reuse ;  /* 0x8000003b3c297221 */ /* 0x144fe20000000000 */
[----:B------:R-:W-:-:S02]  /*86a0*/  FADD R14, R60, R59 ;  /* 0x0000003b3c0e7221 */ /* 0x000fc40000000000 */
        /* <DEDUP_REMOVED lines=24> */
[----:B------:R-:W4:Y:S01]  /*8830*/  LDS R20, [R50+0x14] ;  /* 0x0000140032147984 */ /* 0x000f220000000800 */
[C-C-:B------:R-:W-:Y:S01]  /*8840*/  FADD R12, R56.reuse, -R2.reuse ;  /* 0x80000002380c7221 */ /* 0x140fe20000000000 */
[----:B------:R-:W-:Y:S01]  /*8850*/  FADD R56, R56, R2 ;  /* 0x0000000238387221 */ /* 0x000fe20000000000 */
[C-C-:B---3--:R-:W-:Y:S01]  /*8860*/  FADD R2, -R32.reuse, R57.reuse ;  /* 0x0000003920027221 */ /* 0x148fe20000000100 */
        /* <DEDUP_REMOVED lines=18> */
[----:B----4-:R3:W-:Y:S04]  /*8990*/  STL [R1+0x1f8], R20 ;  /* 0x0001f81401007387 */ /* 0x0107e80000100800 */
[----:B------:R-:W-:Y:S01]  /*89a0*/  STS [R51+0x84], R14 ;  /* 0x0000840e33007388 */ /* 0x000fe20000000800 */
[C-C-:B---3--:R-:W-:Y:S01]  /*89b0*/  FADD R20, R11.reuse, -R5.reuse ;  /* 0x800000050b147221 */ /* 0x148fe20000000000 */
[----:B------:R-:W-:Y:S01]  /*89c0*/  FADD R5, R11, R5 ;  /* 0x000000050b057221 */ /* 0x000fe20000000000 */
[----:B------:R-:W-:Y:S01]  /*89d0*/  FADD R11, R16, -R4 ;  /* 0x80000004100b7221 */ /* 0x000fe20000000000 */
[----:B0-----:R2:W-:Y:S01]  /*89e0*/  STL [R1+0x20c], R15 ;  /* 0x00020c0f01007387 */ /* 0x0015e20000100800 */
[----:B------:R-:W-:Y:S01]  /*89f0*/  FFMA R2, R12, 0.66817861795425415039, R41 ;  /* 0x3f2b0dc10c027823 */ /* 0x000fe20000000029 */
[----:B------:R-:W-:Y:S01]  /*8a00*/  FFMA R12, R41, -0.66817861795425415039, R12 ;  /* 0xbf2b0dc1290c7823 */ /* 0x000fe2000000000c */
[C-C-:B------:R-:W-:Y:S01]  /*8a10*/  FADD R41, R56.reuse, R13.reuse ;  /* 0x0000000d38297221 */ /* 0x140fe20000000000 */
[----:B------:R-:W-:Y:S01]  /*8a20*/  FADD R56, R56, -R13 ;  /* 0x8000000d38387221 */ /* 0x000fe20000000000 */
[----:B------:R-:W-:-:S02]  /*8a30*/  FFMA R32, R32, 0.19891236722469329834, R55 ;  /* 0x3e4bafaf20207823 */ /* 0x000fc40000000037 */
[--C-:B------:R-:W-:Y:S01]  /*8a40*/  FADD R13, R41, -R59.reuse ;  /* 0x8000003b290d7221 */ /* 0x100fe20000000000 */
        /* <DEDUP_REMOVED lines=77> */
[----:B------:R-:W2:Y:S01]  /*8f20*/  LDS R0, [R50+0x4] ;  /* 0x0000040032007984 */ /* 0x000ea20000000800 */
[----:B0-----:R-:W-:Y:S01]  /*8f30*/  FADD R12, R23, -R17 ;  /* 0x80000011170c7221 */ /* 0x001fe20000000000 */
[C-C-:B------:R-:W-:Y:S01]  /*8f40*/  FADD R13, R24.reuse, -R10.reuse ;  /* 0x8000000a180d7221 */ /* 0x140fe20000000000 */
[----:B------:R-:W-:Y:S01]  /*8f50*/  FADD R24, R24, R10 ;  /* 0x0000000a18187221 */ /* 0x000fe20000000000 */
[----:B------:R-:W-:Y:S01]  /*8f60*/  FADD R2, R25, -R9 ;  /* 0x8000000919027221 */ /* 0x000fe20000000000 */
[----:B------:R-:W-:Y:S01]  /*8f70*/  FADD R8, -R22, R18 ;  /* 0x0000001216087221 */ /* 0x000fe20000000100 */
[C-C-:B------:R-:W-:Y:S01]  /*8f80*/  FADD R10, R12.reuse, R13.reuse ;  /* 0x0000000d0c0a7221 */ /* 0x140fe20000000000 */
[----:B------:R-:W-:Y:S01]  /*8f90*/  FADD R13, R12, -R13 ;  /* 0x8000000d0c0d7221 */ /* 0x000fe20000000000 */
[----:B------:R-:W-:Y:S01]  /*8fa0*/  FADD R16, R23, R17 ;  /* 0x0000001117107221 */ /* 0x000fe20000000000 */
[----:B------:R-:W-:Y:S01]  /*8fb0*/  FADD R9, R25, R9 ;  /* 0x0000000919097221 */ /* 0x000fe20000000000 */
[----:B------:R-:W-:Y:S01]  /*8fc0*/  FFMA R12, R10, -0.70710676908493041992, R2 ;  /* 0xbf3504f30a0c7823 */ /* 0x000fe20000000002 */
[C---:B------:R-:W-:Y:S01]  /*8fd0*/  FFMA R17, R13.reuse, -0.70710676908493041992, R8 ;  /* 0xbf3504f30d117823 */ /* 0x040fe20000000008 */
[----:B------:R-:W-:Y:S01]  /*8fe0*/  FADD R11, R22, R18 ;  /* 0x00000012160b7221 */ /* 0x000fe20000000000 */
[----:B------:R-:W-:Y:S01]  /*8ff0*/  FFMA R10, R10, 0.70710676908493041992, R2 ;  /* 0x3f3504f30a0a7823 */ /* 0x000fe20000000002 */
[----:B------:R-:W-:Y:S01]  /*9000*/  FFMA R15, R13, 0.70710676908493041992, R8 ;  /* 0x3f3504f30d0f7823 */ /* 0x000fe20000000008 */
[----:B------:R-:W-:Y:S01]  /*9010*/  FFMA R2, R17, 0.66817861795425415039, R12 ;  /* 0x3f2b0dc111027823 */ /* 0x000fe2000000000c */
[----:B------:R-:W-:Y:S01]  /*9020*/  FFMA R8, R12, -0.66817861795425415039, R17 ;  /* 0xbf2b0dc10c087823 */ /* 0x000fe20000000011 */
[C-C-:B------:R-:W-:Y:S01]  /*9030*/  FADD R13, R9.reuse, R11.reuse ;  /* 0x0000000b090d7221 */ /* 0x140fe20000000000 */
[----:B------:R-:W-:Y:S01]  /*9040*/  FADD R12, R24, R16 ;  /* 0x00000010180c7221 */ /* 0x000fe20000000000 */
[----:B------:R-:W-:-:S03]  /*9050*/  FADD R11, R9, -R11 ;  /* 0x8000000b090b7221 */ /* 0x000fc60000000000 */
[C-C-:B------:R-:W-:Y:S01]  /*9060*/  FADD R9, R13.reuse, -R12.reuse ;  /* 0x8000000c0d097221 */ /* 0x140fe20000000000 */
[----:B------:R-:W-:Y:S01]  /*9070*/  FADD R13, R13, R12 ;  /* 0x0000000c0d0d7221 */ /* 0x000fe20000000000 */
[----:B------:R-:W-:-:S04]  /*9080*/  FFMA R12, R15, -0.19891236722469329834, R10 ;  /* 0xbe4bafaf0f0c7823 */ /* 0x000fc8000000000a */
[----:B------:R-:W-:Y:S02]  /*9090*/  FMUL R3, R12, 1.9615705013275146484 ;  /* 0x3ffb14be0c037820 */ /* 0x000fe40000400000 */
        /* <DEDUP_REMOVED lines=24> */
[----:B0-----:R-:W-:Y:S04]  /*9220*/  STL [R1+0x138], R12 ;  /* 0x0001380c01007387 */ /* 0x001fe80000100800 */
        /* <DEDUP_REMOVED lines=67> */
[----:B--2---:R2:W-:Y:S04]  /*9660*/  STL [R1+0xcc], R11 ;  /* 0x0000cc0b01007387 */ /* 0x0045e80000100800 */
[----:B0-----:R0:W-:Y:S04]  /*9670*/  STL [R1+0xf8], R10 ;  /* 0x0000f80a01007387 */ /* 0x0011e80000100800 */
[----:B------:R-:W4:Y:S04]  /*9680*/  LDS R7, [R50] ;  /* 0x0000000032077984 */ /* 0x000f280000000800 */
[----:B-1----:R-:W-:Y:S04]  /*9690*/  STL [R1+0x148], R0 ;  /* 0x0001480001007387 */ /* 0x002fe80000100800 */
[----:B------:R-:W1:Y:S01]  /*96a0*/  LDS R0, [R50+0x4] ;  /* 0x0000040032007984 */ /* 0x000e620000000800 */
[----:B---3--:R-:W-:Y:S01]  /*96b0*/  FADD R9, R39, -R26 ;  /* 0x8000001a27097221 */ /* 0x008fe20000000000 */
[----:B--2---:R-:W-:Y:S01]  /*96c0*/  FADD R11, R37, -R6 ;  /* 0x80000006250b7221 */ /* 0x004fe20000000000 */
[----:B------:R-:W-:Y:S01]  /*96d0*/  FADD R2, R40, -R43 ;  /* 0x8000002b28027221 */ /* 0x000fe20000000000 */
[----:B------:R-:W-:-:S02]  /*96e0*/  FADD R8, -R27, R36 ;  /* 0x000000241b087221 */ /* 0x000fc40000000100 */
[C-C-:B------:R-:W-:Y:S01]  /*96f0*/  FADD R13, R9.reuse, R11.reuse ;  /* 0x0000000b090d7221 */ /* 0x140fe20000000000 */
[----:B------:R-:W-:Y:S01]  /*9700*/  FADD R11, R9, -R11 ;  /* 0x8000000b090b7221 */ /* 0x000fe20000000000 */
[----:B------:R-:W-:Y:S02]  /*9710*/  FADD R37, R37, R6 ;  /* 0x0000000625257221 */ /* 0x000fe40000000000 */
[C-C-:B------:R-:W-:Y:S01]  /*9720*/  FFMA R6, R13.reuse, -0.70710676908493041992, R2.reuse ;  /* 0xbf3504f30d067823 */ /* 0x140fe20000000002 */
[----:B------:R-:W-:Y:S01]  /*9730*/  FFMA R9, R13, 0.70710676908493041992, R2 ;  /* 0x3f3504f30d097823 */ /* 0x000fe20000000002 */
[----:B------:R-:W-:Y:S01]  /*9740*/  FFMA R13, R11, -0.70710676908493041992, R8 ;  /* 0xbf3504f30b0d7823 */ /* 0x000fe20000000008 */
[----:B0-----:R-:W-:Y:S01]  /*9750*/  FADD R10, R40, R43 ;  /* 0x0000002b280a7221 */ /* 0x001fe20000000000 */
[----:B------:R-:W-:Y:S01]  /*9760*/  FADD R27, R27, R36 ;  /* 0x000000241b1b7221 */ /* 0x000fe20000000000 */
[----:B------:R-:W-:Y:S01]  /*9770*/  FADD R15, R39, R26 ;  /* 0x0000001a270f7221 */ /* 0x000fe20000000000 */
[----:B------:R-:W-:Y:S01]  /*9780*/  FFMA R2, R13, 0.66817861795425415039, R6 ;  /* 0x3f2b0dc10d027823 */ /* 0x000fe20000000006 */
[----:B------:R-:W-:Y:S01]  /*9790*/  FFMA R14, R11, 0.70710676908493041992, R8 ;  /* 0x3f3504f30b0e7823 */ /* 0x000fe20000000008 */
        /* <DEDUP_REMOVED lines=8> */
[----:B----4-:R-:W-:Y:S04]  /*9820*/  STL [R1+0x38], R7 ;  /* 0x0000380701007387 */ /* 0x010fe80000100800 */
        /* <DEDUP_REMOVED lines=9> */
[----:B------:R-:W-:Y:S01]  /*98c0*/  FADD R10, R10, -R27 ;  /* 0x8000001b0a0a7221 */ /* 0x000fe20000000000 */
[----:B------:R-:W-:Y:S01]  /*98d0*/  FADD R15, -R37, R15 ;  /* 0x0000000f250f7221 */ /* 0x000fe20000000100 */
[----:B------:R-:W-:Y:S01]  /*98e0*/  FFMA R9, R9, 0.19891236722469329834, R14 ;  /* 0x3e4bafaf09097823 */ /* 0x000fe2000000000e */
[----:B------:R-:W-:Y:S01]  /*98f0*/  FMUL R4, R13, 1.4142135381698608398 ;  /* 0x3fb504f30d047820 */ /* 0x000fe20000400000 */
[----:B------:R-:W-:Y:S01]  /*9900*/  FMUL R2, R2, 1.6629391908645629883 ;  /* 0x3fd4db3102027820 */ /* 0x000fe20000400000 */
[----:B0-----:R-:W-:Y:S01]  /*9910*/  STL [R1+0xd8], R11 ;  /* 0x0000d80b01007387 */ /* 0x001fe20000100800 */
[----:B------:R-:W-:Y:S01]  /*9920*/  FMUL R8, R8, 1.4142135381698608398 ;  /* 0x3fb504f308087820 */ /* 0x000fe20000400000 */
[----:B------:R-:W-:Y:S01]  /*9930*/  FMUL R6, R6, -1.6629391908645629883 ;  /* 0xbfd4db3106067820 */ /* 0x000fe20000400000 */
[----:B------:R-:W-:Y:S01]  /*9940*/  NOP ;  /* 0x0000000000007918 */ /* 0x000fe20000000000 */
[----:B------:R-:W3:Y:S04]  /*9950*/  LDL.LU R58, [R1+0xb8] ;  /* 0x0000b800013a7983 */ /* 0x000ee80000300800 */
        /* <DEDUP_REMOVED lines=9> */
[----:B------:R-:W-:Y:S01]  /*99f0*/  FFMA R14, R15, -0.41421356797218322754, R10 ;  /* 0xbed413cd0f0e7823 */ /* 0x000fe2000000000a */
[----:B------:R-:W-:Y:S01]  /*9a00*/  FFMA R10, R10, 0.41421356797218322754, R15 ;  /* 0x3ed413cd0a0a7823 */ /* 0x000fe2000000000f */
[----:B------:R-:W-:-:S02]  /*9a10*/  FMUL R9, R9, 1.9615705013275146484 ;  /* 0x3ffb14be09097820 */ /* 0x000fc40000400000 */
[----:B------:R-:W-:Y:S01]  /*9a20*/  FMUL R5, R14, 1.8477590084075927734 ;  /* 0x3fec835e0e057820 */ /* 0x000fe20000400000 */
[----:B------:R-:W-:Y:S01]  /*9a30*/  FMUL R10, R10, 1.8477590084075927734 ;  /* 0x3fec835e0a0a7820 */ /* 0x000fe20000400000 */
        /* <DEDUP_REMOVED lines=21> */
[----:B0-----:R-:W-:Y:S04]  /*9b90*/  STL [R1+0xb4], R6 ;  /* 0x0000b40601007387 */ /* 0x001fe80000100800 */
[----:B------:R-:W0:Y:S04]  /*9ba0*/  LDS R6, [R50+0x18] ;  /* 0x0000180032067984 */ /* 0x000e280000000800 */
[----:B-1----:R-:W-:Y:S04]  /*9bb0*/  STL [R1+0xd0], R2 ;  /* 0x0000d00201007387 */ /* 0x002fe80000100800 */
[----:B------:R-:W1:Y:S01]  /*9bc0*/  LDS R2, [R50+0x1c] ;  /* 0x00001c0032027984 */ /* 0x000e620000000800 */
[C-C-:B------:R-:W-:Y:S01]  /*9bd0*/  FADD R12, R3.reuse, R4.reuse ;  /* 0x00000004030c7221 */ /* 0x140fe20000000000 */
        /* <DEDUP_REMOVED lines=14> */
[----:B------:R-:W-:Y:S01]  /*9cc0*/  FMUL R12, R12, 1.6629391908645629883 ;  /* 0x3fd4db310c0c7820 */ /* 0x000fe20000400000 */
[----:B------:R-:W-:Y:S01]  /*9cd0*/  STL [R1+0xe4], R8 ;  /* 0x0000e40801007387 */ /* 0x000fe20000100800 */
[C-C-:B------:R-:W-:Y:S01]  /*9ce0*/  FADD R4, R13.reuse, -R14.reuse ;  /* 0x8000000e0d047221 */ /* 0x140fe20000000000 */
[----:B------:R-:W-:Y:S01]  /*9cf0*/  FADD R13, R13, R14 ;  /* 0x0000000e0d0d7221 */ /* 0x000fe20000000000 */
[----:B------:R-:W-:Y:S01]  /*9d00*/  FFMA R14, R15, -0.19891236722469329834, R11 ;  /* 0xbe4bafaf0f0e7823 */ /* 0x000fe2000000000b */
[----:B------:R-:W-:Y:S01]  /*9d10*/  FADD R5, R5, -R46 ;  /* 0x8000002e05057221 */ /* 0x000fe20000000000 */
[----:B------:R-:W-:Y:S01]  /*9d20*/  FADD R7, -R44, R7 ;  /* 0x000000072c077221 */ /* 0x000fe20000000100 */
[----:B------:R-:W-:Y:S01]  /*9d30*/  NOP ;  /* 0x0000000000007918 */ /* 0x000fe20000000000 */
[----:B------:R-:W-:Y:S01]  /*9d40*/  FMUL R14, R14, 1.9615705013275146484 ;  /* 0x3ffb14be0e0e7820 */ /* 0x000fe20000400000 */
[----:B0-----:R-:W-:Y:S01]  /*9d50*/  STL [R1+0x108], R6 ;  /* 0x0001080601007387 */ /* 0x001fe20000100800 */
[----:B------:R-:W-:Y:S01]  /*9d60*/  FMUL R13, R13, 1.4142135381698608398 ;  /* 0x3fb504f30d0d7820 */ /* 0x000fe20000400000 */
[----:B------:R-:W-:-:S02]  /*9d70*/  FFMA R11, R11, 0.19891236722469329834, R15 ;  /* 0x3e4bafaf0b0b7823 */ /* 0x000fc4000000000f */
[----:B------:R-:W-:Y:S04]  /*9d80*/  STS [R51+0x18c], R12 ;  /* 0x00018c0c33007388 */ /* 0x000fe80000000800 */
[----:B-1----:R0:W-:Y:S04]  /*9d90*/  STL [R1+0x128], R2 ;  /* 0x0001280201007387 */ /* 0x0021e80000100800 */
[----:B------:R-:W4:Y:S04]  /*9da0*/  LDL.LU R41, [R1+0xa8] ;  /* 0x0000a80001297983 */ /* 0x000f280000300800 */
[----:B------:R1:W-:Y:S01]  /*9db0*/  STS [R51+0x84], R14 ;  /* 0x0000840e33007388 */ /* 0x0003e20000000800 */
[----:B0-----:R-:W-:Y:S01]  /*9dc0*/  FFMA R2, R7, -0.41421356797218322754, R5 ;  /* 0xbed413cd07027823 */ /* 0x001fe20000000005 */
[----:B------:R-:W-:-:S02]  /*9dd0*/  FFMA R7, R5, 0.41421356797218322754, R7 ;  /* 0x3ed413cd05077823 */ /* 0x000fc40000000007 */
[----:B------:R0:W-:Y:S01]  /*9de0*/  STS [R51], R13 ;  /* 0x0000000d33007388 */ /* 0x0001e20000000800 */
[C-C-:B---3--:R-:W-:Y:S01]  /*9df0*/  FADD R9, R21.reuse, -R58.reuse ;  /* 0x8000003a15097221 */ /* 0x148fe20000000000 */
[----:B------:R-:W-:Y:S02]  /*9e00*/  FADD R12, R21, R58 ;  /* 0x0000003a150c7221 */ /* 0x000fe40000000000 */
[----:B------:R-:W3:Y:S04]  /*9e10*/  LDL.LU R58, [R1+0x1ac] ;  /* 0x0001ac00013a7983 */ /* 0x000ee80000300800 */
[----:B------:R-:W3:Y:S01]  /*9e20*/  LDL.LU R21, [R1+0x11c] ;  /* 0x00011c0001157983 */ /* 0x000ee20000300800 */
[C-C-:B--2---:R-:W-:Y:S01]  /*9e30*/  FADD R15, -R57.reuse, R38.reuse ;  /* 0x00000026390f7221 */ /* 0x144fe20000000100 */
[----:B------:R-:W-:-:S02]  /*9e40*/  FADD R10, R57, R38 ;  /* 0x00000026390a7221 */ /* 0x000fc40000000000 */
[----:B------:R-:W2:Y:S04]  /*9e50*/  LDL.LU R38, [R1+0x130] ;  /* 0x0001300001267983 */ /* 0x000ea80000300800 */
[----:B------:R-:W2:Y:S01]  /*9e60*/  LDL.LU R57, [R1+0x100] ;  /* 0x0001000001397983 */ /* 0x000ea20000300800 */
[C-C-:B----4-:R-:W-:Y:S01]  /*9e70*/  FADD R5, R0.reuse, -R59.reuse ;  /* 0x8000003b00057221 */ /* 0x150fe20000000000 */
[----:B-1----:R-:W-:Y:S02]  /*9e80*/  FADD R14, R0, R59 ;  /* 0x0000003b000e7221 */ /* 0x002fe40000000000 */
[----:B------:R-:W4:Y:S01]  /*9e90*/  LDL.LU R59, [R1+0x16c] ;  /* 0x00016c00013b7983 */ /* 0x000f220000300800 */
[C-C-:B------:R-:W-:Y:S01]  /*9ea0*/  FADD R8, R60.reuse, -R61.reuse ;  /* 0x8000003d3c087221 */ /* 0x140fe20000000000 */
[----:B0-----:R-:W-:-:S02]  /*9eb0*/  FADD R13, R60, R61 ;  /* 0x0000003d3c0d7221 */ /* 0x001fc40000000000 */
        /* <DEDUP_REMOVED lines=16> */
[----:B0-----:R-:W-:Y:S04]  /*9fc0*/  STL [R1+0x274], R0 ;  /* 0x0002740001007387 */ /* 0x001fe80000100800 */
[----:B------:R-:W0:Y:S04]  /*9fd0*/  LDS R0, [R50+0x4] ;  /* 0x0000040032007984 */ /* 0x000e280000000800 */
[----:B0-----:R-:W-:Y:S04]  /*9fe0*/  STL [R1+0x150], R0 ;  /* 0x0001500001007387 */ /* 0x001fe80000100800 */
[----:B------:R-:W0:Y:S04]  /*9ff0*/  LDS R0, [R50+0x10] ;  /* 0x0000100032007984 */ /* 0x000e280000000800 */
[----:B------:R-:W-:Y:S04]  /*a000*/  STL [R1+0x158], R3 ;  /* 0x0001580301007387 */ /* 0x000fe80000100800 */
[----:B------:R-:W1:Y:S04]  /*a010*/  LDS R3, [R50+0x14] ;  /* 0x0000140032037984 */ /* 0x000e680000000800 */
[----:B------:R-:W-:Y:S04]  /*a020*/  STL [R1+0x194], R2 ;  /* 0x0001940201007387 */ /* 0x000fe80000100800 */
[----:B------:R-:W1:Y:S01]  /*a030*/  LDS R2, [R50+0x18] ;  /* 0x0000180032027984 */ /* 0x000e620000000800 */
[C-C-:B------:R-:W-:Y:S01]  /*a040*/  FADD R6, R5.reuse, R8.reuse ;  /* 0x0000000805067221 */ /* 0x140fe20000000000 */
[----:B------:R-:W-:-:S02]  /*a050*/  FADD R5, R5, -R8 ;  /* 0x8000000805057221 */ /* 0x000fc40000000000 */
[----:B0-----:R-:W-:Y:S04]  /*a060*/  STL [R1+0x1dc], R0 ;  /* 0x0001dc0001007387 */ /* 0x001fe80000100800 */
[----:B------:R-:W0:Y:S01]  /*a070*/  LDS R0, [R50+0x1c] ;  /* 0x00001c0032007984 */ /* 0x000e220000000800 */
[C-C-:B------:R-:W-:Y:S01]  /*a080*/  FFMA R8, R6.reuse, -0.70710676908493041992, R9.reuse ;  /* 0xbf3504f306087823 */ /* 0x140fe20000000009 */
[----:B------:R-:W-:Y:S01]  /*a090*/  FFMA R9, R6, 0.70710676908493041992, R9 ;  /* 0x3f3504f306097823 */ /* 0x000fe20000000009 */
[C-C-:B------:R-:W-:Y:S01]  /*a0a0*/  FFMA R6, R5.reuse, -0.70710676908493041992, R15.reuse ;  /* 0xbf3504f305067823 */ /* 0x140fe2000000000f */
[----:B------:R-:W-:Y:S01]  /*a0b0*/  FFMA R15, R5, 0.70710676908493041992, R15 ;  /* 0x3f3504f3050f7823 */ /* 0x000fe2000000000f */
[C---:B------:R-:W-:Y:S02]  /*a0c0*/  FADD R16, R13.reuse, R14 ;  /* 0x0000000e0d107221 */ /* 0x040fe40000000000 */
[----:B------:R-:W-:Y:S01]  /*a0d0*/  FFMA R5, R6, 0.66817861795425415039, R8 ;  /* 0x3f2b0dc106057823 */ /* 0x000fe20000000008 */
[----:B------:R-:W-:Y:S01]  /*a0e0*/  FFMA R8, R8, -0.66817861795425415039, R6 ;  /* 0xbf2b0dc108087823 */ /* 0x000fe20000000006 */
[C-C-:B------:R-:W-:Y:S01]  /*a0f0*/  FADD R6, R12.reuse, R10.reuse ;  /* 0x0000000a0c067221 */ /* 0x140fe20000000000 */
[----:B------:R-:W-:Y:S01]  /*a100*/  FADD R12, R12, -R10 ;  /* 0x8000000a0c0c7221 */ /* 0x000fe20000000000 */
[----:B------:R-:W-:Y:S01]  /*a110*/  FADD R14, -R13, R14 ;  /* 0x0000000e0d0e7221 */ /* 0x000fe20000000100 */
[----:B------:R-:W-:Y:S01]  /*a120*/  FFMA R13, R15, -0.19891236722469329834, R9 ;  /* 0xbe4bafaf0f0d7823 */ /* 0x000fe20000000009 */
[C-C-:B------:R-:W-:Y:S01]  /*a130*/  FADD R10, R6.reuse, -R16.reuse ;  /* 0x80000010060a7221 */ /* 0x140fe20000000000 */
[----:B------:R-:W-:Y:S01]  /*a140*/  FFMA R9, R9, 0.19891236722469329834, R15 ;  /* 0x3e4bafaf09097823 */ /* 0x000fe2000000000f */
[----:B------:R-:W-:Y:S01]  /*a150*/  FADD R6, R6, R16 ;  /* 0x0000001006067221 */ /* 0x000fe20000000000 */
[----:B------:R-:W-:Y:S01]  /*a160*/  FFMA R15, R14, -0.41421356797218322754, R12 ;  /* 0xbed413cd0e0f7823 */ /* 0x000fe2000000000c */
[----:B-1----:R-:W-:Y:S02]  /*a170*/  STL [R1+0x218], R3 ;  /* 0x0002180301007387 */ /* 0x002fe40000100800 */
[----:B------:R-:W-:Y:S01]  /*a180*/  FMUL R6, R6, 1.4142135381698608398 ;  /* 0x3fb504f306067820 */ /* 0x000fe20000400000 */
[----:B------:R-:W-:Y:S01]  /*a190*/  FMUL R15, R15, 1.8477590084075927734 ;  /* 0x3fec835e0f0f7820 */ /* 0x000fe20000400000 */
[----:B------:R3:W-:Y:S01]  /*a1a0*/  STL [R1+0x22c], R2 ;  /* 0x00022c0201007387 */ /* 0x0007e20000100800 */
[----:B------:R-:W-:-:S03]  /*a1b0*/  NOP ;  /* 0x0000000000007918 */ /* 0x000fc60000000000 */
[----:B------:R2:W-:Y:S04]  /*a1c0*/  STS [R51], R6 ;  /* 0x0000000633007388 */ /* 0x0005e80000000800 */
[----:B------:R1:W-:Y:S04]  /*a1d0*/  STS [R51+0x108], R15 ;  /* 0x0001080f33007388 */ /* 0x0003e80000000800 */
[----:B0-----:R-:W-:Y:S01]  /*a1e0*/  STL [R1+0x230], R0 ;  /* 0x0002300001007387 */ /* 0x001fe20000100800 */
[C-C-:B---3--:R-:W-:Y:S01]  /*a1f0*/  FADD R2, R58.reuse, -R41.reuse ;  /* 0x800000293a027221 */ /* 0x148fe20000000000 */
[----:B------:R-:W-:-:S02]  /*a200*/  FADD R11, R58, R41 ;  /* 0x000000293a0b7221 */ /* 0x000fc40000000000 */
[----:B------:R-:W3:Y:S04]  /*a210*/  LDL.LU R41, [R1+0x9c] ;  /* 0x00009c0001297983 */ /* 0x000ee80000300800 */
[----:B------:R-:W3:Y:S01]  /*a220*/  LDL.LU R58, [R1+0x1e4] ;  /* 0x0001e400013a7983 */ /* 0x000ee20000300800 */
[C-C-:B--2---:R-:W-:Y:S01]  /*a230*/  FADD R6, -R38.reuse, R21.reuse ;  /* 0x0000001526067221 */ /* 0x144fe20000000100 */
[----:B-1----:R-:W-:Y:S02]  /*a240*/  FADD R15, R38, R21 ;  /* 0x00000015260f7221 */ /* 0x002fe40000000000 */
        /* <DEDUP_REMOVED lines=8> */
[----:B------:R-:W4:Y:S04]  /*a2d0*/  LDL.LU R61, [R1+0x114] ;  /* 0x00011400013d7983 */ /* 0x000f280000300800 */
[----:B------:R-:W4:Y:S01]  /*a2e0*/  LDL.LU R60, [R1+0x1e0] ;  /* 0x0001e000013c7983 */ /* 0x000f220000300800 */
[----:B------:R-:W-:Y:S01]  /*a2f0*/  FMUL R13, R13, 1.9615705013275146484 ;  /* 0x3ffb14be0d0d7820 */ /* 0x000fe20000400000 */
[----:B------:R-:W-:Y:S01]  /*a300*/  FFMA R12, R12, 0.41421356797218322754, R14 ;  /* 0x3ed413cd0c0c7823 */ /* 0x000fe2000000000e */
[----:B------:R-:W-:Y:S01]  /*a310*/  FMUL R8, R8, -1.6629391908645629883 ;  /* 0xbfd4db3108087820 */ /* 0x000fe20000400000 */
[----:B------:R-:W-:Y:S01]  /*a320*/  FMUL R10, R10, 1.4142135381698608398 ;  /* 0x3fb504f30a0a7820 */ /* 0x000fe20000400000 */
[----:B------:R-:W-:Y:S01]  /*a330*/  FMUL R9, R9, 1.9615705013275146484 ;  /* 0x3ffb14be09097820 */ /* 0x000fe20000400000 */
[----:B------:R0:W-:Y:S04]  /*a340*/  STS [R51+0x84], R13 ;  /* 0x0000840d33007388 */ /* 0x0001e80000000800 */
[----:B------:R-:W4:Y:S01]  /*a350*/  LDL.LU R20, [R1+0x110] ;  /* 0x0001100001147983 */ /* 0x000f220000300800 */
[----:B------:R-:W-:-:S03]  /*a360*/  FMUL R12, R12, 1.8477590084075927734 ;  /* 0x3fec835e0c0c7820 */ /* 0x000fc60000400000 */
[----:B------:R1:W-:Y:S01]  /*a370*/  STS [R51+0x294], R8 ;  /* 0x0002940833007388 */ /* 0x0003e20000000800 */
        /* <DEDUP_REMOVED lines=14> */
[----:B------:R-:W4:Y:S02]  /*a460*/  LDL.LU R55, [R1+0x208] ;  /* 0x0002080001377983 */ /* 0x000f240000300800 */
[C-C-:B------:R-:W-:Y:S01]  /*a470*/  FADD R3, R13.reuse, -R11.reuse ;  /* 0x8000000b0d037221 */ /* 0x140fe20000000000 */
[----:B------:R-:W-:Y:S01]  /*a480*/  FADD R13, R13, R11 ;  /* 0x0000000b0d0d7221 */ /* 0x000fe20000000000 */
[----:B------:R-:W-:Y:S01]  /*a490*/  FFMA R11, R6, -0.19891236722469329834, R2 ;  /* 0xbe4bafaf060b7823 */ /* 0x000fe20000000002 */
[----:B------:R-:W-:Y:S01]  /*a4a0*/  FFMA R6, R2, 0.19891236722469329834, R6 ;  /* 0x3e4bafaf02067823 */ /* 0x000fe20000000006 */
[----:B------:R-:W-:Y:S01]  /*a4b0*/  FMUL R2, R5, 1.6629391908645629883 ;  /* 0x3fd4db3105027820 */ /* 0x000fe20000400000 */
[----:B------:R-:W-:Y:S01]  /*a4c0*/  FFMA R14, R16, -0.41421356797218322754, R15 ;  /* 0xbed413cd100e7823 */ /* 0x000fe2000000000f */
[----:B------:R-:W-:Y:S01]  /*a4d0*/  STS [R51+0x318], R12 ;  /* 0x0003180c33007388 */ /* 0x000fe20000000800 */
[----:B-1----:R-:W-:-:S03]  /*a4e0*/  FMUL R8, R11, 1.9615705013275146484 ;  /* 0x3ffb14be0b087820 */ /* 0x002fc60000400000 */
        /* <DEDUP_REMOVED lines=17> */
[C-C-:B---3--:R-:W-:Y:S01]  /*a600*/  FADD R2, R58.reuse, -R41.reuse ;  /* 0x800000293a027221 */ /* 0x148fe20000000000 */
[----:B------:R-:W-:Y:S02]  /*a610*/  FADD R11, R58, R41 ;  /* 0x000000293a0b7221 */ /* 0x000fe40000000000 */
[----:B------:R-:W3:Y:S01]  /*a620*/  LDL.LU R58, [R1+0x1a0] ;  /* 0x0001a000013a7983 */ /* 0x000ee20000300800 */
[C-C-:B--2---:R-:W-:Y:S01]  /*a630*/  FADD R12, -R38.reuse, R21.reuse ;  /* 0x00000015260c7221 */ /* 0x144fe20000000100 */
[----:B0-----:R-:W-:-:S02]  /*a640*/  FADD R8, R38, R21 ;  /* 0x0000001526087221 */ /* 0x001fc40000000000 */
[----:B------:R-:W3:Y:S01]  /*a650*/  LDL.LU R21, [R1+0x1c4] ;  /* 0x0001c40001157983 */ /* 0x000ee20000300800 */
[C-C-:B----4-:R-:W-:Y:S01]  /*a660*/  FADD R10, R59.reuse, -R57.reuse ;  /* 0x800000393b0a7221 */ /* 0x150fe20000000000 */
[----:B------:R-:W-:Y:S02]  /*a670*/  FADD R15, R59, R57 ;  /* 0x000000393b0f7221 */ /* 0x000fe40000000000 */
[----:B------:R-:W2:Y:S04]  /*a680*/  LDL.LU R57, [R1+0x168] ;  /* 0x0001680001397983 */ /* 0x000ea80000300800 */
[----:B------:R-:W2:Y:S01]  /*a690*/  LDL.LU R59, [R1+0x1e8] ;  /* 0x0001e800013b7983 */ /* 0x000ea20000300800 */
[C-C-:B------:R-:W-:Y:S01]  /*a6a0*/  FADD R13, R60.reuse, -R61.reuse ;  /* 0x8000003d3c0d7221 */ /* 0x140fe20000000000 */
        /* <DEDUP_REMOVED lines=37> */
[----:B0-----:R-:W-:-:S02]  /*a900*/  FMUL R3, R8, 1.9615705013275146484 ;  /* 0x3ffb14be08037820 */ /* 0x001fc40000400000 */
[----:B------:R-:W-:Y:S01]  /*a910*/  FMUL R2, R2, 1.8477590084075927734 ;  /* 0x3fec835e02027820 */ /* 0x000fe20000400000 */
[----:B------:R-:W-:Y:S01]  /*a920*/  LDS R35, [R50+0x18] ;  /* 0x0000180032237984 */ /* 0x000fe20000000800 */
[----:B------:R-:W-:-:S03]  /*a930*/  FMUL R4, R14, 1.4142135381698608398 ;  /* 0x3fb504f30e047820 */ /* 0x000fc60000400000 */
[----:B------:R-:W-:Y:S01]  /*a940*/  LDS R34, [R50+0x1c] ;  /* 0x00001c0032227984 */ /* 0x000fe20000000800 */
[----:B------:R-:W-:-:S03]  /*a950*/  NOP ;  /* 0x0000000000007918 */ /* 0x000fc60000000000 */
[----:B-1----:R-:W-:Y:S04]  /*a960*/  STL [R1+0x280], R41 ;  /* 0x0002802901007387 */ /* 0x002fe80000100800 */
[----:B------:R0:W-:Y:S04]  /*a970*/  STS [R51+0x84], R3 ;  /* 0x0000840333007388 */ /* 0x0001e80000000800 */
[----:B------:R1:W-:Y:S01]  /*a980*/  STS [R51+0x108], R2 ;  /* 0x0001080233007388 */ /* 0x0003e20000000800 */
[----:B------:R-:W-:-:S03]  /*a990*/  FFMA R11, R11, 0.41421356797218322754, R15 ;  /* 0x3ed413cd0b0b7823 */ /* 0x000fc6000000000f */
[----:B------:R-:W-:Y:S01]  /*a9a0*/  STL [R1+0x284], R40 ;  /* 0x0002842801007387 */ /* 0x000fe20000100800 */
[C-C-:B0-----:R-:W-:Y:S01]  /*a9b0*/  FADD R3, R55.reuse, R20.reuse ;  /* 0x0000001437037221 */ /* 0x141fe20000000000 */
[----:B-1----:R-:W-:Y:S02]  /*a9c0*/  FADD R2, R55, -R20 ;  /* 0x8000001437027221 */ /* 0x002fe40000000000 */
[----:B------:R-:W4:Y:S04]  /*a9d0*/  LDL.LU R20, [R1+0x134] ;  /* 0x0001340001147983 */ /* 0x000f280000300800 */
[----:B------:R-:W4:Y:S04]  /*a9e0*/  LDL.LU R55, [R1+0x214] ;  /* 0x0002140001377983 */ /* 0x000f280000300800 */
[----:B------:R0:W-:Y:S01]  /*a9f0*/  STS [R51], R4 ;  /* 0x0000000433007388 */ /* 0x0001e20000000800 */
[C-C-:B---3--:R-:W-:Y:S01]  /*aa00*/  FADD R7, -R21.reuse, R58.reuse ;  /* 0x0000003a15077221 */ /* 0x148fe20000000100 */
[----:B------:R-:W-:-:S02]  /*aa10*/  FADD R6, R21, R58 ;  /* 0x0000003a15067221 */ /* 0x000fc40000000000 */
[----:B------:R-:W3:Y:S04]  /*aa20*/  LDL.LU R58, [R1+0x1c8] ;  /* 0x0001c800013a7983 */ /* 0x000ee80000300800 */
[----:B------:R-:W3:Y:S01]  /*aa30*/  LDL.LU R21, [R1+0x1d8] ;  /* 0x0001d80001157983 */ /* 0x000ee20000300800 */
[C-C-:B--2---:R-:W-:Y:S01]  /*aa40*/  FADD R5, R59.reuse, -R57.reuse ;  /* 0x800000393b057221 */ /* 0x144fe20000000000 */
[----:B------:R-:W-:Y:S02]  /*aa50*/  FADD R15, R59, R57 ;  /* 0x000000393b0f7221 */ /* 0x000fe40000000000 */
[----:B------:R-:W2:Y:S04]  /*aa60*/  LDL.LU R57, [R1+0x198] ;  /* 0x0001980001397983 */ /* 0x000ea80000300800 */
[----:B------:R-:W2:Y:S01]  /*aa70*/  LDL.LU R59, [R1+0x1f4] ;  /* 0x0001f400013b7983 */ /* 0x000ea20000300800 */
[C-C-:B----4-:R-:W-:Y:S01]  /*aa80*/  FADD R8, R60.reuse, -R61.reuse ;  /* 0x8000003d3c087221 */ /* 0x150fe20000000000 */
[----:B0-----:R-:W-:-:S02]  /*aa90*/  FADD R4, R60, R61 ;  /* 0x0000003d3c047221 */ /* 0x001fc40000000000 */
        /* <DEDUP_REMOVED lines=13> */
[----:B------:R-:W1:Y:S04]  /*ab70*/  LDS R33, [R50+0x4] ;  /* 0x0000040032217984 */ /* 0x000e680000000800 */
        /* <DEDUP_REMOVED lines=26> */
[----:B0-----:R-:W-:Y:S01]  /*ad20*/  FMUL R9, R14, 1.4142135381698608398 ;  /* 0x3fb504f30e097820 */ /* 0x001fe20000400000 */
[----:B------:R-:W-:Y:S02]  /*ad30*/  NOP ;  /* 0x0000000000007918 */ /* 0x000fe40000000000 */
[----:B-1----:R-:W-:Y:S04]  /*ad40*/  STL [R1+0x278], R33 ;  /* 0x0002782101007387 */ /* 0x002fe80000100800 */
[----:B------:R-:W-:Y:S01]  /*ad50*/  STL [R1+0x18], R0 ;  /* 0x0000180001007387 */ /* 0x000fe20000100800 */
[----:B------:R-:W-:-:S03]  /*ad60*/  FFMA R6, R6, 0.41421356797218322754, R15 ;  /* 0x3ed413cd06067823 */ /* 0x000fc6000000000f */
[----:B------:R-:W-:Y:S04]  /*ad70*/  STL [R1+0x27c], R31 ;  /* 0x00027c1f01007387 */ /* 0x000fe80000100800 */
[----:B------:R0:W-:Y:S04]  /*ad80*/  STS [R51+0x84], R3 ;  /* 0x0000840333007388 */ /* 0x0001e80000000800 */
[----:B------:R1:W-:Y:S04]  /*ad90*/  STS [R51+0x108], R2 ;  /* 0x0001080233007388 */ /* 0x0003e80000000800 */
[----:B------:R-:W4:Y:S01]  /*ada0*/  LDL.LU R56, [R1+0x180] ;  /* 0x0001800001387983 */ /* 0x000f220000300800 */
[----:B0-----:R-:W-:-:S03]  /*adb0*/  FADD R3, R55, R20 ;  /* 0x0000001437037221 */ /* 0x001fc60000000000 */
[----:B------:R-:W4:Y:S01]  /*adc0*/  LDL.LU R32, [R1+0x228] ;  /* 0x0002280001207983 */ /* 0x000f220000300800 */
[----:B-1----:R-:W-:-:S03]  /*add0*/  FADD R2, R55, -R20 ;  /* 0x8000001437027221 */ /* 0x002fc60000000000 */
[----:B------:R-:W4:Y:S04]  /*ade0*/  LDL.LU R55, [R1+0x1d0] ;  /* 0x0001d00001377983 */ /* 0x000f280000300800 */
[----:B------:R0:W-:Y:S01]  /*adf0*/  STS [R51], R9 ;  /* 0x0000000933007388 */ /* 0x0001e20000000800 */
[C-C-:B---3--:R-:W-:Y:S01]  /*ae00*/  FADD R12, -R21.reuse, R58.reuse ;  /* 0x0000003a150c7221 */ /* 0x148fe20000000100 */
[----:B------:R-:W-:Y:S02]  /*ae10*/  FADD R11, R21, R58 ;  /* 0x0000003a150b7221 */ /* 0x000fe40000000000 */
[----:B------:R-:W3:Y:S01]  /*ae20*/  LDL.LU R58, [R1+0x1ec] ;  /* 0x0001ec00013a7983 */ /* 0x000ee20000300800 */
[C-C-:B--2---:R-:W-:Y:S01]  /*ae30*/  FADD R10, R59.reuse, -R57.reuse ;  /* 0x800000393b0a7221 */ /* 0x144fe20000000000 */
[----:B------:R-:W-:-:S02]  /*ae40*/  FADD R15, R59, R57 ;  /* 0x000000393b0f7221 */ /* 0x000fc40000000000 */
[----:B------:R-:W2:Y:S04]  /*ae50*/  LDL.LU R57, [R1+0x1bc] ;  /* 0x0001bc0001397983 */ /* 0x000ea80000300800 */
[----:B------:R-:W2:Y:S01]  /*ae60*/  LDL.LU R59, [R1+0x204] ;  /* 0x00020400013b7983 */ /* 0x000ea20000300800 */
[C-C-:B----4-:R-:W-:Y:S01]  /*ae70*/  FADD R13, R60.reuse, -R61.reuse ;  /* 0x8000003d3c0d7221 */ /* 0x150fe20000000000 */
[----:B0-----:R-:W-:Y:S02]  /*ae80*/  FADD R9, R60, R61 ;  /* 0x0000003d3c097221 */ /* 0x001fe40000000000 */
        /* <DEDUP_REMOVED lines=31> */
[----:B------:R-:W-:Y:S04]  /*b080*/  STS [R51+0x318], R6 ;  /* 0x0003180633007388 */ /* 0x000fe80000000800 */
[----:B------:R0:W-:Y:S01]  /*b090*/  STS [R51+0x39c], R7 ;  /* 0x00039c0733007388 */ /* 0x0001e20000000800 */
        /* <DEDUP_REMOVED lines=11> */
[----:B------:R-:W-:-:S03]  /*b150*/  FFMA R11, R11, 0.41421356797218322754, R15 ;  /* 0x3ed413cd0b0b7823 */ /* 0x000fc6000000000f */
[----:B------:R2:W-:Y:S01]  /*b160*/  STS [R51+0x84], R3 ;  /* 0x0000840333007388 */ /* 0x0005e20000000800 */
[C-C-:B0-----:R-:W-:Y:S01]  /*b170*/  FADD R7, R32.reuse, -R56.reuse ;  /* 0x8000003820077221 */ /* 0x141fe20000000000 */
[----:B------:R-:W-:Y:S02]  /*b180*/  FADD R8, R32, R56 ;  /* 0x0000003820087221 */ /* 0x000fe40000000000 */
[----:B------:R-:W4:Y:S04]  /*b190*/  LDL.LU R56, [R1+0x1b4] ;  /* 0x0001b40001387983 */ /* 0x000f280000300800 */
[----:B------:R0:W-:Y:S01]  /*b1a0*/  STS [R51+0x108], R2 ;  /* 0x0001080233007388 */ /* 0x0001e20000000800 */
[C-C-:B---3--:R-:W-:Y:S01]  /*b1b0*/  FADD R5, -R58.reuse, R55.reuse ;  /* 0x000000373a057221 */ /* 0x148fe20000000100 */
[----:B-1----:R-:W-:-:S02]  /*b1c0*/  FADD R4, R58, R55 ;  /* 0x000000373a047221 */ /* 0x002fc40000000000 */
        /* <DEDUP_REMOVED lines=52> */
[C-C-:B------:R-:W-:Y:S01]  /*b510*/  FADD R32, R56.reuse, -R54.reuse ;  /* 0x8000003638207221 */ /* 0x140fe20000000000 */
[----:B------:R-:W-:Y:S02]  /*b520*/  FADD R54, R56, R54 ;  /* 0x0000003638367221 */ /* 0x000fe40000000000 */
[----:B------:R0:W-:Y:S04]  /*b530*/  STS [R51+0x108], R7 ;  /* 0x0001080733007388 */ /* 0x0001e80000000800 */
        /* <DEDUP_REMOVED lines=21> */
[C-C-:B------:R-:W-:Y:S01]  /*b690*/  FADD R59, R54.reuse, R7.reuse ;  /* 0x00000007363b7221 */ /* 0x140fe20000000000 */
[----:B------:R-:W-:Y:S01]  /*b6a0*/  FADD R7, R54, -R7 ;  /* 0x8000000736077221 */ /* 0x000fe20000000000 */
[C-C-:B----4-:R-:W-:Y:S01]  /*b6b0*/  FADD R56, R60.reuse, -R61.reuse ;  /* 0x8000003d3c387221 */ /* 0x150fe20000000000 */
[----:B------:R-:W-:Y:S02]  /*b6c0*/  FADD R55, R60, R61 ;  /* 0x0000003d3c377221 */ /* 0x000fe40000000000 */
[----:B------:R-:W2:Y:S01]  /*b6d0*/  LDL.LU R61, [R1+0x40] ;  /* 0x00004000013d7983 */ /* 0x000ea20000300800 */
[C-C-:B------:R-:W-:Y:S01]  /*b6e0*/  FADD R57, R58.reuse, R56.reuse ;  /* 0x000000383a397221 */ /* 0x140fe20000000000 */
[----:B------:R-:W-:Y:S01]  /*b6f0*/  FADD R58, R58, -R56 ;  /* 0x800000383a3a7221 */ /* 0x000fe20000000000 */
[----:B------:R-:W-:Y:S01]  /*b700*/  FADD R54, R55, R8 ;  /* 0x0000000837367221 */ /* 0x000fe20000000000 */
[----:B------:R-:W3:Y:S01]  /*b710*/  LDL.LU R40, [R1+0x58] ;  /* 0x0000580001287983 */ /* 0x000ee20000300800 */
[C-C-:B------:R-:W-:Y:S01]  /*b720*/  FFMA R56, R57.reuse, -0.70710676908493041992, R32.reuse ;  /* 0xbf3504f339387823 */ /* 0x140fe20000000020 */
[----:B------:R-:W-:Y:S01]  /*b730*/  FFMA R32, R57, 0.70710676908493041992, R32 ;  /* 0x3f3504f339207823 */ /* 0x000fe20000000020 */
[C-C-:B------:R-:W-:Y:S01]  /*b740*/  FFMA R57, R58.reuse, -0.70710676908493041992, R9.reuse ;  /* 0xbf3504f33a397823 */ /* 0x140fe20000000009 */
        /* <DEDUP_REMOVED lines=186> */
[----:B------:R-:W-:-:S03]  /*c2f0*/  FMUL R36, R36, 1.4142135381698608398 ;  /* 0x3fb504f324247820 */ /* 0x000fc60000400000 */
[----:B0-----:R-:W-:Y:S04]  /*c300*/  STL [R1+0x198], R42 ;  /* 0x0001982a01007387 */ /* 0x001fe80000100800 */
[----:B------:R-:W0:Y:S04]  /*c310*/  LDS R42, [R50+0x18] ;  /* 0x00001800322a7984 */ /* 0x000e280000000800 */
[----:B-1----:R-:W-:Y:S04]  /*c320*/  STL [R1+0x1a4], R32 ;  /* 0x0001a42001007387 */ /* 0x002fe80000100800 */
[----:B------:R-:W1:Y:S01]  /*c330*/  LDS R32, [R50+0x1c] ;  /* 0x00001c0032207984 */ /* 0x000e620000000800 */
[----:B------:R-:W-:-:S03]  /*c340*/  NOP ;  /* 0x0000000000007918 */ /* 0x000fc60000000000 */
[----:B------:R0:W-:Y:S01]  /*c350*/  STS [R51], R36 ;  /* 0x0000002433007388 */ /* 0x0001e20000000800 */
[----:B------:R-:W-:Y:S01]  /*c360*/  FMUL R35, R35, 1.6629391908645629883 ;  /* 0x3fd4db3123237820 */ /* 0x000fe20000400000 */
[C-C-:B0-----:R-:W-:Y:S01]  /*c370*/  FADD R36, -R30.reuse, R29.reuse ;  /* 0x0000001d1e247221 */ /* 0x141fe20000000100 */
[----:B------:R-:W-:-:S03]  /*c380*/  FADD R30, R30, R29 ;  /* 0x0000001d1e1e7221 */ /* 0x000fc60000000000 */
[----:B------:R-:W-:Y:S01]  /*c390*/  STS [R51+0x18c], R35 ;  /* 0x00018c2333007388 */ /* 0x000fe20000000800 */
[----:B------:R-:W-:-:S03]  /*c3a0*/  FMUL R34, R34, 1.9615705013275146484 ;  /* 0x3ffb14be22227820 */ /* 0x000fc60000400000 */
[----:B------:R-:W-:Y:S04]  /*c3b0*/  STL [R1+0x1ac], R48 ;  /* 0x0001ac3001007387 */ /* 0x000fe80000100800 */
[----:B------:R0:W-:Y:S04]  /*c3c0*/  STS [R51+0x84], R34 ;  /* 0x0000842233007388 */ /* 0x0001e80000000800 */
[----:B------:R-:W-:Y:S01]  /*c3d0*/  STL [R1+0x1b4], R42 ;  /* 0x0001b42a01007387 */ /* 0x000fe20000100800 */
[----:B0-----:R-:W-:Y:S01]  /*c3e0*/  FFMA R34, R37, -0.41421356797218322754, R38 ;  /* 0xbed413cd25227823 */ /* 0x001fe20000000026 */
[----:B------:R-:W-:-:S02]  /*c3f0*/  FFMA R37, R38, 0.41421356797218322754, R37 ;  /* 0x3ed413cd26257823 */ /* 0x000fc40000000025 */
[----:B-1----:R0:W-:Y:S01]  /*c400*/  STL [R1+0x1b8], R32 ;  /* 0x0001b82001007387 */ /* 0x0021e20000100800 */
        /* <DEDUP_REMOVED lines=8> */
[----:B--2---:R-:W-:Y:S02]  /*c490*/  FADD R35, R41, -R26 ;  /* 0x8000001a29237221 */ /* 0x004fe40000000000 */
[C-C-:B------:R-:W-:Y:S01]  /*c4a0*/  FADD R27, R29.reuse, R28.reuse ;  /* 0x0000001c1d1b7221 */ /* 0x140fe20000000000 */
[----:B------:R-:W-:Y:S01]  /*c4b0*/  FADD R28, R29, -R28 ;  /* 0x8000001c1d1c7221 */ /* 0x000fe20000000000 */
[----:B------:R-:W-:-:S02]  /*c4c0*/  FADD R26, R41, R26 ;  /* 0x0000001a291a7221 */ /* 0x000fc40000000000 */
[C-C-:B------:R-:W-:Y:S01]  /*c4d0*/  FFMA R29, R27.reuse, -0.70710676908493041992, R35.reuse ;  /* 0xbf3504f31b1d7823 */ /* 0x140fe20000000023 */
[----:B------:R-:W-:Y:S01]  /*c4e0*/  FFMA R35, R27, 0.70710676908493041992, R35 ;  /* 0x3f3504f31b237823 */ /* 0x000fe20000000023 */
[C-C-:B------:R-:W-:Y:S01]  /*c4f0*/  FFMA R27, R28.reuse, -0.70710676908493041992, R36.reuse ;  /* 0xbf3504f31c1b7823 */ /* 0x140fe20000000024 */
[----:B------:R-:W-:Y:S01]  /*c500*/  FFMA R36, R28, 0.70710676908493041992, R36 ;  /* 0x3f3504f31c247823 */ /* 0x000fe20000000024 */
[C-C-:B0-----:R-:W-:Y:S01]  /*c510*/  FADD R32, R26.reuse, R30.reuse ;  /* 0x0000001e1a207221 */ /* 0x141fe20000000000 */
        /* <DEDUP_REMOVED lines=22> */
[----:B------:R-:W1:Y:S01]  /*c680*/  LDS R32, [R50+0x10] ;  /* 0x0000100032207984 */ /* 0x000e620000000800 */
[----:B------:R-:W-:-:S03]  /*c690*/  FMUL R28, R28, 1.6629391908645629883 ;  /* 0x3fd4db311c1c7820 */ /* 0x000fc60000400000 */
[----:B--2---:R-:W-:Y:S01]  /*c6a0*/  STL [R1+0x130], R36 ;  /* 0x0001302401007387 */ /* 0x004fe20000100800 */
[----:B------:R-:W-:-:S03]  /*c6b0*/  FMUL R31, R31, 1.4142135381698608398 ;  /* 0x3fb504f31f1f7820 */ /* 0x000fc60000400000 */
[----:B------:R-:W2:Y:S04]  /*c6c0*/  LDS R36, [R50+0x14] ;  /* 0x0000140032247984 */ /* 0x000ea80000000800 */
[----:B0-----:R-:W-:Y:S04]  /*c6d0*/  STL [R1+0x140], R34 ;  /* 0x0001402201007387 */ /* 0x001fe80000100800 */
[----:B------:R-:W0:Y:S04]  /*c6e0*/  LDS R34, [R50+0x18] ;  /* 0x0000180032227984 */ /* 0x000e280000000800 */
[----:B-1----:R-:W-:Y:S04]  /*c6f0*/  STL [R1+0x16c], R32 ;  /* 0x00016c2001007387 */ /* 0x002fe80000100800 */
[----:B------:R-:W1:Y:S01]  /*c700*/  LDS R32, [R50+0x1c] ;  /* 0x00001c0032207984 */ /* 0x000e620000000800 */
[----:B------:R-:W-:-:S03]  /*c710*/  NOP ;  /* 0x0000000000007918 */ /* 0x000fc60000000000 */
[----:B------:R3:W-:Y:S04]  /*c720*/  STS [R51+0x18c], R28 ;  /* 0x00018c1c33007388 */ /* 0x0007e80000000800 */
[----:B------:R4:W-:Y:S01]  /*c730*/  STS [R51], R31 ;  /* 0x0000001f33007388 */ /* 0x0009e20000000800 */
[----:B---3--:R-:W-:Y:S01]  /*c740*/  FFMA R28, R26, -0.41421356797218322754, R27 ;  /* 0xbed413cd1a1c7823 */ /* 0x008fe2000000001b */
[----:B------:R-:W-:Y:S01]  /*c750*/  FFMA R27, R27, 0.41421356797218322754, R26 ;  /* 0x3ed413cd1b1b7823 */ /* 0x000fe2000000001a */
[C-C-:B------:R-:W-:Y:S01]  /*c760*/  FADD R26, R25.reuse, -R18.reuse ;  /* 0x80000012191a7221 */ /* 0x140fe20000000000 */
[----:B------:R-:W-:Y:S01]  /*c770*/  FADD R25, R25, R18 ;  /* 0x0000001219197221 */ /* 0x000fe20000000000 */
[C-C-:B------:R-:W-:Y:S01]  /*c780*/  FADD R18, -R22.reuse, R21.reuse ;  /* 0x0000001516127221 */ /* 0x140fe20000000100 */
[----:B------:R-:W-:Y:S01]  /*c790*/  FADD R21, R22, R21 ;  /* 0x0000001516157221 */ /* 0x000fe20000000000 */
[C-C-:B------:R-:W-:Y:S01]  /*c7a0*/  FADD R22, R23.reuse, -R20.reuse ;  /* 0x8000001417167221 */ /* 0x140fe20000000000 */
[C-C-:B----4-:R-:W-:Y:S01]  /*c7b0*/  FADD R31, R24.reuse, -R19.reuse ;  /* 0x80000013181f7221 */ /* 0x150fe20000000000 */
        /* <DEDUP_REMOVED lines=35> */
[----:B--2---:R-:W-:Y:S04]  /*c9f0*/  STL [R1+0x184], R36 ;  /* 0x0001842401007387 */ /* 0x004fe80000100800 */
[----:B0-----:R-:W-:Y:S04]  /*ca00*/  STL [R1+0x1a0], R34 ;  /* 0x0001a02201007387 */ /* 0x001fe80000100800 */
[----:B-1----:R-:W-:Y:S04]  /*ca10*/  STL [R1+0x1a8], R32 ;  /* 0x0001a82001007387 */ /* 0x002fe80000100800 */
[----:B------:R-:W0:Y:S04]  /*ca20*/  LDS R28, [R50+0x8] ;  /* 0x00000800321c7984 */ /* 0x000e280000000800 */
[----:B---3--:R-:W-:Y:S04]  /*ca30*/  STL [R1+0xf4], R27 ;  /* 0x0000f41b01007387 */ /* 0x008fe80000100800 */
[----:B------:R-:W1:Y:S04]  /*ca40*/  LDS R27, [R50+0xc] ;  /* 0x00000c00321b7984 */ /* 0x000e680000000800 */
[----:B----4-:R-:W-:Y:S04]  /*ca50*/  STL [R1+0xfc], R26 ;  /* 0x0000fc1a01007387 */ /* 0x010fe80000100800 */
[----:B------:R-:W2:Y:S01]  /*ca60*/  LDS R26, [R50+0x10] ;  /* 0x00001000321a7984 */ /* 0x000ea20000000800 */
[----:B------:R-:W-:Y:S01]  /*ca70*/  FMUL R23, R23, 1.4142135381698608398 ;  /* 0x3fb504f317177820 */ /* 0x000fe20000400000 */
[----:B------:R-:W-:Y:S01]  /*ca80*/  FMUL R24, R24, 1.8477590084075927734 ;  /* 0x3fec835e18187820 */ /* 0x000fe20000400000 */
[----:B------:R-:W-:Y:S01]  /*ca90*/  FMUL R21, R21, 1.9615705013275146484 ;  /* 0x3ffb14be15157820 */ /* 0x000fe20000400000 */
[----:B------:R-:W-:Y:S01]  /*caa0*/  FMUL R18, R18, 1.6629391908645629883 ;  /* 0x3fd4db3112127820 */ /* 0x000fe20000400000 */
[----:B------:R-:W-:Y:S01]  /*cab0*/  FMUL R20, R20, 1.4142135381698608398 ;  /* 0x3fb504f314147820 */ /* 0x000fe20000400000 */
[----:B------:R-:W-:Y:S01]  /*cac0*/  FMUL R19, R19, -1.6629391908645629883 ;  /* 0xbfd4db3113137820 */ /* 0x000fe20000400000 */
[----:B------:R-:W-:Y:S01]  /*cad0*/  FMUL R25, R25, 1.8477590084075927734 ;  /* 0x3fec835e19197820 */ /* 0x000fe20000400000 */
[----:B0-----:R-:W-:Y:S01]  /*cae0*/  STL [R1+0x100], R28 ;  /* 0x0001001c01007387 */ /* 0x001fe20000100800 */
[----:B------:R-:W-:-:S03]  /*caf0*/  FMUL R22, R22, 1.9615705013275146484 ;  /* 0x3ffb14be16167820 */ /* 0x000fc60000400000 */
[----:B------:R-:W0:Y:S04]  /*cb00*/  LDS R28, [R50+0x14] ;  /* 0x00001400321c7984 */ /* 0x000e280000000800 */
[----:B-1----:R-:W-:Y:S04]  /*cb10*/  STL [R1+0x110], R27 ;  /* 0x0001101b01007387 */ /* 0x002fe80000100800 */
[----:B------:R-:W1:Y:S04]  /*cb20*/  LDS R27, [R50+0x18] ;  /* 0x00001800321b7984 */ /* 0x000e680000000800 */
[----:B--2---:R-:W-:Y:S04]  /*cb30*/  STL [R1+0x13c], R26 ;  /* 0x00013c1a01007387 */ /* 0x004fe80000100800 */
        /* <DEDUP_REMOVED lines=72> */
[----:B0-----:R-:W-:Y:S04]  /*cfc0*/  STL [R1+0x11c], R20 ;  /* 0x00011c1401007387 */ /* 0x001fe80000100800 */
[----:B-1----:R-:W-:Y:S04]  /*cfd0*/  STL [R1+0x134], R19 ;  /* 0x0001341301007387 */ /* 0x002fe80000100800 */
[----:B------:R-:W0:Y:S04]  /*cfe0*/  LDS R10, [R50+0x4] ;  /* 0x00000400320a7984 */ /* 0x000e280000000800 */
[----:B--2---:R-:W-:Y:S04]  /*cff0*/  STL [R1+0x144], R18 ;  /* 0x0001441201007387 */ /* 0x004fe80000100800 */
[----:B------:R-:W1:Y:S04]  /*d000*/  LDS R12, [R50+0x8] ;  /* 0x00000800320c7984 */ /* 0x000e680000000800 */
[----:B---3--:R-:W-:Y:S04]  /*d010*/  STL [R1+0x58], R11 ;  /* 0x0000580b01007387 */ /* 0x008fe80000100800 */
[----:B------:R-:W2:Y:S04]  /*d020*/  LDS R11, [R50+0xc] ;  /* 0x00000c00320b7984 */ /* 0x000ea80000000800 */
[----:B0-----:R-:W-:Y:S04]  /*d030*/  STL [R1+0x6c], R10 ;  /* 0x00006c0a01007387 */ /* 0x001fe80000100800 */
[----:B------:R-:W0:Y:S04]  /*d040*/  LDS R10, [R50+0x10] ;  /* 0x00001000320a7984 */ /* 0x000e280000000800 */
[----:B-1----:R-:W-:Y:S04]  /*d050*/  STL [R1+0x68], R12 ;  /* 0x0000680c01007387 */ /* 0x002fe80000100800 */
[----:B------:R-:W1:Y:S04]  /*d060*/  LDS R12, [R50+0x14] ;  /* 0x00001400320c7984 */ /* 0x000e680000000800 */
[----:B--2---:R-:W-:Y:S04]  /*d070*/  STL [R1+0x64], R11 ;  /* 0x0000640b01007387 */ /* 0x004fe80000100800 */
[----:B------:R-:W2:Y:S04]  /*d080*/  LDS R11, [R50+0x18] ;  /* 0x00001800320b7984 */ /* 0x000ea80000000800 */
[----:B0-----:R-:W-:Y:S01]  /*d090*/  STL [R1+0xa8], R10 ;  /* 0x0000a80a01007387 */ /* 0x001fe20000100800 */
[----:B------:R-:W-:Y:S01]  /*d0a0*/  FADD R15, R7, -R4 ;  /* 0x80000004070f7221 */ /* 0x000fe20000000000 */
[----:B------:R-:W-:-:S02]  /*d0b0*/  FADD R14, R9, -R2 ;  /* 0x80000002090e7221 */ /* 0x000fc40000000000 */
[----:B------:R-:W0:Y:S04]  /*d0c0*/  LDS R10, [R50+0x1c] ;  /* 0x00001c00320a7984 */ /* 0x000e280000000800 */
[----:B-1----:R-:W-:Y:S04]  /*d0d0*/  STL [R1+0xf0], R12 ;  /* 0x0000f00c01007387 */ /* 0x002fe80000100800 */
[----:B------:R-:W3:Y:S04]  /*d0e0*/  LDL.LU R49, [R1+0x8] ;  /* 0x0000080001317983 */ /* 0x000ee80000300800 */
[----:B--2---:R-:W-:Y:S04]  /*d0f0*/  STL [R1+0x104], R11 ;  /* 0x0001040b01007387 */ /* 0x004fe80000100800 */
[----:B------:R-:W2:Y:S01]  /*d100*/  LDL.LU R41, [R1] ;  /* 0x0000000001297983 */ /* 0x000ea20000300800 */
        /* <DEDUP_REMOVED lines=104> */
[----:B------:R-:W-:Y:S01]  /*d790*/  STS [R51+0x318], R11 ;  /* 0x0003180b33007388 */ /* 0x000fe20000000800 */
[C-C-:B---3--:R-:W-:Y:S01]  /*d7a0*/  FADD R2, R49.reuse, -R46.reuse ;  /* 0x8000002e31027221 */ /* 0x148fe20000000000 */
[----:B------:R-:W-:Y:S01]  /*d7b0*/  FADD R16, R49, R46 ;  /* 0x0000002e31107221 */ /* 0x000fe20000000000 */
[C-C-:B--2---:R-:W-:Y:S01]  /*d7c0*/  FADD R5, R41.reuse, -R44.reuse ;  /* 0x8000002c29057221 */ /* 0x144fe20000000000 */
[----:B0-----:R-:W-:Y:S01]  /*d7d0*/  FADD R4, R41, R44 ;  /* 0x0000002c29047221 */ /* 0x001fe20000000000 */
[----:B------:R-:W2:Y:S02]  /*d7e0*/  LDL.LU R0, [R1+0x274] ;  /* 0x0002740001007983 */ /* 0x000ea40000300800 */
[C-C-:B------:R-:W-:Y:S01]  /*d7f0*/  FADD R13, R5.reuse, R9.reuse ;  /* 0x00000009050d7221 */ /* 0x140fe20000000000 */
[----:B------:R-:W-:Y:S01]  /*d800*/  FADD R5, R5, -R9 ;  /* 0x8000000905057221 */ /* 0x000fe20000000000 */
[----:B------:R-:W-:Y:S02]  /*d810*/  STS [R51+0x39c], R10 ;  /* 0x00039c0a33007388 */ /* 0x000fe40000000800 */
[C-C-:B------:R-:W-:Y:S01]  /*d820*/  FFMA R12, R13.reuse, -0.70710676908493041992, R2.reuse ;  /* 0xbf3504f30d0c7823 */ /* 0x140fe20000000002 */
[----:B------:R-:W-:Y:S01]  /*d830*/  FFMA R9, R13, 0.70710676908493041992, R2 ;  /* 0x3f3504f30d097823 */ /* 0x000fe20000000002 */
[C-C-:B------:R-:W-:Y:S01]  /*d840*/  FFMA R2, R5.reuse, -0.70710676908493041992, R3.reuse ;  /* 0xbf3504f305027823 */ /* 0x140fe20000000003 */
[----:B------:R-:W-:Y:S01]  /*d850*/  FFMA R5, R5, 0.70710676908493041992, R3 ;  /* 0x3f3504f305057823 */ /* 0x000fe20000000003 */
[C---:B------:R-:W-:Y:S01]  /*d860*/  FADD R3, R45.reuse, R4 ;  /* 0x000000042d037221 */ /* 0x040fe20000000000 */
[----:B------:R-:W3:Y:S01]  /*d870*/  LDL.LU R47, [R1+0x3c] ;  /* 0x00003c00012f7983 */ /* 0x000ee20000300800 */
[----:B------:R-:W-:Y:S01]  /*d880*/  FFMA R13, R2, 0.66817861795425415039, R12 ;  /* 0x3f2b0dc1020d7823 */ /* 0x000fe2000000000c */
[----:B------:R-:W-:Y:S01]  /*d890*/  FFMA R12, R12, -0.66817861795425415039, R2 ;  /* 0xbf2b0dc10c0c7823 */ /* 0x000fe20000000002 */
[----:B------:R-:W-:Y:S01]  /*d8a0*/  FADD R2, R16, R43 ;  /* 0x0000002b10027221 */ /* 0x000fe20000000000 */
[----:B------:R-:W-:Y:S01]  /*d8b0*/  FADD R4, -R45, R4 ;  /* 0x000000042d047221 */ /* 0x000fe20000000100 */
[----:B------:R-:W3:Y:S02]  /*d8c0*/  LDL.LU R42, [R1+0x50] ;  /* 0x00005000012a7983 */ /* 0x000ee40000300800 */
[C-C-:B------:R-:W-:Y:S01]  /*d8d0*/  FADD R14, R2.reuse, -R3.reuse ;  /* 0x80000003020e7221 */ /* 0x140fe20000000000 */
[----:B------:R-:W-:Y:S01]  /*d8e0*/  FADD R2, R2, R3 ;  /* 0x0000000302027221 */ /* 0x000fe20000000000 */
[----:B------:R-:W-:-:S03]  /*d8f0*/  FFMA R3, R5, -0.19891236722469329834, R9 ;  /* 0xbe4bafaf05037823 */ /* 0x000fc60000000009 */
[----:B-1----:R-:W-:Y:S01]  /*d900*/  FMUL R6, R2, 1.4142135381698608398 ;  /* 0x3fb504f302067820 */ /* 0x002fe20000400000 */
[----:B------:R-:W-:Y:S01]  /*d910*/  NOP ;  /* 0x0000000000007918 */ /* 0x000fe20000000000 */
[----:B----4-:R-:W-:Y:S01]  /*d920*/  FMUL R7, R3, 1.9615705013275146484 ;  /* 0x3ffb14be03077820 */ /* 0x010fe20000400000 */
[----:B------:R-:W0:Y:S04]  /*d930*/  LDS R2, [R50] ;  /* 0x0000000032027984 */ /* 0x000e280000000800 */
[----:B------:R-:W1:Y:S01]  /*d940*/  LDS R3, [R50+0x4] ;  /* 0x0000040032037984 */ /* 0x000e620000000800 */
[----:B------:R-:W-:Y:S01]  /*d950*/  FADD R16, R16, -R43 ;  /* 0x8000002b10107221 */ /* 0x000fe20000000000 */
[----:B------:R-:W-:Y:S02]  /*d960*/  FFMA R9, R9, 0.19891236722469329834, R5 ;  /* 0x3e4bafaf09097823 */ /* 0x000fe40000000005 */
[----:B------:R-:W-:Y:S01]  /*d970*/  LDS R5, [R50+0xc] ;  /* 0x00000c0032057984 */ /* 0x000fe20000000800 */
[----:B------:R-:W-:Y:S01]  /*d980*/  FFMA R15, R4, -0.41421356797218322754, R16 ;  /* 0xbed413cd040f7823 */ /* 0x000fe20000000010 */
[----:B------:R-:W-:-:S02]  /*d990*/  FFMA R16, R16, 0.41421356797218322754, R4 ;  /* 0x3ed413cd10107823 */ /* 0x000fc40000000004 */
[----:B------:R-:W4:Y:S04]  /*d9a0*/  LDS R4, [R50+0x8] ;  /* 0x0000080032047984 */ /* 0x000f280000000800 */
[----:B0-----:R-:W-:Y:S04]  /*d9b0*/  STL [R1+0x250], R2 ;  /* 0x0002500201007387 */ /* 0x001fe80000100800 */
[----:B-1----:R-:W-:Y:S04]  /*d9c0*/  STL [R1+0x254], R3 ;  /* 0x0002540301007387 */ /* 0x002fe80000100800 */
[----:B------:R-:W0:Y:S04]  /*d9d0*/  LDS R3, [R50+0x10] ;  /* 0x0000100032037984 */ /* 0x000e280000000800 */
[----:B----4-:R-:W-:Y:S04]  /*d9e0*/  STL [R1+0x258], R4 ;  /* 0x0002580401007387 */ /* 0x010fe80000100800 */
[----:B------:R-:W-:Y:S04]  /*d9f0*/  STL [R1+0x25c], R5 ;  /* 0x00025c0501007387 */ /* 0x000fe80000100800 */
[----:B------:R-:W1:Y:S04]  /*da00*/  LDS R2, [R50+0x14] ;  /* 0x0000140032027984 */ /* 0x000e680000000800 */
[----:B------:R-:W4:Y:S04]  /*da10*/  LDL.LU R48, [R1+0x4c] ;  /* 0x00004c0001307983 */ /* 0x000f280000300800 */
[----:B0-----:R-:W-:Y:S04]  /*da20*/  STL [R1+0x78], R3 ;  /* 0x0000780301007387 */ /* 0x001fe80000100800 */
[----:B------:R-:W0:Y:S04]  /*da30*/  LDS R3, [R50+0x18] ;  /* 0x0000180032037984 */ /* 0x000e280000000800 */
[----:B------:R-:W4:Y:S04]  /*da40*/  LDL.LU R52, [R1+0x54] ;  /* 0x0000540001347983 */ /* 0x000f280000300800 */
[----:B-1----:R-:W-:Y:S04]  /*da50*/  STL [R1+0xa4], R2 ;  /* 0x0000a40201007387 */ /* 0x002fe80000100800 */
[----:B------:R-:W2:Y:S04]  /*da60*/  LDL.LU R49, [R1+0x60] ;  /* 0x0000600001317983 */ /* 0x000ea80000300800 */
[----:B------:R-:W1:Y:S01]  /*da70*/  LDS R2, [R50+0x1c] ;  /* 0x00001c0032027984 */ /* 0x000e620000000800 */
[----:B------:R-:W-:Y:S01]  /*da80*/  FMUL R11, R16, 1.8477590084075927734 ;  /* 0x3fec835e100b7820 */ /* 0x000fe20000400000 */
[----:B------:R-:W-:-:S02]  /*da90*/  NOP ;  /* 0x0000000000007918 */ /* 0x000fc40000000000 */
[----:B0-----:R-:W-:Y:S04]  /*daa0*/  STL [R1+0xc4], R3 ;  /* 0x0000c40301007387 */ /* 0x001fe80000100800 */
[----:B------:R-:W2:Y:S04]  /*dab0*/  LDL.LU R41, [R1+0x74] ;  /* 0x0000740001297983 */ /* 0x000ea80000300800 */
[----:B------:R0:W-:Y:S04]  /*dac0*/  STS [R51+0x318], R11 ;  /* 0x0003180b33007388 */ /* 0x0001e80000000800 */
[----:B-1----:R-:W-:Y:S04]  /*dad0*/  STL [R1+0xd4], R2 ;  /* 0x0000d40201007387 */ /* 0x002fe80000100800 */
[----:B------:R-:W2:Y:S04]  /*dae0*/  LDL.LU R37, [R1+0x88] ;  /* 0x0000880001257983 */ /* 0x000ea80000300800 */
[----:B------:R-:W2:Y:S04]  /*daf0*/  LDL.LU R38, [R1+0xa0] ;  /* 0x0000a00001267983 */ /* 0x000ea80000300800 */
[----:B------:R-:W-:Y:S04]  /*db00*/  STL [R1+0x260], R50 ;  /* 0x0002603201007387 */ /* 0x000fe80000100800 */
[----:B------:R-:W2:Y:S01]  /*db10*/  LDL.LU R54, [R1+0xac] ;  /* 0x0000ac0001367983 */ /* 0x000ea20000300800 */
[----:B------:R-:W-:-:S05]  /*db20*/  FMUL R13, R13, 1.6629391908645629883 ;  /* 0x3fd4db310d0d7820 */ /* 0x000fca0000400000 */
[----:B------:R4:W-:Y:S01]  /*db30*/  STS [R51+0x18c], R13 ;  /* 0x00018c0d33007388 */ /* 0x0009e20000000800 */
[C-C-:B---3--:R-:W-:Y:S01]  /*db40*/  FADD R28, -R42.reuse, R47.reuse ;  /* 0x0000002f2a1c7221 */ /* 0x148fe20000000100 */
[----:B0-----:R-:W-:Y:S02]  /*db50*/  FADD R11, R42, R47 ;  /* 0x0000002f2a0b7221 */ /* 0x001fe40000000000 */
[----:B------:R-:W3:Y:S04]  /*db60*/  LDL.LU R42, [R1+0xbc] ;  /* 0x0000bc00012a7983 */ /* 0x000ee80000300800 */
        /* <DEDUP_REMOVED lines=14> */
[----:B------:R-:W4:Y:S01]  /*dc50*/  LDL.LU R31, [R1+0x98] ;  /* 0x00009800011f7983 */ /* 0x000f220000300800 */
[C-C-:B--2---:R-:W-:Y:S01]  /*dc60*/  FADD R22, -R41.reuse, R49.reuse ;  /* 0x0000003129167221 */ /* 0x144fe20000000100 */
[----:B------:R-:W-:-:S02]  /*dc70*/  FADD R26, R41, R49 ;  /* 0x00000031291a7221 */ /* 0x000fc40000000000 */
[----:B------:R-:W2:Y:S04]  /*dc80*/  LDL.LU R41, [R1+0x160] ;  /* 0x0001600001297983 */ /* 0x000ea80000300800 */
[----:B------:R-:W2:Y:S04]  /*dc90*/  LDL.LU R39, [R1+0xc8] ;  /* 0x0000c80001277983 */ /* 0x000ea80000300800 */
[----:B------:R-:W2:Y:S04]  /*dca0*/  LDL.LU R40, [R1+0x178] ;  /* 0x0001780001287983 */ /* 0x000ea80000300800 */
[----:B------:R-:W2:Y:S04]  /*dcb0*/  LDL.LU R36, [R1+0xd8] ;  /* 0x0000d80001247983 */ /* 0x000ea80000300800 */
[----:B------:R-:W2:Y:S04]  /*dcc0*/  LDL.LU R47, [R1+0x18c] ;  /* 0x00018c00012f7983 */ /* 0x000ea80000300800 */
[----:B------:R-:W2:Y:S04]  /*dcd0*/  LDL.LU R30, [R1+0xe8] ;  /* 0x0000e800011e7983 */ /* 0x000ea80000300800 */
[----:B------:R-:W2:Y:S01]  /*dce0*/  LDL.LU R49, [R1+0x19c] ;  /* 0x00019c0001317983 */ /* 0x000ea20000300800 */
[C-C-:B------:R-:W-:Y:S01]  /*dcf0*/  FADD R29, -R38.reuse, R37.reuse ;  /* 0x00000025261d7221 */ /* 0x140fe20000000100 */
[----:B------:R-:W-:-:S02]  /*dd00*/  FADD R34, R38, R37 ;  /* 0x0000002526227221 */ /* 0x000fc40000000000 */
[----:B------:R-:W2:Y:S04]  /*dd10*/  LDL.LU R24, [R1+0x1c] ;  /* 0x00001c0001187983 */ /* 0x000ea80000300800 */
[----:B------:R-:W2:Y:S04]  /*dd20*/  LDL.LU R27, [R1+0x164] ;  /* 0x00016400011b7983 */ /* 0x000ea80000300800 */
[----:B------:R-:W2:Y:S01]  /*dd30*/  LDL.LU R35, [R1+0x120] ;  /* 0x0001200001237983 */ /* 0x000ea20000300800 */
[----:B------:R-:W-:-:S03]  /*dd40*/  FMUL R15, R15, 1.8477590084075927734 ;  /* 0x3fec835e0f0f7820 */ /* 0x000fc60000400000 */
[----:B------:R-:W2:Y:S01]  /*dd50*/  LDL.LU R37, [R1+0x1c0] ;  /* 0x0001c00001257983 */ /* 0x000ea20000300800 */
[----:B------:R-:W-:-:S03]  /*dd60*/  FMUL R8, R12, -1.6629391908645629883 ;  /* 0xbfd4db310c087820 */ /* 0x000fc60000400000 */
[----:B------:R0:W-:Y:S04]  /*dd70*/  STS [R51+0x108], R15 ;  /* 0x0001080f33007388 */ /* 0x0001e80000000800 */
[----:B------:R4:W-:Y:S04]  /*dd80*/  STS [R51+0x294], R8 ;  /* 0x0002940833007388 */ /* 0x0009e80000000800 */
[----:B------:R2:W-:Y:S01]  /*dd90*/  STS [R51], R6 ;  /* 0x0000000633007388 */ /* 0x0005e20000000800 */
[C-C-:B---3--:R-:W-:Y:S01]  /*dda0*/  FADD R38, -R42.reuse, R54.reuse ;  /* 0x000000362a267221 */ /* 0x148fe20000000100 */
[----:B------:R-:W-:Y:S01]  /*ddb0*/  FADD R42, R42, R54 ;  /* 0x000000362a2a7221 */ /* 0x000fe20000000000 */
[C-C-:B------:R-:W-:Y:S01]  /*ddc0*/  FADD R54, -R32.reuse, R33.reuse ;  /* 0x0000002120367221 */ /* 0x140fe20000000100 */
[----:B------:R-:W-:-:S02]  /*ddd0*/  FADD R57, R32, R33 ;  /* 0x0000002120397221 */ /* 0x000fc40000000000 */
[----:B------:R-:W3:Y:S04]  /*dde0*/  LDL.LU R33, [R1+0x20] ;  /* 0x0000200001217983 */ /* 0x000ee80000300800 */
[----:B------:R-:W3:Y:S01]  /*ddf0*/  LDL.LU R32, [R1+0x17c] ;  /* 0x00017c0001207983 */ /* 0x000ee20000300800 */
[C-C-:B------:R-:W-:Y:S01]  /*de00*/  FADD R12, R23.reuse, -R21.reuse ;  /* 0x80000015170c7221 */ /* 0x140fe20000000000 */
[----:B0-----:R-:W-:Y:S01]  /*de10*/  FADD R15, R23, R21 ;  /* 0x00000015170f7221 */ /* 0x001fe20000000000 */
[C-C-:B----4-:R-:W-:Y:S01]  /*de20*/  FADD R8, R52.reuse, -R48.reuse ;  /* 0x8000003034087221 */ /* 0x150fe20000000000 */
[----:B------:R-:W-:Y:S02]  /*de30*/  FADD R23, R52, R48 ;  /* 0x0000003034177221 */ /* 0x000fe40000000000 */
[----:B------:R-:W4:Y:S04]  /*de40*/  LDL.LU R48, [R1+0x34] ;  /* 0x0000340001307983 */ /* 0x000f280000300800 */
[----:B------:R-:W4:Y:S01]  /*de50*/  LDL.LU R52, [R1+0x190] ;  /* 0x0001900001347983 */ /* 0x000f220000300800 */
[C-C-:B--2---:R-:W-:Y:S01]  /*de60*/  FADD R6, R41.reuse, -R31.reuse ;  /* 0x8000001f29067221 */ /* 0x144fe20000000000 */
[----:B------:R-:W-:Y:S01]  /*de70*/  FADD R31, R41, R31 ;  /* 0x0000001f291f7221 */ /* 0x000fe20000000000 */
[C-C-:B------:R-:W-:Y:S01]  /*de80*/  FADD R41, R40.reuse, -R39.reuse ;  /* 0x8000002728297221 */ /* 0x140fe20000000000 */
[----:B------:R-:W-:Y:S01]  /*de90*/  FADD R39, R40, R39 ;  /* 0x0000002728277221 */ /* 0x000fe20000000000 */
[C-C-:B------:R-:W-:Y:S01]  /*dea0*/  FADD R40, R47.reuse, -R36.reuse ;  /* 0x800000242f287221 */ /* 0x140fe20000000000 */
[----:B------:R-:W-:Y:S01]  /*deb0*/  FADD R47, R47, R36 ;  /* 0x000000242f2f7221 */ /* 0x000fe20000000000 */
[C-C-:B------:R-:W-:Y:S01]  /*dec0*/  FADD R36, R49.reuse, -R30.reuse ;  /* 0x8000001e31247221 */ /* 0x140fe20000000000 */
[----:B------:R-:W-:-:S02]  /*ded0*/  FADD R56, R49, R30 ;  /* 0x0000001e31387221 */ /* 0x000fc40000000000 */
[----:B------:R-:W2:Y:S04]  /*dee0*/  LDL.LU R30, [R1+0xb4] ;  /* 0x0000b400011e7983 */ /* 0x000ea80000300800 */
[----:B------:R-:W2:Y:S01]  /*def0*/  LDL.LU R49, [R1+0x1b0] ;  /* 0x0001b00001317983 */ /* 0x000ea20000300800 */
[----:B------:R-:W-:Y:S01]  /*df00*/  FMUL R14, R14, 1.4142135381698608398 ;  /* 0x3fb504f30e0e7820 */ /* 0x000fe20000400000 */
[----:B------:R-:W-:Y:S01]  /*df10*/  FMUL R9, R9, 1.9615705013275146484 ;  /* 0x3ffb14be09097820 */ /* 0x000fe20000400000 */
[----:B------:R-:W-:Y:S01]  /*df20*/  FADD R16, R18, R20 ;  /* 0x0000001412107221 */ /* 0x000fe20000000000 */
[----:B------:R0:W-:Y:S01]  /*df30*/  STS [R51+0x84], R7 ;  /* 0x0000840733007388 */ /* 0x0001e20000000800 */
[----:B------:R-:W-:-:S03]  /*df40*/  FADD R45, -R17, R61 ;  /* 0x0000003d112d7221 */ /* 0x000fc60000000100 */
[----:B------:R1:W-:Y:S01]  /*df50*/  STS [R51+0x210], R14 ;  /* 0x0002100e33007388 */ /* 0x0003e20000000800 */
[----:B------:R-:W-:-:S03]  /*df60*/  FADD R44, R37, -R35 ;  /* 0x80000023252c7221 */ /* 0x000fc60000000000 */
[----:B------:R1:W-:Y:S01]  /*df70*/  STS [R51+0x39c], R9 ;  /* 0x00039c0933007388 */ /* 0x0003e20000000800 */
[----:B0-----:R-:W-:-:S03]  /*df80*/  FADD R7, R37, R35 ;  /* 0x0000002325077221 */ /* 0x001fc60000000000 */
[----:B------:R-:W2:Y:S01]  /*df90*/  LDL.LU R35, [R1+0xd0] ;  /* 0x0000d00001237983 */ /* 0x000ea20000300800 */
[----:B-1----:R-:W-:Y:S01]  /*dfa0*/  FADD R14, R18, -R20 ;  /* 0x80000014120e7221 */ /* 0x002fe20000000000 */
[--C-:B------:R-:W-:Y:S02]  /*dfb0*/  FADD R18, R27, -R24.reuse ;  /* 0x800000181b127221 */ /* 0x100fe40000000000 */
[----:B------:R-:W2:Y:S01]  /*dfc0*/  LDL.LU R37, [R1+0x1d4] ;  /* 0x0001d40001257983 */ /* 0x000ea20000300800 */
        /* <DEDUP_REMOVED lines=8> */
[----:B------:R-:W2:Y:S04]  /*e050*/  LDL.LU R55, [R1+0xe4] ;  /* 0x0000e40001377983 */ /* 0x000ea80000300800 */
[----:B------:R-:W2:Y:S01]  /*e060*/  LDL.LU R60, [R1+0x1f8] ;  /* 0x0001f800013c7983 */ /* 0x000ea20000300800 */
[C-C-:B---3--:R-:W-:Y:S01]  /*e070*/  FADD R19, R32.reuse, -R33.reuse ;  /* 0x8000002120137221 */ /* 0x148fe20000000000 */
[----:B------:R-:W-:-:S03]  /*e080*/  FADD R17, R32, R33 ;  /* 0x0000002120117221 */ /* 0x000fc60000000000 */
[C-C-:B------:R-:W-:Y:S01]  /*e090*/  FADD R16, R12.reuse, R19.reuse ;  /* 0x000000130c107221 */ /* 0x140fe20000000000 */
[----:B------:R-:W-:Y:S01]  /*e0a0*/  FADD R19, R12, -R19 ;  /* 0x800000130c137221 */ /* 0x000fe20000000000 */
[C-C-:B------:R-:W-:Y:S01]  /*e0b0*/  FADD R12, R17.reuse, R15.reuse ;  /* 0x0000000f110c7221 */ /* 0x140fe20000000000 */
[----:B------:R-:W-:Y:S01]  /*e0c0*/  FADD R15, -R17, R15 ;  /* 0x0000000f110f7221 */ /* 0x000fe20000000100 */
[C-C-:B----4-:R-:W-:Y:S01]  /*e0d0*/  FADD R25, R52.reuse, -R48.reuse ;  /* 0x8000003034197221 */ /* 0x150fe20000000000 */
[----:B------:R-:W-:Y:S02]  /*e0e0*/  FADD R17, R52, R48 ;  /* 0x0000003034117221 */ /* 0x000fe40000000000 */
[----:B------:R-:W3:Y:S04]  /*e0f0*/  LDL.LU R48, [R1+0x108] ;  /* 0x0001080001307983 */ /* 0x000ee80000300800 */
[----:B------:R-:W3:Y:S01]  /*e100*/  LDL.LU R52, [R1+0x20c] ;  /* 0x00020c0001347983 */ /* 0x000ee20000300800 */
[C-C-:B------:R-:W-:Y:S01]  /*e110*/  FADD R21, R8.reuse, R25.reuse ;  /* 0x0000001908157221 */ /* 0x140fe20000000000 */
[----:B------:R-:W-:-:S02]  /*e120*/  FADD R25, R8, -R25 ;  /* 0x8000001908197221 */ /* 0x000fc40000000000 */
[----:B------:R-:W4:Y:S01]  /*e130*/  LDL.LU R58, [R1+0x128] ;  /* 0x00012800013a7983 */ /* 0x000f220000300800 */
[C-C-:B--2---:R-:W-:Y:S01]  /*e140*/  FADD R33, R49.reuse, -R30.reuse ;  /* 0x8000001e31217221 */ /* 0x144fe20000000000 */
[----:B------:R-:W-:Y:S02]  /*e150*/  FADD R8, R49, R30 ;  /* 0x0000001e31087221 */ /* 0x000fe40000000000 */
[----:B------:R-:W4:Y:S04]  /*e160*/  LDL.LU R49, [R1+0x220] ;  /* 0x0002200001317983 */ /* 0x000f280000300800 */
[----:B------:R-:W2:Y:S01]  /*e170*/  LDL.LU R59, [R1+0x1cc] ;  /* 0x0001cc00013b7983 */ /* 0x000ea20000300800 */
[C-C-:B------:R-:W-:Y:S01]  /*e180*/  FADD R27, R8.reuse, R31.reuse ;  /* 0x0000001f081b7221 */ /* 0x140fe20000000000 */
[----:B------:R-:W-:Y:S01]  /*e190*/  FADD R31, -R8, R31 ;  /* 0x0000001f081f7221 */ /* 0x000fe20000000100 */
[C-C-:B------:R-:W-:Y:S01]  /*e1a0*/  FADD R30, R6.reuse, R33.reuse ;  /* 0x00000021061e7221 */ /* 0x140fe20000000000 */
[----:B------:R-:W-:Y:S01]  /*e1b0*/  FADD R33, R6, -R33 ;  /* 0x8000002106217221 */ /* 0x000fe20000000000 */
[C-C-:B------:R-:W-:Y:S01]  /*e1c0*/  FADD R8, R37.reuse, -R35.reuse ;  /* 0x8000002325087221 */ /* 0x140fe20000000000 */
[----:B------:R-:W-:-:S03]  /*e1d0*/  FADD R6, R37, R35 ;  /* 0x0000002325067221 */ /* 0x000fc60000000000 */
[C-C-:B------:R-:W-:Y:S01]  /*e1e0*/  FADD R37, R41.reuse, R8.reuse ;  /* 0x0000000829257221 */ /* 0x140fe20000000000 */
[----:B------:R-:W-:Y:S01]  /*e1f0*/  FADD R41, R41, -R8 ;  /* 0x8000000829297221 */ /* 0x000fe20000000000 */
[C-C-:B------:R-:W-:Y:S01]  /*e200*/  FADD R35, R6.reuse, R39.reuse ;  /* 0x0000002706237221 */ /* 0x140fe20000000000 */
[----:B------:R-:W-:Y:S01]  /*e210*/  FADD R39, -R6, R39 ;  /* 0x0000002706277221 */ /* 0x000fe20000000100 */
[C-C-:B------:R-:W-:Y:S01]  /*e220*/  FFMA R32, R18.reuse, -0.70710676908493041992, R28.reuse ;  /* 0xbf3504f312207823 */ /* 0x140fe2000000001c */
[----:B------:R-:W-:Y:S01]  /*e230*/  FFMA R28, R18, 0.70710676908493041992, R28 ;  /* 0x3f3504f3121c7823 */ /* 0x000fe2000000001c */
[C-C-:B------:R-:W-:Y:S01]  /*e240*/  FADD R8, R60.reuse, -R55.reuse ;  /* 0x800000373c087221 */ /* 0x140fe20000000000 */
[----:B------:R-:W-:Y:S01]  /*e250*/  FADD R6, R60, R55 ;  /* 0x000000373c067221 */ /* 0x000fe20000000000 */
[C-C-:B------:R-:W-:Y:S02]  /*e260*/  FFMA R18, R19.reuse, -0.70710676908493041992, R13.reuse ;  /* 0xbf3504f313127823 */ /* 0x140fe4000000000d */
[C-C-:B------:R-:W-:Y:S01]  /*e270*/  FADD R46, R40.reuse, R8.reuse ;  /* 0x00000008282e7221 */ /* 0x140fe20000000000 */
[----:B------:R-:W-:Y:S01]  /*e280*/  FADD R40, R40, -R8 ;  /* 0x8000000828287221 */ /* 0x000fe20000000000 */
[----:B------:R-:W-:Y:S01]  /*e290*/  FFMA R13, R19, 0.70710676908493041992, R13 ;  /* 0x3f3504f3130d7823 */ /* 0x000fe2000000000d */
[C---:B------:R-:W-:Y:S01]  /*e2a0*/  FADD R43, R6.reuse, R47 ;  /* 0x0000002f062b7221 */ /* 0x040fe20000000000 */
[C---:B------:R-:W-:Y:S01]  /*e2b0*/  FADD R19, R17.reuse, R23 ;  /* 0x0000001711137221 */ /* 0x040fe20000000000 */
[----:B------:R-:W-:Y:S01]  /*e2c0*/  FADD R47, -R6, R47 ;  /* 0x0000002f062f7221 */ /* 0x000fe20000000100 */
[----:B------:R-:W-:Y:S01]  /*e2d0*/  FADD R23, -R17, R23 ;  /* 0x0000001711177221 */ /* 0x000fe20000000100 */
[C-C-:B------:R-:W-:Y:S01]  /*e2e0*/  FFMA R17, R25.reuse, -0.70710676908493041992, R22.reuse ;  /* 0xbf3504f319117823 */ /* 0x140fe20000000016 */
[----:B------:R-:W-:Y:S01]  /*e2f0*/  FFMA R22, R25, 0.70710676908493041992, R22 ;  /* 0x3f3504f319167823 */ /* 0x000fe20000000016 */
[C-C-:B------:R-:W-:Y:S01]  /*e300*/  FFMA R25, R33.reuse, -0.70710676908493041992, R29.reuse ;  /* 0xbf3504f321197823 */ /* 0x140fe2000000001d */
[----:B------:R-:W-:Y:S01]  /*e310*/  FFMA R29, R33, 0.70710676908493041992, R29 ;  /* 0x3f3504f3211d7823 */ /* 0x000fe2000000001d */
[C-C-:B------:R-:W-:Y:S01]  /*e320*/  FFMA R33, R41.reuse, -0.70710676908493041992, R38.reuse ;  /* 0xbf3504f329217823 */ /* 0x140fe20000000026 */
[----:B------:R-:W-:Y:S01]  /*e330*/  FFMA R38, R41, 0.70710676908493041992, R38 ;  /* 0x3f3504f329267823 */ /* 0x000fe20000000026 */
[C-C-:B------:R-:W-:Y:S01]  /*e340*/  FFMA R41, R40.reuse, -0.70710676908493041992, R45.reuse ;  /* 0xbf3504f328297823 */ /* 0x140fe2000000002d */
[----:B------:R-:W-:Y:S01]  /*e350*/  FFMA R45, R40, 0.70710676908493041992, R45 ;  /* 0x3f3504f3282d7823 */ /* 0x000fe2000000002d */
[C-C-:B---3--:R-:W-:Y:S01]  /*e360*/  FADD R8, R52.reuse, -R48.reuse ;  /* 0x8000003034087221 */ /* 0x148fe20000000000 */
[----:B------:R-:W-:-:S02]  /*e370*/  FADD R6, R52, R48 ;  /* 0x0000003034067221 */ /* 0x000fc40000000000 */
[----:B------:R-:W3:Y:S01]  /*e380*/  LDL.LU R48, [R1+0x150] ;  /* 0x0001500001307983 */ /* 0x000ee20000300800 */
        /* <DEDUP_REMOVED lines=8> */
[C-C-:B--2---:R-:W-:Y:S01]  /*e410*/  FADD R40, R59.reuse, -R0.reuse ;  /* 0x800000003b287221 */ /* 0x144fe20000000000 */
[----:B------:R-:W-:-:S02]  /*e420*/  FADD R36, R59, R0 ;  /* 0x000000003b247221 */ /* 0x000fc40000000000 */
[----:B------:R-:W3:Y:S01]  /*e430*/  LDL.LU R0, [R1+0x270] ;  /* 0x0002700001007983 */ /* 0x000ee20000300800 */
[C-C-:B------:R-:W-:Y:S01]  /*e440*/  FADD R58, R44.reuse, R6.reuse ;  /* 0x000000062c3a7221 */ /* 0x140fe20000000000 */
[----:B------:R-:W-:Y:S02]  /*e450*/  FADD R44, R44, -R6 ;  /* 0x800000062c2c7221 */ /* 0x000fe40000000000 */
[----:B------:R-:W2:Y:S01]  /*e460*/  LDL.LU R53, [R1+0x158] ;  /* 0x0001580001357983 */ /* 0x000ea20000300800 */
[C-C-:B------:R-:W-:Y:S01]  /*e470*/  FADD R6, R8.reuse, R7.reuse ;  /* 0x0000000708067221 */ /* 0x140fe20000000000 */
[----:B------:R-:W-:Y:S02]  /*e480*/  FADD R7, -R8, R7 ;  /* 0x0000000708077221 */ /* 0x000fe40000000100 */
[----:B------:R-:W2:Y:S01]  /*e490*/  LDL.LU R60, [R1+0x210] ;  /* 0x00021000013c7983 */ /* 0x000ea20000300800 */
        /* <DEDUP_REMOVED lines=19> */
[C-C-:B---3--:R-:W-:Y:S01]  /*e5d0*/  FADD R24, R0.reuse, -R48.reuse ;  /* 0x8000003000187221 */ /* 0x148fe20000000000 */
[----:B------:R-:W-:-:S02]  /*e5e0*/  FADD R20, R0, R48 ;  /* 0x0000003000147221 */ /* 0x000fc40000000000 */
[----:B------:R-:W3:Y:S01]  /*e5f0*/  LDL.LU R48, [R1+0x224] ;  /* 0x0002240001307983 */ /* 0x000ee20000300800 */
        /* <DEDUP_REMOVED lines=12> */
[C-C-:B--2---:R-:W-:Y:S01]  /*e6c0*/  FADD R24, R60.reuse, -R53.reuse ;  /* 0x800000353c187221 */ /* 0x144fe20000000000 */
[----:B------:R-:W-:Y:S01]  /*e6d0*/  FADD R16, R60, R53 ;  /* 0x000000353c107221 */ /* 0x000fe20000000000 */
[----:B------:R-:W2:Y:S04]  /*e6e0*/  LDL.LU R32, [R1+0x1dc] ;  /* 0x0001dc0001207983 */ /* 0x000ea80000300800 */
[----:B------:R-:W2:Y:S04]  /*e6f0*/  LDL.LU R60, [R1+0x234] ;  /* 0x00023400013c7983 */ /* 0x000ea80000300800 */
        /* <DEDUP_REMOVED lines=10> */
[C-C-:B---3--:R-:W-:Y:S01]  /*e7a0*/  FADD R28, R48.reuse, -R59.reuse ;  /* 0x8000003b301c7221 */ /* 0x148fe20000000000 */
[----:B------:R-:W-:-:S02]  /*e7b0*/  FADD R24, R48, R59 ;  /* 0x0000003b30187221 */ /* 0x000fc40000000000 */
[----:B------:R-:W3:Y:S04]  /*e7c0*/  LDL.LU R59, [R1+0x22c] ;  /* 0x00022c00013b7983 */ /* 0x000ee80000300800 */
[----:B------:R-:W3:Y:S01]  /*e7d0*/  LDL.LU R48, [R1+0x23c] ;  /* 0x00023c0001307983 */ /* 0x000ee20000300800 */
        /* <DEDUP_REMOVED lines=17> */
[--C-:B--2---:R-:W-:Y:S01]  /*e8f0*/  FADD R36, R60, -R32.reuse ;  /* 0x800000203c247221 */ /* 0x104fe20000000000 */
        /* <DEDUP_REMOVED lines=13> */
[----:B----4-:R-:W-:Y:S01]  /*e9d0*/  FADD R44, R53, -R50 ;  /* 0x80000032352c7221 */ /* 0x010fe20000000000 */
        /* <DEDUP_REMOVED lines=16> */
[----:B------:R-:W2:Y:S04]  /*eae0*/  LDL.LU R60, [R1+0x240] ;  /* 0x00024000013c7983 */ /* 0x000ea80000300800 */
[----:B0-----:R-:W4:Y:S04]  /*eaf0*/  LDL.LU R4, [R1+0x24] ;  /* 0x0000240001047983 */ /* 0x001f280000300800 */
[----:B------:R-:W2:Y:S04]  /*eb00*/  LDL.LU R5, [R1+0x20] ;  /* 0x0000200001057983 */ /* 0x000ea80000300800 */
[----:B------:R-:W2:Y:S01]  /*eb10*/  LDL.LU R50, [R1+0x1c] ;  /* 0x00001c0001327983 */ /* 0x000ea20000300800 */
[C-C-:B---3--:R-:W-:Y:S01]  /*eb20*/  FADD R53, R48.reuse, -R59.reuse ;  /* 0x8000003b30357221 */ /* 0x148fe20000000000 */
        /* <DEDUP_REMOVED lines=11> */
[----:B------:R-:W3:Y:S01]  /*ebe0*/  LDL.LU R55, [R1+0x230] ;  /* 0x0002300001377983 */ /* 0x000ee20000300800 */
[----:B----4-:R-:W-:Y:S01]  /*ebf0*/  FMUL R4, R4, 1.6629391908645629883 ;  /* 0x3fd4db3104047820 */ /* 0x010fe20000400000 */
[----:B--2---:R-:W-:Y:S01]  /*ec00*/  FMUL R5, R5, -1.6629391908645629883 ;  /* 0xbfd4db3105057820 */ /* 0x004fe20000400000 */
[----:B------:R-:W-:Y:S01]  /*ec10*/  FMUL R50, R50, 1.4142135381698608398 ;  /* 0x3fb504f332327820 */ /* 0x000fe20000400000 */
[C-C-:B---3--:R-:W-:Y:S01]  /*ec20*/  FADD R59, R60.reuse, -R55.reuse ;  /* 0x800000373c3b7221 */ /* 0x148fe20000000000 */
        /* <DEDUP_REMOVED lines=147> */
.L_x_17152:
        /* <DEDUP_REMOVED lines=8> */
[----:B------:R-:W-:Y:S01]  /*f5e0*/  STL [R1+0x254], R19 ;  /* 0x0002541301007387 */ /* 0x000fe20000100800 */
[----:B------:R-:W0:Y:S03]  /*f5f0*/  S2R R10, SR_LANEID ;  /* 0x00000000000a7919 */ /* 0x000e260000000000 */
[----:B------:R-:W-:Y:S04]  /*f600*/  STL [R1+0x250], R12 ;  /* 0x0002500c01007387 */ /* 0x000fe80000100800 */
[----:B-----5:R-:W-:Y:S04]  /*f610*/  STL [R1+0x24c], R0 ;  /* 0x00024c0001007387 */ /* 0x020fe80000100800 */
[----:B------:R-:W4:Y:S04]  /*f620*/  LDL.LU R25, [R1+0x6c] ;  /* 0x00006c0001197983 */ /* 0x000f280000300800 */
[----:B------:R-:W4:Y:S04]  /*f630*/  LDL.LU R18, [R1+0x8c] ;  /* 0x00008c0001127983 */ /* 0x000f280000300800 */
[----:B------:R-:W4:Y:S04]  /*f640*/  LDL.LU R24, [R1+0x48] ;  /* 0x0000480001187983 */ /* 0x000f280000300800 */
[----:B------:R-:W4:Y:S04]  /*f650*/  LDL.LU R22, [R1+0xfc] ;  /* 0x0000fc0001167983 */ /* 0x000f280000300800 */
[----:B------:R-:W4:Y:S01]  /*f660*/  LDL.LU R23, [R1+0x12c] ;  /* 0x00012c0001177983 */ /* 0x000f220000300800 */
[----:B0-----:R-:W-:-:S03]  /*f670*/  LOP3.LUT P2, RZ, R10, 0x7, RZ, 0xc0, !PT ;  /* 0x000000070aff7812 */ /* 0x001fc6000784c0ff */
[----:B------:R-:W4:Y:S04]  /*f680*/  LDL.LU R11, [R1+0x68] ;  /* 0x00006800010b7983 */ /* 0x000f280000300800 */
[----:B------:R-:W4:Y:S04]  /*f690*/  LDL.LU R10, [R1+0x84] ;  /* 0x00008400010a7983 */ /* 0x000f280000300800 */
[----:B------:R-:W4:Y:S04]  /*f6a0*/  LDL.LU R33, [R1+0x40] ;  /* 0x0000400001217983 */ /* 0x000f280000300800 */
[----:B------:R-:W4:Y:S04]  /*f6b0*/  LDL.LU R32, [R1+0x100] ;  /* 0x0001000001207983 */ /* 0x000f280000300800 */
[----:B------:R-:W4:Y:S04]  /*f6c0*/  LDL.LU R26, [R1+0x130] ;  /* 0x00013000011a7983 */ /* 0x000f280000300800 */
[----:B------:R-:W0:Y:S01]  /*f6d0*/  LDS R8, [R50] ;  /* 0x0000000032087984 */ /* 0x000e220000000800 */
        /* <DEDUP_REMOVED lines=11> */
[----:B-1----:R-:W-:-:S04]  /*f790*/  FFMA R20, R20, R20, R6 ;  /* 0x0000001414147223 */ /* 0x002fc80000000006 */
        /* <DEDUP_REMOVED lines=25> */
[----:B------:R-:W-:Y:S01]  /*f930*/  FADD R46, -R23, R46 ;  /* 0x0000002e172e7221 */ /* 0x000fe20000000100 */
[----:B------:R-:W-:Y:S02]  /*f940*/  FADD R23, R27, -R8 ;  /* 0x800000081b177221 */ /* 0x000fe40000000000 */
[----:B------:R-:W2:Y:S01]  /*f950*/  LDL.LU R27, [R1+0x188] ;  /* 0x00018800011b7983 */ /* 0x000ea20000300800 */
[C-C-:B------:R-:W-:Y:S01]  /*f960*/  FADD R4, R16.reuse, R17.reuse ;  /* 0x0000001110047221 */ /* 0x140fe20000000000 */
[----:B------:R-:W-:Y:S01]  /*f970*/  FADD R16, R16, -R17 ;  /* 0x8000001110107221 */ /* 0x000fe20000000000 */
[C-C-:B------:R-:W-:Y:S01]  /*f980*/  FADD R17, R18.reuse, R22.reuse ;  /* 0x0000001612117221 */ /* 0x140fe20000000000 */
[----:B------:R-:W-:Y:S01]  /*f990*/  FADD R18, R18, -R22 ;  /* 0x8000001612127221 */ /* 0x000fe20000000000 */
[----:B------:R-:W-:-:S03]  /*f9a0*/  FADD R42, -R10, R11 ;  /* 0x0000000b0a2a7221 */ /* 0x000fc60000000100 */
[C-C-:B------:R-:W-:Y:S01]  /*f9b0*/  FFMA R58, R18.reuse, -0.70710676908493041992, R35.reuse ;  /* 0xbf3504f3123a7823 */ /* 0x140fe20000000023 */
[----:B------:R-:W-:Y:S02]  /*f9c0*/  FFMA R35, R18, 0.70710676908493041992, R35 ;  /* 0x3f3504f312237823 */ /* 0x000fe40000000023 */
[----:B------:R-:W2:Y:S01]  /*f9d0*/  LDS R18, [R50+0x4] ;  /* 0x0000040032127984 */ /* 0x000ea20000000800 */
[----:B------:R-:W-:Y:S01]  /*f9e0*/  FADD R10, R10, R11 ;  /* 0x0000000b0a0a7221 */ /* 0x000fe20000000000 */
[----:B------:R-:W-:Y:S01]  /*f9f0*/  FADD R11, R32, -R33 ;  /* 0x80000021200b7221 */ /* 0x000fe20000000000 */
[C-C-:B------:R-:W-:Y:S01]  /*fa00*/  FFMA R52, R16.reuse, -0.70710676908493041992, R54.reuse ;  /* 0xbf3504f310347823 */ /* 0x140fe20000000036 */
[----:B------:R-:W-:Y:S02]  /*fa10*/  FFMA R54, R16, 0.70710676908493041992, R54 ;  /* 0x3f3504f310367823 */ /* 0x000fe40000000036 */
[C-C-:B------:R-:W-:Y:S01]  /*fa20*/  FADD R16, R11.reuse, -R3.reuse ;  /* 0x800000030b107221 */ /* 0x140fe20000000000 */
[----:B------:R-:W-:Y:S01]  /*fa30*/  FADD R11, R11, R3 ;  /* 0x000000030b0b7221 */ /* 0x000fe20000000000 */
[----:B------:R-:W-:Y:S01]  /*fa40*/  FADD R13, R14, -R13 ;  /* 0x8000000d0e0d7221 */ /* 0x000fe20000000000 */
[----:B------:R-:W-:-:S04]  /*fa50*/  FFMA R14, R4, 0.70710676908493041992, R23 ;  /* 0x3f3504f3040e7823 */ /* 0x000fc80000000017 */
[----:B------:R-:W-:Y:S01]  /*fa60*/  FFMA R53, R54, -0.19891236722469329834, R14 ;  /* 0xbe4bafaf36357823 */ /* 0x000fe2000000000e */
[----:B------:R-:W-:Y:S01]  /*fa70*/  FFMA R54, R14, 0.19891236722469329834, R54 ;  /* 0x3e4bafaf0e367823 */ /* 0x000fe20000000036 */
[----:B------:R-:W-:Y:S01]  /*fa80*/  FADD R61, R15, -R61 ;  /* 0x8000003d0f3d7221 */ /* 0x000fe20000000000 */
[----:B------:R-:W-:Y:S01]  /*fa90*/  FADD R56, -R7, R56 ;  /* 0x0000003807387221 */ /* 0x000fe20000000100 */
[----:B------:R-:W-:Y:S02]  /*faa0*/  FADD R7, R32, R33 ;  /* 0x0000002120077221 */ /* 0x000fe40000000000 */
[----:B------:R-:W2:Y:S01]  /*fab0*/  LDL.LU R32, [R1+0x198] ;  /* 0x0001980001207983 */ /* 0x000ea20000300800 */
[C-C-:B---3--:R-:W-:Y:S01]  /*fac0*/  FADD R3, R25.reuse, -R29.reuse ;  /* 0x8000001d19037221 */ /* 0x148fe20000000000 */
[----:B------:R-:W-:Y:S01]  /*fad0*/  FADD R22, R25, R29 ;  /* 0x0000001d19167221 */ /* 0x000fe20000000000 */
[C-C-:B----4-:R-:W-:Y:S01]  /*fae0*/  FADD R25, R24.reuse, -R5.reuse ;  /* 0x8000000518197221 */ /* 0x150fe20000000000 */
[----:B------:R-:W-:-:S02]  /*faf0*/  FADD R24, R24, R5 ;  /* 0x0000000518187221 */ /* 0x000fc40000000000 */
[----:B------:R-:W0:Y:S01]  /*fb00*/  LDS R5, [R50+0x8] ;  /* 0x0000080032057984 */ /* 0x000e220000000800 */
[C-C-:B--2---:R-:W-:Y:S01]  /*fb10*/  FADD R14, R26.reuse, -R18.reuse ;  /* 0x800000121a0e7221 */ /* 0x144fe20000000000 */
[----:B------:R-:W-:-:S03]  /*fb20*/  FADD R18, R26, R18 ;  /* 0x000000121a127221 */ /* 0x000fc60000000000 */
[C-C-:B------:R-:W-:Y:S01]  /*fb30*/  FFMA R15, R17.reuse, -0.70710676908493041992, R14.reuse ;  /* 0xbf3504f3110f7823 */ /* 0x140fe2000000000e */
[----:B------:R-:W-:Y:S01]  /*fb40*/  FFMA R17, R17, 0.70710676908493041992, R14 ;  /* 0x3f3504f311117823 */ /* 0x000fe2000000000e */
[----:B------:R-:W-:Y:S02]  /*fb50*/  FADD R14, R18, R9 ;  /* 0x00000009120e7221 */ /* 0x000fe40000000000 */
[----:B------:R-:W-:Y:S01]  /*fb60*/  FFMA R57, R58, 0.66817861795425415039, R15 ;  /* 0x3f2b0dc13a397823 */ /* 0x000fe2000000000f */
[----:B------:R-:W-:Y:S01]  /*fb70*/  FFMA R58, R15, -0.66817861795425415039, R58 ;  /* 0xbf2b0dc10f3a7823 */ /* 0x000fe2000000003a */
[C-C-:B------:R-:W-:Y:S01]  /*fb80*/  FADD R59, R14.reuse, -R60.reuse ;  /* 0x8000003c0e3b7221 */ /* 0x140fe20000000000 */
[----:B------:R-:W-:Y:S01]  /*fb90*/  FADD R60, R14, R60 ;  /* 0x0000003c0e3c7221 */ /* 0x000fe20000000000 */
[C-C-:B0-----:R-:W-:Y:S01]  /*fba0*/  FADD R15, R27.reuse, -R5.reuse ;  /* 0x800000051b0f7221 */ /* 0x141fe20000000000 */
[----:B------:R-:W-:Y:S02]  /*fbb0*/  FADD R14, R27, R5 ;  /* 0x000000051b0e7221 */ /* 0x000fe40000000000 */
[----:B------:R-:W2:Y:S01]  /*fbc0*/  LDL.LU R27, [R1+0x1a4] ;  /* 0x0001a400011b7983 */ /* 0x000ea20000300800 */
[--C-:B------:R-:W-:Y:S01]  /*fbd0*/  FFMA R48, R16, -0.70710676908493041992, R42.reuse ;  /* 0xbf3504f310307823 */ /* 0x100fe2000000002a */
[--C-:B------:R-:W-:Y:S01]  /*fbe0*/  FADD R51, R2, R7.reuse ;  /* 0x0000000702337221 */ /* 0x100fe20000000000 */
[----:B------:R-:W-:Y:S01]  /*fbf0*/  FFMA R42, R16, 0.70710676908493041992, R42 ;  /* 0x3f3504f3102a7823 */ /* 0x000fe2000000002a */
[----:B------:R-:W3:Y:S01]  /*fc00*/  LDL.LU R41, [R1+0xa8] ;  /* 0x0000a80001297983 */ /* 0x000ee20000300800 */
[----:B------:R-:W-:Y:S01]  /*fc10*/  FADD R7, -R2, R7 ;  /* 0x0000000702077221 */ /* 0x000fe20000000100 */
[C-C-:B------:R-:W-:Y:S01]  /*fc20*/  FADD R16, -R30.reuse, R31.reuse ;  /* 0x0000001f1e107221 */ /* 0x140fe20000000100 */
[----:B------:R-:W-:Y:S01]  /*fc30*/  FADD R2, R30, R31 ;  /* 0x0000001f1e027221 */ /* 0x000fe20000000000 */
[----:B------:R-:W3:Y:S01]  /*fc40*/  LDL.LU R40, [R1+0x10c] ;  /* 0x00010c0001287983 */ /* 0x000ee20000300800 */
[----:B------:R-:W-:-:S03]  /*fc50*/  FADD R8, R3, -R25 ;  /* 0x8000001903087221 */ /* 0x000fc60000000000 */
[----:B------:R-:W4:Y:S04]  /*fc60*/  LDL.LU R36, [R1+0x9c] ;  /* 0x00009c0001247983 */ /* 0x000f280000300800 */
[----:B------:R-:W4:Y:S04]  /*fc70*/  LDL.LU R31, [R1+0x13c] ;  /* 0x00013c00011f7983 */ /* 0x000f280000300800 */
[----:B------:R-:W4:Y:S01]  /*fc80*/  LDL.LU R30, [R1+0x78] ;  /* 0x00007800011e7983 */ /* 0x000f220000300800 */
[----:B------:R-:W-:-:S03]  /*fc90*/  FFMA R34, R8, -0.70710676908493041992, R16 ;  /* 0xbf3504f308227823 */ /* 0x000fc60000000010 */
[----:B------:R-:W4:Y:S01]  /*fca0*/  LDL.LU R29, [R1+0x16c] ;  /* 0x00016c00011d7983 */ /* 0x000f220000300800 */
[----:B------:R-:W-:Y:S01]  /*fcb0*/  FFMA R16, R8, 0.70710676908493041992, R16 ;  /* 0x3f3504f308107823 */ /* 0x000fe20000000010 */
[----:B------:R-:W-:Y:S01]  /*fcc0*/  FFMA R55, R56, -0.41421356797218322754, R13 ;  /* 0xbed413cd38377823 */ /* 0x000fe2000000000d */
[C-C-:B------:R-:W-:Y:S01]  /*fcd0*/  FADD R39, R24.reuse, R22.reuse ;  /* 0x0000001618277221 */ /* 0x140fe20000000000 */
[----:B------:R-:W-:Y:S01]  /*fce0*/  FADD R8, -R24, R22 ;  /* 0x0000001618087221 */ /* 0x000fe20000000100 */
[----:B------:R-:W-:Y:S01]  /*fcf0*/  FFMA R56, R13, 0.41421356797218322754, R56 ;  /* 0x3ed413cd0d387823 */ /* 0x000fe20000000038 */
[----:B------:R-:W-:Y:S01]  /*fd00*/  FFMA R22, R4, -0.70710676908493041992, R23 ;  /* 0xbf3504f304167823 */ /* 0x000fe20000000017 */
[----:B------:R-:W-:Y:S01]  /*fd10*/  FADD R13, R18, -R9 ;  /* 0x80000009120d7221 */ /* 0x000fe20000000000 */
[----:B------:R-:W0:Y:S04]  /*fd20*/  LDS R4, [R50+0xc] ;  /* 0x00000c0032047984 */ /* 0x000e280000000800 */
[----:B------:R-:W2:Y:S01]  /*fd30*/  LDS R9, [R50+0x10] ;  /* 0x0000100032097984 */ /* 0x000ea20000000800 */
[----:B------:R-:W-:Y:S01]  /*fd40*/  FFMA R45, R46, -0.41421356797218322754, R13 ;  /* 0xbed413cd2e2d7823 */ /* 0x000fe2000000000d */
[----:B------:R-:W-:Y:S01]  /*fd50*/  FFMA R46, R13, 0.41421356797218322754, R46 ;  /* 0x3ed413cd0d2e7823 */ /* 0x000fe2000000002e */
[C-C-:B------:R-:W-:Y:S01]  /*fd60*/  FFMA R13, R11.reuse, -0.70710676908493041992, R15.reuse ;  /* 0xbf3504f30b0d7823 */ /* 0x140fe2000000000f */
[----:B------:R-:W-:Y:S01]  /*fd70*/  FFMA R11, R11, 0.70710676908493041992, R15 ;  /* 0x3f3504f30b0b7823 */ /* 0x000fe2000000000f */
[C-C-:B------:R-:W-:Y:S01]  /*fd80*/  FADD R5, R14.reuse, R10.reuse ;  /* 0x0000000a0e057221 */ /* 0x140fe20000000000 */
[----:B------:R-:W-:Y:S01]  /*fd90*/  FADD R3, R3, R25 ;  /* 0x0000001903037221 */ /* 0x000fe20000000000 */
[----:B------:R-:W-:Y:S01]  /*fda0*/  FADD R10, R14, -R10 ;  /* 0x8000000a0e0a7221 */ /* 0x000fe20000000000 */
[----:B------:R-:W-:Y:S01]  /*fdb0*/  FFMA R25, R42, -0.19891236722469329834, R11 ;  /* 0xbe4bafaf2a197823 */ /* 0x000fe2000000000b */
[C-C-:B------:R-:W-:Y:S01]  /*fdc0*/  FADD R49, R5.reuse, -R51.reuse ;  /* 0x8000003305317221 */ /* 0x140fe20000000000 */
[----:B------:R-:W-:Y:S01]  /*fdd0*/  FADD R51, R5, R51 ;  /* 0x0000003305337221 */ /* 0x000fe20000000000 */
[----:B------:R-:W-:Y:S01]  /*fde0*/  FFMA R42, R11, 0.19891236722469329834, R42 ;  /* 0x3e4bafaf0b2a7823 */ /* 0x000fe2000000002a */
[----:B------:R-:W4:Y:S01]  /*fdf0*/  LDL.LU R28, [R1+0x1ac] ;  /* 0x0001ac00011c7983 */ /* 0x000f220000300800 */
[C-C-:B0-----:R-:W-:Y:S01]  /*fe00*/  FADD R11, R32.reuse, -R4.reuse ;  /* 0x80000004200b7221 */ /* 0x141fe20000000000 */
[----:B------:R-:W-:-:S02]  /*fe10*/  FADD R5, R32, R4 ;  /* 0x0000000420057221 */ /* 0x000fc40000000000 */
[----:B------:R-:W4:Y:S01]  /*fe20*/  LDL.LU R32, [R1+0xf0] ;  /* 0x0000f00001207983 */ /* 0x000f220000300800 */
[C-C-:B--2---:R-:W-:Y:S01]  /*fe30*/  FADD R14, R27.reuse, -R9.reuse ;  /* 0x800000091b0e7221 */ /* 0x144fe20000000000 */
[----:B------:R-:W-:Y:S02]  /*fe40*/  FADD R9, R27, R9 ;  /* 0x000000091b097221 */ /* 0x000fe40000000000 */
[----:B------:R-:W2:Y:S01]  /*fe50*/  LDL.LU R27, [R1+0x11c] ;  /* 0x00011c00011b7983 */ /* 0x000ea20000300800 */
[C-C-:B------:R-:W-:Y:S01]  /*fe60*/  FADD R4, R5.reuse, R2.reuse ;  /* 0x0000000205047221 */ /* 0x140fe20000000000 */
[----:B------:R-:W-:Y:S01]  /*fe70*/  FADD R2, R5, -R2 ;  /* 0x8000000205027221 */ /* 0x000fe20000000000 */
[----:B------:R-:W-:Y:S01]  /*fe80*/  FFMA R44, R7, -0.41421356797218322754, R10 ;  /* 0xbed413cd072c7823 */ /* 0x000fe2000000000a */
[----:B------:R-:W-:Y:S01]  /*fe90*/  FFMA R7, R10, 0.41421356797218322754, R7 ;  /* 0x3ed413cd0a077823 */ /* 0x000fe20000000007 */
[C-C-:B------:R-:W-:Y:S01]  /*fea0*/  FADD R37, R4.reuse, -R39.reuse ;  /* 0x8000002704257221 */ /* 0x140fe20000000000 */
[----:B------:R-:W-:Y:S01]  /*feb0*/  FADD R39, R4, R39 ;  /* 0x0000002704277221 */ /* 0x000fe20000000000 */
[C---:B------:R-:W-:Y:S01]  /*fec0*/  FFMA R10, R3.reuse, -0.70710676908493041992, R11 ;  /* 0xbf3504f3030a7823 */ /* 0x040fe2000000000b */
[----:B------:R-:W-:Y:S01]  /*fed0*/  FFMA R33, R8, -0.41421356797218322754, R2 ;  /* 0xbed413cd08217823 */ /* 0x000fe20000000002 */
[----:B---3--:R-:W-:Y:S01]  /*fee0*/  FADD R4, R40, R41 ;  /* 0x0000002928047221 */ /* 0x008fe20000000000 */
[----:B------:R-:W-:Y:S01]  /*fef0*/  FFMA R3, R3, 0.70710676908493041992, R11 ;  /* 0x3f3504f303037823 */ /* 0x000fe2000000000b */
[----:B------:R-:W-:Y:S01]  /*ff00*/  FFMA R8, R2, 0.41421356797218322754, R8 ;  /* 0x3ed413cd02087823 */ /* 0x000fe20000000008 */
[----:B------:R-:W-:Y:S01]  /*ff10*/  FFMA R47, R48, 0.66817861795425415039, R13 ;  /* 0x3f2b0dc1302f7823 */ /* 0x000fe2000000000d */
[C-C-:B----4-:R-:W-:Y:S01]  /*ff20*/  FADD R2, R31.reuse, R36.reuse ;  /* 0x000000241f027221 */ /* 0x150fe20000000000 */
[----:B------:R-:W-:Y:S01]  /*ff30*/  FADD R11, R31, -R36 ;  /* 0x800000241f0b7221 */ /* 0x000fe20000000000 */
[C-C-:B------:R-:W-:Y:S01]  /*ff40*/  FADD R31, R9.reuse, R4.reuse ;  /* 0x00000004091f7221 */ /* 0x140fe20000000000 */
[----:B------:R-:W-:Y:S01]  /*ff50*/  FFMA R24, R16, -0.19891236722469329834, R3 ;  /* 0xbe4bafaf10187823 */ /* 0x000fe20000000003 */
[----:B------:R-:W-:Y:S01]  /*ff60*/  FADD R9, R9, -R4 ;  /* 0x8000000409097221 */ /* 0x000fe20000000000 */
[----:B------:R-:W3:Y:S01]  /*ff70*/  LDL.LU R20, [R1+0xb8] ;  /* 0x0000b80001147983 */ /* 0x000ee20000300800 */
[----:B------:R-:W-:Y:S01]  /*ff80*/  FADD R5, R29, R30 ;  /* 0x0000001e1d057221 */ /* 0x000fe20000000000 */
[----:B------:R-:W-:Y:S01]  /*ff90*/  FFMA R16, R3, 0.19891236722469329834, R16 ;  /* 0x3e4bafaf03107823 */ /* 0x000fe20000000010 */
[----:B------:R-:W-:-:S02]  /*ffa0*/  FADD R3, -R40, R41 ;  /* 0x0000002928037221 */ /* 0x000fc40000000100 */
[C-C-:B------:R-:W-:Y:S01]  /*ffb0*/  FADD R4, R5.reuse, R2.reuse ;  /* 0x0000000205047221 */ /* 0x140fe20000000000 */
[----:B------:R-:W-:Y:S01]  /*ffc0*/  FADD R2, -R5, R2 ;  /* 0x0000000205027221 */ /* 0x000fe20000000100 */
[----:B------:R-:W-:Y:S01]  /*ffd0*/  FFMA R48, R13, -0.66817861795425415039, R48 ;  /* 0xbf2b0dc10d307823 */ /* 0x000fe20000000030 */
[----:B------:R-:W3:Y:S01]  /*ffe0*/  LDL.LU R40, [R1+0x14c] ;  /* 0x00014c0001287983 */ /* 0x000ee20000300800 */
[----:B------:R-:W-:Y:S01]  /*fff0*/  FADD R13, R29, -R30 ;  /* 0x8000001e1d0d7221 */ /* 0x000fe20000000000 */
[----:B------:R-:W-:Y:S02]  /*10000*/  FFMA R15, R2, -0.41421356797218322754, R9 ;  /* 0xbed413cd020f7823 */ /* 0x000fe40000000009 */
[----:B------:R-:W4:Y:S01]  /*10010*/  LDL.LU R36, [R1+0xa4] ;  /* 0x0000a40001247983 */ /* 0x000f220000300800 */
[----:B------:R-:W-:-:S03]  /*10020*/  FFMA R9, R9, 0.41421356797218322754, R2 ;  /* 0x3ed413cd09097823 */ /* 0x000fc60000000002 */
[----:B------:R-:W4:Y:S04]  /*10030*/  LDL.LU R30, [R1+0x184] ;  /* 0x00018400011e7983 */ /* 0x000f280000300800 */
[----:B------:R-:W0:Y:S01]  /*10040*/  LDS R2, [R50+0x14] ;  /* 0x0000140032027984 */ /* 0x000e220000000800 */
[----:B------:R-:W-:Y:S01]  /*10050*/  FFMA R43, R34, 0.66817861795425415039, R10 ;  /* 0x3f2b0dc1222b7823 */ /* 0x000fe2000000000a */
[----:B------:R-:W-:Y:S01]  /*10060*/  FFMA R34, R10, -0.66817861795425415039, R34 ;  /* 0xbf2b0dc10a227823 */ /* 0x000fe20000000022 */
[C-C-:B------:R-:W-:Y:S01]  /*10070*/  FADD R10, R11.reuse, R13.reuse ;  /* 0x0000000d0b0a7221 */ /* 0x140fe20000000000 */
[----:B------:R-:W-:Y:S01]  /*10080*/  FFMA R38, R52, 0.66817861795425415039, R22 ;  /* 0x3f2b0dc134267823 */ /* 0x000fe20000000016 */
[----:B------:R-:W-:Y:S01]  /*10090*/  FADD R11, R11, -R13 ;  /* 0x8000000d0b0b7221 */ /* 0x000fe20000000000 */
[----:B------:R-:W-:Y:S01]  /*100a0*/  FFMA R52, R22, -0.66817861795425415039, R52 ;  /* 0xbf2b0dc116347823 */ /* 0x000fe20000000034 */
[C-C-:B------:R-:W-:Y:S01]  /*100b0*/  FFMA R22, R10.reuse, -0.70710676908493041992, R14.reuse ;  /* 0xbf3504f30a167823 */ /* 0x140fe2000000000e */
[----:B------:R-:W-:Y:S01]  /*100c0*/  FFMA R14, R10, 0.70710676908493041992, R14 ;  /* 0x3f3504f30a0e7823 */ /* 0x000fe2000000000e */
[----:B------:R-:W-:Y:S01]  /*100d0*/  FFMA R10, R11, -0.70710676908493041992, R3 ;  /* 0xbf3504f30b0a7823 */ /* 0x000fe20000000003 */
[----:B------:R-:W4:Y:S01]  /*100e0*/  LDL.LU R21, [R1+0x1b4] ;  /* 0x0001b40001157983 */ /* 0x000f220000300800 */
[----:B------:R-:W-:-:S02]  /*100f0*/  FADD R41, R31, -R4 ;  /* 0x800000041f297221 */ /* 0x000fc40000000000 */
[----:B------:R-:W-:Y:S01]  /*10100*/  FFMA R29, R10, 0.66817861795425415039, R22 ;  /* 0x3f2b0dc10a1d7823 */ /* 0x000fe20000000016 */
[----:B------:R-:W-:Y:S01]  /*10110*/  FFMA R22, R22, -0.66817861795425415039, R10 ;  /* 0xbf2b0dc116167823 */ /* 0x000fe2000000000a */
[----:B------:R-:W4:Y:S01]  /*10120*/  LDL.LU R0, [R1+0x104] ;  /* 0x0001040001007983 */ /* 0x000f220000300800 */
[----:B------:R-:W-:Y:S01]  /*10130*/  FADD R31, R31, R4 ;  /* 0x000000041f1f7221 */ /* 0x000fe20000000000 */
[C-C-:B0-----:R-:W-:Y:S01]  /*10140*/  FADD R4, R28.reuse, -R2.reuse ;  /* 0x800000021c047221 */ /* 0x141fe20000000000 */
[----:B------:R-:W-:Y:S01]  /*10150*/  FADD R2, R28, R2 ;  /* 0x000000021c027221 */ /* 0x000fe20000000000 */
[C-C-:B--2---:R-:W-:Y:S01]  /*10160*/  FADD R5, -R27.reuse, R32.reuse ;  /* 0x000000201b057221 */ /* 0x144fe20000000100 */
[----:B------:R-:W-:Y:S02]  /*10170*/  FADD R10, R27, R32 ;  /* 0x000000201b0a7221 */ /* 0x000fe40000000000 */
[----:B------:R-:W2:Y:S04]  /*10180*/  LDL.LU R27, [R1+0x134] ;  /* 0x00013400011b7983 */ /* 0x000ea80000300800 */
[----:B------:R-:W2:Y:S04]  /*10190*/  LDL.LU R12, [R1+0xdc] ;  /* 0x0000dc00010c7983 */ /* 0x000ea80000300800 */
[----:B------:R-:W2:Y:S04]  /*101a0*/  LDL.LU R19, [R1+0x154] ;  /* 0x0001540001137983 */ /* 0x000ea80000300800 */
[----:B------:R-:W2:Y:S04]  /*101b0*/  LDL.LU R28, [R1+0xc4] ;  /* 0x0000c400011c7983 */ /* 0x000ea80000300800 */
[----:B------:R-:W2:Y:S01]  /*101c0*/  LDL.LU R32, [R1+0x1a0] ;  /* 0x0001a00001207983 */ /* 0x000ea20000300800 */
[----:B------:R-:W-:-:S04]  /*101d0*/  FFMA R3, R11, 0.70710676908493041992, R3 ;  /* 0x3f3504f30b037823 */ /* 0x000fc80000000003 */
[----:B------:R-:W-:Y:S01]  /*101e0*/  FFMA R23, R3, -0.19891236722469329834, R14 ;  /* 0xbe4bafaf03177823 */ /* 0x000fe2000000000e */
[----:B------:R-:W-:Y:S01]  /*101f0*/  FFMA R14, R14, 0.19891236722469329834, R3 ;  /* 0x3e4bafaf0e0e7823 */ /* 0x000fe20000000003 */
[----:B---3--:R-:W-:Y:S01]  /*10200*/  FADD R3, R40, R20 ;  /* 0x0000001428037221 */ /* 0x008fe20000000000 */
[C-C-:B----4-:R-:W-:Y:S01]  /*10210*/  FADD R11, R30.reuse, R36.reuse ;  /* 0x000000241e0b7221 */ /* 0x150fe20000000000 */
[----:B------:R-:W-:Y:S01]  /*10220*/  FADD R18, R30, -R36 ;  /* 0x800000241e127221 */ /* 0x000fe20000000000 */
[C-C-:B------:R-:W-:Y:S01]  /*10230*/  FADD R30, R2.reuse, R10.reuse ;  /* 0x0000000a021e7221 */ /* 0x140fe20000000000 */
[----:B------:R-:W-:Y:S01]  /*10240*/  FADD R2, R2, -R10 ;  /* 0x8000000a02027221 */ /* 0x000fe20000000000 */
[C-C-:B------:R-:W-:Y:S01]  /*10250*/  FADD R10, R11.reuse, R3.reuse ;  /* 0x000000030b0a7221 */ /* 0x140fe20000000000 */
[----:B------:R-:W-:Y:S01]  /*10260*/  FADD R3, -R11, R3 ;  /* 0x000000030b037221 */ /* 0x000fe20000000100 */
[----:B------:R-:W-:-:S03]  /*10270*/  FADD R13, R40, -R20 ;  /* 0x80000014280d7221 */ /* 0x000fc60000000000 */
[----:B------:R-:W-:Y:S01]  /*10280*/  FFMA R20, R3, -0.41421356797218322754, R2 ;  /* 0xbed413cd03147823 */ /* 0x000fe20000000002 */
[----:B------:R-:W-:Y:S02]  /*10290*/  FFMA R6, R2, 0.41421356797218322754, R3 ;  /* 0x3ed413cd02067823 */ /* 0x000fe40000000003 */
[----:B------:R-:W0:Y:S01]  /*102a0*/  LDS R2, [R50+0x18] ;  /* 0x0000180032027984 */ /* 0x000e220000000800 */
[----:B------:R-:W-:Y:S01]  /*102b0*/  FFMA R26, R35, -0.19891236722469329834, R17 ;  /* 0xbe4bafaf231a7823 */ /* 0x000fe20000000011 */
[----:B------:R-:W-:Y:S01]  /*102c0*/  FFMA R35, R17, 0.19891236722469329834, R35 ;  /* 0x3e4bafaf11237823 */ /* 0x000fe20000000023 */
[C-C-:B------:R-:W-:Y:S01]  /*102d0*/  FADD R17, R13.reuse, R18.reuse ;  /* 0x000000120d117221 */ /* 0x140fe20000000000 */
[----:B------:R-:W-:Y:S01]  /*102e0*/  FADD R13, R13, -R18 ;  /* 0x800000120d0d7221 */ /* 0x000fe20000000000 */
[----:B------:R1:W3:Y:S02]  /*102f0*/  LDS R3, [R50+0x1c] ;  /* 0x00001c0032037984 */ /* 0x0002e40000000800 */
        /* <DEDUP_REMOVED lines=8> */
[C-C-:B------:R-:W-:Y:S01]  /*10380*/  FADD R40, R30.reuse, -R10.reuse ;  /* 0x8000000a1e287221 */ /* 0x140fe20000000000 */
[----:B------:R-:W-:-:S03]  /*10390*/  FADD R30, R30, R10 ;  /* 0x0000000a1e1e7221 */ /* 0x000fc60000000000 */
[----:B------:R4:W-:Y:S01]  /*103a0*/  STL [R1+0x24], R4 ;  /* 0x0000240401007387 */ /* 0x0009e20000100800 */
[C-C-:B0-----:R-:W-:Y:S01]  /*103b0*/  FADD R5, R21.reuse, -R2.reuse ;  /* 0x8000000215057221 */ /* 0x141fe20000000000 */
[----:B------:R-:W-:Y:S01]  /*103c0*/  FADD R2, R21, R2 ;  /* 0x0000000215027221 */ /* 0x000fe20000000000 */
[----:B--2---:R-:W-:Y:S01]  /*103d0*/  FADD R10, -R27, R0 ;  /* 0x000000001b0a7221 */ /* 0x004fe20000000100 */
[----:B------:R-:W-:Y:S01]  /*103e0*/  FADD R11, R19, -R12 ;  /* 0x8000000c130b7221 */ /* 0x000fe20000000000 */
[----:B------:R-:W-:-:S04]  /*103f0*/  FADD R17, R32, -R28 ;  /* 0x8000001c20117221 */ /* 0x000fc80000000000 */
[C-C-:B-1----:R-:W-:Y:S01]  /*10400*/  FADD R50, R11.reuse, R17.reuse ;  /* 0x000000110b327221 */ /* 0x142fe20000000000 */
[----:B------:R-:W-:-:S03]  /*10410*/  FADD R11, R11, -R17 ;  /* 0x800000110b0b7221 */ /* 0x000fc60000000000 */
[C-C-:B------:R-:W-:Y:S01]  /*10420*/  FFMA R17, R50.reuse, -0.70710676908493041992, R5.reuse ;  /* 0xbf3504f332117823 */ /* 0x140fe20000000005 */
[----:B------:R-:W-:Y:S01]  /*10430*/  FFMA R5, R50, 0.70710676908493041992, R5 ;  /* 0x3f3504f332057823 */ /* 0x000fe20000000005 */
[----:B------:R-:W-:Y:S01]  /*10440*/  FFMA R50, R11, -0.70710676908493041992, R10 ;  /* 0xbf3504f30b327823 */ /* 0x000fe2000000000a */
[----:B------:R-:W-:Y:S01]  /*10450*/  FADD R27, R27, R0 ;  /* 0x000000001b1b7221 */ /* 0x000fe20000000000 */
[----:B----4-:R-:W-:Y:S01]  /*10460*/  FADD R4, R19, R12 ;  /* 0x0000000c13047221 */ /* 0x010fe20000000000 */
[----:B------:R-:W-:Y:S01]  /*10470*/  FADD R32, R32, R28 ;  /* 0x0000001c20207221 */ /* 0x000fe20000000000 */
[----:B------:R-:W-:Y:S01]  /*10480*/  FFMA R10, R11, 0.70710676908493041992, R10 ;  /* 0x3f3504f30b0a7823 */ /* 0x000fe2000000000a */
[----:B------:R-:W-:Y:S01]  /*10490*/  FFMA R11, R50, 0.66817861795425415039, R17 ;  /* 0x3f2b0dc1320b7823 */ /* 0x000fe20000000011 */
[----:B------:R-:W-:Y:S01]  /*104a0*/  FFMA R0, R17, -0.66817861795425415039, R50 ;  /* 0xbf2b0dc111007823 */ /* 0x000fe20000000032 */
[C-C-:B------:R-:W-:Y:S01]  /*104b0*/  FADD R17, R2.reuse, R27.reuse ;  /* 0x0000001b02117221 */ /* 0x140fe20000000000 */
[----:B------:R-:W-:Y:S01]  /*104c0*/  FADD R2, R2, -R27 ;  /* 0x8000001b02027221 */ /* 0x000fe20000000000 */
[C-C-:B------:R-:W-:Y:S01]  /*104d0*/  FADD R27, R32.reuse, R4.reuse ;  /* 0x00000004201b7221 */ /* 0x140fe20000000000 */
[----:B------:R-:W2:Y:S01]  /*104e0*/  LDL.LU R50, [R1+0x170] ;  /* 0x0001700001327983 */ /* 0x000ea20000300800 */
[----:B------:R-:W-:-:S03]  /*104f0*/  FADD R4, -R32, R4 ;  /* 0x0000000420047221 */ /* 0x000fc60000000100 */
[----:B------:R0:W-:Y:S01]  /*10500*/  STL [R1], R0 ;  /* 0x0000000001007387 */ /* 0x0001e20000100800 */
[----:B------:R-:W-:-:S03]  /*10510*/  FADD R21, R17, R27 ;  /* 0x0000001b11157221 */ /* 0x000fc60000000000 */
[----:B------:R-:W2:Y:S01]  /*10520*/  LDL.LU R32, [R1+0xec] ;  /* 0x0000ec0001207983 */ /* 0x000ea20000300800 */
[----:B0-----:R-:W-:-:S03]  /*10530*/  FADD R0, R17, -R27 ;  /* 0x8000001b11007221 */ /* 0x001fc60000000000 */
[----:B------:R-:W4:Y:S01]  /*10540*/  LDL.LU R17, [R1+0x144] ;  /* 0x0001440001117983 */ /* 0x000f220000300800 */
[----:B------:R-:W-:Y:S01]  /*10550*/  FFMA R28, R10, -0.19891236722469329834, R5 ;  /* 0xbe4bafaf0a1c7823 */ /* 0x000fe20000000005 */
[----:B------:R-:W-:Y:S02]  /*10560*/  FFMA R19, R5, 0.19891236722469329834, R10 ;  /* 0x3e4bafaf05137823 */ /* 0x000fe4000000000a */
[----:B------:R0:W-:Y:S04]  /*10570*/  STL [R1+0x4], R0 ;  /* 0x0000040001007387 */ /* 0x0001e80000100800 */
[----:B------:R-:W2:Y:S04]  /*10580*/  LDL.LU R27, [R1+0x1a8] ;  /* 0x0001a800011b7983 */ /* 0x000ea80000300800 */
[----:B------:R-:W3:Y:S01]  /*10590*/  LDL.LU R5, [R1+0x1b8] ;  /* 0x0001b80001057983 */ /* 0x000ee20000300800 */
[----:B------:R-:W-:-:S03]  /*105a0*/  FFMA R12, R4, -0.41421356797218322754, R2 ;  /* 0xbed413cd040c7823 */ /* 0x000fc60000000002 */
[----:B------:R-:W4:Y:S01]  /*105b0*/  LDL.LU R10, [R1+0x114] ;  /* 0x00011400010a7983 */ /* 0x000f220000300800 */
[----:B0-----:R-:W-:-:S03]  /*105c0*/  FFMA R0, R2, 0.41421356797218322754, R4 ;  /* 0x3ed413cd02007823 */ /* 0x001fc60000000004 */
[----:B------:R-:W2:Y:S01]  /*105d0*/  LDL.LU R2, [R1+0xd4] ;  /* 0x0000d40001027983 */ /* 0x000ea20000300800 */
[C-C-:B---3--:R-:W-:Y:S01]  /*105e0*/  FADD R4, R5.reuse, -R3.reuse ;  /* 0x8000000305047221 */ /* 0x148fe20000000000 */
[----:B------:R-:W-:Y:S01]  /*105f0*/  FADD R3, R5, R3 ;  /* 0x0000000305037221 */ /* 0x000fe20000000000 */
[C-C-:B----4-:R-:W-:Y:S01]  /*10600*/  FADD R5, -R17.reuse, R10.reuse ;  /* 0x0000000a11057221 */ /* 0x150fe20000000100 */
        /* <DEDUP_REMOVED lines=25> */
[----:B------:R-:W-:-:S03]  /*107a0*/  FMUL R38, R52, -1.6629391908645629883 ;  /* 0xbfd4db3134267820 */ /* 0x000fc60000400000 */
[----:B------:R0:W-:Y:S04]  /*107b0*/  STL [R1+0x2c], R50 ;  /* 0x00002c3201007387 */ /* 0x0001e80000100800 */
[----:B------:R1:W-:Y:S01]  /*107c0*/  STL [R1+0x30], R38 ;  /* 0x0000302601007387 */ /* 0x0003e20000100800 */
[----:B0-----:R-:W-:Y:S01]  /*107d0*/  FMUL R50, R54, 1.9615705013275146484 ;  /* 0x3ffb14be36327820 */ /* 0x001fe20000400000 */
[----:B-1----:R-:W-:-:S04]  /*107e0*/  FMUL R38, R56, 1.8477590084075927734 ;  /* 0x3fec835e38267820 */ /* 0x002fc80000400000 */
[----:B------:R0:W-:Y:S04]  /*107f0*/  STL [R1+0x70], R50 ;  /* 0x0000703201007387 */ /* 0x0001e80000100800 */
[----:B------:R1:W-:Y:S01]  /*10800*/  STL [R1+0x40], R38 ;  /* 0x0000402601007387 */ /* 0x0003e20000100800 */
[----:B0-----:R-:W-:Y:S01]  /*10810*/  FMUL R50, R35, 1.9615705013275146484 ;  /* 0x3ffb14be23327820 */ /* 0x001fe20000400000 */
[----:B-1----:R-:W-:-:S04]  /*10820*/  FMUL R38, R60, 1.4142135381698608398 ;  /* 0x3fb504f33c267820 */ /* 0x002fc80000400000 */
[----:B------:R-:W-:Y:S04]  /*10830*/  STL [R1+0x78], R50 ;  /* 0x0000783201007387 */ /* 0x000fe80000100800 */
[----:B------:R-:W2:Y:S01]  /*10840*/  LDL.LU R60, [R1+0x24] ;  /* 0x00002400013c7983 */ /* 0x000ea20000300800 */
[----:B------:R-:W-:Y:S01]  /*10850*/  FMUL R35, R46, 1.8477590084075927734 ;  /* 0x3fec835e2e237820 */ /* 0x000fe20000400000 */
[----:B------:R-:W-:Y:S01]  /*10860*/  FMUL R52, R48, -1.6629391908645629883 ;  /* 0xbfd4db3130347820 */ /* 0x000fe20000400000 */
[----:B------:R-:W-:Y:S01]  /*10870*/  FMUL R48, R42, 1.9615705013275146484 ;  /* 0x3ffb14be2a307820 */ /* 0x000fe20000400000 */
[----:B------:R-:W-:Y:S01]  /*10880*/  FMUL R42, R44, 1.8477590084075927734 ;  /* 0x3fec835e2c2a7820 */ /* 0x000fe20000400000 */
[----:B------:R-:W-:Y:S01]  /*10890*/  FMUL R44, R37, 1.4142135381698608398 ;  /* 0x3fb504f3252c7820 */ /* 0x000fe20000400000 */
[----:B------:R-:W-:Y:S01]  /*108a0*/  STL [R1+0x48], R35 ;  /* 0x0000482301007387 */ /* 0x000fe20000100800 */
[----:B------:R-:W-:Y:S01]  /*108b0*/  FMUL R7, R7, 1.8477590084075927734 ;  /* 0x3fec835e07077820 */ /* 0x000fe20000400000 */
[----:B------:R-:W-:Y:S01]  /*108c0*/  FMUL R37, R16, 1.9615705013275146484 ;  /* 0x3ffb14be10257820 */ /* 0x000fe20000400000 */
[----:B------:R-:W-:Y:S01]  /*108d0*/  FMUL R16, R33, 1.8477590084075927734 ;  /* 0x3fec835e21107820 */ /* 0x000fe20000400000 */
[----:B------:R0:W-:Y:S01]  /*108e0*/  STL [R1+0x80], R48 ;  /* 0x0000803001007387 */ /* 0x0001e20000100800 */
[----:B------:R-:W-:-:S03]  /*108f0*/  FMUL R33, R8, 1.8477590084075927734 ;  /* 0x3fec835e08217820 */ /* 0x000fc60000400000 */
[----:B------:R-:W3:Y:S04]  /*10900*/  LDL.LU R56, [R1] ;  /* 0x0000000001387983 */ /* 0x000ee80000300800 */
[----:B------:R-:W4:Y:S01]  /*10910*/  LDL.LU R54, [R1+0x4] ;  /* 0x0000040001367983 */ /* 0x000f220000300800 */
[----:B0-----:R-:W-:Y:S01]  /*10920*/  FMUL R48, R22, -1.6629391908645629883 ;  /* 0xbfd4db3116307820 */ /* 0x001fe20000400000 */
[----:B------:R-:W-:Y:S01]  /*10930*/  FMUL R22, R14, 1.9615705013275146484 ;  /* 0x3ffb14be0e167820 */ /* 0x000fe20000400000 */
[----:B------:R-:W-:Y:S01]  /*10940*/  FMUL R14, R9, 1.8477590084075927734 ;  /* 0x3fec835e090e7820 */ /* 0x000fe20000400000 */
[----:B------:R-:W-:Y:S01]  /*10950*/  STL [R1+0x58], R7 ;  /* 0x0000580701007387 */ /* 0x000fe20000100800 */
[----:B------:R-:W-:-:S03]  /*10960*/  FMUL R9, R13, 1.6629391908645629883 ;  /* 0x3fd4db310d097820 */ /* 0x000fc60000400000 */
        /* <DEDUP_REMOVED lines=38> */
[----:B------:R-:W-:Y:S01]  /*10bd0*/  FMUL R46, R49, 1.4142135381698608398 ;  /* 0x3fb504f3312e7820 */ /* 0x000fe20000400000 */
[----:B------:R-:W-:Y:S01]  /*10be0*/  FMUL R35, R51, 1.4142135381698608398 ;  /* 0x3fb504f333237820 */ /* 0x000fe20000400000 */
[----:B------:R-:W-:Y:S01]  /*10bf0*/  FMUL R25, R25, 1.9615705013275146484 ;  /* 0x3ffb14be19197820 */ /* 0x000fe20000400000 */
[----:B------:R-:W-:Y:S01]  /*10c00*/  FMUL R34, R39, 1.4142135381698608398 ;  /* 0x3fb504f327227820 */ /* 0x000fe20000400000 */
        /* <DEDUP_REMOVED lines=22> */
[----:B------:R-:W-:Y:S02]  /*10d70*/  MOV R4, R6 ;  /* 0x0000000600047202 */ /* 0x000fe40000000f00 */
[----:B------:R-:W-:-:S07]  /*10d80*/  MOV R20, 0x10da0 ;  /* 0x00010da000147802 */ /* 0x000fce0000000f00 */
[----:B-----5:R-:W-:Y:S05]  /*10d90*/  CALL.REL.NOINC `($__internal_11_$__cuda_sm3x_div_rn_noftz_f32_slowpath) ;  /* 0x00000940005c7944 */ /* 0x020fea0003c00000 */
[----:B------:R-:W-:-:S07]  /*10da0*/  MOV R21, R3 ;  /* 0x0000000300157202 */ /* 0x000fce0000000f00 */
.L_x_14043:
[----:B------:R-:W-:Y:S05]  /*10db0*/  BSYNC.RECONVERGENT B3 ;  /* 0x0000000000037941 */ /* 0x000fea0003800200 */
.L_x_14042:
        /* <DEDUP_REMOVED lines=18> */
[----:B------:R-:W-:Y:S05]  /*10ee0*/  CALL.REL.NOINC `($__internal_11_$__cuda_sm3x_div_rn_noftz_f32_slowpath) ;  /* 0x0000094000087944 */ /* 0x000fea0003c00000 */
[----:B------:R-:W-:-:S07]  /*10ef0*/  MOV R20, R3 ;  /* 0x0000000300147202 */ /* 0x000fce0000000f00 */
.L_x_14045:
[----:B------:R-:W-:Y:S05]  /*10f00*/  BSYNC.RECONVERGENT B3 ;  /* 0x0000000000037941 */ /* 0x000fea0003800200 */
.L_x_14044:
        /* <DEDUP_REMOVED lines=16> */
[----:B------:R-:W-:Y:S05]  /*11010*/  CALL.REL.NOINC `($__internal_11_$__cuda_sm3x_div_rn_noftz_f32_slowpath) ;  /* 0x0000093c00bc7944 */ /* 0x000fea0003c00000 */
[----:B------:R-:W-:-:S07]  /*11020*/  MOV R20, R3 ;  /* 0x0000000300147202 */ /* 0x000fce0000000f00 */
.L_x_14047:
[----:B------:R-:W-:Y:S05]  /*11030*/  BSYNC.RECONVERGENT B3 ;  /* 0x0000000000037941 */ /* 0x000fea0003800200 */
.L_x_14046:
        /* <DEDUP_REMOVED lines=19> */
.L_x_14049:
[----:B------:R-:W-:Y:S05]  /*11170*/  BSYNC.RECONVERGENT B3 ;  /* 0x0000000000037941 */ /* 0x000fea0003800200 */
.L_x_14048:
        /* <DEDUP_REMOVED lines=19> */
.L_x_14051:
[----:B------:R-:W-:Y:S05]  /*112b0*/  BSYNC.RECONVERGENT B3 ;  /* 0x0000000000037941 */ /* 0x000fea0003800200 */
.L_x_14050:
        /* <DEDUP_REMOVED lines=18> */
[----:B------:R-:W-:Y:S05]  /*113e0*/  CALL.REL.NOINC `($__internal_11_$__cuda_sm3x_div_rn_noftz_f32_slowpath) ;  /* 0x0000093800c87944 */ /* 0x000fea0003c00000 */
[----:B------:R-:W-:-:S07]  /*113f0*/  MOV R20, R3 ;  /* 0x0000000300147202 */ /* 0x000fce0000000f00 */
.L_x_14053:
[----:B------:R-:W-:Y:S05]  /*11400*/  BSYNC.RECONVERGENT B3 ;  /* 0x0000000000037941 */ /* 0x000fea0003800200 */
.L_x_14052:
        /* <DEDUP_REMOVED lines=18> */
.L_x_14055:
[----:B------:R-:W-:Y:S05]  /*11530*/  BSYNC.RECONVERGENT B3 ;  /* 0x0000000000037941 */ /* 0x000fea0003800200 */
.L_x_14054:
        /* <DEDUP_REMOVED lines=19> */
.L_x_14057:
[----:B------:R-:W-:Y:S05]  /*11670*/  BSYNC.RECONVERGENT B3 ;  /* 0x0000000000037941 */ /* 0x000fea0003800200 */
.L_x_14056:
        /* <DEDUP_REMOVED lines=17> */
.L_x_14059:
[----:B------:R-:W-:Y:S05]  /*11790*/  BSYNC.RECONVERGENT B3 ;  /* 0x0000000000037941 */ /* 0x000fea0003800200 */
.L_x_14058:
        /* <DEDUP_REMOVED lines=18> */
[----:B------:R-:W-:Y:S05]  /*118c0*/  CALL.REL.NOINC `($__internal_11_$__cuda_sm3x_div_rn_noftz_f32_slowpath) ;  /* 0x0000093400907944 */ /* 0x000fea0003c00000 */
.L_x_14061:
[----:B------:R-:W-:Y:S05]  /*118d0*/  BSYNC.RECONVERGENT B3 ;  /* 0x0000000000037941 */ /* 0x000fea0003800200 */
.L_x_14060:
        /* <DEDUP_REMOVED lines=18> */
[----:B------:R-:W-:-:S07]  /*11a00*/  MOV R21, R3 ;  /* 0x0000000300157202 */ /* 0x000fce0000000f00 */
.L_x_14063:
[----:B------:R-:W-:Y:S05]  /*11a10*/  BSYNC.RECONVERGENT B3 ;  /* 0x0000000000037941 */ /* 0x000fea0003800200 */
.L_x_14062:
        /* <DEDUP_REMOVED lines=19> */
.L_x_14065:
[----:B------:R-:W-:Y:S05]  /*11b50*/  BSYNC.RECONVERGENT B3 ;  /* 0x0000000000037941 */ /* 0x000fea0003800200 */
.L_x_14064:
        /* <DEDUP_REMOVED lines=19> */
.L_x_14067:
[----:B------:R-:W-:Y:S05]  /*11c90*/  BSYNC.RECONVERGENT B3 ;  /* 0x0000000000037941 */ /* 0x000fea0003800200 */
.L_x_14066:
        /* <DEDUP_REMOVED lines=20> */
.L_x_14069:
[----:B------:R-:W-:Y:S05]  /*11de0*/  BSYNC.RECONVERGENT B3 ;  /* 0x0000000000037941 */ /* 0x000fea0003800200 */
.L_x_14068:
        /* <DEDUP_REMOVED lines=18> */
.L_x_14071:
[----:B------:R-:W-:Y:S05]  /*11f10*/  BSYNC.RECONVERGENT B3 ;  /* 0x0000000000037941 */ /* 0x000fea0003800200 */
.L_x_14070:
        /* <DEDUP_REMOVED lines=19> */
.L_x_14073:
[----:B------:R-:W-:Y:S05]  /*12050*/  BSYNC.RECONVERGENT B3 ;  /* 0x0000000000037941 */ /* 0x000fea0003800200 */
.L_x_14072:
        /* <DEDUP_REMOVED lines=17> */
.L_x_14075:
[----:B------:R-:W-:Y:S05]  /*12170*/  BSYNC.RECONVERGENT B3 ;  /* 0x0000000000037941 */ /* 0x000fea0003800200 */
.L_x_14074:
        /* <DEDUP_REMOVED lines=19> */
.L_x_14077:
[----:B------:R-:W-:Y:S05]  /*122b0*/  BSYNC.RECONVERGENT B3 ;  /* 0x0000000000037941 */ /* 0x000fea0003800200 */
.L_x_14076:
        /* <DEDUP_REMOVED lines=18> */
.L_x_14079:
[----:B------:R-:W-:Y:S05]  /*123e0*/  BSYNC.RECONVERGENT B3 ;  /* 0x0000000000037941 */ /* 0x000fea0003800200 */
.L_x_14078:
        /* <DEDUP_REMOVED lines=17> */
[----:B------:R-:W-:Y:S05]  /*12500*/  CALL.REL.NOINC `($__internal_11_$__cuda_sm3x_div_rn_noftz_f32_slowpath) ;  /* 0x0000092800807944 */ /* 0x000fea0003c00000 */
[----:B------:R-:W-:-:S07]  /*12510*/  MOV R21, R3 ;  /* 0x0000000300157202 */ /* 0x000fce0000000f00 */
.L_x_14081:
[----:B------:R-:W-:Y:S05]  /*12520*/  BSYNC.RECONVERGENT B3 ;  /* 0x0000000000037941 */ /* 0x000fea0003800200 */
.L_x_14080:
        /* <DEDUP_REMOVED lines=18> */
[----:B------:R-:W-:Y:S05]  /*12650*/  CALL.REL.NOINC `($__internal_11_$__cuda_sm3x_div_rn_noftz_f32_slowpath) ;  /* 0x00000928002c7944 */ /* 0x000fea0003c00000 */
[----:B------:R-:W-:-:S07]  /*12660*/  MOV R21, R3 ;  /* 0x0000000300157202 */ /* 0x000fce0000000f00 */
.L_x_14083:
[----:B------:R-:W-:Y:S05]  /*12670*/  BSYNC.RECONVERGENT B3 ;  /* 0x0000000000037941 */ /* 0x000fea0003800200 */
.L_x_14082:
        /* <DEDUP_REMOVED lines=12> */
[----:B------:R0:W-:Y:S01]  /*12740*/  STL [R1+0x4], R3 ;  /* 0x0000040301007387 */ /* 0x0001e20000100800 */
[----:B------:R-:W-:-:S04]  /*12750*/  FFMA R21, R4, R20, RZ ;  /* 0x0000001404157223 */ /* 0x000fc800000000ff */
[----:B------:R-:W-:-:S04]  /*12760*/  FFMA R29, -R14, R21, R4 ;  /* 0x000000150e1d7223 */ /* 0x000fc80000000104 */
[----:B------:R-:W-:Y:S01]  /*12770*/  FFMA R20, R20, R29, R21 ;  /* 0x0000001d14147223 */ /* 0x000fe20000000015 */
[----:B01----:R-:W-:Y:S06]  /*12780*/  @!P0 BRA `(.L_x_14085) ;  /* 0x0000000000108947 */ /* 0x003fec0003800000 */
[----:B------:R-:W-:Y:S02]  /*12790*/  MOV R3, R14 ;  /* 0x0000000e00037202 */ /* 0x000fe40000000f00 */
[----:B------:R-:W-:-:S07]  /*127a0*/  MOV R20, 0x127c0 ;  /* 0x000127c000147802 */ /* 0x000fce0000000f00 */
[----:B------:R-:W-:Y:S05]  /*127b0*/  CALL.REL.NOINC `($__internal_11_$__cuda_sm3x_div_rn_noftz_f32_slowpath) ;  /* 0x0000092400d47944 */ /* 0x000fea0003c00000 */
[----:B------:R-:W-:-:S07]  /*127c0*/  MOV R20, R3 ;  /* 0x0000000300147202 */ /* 0x000fce0000000f00 */
.L_x_14085:
[----:B------:R-:W-:Y:S05]  /*127d0*/  BSYNC.RECONVERGENT B3 ;  /* 0x0000000000037941 */ /* 0x000fea0003800200 */
.L_x_14084:
        /* <DEDUP_REMOVED lines=18> */
.L_x_14087:
[----:B------:R-:W-:Y:S05]  /*12900*/  BSYNC.RECONVERGENT B3 ;  /* 0x0000000000037941 */ /* 0x000fea0003800200 */
.L_x_14086:
        /* <DEDUP_REMOVED lines=20> */
.L_x_14089:
[----:B------:R-:W-:Y:S05]  /*12a50*/  BSYNC.RECONVERGENT B3 ;  /* 0x0000000000037941 */ /* 0x000fea0003800200 */
.L_x_14088:
        /* <DEDUP_REMOVED lines=17> */
.L_x_14091:
[----:B------:R-:W-:Y:S05]  /*12b70*/  BSYNC.RECONVERGENT B3 ;  /* 0x0000000000037941 */ /* 0x000fea0003800200 */
.L_x_14090:
        /* <DEDUP_REMOVED lines=19> */
.L_x_14093:
[----:B------:R-:W-:Y:S05]  /*12cb0*/  BSYNC.RECONVERGENT B3 ;  /* 0x0000000000037941 */ /* 0x000fea0003800200 */
.L_x_14092:
        /* <DEDUP_REMOVED lines=18> */
.L_x_14095:
[----:B------:R-:W-:Y:S05]  /*12de0*/  BSYNC.RECONVERGENT B3 ;  /* 0x0000000000037941 */ /* 0x000fea0003800200 */
.L_x_14094:
        /* <DEDUP_REMOVED lines=19> */
.L_x_14097:
[----:B------:R-:W-:Y:S05]  /*12f20*/  BSYNC.RECONVERGENT B3 ;  /* 0x0000000000037941 */ /* 0x000fea0003800200 */
.L_x_14096:
        /* <DEDUP_REMOVED lines=20> */
.L_x_14099:
[----:B------:R-:W-:Y:S05]  /*13070*/  BSYNC.RECONVERGENT B3 ;  /* 0x0000000000037941 */ /* 0x000fea0003800200 */
.L_x_14098:
        /* <DEDUP_REMOVED lines=19> */
.L_x_14101:
[----:B------:R-:W-:Y:S05]  /*131b0*/  BSYNC.RECONVERGENT B3 ;  /* 0x0000000000037941 */ /* 0x000fea0003800200 */
.L_x_14100:
        /* <DEDUP_REMOVED lines=18> */
.L_x_14103:
[----:B------:R-:W-:Y:S05]  /*132e0*/  BSYNC.RECONVERGENT B3 ;  /* 0x0000000000037941 */ /* 0x000fea0003800200 */
.L_x_14102:
        /* <DEDUP_REMOVED lines=20> */
.L_x_14105:
[----:B------:R-:W-:Y:S05]  /*13430*/  BSYNC.RECONVERGENT B3 ;  /* 0x0000000000037941 */ /* 0x000fea0003800200 */
.L_x_14104:
        /* <DEDUP_REMOVED lines=19> */
.L_x_14107:
[----:B------:R-:W-:Y:S05]  /*13570*/  BSYNC.RECONVERGENT B3 ;  /* 0x0000000000037941 */ /* 0x000fea0003800200 */
.L_x_14106:
        /* <DEDUP_REMOVED lines=19> */
.L_x_14109:
[----:B------:R-:W-:Y:S05]  /*136b0*/  BSYNC.RECONVERGENT B3 ;  /* 0x0000000000037941 */ /* 0x000fea0003800200 */
.L_x_14108:
        /* <DEDUP_REMOVED lines=18> */
.L_x_14111:
[----:B------:R-:W-:Y:S05]  /*137e0*/  BSYNC.RECONVERGENT B3 ;  /* 0x0000000000037941 */ /* 0x000fea0003800200 */
.L_x_14110:
        /* <DEDUP_REMOVED lines=19> */
.L_x_14113:
[----:B------:R-:W-:Y:S05]  /*13920*/  BSYNC.RECONVERGENT B3 ;  /* 0x0000000000037941 */ /* 0x000fea0003800200 */
.L_x_14112:
        /* <DEDUP_REMOVED lines=19> */
.L_x_14115:
[----:B------:R-:W-:Y:S05]  /*13a60*/  BSYNC.RECONVERGENT B3 ;  /* 0x0000000000037941 */ /* 0x000fea0003800200 */
.L_x_14114:
        /* <DEDUP_REMOVED lines=19> */
[----:B------:R-:W-:Y:S05]  /*13ba0*/  CALL.REL.NOINC `($__internal_11_$__cuda_sm3x_div_rn_noftz_f32_slowpath) ;  /* 0x0000091000d87944 */ /* 0x000fea0003c00000 */
[----:B------:R-:W-:-:S07]  /*13bb0*/  MOV R21, R3 ;  /* 0x0000000300157202 */ /* 0x000fce0000000f00 */
.L_x_14117:
[----:B------:R-:W-:Y:S05]  /*13bc0*/  BSYNC.RECONVERGENT B3 ;  /* 0x0000000000037941 */ /* 0x000fea0003800200 */
.L_x_14116:
        /* <DEDUP_REMOVED lines=18> */
.L_x_14119:
[----:B------:R-:W-:Y:S05]  /*13cf0*/  BSYNC.RECONVERGENT B3 ;  /* 0x0000000000037941 */ /* 0x000fea0003800200 */
.L_x_14118:
        /* <DEDUP_REMOVED lines=18> */
[----:B------:R-:W-:Y:S05]  /*13e20*/  CALL.REL.NOINC `($__internal_11_$__cuda_sm3x_div_rn_noftz_f32_slowpath) ;  /* 0x0000091000387944 */ /* 0x000fea0003c00000 */
[----:B------:R-:W-:-:S07]  /*13e30*/  MOV R4, R3 ;  /* 0x0000000300047202 */ /* 0x000fce0000000f00 */
.L_x_14121:
[----:B------:R-:W-:Y:S05]  /*13e40*/  BSYNC.RECONVERGENT B3 ;  /* 0x0000000000037941 */ /* 0x000fea0003800200 */
.L_x_14120:
[----:B------:R-:W2:Y:S01]  /*13e50*/  LDL.LU R2, [R1+0x98] ;  /* 0x0000980001027983 */ /* 0x000ea20000300800 */
[----:B------:R-:W0:Y:S03]  /*13e60*/  LDC R3, c[0x0][0x39c] ;  /* 0x0000e700ff037b82 */ /* 0x000e260000000800 */
[----:B------:R-:W3:Y:S01]  /*13e70*/  LDL.LU R20, [R1+0x30] ;  /* 0x0000300001147983 */ /* 0x000ee20000300800 */
[-C--:B------:R-:W-:Y:S01]  /*13e80*/  FFMA R37, R4, R4.reuse, R37 ;  /* 0x0000000404257223 */ /* 0x080fe20000000025 */
[----:B------:R-:W-:Y:S01]  /*13e90*/  BSSY.RECONVERGENT B3, `(.L_x_14122) ;  /* 0x000000f000037945 */ /* 0x000fe20003800200 */
[----:B--2---:R-:W-:Y:S01]  /*13ea0*/  FMUL R2, R2, R4 ;  /* 0x0000000402027220 */ /* 0x004fe20000400000 */
        /* <DEDUP_REMOVED lines=13> */
.L_x_14123:
[----:B------:R-:W-:Y:S05]  /*13f80*/  BSYNC.RECONVERGENT B3 ;  /* 0x0000000000037941 */ /* 0x000fea0003800200 */
.L_x_14122:
        /* <DEDUP_REMOVED lines=19> */
.L_x_14125:
[----:B------:R-:W-:Y:S05]  /*140c0*/  BSYNC.RECONVERGENT B3 ;  /* 0x0000000000037941 */ /* 0x000fea0003800200 */
.L_x_14124:
        /* <DEDUP_REMOVED lines=18> */
.L_x_14127:
[----:B------:R-:W-:Y:S05]  /*141f0*/  BSYNC.RECONVERGENT B3 ;  /* 0x0000000000037941 */ /* 0x000fea0003800200 */
.L_x_14126:
        /* <DEDUP_REMOVED lines=19> */
.L_x_14129:
[----:B------:R-:W-:Y:S05]  /*14330*/  BSYNC.RECONVERGENT B3 ;  /* 0x0000000000037941 */ /* 0x000fea0003800200 */
.L_x_14128:
        /* <DEDUP_REMOVED lines=19> */
.L_x_14131:
[----:B------:R-:W-:Y:S05]  /*14470*/  BSYNC.RECONVERGENT B3 ;  /* 0x0000000000037941 */ /* 0x000fea0003800200 */
.L_x_14130:
        /* <DEDUP_REMOVED lines=21> */
.L_x_14133:
[----:B------:R-:W-:Y:S05]  /*145d0*/  BSYNC.RECONVERGENT B3 ;  /* 0x0000000000037941 */ /* 0x000fea0003800200 */
.L_x_14132:
        /* <DEDUP_REMOVED lines=18> */
.L_x_14135:
[----:B------:R-:W-:Y:S05]  /*14700*/  BSYNC.RECONVERGENT B3 ;  /* 0x0000000000037941 */ /* 0x000fea0003800200 */
.L_x_14134:
        /* <DEDUP_REMOVED lines=19> */
.L_x_14137:
[----:B------:R-:W-:Y:S05]  /*14840*/  BSYNC.RECONVERGENT B3 ;  /* 0x0000000000037941 */ /* 0x000fea0003800200 */
.L_x_14136:
        /* <DEDUP_REMOVED lines=19> */
.L_x_14139:
[----:B------:R-:W-:Y:S05]  /*14980*/  BSYNC.RECONVERGENT B3 ;  /* 0x0000000000037941 */ /* 0x000fea0003800200 */
.L_x_14138:
        /* <DEDUP_REMOVED lines=19> */
[----:B------:R-:W-:Y:S05]  /*14ac0*/  CALL.REL.NOINC `($__internal_11_$__cuda_sm3x_div_rn_noftz_f32_slowpath) ;  /* 0x0000090400107944 */ /* 0x000fea0003c00000 */
[----:B------:R-:W-:-:S07]  /*14ad0*/  MOV R20, R3 ;  /* 0x0000000300147202 */ /* 0x000fce0000000f00 */
.L_x_14141:
[----:B------:R-:W-:Y:S05]  /*14ae0*/  BSYNC.RECONVERGENT B3 ;  /* 0x0000000000037941 */ /* 0x000fea0003800200 */
.L_x_14140:
        /* <DEDUP_REMOVED lines=18> */
[----:B------:R-:W-:Y:S05]  /*14c10*/  CALL.REL.NOINC `($__internal_11_$__cuda_sm3x_div_rn_noftz_f32_slowpath) ;  /* 0x0000090000bc7944 */ /* 0x000fea0003c00000 */
[----:B------:R-:W-:-:S07]  /*14c20*/  MOV R20, R3 ;  /* 0x0000000300147202 */ /* 0x000fce0000000f00 */
.L_x_14143:
[----:B------:R-:W-:Y:S05]  /*14c30*/  BSYNC.RECONVERGENT B3 ;  /* 0x0000000000037941 */ /* 0x000fea0003800200 */
.L_x_14142:
        /* <DEDUP_REMOVED lines=21> */
.L_x_14145:
[----:B------:R-:W-:Y:S05]  /*14d90*/  BSYNC.RECONVERGENT B3 ;  /* 0x0000000000037941 */ /* 0x000fea0003800200 */
.L_x_14144:
        /* <DEDUP_REMOVED lines=21> */
.L_x_14147:
[----:B------:R-:W-:Y:S05]  /*14ef0*/  BSYNC.RECONVERGENT B3 ;  /* 0x0000000000037941 */ /* 0x000fea0003800200 */
.L_x_14146:
        /* <DEDUP_REMOVED lines=21> */
.L_x_14149:
[----:B------:R-:W-:Y:S05]  /*15050*/  BSYNC.RECONVERGENT B3 ;  /* 0x0000000000037941 */ /* 0x000fea0003800200 */
.L_x_14148:
        /* <DEDUP_REMOVED lines=19> */
.L_x_14151:
[----:B------:R-:W-:Y:S05]  /*15190*/  BSYNC.RECONVERGENT B3 ;  /* 0x0000000000037941 */ /* 0x000fea0003800200 */
.L_x_14150:
        /* <DEDUP_REMOVED lines=20> */
.L_x_14153:
[----:B------:R-:W-:Y:S05]  /*152e0*/  BSYNC.RECONVERGENT B3 ;  /* 0x0000000000037941 */ /* 0x000fea0003800200 */
.L_x_14152:
        /* <DEDUP_REMOVED lines=19> */
.L_x_14155:
[----:B------:R-:W-:Y:S05]  /*15420*/  BSYNC.RECONVERGENT B3 ;  /* 0x0000000000037941 */ /* 0x000fea0003800200 */
.L_x_14154:
        /* <DEDUP_REMOVED lines=21> */
.L_x_14157:
[----:B------:R-:W-:Y:S05]  /*15580*/  BSYNC.RECONVERGENT B3 ;  /* 0x0000000000037941 */ /* 0x000fea0003800200 */
.L_x_14156:
        /* <DEDUP_REMOVED lines=20> */
.L_x_14159:
[----:B------:R-:W-:Y:S05]  /*156d0*/  BSYNC.RECONVERGENT B3 ;  /* 0x0000000000037941 */ /* 0x000fea0003800200 */
.L_x_14158:
        /* <DEDUP_REMOVED lines=21> */
.L_x_14161:
[----:B------:R-:W-:Y:S05]  /*15830*/  BSYNC.RECONVERGENT B3 ;  /* 0x0000000000037941 */ /* 0x000fea0003800200 */
.L_x_14160:
        /* <DEDUP_REMOVED lines=21> */
.L_x_14163:
[----:B------:R-:W-:Y:S05]  /*15990*/  BSYNC.RECONVERGENT B3 ;  /* 0x0000000000037941 */ /* 0x000fea0003800200 */
.L_x_14162:
        /* <DEDUP_REMOVED lines=21> */
.L_x_14165:
[----:B------:R-:W-:Y:S05]  /*15af0*/  BSYNC.RECONVERGENT B3 ;  /* 0x0000000000037941 */ /* 0x000fea0003800200 */
.L_x_14164:
        /* <DEDUP_REMOVED lines=20> */
.L_x_14167:
[----:B------:R-:W-:Y:S05]  /*15c40*/  BSYNC.RECONVERGENT B3 ;  /* 0x0000000000037941 */ /* 0x000fea0003800200 */
.L_x_14166:
        /* <DEDUP_REMOVED lines=21> */
.L_x_14169:
[----:B------:R-:W-:Y:S05]  /*15da0*/  BSYNC.RECONVERGENT B3 ;  /* 0x0000000000037941 */ /* 0x000fea0003800200 */
.L_x_14168:
[----:B------:R-:W2:Y:S01]  /*15db0*/  LDL.LU R3, [R1+0x1d8] ;  /* 0x0001d80001037983 */ /* 0x000ea20000300800 */
[----:B------:R-:W-:Y:S01]  /*15dc0*/  UMOV UR4, 0xffffffff ;  /* 0xffffffff00047882 */ /* 0x000fe20000000000 */
[-C--:B--2---:R-:W-:Y:S01]  /*15dd0*/  FMUL R4, R3, R20.reuse ;  /* 0x0000001403047220 */ /* 0x084fe20000400000 */
[----:B------:R-:W-:-:S04]  /*15de0*/  FFMA R3, R20, R20, R32 ;  /* 0x0000001414037223 */ /* 0x000fc80000000020 */
[----:B------:R0:W-:Y:S01]  /*15df0*/  STL [R1+0x30], R4 ;  /* 0x0000300401007387 */ /* 0x0001e20000100800 */
[----:B------:R-:W-:Y:S05]  /*15e00*/  BRA.DIV UR4, `(.L_x_14170) ;  /* 0x000006a604c47947 */ /* 0x000fea000b800000 */
[----:B------:R-:W1:Y:S02]  /*15e10*/  SHFL.BFLY PT, R33, R3, 0x4, 0x181f ;  /* 0x0c981f0003217f89 */ /* 0x000e6400000e0000 */
[----:B-1----:R-:W-:-:S05]  /*15e20*/  FADD R3, R3, R33 ;  /* 0x0000002103037221 */ /* 0x002fca0000000000 */
[----:B------:R-:W1:Y:S02]  /*15e30*/  SHFL.BFLY PT, R33, R3, 0x2, 0x181f ;  /* 0x0c581f0003217f89 */ /* 0x000e6400000e0000 */
[----:B-1----:R-:W-:-:S05]  /*15e40*/  FADD R3, R3, R33 ;  /* 0x0000002103037221 */ /* 0x002fca0000000000 */
[----:B------:R1:W2:Y:S02]  /*15e50*/  SHFL.BFLY PT, R33, R3, 0x1, 0x181f ;  /* 0x0c381f0003217f89 */ /* 0x0002a400000e0000 */
.L_x_17157:
[----:B-12---:R-:W-:Y:S01]  /*15e60*/  FADD R3, R3, R33 ;  /* 0x0000002103037221 */ /* 0x006fe20000000000 */
[----:B------:R-:W-:Y:S04]  /*15e70*/  BSSY.RECONVERGENT B1, `(.L_x_14171) ;  /* 0x000000c000017945 */ /* 0x000fe80003800200 */
[----:B0-----:R-:W-:-:S04]  /*15e80*/  IADD3 R4, PT, PT, R3, 0x1800000, RZ ;  /* 0x0180000003047810 */ /* 0x001fc80007ffe0ff */
[----:B------:R-:W-:-:S04]  /*15e90*/  LOP3.LUT R4, R4, 0x7f800000, RZ, 0xc0, !PT ;  /* 0x7f80000004047812 */ /* 0x000fc800078ec0ff */
[----:B------:R-:W-:-:S13]  /*15ea0*/  ISETP.GT.U32.AND P0, PT, R4, 0x1ffffff, PT ;  /* 0x01ffffff0400780c */ /* 0x000fda0003f04070 */
[----:B------:R-:W-:Y:S05]  /*15eb0*/  @P0 BRA `(.L_x_14172) ;  /* 0x00000000000c0947 */ /* 0x000fea0003800000 */
[----:B------:R-:W-:-:S07]  /*15ec0*/  MOV R4, 0x15ee0 ;  /* 0x00015ee000047802 */ /* 0x000fce0000000f00 */
[----:B------:R-:W-:Y:S05]  /*15ed0*/  CALL.REL.NOINC `($__internal_10_$__cuda_sm20_rcp_rn_f32_slowpath) ;  /* 0x000008ec00347944 */ /* 0x000fea0003c00000 */
[----:B------:R-:W-:Y:S05]  /*15ee0*/  BRA `(.L_x_14173) ;  /* 0x0000000000107947 */ /* 0x000fea0003800000 */
.L_x_14172:
[----:B------:R-:W0:Y:S02]  /*15ef0*/  MUFU.RCP R48, R3 ;  /* 0x0000000300307308 */ /* 0x000e240000001000 */
[----:B0-----:R-:W-:-:S04]  /*15f00*/  FFMA R3, R3, R48, -1 ;  /* 0xbf80000003037423 */ /* 0x001fc80000000030 */
[----:B------:R-:W-:-:S04]  /*15f10*/  FADD.FTZ R3, -R3, -RZ ;  /* 0x800000ff03037221 */ /* 0x000fc80000010100 */
[----:B------:R-:W-:-:S07]  /*15f20*/  FFMA R48, R48, R3, R48 ;  /* 0x0000000330307223 */ /* 0x000fce0000000030 */
.L_x_14173:
[----:B------:R-:W-:Y:S05]  /*15f30*/  BSYNC.RECONVERGENT B1 ;  /* 0x0000000000017941 */ /* 0x000fea0003800200 */
.L_x_14171:
[----:B------:R-:W2:Y:S04]  /*15f40*/  LDL.LU R3, [R1+0x60] ;  /* 0x0000600001037983 */ /* 0x000ea80000300800 */
[----:B------:R-:W3:Y:S04]  /*15f50*/  LDL.LU R29, [R1+0x5c] ;  /* 0x00005c00011d7983 */ /* 0x000ee80000300800 */
[----:B------:R-:W4:Y:S01]  /*15f60*/  LDL.LU R32, [R1+0x4] ;  /* 0x0000040001207983 */ /* 0x000f220000300800 */
[----:B------:R-:W-:Y:S01]  /*15f70*/  FFMA R21, R31, -0.000244140625, R34 ;  /* 0xb98000001f157823 */ /* 0x000fe20000000022 */
[----:B------:R-:W-:-:S02]  /*15f80*/  FFMA R20, R30, 0.41421356797218322754, R35 ;  /* 0x3ed413cd1e147823 */ /* 0x000fc40000000023 */
[----:B------:R-:W5:Y:S01]  /*15f90*/  LDL.LU R60, [R1+0x8] ;  /* 0x00000800013c7983 */ /* 0x000f620000300800 */
[----:B------:R-:W-:Y:S01]  /*15fa0*/  FMUL R21, R21, 0.70710676908493041992 ;  /* 0x3f3504f315157820 */ /* 0x000fe20000400000 */
[----:B------:R-:W-:Y:S01]  /*15fb0*/  FFMA R30, R35, 0.41421356797218322754, -R30 ;  /* 0x3ed413cd231e7823 */ /* 0x000fe2000000081e */
[----:B--2---:R-:W-:-:S04]  /*15fc0*/  FMUL R4, R3, 1.4142135381698608398 ;  /* 0x3fb504f303047820 */ /* 0x004fc80000400000 */
[C-C-:B------:R-:W-:Y:S01]  /*15fd0*/  FFMA R3, R39.reuse, 1.4142135381698608398, R4.reuse ;  /* 0x3fb504f327037823 */ /* 0x140fe20000000004 */
[----:B------:R-:W-:Y:S01]  /*15fe0*/  FFMA R39, R39, 1.4142135381698608398, -R4 ;  /* 0x3fb504f327277823 */ /* 0x000fe20000000804 */
[----:B------:R-:W-:-:S04]  /*15ff0*/  FFMA R4, R31, 0.000244140625, R34 ;  /* 0x398000001f047823 */ /* 0x000fc80000000022 */
[----:B------:R-:W-:-:S04]  /*16000*/  FMUL R4, R4, 0.70710676908493041992 ;  /* 0x3f3504f304047820 */ /* 0x000fc80000400000 */
[C-C-:B------:R-:W-:Y:S01]  /*16010*/  FFMA R40, R38.reuse, 0.000244140625, R4.reuse ;  /* 0x3980000026287823 */ /* 0x140fe20000000004 */
[----:B------:R-:W-:Y:S01]  /*16020*/  FFMA R38, R38, 0.000244140625, -R4 ;  /* 0x3980000026267823 */ /* 0x000fe20000000804 */
[C-C-:B------:R-:W-:Y:S01]  /*16030*/  FFMA R4, R28.reuse, 0.000244140625, -R21.reuse ;  /* 0x398000001c047823 */ /* 0x140fe20000000815 */
[----:B------:R-:W-:Y:S01]  /*16040*/  FFMA R28, R28, 0.000244140625, R21 ;  /* 0x398000001c1c7823 */ /* 0x000fe20000000015 */
[C-C-:B------:R-:W-:Y:S01]  /*16050*/  FFMA R36, R20.reuse, 1.8477590084075927734, R3.reuse ;  /* 0x3fec835e14247823 */ /* 0x140fe20000000003 */
[----:B------:R-:W-:Y:S02]  /*16060*/  FFMA R3, R20, -1.8477590084075927734, R3 ;  /* 0xbfec835e14037823 */ /* 0x000fe40000000003 */
[----:B------:R-:W-:Y:S01]  /*16070*/  FFMA R20, R28, 0.19891236722469329834, R40 ;  /* 0x3e4bafaf1c147823 */ /* 0x000fe20000000028 */
[----:B------:R-:W-:-:S03]  /*16080*/  FFMA R21, R38, 0.66817861795425415039, R4 ;  /* 0x3f2b0dc126157823 */ /* 0x000fc60000000004 */
[C-C-:B------:R-:W-:Y:S01]  /*16090*/  FFMA R35, R20.reuse, -1.9615705013275146484, R36.reuse ;  /* 0xbffb14be14237823 */ /* 0x140fe20000000024 */
[----:B------:R-:W-:Y:S01]  /*160a0*/  FFMA R36, R20, 1.9615705013275146484, R36 ;  /* 0x3ffb14be14247823 */ /* 0x000fe20000000024 */
[--C-:B------:R-:W-:Y:S01]  /*160b0*/  FFMA R20, R30, -1.8477590084075927734, R39.reuse ;  /* 0xbfec835e1e147823 */ /* 0x100fe20000000027 */
[----:B------:R-:W-:Y:S01]  /*160c0*/  FFMA R40, R40, -0.19891236722469329834, R28 ;  /* 0xbe4bafaf28287823 */ /* 0x000fe2000000001c */
[----:B------:R-:W-:Y:S01]  /*160d0*/  FFMA R4, R4, -0.66817861795425415039, R38 ;  /* 0xbf2b0dc104047823 */ /* 0x000fe20000000026 */
[----:B------:R-:W-:Y:S01]  /*160e0*/  FFMA R30, R30, 1.8477590084075927734, R39 ;  /* 0x3fec835e1e1e7823 */ /* 0x000fe20000000027 */
[C-C-:B------:R-:W-:Y:S01]  /*160f0*/  FFMA R37, R21.reuse, -1.6629391908645629883, R20.reuse ;  /* 0xbfd4db3115257823 */ /* 0x140fe20000000014 */
[----:B------:R-:W-:Y:S01]  /*16100*/  FFMA R38, R21, 1.6629391908645629883, R20 ;  /* 0x3fd4db3115267823 */ /* 0x000fe20000000014 */
[C-C-:B------:R-:W-:Y:S01]  /*16110*/  FFMA R39, R40.reuse, -1.9615705013275146484, R3.reuse ;  /* 0xbffb14be28277823 */ /* 0x140fe20000000003 */
[C-C-:B------:R-:W-:Y:S01]  /*16120*/  FFMA R20, R23.reuse, 0.000244140625, R24.reuse ;  /* 0x3980000017147823 */ /* 0x140fe20000000018 */
[----:B------:R-:W-:Y:S01]  /*16130*/  FFMA R40, R40, 1.9615705013275146484, R3 ;  /* 0x3ffb14be28287823 */ /* 0x000fe20000000003 */
[----:B------:R-:W-:Y:S01]  /*16140*/  FFMA R23, R23, -0.000244140625, R24 ;  /* 0xb980000017177823 */ /* 0x000fe20000000018 */
[----:B---3--:R-:W-:Y:S01]  /*16150*/  FMUL R3, R29, 1.4142135381698608398 ;  /* 0x3fb504f31d037820 */ /* 0x008fe20000400000 */
[----:B------:R-:W-:Y:S01]  /*16160*/  FMUL R20, R20, 0.70710676908493041992 ;  /* 0x3f3504f314147820 */ /* 0x000fe20000400000 */
[C-C-:B------:R-:W-:Y:S01]  /*16170*/  FFMA R41, R4.reuse, -1.6629391908645629883, R30.reuse ;  /* 0xbfd4db3104297823 */ /* 0x140fe2000000001e */
[----:B------:R-:W-:Y:S01]  /*16180*/  FFMA R42, R4, 1.6629391908645629883, R30 ;  /* 0x3fd4db31042a7823 */ /* 0x000fe2000000001e */
[----:B------:R-:W-:Y:S01]  /*16190*/  FMUL R23, R23, 0.70710676908493041992 ;  /* 0x3f3504f317177820 */ /* 0x000fe20000400000 */
[C-C-:B------:R-:W-:Y:S01]  /*161a0*/  FFMA R4, R27.reuse, 1.4142135381698608398, R3.reuse ;  /* 0x3fb504f31b047823 */ /* 0x140fe20000000003 */
[----:B------:R-:W-:Y:S01]  /*161b0*/  FFMA R3, R27, 1.4142135381698608398, -R3 ;  /* 0x3fb504f31b037823 */ /* 0x000fe20000000803 */
[----:B------:R-:W-:Y:S01]  /*161c0*/  FFMA R27, R22, 0.41421356797218322754, R25 ;  /* 0x3ed413cd161b7823 */ /* 0x000fe20000000019 */
[C-C-:B------:R-:W-:Y:S01]  /*161d0*/  FFMA R31, R26.reuse, 0.000244140625, R20.reuse ;  /* 0x398000001a1f7823 */ /* 0x140fe20000000014 */
[----:B------:R-:W-:Y:S01]  /*161e0*/  FFMA R21, R26, 0.000244140625, -R20 ;  /* 0x398000001a157823 */ /* 0x000fe20000000814 */
[C-C-:B------:R-:W-:Y:S01]  /*161f0*/  FFMA R20, R19.reuse, 0.000244140625, -R23.reuse ;  /* 0x3980000013147823 */ /* 0x140fe20000000817 */
[----:B------:R-:W-:Y:S01]  /*16200*/  FFMA R23, R19, 0.000244140625, R23 ;  /* 0x3980000013177823 */ /* 0x000fe20000000017 */
[C-C-:B------:R-:W-:Y:S01]  /*16210*/  FFMA R19, R27.reuse, 1.8477590084075927734, R4.reuse ;  /* 0x3fec835e1b137823 */ /* 0x140fe20000000004 */
[----:B------:R-:W-:-:S02]  /*16220*/  FFMA R4, R27, -1.8477590084075927734, R4 ;  /* 0xbfec835e1b047823 */ /* 0x000fc40000000004 */
[----:B------:R-:W-:Y:S01]  /*16230*/  FFMA R27, R23, 0.19891236722469329834, R31 ;  /* 0x3e4bafaf171b7823 */ /* 0x000fe2000000001f */
[----:B------:R-:W-:-:S03]  /*16240*/  FFMA R22, R25, 0.41421356797218322754, -R22 ;  /* 0x3ed413cd19167823 */ /* 0x000fc60000000816 */
[C-C-:B------:R-:W-:Y:S01]  /*16250*/  FFMA R26, R27.reuse, -1.9615705013275146484, R19.reuse ;  /* 0xbffb14be1b1a7823 */ /* 0x140fe20000000013 */
[----:B------:R-:W-:Y:S01]  /*16260*/  FFMA R27, R27, 1.9615705013275146484, R19 ;  /* 0x3ffb14be1b1b7823 */ /* 0x000fe20000000013 */
[----:B------:R-:W-:Y:S01]  /*16270*/  FFMA R29, R22, -1.8477590084075927734, R3 ;  /* 0xbfec835e161d7823 */ /* 0x000fe20000000003 */
[----:B------:R-:W-:-:S04]  /*16280*/  FFMA R19, R21, 0.66817861795425415039, R20 ;  /* 0x3f2b0dc115137823 */ /* 0x000fc80000000014 */
[C-C-:B------:R-:W-:Y:S01]  /*16290*/  FFMA R28, R19.reuse, -1.6629391908645629883, R29.reuse ;  /* 0xbfd4db31131c7823 */ /* 0x140fe2000000001d */
[----:B------:R-:W-:Y:S01]  /*162a0*/  FFMA R29, R19, 1.6629391908645629883, R29 ;  /* 0x3fd4db31131d7823 */ /* 0x000fe2000000001d */
[----:B----4-:R-:W-:Y:S02]  /*162b0*/  FMUL R19, R32, 1.4142135381698608398 ;  /* 0x3fb504f320137820 */ /* 0x010fe40000400000 */
[----:B------:R-:W2:Y:S01]  /*162c0*/  LDL.LU R32, [R1+0xc] ;  /* 0x00000c0001207983 */ /* 0x000ea20000300800 */
[----:B------:R-:W-:Y:S01]  /*162d0*/  FFMA R31, R31, -0.19891236722469329834, R23 ;  /* 0xbe4bafaf1f1f7823 */ /* 0x000fe20000000017 */
        /* <DEDUP_REMOVED lines=14> */
[C---:B------:R-:W-:Y:S01]  /*163c0*/  FFMA R23, R17.reuse, 0.000244140625, R16 ;  /* 0x3980000011177823 */ /* 0x040fe20000000010 */
[C-C-:B------:R-:W-:Y:S01]  /*163d0*/  FFMA R14, R12.reuse, 0.000244140625, -R15.reuse ;  /* 0x398000000c0e7823 */ /* 0x140fe2000000080f */
[----:B------:R-:W-:Y:S01]  /*163e0*/  FFMA R12, R12, 0.000244140625, R15 ;  /* 0x398000000c0c7823 */ /* 0x000fe2000000000f */
[C---:B------:R-:W-:Y:S01]  /*163f0*/  FFMA R19, R18.reuse, 1.8477590084075927734, R4 ;  /* 0x3fec835e12137823 */ /* 0x040fe20000000004 */
[----:B------:R-:W-:Y:S01]  /*16400*/  FFMA R17, R17, 0.000244140625, -R16 ;  /* 0x3980000011117823 */ /* 0x000fe20000000810 */
[----:B------:R-:W-:Y:S01]  /*16410*/  FFMA R4, R18, -1.8477590084075927734, R4 ;  /* 0xbfec835e12047823 */ /* 0x000fe20000000004 */
[----:B------:R-:W-:Y:S01]  /*16420*/  FFMA R15, R12, 0.19891236722469329834, R23 ;  /* 0x3e4bafaf0c0f7823 */ /* 0x000fe20000000017 */
[----:B------:R-:W-:Y:S01]  /*16430*/  FFMA R23, R23, -0.19891236722469329834, R12 ;  /* 0xbe4bafaf17177823 */ /* 0x000fe2000000000c */
[--C-:B------:R-:W-:Y:S01]  /*16440*/  FFMA R21, R13, -1.8477590084075927734, R3.reuse ;  /* 0xbfec835e0d157823 */ /* 0x100fe20000000003 */
[----:B------:R-:W-:Y:S01]  /*16450*/  FFMA R12, R17, 0.66817861795425415039, R14 ;  /* 0x3f2b0dc1110c7823 */ /* 0x000fe2000000000e */
[----:B------:R-:W-:Y:S01]  /*16460*/  FFMA R3, R13, 1.8477590084075927734, R3 ;  /* 0x3fec835e0d037823 */ /* 0x000fe20000000003 */
[C-C-:B------:R-:W-:Y:S01]  /*16470*/  FFMA R22, R23.reuse, -1.9615705013275146484, R4.reuse ;  /* 0xbffb14be17167823 */ /* 0x140fe20000000004 */
[----:B------:R-:W-:Y:S01]  /*16480*/  FFMA R14, R14, -0.66817861795425415039, R17 ;  /* 0xbf2b0dc10e0e7823 */ /* 0x000fe20000000011 */
[----:B------:R-:W-:Y:S01]  /*16490*/  FFMA R23, R23, 1.9615705013275146484, R4 ;  /* 0x3ffb14be17177823 */ /* 0x000fe20000000004 */
[----:B------:R-:W-:-:S02]  /*164a0*/  FMUL R4, R61, 1.4142135381698608398 ;  /* 0x3fb504f33d047820 */ /* 0x000fc40000400000 */
[C-C-:B------:R-:W-:Y:S01]  /*164b0*/  FFMA R24, R14.reuse, -1.6629391908645629883, R3.reuse ;  /* 0xbfd4db310e187823 */ /* 0x140fe20000000003 */
[----:B------:R-:W-:Y:S01]  /*164c0*/  FFMA R25, R14, 1.6629391908645629883, R3 ;  /* 0x3fd4db310e197823 */ /* 0x000fe20000000003 */
[C-C-:B------:R-:W-:Y:S01]  /*164d0*/  FFMA R3, R5.reuse, 1.4142135381698608398, R4.reuse ;  /* 0x3fb504f305037823 */ /* 0x140fe20000000004 */
[----:B------:R-:W-:Y:S01]  /*164e0*/  FFMA R5, R5, 1.4142135381698608398, -R4 ;  /* 0x3fb504f305057823 */ /* 0x000fe20000000804 */
[C-C-:B------:R-:W-:Y:S01]  /*164f0*/  FFMA R4, R9.reuse, 0.000244140625, R8.reuse ;  /* 0x3980000009047823 */ /* 0x140fe20000000008 */
[----:B------:R-:W-:Y:S01]  /*16500*/  FFMA R8, R9, -0.000244140625, R8 ;  /* 0xb980000009087823 */ /* 0x000fe20000000008 */
[----:B------:R-:W-:Y:S02]  /*16510*/  FFMA R20, R12, -1.6629391908645629883, R21 ;  /* 0xbfd4db310c147823 */ /* 0x000fe40000000015 */
[----:B------:R-:W-:Y:S01]  /*16520*/  FMUL R4, R4, 0.70710676908493041992 ;  /* 0x3f3504f304047820 */ /* 0x000fe20000400000 */
        /* <DEDUP_REMOVED lines=16> */
[----:B------:R-:W-:Y:S01]  /*16630*/  FFMA R4, R44, 0.000244140625, R45 ;  /* 0x398000002c047823 */ /* 0x000fe2000000002d */
[----:B------:R-:W-:Y:S01]  /*16640*/  FFMA R11, R12, 1.8477590084075927734, R3 ;  /* 0x3fec835e0c0b7823 */ /* 0x000fe20000000003 */
[----:B------:R-:W-:Y:S01]  /*16650*/  FFMA R9, R8, 0.19891236722469329834, R15 ;  /* 0x3e4bafaf08097823 */ /* 0x000fe2000000000f */
[----:B------:R-:W-:Y:S01]  /*16660*/  FFMA R5, R44, -0.000244140625, R45 ;  /* 0xb98000002c057823 */ /* 0x000fe2000000002d */
[----:B------:R-:W-:Y:S01]  /*16670*/  FFMA R3, R12, -1.8477590084075927734, R3 ;  /* 0xbfec835e0c037823 */ /* 0x000fe20000000003 */
[----:B------:R-:W-:Y:S01]  /*16680*/  FFMA R15, R15, -0.19891236722469329834, R8 ;  /* 0xbe4bafaf0f0f7823 */ /* 0x000fe20000000008 */
[----:B------:R-:W-:Y:S01]  /*16690*/  FMUL R4, R4, 0.70710676908493041992 ;  /* 0x3f3504f304047820 */ /* 0x000fe20000400000 */
[----:B-----5:R-:W-:Y:S01]  /*166a0*/  FMUL R6, R60, 1.4142135381698608398 ;  /* 0x3fb504f33c067820 */ /* 0x020fe20000400000 */
[--C-:B------:R-:W-:Y:S01]  /*166b0*/  FFMA R12, R7, -1.6629391908645629883, R13.reuse ;  /* 0xbfd4db31070c7823 */ /* 0x100fe2000000000d */
[----:B------:R-:W-:Y:S01]  /*166c0*/  FMUL R5, R5, 0.70710676908493041992 ;  /* 0x3f3504f305057820 */ /* 0x000fe20000400000 */
[----:B------:R-:W-:Y:S01]  /*166d0*/  FFMA R13, R7, 1.6629391908645629883, R13 ;  /* 0x3fd4db31070d7823 */ /* 0x000fe2000000000d */
[C-C-:B------:R-:W-:Y:S01]  /*166e0*/  FFMA R14, R15.reuse, -1.9615705013275146484, R3.reuse ;  /* 0xbffb14be0f0e7823 */ /* 0x140fe20000000003 */
[----:B------:R-:W-:Y:S01]  /*166f0*/  FFMA R15, R15, 1.9615705013275146484, R3 ;  /* 0x3ffb14be0f0f7823 */ /* 0x000fe20000000003 */
[----:B------:R-:W-:Y:S01]  /*16700*/  FFMA R7, R47, 0.000244140625, R4 ;  /* 0x398000002f077823 */ /* 0x000fe20000000004 */
[----:B------:R-:W-:Y:S01]  /*16710*/  FFMA R3, R49, 1.4142135381698608398, R6 ;  /* 0x3fb504f331037823 */ /* 0x000fe20000000006 */
[----:B------:R-:W-:Y:S01]  /*16720*/  FFMA R8, R43, 0.41421356797218322754, R46 ;  /* 0x3ed413cd2b087823 */ /* 0x000fe2000000002e */
[----:B------:R-:W-:Y:S01]  /*16730*/  FFMA R47, R47, 0.000244140625, -R4 ;  /* 0x398000002f2f7823 */ /* 0x000fe20000000804 */
[C-C-:B------:R-:W-:Y:S01]  /*16740*/  FFMA R4, R2.reuse, 0.000244140625, -R5.reuse ;  /* 0x3980000002047823 */ /* 0x140fe20000000805 */
[----:B------:R-:W-:Y:S01]  /*16750*/  FFMA R2, R2, 0.000244140625, R5 ;  /* 0x3980000002027823 */ /* 0x000fe20000000005 */
[C-C-:B------:R-:W-:Y:S01]  /*16760*/  FFMA R5, R8.reuse, 1.8477590084075927734, R3.reuse ;  /* 0x3fec835e08057823 */ /* 0x140fe20000000003 */
[----:B------:R-:W-:Y:S01]  /*16770*/  FFMA R8, R8, -1.8477590084075927734, R3 ;  /* 0xbfec835e08087823 */ /* 0x000fe20000000003 */
[----:B------:R-:W-:Y:S01]  /*16780*/  FFMA R44, R52, 0.000244140625, R53 ;  /* 0x39800000342c7823 */ /* 0x000fe20000000035 */
[----:B------:R-:W-:Y:S01]  /*16790*/  FFMA R3, R2, 0.19891236722469329834, R7 ;  /* 0x3e4bafaf02037823 */ /* 0x000fe20000000007 */
[----:B------:R-:W-:Y:S01]  /*167a0*/  FFMA R49, R49, 1.4142135381698608398, -R6 ;  /* 0x3fb504f331317823 */ /* 0x000fe20000000806 */
[----:B------:R-:W-:Y:S01]  /*167b0*/  FFMA R43, R46, 0.41421356797218322754, -R43 ;  /* 0x3ed413cd2e2b7823 */ /* 0x000fe2000000082b */
[----:B------:R-:W-:Y:S01]  /*167c0*/  FFMA R7, R7, -0.19891236722469329834, R2 ;  /* 0xbe4bafaf07077823 */ /* 0x000fe20000000002 */
[----:B------:R-:W-:Y:S01]  /*167d0*/  FFMA R10, R9, -1.9615705013275146484, R11 ;  /* 0xbffb14be090a7823 */ /* 0x000fe2000000000b */
[----:B------:R-:W-:Y:S01]  /*167e0*/  FFMA R2, R3, -1.9615705013275146484, R5 ;  /* 0xbffb14be03027823 */ /* 0x000fe20000000005 */
[----:B------:R-:W-:Y:S01]  /*167f0*/  FFMA R46, R52, -0.000244140625, R53 ;  /* 0xb9800000342e7823 */ /* 0x000fe20000000035 */
[----:B------:R-:W-:Y:S01]  /*16800*/  FFMA R11, R9, 1.9615705013275146484, R11 ;  /* 0x3ffb14be090b7823 */ /* 0x000fe2000000000b */
[----:B------:R-:W-:Y:S01]  /*16810*/  FFMA R3, R3, 1.9615705013275146484, R5 ;  /* 0x3ffb14be03037823 */ /* 0x000fe20000000005 */
[C-C-:B------:R-:W-:Y:S01]  /*16820*/  FFMA R5, R43.reuse, -1.8477590084075927734, R49.reuse ;  /* 0xbfec835e2b057823 */ /* 0x140fe20000000031 */
[----:B------:R-:W-:Y:S01]  /*16830*/  FFMA R9, R43, 1.8477590084075927734, R49 ;  /* 0x3fec835e2b097823 */ /* 0x000fe20000000031 */
[----:B------:R-:W-:Y:S01]  /*16840*/  FMUL R44, R44, 0.70710676908493041992 ;  /* 0x3f3504f32c2c7820 */ /* 0x000fe20000400000 */
[----:B------:R-:W-:Y:S01]  /*16850*/  FFMA R6, R47, 0.66817861795425415039, R4 ;  /* 0x3f2b0dc12f067823 */ /* 0x000fe20000000004 */
[----:B------:R-:W-:Y:S01]  /*16860*/  FMUL R46, R46, 0.70710676908493041992 ;  /* 0x3f3504f32e2e7820 */ /* 0x000fe20000400000 */
[----:B------:R-:W-:Y:S01]  /*16870*/  FFMA R47, R4, -0.66817861795425415039, R47 ;  /* 0xbf2b0dc1042f7823 */ /* 0x000fe2000000002f */
[C-C-:B------:R-:W-:Y:S01]  /*16880*/  FFMA R45, R55.reuse, 0.000244140625, R44.reuse ;  /* 0x39800000372d7823 */ /* 0x140fe2000000002c */
[C-C-:B------:R-:W-:Y:S01]  /*16890*/  FFMA R4, R6.reuse, -1.6629391908645629883, R5.reuse ;  /* 0xbfd4db3106047823 */ /* 0x140fe20000000005 */
[----:B------:R-:W-:Y:S01]  /*168a0*/  FFMA R55, R55, 0.000244140625, -R44 ;  /* 0x3980000037377823 */ /* 0x000fe2000000082c */
[----:B------:R-:W-:Y:S01]  /*168b0*/  FFMA R5, R6, 1.6629391908645629883, R5 ;  /* 0x3fd4db3106057823 */ /* 0x000fe20000000005 */
[C---:B------:R-:W-:Y:S01]  /*168c0*/  FFMA R44, R50.reuse, 0.000244140625, -R46 ;  /* 0x39800000322c7823 */ /* 0x040fe2000000082e */
[C---:B------:R-:W-:Y:S01]  /*168d0*/  FFMA R6, R7.reuse, -1.9615705013275146484, R8 ;  /* 0xbffb14be07067823 */ /* 0x040fe20000000008 */
[----:B------:R-:W-:Y:S01]  /*168e0*/  FFMA R50, R50, 0.000244140625, R46 ;  /* 0x3980000032327823 */ /* 0x000fe2000000002e */
[----:B------:R-:W-:Y:S01]  /*168f0*/  FFMA R7, R7, 1.9615705013275146484, R8 ;  /* 0x3ffb14be07077823 */ /* 0x000fe20000000008 */
[C-C-:B------:R-:W-:Y:S01]  /*16900*/  FFMA R8, R47.reuse, -1.6629391908645629883, R9.reuse ;  /* 0xbfd4db312f087823 */ /* 0x140fe20000000009 */
[----:B------:R-:W-:Y:S01]  /*16910*/  FFMA R9, R47, 1.6629391908645629883, R9 ;  /* 0x3fd4db312f097823 */ /* 0x000fe20000000009 */
[----:B------:R-:W-:Y:S01]  /*16920*/  FFMA R47, R50, 0.19891236722469329834, R45 ;  /* 0x3e4bafaf322f7823 */ /* 0x000fe2000000002d */
[----:B------:R-:W3:Y:S04]  /*16930*/  LDL.LU R60, [R1+0x28] ;  /* 0x00002800013c7983 */ /* 0x000ee80000300800 */
[----:B------:R-:W4:Y:S01]  /*16940*/  LDL.LU R53, [R1+0x20] ;  /* 0x0000200001357983 */ /* 0x000f220000300800 */
[----:B--2---:R-:W-:-:S04]  /*16950*/  FMUL R43, R32, 1.4142135381698608398 ;  /* 0x3fb504f3202b7820 */ /* 0x004fc80000400000 */
[C-C-:B------:R-:W-:Y:S01]  /*16960*/  FFMA R32, R56.reuse, 1.4142135381698608398, R43.reuse ;  /* 0x3fb504f338207823 */ /* 0x140fe2000000002b */
[----:B------:R-:W-:Y:S01]  /*16970*/  FFMA R56, R56, 1.4142135381698608398, -R43 ;  /* 0x3fb504f338387823 */ /* 0x000fe2000000082b */
[----:B------:R-:W-:-:S04]  /*16980*/  FFMA R43, R51, 0.41421356797218322754, R54 ;  /* 0x3ed413cd332b7823 */ /* 0x000fc80000000036 */
[----:B------:R-:W-:-:S04]  /*16990*/  FFMA R46, R43, 1.8477590084075927734, R32 ;  /* 0x3fec835e2b2e7823 */ /* 0x000fc80000000020 */
[----:B------:R-:W-:Y:S01]  /*169a0*/  FFMA R49, R47, -1.9615705013275146484, R46 ;  /* 0xbffb14be2f317823 */ /* 0x000fe2000000002e */
[----:B------:R-:W-:Y:S01]  /*169b0*/  FFMA R43, R43, -1.8477590084075927734, R32 ;  /* 0xbfec835e2b2b7823 */ /* 0x000fe20000000020 */
[----:B------:R-:W-:-:S03]  /*169c0*/  FFMA R32, R45, -0.19891236722469329834, R50 ;  /* 0xbe4bafaf2d207823 */ /* 0x000fc60000000032 */
[----:B------:R0:W-:Y:S01]  /*169d0*/  STL [R1+0x4c], R49 ;  /* 0x00004c3101007387 */ /* 0x0001e20000100800 */
[----:B------:R-:W-:-:S03]  /*169e0*/  FFMA R45, R47, 1.9615705013275146484, R46 ;  /* 0x3ffb14be2f2d7823 */ /* 0x000fc6000000002e */
[----:B------:R-:W2:Y:S04]  /*169f0*/  LDL.LU R52, [R1+0x18] ;  /* 0x0000180001347983 */ /* 0x000ea80000300800 */
[----:B0-----:R-:W5:Y:S04]  /*16a00*/  LDL.LU R49, [R1+0x14] ;  /* 0x0000140001317983 */ /* 0x001f680000300800 */
[----:B------:R0:W-:Y:S04]  /*16a10*/  STL [R1+0x10], R45 ;  /* 0x0000102d01007387 */ /* 0x0001e80000100800 */
[----:B------:R-:W2:Y:S01]  /*16a20*/  LDL.LU R50, [R1+0x1c] ;  /* 0x00001c0001327983 */ /* 0x000ea20000300800 */
[----:B------:R-:W-:Y:S01]  /*16a30*/  FFMA R51, R54, 0.41421356797218322754, -R51 ;  /* 0x3ed413cd36337823 */ /* 0x000fe20000000833 */
[----:B------:R-:W-:-:S03]  /*16a40*/  FFMA R46, R55, 0.66817861795425415039, R44 ;  /* 0x3f2b0dc1372e7823 */ /* 0x000fc6000000002c */
[----:B0-----:R-:W-:-:S04]  /*16a50*/  FFMA R45, R51, -1.8477590084075927734, R56 ;  /* 0xbfec835e332d7823 */ /* 0x001fc80000000038 */
[C-C-:B------:R-:W-:Y:S01]  /*16a60*/  FFMA R47, R46.reuse, -1.6629391908645629883, R45.reuse ;  /* 0xbfd4db312e2f7823 */ /* 0x140fe2000000002d */
[----:B------:R-:W-:Y:S01]  /*16a70*/  FFMA R46, R46, 1.6629391908645629883, R45 ;  /* 0x3fd4db312e2e7823 */ /* 0x000fe2000000002d */
[----:B------:R-:W-:-:S03]  /*16a80*/  FFMA R45, R32, -1.9615705013275146484, R43 ;  /* 0xbffb14be202d7823 */ /* 0x000fc6000000002b */
[----:B------:R-:W-:Y:S04]  /*16a90*/  STL [R1+0xc], R47 ;  /* 0x00000c2f01007387 */ /* 0x000fe80000100800 */
[----:B------:R-:W-:Y:S04]  /*16aa0*/  STL [R1+0x8], R46 ;  /* 0x0000082e01007387 */ /* 0x000fe80000100800 */
[----:B------:R-:W-:Y:S01]  /*16ab0*/  STL [R1+0x4], R45 ;  /* 0x0000042d01007387 */ /* 0x000fe20000100800 */
[----:B------:R-:W-:Y:S01]  /*16ac0*/  FFMA R43, R32, 1.9615705013275146484, R43 ;  /* 0x3ffb14be202b7823 */ /* 0x000fe2000000002b */
[----:B------:R-:W-:Y:S01]  /*16ad0*/  FFMA R51, R51, 1.8477590084075927734, R56 ;  /* 0x3fec835e33337823 */ /* 0x000fe20000000038 */
[----:B------:R-:W-:-:S03]  /*16ae0*/  FFMA R44, R44, -0.66817861795425415039, R55 ;  /* 0xbf2b0dc12c2c7823 */ /* 0x000fc60000000037 */
[----:B------:R4:W-:Y:S01]  /*16af0*/  STL [R1], R43 ;  /* 0x0000002b01007387 */ /* 0x0009e20000100800 */
[--C-:B------:R-:W-:Y:S01]  /*16b00*/  FFMA R61, R44, -1.6629391908645629883, R51.reuse ;  /* 0xbfd4db312c3d7823 */ /* 0x100fe20000000033 */
[----:B---3--:R-:W-:Y:S01]  /*16b10*/  FMUL R32, R60, 1.4142135381698608398 ;  /* 0x3fb504f33c207820 */ /* 0x008fe20000400000 */
[----:B------:R-:W-:-:S03]  /*16b20*/  FFMA R60, R44, 1.6629391908645629883, R51 ;  /* 0x3fd4db312c3c7823 */ /* 0x000fc60000000033 */
[C-C-:B----4-:R-:W-:Y:S01]  /*16b30*/  FFMA R43, R53.reuse, 1.4142135381698608398, R32.reuse ;  /* 0x3fb504f3352b7823 */ /* 0x150fe20000000020 */
[----:B------:R-:W-:Y:S01]  /*16b40*/  FFMA R32, R53, 1.4142135381698608398, -R32 ;  /* 0x3fb504f335207823 */ /* 0x000fe20000000820 */
[C-C-:B-----5:R-:W-:Y:S01]  /*16b50*/  FFMA R45, R59.reuse, 0.000244140625, R49.reuse ;  /* 0x398000003b2d7823 */ /* 0x160fe20000000031 */
[----:B------:R-:W-:-:S03]  /*16b60*/  FFMA R49, R59, -0.000244140625, R49 ;  /* 0xb98000003b317823 */ /* 0x000fc60000000031 */
[----:B------:R-:W-:Y:S01]  /*16b70*/  FMUL R45, R45, 0.70710676908493041992 ;  /* 0x3f3504f32d2d7820 */ /* 0x000fe20000400000 */
[----:B------:R-:W-:Y:S01]  /*16b80*/  FMUL R49, R49, 0.70710676908493041992 ;  /* 0x3f3504f331317820 */ /* 0x000fe20000400000 */
[----:B--2---:R-:W-:Y:S02]  /*16b90*/  FFMA R44, R58, 0.41421356797218322754, R52 ;  /* 0x3ed413cd3a2c7823 */ /* 0x004fe40000000034 */
        /* <DEDUP_REMOVED lines=9> */
[----:B------:R-:W-:Y:S01]  /*16c30*/  FFMA R47, R50, 1.9615705013275146484, R49 ;  /* 0x3ffb14be322f7823 */ /* 0x000fe20000000031 */
[----:B------:R-:W2:Y:S01]  /*16c40*/  LDL.LU R57, [R1+0x58] ;  /* 0x0000580001397983 */ /* 0x000ea20000300800 */
[----:B------:R-:W-:-:S03]  /*16c50*/  FFMA R58, R52, 0.41421356797218322754, -R58 ;  /* 0x3ed413cd343a7823 */ /* 0x000fc6000000083a */
[----:B------:R0:W-:Y:S01]  /*16c60*/  STL [R1+0x38], R51 ;  /* 0x0000383301007387 */ /* 0x0001e20000100800 */
[----:B------:R-:W-:-:S03]  /*16c70*/  FFMA R49, R46, 0.66817861795425415039, R45 ;  /* 0x3f2b0dc12e317823 */ /* 0x000fc6000000002d */
[----:B0-----:R-:W3:Y:S04]  /*16c80*/  LDL.LU R51, [R1+0x48] ;  /* 0x0000480001337983 */ /* 0x001ee80000300800 */
[----:B------:R-:W4:Y:S04]  /*16c90*/  LDL.LU R56, [R1+0x3c] ;  /* 0x00003c0001387983 */ /* 0x000f280000300800 */
[----:B------:R0:W-:Y:S04]  /*16ca0*/  STL [R1+0x34], R47 ;  /* 0x0000342f01007387 */ /* 0x0001e80000100800 */
[----:B------:R-:W4:Y:S04]  /*16cb0*/  LDL.LU R55, [R1+0x44] ;  /* 0x0000440001377983 */ /* 0x000f280000300800 */
[----:B------:R-:W5:Y:S01]  /*16cc0*/  LDL.LU R54, [R1+0x50] ;  /* 0x0000500001367983 */ /* 0x000f620000300800 */
[----:B0-----:R-:W-:-:S03]  /*16cd0*/  FFMA R47, R58, -1.8477590084075927734, R32 ;  /* 0xbfec835e3a2f7823 */ /* 0x001fc60000000020 */
[----:B------:R-:W5:Y:S01]  /*16ce0*/  LDL.LU R53, [R1+0x40] ;  /* 0x0000400001357983 */ /* 0x000f620000300800 */
[--C-:B------:R-:W-:Y:S01]  /*16cf0*/  FFMA R50, R49, -1.6629391908645629883, R47.reuse ;  /* 0xbfd4db3131327823 */ /* 0x100fe2000000002f */
[----:B------:R-:W-:Y:S02]  /*16d00*/  FFMA R45, R45, -0.66817861795425415039, R46 ;  /* 0xbf2b0dc12d2d7823 */ /* 0x000fe4000000002e */
[----:B------:R-:W4:Y:S04]  /*16d10*/  LDL.LU R46, [R1+0x54] ;  /* 0x00005400012e7983 */ /* 0x000f280000300800 */
[----:B------:R-:W-:Y:S04]  /*16d20*/  STL [R1+0x2c], R50 ;  /* 0x00002c3201007387 */ /* 0x000fe80000100800 */
[----:B------:R-:W2:Y:S01]  /*16d30*/  LDL.LU R52, [R1+0x30] ;  /* 0x0000300001347983 */ /* 0x000ea20000300800 */
[----:B------:R-:W-:Y:S01]  /*16d40*/  FFMA R47, R49, 1.6629391908645629883, R47 ;  /* 0x3fd4db31312f7823 */ /* 0x000fe2000000002f */
[----:B------:R-:W-:Y:S01]  /*16d50*/  FFMA R32, R58, 1.8477590084075927734, R32 ;  /* 0x3fec835e3a207823 */ /* 0x000fe20000000020 */
[----:B------:R-:W-:-:S03]  /*16d60*/  FFMA R49, R43, -1.9615705013275146484, R44 ;  /* 0xbffb14be2b317823 */ /* 0x000fc6000000002c */
[----:B------:R0:W-:Y:S02]  /*16d70*/  STL [R1+0x28], R47 ;  /* 0x0000282f01007387 */ /* 0x0001e40000100800 */
[----:B0-----:R-:W-:Y:S01]  /*16d80*/  FFMA R47, R43, 1.9615705013275146484, R44 ;  /* 0x3ffb14be2b2f7823 */ /* 0x001fe2000000002c */
[C-C-:B------:R-:W-:Y:S01]  /*16d90*/  FFMA R43, R45.reuse, -1.6629391908645629883, R32.reuse ;  /* 0xbfd4db312d2b7823 */ /* 0x140fe20000000020 */
[----:B------:R-:W-:Y:S01]  /*16da0*/  FFMA R32, R45, 1.6629391908645629883, R32 ;  /* 0x3fd4db312d207823 */ /* 0x000fe20000000020 */
[----:B------:R-:W-:Y:S04]  /*16db0*/  STL [R1+0x24], R49 ;  /* 0x0000243101007387 */ /* 0x000fe80000100800 */
[----:B------:R2:W-:Y:S04]  /*16dc0*/  STL [R1+0x1c], R47 ;  /* 0x00001c2f01007387 */ /* 0x0005e80000100800 */
[----:B------:R-:W-:Y:S04]  /*16dd0*/  STL [R1+0x18], R43 ;  /* 0x0000182b01007387 */ /* 0x000fe80000100800 */
[----:B------:R0:W-:Y:S01]  /*16de0*/  STL [R1+0x14], R32 ;  /* 0x0000142001007387 */ /* 0x0001e20000100800 */
[----:B-----5:R-:W-:-:S04]  /*16df0*/  FFMA R45, R53, -0.000244140625, R54 ;  /* 0xb9800000352d7823 */ /* 0x020fc80000000036 */
[----:B------:R-:W-:-:S04]  /*16e00*/  FMUL R45, R45, 0.70710676908493041992 ;  /* 0x3f3504f32d2d7820 */ /* 0x000fc80000400000 */
[C-C-:B--2---:R-:W-:Y:S01]  /*16e10*/  FFMA R47, R52.reuse, 0.000244140625, -R45.reuse ;  /* 0x39800000342f7823 */ /* 0x144fe2000000082d */
[----:B------:R-:W-:Y:S02]  /*16e20*/  FFMA R45, R52, 0.000244140625, R45 ;  /* 0x39800000342d7823 */ /* 0x000fe4000000002d */
[----:B------:R-:W2:Y:S01]  /*16e30*/  LDL R52, [R1+0x244] ;  /* 0x0002440001347983 */ /* 0x000ea20000100800 */
[----:B------:R-:W-:Y:S01]  /*16e40*/  FMUL R44, R57, 1.4142135381698608398 ;  /* 0x3fb504f3392c7820 */ /* 0x000fe20000400000 */
[----:B0-----:R-:W-:-:S03]  /*16e50*/  FFMA R32, R53, 0.000244140625, R54 ;  /* 0x3980000035207823 */ /* 0x001fc60000000036 */
[C-C-:B---3--:R-:W-:Y:S01]  /*16e60*/  FFMA R50, R51.reuse, 1.4142135381698608398, R44.reuse ;  /* 0x3fb504f333327823 */ /* 0x148fe2000000002c */
[----:B------:R-:W-:Y:S01]  /*16e70*/  FMUL R32, R32, 0.70710676908493041992 ;  /* 0x3f3504f320207820 */ /* 0x000fe20000400000 */
[----:B------:R-:W-:Y:S01]  /*16e80*/  FFMA R44, R51, 1.4142135381698608398, -R44 ;  /* 0x3fb504f3332c7823 */ /* 0x000fe2000000082c */
[----:B----4-:R-:W-:Y:S02]  /*16e90*/  FFMA R51, R56, 0.41421356797218322754, R55 ;  /* 0x3ed413cd38337823 */ /* 0x010fe40000000037 */
[C-C-:B------:R-:W-:Y:S01]  /*16ea0*/  FFMA R49, R46.reuse, 0.000244140625, R32.reuse ;  /* 0x398000002e317823 */ /* 0x140fe20000000020 */
[----:B------:R-:W-:Y:S01]  /*16eb0*/  FFMA R46, R46, 0.000244140625, -R32 ;  /* 0x398000002e2e7823 */ /* 0x000fe20000000820 */
[C-C-:B------:R-:W-:Y:S01]  /*16ec0*/  FFMA R32, R51.reuse, 1.8477590084075927734, R50.reuse ;  /* 0x3fec835e33207823 */ /* 0x140fe20000000032 */
[----:B------:R-:W-:Y:S01]  /*16ed0*/  FFMA R50, R51, -1.8477590084075927734, R50 ;  /* 0xbfec835e33327823 */ /* 0x000fe20000000032 */
        /* <DEDUP_REMOVED lines=8> */
[----:B------:R-:W-:Y:S04]  /*16f60*/  STL [R1+0x54], R53 ;  /* 0x0000543501007387 */ /* 0x000fe80000100800 */
[----:B------:R0:W-:Y:S01]  /*16f70*/  STL [R1+0x30], R49 ;  /* 0x0000303101007387 */ /* 0x0001e20000100800 */
[----:B------:R-:W-:Y:S01]  /*16f80*/  FFMA R46, R47, -0.66817861795425415039, R46 ;  /* 0xbf2b0dc12f2e7823 */ /* 0x000fe2000000002e */
[C-C-:B0-----:R-:W-:Y:S01]  /*16f90*/  FFMA R49, R44.reuse, -1.6629391908645629883, R32.reuse ;  /* 0xbfd4db312c317823 */ /* 0x141fe20000000020 */
[----:B------:R-:W-:-:S04]  /*16fa0*/  FFMA R32, R44, 1.6629391908645629883, R32 ;  /* 0x3fd4db312c207823 */ /* 0x000fc80000000020 */
[----:B------:R-:W-:Y:S04]  /*16fb0*/  STL [R1+0x50], R49 ;  /* 0x0000503101007387 */ /* 0x000fe80000100800 */
[----:B------:R0:W-:Y:S02]  /*16fc0*/  STL [R1+0x48], R32 ;  /* 0x0000482001007387 */ /* 0x0001e40000100800 */
[C-C-:B0-----:R-:W-:Y:S01]  /*16fd0*/  FFMA R32, R46.reuse, -1.6629391908645629883, R43.reuse ;  /* 0xbfd4db312e207823 */ /* 0x141fe2000000002b */
[----:B------:R-:W-:Y:S02]  /*16fe0*/  FFMA R43, R46, 1.6629391908645629883, R43 ;  /* 0x3fd4db312e2b7823 */ /* 0x000fe4000000002b */
[----:B------:R-:W0:Y:S01]  /*16ff0*/  S2R R46, SR_LANEID ;  /* 0x00000000002e7919 */ /* 0x000e220000000000 */
[C-C-:B------:R-:W-:Y:S01]  /*17000*/  FFMA R47, R45.reuse, -1.9615705013275146484, R50.reuse ;  /* 0xbffb14be2d2f7823 */ /* 0x140fe20000000032 */
[----:B------:R-:W-:-:S04]  /*17010*/  FFMA R44, R45, 1.9615705013275146484, R50 ;  /* 0x3ffb14be2d2c7823 */ /* 0x000fc80000000032 */
[----:B------:R-:W-:Y:S04]  /*17020*/  STL [R1+0x44], R47 ;  /* 0x0000442f01007387 */ /* 0x000fe80000100800 */
[----:B------:R-:W-:Y:S04]  /*17030*/  STL [R1+0x40], R44 ;  /* 0x0000402c01007387 */ /* 0x000fe80000100800 */
[----:B------:R0:W-:Y:S04]  /*17040*/  STL [R1+0x3c], R32 ;  /* 0x00003c2001007387 */ /* 0x0001e80000100800 */
[----:B------:R1:W-:Y:S01]  /*17050*/  STL [R1+0x20], R43 ;  /* 0x0000202b01007387 */ /* 0x0003e20000100800 */
[----:B------:R-:W-:Y:S01]  /*17060*/  UMOV UR4, 0xffffffff ;  /* 0xffffffff00047882 */ /* 0x000fe20000000000 */
[----:B0-----:R-:W-:-:S04]  /*17070*/  LEA.HI R32, RZ, R46, RZ, 0x3 ;  /* 0x0000002eff207211 */ /* 0x001fc800078f18ff */
[----:B------:R-:W-:Y:S02]  /*17080*/  LOP3.LUT R32, R32, 0x3ffffff8, RZ, 0xc0, !PT ;  /* 0x3ffffff820207812 */ /* 0x000fe400078ec0ff */
[----:B-1----:R-:W-:Y:S02]  /*17090*/  LOP3.LUT R43, R46, 0x3ffffff8, RZ, 0xc0, !PT ;  /* 0x3ffffff82e2b7812 */ /* 0x002fe400078ec0ff */
[----:B------:R-:W-:-:S05]  /*170a0*/  IADD3 R32, PT, PT, -R32, R46, RZ ;  /* 0x0000002e20207210 */ /* 0x000fca0007ffe1ff */
[----:B------:R-:W-:-:S05]  /*170b0*/  IMAD R32, R32, 0x21, R43 ;  /* 0x0000002120207824 */ /* 0x000fca00078e022b */
[----:B--2---:R-:W-:Y:S01]  /*170c0*/  LEA R47, R32, R52, 0x2 ;  /* 0x00000034202f7211 */ /* 0x004fe200078e10ff */
        /* <DEDUP_REMOVED lines=54> */
[----:B---3--:R-:W3:Y:S04]  /*17430*/  LDL.LU R0, [R1+0x18] ;  /* 0x0000180001007983 */ /* 0x008ee80000300800 */
[----:B------:R-:W3:Y:S04]  /*17440*/  LDL.LU R48, [R1+0x38] ;  /* 0x0000380001307983 */ /* 0x000ee80000300800 */
        /* <DEDUP_REMOVED lines=10> */
[----:B------:R0:W-:Y:S04]  /*174f0*/  STS [R46], R11 ;  /* 0x0000000b2e007388 */ /* 0x0001e80000000800 */
[----:B------:R1:W-:Y:S04]  /*17500*/  STS [R46+0x108], R13 ;  /* 0x0001080d2e007388 */ /* 0x0003e80000000800 */
[----:B----4-:R-:W4:Y:S04]  /*17510*/  LDL.LU R50, [R1+0x2c] ;  /* 0x00002c0001327983 */ /* 0x010f280000300800 */
[----:B0-----:R-:W3:Y:S04]  /*17520*/  LDL.LU R11, [R1+0xc] ;  /* 0x00000c00010b7983 */ /* 0x001ee80000300800 */
[----:B-1----:R-:W4:Y:S04]  /*17530*/  LDL.LU R13, [R1] ;  /* 0x00000000010d7983 */ /* 0x002f280000300800 */
[----:B------:R0:W-:Y:S04]  /*17540*/  STS [R46+0x18c], R14 ;  /* 0x00018c0e2e007388 */ /* 0x0001e80000000800 */
[----:B------:R1:W-:Y:S04]  /*17550*/  STS [R46+0x210], R15 ;  /* 0x0002100f2e007388 */ /* 0x0003e80000000800 */
[----:B------:R1:W-:Y:S04]  /*17560*/  STS [R46+0x294], R12 ;  /* 0x0002940c2e007388 */ /* 0x0003e80000000800 */
[----:B0-----:R-:W4:Y:S04]  /*17570*/  LDL.LU R14, [R1+0x4] ;  /* 0x00000400010e7983 */ /* 0x001f280000300800 */
[----:B-1----:R-:W4:Y:S04]  /*17580*/  LDL.LU R15, [R1+0x8] ;  /* 0x00000800010f7983 */ /* 0x002f280000300800 */
[----:B------:R-:W4:Y:S04]  /*17590*/  LDL.LU R12, [R1+0x10] ;  /* 0x00001000010c7983 */ /* 0x000f280000300800 */
        /* <DEDUP_REMOVED lines=15> */
[----:B------:R2:W-:Y:S04]  /*17690*/  STS [R46+0x18c], R6 ;  /* 0x00018c062e007388 */ /* 0x0005e80000000800 */
[----:B0-----:R-:W4:Y:S04]  /*176a0*/  LDL.LU R3, [R1+0x1c] ;  /* 0x00001c0001037983 */ /* 0x001f280000300800 */
[----:B-1----:R-:W4:Y:S04]  /*176b0*/  LDL.LU R5, [R1+0x24] ;  /* 0x0000240001057983 */ /* 0x002f280000300800 */
[----:B--2---:R-:W2:Y:S04]  /*176c0*/  LDL.LU R6, [R1+0x28] ;  /* 0x0000280001067983 */ /* 0x004ea80000300800 */
[----:B------:R0:W-:Y:S04]  /*176d0*/  STS [R46+0x210], R7 ;  /* 0x000210072e007388 */ /* 0x0001e80000000800 */
[----:B------:R1:W-:Y:S04]  /*176e0*/  STS [R46+0x294], R4 ;  /* 0x000294042e007388 */ /* 0x0003e80000000800 */
[----:B0-----:R-:W2:Y:S04]  /*176f0*/  LDL.LU R7, [R1+0x14] ;  /* 0x0000140001077983 */ /* 0x001ea80000300800 */
[----:B-1----:R-:W2:Y:S04]  /*17700*/  LDL.LU R4, [R1+0x34] ;  /* 0x0000340001047983 */ /* 0x002ea80000300800 */
        /* <DEDUP_REMOVED lines=15> */
[----:B0-----:R-:W2:Y:S04]  /*17800*/  LDL.LU R60, [R1+0x30] ;  /* 0x00003000013c7983 */ /* 0x001ea80000300800 */
[----:B-1----:R-:W2:Y:S04]  /*17810*/  LDL.LU R32, [R1+0x20] ;  /* 0x0000200001207983 */ /* 0x002ea80000300800 */
[----:B------:R-:W-:Y:S04]  /*17820*/  STS [R46+0x318], R61 ;  /* 0x0003183d2e007388 */ /* 0x000fe80000000800 */
[----:B---3--:R-:W-:Y:S04]  /*17830*/  STS [R46+0x294], R11 ;  /* 0x0002940b2e007388 */ /* 0x008fe80000000800 */
[----:B----4-:R-:W-:Y:S04]  /*17840*/  STS [R46+0x210], R13 ;  /* 0x0002100d2e007388 */ /* 0x010fe80000000800 */
[----:B------:R-:W-:Y:S04]  /*17850*/  STS [R46+0x18c], R14 ;  /* 0x00018c0e2e007388 */ /* 0x000fe80000000800 */
[----:B------:R-:W-:Y:S04]  /*17860*/  STS [R46+0x108], R15 ;  /* 0x0001080f2e007388 */ /* 0x000fe80000000800 */
[----:B------:R-:W-:Y:S01]  /*17870*/  STS [R46], R12 ;  /* 0x0000000c2e007388 */ /* 0x000fe20000000800 */
        /* <DEDUP_REMOVED lines=11> */
[----:B0-----:R-:W-:Y:S04]  /*17930*/  STL [R1], R2 ;  /* 0x0000000201007387 */ /* 0x001fe80000100800 */
[----:B-1----:R-:W3:Y:S04]  /*17940*/  LDL.LU R50, [R1+0x48] ;  /* 0x0000480001327983 */ /* 0x002ee80000300800 */
[----:B------:R0:W-:Y:S04]  /*17950*/  STS [R46+0x318], R0 ;  /* 0x000318002e007388 */ /* 0x0001e80000000800 */
[----:B------:R1:W-:Y:S01]  /*17960*/  STS [R46+0x39c], R48 ;  /* 0x00039c302e007388 */ /* 0x0003e20000000800 */
[----:B------:R-:W-:-:S03]  /*17970*/  FMUL R44, R44, 1.4142135381698608398 ;  /* 0x3fb504f32c2c7820 */ /* 0x000fc60000400000 */
[----:B------:R-:W4:Y:S04]  /*17980*/  LDL.LU R61, [R1+0x50] ;  /* 0x00005000013d7983 */ /* 0x000f280000300800 */
[----:B------:R-:W-:Y:S04]  /*17990*/  STS [R46+0x210], R3 ;  /* 0x000210032e007388 */ /* 0x000fe80000000800 */
[----:B------:R-:W-:Y:S04]  /*179a0*/  STS [R46+0x18c], R5 ;  /* 0x00018c052e007388 */ /* 0x000fe80000000800 */
[----:B--2---:R-:W-:Y:S04]  /*179b0*/  STS [R46+0x108], R6 ;  /* 0x000108062e007388 */ /* 0x004fe80000000800 */
[----:B0-----:R-:W2:Y:S04]  /*179c0*/  LDL.LU R0, [R1+0x3c] ;  /* 0x00003c0001007983 */ /* 0x001ea80000300800 */
[----:B-1----:R-:W2:Y:S04]  /*179d0*/  LDL.LU R48, [R1+0x54] ;  /* 0x0000540001307983 */ /* 0x002ea80000300800 */
        /* <DEDUP_REMOVED lines=10> */
[----:B0-----:R-:W-:Y:S04]  /*17a80*/  STL [R1+0x34], R8 ;  /* 0x0000340801007387 */ /* 0x001fe80000100800 */
[----:B------:R-:W-:Y:S01]  /*17a90*/  LDS R8, [R47+0x1c] ;  /* 0x00001c002f087984 */ /* 0x000fe20000000800 */
[----:B------:R-:W-:-:S03]  /*17aa0*/  NOP ;  /* 0x0000000000007918 */ /* 0x000fc60000000000 */
[----:B------:R0:W-:Y:S04]  /*17ab0*/  STS [R46], R60 ;  /* 0x0000003c2e007388 */ /* 0x0001e80000000800 */
[----:B------:R1:W-:Y:S01]  /*17ac0*/  STS [R46+0x84], R32 ;  /* 0x000084202e007388 */ /* 0x0003e20000000800 */
[C-C-:B0-----:R-:W-:Y:S01]  /*17ad0*/  FADD R60, R43.reuse, R45.reuse ;  /* 0x0000002d2b3c7221 */ /* 0x141fe20000000000 */
[----:B------:R-:W-:Y:S01]  /*17ae0*/  FADD R43, R43, -R45 ;  /* 0x8000002d2b2b7221 */ /* 0x000fe20000000000 */
[C-C-:B-1----:R-:W-:Y:S01]  /*17af0*/  FFMA R32, R40.reuse, 1.4142135381698608398, R44.reuse ;  /* 0x3fb504f328207823 */ /* 0x142fe2000000002c */
[----:B------:R-:W-:Y:S01]  /*17b00*/  FFMA R40, R40, 1.4142135381698608398, -R44 ;  /* 0x3fb504f328287823 */ /* 0x000fe2000000082c */
[----:B------:R-:W-:Y:S01]  /*17b10*/  FFMA R44, R58, 0.41421356797218322754, R42 ;  /* 0x3ed413cd3a2c7823 */ /* 0x000fe2000000002a */
[----:B------:R-:W-:Y:S01]  /*17b20*/  FFMA R58, R42, 0.41421356797218322754, -R58 ;  /* 0x3ed413cd2a3a7823 */ /* 0x000fe2000000083a */
[C-C-:B------:R-:W-:Y:S01]  /*17b30*/  FFMA R42, R60.reuse, 0.70710676908493041992, R41.reuse ;  /* 0x3f3504f33c2a7823 */ /* 0x140fe20000000029 */
[----:B------:R-:W-:Y:S01]  /*17b40*/  FFMA R45, R60, -0.70710676908493041992, R41 ;  /* 0xbf3504f33c2d7823 */ /* 0x000fe20000000029 */
[C-C-:B------:R-:W-:Y:S01]  /*17b50*/  FFMA R41, R43.reuse, -0.70710676908493041992, R59.reuse ;  /* 0xbf3504f32b297823 */ /* 0x140fe2000000003b */
[----:B------:R-:W-:Y:S01]  /*17b60*/  FFMA R59, R43, 0.70710676908493041992, R59 ;  /* 0x3f3504f32b3b7823 */ /* 0x000fe2000000003b */
[C-C-:B------:R-:W-:Y:S01]  /*17b70*/  FFMA R43, R58.reuse, -1.8477590084075927734, R40.reuse ;  /* 0xbfec835e3a2b7823 */ /* 0x140fe20000000028 */
[----:B------:R-:W-:Y:S01]  /*17b80*/  FFMA R58, R58, 1.8477590084075927734, R40 ;  /* 0x3fec835e3a3a7823 */ /* 0x000fe20000000028 */
[----:B------:R-:W-:Y:S01]  /*17b90*/  FFMA R60, R41, -0.66817861795425415039, R45 ;  /* 0xbf2b0dc1293c7823 */ /* 0x000fe2000000002d */
[----:B------:R-:W-:-:S03]  /*17ba0*/  FFMA R45, R45, 0.66817861795425415039, R41 ;  /* 0x3f2b0dc12d2d7823 */ /* 0x000fc60000000029 */
[C-C-:B------:R-:W-:Y:S01]  /*17bb0*/  FFMA R40, R60.reuse, -1.6629391908645629883, R58.reuse ;  /* 0xbfd4db313c287823 */ /* 0x140fe2000000003a */
[----:B------:R-:W-:Y:S02]  /*17bc0*/  FFMA R41, R60, 1.6629391908645629883, R58 ;  /* 0x3fd4db313c297823 */ /* 0x000fe4000000003a */
[----:B------:R-:W2:Y:S04]  /*17bd0*/  LDL.LU R60, [R1+0x44] ;  /* 0x00004400013c7983 */ /* 0x000ea80000300800 */
[----:B------:R-:W2:Y:S04]  /*17be0*/  LDL.LU R58, [R1+0x40] ;  /* 0x00004000013a7983 */ /* 0x000ea80000300800 */
[----:B---3--:R0:W-:Y:S04]  /*17bf0*/  STS [R46+0x108], R50 ;  /* 0x000108322e007388 */ /* 0x0081e80000000800 */
[----:B0-----:R-:W3:Y:S04]  /*17c00*/  LDL.LU R50, [R1+0x268] ;  /* 0x0002680001327983 */ /* 0x001ee80000300800 */
[----:B----4-:R-:W-:Y:S04]  /*17c10*/  STS [R46+0x294], R61 ;  /* 0x0002943d2e007388 */ /* 0x010fe80000000800 */
[----:B--2---:R-:W-:Y:S04]  /*17c20*/  STS [R46+0x318], R0 ;  /* 0x000318002e007388 */ /* 0x004fe80000000800 */
[----:B------:R-:W-:Y:S04]  /*17c30*/  STS [R46+0x39c], R48 ;  /* 0x00039c302e007388 */ /* 0x000fe80000000800 */
[----:B------:R-:W-:Y:S04]  /*17c40*/  STS [R46+0x18c], R60 ;  /* 0x00018c3c2e007388 */ /* 0x000fe80000000800 */
[----:B------:R-:W-:Y:S01]  /*17c50*/  STS [R46+0x210], R58 ;  /* 0x0002103a2e007388 */ /* 0x000fe20000000800 */
[----:B------:R-:W-:-:S03]  /*17c60*/  NOP ;  /* 0x0000000000007918 */ /* 0x000fc60000000000 */
[----:B------:R-:W0:Y:S04]  /*17c70*/  LDS R48, [R47] ;  /* 0x000000002f307984 */ /* 0x000e280000000800 */
[----:B------:R-:W1:Y:S04]  /*17c80*/  LDS R0, [R47+0x4] ;  /* 0x000004002f007984 */ /* 0x000e680000000800 */
[----:B------:R-:W-:Y:S04]  /*17c90*/  LDS R58, [R47+0x14] ;  /* 0x000014002f3a7984 */ /* 0x000fe80000000800 */
[----:B------:R-:W-:Y:S04]  /*17ca0*/  LDS R61, [R47+0x10] ;  /* 0x000010002f3d7984 */ /* 0x000fe80000000800 */
[----:B------:R-:W-:Y:S04]  /*17cb0*/  LDS R60, [R47+0x8] ;  /* 0x000008002f3c7984 */ /* 0x000fe80000000800 */
[----:B0-----:R-:W-:Y:S04]  /*17cc0*/  STL [R1+0x4], R48 ;  /* 0x0000043001007387 */ /* 0x001fe80000100800 */
[----:B------:R-:W0:Y:S04]  /*17cd0*/  LDS R48, [R47+0xc] ;  /* 0x00000c002f307984 */ /* 0x000e280000000800 */
[----:B-1----:R-:W-:Y:S04]  /*17ce0*/  STL [R1+0x2c], R0 ;  /* 0x00002c0001007387 */ /* 0x002fe80000100800 */
[----:B------:R-:W-:Y:S04]  /*17cf0*/  LDS R0, [R47+0x18] ;  /* 0x000018002f007984 */ /* 0x000fe80000000800 */
[----:B0-----:R-:W-:Y:S04]  /*17d00*/  STL [R1+0x24], R48 ;  /* 0x0000243001007387 */ /* 0x001fe80000100800 */
[----:B------:R-:W0:Y:S01]  /*17d10*/  LDS R48, [R47+0x1c] ;  /* 0x00001c002f307984 */ /* 0x000e220000000800 */
[----:B------:R-:W-:-:S03]  /*17d20*/  NOP ;  /* 0x0000000000007918 */ /* 0x000fc60000000000 */
[----:B------:R1:W-:Y:S02]  /*17d30*/  STS [R46+0x84], R41 ;  /* 0x000084292e007388 */ /* 0x0003e40000000800 */
[C-C-:B-1----:R-:W-:Y:S01]  /*17d40*/  FFMA R41, R45.reuse, -1.6629391908645629883, R43.reuse ;  /* 0xbfd4db312d297823 */ /* 0x142fe2000000002b */
[----:B------:R-:W-:Y:S01]  /*17d50*/  FFMA R43, R45, 1.6629391908645629883, R43 ;  /* 0x3fd4db312d2b7823 */ /* 0x000fe2000000002b */
[C-C-:B------:R-:W-:Y:S01]  /*17d60*/  FFMA R45, R44.reuse, 1.8477590084075927734, R32.reuse ;  /* 0x3fec835e2c2d7823 */ /* 0x140fe20000000020 */
[----:B------:R-:W-:-:S03]  /*17d70*/  FFMA R32, R44, -1.8477590084075927734, R32 ;  /* 0xbfec835e2c207823 */ /* 0x000fc60000000020 */
[----:B------:R1:W-:Y:S02]  /*17d80*/  STS [R46+0x108], R43 ;  /* 0x0001082b2e007388 */ /* 0x0003e40000000800 */
[----:B-1----:R-:W-:Y:S01]  /*17d90*/  FFMA R43, R42, -0.19891236722469329834, R59 ;  /* 0xbe4bafaf2a2b7823 */ /* 0x002fe2000000003b */
[----:B------:R-:W-:-:S03]  /*17da0*/  FFMA R59, R59, 0.19891236722469329834, R42 ;  /* 0x3e4bafaf3b3b7823 */ /* 0x000fc6000000002a */
[C-C-:B------:R-:W-:Y:S01]  /*17db0*/  FFMA R42, R43.reuse, -1.9615705013275146484, R32.reuse ;  /* 0xbffb14be2b2a7823 */ /* 0x140fe20000000020 */
[----:B------:R-:W-:Y:S01]  /*17dc0*/  FFMA R43, R43, 1.9615705013275146484, R32 ;  /* 0x3ffb14be2b2b7823 */ /* 0x000fe20000000020 */
[----:B------:R-:W-:Y:S01]  /*17dd0*/  FMUL R32, R54, 1.4142135381698608398 ;  /* 0x3fb504f336207820 */ /* 0x000fe20000400000 */
[----:B------:R1:W-:Y:S01]  /*17de0*/  STL [R1+0x20], R58 ;  /* 0x0000203a01007387 */ /* 0x0003e20000100800 */
[C-C-:B------:R-:W-:Y:S01]  /*17df0*/  FFMA R44, R59.reuse, -1.9615705013275146484, R45.reuse ;  /* 0xbffb14be3b2c7823 */ /* 0x140fe2000000002d */
[----:B------:R-:W-:Y:S01]  /*17e00*/  FFMA R45, R59, 1.9615705013275146484, R45 ;  /* 0x3ffb14be3b2d7823 */ /* 0x000fe2000000002d */
[----:B-1----:R-:W-:Y:S01]  /*17e10*/  FFMA R58, R56, 0.41421356797218322754, R52 ;  /* 0x3ed413cd383a7823 */ /* 0x002fe20000000034 */
[----:B------:R-:W-:Y:S01]  /*17e20*/  FFMA R52, R52, 0.41421356797218322754, -R56 ;  /* 0x3ed413cd34347823 */ /* 0x000fe20000000838 */
[C-C-:B------:R-:W-:Y:S01]  /*17e30*/  FADD R56, R53.reuse, -R55.reuse ;  /* 0x8000003735387221 */ /* 0x140fe20000000000 */
[----:B------:R-:W-:Y:S04]  /*17e40*/  STS [R46+0x18c], R42 ;  /* 0x00018c2a2e007388 */ /* 0x000fe80000000800 */
[----:B------:R-:W-:Y:S04]  /*17e50*/  STS [R46+0x210], R43 ;  /* 0x0002102b2e007388 */ /* 0x000fe80000000800 */
[----:B------:R-:W-:Y:S01]  /*17e60*/  STS [R46+0x294], R41 ;  /* 0x000294292e007388 */ /* 0x000fe20000000800 */
[C-C-:B---3--:R-:W-:Y:S01]  /*17e70*/  FFMA R54, R50.reuse, 1.4142135381698608398, R32.reuse ;  /* 0x3fb504f332367823 */ /* 0x148fe20000000020 */
[----:B------:R-:W-:Y:S01]  /*17e80*/  FFMA R50, R50, 1.4142135381698608398, -R32 ;  /* 0x3fb504f332327823 */ /* 0x000fe20000000820 */
[----:B------:R-:W-:Y:S01]  /*17e90*/  FADD R32, R53, R55 ;  /* 0x0000003735207221 */ /* 0x000fe20000000000 */
[----:B------:R-:W-:-:S03]  /*17ea0*/  FFMA R55, R56, 0.70710676908493041992, R57 ;  /* 0x3f3504f338377823 */ /* 0x000fc60000000039 */
[C-C-:B------:R-:W-:Y:S01]  /*17eb0*/  FFMA R53, R32.reuse, 0.70710676908493041992, R51.reuse ;  /* 0x3f3504f320357823 */ /* 0x140fe20000000033 */
        /* <DEDUP_REMOVED lines=9> */
[----:B------:R-:W-:Y:S01]  /*17f50*/  STS [R46+0x318], R40 ;  /* 0x000318282e007388 */ /* 0x000fe20000000800 */
[----:B------:R-:W-:-:S03]  /*17f60*/  FFMA R57, R57, -0.66817861795425415039, R51 ;  /* 0xbf2b0dc139397823 */ /* 0x000fc60000000033 */
[----:B------:R-:W-:Y:S04]  /*17f70*/  STS [R46], R45 ;  /* 0x0000002d2e007388 */ /* 0x000fe80000000800 */
[----:B------:R-:W-:Y:S01]  /*17f80*/  STS [R46+0x39c], R44 ;  /* 0x00039c2c2e007388 */ /* 0x000fe20000000800 */
[----:B------:R-:W-:-:S03]  /*17f90*/  NOP ;  /* 0x0000000000007918 */ /* 0x000fc60000000000 */
[----:B0-----:R-:W-:Y:S01]  /*17fa0*/  STL [R1+0x30], R48 ;  /* 0x0000303001007387 */ /* 0x001fe20000100800 */
[C-C-:B------:R-:W-:Y:S01]  /*17fb0*/  FFMA R50, R52.reuse, -1.6629391908645629883, R58.reuse ;  /* 0xbfd4db3134327823 */ /* 0x140fe2000000003a */
[----:B------:R-:W-:Y:S02]  /*17fc0*/  FFMA R51, R52, 1.6629391908645629883, R58 ;  /* 0x3fd4db3134337823 */ /* 0x000fe4000000003a */
[----:B------:R-:W0:Y:S01]  /*17fd0*/  LDS R48, [R47+0x1c] ;  /* 0x00001c002f307984 */ /* 0x000e220000000800 */
[C-C-:B------:R-:W-:Y:S01]  /*17fe0*/  FFMA R52, R53.reuse, -1.9615705013275146484, R54.reuse ;  /* 0xbffb14be35347823 */ /* 0x140fe20000000036 */
[----:B------:R-:W-:Y:S01]  /*17ff0*/  FFMA R53, R53, 1.9615705013275146484, R54 ;  /* 0x3ffb14be35357823 */ /* 0x000fe20000000036 */
[C-C-:B------:R-:W-:Y:S01]  /*18000*/  FFMA R54, R57.reuse, -1.6629391908645629883, R55.reuse ;  /* 0xbfd4db3139367823 */ /* 0x140fe20000000037 */
[----:B------:R-:W-:Y:S01]  /*18010*/  FFMA R55, R57, 1.6629391908645629883, R55 ;  /* 0x3fd4db3139377823 */ /* 0x000fe20000000037 */
[----:B------:R-:W-:Y:S04]  /*18020*/  LDS R45, [R47] ;  /* 0x000000002f2d7984 */ /* 0x000fe80000000800 */
[----:B------:R-:W1:Y:S04]  /*18030*/  LDS R57, [R47+0x18] ;  /* 0x000018002f397984 */ /* 0x000e680000000800 */
        /* <DEDUP_REMOVED lines=8> */
[----:B--2---:R-:W-:Y:S01]  /*180c0*/  FMUL R55, R36, 1.4142135381698608398 ;  /* 0x3fb504f324377820 */ /* 0x004fe20000400000 */
[C-C-:B---3--:R-:W-:Y:S01]  /*180d0*/  FFMA R51, R56.reuse, -1.9615705013275146484, R32.reuse ;  /* 0xbffb14be38337823 */ /* 0x148fe20000000020 */
[----:B------:R-:W-:Y:S02]  /*180e0*/  FFMA R32, R56, 1.9615705013275146484, R32 ;  /* 0x3ffb14be38207823 */ /* 0x000fe40000000020 */
[C-C-:B------:R-:W-:Y:S01]  /*180f0*/  FFMA R36, R49.reuse, 1.4142135381698608398, R55.reuse ;  /* 0x3fb504f331247823 */ /* 0x140fe20000000037 */
[----:B------:R-:W-:Y:S01]  /*18100*/  FFMA R49, R49, 1.4142135381698608398, -R55 ;  /* 0x3fb504f331317823 */ /* 0x000fe20000000837 */
[----:B------:R-:W-:Y:S01]  /*18110*/  FFMA R55, R34, 0.41421356797218322754, R38 ;  /* 0x3ed413cd22377823 */ /* 0x000fe20000000026 */
[----:B------:R-:W-:Y:S01]  /*18120*/  FFMA R34, R38, 0.41421356797218322754, -R34 ;  /* 0x3ed413cd26227823 */ /* 0x000fe20000000822 */
[C-C-:B------:R-:W-:Y:S01]  /*18130*/  FADD R38, R37.reuse, R35.reuse ;  /* 0x0000002325267221 */ /* 0x140fe20000000000 */
[----:B------:R-:W-:Y:S01]  /*18140*/  FADD R56, R37, -R35 ;  /* 0x8000002325387221 */ /* 0x000fe20000000000 */
[----:B------:R-:W-:Y:S04]  /*18150*/  STS [R46+0x18c], R52 ;  /* 0x00018c342e007388 */ /* 0x000fe80000000800 */
[----:B------:R2:W-:Y:S01]  /*18160*/  STS [R46+0x210], R53 ;  /* 0x000210352e007388 */ /* 0x0005e20000000800 */
[----:B------:R-:W-:-:S03]  /*18170*/  FFMA R35, R38, 0.70710676908493041992, R39 ;  /* 0x3f3504f326237823 */ /* 0x000fc60000000027 */
[----:B------:R-:W-:Y:S01]  /*18180*/  STS [R46+0x294], R50 ;  /* 0x000294322e007388 */ /* 0x000fe20000000800 */
[----:B------:R-:W-:-:S03]  /*18190*/  FFMA R37, R56, 0.70710676908493041992, R33 ;  /* 0x3f3504f338257823 */ /* 0x000fc60000000021 */
[----:B------:R-:W-:Y:S01]  /*181a0*/  STS [R46+0x318], R54 ;  /* 0x000318362e007388 */ /* 0x000fe20000000800 */
[----:B--2---:R-:W-:-:S03]  /*181b0*/  MOV R53, R0 ;  /* 0x0000000000357202 */ /* 0x004fc60000000f00 */
[----:B------:R-:W-:Y:S04]  /*181c0*/  STS [R46], R32 ;  /* 0x000000202e007388 */ /* 0x000fe80000000800 */
[----:B------:R-:W-:Y:S01]  /*181d0*/  STS [R46+0x39c], R51 ;  /* 0x00039c332e007388 */ /* 0x000fe20000000800 */
[----:B------:R-:W-:-:S03]  /*181e0*/  NOP ;  /* 0x0000000000007918 */ /* 0x000fc60000000000 */
[----:B------:R-:W2:Y:S01]  /*181f0*/  LDS R0, [R47+0x1c] ;  /* 0x00001c002f007984 */ /* 0x000ea20000000800 */
[----:B------:R-:W-:Y:S01]  /*18200*/  FFMA R39, R38, -0.70710676908493041992, R39 ;  /* 0xbf3504f326277823 */ /* 0x000fe20000000027 */
[----:B------:R-:W-:Y:S01]  /*18210*/  FFMA R33, R56, -0.70710676908493041992, R33 ;  /* 0xbf3504f338217823 */ /* 0x000fe20000000021 */
[C-C-:B------:R-:W-:Y:S01]  /*18220*/  FFMA R58, R34.reuse, -1.8477590084075927734, R49.reuse ;  /* 0xbfec835e223a7823 */ /* 0x140fe20000000031 */
[----:B------:R-:W-:Y:S01]  /*18230*/  FFMA R49, R34, 1.8477590084075927734, R49 ;  /* 0x3fec835e22317823 */ /* 0x000fe20000000031 */
[----:B0-----:R0:W-:Y:S01]  /*18240*/  STL [R1+0x258], R48 ;  /* 0x0002583001007387 */ /* 0x0011e20000100800 */
[----:B------:R-:W-:Y:S01]  /*18250*/  FFMA R34, R39, 0.66817861795425415039, R33 ;  /* 0x3f2b0dc127227823 */ /* 0x000fe20000000021 */
[----:B------:R-:W-:Y:S01]  /*18260*/  MOV R38, R60 ;  /* 0x0000003c00267202 */ /* 0x000fe20000000f00 */
[----:B------:R-:W-:Y:S01]  /*18270*/  FFMA R33, R33, -0.66817861795425415039, R39 ;  /* 0xbf2b0dc121217823 */ /* 0x000fe20000000027 */
[C-C-:B------:R-:W-:Y:S01]  /*18280*/  FFMA R60, R55.reuse, 1.8477590084075927734, R36.reuse ;  /* 0x3fec835e373c7823 */ /* 0x140fe20000000024 */
[----:B------:R-:W-:Y:S01]  /*18290*/  FFMA R36, R55, -1.8477590084075927734, R36 ;  /* 0xbfec835e37247823 */ /* 0x000fe20000000024 */
[----:B0-----:R-:W-:Y:S01]  /*182a0*/  MOV R48, R61 ;  /* 0x0000003d00307202 */ /* 0x001fe20000000f00 */
[----:B------:R-:W-:Y:S01]  /*182b0*/  FFMA R61, R37, 0.19891236722469329834, R35 ;  /* 0x3e4bafaf253d7823 */ /* 0x000fe20000000023 */
[----:B------:R-:W-:Y:S01]  /*182c0*/  FFMA R35, R35, -0.19891236722469329834, R37 ;  /* 0xbe4bafaf23237823 */ /* 0x000fe20000000025 */
[C-C-:B------:R-:W-:Y:S01]  /*182d0*/  FFMA R55, R33.reuse, -1.6629391908645629883, R49.reuse ;  /* 0xbfd4db3121377823 */ /* 0x140fe20000000031 */
[----:B------:R-:W-:Y:S01]  /*182e0*/  FFMA R49, R33, 1.6629391908645629883, R49 ;  /* 0x3fd4db3121317823 */ /* 0x000fe20000000031 */
[----:B-1----:R0:W-:Y:S01]  /*182f0*/  STL [R1+0x10], R57 ;  /* 0x0000103901007387 */ /* 0x0021e20000100800 */
[C-C-:B------:R-:W-:Y:S01]  /*18300*/  FFMA R59, R34.reuse, -1.6629391908645629883, R58.reuse ;  /* 0xbfd4db31223b7823 */ /* 0x140fe2000000003a */
[----:B------:R-:W-:Y:S01]  /*18310*/  FFMA R58, R34, 1.6629391908645629883, R58 ;  /* 0x3fd4db31223a7823 */ /* 0x000fe2000000003a */
[C-C-:B------:R-:W-:Y:S01]  /*18320*/  FFMA R56, R35.reuse, 1.9615705013275146484, R36.reuse ;  /* 0x3ffb14be23387823 */ /* 0x140fe20000000024 */
[----:B------:R-:W-:Y:S01]  /*18330*/  MOV R52, R38 ;  /* 0x0000002600347202 */ /* 0x000fe20000000f00 */
[----:B------:R-:W-:Y:S04]  /*18340*/  LDS R39, [R47] ;  /* 0x000000002f277984 */ /* 0x000fe80000000800 */
[----:B------:R-:W-:Y:S01]  /*18350*/  LDS R38, [R47+0x4] ;  /* 0x000004002f267984 */ /* 0x000fe20000000800 */
[----:B0-----:R-:W-:-:S03]  /*18360*/  FFMA R57, R35, -1.9615705013275146484, R36 ;  /* 0xbffb14be23397823 */ /* 0x001fc60000000024 */
[----:B------:R-:W-:Y:S04]  /*18370*/  LDS R37, [R47+0x8] ;  /* 0x000008002f257984 */ /* 0x000fe80000000800 */
[----:B------:R-:W-:Y:S04]  /*18380*/  LDS R36, [R47+0xc] ;  /* 0x00000c002f247984 */ /* 0x000fe80000000800 */
[----:B------:R-:W-:Y:S04]  /*18390*/  LDS R35, [R47+0x10] ;  /* 0x000010002f237984 */ /* 0x000fe80000000800 */
[----:B------:R-:W-:Y:S04]  /*183a0*/  LDS R34, [R47+0x14] ;  /* 0x000014002f227984 */ /* 0x000fe80000000800 */
[----:B------:R-:W-:Y:S01]  /*183b0*/  LDS R33, [R47+0x18] ;  /* 0x000018002f217984 */ /* 0x000fe20000000800 */
[----:B------:R-:W-:-:S03]  /*183c0*/  NOP ;  /* 0x0000000000007918 */ /* 0x000fc60000000000 */
[----:B------:R0:W-:Y:S01]  /*183d0*/  STS [R46+0x84], R49 ;  /* 0x000084312e007388 */ /* 0x0001e20000000800 */
[----:B------:R-:W-:Y:S01]  /*183e0*/  FADD R50, R28, -R26 ;  /* 0x8000001a1c327221 */ /* 0x000fe20000000000 */
[----:B0-----:R-:W-:-:S04]  /*183f0*/  FMUL R49, R27, 1.4142135381698608398 ;  /* 0x3fb504f31b317820 */ /* 0x001fc80000400000 */
[C-C-:B------:R-:W-:Y:S01]  /*18400*/  FFMA R27, R31.reuse, 1.4142135381698608398, R49.reuse ;  /* 0x3fb504f31f1b7823 */ /* 0x140fe20000000031 */
[----:B------:R-:W-:Y:S01]  /*18410*/  FFMA R31, R31, 1.4142135381698608398, -R49 ;  /* 0x3fb504f31f1f7823 */ /* 0x000fe20000000831 */
[----:B------:R-:W-:Y:S01]  /*18420*/  FFMA R49, R25, 0.41421356797218322754, R29 ;  /* 0x3ed413cd19317823 */ /* 0x000fe2000000001d */
[----:B------:R-:W-:Y:S01]  /*18430*/  FFMA R25, R29, 0.41421356797218322754, -R25 ;  /* 0x3ed413cd1d197823 */ /* 0x000fe20000000819 */
[----:B------:R-:W-:Y:S01]  /*18440*/  FADD R29, R28, R26 ;  /* 0x0000001a1c1d7221 */ /* 0x000fe20000000000 */
[C---:B------:R-:W-:Y:S01]  /*18450*/  FFMA R28, R50.reuse, 0.70710676908493041992, R24 ;  /* 0x3f3504f3321c7823 */ /* 0x040fe20000000018 */
[----:B------:R-:W-:Y:S02]  /*18460*/  FFMA R32, R61, -1.9615705013275146484, R60 ;  /* 0xbffb14be3d207823 */ /* 0x000fe4000000003c */
[C-C-:B------:R-:W-:Y:S01]  /*18470*/  FFMA R26, R29.reuse, 0.70710676908493041992, R30.reuse ;  /* 0x3f3504f31d1a7823 */ /* 0x140fe2000000001e */
[----:B------:R-:W-:Y:S01]  /*18480*/  FFMA R30, R29, -0.70710676908493041992, R30 ;  /* 0xbf3504f31d1e7823 */ /* 0x000fe2000000001e */
[----:B------:R-:W-:Y:S01]  /*18490*/  FFMA R24, R50, -0.70710676908493041992, R24 ;  /* 0xbf3504f332187823 */ /* 0x000fe20000000018 */
[----:B------:R-:W-:Y:S01]  /*184a0*/  FFMA R61, R61, 1.9615705013275146484, R60 ;  /* 0x3ffb14be3d3d7823 */ /* 0x000fe2000000003c */
[----:B------:R-:W-:Y:S01]  /*184b0*/  FFMA R60, R28, 0.19891236722469329834, R26 ;  /* 0x3e4bafaf1c3c7823 */ /* 0x000fe2000000001a */
[----:B------:R-:W-:Y:S01]  /*184c0*/  FFMA R26, R26, -0.19891236722469329834, R28 ;  /* 0xbe4bafaf1a1a7823 */ /* 0x000fe2000000001c */
[----:B------:R-:W-:Y:S01]  /*184d0*/  FFMA R28, R30, 0.66817861795425415039, R24 ;  /* 0x3f2b0dc11e1c7823 */ /* 0x000fe20000000018 */
[C-C-:B------:R-:W-:Y:S01]  /*184e0*/  FFMA R50, R25.reuse, -1.8477590084075927734, R31.reuse ;  /* 0xbfec835e19327823 */ /* 0x140fe2000000001f */
[----:B------:R-:W-:Y:S01]  /*184f0*/  FFMA R24, R24, -0.66817861795425415039, R30 ;  /* 0xbf2b0dc118187823 */ /* 0x000fe2000000001e */
[----:B------:R-:W-:Y:S01]  /*18500*/  FFMA R25, R25, 1.8477590084075927734, R31 ;  /* 0x3fec835e19197823 */ /* 0x000fe2000000001f */
[----:B--2---:R0:W-:Y:S04]  /*18510*/  STL [R1+0x254], R0 ;  /* 0x0002540001007387 */ /* 0x0041e80000100800 */
[----:B------:R1:W-:Y:S01]  /*18520*/  STS [R46+0x108], R58 ;  /* 0x0001083a2e007388 */ /* 0x0003e20000000800 */
[----:B------:R-:W-:-:S03]  /*18530*/  FFMA R54, R24, 1.6629391908645629883, R25 ;  /* 0x3fd4db3118367823 */ /* 0x000fc60000000019 */
[----:B------:R-:W-:Y:S01]  /*18540*/  STS [R46+0x18c], R57 ;  /* 0x00018c392e007388 */ /* 0x000fe20000000800 */
[----:B0-----:R-:W-:-:S03]  /*18550*/  MOV R0, R53 ;  /* 0x0000003500007202 */ /* 0x001fc60000000f00 */
[----:B------:R-:W-:Y:S01]  /*18560*/  STS [R46+0x210], R56 ;  /* 0x000210382e007388 */ /* 0x000fe20000000800 */
[----:B------:R-:W-:-:S03]  /*18570*/  FFMA R53, R24, -1.6629391908645629883, R25 ;  /* 0xbfd4db3118357823 */ /* 0x000fc60000000019 */
[----:B------:R-:W-:Y:S04]  /*18580*/  STS [R46+0x294], R59 ;  /* 0x0002943b2e007388 */ /* 0x000fe80000000800 */
[----:B------:R-:W-:Y:S04]  /*18590*/  STS [R46+0x318], R55 ;  /* 0x000318372e007388 */ /* 0x000fe80000000800 */
[----:B------:R-:W-:Y:S04]  /*185a0*/  STS [R46], R61 ;  /* 0x0000003d2e007388 */ /* 0x000fe80000000800 */
[----:B------:R-:W-:Y:S01]  /*185b0*/  STS [R46+0x39c], R32 ;  /* 0x00039c202e007388 */ /* 0x000fe20000000800 */
[----:B------:R-:W-:-:S03]  /*185c0*/  NOP ;  /* 0x0000000000007918 */ /* 0x000fc60000000000 */
[----:B------:R-:W0:Y:S04]  /*185d0*/  LDS R30, [R47+0x4] ;  /* 0x000004002f1e7984 */ /* 0x000e280000000800 */
[----:B------:R-:W2:Y:S01]  /*185e0*/  LDS R24, [R47+0x1c] ;  /* 0x00001c002f187984 */ /* 0x000ea20000000800 */
[C-C-:B-1----:R-:W-:Y:S01]  /*185f0*/  FFMA R58, R49.reuse, 1.8477590084075927734, R27.reuse ;  /* 0x3fec835e313a7823 */ /* 0x142fe2000000001b */
[----:B------:R-:W-:Y:S02]  /*18600*/  MOV R29, R52 ;  /* 0x00000034001d7202 */ /* 0x000fe40000000f00 */
[----:B------:R-:W-:Y:S04]  /*18610*/  LDS R31, [R47] ;  /* 0x000000002f1f7984 */ /* 0x000fe80000000800 */
[----:B------:R-:W-:Y:S04]  /*18620*/  LDS R25, [R47+0x18] ;  /* 0x000018002f197984 */ /* 0x000fe80000000800 */
[----:B0-----:R-:W-:Y:S04]  /*18630*/  STL [R1+0x264], R30 ;  /* 0x0002641e01007387 */ /* 0x001fe80000100800 */
[----:B--2---:R0:W-:Y:S04]  /*18640*/  STL [R1+0x25c], R24 ;  /* 0x00025c1801007387 */ /* 0x0041e80000100800 */
[----:B0-----:R-:W2:Y:S01]  /*18650*/  LDL.LU R24, [R1] ;  /* 0x0000000001187983 */ /* 0x001ea20000300800 */
[----:B------:R-:W-:Y:S01]  /*18660*/  FFMA R27, R49, -1.8477590084075927734, R27 ;  /* 0xbfec835e311b7823 */ /* 0x000fe2000000001b */
[C-C-:B------:R-:W-:Y:S01]  /*18670*/  FFMA R49, R28.reuse, -1.6629391908645629883, R50.reuse ;  /* 0xbfd4db311c317823 */ /* 0x140fe20000000032 */
[----:B------:R-:W-:Y:S01]  /*18680*/  FFMA R50, R28, 1.6629391908645629883, R50 ;  /* 0x3fd4db311c327823 */ /* 0x000fe20000000032 */
[----:B------:R-:W-:Y:S01]  /*18690*/  MOV R30, R29 ;  /* 0x0000001d001e7202 */ /* 0x000fe20000000f00 */
[C-C-:B------:R-:W-:Y:S01]  /*186a0*/  FFMA R51, R26.reuse, -1.9615705013275146484, R27.reuse ;  /* 0xbffb14be1a337823 */ /* 0x140fe2000000001b */
[----:B------:R-:W-:Y:S01]  /*186b0*/  FFMA R52, R26, 1.9615705013275146484, R27 ;  /* 0x3ffb14be1a347823 */ /* 0x000fe2000000001b */
[----:B------:R-:W-:Y:S04]  /*186c0*/  LDS R29, [R47+0x8] ;  /* 0x000008002f1d7984 */ /* 0x000fe80000000800 */
[----:B------:R-:W-:Y:S04]  /*186d0*/  LDS R28, [R47+0xc] ;  /* 0x00000c002f1c7984 */ /* 0x000fe80000000800 */
[----:B------:R-:W-:Y:S04]  /*186e0*/  LDS R27, [R47+0x10] ;  /* 0x000010002f1b7984 */ /* 0x000fe80000000800 */
[----:B------:R-:W-:Y:S01]  /*186f0*/  LDS R26, [R47+0x14] ;  /* 0x000014002f1a7984 */ /* 0x000fe20000000800 */
[----:B------:R-:W-:-:S03]  /*18700*/  NOP ;  /* 0x0000000000007918 */ /* 0x000fc60000000000 */
[----:B------:R0:W-:Y:S02]  /*18710*/  STS [R46+0x108], R50 ;  /* 0x000108322e007388 */ /* 0x0001e40000000800 */
[----:B0-----:R-:W-:Y:S02]  /*18720*/  FMUL R50, R20, 1.4142135381698608398 ;  /* 0x3fb504f314327820 */ /* 0x001fe40000400000 */
[----:B------:R0:W-:Y:S02]  /*18730*/  STS [R46+0x84], R54 ;  /* 0x000084362e007388 */ /* 0x0001e40000000800 */
[C-C-:B------:R-:W-:Y:S01]  /*18740*/  FFMA R20, R16.reuse, 1.4142135381698608398, R50.reuse ;  /* 0x3fb504f310147823 */ /* 0x140fe20000000032 */
[----:B------:R-:W-:Y:S01]  /*18750*/  FFMA R16, R16, 1.4142135381698608398, -R50 ;  /* 0x3fb504f310107823 */ /* 0x000fe20000000832 */
[----:B------:R-:W-:Y:S01]  /*18760*/  FFMA R50, R22, 0.41421356797218322754, R18 ;  /* 0x3ed413cd16327823 */ /* 0x000fe20000000012 */
[----:B------:R-:W-:Y:S01]  /*18770*/  FFMA R18, R18, 0.41421356797218322754, -R22 ;  /* 0x3ed413cd12127823 */ /* 0x000fe20000000816 */
[C-C-:B------:R-:W-:Y:S01]  /*18780*/  FADD R22, R19.reuse, R21.reuse ;  /* 0x0000001513167221 */ /* 0x140fe20000000000 */
[----:B0-----:R-:W-:-:S03]  /*18790*/  FADD R54, R19, -R21 ;  /* 0x8000001513367221 */ /* 0x001fc60000000000 */
[C-C-:B------:R-:W-:Y:S01]  /*187a0*/  FFMA R19, R22.reuse, 0.70710676908493041992, R17.reuse ;  /* 0x3f3504f316137823 */ /* 0x140fe20000000011 */
[----:B------:R-:W-:Y:S01]  /*187b0*/  FFMA R17, R22, -0.70710676908493041992, R17 ;  /* 0xbf3504f316117823 */ /* 0x000fe20000000011 */
[C-C-:B------:R-:W-:Y:S01]  /*187c0*/  FFMA R21, R54.reuse, 0.70710676908493041992, R23.reuse ;  /* 0x3f3504f336157823 */ /* 0x140fe20000000017 */
[----:B------:R-:W-:Y:S01]  /*187d0*/  FFMA R23, R54, -0.70710676908493041992, R23 ;  /* 0xbf3504f336177823 */ /* 0x000fe20000000017 */
[----:B------:R-:W-:Y:S01]  /*187e0*/  FFMA R54, R18, -1.8477590084075927734, R16 ;  /* 0xbfec835e12367823 */ /* 0x000fe20000000010 */
[C-C-:B------:R-:W-:Y:S01]  /*187f0*/  FFMA R32, R60.reuse, -1.9615705013275146484, R58.reuse ;  /* 0xbffb14be3c207823 */ /* 0x140fe2000000003a */
[----:B------:R-:W-:Y:S01]  /*18800*/  FFMA R61, R60, 1.9615705013275146484, R58 ;  /* 0x3ffb14be3c3d7823 */ /* 0x000fe2000000003a */
[----:B------:R-:W-:Y:S01]  /*18810*/  FFMA R16, R18, 1.8477590084075927734, R16 ;  /* 0x3fec835e12107823 */ /* 0x000fe20000000010 */
[----:B------:R-:W-:Y:S01]  /*18820*/  FFMA R18, R17, 0.66817861795425415039, R23 ;  /* 0x3f2b0dc111127823 */ /* 0x000fe20000000017 */
[----:B------:R-:W-:Y:S01]  /*18830*/  FFMA R17, R23, -0.66817861795425415039, R17 ;  /* 0xbf2b0dc117117823 */ /* 0x000fe20000000011 */
[----:B------:R2:W-:Y:S03]  /*18840*/  STS [R46+0x18c], R51 ;  /* 0x00018c332e007388 */ /* 0x0005e60000000800 */
[C-C-:B------:R-:W-:Y:S01]  /*18850*/  FFMA R57, R17.reuse, -1.6629391908645629883, R16.reuse ;  /* 0xbfd4db3111397823 */ /* 0x140fe20000000010 */
[----:B------:R-:W-:Y:S01]  /*18860*/  STS [R46+0x210], R52 ;  /* 0x000210342e007388 */ /* 0x000fe20000000800 */
[----:B------:R-:W-:-:S03]  /*18870*/  FFMA R58, R17, 1.6629391908645629883, R16 ;  /* 0x3fd4db31113a7823 */ /* 0x000fc60000000010 */
[----:B------:R-:W-:Y:S04]  /*18880*/  STS [R46+0x294], R49 ;  /* 0x000294312e007388 */ /* 0x000fe80000000800 */
[----:B------:R-:W-:Y:S04]  /*18890*/  STS [R46+0x318], R53 ;  /* 0x000318352e007388 */ /* 0x000fe80000000800 */
[----:B------:R-:W-:Y:S04]  /*188a0*/  STS [R46], R61 ;  /* 0x0000003d2e007388 */ /* 0x000fe80000000800 */
[----:B------:R-:W-:Y:S01]  /*188b0*/  STS [R46+0x39c], R32 ;  /* 0x00039c202e007388 */ /* 0x000fe20000000800 */
[----:B------:R-:W-:-:S03]  /*188c0*/  NOP ;  /* 0x0000000000007918 */ /* 0x000fc60000000000 */
[----:B------:R-:W0:Y:S01]  /*188d0*/  LDS R16, [R47+0x1c] ;  /* 0x00001c002f107984 */ /* 0x000e220000000800 */
[----:B--2---:R-:W-:-:S03]  /*188e0*/  FMUL R51, R24, 1.4142135381698608398 ;  /* 0x3fb504f318337820 */ /* 0x004fc60000400000 */
[----:B0-----:R0:W-:Y:S01]  /*188f0*/  STL [R1+0x260], R16 ;  /* 0x0002601001007387 */ /* 0x0011e20000100800 */
[----:B------:R-:W-:-:S03]  /*18900*/  MOV R24, R30 ;  /* 0x0000001e00187202 */ /* 0x000fc60000000f00 */
[----:B------:R-:W2:Y:S01]  /*18910*/  LDL.LU R30, [R1+0x34] ;  /* 0x00003400011e7983 */ /* 0x000ea20000300800 */
[C-C-:B------:R-:W-:Y:S01]  /*18920*/  FFMA R49, R9.reuse, 1.4142135381698608398, R51.reuse ;  /* 0x3fb504f309317823 */ /* 0x140fe20000000033 */
[----:B------:R-:W-:Y:S01]  /*18930*/  FFMA R9, R9, 1.4142135381698608398, -R51 ;  /* 0x3fb504f309097823 */ /* 0x000fe20000000833 */
[----:B------:R-:W-:Y:S01]  /*18940*/  FFMA R51, R14, 0.41421356797218322754, R11 ;  /* 0x3ed413cd0e337823 */ /* 0x000fe2000000000b */
[----:B------:R-:W-:Y:S01]  /*18950*/  FFMA R11, R11, 0.41421356797218322754, -R14 ;  /* 0x3ed413cd0b0b7823 */ /* 0x000fe2000000080e */
[C-C-:B------:R-:W-:Y:S01]  /*18960*/  FADD R14, R12.reuse, R13.reuse ;  /* 0x0000000d0c0e7221 */ /* 0x140fe20000000000 */
[----:B------:R-:W-:Y:S01]  /*18970*/  FADD R52, R12, -R13 ;  /* 0x8000000d0c347221 */ /* 0x000fe20000000000 */
[C-C-:B------:R-:W-:Y:S01]  /*18980*/  FFMA R59, R50.reuse, 1.8477590084075927734, R20.reuse ;  /* 0x3fec835e323b7823 */ /* 0x140fe20000000014 */
[----:B------:R-:W-:Y:S01]  /*18990*/  FFMA R60, R21, 0.19891236722469329834, R19 ;  /* 0x3e4bafaf153c7823 */ /* 0x000fe20000000013 */
[----:B------:R-:W-:Y:S01]  /*189a0*/  FFMA R20, R50, -1.8477590084075927734, R20 ;  /* 0xbfec835e32147823 */ /* 0x000fe20000000014 */
[----:B------:R-:W-:Y:S01]  /*189b0*/  FFMA R19, R19, -0.19891236722469329834, R21 ;  /* 0xbe4bafaf13137823 */ /* 0x000fe20000000015 */
[----:B------:R-:W-:Y:S01]  /*189c0*/  FFMA R12, R14, 0.70710676908493041992, R10 ;  /* 0x3f3504f30e0c7823 */ /* 0x000fe2000000000a */
[----:B------:R-:W-:Y:S01]  /*189d0*/  FFMA R13, R52, 0.70710676908493041992, R15 ;  /* 0x3f3504f3340d7823 */ /* 0x000fe2000000000f */
[----:B------:R-:W-:Y:S01]  /*189e0*/  FFMA R50, R18, -1.6629391908645629883, R54 ;  /* 0xbfd4db3112327823 */ /* 0x000fe20000000036 */
[----:B------:R-:W-:Y:S01]  /*189f0*/  FFMA R32, R60, -1.9615705013275146484, R59 ;  /* 0xbffb14be3c207823 */ /* 0x000fe2000000003b */
[----:B------:R-:W-:Y:S01]  /*18a00*/  FFMA R10, R14, -0.70710676908493041992, R10 ;  /* 0xbf3504f30e0a7823 */ /* 0x000fe2000000000a */
[----:B------:R-:W-:Y:S01]  /*18a10*/  FFMA R15, R52, -0.70710676908493041992, R15 ;  /* 0xbf3504f3340f7823 */ /* 0x000fe2000000000f */
[----:B------:R-:W-:Y:S01]  /*18a20*/  FFMA R54, R18, 1.6629391908645629883, R54 ;  /* 0x3fd4db3112367823 */ /* 0x000fe20000000036 */
[C-C-:B------:R-:W-:Y:S01]  /*18a30*/  FFMA R55, R19.reuse, -1.9615705013275146484, R20.reuse ;  /* 0xbffb14be13377823 */ /* 0x140fe20000000014 */
[----:B------:R-:W-:Y:S01]  /*18a40*/  FFMA R56, R19, 1.9615705013275146484, R20 ;  /* 0x3ffb14be13387823 */ /* 0x000fe20000000014 */
[----:B------:R-:W-:Y:S01]  /*18a50*/  FFMA R59, R60, 1.9615705013275146484, R59 ;  /* 0x3ffb14be3c3b7823 */ /* 0x000fe2000000003b */
[----:B------:R-:W-:Y:S01]  /*18a60*/  LDS R23, [R47] ;  /* 0x000000002f177984 */ /* 0x000fe20000000800 */
[----:B------:R-:W-:Y:S01]  /*18a70*/  FFMA R60, R13, 0.19891236722469329834, R12 ;  /* 0x3e4bafaf0d3c7823 */ /* 0x000fe2000000000c */
[----:B------:R-:W-:-:S02]  /*18a80*/  FFMA R12, R12, -0.19891236722469329834, R13 ;  /* 0xbe4bafaf0c0c7823 */ /* 0x000fc4000000000d */
[----:B------:R-:W-:Y:S01]  /*18a90*/  LDS R22, [R47+0x4] ;  /* 0x000004002f167984 */ /* 0x000fe20000000800 */
[----:B------:R-:W-:Y:S01]  /*18aa0*/  FFMA R53, R11, -1.8477590084075927734, R9 ;  /* 0xbfec835e0b357823 */ /* 0x000fe20000000009 */
[----:B------:R-:W-:Y:S02]  /*18ab0*/  FFMA R13, R10, 0.66817861795425415039, R15 ;  /* 0x3f2b0dc10a0d7823 */ /* 0x000fe4000000000f */
[----:B------:R-:W-:Y:S04]  /*18ac0*/  LDS R21, [R47+0x8] ;  /* 0x000008002f157984 */ /* 0x000fe80000000800 */
[----:B------:R-:W-:Y:S04]  /*18ad0*/  LDS R20, [R47+0xc] ;  /* 0x00000c002f147984 */ /* 0x000fe80000000800 */
[----:B------:R-:W-:Y:S04]  /*18ae0*/  LDS R19, [R47+0x10] ;  /* 0x000010002f137984 */ /* 0x000fe80000000800 */
[----:B------:R-:W-:Y:S04]  /*18af0*/  LDS R18, [R47+0x14] ;  /* 0x000014002f127984 */ /* 0x000fe80000000800 */
[----:B------:R-:W-:Y:S01]  /*18b00*/  LDS R17, [R47+0x18] ;  /* 0x000018002f117984 */ /* 0x000fe20000000800 */
[----:B------:R-:W-:-:S03]  /*18b10*/  NOP ;  /* 0x0000000000007918 */ /* 0x000fc60000000000 */
[----:B------:R1:W-:Y:S01]  /*18b20*/  STS [R46+0x84], R58 ;  /* 0x0000843a2e007388 */ /* 0x0003e20000000800 */
[----:B------:R-:W-:Y:S01]  /*18b30*/  FFMA R11, R11, 1.8477590084075927734, R9 ;  /* 0x3fec835e0b0b7823 */ /* 0x000fe20000000009 */
[----:B------:R-:W-:Y:S01]  /*18b40*/  FFMA R10, R15, -0.66817861795425415039, R10 ;  /* 0xbf2b0dc10f0a7823 */ /* 0x000fe2000000000a */
[C-C-:B------:R-:W-:Y:S01]  /*18b50*/  FFMA R9, R13.reuse, -1.6629391908645629883, R53.reuse ;  /* 0xbfd4db310d097823 */ /* 0x140fe20000000035 */
[----:B------:R-:W-:Y:S01]  /*18b60*/  FFMA R53, R13, 1.6629391908645629883, R53 ;  /* 0x3fd4db310d357823 */ /* 0x000fe20000000035 */
[----:B------:R3:W-:Y:S01]  /*18b70*/  STS [R46+0x108], R54 ;  /* 0x000108362e007388 */ /* 0x0007e20000000800 */
[----:B------:R-:W-:-:S03]  /*18b80*/  MOV R61, R48 ;  /* 0x00000030003d7202 */ /* 0x000fc60000000f00 */
[----:B0-----:R-:W4:Y:S01]  /*18b90*/  LDL.LU R16, [R1+0x24] ;  /* 0x0000240001107983 */ /* 0x001f220000300800 */
[C-C-:B-1----:R-:W-:Y:S01]  /*18ba0*/  FFMA R58, R51.reuse, 1.8477590084075927734, R49.reuse ;  /* 0x3fec835e333a7823 */ /* 0x142fe20000000031 */
[----:B------:R-:W-:Y:S01]  /*18bb0*/  FFMA R51, R51, -1.8477590084075927734, R49 ;  /* 0xbfec835e33337823 */ /* 0x000fe20000000031 */
[----:B------:R-:W-:Y:S01]  /*18bc0*/  FFMA R52, R10, -1.6629391908645629883, R11 ;  /* 0xbfd4db310a347823 */ /* 0x000fe2000000000b */
[----:B------:R0:W-:Y:S02]  /*18bd0*/  STS [R46+0x18c], R55 ;  /* 0x00018c372e007388 */ /* 0x0001e40000000800 */
[C-C-:B------:R-:W-:Y:S01]  /*18be0*/  FFMA R49, R12.reuse, -1.9615705013275146484, R51.reuse ;  /* 0xbffb14be0c317823 */ /* 0x140fe20000000033 */
[----:B------:R-:W-:Y:S01]  /*18bf0*/  FFMA R51, R12, 1.9615705013275146484, R51 ;  /* 0x3ffb14be0c337823 */ /* 0x000fe20000000033 */
[----:B------:R1:W-:Y:S01]  /*18c00*/  STS [R46+0x210], R56 ;  /* 0x000210382e007388 */ /* 0x0003e20000000800 */
[----:B---3--:R-:W-:-:S03]  /*18c10*/  FFMA R54, R10, 1.6629391908645629883, R11 ;  /* 0x3fd4db310a367823 */ /* 0x008fc6000000000b */
[----:B------:R-:W-:Y:S01]  /*18c20*/  STS [R46+0x294], R50 ;  /* 0x000294322e007388 */ /* 0x000fe20000000800 */
[----:B0-----:R-:W-:-:S03]  /*18c30*/  MOV R55, R24 ;  /* 0x0000001800377202 */ /* 0x001fc60000000f00 */
[----:B------:R-:W-:Y:S01]  /*18c40*/  STS [R46+0x318], R57 ;  /* 0x000318392e007388 */ /* 0x000fe20000000800 */
[----:B-1----:R-:W-:-:S03]  /*18c50*/  MOV R56, R0 ;  /* 0x0000000000387202 */ /* 0x002fc60000000f00 */
        /* <DEDUP_REMOVED lines=15> */
[----:B--2---:R-:W-:-:S03]  /*18d50*/  FMUL R53, R30, 1.4142135381698608398 ;  /* 0x3fb504f31e357820 */ /* 0x004fc60000400000 */
[----:B------:R-:W2:Y:S04]  /*18d60*/  LDL.LU R30, [R1+0x2c] ;  /* 0x00002c00011e7983 */ /* 0x000ea80000300800 */
[----:B------:R-:W2:Y:S04]  /*18d70*/  LDL.LU R48, [R1+0x30] ;  /* 0x0000300001307983 */ /* 0x000ea80000300800 */
[----:B-1----:R-:W4:Y:S04]  /*18d80*/  LDL.LU R49, [R1+0x20] ;  /* 0x0000200001317983 */ /* 0x002f280000300800 */
[----:B---3--:R-:W3:Y:S01]  /*18d90*/  LDL.LU R51, [R1+0x4] ;  /* 0x0000040001337983 */ /* 0x008ee20000300800 */
[C-C-:B------:R-:W-:Y:S01]  /*18da0*/  FFMA R50, R2.reuse, 1.4142135381698608398, R53.reuse ;  /* 0x3fb504f302327823 */ /* 0x140fe20000000035 */
[----:B------:R-:W-:Y:S01]  /*18db0*/  FFMA R2, R2, 1.4142135381698608398, -R53 ;  /* 0x3fb504f302027823 */ /* 0x000fe20000000835 */
[----:B------:R-:W-:Y:S01]  /*18dc0*/  FFMA R53, R7, 0.41421356797218322754, R4 ;  /* 0x3ed413cd07357823 */ /* 0x000fe20000000004 */
[----:B------:R1:W-:Y:S01]  /*18dd0*/  STS [R46+0x84], R54 ;  /* 0x000084362e007388 */ /* 0x0003e20000000800 */
[----:B------:R-:W-:Y:S01]  /*18de0*/  FFMA R4, R4, 0.41421356797218322754, -R7 ;  /* 0x3ed413cd04047823 */ /* 0x000fe20000000807 */
[----:B------:R-:W-:Y:S01]  /*18df0*/  FADD R7, R5, R6 ;  /* 0x0000000605077221 */ /* 0x000fe20000000000 */
[C-C-:B------:R-:W-:Y:S01]  /*18e00*/  FFMA R32, R60.reuse, -1.9615705013275146484, R58.reuse ;  /* 0xbffb14be3c207823 */ /* 0x140fe2000000003a */
[----:B------:R-:W-:Y:S01]  /*18e10*/  FFMA R60, R60, 1.9615705013275146484, R58 ;  /* 0x3ffb14be3c3c7823 */ /* 0x000fe2000000003a */
[----:B------:R-:W-:Y:S01]  /*18e20*/  FFMA R58, R53, 1.8477590084075927734, R50 ;  /* 0x3fec835e353a7823 */ /* 0x000fe20000000032 */
[----:B-1----:R-:W-:Y:S01]  /*18e30*/  FADD R54, R5, -R6 ;  /* 0x8000000605367221 */ /* 0x002fe20000000000 */
[C-C-:B------:R-:W-:Y:S01]  /*18e40*/  FFMA R5, R7.reuse, 0.70710676908493041992, R3.reuse ;  /* 0x3f3504f307057823 */ /* 0x140fe20000000003 */
[----:B------:R-:W-:-:S02]  /*18e50*/  FFMA R3, R7, -0.70710676908493041992, R3 ;  /* 0xbf3504f307037823 */ /* 0x000fc40000000003 */
[C-C-:B------:R-:W-:Y:S01]  /*18e60*/  FFMA R6, R54.reuse, 0.70710676908493041992, R8.reuse ;  /* 0x3f3504f336067823 */ /* 0x140fe20000000008 */
[----:B------:R-:W-:Y:S01]  /*18e70*/  FFMA R8, R54, -0.70710676908493041992, R8 ;  /* 0xbf3504f336087823 */ /* 0x000fe20000000008 */
[----:B------:R-:W-:Y:S01]  /*18e80*/  FFMA R53, R53, -1.8477590084075927734, R50 ;  /* 0xbfec835e35357823 */ /* 0x000fe20000000032 */
[--C-:B------:R-:W-:Y:S01]  /*18e90*/  FFMA R50, R4, -1.8477590084075927734, R2.reuse ;  /* 0xbfec835e04327823 */ /* 0x100fe20000000002 */
[----:B------:R-:W-:Y:S01]  /*18ea0*/  FFMA R59, R6, 0.19891236722469329834, R5 ;  /* 0x3e4bafaf063b7823 */ /* 0x000fe20000000005 */
[----:B------:R-:W-:Y:S01]  /*18eb0*/  FFMA R2, R4, 1.8477590084075927734, R2 ;  /* 0x3fec835e04027823 */ /* 0x000fe20000000002 */
[----:B------:R-:W-:Y:S01]  /*18ec0*/  FFMA R5, R5, -0.19891236722469329834, R6 ;  /* 0xbe4bafaf05057823 */ /* 0x000fe20000000006 */
[----:B------:R-:W-:Y:S01]  /*18ed0*/  FFMA R4, R3, 0.66817861795425415039, R8 ;  /* 0x3f2b0dc103047823 */ /* 0x000fe20000000008 */
[----:B------:R-:W-:Y:S01]  /*18ee0*/  FFMA R3, R8, -0.66817861795425415039, R3 ;  /* 0xbf2b0dc108037823 */ /* 0x000fe20000000003 */
[----:B------:R-:W-:Y:S02]  /*18ef0*/  MOV R7, R56 ;  /* 0x0000003800077202 */ /* 0x000fe40000000f00 */
[----:B------:R-:W-:Y:S01]  /*18f00*/  MOV R6, R55 ;  /* 0x0000003700067202 */ /* 0x000fe20000000f00 */
[C-C-:B------:R-:W-:Y:S01]  /*18f10*/  FFMA R54, R5.reuse, -1.9615705013275146484, R53.reuse ;  /* 0xbffb14be05367823 */ /* 0x140fe20000000035 */
[----:B------:R-:W-:Y:S01]  /*18f20*/  FFMA R57, R5, 1.9615705013275146484, R53 ;  /* 0x3ffb14be05397823 */ /* 0x000fe20000000035 */
[----:B------:R-:W-:Y:S01]  /*18f30*/  FFMA R53, R3, 1.6629391908645629883, R2 ;  /* 0x3fd4db3103357823 */ /* 0x000fe20000000002 */
[----:B------:R-:W-:Y:S01]  /*18f40*/  STS [R46+0x294], R9 ;  /* 0x000294092e007388 */ /* 0x000fe20000000800 */
[C-C-:B------:R-:W-:Y:S01]  /*18f50*/  FFMA R56, R4.reuse, -1.6629391908645629883, R50.reuse ;  /* 0xbfd4db3104387823 */ /* 0x140fe20000000032 */
[----:B------:R-:W-:-:S02]  /*18f60*/  FFMA R50, R4, 1.6629391908645629883, R50 ;  /* 0x3fd4db3104327823 */ /* 0x000fc40000000032 */
[----:B------:R1:W-:Y:S01]  /*18f70*/  STS [R46+0x318], R52 ;  /* 0x000318342e007388 */ /* 0x0003e20000000800 */
[----:B------:R-:W-:-:S03]  /*18f80*/  FFMA R55, R3, -1.6629391908645629883, R2 ;  /* 0xbfd4db3103377823 */ /* 0x000fc60000000002 */
[----:B------:R0:W-:Y:S04]  /*18f90*/  STS [R46], R60 ;  /* 0x0000003c2e007388 */ /* 0x0001e80000000800 */
[----:B------:R0:W-:Y:S01]  /*18fa0*/  STS [R46+0x39c], R32 ;  /* 0x00039c202e007388 */ /* 0x0001e20000000800 */
[----:B------:R-:W-:Y:S01]  /*18fb0*/  NOP ;  /* 0x0000000000007918 */ /* 0x000fe20000000000 */
[----:B-1----:R-:W-:Y:S02]  /*18fc0*/  MOV R52, R6 ;  /* 0x0000000600347202 */ /* 0x002fe40000000f00 */
[----:B------:R-:W1:Y:S01]  /*18fd0*/  LDS R9, [R47] ;  /* 0x000000002f097984 */ /* 0x000e620000000800 */
[----:B0-----:R-:W-:-:S03]  /*18fe0*/  MOV R60, R7 ;  /* 0x00000007003c7202 */ /* 0x001fc60000000f00 */
[----:B------:R-:W0:Y:S04]  /*18ff0*/  LDS R8, [R47+0x4] ;  /* 0x000004002f087984 */ /* 0x000e280000000800 */
[----:B------:R-:W0:Y:S04]  /*19000*/  LDS R7, [R47+0x8] ;  /* 0x000008002f077984 */ /* 0x000e280000000800 */
[----:B------:R-:W0:Y:S04]  /*19010*/  LDS R6, [R47+0xc] ;  /* 0x00000c002f067984 */ /* 0x000e280000000800 */
[----:B------:R-:W0:Y:S04]  /*19020*/  LDS R5, [R47+0x10] ;  /* 0x000010002f057984 */ /* 0x000e280000000800 */
[----:B------:R-:W0:Y:S04]  /*19030*/  LDS R4, [R47+0x14] ;  /* 0x000014002f047984 */ /* 0x000e280000000800 */
[----:B------:R-:W-:Y:S04]  /*19040*/  LDS R3, [R47+0x18] ;  /* 0x000018002f037984 */ /* 0x000fe80000000800 */
[----:B------:R-:W-:Y:S01]  /*19050*/  LDS R2, [R47+0x1c] ;  /* 0x00001c002f027984 */ /* 0x000fe20000000800 */
[----:B------:R-:W-:-:S03]  /*19060*/  NOP ;  /* 0x0000000000007918 */ /* 0x000fc60000000000 */
[----:B------:R1:W-:Y:S01]  /*19070*/  STS [R46+0x84], R53 ;  /* 0x000084352e007388 */ /* 0x0003e20000000800 */
[C-C-:B------:R-:W-:Y:S01]  /*19080*/  FFMA R32, R59.reuse, -1.9615705013275146484, R58.reuse ;  /* 0xbffb14be3b207823 */ /* 0x140fe2000000003a */
[----:B------:R-:W-:Y:S02]  /*19090*/  FFMA R58, R59, 1.9615705013275146484, R58 ;  /* 0x3ffb14be3b3a7823 */ /* 0x000fe4000000003a */
[----:B------:R1:W-:Y:S02]  /*190a0*/  STS [R46+0x108], R50 ;  /* 0x000108322e007388 */ /* 0x0003e40000000800 */
[----:B-1----:R-:W-:Y:S01]  /*190b0*/  FMUL R53, R61, 1.4142135381698608398 ;  /* 0x3fb504f33d357820 */ /* 0x002fe20000400000 */
[----:B------:R-:W-:Y:S01]  /*190c0*/  FFMA R50, R52, 0.41421356797218322754, -R60 ;  /* 0x3ed413cd34327823 */ /* 0x000fe2000000083c */
[----:B------:R-:W-:Y:S01]  /*190d0*/  STS [R46+0x18c], R54 ;  /* 0x00018c362e007388 */ /* 0x000fe20000000800 */
[----:B------:R-:W-:-:S03]  /*190e0*/  FMUL R15, R15, 1.4142135381698608398 ;  /* 0x3fb504f30f0f7820 */ /* 0x000fc60000400000 */
        /* <DEDUP_REMOVED lines=8> */
[----:B------:R-:W0:Y:S04]  /*19170*/  LDS R56, [R47+0x8] ;  /* 0x000008002f387984 */ /* 0x000e280000000800 */
[----:B------:R-:W-:Y:S04]  /*19180*/  LDS R57, [R47+0xc] ;  /* 0x00000c002f397984 */ /* 0x000fe80000000800 */
[----:B------:R-:W0:Y:S01]  /*19190*/  LDS R58, [R47+0x10] ;  /* 0x000010002f3a7984 */ /* 0x000e220000000800 */
[----:B----4-:R-:W-:Y:S01]  /*191a0*/  FADD R59, R16, R49 ;  /* 0x00000031103b7221 */ /* 0x010fe20000000000 */
[C-C-:B---3--:R-:W-:Y:S01]  /*191b0*/  FFMA R61, R51.reuse, 1.4142135381698608398, R53.reuse ;  /* 0x3fb504f3333d7823 */ /* 0x148fe20000000035 */
[----:B------:R-:W-:Y:S01]  /*191c0*/  FFMA R53, R51, 1.4142135381698608398, -R53 ;  /* 0x3fb504f333357823 */ /* 0x000fe20000000835 */
[----:B------:R-:W-:Y:S01]  /*191d0*/  FFMA R51, R60, 0.41421356797218322754, R52 ;  /* 0x3ed413cd3c337823 */ /* 0x000fe20000000034 */
[----:B------:R-:W-:Y:S01]  /*191e0*/  FADD R60, R16, -R49 ;  /* 0x80000031103c7221 */ /* 0x000fe20000000000 */
[----:B--2---:R-:W-:-:S03]  /*191f0*/  FFMA R52, R59, 0.70710676908493041992, R30 ;  /* 0x3f3504f33b347823 */ /* 0x004fc6000000001e */
[C---:B------:R-:W-:Y:S01]  /*19200*/  FFMA R49, R60.reuse, 0.70710676908493041992, R48 ;  /* 0x3f3504f33c317823 */ /* 0x040fe20000000030 */
        /* <DEDUP_REMOVED lines=17> */
[----:B------:R-:W2:Y:S04]  /*19320*/  LDS R59, [R47+0x14] ;  /* 0x000014002f3b7984 */ /* 0x000ea80000000800 */
[----:B------:R-:W-:Y:S01]  /*19330*/  LDS R61, [R47+0x1c] ;  /* 0x00001c002f3d7984 */ /* 0x000fe20000000800 */
[----:B------:R-:W-:-:S03]  /*19340*/  NOP ;  /* 0x0000000000007918 */ /* 0x000fc60000000000 */
[----:B------:R3:W-:Y:S01]  /*19350*/  STS [R46+0x84], R53 ;  /* 0x000084352e007388 */ /* 0x0007e20000000800 */
[----:B-1----:R-:W-:-:S03]  /*19360*/  FFMA R32, R16, -1.9615705013275146484, R48 ;  /* 0xbffb14be10207823 */ /* 0x002fc60000000030 */
[----:B------:R1:W-:Y:S01]  /*19370*/  STS [R46+0x108], R49 ;  /* 0x000108312e007388 */ /* 0x0003e20000000800 */
[C-C-:B---3--:R-:W-:Y:S01]  /*19380*/  FFMA R53, R45.reuse, 1.4142135381698608398, R15.reuse ;  /* 0x3fb504f32d357823 */ /* 0x148fe2000000000f */
[----:B------:R-:W-:Y:S01]  /*19390*/  FFMA R15, R45, 1.4142135381698608398, -R15 ;  /* 0x3fb504f32d0f7823 */ /* 0x000fe2000000080f */
[C-C-:B------:R-:W-:Y:S01]  /*193a0*/  FADD R45, R23.reuse, R9.reuse ;  /* 0x00000009172d7221 */ /* 0x140fe20000000000 */
[----:B-1----:R-:W-:Y:S01]  /*193b0*/  FFMA R49, R16, 1.9615705013275146484, R48 ;  /* 0x3ffb14be10317823 */ /* 0x002fe20000000030 */
[----:B------:R-:W-:Y:S01]  /*193c0*/  FADD R16, R23, -R9 ;  /* 0x8000000917107221 */ /* 0x000fe20000000000 */
[----:B------:R-:W-:Y:S01]  /*193d0*/  MOV R9, R24 ;  /* 0x0000001800097202 */ /* 0x000fe20000000f00 */
[C-C-:B------:R-:W-:Y:S01]  /*193e0*/  FFMA R24, R45.reuse, 0.70710676908493041992, R39.reuse ;  /* 0x3f3504f32d187823 */ /* 0x140fe20000000027 */
[----:B------:R-:W-:Y:S02]  /*193f0*/  FFMA R48, R45, -0.70710676908493041992, R39 ;  /* 0xbf3504f32d307823 */ /* 0x000fe40000000027 */
[----:B------:R-:W3:Y:S04]  /*19400*/  LDL.LU R45, [R1+0x10] ;  /* 0x00001000012d7983 */ /* 0x000ee80000300800 */
[----:B------:R1:W-:Y:S04]  /*19410*/  STS [R46+0x294], R30 ;  /* 0x0002941e2e007388 */ /* 0x0003e80000000800 */
[----:B-1----:R-:W4:Y:S01]  /*19420*/  LDL.LU R30, [R1+0x264] ;  /* 0x00026400011e7983 */ /* 0x002f220000300800 */
[----:B------:R-:W-:Y:S01]  /*19430*/  FMUL R14, R14, 1.4142135381698608398 ;  /* 0x3fb504f30e0e7820 */ /* 0x000fe20000400000 */
[----:B------:R-:W-:-:S03]  /*19440*/  MOV R39, R9 ;  /* 0x0000000900277202 */ /* 0x000fc60000000f00 */
[C-C-:B------:R-:W-:Y:S01]  /*19450*/  FFMA R9, R44.reuse, 1.4142135381698608398, R14.reuse ;  /* 0x3fb504f32c097823 */ /* 0x140fe2000000000e */
[----:B------:R-:W-:Y:S01]  /*19460*/  FFMA R44, R44, 1.4142135381698608398, -R14 ;  /* 0x3fb504f32c2c7823 */ /* 0x000fe2000000080e */
[C-C-:B0-----:R-:W-:Y:S01]  /*19470*/  FADD R14, R22.reuse, R8.reuse ;  /* 0x00000008160e7221 */ /* 0x141fe20000000000 */
[----:B------:R-:W-:Y:S01]  /*19480*/  FADD R8, R22, -R8 ;  /* 0x8000000816087221 */ /* 0x000fe20000000000 */
[----:B------:R-:W-:Y:S02]  /*19490*/  FMUL R22, R13, 1.4142135381698608398 ;  /* 0x3fb504f30d167820 */ /* 0x000fe40000400000 */
[C-C-:B------:R-:W-:Y:S01]  /*194a0*/  FFMA R13, R14.reuse, 0.70710676908493041992, R38.reuse ;  /* 0x3f3504f30e0d7823 */ /* 0x140fe20000000026 */
[----:B------:R-:W-:Y:S01]  /*194b0*/  FFMA R38, R14, -0.70710676908493041992, R38 ;  /* 0xbf3504f30e267823 */ /* 0x000fe20000000026 */
[C-C-:B------:R-:W-:Y:S01]  /*194c0*/  FFMA R14, R43.reuse, 1.4142135381698608398, R22.reuse ;  /* 0x3fb504f32b0e7823 */ /* 0x140fe20000000016 */
[----:B------:R-:W-:Y:S01]  /*194d0*/  FFMA R43, R43, 1.4142135381698608398, -R22 ;  /* 0x3fb504f32b2b7823 */ /* 0x000fe20000000816 */
[----:B------:R-:W-:Y:S01]  /*194e0*/  FADD R22, R21, R7 ;  /* 0x0000000715167221 */ /* 0x000fe20000000000 */
[----:B------:R-:W-:Y:S01]  /*194f0*/  STS [R46+0x18c], R50 ;  /* 0x00018c322e007388 */ /* 0x000fe20000000800 */
[----:B------:R-:W-:-:S03]  /*19500*/  FMUL R23, R12, 1.4142135381698608398 ;  /* 0x3fb504f30c177820 */ /* 0x000fc60000400000 */
[----:B------:R-:W-:Y:S01]  /*19510*/  STS [R46+0x210], R51 ;  /* 0x000210332e007388 */ /* 0x000fe20000000800 */
[----:B------:R-:W-:-:S03]  /*19520*/  FFMA R12, R22, 0.70710676908493041992, R37 ;  /* 0x3f3504f3160c7823 */ /* 0x000fc60000000025 */
[----:B------:R-:W-:Y:S04]  /*19530*/  STS [R46+0x318], R52 ;  /* 0x000318342e007388 */ /* 0x000fe80000000800 */
[----:B------:R-:W-:Y:S04]  /*19540*/  STS [R46], R49 ;  /* 0x000000312e007388 */ /* 0x000fe80000000800 */
[----:B------:R0:W-:Y:S01]  /*19550*/  STS [R46+0x39c], R32 ;  /* 0x00039c202e007388 */ /* 0x0001e20000000800 */
[----:B------:R-:W-:-:S03]  /*19560*/  NOP ;  /* 0x0000000000007918 */ /* 0x000fc60000000000 */
[----:B------:R-:W1:Y:S01]  /*19570*/  LDS R32, [R47] ;  /* 0x000000002f207984 */ /* 0x000e620000000800 */
[----:B------:R-:W-:Y:S01]  /*19580*/  FFMA R37, R22, -0.70710676908493041992, R37 ;  /* 0xbf3504f316257823 */ /* 0x000fe20000000025 */
[----:B------:R-:W-:Y:S01]  /*19590*/  FADD R7, R21, -R7 ;  /* 0x8000000715077221 */ /* 0x000fe20000000000 */
[----:B------:R-:W-:Y:S01]  /*195a0*/  FADD R22, R20, R6 ;  /* 0x0000000614167221 */ /* 0x000fe20000000000 */
[C-C-:B------:R-:W-:Y:S01]  /*195b0*/  FFMA R21, R42.reuse, 1.4142135381698608398, R23.reuse ;  /* 0x3fb504f32a157823 */ /* 0x140fe20000000017 */
[----:B------:R-:W-:Y:S01]  /*195c0*/  FFMA R42, R42, 1.4142135381698608398, -R23 ;  /* 0x3fb504f32a2a7823 */ /* 0x000fe20000000817 */
[----:B------:R-:W-:Y:S01]  /*195d0*/  FMUL R23, R11, 1.4142135381698608398 ;  /* 0x3fb504f30b177820 */ /* 0x000fe20000400000 */
[C-C-:B------:R-:W-:Y:S01]  /*195e0*/  FFMA R11, R22.reuse, 0.70710676908493041992, R36.reuse ;  /* 0x3f3504f3160b7823 */ /* 0x140fe20000000024 */
[----:B------:R-:W-:Y:S01]  /*195f0*/  FFMA R36, R22, -0.70710676908493041992, R36 ;  /* 0xbf3504f316247823 */ /* 0x000fe20000000024 */
[C-C-:B------:R-:W-:Y:S01]  /*19600*/  FADD R22, R19.reuse, R5.reuse ;  /* 0x0000000513167221 */ /* 0x140fe20000000000 */
[----:B------:R-:W-:Y:S01]  /*19610*/  FMUL R10, R10, 1.4142135381698608398 ;  /* 0x3fb504f30a0a7820 */ /* 0x000fe20000400000 */
[----:B------:R-:W-:Y:S01]  /*19620*/  FADD R5, R19, -R5 ;  /* 0x8000000513057221 */ /* 0x000fe20000000000 */
[----:B------:R-:W4:Y:S01]  /*19630*/  LDS R49, [R47+0x4] ;  /* 0x000004002f317984 */ /* 0x000f220000000800 */
[C-C-:B------:R-:W-:Y:S01]  /*19640*/  FFMA R19, R22.reuse, 0.70710676908493041992, R35.reuse ;  /* 0x3f3504f316137823 */ /* 0x140fe20000000023 */
[----:B------:R-:W-:Y:S01]  /*19650*/  FFMA R35, R22, -0.70710676908493041992, R35 ;  /* 0xbf3504f316237823 */ /* 0x000fe20000000023 */
[C-C-:B------:R-:W-:Y:S01]  /*19660*/  FFMA R22, R40.reuse, 1.4142135381698608398, R10.reuse ;  /* 0x3fb504f328167823 */ /* 0x140fe2000000000a */
[----:B------:R-:W-:Y:S01]  /*19670*/  FFMA R40, R40, 1.4142135381698608398, -R10 ;  /* 0x3fb504f328287823 */ /* 0x000fe2000000080a */
[----:B------:R-:W-:Y:S01]  /*19680*/  FADD R10, R18, R4 ;  /* 0x00000004120a7221 */ /* 0x000fe20000000000 */
[----:B------:R-:W-:Y:S01]  /*19690*/  FADD R6, R20, -R6 ;  /* 0x8000000614067221 */ /* 0x000fe20000000000 */
[--C-:B------:R-:W-:Y:S01]  /*196a0*/  FFMA R20, R41, 1.4142135381698608398, R23.reuse ;  /* 0x3fb504f329147823 */ /* 0x100fe20000000017 */
[----:B------:R-:W-:Y:S01]  /*196b0*/  FMUL R39, R39, 1.4142135381698608398 ;  /* 0x3fb504f327277820 */ /* 0x000fe20000400000 */
[----:B------:R-:W-:Y:S01]  /*196c0*/  FFMA R41, R41, 1.4142135381698608398, -R23 ;  /* 0x3fb504f329297823 */ /* 0x000fe20000000817 */
[----:B------:R-:W-:Y:S01]  /*196d0*/  FFMA R23, R10, 0.70710676908493041992, R34 ;  /* 0x3f3504f30a177823 */ /* 0x000fe20000000022 */
[----:B------:R-:W-:Y:S01]  /*196e0*/  FADD R4, R18, -R4 ;  /* 0x8000000412047221 */ /* 0x000fe20000000000 */
[----:B------:R-:W-:Y:S01]  /*196f0*/  FFMA R34, R10, -0.70710676908493041992, R34 ;  /* 0xbf3504f30a227823 */ /* 0x000fe20000000022 */
[----:B0-----:R-:W-:Y:S01]  /*19700*/  FFMA R46, R56, 0.41421356797218322754, R29 ;  /* 0x3ed413cd382e7823 */ /* 0x001fe2000000001d */
[----:B------:R-:W-:Y:S01]  /*19710*/  FFMA R56, R29, 0.41421356797218322754, -R56 ;  /* 0x3ed413cd1d387823 */ /* 0x000fe20000000838 */
[----:B------:R-:W-:Y:S01]  /*19720*/  FFMA R51, R58, 0.41421356797218322754, R27 ;  /* 0x3ed413cd3a337823 */ /* 0x000fe2000000001b */
[----:B------:R-:W-:Y:S01]  /*19730*/  FFMA R50, R57, 0.41421356797218322754, R28 ;  /* 0x3ed413cd39327823 */ /* 0x000fe2000000001c */
[C-C-:B------:R-:W-:Y:S01]  /*19740*/  FFMA R29, R46.reuse, 1.8477590084075927734, R14.reuse ;  /* 0x3fec835e2e1d7823 */ /* 0x140fe2000000000e */
[----:B------:R-:W-:Y:S01]  /*19750*/  FFMA R46, R46, -1.8477590084075927734, R14 ;  /* 0xbfec835e2e2e7823 */ /* 0x000fe2000000000e */
[C-C-:B------:R-:W-:Y:S01]  /*19760*/  FFMA R14, R56.reuse, -1.8477590084075927734, R43.reuse ;  /* 0xbfec835e380e7823 */ /* 0x140fe2000000002b */
[----:B------:R-:W-:Y:S01]  /*19770*/  FFMA R58, R27, 0.41421356797218322754, -R58 ;  /* 0x3ed413cd1b3a7823 */ /* 0x000fe2000000083a */
[----:B------:R-:W-:Y:S01]  /*19780*/  FFMA R43, R56, 1.8477590084075927734, R43 ;  /* 0x3fec835e382b7823 */ /* 0x000fe2000000002b */
[----:B------:R-:W-:Y:S01]  /*19790*/  FFMA R57, R28, 0.41421356797218322754, -R57 ;  /* 0x3ed413cd1c397823 */ /* 0x000fe20000000839 */
[----:B------:R-:W-:Y:S01]  /*197a0*/  FFMA R27, R51, 1.8477590084075927734, R20 ;  /* 0x3fec835e331b7823 */ /* 0x000fe20000000014 */
[----:B--2---:R-:W-:Y:S01]  /*197b0*/  FFMA R52, R59, 0.41421356797218322754, R26 ;  /* 0x3ed413cd3b347823 */ /* 0x004fe2000000001a */
[--C-:B------:R-:W-:Y:S01]  /*197c0*/  FFMA R28, R50, 1.8477590084075927734, R21.reuse ;  /* 0x3fec835e321c7823 */ /* 0x100fe20000000015 */
[----:B------:R-:W-:Y:S01]  /*197d0*/  FFMA R51, R51, -1.8477590084075927734, R20 ;  /* 0xbfec835e33337823 */ /* 0x000fe20000000014 */
[--C-:B-1----:R-:W-:Y:S01]  /*197e0*/  FFMA R56, R16, 0.70710676908493041992, R32.reuse ;  /* 0x3f3504f310387823 */ /* 0x102fe20000000020 */
[----:B------:R-:W-:Y:S01]  /*197f0*/  FFMA R50, R50, -1.8477590084075927734, R21 ;  /* 0xbfec835e32327823 */ /* 0x000fe20000000015 */
[--C-:B------:R-:W-:Y:S01]  /*19800*/  FFMA R20, R58, -1.8477590084075927734, R41.reuse ;  /* 0xbfec835e3a147823 */ /* 0x100fe20000000029 */
[----:B------:R-:W-:Y:S01]  /*19810*/  FFMA R32, R16, -0.70710676908493041992, R32 ;  /* 0xbf3504f310207823 */ /* 0x000fe20000000020 */
[C-C-:B------:R-:W-:Y:S01]  /*19820*/  FFMA R21, R57.reuse, -1.8477590084075927734, R42.reuse ;  /* 0xbfec835e39157823 */ /* 0x140fe2000000002a */
[----:B------:R-:W-:Y:S01]  /*19830*/  FFMA R41, R58, 1.8477590084075927734, R41 ;  /* 0x3fec835e3a297823 */ /* 0x000fe20000000029 */
[----:B------:R-:W-:Y:S01]  /*19840*/  FFMA R59, R26, 0.41421356797218322754, -R59 ;  /* 0x3ed413cd1a3b7823 */ /* 0x000fe2000000083b */
[----:B------:R-:W-:Y:S01]  /*19850*/  FFMA R42, R57, 1.8477590084075927734, R42 ;  /* 0x3fec835e392a7823 */ /* 0x000fe2000000002a */
[----:B------:R-:W-:Y:S01]  /*19860*/  FFMA R26, R52, 1.8477590084075927734, R22 ;  /* 0x3fec835e341a7823 */ /* 0x000fe20000000016 */
[----:B------:R-:W-:Y:S01]  /*19870*/  FFMA R58, R56, 0.19891236722469329834, R24 ;  /* 0x3e4bafaf383a7823 */ /* 0x000fe20000000018 */
[----:B------:R-:W-:Y:S01]  /*19880*/  FFMA R52, R52, -1.8477590084075927734, R22 ;  /* 0xbfec835e34347823 */ /* 0x000fe20000000016 */
[----:B------:R-:W-:Y:S01]  /*19890*/  FFMA R57, R24, -0.19891236722469329834, R56 ;  /* 0xbe4bafaf18397823 */ /* 0x000fe20000000038 */
[----:B------:R-:W-:Y:S01]  /*198a0*/  FFMA R22, R60, 0.41421356797218322754, R25 ;  /* 0x3ed413cd3c167823 */ /* 0x000fe20000000019 */
[----:B------:R-:W-:Y:S01]  /*198b0*/  FFMA R56, R48, 0.66817861795425415039, R32 ;  /* 0x3f2b0dc130387823 */ /* 0x000fe20000000020 */
[----:B------:R-:W-:Y:S01]  /*198c0*/  FFMA R25, R25, 0.41421356797218322754, -R60 ;  /* 0x3ed413cd19197823 */ /* 0x000fe2000000083c */
[----:B------:R-:W2:Y:S01]  /*198d0*/  LDL.LU R16, [R1+0x260] ;  /* 0x0002600001107983 */ /* 0x000ea20000300800 */
[----:B------:R-:W-:-:S03]  /*198e0*/  FFMA R32, R32, -0.66817861795425415039, R48 ;  /* 0xbf2b0dc120207823 */ /* 0x000fc60000000030 */
[----:B------:R-:W2:Y:S04]  /*198f0*/  LDL.LU R24, [R1+0x25c] ;  /* 0x00025c0001187983 */ /* 0x000ea80000300800 */
[----:B------:R-:W2:Y:S01]  /*19900*/  LDL.LU R48, [R1+0x258] ;  /* 0x0002580001307983 */ /* 0x000ea20000300800 */
[C-C-:B---3--:R-:W-:Y:S01]  /*19910*/  FFMA R18, R45.reuse, 1.4142135381698608398, R39.reuse ;  /* 0x3fb504f32d127823 */ /* 0x148fe20000000027 */
[----:B------:R-:W-:Y:S01]  /*19920*/  FFMA R10, R45, 1.4142135381698608398, -R39 ;  /* 0x3fb504f32d0a7823 */ /* 0x000fe20000000827 */
[----:B------:R-:W-:Y:S01]  /*19930*/  FFMA R45, R54, 0.41421356797218322754, R31 ;  /* 0x3ed413cd362d7823 */ /* 0x000fe2000000001f */
[----:B------:R-:W-:-:S03]  /*19940*/  FFMA R54, R31, 0.41421356797218322754, -R54 ;  /* 0x3ed413cd1f367823 */ /* 0x000fc60000000836 */
[C-C-:B------:R-:W-:Y:S01]  /*19950*/  FFMA R31, R45.reuse, 1.8477590084075927734, R53.reuse ;  /* 0x3fec835e2d1f7823 */ /* 0x140fe20000000035 */
[----:B------:R-:W-:Y:S01]  /*19960*/  FFMA R53, R45, -1.8477590084075927734, R53 ;  /* 0xbfec835e2d357823 */ /* 0x000fe20000000035 */
[----:B----4-:R-:W-:Y:S01]  /*19970*/  FFMA R45, R55, 0.41421356797218322754, R30 ;  /* 0x3ed413cd372d7823 */ /* 0x010fe2000000001e */
[----:B------:R-:W-:-:S03]  /*19980*/  FFMA R55, R30, 0.41421356797218322754, -R55 ;  /* 0x3ed413cd1e377823 */ /* 0x000fc60000000837 */
[C-C-:B------:R-:W-:Y:S01]  /*19990*/  FFMA R30, R45.reuse, 1.8477590084075927734, R9.reuse ;  /* 0x3fec835e2d1e7823 */ /* 0x140fe20000000009 */
[----:B------:R-:W-:Y:S01]  /*199a0*/  FFMA R45, R45, -1.8477590084075927734, R9 ;  /* 0xbfec835e2d2d7823 */ /* 0x000fe20000000009 */
[C-C-:B------:R-:W-:Y:S01]  /*199b0*/  FFMA R9, R55.reuse, -1.8477590084075927734, R44.reuse ;  /* 0xbfec835e37097823 */ /* 0x140fe2000000002c */
[----:B------:R-:W-:Y:S01]  /*199c0*/  FFMA R44, R55, 1.8477590084075927734, R44 ;  /* 0x3fec835e372c7823 */ /* 0x000fe2000000002c */
[C-C-:B------:R-:W-:Y:S01]  /*199d0*/  FADD R39, R17.reuse, R3.reuse ;  /* 0x0000000311277221 */ /* 0x140fe20000000000 */
[----:B------:R-:W0:Y:S01]  /*199e0*/  LDS R55, [R47+0x8] ;  /* 0x000008002f377984 */ /* 0x000e220000000800 */
[----:B------:R-:W-:Y:S02]  /*199f0*/  FADD R3, R17, -R3 ;  /* 0x8000000311037221 */ /* 0x000fe40000000000 */
[C-C-:B------:R-:W-:Y:S01]  /*19a00*/  FFMA R17, R39.reuse, 0.70710676908493041992, R33.reuse ;  /* 0x3f3504f327117823 */ /* 0x140fe20000000021 */
[----:B------:R-:W-:Y:S01]  /*19a10*/  FFMA R33, R39, -0.70710676908493041992, R33 ;  /* 0xbf3504f327217823 */ /* 0x000fe20000000021 */
[C-C-:B------:R-:W-:Y:S01]  /*19a20*/  FFMA R39, R54.reuse, -1.8477590084075927734, R15.reuse ;  /* 0xbfec835e36277823 */ /* 0x140fe2000000000f */
[----:B------:R-:W-:Y:S01]  /*19a30*/  FFMA R15, R54, 1.8477590084075927734, R15 ;  /* 0x3fec835e360f7823 */ /* 0x000fe2000000000f */
[C-C-:B------:R-:W-:Y:S01]  /*19a40*/  FFMA R54, R59.reuse, -1.8477590084075927734, R40.reuse ;  /* 0xbfec835e3b367823 */ /* 0x140fe20000000028 */
[----:B------:R-:W-:Y:S01]  /*19a50*/  FFMA R40, R59, 1.8477590084075927734, R40 ;  /* 0x3fec835e3b287823 */ /* 0x000fe20000000028 */
[C-C-:B------:R-:W-:Y:S01]  /*19a60*/  FFMA R60, R58.reuse, -1.9615705013275146484, R31.reuse ;  /* 0xbffb14be3a3c7823 */ /* 0x140fe2000000001f */
[----:B------:R-:W-:Y:S01]  /*19a70*/  FFMA R59, R58, 1.9615705013275146484, R31 ;  /* 0x3ffb14be3a3b7823 */ /* 0x000fe2000000001f */
[C-C-:B------:R-:W-:Y:S01]  /*19a80*/  FFMA R58, R56.reuse, -1.6629391908645629883, R39.reuse ;  /* 0xbfd4db31383a7823 */ /* 0x140fe20000000027 */
[----:B------:R-:W-:Y:S01]  /*19a90*/  FFMA R31, R56, 1.6629391908645629883, R39 ;  /* 0x3fd4db31381f7823 */ /* 0x000fe20000000027 */
[C-C-:B------:R-:W-:Y:S01]  /*19aa0*/  FFMA R39, R57.reuse, -1.9615705013275146484, R53.reuse ;  /* 0xbffb14be39277823 */ /* 0x140fe20000000035 */
[----:B------:R-:W-:Y:S01]  /*19ab0*/  STL [R1+0x78], R60 ;  /* 0x0000783c01007387 */ /* 0x000fe20000100800 */
[----:B------:R-:W-:-:S03]  /*19ac0*/  FFMA R53, R57, 1.9615705013275146484, R53 ;  /* 0x3ffb14be39357823 */ /* 0x000fc60000000035 */
[----:B------:R-:W-:Y:S04]  /*19ad0*/  STL [R1], R59 ;  /* 0x0000003b01007387 */ /* 0x000fe80000100800 */
[----:B------:R-:W-:Y:S04]  /*19ae0*/  STL [R1+0x68], R58 ;  /* 0x0000683a01007387 */ /* 0x000fe80000100800 */
[----:B------:R-:W-:Y:S04]  /*19af0*/  STL [R1+0x8], R31 ;  /* 0x0000081f01007387 */ /* 0x000fe80000100800 */
[----:B------:R1:W-:Y:S04]  /*19b00*/  STL [R1+0x34], R39 ;  /* 0x0000342701007387 */ /* 0x0003e80000100800 */
[----:B------:R-:W3:Y:S04]  /*19b10*/  LDS R31, [R47+0xc] ;  /* 0x00000c002f1f7984 */ /* 0x000ee80000000800 */
[----:B------:R4:W-:Y:S01]  /*19b20*/  STL [R1+0x50], R53 ;  /* 0x0000503501007387 */ /* 0x0009e20000100800 */
[C-C-:B-1----:R-:W-:Y:S01]  /*19b30*/  FFMA R39, R8.reuse, 0.70710676908493041992, R49.reuse ;  /* 0x3f3504f308277823 */ /* 0x142fe20000000031 */
[----:B------:R-:W-:Y:S01]  /*19b40*/  FFMA R8, R8, -0.70710676908493041992, R49 ;  /* 0xbf3504f308087823 */ /* 0x000fe20000000031 */
[C-C-:B------:R-:W-:Y:S01]  /*19b50*/  FFMA R49, R32.reuse, 1.6629391908645629883, R15.reuse ;  /* 0x3fd4db3120317823 */ /* 0x140fe2000000000f */
[----:B----4-:R-:W-:Y:S01]  /*19b60*/  FFMA R53, R32, -1.6629391908645629883, R15 ;  /* 0xbfd4db3120357823 */ /* 0x010fe2000000000f */
[----:B------:R-:W-:Y:S01]  /*19b70*/  FFMA R15, R39, 0.19891236722469329834, R13 ;  /* 0x3e4bafaf270f7823 */ /* 0x000fe2000000000d */
[----:B------:R-:W-:Y:S01]  /*19b80*/  FFMA R39, R13, -0.19891236722469329834, R39 ;  /* 0xbe4bafaf0d277823 */ /* 0x000fe20000000027 */
[----:B------:R-:W-:Y:S01]  /*19b90*/  FFMA R13, R38, 0.66817861795425415039, R8 ;  /* 0x3f2b0dc1260d7823 */ /* 0x000fe20000000008 */
[----:B------:R-:W-:Y:S01]  /*19ba0*/  FFMA R8, R8, -0.66817861795425415039, R38 ;  /* 0xbf2b0dc108087823 */ /* 0x000fe20000000026 */
[C-C-:B------:R-:W-:Y:S01]  /*19bb0*/  FFMA R32, R15.reuse, -1.9615705013275146484, R30.reuse ;  /* 0xbffb14be0f207823 */ /* 0x140fe2000000001e */
[----:B------:R-:W-:Y:S01]  /*19bc0*/  FFMA R38, R15, 1.9615705013275146484, R30 ;  /* 0x3ffb14be0f267823 */ /* 0x000fe2000000001e */
[C-C-:B------:R-:W-:Y:S01]  /*19bd0*/  FFMA R15, R13.reuse, -1.6629391908645629883, R9.reuse ;  /* 0xbfd4db310d0f7823 */ /* 0x140fe20000000009 */
[----:B------:R-:W-:Y:S01]  /*19be0*/  STL [R1+0x74], R53 ;  /* 0x0000743501007387 */ /* 0x000fe20000100800 */
[----:B------:R-:W-:Y:S01]  /*19bf0*/  FFMA R9, R13, 1.6629391908645629883, R9 ;  /* 0x3fd4db310d097823 */ /* 0x000fe20000000009 */
[----:B------:R-:W-:-:S02]  /*19c00*/  FFMA R13, R39, -1.9615705013275146484, R45 ;  /* 0xbffb14be270d7823 */ /* 0x000fc4000000002d */
[----:B------:R-:W-:Y:S04]  /*19c10*/  STL [R1+0x70], R32 ;  /* 0x0000702001007387 */ /* 0x000fe80000100800 */
[----:B------:R1:W-:Y:S04]  /*19c20*/  STL [R1+0x64], R15 ;  /* 0x0000640f01007387 */ /* 0x0003e80000100800 */
[----:B------:R-:W-:Y:S01]  /*19c30*/  STL [R1+0x4], R9 ;  /* 0x0000040901007387 */ /* 0x000fe20000100800 */
[----:B-1----:R-:W-:-:S03]  /*19c40*/  FFMA R15, R39, 1.9615705013275146484, R45 ;  /* 0x3ffb14be270f7823 */ /* 0x002fc6000000002d */
[----:B------:R0:W-:Y:S04]  /*19c50*/  STL [R1+0x24], R13 ;  /* 0x0000240d01007387 */ /* 0x0001e80000100800 */
[----:B------:R-:W1:Y:S04]  /*19c60*/  LDS R9, [R47+0x10] ;  /* 0x000010002f097984 */ /* 0x000e680000000800 */
[----:B------:R4:W-:Y:S01]  /*19c70*/  STL [R1+0x48], R15 ;  /* 0x0000480f01007387 */ /* 0x0009e20000100800 */
[C-C-:B0-----:R-:W-:Y:S01]  /*19c80*/  FFMA R13, R7.reuse, 0.70710676908493041992, R55.reuse ;  /* 0x3f3504f3070d7823 */ /* 0x141fe20000000037 */
[----:B------:R-:W-:Y:S01]  /*19c90*/  FFMA R7, R7, -0.70710676908493041992, R55 ;  /* 0xbf3504f307077823 */ /* 0x000fe20000000037 */
[C-C-:B----4-:R-:W-:Y:S01]  /*19ca0*/  FFMA R15, R8.reuse, -1.6629391908645629883, R44.reuse ;  /* 0xbfd4db31080f7823 */ /* 0x150fe2000000002c */
[----:B------:R-:W-:Y:S01]  /*19cb0*/  FFMA R44, R8, 1.6629391908645629883, R44 ;  /* 0x3fd4db31082c7823 */ /* 0x000fe2000000002c */
[----:B------:R-:W-:Y:S01]  /*19cc0*/  FFMA R8, R13, 0.19891236722469329834, R12 ;  /* 0x3e4bafaf0d087823 */ /* 0x000fe2000000000c */
[----:B------:R-:W-:Y:S01]  /*19cd0*/  FFMA R12, R12, -0.19891236722469329834, R13 ;  /* 0xbe4bafaf0c0c7823 */ /* 0x000fe2000000000d */
[----:B------:R-:W-:-:S02]  /*19ce0*/  FFMA R53, R37, 0.66817861795425415039, R7 ;  /* 0x3f2b0dc125357823 */ /* 0x000fc40000000007 */
[----:B------:R-:W-:Y:S01]  /*19cf0*/  FFMA R13, R8, -1.9615705013275146484, R29 ;  /* 0xbffb14be080d7823 */ /* 0x000fe2000000001d */
[----:B------:R-:W-:Y:S04]  /*19d00*/  STL [R1+0x6c], R15 ;  /* 0x00006c0f01007387 */ /* 0x000fe80000100800 */
[----:B------:R0:W-:Y:S02]  /*19d10*/  STL [R1+0x60], R13 ;  /* 0x0000600d01007387 */ /* 0x0001e40000100800 */
[C-C-:B0-----:R-:W-:Y:S01]  /*19d20*/  FFMA R13, R53.reuse, -1.6629391908645629883, R14.reuse ;  /* 0xbfd4db31350d7823 */ /* 0x141fe2000000000e */
[----:B------:R-:W-:Y:S01]  /*19d30*/  FFMA R53, R53, 1.6629391908645629883, R14 ;  /* 0x3fd4db3135357823 */ /* 0x000fe2000000000e */
[----:B------:R-:W-:-:S03]  /*19d40*/  FFMA R14, R12, -1.9615705013275146484, R46 ;  /* 0xbffb14be0c0e7823 */ /* 0x000fc6000000002e */
[----:B------:R0:W-:Y:S01]  /*19d50*/  STL [R1+0x5c], R13 ;  /* 0x00005c0d01007387 */ /* 0x0001e20000100800 */
[----:B------:R-:W-:-:S03]  /*19d60*/  FFMA R7, R7, -0.66817861795425415039, R37 ;  /* 0xbf2b0dc107077823 */ /* 0x000fc60000000025 */
[----:B------:R-:W-:Y:S01]  /*19d70*/  STL [R1+0x1c], R14 ;  /* 0x00001c0e01007387 */ /* 0x000fe20000100800 */
[----:B0-----:R-:W-:Y:S01]  /*19d80*/  FFMA R13, R12, 1.9615705013275146484, R46 ;  /* 0x3ffb14be0c0d7823 */ /* 0x001fe2000000002e */
[C-C-:B---3--:R-:W-:Y:S01]  /*19d90*/  FFMA R12, R6.reuse, 0.70710676908493041992, R31.reuse ;  /* 0x3f3504f3060c7823 */ /* 0x148fe2000000001f */
[----:B------:R-:W-:-:S03]  /*19da0*/  FFMA R6, R6, -0.70710676908493041992, R31 ;  /* 0xbf3504f306067823 */ /* 0x000fc6000000001f */
[----:B------:R-:W-:Y:S01]  /*19db0*/  FFMA R39, R12, 0.19891236722469329834, R11 ;  /* 0x3e4bafaf0c277823 */ /* 0x000fe2000000000b */
[----:B------:R0:W-:Y:S01]  /*19dc0*/  STL [R1+0x40], R13 ;  /* 0x0000400d01007387 */ /* 0x0001e20000100800 */
[----:B------:R-:W-:Y:S01]  /*19dd0*/  FFMA R55, R36, 0.66817861795425415039, R6 ;  /* 0x3f2b0dc124377823 */ /* 0x000fe20000000006 */
[----:B------:R-:W-:Y:S01]  /*19de0*/  FFMA R36, R6, -0.66817861795425415039, R36 ;  /* 0xbf2b0dc106247823 */ /* 0x000fe20000000024 */
[----:B------:R-:W-:Y:S01]  /*19df0*/  FFMA R6, R39, -1.9615705013275146484, R28 ;  /* 0xbffb14be27067823 */ /* 0x000fe2000000001c */
[----:B0-----:R-:W-:-:S05]  /*19e00*/  FFMA R13, R7, -1.6629391908645629883, R43 ;  /* 0xbfd4db31070d7823 */ /* 0x001fca000000002b */
[----:B------:R-:W-:Y:S04]  /*19e10*/  STL [R1+0x58], R13 ;  /* 0x0000580d01007387 */ /* 0x000fe80000100800 */
[----:B------:R0:W-:Y:S01]  /*19e20*/  STL [R1+0x54], R6 ;  /* 0x0000540601007387 */ /* 0x0001e20000100800 */
[----:B------:R-:W-:Y:S01]  /*19e30*/  FFMA R11, R11, -0.19891236722469329834, R12 ;  /* 0xbe4bafaf0b0b7823 */ /* 0x000fe2000000000c */
[----:B0-----:R-:W-:-:S03]  /*19e40*/  FFMA R6, R55, -1.6629391908645629883, R21 ;  /* 0xbfd4db3137067823 */ /* 0x001fc60000000015 */
[C-C-:B------:R-:W-:Y:S02]  /*19e50*/  FFMA R12, R11.reuse, -1.9615705013275146484, R50.reuse ;  /* 0xbffb14be0b0c7823 */ /* 0x140fe40000000032 */
[----:B------:R1:W-:Y:S01]  /*19e60*/  STL [R1+0x4c], R6 ;  /* 0x00004c0601007387 */ /* 0x0003e20000100800 */
[----:B------:R-:W-:Y:S01]  /*19e70*/  FFMA R11, R11, 1.9615705013275146484, R50 ;  /* 0x3ffb14be0b0b7823 */ /* 0x000fe20000000032 */
[C-C-:B------:R-:W-:Y:S01]  /*19e80*/  FFMA R46, R36.reuse, 1.6629391908645629883, R42.reuse ;  /* 0x3fd4db31242e7823 */ /* 0x140fe2000000002a */
[C-C-:B-1----:R-:W-:Y:S01]  /*19e90*/  FFMA R6, R5.reuse, 0.70710676908493041992, R9.reuse ;  /* 0x3f3504f305067823 */ /* 0x142fe20000000009 */
[----:B------:R-:W-:Y:S01]  /*19ea0*/  FFMA R5, R5, -0.70710676908493041992, R9 ;  /* 0xbf3504f305057823 */ /* 0x000fe20000000009 */
[----:B------:R-:W-:Y:S02]  /*19eb0*/  FFMA R9, R36, -1.6629391908645629883, R42 ;  /* 0xbfd4db3124097823 */ /* 0x000fe4000000002a */
[----:B------:R-:W-:Y:S01]  /*19ec0*/  FFMA R42, R6, 0.19891236722469329834, R19 ;  /* 0x3e4bafaf062a7823 */ /* 0x000fe20000000013 */
[----:B------:R-:W-:Y:S01]  /*19ed0*/  FFMA R56, R35, 0.66817861795425415039, R5 ;  /* 0x3f2b0dc123387823 */ /* 0x000fe20000000005 */
[----:B------:R-:W-:Y:S01]  /*19ee0*/  FFMA R19, R19, -0.19891236722469329834, R6 ;  /* 0xbe4bafaf13137823 */ /* 0x000fe20000000006 */
[----:B------:R-:W-:Y:S01]  /*19ef0*/  STL [R1+0x20], R12 ;  /* 0x0000200c01007387 */ /* 0x000fe20000100800 */
[----:B------:R-:W-:Y:S01]  /*19f00*/  FFMA R35, R5, -0.66817861795425415039, R35 ;  /* 0xbf2b0dc105237823 */ /* 0x000fe20000000023 */
[----:B------:R-:W-:Y:S01]  /*19f10*/  FFMA R6, R42, -1.9615705013275146484, R27 ;  /* 0xbffb14be2a067823 */ /* 0x000fe2000000001b */
[----:B------:R-:W-:Y:S01]  /*19f20*/  FFMA R5, R56, -1.6629391908645629883, R20 ;  /* 0xbfd4db3138057823 */ /* 0x000fe20000000014 */
[----:B------:R-:W-:Y:S04]  /*19f30*/  STL [R1+0x3c], R11 ;  /* 0x00003c0b01007387 */ /* 0x000fe80000100800 */
[----:B------:R0:W-:Y:S01]  /*19f40*/  STL [R1+0x44], R9 ;  /* 0x0000440901007387 */ /* 0x0001e20000100800 */
[----:B------:R-:W-:-:S03]  /*19f50*/  FMUL R14, R0, 1.4142135381698608398 ;  /* 0x3fb504f3000e7820 */ /* 0x000fc60000400000 */
[----:B------:R-:W-:Y:S01]  /*19f60*/  STL [R1+0x38], R6 ;  /* 0x0000380601007387 */ /* 0x000fe20000100800 */
[----:B0-----:R-:W-:-:S03]  /*19f70*/  FFMA R9, R19, 1.9615705013275146484, R51 ;  /* 0x3ffb14be13097823 */ /* 0x001fc60000000033 */
[----:B------:R-:W-:Y:S04]  /*19f80*/  STL [R1+0x30], R5 ;  /* 0x0000300501007387 */ /* 0x000fe80000100800 */
[----:B------:R-:W-:Y:S04]  /*19f90*/  STL [R1+0x2c], R9 ;  /* 0x00002c0901007387 */ /* 0x000fe80000100800 */
[----:B------:R-:W3:Y:S01]  /*19fa0*/  LDL.LU R0, [R1+0x254] ;  /* 0x0002540001007983 */ /* 0x000ee20000300800 */
[----:B------:R-:W-:-:S03]  /*19fb0*/  FFMA R37, R8, 1.9615705013275146484, R29 ;  /* 0x3ffb14be08257823 */ /* 0x000fc6000000001d */
[----:B------:R-:W0:Y:S04]  /*19fc0*/  LDS R8, [R47+0x14] ;  /* 0x000014002f087984 */ /* 0x000e280000000800 */
[----:B------:R-:W4:Y:S04]  /*19fd0*/  LDL R32, [R1+0xe0] ;  /* 0x0000e00001207983 */ /* 0x000f280000100800 */
[----:B------:R-:W4:Y:S04]  /*19fe0*/  LDL R60, [R1+0x7c] ;  /* 0x00007c00013c7983 */ /* 0x000f280000100800 */
[----:B------:R-:W4:Y:S01]  /*19ff0*/  LDL R59, [R1+0x94] ;  /* 0x00009400013b7983 */ /* 0x000f220000100800 */
[C-C-:B--2---:R-:W-:Y:S01]  /*1a000*/  FFMA R15, R48.reuse, 1.4142135381698608398, R14.reuse ;  /* 0x3fb504f3300f7823 */ /* 0x144fe2000000000e */
[----:B------:R-:W-:-:S02]  /*1a010*/  FFMA R14, R48, 1.4142135381698608398, -R14 ;  /* 0x3fb504f3300e7823 */ /* 0x000fc4000000080e */
[----:B------:R-:W2:Y:S01]  /*1a020*/  LDL.LU R48, [R1+0x250] ;  /* 0x0002500001307983 */ /* 0x000ea20000300800 */
[----:B------:R-:W-:Y:S01]  /*1a030*/  FFMA R12, R22, 1.8477590084075927734, R18 ;  /* 0x3fec835e160c7823 */ /* 0x000fe20000000012 */
[----:B------:R-:W-:Y:S01]  /*1a040*/  FFMA R56, R56, 1.6629391908645629883, R20 ;  /* 0x3fd4db3138387823 */ /* 0x000fe20000000014 */
[----:B------:R-:W-:Y:S01]  /*1a050*/  FFMA R58, R19, -1.9615705013275146484, R51 ;  /* 0xbffb14be133a7823 */ /* 0x000fe20000000033 */
[----:B------:R-:W-:Y:S01]  /*1a060*/  FADD R20, R16, -R2 ;  /* 0x8000000210147221 */ /* 0x000fe20000000000 */
[C-C-:B0-----:R-:W-:Y:S01]  /*1a070*/  FFMA R5, R4.reuse, 0.70710676908493041992, R8.reuse ;  /* 0x3f3504f304057823 */ /* 0x141fe20000000008 */
[----:B------:R-:W-:Y:S01]  /*1a080*/  FFMA R6, R4, -0.70710676908493041992, R8 ;  /* 0xbf3504f304067823 */ /* 0x000fe20000000008 */
[----:B------:R-:W-:Y:S01]  /*1a090*/  FFMA R8, R22, -1.8477590084075927734, R18 ;  /* 0xbfec835e16087823 */ /* 0x000fe20000000012 */
[----:B------:R-:W-:Y:S01]  /*1a0a0*/  FADD R18, R16, R2 ;  /* 0x0000000210127221 */ /* 0x000fe20000000000 */
[----:B------:R-:W-:Y:S02]  /*1a0b0*/  FFMA R45, R7, 1.6629391908645629883, R43 ;  /* 0x3fd4db31072d7823 */ /* 0x000fe4000000002b */
[----:B------:R-:W0:Y:S04]  /*1a0c0*/  LDS R7, [R47+0x18] ;  /* 0x000018002f077984 */ /* 0x000e280000000800 */
[----:B------:R-:W1:Y:S01]  /*1a0d0*/  LDS R47, [R47+0x1c] ;  /* 0x00001c002f2f7984 */ /* 0x000e620000000800 */
[C-C-:B---3--:R-:W-:Y:S01]  /*1a0e0*/  FFMA R19, R18.reuse, 0.70710676908493041992, R0.reuse ;  /* 0x3f3504f312137823 */ /* 0x148fe20000000000 */
[----:B------:R-:W-:-:S02]  /*1a0f0*/  FFMA R2, R18, -0.70710676908493041992, R0 ;  /* 0xbf3504f312027823 */ /* 0x000fc40000000000 */
[----:B------:R3:W5:Y:S01]  /*1a100*/  LDL.LU R0, [R1+0x24c] ;  /* 0x00024c0001007983 */ /* 0x0007620000300800 */
[C-C-:B0-----:R-:W-:Y:S01]  /*1a110*/  FFMA R9, R3.reuse, 0.70710676908493041992, R7.reuse ;  /* 0x3f3504f303097823 */ /* 0x141fe20000000007 */
[----:B------:R-:W-:-:S03]  /*1a120*/  FFMA R3, R3, -0.70710676908493041992, R7 ;  /* 0xbf3504f303037823 */ /* 0x000fc60000000007 */
[----:B------:R-:W-:Y:S01]  /*1a130*/  FFMA R7, R9, 0.19891236722469329834, R17 ;  /* 0x3e4bafaf09077823 */ /* 0x000fe20000000011 */
[----:B------:R-:W-:Y:S01]  /*1a140*/  FFMA R17, R17, -0.19891236722469329834, R9 ;  /* 0xbe4bafaf11117823 */ /* 0x000fe20000000009 */
[----:B------:R-:W-:-:S03]  /*1a150*/  FFMA R36, R5, 0.19891236722469329834, R23 ;  /* 0x3e4bafaf05247823 */ /* 0x000fc60000000017 */
[C-C-:B------:R-:W-:Y:S01]  /*1a160*/  FFMA R9, R17.reuse, -1.9615705013275146484, R8.reuse ;  /* 0xbffb14be11097823 */ /* 0x140fe20000000008 */
[----:B------:R-:W-:Y:S01]  /*1a170*/  FFMA R8, R17, 1.9615705013275146484, R8 ;  /* 0x3ffb14be11087823 */ /* 0x000fe20000000008 */
[----:B------:R-:W-:Y:S01]  /*1a180*/  FFMA R17, R61, 0.41421356797218322754, R24 ;  /* 0x3ed413cd3d117823 */ /* 0x000fe20000000018 */
[----:B------:R-:W-:Y:S01]  /*1a190*/  FFMA R51, R36, -1.9615705013275146484, R26 ;  /* 0xbffb14be24337823 */ /* 0x000fe2000000001a */
[C---:B------:R-:W-:Y:S01]  /*1a1a0*/  FFMA R13, R7.reuse, -1.9615705013275146484, R12 ;  /* 0xbffb14be070d7823 */ /* 0x040fe2000000000c */
[----:B-1----:R-:W-:Y:S01]  /*1a1b0*/  FFMA R16, R20, 0.70710676908493041992, R47 ;  /* 0x3f3504f314107823 */ /* 0x002fe2000000002f */
[----:B------:R-:W-:Y:S01]  /*1a1c0*/  FFMA R36, R36, 1.9615705013275146484, R26 ;  /* 0x3ffb14be24247823 */ /* 0x000fe2000000001a */
[----:B------:R-:W-:Y:S01]  /*1a1d0*/  FFMA R12, R7, 1.9615705013275146484, R12 ;  /* 0x3ffb14be070c7823 */ /* 0x000fe2000000000c */
[--C-:B------:R-:W-:Y:S01]  /*1a1e0*/  FFMA R7, R25, -1.8477590084075927734, R10.reuse ;  /* 0xbfec835e19077823 */ /* 0x100fe2000000000a */
[----:B------:R-:W-:Y:S01]  /*1a1f0*/  FFMA R24, R24, 0.41421356797218322754, -R61 ;  /* 0x3ed413cd18187823 */ /* 0x000fe2000000083d */
[--C-:B------:R-:W-:Y:S01]  /*1a200*/  FFMA R26, R17, 1.8477590084075927734, R15.reuse ;  /* 0x3fec835e111a7823 */ /* 0x100fe2000000000f */
[----:B------:R-:W-:Y:S01]  /*1a210*/  FFMA R25, R25, 1.8477590084075927734, R10 ;  /* 0x3fec835e19197823 */ /* 0x000fe2000000000a */
[----:B------:R-:W-:Y:S01]  /*1a220*/  FFMA R15, R17, -1.8477590084075927734, R15 ;  /* 0xbfec835e110f7823 */ /* 0x000fe2000000000f */
[----:B------:R-:W-:Y:S01]  /*1a230*/  FFMA R10, R33, 0.66817861795425415039, R3 ;  /* 0x3f2b0dc1210a7823 */ /* 0x000fe20000000003 */
[----:B------:R-:W-:Y:S01]  /*1a240*/  FFMA R47, R20, -0.70710676908493041992, R47 ;  /* 0xbf3504f3142f7823 */ /* 0x000fe2000000002f */
[----:B------:R-:W-:Y:S01]  /*1a250*/  FFMA R17, R16, 0.19891236722469329834, R19 ;  /* 0x3e4bafaf10117823 */ /* 0x000fe20000000013 */
[----:B------:R-:W-:Y:S01]  /*1a260*/  FFMA R19, R19, -0.19891236722469329834, R16 ;  /* 0xbe4bafaf13137823 */ /* 0x000fe20000000010 */
[----:B------:R-:W-:Y:S01]  /*1a270*/  FFMA R3, R3, -0.66817861795425415039, R33 ;  /* 0xbf2b0dc103037823 */ /* 0x000fe20000000021 */
[C-C-:B------:R-:W-:Y:S01]  /*1a280*/  FFMA R16, R24.reuse, -1.8477590084075927734, R14.reuse ;  /* 0xbfec835e18107823 */ /* 0x140fe2000000000e */
[----:B------:R-:W-:Y:S01]  /*1a290*/  FFMA R14, R24, 1.8477590084075927734, R14 ;  /* 0x3fec835e180e7823 */ /* 0x000fe2000000000e */
[----:B------:R-:W-:Y:S01]  /*1a2a0*/  FFMA R11, R10, -1.6629391908645629883, R7 ;  /* 0xbfd4db310a0b7823 */ /* 0x000fe20000000007 */
[----:B------:R-:W-:Y:S01]  /*1a2b0*/  FFMA R24, R2, 0.66817861795425415039, R47 ;  /* 0x3f2b0dc102187823 */ /* 0x000fe2000000002f */
[----:B------:R-:W-:Y:S01]  /*1a2c0*/  FFMA R10, R10, 1.6629391908645629883, R7 ;  /* 0x3fd4db310a0a7823 */ /* 0x000fe20000000007 */
[----:B------:R-:W-:Y:S01]  /*1a2d0*/  FFMA R2, R47, -0.66817861795425415039, R2 ;  /* 0xbf2b0dc12f027823 */ /* 0x000fe20000000002 */
[C-C-:B------:R-:W-:Y:S01]  /*1a2e0*/  FFMA R7, R3.reuse, -1.6629391908645629883, R25.reuse ;  /* 0xbfd4db3103077823 */ /* 0x140fe20000000019 */
[----:B------:R-:W-:Y:S01]  /*1a2f0*/  FFMA R3, R3, 1.6629391908645629883, R25 ;  /* 0x3fd4db3103037823 */ /* 0x000fe20000000019 */
[C-C-:B------:R-:W-:Y:S01]  /*1a300*/  FFMA R25, R24.reuse, -1.6629391908645629883, R16.reuse ;  /* 0xbfd4db3118197823 */ /* 0x140fe20000000010 */
[----:B------:R-:W-:Y:S01]  /*1a310*/  FFMA R24, R24, 1.6629391908645629883, R16 ;  /* 0x3fd4db3118187823 */ /* 0x000fe20000000010 */
[----:B------:R-:W-:Y:S01]  /*1a320*/  FFMA R4, R23, -0.19891236722469329834, R5 ;  /* 0xbe4bafaf17047823 */ /* 0x000fe20000000005 */
[C-C-:B------:R-:W-:Y:S01]  /*1a330*/  FFMA R18, R2.reuse, -1.6629391908645629883, R14.reuse ;  /* 0xbfd4db3102127823 */ /* 0x140fe2000000000e */
[----:B------:R-:W-:Y:S01]  /*1a340*/  FFMA R16, R2, 1.6629391908645629883, R14 ;  /* 0x3fd4db3102107823 */ /* 0x000fe2000000000e */
[----:B----4-:R3:W0:Y:S04]  /*1a350*/  SHFL.IDX PT, R23, R59, RZ, 0x181f ;  /* 0x00181fff3b177589 */ /* 0x01062800000e0000 */
[----:B------:R3:W1:Y:S04]  /*1a360*/  SHFL.IDX PT, R2, R32, RZ, 0x181f ;  /* 0x00181fff20027589 */ /* 0x00066800000e0000 */
[----:B------:R3:W4:Y:S01]  /*1a370*/  SHFL.IDX PT, R14, R60, RZ, 0x181f ;  /* 0x00181fff3c0e7589 */ /* 0x00072200000e0000 */
[----:B------:R-:W-:Y:S01]  /*1a380*/  FFMA R42, R42, 1.9615705013275146484, R27 ;  /* 0x3ffb14be2a2a7823 */ /* 0x000fe2000000001b */
[----:B------:R-:W-:Y:S01]  /*1a390*/  FFMA R5, R34, 0.66817861795425415039, R6 ;  /* 0x3f2b0dc122057823 */ /* 0x000fe20000000006 */
[C---:B------:R-:W-:Y:S01]  /*1a3a0*/  FFMA R27, R17.reuse, -1.9615705013275146484, R26 ;  /* 0xbffb14be111b7823 */ /* 0x040fe2000000001a */
[----:B------:R-:W-:Y:S01]  /*1a3b0*/  FFMA R6, R6, -0.66817861795425415039, R34 ;  /* 0xbf2b0dc106067823 */ /* 0x000fe20000000022 */
[----:B------:R-:W-:Y:S01]  /*1a3c0*/  FFMA R26, R17, 1.9615705013275146484, R26 ;  /* 0x3ffb14be111a7823 */ /* 0x000fe2000000001a */
[----:B--2---:R-:W-:Y:S01]  /*1a3d0*/  FADD R17, R48, UR4 ;  /* 0x0000000430117e21 */ /* 0x004fe20008000000 */
[--C-:B------:R-:W-:Y:S01]  /*1a3e0*/  FFMA R50, R5, -1.6629391908645629883, R54.reuse ;  /* 0xbfd4db3105327823 */ /* 0x100fe20000000036 */
[C-C-:B------:R-:W-:Y:S01]  /*1a3f0*/  FFMA R57, R35.reuse, -1.6629391908645629883, R41.reuse ;  /* 0xbfd4db3123397823 */ /* 0x140fe20000000029 */
[----:B------:R-:W-:Y:S01]  /*1a400*/  FFMA R43, R35, 1.6629391908645629883, R41 ;  /* 0x3fd4db31232b7823 */ /* 0x000fe20000000029 */
[----:B------:R-:W-:Y:S01]  /*1a410*/  FFMA R54, R5, 1.6629391908645629883, R54 ;  /* 0x3fd4db3105367823 */ /* 0x000fe20000000036 */
[----:B------:R-:W-:Y:S01]  /*1a420*/  FFMA R41, R4, -1.9615705013275146484, R52 ;  /* 0xbffb14be04297823 */ /* 0x000fe20000000034 */
[----:B------:R-:W-:Y:S01]  /*1a430*/  FFMA R5, R6, -1.6629391908645629883, R40 ;  /* 0xbfd4db3106057823 */ /* 0x000fe20000000028 */
[----:B------:R-:W-:Y:S01]  /*1a440*/  FFMA R22, R19, -1.9615705013275146484, R15 ;  /* 0xbffb14be13167823 */ /* 0x000fe2000000000f */
[----:B------:R-:W-:Y:S01]  /*1a450*/  FFMA R39, R39, 1.9615705013275146484, R28 ;  /* 0x3ffb14be27277823 */ /* 0x000fe2000000001c */
[----:B------:R-:W-:Y:S01]  /*1a460*/  FFMA R55, R55, 1.6629391908645629883, R21 ;  /* 0x3fd4db3137377823 */ /* 0x000fe20000000015 */
[----:B------:R-:W-:Y:S01]  /*1a470*/  FFMA R4, R4, 1.9615705013275146484, R52 ;  /* 0x3ffb14be04047823 */ /* 0x000fe20000000034 */
[----:B------:R-:W-:Y:S01]  /*1a480*/  FFMA R6, R6, 1.6629391908645629883, R40 ;  /* 0x3fd4db3106067823 */ /* 0x000fe20000000028 */
[----:B------:R-:W-:Y:S01]  /*1a490*/  FFMA R19, R19, 1.9615705013275146484, R15 ;  /* 0x3ffb14be13137823 */ /* 0x000fe2000000000f */
[----:B0--3--:R-:W-:-:S07]  /*1a4a0*/  FADD R17, R17, -UR5 ;  /* 0x8000000511117e21 */ /* 0x009fce0008000000 */
.L_x_17194:
[----:B------:R-:W2:Y:S01]  /*1a4b0*/  LDL.LU R33, [R1] ;  /* 0x0000000001217983 */ /* 0x000ea20000300800 */
[----:B------:R-:W0:Y:S01]  /*1a4c0*/  LDC R15, c[0x0][0x398] ;  /* 0x0000e600ff0f7b82 */ /* 0x000e220000000800 */
[----:B------:R-:W0:Y:S07]  /*1a4d0*/  LDCU UR5, c[0x0][0x394] ;  /* 0x00007280ff0577ac */ /* 0x000e2e0008000800 */
[----:B------:R-:W1:Y:S08]  /*1a4e0*/  LDC R60, c[0x0][0x398] ;  /* 0x0000e600ff3c7b82 */ /* 0x000e700000000800 */
[----:B------:R-:W3:Y:S01]  /*1a4f0*/  LDC.64 R28, c[0x0][0x380] ;  /* 0x0000e000ff1c7b82 */ /* 0x000ee20000000a00 */
[----:B-----5:R-:W-:Y:S01]  /*1a500*/  SHF.R.S32.HI R47, RZ, 0x1f, R0 ;  /* 0x0000001fff2f7819 */ /* 0x020fe20000011400 */
[----:B------:R-:W2:Y:S01]  /*1a510*/  LDCU UR4, c[0x0][0x3bc] ;  /* 0x00007780ff0477ac */ /* 0x000ea20008000800 */
[----:B0-----:R-:W-:-:S02]  /*1a520*/  IMAD R20, R15, UR5, RZ ;  /* 0x000000050f147c24 */ /* 0x001fc4000f8e02ff */
[----:B-1--4-:R-:W-:-:S03]  /*1a530*/  IMAD R2, R14, R60, R2 ;  /* 0x0000003c0e027224 */ /* 0x012fc600078e0202 */
[----:B------:R-:W-:-:S05]  /*1a540*/  SHF.L.U32 R14, R20, 0x1, RZ ;  /* 0x00000001140e7819 */ /* 0x000fca00000006ff */
[----:B------:R-:W-:-:S05]  /*1a550*/  IMAD R23, R23, R14, R2 ;  /* 0x0000000e17177224 */ /* 0x000fca00078e0202 */
[----:B------:R-:W-:Y:S02]  /*1a560*/  SHF.R.S32.HI R32, RZ, 0x1f, R23 ;  /* 0x0000001fff207819 */ /* 0x000fe40000011417 */
[----:B------:R-:W-:-:S04]  /*1a570*/  IADD3 R2, P0, PT, R0, R23, RZ ;  /* 0x0000001700027210 */ /* 0x000fc80007f1e0ff */
[----:B------:R-:W-:Y:S02]  /*1a580*/  IADD3.X R15, PT, PT, R32, R47, RZ, P0, !PT ;  /* 0x0000002f200f7210 */ /* 0x000fe400007fe4ff */
[----:B---3--:R-:W-:-:S04]  /*1a590*/  LEA R30, P0, R2, R28, 0x2 ;  /* 0x0000001c021e7211 */ /* 0x008fc800078010ff */
[----:B------:R-:W-:Y:S02]  /*1a5a0*/  LEA.HI.X R31, R2, R29, R15, 0x2, P0 ;  /* 0x0000001d021f7211 */ /* 0x000fe400000f140f */
[----:B------:R-:W0:Y:S01]  /*1a5b0*/  LDC R15, c[0x0][0x3bc] ;  /* 0x0000ef00ff0f7b82 */ /* 0x000e220000000800 */
[----:B--2---:R-:W-:-:S04]  /*1a5c0*/  FFMA R33, R33, R48, UR4 ;  /* 0x0000000421217e23 */ /* 0x004fc80008000030 */
[----:B0-----:R-:W-:-:S05]  /*1a5d0*/  FADD R33, R33, -R15 ;  /* 0x8000000f21217221 */ /* 0x001fca0000000000 */
        /* <DEDUP_REMOVED lines=11> */
.L_x_14178:
[----:B------:R-:W0:Y:S02]  /*1a690*/  LDS R20, [R34] ;  /* 0x0000000022147984 */ /* 0x000e240000000800 */
[----:B0-----:R-:W-:-:S05]  /*1a6a0*/  FADD R21, R33, R20 ;  /* 0x0000001421157221 */ /* 0x001fca0000000000 */
[----:B------:R-:W0:Y:S02]  /*1a6b0*/  ATOMS.CAST.SPIN P0, [R34], R20, R21 ;  /* 0x000000142200758d */ /* 0x000e240001800015 */
[----:B0-----:R-:W-:Y:S05]  /*1a6c0*/  @!P0 BRA `(.L_x_14178) ;  /* 0xfffffffc00f08947 */ /* 0x001fea000383ffff */
[----:B------:R-:W-:Y:S05]  /*1a6d0*/  BRA `(.L_x_14176) ;  /* 0x00000000002c7947 */ /* 0x000fea0003800000 */
.L_x_14177:
[----:B------:R-:W0:Y:S02]  /*1a6e0*/  QSPC.E.D P0, RZ, [R30] ;  /* 0x000000001eff73aa */ /* 0x000e240000000700 */
[----:B0-----:R-:W-:Y:S05]  /*1a6f0*/  @!P0 BRA `(.L_x_14179) ;  /* 0x0000000000188947 */ /* 0x001fea0003800000 */
.L_x_14180:
[----:B------:R-:W2:Y:S02]  /*1a700*/  LD.E R20, [R30] ;  /* 0x000000001e147980 */ /* 0x000ea40000100900 */
[----:B--2---:R-:W-:-:S06]  /*1a710*/  FADD R21, R33, R20 ;  /* 0x0000001421157221 */ /* 0x004fcc0000000000 */
[----:B------:R-:W2:Y:S02]  /*1a720*/  ATOM.E.CAST.SPIN PT, R21, [R30], R20, R21 ;  /* 0x000000141e15738b */ /* 0x000ea400019e0115 */
[----:B--2---:R-:W-:-:S13]  /*1a730*/  ISETP.EQ.U32.AND P0, PT, R21, 0x1, PT ;  /* 0x000000011500780c */ /* 0x004fda0003f02070 */
[----:B------:R-:W-:Y:S05]  /*1a740*/  @!P0 BRA `(.L_x_14180) ;  /* 0xfffffffc00ec8947 */ /* 0x000fea000383ffff */
[----:B------:R-:W-:Y:S05]  /*1a750*/  BRA `(.L_x_14176) ;  /* 0x00000000000c7947 */ /* 0x000fea0003800000 */
.L_x_14179:
[----:B------:R-:W2:Y:S02]  /*1a760*/  LD.E R20, desc[UR8][R30.64] ;  /* 0x000000081e147980 */ /* 0x000ea4000c101900 */
[----:B--2---:R-:W-:-:S05]  /*1a770*/  FADD R20, R33, R20 ;  /* 0x0000001421147221 */ /* 0x004fca0000000000 */
[----:B------:R0:W-:Y:S02]  /*1a780*/  ST.E desc[UR8][R30.64], R20 ;  /* 0x000000141e007985 */ /* 0x0001e4000c101908 */
.L_x_14176:
[----:B------:R-:W-:Y:S05]  /*1a790*/  BSYNC.RECONVERGENT B1 ;  /* 0x0000000000017941 */ /* 0x000fea0003800200 */
.L_x_14175:
        /* <DEDUP_REMOVED lines=9> */
.L_x_14184:
[----:B------:R-:W0:Y:S02]  /*1a830*/  LDS R32, [R23] ;  /* 0x0000000017207984 */ /* 0x000e240000000800 */
[----:B0-----:R-:W-:-:S05]  /*1a840*/  FADD R33, R17, R32 ;  /* 0x0000002011217221 */ /* 0x001fca0000000000 */
[----:B------:R-:W0:Y:S02]  /*1a850*/  ATOMS.CAST.SPIN P0, [R23], R32, R33 ;  /* 0x000000201700758d */ /* 0x000e240001800021 */
[----:B0-----:R-:W-:Y:S05]  /*1a860*/  @!P0 BRA `(.L_x_14184) ;  /* 0xfffffffc00f08947 */ /* 0x001fea000383ffff */
[----:B------:R-:W-:Y:S05]  /*1a870*/  BRA `(.L_x_14182) ;  /* 0x00000000002c7947 */ /* 0x000fea0003800000 */
.L_x_14183:
[----:B------:R-:W0:Y:S02]  /*1a880*/  QSPC.E.D P0, RZ, [R20] ;  /* 0x0000000014ff73aa */ /* 0x000e240000000700 */
[----:B0-----:R-:W-:Y:S05]  /*1a890*/  @!P0 BRA `(.L_x_14185) ;  /* 0x0000000000188947 */ /* 0x001fea0003800000 */
.L_x_14186:
[----:B------:R-:W2:Y:S02]  /*1a8a0*/  LD.E R32, [R20] ;  /* 0x0000000014207980 */ /* 0x000ea40000100900 */
[----:B--2---:R-:W-:-:S06]  /*1a8b0*/  FADD R33, R17, R32 ;  /* 0x0000002011217221 */ /* 0x004fcc0000000000 */
[----:B------:R-:W2:Y:S02]  /*1a8c0*/  ATOM.E.CAST.SPIN PT, R33, [R20], R32, R33 ;  /* 0x000000201421738b */ /* 0x000ea400019e0121 */
[----:B--2---:R-:W-:-:S13]  /*1a8d0*/  ISETP.EQ.U32.AND P0, PT, R33, 0x1, PT ;  /* 0x000000012100780c */ /* 0x004fda0003f02070 */
[----:B------:R-:W-:Y:S05]  /*1a8e0*/  @!P0 BRA `(.L_x_14186) ;  /* 0xfffffffc00ec8947 */ /* 0x000fea000383ffff */
[----:B------:R-:W-:Y:S05]  /*1a8f0*/  BRA `(.L_x_14182) ;  /* 0x00000000000c7947 */ /* 0x000fea0003800000 */
.L_x_14185:
[----:B------:R-:W2:Y:S02]  /*1a900*/  LD.E R23, desc[UR8][R20.64] ;  /* 0x0000000814177980 */ /* 0x000ea4000c101900 */
[----:B--2---:R-:W-:-:S05]  /*1a910*/  FADD R23, R17, R23 ;  /* 0x0000001711177221 */ /* 0x004fca0000000000 */
[----:B------:R0:W-:Y:S02]  /*1a920*/  ST.E desc[UR8][R20.64], R23 ;  /* 0x0000001714007985 */ /* 0x0001e4000c101908 */
.L_x_14182:
[----:B------:R-:W-:Y:S05]  /*1a930*/  BSYNC.RECONVERGENT B1 ;  /* 0x0000000000017941 */ /* 0x000fea0003800200 */
.L_x_14181:
        /* <DEDUP_REMOVED lines=9> */
.L_x_14190:
[----:B------:R-:W0:Y:S02]  /*1a9d0*/  LDS R32, [R34] ;  /* 0x0000000022207984 */ /* 0x000e240000000800 */
[----:B0-----:R-:W-:-:S05]  /*1a9e0*/  FADD R33, R23, R32 ;  /* 0x0000002017217221 */ /* 0x001fca0000000000 */
[----:B------:R-:W0:Y:S02]  /*1a9f0*/  ATOMS.CAST.SPIN P0, [R34], R32, R33 ;  /* 0x000000202200758d */ /* 0x000e240001800021 */
[----:B0-----:R-:W-:Y:S05]  /*1aa00*/  @!P0 BRA `(.L_x_14190) ;  /* 0xfffffffc00f08947 */ /* 0x001fea000383ffff */
[----:B------:R-:W-:Y:S05]  /*1aa10*/  BRA `(.L_x_14188) ;  /* 0x00000000002c7947 */ /* 0x000fea0003800000 */
.L_x_14189:
[----:B------:R-:W0:Y:S02]  /*1aa20*/  QSPC.E.D P0, RZ, [R32] ;  /* 0x0000000020ff73aa */ /* 0x000e240000000700 */
[----:B0-----:R-:W-:Y:S05]  /*1aa30*/  @!P0 BRA `(.L_x_14191) ;  /* 0x0000000000188947 */ /* 0x001fea0003800000 */
.L_x_14192:
[----:B------:R-:W2:Y:S02]  /*1aa40*/  LD.E R34, [R32] ;  /* 0x0000000020227980 */ /* 0x000ea40000100900 */
[----:B--2---:R-:W-:-:S06]  /*1aa50*/  FADD R35, R23, R34 ;  /* 0x0000002217237221 */ /* 0x004fcc0000000000 */
[----:B------:R-:W2:Y:S02]  /*1aa60*/  ATOM.E.CAST.SPIN PT, R35, [R32], R34, R35 ;  /* 0x000000222023738b */ /* 0x000ea400019e0123 */
[----:B--2---:R-:W-:-:S13]  /*1aa70*/  ISETP.EQ.U32.AND P0, PT, R35, 0x1, PT ;  /* 0x000000012300780c */ /* 0x004fda0003f02070 */
[----:B------:R-:W-:Y:S05]  /*1aa80*/  @!P0 BRA `(.L_x_14192) ;  /* 0xfffffffc00ec8947 */ /* 0x000fea000383ffff */
[----:B------:R-:W-:Y:S05]  /*1aa90*/  BRA `(.L_x_14188) ;  /* 0x00000000000c7947 */ /* 0x000fea0003800000 */
.L_x_14191:
[----:B------:R-:W2:Y:S02]  /*1aaa0*/  LD.E R34, desc[UR8][R32.64] ;  /* 0x0000000820227980 */ /* 0x000ea4000c101900 */
[----:B--2---:R-:W-:-:S05]  /*1aab0*/  FADD R34, R23, R34 ;  /* 0x0000002217227221 */ /* 0x004fca0000000000 */
[----:B------:R0:W-:Y:S02]  /*1aac0*/  ST.E desc[UR8][R32.64], R34 ;  /* 0x0000002220007985 */ /* 0x0001e4000c101908 */
.L_x_14188:
[----:B------:R-:W-:Y:S05]  /*1aad0*/  BSYNC.RECONVERGENT B1 ;  /* 0x0000000000017941 */ /* 0x000fea0003800200 */
.L_x_14187:
[----:B0-----:R-:W-:-:S05]  /*1aae0*/  IMAD.WIDE R32, R60, 0x4, R20 ;  /* 0x000000043c207825 */ /* 0x001fca00078e0214 */
[----:B------:R0:W-:Y:S01]  /*1aaf0*/  ATOM.E.ADD.F32.FTZ.RN.STRONG.GPU P0, RZ, desc[UR8][R32.64], R17 ;  /* 0x8000001120ff79a2 */ /* 0x0001e2000c10f308 */
[----:B------:R-:W-:Y:S04]  /*1ab00*/  BSSY.RECONVERGENT B1, `(.L_x_14193) ;  /* 0x0000015000017945 */ /* 0x000fe80003800200 */
[----:B0-----:R-:W-:Y:S05]  /*1ab10*/  @P0 BRA `(.L_x_14194) ;  /* 0x00000000004c0947 */ /* 0x001fea0003800000 */
[----:B------:R-:W0:Y:S02]  /*1ab20*/  QSPC.E.S P0, RZ, [R32] ;  /* 0x0000000020ff73aa */ /* 0x000e240000000500 */
[----:B0-----:R-:W-:Y:S05]  /*1ab30*/  @!P0 BRA `(.L_x_14195) ;  /* 0x0000000000188947 */ /* 0x001fea0003800000 */
[----:B------:R-:W-:-:S07]  /*1ab40*/  MOV R23, R32 ;  /* 0x0000002000177202 */ /* 0x000fce0000000f00 */
.L_x_14196:
[----:B------:R-:W0:Y:S02]  /*1ab50*/  LDS R32, [R23] ;  /* 0x0000000017207984 */ /* 0x000e240000000800 */
[----:B0-----:R-:W-:-:S05]  /*1ab60*/  FADD R33, R17, R32 ;  /* 0x0000002011217221 */ /* 0x001fca0000000000 */
[----:B------:R-:W0:Y:S02]  /*1ab70*/  ATOMS.CAST.SPIN P0, [R23], R32, R33 ;  /* 0x000000201700758d */ /* 0x000e240001800021 */
[----:B0-----:R-:W-:Y:S05]  /*1ab80*/  @!P0 BRA `(.L_x_14196) ;  /* 0xfffffffc00f08947 */ /* 0x001fea000383ffff */
[----:B------:R-:W-:Y:S05]  /*1ab90*/  BRA `(.L_x_14194) ;  /* 0x00000000002c7947 */ /* 0x000fea0003800000 */
.L_x_14195:
[----:B------:R-:W0:Y:S02]  /*1aba0*/  QSPC.E.D P0, RZ, [R32] ;  /* 0x0000000020ff73aa */ /* 0x000e240000000700 */
[----:B0-----:R-:W-:Y:S05]  /*1abb0*/  @!P0 BRA `(.L_x_14197) ;  /* 0x0000000000188947 */ /* 0x001fea0003800000 */
.L_x_14198:
[----:B------:R-:W2:Y:S02]  /*1abc0*/  LD.E R34, [R32] ;  /* 0x0000000020227980 */ /* 0x000ea40000100900 */
[----:B--2---:R-:W-:-:S06]  /*1abd0*/  FADD R35, R17, R34 ;  /* 0x0000002211237221 */ /* 0x004fcc0000000000 */
[----:B------:R-:W2:Y:S02]  /*1abe0*/  ATOM.E.CAST.SPIN PT, R35, [R32], R34, R35 ;  /* 0x000000222023738b */ /* 0x000ea400019e0123 */
[----:B--2---:R-:W-:-:S13]  /*1abf0*/  ISETP.EQ.U32.AND P0, PT, R35, 0x1, PT ;  /* 0x000000012300780c */ /* 0x004fda0003f02070 */
[----:B------:R-:W-:Y:S05]  /*1ac00*/  @!P0 BRA `(.L_x_14198) ;  /* 0xfffffffc00ec8947 */ /* 0x000fea000383ffff */
[----:B------:R-:W-:Y:S05]  /*1ac10*/  BRA `(.L_x_14194) ;  /* 0x00000000000c7947 */ /* 0x000fea0003800000 */
.L_x_14197:
[----:B------:R-:W2:Y:S02]  /*1ac20*/  LD.E R23, desc[UR8][R32.64] ;  /* 0x0000000820177980 */ /* 0x000ea4000c101900 */
[----:B--2---:R-:W-:-:S05]  /*1ac30*/  FADD R23, R17, R23 ;  /* 0x0000001711177221 */ /* 0x004fca0000000000 */
[----:B------:R0:W-:Y:S02]  /*1ac40*/  ST.E desc[UR8][R32.64], R23 ;  /* 0x0000001720007985 */ /* 0x0001e4000c101908 */
.L_x_14194:
[----:B------:R-:W-:Y:S05]  /*1ac50*/  BSYNC.RECONVERGENT B1 ;  /* 0x0000000000017941 */ /* 0x000fea0003800200 */
.L_x_14193:
        /* <DEDUP_REMOVED lines=10> */
.L_x_14202:
[----:B------:R-:W0:Y:S02]  /*1ad00*/  LDS R32, [R34] ;  /* 0x0000000022207984 */ /* 0x000e240000000800 */
[----:B0-----:R-:W-:-:S05]  /*1ad10*/  FADD R33, R23, R32 ;  /* 0x0000002017217221 */ /* 0x001fca0000000000 */
[----:B------:R-:W0:Y:S02]  /*1ad20*/  ATOMS.CAST.SPIN P0, [R34], R32, R33 ;  /* 0x000000202200758d */ /* 0x000e240001800021 */
[----:B0-----:R-:W-:Y:S05]  /*1ad30*/  @!P0 BRA `(.L_x_14202) ;  /* 0xfffffffc00f08947 */ /* 0x001fea000383ffff */
[----:B------:R-:W-:Y:S05]  /*1ad40*/  BRA `(.L_x_14200) ;  /* 0x00000000002c7947 */ /* 0x000fea0003800000 */
.L_x_14201:
[----:B------:R-:W0:Y:S02]  /*1ad50*/  QSPC.E.D P0, RZ, [R32] ;  /* 0x0000000020ff73aa */ /* 0x000e240000000700 */
[----:B0-----:R-:W-:Y:S05]  /*1ad60*/  @!P0 BRA `(.L_x_14203) ;  /* 0x0000000000188947 */ /* 0x001fea0003800000 */
.L_x_14204:
[----:B------:R-:W2:Y:S02]  /*1ad70*/  LD.E R34, [R32] ;  /* 0x0000000020227980 */ /* 0x000ea40000100900 */
[----:B--2---:R-:W-:-:S06]  /*1ad80*/  FADD R35, R23, R34 ;  /* 0x0000002217237221 */ /* 0x004fcc0000000000 */
[----:B------:R-:W2:Y:S02]  /*1ad90*/  ATOM.E.CAST.SPIN PT, R35, [R32], R34, R35 ;  /* 0x000000222023738b */ /* 0x000ea400019e0123 */
[----:B--2---:R-:W-:-:S13]  /*1ada0*/  ISETP.EQ.U32.AND P0, PT, R35, 0x1, PT ;  /* 0x000000012300780c */ /* 0x004fda0003f02070 */
[----:B------:R-:W-:Y:S05]  /*1adb0*/  @!P0 BRA `(.L_x_14204) ;  /* 0xfffffffc00ec8947 */ /* 0x000fea000383ffff */
[----:B------:R-:W-:Y:S05]  /*1adc0*/  BRA `(.L_x_14200) ;  /* 0x00000000000c7947 */ /* 0x000fea0003800000 */
.L_x_14203:
[----:B------:R-:W2:Y:S02]  /*1add0*/  LD.E R34, desc[UR8][R32.64] ;  /* 0x0000000820227980 */ /* 0x000ea4000c101900 */
[----:B--2---:R-:W-:-:S05]  /*1ade0*/  FADD R34, R23, R34 ;  /* 0x0000002217227221 */ /* 0x004fca0000000000 */
[----:B------:R0:W-:Y:S02]  /*1adf0*/  ST.E desc[UR8][R32.64], R34 ;  /* 0x0000002220007985 */ /* 0x0001e4000c101908 */
.L_x_14200:
[----:B------:R-:W-:Y:S05]  /*1ae00*/  BSYNC.RECONVERGENT B1 ;  /* 0x0000000000017941 */ /* 0x000fea0003800200 */
.L_x_14199:
[----:B0-----:R-:W-:-:S05]  /*1ae10*/  IMAD.WIDE R32, R59, 0x4, R20 ;  /* 0x000000043b207825 */ /* 0x001fca00078e0214 */
[----:B------:R0:W-:Y:S01]  /*1ae20*/  ATOM.E.ADD.F32.FTZ.RN.STRONG.GPU P0, RZ, desc[UR8][R32.64], R17 ;  /* 0x8000001120ff79a2 */ /* 0x0001e2000c10f308 */
[----:B------:R-:W-:Y:S04]  /*1ae30*/  BSSY.RECONVERGENT B1, `(.L_x_14205) ;  /* 0x0000015000017945 */ /* 0x000fe80003800200 */
[----:B0-----:R-:W-:Y:S05]  /*1ae40*/  @P0 BRA `(.L_x_14206) ;  /* 0x00000000004c0947 */ /* 0x001fea0003800000 */
[----:B------:R-:W0:Y:S02]  /*1ae50*/  QSPC.E.S P0, RZ, [R32] ;  /* 0x0000000020ff73aa */ /* 0x000e240000000500 */
[----:B0-----:R-:W-:Y:S05]  /*1ae60*/  @!P0 BRA `(.L_x_14207) ;  /* 0x0000000000188947 */ /* 0x001fea0003800000 */
[----:B------:R-:W-:-:S07]  /*1ae70*/  MOV R23, R32 ;  /* 0x0000002000177202 */ /* 0x000fce0000000f00 */
.L_x_14208:
[----:B------:R-:W0:Y:S02]  /*1ae80*/  LDS R32, [R23] ;  /* 0x0000000017207984 */ /* 0x000e240000000800 */
[----:B0-----:R-:W-:-:S05]  /*1ae90*/  FADD R33, R17, R32 ;  /* 0x0000002011217221 */ /* 0x001fca0000000000 */
[----:B------:R-:W0:Y:S02]  /*1aea0*/  ATOMS.CAST.SPIN P0, [R23], R32, R33 ;  /* 0x000000201700758d */ /* 0x000e240001800021 */
[----:B0-----:R-:W-:Y:S05]  /*1aeb0*/  @!P0 BRA `(.L_x_14208) ;  /* 0xfffffffc00f08947 */ /* 0x001fea000383ffff */
[----:B------:R-:W-:Y:S05]  /*1aec0*/  BRA `(.L_x_14206) ;  /* 0x00000000002c7947 */ /* 0x000fea0003800000 */
.L_x_14207:
[----:B------:R-:W0:Y:S02]  /*1aed0*/  QSPC.E.D P0, RZ, [R32] ;  /* 0x0000000020ff73aa */ /* 0x000e240000000700 */
[----:B0-----:R-:W-:Y:S05]  /*1aee0*/  @!P0 BRA `(.L_x_14209) ;  /* 0x0000000000188947 */ /* 0x001fea0003800000 */
.L_x_14210:
[----:B------:R-:W2:Y:S02]  /*1aef0*/  LD.E R34, [R32] ;  /* 0x0000000020227980 */ /* 0x000ea40000100900 */
[----:B--2---:R-:W-:-:S06]  /*1af00*/  FADD R35, R17, R34 ;  /* 0x0000002211237221 */ /* 0x004fcc0000000000 */
[----:B------:R-:W2:Y:S02]  /*1af10*/  ATOM.E.CAST.SPIN PT, R35, [R32], R34, R35 ;  /* 0x000000222023738b */ /* 0x000ea400019e0123 */
[----:B--2---:R-:W-:-:S13]  /*1af20*/  ISETP.EQ.U32.AND P0, PT, R35, 0x1, PT ;  /* 0x000000012300780c */ /* 0x004fda0003f02070 */
[----:B------:R-:W-:Y:S05]  /*1af30*/  @!P0 BRA `(.L_x_14210) ;  /* 0xfffffffc00ec8947 */ /* 0x000fea000383ffff */
[----:B------:R-:W-:Y:S05]  /*1af40*/  BRA `(.L_x_14206) ;  /* 0x00000000000c7947 */ /* 0x000fea0003800000 */
.L_x_14209:
[----:B------:R-:W2:Y:S02]  /*1af50*/  LD.E R23, desc[UR8][R32.64] ;  /* 0x0000000820177980 */ /* 0x000ea4000c101900 */
[----:B--2---:R-:W-:-:S05]  /*1af60*/  FADD R23, R17, R23 ;  /* 0x0000001711177221 */ /* 0x004fca0000000000 */
[----:B------:R0:W-:Y:S02]  /*1af70*/  ST.E desc[UR8][R32.64], R23 ;  /* 0x0000001720007985 */ /* 0x0001e4000c101908 */
.L_x_14206:
[----:B------:R-:W-:Y:S05]  /*1af80*/  BSYNC.RECONVERGENT B1 ;  /* 0x0000000000017941 */ /* 0x000fea0003800200 */
.L_x_14205:
        /* <DEDUP_REMOVED lines=10> */
.L_x_14214:
[----:B------:R-:W0:Y:S02]  /*1b030*/  LDS R32, [R34] ;  /* 0x0000000022207984 */ /* 0x000e240000000800 */
[----:B0-----:R-:W-:-:S05]  /*1b040*/  FADD R33, R23, R32 ;  /* 0x0000002017217221 */ /* 0x001fca0000000000 */
[----:B------:R-:W0:Y:S02]  /*1b050*/  ATOMS.CAST.SPIN P0, [R34], R32, R33 ;  /* 0x000000202200758d */ /* 0x000e240001800021 */
[----:B0-----:R-:W-:Y:S05]  /*1b060*/  @!P0 BRA `(.L_x_14214) ;  /* 0xfffffffc00f08947 */ /* 0x001fea000383ffff */
[----:B------:R-:W-:Y:S05]  /*1b070*/  BRA `(.L_x_14212) ;  /* 0x00000000002c7947 */ /* 0x000fea0003800000 */
.L_x_14213:
[----:B------:R-:W0:Y:S02]  /*1b080*/  QSPC.E.D P0, RZ, [R32] ;  /* 0x0000000020ff73aa */ /* 0x000e240000000700 */
[----:B0-----:R-:W-:Y:S05]  /*1b090*/  @!P0 BRA `(.L_x_14215) ;  /* 0x0000000000188947 */ /* 0x001fea0003800000 */
.L_x_14216:
[----:B------:R-:W2:Y:S02]  /*1b0a0*/  LD.E R34, [R32] ;  /* 0x0000000020227980 */ /* 0x000ea40000100900 */
[----:B--2---:R-:W-:-:S06]  /*1b0b0*/  FADD R35, R23, R34 ;  /* 0x0000002217237221 */ /* 0x004fcc0000000000 */
[----:B------:R-:W2:Y:S02]  /*1b0c0*/  ATOM.E.CAST.SPIN PT, R35, [R32], R34, R35 ;  /* 0x000000222023738b */ /* 0x000ea400019e0123 */
[----:B--2---:R-:W-:-:S13]  /*1b0d0*/  ISETP.EQ.U32.AND P0, PT, R35, 0x1, PT ;  /* 0x000000012300780c */ /* 0x004fda0003f02070 */
[----:B------:R-:W-:Y:S05]  /*1b0e0*/  @!P0 BRA `(.L_x_14216) ;  /* 0xfffffffc00ec8947 */ /* 0x000fea000383ffff */
[----:B------:R-:W-:Y:S05]  /*1b0f0*/  BRA `(.L_x_14212) ;  /* 0x00000000000c7947 */ /* 0x000fea0003800000 */
.L_x_14215:
[----:B------:R-:W2:Y:S02]  /*1b100*/  LD.E R34, desc[UR8][R32.64] ;  /* 0x0000000820227980 */ /* 0x000ea4000c101900 */
[----:B--2---:R-:W-:-:S05]  /*1b110*/  FADD R34, R23, R34 ;  /* 0x0000002217227221 */ /* 0x004fca0000000000 */
[----:B------:R0:W-:Y:S02]  /*1b120*/  ST.E desc[UR8][R32.64], R34 ;  /* 0x0000002220007985 */ /* 0x0001e4000c101908 */
.L_x_14212:
[----:B------:R-:W-:Y:S05]  /*1b130*/  BSYNC.RECONVERGENT B1 ;  /* 0x0000000000017941 */ /* 0x000fea0003800200 */
.L_x_14211:
[----:B0-----:R-:W-:-:S05]  /*1b140*/  IMAD.WIDE R32, R52, 0x4, R20 ;  /* 0x0000000434207825 */ /* 0x001fca00078e0214 */
[----:B------:R0:W-:Y:S01]  /*1b150*/  ATOM.E.ADD.F32.FTZ.RN.STRONG.GPU P0, RZ, desc[UR8][R32.64], R17 ;  /* 0x8000001120ff79a2 */ /* 0x0001e2000c10f308 */
[----:B------:R-:W-:Y:S04]  /*1b160*/  BSSY.RECONVERGENT B1, `(.L_x_14217) ;  /* 0x0000015000017945 */ /* 0x000fe80003800200 */
[----:B0-----:R-:W-:Y:S05]  /*1b170*/  @P0 BRA `(.L_x_14218) ;  /* 0x00000000004c0947 */ /* 0x001fea0003800000 */
[----:B------:R-:W0:Y:S02]  /*1b180*/  QSPC.E.S P0, RZ, [R32] ;  /* 0x0000000020ff73aa */ /* 0x000e240000000500 */
[----:B0-----:R-:W-:Y:S05]  /*1b190*/  @!P0 BRA `(.L_x_14219) ;  /* 0x0000000000188947 */ /* 0x001fea0003800000 */
[----:B------:R-:W-:-:S07]  /*1b1a0*/  MOV R23, R32 ;  /* 0x0000002000177202 */ /* 0x000fce0000000f00 */
.L_x_14220:
[----:B------:R-:W0:Y:S02]  /*1b1b0*/  LDS R32, [R23] ;  /* 0x0000000017207984 */ /* 0x000e240000000800 */
[----:B0-----:R-:W-:-:S05]  /*1b1c0*/  FADD R33, R17, R32 ;  /* 0x0000002011217221 */ /* 0x001fca0000000000 */
[----:B------:R-:W0:Y:S02]  /*1b1d0*/  ATOMS.CAST.SPIN P0, [R23], R32, R33 ;  /* 0x000000201700758d */ /* 0x000e240001800021 */
[----:B0-----:R-:W-:Y:S05]  /*1b1e0*/  @!P0 BRA `(.L_x_14220) ;  /* 0xfffffffc00f08947 */ /* 0x001fea000383ffff */
[----:B------:R-:W-:Y:S05]  /*1b1f0*/  BRA `(.L_x_14218) ;  /* 0x00000000002c7947 */ /* 0x000fea0003800000 */
.L_x_14219:
[----:B------:R-:W0:Y:S02]  /*1b200*/  QSPC.E.D P0, RZ, [R32] ;  /* 0x0000000020ff73aa */ /* 0x000e240000000700 */
[----:B0-----:R-:W-:Y:S05]  /*1b210*/  @!P0 BRA `(.L_x_14221) ;  /* 0x0000000000188947 */ /* 0x001fea0003800000 */
.L_x_14222:
[----:B------:R-:W2:Y:S02]  /*1b220*/  LD.E R34, [R32] ;  /* 0x0000000020227980 */ /* 0x000ea40000100900 */
[----:B--2---:R-:W-:-:S06]  /*1b230*/  FADD R35, R17, R34 ;  /* 0x0000002211237221 */ /* 0x004fcc0000000000 */
[----:B------:R-:W2:Y:S02]  /*1b240*/  ATOM.E.CAST.SPIN PT, R35, [R32], R34, R35 ;  /* 0x000000222023738b */ /* 0x000ea400019e0123 */
[----:B--2---:R-:W-:-:S13]  /*1b250*/  ISETP.EQ.U32.AND P0, PT, R35, 0x1, PT ;  /* 0x000000012300780c */ /* 0x004fda0003f02070 */
[----:B------:R-:W-:Y:S05]  /*1b260*/  @!P0 BRA `(.L_x_14222) ;  /* 0xfffffffc00ec8947 */ /* 0x000fea000383ffff */
[----:B------:R-:W-:Y:S05]  /*1b270*/  BRA `(.L_x_14218) ;  /* 0x00000000000c7947 */ /* 0x000fea0003800000 */
.L_x_14221:
[----:B------:R-:W2:Y:S02]  /*1b280*/  LD.E R23, desc[UR8][R32.64] ;  /* 0x0000000820177980 */ /* 0x000ea4000c101900 */
[----:B--2---:R-:W-:-:S05]  /*1b290*/  FADD R23, R17, R23 ;  /* 0x0000001711177221 */ /* 0x004fca0000000000 */
[----:B------:R0:W-:Y:S02]  /*1b2a0*/  ST.E desc[UR8][R32.64], R23 ;  /* 0x0000001720007985 */ /* 0x0001e4000c101908 */
.L_x_14218:
[----:B------:R-:W-:Y:S05]  /*1b2b0*/  BSYNC.RECONVERGENT B1 ;  /* 0x0000000000017941 */ /* 0x000fea0003800200 */
.L_x_14217:
        /* <DEDUP_REMOVED lines=10> */
.L_x_14226:
[----:B------:R-:W0:Y:S02]  /*1b360*/  LDS R32, [R34] ;  /* 0x0000000022207984 */ /* 0x000e240000000800 */
[----:B0-----:R-:W-:-:S05]  /*1b370*/  FADD R33, R23, R32 ;  /* 0x0000002017217221 */ /* 0x001fca0000000000 */
[----:B------:R-:W0:Y:S02]  /*1b380*/  ATOMS.CAST.SPIN P0, [R34], R32, R33 ;  /* 0x000000202200758d */ /* 0x000e240001800021 */
[----:B0-----:R-:W-:Y:S05]  /*1b390*/  @!P0 BRA `(.L_x_14226) ;  /* 0xfffffffc00f08947 */ /* 0x001fea000383ffff */
[----:B------:R-:W-:Y:S05]  /*1b3a0*/  BRA `(.L_x_14224) ;  /* 0x00000000002c7947 */ /* 0x000fea0003800000 */
.L_x_14225:
[----:B------:R-:W0:Y:S02]  /*1b3b0*/  QSPC.E.D P0, RZ, [R32] ;  /* 0x0000000020ff73aa */ /* 0x000e240000000700 */
[----:B0-----:R-:W-:Y:S05]  /*1b3c0*/  @!P0 BRA `(.L_x_14227) ;  /* 0x0000000000188947 */ /* 0x001fea0003800000 */
.L_x_14228:
[----:B------:R-:W2:Y:S02]  /*1b3d0*/  LD.E R34, [R32] ;  /* 0x0000000020227980 */ /* 0x000ea40000100900 */
[----:B--2---:R-:W-:-:S06]  /*1b3e0*/  FADD R35, R23, R34 ;  /* 0x0000002217237221 */ /* 0x004fcc0000000000 */
[----:B------:R-:W2:Y:S02]  /*1b3f0*/  ATOM.E.CAST.SPIN PT, R35, [R32], R34, R35 ;  /* 0x000000222023738b */ /* 0x000ea400019e0123 */
[----:B--2---:R-:W-:-:S13]  /*1b400*/  ISETP.EQ.U32.AND P0, PT, R35, 0x1, PT ;  /* 0x000000012300780c */ /* 0x004fda0003f02070 */
[----:B------:R-:W-:Y:S05]  /*1b410*/  @!P0 BRA `(.L_x_14228) ;  /* 0xfffffffc00ec8947 */ /* 0x000fea000383ffff */
[----:B------:R-:W-:Y:S05]  /*1b420*/  BRA `(.L_x_14224) ;  /* 0x00000000000c7947 */ /* 0x000fea0003800000 */
.L_x_14227:
[----:B------:R-:W2:Y:S02]  /*1b430*/  LD.E R34, desc[UR8][R32.64] ;  /* 0x0000000820227980 */ /* 0x000ea4000c101900 */
[----:B--2---:R-:W-:-:S05]  /*1b440*/  FADD R34, R23, R34 ;  /* 0x0000002217227221 */ /* 0x004fca0000000000 */
[----:B------:R0:W-:Y:S02]  /*1b450*/  ST.E desc[UR8][R32.64], R34 ;  /* 0x0000002220007985 */ /* 0x0001e4000c101908 */
.L_x_14224:
[----:B------:R-:W-:Y:S05]  /*1b460*/  BSYNC.RECONVERGENT B1 ;  /* 0x0000000000017941 */ /* 0x000fea0003800200 */
.L_x_14223:
[----:B0-----:R-:W-:-:S05]  /*1b470*/  IMAD.WIDE R32, R39, 0x4, R20 ;  /* 0x0000000427207825 */ /* 0x001fca00078e0214 */
[----:B------:R0:W-:Y:S01]  /*1b480*/  ATOM.E.ADD.F32.FTZ.RN.STRONG.GPU P0, RZ, desc[UR8][R32.64], R17 ;  /* 0x8000001120ff79a2 */ /* 0x0001e2000c10f308 */
[----:B------:R-:W-:Y:S04]  /*1b490*/  BSSY.RECONVERGENT B1, `(.L_x_14229) ;  /* 0x0000015000017945 */ /* 0x000fe80003800200 */
[----:B0-----:R-:W-:Y:S05]  /*1b4a0*/  @P0 BRA `(.L_x_14230) ;  /* 0x00000000004c0947 */ /* 0x001fea0003800000 */
[----:B------:R-:W0:Y:S02]  /*1b4b0*/  QSPC.E.S P0, RZ, [R32] ;  /* 0x0000000020ff73aa */ /* 0x000e240000000500 */
[----:B0-----:R-:W-:Y:S05]  /*1b4c0*/  @!P0 BRA `(.L_x_14231) ;  /* 0x0000000000188947 */ /* 0x001fea0003800000 */
[----:B------:R-:W-:-:S07]  /*1b4d0*/  MOV R23, R32 ;  /* 0x0000002000177202 */ /* 0x000fce0000000f00 */
.L_x_14232:
[----:B------:R-:W0:Y:S02]  /*1b4e0*/  LDS R32, [R23] ;  /* 0x0000000017207984 */ /* 0x000e240000000800 */
[----:B0-----:R-:W-:-:S05]  /*1b4f0*/  FADD R33, R17, R32 ;  /* 0x0000002011217221 */ /* 0x001fca0000000000 */
[----:B------:R-:W0:Y:S02]  /*1b500*/  ATOMS.CAST.SPIN P0, [R23], R32, R33 ;  /* 0x000000201700758d */ /* 0x000e240001800021 */
[----:B0-----:R-:W-:Y:S05]  /*1b510*/  @!P0 BRA `(.L_x_14232) ;  /* 0xfffffffc00f08947 */ /* 0x001fea000383ffff */
[----:B------:R-:W-:Y:S05]  /*1b520*/  BRA `(.L_x_14230) ;  /* 0x00000000002c7947 */ /* 0x000fea0003800000 */
.L_x_14231:
[----:B------:R-:W0:Y:S02]  /*1b530*/  QSPC.E.D P0, RZ, [R32] ;  /* 0x0000000020ff73aa */ /* 0x000e240000000700 */
[----:B0-----:R-:W-:Y:S05]  /*1b540*/  @!P0 BRA `(.L_x_14233) ;  /* 0x0000000000188947 */ /* 0x001fea0003800000 */
.L_x_14234:
[----:B------:R-:W2:Y:S02]  /*1b550*/  LD.E R34, [R32] ;  /* 0x0000000020227980 */ /* 0x000ea40000100900 */
[----:B--2---:R-:W-:-:S06]  /*1b560*/  FADD R35, R17, R34 ;  /* 0x0000002211237221 */ /* 0x004fcc0000000000 */
[----:B------:R-:W2:Y:S02]  /*1b570*/  ATOM.E.CAST.SPIN PT, R35, [R32], R34, R35 ;  /* 0x000000222023738b */ /* 0x000ea400019e0123 */
[----:B--2---:R-:W-:-:S13]  /*1b580*/  ISETP.EQ.U32.AND P0, PT, R35, 0x1, PT ;  /* 0x000000012300780c */ /* 0x004fda0003f02070 */
[----:B------:R-:W-:Y:S05]  /*1b590*/  @!P0 BRA `(.L_x_14234) ;  /* 0xfffffffc00ec8947 */ /* 0x000fea000383ffff */
[----:B------:R-:W-:Y:S05]  /*1b5a0*/  BRA `(.L_x_14230) ;  /* 0x00000000000c7947 */ /* 0x000fea0003800000 */
.L_x_14233:
[----:B------:R-:W2:Y:S02]  /*1b5b0*/  LD.E R23, desc[UR8][R32.64] ;  /* 0x0000000820177980 */ /* 0x000ea4000c101900 */
[----:B--2---:R-:W-:-:S05]  /*1b5c0*/  FADD R23, R17, R23 ;  /* 0x0000001711177221 */ /* 0x004fca0000000000 */
[----:B------:R0:W-:Y:S02]  /*1b5d0*/  ST.E desc[UR8][R32.64], R23 ;  /* 0x0000001720007985 */ /* 0x0001e4000c101908 */
.L_x_14230:
[----:B------:R-:W-:Y:S05]  /*1b5e0*/  BSYNC.RECONVERGENT B1 ;  /* 0x0000000000017941 */ /* 0x000fea0003800200 */
.L_x_14229:
        /* <DEDUP_REMOVED lines=10> */
.L_x_14238:
[----:B------:R-:W0:Y:S02]  /*1b690*/  LDS R32, [R34] ;  /* 0x0000000022207984 */ /* 0x000e240000000800 */
[----:B0-----:R-:W-:-:S05]  /*1b6a0*/  FADD R33, R23, R32 ;  /* 0x0000002017217221 */ /* 0x001fca0000000000 */
[----:B------:R-:W0:Y:S02]  /*1b6b0*/  ATOMS.CAST.SPIN P0, [R34], R32, R33 ;  /* 0x000000202200758d */ /* 0x000e240001800021 */
[----:B0-----:R-:W-:Y:S05]  /*1b6c0*/  @!P0 BRA `(.L_x_14238) ;  /* 0xfffffffc00f08947 */ /* 0x001fea000383ffff */
[----:B------:R-:W-:Y:S05]  /*1b6d0*/  BRA `(.L_x_14236) ;  /* 0x00000000002c7947 */ /* 0x000fea0003800000 */
.L_x_14237:
[----:B------:R-:W0:Y:S02]  /*1b6e0*/  QSPC.E.D P0, RZ, [R32] ;  /* 0x0000000020ff73aa */ /* 0x000e240000000700 */
[----:B0-----:R-:W-:Y:S05]  /*1b6f0*/  @!P0 BRA `(.L_x_14239) ;  /* 0x0000000000188947 */ /* 0x001fea0003800000 */
.L_x_14240:
[----:B------:R-:W2:Y:S02]  /*1b700*/  LD.E R34, [R32] ;  /* 0x0000000020227980 */ /* 0x000ea40000100900 */
[----:B--2---:R-:W-:-:S06]  /*1b710*/  FADD R35, R23, R34 ;  /* 0x0000002217237221 */ /* 0x004fcc0000000000 */
[----:B------:R-:W2:Y:S02]  /*1b720*/  ATOM.E.CAST.SPIN PT, R35, [R32], R34, R35 ;  /* 0x000000222023738b */ /* 0x000ea400019e0123 */
[----:B--2---:R-:W-:-:S13]  /*1b730*/  ISETP.EQ.U32.AND P0, PT, R35, 0x1, PT ;  /* 0x000000012300780c */ /* 0x004fda0003f02070 */
[----:B------:R-:W-:Y:S05]  /*1b740*/  @!P0 BRA `(.L_x_14240) ;  /* 0xfffffffc00ec8947 */ /* 0x000fea000383ffff */
[----:B------:R-:W-:Y:S05]  /*1b750*/  BRA `(.L_x_14236) ;  /* 0x00000000000c7947 */ /* 0x000fea0003800000 */
.L_x_14239:
[----:B------:R-:W2:Y:S02]  /*1b760*/  LD.E R34, desc[UR8][R32.64] ;  /* 0x0000000820227980 */ /* 0x000ea4000c101900 */
[----:B--2---:R-:W-:-:S05]  /*1b770*/  FADD R34, R23, R34 ;  /* 0x0000002217227221 */ /* 0x004fca0000000000 */
[----:B------:R0:W-:Y:S02]  /*1b780*/  ST.E desc[UR8][R32.64], R34 ;  /* 0x0000002220007985 */ /* 0x0001e4000c101908 */
.L_x_14236:
[----:B------:R-:W-:Y:S05]  /*1b790*/  BSYNC.RECONVERGENT B1 ;  /* 0x0000000000017941 */ /* 0x000fea0003800200 */
.L_x_14235:
[----:B0-----:R-:W-:-:S05]  /*1b7a0*/  IMAD.WIDE R32, R38, 0x4, R20 ;  /* 0x0000000426207825 */ /* 0x001fca00078e0214 */
[----:B------:R0:W-:Y:S01]  /*1b7b0*/  ATOM.E.ADD.F32.FTZ.RN.STRONG.GPU P0, RZ, desc[UR8][R32.64], R17 ;  /* 0x8000001120ff79a2 */ /* 0x0001e2000c10f308 */
[----:B------:R-:W-:Y:S04]  /*1b7c0*/  BSSY.RECONVERGENT B1, `(.L_x_14241) ;  /* 0x0000015000017945 */ /* 0x000fe80003800200 */
[----:B0-----:R-:W-:Y:S05]  /*1b7d0*/  @P0 BRA `(.L_x_14242) ;  /* 0x00000000004c0947 */ /* 0x001fea0003800000 */
[----:B------:R-:W0:Y:S02]  /*1b7e0*/  QSPC.E.S P0, RZ, [R32] ;  /* 0x0000000020ff73aa */ /* 0x000e240000000500 */
[----:B0-----:R-:W-:Y:S05]  /*1b7f0*/  @!P0 BRA `(.L_x_14243) ;  /* 0x0000000000188947 */ /* 0x001fea0003800000 */
[----:B------:R-:W-:-:S07]  /*1b800*/  MOV R23, R32 ;  /* 0x0000002000177202 */ /* 0x000fce0000000f00 */
.L_x_14244:
[----:B------:R-:W0:Y:S02]  /*1b810*/  LDS R32, [R23] ;  /* 0x0000000017207984 */ /* 0x000e240000000800 */
[----:B0-----:R-:W-:-:S05]  /*1b820*/  FADD R33, R17, R32 ;  /* 0x0000002011217221 */ /* 0x001fca0000000000 */
[----:B------:R-:W0:Y:S02]  /*1b830*/  ATOMS.CAST.SPIN P0, [R23], R32, R33 ;  /* 0x000000201700758d */ /* 0x000e240001800021 */
[----:B0-----:R-:W-:Y:S05]  /*1b840*/  @!P0 BRA `(.L_x_14244) ;  /* 0xfffffffc00f08947 */ /* 0x001fea000383ffff */
[----:B------:R-:W-:Y:S05]  /*1b850*/  BRA `(.L_x_14242) ;  /* 0x00000000002c7947 */ /* 0x000fea0003800000 */
.L_x_14243:
[----:B------:R-:W0:Y:S02]  /*1b860*/  QSPC.E.D P0, RZ, [R32] ;  /* 0x0000000020ff73aa */ /* 0x000e240000000700 */
[----:B0-----:R-:W-:Y:S05]  /*1b870*/  @!P0 BRA `(.L_x_14245) ;  /* 0x0000000000188947 */ /* 0x001fea0003800000 */
.L_x_14246:
[----:B------:R-:W2:Y:S02]  /*1b880*/  LD.E R34, [R32] ;  /* 0x0000000020227980 */ /* 0x000ea40000100900 */
[----:B--2---:R-:W-:-:S06]  /*1b890*/  FADD R35, R17, R34 ;  /* 0x0000002211237221 */ /* 0x004fcc0000000000 */
[----:B------:R-:W2:Y:S02]  /*1b8a0*/  ATOM.E.CAST.SPIN PT, R35, [R32], R34, R35 ;  /* 0x000000222023738b */ /* 0x000ea400019e0123 */
[----:B--2---:R-:W-:-:S13]  /*1b8b0*/  ISETP.EQ.U32.AND P0, PT, R35, 0x1, PT ;  /* 0x000000012300780c */ /* 0x004fda0003f02070 */
[----:B------:R-:W-:Y:S05]  /*1b8c0*/  @!P0 BRA `(.L_x_14246) ;  /* 0xfffffffc00ec8947 */ /* 0x000fea000383ffff */
[----:B------:R-:W-:Y:S05]  /*1b8d0*/  BRA `(.L_x_14242) ;  /* 0x00000000000c7947 */ /* 0x000fea0003800000 */
.L_x_14245:
[----:B------:R-:W2:Y:S02]  /*1b8e0*/  LD.E R23, desc[UR8][R32.64] ;  /* 0x0000000820177980 */ /* 0x000ea4000c101900 */
[----:B--2---:R-:W-:-:S05]  /*1b8f0*/  FADD R23, R17, R23 ;  /* 0x0000001711177221 */ /* 0x004fca0000000000 */
[----:B------:R0:W-:Y:S02]  /*1b900*/  ST.E desc[UR8][R32.64], R23 ;  /* 0x0000001720007985 */ /* 0x0001e4000c101908 */
.L_x_14242:
[----:B------:R-:W-:Y:S05]  /*1b910*/  BSYNC.RECONVERGENT B1 ;  /* 0x0000000000017941 */ /* 0x000fea0003800200 */
.L_x_14241:
        /* <DEDUP_REMOVED lines=10> */
.L_x_14250:
[----:B------:R-:W0:Y:S02]  /*1b9c0*/  LDS R32, [R23] ;  /* 0x0000000017207984 */ /* 0x000e240000000800 */
[----:B0-----:R-:W-:-:S05]  /*1b9d0*/  FADD R33, R12, R32 ;  /* 0x000000200c217221 */ /* 0x001fca0000000000 */
[----:B------:R-:W0:Y:S02]  /*1b9e0*/  ATOMS.CAST.SPIN P0, [R23], R32, R33 ;  /* 0x000000201700758d */ /* 0x000e240001800021 */
[----:B0-----:R-:W-:Y:S05]  /*1b9f0*/  @!P0 BRA `(.L_x_14250) ;  /* 0xfffffffc00f08947 */ /* 0x001fea000383ffff */
[----:B------:R-:W-:Y:S05]  /*1ba00*/  BRA `(.L_x_14248) ;  /* 0x00000000002c7947 */ /* 0x000fea0003800000 */
.L_x_14249:
[----:B------:R-:W0:Y:S02]  /*1ba10*/  QSPC.E.D P0, RZ, [R32] ;  /* 0x0000000020ff73aa */ /* 0x000e240000000700 */
[----:B0-----:R-:W-:Y:S05]  /*1ba20*/  @!P0 BRA `(.L_x_14251) ;  /* 0x0000000000188947 */ /* 0x001fea0003800000 */
.L_x_14252:
[----:B------:R-:W2:Y:S02]  /*1ba30*/  LD.E R34, [R32] ;  /* 0x0000000020227980 */ /* 0x000ea40000100900 */
[----:B--2---:R-:W-:-:S06]  /*1ba40*/  FADD R35, R12, R34 ;  /* 0x000000220c237221 */ /* 0x004fcc0000000000 */
[----:B------:R-:W2:Y:S02]  /*1ba50*/  ATOM.E.CAST.SPIN PT, R35, [R32], R34, R35 ;  /* 0x000000222023738b */ /* 0x000ea400019e0123 */
[----:B--2---:R-:W-:-:S13]  /*1ba60*/  ISETP.EQ.U32.AND P0, PT, R35, 0x1, PT ;  /* 0x000000012300780c */ /* 0x004fda0003f02070 */
[----:B------:R-:W-:Y:S05]  /*1ba70*/  @!P0 BRA `(.L_x_14252) ;  /* 0xfffffffc00ec8947 */ /* 0x000fea000383ffff */
[----:B------:R-:W-:Y:S05]  /*1ba80*/  BRA `(.L_x_14248) ;  /* 0x00000000000c7947 */ /* 0x000fea0003800000 */
.L_x_14251:
[----:B------:R-:W2:Y:S02]  /*1ba90*/  LD.E R23, desc[UR8][R32.64] ;  /* 0x0000000820177980 */ /* 0x000ea4000c101900 */
[----:B--2---:R-:W-:-:S05]  /*1baa0*/  FADD R23, R12, R23 ;  /* 0x000000170c177221 */ /* 0x004fca0000000000 */
[----:B------:R0:W-:Y:S02]  /*1bab0*/  ST.E desc[UR8][R32.64], R23 ;  /* 0x0000001720007985 */ /* 0x0001e4000c101908 */
.L_x_14248:
[----:B------:R-:W-:Y:S05]  /*1bac0*/  BSYNC.RECONVERGENT B1 ;  /* 0x0000000000017941 */ /* 0x000fea0003800200 */
.L_x_14247:
[----:B0-----:R-:W-:-:S05]  /*1bad0*/  IMAD.WIDE R32, R37, 0x4, R20 ;  /* 0x0000000425207825 */ /* 0x001fca00078e0214 */
[----:B------:R0:W-:Y:S01]  /*1bae0*/  ATOM.E.ADD.F32.FTZ.RN.STRONG.GPU P0, RZ, desc[UR8][R32.64], R17 ;  /* 0x8000001120ff79a2 */ /* 0x0001e2000c10f308 */
[----:B------:R-:W-:Y:S04]  /*1baf0*/  BSSY.RECONVERGENT B1, `(.L_x_14253) ;  /* 0x0000015000017945 */ /* 0x000fe80003800200 */
[----:B0-----:R-:W-:Y:S05]  /*1bb00*/  @P0 BRA `(.L_x_14254) ;  /* 0x00000000004c0947 */ /* 0x001fea0003800000 */
[----:B------:R-:W0:Y:S02]  /*1bb10*/  QSPC.E.S P0, RZ, [R32] ;  /* 0x0000000020ff73aa */ /* 0x000e240000000500 */
[----:B0-----:R-:W-:Y:S05]  /*1bb20*/  @!P0 BRA `(.L_x_14255) ;  /* 0x0000000000188947 */ /* 0x001fea0003800000 */
[----:B------:R-:W-:-:S07]  /*1bb30*/  MOV R12, R32 ;  /* 0x00000020000c7202 */ /* 0x000fce0000000f00 */
.L_x_14256:
[----:B------:R-:W0:Y:S02]  /*1bb40*/  LDS R32, [R12] ;  /* 0x000000000c207984 */ /* 0x000e240000000800 */
[----:B0-----:R-:W-:-:S05]  /*1bb50*/  FADD R33, R17, R32 ;  /* 0x0000002011217221 */ /* 0x001fca0000000000 */
[----:B------:R-:W0:Y:S02]  /*1bb60*/  ATOMS.CAST.SPIN P0, [R12], R32, R33 ;  /* 0x000000200c00758d */ /* 0x000e240001800021 */
[----:B0-----:R-:W-:Y:S05]  /*1bb70*/  @!P0 BRA `(.L_x_14256) ;  /* 0xfffffffc00f08947 */ /* 0x001fea000383ffff */
[----:B------:R-:W-:Y:S05]  /*1bb80*/  BRA `(.L_x_14254) ;  /* 0x00000000002c7947 */ /* 0x000fea0003800000 */
.L_x_14255:
[----:B------:R-:W0:Y:S02]  /*1bb90*/  QSPC.E.D P0, RZ, [R32] ;  /* 0x0000000020ff73aa */ /* 0x000e240000000700 */
[----:B0-----:R-:W-:Y:S05]  /*1bba0*/  @!P0 BRA `(.L_x_14257) ;  /* 0x0000000000188947 */ /* 0x001fea0003800000 */
.L_x_14258:
[----:B------:R-:W2:Y:S02]  /*1bbb0*/  LD.E R34, [R32] ;  /* 0x0000000020227980 */ /* 0x000ea40000100900 */
[----:B--2---:R-:W-:-:S06]  /*1bbc0*/  FADD R35, R17, R34 ;  /* 0x0000002211237221 */ /* 0x004fcc0000000000 */
[----:B------:R-:W2:Y:S02]  /*1bbd0*/  ATOM.E.CAST.SPIN PT, R35, [R32], R34, R35 ;  /* 0x000000222023738b */ /* 0x000ea400019e0123 */
[----:B--2---:R-:W-:-:S13]  /*1bbe0*/  ISETP.EQ.U32.AND P0, PT, R35, 0x1, PT ;  /* 0x000000012300780c */ /* 0x004fda0003f02070 */
[----:B------:R-:W-:Y:S05]  /*1bbf0*/  @!P0 BRA `(.L_x_14258) ;  /* 0xfffffffc00ec8947 */ /* 0x000fea000383ffff */
[----:B------:R-:W-:Y:S05]  /*1bc00*/  BRA `(.L_x_14254) ;  /* 0x00000000000c7947 */ /* 0x000fea0003800000 */
.L_x_14257:
[----:B------:R-:W2:Y:S02]  /*1bc10*/  LD.E R12, desc[UR8][R32.64] ;  /* 0x00000008200c7980 */ /* 0x000ea4000c101900 */
[----:B--2---:R-:W-:-:S05]  /*1bc20*/  FADD R12, R17, R12 ;  /* 0x0000000c110c7221 */ /* 0x004fca0000000000 */
[----:B------:R0:W-:Y:S02]  /*1bc30*/  ST.E desc[UR8][R32.64], R12 ;  /* 0x0000000c20007985 */ /* 0x0001e4000c101908 */
.L_x_14254:
[----:B------:R-:W-:Y:S05]  /*1bc40*/  BSYNC.RECONVERGENT B1 ;  /* 0x0000000000017941 */ /* 0x000fea0003800200 */
.L_x_14253:
        /* <DEDUP_REMOVED lines=10> */
.L_x_14262:
[----:B------:R-:W0:Y:S02]  /*1bcf0*/  LDS R30, [R23] ;  /* 0x00000000171e7984 */ /* 0x000e240000000800 */
[----:B0-----:R-:W-:-:S05]  /*1bd00*/  FADD R31, R12, R30 ;  /* 0x0000001e0c1f7221 */ /* 0x001fca0000000000 */
[----:B------:R-:W0:Y:S02]  /*1bd10*/  ATOMS.CAST.SPIN P0, [R23], R30, R31 ;  /* 0x0000001e1700758d */ /* 0x000e24000180001f */
[----:B0-----:R-:W-:Y:S05]  /*1bd20*/  @!P0 BRA `(.L_x_14262) ;  /* 0xfffffffc00f08947 */ /* 0x001fea000383ffff */
[----:B------:R-:W-:Y:S05]  /*1bd30*/  BRA `(.L_x_14260) ;  /* 0x00000000002c7947 */ /* 0x000fea0003800000 */
.L_x_14261:
[----:B------:R-:W0:Y:S02]  /*1bd40*/  QSPC.E.D P0, RZ, [R30] ;  /* 0x000000001eff73aa */ /* 0x000e240000000700 */
[----:B0-----:R-:W-:Y:S05]  /*1bd50*/  @!P0 BRA `(.L_x_14263) ;  /* 0x0000000000188947 */ /* 0x001fea0003800000 */
.L_x_14264:
[----:B------:R-:W2:Y:S02]  /*1bd60*/  LD.E R32, [R30] ;  /* 0x000000001e207980 */ /* 0x000ea40000100900 */
[----:B--2---:R-:W-:-:S06]  /*1bd70*/  FADD R33, R12, R32 ;  /* 0x000000200c217221 */ /* 0x004fcc0000000000 */
[----:B------:R-:W2:Y:S02]  /*1bd80*/  ATOM.E.CAST.SPIN PT, R33, [R30], R32, R33 ;  /* 0x000000201e21738b */ /* 0x000ea400019e0121 */
[----:B--2---:R-:W-:-:S13]  /*1bd90*/  ISETP.EQ.U32.AND P0, PT, R33, 0x1, PT ;  /* 0x000000012100780c */ /* 0x004fda0003f02070 */
[----:B------:R-:W-:Y:S05]  /*1bda0*/  @!P0 BRA `(.L_x_14264) ;  /* 0xfffffffc00ec8947 */ /* 0x000fea000383ffff */
[----:B------:R-:W-:Y:S05]  /*1bdb0*/  BRA `(.L_x_14260) ;  /* 0x00000000000c7947 */ /* 0x000fea0003800000 */
.L_x_14263:
[----:B------:R-:W2:Y:S02]  /*1bdc0*/  LD.E R23, desc[UR8][R30.64] ;  /* 0x000000081e177980 */ /* 0x000ea4000c101900 */
[----:B--2---:R-:W-:-:S05]  /*1bdd0*/  FADD R23, R12, R23 ;  /* 0x000000170c177221 */ /* 0x004fca0000000000 */
[----:B------:R0:W-:Y:S02]  /*1bde0*/  ST.E desc[UR8][R30.64], R23 ;  /* 0x000000171e007985 */ /* 0x0001e4000c101908 */
.L_x_14260:
[----:B------:R-:W-:Y:S05]  /*1bdf0*/  BSYNC.RECONVERGENT B1 ;  /* 0x0000000000017941 */ /* 0x000fea0003800200 */
.L_x_14259:
[----:B------:R-:W-:-:S05]  /*1be00*/  IMAD.WIDE R20, R36, 0x4, R20 ;  /* 0x0000000424147825 */ /* 0x000fca00078e0214 */
[----:B------:R1:W-:Y:S01]  /*1be10*/  ATOM.E.ADD.F32.FTZ.RN.STRONG.GPU P0, RZ, desc[UR8][R20.64], R17 ;  /* 0x8000001114ff79a2 */ /* 0x0003e2000c10f308 */
[----:B------:R-:W-:Y:S04]  /*1be20*/  BSSY.RECONVERGENT B1, `(.L_x_14265) ;  /* 0x0000015000017945 */ /* 0x000fe80003800200 */
[----:B-1----:R-:W-:Y:S05]  /*1be30*/  @P0 BRA `(.L_x_14266) ;  /* 0x00000000004c0947 */ /* 0x002fea0003800000 */
[----:B------:R-:W1:Y:S02]  /*1be40*/  QSPC.E.S P0, RZ, [R20] ;  /* 0x0000000014ff73aa */ /* 0x000e640000000500 */
[----:B-1----:R-:W-:Y:S05]  /*1be50*/  @!P0 BRA `(.L_x_14267) ;  /* 0x0000000000188947 */ /* 0x002fea0003800000 */
[----:B------:R-:W-:-:S07]  /*1be60*/  MOV R12, R20 ;  /* 0x00000014000c7202 */ /* 0x000fce0000000f00 */
.L_x_14268:
[----:B------:R-:W1:Y:S02]  /*1be70*/  LDS R20, [R12] ;  /* 0x000000000c147984 */ /* 0x000e640000000800 */
[----:B-1----:R-:W-:-:S05]  /*1be80*/  FADD R21, R17, R20 ;  /* 0x0000001411157221 */ /* 0x002fca0000000000 */
[----:B------:R-:W1:Y:S02]  /*1be90*/  ATOMS.CAST.SPIN P0, [R12], R20, R21 ;  /* 0x000000140c00758d */ /* 0x000e640001800015 */
[----:B-1----:R-:W-:Y:S05]  /*1bea0*/  @!P0 BRA `(.L_x_14268) ;  /* 0xfffffffc00f08947 */ /* 0x002fea000383ffff */
[----:B------:R-:W-:Y:S05]  /*1beb0*/  BRA `(.L_x_14266) ;  /* 0x00000000002c7947 */ /* 0x000fea0003800000 */
.L_x_14267:
[----:B------:R-:W1:Y:S02]  /*1bec0*/  QSPC.E.D P0, RZ, [R20] ;  /* 0x0000000014ff73aa */ /* 0x000e640000000700 */
[----:B-1----:R-:W-:Y:S05]  /*1bed0*/  @!P0 BRA `(.L_x_14269) ;  /* 0x0000000000188947 */ /* 0x002fea0003800000 */
.L_x_14270:
[----:B0-----:R-:W2:Y:S02]  /*1bee0*/  LD.E R30, [R20] ;  /* 0x00000000141e7980 */ /* 0x001ea40000100900 */
[----:B--2---:R-:W-:-:S06]  /*1bef0*/  FADD R31, R17, R30 ;  /* 0x0000001e111f7221 */ /* 0x004fcc0000000000 */
[----:B------:R-:W2:Y:S02]  /*1bf00*/  ATOM.E.CAST.SPIN PT, R31, [R20], R30, R31 ;  /* 0x0000001e141f738b */ /* 0x000ea400019e011f */
[----:B--2---:R-:W-:-:S13]  /*1bf10*/  ISETP.EQ.U32.AND P0, PT, R31, 0x1, PT ;  /* 0x000000011f00780c */ /* 0x004fda0003f02070 */
[----:B------:R-:W-:Y:S05]  /*1bf20*/  @!P0 BRA `(.L_x_14270) ;  /* 0xfffffffc00ec8947 */ /* 0x000fea000383ffff */
[----:B------:R-:W-:Y:S05]  /*1bf30*/  BRA `(.L_x_14266) ;  /* 0x00000000000c7947 */ /* 0x000fea0003800000 */
.L_x_14269:
[----:B------:R-:W2:Y:S02]  /*1bf40*/  LD.E R12, desc[UR8][R20.64] ;  /* 0x00000008140c7980 */ /* 0x000ea4000c101900 */
[----:B--2---:R-:W-:-:S05]  /*1bf50*/  FADD R12, R17, R12 ;  /* 0x0000000c110c7221 */ /* 0x004fca0000000000 */
[----:B------:R1:W-:Y:S02]  /*1bf60*/  ST.E desc[UR8][R20.64], R12 ;  /* 0x0000000c14007985 */ /* 0x0003e4000c101908 */
.L_x_14266:
[----:B------:R-:W-:Y:S05]  /*1bf70*/  BSYNC.RECONVERGENT B1 ;  /* 0x0000000000017941 */ /* 0x000fea0003800200 */
.L_x_14265:
[----:B------:R-:W-:-:S03]  /*1bf80*/  UMOV UR4, 0xffffffff ;  /* 0xffffffff00047882 */ /* 0x000fc60000000000 */
[----:B------:R-:W-:Y:S05]  /*1bf90*/  BRA.DIV UR4, `(.L_x_14271) ;  /* 0x0000068204107947 */ /* 0x000fea000b800000 */
[----:B0-----:R-:W2:Y:S04]  /*1bfa0*/  LDL R23, [R1+0x7c] ;  /* 0x00007c0001177983 */ /* 0x001ea80000100800 */
[----:B-1----:R-:W3:Y:S04]  /*1bfb0*/  LDL R21, [R1+0x94] ;  /* 0x0000940001157983 */ /* 0x002ee80000100800 */
[----:B------:R-:W4:Y:S04]  /*1bfc0*/  LDL R30, [R1+0xe0] ;  /* 0x0000e000011e7983 */ /* 0x000f280000100800 */
[----:B--2---:R0:W1:Y:S04]  /*1bfd0*/  SHFL.IDX PT, R26, R23, 0x1, 0x181f ;  /* 0x00381f00171a7f89 */ /* 0x00406800000e0000 */
[----:B---3--:R0:W2:Y:S04]  /*1bfe0*/  SHFL.IDX PT, R20, R21, 0x1, 0x181f ;  /* 0x00381f0015147f89 */ /* 0x0080a800000e0000 */
[----:B----4-:R0:W3:Y:S02]  /*1bff0*/  SHFL.IDX PT, R12, R30, 0x1, 0x181f ;  /* 0x00381f001e0c7f89 */ /* 0x0100e400000e0000 */
.L_x_17199:
[----:B-1-3--:R-:W-:Y:S02]  /*1c000*/  IMAD R12, R26, R60, R12 ;  /* 0x0000003c1a0c7224 */ /* 0x00afe400078e020c */
[--C-:B------:R-:W-:Y:S02]  /*1c010*/  FFMA R26, R49, R48, R15.reuse ;  /* 0x00000030311a7223 */ /* 0x100fe4000000000f */
[----:B--2---:R-:W-:Y:S02]  /*1c020*/  IMAD R12, R14, R20, R12 ;  /* 0x000000140e0c7224 */ /* 0x004fe400078e020c */
[----:B------:R-:W-:-:S03]  /*1c030*/  FADD R26, R26, -R15 ;  /* 0x8000000f1a1a7221 */ /* 0x000fc60000000000 */
[----:B0-----:R-:W-:Y:S02]  /*1c040*/  SHF.R.S32.HI R23, RZ, 0x1f, R12 ;  /* 0x0000001fff177819 */ /* 0x001fe4000001140c */
[----:B------:R-:W-:-:S04]  /*1c050*/  IADD3 R21, P0, PT, R0, R12, RZ ;  /* 0x0000000c00157210 */ /* 0x000fc80007f1e0ff */
        /* <DEDUP_REMOVED lines=12> */
.L_x_14275:
[----:B------:R-:W0:Y:S02]  /*1c120*/  LDS R30, [R32] ;  /* 0x00000000201e7984 */ /* 0x000e240000000800 */
[----:B0-----:R-:W-:-:S05]  /*1c130*/  FADD R31, R26, R30 ;  /* 0x0000001e1a1f7221 */ /* 0x001fca0000000000 */
[----:B------:R-:W0:Y:S02]  /*1c140*/  ATOMS.CAST.SPIN P0, [R32], R30, R31 ;  /* 0x0000001e2000758d */ /* 0x000e24000180001f */
[----:B0-----:R-:W-:Y:S05]  /*1c150*/  @!P0 BRA `(.L_x_14275) ;  /* 0xfffffffc00f08947 */ /* 0x001fea000383ffff */
[----:B------:R-:W-:Y:S05]  /*1c160*/  BRA `(.L_x_14273) ;  /* 0x00000000002c7947 */ /* 0x000fea0003800000 */
.L_x_14274:
[----:B------:R-:W0:Y:S02]  /*1c170*/  QSPC.E.D P0, RZ, [R20] ;  /* 0x0000000014ff73aa */ /* 0x000e240000000700 */
[----:B0-----:R-:W-:Y:S05]  /*1c180*/  @!P0 BRA `(.L_x_14276) ;  /* 0x0000000000188947 */ /* 0x001fea0003800000 */
.L_x_14277:
[----:B------:R-:W2:Y:S02]  /*1c190*/  LD.E R30, [R20] ;  /* 0x00000000141e7980 */ /* 0x000ea40000100900 */
[----:B--2---:R-:W-:-:S06]  /*1c1a0*/  FADD R31, R26, R30 ;  /* 0x0000001e1a1f7221 */ /* 0x004fcc0000000000 */
[----:B------:R-:W2:Y:S02]  /*1c1b0*/  ATOM.E.CAST.SPIN PT, R31, [R20], R30, R31 ;  /* 0x0000001e141f738b */ /* 0x000ea400019e011f */
[----:B--2---:R-:W-:-:S13]  /*1c1c0*/  ISETP.EQ.U32.AND P0, PT, R31, 0x1, PT ;  /* 0x000000011f00780c */ /* 0x004fda0003f02070 */
[----:B------:R-:W-:Y:S05]  /*1c1d0*/  @!P0 BRA `(.L_x_14277) ;  /* 0xfffffffc00ec8947 */ /* 0x000fea000383ffff */
[----:B------:R-:W-:Y:S05]  /*1c1e0*/  BRA `(.L_x_14273) ;  /* 0x00000000000c7947 */ /* 0x000fea0003800000 */
.L_x_14276:
[----:B------:R-:W2:Y:S02]  /*1c1f0*/  LD.E R30, desc[UR8][R20.64] ;  /* 0x00000008141e7980 */ /* 0x000ea4000c101900 */
[----:B--2---:R-:W-:-:S05]  /*1c200*/  FADD R30, R26, R30 ;  /* 0x0000001e1a1e7221 */ /* 0x004fca0000000000 */
[----:B------:R0:W-:Y:S02]  /*1c210*/  ST.E desc[UR8][R20.64], R30 ;  /* 0x0000001e14007985 */ /* 0x0001e4000c101908 */
.L_x_14273:
[----:B------:R-:W-:Y:S05]  /*1c220*/  BSYNC.RECONVERGENT B1 ;  /* 0x0000000000017941 */ /* 0x000fea0003800200 */
.L_x_14272:
        /* <DEDUP_REMOVED lines=9> */
.L_x_14281:
[----:B------:R-:W0:Y:S02]  /*1c2c0*/  LDS R32, [R12] ;  /* 0x000000000c207984 */ /* 0x000e240000000800 */
[----:B0-----:R-:W-:-:S05]  /*1c2d0*/  FADD R33, R17, R32 ;  /* 0x0000002011217221 */ /* 0x001fca0000000000 */
[----:B------:R-:W0:Y:S02]  /*1c2e0*/  ATOMS.CAST.SPIN P0, [R12], R32, R33 ;  /* 0x000000200c00758d */ /* 0x000e240001800021 */
[----:B0-----:R-:W-:Y:S05]  /*1c2f0*/  @!P0 BRA `(.L_x_14281) ;  /* 0xfffffffc00f08947 */ /* 0x001fea000383ffff */
[----:B------:R-:W-:Y:S05]  /*1c300*/  BRA `(.L_x_14279) ;  /* 0x00000000002c7947 */ /* 0x000fea0003800000 */
.L_x_14280:
[----:B------:R-:W0:Y:S02]  /*1c310*/  QSPC.E.D P0, RZ, [R30] ;  /* 0x000000001eff73aa */ /* 0x000e240000000700 */
[----:B0-----:R-:W-:Y:S05]  /*1c320*/  @!P0 BRA `(.L_x_14282) ;  /* 0x0000000000188947 */ /* 0x001fea0003800000 */
.L_x_14283:
[----:B------:R-:W2:Y:S02]  /*1c330*/  LD.E R32, [R30] ;  /* 0x000000001e207980 */ /* 0x000ea40000100900 */
[----:B--2---:R-:W-:-:S06]  /*1c340*/  FADD R33, R17, R32 ;  /* 0x0000002011217221 */ /* 0x004fcc0000000000 */
[----:B------:R-:W2:Y:S02]  /*1c350*/  ATOM.E.CAST.SPIN PT, R33, [R30], R32, R33 ;  /* 0x000000201e21738b */ /* 0x000ea400019e0121 */
[----:B--2---:R-:W-:-:S13]  /*1c360*/  ISETP.EQ.U32.AND P0, PT, R33, 0x1, PT ;  /* 0x000000012100780c */ /* 0x004fda0003f02070 */
[----:B------:R-:W-:Y:S05]  /*1c370*/  @!P0 BRA `(.L_x_14283) ;  /* 0xfffffffc00ec8947 */ /* 0x000fea000383ffff */
[----:B------:R-:W-:Y:S05]  /*1c380*/  BRA `(.L_x_14279) ;  /* 0x00000000000c7947 */ /* 0x000fea0003800000 */
.L_x_14282:
[----:B------:R-:W2:Y:S02]  /*1c390*/  LD.E R12, desc[UR8][R30.64] ;  /* 0x000000081e0c7980 */ /* 0x000ea4000c101900 */
[----:B--2---:R-:W-:-:S05]  /*1c3a0*/  FADD R12, R17, R12 ;  /* 0x0000000c110c7221 */ /* 0x004fca0000000000 */
[----:B------:R0:W-:Y:S02]  /*1c3b0*/  ST.E desc[UR8][R30.64], R12 ;  /* 0x0000000c1e007985 */ /* 0x0001e4000c101908 */
.L_x_14279:
[----:B------:R-:W-:Y:S05]  /*1c3c0*/  BSYNC.RECONVERGENT B1 ;  /* 0x0000000000017941 */ /* 0x000fea0003800200 */
.L_x_14278:
        /* <DEDUP_REMOVED lines=9> */
.L_x_14287:
[----:B------:R-:W0:Y:S02]  /*1c460*/  LDS R32, [R23] ;  /* 0x0000000017207984 */ /* 0x000e240000000800 */
[----:B0-----:R-:W-:-:S05]  /*1c470*/  FADD R33, R12, R32 ;  /* 0x000000200c217221 */ /* 0x001fca0000000000 */
[----:B------:R-:W0:Y:S02]  /*1c480*/  ATOMS.CAST.SPIN P0, [R23], R32, R33 ;  /* 0x000000201700758d */ /* 0x000e240001800021 */
[----:B0-----:R-:W-:Y:S05]  /*1c490*/  @!P0 BRA `(.L_x_14287) ;  /* 0xfffffffc00f08947 */ /* 0x001fea000383ffff */
[----:B------:R-:W-:Y:S05]  /*1c4a0*/  BRA `(.L_x_14285) ;  /* 0x00000000002c7947 */ /* 0x000fea0003800000 */
.L_x_14286:
[----:B------:R-:W0:Y:S02]  /*1c4b0*/  QSPC.E.D P0, RZ, [R32] ;  /* 0x0000000020ff73aa */ /* 0x000e240000000700 */
[----:B0-----:R-:W-:Y:S05]  /*1c4c0*/  @!P0 BRA `(.L_x_14288) ;  /* 0x0000000000188947 */ /* 0x001fea0003800000 */
.L_x_14289:
[----:B------:R-:W2:Y:S02]  /*1c4d0*/  LD.E R34, [R32] ;  /* 0x0000000020227980 */ /* 0x000ea40000100900 */
[----:B--2---:R-:W-:-:S06]  /*1c4e0*/  FADD R35, R12, R34 ;  /* 0x000000220c237221 */ /* 0x004fcc0000000000 */
[----:B------:R-:W2:Y:S02]  /*1c4f0*/  ATOM.E.CAST.SPIN PT, R35, [R32], R34, R35 ;  /* 0x000000222023738b */ /* 0x000ea400019e0123 */
[----:B--2---:R-:W-:-:S13]  /*1c500*/  ISETP.EQ.U32.AND P0, PT, R35, 0x1, PT ;  /* 0x000000012300780c */ /* 0x004fda0003f02070 */
[----:B------:R-:W-:Y:S05]  /*1c510*/  @!P0 BRA `(.L_x_14289) ;  /* 0xfffffffc00ec8947 */ /* 0x000fea000383ffff */
[----:B------:R-:W-:Y:S05]  /*1c520*/  BRA `(.L_x_14285) ;  /* 0x00000000000c7947 */ /* 0x000fea0003800000 */
.L_x_14288:
[----:B------:R-:W2:Y:S02]  /*1c530*/  LD.E R23, desc[UR8][R32.64] ;  /* 0x0000000820177980 */ /* 0x000ea4000c101900 */
[----:B--2---:R-:W-:-:S05]  /*1c540*/  FADD R23, R12, R23 ;  /* 0x000000170c177221 */ /* 0x004fca0000000000 */
[----:B------:R0:W-:Y:S02]  /*1c550*/  ST.E desc[UR8][R32.64], R23 ;  /* 0x0000001720007985 */ /* 0x0001e4000c101908 */
.L_x_14285:
[----:B------:R-:W-:Y:S05]  /*1c560*/  BSYNC.RECONVERGENT B1 ;  /* 0x0000000000017941 */ /* 0x000fea0003800200 */
.L_x_14284:
[----:B0-----:R-:W-:-:S05]  /*1c570*/  IMAD.WIDE R32, R60, 0x4, R30 ;  /* 0x000000043c207825 */ /* 0x001fca00078e021e */
[----:B------:R0:W-:Y:S01]  /*1c580*/  ATOM.E.ADD.F32.FTZ.RN.STRONG.GPU P0, RZ, desc[UR8][R32.64], R17 ;  /* 0x8000001120ff79a2 */ /* 0x0001e2000c10f308 */
[----:B------:R-:W-:Y:S04]  /*1c590*/  BSSY.RECONVERGENT B1, `(.L_x_14290) ;  /* 0x0000015000017945 */ /* 0x000fe80003800200 */
[----:B0-----:R-:W-:Y:S05]  /*1c5a0*/  @P0 BRA `(.L_x_14291) ;  /* 0x00000000004c0947 */ /* 0x001fea0003800000 */
[----:B------:R-:W0:Y:S02]  /*1c5b0*/  QSPC.E.S P0, RZ, [R32] ;  /* 0x0000000020ff73aa */ /* 0x000e240000000500 */
[----:B0-----:R-:W-:Y:S05]  /*1c5c0*/  @!P0 BRA `(.L_x_14292) ;  /* 0x0000000000188947 */ /* 0x001fea0003800000 */
[----:B------:R-:W-:-:S07]  /*1c5d0*/  MOV R12, R32 ;  /* 0x00000020000c7202 */ /* 0x000fce0000000f00 */
.L_x_14293:
[----:B------:R-:W0:Y:S02]  /*1c5e0*/  LDS R32, [R12] ;  /* 0x000000000c207984 */ /* 0x000e240000000800 */
[----:B0-----:R-:W-:-:S05]  /*1c5f0*/  FADD R33, R17, R32 ;  /* 0x0000002011217221 */ /* 0x001fca0000000000 */
[----:B------:R-:W0:Y:S02]  /*1c600*/  ATOMS.CAST.SPIN P0, [R12], R32, R33 ;  /* 0x000000200c00758d */ /* 0x000e240001800021 */
[----:B0-----:R-:W-:Y:S05]  /*1c610*/  @!P0 BRA `(.L_x_14293) ;  /* 0xfffffffc00f08947 */ /* 0x001fea000383ffff */
[----:B------:R-:W-:Y:S05]  /*1c620*/  BRA `(.L_x_14291) ;  /* 0x00000000002c7947 */ /* 0x000fea0003800000 */
.L_x_14292:
[----:B------:R-:W0:Y:S02]  /*1c630*/  QSPC.E.D P0, RZ, [R32] ;  /* 0x0000000020ff73aa */ /* 0x000e240000000700 */
[----:B0-----:R-:W-:Y:S05]  /*1c640*/  @!P0 BRA `(.L_x_14294) ;  /* 0x0000000000188947 */ /* 0x001fea0003800000 */
.L_x_14295:
[----:B------:R-:W2:Y:S02]  /*1c650*/  LD.E R34, [R32] ;  /* 0x0000000020227980 */ /* 0x000ea40000100900 */
[----:B--2---:R-:W-:-:S06]  /*1c660*/  FADD R35, R17, R34 ;  /* 0x0000002211237221 */ /* 0x004fcc0000000000 */
[----:B------:R-:W2:Y:S02]  /*1c670*/  ATOM.E.CAST.SPIN PT, R35, [R32], R34, R35 ;  /* 0x000000222023738b */ /* 0x000ea400019e0123 */
[----:B--2---:R-:W-:-:S13]  /*1c680*/  ISETP.EQ.U32.AND P0, PT, R35, 0x1, PT ;  /* 0x000000012300780c */ /* 0x004fda0003f02070 */
[----:B------:R-:W-:Y:S05]  /*1c690*/  @!P0 BRA `(.L_x_14295) ;  /* 0xfffffffc00ec8947 */ /* 0x000fea000383ffff */
[----:B------:R-:W-:Y:S05]  /*1c6a0*/  BRA `(.L_x_14291) ;  /* 0x00000000000c7947 */ /* 0x000fea0003800000 */
.L_x_14294:
[----:B------:R-:W2:Y:S02]  /*1c6b0*/  LD.E R12, desc[UR8][R32.64] ;  /* 0x00000008200c7980 */ /* 0x000ea4000c101900 */
[----:B--2---:R-:W-:-:S05]  /*1c6c0*/  FADD R12, R17, R12 ;  /* 0x0000000c110c7221 */ /* 0x004fca0000000000 */
[----:B------:R0:W-:Y:S02]  /*1c6d0*/  ST.E desc[UR8][R32.64], R12 ;  /* 0x0000000c20007985 */ /* 0x0001e4000c101908 */
.L_x_14291:
[----:B------:R-:W-:Y:S05]  /*1c6e0*/  BSYNC.RECONVERGENT B1 ;  /* 0x0000000000017941 */ /* 0x000fea0003800200 */
.L_x_14290:
        /* <DEDUP_REMOVED lines=9> */
.L_x_14299:
[----:B------:R-:W0:Y:S02]  /*1c780*/  LDS R32, [R23] ;  /* 0x0000000017207984 */ /* 0x000e240000000800 */
[----:B0-----:R-:W-:-:S05]  /*1c790*/  FADD R33, R12, R32 ;  /* 0x000000200c217221 */ /* 0x001fca0000000000 */
[----:B------:R-:W0:Y:S02]  /*1c7a0*/  ATOMS.CAST.SPIN P0, [R23], R32, R33 ;  /* 0x000000201700758d */ /* 0x000e240001800021 */
[----:B0-----:R-:W-:Y:S05]  /*1c7b0*/  @!P0 BRA `(.L_x_14299) ;  /* 0xfffffffc00f08947 */ /* 0x001fea000383ffff */
[----:B------:R-:W-:Y:S05]  /*1c7c0*/  BRA `(.L_x_14297) ;  /* 0x00000000002c7947 */ /* 0x000fea0003800000 */
.L_x_14298:
[----:B------:R-:W0:Y:S02]  /*1c7d0*/  QSPC.E.D P0, RZ, [R32] ;  /* 0x0000000020ff73aa */ /* 0x000e240000000700 */
[----:B0-----:R-:W-:Y:S05]  /*1c7e0*/  @!P0 BRA `(.L_x_14300) ;  /* 0x0000000000188947 */ /* 0x001fea0003800000 */
.L_x_14301:
[----:B------:R-:W2:Y:S02]  /*1c7f0*/  LD.E R34, [R32] ;  /* 0x0000000020227980 */ /* 0x000ea40000100900 */
[----:B--2---:R-:W-:-:S06]  /*1c800*/  FADD R35, R12, R34 ;  /* 0x000000220c237221 */ /* 0x004fcc0000000000 */
[----:B------:R-:W2:Y:S02]  /*1c810*/  ATOM.E.CAST.SPIN PT, R35, [R32], R34, R35 ;  /* 0x000000222023738b */ /* 0x000ea400019e0123 */
[----:B--2---:R-:W-:-:S13]  /*1c820*/  ISETP.EQ.U32.AND P0, PT, R35, 0x1, PT ;  /* 0x000000012300780c */ /* 0x004fda0003f02070 */
[----:B------:R-:W-:Y:S05]  /*1c830*/  @!P0 BRA `(.L_x_14301) ;  /* 0xfffffffc00ec8947 */ /* 0x000fea000383ffff */
[----:B------:R-:W-:Y:S05]  /*1c840*/  BRA `(.L_x_14297) ;  /* 0x00000000000c7947 */ /* 0x000fea0003800000 */
.L_x_14300:
[----:B------:R-:W2:Y:S02]  /*1c850*/  LD.E R23, desc[UR8][R32.64] ;  /* 0x0000000820177980 */ /* 0x000ea4000c101900 */
[----:B--2---:R-:W-:-:S05]  /*1c860*/  FADD R23, R12, R23 ;  /* 0x000000170c177221 */ /* 0x004fca0000000000 */
[----:B------:R0:W-:Y:S02]  /*1c870*/  ST.E desc[UR8][R32.64], R23 ;  /* 0x0000001720007985 */ /* 0x0001e4000c101908 */
.L_x_14297:
[----:B------:R-:W-:Y:S05]  /*1c880*/  BSYNC.RECONVERGENT B1 ;  /* 0x0000000000017941 */ /* 0x000fea0003800200 */
.L_x_14296:
[----:B0-----:R-:W-:-:S05]  /*1c890*/  IMAD.WIDE R32, R59, 0x4, R30 ;  /* 0x000000043b207825 */ /* 0x001fca00078e021e */
[----:B------:R0:W-:Y:S01]  /*1c8a0*/  ATOM.E.ADD.F32.FTZ.RN.STRONG.GPU P0, RZ, desc[UR8][R32.64], R17 ;  /* 0x8000001120ff79a2 */ /* 0x0001e2000c10f308 */
[----:B------:R-:W-:Y:S04]  /*1c8b0*/  BSSY.RECONVERGENT B1, `(.L_x_14302) ;  /* 0x0000015000017945 */ /* 0x000fe80003800200 */
[----:B0-----:R-:W-:Y:S05]  /*1c8c0*/  @P0 BRA `(.L_x_14303) ;  /* 0x00000000004c0947 */ /* 0x001fea0003800000 */
[----:B------:R-:W0:Y:S02]  /*1c8d0*/  QSPC.E.S P0, RZ, [R32] ;  /* 0x0000000020ff73aa */ /* 0x000e240000000500 */
[----:B0-----:R-:W-:Y:S05]  /*1c8e0*/  @!P0 BRA `(.L_x_14304) ;  /* 0x0000000000188947 */ /* 0x001fea0003800000 */
[----:B------:R-:W-:-:S07]  /*1c8f0*/  MOV R12, R32 ;  /* 0x00000020000c7202 */ /* 0x000fce0000000f00 */
.L_x_14305:
[----:B------:R-:W0:Y:S02]  /*1c900*/  LDS R32, [R12] ;  /* 0x000000000c207984 */ /* 0x000e240000000800 */
[----:B0-----:R-:W-:-:S05]  /*1c910*/  FADD R33, R17, R32 ;  /* 0x0000002011217221 */ /* 0x001fca0000000000 */
[----:B------:R-:W0:Y:S02]  /*1c920*/  ATOMS.CAST.SPIN P0, [R12], R32, R33 ;  /* 0x000000200c00758d */ /* 0x000e240001800021 */
[----:B0-----:R-:W-:Y:S05]  /*1c930*/  @!P0 BRA `(.L_x_14305) ;  /* 0xfffffffc00f08947 */ /* 0x001fea000383ffff */
[----:B------:R-:W-:Y:S05]  /*1c940*/  BRA `(.L_x_14303) ;  /* 0x00000000002c7947 */ /* 0x000fea0003800000 */
.L_x_14304:
[----:B------:R-:W0:Y:S02]  /*1c950*/  QSPC.E.D P0, RZ, [R32] ;  /* 0x0000000020ff73aa */ /* 0x000e240000000700 */
[----:B0-----:R-:W-:Y:S05]  /*1c960*/  @!P0 BRA `(.L_x_14306) ;  /* 0x0000000000188947 */ /* 0x001fea0003800000 */
.L_x_14307:
[----:B------:R-:W2:Y:S02]  /*1c970*/  LD.E R34, [R32] ;  /* 0x0000000020227980 */ /* 0x000ea40000100900 */
[----:B--2---:R-:W-:-:S06]  /*1c980*/  FADD R35, R17, R34 ;  /* 0x0000002211237221 */ /* 0x004fcc0000000000 */
[----:B------:R-:W2:Y:S02]  /*1c990*/  ATOM.E.CAST.SPIN PT, R35, [R32], R34, R35 ;  /* 0x000000222023738b */ /* 0x000ea400019e0123 */
[----:B--2---:R-:W-:-:S13]  /*1c9a0*/  ISETP.EQ.U32.AND P0, PT, R35, 0x1, PT ;  /* 0x000000012300780c */ /* 0x004fda0003f02070 */
[----:B------:R-:W-:Y:S05]  /*1c9b0*/  @!P0 BRA `(.L_x_14307) ;  /* 0xfffffffc00ec8947 */ /* 0x000fea000383ffff */
[----:B------:R-:W-:Y:S05]  /*1c9c0*/  BRA `(.L_x_14303) ;  /* 0x00000000000c7947 */ /* 0x000fea0003800000 */
.L_x_14306:
[----:B------:R-:W2:Y:S02]  /*1c9d0*/  LD.E R12, desc[UR8][R32.64] ;  /* 0x00000008200c7980 */ /* 0x000ea4000c101900 */
[----:B--2---:R-:W-:-:S05]  /*1c9e0*/  FADD R12, R17, R12 ;  /* 0x0000000c110c7221 */ /* 0x004fca0000000000 */
[----:B------:R0:W-:Y:S02]  /*1c9f0*/  ST.E desc[UR8][R32.64], R12 ;  /* 0x0000000c20007985 */ /* 0x0001e4000c101908 */
.L_x_14303:
[----:B------:R-:W-:Y:S05]  /*1ca00*/  BSYNC.RECONVERGENT B1 ;  /* 0x0000000000017941 */ /* 0x000fea0003800200 */
.L_x_14302:
        /* <DEDUP_REMOVED lines=9> */
.L_x_14311:
[----:B------:R-:W0:Y:S02]  /*1caa0*/  LDS R32, [R23] ;  /* 0x0000000017207984 */ /* 0x000e240000000800 */
[----:B0-----:R-:W-:-:S05]  /*1cab0*/  FADD R33, R12, R32 ;  /* 0x000000200c217221 */ /* 0x001fca0000000000 */
[----:B------:R-:W0:Y:S02]  /*1cac0*/  ATOMS.CAST.SPIN P0, [R23], R32, R33 ;  /* 0x000000201700758d */ /* 0x000e240001800021 */
[----:B0-----:R-:W-:Y:S05]  /*1cad0*/  @!P0 BRA `(.L_x_14311) ;  /* 0xfffffffc00f08947 */ /* 0x001fea000383ffff */
[----:B------:R-:W-:Y:S05]  /*1cae0*/  BRA `(.L_x_14309) ;  /* 0x00000000002c7947 */ /* 0x000fea0003800000 */
.L_x_14310:
[----:B------:R-:W0:Y:S02]  /*1caf0*/  QSPC.E.D P0, RZ, [R32] ;  /* 0x0000000020ff73aa */ /* 0x000e240000000700 */
[----:B0-----:R-:W-:Y:S05]  /*1cb00*/  @!P0 BRA `(.L_x_14312) ;  /* 0x0000000000188947 */ /* 0x001fea0003800000 */
.L_x_14313:
[----:B------:R-:W2:Y:S02]  /*1cb10*/  LD.E R34, [R32] ;  /* 0x0000000020227980 */ /* 0x000ea40000100900 */
[----:B--2---:R-:W-:-:S06]  /*1cb20*/  FADD R35, R12, R34 ;  /* 0x000000220c237221 */ /* 0x004fcc0000000000 */
[----:B------:R-:W2:Y:S02]  /*1cb30*/  ATOM.E.CAST.SPIN PT, R35, [R32], R34, R35 ;  /* 0x000000222023738b */ /* 0x000ea400019e0123 */
[----:B--2---:R-:W-:-:S13]  /*1cb40*/  ISETP.EQ.U32.AND P0, PT, R35, 0x1, PT ;  /* 0x000000012300780c */ /* 0x004fda0003f02070 */
[----:B------:R-:W-:Y:S05]  /*1cb50*/  @!P0 BRA `(.L_x_14313) ;  /* 0xfffffffc00ec8947 */ /* 0x000fea000383ffff */
[----:B------:R-:W-:Y:S05]  /*1cb60*/  BRA `(.L_x_14309) ;  /* 0x00000000000c7947 */ /* 0x000fea0003800000 */
.L_x_14312:
[----:B------:R-:W2:Y:S02]  /*1cb70*/  LD.E R23, desc[UR8][R32.64] ;  /* 0x0000000820177980 */ /* 0x000ea4000c101900 */
[----:B--2---:R-:W-:-:S05]  /*1cb80*/  FADD R23, R12, R23 ;  /* 0x000000170c177221 */ /* 0x004fca0000000000 */
[----:B------:R0:W-:Y:S02]  /*1cb90*/  ST.E desc[UR8][R32.64], R23 ;  /* 0x0000001720007985 */ /* 0x0001e4000c101908 */
.L_x_14309:
[----:B------:R-:W-:Y:S05]  /*1cba0*/  BSYNC.RECONVERGENT B1 ;  /* 0x0000000000017941 */ /* 0x000fea0003800200 */
.L_x_14308:
[----:B0-----:R-:W-:-:S05]  /*1cbb0*/  IMAD.WIDE R32, R52, 0x4, R30 ;  /* 0x0000000434207825 */ /* 0x001fca00078e021e */
[----:B------:R0:W-:Y:S01]  /*1cbc0*/  ATOM.E.ADD.F32.FTZ.RN.STRONG.GPU P0, RZ, desc[UR8][R32.64], R17 ;  /* 0x8000001120ff79a2 */ /* 0x0001e2000c10f308 */
[----:B------:R-:W-:Y:S04]  /*1cbd0*/  BSSY.RECONVERGENT B1, `(.L_x_14314) ;  /* 0x0000015000017945 */ /* 0x000fe80003800200 */
[----:B0-----:R-:W-:Y:S05]  /*1cbe0*/  @P0 BRA `(.L_x_14315) ;  /* 0x00000000004c0947 */ /* 0x001fea0003800000 */
[----:B------:R-:W0:Y:S02]  /*1cbf0*/  QSPC.E.S P0, RZ, [R32] ;  /* 0x0000000020ff73aa */ /* 0x000e240000000500 */
[----:B0-----:R-:W-:Y:S05]  /*1cc00*/  @!P0 BRA `(.L_x_14316) ;  /* 0x0000000000188947 */ /* 0x001fea0003800000 */
[----:B------:R-:W-:-:S07]  /*1cc10*/  MOV R12, R32 ;  /* 0x00000020000c7202 */ /* 0x000fce0000000f00 */
.L_x_14317:
[----:B------:R-:W0:Y:S02]  /*1cc20*/  LDS R32, [R12] ;  /* 0x000000000c207984 */ /* 0x000e240000000800 */
[----:B0-----:R-:W-:-:S05]  /*1cc30*/  FADD R33, R17, R32 ;  /* 0x0000002011217221 */ /* 0x001fca0000000000 */
[----:B------:R-:W0:Y:S02]  /*1cc40*/  ATOMS.CAST.SPIN P0, [R12], R32, R33 ;  /* 0x000000200c00758d */ /* 0x000e240001800021 */
[----:B0-----:R-:W-:Y:S05]  /*1cc50*/  @!P0 BRA `(.L_x_14317) ;  /* 0xfffffffc00f08947 */ /* 0x001fea000383ffff */
[----:B------:R-:W-:Y:S05]  /*1cc60*/  BRA `(.L_x_14315) ;  /* 0x00000000002c7947 */ /* 0x000fea0003800000 */
.L_x_14316:
[----:B------:R-:W0:Y:S02]  /*1cc70*/  QSPC.E.D P0, RZ, [R32] ;  /* 0x0000000020ff73aa */ /* 0x000e240000000700 */
[----:B0-----:R-:W-:Y:S05]  /*1cc80*/  @!P0 BRA `(.L_x_14318) ;  /* 0x0000000000188947 */ /* 0x001fea0003800000 */
.L_x_14319:
[----:B------:R-:W2:Y:S02]  /*1cc90*/  LD.E R34, [R32] ;  /* 0x0000000020227980 */ /* 0x000ea40000100900 */
[----:B--2---:R-:W-:-:S06]  /*1cca0*/  FADD R35, R17, R34 ;  /* 0x0000002211237221 */ /* 0x004fcc0000000000 */
[----:B------:R-:W2:Y:S02]  /*1ccb0*/  ATOM.E.CAST.SPIN PT, R35, [R32], R34, R35 ;  /* 0x000000222023738b */ /* 0x000ea400019e0123 */
[----:B--2---:R-:W-:-:S13]  /*1ccc0*/  ISETP.EQ.U32.AND P0, PT, R35, 0x1, PT ;  /* 0x000000012300780c */ /* 0x004fda0003f02070 */
[----:B------:R-:W-:Y:S05]  /*1ccd0*/  @!P0 BRA `(.L_x_14319) ;  /* 0xfffffffc00ec8947 */ /* 0x000fea000383ffff */
[----:B------:R-:W-:Y:S05]  /*1cce0*/  BRA `(.L_x_14315) ;  /* 0x00000000000c7947 */ /* 0x000fea0003800000 */
.L_x_14318:
[----:B------:R-:W2:Y:S02]  /*1ccf0*/  LD.E R12, desc[UR8][R32.64] ;  /* 0x00000008200c7980 */ /* 0x000ea4000c101900 */
[----:B--2---:R-:W-:-:S05]  /*1cd00*/  FADD R12, R17, R12 ;  /* 0x0000000c110c7221 */ /* 0x004fca0000000000 */
[----:B------:R0:W-:Y:S02]  /*1cd10*/  ST.E desc[UR8][R32.64], R12 ;  /* 0x0000000c20007985 */ /* 0x0001e4000c101908 */
.L_x_14315:
[----:B------:R-:W-:Y:S05]  /*1cd20*/  BSYNC.RECONVERGENT B1 ;  /* 0x0000000000017941 */ /* 0x000fea0003800200 */
.L_x_14314:
        /* <DEDUP_REMOVED lines=9> */
.L_x_14323:
[----:B------:R-:W0:Y:S02]  /*1cdc0*/  LDS R32, [R23] ;  /* 0x0000000017207984 */ /* 0x000e240000000800 */
[----:B0-----:R-:W-:-:S05]  /*1cdd0*/  FADD R33, R12, R32 ;  /* 0x000000200c217221 */ /* 0x001fca0000000000 */
[----:B------:R-:W0:Y:S02]  /*1cde0*/  ATOMS.CAST.SPIN P0, [R23], R32, R33 ;  /* 0x000000201700758d */ /* 0x000e240001800021 */
[----:B0-----:R-:W-:Y:S05]  /*1cdf0*/  @!P0 BRA `(.L_x_14323) ;  /* 0xfffffffc00f08947 */ /* 0x001fea000383ffff */
[----:B------:R-:W-:Y:S05]  /*1ce00*/  BRA `(.L_x_14321) ;  /* 0x00000000002c7947 */ /* 0x000fea0003800000 */
.L_x_14322:
[----:B------:R-:W0:Y:S02]  /*1ce10*/  QSPC.E.D P0, RZ, [R32] ;  /* 0x0000000020ff73aa */ /* 0x000e240000000700 */
[----:B0-----:R-:W-:Y:S05]  /*1ce20*/  @!P0 BRA `(.L_x_14324) ;  /* 0x0000000000188947 */ /* 0x001fea0003800000 */
.L_x_14325:
[----:B------:R-:W2:Y:S02]  /*1ce30*/  LD.E R34, [R32] ;  /* 0x0000000020227980 */ /* 0x000ea40000100900 */
[----:B--2---:R-:W-:-:S06]  /*1ce40*/  FADD R35, R12, R34 ;  /* 0x000000220c237221 */ /* 0x004fcc0000000000 */
[----:B------:R-:W2:Y:S02]  /*1ce50*/  ATOM.E.CAST.SPIN PT, R35, [R32], R34, R35 ;  /* 0x000000222023738b */ /* 0x000ea400019e0123 */
[----:B--2---:R-:W-:-:S13]  /*1ce60*/  ISETP.EQ.U32.AND P0, PT, R35, 0x1, PT ;  /* 0x000000012300780c */ /* 0x004fda0003f02070 */
[----:B------:R-:W-:Y:S05]  /*1ce70*/  @!P0 BRA `(.L_x_14325) ;  /* 0xfffffffc00ec8947 */ /* 0x000fea000383ffff */
[----:B------:R-:W-:Y:S05]  /*1ce80*/  BRA `(.L_x_14321) ;  /* 0x00000000000c7947 */ /* 0x000fea0003800000 */
.L_x_14324:
[----:B------:R-:W2:Y:S02]  /*1ce90*/  LD.E R23, desc[UR8][R32.64] ;  /* 0x0000000820177980 */ /* 0x000ea4000c101900 */
[----:B--2---:R-:W-:-:S05]  /*1cea0*/  FADD R23, R12, R23 ;  /* 0x000000170c177221 */ /* 0x004fca0000000000 */
[----:B------:R0:W-:Y:S02]  /*1ceb0*/  ST.E desc[UR8][R32.64], R23 ;  /* 0x0000001720007985 */ /* 0x0001e4000c101908 */
.L_x_14321:
[----:B------:R-:W-:Y:S05]  /*1cec0*/  BSYNC.RECONVERGENT B1 ;  /* 0x0000000000017941 */ /* 0x000fea0003800200 */
.L_x_14320:
[----:B0-----:R-:W-:-:S05]  /*1ced0*/  IMAD.WIDE R32, R39, 0x4, R30 ;  /* 0x0000000427207825 */ /* 0x001fca00078e021e */
[----:B------:R0:W-:Y:S01]  /*1cee0*/  ATOM.E.ADD.F32.FTZ.RN.STRONG.GPU P0, RZ, desc[UR8][R32.64], R17 ;  /* 0x8000001120ff79a2 */ /* 0x0001e2000c10f308 */
[----:B------:R-:W-:Y:S04]  /*1cef0*/  BSSY.RECONVERGENT B1, `(.L_x_14326) ;  /* 0x0000015000017945 */ /* 0x000fe80003800200 */
[----:B0-----:R-:W-:Y:S05]  /*1cf00*/  @P0 BRA `(.L_x_14327) ;  /* 0x00000000004c0947 */ /* 0x001fea0003800000 */
[----:B------:R-:W0:Y:S02]  /*1cf10*/  QSPC.E.S P0, RZ, [R32] ;  /* 0x0000000020ff73aa */ /* 0x000e240000000500 */
[----:B0-----:R-:W-:Y:S05]  /*1cf20*/  @!P0 BRA `(.L_x_14328) ;  /* 0x0000000000188947 */ /* 0x001fea0003800000 */
[----:B------:R-:W-:-:S07]  /*1cf30*/  MOV R12, R32 ;  /* 0x00000020000c7202 */ /* 0x000fce0000000f00 */
.L_x_14329:
[----:B------:R-:W0:Y:S02]  /*1cf40*/  LDS R32, [R12] ;  /* 0x000000000c207984 */ /* 0x000e240000000800 */
[----:B0-----:R-:W-:-:S05]  /*1cf50*/  FADD R33, R17, R32 ;  /* 0x0000002011217221 */ /* 0x001fca0000000000 */
[----:B------:R-:W0:Y:S02]  /*1cf60*/  ATOMS.CAST.SPIN P0, [R12], R32, R33 ;  /* 0x000000200c00758d */ /* 0x000e240001800021 */
[----:B0-----:R-:W-:Y:S05]  /*1cf70*/  @!P0 BRA `(.L_x_14329) ;  /* 0xfffffffc00f08947 */ /* 0x001fea000383ffff */
[----:B------:R-:W-:Y:S05]  /*1cf80*/  BRA `(.L_x_14327) ;  /* 0x00000000002c7947 */ /* 0x000fea0003800000 */
.L_x_14328:
[----:B------:R-:W0:Y:S02]  /*1cf90*/  QSPC.E.D P0, RZ, [R32] ;  /* 0x0000000020ff73aa */ /* 0x000e240000000700 */
[----:B0-----:R-:W-:Y:S05]  /*1cfa0*/  @!P0 BRA `(.L_x_14330) ;  /* 0x0000000000188947 */ /* 0x001fea0003800000 */
.L_x_14331:
[----:B------:R-:W2:Y:S02]  /*1cfb0*/  LD.E R34, [R32] ;  /* 0x0000000020227980 */ /* 0x000ea40000100900 */
[----:B--2---:R-:W-:-:S06]  /*1cfc0*/  FADD R35, R17, R34 ;  /* 0x0000002211237221 */ /* 0x004fcc0000000000 */
[----:B------:R-:W2:Y:S02]  /*1cfd0*/  ATOM.E.CAST.SPIN PT, R35, [R32], R34, R35 ;  /* 0x000000222023738b */ /* 0x000ea400019e0123 */
[----:B--2---:R-:W-:-:S13]  /*1cfe0*/  ISETP.EQ.U32.AND P0, PT, R35, 0x1, PT ;  /* 0x000000012300780c */ /* 0x004fda0003f02070 */
[----:B------:R-:W-:Y:S05]  /*1cff0*/  @!P0 BRA `(.L_x_14331) ;  /* 0xfffffffc00ec8947 */ /* 0x000fea000383ffff */
[----:B------:R-:W-:Y:S05]  /*1d000*/  BRA `(.L_x_14327) ;  /* 0x00000000000c7947 */ /* 0x000fea0003800000 */
.L_x_14330:
[----:B------:R-:W2:Y:S02]  /*1d010*/  LD.E R12, desc[UR8][R32.64] ;  /* 0x00000008200c7980 */ /* 0x000ea4000c101900 */
[----:B--2---:R-:W-:-:S05]  /*1d020*/  FADD R12, R17, R12 ;  /* 0x0000000c110c7221 */ /* 0x004fca0000000000 */
[----:B------:R0:W-:Y:S02]  /*1d030*/  ST.E desc[UR8][R32.64], R12 ;  /* 0x0000000c20007985 */ /* 0x0001e4000c101908 */
.L_x_14327:
[----:B------:R-:W-:Y:S05]  /*1d040*/  BSYNC.RECONVERGENT B1 ;  /* 0x0000000000017941 */ /* 0x000fea0003800200 */
.L_x_14326:
        /* <DEDUP_REMOVED lines=9> */
.L_x_14335:
[----:B------:R-:W0:Y:S02]  /*1d0e0*/  LDS R32, [R12] ;  /* 0x000000000c207984 */ /* 0x000e240000000800 */
[----:B0-----:R-:W-:-:S05]  /*1d0f0*/  FADD R33, R6, R32 ;  /* 0x0000002006217221 */ /* 0x001fca0000000000 */
[----:B------:R-:W0:Y:S02]  /*1d100*/  ATOMS.CAST.SPIN P0, [R12], R32, R33 ;  /* 0x000000200c00758d */ /* 0x000e240001800021 */
[----:B0-----:R-:W-:Y:S05]  /*1d110*/  @!P0 BRA `(.L_x_14335) ;  /* 0xfffffffc00f08947 */ /* 0x001fea000383ffff */
[----:B------:R-:W-:Y:S05]  /*1d120*/  BRA `(.L_x_14333) ;  /* 0x00000000002c7947 */ /* 0x000fea0003800000 */
.L_x_14334:
[----:B------:R-:W0:Y:S02]  /*1d130*/  QSPC.E.D P0, RZ, [R32] ;  /* 0x0000000020ff73aa */ /* 0x000e240000000700 */
[----:B0-----:R-:W-:Y:S05]  /*1d140*/  @!P0 BRA `(.L_x_14336) ;  /* 0x0000000000188947 */ /* 0x001fea0003800000 */
.L_x_14337:
[----:B------:R-:W2:Y:S02]  /*1d150*/  LD.E R34, [R32] ;  /* 0x0000000020227980 */ /* 0x000ea40000100900 */
[----:B--2---:R-:W-:-:S06]  /*1d160*/  FADD R35, R6, R34 ;  /* 0x0000002206237221 */ /* 0x004fcc0000000000 */
[----:B------:R-:W2:Y:S02]  /*1d170*/  ATOM.E.CAST.SPIN PT, R35, [R32], R34, R35 ;  /* 0x000000222023738b */ /* 0x000ea400019e0123 */
[----:B--2---:R-:W-:-:S13]  /*1d180*/  ISETP.EQ.U32.AND P0, PT, R35, 0x1, PT ;  /* 0x000000012300780c */ /* 0x004fda0003f02070 */
[----:B------:R-:W-:Y:S05]  /*1d190*/  @!P0 BRA `(.L_x_14337) ;  /* 0xfffffffc00ec8947 */ /* 0x000fea000383ffff */
[----:B------:R-:W-:Y:S05]  /*1d1a0*/  BRA `(.L_x_14333) ;  /* 0x00000000000c7947 */ /* 0x000fea0003800000 */
.L_x_14336:
[----:B------:R-:W2:Y:S02]  /*1d1b0*/  LD.E R12, desc[UR8][R32.64] ;  /* 0x00000008200c7980 */ /* 0x000ea4000c101900 */
[----:B--2---:R-:W-:-:S05]  /*1d1c0*/  FADD R12, R6, R12 ;  /* 0x0000000c060c7221 */ /* 0x004fca0000000000 */
[----:B------:R0:W-:Y:S02]  /*1d1d0*/  ST.E desc[UR8][R32.64], R12 ;  /* 0x0000000c20007985 */ /* 0x0001e4000c101908 */
.L_x_14333:
[----:B------:R-:W-:Y:S05]  /*1d1e0*/  BSYNC.RECONVERGENT B1 ;  /* 0x0000000000017941 */ /* 0x000fea0003800200 */
.L_x_14332:
[----:B0-----:R-:W-:-:S05]  /*1d1f0*/  IMAD.WIDE R32, R38, 0x4, R30 ;  /* 0x0000000426207825 */ /* 0x001fca00078e021e */
[----:B------:R0:W-:Y:S01]  /*1d200*/  ATOM.E.ADD.F32.FTZ.RN.STRONG.GPU P0, RZ, desc[UR8][R32.64], R17 ;  /* 0x8000001120ff79a2 */ /* 0x0001e2000c10f308 */
[----:B------:R-:W-:Y:S04]  /*1d210*/  BSSY.RECONVERGENT B1, `(.L_x_14338) ;  /* 0x0000015000017945 */ /* 0x000fe80003800200 */
[----:B0-----:R-:W-:Y:S05]  /*1d220*/  @P0 BRA `(.L_x_14339) ;  /* 0x00000000004c0947 */ /* 0x001fea0003800000 */
[----:B------:R-:W0:Y:S02]  /*1d230*/  QSPC.E.S P0, RZ, [R32] ;  /* 0x0000000020ff73aa */ /* 0x000e240000000500 */
[----:B0-----:R-:W-:Y:S05]  /*1d240*/  @!P0 BRA `(.L_x_14340) ;  /* 0x0000000000188947 */ /* 0x001fea0003800000 */
[----:B------:R-:W-:-:S07]  /*1d250*/  MOV R6, R32 ;  /* 0x0000002000067202 */ /* 0x000fce0000000f00 */
.L_x_14341:
[----:B------:R-:W0:Y:S02]  /*1d260*/  LDS R32, [R6] ;  /* 0x0000000006207984 */ /* 0x000e240000000800 */
[----:B0-----:R-:W-:-:S05]  /*1d270*/  FADD R33, R17, R32 ;  /* 0x0000002011217221 */ /* 0x001fca0000000000 */
[----:B------:R-:W0:Y:S02]  /*1d280*/  ATOMS.CAST.SPIN P0, [R6], R32, R33 ;  /* 0x000000200600758d */ /* 0x000e240001800021 */
[----:B0-----:R-:W-:Y:S05]  /*1d290*/  @!P0 BRA `(.L_x_14341) ;  /* 0xfffffffc00f08947 */ /* 0x001fea000383ffff */
[----:B------:R-:W-:Y:S05]  /*1d2a0*/  BRA `(.L_x_14339) ;  /* 0x00000000002c7947 */ /* 0x000fea0003800000 */
.L_x_14340:
[----:B------:R-:W0:Y:S02]  /*1d2b0*/  QSPC.E.D P0, RZ, [R32] ;  /* 0x0000000020ff73aa */ /* 0x000e240000000700 */
[----:B0-----:R-:W-:Y:S05]  /*1d2c0*/  @!P0 BRA `(.L_x_14342) ;  /* 0x0000000000188947 */ /* 0x001fea0003800000 */
.L_x_14343:
[----:B------:R-:W2:Y:S02]  /*1d2d0*/  LD.E R34, [R32] ;  /* 0x0000000020227980 */ /* 0x000ea40000100900 */
[----:B--2---:R-:W-:-:S06]  /*1d2e0*/  FADD R35, R17, R34 ;  /* 0x0000002211237221 */ /* 0x004fcc0000000000 */
[----:B------:R-:W2:Y:S02]  /*1d2f0*/  ATOM.E.CAST.SPIN PT, R35, [R32], R34, R35 ;  /* 0x000000222023738b */ /* 0x000ea400019e0123 */
[----:B--2---:R-:W-:-:S13]  /*1d300*/  ISETP.EQ.U32.AND P0, PT, R35, 0x1, PT ;  /* 0x000000012300780c */ /* 0x004fda0003f02070 */
[----:B------:R-:W-:Y:S05]  /*1d310*/  @!P0 BRA `(.L_x_14343) ;  /* 0xfffffffc00ec8947 */ /* 0x000fea000383ffff */
[----:B------:R-:W-:Y:S05]  /*1d320*/  BRA `(.L_x_14339) ;  /* 0x00000000000c7947 */ /* 0x000fea0003800000 */
.L_x_14342:
[----:B------:R-:W2:Y:S02]  /*1d330*/  LD.E R6, desc[UR8][R32.64] ;  /* 0x0000000820067980 */ /* 0x000ea4000c101900 */
[----:B--2---:R-:W-:-:S05]  /*1d340*/  FADD R6, R17, R6 ;  /* 0x0000000611067221 */ /* 0x004fca0000000000 */
[----:B------:R0:W-:Y:S02]  /*1d350*/  ST.E desc[UR8][R32.64], R6 ;  /* 0x0000000620007985 */ /* 0x0001e4000c101908 */
.L_x_14339:
[----:B------:R-:W-:Y:S05]  /*1d360*/  BSYNC.RECONVERGENT B1 ;  /* 0x0000000000017941 */ /* 0x000fea0003800200 */
.L_x_14338:
        /* <DEDUP_REMOVED lines=9> */
.L_x_14347:
[----:B------:R-:W0:Y:S02]  /*1d400*/  LDS R32, [R6] ;  /* 0x0000000006207984 */ /* 0x000e240000000800 */
[----:B0-----:R-:W-:-:S05]  /*1d410*/  FADD R33, R3, R32 ;  /* 0x0000002003217221 */ /* 0x001fca0000000000 */
[----:B------:R-:W0:Y:S02]  /*1d420*/  ATOMS.CAST.SPIN P0, [R6], R32, R33 ;  /* 0x000000200600758d */ /* 0x000e240001800021 */
[----:B0-----:R-:W-:Y:S05]  /*1d430*/  @!P0 BRA `(.L_x_14347) ;  /* 0xfffffffc00f08947 */ /* 0x001fea000383ffff */
[----:B------:R-:W-:Y:S05]  /*1d440*/  BRA `(.L_x_14345) ;  /* 0x00000000002c7947 */ /* 0x000fea0003800000 */
.L_x_14346:
[----:B------:R-:W0:Y:S02]  /*1d450*/  QSPC.E.D P0, RZ, [R32] ;  /* 0x0000000020ff73aa */ /* 0x000e240000000700 */
[----:B0-----:R-:W-:Y:S05]  /*1d460*/  @!P0 BRA `(.L_x_14348) ;  /* 0x0000000000188947 */ /* 0x001fea0003800000 */
.L_x_14349:
[----:B------:R-:W2:Y:S02]  /*1d470*/  LD.E R34, [R32] ;  /* 0x0000000020227980 */ /* 0x000ea40000100900 */
[----:B--2---:R-:W-:-:S06]  /*1d480*/  FADD R35, R3, R34 ;  /* 0x0000002203237221 */ /* 0x004fcc0000000000 */
[----:B------:R-:W2:Y:S02]  /*1d490*/  ATOM.E.CAST.SPIN PT, R35, [R32], R34, R35 ;  /* 0x000000222023738b */ /* 0x000ea400019e0123 */
[----:B--2---:R-:W-:-:S13]  /*1d4a0*/  ISETP.EQ.U32.AND P0, PT, R35, 0x1, PT ;  /* 0x000000012300780c */ /* 0x004fda0003f02070 */
[----:B------:R-:W-:Y:S05]  /*1d4b0*/  @!P0 BRA `(.L_x_14349) ;  /* 0xfffffffc00ec8947 */ /* 0x000fea000383ffff */
[----:B------:R-:W-:Y:S05]  /*1d4c0*/  BRA `(.L_x_14345) ;  /* 0x00000000000c7947 */ /* 0x000fea0003800000 */
.L_x_14348:
[----:B------:R-:W2:Y:S02]  /*1d4d0*/  LD.E R6, desc[UR8][R32.64] ;  /* 0x0000000820067980 */ /* 0x000ea4000c101900 */
[----:B--2---:R-:W-:-:S05]  /*1d4e0*/  FADD R6, R3, R6 ;  /* 0x0000000603067221 */ /* 0x004fca0000000000 */
[----:B------:R0:W-:Y:S02]  /*1d4f0*/  ST.E desc[UR8][R32.64], R6 ;  /* 0x0000000620007985 */ /* 0x0001e4000c101908 */
.L_x_14345:
[----:B------:R-:W-:Y:S05]  /*1d500*/  BSYNC.RECONVERGENT B1 ;  /* 0x0000000000017941 */ /* 0x000fea0003800200 */
.L_x_14344:
[----:B0-----:R-:W-:-:S05]  /*1d510*/  IMAD.WIDE R32, R37, 0x4, R30 ;  /* 0x0000000425207825 */ /* 0x001fca00078e021e */
[----:B------:R0:W-:Y:S01]  /*1d520*/  ATOM.E.ADD.F32.FTZ.RN.STRONG.GPU P0, RZ, desc[UR8][R32.64], R17 ;  /* 0x8000001120ff79a2 */ /* 0x0001e2000c10f308 */
[----:B------:R-:W-:Y:S04]  /*1d530*/  BSSY.RECONVERGENT B1, `(.L_x_14350) ;  /* 0x0000015000017945 */ /* 0x000fe80003800200 */
[----:B0-----:R-:W-:Y:S05]  /*1d540*/  @P0 BRA `(.L_x_14351) ;  /* 0x00000000004c0947 */ /* 0x001fea0003800000 */
[----:B------:R-:W0:Y:S02]  /*1d550*/  QSPC.E.S P0, RZ, [R32] ;  /* 0x0000000020ff73aa */ /* 0x000e240000000500 */
[----:B0-----:R-:W-:Y:S05]  /*1d560*/  @!P0 BRA `(.L_x_14352) ;  /* 0x0000000000188947 */ /* 0x001fea0003800000 */
[----:B------:R-:W-:-:S07]  /*1d570*/  MOV R3, R32 ;  /* 0x0000002000037202 */ /* 0x000fce0000000f00 */
.L_x_14353:
[----:B------:R-:W0:Y:S02]  /*1d580*/  LDS R32, [R3] ;  /* 0x0000000003207984 */ /* 0x000e240000000800 */
[----:B0-----:R-:W-:-:S05]  /*1d590*/  FADD R33, R17, R32 ;  /* 0x0000002011217221 */ /* 0x001fca0000000000 */
[----:B------:R-:W0:Y:S02]  /*1d5a0*/  ATOMS.CAST.SPIN P0, [R3], R32, R33 ;  /* 0x000000200300758d */ /* 0x000e240001800021 */
[----:B0-----:R-:W-:Y:S05]  /*1d5b0*/  @!P0 BRA `(.L_x_14353) ;  /* 0xfffffffc00f08947 */ /* 0x001fea000383ffff */
[----:B------:R-:W-:Y:S05]  /*1d5c0*/  BRA `(.L_x_14351) ;  /* 0x00000000002c7947 */ /* 0x000fea0003800000 */
.L_x_14352:
[----:B------:R-:W0:Y:S02]  /*1d5d0*/  QSPC.E.D P0, RZ, [R32] ;  /* 0x0000000020ff73aa */ /* 0x000e240000000700 */
[----:B0-----:R-:W-:Y:S05]  /*1d5e0*/  @!P0 BRA `(.L_x_14354) ;  /* 0x0000000000188947 */ /* 0x001fea0003800000 */
.L_x_14355:
[----:B------:R-:W2:Y:S02]  /*1d5f0*/  LD.E R34, [R32] ;  /* 0x0000000020227980 */ /* 0x000ea40000100900 */
[----:B--2---:R-:W-:-:S06]  /*1d600*/  FADD R35, R17, R34 ;  /* 0x0000002211237221 */ /* 0x004fcc0000000000 */
[----:B------:R-:W2:Y:S02]  /*1d610*/  ATOM.E.CAST.SPIN PT, R35, [R32], R34, R35 ;  /* 0x000000222023738b */ /* 0x000ea400019e0123 */
[----:B--2---:R-:W-:-:S13]  /*1d620*/  ISETP.EQ.U32.AND P0, PT, R35, 0x1, PT ;  /* 0x000000012300780c */ /* 0x004fda0003f02070 */
[----:B------:R-:W-:Y:S05]  /*1d630*/  @!P0 BRA `(.L_x_14355) ;  /* 0xfffffffc00ec8947 */ /* 0x000fea000383ffff */
[----:B------:R-:W-:Y:S05]  /*1d640*/  BRA `(.L_x_14351) ;  /* 0x00000000000c7947 */ /* 0x000fea0003800000 */
.L_x_14354:
[----:B------:R-:W2:Y:S02]  /*1d650*/  LD.E R3, desc[UR8][R32.64] ;  /* 0x0000000820037980 */ /* 0x000ea4000c101900 */
[----:B--2---:R-:W-:-:S05]  /*1d660*/  FADD R3, R17, R3 ;  /* 0x0000000311037221 */ /* 0x004fca0000000000 */
[----:B------:R0:W-:Y:S02]  /*1d670*/  ST.E desc[UR8][R32.64], R3 ;  /* 0x0000000320007985 */ /* 0x0001e4000c101908 */
.L_x_14351:
[----:B------:R-:W-:Y:S05]  /*1d680*/  BSYNC.RECONVERGENT B1 ;  /* 0x0000000000017941 */ /* 0x000fea0003800200 */
.L_x_14350:
        /* <DEDUP_REMOVED lines=9> */
.L_x_14359:
[----:B------:R-:W0:Y:S02]  /*1d720*/  LDS R20, [R6] ;  /* 0x0000000006147984 */ /* 0x000e240000000800 */
[----:B0-----:R-:W-:-:S05]  /*1d730*/  FADD R21, R3, R20 ;  /* 0x0000001403157221 */ /* 0x001fca0000000000 */
[----:B------:R-:W0:Y:S02]  /*1d740*/  ATOMS.CAST.SPIN P0, [R6], R20, R21 ;  /* 0x000000140600758d */ /* 0x000e240001800015 */
[----:B0-----:R-:W-:Y:S05]  /*1d750*/  @!P0 BRA `(.L_x_14359) ;  /* 0xfffffffc00f08947 */ /* 0x001fea000383ffff */
[----:B------:R-:W-:Y:S05]  /*1d760*/  BRA `(.L_x_14357) ;  /* 0x00000000002c7947 */ /* 0x000fea0003800000 */
.L_x_14358:
[----:B------:R-:W0:Y:S02]  /*1d770*/  QSPC.E.D P0, RZ, [R20] ;  /* 0x0000000014ff73aa */ /* 0x000e240000000700 */
[----:B0-----:R-:W-:Y:S05]  /*1d780*/  @!P0 BRA `(.L_x_14360) ;  /* 0x0000000000188947 */ /* 0x001fea0003800000 */
.L_x_14361:
[----:B------:R-:W2:Y:S02]  /*1d790*/  LD.E R32, [R20] ;  /* 0x0000000014207980 */ /* 0x000ea40000100900 */
[----:B--2---:R-:W-:-:S06]  /*1d7a0*/  FADD R33, R3, R32 ;  /* 0x0000002003217221 */ /* 0x004fcc0000000000 */
[----:B------:R-:W2:Y:S02]  /*1d7b0*/  ATOM.E.CAST.SPIN PT, R33, [R20], R32, R33 ;  /* 0x000000201421738b */ /* 0x000ea400019e0121 */
[----:B--2---:R-:W-:-:S13]  /*1d7c0*/  ISETP.EQ.U32.AND P0, PT, R33, 0x1, PT ;  /* 0x000000012100780c */ /* 0x004fda0003f02070 */
[----:B------:R-:W-:Y:S05]  /*1d7d0*/  @!P0 BRA `(.L_x_14361) ;  /* 0xfffffffc00ec8947 */ /* 0x000fea000383ffff */
[----:B------:R-:W-:Y:S05]  /*1d7e0*/  BRA `(.L_x_14357) ;  /* 0x00000000000c7947 */ /* 0x000fea0003800000 */
.L_x_14360:
[----:B------:R-:W2:Y:S02]  /*1d7f0*/  LD.E R6, desc[UR8][R20.64] ;  /* 0x0000000814067980 */ /* 0x000ea4000c101900 */
[----:B--2---:R-:W-:-:S05]  /*1d800*/  FADD R6, R3, R6 ;  /* 0x0000000603067221 */ /* 0x004fca0000000000 */
[----:B------:R0:W-:Y:S02]  /*1d810*/  ST.E desc[UR8][R20.64], R6 ;  /* 0x0000000614007985 */ /* 0x0001e4000c101908 */
.L_x_14357:
[----:B------:R-:W-:Y:S05]  /*1d820*/  BSYNC.RECONVERGENT B1 ;  /* 0x0000000000017941 */ /* 0x000fea0003800200 */
.L_x_14356:
[----:B------:R-:W-:-:S05]  /*1d830*/  IMAD.WIDE R30, R36, 0x4, R30 ;  /* 0x00000004241e7825 */ /* 0x000fca00078e021e */
[----:B------:R1:W-:Y:S01]  /*1d840*/  ATOM.E.ADD.F32.FTZ.RN.STRONG.GPU P0, RZ, desc[UR8][R30.64], R17 ;  /* 0x800000111eff79a2 */ /* 0x0003e2000c10f308 */
[----:B------:R-:W-:Y:S04]  /*1d850*/  BSSY.RECONVERGENT B1, `(.L_x_14362) ;  /* 0x0000015000017945 */ /* 0x000fe80003800200 */
[----:B-1----:R-:W-:Y:S05]  /*1d860*/  @P0 BRA `(.L_x_14363) ;  /* 0x00000000004c0947 */ /* 0x002fea0003800000 */
[----:B------:R-:W1:Y:S02]  /*1d870*/  QSPC.E.S P0, RZ, [R30] ;  /* 0x000000001eff73aa */ /* 0x000e640000000500 */
[----:B-1----:R-:W-:Y:S05]  /*1d880*/  @!P0 BRA `(.L_x_14364) ;  /* 0x0000000000188947 */ /* 0x002fea0003800000 */
[----:B------:R-:W-:-:S07]  /*1d890*/  MOV R30, R30 ;  /* 0x0000001e001e7202 */ /* 0x000fce0000000f00 */
.L_x_14365:
[----:B0-----:R-:W0:Y:S02]  /*1d8a0*/  LDS R20, [R30] ;  /* 0x000000001e147984 */ /* 0x001e240000000800 */
[----:B0-----:R-:W-:-:S05]  /*1d8b0*/  FADD R21, R17, R20 ;  /* 0x0000001411157221 */ /* 0x001fca0000000000 */
[----:B------:R-:W0:Y:S02]  /*1d8c0*/  ATOMS.CAST.SPIN P0, [R30], R20, R21 ;  /* 0x000000141e00758d */ /* 0x000e240001800015 */
[----:B0-----:R-:W-:Y:S05]  /*1d8d0*/  @!P0 BRA `(.L_x_14365) ;  /* 0xfffffffc00f08947 */ /* 0x001fea000383ffff */
[----:B------:R-:W-:Y:S05]  /*1d8e0*/  BRA `(.L_x_14363) ;  /* 0x00000000002c7947 */ /* 0x000fea0003800000 */
.L_x_14364:
[----:B------:R-:W1:Y:S02]  /*1d8f0*/  QSPC.E.D P0, RZ, [R30] ;  /* 0x000000001eff73aa */ /* 0x000e640000000700 */
[----:B-1----:R-:W-:Y:S05]  /*1d900*/  @!P0 BRA `(.L_x_14366) ;  /* 0x0000000000188947 */ /* 0x002fea0003800000 */
.L_x_14367:
[----:B0-----:R-:W2:Y:S02]  /*1d910*/  LD.E R20, [R30] ;  /* 0x000000001e147980 */ /* 0x001ea40000100900 */
[----:B--2---:R-:W-:-:S06]  /*1d920*/  FADD R21, R17, R20 ;  /* 0x0000001411157221 */ /* 0x004fcc0000000000 */
[----:B------:R-:W2:Y:S02]  /*1d930*/  ATOM.E.CAST.SPIN PT, R21, [R30], R20, R21 ;  /* 0x000000141e15738b */ /* 0x000ea400019e0115 */
[----:B--2---:R-:W-:-:S13]  /*1d940*/  ISETP.EQ.U32.AND P0, PT, R21, 0x1, PT ;  /* 0x000000011500780c */ /* 0x004fda0003f02070 */
[----:B------:R-:W-:Y:S05]  /*1d950*/  @!P0 BRA `(.L_x_14367) ;  /* 0xfffffffc00ec8947 */ /* 0x000fea000383ffff */
[----:B------:R-:W-:Y:S05]  /*1d960*/  BRA `(.L_x_14363) ;  /* 0x00000000000c7947 */ /* 0x000fea0003800000 */
.L_x_14366:
[----:B------:R-:W2:Y:S02]  /*1d970*/  LD.E R3, desc[UR8][R30.64] ;  /* 0x000000081e037980 */ /* 0x000ea4000c101900 */
[----:B--2---:R-:W-:-:S05]  /*1d980*/  FADD R3, R17, R3 ;  /* 0x0000000311037221 */ /* 0x004fca0000000000 */
[----:B------:R1:W-:Y:S02]  /*1d990*/  ST.E desc[UR8][R30.64], R3 ;  /* 0x000000031e007985 */ /* 0x0003e4000c101908 */
.L_x_14363:
[----:B------:R-:W-:Y:S05]  /*1d9a0*/  BSYNC.RECONVERGENT B1 ;  /* 0x0000000000017941 */ /* 0x000fea0003800200 */
.L_x_14362:
[----:B------:R-:W-:-:S03]  /*1d9b0*/  UMOV UR4, 0xffffffff ;  /* 0xffffffff00047882 */ /* 0x000fc60000000000 */
[----:B------:R-:W-:Y:S05]  /*1d9c0*/  BRA.DIV UR4, `(.L_x_14368) ;  /* 0x0000066604e47947 */ /* 0x000fea000b800000 */
[----:B0-----:R-:W2:Y:S04]  /*1d9d0*/  LDL R20, [R1+0x7c] ;  /* 0x00007c0001147983 */ /* 0x001ea80000100800 */
[----:B------:R-:W3:Y:S04]  /*1d9e0*/  LDL R16, [R1+0x94] ;  /* 0x0000940001107983 */ /* 0x000ee80000100800 */
[----:B------:R-:W1:Y:S04]  /*1d9f0*/  LDL R21, [R1+0xe0] ;  /* 0x0000e00001157983 */ /* 0x000e680000100800 */
[----:B--2---:R0:W2:Y:S04]  /*1da00*/  SHFL.IDX PT, R6, R20, 0x2, 0x181f ;  /* 0x00581f0014067f89 */ /* 0x0040a800000e0000 */
[----:B---3--:R0:W3:Y:S04]  /*1da10*/  SHFL.IDX PT, R12, R16, 0x2, 0x181f ;  /* 0x00581f00100c7f89 */ /* 0x0080e800000e0000 */
[----:B-1----:R0:W1:Y:S02]  /*1da20*/  SHFL.IDX PT, R3, R21, 0x2, 0x181f ;  /* 0x00581f0015037f89 */ /* 0x00206400000e0000 */
.L_x_17204:
[----:B0-----:R-:W4:Y:S01]  /*1da30*/  LDL.LU R16, [R1+0x8] ;  /* 0x0000080001107983 */ /* 0x001f220000300800 */
[----:B-12---:R-:W-:-:S04]  /*1da40*/  IMAD R3, R6, R60, R3 ;  /* 0x0000003c06037224 */ /* 0x006fc800078e0203 */
[----:B---3--:R-:W-:-:S05]  /*1da50*/  IMAD R3, R14, R12, R3 ;  /* 0x0000000c0e037224 */ /* 0x008fca00078e0203 */
        /* <DEDUP_REMOVED lines=16> */
.L_x_14372:
[----:B------:R-:W0:Y:S02]  /*1db60*/  LDS R20, [R16] ;  /* 0x0000000010147984 */ /* 0x000e240000000800 */
[----:B0-----:R-:W-:-:S05]  /*1db70*/  FADD R21, R12, R20 ;  /* 0x000000140c157221 */ /* 0x001fca0000000000 */
[----:B------:R-:W0:Y:S02]  /*1db80*/  ATOMS.CAST.SPIN P0, [R16], R20, R21 ;  /* 0x000000141000758d */ /* 0x000e240001800015 */
[----:B0-----:R-:W-:Y:S05]  /*1db90*/  @!P0 BRA `(.L_x_14372) ;  /* 0xfffffffc00f08947 */ /* 0x001fea000383ffff */
[----:B------:R-:W-:Y:S05]  /*1dba0*/  BRA `(.L_x_14370) ;  /* 0x00000000002c7947 */ /* 0x000fea0003800000 */
.L_x_14371:
[----:B------:R-:W0:Y:S02]  /*1dbb0*/  QSPC.E.D P0, RZ, [R30] ;  /* 0x000000001eff73aa */ /* 0x000e240000000700 */
[----:B0-----:R-:W-:Y:S05]  /*1dbc0*/  @!P0 BRA `(.L_x_14373) ;  /* 0x0000000000188947 */ /* 0x001fea0003800000 */
.L_x_14374:
[----:B------:R-:W2:Y:S02]  /*1dbd0*/  LD.E R20, [R30] ;  /* 0x000000001e147980 */ /* 0x000ea40000100900 */
[----:B--2---:R-:W-:-:S06]  /*1dbe0*/  FADD R21, R12, R20 ;  /* 0x000000140c157221 */ /* 0x004fcc0000000000 */
[----:B------:R-:W2:Y:S02]  /*1dbf0*/  ATOM.E.CAST.SPIN PT, R21, [R30], R20, R21 ;  /* 0x000000141e15738b */ /* 0x000ea400019e0115 */
[----:B--2---:R-:W-:-:S13]  /*1dc00*/  ISETP.EQ.U32.AND P0, PT, R21, 0x1, PT ;  /* 0x000000011500780c */ /* 0x004fda0003f02070 */
[----:B------:R-:W-:Y:S05]  /*1dc10*/  @!P0 BRA `(.L_x_14374) ;  /* 0xfffffffc00ec8947 */ /* 0x000fea000383ffff */
[----:B------:R-:W-:Y:S05]  /*1dc20*/  BRA `(.L_x_14370) ;  /* 0x00000000000c7947 */ /* 0x000fea0003800000 */
.L_x_14373:
[----:B------:R-:W2:Y:S02]  /*1dc30*/  LD.E R16, desc[UR8][R30.64] ;  /* 0x000000081e107980 */ /* 0x000ea4000c101900 */
[----:B--2---:R-:W-:-:S05]  /*1dc40*/  FADD R16, R12, R16 ;  /* 0x000000100c107221 */ /* 0x004fca0000000000 */
[----:B------:R0:W-:Y:S02]  /*1dc50*/  ST.E desc[UR8][R30.64], R16 ;  /* 0x000000101e007985 */ /* 0x0001e4000c101908 */
.L_x_14370:
[----:B------:R-:W-:Y:S05]  /*1dc60*/  BSYNC.RECONVERGENT B1 ;  /* 0x0000000000017941 */ /* 0x000fea0003800200 */
.L_x_14369:
        /* <DEDUP_REMOVED lines=9> */
.L_x_14378:
[----:B------:R-:W1:Y:S02]  /*1dd00*/  LDS R32, [R3] ;  /* 0x0000000003207984 */ /* 0x000e640000000800 */
[----:B-1----:R-:W-:-:S05]  /*1dd10*/  FADD R33, R17, R32 ;  /* 0x0000002011217221 */ /* 0x002fca0000000000 */
[----:B------:R-:W1:Y:S02]  /*1dd20*/  ATOMS.CAST.SPIN P0, [R3], R32, R33 ;  /* 0x000000200300758d */ /* 0x000e640001800021 */
[----:B-1----:R-:W-:Y:S05]  /*1dd30*/  @!P0 BRA `(.L_x_14378) ;  /* 0xfffffffc00f08947 */ /* 0x002fea000383ffff */
[----:B------:R-:W-:Y:S05]  /*1dd40*/  BRA `(.L_x_14376) ;  /* 0x00000000002c7947 */ /* 0x000fea0003800000 */
.L_x_14377:
[----:B------:R-:W1:Y:S02]  /*1dd50*/  QSPC.E.D P0, RZ, [R20] ;  /* 0x0000000014ff73aa */ /* 0x000e640000000700 */
[----:B-1----:R-:W-:Y:S05]  /*1dd60*/  @!P0 BRA `(.L_x_14379) ;  /* 0x0000000000188947 */ /* 0x002fea0003800000 */
.L_x_14380:
[----:B------:R-:W2:Y:S02]  /*1dd70*/  LD.E R32, [R20] ;  /* 0x0000000014207980 */ /* 0x000ea40000100900 */
[----:B--2---:R-:W-:-:S06]  /*1dd80*/  FADD R33, R17, R32 ;  /* 0x0000002011217221 */ /* 0x004fcc0000000000 */
[----:B------:R-:W2:Y:S02]  /*1dd90*/  ATOM.E.CAST.SPIN PT, R33, [R20], R32, R33 ;  /* 0x000000201421738b */ /* 0x000ea400019e0121 */
[----:B--2---:R-:W-:-:S13]  /*1dda0*/  ISETP.EQ.U32.AND P0, PT, R33, 0x1, PT ;  /* 0x000000012100780c */ /* 0x004fda0003f02070 */
[----:B------:R-:W-:Y:S05]  /*1ddb0*/  @!P0 BRA `(.L_x_14380) ;  /* 0xfffffffc00ec8947 */ /* 0x000fea000383ffff */
[----:B------:R-:W-:Y:S05]  /*1ddc0*/  BRA `(.L_x_14376) ;  /* 0x00000000000c7947 */ /* 0x000fea0003800000 */
.L_x_14379:
[----:B------:R-:W2:Y:S02]  /*1ddd0*/  LD.E R3, desc[UR8][R20.64] ;  /* 0x0000000814037980 */ /* 0x000ea4000c101900 */
[----:B--2---:R-:W-:-:S05]  /*1dde0*/  FADD R3, R17, R3 ;  /* 0x0000000311037221 */ /* 0x004fca0000000000 */
[----:B------:R1:W-:Y:S02]  /*1ddf0*/  ST.E desc[UR8][R20.64], R3 ;  /* 0x0000000314007985 */ /* 0x0003e4000c101908 */
.L_x_14376:
[----:B------:R-:W-:Y:S05]  /*1de00*/  BSYNC.RECONVERGENT B1 ;  /* 0x0000000000017941 */ /* 0x000fea0003800200 */
.L_x_14375:
        /* <DEDUP_REMOVED lines=10> */
.L_x_14384:
[----:B------:R-:W1:Y:S02]  /*1deb0*/  LDS R32, [R6] ;  /* 0x0000000006207984 */ /* 0x000e640000000800 */
[----:B-1----:R-:W-:-:S05]  /*1dec0*/  FADD R33, R3, R32 ;  /* 0x0000002003217221 */ /* 0x002fca0000000000 */
[----:B------:R-:W1:Y:S02]  /*1ded0*/  ATOMS.CAST.SPIN P0, [R6], R32, R33 ;  /* 0x000000200600758d */ /* 0x000e640001800021 */
[----:B-1----:R-:W-:Y:S05]  /*1dee0*/  @!P0 BRA `(.L_x_14384) ;  /* 0xfffffffc00f08947 */ /* 0x002fea000383ffff */
[----:B------:R-:W-:Y:S05]  /*1def0*/  BRA `(.L_x_14382) ;  /* 0x00000000002c7947 */ /* 0x000fea0003800000 */
.L_x_14383:
[----:B------:R-:W1:Y:S02]  /*1df00*/  QSPC.E.D P0, RZ, [R32] ;  /* 0x0000000020ff73aa */ /* 0x000e640000000700 */
[----:B-1----:R-:W-:Y:S05]  /*1df10*/  @!P0 BRA `(.L_x_14385) ;  /* 0x0000000000188947 */ /* 0x002fea0003800000 */
.L_x_14386:
[----:B------:R-:W2:Y:S02]  /*1df20*/  LD.E R34, [R32] ;  /* 0x0000000020227980 */ /* 0x000ea40000100900 */
[----:B--2---:R-:W-:-:S06]  /*1df30*/  FADD R35, R3, R34 ;  /* 0x0000002203237221 */ /* 0x004fcc0000000000 */
[----:B------:R-:W2:Y:S02]  /*1df40*/  ATOM.E.CAST.SPIN PT, R35, [R32], R34, R35 ;  /* 0x000000222023738b */ /* 0x000ea400019e0123 */
[----:B--2---:R-:W-:-:S13]  /*1df50*/  ISETP.EQ.U32.AND P0, PT, R35, 0x1, PT ;  /* 0x000000012300780c */ /* 0x004fda0003f02070 */
[----:B------:R-:W-:Y:S05]  /*1df60*/  @!P0 BRA `(.L_x_14386) ;  /* 0xfffffffc00ec8947 */ /* 0x000fea000383ffff */
[----:B------:R-:W-:Y:S05]  /*1df70*/  BRA `(.L_x_14382) ;  /* 0x00000000000c7947 */ /* 0x000fea0003800000 */
.L_x_14385:
[----:B------:R-:W2:Y:S02]  /*1df80*/  LD.E R6, desc[UR8][R32.64] ;  /* 0x0000000820067980 */ /* 0x000ea4000c101900 */
[----:B--2---:R-:W-:-:S05]  /*1df90*/  FADD R6, R3, R6 ;  /* 0x0000000603067221 */ /* 0x004fca0000000000 */
[----:B------:R1:W-:Y:S02]  /*1dfa0*/  ST.E desc[UR8][R32.64], R6 ;  /* 0x0000000620007985 */ /* 0x0003e4000c101908 */
.L_x_14382:
[----:B------:R-:W-:Y:S05]  /*1dfb0*/  BSYNC.RECONVERGENT B1 ;  /* 0x0000000000017941 */ /* 0x000fea0003800200 */
.L_x_14381:
[----:B-1----:R-:W-:-:S05]  /*1dfc0*/  IMAD.WIDE R32, R60, 0x4, R20 ;  /* 0x000000043c207825 */ /* 0x002fca00078e0214 */
[----:B------:R1:W-:Y:S01]  /*1dfd0*/  ATOM.E.ADD.F32.FTZ.RN.STRONG.GPU P0, RZ, desc[UR8][R32.64], R17 ;  /* 0x8000001120ff79a2 */ /* 0x0003e2000c10f308 */
[----:B------:R-:W-:Y:S04]  /*1dfe0*/  BSSY.RECONVERGENT B1, `(.L_x_14387) ;  /* 0x0000015000017945 */ /* 0x000fe80003800200 */
[----:B-1----:R-:W-:Y:S05]  /*1dff0*/  @P0 BRA `(.L_x_14388) ;  /* 0x00000000004c0947 */ /* 0x002fea0003800000 */
[----:B------:R-:W1:Y:S02]  /*1e000*/  QSPC.E.S P0, RZ, [R32] ;  /* 0x0000000020ff73aa */ /* 0x000e640000000500 */
[----:B-1----:R-:W-:Y:S05]  /*1e010*/  @!P0 BRA `(.L_x_14389) ;  /* 0x0000000000188947 */ /* 0x002fea0003800000 */
[----:B------:R-:W-:-:S07]  /*1e020*/  MOV R3, R32 ;  /* 0x0000002000037202 */ /* 0x000fce0000000f00 */
.L_x_14390:
[----:B------:R-:W1:Y:S02]  /*1e030*/  LDS R32, [R3] ;  /* 0x0000000003207984 */ /* 0x000e640000000800 */
[----:B-1----:R-:W-:-:S05]  /*1e040*/  FADD R33, R17, R32 ;  /* 0x0000002011217221 */ /* 0x002fca0000000000 */
[----:B------:R-:W1:Y:S02]  /*1e050*/  ATOMS.CAST.SPIN P0, [R3], R32, R33 ;  /* 0x000000200300758d */ /* 0x000e640001800021 */
[----:B-1----:R-:W-:Y:S05]  /*1e060*/  @!P0 BRA `(.L_x_14390) ;  /* 0xfffffffc00f08947 */ /* 0x002fea000383ffff */
[----:B------:R-:W-:Y:S05]  /*1e070*/  BRA `(.L_x_14388) ;  /* 0x00000000002c7947 */ /* 0x000fea0003800000 */
.L_x_14389:
[----:B------:R-:W1:Y:S02]  /*1e080*/  QSPC.E.D P0, RZ, [R32] ;  /* 0x0000000020ff73aa */ /* 0x000e640000000700 */
[----:B-1----:R-:W-:Y:S05]  /*1e090*/  @!P0 BRA `(.L_x_14391) ;  /* 0x0000000000188947 */ /* 0x002fea0003800000 */
.L_x_14392:
[----:B------:R-:W2:Y:S02]  /*1e0a0*/  LD.E R34, [R32] ;  /* 0x0000000020227980 */ /* 0x000ea40000100900 */
[----:B--2---:R-:W-:-:S06]  /*1e0b0*/  FADD R35, R17, R34 ;  /* 0x0000002211237221 */ /* 0x004fcc0000000000 */
[----:B------:R-:W2:Y:S02]  /*1e0c0*/  ATOM.E.CAST.SPIN PT, R35, [R32], R34, R35 ;  /* 0x000000222023738b */ /* 0x000ea400019e0123 */
[----:B--2---:R-:W-:-:S13]  /*1e0d0*/  ISETP.EQ.U32.AND P0, PT, R35, 0x1, PT ;  /* 0x000000012300780c */ /* 0x004fda0003f02070 */
[----:B------:R-:W-:Y:S05]  /*1e0e0*/  @!P0 BRA `(.L_x_14392) ;  /* 0xfffffffc00ec8947 */ /* 0x000fea000383ffff */
[----:B------:R-:W-:Y:S05]  /*1e0f0*/  BRA `(.L_x_14388) ;  /* 0x00000000000c7947 */ /* 0x000fea0003800000 */
.L_x_14391:
[----:B------:R-:W2:Y:S02]  /*1e100*/  LD.E R3, desc[UR8][R32.64] ;  /* 0x0000000820037980 */ /* 0x000ea4000c101900 */
[----:B--2---:R-:W-:-:S05]  /*1e110*/  FADD R3, R17, R3 ;  /* 0x0000000311037221 */ /* 0x004fca0000000000 */
[----:B------:R1:W-:Y:S02]  /*1e120*/  ST.E desc[UR8][R32.64], R3 ;  /* 0x0000000320007985 */ /* 0x0003e4000c101908 */
.L_x_14388:
[----:B------:R-:W-:Y:S05]  /*1e130*/  BSYNC.RECONVERGENT B1 ;  /* 0x0000000000017941 */ /* 0x000fea0003800200 */
.L_x_14387:
        /* <DEDUP_REMOVED lines=9> */
.L_x_14396:
[----:B------:R-:W1:Y:S02]  /*1e1d0*/  LDS R32, [R6] ;  /* 0x0000000006207984 */ /* 0x000e640000000800 */
[----:B-1----:R-:W-:-:S05]  /*1e1e0*/  FADD R33, R3, R32 ;  /* 0x0000002003217221 */ /* 0x002fca0000000000 */
[----:B------:R-:W1:Y:S02]  /*1e1f0*/  ATOMS.CAST.SPIN P0, [R6], R32, R33 ;  /* 0x000000200600758d */ /* 0x000e640001800021 */
[----:B-1----:R-:W-:Y:S05]  /*1e200*/  @!P0 BRA `(.L_x_14396) ;  /* 0xfffffffc00f08947 */ /* 0x002fea000383ffff */
[----:B------:R-:W-:Y:S05]  /*1e210*/  BRA `(.L_x_14394) ;  /* 0x00000000002c7947 */ /* 0x000fea0003800000 */
.L_x_14395:
[----:B------:R-:W1:Y:S02]  /*1e220*/  QSPC.E.D P0, RZ, [R32] ;  /* 0x0000000020ff73aa */ /* 0x000e640000000700 */
[----:B-1----:R-:W-:Y:S05]  /*1e230*/  @!P0 BRA `(.L_x_14397) ;  /* 0x0000000000188947 */ /* 0x002fea0003800000 */
.L_x_14398:
[----:B------:R-:W2:Y:S02]  /*1e240*/  LD.E R34, [R32] ;  /* 0x0000000020227980 */ /* 0x000ea40000100900 */
[----:B--2---:R-:W-:-:S06]  /*1e250*/  FADD R35, R3, R34 ;  /* 0x0000002203237221 */ /* 0x004fcc0000000000 */
[----:B------:R-:W2:Y:S02]  /*1e260*/  ATOM.E.CAST.SPIN PT, R35, [R32], R34, R35 ;  /* 0x000000222023738b */ /* 0x000ea400019e0123 */
[----:B--2---:R-:W-:-:S13]  /*1e270*/  ISETP.EQ.U32.AND P0, PT, R35, 0x1, PT ;  /* 0x000000012300780c */ /* 0x004fda0003f02070 */
[----:B------:R-:W-:Y:S05]  /*1e280*/  @!P0 BRA `(.L_x_14398) ;  /* 0xfffffffc00ec8947 */ /* 0x000fea000383ffff */
[----:B------:R-:W-:Y:S05]  /*1e290*/  BRA `(.L_x_14394) ;  /* 0x00000000000c7947 */ /* 0x000fea0003800000 */
.L_x_14397:
[----:B------:R-:W2:Y:S02]  /*1e2a0*/  LD.E R6, desc[UR8][R32.64] ;  /* 0x0000000820067980 */ /* 0x000ea4000c101900 */
[----:B--2---:R-:W-:-:S05]  /*1e2b0*/  FADD R6, R3, R6 ;  /* 0x0000000603067221 */ /* 0x004fca0000000000 */
[----:B------:R1:W-:Y:S02]  /*1e2c0*/  ST.E desc[UR8][R32.64], R6 ;  /* 0x0000000620007985 */ /* 0x0003e4000c101908 */
.L_x_14394:
[----:B------:R-:W-:Y:S05]  /*1e2d0*/  BSYNC.RECONVERGENT B1 ;  /* 0x0000000000017941 */ /* 0x000fea0003800200 */
.L_x_14393:
[----:B-1----:R-:W-:-:S05]  /*1e2e0*/  IMAD.WIDE R32, R59, 0x4, R20 ;  /* 0x000000043b207825 */ /* 0x002fca00078e0214 */
[----:B------:R1:W-:Y:S01]  /*1e2f0*/  ATOM.E.ADD.F32.FTZ.RN.STRONG.GPU P0, RZ, desc[UR8][R32.64], R17 ;  /* 0x8000001120ff79a2 */ /* 0x0003e2000c10f308 */
[----:B------:R-:W-:Y:S04]  /*1e300*/  BSSY.RECONVERGENT B1, `(.L_x_14399) ;  /* 0x0000015000017945 */ /* 0x000fe80003800200 */
[----:B-1----:R-:W-:Y:S05]  /*1e310*/  @P0 BRA `(.L_x_14400) ;  /* 0x00000000004c0947 */ /* 0x002fea0003800000 */
[----:B------:R-:W1:Y:S02]  /*1e320*/  QSPC.E.S P0, RZ, [R32] ;  /* 0x0000000020ff73aa */ /* 0x000e640000000500 */
[----:B-1----:R-:W-:Y:S05]  /*1e330*/  @!P0 BRA `(.L_x_14401) ;  /* 0x0000000000188947 */ /* 0x002fea0003800000 */
[----:B------:R-:W-:-:S07]  /*1e340*/  MOV R3, R32 ;  /* 0x0000002000037202 */ /* 0x000fce0000000f00 */
.L_x_14402:
[----:B------:R-:W1:Y:S02]  /*1e350*/  LDS R32, [R3] ;  /* 0x0000000003207984 */ /* 0x000e640000000800 */
[----:B-1----:R-:W-:-:S05]  /*1e360*/  FADD R33, R17, R32 ;  /* 0x0000002011217221 */ /* 0x002fca0000000000 */
[----:B------:R-:W1:Y:S02]  /*1e370*/  ATOMS.CAST.SPIN P0, [R3], R32, R33 ;  /* 0x000000200300758d */ /* 0x000e640001800021 */
[----:B-1----:R-:W-:Y:S05]  /*1e380*/  @!P0 BRA `(.L_x_14402) ;  /* 0xfffffffc00f08947 */ /* 0x002fea000383ffff */
[----:B------:R-:W-:Y:S05]  /*1e390*/  BRA `(.L_x_14400) ;  /* 0x00000000002c7947 */ /* 0x000fea0003800000 */
.L_x_14401:
[----:B------:R-:W1:Y:S02]  /*1e3a0*/  QSPC.E.D P0, RZ, [R32] ;  /* 0x0000000020ff73aa */ /* 0x000e640000000700 */
[----:B-1----:R-:W-:Y:S05]  /*1e3b0*/  @!P0 BRA `(.L_x_14403) ;  /* 0x0000000000188947 */ /* 0x002fea0003800000 */
.L_x_14404:
[----:B------:R-:W2:Y:S02]  /*1e3c0*/  LD.E R34, [R32] ;  /* 0x0000000020227980 */ /* 0x000ea40000100900 */
[----:B--2---:R-:W-:-:S06]  /*1e3d0*/  FADD R35, R17, R34 ;  /* 0x0000002211237221 */ /* 0x004fcc0000000000 */
[----:B------:R-:W2:Y:S02]  /*1e3e0*/  ATOM.E.CAST.SPIN PT, R35, [R32], R34, R35 ;  /* 0x000000222023738b */ /* 0x000ea400019e0123 */
[----:B--2---:R-:W-:-:S13]  /*1e3f0*/  ISETP.EQ.U32.AND P0, PT, R35, 0x1, PT ;  /* 0x000000012300780c */ /* 0x004fda0003f02070 */
[----:B------:R-:W-:Y:S05]  /*1e400*/  @!P0 BRA `(.L_x_14404) ;  /* 0xfffffffc00ec8947 */ /* 0x000fea000383ffff */
[----:B------:R-:W-:Y:S05]  /*1e410*/  BRA `(.L_x_14400) ;  /* 0x00000000000c7947 */ /* 0x000fea0003800000 */
.L_x_14403:
[----:B------:R-:W2:Y:S02]  /*1e420*/  LD.E R3, desc[UR8][R32.64] ;  /* 0x0000000820037980 */ /* 0x000ea4000c101900 */
[----:B--2---:R-:W-:-:S05]  /*1e430*/  FADD R3, R17, R3 ;  /* 0x0000000311037221 */ /* 0x004fca0000000000 */
[----:B------:R1:W-:Y:S02]  /*1e440*/  ST.E desc[UR8][R32.64], R3 ;  /* 0x0000000320007985 */ /* 0x0003e4000c101908 */
.L_x_14400:
[----:B------:R-:W-:Y:S05]  /*1e450*/  BSYNC.RECONVERGENT B1 ;  /* 0x0000000000017941 */ /* 0x000fea0003800200 */
.L_x_14399:
        /* <DEDUP_REMOVED lines=9> */
.L_x_14408:
[----:B------:R-:W1:Y:S02]  /*1e4f0*/  LDS R32, [R6] ;  /* 0x0000000006207984 */ /* 0x000e640000000800 */
[----:B-1----:R-:W-:-:S05]  /*1e500*/  FADD R33, R3, R32 ;  /* 0x0000002003217221 */ /* 0x002fca0000000000 */
[----:B------:R-:W1:Y:S02]  /*1e510*/  ATOMS.CAST.SPIN P0, [R6], R32, R33 ;  /* 0x000000200600758d */ /* 0x000e640001800021 */
[----:B-1----:R-:W-:Y:S05]  /*1e520*/  @!P0 BRA `(.L_x_14408) ;  /* 0xfffffffc00f08947 */ /* 0x002fea000383ffff */
[----:B------:R-:W-:Y:S05]  /*1e530*/  BRA `(.L_x_14406) ;  /* 0x00000000002c7947 */ /* 0x000fea0003800000 */
.L_x_14407:
[----:B------:R-:W1:Y:S02]  /*1e540*/  QSPC.E.D P0, RZ, [R32] ;  /* 0x0000000020ff73aa */ /* 0x000e640000000700 */
[----:B-1----:R-:W-:Y:S05]  /*1e550*/  @!P0 BRA `(.L_x_14409) ;  /* 0x0000000000188947 */ /* 0x002fea0003800000 */
.L_x_14410:
[----:B------:R-:W2:Y:S02]  /*1e560*/  LD.E R34, [R32] ;  /* 0x0000000020227980 */ /* 0x000ea40000100900 */
[----:B--2---:R-:W-:-:S06]  /*1e570*/  FADD R35, R3, R34 ;  /* 0x0000002203237221 */ /* 0x004fcc0000000000 */
[----:B------:R-:W2:Y:S02]  /*1e580*/  ATOM.E.CAST.SPIN PT, R35, [R32], R34, R35 ;  /* 0x000000222023738b */ /* 0x000ea400019e0123 */
[----:B--2---:R-:W-:-:S13]  /*1e590*/  ISETP.EQ.U32.AND P0, PT, R35, 0x1, PT ;  /* 0x000000012300780c */ /* 0x004fda0003f02070 */
[----:B------:R-:W-:Y:S05]  /*1e5a0*/  @!P0 BRA `(.L_x_14410) ;  /* 0xfffffffc00ec8947 */ /* 0x000fea000383ffff */
[----:B------:R-:W-:Y:S05]  /*1e5b0*/  BRA `(.L_x_14406) ;  /* 0x00000000000c7947 */ /* 0x000fea0003800000 */
.L_x_14409:
[----:B------:R-:W2:Y:S02]  /*1e5c0*/  LD.E R6, desc[UR8][R32.64] ;  /* 0x0000000820067980 */ /* 0x000ea4000c101900 */
[----:B--2---:R-:W-:-:S05]  /*1e5d0*/  FADD R6, R3, R6 ;  /* 0x0000000603067221 */ /* 0x004fca0000000000 */
[----:B------:R1:W-:Y:S02]  /*1e5e0*/  ST.E desc[UR8][R32.64], R6 ;  /* 0x0000000620007985 */ /* 0x0003e4000c101908 */
.L_x_14406:
[----:B------:R-:W-:Y:S05]  /*1e5f0*/  BSYNC.RECONVERGENT B1 ;  /* 0x0000000000017941 */ /* 0x000fea0003800200 */
.L_x_14405:
[----:B-1----:R-:W-:-:S05]  /*1e600*/  IMAD.WIDE R32, R52, 0x4, R20 ;  /* 0x0000000434207825 */ /* 0x002fca00078e0214 */
[----:B------:R1:W-:Y:S01]  /*1e610*/  ATOM.E.ADD.F32.FTZ.RN.STRONG.GPU P0, RZ, desc[UR8][R32.64], R17 ;  /* 0x8000001120ff79a2 */ /* 0x0003e2000c10f308 */
[----:B------:R-:W-:Y:S04]  /*1e620*/  BSSY.RECONVERGENT B1, `(.L_x_14411) ;  /* 0x0000015000017945 */ /* 0x000fe80003800200 */
[----:B-1----:R-:W-:Y:S05]  /*1e630*/  @P0 BRA `(.L_x_14412) ;  /* 0x00000000004c0947 */ /* 0x002fea0003800000 */
[----:B------:R-:W1:Y:S02]  /*1e640*/  QSPC.E.S P0, RZ, [R32] ;  /* 0x0000000020ff73aa */ /* 0x000e640000000500 */
[----:B-1----:R-:W-:Y:S05]  /*1e650*/  @!P0 BRA `(.L_x_14413) ;  /* 0x0000000000188947 */ /* 0x002fea0003800000 */
[----:B------:R-:W-:-:S07]  /*1e660*/  MOV R3, R32 ;  /* 0x0000002000037202 */ /* 0x000fce0000000f00 */
.L_x_14414:
[----:B------:R-:W1:Y:S02]  /*1e670*/  LDS R32, [R3] ;  /* 0x0000000003207984 */ /* 0x000e640000000800 */
[----:B-1----:R-:W-:-:S05]  /*1e680*/  FADD R33, R17, R32 ;  /* 0x0000002011217221 */ /* 0x002fca0000000000 */
[----:B------:R-:W1:Y:S02]  /*1e690*/  ATOMS.CAST.SPIN P0, [R3], R32, R33 ;  /* 0x000000200300758d */ /* 0x000e640001800021 */
[----:B-1----:R-:W-:Y:S05]  /*1e6a0*/  @!P0 BRA `(.L_x_14414) ;  /* 0xfffffffc00f08947 */ /* 0x002fea000383ffff */
[----:B------:R-:W-:Y:S05]  /*1e6b0*/  BRA `(.L_x_14412) ;  /* 0x00000000002c7947 */ /* 0x000fea0003800000 */
.L_x_14413:
[----:B------:R-:W1:Y:S02]  /*1e6c0*/  QSPC.E.D P0, RZ, [R32] ;  /* 0x0000000020ff73aa */ /* 0x000e640000000700 */
[----:B-1----:R-:W-:Y:S05]  /*1e6d0*/  @!P0 BRA `(.L_x_14415) ;  /* 0x0000000000188947 */ /* 0x002fea0003800000 */
.L_x_14416:
[----:B------:R-:W2:Y:S02]  /*1e6e0*/  LD.E R34, [R32] ;  /* 0x0000000020227980 */ /* 0x000ea40000100900 */
[----:B--2---:R-:W-:-:S06]  /*1e6f0*/  FADD R35, R17, R34 ;  /* 0x0000002211237221 */ /* 0x004fcc0000000000 */
[----:B------:R-:W2:Y:S02]  /*1e700*/  ATOM.E.CAST.SPIN PT, R35, [R32], R34, R35 ;  /* 0x000000222023738b */ /* 0x000ea400019e0123 */
[----:B--2---:R-:W-:-:S13]  /*1e710*/  ISETP.EQ.U32.AND P0, PT, R35, 0x1, PT ;  /* 0x000000012300780c */ /* 0x004fda0003f02070 */
[----:B------:R-:W-:Y:S05]  /*1e720*/  @!P0 BRA `(.L_x_14416) ;  /* 0xfffffffc00ec8947 */ /* 0x000fea000383ffff */
[----:B------:R-:W-:Y:S05]  /*1e730*/  BRA `(.L_x_14412) ;  /* 0x00000000000c7947 */ /* 0x000fea0003800000 */
.L_x_14415:
[----:B------:R-:W2:Y:S02]  /*1e740*/  LD.E R3, desc[UR8][R32.64] ;  /* 0x0000000820037980 */ /* 0x000ea4000c101900 */
[----:B--2---:R-:W-:-:S05]  /*1e750*/  FADD R3, R17, R3 ;  /* 0x0000000311037221 */ /* 0x004fca0000000000 */
[----:B------:R1:W-:Y:S02]  /*1e760*/  ST.E desc[UR8][R32.64], R3 ;  /* 0x0000000320007985 */ /* 0x0003e4000c101908 */
.L_x_14412:
[----:B------:R-:W-:Y:S05]  /*1e770*/  BSYNC.RECONVERGENT B1 ;  /* 0x0000000000017941 */ /* 0x000fea0003800200 */
.L_x_14411:
        /* <DEDUP_REMOVED lines=9> */
.L_x_14420:
[----:B------:R-:W1:Y:S02]  /*1e810*/  LDS R32, [R6] ;  /* 0x0000000006207984 */ /* 0x000e640000000800 */
[----:B-1----:R-:W-:-:S05]  /*1e820*/  FADD R33, R3, R32 ;  /* 0x0000002003217221 */ /* 0x002fca0000000000 */
[----:B------:R-:W1:Y:S02]  /*1e830*/  ATOMS.CAST.SPIN P0, [R6], R32, R33 ;  /* 0x000000200600758d */ /* 0x000e640001800021 */
[----:B-1----:R-:W-:Y:S05]  /*1e840*/  @!P0 BRA `(.L_x_14420) ;  /* 0xfffffffc00f08947 */ /* 0x002fea000383ffff */
[----:B------:R-:W-:Y:S05]  /*1e850*/  BRA `(.L_x_14418) ;  /* 0x00000000002c7947 */ /* 0x000fea0003800000 */
.L_x_14419:
[----:B------:R-:W1:Y:S02]  /*1e860*/  QSPC.E.D P0, RZ, [R32] ;  /* 0x0000000020ff73aa */ /* 0x000e640000000700 */
[----:B-1----:R-:W-:Y:S05]  /*1e870*/  @!P0 BRA `(.L_x_14421) ;  /* 0x0000000000188947 */ /* 0x002fea0003800000 */
.L_x_14422:
[----:B------:R-:W2:Y:S02]  /*1e880*/  LD.E R34, [R32] ;  /* 0x0000000020227980 */ /* 0x000ea40000100900 */
[----:B--2---:R-:W-:-:S06]  /*1e890*/  FADD R35, R3, R34 ;  /* 0x0000002203237221 */ /* 0x004fcc0000000000 */
[----:B------:R-:W2:Y:S02]  /*1e8a0*/  ATOM.E.CAST.SPIN PT, R35, [R32], R34, R35 ;  /* 0x000000222023738b */ /* 0x000ea400019e0123 */
[----:B--2---:R-:W-:-:S13]  /*1e8b0*/  ISETP.EQ.U32.AND P0, PT, R35, 0x1, PT ;  /* 0x000000012300780c */ /* 0x004fda0003f02070 */
[----:B------:R-:W-:Y:S05]  /*1e8c0*/  @!P0 BRA `(.L_x_14422) ;  /* 0xfffffffc00ec8947 */ /* 0x000fea000383ffff */
[----:B------:R-:W-:Y:S05]  /*1e8d0*/  BRA `(.L_x_14418) ;  /* 0x00000000000c7947 */ /* 0x000fea0003800000 */
.L_x_14421:
[----:B------:R-:W2:Y:S02]  /*1e8e0*/  LD.E R6, desc[UR8][R32.64] ;  /* 0x0000000820067980 */ /* 0x000ea4000c101900 */
[----:B--2---:R-:W-:-:S05]  /*1e8f0*/  FADD R6, R3, R6 ;  /* 0x0000000603067221 */ /* 0x004fca0000000000 */
[----:B------:R1:W-:Y:S02]  /*1e900*/  ST.E desc[UR8][R32.64], R6 ;  /* 0x0000000620007985 */ /* 0x0003e4000c101908 */
.L_x_14418:
[----:B------:R-:W-:Y:S05]  /*1e910*/  BSYNC.RECONVERGENT B1 ;  /* 0x0000000000017941 */ /* 0x000fea0003800200 */
.L_x_14417:
[----:B-1----:R-:W-:-:S05]  /*1e920*/  IMAD.WIDE R32, R39, 0x4, R20 ;  /* 0x0000000427207825 */ /* 0x002fca00078e0214 */
[----:B------:R1:W-:Y:S01]  /*1e930*/  ATOM.E.ADD.F32.FTZ.RN.STRONG.GPU P0, RZ, desc[UR8][R32.64], R17 ;  /* 0x8000001120ff79a2 */ /* 0x0003e2000c10f308 */
[----:B------:R-:W-:Y:S04]  /*1e940*/  BSSY.RECONVERGENT B1, `(.L_x_14423) ;  /* 0x0000015000017945 */ /* 0x000fe80003800200 */
[----:B-1----:R-:W-:Y:S05]  /*1e950*/  @P0 BRA `(.L_x_14424) ;  /* 0x00000000004c0947 */ /* 0x002fea0003800000 */
[----:B------:R-:W1:Y:S02]  /*1e960*/  QSPC.E.S P0, RZ, [R32] ;  /* 0x0000000020ff73aa */ /* 0x000e640000000500 */
[----:B-1----:R-:W-:Y:S05]  /*1e970*/  @!P0 BRA `(.L_x_14425) ;  /* 0x0000000000188947 */ /* 0x002fea0003800000 */
[----:B------:R-:W-:-:S07]  /*1e980*/  MOV R3, R32 ;  /* 0x0000002000037202 */ /* 0x000fce0000000f00 */
.L_x_14426:
[----:B------:R-:W1:Y:S02]  /*1e990*/  LDS R32, [R3] ;  /* 0x0000000003207984 */ /* 0x000e640000000800 */
[----:B-1----:R-:W-:-:S05]  /*1e9a0*/  FADD R33, R17, R32 ;  /* 0x0000002011217221 */ /* 0x002fca0000000000 */
[----:B------:R-:W1:Y:S02]  /*1e9b0*/  ATOMS.CAST.SPIN P0, [R3], R32, R33 ;  /* 0x000000200300758d */ /* 0x000e640001800021 */
[----:B-1----:R-:W-:Y:S05]  /*1e9c0*/  @!P0 BRA `(.L_x_14426) ;  /* 0xfffffffc00f08947 */ /* 0x002fea000383ffff */
[----:B------:R-:W-:Y:S05]  /*1e9d0*/  BRA `(.L_x_14424) ;  /* 0x00000000002c7947 */ /* 0x000fea0003800000 */
.L_x_14425:
[----:B------:R-:W1:Y:S02]  /*1e9e0*/  QSPC.E.D P0, RZ, [R32] ;  /* 0x0000000020ff73aa */ /* 0x000e640000000700 */
[----:B-1----:R-:W-:Y:S05]  /*1e9f0*/  @!P0 BRA `(.L_x_14427) ;  /* 0x0000000000188947 */ /* 0x002fea0003800000 */
.L_x_14428:
[----:B------:R-:W2:Y:S02]  /*1ea00*/  LD.E R34, [R32] ;  /* 0x0000000020227980 */ /* 0x000ea40000100900 */
[----:B--2---:R-:W-:-:S06]  /*1ea10*/  FADD R35, R17, R34 ;  /* 0x0000002211237221 */ /* 0x004fcc0000000000 */
[----:B------:R-:W2:Y:S02]  /*1ea20*/  ATOM.E.CAST.SPIN PT, R35, [R32], R34, R35 ;  /* 0x000000222023738b */ /* 0x000ea400019e0123 */
[----:B--2---:R-:W-:-:S13]  /*1ea30*/  ISETP.EQ.U32.AND P0, PT, R35, 0x1, PT ;  /* 0x000000012300780c */ /* 0x004fda0003f02070 */
[----:B------:R-:W-:Y:S05]  /*1ea40*/  @!P0 BRA `(.L_x_14428) ;  /* 0xfffffffc00ec8947 */ /* 0x000fea000383ffff */
[----:B------:R-:W-:Y:S05]  /*1ea50*/  BRA `(.L_x_14424) ;  /* 0x00000000000c7947 */ /* 0x000fea0003800000 */
.L_x_14427:
[----:B------:R-:W2:Y:S02]  /*1ea60*/  LD.E R3, desc[UR8][R32.64] ;  /* 0x0000000820037980 */ /* 0x000ea4000c101900 */
[----:B--2---:R-:W-:-:S05]  /*1ea70*/  FADD R3, R17, R3 ;  /* 0x0000000311037221 */ /* 0x004fca0000000000 */
[----:B------:R1:W-:Y:S02]  /*1ea80*/  ST.E desc[UR8][R32.64], R3 ;  /* 0x0000000320007985 */ /* 0x0003e4000c101908 */
.L_x_14424:
[----:B------:R-:W-:Y:S05]  /*1ea90*/  BSYNC.RECONVERGENT B1 ;  /* 0x0000000000017941 */ /* 0x000fea0003800200 */
.L_x_14423:
        /* <DEDUP_REMOVED lines=9> */
.L_x_14432:
[----:B------:R-:W1:Y:S02]  /*1eb30*/  LDS R32, [R6] ;  /* 0x0000000006207984 */ /* 0x000e640000000800 */
[----:B-1----:R-:W-:-:S05]  /*1eb40*/  FADD R33, R3, R32 ;  /* 0x0000002003217221 */ /* 0x002fca0000000000 */
[----:B------:R-:W1:Y:S02]  /*1eb50*/  ATOMS.CAST.SPIN P0, [R6], R32, R33 ;  /* 0x000000200600758d */ /* 0x000e640001800021 */
[----:B-1----:R-:W-:Y:S05]  /*1eb60*/  @!P0 BRA `(.L_x_14432) ;  /* 0xfffffffc00f08947 */ /* 0x002fea000383ffff */
[----:B------:R-:W-:Y:S05]  /*1eb70*/  BRA `(.L_x_14430) ;  /* 0x00000000002c7947 */ /* 0x000fea0003800000 */
.L_x_14431:
[----:B------:R-:W1:Y:S02]  /*1eb80*/  QSPC.E.D P0, RZ, [R32] ;  /* 0x0000000020ff73aa */ /* 0x000e640000000700 */
[----:B-1----:R-:W-:Y:S05]  /*1eb90*/  @!P0 BRA `(.L_x_14433) ;  /* 0x0000000000188947 */ /* 0x002fea0003800000 */
.L_x_14434:
[----:B------:R-:W2:Y:S02]  /*1eba0*/  LD.E R34, [R32] ;  /* 0x0000000020227980 */ /* 0x000ea40000100900 */
[----:B--2---:R-:W-:-:S06]  /*1ebb0*/  FADD R35, R3, R34 ;  /* 0x0000002203237221 */ /* 0x004fcc0000000000 */
[----:B------:R-:W2:Y:S02]  /*1ebc0*/  ATOM.E.CAST.SPIN PT, R35, [R32], R34, R35 ;  /* 0x000000222023738b */ /* 0x000ea400019e0123 */
[----:B--2---:R-:W-:-:S13]  /*1ebd0*/  ISETP.EQ.U32.AND P0, PT, R35, 0x1, PT ;  /* 0x000000012300780c */ /* 0x004fda0003f02070 */
[----:B------:R-:W-:Y:S05]  /*1ebe0*/  @!P0 BRA `(.L_x_14434) ;  /* 0xfffffffc00ec8947 */ /* 0x000fea000383ffff */
[----:B------:R-:W-:Y:S05]  /*1ebf0*/  BRA `(.L_x_14430) ;  /* 0x00000000000c7947 */ /* 0x000fea0003800000 */
.L_x_14433:
[----:B------:R-:W2:Y:S02]  /*1ec00*/  LD.E R6, desc[UR8][R32.64] ;  /* 0x0000000820067980 */ /* 0x000ea4000c101900 */
[----:B--2---:R-:W-:-:S05]  /*1ec10*/  FADD R6, R3, R6 ;  /* 0x0000000603067221 */ /* 0x004fca0000000000 */
[----:B------:R1:W-:Y:S02]  /*1ec20*/  ST.E desc[UR8][R32.64], R6 ;  /* 0x0000000620007985 */ /* 0x0003e4000c101908 */
.L_x_14430:
[----:B------:R-:W-:Y:S05]  /*1ec30*/  BSYNC.RECONVERGENT B1 ;  /* 0x0000000000017941 */ /* 0x000fea0003800200 */
.L_x_14429:
[----:B-1----:R-:W-:-:S05]  /*1ec40*/  IMAD.WIDE R32, R38, 0x4, R20 ;  /* 0x0000000426207825 */ /* 0x002fca00078e0214 */
[----:B------:R1:W-:Y:S01]  /*1ec50*/  ATOM.E.ADD.F32.FTZ.RN.STRONG.GPU P0, RZ, desc[UR8][R32.64], R17 ;  /* 0x8000001120ff79a2 */ /* 0x0003e2000c10f308 */
[----:B------:R-:W-:Y:S04]  /*1ec60*/  BSSY.RECONVERGENT B1, `(.L_x_14435) ;  /* 0x0000015000017945 */ /* 0x000fe80003800200 */
[----:B-1----:R-:W-:Y:S05]  /*1ec70*/  @P0 BRA `(.L_x_14436) ;  /* 0x00000000004c0947 */ /* 0x002fea0003800000 */
[----:B------:R-:W1:Y:S02]  /*1ec80*/  QSPC.E.S P0, RZ, [R32] ;  /* 0x0000000020ff73aa */ /* 0x000e640000000500 */
[----:B-1----:R-:W-:Y:S05]  /*1ec90*/  @!P0 BRA `(.L_x_14437) ;  /* 0x0000000000188947 */ /* 0x002fea0003800000 */
[----:B------:R-:W-:-:S07]  /*1eca0*/  MOV R3, R32 ;  /* 0x0000002000037202 */ /* 0x000fce0000000f00 */
.L_x_14438:
[----:B------:R-:W1:Y:S02]  /*1ecb0*/  LDS R32, [R3] ;  /* 0x0000000003207984 */ /* 0x000e640000000800 */
[----:B-1----:R-:W-:-:S05]  /*1ecc0*/  FADD R33, R17, R32 ;  /* 0x0000002011217221 */ /* 0x002fca0000000000 */
[----:B------:R-:W1:Y:S02]  /*1ecd0*/  ATOMS.CAST.SPIN P0, [R3], R32, R33 ;  /* 0x000000200300758d */ /* 0x000e640001800021 */
[----:B-1----:R-:W-:Y:S05]  /*1ece0*/  @!P0 BRA `(.L_x_14438) ;  /* 0xfffffffc00f08947 */ /* 0x002fea000383ffff */
[----:B------:R-:W-:Y:S05]  /*1ecf0*/  BRA `(.L_x_14436) ;  /* 0x00000000002c7947 */ /* 0x000fea0003800000 */
.L_x_14437:
[----:B------:R-:W1:Y:S02]  /*1ed00*/  QSPC.E.D P0, RZ, [R32] ;  /* 0x0000000020ff73aa */ /* 0x000e640000000700 */
[----:B-1----:R-:W-:Y:S05]  /*1ed10*/  @!P0 BRA `(.L_x_14439) ;  /* 0x0000000000188947 */ /* 0x002fea0003800000 */
.L_x_14440:
[----:B------:R-:W2:Y:S02]  /*1ed20*/  LD.E R34, [R32] ;  /* 0x0000000020227980 */ /* 0x000ea40000100900 */
[----:B--2---:R-:W-:-:S06]  /*1ed30*/  FADD R35, R17, R34 ;  /* 0x0000002211237221 */ /* 0x004fcc0000000000 */
[----:B------:R-:W2:Y:S02]  /*1ed40*/  ATOM.E.CAST.SPIN PT, R35, [R32], R34, R35 ;  /* 0x000000222023738b */ /* 0x000ea400019e0123 */
[----:B--2---:R-:W-:-:S13]  /*1ed50*/  ISETP.EQ.U32.AND P0, PT, R35, 0x1, PT ;  /* 0x000000012300780c */ /* 0x004fda0003f02070 */
[----:B------:R-:W-:Y:S05]  /*1ed60*/  @!P0 BRA `(.L_x_14440) ;  /* 0xfffffffc00ec8947 */ /* 0x000fea000383ffff */
[----:B------:R-:W-:Y:S05]  /*1ed70*/  BRA `(.L_x_14436) ;  /* 0x00000000000c7947 */ /* 0x000fea0003800000 */
.L_x_14439:
[----:B------:R-:W2:Y:S02]  /*1ed80*/  LD.E R3, desc[UR8][R32.64] ;  /* 0x0000000820037980 */ /* 0x000ea4000c101900 */
[----:B--2---:R-:W-:-:S05]  /*1ed90*/  FADD R3, R17, R3 ;  /* 0x0000000311037221 */ /* 0x004fca0000000000 */
[----:B------:R1:W-:Y:S02]  /*1eda0*/  ST.E desc[UR8][R32.64], R3 ;  /* 0x0000000320007985 */ /* 0x0003e4000c101908 */
.L_x_14436:
[----:B------:R-:W-:Y:S05]  /*1edb0*/  BSYNC.RECONVERGENT B1 ;  /* 0x0000000000017941 */ /* 0x000fea0003800200 */
.L_x_14435:
        /* <DEDUP_REMOVED lines=9> */
.L_x_14444:
[----:B------:R-:W1:Y:S02]  /*1ee50*/  LDS R32, [R6] ;  /* 0x0000000006207984 */ /* 0x000e640000000800 */
[----:B-1----:R-:W-:-:S05]  /*1ee60*/  FADD R33, R3, R32 ;  /* 0x0000002003217221 */ /* 0x002fca0000000000 */
[----:B------:R-:W1:Y:S02]  /*1ee70*/  ATOMS.CAST.SPIN P0, [R6], R32, R33 ;  /* 0x000000200600758d */ /* 0x000e640001800021 */
[----:B-1----:R-:W-:Y:S05]  /*1ee80*/  @!P0 BRA `(.L_x_14444) ;  /* 0xfffffffc00f08947 */ /* 0x002fea000383ffff */
[----:B------:R-:W-:Y:S05]  /*1ee90*/  BRA `(.L_x_14442) ;  /* 0x00000000002c7947 */ /* 0x000fea0003800000 */
.L_x_14443:
[----:B------:R-:W1:Y:S02]  /*1eea0*/  QSPC.E.D P0, RZ, [R32] ;  /* 0x0000000020ff73aa */ /* 0x000e640000000700 */
[----:B-1----:R-:W-:Y:S05]  /*1eeb0*/  @!P0 BRA `(.L_x_14445) ;  /* 0x0000000000188947 */ /* 0x002fea0003800000 */
.L_x_14446:
[----:B------:R-:W2:Y:S02]  /*1eec0*/  LD.E R34, [R32] ;  /* 0x0000000020227980 */ /* 0x000ea40000100900 */
[----:B--2---:R-:W-:-:S06]  /*1eed0*/  FADD R35, R3, R34 ;  /* 0x0000002203237221 */ /* 0x004fcc0000000000 */
[----:B------:R-:W2:Y:S02]  /*1eee0*/  ATOM.E.CAST.SPIN PT, R35, [R32], R34, R35 ;  /* 0x000000222023738b */ /* 0x000ea400019e0123 */
[----:B--2---:R-:W-:-:S13]  /*1eef0*/  ISETP.EQ.U32.AND P0, PT, R35, 0x1, PT ;  /* 0x000000012300780c */ /* 0x004fda0003f02070 */
[----:B------:R-:W-:Y:S05]  /*1ef00*/  @!P0 BRA `(.L_x_14446) ;  /* 0xfffffffc00ec8947 */ /* 0x000fea000383ffff */
[----:B------:R-:W-:Y:S05]  /*1ef10*/  BRA `(.L_x_14442) ;  /* 0x00000000000c7947 */ /* 0x000fea0003800000 */
.L_x_14445:
[----:B------:R-:W2:Y:S02]  /*1ef20*/  LD.E R6, desc[UR8][R32.64] ;  /* 0x0000000820067980 */ /* 0x000ea4000c101900 */
[----:B--2---:R-:W-:-:S05]  /*1ef30*/  FADD R6, R3, R6 ;  /* 0x0000000603067221 */ /* 0x004fca0000000000 */
[----:B------:R1:W-:Y:S02]  /*1ef40*/  ST.E desc[UR8][R32.64], R6 ;  /* 0x0000000620007985 */ /* 0x0003e4000c101908 */
.L_x_14442:
[----:B------:R-:W-:Y:S05]  /*1ef50*/  BSYNC.RECONVERGENT B1 ;  /* 0x0000000000017941 */ /* 0x000fea0003800200 */
.L_x_14441:
[----:B-1----:R-:W-:-:S05]  /*1ef60*/  IMAD.WIDE R32, R37, 0x4, R20 ;  /* 0x0000000425207825 */ /* 0x002fca00078e0214 */
[----:B------:R1:W-:Y:S01]  /*1ef70*/  ATOM.E.ADD.F32.FTZ.RN.STRONG.GPU P0, RZ, desc[UR8][R32.64], R17 ;  /* 0x8000001120ff79a2 */ /* 0x0003e2000c10f308 */
[----:B------:R-:W-:Y:S04]  /*1ef80*/  BSSY.RECONVERGENT B1, `(.L_x_14447) ;  /* 0x0000015000017945 */ /* 0x000fe80003800200 */
[----:B-1----:R-:W-:Y:S05]  /*1ef90*/  @P0 BRA `(.L_x_14448) ;  /* 0x00000000004c0947 */ /* 0x002fea0003800000 */
[----:B------:R-:W1:Y:S02]  /*1efa0*/  QSPC.E.S P0, RZ, [R32] ;  /* 0x0000000020ff73aa */ /* 0x000e640000000500 */
[----:B-1----:R-:W-:Y:S05]  /*1efb0*/  @!P0 BRA `(.L_x_14449) ;  /* 0x0000000000188947 */ /* 0x002fea0003800000 */
[----:B------:R-:W-:-:S07]  /*1efc0*/  MOV R3, R32 ;  /* 0x0000002000037202 */ /* 0x000fce0000000f00 */
.L_x_14450:
[----:B------:R-:W1:Y:S02]  /*1efd0*/  LDS R32, [R3] ;  /* 0x0000000003207984 */ /* 0x000e640000000800 */
[----:B-1----:R-:W-:-:S05]  /*1efe0*/  FADD R33, R17, R32 ;  /* 0x0000002011217221 */ /* 0x002fca0000000000 */
[----:B------:R-:W1:Y:S02]  /*1eff0*/  ATOMS.CAST.SPIN P0, [R3], R32, R33 ;  /* 0x000000200300758d */ /* 0x000e640001800021 */
[----:B-1----:R-:W-:Y:S05]  /*1f000*/  @!P0 BRA `(.L_x_14450) ;  /* 0xfffffffc00f08947 */ /* 0x002fea000383ffff */
[----:B------:R-:W-:Y:S05]  /*1f010*/  BRA `(.L_x_14448) ;  /* 0x00000000002c7947 */ /* 0x000fea0003800000 */
.L_x_14449:
[----:B------:R-:W1:Y:S02]  /*1f020*/  QSPC.E.D P0, RZ, [R32] ;  /* 0x0000000020ff73aa */ /* 0x000e640000000700 */
[----:B-1----:R-:W-:Y:S05]  /*1f030*/  @!P0 BRA `(.L_x_14451) ;  /* 0x0000000000188947 */ /* 0x002fea0003800000 */
.L_x_14452:
[----:B------:R-:W2:Y:S02]  /*1f040*/  LD.E R34, [R32] ;  /* 0x0000000020227980 */ /* 0x000ea40000100900 */
[----:B--2---:R-:W-:-:S06]  /*1f050*/  FADD R35, R17, R34 ;  /* 0x0000002211237221 */ /* 0x004fcc0000000000 */
[----:B------:R-:W2:Y:S02]  /*1f060*/  ATOM.E.CAST.SPIN PT, R35, [R32], R34, R35 ;  /* 0x000000222023738b */ /* 0x000ea400019e0123 */
[----:B--2---:R-:W-:-:S13]  /*1f070*/  ISETP.EQ.U32.AND P0, PT, R35, 0x1, PT ;  /* 0x000000012300780c */ /* 0x004fda0003f02070 */
[----:B------:R-:W-:Y:S05]  /*1f080*/  @!P0 BRA `(.L_x_14452) ;  /* 0xfffffffc00ec8947 */ /* 0x000fea000383ffff */
[----:B------:R-:W-:Y:S05]  /*1f090*/  BRA `(.L_x_14448) ;  /* 0x00000000000c7947 */ /* 0x000fea0003800000 */
.L_x_14451:
[----:B------:R-:W2:Y:S02]  /*1f0a0*/  LD.E R3, desc[UR8][R32.64] ;  /* 0x0000000820037980 */ /* 0x000ea4000c101900 */
[----:B--2---:R-:W-:-:S05]  /*1f0b0*/  FADD R3, R17, R3 ;  /* 0x0000000311037221 */ /* 0x004fca0000000000 */
[----:B------:R1:W-:Y:S02]  /*1f0c0*/  ST.E desc[UR8][R32.64], R3 ;  /* 0x0000000320007985 */ /* 0x0003e4000c101908 */
.L_x_14448:
[----:B------:R-:W-:Y:S05]  /*1f0d0*/  BSYNC.RECONVERGENT B1 ;  /* 0x0000000000017941 */ /* 0x000fea0003800200 */
.L_x_14447:
        /* <DEDUP_REMOVED lines=9> */
.L_x_14456:
[----:B------:R-:W0:Y:S02]  /*1f170*/  LDS R30, [R6] ;  /* 0x00000000061e7984 */ /* 0x000e240000000800 */
[----:B0-----:R-:W-:-:S05]  /*1f180*/  FADD R31, R3, R30 ;  /* 0x0000001e031f7221 */ /* 0x001fca0000000000 */
[----:B------:R-:W0:Y:S02]  /*1f190*/  ATOMS.CAST.SPIN P0, [R6], R30, R31 ;  /* 0x0000001e0600758d */ /* 0x000e24000180001f */
[----:B0-----:R-:W-:Y:S05]  /*1f1a0*/  @!P0 BRA `(.L_x_14456) ;  /* 0xfffffffc00f08947 */ /* 0x001fea000383ffff */
[----:B------:R-:W-:Y:S05]  /*1f1b0*/  BRA `(.L_x_14454) ;  /* 0x00000000002c7947 */ /* 0x000fea0003800000 */
.L_x_14455:
[----:B------:R-:W0:Y:S02]  /*1f1c0*/  QSPC.E.D P0, RZ, [R30] ;  /* 0x000000001eff73aa */ /* 0x000e240000000700 */
[----:B0-----:R-:W-:Y:S05]  /*1f1d0*/  @!P0 BRA `(.L_x_14457) ;  /* 0x0000000000188947 */ /* 0x001fea0003800000 */
.L_x_14458:
[----:B------:R-:W2:Y:S02]  /*1f1e0*/  LD.E R32, [R30] ;  /* 0x000000001e207980 */ /* 0x000ea40000100900 */
[----:B--2---:R-:W-:-:S06]  /*1f1f0*/  FADD R33, R3, R32 ;  /* 0x0000002003217221 */ /* 0x004fcc0000000000 */
[----:B------:R-:W2:Y:S02]  /*1f200*/  ATOM.E.CAST.SPIN PT, R33, [R30], R32, R33 ;  /* 0x000000201e21738b */ /* 0x000ea400019e0121 */
[----:B--2---:R-:W-:-:S13]  /*1f210*/  ISETP.EQ.U32.AND P0, PT, R33, 0x1, PT ;  /* 0x000000012100780c */ /* 0x004fda0003f02070 */
[----:B------:R-:W-:Y:S05]  /*1f220*/  @!P0 BRA `(.L_x_14458) ;  /* 0xfffffffc00ec8947 */ /* 0x000fea000383ffff */
[----:B------:R-:W-:Y:S05]  /*1f230*/  BRA `(.L_x_14454) ;  /* 0x00000000000c7947 */ /* 0x000fea0003800000 */
.L_x_14457:
[----:B------:R-:W2:Y:S02]  /*1f240*/  LD.E R6, desc[UR8][R30.64] ;  /* 0x000000081e067980 */ /* 0x000ea4000c101900 */
[----:B--2---:R-:W-:-:S05]  /*1f250*/  FADD R6, R3, R6 ;  /* 0x0000000603067221 */ /* 0x004fca0000000000 */
[----:B------:R0:W-:Y:S02]  /*1f260*/  ST.E desc[UR8][R30.64], R6 ;  /* 0x000000061e007985 */ /* 0x0001e4000c101908 */
.L_x_14454:
[----:B------:R-:W-:Y:S05]  /*1f270*/  BSYNC.RECONVERGENT B1 ;  /* 0x0000000000017941 */ /* 0x000fea0003800200 */
.L_x_14453:
[----:B------:R-:W-:-:S05]  /*1f280*/  IMAD.WIDE R20, R36, 0x4, R20 ;  /* 0x0000000424147825 */ /* 0x000fca00078e0214 */
[----:B------:R1:W-:Y:S01]  /*1f290*/  ATOM.E.ADD.F32.FTZ.RN.STRONG.GPU P0, RZ, desc[UR8][R20.64], R17 ;  /* 0x8000001114ff79a2 */ /* 0x0003e2000c10f308 */
[----:B------:R-:W-:Y:S04]  /*1f2a0*/  BSSY.RECONVERGENT B1, `(.L_x_14459) ;  /* 0x0000015000017945 */ /* 0x000fe80003800200 */
[----:B-1----:R-:W-:Y:S05]  /*1f2b0*/  @P0 BRA `(.L_x_14460) ;  /* 0x00000000004c0947 */ /* 0x002fea0003800000 */
[----:B------:R-:W1:Y:S02]  /*1f2c0*/  QSPC.E.S P0, RZ, [R20] ;  /* 0x0000000014ff73aa */ /* 0x000e640000000500 */
[----:B-1----:R-:W-:Y:S05]  /*1f2d0*/  @!P0 BRA `(.L_x_14461) ;  /* 0x0000000000188947 */ /* 0x002fea0003800000 */
[----:B------:R-:W-:-:S07]  /*1f2e0*/  MOV R3, R20 ;  /* 0x0000001400037202 */ /* 0x000fce0000000f00 */
.L_x_14462:
[----:B------:R-:W1:Y:S02]  /*1f2f0*/  LDS R20, [R3] ;  /* 0x0000000003147984 */ /* 0x000e640000000800 */
[----:B-1----:R-:W-:-:S05]  /*1f300*/  FADD R21, R17, R20 ;  /* 0x0000001411157221 */ /* 0x002fca0000000000 */
[----:B------:R-:W1:Y:S02]  /*1f310*/  ATOMS.CAST.SPIN P0, [R3], R20, R21 ;  /* 0x000000140300758d */ /* 0x000e640001800015 */
[----:B-1----:R-:W-:Y:S05]  /*1f320*/  @!P0 BRA `(.L_x_14462) ;  /* 0xfffffffc00f08947 */ /* 0x002fea000383ffff */
[----:B------:R-:W-:Y:S05]  /*1f330*/  BRA `(.L_x_14460) ;  /* 0x00000000002c7947 */ /* 0x000fea0003800000 */
.L_x_14461:
[----:B------:R-:W1:Y:S02]  /*1f340*/  QSPC.E.D P0, RZ, [R20] ;  /* 0x0000000014ff73aa */ /* 0x000e640000000700 */
[----:B-1----:R-:W-:Y:S05]  /*1f350*/  @!P0 BRA `(.L_x_14463) ;  /* 0x0000000000188947 */ /* 0x002fea0003800000 */
.L_x_14464:
[----:B0-----:R-:W2:Y:S02]  /*1f360*/  LD.E R30, [R20] ;  /* 0x00000000141e7980 */ /* 0x001ea40000100900 */
[----:B--2---:R-:W-:-:S06]  /*1f370*/  FADD R31, R17, R30 ;  /* 0x0000001e111f7221 */ /* 0x004fcc0000000000 */
[----:B------:R-:W2:Y:S02]  /*1f380*/  ATOM.E.CAST.SPIN PT, R31, [R20], R30, R31 ;  /* 0x0000001e141f738b */ /* 0x000ea400019e011f */
[----:B--2---:R-:W-:-:S13]  /*1f390*/  ISETP.EQ.U32.AND P0, PT, R31, 0x1, PT ;  /* 0x000000011f00780c */ /* 0x004fda0003f02070 */
[----:B------:R-:W-:Y:S05]  /*1f3a0*/  @!P0 BRA `(.L_x_14464) ;  /* 0xfffffffc00ec8947 */ /* 0x000fea000383ffff */
[----:B------:R-:W-:Y:S05]  /*1f3b0*/  BRA `(.L_x_14460) ;  /* 0x00000000000c7947 */ /* 0x000fea0003800000 */
.L_x_14463:
[----:B------:R-:W2:Y:S02]  /*1f3c0*/  LD.E R3, desc[UR8][R20.64] ;  /* 0x0000000814037980 */ /* 0x000ea4000c101900 */
[----:B--2---:R-:W-:-:S05]  /*1f3d0*/  FADD R3, R17, R3 ;  /* 0x0000000311037221 */ /* 0x004fca0000000000 */
[----:B------:R1:W-:Y:S02]  /*1f3e0*/  ST.E desc[UR8][R20.64], R3 ;  /* 0x0000000314007985 */ /* 0x0003e4000c101908 */
.L_x_14460:
[----:B------:R-:W-:Y:S05]  /*1f3f0*/  BSYNC.RECONVERGENT B1 ;  /* 0x0000000000017941 */ /* 0x000fea0003800200 */
.L_x_14459:
[----:B------:R-:W-:-:S03]  /*1f400*/  UMOV UR4, 0xffffffff ;  /* 0xffffffff00047882 */ /* 0x000fc60000000000 */
[----:B------:R-:W-:Y:S05]  /*1f410*/  BRA.DIV UR4, `(.L_x_14465) ;  /* 0x0000064e04b07947 */ /* 0x000fea000b800000 */
[----:B------:R-:W0:Y:S04]  /*1f420*/  LDL R16, [R1+0x7c] ;  /* 0x00007c0001107983 */ /* 0x000e280000100800 */
[----:B------:R-:W2:Y:S04]  /*1f430*/  LDL R12, [R1+0x94] ;  /* 0x00009400010c7983 */ /* 0x000ea80000100800 */
[----:B-1----:R-:W3:Y:S04]  /*1f440*/  LDL R20, [R1+0xe0] ;  /* 0x0000e00001147983 */ /* 0x002ee80000100800 */
[----:B0-----:R0:W1:Y:S04]  /*1f450*/  SHFL.IDX PT, R6, R16, 0x3, 0x181f ;  /* 0x00781f0010067f89 */ /* 0x00106800000e0000 */
[----:B--2---:R0:W2:Y:S04]  /*1f460*/  SHFL.IDX PT, R10, R12, 0x3, 0x181f ;  /* 0x00781f000c0a7f89 */ /* 0x0040a800000e0000 */
[----:B---3--:R0:W3:Y:S02]  /*1f470*/  SHFL.IDX PT, R3, R20, 0x3, 0x181f ;  /* 0x00781f0014037f89 */ /* 0x0080e400000e0000 */
.L_x_17209:
[----:B0-----:R-:W4:Y:S01]  /*1f480*/  LDL.LU R12, [R1+0x34] ;  /* 0x00003400010c7983 */ /* 0x001f220000300800 */
[----:B-1-3--:R-:W-:-:S04]  /*1f490*/  IMAD R3, R6, R60, R3 ;  /* 0x0000003c06037224 */ /* 0x00afc800078e0203 */
        /* <DEDUP_REMOVED lines=17> */
.L_x_14469:
[----:B------:R-:W0:Y:S02]  /*1f5b0*/  LDS R20, [R12] ;  /* 0x000000000c147984 */ /* 0x000e240000000800 */
[----:B0-----:R-:W-:-:S05]  /*1f5c0*/  FADD R21, R10, R20 ;  /* 0x000000140a157221 */ /* 0x001fca0000000000 */
[----:B------:R-:W0:Y:S02]  /*1f5d0*/  ATOMS.CAST.SPIN P0, [R12], R20, R21 ;  /* 0x000000140c00758d */ /* 0x000e240001800015 */
[----:B0-----:R-:W-:Y:S05]  /*1f5e0*/  @!P0 BRA `(.L_x_14469) ;  /* 0xfffffffc00f08947 */ /* 0x001fea000383ffff */
[----:B------:R-:W-:Y:S05]  /*1f5f0*/  BRA `(.L_x_14467) ;  /* 0x00000000002c7947 */ /* 0x000fea0003800000 */
.L_x_14468:
[----:B------:R-:W0:Y:S02]  /*1f600*/  QSPC.E.D P0, RZ, [R30] ;  /* 0x000000001eff73aa */ /* 0x000e240000000700 */
[----:B0-----:R-:W-:Y:S05]  /*1f610*/  @!P0 BRA `(.L_x_14470) ;  /* 0x0000000000188947 */ /* 0x001fea0003800000 */
.L_x_14471:
[----:B------:R-:W2:Y:S02]  /*1f620*/  LD.E R20, [R30] ;  /* 0x000000001e147980 */ /* 0x000ea40000100900 */
[----:B--2---:R-:W-:-:S06]  /*1f630*/  FADD R21, R10, R20 ;  /* 0x000000140a157221 */ /* 0x004fcc0000000000 */
[----:B------:R-:W2:Y:S02]  /*1f640*/  ATOM.E.CAST.SPIN PT, R21, [R30], R20, R21 ;  /* 0x000000141e15738b */ /* 0x000ea400019e0115 */
[----:B--2---:R-:W-:-:S13]  /*1f650*/  ISETP.EQ.U32.AND P0, PT, R21, 0x1, PT ;  /* 0x000000011500780c */ /* 0x004fda0003f02070 */
[----:B------:R-:W-:Y:S05]  /*1f660*/  @!P0 BRA `(.L_x_14471) ;  /* 0xfffffffc00ec8947 */ /* 0x000fea000383ffff */
[----:B------:R-:W-:Y:S05]  /*1f670*/  BRA `(.L_x_14467) ;  /* 0x00000000000c7947 */ /* 0x000fea0003800000 */
.L_x_14470:
[----:B------:R-:W2:Y:S02]  /*1f680*/  LD.E R12, desc[UR8][R30.64] ;  /* 0x000000081e0c7980 */ /* 0x000ea4000c101900 */
[----:B--2---:R-:W-:-:S05]  /*1f690*/  FADD R12, R10, R12 ;  /* 0x0000000c0a0c7221 */ /* 0x004fca0000000000 */
[----:B------:R0:W-:Y:S02]  /*1f6a0*/  ST.E desc[UR8][R30.64], R12 ;  /* 0x0000000c1e007985 */ /* 0x0001e4000c101908 */
.L_x_14467:
[----:B------:R-:W-:Y:S05]  /*1f6b0*/  BSYNC.RECONVERGENT B1 ;  /* 0x0000000000017941 */ /* 0x000fea0003800200 */
.L_x_14466:
        /* <DEDUP_REMOVED lines=9> */
.L_x_14475:
[----:B------:R-:W1:Y:S02]  /*1f750*/  LDS R32, [R3] ;  /* 0x0000000003207984 */ /* 0x000e640000000800 */
[----:B-1----:R-:W-:-:S05]  /*1f760*/  FADD R33, R17, R32 ;  /* 0x0000002011217221 */ /* 0x002fca0000000000 */
[----:B------:R-:W1:Y:S02]  /*1f770*/  ATOMS.CAST.SPIN P0, [R3], R32, R33 ;  /* 0x000000200300758d */ /* 0x000e640001800021 */
[----:B-1----:R-:W-:Y:S05]  /*1f780*/  @!P0 BRA `(.L_x_14475) ;  /* 0xfffffffc00f08947 */ /* 0x002fea000383ffff */
[----:B------:R-:W-:Y:S05]  /*1f790*/  BRA `(.L_x_14473) ;  /* 0x00000000002c7947 */ /* 0x000fea0003800000 */
.L_x_14474:
[----:B------:R-:W1:Y:S02]  /*1f7a0*/  QSPC.E.D P0, RZ, [R20] ;  /* 0x0000000014ff73aa */ /* 0x000e640000000700 */
[----:B-1----:R-:W-:Y:S05]  /*1f7b0*/  @!P0 BRA `(.L_x_14476) ;  /* 0x0000000000188947 */ /* 0x002fea0003800000 */
.L_x_14477:
[----:B------:R-:W2:Y:S02]  /*1f7c0*/  LD.E R32, [R20] ;  /* 0x0000000014207980 */ /* 0x000ea40000100900 */
[----:B--2---:R-:W-:-:S06]  /*1f7d0*/  FADD R33, R17, R32 ;  /* 0x0000002011217221 */ /* 0x004fcc0000000000 */
[----:B------:R-:W2:Y:S02]  /*1f7e0*/  ATOM.E.CAST.SPIN PT, R33, [R20], R32, R33 ;  /* 0x000000201421738b */ /* 0x000ea400019e0121 */
[----:B--2---:R-:W-:-:S13]  /*1f7f0*/  ISETP.EQ.U32.AND P0, PT, R33, 0x1, PT ;  /* 0x000000012100780c */ /* 0x004fda0003f02070 */
[----:B------:R-:W-:Y:S05]  /*1f800*/  @!P0 BRA `(.L_x_14477) ;  /* 0xfffffffc00ec8947 */ /* 0x000fea000383ffff */
[----:B------:R-:W-:Y:S05]  /*1f810*/  BRA `(.L_x_14473) ;  /* 0x00000000000c7947 */ /* 0x000fea0003800000 */
.L_x_14476:
[----:B------:R-:W2:Y:S02]  /*1f820*/  LD.E R3, desc[UR8][R20.64] ;  /* 0x0000000814037980 */ /* 0x000ea4000c101900 */
[----:B--2---:R-:W-:-:S05]  /*1f830*/  FADD R3, R17, R3 ;  /* 0x0000000311037221 */ /* 0x004fca0000000000 */
[----:B------:R1:W-:Y:S02]  /*1f840*/  ST.E desc[UR8][R20.64], R3 ;  /* 0x0000000314007985 */ /* 0x0003e4000c101908 */
.L_x_14473:
[----:B------:R-:W-:Y:S05]  /*1f850*/  BSYNC.RECONVERGENT B1 ;  /* 0x0000000000017941 */ /* 0x000fea0003800200 */
.L_x_14472:
        /* <DEDUP_REMOVED lines=10> */
.L_x_14481:
[----:B------:R-:W1:Y:S02]  /*1f900*/  LDS R32, [R6] ;  /* 0x0000000006207984 */ /* 0x000e640000000800 */
[----:B-1----:R-:W-:-:S05]  /*1f910*/  FADD R33, R3, R32 ;  /* 0x0000002003217221 */ /* 0x002fca0000000000 */
[----:B------:R-:W1:Y:S02]  /*1f920*/  ATOMS.CAST.SPIN P0, [R6], R32, R33 ;  /* 0x000000200600758d */ /* 0x000e640001800021 */
[----:B-1----:R-:W-:Y:S05]  /*1f930*/  @!P0 BRA `(.L_x_14481) ;  /* 0xfffffffc00f08947 */ /* 0x002fea000383ffff */
[----:B------:R-:W-:Y:S05]  /*1f940*/  BRA `(.L_x_14479) ;  /* 0x00000000002c7947 */ /* 0x000fea0003800000 */
.L_x_14480:
[----:B------:R-:W1:Y:S02]  /*1f950*/  QSPC.E.D P0, RZ, [R32] ;  /* 0x0000000020ff73aa */ /* 0x000e640000000700 */
[----:B-1----:R-:W-:Y:S05]  /*1f960*/  @!P0 BRA `(.L_x_14482) ;  /* 0x0000000000188947 */ /* 0x002fea0003800000 */
.L_x_14483:
[----:B------:R-:W2:Y:S02]  /*1f970*/  LD.E R34, [R32] ;  /* 0x0000000020227980 */ /* 0x000ea40000100900 */
[----:B--2---:R-:W-:-:S06]  /*1f980*/  FADD R35, R3, R34 ;  /* 0x0000002203237221 */ /* 0x004fcc0000000000 */
[----:B------:R-:W2:Y:S02]  /*1f990*/  ATOM.E.CAST.SPIN PT, R35, [R32], R34, R35 ;  /* 0x000000222023738b */ /* 0x000ea400019e0123 */
[----:B--2---:R-:W-:-:S13]  /*1f9a0*/  ISETP.EQ.U32.AND P0, PT, R35, 0x1, PT ;  /* 0x000000012300780c */ /* 0x004fda0003f02070 */
[----:B------:R-:W-:Y:S05]  /*1f9b0*/  @!P0 BRA `(.L_x_14483) ;  /* 0xfffffffc00ec8947 */ /* 0x000fea000383ffff */
[----:B------:R-:W-:Y:S05]  /*1f9c0*/  BRA `(.L_x_14479) ;  /* 0x00000000000c7947 */ /* 0x000fea0003800000 */
.L_x_14482:
[----:B------:R-:W2:Y:S02]  /*1f9d0*/  LD.E R6, desc[UR8][R32.64] ;  /* 0x0000000820067980 */ /* 0x000ea4000c101900 */
[----:B--2---:R-:W-:-:S05]  /*1f9e0*/  FADD R6, R3, R6 ;  /* 0x0000000603067221 */ /* 0x004fca0000000000 */
[----:B------:R1:W-:Y:S02]  /*1f9f0*/  ST.E desc[UR8][R32.64], R6 ;  /* 0x0000000620007985 */ /* 0x0003e4000c101908 */
.L_x_14479:
[----:B------:R-:W-:Y:S05]  /*1fa00*/  BSYNC.RECONVERGENT B1 ;  /* 0x0000000000017941 */ /* 0x000fea0003800200 */
.L_x_14478:
[----:B-1----:R-:W-:-:S05]  /*1fa10*/  IMAD.WIDE R32, R60, 0x4, R20 ;  /* 0x000000043c207825 */ /* 0x002fca00078e0214 */
[----:B------:R1:W-:Y:S01]  /*1fa20*/  ATOM.E.ADD.F32.FTZ.RN.STRONG.GPU P0, RZ, desc[UR8][R32.64], R17 ;  /* 0x8000001120ff79a2 */ /* 0x0003e2000c10f308 */
[----:B------:R-:W-:Y:S04]  /*1fa30*/  BSSY.RECONVERGENT B1, `(.L_x_14484) ;  /* 0x0000015000017945 */ /* 0x000fe80003800200 */
[----:B-1----:R-:W-:Y:S05]  /*1fa40*/  @P0 BRA `(.L_x_14485) ;  /* 0x00000000004c0947 */ /* 0x002fea0003800000 */
[----:B------:R-:W1:Y:S02]  /*1fa50*/  QSPC.E.S P0, RZ, [R32] ;  /* 0x0000000020ff73aa */ /* 0x000e640000000500 */
[----:B-1----:R-:W-:Y:S05]  /*1fa60*/  @!P0 BRA `(.L_x_14486) ;  /* 0x0000000000188947 */ /* 0x002fea0003800000 */
[----:B------:R-:W-:-:S07]  /*1fa70*/  MOV R3, R32 ;  /* 0x0000002000037202 */ /* 0x000fce0000000f00 */
.L_x_14487:
[----:B------:R-:W1:Y:S02]  /*1fa80*/  LDS R32, [R3] ;  /* 0x0000000003207984 */ /* 0x000e640000000800 */
[----:B-1----:R-:W-:-:S05]  /*1fa90*/  FADD R33, R17, R32 ;  /* 0x0000002011217221 */ /* 0x002fca0000000000 */
[----:B------:R-:W1:Y:S02]  /*1faa0*/  ATOMS.CAST.SPIN P0, [R3], R32, R33 ;  /* 0x000000200300758d */ /* 0x000e640001800021 */
[----:B-1----:R-:W-:Y:S05]  /*1fab0*/  @!P0 BRA `(.L_x_14487) ;  /* 0xfffffffc00f08947 */ /* 0x002fea000383ffff */
[----:B------:R-:W-:Y:S05]  /*1fac0*/  BRA `(.L_x_14485) ;  /* 0x00000000002c7947 */ /* 0x000fea0003800000 */
.L_x_14486:
[----:B------:R-:W1:Y:S02]  /*1fad0*/  QSPC.E.D P0, RZ, [R32] ;  /* 0x0000000020ff73aa */ /* 0x000e640000000700 */
[----:B-1----:R-:W-:Y:S05]  /*1fae0*/  @!P0 BRA `(.L_x_14488) ;  /* 0x0000000000188947 */ /* 0x002fea0003800000 */
.L_x_14489:
[----:B------:R-:W2:Y:S02]  /*1faf0*/  LD.E R34, [R32] ;  /* 0x0000000020227980 */ /* 0x000ea40000100900 */
[----:B--2---:R-:W-:-:S06]  /*1fb00*/  FADD R35, R17, R34 ;  /* 0x0000002211237221 */ /* 0x004fcc0000000000 */
[----:B------:R-:W2:Y:S02]  /*1fb10*/  ATOM.E.CAST.SPIN PT, R35, [R32], R34, R35 ;  /* 0x000000222023738b */ /* 0x000ea400019e0123 */
[----:B--2---:R-:W-:-:S13]  /*1fb20*/  ISETP.EQ.U32.AND P0, PT, R35, 0x1, PT ;  /* 0x000000012300780c */ /* 0x004fda0003f02070 */
[----:B------:R-:W-:Y:S05]  /*1fb30*/  @!P0 BRA `(.L_x_14489) ;  /* 0xfffffffc00ec8947 */ /* 0x000fea000383ffff */
[----:B------:R-:W-:Y:S05]  /*1fb40*/  BRA `(.L_x_14485) ;  /* 0x00000000000c7947 */ /* 0x000fea0003800000 */
.L_x_14488:
[----:B------:R-:W2:Y:S02]  /*1fb50*/  LD.E R3, desc[UR8][R32.64] ;  /* 0x0000000820037980 */ /* 0x000ea4000c101900 */
[----:B--2---:R-:W-:-:S05]  /*1fb60*/  FADD R3, R17, R3 ;  /* 0x0000000311037221 */ /* 0x004fca0000000000 */
[----:B------:R1:W-:Y:S02]  /*1fb70*/  ST.E desc[UR8][R32.64], R3 ;  /* 0x0000000320007985 */ /* 0x0003e4000c101908 */
.L_x_14485:
[----:B------:R-:W-:Y:S05]  /*1fb80*/  BSYNC.RECONVERGENT B1 ;  /* 0x0000000000017941 */ /* 0x000fea0003800200 */
.L_x_14484:
        /* <DEDUP_REMOVED lines=10> */
.L_x_14493:
[----:B------:R-:W1:Y:S02]  /*1fc30*/  LDS R32, [R6] ;  /* 0x0000000006207984 */ /* 0x000e640000000800 */
[----:B-1----:R-:W-:-:S05]  /*1fc40*/  FADD R33, R3, R32 ;  /* 0x0000002003217221 */ /* 0x002fca0000000000 */
[----:B------:R-:W1:Y:S02]  /*1fc50*/  ATOMS.CAST.SPIN P0, [R6], R32, R33 ;  /* 0x000000200600758d */ /* 0x000e640001800021 */
[----:B-1----:R-:W-:Y:S05]  /*1fc60*/  @!P0 BRA `(.L_x_14493) ;  /* 0xfffffffc00f08947 */ /* 0x002fea000383ffff */
[----:B------:R-:W-:Y:S05]  /*1fc70*/  BRA `(.L_x_14491) ;  /* 0x00000000002c7947 */ /* 0x000fea0003800000 */
.L_x_14492:
[----:B------:R-:W1:Y:S02]  /*1fc80*/  QSPC.E.D P0, RZ, [R32] ;  /* 0x0000000020ff73aa */ /* 0x000e640000000700 */
[----:B-1----:R-:W-:Y:S05]  /*1fc90*/  @!P0 BRA `(.L_x_14494) ;  /* 0x0000000000188947 */ /* 0x002fea0003800000 */
.L_x_14495:
[----:B------:R-:W2:Y:S02]  /*1fca0*/  LD.E R34, [R32] ;  /* 0x0000000020227980 */ /* 0x000ea40000100900 */
[----:B--2---:R-:W-:-:S06]  /*1fcb0*/  FADD R35, R3, R34 ;  /* 0x0000002203237221 */ /* 0x004fcc0000000000 */
[----:B------:R-:W2:Y:S02]  /*1fcc0*/  ATOM.E.CAST.SPIN PT, R35, [R32], R34, R35 ;  /* 0x000000222023738b */ /* 0x000ea400019e0123 */
[----:B--2---:R-:W-:-:S13]  /*1fcd0*/  ISETP.EQ.U32.AND P0, PT, R35, 0x1, PT ;  /* 0x000000012300780c */ /* 0x004fda0003f02070 */
[----:B------:R-:W-:Y:S05]  /*1fce0*/  @!P0 BRA `(.L_x_14495) ;  /* 0xfffffffc00ec8947 */ /* 0x000fea000383ffff */
[----:B------:R-:W-:Y:S05]  /*1fcf0*/  BRA `(.L_x_14491) ;  /* 0x00000000000c7947 */ /* 0x000fea0003800000 */
.L_x_14494:
[----:B------:R-:W2:Y:S02]  /*1fd00*/  LD.E R6, desc[UR8][R32.64] ;  /* 0x0000000820067980 */ /* 0x000ea4000c101900 */
[----:B--2---:R-:W-:-:S05]  /*1fd10*/  FADD R6, R3, R6 ;  /* 0x0000000603067221 */ /* 0x004fca0000000000 */
[----:B------:R1:W-:Y:S02]  /*1fd20*/  ST.E desc[UR8][R32.64], R6 ;  /* 0x0000000620007985 */ /* 0x0003e4000c101908 */
.L_x_14491:
[----:B------:R-:W-:Y:S05]  /*1fd30*/  BSYNC.RECONVERGENT B1 ;  /* 0x0000000000017941 */ /* 0x000fea0003800200 */
.L_x_14490:
[----:B-1----:R-:W-:-:S05]  /*1fd40*/  IMAD.WIDE R32, R59, 0x4, R20 ;  /* 0x000000043b207825 */ /* 0x002fca00078e0214 */
[----:B------:R1:W-:Y:S01]  /*1fd50*/  ATOM.E.ADD.F32.FTZ.RN.STRONG.GPU P0, RZ, desc[UR8][R32.64], R17 ;  /* 0x8000001120ff79a2 */ /* 0x0003e2000c10f308 */
[----:B------:R-:W-:Y:S04]  /*1fd60*/  BSSY.RECONVERGENT B1, `(.L_x_14496) ;  /* 0x0000015000017945 */ /* 0x000fe80003800200 */
[----:B-1----:R-:W-:Y:S05]  /*1fd70*/  @P0 BRA `(.L_x_14497) ;  /* 0x00000000004c0947 */ /* 0x002fea0003800000 */
[----:B------:R-:W1:Y:S02]  /*1fd80*/  QSPC.E.S P0, RZ, [R32] ;  /* 0x0000000020ff73aa */ /* 0x000e640000000500 */
[----:B-1----:R-:W-:Y:S05]  /*1fd90*/  @!P0 BRA `(.L_x_14498) ;  /* 0x0000000000188947 */ /* 0x002fea0003800000 */
[----:B------:R-:W-:-:S07]  /*1fda0*/  MOV R3, R32 ;  /* 0x0000002000037202 */ /* 0x000fce0000000f00 */
.L_x_14499:
[----:B------:R-:W1:Y:S02]  /*1fdb0*/  LDS R32, [R3] ;  /* 0x0000000003207984 */ /* 0x000e640000000800 */
[----:B-1----:R-:W-:-:S05]  /*1fdc0*/  FADD R33, R17, R32 ;  /* 0x0000002011217221 */ /* 0x002fca0000000000 */
[----:B------:R-:W1:Y:S02]  /*1fdd0*/  ATOMS.CAST.SPIN P0, [R3], R32, R33 ;  /* 0x000000200300758d */ /* 0x000e640001800021 */
[----:B-1----:R-:W-:Y:S05]  /*1fde0*/  @!P0 BRA `(.L_x_14499) ;  /* 0xfffffffc00f08947 */ /* 0x002fea000383ffff */
[----:B------:R-:W-:Y:S05]  /*1fdf0*/  BRA `(.L_x_14497) ;  /* 0x00000000002c7947 */ /* 0x000fea0003800000 */
.L_x_14498:
[----:B------:R-:W1:Y:S02]  /*1fe00*/  QSPC.E.D P0, RZ, [R32] ;  /* 0x0000000020ff73aa */ /* 0x000e640000000700 */
[----:B-1----:R-:W-:Y:S05]  /*1fe10*/  @!P0 BRA `(.L_x_14500) ;  /* 0x0000000000188947 */ /* 0x002fea0003800000 */
.L_x_14501:
[----:B------:R-:W2:Y:S02]  /*1fe20*/  LD.E R34, [R32] ;  /* 0x0000000020227980 */ /* 0x000ea40000100900 */
[----:B--2---:R-:W-:-:S06]  /*1fe30*/  FADD R35, R17, R34 ;  /* 0x0000002211237221 */ /* 0x004fcc0000000000 */
[----:B------:R-:W2:Y:S02]  /*1fe40*/  ATOM.E.CAST.SPIN PT, R35, [R32], R34, R35 ;  /* 0x000000222023738b */ /* 0x000ea400019e0123 */
[----:B--2---:R-:W-:-:S13]  /*1fe50*/  ISETP.EQ.U32.AND P0, PT, R35, 0x1, PT ;  /* 0x000000012300780c */ /* 0x004fda0003f02070 */
[----:B------:R-:W-:Y:S05]  /*1fe60*/  @!P0 BRA `(.L_x_14501) ;  /* 0xfffffffc00ec8947 */ /* 0x000fea000383ffff */
[----:B------:R-:W-:Y:S05]  /*1fe70*/  BRA `(.L_x_14497) ;  /* 0x00000000000c7947 */ /* 0x000fea0003800000 */
.L_x_14500:
[----:B------:R-:W2:Y:S02]  /*1fe80*/  LD.E R3, desc[UR8][R32.64] ;  /* 0x0000000820037980 */ /* 0x000ea4000c101900 */
[----:B--2---:R-:W-:-:S05]  /*1fe90*/  FADD R3, R17, R3 ;  /* 0x0000000311037221 */ /* 0x004fca0000000000 */
[----:B------:R1:W-:Y:S02]  /*1fea0*/  ST.E desc[UR8][R32.64], R3 ;  /* 0x0000000320007985 */ /* 0x0003e4000c101908 */
.L_x_14497:
[----:B------:R-:W-:Y:S05]  /*1feb0*/  BSYNC.RECONVERGENT B1 ;  /* 0x0000000000017941 */ /* 0x000fea0003800200 */
.L_x_14496:
        /* <DEDUP_REMOVED lines=10> */
.L_x_14505:
[----:B------:R-:W1:Y:S02]  /*1ff60*/  LDS R32, [R6] ;  /* 0x0000000006207984 */ /* 0x000e640000000800 */
[----:B-1----:R-:W-:-:S05]  /*1ff70*/  FADD R33, R3, R32 ;  /* 0x0000002003217221 */ /* 0x002fca0000000000 */
[----:B------:R-:W1:Y:S02]  /*1ff80*/  ATOMS.CAST.SPIN P0, [R6], R32, R33 ;  /* 0x000000200600758d */ /* 0x000e640001800021 */
[----:B-1----:R-:W-:Y:S05]  /*1ff90*/  @!P0 BRA `(.L_x_14505) ;  /* 0xfffffffc00f08947 */ /* 0x002fea000383ffff */
[----:B------:R-:W-:Y:S05]  /*1ffa0*/  BRA `(.L_x_14503) ;  /* 0x00000000002c7947 */ /* 0x000fea0003800000 */
.L_x_14504:
[----:B------:R-:W1:Y:S02]  /*1ffb0*/  QSPC.E.D P0, RZ, [R32] ;  /* 0x0000000020ff73aa */ /* 0x000e640000000700 */
[----:B-1----:R-:W-:Y:S05]  /*1ffc0*/  @!P0 BRA `(.L_x_14506) ;  /* 0x0000000000188947 */ /* 0x002fea0003800000 */
.L_x_14507:
[----:B------:R-:W2:Y:S02]  /*1ffd0*/  LD.E R34, [R32] ;  /* 0x0000000020227980 */ /* 0x000ea40000100900 */
[----:B--2---:R-:W-:-:S06]  /*1ffe0*/  FADD R35, R3, R34 ;  /* 0x0000002203237221 */ /* 0x004fcc0000000000 */
[----:B------:R-:W2:Y:S02]  /*1fff0*/  ATOM.E.CAST.SPIN PT, R35, [R32], R34, R35 ;  /* 0x000000222023738b */ /* 0x000ea400019e0123 */
[----:B--2---:R-:W-:-:S13]  /*20000*/  ISETP.EQ.U32.AND P0, PT, R35, 0x1, PT ;  /* 0x000000012300780c */ /* 0x004fda0003f02070 */
[----:B------:R-:W-:Y:S05]  /*20010*/  @!P0 BRA `(.L_x_14507) ;  /* 0xfffffffc00ec8947 */ /* 0x000fea000383ffff */
[----:B------:R-:W-:Y:S05]  /*20020*/  BRA `(.L_x_14503) ;  /* 0x00000000000c7947 */ /* 0x000fea0003800000 */
.L_x_14506:
[----:B------:R-:W2:Y:S02]  /*20030*/  LD.E R6, desc[UR8][R32.64] ;  /* 0x0000000820067980 */ /* 0x000ea4000c101900 */
[----:B--2---:R-:W-:-:S05]  /*20040*/  FADD R6, R3, R6 ;  /* 0x0000000603067221 */ /* 0x004fca0000000000 */
[----:B------:R1:W-:Y:S02]  /*20050*/  ST.E desc[UR8][R32.64], R6 ;  /* 0x0000000620007985 */ /* 0x0003e4000c101908 */
.L_x_14503:
[----:B------:R-:W-:Y:S05]  /*20060*/  BSYNC.RECONVERGENT B1 ;  /* 0x0000000000017941 */ /* 0x000fea0003800200 */
.L_x_14502:
[----:B-1----:R-:W-:-:S05]  /*20070*/  IMAD.WIDE R32, R52, 0x4, R20 ;  /* 0x0000000434207825 */ /* 0x002fca00078e0214 */
[----:B------:R1:W-:Y:S01]  /*20080*/  ATOM.E.ADD.F32.FTZ.RN.STRONG.GPU P0, RZ, desc[UR8][R32.64], R17 ;  /* 0x8000001120ff79a2 */ /* 0x0003e2000c10f308 */
[----:B------:R-:W-:Y:S04]  /*20090*/  BSSY.RECONVERGENT B1, `(.L_x_14508) ;  /* 0x0000015000017945 */ /* 0x000fe80003800200 */
[----:B-1----:R-:W-:Y:S05]  /*200a0*/  @P0 BRA `(.L_x_14509) ;  /* 0x00000000004c0947 */ /* 0x002fea0003800000 */
[----:B------:R-:W1:Y:S02]  /*200b0*/  QSPC.E.S P0, RZ, [R32] ;  /* 0x0000000020ff73aa */ /* 0x000e640000000500 */
[----:B-1----:R-:W-:Y:S05]  /*200c0*/  @!P0 BRA `(.L_x_14510) ;  /* 0x0000000000188947 */ /* 0x002fea0003800000 */
[----:B------:R-:W-:-:S07]  /*200d0*/  MOV R3, R32 ;  /* 0x0000002000037202 */ /* 0x000fce0000000f00 */
.L_x_14511:
[----:B------:R-:W1:Y:S02]  /*200e0*/  LDS R32, [R3] ;  /* 0x0000000003207984 */ /* 0x000e640000000800 */
[----:B-1----:R-:W-:-:S05]  /*200f0*/  FADD R33, R17, R32 ;  /* 0x0000002011217221 */ /* 0x002fca0000000000 */
[----:B------:R-:W1:Y:S02]  /*20100*/  ATOMS.CAST.SPIN P0, [R3], R32, R33 ;  /* 0x000000200300758d */ /* 0x000e640001800021 */
[----:B-1----:R-:W-:Y:S05]  /*20110*/  @!P0 BRA `(.L_x_14511) ;  /* 0xfffffffc00f08947 */ /* 0x002fea000383ffff */
[----:B------:R-:W-:Y:S05]  /*20120*/  BRA `(.L_x_14509) ;  /* 0x00000000002c7947 */ /* 0x000fea0003800000 */
.L_x_14510:
[----:B------:R-:W1:Y:S02]  /*20130*/  QSPC.E.D P0, RZ, [R32] ;  /* 0x0000000020ff73aa */ /* 0x000e640000000700 */
[----:B-1----:R-:W-:Y:S05]  /*20140*/  @!P0 BRA `(.L_x_14512) ;  /* 0x0000000000188947 */ /* 0x002fea0003800000 */
.L_x_14513:
[----:B------:R-:W2:Y:S02]  /*20150*/  LD.E R34, [R32] ;  /* 0x0000000020227980 */ /* 0x000ea40000100900 */
[----:B--2---:R-:W-:-:S06]  /*20160*/  FADD R35, R17, R34 ;  /* 0x0000002211237221 */ /* 0x004fcc0000000000 */
[----:B------:R-:W2:Y:S02]  /*20170*/  ATOM.E.CAST.SPIN PT, R35, [R32], R34, R35 ;  /* 0x000000222023738b */ /* 0x000ea400019e0123 */
[----:B--2---:R-:W-:-:S13]  /*20180*/  ISETP.EQ.U32.AND P0, PT, R35, 0x1, PT ;  /* 0x000000012300780c */ /* 0x004fda0003f02070 */
[----:B------:R-:W-:Y:S05]  /*20190*/  @!P0 BRA `(.L_x_14513) ;  /* 0xfffffffc00ec8947 */ /* 0x000fea000383ffff */
[----:B------:R-:W-:Y:S05]  /*201a0*/  BRA `(.L_x_14509) ;  /* 0x00000000000c7947 */ /* 0x000fea0003800000 */
.L_x_14512:
[----:B------:R-:W2:Y:S02]  /*201b0*/  LD.E R3, desc[UR8][R32.64] ;  /* 0x0000000820037980 */ /* 0x000ea4000c101900 */
[----:B--2---:R-:W-:-:S05]  /*201c0*/  FADD R3, R17, R3 ;  /* 0x0000000311037221 */ /* 0x004fca0000000000 */
[----:B------:R1:W-:Y:S02]  /*201d0*/  ST.E desc[UR8][R32.64], R3 ;  /* 0x0000000320007985 */ /* 0x0003e4000c101908 */
.L_x_14509:
[----:B------:R-:W-:Y:S05]  /*201e0*/  BSYNC.RECONVERGENT B1 ;  /* 0x0000000000017941 */ /* 0x000fea0003800200 */
.L_x_14508:
        /* <DEDUP_REMOVED lines=9> */
.L_x_14517:
[----:B------:R-:W1:Y:S02]  /*20280*/  LDS R32, [R6] ;  /* 0x0000000006207984 */ /* 0x000e640000000800 */
[----:B-1----:R-:W-:-:S05]  /*20290*/  FADD R33, R3, R32 ;  /* 0x0000002003217221 */ /* 0x002fca0000000000 */
[----:B------:R-:W1:Y:S02]  /*202a0*/  ATOMS.CAST.SPIN P0, [R6], R32, R33 ;  /* 0x000000200600758d */ /* 0x000e640001800021 */
[----:B-1----:R-:W-:Y:S05]  /*202b0*/  @!P0 BRA `(.L_x_14517) ;  /* 0xfffffffc00f08947 */ /* 0x002fea000383ffff */
[----:B------:R-:W-:Y:S05]  /*202c0*/  BRA `(.L_x_14515) ;  /* 0x00000000002c7947 */ /* 0x000fea0003800000 */
.L_x_14516:
[----:B------:R-:W1:Y:S02]  /*202d0*/  QSPC.E.D P0, RZ, [R32] ;  /* 0x0000000020ff73aa */ /* 0x000e640000000700 */
[----:B-1----:R-:W-:Y:S05]  /*202e0*/  @!P0 BRA `(.L_x_14518) ;  /* 0x0000000000188947 */ /* 0x002fea0003800000 */
.L_x_14519:
[----:B------:R-:W2:Y:S02]  /*202f0*/  LD.E R34, [R32] ;  /* 0x0000000020227980 */ /* 0x000ea40000100900 */
[----:B--2---:R-:W-:-:S06]  /*20300*/  FADD R35, R3, R34 ;  /* 0x0000002203237221 */ /* 0x004fcc0000000000 */
[----:B------:R-:W2:Y:S02]  /*20310*/  ATOM.E.CAST.SPIN PT, R35, [R32], R34, R35 ;  /* 0x000000222023738b */ /* 0x000ea400019e0123 */
[----:B--2---:R-:W-:-:S13]  /*20320*/  ISETP.EQ.U32.AND P0, PT, R35, 0x1, PT ;  /* 0x000000012300780c */ /* 0x004fda0003f02070 */
[----:B------:R-:W-:Y:S05]  /*20330*/  @!P0 BRA `(.L_x_14519) ;  /* 0xfffffffc00ec8947 */ /* 0x000fea000383ffff */
[----:B------:R-:W-:Y:S05]  /*20340*/  BRA `(.L_x_14515) ;  /* 0x00000000000c7947 */ /* 0x000fea0003800000 */
.L_x_14518:
[----:B------:R-:W2:Y:S02]  /*20350*/  LD.E R6, desc[UR8][R32.64] ;  /* 0x0000000820067980 */ /* 0x000ea4000c101900 */
[----:B--2---:R-:W-:-:S05]  /*20360*/  FADD R6, R3, R6 ;  /* 0x0000000603067221 */ /* 0x004fca0000000000 */
[----:B------:R1:W-:Y:S02]  /*20370*/  ST.E desc[UR8][R32.64], R6 ;  /* 0x0000000620007985 */ /* 0x0003e4000c101908 */
.L_x_14515:
[----:B------:R-:W-:Y:S05]  /*20380*/  BSYNC.RECONVERGENT B1 ;  /* 0x0000000000017941 */ /* 0x000fea0003800200 */
.L_x_14514:
[----:B-1----:R-:W-:-:S05]  /*20390*/  IMAD.WIDE R32, R39, 0x4, R20 ;  /* 0x0000000427207825 */ /* 0x002fca00078e0214 */
[----:B------:R1:W-:Y:S01]  /*203a0*/  ATOM.E.ADD.F32.FTZ.RN.STRONG.GPU P0, RZ, desc[UR8][R32.64], R17 ;  /* 0x8000001120ff79a2 */ /* 0x0003e2000c10f308 */
[----:B------:R-:W-:Y:S04]  /*203b0*/  BSSY.RECONVERGENT B1, `(.L_x_14520) ;  /* 0x0000015000017945 */ /* 0x000fe80003800200 */
[----:B-1----:R-:W-:Y:S05]  /*203c0*/  @P0 BRA `(.L_x_14521) ;  /* 0x00000000004c0947 */ /* 0x002fea0003800000 */
[----:B------:R-:W1:Y:S02]  /*203d0*/  QSPC.E.S P0, RZ, [R32] ;  /* 0x0000000020ff73aa */ /* 0x000e640000000500 */
[----:B-1----:R-:W-:Y:S05]  /*203e0*/  @!P0 BRA `(.L_x_14522) ;  /* 0x0000000000188947 */ /* 0x002fea0003800000 */
[----:B------:R-:W-:-:S07]  /*203f0*/  MOV R3, R32 ;  /* 0x0000002000037202 */ /* 0x000fce0000000f00 */
.L_x_14523:
[----:B------:R-:W1:Y:S02]  /*20400*/  LDS R32, [R3] ;  /* 0x0000000003207984 */ /* 0x000e640000000800 */
[----:B-1----:R-:W-:-:S05]  /*20410*/  FADD R33, R17, R32 ;  /* 0x0000002011217221 */ /* 0x002fca0000000000 */
[----:B------:R-:W1:Y:S02]  /*20420*/  ATOMS.CAST.SPIN P0, [R3], R32, R33 ;  /* 0x000000200300758d */ /* 0x000e640001800021 */
[----:B-1----:R-:W-:Y:S05]  /*20430*/  @!P0 BRA `(.L_x_14523) ;  /* 0xfffffffc00f08947 */ /* 0x002fea000383ffff */
[----:B------:R-:W-:Y:S05]  /*20440*/  BRA `(.L_x_14521) ;  /* 0x00000000002c7947 */ /* 0x000fea0003800000 */
.L_x_14522:
[----:B------:R-:W1:Y:S02]  /*20450*/  QSPC.E.D P0, RZ, [R32] ;  /* 0x0000000020ff73aa */ /* 0x000e640000000700 */
[----:B-1----:R-:W-:Y:S05]  /*20460*/  @!P0 BRA `(.L_x_14524) ;  /* 0x0000000000188947 */ /* 0x002fea0003800000 */
.L_x_14525:
[----:B------:R-:W2:Y:S02]  /*20470*/  LD.E R34, [R32] ;  /* 0x0000000020227980 */ /* 0x000ea40000100900 */
[----:B--2---:R-:W-:-:S06]  /*20480*/  FADD R35, R17, R34 ;  /* 0x0000002211237221 */ /* 0x004fcc0000000000 */
[----:B------:R-:W2:Y:S02]  /*20490*/  ATOM.E.CAST.SPIN PT, R35, [R32], R34, R35 ;  /* 0x000000222023738b */ /* 0x000ea400019e0123 */
[----:B--2---:R-:W-:-:S13]  /*204a0*/  ISETP.EQ.U32.AND P0, PT, R35, 0x1, PT ;  /* 0x000000012300780c */ /* 0x004fda0003f02070 */
[----:B------:R-:W-:Y:S05]  /*204b0*/  @!P0 BRA `(.L_x_14525) ;  /* 0xfffffffc00ec8947 */ /* 0x000fea000383ffff */
[----:B------:R-:W-:Y:S05]  /*204c0*/  BRA `(.L_x_14521) ;  /* 0x00000000000c7947 */ /* 0x000fea0003800000 */
.L_x_14524:
[----:B------:R-:W2:Y:S02]  /*204d0*/  LD.E R3, desc[UR8][R32.64] ;  /* 0x0000000820037980 */ /* 0x000ea4000c101900 */
[----:B--2---:R-:W-:-:S05]  /*204e0*/  FADD R3, R17, R3 ;  /* 0x0000000311037221 */ /* 0x004fca0000000000 */
[----:B------:R1:W-:Y:S02]  /*204f0*/  ST.E desc[UR8][R32.64], R3 ;  /* 0x0000000320007985 */ /* 0x0003e4000c101908 */
.L_x_14521:
[----:B------:R-:W-:Y:S05]  /*20500*/  BSYNC.RECONVERGENT B1 ;  /* 0x0000000000017941 */ /* 0x000fea0003800200 */
.L_x_14520:
        /* <DEDUP_REMOVED lines=9> */
.L_x_14529:
[----:B------:R-:W1:Y:S02]  /*205a0*/  LDS R32, [R6] ;  /* 0x0000000006207984 */ /* 0x000e640000000800 */
[----:B-1----:R-:W-:-:S05]  /*205b0*/  FADD R33, R3, R32 ;  /* 0x0000002003217221 */ /* 0x002fca0000000000 */
[----:B------:R-:W1:Y:S02]  /*205c0*/  ATOMS.CAST.SPIN P0, [R6], R32, R33 ;  /* 0x000000200600758d */ /* 0x000e640001800021 */
[----:B-1----:R-:W-:Y:S05]  /*205d0*/  @!P0 BRA `(.L_x_14529) ;  /* 0xfffffffc00f08947 */ /* 0x002fea000383ffff */
[----:B------:R-:W-:Y:S05]  /*205e0*/  BRA `(.L_x_14527) ;  /* 0x00000000002c7947 */ /* 0x000fea0003800000 */
.L_x_14528:
[----:B------:R-:W1:Y:S02]  /*205f0*/  QSPC.E.D P0, RZ, [R32] ;  /* 0x0000000020ff73aa */ /* 0x000e640000000700 */
[----:B-1----:R-:W-:Y:S05]  /*20600*/  @!P0 BRA `(.L_x_14530) ;  /* 0x0000000000188947 */ /* 0x002fea0003800000 */
.L_x_14531:
[----:B------:R-:W2:Y:S02]  /*20610*/  LD.E R34, [R32] ;  /* 0x0000000020227980 */ /* 0x000ea40000100900 */
[----:B--2---:R-:W-:-:S06]  /*20620*/  FADD R35, R3, R34 ;  /* 0x0000002203237221 */ /* 0x004fcc0000000000 */
[----:B------:R-:W2:Y:S02]  /*20630*/  ATOM.E.CAST.SPIN PT, R35, [R32], R34, R35 ;  /* 0x000000222023738b */ /* 0x000ea400019e0123 */
[----:B--2---:R-:W-:-:S13]  /*20640*/  ISETP.EQ.U32.AND P0, PT, R35, 0x1, PT ;  /* 0x000000012300780c */ /* 0x004fda0003f02070 */
[----:B------:R-:W-:Y:S05]  /*20650*/  @!P0 BRA `(.L_x_14531) ;  /* 0xfffffffc00ec8947 */ /* 0x000fea000383ffff */
[----:B------:R-:W-:Y:S05]  /*20660*/  BRA `(.L_x_14527) ;  /* 0x00000000000c7947 */ /* 0x000fea0003800000 */
.L_x_14530:
[----:B------:R-:W2:Y:S02]  /*20670*/  LD.E R6, desc[UR8][R32.64] ;  /* 0x0000000820067980 */ /* 0x000ea4000c101900 */
[----:B--2---:R-:W-:-:S05]  /*20680*/  FADD R3, R3, R6 ;  /* 0x0000000603037221 */ /* 0x004fca0000000000 */
[----:B------:R1:W-:Y:S02]  /*20690*/  ST.E desc[UR8][R32.64], R3 ;  /* 0x0000000320007985 */ /* 0x0003e4000c101908 */
.L_x_14527:
[----:B------:R-:W-:Y:S05]  /*206a0*/  BSYNC.RECONVERGENT B1 ;  /* 0x0000000000017941 */ /* 0x000fea0003800200 */
.L_x_14526:
[----:B-1----:R-:W-:-:S05]  /*206b0*/  IMAD.WIDE R32, R38, 0x4, R20 ;  /* 0x0000000426207825 */ /* 0x002fca00078e0214 */
[----:B------:R1:W-:Y:S01]  /*206c0*/  ATOM.E.ADD.F32.FTZ.RN.STRONG.GPU P0, RZ, desc[UR8][R32.64], R17 ;  /* 0x8000001120ff79a2 */ /* 0x0003e2000c10f308 */
[----:B------:R-:W-:Y:S04]  /*206d0*/  BSSY.RECONVERGENT B1, `(.L_x_14532) ;  /* 0x0000015000017945 */ /* 0x000fe80003800200 */
[----:B-1----:R-:W-:Y:S05]  /*206e0*/  @P0 BRA `(.L_x_14533) ;  /* 0x00000000004c0947 */ /* 0x002fea0003800000 */
[----:B------:R-:W1:Y:S02]  /*206f0*/  QSPC.E.S P0, RZ, [R32] ;  /* 0x0000000020ff73aa */ /* 0x000e640000000500 */
[----:B-1----:R-:W-:Y:S05]  /*20700*/  @!P0 BRA `(.L_x_14534) ;  /* 0x0000000000188947 */ /* 0x002fea0003800000 */
[----:B------:R-:W-:-:S07]  /*20710*/  MOV R3, R32 ;  /* 0x0000002000037202 */ /* 0x000fce0000000f00 */
.L_x_14535:
[----:B------:R-:W1:Y:S02]  /*20720*/  LDS R32, [R3] ;  /* 0x0000000003207984 */ /* 0x000e640000000800 */
[----:B-1----:R-:W-:-:S05]  /*20730*/  FADD R33, R17, R32 ;  /* 0x0000002011217221 */ /* 0x002fca0000000000 */
[----:B------:R-:W1:Y:S02]  /*20740*/  ATOMS.CAST.SPIN P0, [R3], R32, R33 ;  /* 0x000000200300758d */ /* 0x000e640001800021 */
[----:B-1----:R-:W-:Y:S05]  /*20750*/  @!P0 BRA `(.L_x_14535) ;  /* 0xfffffffc00f08947 */ /* 0x002fea000383ffff */
[----:B------:R-:W-:Y:S05]  /*20760*/  BRA `(.L_x_14533) ;  /* 0x00000000002c7947 */ /* 0x000fea0003800000 */
.L_x_14534:
[----:B------:R-:W1:Y:S02]  /*20770*/  QSPC.E.D P0, RZ, [R32] ;  /* 0x0000000020ff73aa */ /* 0x000e640000000700 */
[----:B-1----:R-:W-:Y:S05]  /*20780*/  @!P0 BRA `(.L_x_14536) ;  /* 0x0000000000188947 */ /* 0x002fea0003800000 */
.L_x_14537:
[----:B------:R-:W2:Y:S02]  /*20790*/  LD.E R34, [R32] ;  /* 0x0000000020227980 */ /* 0x000ea40000100900 */
[----:B--2---:R-:W-:-:S06]  /*207a0*/  FADD R35, R17, R34 ;  /* 0x0000002211237221 */ /* 0x004fcc0000000000 */
[----:B------:R-:W2:Y:S02]  /*207b0*/  ATOM.E.CAST.SPIN PT, R35, [R32], R34, R35 ;  /* 0x000000222023738b */ /* 0x000ea400019e0123 */
[----:B--2---:R-:W-:-:S13]  /*207c0*/  ISETP.EQ.U32.AND P0, PT, R35, 0x1, PT ;  /* 0x000000012300780c */ /* 0x004fda0003f02070 */
[----:B------:R-:W-:Y:S05]  /*207d0*/  @!P0 BRA `(.L_x_14537) ;  /* 0xfffffffc00ec8947 */ /* 0x000fea000383ffff */
[----:B------:R-:W-:Y:S05]  /*207e0*/  BRA `(.L_x_14533) ;  /* 0x00000000000c7947 */ /* 0x000fea0003800000 */
.L_x_14536:
[----:B------:R-:W2:Y:S02]  /*207f0*/  LD.E R6, desc[UR8][R32.64] ;  /* 0x0000000820067980 */ /* 0x000ea4000c101900 */
[----:B--2---:R-:W-:-:S05]  /*20800*/  FADD R3, R17, R6 ;  /* 0x0000000611037221 */ /* 0x004fca0000000000 */
[----:B------:R1:W-:Y:S02]  /*20810*/  ST.E desc[UR8][R32.64], R3 ;  /* 0x0000000320007985 */ /* 0x0003e4000c101908 */
.L_x_14533:
[----:B------:R-:W-:Y:S05]  /*20820*/  BSYNC.RECONVERGENT B1 ;  /* 0x0000000000017941 */ /* 0x000fea0003800200 */
.L_x_14532:
        /* <DEDUP_REMOVED lines=9> */
.L_x_14541:
[----:B------:R-:W1:Y:S02]  /*208c0*/  LDS R32, [R6] ;  /* 0x0000000006207984 */ /* 0x000e640000000800 */
[----:B-1----:R-:W-:-:S05]  /*208d0*/  FADD R33, R3, R32 ;  /* 0x0000002003217221 */ /* 0x002fca0000000000 */
[----:B------:R-:W1:Y:S02]  /*208e0*/  ATOMS.CAST.SPIN P0, [R6], R32, R33 ;  /* 0x000000200600758d */ /* 0x000e640001800021 */
[----:B-1----:R-:W-:Y:S05]  /*208f0*/  @!P0 BRA `(.L_x_14541) ;  /* 0xfffffffc00f08947 */ /* 0x002fea000383ffff */
[----:B------:R-:W-:Y:S05]  /*20900*/  BRA `(.L_x_14539) ;  /* 0x00000000002c7947 */ /* 0x000fea0003800000 */
.L_x_14540:
[----:B------:R-:W1:Y:S02]  /*20910*/  QSPC.E.D P0, RZ, [R32] ;  /* 0x0000000020ff73aa */ /* 0x000e640000000700 */
[----:B-1----:R-:W-:Y:S05]  /*20920*/  @!P0 BRA `(.L_x_14542) ;  /* 0x0000000000188947 */ /* 0x002fea0003800000 */
.L_x_14543:
[----:B------:R-:W2:Y:S02]  /*20930*/  LD.E R34, [R32] ;  /* 0x0000000020227980 */ /* 0x000ea40000100900 */
[----:B--2---:R-:W-:-:S06]  /*20940*/  FADD R35, R3, R34 ;  /* 0x0000002203237221 */ /* 0x004fcc0000000000 */
[----:B------:R-:W2:Y:S02]  /*20950*/  ATOM.E.CAST.SPIN PT, R35, [R32], R34, R35 ;  /* 0x000000222023738b */ /* 0x000ea400019e0123 */
[----:B--2---:R-:W-:-:S13]  /*20960*/  ISETP.EQ.U32.AND P0, PT, R35, 0x1, PT ;  /* 0x000000012300780c */ /* 0x004fda0003f02070 */
[----:B------:R-:W-:Y:S05]  /*20970*/  @!P0 BRA `(.L_x_14543) ;  /* 0xfffffffc00ec8947 */ /* 0x000fea000383ffff */
[----:B------:R-:W-:Y:S05]  /*20980*/  BRA `(.L_x_14539) ;  /* 0x00000000000c7947 */ /* 0x000fea0003800000 */
.L_x_14542:
[----:B------:R-:W2:Y:S02]  /*20990*/  LD.E R6, desc[UR8][R32.64] ;  /* 0x0000000820067980 */ /* 0x000ea4000c101900 */
[----:B--2---:R-:W-:-:S05]  /*209a0*/  FADD R3, R3, R6 ;  /* 0x0000000603037221 */ /* 0x004fca0000000000 */
[----:B------:R1:W-:Y:S02]  /*209b0*/  ST.E desc[UR8][R32.64], R3 ;  /* 0x0000000320007985 */ /* 0x0003e4000c101908 */
.L_x_14539:
[----:B------:R-:W-:Y:S05]  /*209c0*/  BSYNC.RECONVERGENT B1 ;  /* 0x0000000000017941 */ /* 0x000fea0003800200 */
.L_x_14538:
[----:B-1----:R-:W-:-:S05]  /*209d0*/  IMAD.WIDE R32, R37, 0x4, R20 ;  /* 0x0000000425207825 */ /* 0x002fca00078e0214 */
[----:B------:R1:W-:Y:S01]  /*209e0*/  ATOM.E.ADD.F32.FTZ.RN.STRONG.GPU P0, RZ, desc[UR8][R32.64], R17 ;  /* 0x8000001120ff79a2 */ /* 0x0003e2000c10f308 */
[----:B------:R-:W-:Y:S04]  /*209f0*/  BSSY.RECONVERGENT B1, `(.L_x_14544) ;  /* 0x0000015000017945 */ /* 0x000fe80003800200 */
[----:B-1----:R-:W-:Y:S05]  /*20a00*/  @P0 BRA `(.L_x_14545) ;  /* 0x00000000004c0947 */ /* 0x002fea0003800000 */
[----:B------:R-:W1:Y:S02]  /*20a10*/  QSPC.E.S P0, RZ, [R32] ;  /* 0x0000000020ff73aa */ /* 0x000e640000000500 */
[----:B-1----:R-:W-:Y:S05]  /*20a20*/  @!P0 BRA `(.L_x_14546) ;  /* 0x0000000000188947 */ /* 0x002fea0003800000 */
[----:B------:R-:W-:-:S07]  /*20a30*/  MOV R3, R32 ;  /* 0x0000002000037202 */ /* 0x000fce0000000f00 */
.L_x_14547:
[----:B------:R-:W1:Y:S02]  /*20a40*/  LDS R32, [R3] ;  /* 0x0000000003207984 */ /* 0x000e640000000800 */
[----:B-1----:R-:W-:-:S05]  /*20a50*/  FADD R33, R17, R32 ;  /* 0x0000002011217221 */ /* 0x002fca0000000000 */
[----:B------:R-:W1:Y:S02]  /*20a60*/  ATOMS.CAST.SPIN P0, [R3], R32, R33 ;  /* 0x000000200300758d */ /* 0x000e640001800021 */
[----:B-1----:R-:W-:Y:S05]  /*20a70*/  @!P0 BRA `(.L_x_14547) ;  /* 0xfffffffc00f08947 */ /* 0x002fea000383ffff */
[----:B------:R-:W-:Y:S05]  /*20a80*/  BRA `(.L_x_14545) ;  /* 0x00000000002c7947 */ /* 0x000fea0003800000 */
.L_x_14546:
[----:B------:R-:W1:Y:S02]  /*20a90*/  QSPC.E.D P0, RZ, [R32] ;  /* 0x0000000020ff73aa */ /* 0x000e640000000700 */
[----:B-1----:R-:W-:Y:S05]  /*20aa0*/  @!P0 BRA `(.L_x_14548) ;  /* 0x0000000000188947 */ /* 0x002fea0003800000 */
.L_x_14549:
[----:B------:R-:W2:Y:S02]  /*20ab0*/  LD.E R34, [R32] ;  /* 0x0000000020227980 */ /* 0x000ea40000100900 */
[----:B--2---:R-:W-:-:S06]  /*20ac0*/  FADD R35, R17, R34 ;  /* 0x0000002211237221 */ /* 0x004fcc0000000000 */
[----:B------:R-:W2:Y:S02]  /*20ad0*/  ATOM.E.CAST.SPIN PT, R35, [R32], R34, R35 ;  /* 0x000000222023738b */ /* 0x000ea400019e0123 */
[----:B--2---:R-:W-:-:S13]  /*20ae0*/  ISETP.EQ.U32.AND P0, PT, R35, 0x1, PT ;  /* 0x000000012300780c */ /* 0x004fda0003f02070 */
[----:B------:R-:W-:Y:S05]  /*20af0*/  @!P0 BRA `(.L_x_14549) ;  /* 0xfffffffc00ec8947 */ /* 0x000fea000383ffff */
[----:B------:R-:W-:Y:S05]  /*20b00*/  BRA `(.L_x_14545) ;  /* 0x00000000000c7947 */ /* 0x000fea0003800000 */
.L_x_14548:
[----:B------:R-:W2:Y:S02]  /*20b10*/  LD.E R6, desc[UR8][R32.64] ;  /* 0x0000000820067980 */ /* 0x000ea4000c101900 */
[----:B--2---:R-:W-:-:S05]  /*20b20*/  FADD R3, R17, R6 ;  /* 0x0000000611037221 */ /* 0x004fca0000000000 */
[----:B------:R1:W-:Y:S02]  /*20b30*/  ST.E desc[UR8][R32.64], R3 ;  /* 0x0000000320007985 */ /* 0x0003e4000c101908 */
.L_x_14545:
[----:B------:R-:W-:Y:S05]  /*20b40*/  BSYNC.RECONVERGENT B1 ;  /* 0x0000000000017941 */ /* 0x000fea0003800200 */
.L_x_14544:
        /* <DEDUP_REMOVED lines=9> */
.L_x_14553:
[----:B------:R-:W0:Y:S02]  /*20be0*/  LDS R22, [R30] ;  /* 0x000000001e167984 */ /* 0x000e240000000800 */
[----:B0-----:R-:W-:-:S05]  /*20bf0*/  FADD R23, R3, R22 ;  /* 0x0000001603177221 */ /* 0x001fca0000000000 */
[----:B------:R-:W0:Y:S02]  /*20c00*/  ATOMS.CAST.SPIN P0, [R30], R22, R23 ;  /* 0x000000161e00758d */ /* 0x000e240001800017 */
[----:B0-----:R-:W-:Y:S05]  /*20c10*/  @!P0 BRA `(.L_x_14553) ;  /* 0xfffffffc00f08947 */ /* 0x001fea000383ffff */
[----:B------:R-:W-:Y:S05]  /*20c20*/  BRA `(.L_x_14551) ;  /* 0x00000000002c7947 */ /* 0x000fea0003800000 */
.L_x_14552:
[----:B------:R-:W0:Y:S02]  /*20c30*/  QSPC.E.D P0, RZ, [R30] ;  /* 0x000000001eff73aa */ /* 0x000e240000000700 */
[----:B0-----:R-:W-:Y:S05]  /*20c40*/  @!P0 BRA `(.L_x_14554) ;  /* 0x0000000000188947 */ /* 0x001fea0003800000 */
.L_x_14555:
[----:B------:R-:W2:Y:S02]  /*20c50*/  LD.E R22, [R30] ;  /* 0x000000001e167980 */ /* 0x000ea40000100900 */
[----:B--2---:R-:W-:-:S06]  /*20c60*/  FADD R23, R3, R22 ;  /* 0x0000001603177221 */ /* 0x004fcc0000000000 */
[----:B------:R-:W2:Y:S02]  /*20c70*/  ATOM.E.CAST.SPIN PT, R23, [R30], R22, R23 ;  /* 0x000000161e17738b */ /* 0x000ea400019e0117 */
[----:B--2---:R-:W-:-:S13]  /*20c80*/  ISETP.EQ.U32.AND P0, PT, R23, 0x1, PT ;  /* 0x000000011700780c */ /* 0x004fda0003f02070 */
[----:B------:R-:W-:Y:S05]  /*20c90*/  @!P0 BRA `(.L_x_14555) ;  /* 0xfffffffc00ec8947 */ /* 0x000fea000383ffff */
[----:B------:R-:W-:Y:S05]  /*20ca0*/  BRA `(.L_x_14551) ;  /* 0x00000000000c7947 */ /* 0x000fea0003800000 */
.L_x_14554:
[----:B------:R-:W2:Y:S02]  /*20cb0*/  LD.E R6, desc[UR8][R30.64] ;  /* 0x000000081e067980 */ /* 0x000ea4000c101900 */
[----:B--2---:R-:W-:-:S05]  /*20cc0*/  FADD R3, R3, R6 ;  /* 0x0000000603037221 */ /* 0x004fca0000000000 */
[----:B------:R0:W-:Y:S02]  /*20cd0*/  ST.E desc[UR8][R30.64], R3 ;  /* 0x000000031e007985 */ /* 0x0001e4000c101908 */
.L_x_14551:
[----:B------:R-:W-:Y:S05]  /*20ce0*/  BSYNC.RECONVERGENT B1 ;  /* 0x0000000000017941 */ /* 0x000fea0003800200 */
.L_x_14550:
[----:B------:R-:W-:-:S05]  /*20cf0*/  IMAD.WIDE R20, R36, 0x4, R20 ;  /* 0x0000000424147825 */ /* 0x000fca00078e0214 */
[----:B------:R1:W-:Y:S01]  /*20d00*/  ATOM.E.ADD.F32.FTZ.RN.STRONG.GPU P0, RZ, desc[UR8][R20.64], R17 ;  /* 0x8000001114ff79a2 */ /* 0x0003e2000c10f308 */
[----:B------:R-:W-:Y:S04]  /*20d10*/  BSSY.RECONVERGENT B1, `(.L_x_14556) ;  /* 0x0000015000017945 */ /* 0x000fe80003800200 */
[----:B-1----:R-:W-:Y:S05]  /*20d20*/  @P0 BRA `(.L_x_14557) ;  /* 0x00000000004c0947 */ /* 0x002fea0003800000 */
[----:B------:R-:W1:Y:S02]  /*20d30*/  QSPC.E.S P0, RZ, [R20] ;  /* 0x0000000014ff73aa */ /* 0x000e640000000500 */
[----:B-1----:R-:W-:Y:S05]  /*20d40*/  @!P0 BRA `(.L_x_14558) ;  /* 0x0000000000188947 */ /* 0x002fea0003800000 */
[----:B0-----:R-:W-:-:S07]  /*20d50*/  MOV R3, R20 ;  /* 0x0000001400037202 */ /* 0x001fce0000000f00 */
.L_x_14559:
[----:B------:R-:W0:Y:S02]  /*20d60*/  LDS R20, [R3] ;  /* 0x0000000003147984 */ /* 0x000e240000000800 */
[----:B0-----:R-:W-:-:S05]  /*20d70*/  FADD R21, R17, R20 ;  /* 0x0000001411157221 */ /* 0x001fca0000000000 */
[----:B------:R-:W0:Y:S02]  /*20d80*/  ATOMS.CAST.SPIN P0, [R3], R20, R21 ;  /* 0x000000140300758d */ /* 0x000e240001800015 */
[----:B0-----:R-:W-:Y:S05]  /*20d90*/  @!P0 BRA `(.L_x_14559) ;  /* 0xfffffffc00f08947 */ /* 0x001fea000383ffff */
[----:B------:R-:W-:Y:S05]  /*20da0*/  BRA `(.L_x_14557) ;  /* 0x00000000002c7947 */ /* 0x000fea0003800000 */
.L_x_14558:
[----:B------:R-:W1:Y:S02]  /*20db0*/  QSPC.E.D P0, RZ, [R20] ;  /* 0x0000000014ff73aa */ /* 0x000e640000000700 */
[----:B-1----:R-:W-:Y:S05]  /*20dc0*/  @!P0 BRA `(.L_x_14560) ;  /* 0x0000000000188947 */ /* 0x002fea0003800000 */
.L_x_14561:
[----:B------:R-:W2:Y:S02]  /*20dd0*/  LD.E R22, [R20] ;  /* 0x0000000014167980 */ /* 0x000ea40000100900 */
[----:B--2---:R-:W-:-:S06]  /*20de0*/  FADD R23, R17, R22 ;  /* 0x0000001611177221 */ /* 0x004fcc0000000000 */
[----:B------:R-:W2:Y:S02]  /*20df0*/  ATOM.E.CAST.SPIN PT, R23, [R20], R22, R23 ;  /* 0x000000161417738b */ /* 0x000ea400019e0117 */
[----:B--2---:R-:W-:-:S13]  /*20e00*/  ISETP.EQ.U32.AND P0, PT, R23, 0x1, PT ;  /* 0x000000011700780c */ /* 0x004fda0003f02070 */
[----:B------:R-:W-:Y:S05]  /*20e10*/  @!P0 BRA `(.L_x_14561) ;  /* 0xfffffffc00ec8947 */ /* 0x000fea000383ffff */
[----:B------:R-:W-:Y:S05]  /*20e20*/  BRA `(.L_x_14557) ;  /* 0x00000000000c7947 */ /* 0x000fea0003800000 */
.L_x_14560:
[----:B------:R-:W0:Y:S02]  /*20e30*/  LD.E R6, desc[UR8][R20.64] ;  /* 0x0000000814067980 */ /* 0x000e24000c101900 */
[----:B0-----:R-:W-:-:S05]  /*20e40*/  FADD R3, R17, R6 ;  /* 0x0000000611037221 */ /* 0x001fca0000000000 */
[----:B------:R1:W-:Y:S02]  /*20e50*/  ST.E desc[UR8][R20.64], R3 ;  /* 0x0000000314007985 */ /* 0x0003e4000c101908 */
.L_x_14557:
[----:B------:R-:W-:Y:S05]  /*20e60*/  BSYNC.RECONVERGENT B1 ;  /* 0x0000000000017941 */ /* 0x000fea0003800200 */
.L_x_14556:
[----:B------:R-:W-:-:S03]  /*20e70*/  UMOV UR4, 0xffffffff ;  /* 0xffffffff00047882 */ /* 0x000fc60000000000 */
[----:B------:R-:W-:Y:S05]  /*20e80*/  BRA.DIV UR4, `(.L_x_14562) ;  /* 0x0000063604747947 */ /* 0x000fea000b800000 */
[----:B------:R-:W2:Y:S04]  /*20e90*/  LDL R10, [R1+0x7c] ;  /* 0x00007c00010a7983 */ /* 0x000ea80000100800 */
[----:B------:R-:W3:Y:S04]  /*20ea0*/  LDL R9, [R1+0x94] ;  /* 0x0000940001097983 */ /* 0x000ee80000100800 */
[----:B------:R-:W0:Y:S04]  /*20eb0*/  LDL R12, [R1+0xe0] ;  /* 0x0000e000010c7983 */ /* 0x000e280000100800 */
[----:B--2---:R2:W4:Y:S04]  /*20ec0*/  SHFL.IDX PT, R6, R10, 0x4, 0x181f ;  /* 0x00981f000a067f89 */ /* 0x00452800000e0000 */
[----:B---3--:R2:W3:Y:S04]  /*20ed0*/  SHFL.IDX PT, R34, R9, 0x4, 0x181f ;  /* 0x00981f0009227f89 */ /* 0x0084e800000e0000 */
[----:B01----:R2:W0:Y:S02]  /*20ee0*/  SHFL.IDX PT, R3, R12, 0x4, 0x181f ;  /* 0x00981f000c037f89 */ /* 0x00342400000e0000 */
.L_x_17214:
[----:B--2---:R-:W2:Y:S01]  /*20ef0*/  LDL.LU R12, [R1+0x50] ;  /* 0x00005000010c7983 */ /* 0x004ea20000300800 */
[----:B0---4-:R-:W-:-:S04]  /*20f00*/  IMAD R3, R6, R60, R3 ;  /* 0x0000003c06037224 */ /* 0x011fc800078e0203 */
[----:B---3--:R-:W-:-:S05]  /*20f10*/  IMAD R3, R14, R34, R3 ;  /* 0x000000220e037224 */ /* 0x008fca00078e0203 */
[----:B------:R-:W-:Y:S02]  /*20f20*/  SHF.R.S32.HI R10, RZ, 0x1f, R3 ;  /* 0x0000001fff0a7819 */ /* 0x000fe40000011403 */
[----:B------:R-:W-:Y:S01]  /*20f30*/  IADD3 R9, P0, PT, R0, R3, RZ ;  /* 0x0000000300097210 */ /* 0x000fe20007f1e0ff */
[----:B--2---:R-:W-:-:S03]  /*20f40*/  FFMA R6, R12, R48, R15 ;  /* 0x000000300c067223 */ /* 0x004fc6000000000f */
        /* <DEDUP_REMOVED lines=13> */
.L_x_14566:
[----:B------:R-:W0:Y:S02]  /*21020*/  LDS R20, [R10] ;  /* 0x000000000a147984 */ /* 0x000e240000000800 */
[----:B0-----:R-:W-:-:S05]  /*21030*/  FADD R21, R9, R20 ;  /* 0x0000001409157221 */ /* 0x001fca0000000000 */
[----:B------:R-:W0:Y:S02]  /*21040*/  ATOMS.CAST.SPIN P0, [R10], R20, R21 ;  /* 0x000000140a00758d */ /* 0x000e240001800015 */
[----:B0-----:R-:W-:Y:S05]  /*21050*/  @!P0 BRA `(.L_x_14566) ;  /* 0xfffffffc00f08947 */ /* 0x001fea000383ffff */
[----:B------:R-:W-:Y:S05]  /*21060*/  BRA `(.L_x_14564) ;  /* 0x00000000002c7947 */ /* 0x000fea0003800000 */
.L_x_14565:
[----:B------:R-:W0:Y:S02]  /*21070*/  QSPC.E.D P0, RZ, [R22] ;  /* 0x0000000016ff73aa */ /* 0x000e240000000700 */
[----:B0-----:R-:W-:Y:S05]  /*21080*/  @!P0 BRA `(.L_x_14567) ;  /* 0x0000000000188947 */ /* 0x001fea0003800000 */
.L_x_14568:
[----:B------:R-:W2:Y:S02]  /*21090*/  LD.E R20, [R22] ;  /* 0x0000000016147980 */ /* 0x000ea40000100900 */
[----:B--2---:R-:W-:-:S06]  /*210a0*/  FADD R21, R9, R20 ;  /* 0x0000001409157221 */ /* 0x004fcc0000000000 */
[----:B------:R-:W2:Y:S02]  /*210b0*/  ATOM.E.CAST.SPIN PT, R21, [R22], R20, R21 ;  /* 0x000000141615738b */ /* 0x000ea400019e0115 */
[----:B--2---:R-:W-:-:S13]  /*210c0*/  ISETP.EQ.U32.AND P0, PT, R21, 0x1, PT ;  /* 0x000000011500780c */ /* 0x004fda0003f02070 */
[----:B------:R-:W-:Y:S05]  /*210d0*/  @!P0 BRA `(.L_x_14568) ;  /* 0xfffffffc00ec8947 */ /* 0x000fea000383ffff */
[----:B------:R-:W-:Y:S05]  /*210e0*/  BRA `(.L_x_14564) ;  /* 0x00000000000c7947 */ /* 0x000fea0003800000 */
.L_x_14567:
[----:B------:R-:W2:Y:S02]  /*210f0*/  LD.E R10, desc[UR8][R22.64] ;  /* 0x00000008160a7980 */ /* 0x000ea4000c101900 */
[----:B--2---:R-:W-:-:S05]  /*21100*/  FADD R9, R9, R10 ;  /* 0x0000000a09097221 */ /* 0x004fca0000000000 */
[----:B------:R0:W-:Y:S02]  /*21110*/  ST.E desc[UR8][R22.64], R9 ;  /* 0x0000000916007985 */ /* 0x0001e4000c101908 */
.L_x_14564:
[----:B------:R-:W-:Y:S05]  /*21120*/  BSYNC.RECONVERGENT B1 ;  /* 0x0000000000017941 */ /* 0x000fea0003800200 */
.L_x_14563:
        /* <DEDUP_REMOVED lines=9> */
.L_x_14572:
[----:B------:R-:W1:Y:S02]  /*211c0*/  LDS R30, [R3] ;  /* 0x00000000031e7984 */ /* 0x000e640000000800 */
[----:B-1----:R-:W-:-:S05]  /*211d0*/  FADD R31, R17, R30 ;  /* 0x0000001e111f7221 */ /* 0x002fca0000000000 */
[----:B------:R-:W1:Y:S02]  /*211e0*/  ATOMS.CAST.SPIN P0, [R3], R30, R31 ;  /* 0x0000001e0300758d */ /* 0x000e64000180001f */
[----:B-1----:R-:W-:Y:S05]  /*211f0*/  @!P0 BRA `(.L_x_14572) ;  /* 0xfffffffc00f08947 */ /* 0x002fea000383ffff */
[----:B------:R-:W-:Y:S05]  /*21200*/  BRA `(.L_x_14570) ;  /* 0x00000000002c7947 */ /* 0x000fea0003800000 */
.L_x_14571:
[----:B------:R-:W1:Y:S02]  /*21210*/  QSPC.E.D P0, RZ, [R20] ;  /* 0x0000000014ff73aa */ /* 0x000e640000000700 */
[----:B-1----:R-:W-:Y:S05]  /*21220*/  @!P0 BRA `(.L_x_14573) ;  /* 0x0000000000188947 */ /* 0x002fea0003800000 */
.L_x_14574:
[----:B------:R-:W2:Y:S02]  /*21230*/  LD.E R30, [R20] ;  /* 0x00000000141e7980 */ /* 0x000ea40000100900 */
[----:B--2---:R-:W-:-:S06]  /*21240*/  FADD R31, R17, R30 ;  /* 0x0000001e111f7221 */ /* 0x004fcc0000000000 */
[----:B------:R-:W2:Y:S02]  /*21250*/  ATOM.E.CAST.SPIN PT, R31, [R20], R30, R31 ;  /* 0x0000001e141f738b */ /* 0x000ea400019e011f */
[----:B--2---:R-:W-:-:S13]  /*21260*/  ISETP.EQ.U32.AND P0, PT, R31, 0x1, PT ;  /* 0x000000011f00780c */ /* 0x004fda0003f02070 */
[----:B------:R-:W-:Y:S05]  /*21270*/  @!P0 BRA `(.L_x_14574) ;  /* 0xfffffffc00ec8947 */ /* 0x000fea000383ffff */
[----:B------:R-:W-:Y:S05]  /*21280*/  BRA `(.L_x_14570) ;  /* 0x00000000000c7947 */ /* 0x000fea0003800000 */
.L_x_14573:
[----:B------:R-:W2:Y:S02]  /*21290*/  LD.E R6, desc[UR8][R20.64] ;  /* 0x0000000814067980 */ /* 0x000ea4000c101900 */
[----:B--2---:R-:W-:-:S05]  /*212a0*/  FADD R3, R17, R6 ;  /* 0x0000000611037221 */ /* 0x004fca0000000000 */
[----:B------:R1:W-:Y:S02]  /*212b0*/  ST.E desc[UR8][R20.64], R3 ;  /* 0x0000000314007985 */ /* 0x0003e4000c101908 */
.L_x_14570:
[----:B------:R-:W-:Y:S05]  /*212c0*/  BSYNC.RECONVERGENT B1 ;  /* 0x0000000000017941 */ /* 0x000fea0003800200 */
.L_x_14569:
        /* <DEDUP_REMOVED lines=10> */
.L_x_14578:
[----:B------:R-:W1:Y:S02]  /*21370*/  LDS R30, [R6] ;  /* 0x00000000061e7984 */ /* 0x000e640000000800 */
[----:B-1----:R-:W-:-:S05]  /*21380*/  FADD R31, R3, R30 ;  /* 0x0000001e031f7221 */ /* 0x002fca0000000000 */
[----:B------:R-:W1:Y:S02]  /*21390*/  ATOMS.CAST.SPIN P0, [R6], R30, R31 ;  /* 0x0000001e0600758d */ /* 0x000e64000180001f */
[----:B-1----:R-:W-:Y:S05]  /*213a0*/  @!P0 BRA `(.L_x_14578) ;  /* 0xfffffffc00f08947 */ /* 0x002fea000383ffff */
[----:B------:R-:W-:Y:S05]  /*213b0*/  BRA `(.L_x_14576) ;  /* 0x00000000002c7947 */ /* 0x000fea0003800000 */
.L_x_14577:
[----:B------:R-:W1:Y:S02]  /*213c0*/  QSPC.E.D P0, RZ, [R30] ;  /* 0x000000001eff73aa */ /* 0x000e640000000700 */
[----:B-1----:R-:W-:Y:S05]  /*213d0*/  @!P0 BRA `(.L_x_14579) ;  /* 0x0000000000188947 */ /* 0x002fea0003800000 */
.L_x_14580:
[----:B------:R-:W2:Y:S02]  /*213e0*/  LD.E R32, [R30] ;  /* 0x000000001e207980 */ /* 0x000ea40000100900 */
[----:B--2---:R-:W-:-:S06]  /*213f0*/  FADD R33, R3, R32 ;  /* 0x0000002003217221 */ /* 0x004fcc0000000000 */
[----:B------:R-:W2:Y:S02]  /*21400*/  ATOM.E.CAST.SPIN PT, R33, [R30], R32, R33 ;  /* 0x000000201e21738b */ /* 0x000ea400019e0121 */
[----:B--2---:R-:W-:-:S13]  /*21410*/  ISETP.EQ.U32.AND P0, PT, R33, 0x1, PT ;  /* 0x000000012100780c */ /* 0x004fda0003f02070 */
[----:B------:R-:W-:Y:S05]  /*21420*/  @!P0 BRA `(.L_x_14580) ;  /* 0xfffffffc00ec8947 */ /* 0x000fea000383ffff */
[----:B------:R-:W-:Y:S05]  /*21430*/  BRA `(.L_x_14576) ;  /* 0x00000000000c7947 */ /* 0x000fea0003800000 */
.L_x_14579:
[----:B------:R-:W2:Y:S02]  /*21440*/  LD.E R6, desc[UR8][R30.64] ;  /* 0x000000081e067980 */ /* 0x000ea4000c101900 */
[----:B--2---:R-:W-:-:S05]  /*21450*/  FADD R3, R3, R6 ;  /* 0x0000000603037221 */ /* 0x004fca0000000000 */
[----:B------:R1:W-:Y:S02]  /*21460*/  ST.E desc[UR8][R30.64], R3 ;  /* 0x000000031e007985 */ /* 0x0003e4000c101908 */
.L_x_14576:
[----:B------:R-:W-:Y:S05]  /*21470*/  BSYNC.RECONVERGENT B1 ;  /* 0x0000000000017941 */ /* 0x000fea0003800200 */
.L_x_14575:
[----:B-1----:R-:W-:-:S05]  /*21480*/  IMAD.WIDE R30, R60, 0x4, R20 ;  /* 0x000000043c1e7825 */ /* 0x002fca00078e0214 */
[----:B------:R1:W-:Y:S01]  /*21490*/  ATOM.E.ADD.F32.FTZ.RN.STRONG.GPU P0, RZ, desc[UR8][R30.64], R17 ;  /* 0x800000111eff79a2 */ /* 0x0003e2000c10f308 */
[----:B------:R-:W-:Y:S04]  /*214a0*/  BSSY.RECONVERGENT B1, `(.L_x_14581) ;  /* 0x0000015000017945 */ /* 0x000fe80003800200 */
[----:B-1----:R-:W-:Y:S05]  /*214b0*/  @P0 BRA `(.L_x_14582) ;  /* 0x00000000004c0947 */ /* 0x002fea0003800000 */
[----:B------:R-:W1:Y:S02]  /*214c0*/  QSPC.E.S P0, RZ, [R30] ;  /* 0x000000001eff73aa */ /* 0x000e640000000500 */
[----:B-1----:R-:W-:Y:S05]  /*214d0*/  @!P0 BRA `(.L_x_14583) ;  /* 0x0000000000188947 */ /* 0x002fea0003800000 */
[----:B------:R-:W-:-:S07]  /*214e0*/  MOV R3, R30 ;  /* 0x0000001e00037202 */ /* 0x000fce0000000f00 */
.L_x_14584:
[----:B------:R-:W1:Y:S02]  /*214f0*/  LDS R30, [R3] ;  /* 0x00000000031e7984 */ /* 0x000e640000000800 */
[----:B-1----:R-:W-:-:S05]  /*21500*/  FADD R31, R17, R30 ;  /* 0x0000001e111f7221 */ /* 0x002fca0000000000 */
[----:B------:R-:W1:Y:S02]  /*21510*/  ATOMS.CAST.SPIN P0, [R3], R30, R31 ;  /* 0x0000001e0300758d */ /* 0x000e64000180001f */
[----:B-1----:R-:W-:Y:S05]  /*21520*/  @!P0 BRA `(.L_x_14584) ;  /* 0xfffffffc00f08947 */ /* 0x002fea000383ffff */
[----:B------:R-:W-:Y:S05]  /*21530*/  BRA `(.L_x_14582) ;  /* 0x00000000002c7947 */ /* 0x000fea0003800000 */
.L_x_14583:
[----:B------:R-:W1:Y:S02]  /*21540*/  QSPC.E.D P0, RZ, [R30] ;  /* 0x000000001eff73aa */ /* 0x000e640000000700 */
[----:B-1----:R-:W-:Y:S05]  /*21550*/  @!P0 BRA `(.L_x_14585) ;  /* 0x0000000000188947 */ /* 0x002fea0003800000 */
.L_x_14586:
[----:B------:R-:W2:Y:S02]  /*21560*/  LD.E R32, [R30] ;  /* 0x000000001e207980 */ /* 0x000ea40000100900 */
[----:B--2---:R-:W-:-:S06]  /*21570*/  FADD R33, R17, R32 ;  /* 0x0000002011217221 */ /* 0x004fcc0000000000 */
[----:B------:R-:W2:Y:S02]  /*21580*/  ATOM.E.CAST.SPIN PT, R33, [R30], R32, R33 ;  /* 0x000000201e21738b */ /* 0x000ea400019e0121 */
[----:B--2---:R-:W-:-:S13]  /*21590*/  ISETP.EQ.U32.AND P0, PT, R33, 0x1, PT ;  /* 0x000000012100780c */ /* 0x004fda0003f02070 */
[----:B------:R-:W-:Y:S05]  /*215a0*/  @!P0 BRA `(.L_x_14586) ;  /* 0xfffffffc00ec8947 */ /* 0x000fea000383ffff */
[----:B------:R-:W-:Y:S05]  /*215b0*/  BRA `(.L_x_14582) ;  /* 0x00000000000c7947 */ /* 0x000fea0003800000 */
.L_x_14585:
[----:B------:R-:W2:Y:S02]  /*215c0*/  LD.E R6, desc[UR8][R30.64] ;  /* 0x000000081e067980 */ /* 0x000ea4000c101900 */
[----:B--2---:R-:W-:-:S05]  /*215d0*/  FADD R3, R17, R6 ;  /* 0x0000000611037221 */ /* 0x004fca0000000000 */
[----:B------:R1:W-:Y:S02]  /*215e0*/  ST.E desc[UR8][R30.64], R3 ;  /* 0x000000031e007985 */ /* 0x0003e4000c101908 */
.L_x_14582:
[----:B------:R-:W-:Y:S05]  /*215f0*/  BSYNC.RECONVERGENT B1 ;  /* 0x0000000000017941 */ /* 0x000fea0003800200 */
.L_x_14581:
        /* <DEDUP_REMOVED lines=10> */
.L_x_14590:
[----:B------:R-:W1:Y:S02]  /*216a0*/  LDS R30, [R6] ;  /* 0x00000000061e7984 */ /* 0x000e640000000800 */
[----:B-1----:R-:W-:-:S05]  /*216b0*/  FADD R31, R3, R30 ;  /* 0x0000001e031f7221 */ /* 0x002fca0000000000 */
[----:B------:R-:W1:Y:S02]  /*216c0*/  ATOMS.CAST.SPIN P0, [R6], R30, R31 ;  /* 0x0000001e0600758d */ /* 0x000e64000180001f */
[----:B-1----:R-:W-:Y:S05]  /*216d0*/  @!P0 BRA `(.L_x_14590) ;  /* 0xfffffffc00f08947 */ /* 0x002fea000383ffff */
[----:B------:R-:W-:Y:S05]  /*216e0*/  BRA `(.L_x_14588) ;  /* 0x00000000002c7947 */ /* 0x000fea0003800000 */
.L_x_14589:
[----:B------:R-:W1:Y:S02]  /*216f0*/  QSPC.E.D P0, RZ, [R30] ;  /* 0x000000001eff73aa */ /* 0x000e640000000700 */
[----:B-1----:R-:W-:Y:S05]  /*21700*/  @!P0 BRA `(.L_x_14591) ;  /* 0x0000000000188947 */ /* 0x002fea0003800000 */
.L_x_14592:
[----:B------:R-:W2:Y:S02]  /*21710*/  LD.E R32, [R30] ;  /* 0x000000001e207980 */ /* 0x000ea40000100900 */
[----:B--2---:R-:W-:-:S06]  /*21720*/  FADD R33, R3, R32 ;  /* 0x0000002003217221 */ /* 0x004fcc0000000000 */
[----:B------:R-:W2:Y:S02]  /*21730*/  ATOM.E.CAST.SPIN PT, R33, [R30], R32, R33 ;  /* 0x000000201e21738b */ /* 0x000ea400019e0121 */
[----:B--2---:R-:W-:-:S13]  /*21740*/  ISETP.EQ.U32.AND P0, PT, R33, 0x1, PT ;  /* 0x000000012100780c */ /* 0x004fda0003f02070 */
[----:B------:R-:W-:Y:S05]  /*21750*/  @!P0 BRA `(.L_x_14592) ;  /* 0xfffffffc00ec8947 */ /* 0x000fea000383ffff */
[----:B------:R-:W-:Y:S05]  /*21760*/  BRA `(.L_x_14588) ;  /* 0x00000000000c7947 */ /* 0x000fea0003800000 */
.L_x_14591:
[----:B------:R-:W2:Y:S02]  /*21770*/  LD.E R6, desc[UR8][R30.64] ;  /* 0x000000081e067980 */ /* 0x000ea4000c101900 */
[----:B--2---:R-:W-:-:S05]  /*21780*/  FADD R3, R3, R6 ;  /* 0x0000000603037221 */ /* 0x004fca0000000000 */
[----:B------:R1:W-:Y:S02]  /*21790*/  ST.E desc[UR8][R30.64], R3 ;  /* 0x000000031e007985 */ /* 0x0003e4000c101908 */
.L_x_14588:
[----:B------:R-:W-:Y:S05]  /*217a0*/  BSYNC.RECONVERGENT B1 ;  /* 0x0000000000017941 */ /* 0x000fea0003800200 */
.L_x_14587:
[----:B-1----:R-:W-:-:S05]  /*217b0*/  IMAD.WIDE R30, R59, 0x4, R20 ;  /* 0x000000043b1e7825 */ /* 0x002fca00078e0214 */
[----:B------:R1:W-:Y:S01]  /*217c0*/  ATOM.E.ADD.F32.FTZ.RN.STRONG.GPU P0, RZ, desc[UR8][R30.64], R17 ;  /* 0x800000111eff79a2 */ /* 0x0003e2000c10f308 */
[----:B------:R-:W-:Y:S04]  /*217d0*/  BSSY.RECONVERGENT B1, `(.L_x_14593) ;  /* 0x0000015000017945 */ /* 0x000fe80003800200 */
[----:B-1----:R-:W-:Y:S05]  /*217e0*/  @P0 BRA `(.L_x_14594) ;  /* 0x00000000004c0947 */ /* 0x002fea0003800000 */
[----:B------:R-:W1:Y:S02]  /*217f0*/  QSPC.E.S P0, RZ, [R30] ;  /* 0x000000001eff73aa */ /* 0x000e640000000500 */
[----:B-1----:R-:W-:Y:S05]  /*21800*/  @!P0 BRA `(.L_x_14595) ;  /* 0x0000000000188947 */ /* 0x002fea0003800000 */
[----:B------:R-:W-:-:S07]  /*21810*/  MOV R3, R30 ;  /* 0x0000001e00037202 */ /* 0x000fce0000000f00 */
.L_x_14596:
[----:B------:R-:W1:Y:S02]  /*21820*/  LDS R30, [R3] ;  /* 0x00000000031e7984 */ /* 0x000e640000000800 */
[----:B-1----:R-:W-:-:S05]  /*21830*/  FADD R31, R17, R30 ;  /* 0x0000001e111f7221 */ /* 0x002fca0000000000 */
[----:B------:R-:W1:Y:S02]  /*21840*/  ATOMS.CAST.SPIN P0, [R3], R30, R31 ;  /* 0x0000001e0300758d */ /* 0x000e64000180001f */
[----:B-1----:R-:W-:Y:S05]  /*21850*/  @!P0 BRA `(.L_x_14596) ;  /* 0xfffffffc00f08947 */ /* 0x002fea000383ffff */
[----:B------:R-:W-:Y:S05]  /*21860*/  BRA `(.L_x_14594) ;  /* 0x00000000002c7947 */ /* 0x000fea0003800000 */
.L_x_14595:
[----:B------:R-:W1:Y:S02]  /*21870*/  QSPC.E.D P0, RZ, [R30] ;  /* 0x000000001eff73aa */ /* 0x000e640000000700 */
[----:B-1----:R-:W-:Y:S05]  /*21880*/  @!P0 BRA `(.L_x_14597) ;  /* 0x0000000000188947 */ /* 0x002fea0003800000 */
.L_x_14598:
[----:B------:R-:W2:Y:S02]  /*21890*/  LD.E R32, [R30] ;  /* 0x000000001e207980 */ /* 0x000ea40000100900 */
[----:B--2---:R-:W-:-:S06]  /*218a0*/  FADD R33, R17, R32 ;  /* 0x0000002011217221 */ /* 0x004fcc0000000000 */
[----:B------:R-:W2:Y:S02]  /*218b0*/  ATOM.E.CAST.SPIN PT, R33, [R30], R32, R33 ;  /* 0x000000201e21738b */ /* 0x000ea400019e0121 */
[----:B--2---:R-:W-:-:S13]  /*218c0*/  ISETP.EQ.U32.AND P0, PT, R33, 0x1, PT ;  /* 0x000000012100780c */ /* 0x004fda0003f02070 */
[----:B------:R-:W-:Y:S05]  /*218d0*/  @!P0 BRA `(.L_x_14598) ;  /* 0xfffffffc00ec8947 */ /* 0x000fea000383ffff */
[----:B------:R-:W-:Y:S05]  /*218e0*/  BRA `(.L_x_14594) ;  /* 0x00000000000c7947 */ /* 0x000fea0003800000 */
.L_x_14597:
[----:B------:R-:W2:Y:S02]  /*218f0*/  LD.E R6, desc[UR8][R30.64] ;  /* 0x000000081e067980 */ /* 0x000ea4000c101900 */
[----:B--2---:R-:W-:-:S05]  /*21900*/  FADD R3, R17, R6 ;  /* 0x0000000611037221 */ /* 0x004fca0000000000 */
[----:B------:R1:W-:Y:S02]  /*21910*/  ST.E desc[UR8][R30.64], R3 ;  /* 0x000000031e007985 */ /* 0x0003e4000c101908 */
.L_x_14594:
[----:B------:R-:W-:Y:S05]  /*21920*/  BSYNC.RECONVERGENT B1 ;  /* 0x0000000000017941 */ /* 0x000fea0003800200 */
.L_x_14593:
        /* <DEDUP_REMOVED lines=10> */
.L_x_14602:
[----:B------:R-:W1:Y:S02]  /*219d0*/  LDS R30, [R6] ;  /* 0x00000000061e7984 */ /* 0x000e640000000800 */
[----:B-1----:R-:W-:-:S05]  /*219e0*/  FADD R31, R3, R30 ;  /* 0x0000001e031f7221 */ /* 0x002fca0000000000 */
[----:B------:R-:W1:Y:S02]  /*219f0*/  ATOMS.CAST.SPIN P0, [R6], R30, R31 ;  /* 0x0000001e0600758d */ /* 0x000e64000180001f */
[----:B-1----:R-:W-:Y:S05]  /*21a00*/  @!P0 BRA `(.L_x_14602) ;  /* 0xfffffffc00f08947 */ /* 0x002fea000383ffff */
[----:B------:R-:W-:Y:S05]  /*21a10*/  BRA `(.L_x_14600) ;  /* 0x00000000002c7947 */ /* 0x000fea0003800000 */
.L_x_14601:
[----:B------:R-:W1:Y:S02]  /*21a20*/  QSPC.E.D P0, RZ, [R30] ;  /* 0x000000001eff73aa */ /* 0x000e640000000700 */
[----:B-1----:R-:W-:Y:S05]  /*21a30*/  @!P0 BRA `(.L_x_14603) ;  /* 0x0000000000188947 */ /* 0x002fea0003800000 */
.L_x_14604:
[----:B------:R-:W2:Y:S02]  /*21a40*/  LD.E R32, [R30] ;  /* 0x000000001e207980 */ /* 0x000ea40000100900 */
[----:B--2---:R-:W-:-:S06]  /*21a50*/  FADD R33, R3, R32 ;  /* 0x0000002003217221 */ /* 0x004fcc0000000000 */
[----:B------:R-:W2:Y:S02]  /*21a60*/  ATOM.E.CAST.SPIN PT, R33, [R30], R32, R33 ;  /* 0x000000201e21738b */ /* 0x000ea400019e0121 */
[----:B--2---:R-:W-:-:S13]  /*21a70*/  ISETP.EQ.U32.AND P0, PT, R33, 0x1, PT ;  /* 0x000000012100780c */ /* 0x004fda0003f02070 */
[----:B------:R-:W-:Y:S05]  /*21a80*/  @!P0 BRA `(.L_x_14604) ;  /* 0xfffffffc00ec8947 */ /* 0x000fea000383ffff */
[----:B------:R-:W-:Y:S05]  /*21a90*/  BRA `(.L_x_14600) ;  /* 0x00000000000c7947 */ /* 0x000fea0003800000 */
.L_x_14603:
[----:B------:R-:W2:Y:S02]  /*21aa0*/  LD.E R6, desc[UR8][R30.64] ;  /* 0x000000081e067980 */ /* 0x000ea4000c101900 */
[----:B--2---:R-:W-:-:S05]  /*21ab0*/  FADD R3, R3, R6 ;  /* 0x0000000603037221 */ /* 0x004fca0000000000 */
[----:B------:R1:W-:Y:S02]  /*21ac0*/  ST.E desc[UR8][R30.64], R3 ;  /* 0x000000031e007985 */ /* 0x0003e4000c101908 */
.L_x_14600:
[----:B------:R-:W-:Y:S05]  /*21ad0*/  BSYNC.RECONVERGENT B1 ;  /* 0x0000000000017941 */ /* 0x000fea0003800200 */
.L_x_14599:
[----:B-1----:R-:W-:-:S05]  /*21ae0*/  IMAD.WIDE R30, R52, 0x4, R20 ;  /* 0x00000004341e7825 */ /* 0x002fca00078e0214 */
[----:B------:R1:W-:Y:S01]  /*21af0*/  ATOM.E.ADD.F32.FTZ.RN.STRONG.GPU P0, RZ, desc[UR8][R30.64], R17 ;  /* 0x800000111eff79a2 */ /* 0x0003e2000c10f308 */
[----:B------:R-:W-:Y:S04]  /*21b00*/  BSSY.RECONVERGENT B1, `(.L_x_14605) ;  /* 0x0000015000017945 */ /* 0x000fe80003800200 */
[----:B-1----:R-:W-:Y:S05]  /*21b10*/  @P0 BRA `(.L_x_14606) ;  /* 0x00000000004c0947 */ /* 0x002fea0003800000 */
[----:B------:R-:W1:Y:S02]  /*21b20*/  QSPC.E.S P0, RZ, [R30] ;  /* 0x000000001eff73aa */ /* 0x000e640000000500 */
[----:B-1----:R-:W-:Y:S05]  /*21b30*/  @!P0 BRA `(.L_x_14607) ;  /* 0x0000000000188947 */ /* 0x002fea0003800000 */
[----:B------:R-:W-:-:S07]  /*21b40*/  MOV R3, R30 ;  /* 0x0000001e00037202 */ /* 0x000fce0000000f00 */
.L_x_14608:
[----:B------:R-:W1:Y:S02]  /*21b50*/  LDS R30, [R3] ;  /* 0x00000000031e7984 */ /* 0x000e640000000800 */
[----:B-1----:R-:W-:-:S05]  /*21b60*/  FADD R31, R17, R30 ;  /* 0x0000001e111f7221 */ /* 0x002fca0000000000 */
[----:B------:R-:W1:Y:S02]  /*21b70*/  ATOMS.CAST.SPIN P0, [R3], R30, R31 ;  /* 0x0000001e0300758d */ /* 0x000e64000180001f */
[----:B-1----:R-:W-:Y:S05]  /*21b80*/  @!P0 BRA `(.L_x_14608) ;  /* 0xfffffffc00f08947 */ /* 0x002fea000383ffff */
[----:B------:R-:W-:Y:S05]  /*21b90*/  BRA `(.L_x_14606) ;  /* 0x00000000002c7947 */ /* 0x000fea0003800000 */
.L_x_14607:
[----:B------:R-:W1:Y:S02]  /*21ba0*/  QSPC.E.D P0, RZ, [R30] ;  /* 0x000000001eff73aa */ /* 0x000e640000000700 */
[----:B-1----:R-:W-:Y:S05]  /*21bb0*/  @!P0 BRA `(.L_x_14609) ;  /* 0x0000000000188947 */ /* 0x002fea0003800000 */
.L_x_14610:
[----:B------:R-:W2:Y:S02]  /*21bc0*/  LD.E R32, [R30] ;  /* 0x000000001e207980 */ /* 0x000ea40000100900 */
[----:B--2---:R-:W-:-:S06]  /*21bd0*/  FADD R33, R17, R32 ;  /* 0x0000002011217221 */ /* 0x004fcc0000000000 */
[----:B------:R-:W2:Y:S02]  /*21be0*/  ATOM.E.CAST.SPIN PT, R33, [R30], R32, R33 ;  /* 0x000000201e21738b */ /* 0x000ea400019e0121 */
[----:B--2---:R-:W-:-:S13]  /*21bf0*/  ISETP.EQ.U32.AND P0, PT, R33, 0x1, PT ;  /* 0x000000012100780c */ /* 0x004fda0003f02070 */
[----:B------:R-:W-:Y:S05]  /*21c00*/  @!P0 BRA `(.L_x_14610) ;  /* 0xfffffffc00ec8947 */ /* 0x000fea000383ffff */
[----:B------:R-:W-:Y:S05]  /*21c10*/  BRA `(.L_x_14606) ;  /* 0x00000000000c7947 */ /* 0x000fea0003800000 */
.L_x_14609:
[----:B------:R-:W2:Y:S02]  /*21c20*/  LD.E R6, desc[UR8][R30.64] ;  /* 0x000000081e067980 */ /* 0x000ea4000c101900 */
[----:B--2---:R-:W-:-:S05]  /*21c30*/  FADD R3, R17, R6 ;  /* 0x0000000611037221 */ /* 0x004fca0000000000 */
[----:B------:R1:W-:Y:S02]  /*21c40*/  ST.E desc[UR8][R30.64], R3 ;  /* 0x000000031e007985 */ /* 0x0003e4000c101908 */
.L_x_14606:
[----:B------:R-:W-:Y:S05]  /*21c50*/  BSYNC.RECONVERGENT B1 ;  /* 0x0000000000017941 */ /* 0x000fea0003800200 */
.L_x_14605:
        /* <DEDUP_REMOVED lines=10> */
.L_x_14614:
[----:B------:R-:W1:Y:S02]  /*21d00*/  LDS R30, [R6] ;  /* 0x00000000061e7984 */ /* 0x000e640000000800 */
[----:B-1----:R-:W-:-:S05]  /*21d10*/  FADD R31, R3, R30 ;  /* 0x0000001e031f7221 */ /* 0x002fca0000000000 */
[----:B------:R-:W1:Y:S02]  /*21d20*/  ATOMS.CAST.SPIN P0, [R6], R30, R31 ;  /* 0x0000001e0600758d */ /* 0x000e64000180001f */
[----:B-1----:R-:W-:Y:S05]  /*21d30*/  @!P0 BRA `(.L_x_14614) ;  /* 0xfffffffc00f08947 */ /* 0x002fea000383ffff */
[----:B------:R-:W-:Y:S05]  /*21d40*/  BRA `(.L_x_14612) ;  /* 0x00000000002c7947 */ /* 0x000fea0003800000 */
.L_x_14613:
[----:B------:R-:W1:Y:S02]  /*21d50*/  QSPC.E.D P0, RZ, [R30] ;  /* 0x000000001eff73aa */ /* 0x000e640000000700 */
[----:B-1----:R-:W-:Y:S05]  /*21d60*/  @!P0 BRA `(.L_x_14615) ;  /* 0x0000000000188947 */ /* 0x002fea0003800000 */
.L_x_14616:
[----:B------:R-:W2:Y:S02]  /*21d70*/  LD.E R32, [R30] ;  /* 0x000000001e207980 */ /* 0x000ea40000100900 */
[----:B--2---:R-:W-:-:S06]  /*21d80*/  FADD R33, R3, R32 ;  /* 0x0000002003217221 */ /* 0x004fcc0000000000 */
[----:B------:R-:W2:Y:S02]  /*21d90*/  ATOM.E.CAST.SPIN PT, R33, [R30], R32, R33 ;  /* 0x000000201e21738b */ /* 0x000ea400019e0121 */
[----:B--2---:R-:W-:-:S13]  /*21da0*/  ISETP.EQ.U32.AND P0, PT, R33, 0x1, PT ;  /* 0x000000012100780c */ /* 0x004fda0003f02070 */
[----:B------:R-:W-:Y:S05]  /*21db0*/  @!P0 BRA `(.L_x_14616) ;  /* 0xfffffffc00ec8947 */ /* 0x000fea000383ffff */
[----:B------:R-:W-:Y:S05]  /*21dc0*/  BRA `(.L_x_14612) ;  /* 0x00000000000c7947 */ /* 0x000fea0003800000 */
.L_x_14615:
[----:B------:R-:W2:Y:S02]  /*21dd0*/  LD.E R6, desc[UR8][R30.64] ;  /* 0x000000081e067980 */ /* 0x000ea4000c101900 */
[----:B--2---:R-:W-:-:S05]  /*21de0*/  FADD R3, R3, R6 ;  /* 0x0000000603037221 */ /* 0x004fca0000000000 */
[----:B------:R1:W-:Y:S02]  /*21df0*/  ST.E desc[UR8][R30.64], R3 ;  /* 0x000000031e007985 */ /* 0x0003e4000c101908 */
.L_x_14612:
[----:B------:R-:W-:Y:S05]  /*21e00*/  BSYNC.RECONVERGENT B1 ;  /* 0x0000000000017941 */ /* 0x000fea0003800200 */
.L_x_14611:
[----:B-1----:R-:W-:-:S05]  /*21e10*/  IMAD.WIDE R30, R39, 0x4, R20 ;  /* 0x00000004271e7825 */ /* 0x002fca00078e0214 */
[----:B------:R1:W-:Y:S01]  /*21e20*/  ATOM.E.ADD.F32.FTZ.RN.STRONG.GPU P0, RZ, desc[UR8][R30.64], R17 ;  /* 0x800000111eff79a2 */ /* 0x0003e2000c10f308 */
[----:B------:R-:W-:Y:S04]  /*21e30*/  BSSY.RECONVERGENT B1, `(.L_x_14617) ;  /* 0x0000015000017945 */ /* 0x000fe80003800200 */
[----:B-1----:R-:W-:Y:S05]  /*21e40*/  @P0 BRA `(.L_x_14618) ;  /* 0x00000000004c0947 */ /* 0x002fea0003800000 */
[----:B------:R-:W1:Y:S02]  /*21e50*/  QSPC.E.S P0, RZ, [R30] ;  /* 0x000000001eff73aa */ /* 0x000e640000000500 */
[----:B-1----:R-:W-:Y:S05]  /*21e60*/  @!P0 BRA `(.L_x_14619) ;  /* 0x0000000000188947 */ /* 0x002fea0003800000 */
[----:B------:R-:W-:-:S07]  /*21e70*/  MOV R3, R30 ;  /* 0x0000001e00037202 */ /* 0x000fce0000000f00 */
.L_x_14620:
[----:B------:R-:W1:Y:S02]  /*21e80*/  LDS R30, [R3] ;  /* 0x00000000031e7984 */ /* 0x000e640000000800 */
[----:B-1----:R-:W-:-:S05]  /*21e90*/  FADD R31, R17, R30 ;  /* 0x0000001e111f7221 */ /* 0x002fca0000000000 */
[----:B------:R-:W1:Y:S02]  /*21ea0*/  ATOMS.CAST.SPIN P0, [R3], R30, R31 ;  /* 0x0000001e0300758d */ /* 0x000e64000180001f */
[----:B-1----:R-:W-:Y:S05]  /*21eb0*/  @!P0 BRA `(.L_x_14620) ;  /* 0xfffffffc00f08947 */ /* 0x002fea000383ffff */
[----:B------:R-:W-:Y:S05]  /*21ec0*/  BRA `(.L_x_14618) ;  /* 0x00000000002c7947 */ /* 0x000fea0003800000 */
.L_x_14619:
[----:B------:R-:W1:Y:S02]  /*21ed0*/  QSPC.E.D P0, RZ, [R30] ;  /* 0x000000001eff73aa */ /* 0x000e640000000700 */
[----:B-1----:R-:W-:Y:S05]  /*21ee0*/  @!P0 BRA `(.L_x_14621) ;  /* 0x0000000000188947 */ /* 0x002fea0003800000 */
.L_x_14622:
[----:B------:R-:W2:Y:S02]  /*21ef0*/  LD.E R32, [R30] ;  /* 0x000000001e207980 */ /* 0x000ea40000100900 */
[----:B--2---:R-:W-:-:S06]  /*21f00*/  FADD R33, R17, R32 ;  /* 0x0000002011217221 */ /* 0x004fcc0000000000 */
[----:B------:R-:W2:Y:S02]  /*21f10*/  ATOM.E.CAST.SPIN PT, R33, [R30], R32, R33 ;  /* 0x000000201e21738b */ /* 0x000ea400019e0121 */
[----:B--2---:R-:W-:-:S13]  /*21f20*/  ISETP.EQ.U32.AND P0, PT, R33, 0x1, PT ;  /* 0x000000012100780c */ /* 0x004fda0003f02070 */
[----:B------:R-:W-:Y:S05]  /*21f30*/  @!P0 BRA `(.L_x_14622) ;  /* 0xfffffffc00ec8947 */ /* 0x000fea000383ffff */
[----:B------:R-:W-:Y:S05]  /*21f40*/  BRA `(.L_x_14618) ;  /* 0x00000000000c7947 */ /* 0x000fea0003800000 */
.L_x_14621:
[----:B------:R-:W2:Y:S02]  /*21f50*/  LD.E R6, desc[UR8][R30.64] ;  /* 0x000000081e067980 */ /* 0x000ea4000c101900 */
[----:B--2---:R-:W-:-:S05]  /*21f60*/  FADD R3, R17, R6 ;  /* 0x0000000611037221 */ /* 0x004fca0000000000 */
[----:B------:R1:W-:Y:S02]  /*21f70*/  ST.E desc[UR8][R30.64], R3 ;  /* 0x000000031e007985 */ /* 0x0003e4000c101908 */
.L_x_14618:
[----:B------:R-:W-:Y:S05]  /*21f80*/  BSYNC.RECONVERGENT B1 ;  /* 0x0000000000017941 */ /* 0x000fea0003800200 */
.L_x_14617:
        /* <DEDUP_REMOVED lines=9> */
.L_x_14626:
[----:B------:R-:W1:Y:S02]  /*22020*/  LDS R30, [R4] ;  /* 0x00000000041e7984 */ /* 0x000e640000000800 */
[----:B-1----:R-:W-:-:S05]  /*22030*/  FADD R31, R3, R30 ;  /* 0x0000001e031f7221 */ /* 0x002fca0000000000 */
[----:B------:R-:W1:Y:S02]  /*22040*/  ATOMS.CAST.SPIN P0, [R4], R30, R31 ;  /* 0x0000001e0400758d */ /* 0x000e64000180001f */
[----:B-1----:R-:W-:Y:S05]  /*22050*/  @!P0 BRA `(.L_x_14626) ;  /* 0xfffffffc00f08947 */ /* 0x002fea000383ffff */
[----:B------:R-:W-:Y:S05]  /*22060*/  BRA `(.L_x_14624) ;  /* 0x00000000002c7947 */ /* 0x000fea0003800000 */
.L_x_14625:
[----:B------:R-:W1:Y:S02]  /*22070*/  QSPC.E.D P0, RZ, [R30] ;  /* 0x000000001eff73aa */ /* 0x000e640000000700 */
[----:B-1----:R-:W-:Y:S05]  /*22080*/  @!P0 BRA `(.L_x_14627) ;  /* 0x0000000000188947 */ /* 0x002fea0003800000 */
.L_x_14628:
[----:B------:R-:W2:Y:S02]  /*22090*/  LD.E R32, [R30] ;  /* 0x000000001e207980 */ /* 0x000ea40000100900 */
[----:B--2---:R-:W-:-:S06]  /*220a0*/  FADD R33, R3, R32 ;  /* 0x0000002003217221 */ /* 0x004fcc0000000000 */
[----:B------:R-:W2:Y:S02]  /*220b0*/  ATOM.E.CAST.SPIN PT, R33, [R30], R32, R33 ;  /* 0x000000201e21738b */ /* 0x000ea400019e0121 */
[----:B--2---:R-:W-:-:S13]  /*220c0*/  ISETP.EQ.U32.AND P0, PT, R33, 0x1, PT ;  /* 0x000000012100780c */ /* 0x004fda0003f02070 */
[----:B------:R-:W-:Y:S05]  /*220d0*/  @!P0 BRA `(.L_x_14628) ;  /* 0xfffffffc00ec8947 */ /* 0x000fea000383ffff */
[----:B------:R-:W-:Y:S05]  /*220e0*/  BRA `(.L_x_14624) ;  /* 0x00000000000c7947 */ /* 0x000fea0003800000 */
.L_x_14627:
[----:B------:R-:W2:Y:S02]  /*220f0*/  LD.E R4, desc[UR8][R30.64] ;  /* 0x000000081e047980 */ /* 0x000ea4000c101900 */
[----:B--2---:R-:W-:-:S05]  /*22100*/  FADD R3, R3, R4 ;  /* 0x0000000403037221 */ /* 0x004fca0000000000 */
[----:B------:R1:W-:Y:S02]  /*22110*/  ST.E desc[UR8][R30.64], R3 ;  /* 0x000000031e007985 */ /* 0x0003e4000c101908 */
.L_x_14624:
[----:B------:R-:W-:Y:S05]  /*22120*/  BSYNC.RECONVERGENT B1 ;  /* 0x0000000000017941 */ /* 0x000fea0003800200 */
.L_x_14623:
[----:B-1----:R-:W-:-:S05]  /*22130*/  IMAD.WIDE R30, R38, 0x4, R20 ;  /* 0x00000004261e7825 */ /* 0x002fca00078e0214 */
[----:B------:R1:W-:Y:S01]  /*22140*/  ATOM.E.ADD.F32.FTZ.RN.STRONG.GPU P0, RZ, desc[UR8][R30.64], R17 ;  /* 0x800000111eff79a2 */ /* 0x0003e2000c10f308 */
[----:B------:R-:W-:Y:S04]  /*22150*/  BSSY.RECONVERGENT B1, `(.L_x_14629) ;  /* 0x0000015000017945 */ /* 0x000fe80003800200 */
[----:B-1----:R-:W-:Y:S05]  /*22160*/  @P0 BRA `(.L_x_14630) ;  /* 0x00000000004c0947 */ /* 0x002fea0003800000 */
[----:B------:R-:W1:Y:S02]  /*22170*/  QSPC.E.S P0, RZ, [R30] ;  /* 0x000000001eff73aa */ /* 0x000e640000000500 */
[----:B-1----:R-:W-:Y:S05]  /*22180*/  @!P0 BRA `(.L_x_14631) ;  /* 0x0000000000188947 */ /* 0x002fea0003800000 */
[----:B------:R-:W-:-:S07]  /*22190*/  MOV R3, R30 ;  /* 0x0000001e00037202 */ /* 0x000fce0000000f00 */
.L_x_14632:
[----:B------:R-:W1:Y:S02]  /*221a0*/  LDS R30, [R3] ;  /* 0x00000000031e7984 */ /* 0x000e640000000800 */
[----:B-1----:R-:W-:-:S05]  /*221b0*/  FADD R31, R17, R30 ;  /* 0x0000001e111f7221 */ /* 0x002fca0000000000 */
[----:B------:R-:W1:Y:S02]  /*221c0*/  ATOMS.CAST.SPIN P0, [R3], R30, R31 ;  /* 0x0000001e0300758d */ /* 0x000e64000180001f */
[----:B-1----:R-:W-:Y:S05]  /*221d0*/  @!P0 BRA `(.L_x_14632) ;  /* 0xfffffffc00f08947 */ /* 0x002fea000383ffff */
[----:B------:R-:W-:Y:S05]  /*221e0*/  BRA `(.L_x_14630) ;  /* 0x00000000002c7947 */ /* 0x000fea0003800000 */
.L_x_14631:
[----:B------:R-:W1:Y:S02]  /*221f0*/  QSPC.E.D P0, RZ, [R30] ;  /* 0x000000001eff73aa */ /* 0x000e640000000700 */
[----:B-1----:R-:W-:Y:S05]  /*22200*/  @!P0 BRA `(.L_x_14633) ;  /* 0x0000000000188947 */ /* 0x002fea0003800000 */
.L_x_14634:
[----:B------:R-:W2:Y:S02]  /*22210*/  LD.E R32, [R30] ;  /* 0x000000001e207980 */ /* 0x000ea40000100900 */
[----:B--2---:R-:W-:-:S06]  /*22220*/  FADD R33, R17, R32 ;  /* 0x0000002011217221 */ /* 0x004fcc0000000000 */
[----:B------:R-:W2:Y:S02]  /*22230*/  ATOM.E.CAST.SPIN PT, R33, [R30], R32, R33 ;  /* 0x000000201e21738b */ /* 0x000ea400019e0121 */
[----:B--2---:R-:W-:-:S13]  /*22240*/  ISETP.EQ.U32.AND P0, PT, R33, 0x1, PT ;  /* 0x000000012100780c */ /* 0x004fda0003f02070 */
[----:B------:R-:W-:Y:S05]  /*22250*/  @!P0 BRA `(.L_x_14634) ;  /* 0xfffffffc00ec8947 */ /* 0x000fea000383ffff */
[----:B------:R-:W-:Y:S05]  /*22260*/  BRA `(.L_x_14630) ;  /* 0x00000000000c7947 */ /* 0x000fea0003800000 */
.L_x_14633:
[----:B------:R-:W2:Y:S02]  /*22270*/  LD.E R4, desc[UR8][R30.64] ;  /* 0x000000081e047980 */ /* 0x000ea4000c101900 */
[----:B--2---:R-:W-:-:S05]  /*22280*/  FADD R3, R17, R4 ;  /* 0x0000000411037221 */ /* 0x004fca0000000000 */
[----:B------:R1:W-:Y:S02]  /*22290*/  ST.E desc[UR8][R30.64], R3 ;  /* 0x000000031e007985 */ /* 0x0003e4000c101908 */
.L_x_14630:
[----:B------:R-:W-:Y:S05]  /*222a0*/  BSYNC.RECONVERGENT B1 ;  /* 0x0000000000017941 */ /* 0x000fea0003800200 */
.L_x_14629:
        /* <DEDUP_REMOVED lines=8> */
[----:B-1----:R-:W-:-:S07]  /*22330*/  MOV R3, R8 ;  /* 0x0000000800037202 */ /* 0x002fce0000000f00 */
.L_x_14638:
[----:B------:R-:W0:Y:S02]  /*22340*/  LDS R8, [R3] ;  /* 0x0000000003087984 */ /* 0x000e240000000800 */
[----:B0-----:R-:W-:-:S05]  /*22350*/  FADD R9, R33, R8 ;  /* 0x0000000821097221 */ /* 0x001fca0000000000 */
[----:B------:R-:W0:Y:S02]  /*22360*/  ATOMS.CAST.SPIN P0, [R3], R8, R9 ;  /* 0x000000080300758d */ /* 0x000e240001800009 */
[----:B0-----:R-:W-:Y:S05]  /*22370*/  @!P0 BRA `(.L_x_14638) ;  /* 0xfffffffc00f08947 */ /* 0x001fea000383ffff */
[----:B------:R-:W-:Y:S05]  /*22380*/  BRA `(.L_x_14636) ;  /* 0x00000000002c7947 */ /* 0x000fea0003800000 */
.L_x_14637:
[----:B------:R-:W0:Y:S02]  /*22390*/  QSPC.E.D P0, RZ, [R8] ;  /* 0x0000000008ff73aa */ /* 0x000e240000000700 */
[----:B0-----:R-:W-:Y:S05]  /*223a0*/  @!P0 BRA `(.L_x_14639) ;  /* 0x0000000000188947 */ /* 0x001fea0003800000 */
.L_x_14640:
[----:B-1----:R-:W2:Y:S02]  /*223b0*/  LD.E R30, [R8] ;  /* 0x00000000081e7980 */ /* 0x002ea40000100900 */
[----:B--2---:R-:W-:-:S06]  /*223c0*/  FADD R31, R33, R30 ;  /* 0x0000001e211f7221 */ /* 0x004fcc0000000000 */
[----:B------:R-:W2:Y:S02]  /*223d0*/  ATOM.E.CAST.SPIN PT, R31, [R8], R30, R31 ;  /* 0x0000001e081f738b */ /* 0x000ea400019e011f */
[----:B--2---:R-:W-:-:S13]  /*223e0*/  ISETP.EQ.U32.AND P0, PT, R31, 0x1, PT ;  /* 0x000000011f00780c */ /* 0x004fda0003f02070 */
[----:B------:R-:W-:Y:S05]  /*223f0*/  @!P0 BRA `(.L_x_14640) ;  /* 0xfffffffc00ec8947 */ /* 0x000fea000383ffff */
[----:B------:R-:W-:Y:S05]  /*22400*/  BRA `(.L_x_14636) ;  /* 0x00000000000c7947 */ /* 0x000fea0003800000 */
.L_x_14639:
[----:B-1----:R-:W2:Y:S02]  /*22410*/  LD.E R3, desc[UR8][R8.64] ;  /* 0x0000000808037980 */ /* 0x002ea4000c101900 */
[----:B--2---:R-:W-:-:S05]  /*22420*/  FADD R3, R33, R3 ;  /* 0x0000000321037221 */ /* 0x004fca0000000000 */
[----:B------:R0:W-:Y:S02]  /*22430*/  ST.E desc[UR8][R8.64], R3 ;  /* 0x0000000308007985 */ /* 0x0001e4000c101908 */
.L_x_14636:
[----:B------:R-:W-:Y:S05]  /*22440*/  BSYNC.RECONVERGENT B1 ;  /* 0x0000000000017941 */ /* 0x000fea0003800200 */
.L_x_14635:
[----:B0-----:R-:W-:-:S05]  /*22450*/  IMAD.WIDE R8, R37, 0x4, R20 ;  /* 0x0000000425087825 */ /* 0x001fca00078e0214 */
[----:B------:R0:W-:Y:S01]  /*22460*/  ATOM.E.ADD.F32.FTZ.RN.STRONG.GPU P0, RZ, desc[UR8][R8.64], R17 ;  /* 0x8000001108ff79a2 */ /* 0x0001e2000c10f308 */
[----:B------:R-:W-:Y:S04]  /*22470*/  BSSY.RECONVERGENT B1, `(.L_x_14641) ;  /* 0x0000015000017945 */ /* 0x000fe80003800200 */
[----:B0-----:R-:W-:Y:S05]  /*22480*/  @P0 BRA `(.L_x_14642) ;  /* 0x00000000004c0947 */ /* 0x001fea0003800000 */
[----:B------:R-:W0:Y:S02]  /*22490*/  QSPC.E.S P0, RZ, [R8] ;  /* 0x0000000008ff73aa */ /* 0x000e240000000500 */
[----:B0-----:R-:W-:Y:S05]  /*224a0*/  @!P0 BRA `(.L_x_14643) ;  /* 0x0000000000188947 */ /* 0x001fea0003800000 */
[----:B-1----:R-:W-:-:S07]  /*224b0*/  MOV R3, R8 ;  /* 0x0000000800037202 */ /* 0x002fce0000000f00 */
.L_x_14644:
[----:B------:R-:W0:Y:S02]  /*224c0*/  LDS R8, [R3] ;  /* 0x0000000003087984 */ /* 0x000e240000000800 */
[----:B0-----:R-:W-:-:S05]  /*224d0*/  FADD R9, R17, R8 ;  /* 0x0000000811097221 */ /* 0x001fca0000000000 */
[----:B------:R-:W0:Y:S02]  /*224e0*/  ATOMS.CAST.SPIN P0, [R3], R8, R9 ;  /* 0x000000080300758d */ /* 0x000e240001800009 */
[----:B0-----:R-:W-:Y:S05]  /*224f0*/  @!P0 BRA `(.L_x_14644) ;  /* 0xfffffffc00f08947 */ /* 0x001fea000383ffff */
[----:B------:R-:W-:Y:S05]  /*22500*/  BRA `(.L_x_14642) ;  /* 0x00000000002c7947 */ /* 0x000fea0003800000 */
.L_x_14643:
[----:B------:R-:W0:Y:S02]  /*22510*/  QSPC.E.D P0, RZ, [R8] ;  /* 0x0000000008ff73aa */ /* 0x000e240000000700 */
[----:B0-----:R-:W-:Y:S05]  /*22520*/  @!P0 BRA `(.L_x_14645) ;  /* 0x0000000000188947 */ /* 0x001fea0003800000 */
.L_x_14646:
[----:B-1----:R-:W2:Y:S02]  /*22530*/  LD.E R30, [R8] ;  /* 0x00000000081e7980 */ /* 0x002ea40000100900 */
[----:B--2---:R-:W-:-:S06]  /*22540*/  FADD R31, R17, R30 ;  /* 0x0000001e111f7221 */ /* 0x004fcc0000000000 */
[----:B------:R-:W2:Y:S02]  /*22550*/  ATOM.E.CAST.SPIN PT, R31, [R8], R30, R31 ;  /* 0x0000001e081f738b */ /* 0x000ea400019e011f */
[----:B--2---:R-:W-:-:S13]  /*22560*/  ISETP.EQ.U32.AND P0, PT, R31, 0x1, PT ;  /* 0x000000011f00780c */ /* 0x004fda0003f02070 */
[----:B------:R-:W-:Y:S05]  /*22570*/  @!P0 BRA `(.L_x_14646) ;  /* 0xfffffffc00ec8947 */ /* 0x000fea000383ffff */
[----:B------:R-:W-:Y:S05]  /*22580*/  BRA `(.L_x_14642) ;  /* 0x00000000000c7947 */ /* 0x000fea0003800000 */
.L_x_14645:
[----:B------:R-:W1:Y:S02]  /*22590*/  LD.E R4, desc[UR8][R8.64] ;  /* 0x0000000808047980 */ /* 0x000e64000c101900 */
[----:B-1----:R-:W-:-:S05]  /*225a0*/  FADD R3, R17, R4 ;  /* 0x0000000411037221 */ /* 0x002fca0000000000 */
[----:B------:R0:W-:Y:S02]  /*225b0*/  ST.E desc[UR8][R8.64], R3 ;  /* 0x0000000308007985 */ /* 0x0001e4000c101908 */
.L_x_14642:
[----:B------:R-:W-:Y:S05]  /*225c0*/  BSYNC.RECONVERGENT B1 ;  /* 0x0000000000017941 */ /* 0x000fea0003800200 */
.L_x_14641:
        /* <DEDUP_REMOVED lines=9> */
.L_x_14650:
[----:B0-----:R-:W0:Y:S02]  /*22660*/  LDS R8, [R22] ;  /* 0x0000000016087984 */ /* 0x001e240000000800 */
[----:B0-----:R-:W-:-:S05]  /*22670*/  FADD R9, R19, R8 ;  /* 0x0000000813097221 */ /* 0x001fca0000000000 */
[----:B------:R-:W0:Y:S02]  /*22680*/  ATOMS.CAST.SPIN P0, [R22], R8, R9 ;  /* 0x000000081600758d */ /* 0x000e240001800009 */
[----:B0-----:R-:W-:Y:S05]  /*22690*/  @!P0 BRA `(.L_x_14650) ;  /* 0xfffffffc00f08947 */ /* 0x001fea000383ffff */
[----:B------:R-:W-:Y:S05]  /*226a0*/  BRA `(.L_x_14648) ;  /* 0x00000000002c7947 */ /* 0x000fea0003800000 */
.L_x_14649:
[----:B------:R-:W2:Y:S02]  /*226b0*/  QSPC.E.D P0, RZ, [R22] ;  /* 0x0000000016ff73aa */ /* 0x000ea40000000700 */
[----:B--2---:R-:W-:Y:S05]  /*226c0*/  @!P0 BRA `(.L_x_14651) ;  /* 0x0000000000188947 */ /* 0x004fea0003800000 */
.L_x_14652:
[----:B0-----:R-:W2:Y:S02]  /*226d0*/  LD.E R8, [R22] ;  /* 0x0000000016087980 */ /* 0x001ea40000100900 */
[----:B--2---:R-:W-:-:S06]  /*226e0*/  FADD R9, R19, R8 ;  /* 0x0000000813097221 */ /* 0x004fcc0000000000 */
[----:B------:R-:W2:Y:S02]  /*226f0*/  ATOM.E.CAST.SPIN PT, R9, [R22], R8, R9 ;  /* 0x000000081609738b */ /* 0x000ea400019e0109 */
[----:B--2---:R-:W-:-:S13]  /*22700*/  ISETP.EQ.U32.AND P0, PT, R9, 0x1, PT ;  /* 0x000000010900780c */ /* 0x004fda0003f02070 */
[----:B------:R-:W-:Y:S05]  /*22710*/  @!P0 BRA `(.L_x_14652) ;  /* 0xfffffffc00ec8947 */ /* 0x000fea000383ffff */
[----:B------:R-:W-:Y:S05]  /*22720*/  BRA `(.L_x_14648) ;  /* 0x00000000000c7947 */ /* 0x000fea0003800000 */
.L_x_14651:
[----:B01----:R-:W2:Y:S02]  /*22730*/  LD.E R3, desc[UR8][R22.64] ;  /* 0x0000000816037980 */ /* 0x003ea4000c101900 */
[----:B--2---:R-:W-:-:S05]  /*22740*/  FADD R3, R19, R3 ;  /* 0x0000000313037221 */ /* 0x004fca0000000000 */
[----:B------:R2:W-:Y:S02]  /*22750*/  ST.E desc[UR8][R22.64], R3 ;  /* 0x0000000316007985 */ /* 0x0005e4000c101908 */
.L_x_14648:
[----:B------:R-:W-:Y:S05]  /*22760*/  BSYNC.RECONVERGENT B1 ;  /* 0x0000000000017941 */ /* 0x000fea0003800200 */
.L_x_14647:
[----:B------:R-:W-:-:S05]  /*22770*/  IMAD.WIDE R20, R36, 0x4, R20 ;  /* 0x0000000424147825 */ /* 0x000fca00078e0214 */
[----:B------:R3:W-:Y:S01]  /*22780*/  ATOM.E.ADD.F32.FTZ.RN.STRONG.GPU P0, RZ, desc[UR8][R20.64], R17 ;  /* 0x8000001114ff79a2 */ /* 0x0007e2000c10f308 */
[----:B------:R-:W-:Y:S04]  /*22790*/  BSSY.RECONVERGENT B1, `(.L_x_14653) ;  /* 0x0000015000017945 */ /* 0x000fe80003800200 */
[----:B---3--:R-:W-:Y:S05]  /*227a0*/  @P0 BRA `(.L_x_14654) ;  /* 0x00000000004c0947 */ /* 0x008fea0003800000 */
[----:B------:R-:W3:Y:S02]  /*227b0*/  QSPC.E.S P0, RZ, [R20] ;  /* 0x0000000014ff73aa */ /* 0x000ee40000000500 */
[----:B---3--:R-:W-:Y:S05]  /*227c0*/  @!P0 BRA `(.L_x_14655) ;  /* 0x0000000000188947 */ /* 0x008fea0003800000 */
[----:B------:R-:W-:-:S07]  /*227d0*/  MOV R20, R20 ;  /* 0x0000001400147202 */ /* 0x000fce0000000f00 */
.L_x_14656:
[----:B0-----:R-:W0:Y:S02]  /*227e0*/  LDS R8, [R20] ;  /* 0x0000000014087984 */ /* 0x001e240000000800 */
[----:B0-----:R-:W-:-:S05]  /*227f0*/  FADD R9, R17, R8 ;  /* 0x0000000811097221 */ /* 0x001fca0000000000 */
[----:B------:R-:W0:Y:S02]  /*22800*/  ATOMS.CAST.SPIN P0, [R20], R8, R9 ;  /* 0x000000081400758d */ /* 0x000e240001800009 */
[----:B0-----:R-:W-:Y:S05]  /*22810*/  @!P0 BRA `(.L_x_14656) ;  /* 0xfffffffc00f08947 */ /* 0x001fea000383ffff */
[----:B------:R-:W-:Y:S05]  /*22820*/  BRA `(.L_x_14654) ;  /* 0x00000000002c7947 */ /* 0x000fea0003800000 */
.L_x_14655:
[----:B------:R-:W3:Y:S02]  /*22830*/  QSPC.E.D P0, RZ, [R20] ;  /* 0x0000000014ff73aa */ /* 0x000ee40000000700 */
[----:B---3--:R-:W-:Y:S05]  /*22840*/  @!P0 BRA `(.L_x_14657) ;  /* 0x0000000000188947 */ /* 0x008fea0003800000 */
.L_x_14658:
[----:B0-----:R-:W3:Y:S02]  /*22850*/  LD.E R8, [R20] ;  /* 0x0000000014087980 */ /* 0x001ee40000100900 */
[----:B---3--:R-:W-:-:S06]  /*22860*/  FADD R9, R17, R8 ;  /* 0x0000000811097221 */ /* 0x008fcc0000000000 */
[----:B------:R-:W3:Y:S02]  /*22870*/  ATOM.E.CAST.SPIN PT, R9, [R20], R8, R9 ;  /* 0x000000081409738b */ /* 0x000ee400019e0109 */
[----:B---3--:R-:W-:-:S13]  /*22880*/  ISETP.EQ.U32.AND P0, PT, R9, 0x1, PT ;  /* 0x000000010900780c */ /* 0x008fda0003f02070 */
[----:B------:R-:W-:Y:S05]  /*22890*/  @!P0 BRA `(.L_x_14658) ;  /* 0xfffffffc00ec8947 */ /* 0x000fea000383ffff */
[----:B------:R-:W-:Y:S05]  /*228a0*/  BRA `(.L_x_14654) ;  /* 0x00000000000c7947 */ /* 0x000fea0003800000 */
.L_x_14657:
[----:B------:R-:W0:Y:S02]  /*228b0*/  LD.E R4, desc[UR8][R20.64] ;  /* 0x0000000814047980 */ /* 0x000e24000c101900 */
[----:B012---:R-:W-:-:S05]  /*228c0*/  FADD R3, R17, R4 ;  /* 0x0000000411037221 */ /* 0x007fca0000000000 */
[----:B------:R3:W-:Y:S02]  /*228d0*/  ST.E desc[UR8][R20.64], R3 ;  /* 0x0000000314007985 */ /* 0x0007e4000c101908 */
.L_x_14654:
[----:B------:R-:W-:Y:S05]  /*228e0*/  BSYNC.RECONVERGENT B1 ;  /* 0x0000000000017941 */ /* 0x000fea0003800200 */
.L_x_14653:
[----:B------:R-:W-:-:S03]  /*228f0*/  UMOV UR4, 0xffffffff ;  /* 0xffffffff00047882 */ /* 0x000fc60000000000 */
[----:B------:R-:W-:Y:S05]  /*22900*/  BRA.DIV UR4, `(.L_x_14659) ;  /* 0x0000061e04307947 */ /* 0x000fea000b800000 */
[----:B0-----:R-:W4:Y:S04]  /*22910*/  LDL R8, [R1+0x7c] ;  /* 0x00007c0001087983 */ /* 0x001f280000100800 */
[----:B------:R-:W5:Y:S04]  /*22920*/  LDL R6, [R1+0x94] ;  /* 0x0000940001067983 */ /* 0x000f680000100800 */
[----:B------:R-:W1:Y:S04]  /*22930*/  LDL R9, [R1+0xe0] ;  /* 0x0000e00001097983 */ /* 0x000e680000100800 */
[----:B----4-:R0:W4:Y:S04]  /*22940*/  SHFL.IDX PT, R4, R8, 0x5, 0x181f ;  /* 0x00b81f0008047f89 */ /* 0x01012800000e0000 */
[----:B-----5:R0:W0:Y:S04]  /*22950*/  SHFL.IDX PT, R34, R6, 0x5, 0x181f ;  /* 0x00b81f0006227f89 */ /* 0x02002800000e0000 */
[----:B-123--:R1:W2:Y:S02]  /*22960*/  SHFL.IDX PT, R3, R9, 0x5, 0x181f ;  /* 0x00b81f0009037f89 */ /* 0x00e2a400000e0000 */
.L_x_17219:
[----:B------:R-:W3:Y:S01]  /*22970*/  LDL.LU R10, [R1+0x68] ;  /* 0x00006800010a7983 */ /* 0x000ee20000300800 */
[----:B--2-4-:R-:W-:-:S04]  /*22980*/  IMAD R3, R4, R60, R3 ;  /* 0x0000003c04037224 */ /* 0x014fc800078e0203 */
[----:B0-----:R-:W-:-:S05]  /*22990*/  IMAD R3, R14, R34, R3 ;  /* 0x000000220e037224 */ /* 0x001fca00078e0203 */
[----:B------:R-:W-:Y:S02]  /*229a0*/  SHF.R.S32.HI R6, RZ, 0x1f, R3 ;  /* 0x0000001fff067819 */ /* 0x000fe40000011403 */
[----:B------:R-:W-:-:S04]  /*229b0*/  IADD3 R8, P0, PT, R0, R3, RZ ;  /* 0x0000000300087210 */ /* 0x000fc80007f1e0ff */
[----:B-1----:R-:W-:Y:S02]  /*229c0*/  IADD3.X R9, PT, PT, R47, R6, RZ, P0, !PT ;  /* 0x000000062f097210 */ /* 0x002fe400007fe4ff */
        /* <DEDUP_REMOVED lines=13> */
.L_x_14663:
[----:B------:R-:W0:Y:S02]  /*22aa0*/  LDS R8, [R3] ;  /* 0x0000000003087984 */ /* 0x000e240000000800 */
[----:B0-----:R-:W-:-:S05]  /*22ab0*/  FADD R9, R19, R8 ;  /* 0x0000000813097221 */ /* 0x001fca0000000000 */
[----:B------:R-:W0:Y:S02]  /*22ac0*/  ATOMS.CAST.SPIN P0, [R3], R8, R9 ;  /* 0x000000080300758d */ /* 0x000e240001800009 */
[----:B0-----:R-:W-:Y:S05]  /*22ad0*/  @!P0 BRA `(.L_x_14663) ;  /* 0xfffffffc00f08947 */ /* 0x001fea000383ffff */
[----:B------:R-:W-:Y:S05]  /*22ae0*/  BRA `(.L_x_14661) ;  /* 0x00000000002c7947 */ /* 0x000fea0003800000 */
.L_x_14662:
[----:B------:R-:W0:Y:S02]  /*22af0*/  QSPC.E.D P0, RZ, [R20] ;  /* 0x0000000014ff73aa */ /* 0x000e240000000700 */
[----:B0-----:R-:W-:Y:S05]  /*22b00*/  @!P0 BRA `(.L_x_14664) ;  /* 0x0000000000188947 */ /* 0x001fea0003800000 */
.L_x_14665:
[----:B------:R-:W2:Y:S02]  /*22b10*/  LD.E R8, [R20] ;  /* 0x0000000014087980 */ /* 0x000ea40000100900 */
[----:B--2---:R-:W-:-:S06]  /*22b20*/  FADD R9, R19, R8 ;  /* 0x0000000813097221 */ /* 0x004fcc0000000000 */
[----:B------:R-:W2:Y:S02]  /*22b30*/  ATOM.E.CAST.SPIN PT, R9, [R20], R8, R9 ;  /* 0x000000081409738b */ /* 0x000ea400019e0109 */
[----:B--2---:R-:W-:-:S13]  /*22b40*/  ISETP.EQ.U32.AND P0, PT, R9, 0x1, PT ;  /* 0x000000010900780c */ /* 0x004fda0003f02070 */
[----:B------:R-:W-:Y:S05]  /*22b50*/  @!P0 BRA `(.L_x_14665) ;  /* 0xfffffffc00ec8947 */ /* 0x000fea000383ffff */
[----:B------:R-:W-:Y:S05]  /*22b60*/  BRA `(.L_x_14661) ;  /* 0x00000000000c7947 */ /* 0x000fea0003800000 */
.L_x_14664:
[----:B------:R-:W2:Y:S02]  /*22b70*/  LD.E R3, desc[UR8][R20.64] ;  /* 0x0000000814037980 */ /* 0x000ea4000c101900 */
[----:B--2---:R-:W-:-:S05]  /*22b80*/  FADD R3, R19, R3 ;  /* 0x0000000313037221 */ /* 0x004fca0000000000 */
[----:B------:R0:W-:Y:S02]  /*22b90*/  ST.E desc[UR8][R20.64], R3 ;  /* 0x0000000314007985 */ /* 0x0001e4000c101908 */
.L_x_14661:
[----:B------:R-:W-:Y:S05]  /*22ba0*/  BSYNC.RECONVERGENT B1 ;  /* 0x0000000000017941 */ /* 0x000fea0003800200 */
.L_x_14660:
        /* <DEDUP_REMOVED lines=9> */
.L_x_14669:
[----:B------:R-:W0:Y:S02]  /*22c40*/  LDS R22, [R3] ;  /* 0x0000000003167984 */ /* 0x000e240000000800 */
[----:B0-----:R-:W-:-:S05]  /*22c50*/  FADD R23, R17, R22 ;  /* 0x0000001611177221 */ /* 0x001fca0000000000 */
[----:B------:R-:W0:Y:S02]  /*22c60*/  ATOMS.CAST.SPIN P0, [R3], R22, R23 ;  /* 0x000000160300758d */ /* 0x000e240001800017 */
[----:B0-----:R-:W-:Y:S05]  /*22c70*/  @!P0 BRA `(.L_x_14669) ;  /* 0xfffffffc00f08947 */ /* 0x001fea000383ffff */
[----:B------:R-:W-:Y:S05]  /*22c80*/  BRA `(.L_x_14667) ;  /* 0x00000000002c7947 */ /* 0x000fea0003800000 */
.L_x_14668:
[----:B------:R-:W1:Y:S02]  /*22c90*/  QSPC.E.D P0, RZ, [R8] ;  /* 0x0000000008ff73aa */ /* 0x000e640000000700 */
[----:B-1----:R-:W-:Y:S05]  /*22ca0*/  @!P0 BRA `(.L_x_14670) ;  /* 0x0000000000188947 */ /* 0x002fea0003800000 */
.L_x_14671:
[----:B------:R-:W2:Y:S02]  /*22cb0*/  LD.E R22, [R8] ;  /* 0x0000000008167980 */ /* 0x000ea40000100900 */
[----:B--2---:R-:W-:-:S06]  /*22cc0*/  FADD R23, R17, R22 ;  /* 0x0000001611177221 */ /* 0x004fcc0000000000 */
[----:B------:R-:W2:Y:S02]  /*22cd0*/  ATOM.E.CAST.SPIN PT, R23, [R8], R22, R23 ;  /* 0x000000160817738b */ /* 0x000ea400019e0117 */
[----:B--2---:R-:W-:-:S13]  /*22ce0*/  ISETP.EQ.U32.AND P0, PT, R23, 0x1, PT ;  /* 0x000000011700780c */ /* 0x004fda0003f02070 */
[----:B------:R-:W-:Y:S05]  /*22cf0*/  @!P0 BRA `(.L_x_14671) ;  /* 0xfffffffc00ec8947 */ /* 0x000fea000383ffff */
[----:B------:R-:W-:Y:S05]  /*22d00*/  BRA `(.L_x_14667) ;  /* 0x00000000000c7947 */ /* 0x000fea0003800000 */
.L_x_14670:
[----:B------:R-:W0:Y:S02]  /*22d10*/  LD.E R4, desc[UR8][R8.64] ;  /* 0x0000000808047980 */ /* 0x000e24000c101900 */
[----:B0-----:R-:W-:-:S05]  /*22d20*/  FADD R3, R17, R4 ;  /* 0x0000000411037221 */ /* 0x001fca0000000000 */
[----:B------:R1:W-:Y:S02]  /*22d30*/  ST.E desc[UR8][R8.64], R3 ;  /* 0x0000000308007985 */ /* 0x0003e4000c101908 */
.L_x_14667:
[----:B------:R-:W-:Y:S05]  /*22d40*/  BSYNC.RECONVERGENT B1 ;  /* 0x0000000000017941 */ /* 0x000fea0003800200 */
.L_x_14666:
        /* <DEDUP_REMOVED lines=10> */
.L_x_14675:
[----:B------:R-:W0:Y:S02]  /*22df0*/  LDS R22, [R3] ;  /* 0x0000000003167984 */ /* 0x000e240000000800 */
[----:B0-----:R-:W-:-:S05]  /*22e00*/  FADD R23, R19, R22 ;  /* 0x0000001613177221 */ /* 0x001fca0000000000 */
[----:B------:R-:W0:Y:S02]  /*22e10*/  ATOMS.CAST.SPIN P0, [R3], R22, R23 ;  /* 0x000000160300758d */ /* 0x000e240001800017 */
[----:B0-----:R-:W-:Y:S05]  /*22e20*/  @!P0 BRA `(.L_x_14675) ;  /* 0xfffffffc00f08947 */ /* 0x001fea000383ffff */
[----:B------:R-:W-:Y:S05]  /*22e30*/  BRA `(.L_x_14673) ;  /* 0x00000000002c7947 */ /* 0x000fea0003800000 */
.L_x_14674:
[----:B------:R-:W0:Y:S02]  /*22e40*/  QSPC.E.D P0, RZ, [R22] ;  /* 0x0000000016ff73aa */ /* 0x000e240000000700 */
[----:B0-----:R-:W-:Y:S05]  /*22e50*/  @!P0 BRA `(.L_x_14676) ;  /* 0x0000000000188947 */ /* 0x001fea0003800000 */
.L_x_14677:
[----:B------:R-:W2:Y:S02]  /*22e60*/  LD.E R30, [R22] ;  /* 0x00000000161e7980 */ /* 0x000ea40000100900 */
[----:B--2---:R-:W-:-:S06]  /*22e70*/  FADD R31, R19, R30 ;  /* 0x0000001e131f7221 */ /* 0x004fcc0000000000 */
[----:B------:R-:W2:Y:S02]  /*22e80*/  ATOM.E.CAST.SPIN PT, R31, [R22], R30, R31 ;  /* 0x0000001e161f738b */ /* 0x000ea400019e011f */
[----:B--2---:R-:W-:-:S13]  /*22e90*/  ISETP.EQ.U32.AND P0, PT, R31, 0x1, PT ;  /* 0x000000011f00780c */ /* 0x004fda0003f02070 */
[----:B------:R-:W-:Y:S05]  /*22ea0*/  @!P0 BRA `(.L_x_14677) ;  /* 0xfffffffc00ec8947 */ /* 0x000fea000383ffff */
[----:B------:R-:W-:Y:S05]  /*22eb0*/  BRA `(.L_x_14673) ;  /* 0x00000000000c7947 */ /* 0x000fea0003800000 */
.L_x_14676:
[----:B------:R-:W2:Y:S02]  /*22ec0*/  LD.E R3, desc[UR8][R22.64] ;  /* 0x0000000816037980 */ /* 0x000ea4000c101900 */
[----:B--2---:R-:W-:-:S05]  /*22ed0*/  FADD R3, R19, R3 ;  /* 0x0000000313037221 */ /* 0x004fca0000000000 */
[----:B------:R0:W-:Y:S02]  /*22ee0*/  ST.E desc[UR8][R22.64], R3 ;  /* 0x0000000316007985 */ /* 0x0001e4000c101908 */
.L_x_14673:
[----:B------:R-:W-:Y:S05]  /*22ef0*/  BSYNC.RECONVERGENT B1 ;  /* 0x0000000000017941 */ /* 0x000fea0003800200 */
.L_x_14672:
[----:B0-----:R-:W-:-:S05]  /*22f00*/  IMAD.WIDE R22, R60, 0x4, R8 ;  /* 0x000000043c167825 */ /* 0x001fca00078e0208 */
[----:B------:R0:W-:Y:S01]  /*22f10*/  ATOM.E.ADD.F32.FTZ.RN.STRONG.GPU P0, RZ, desc[UR8][R22.64], R17 ;  /* 0x8000001116ff79a2 */ /* 0x0001e2000c10f308 */
[----:B------:R-:W-:Y:S04]  /*22f20*/  BSSY.RECONVERGENT B1, `(.L_x_14678) ;  /* 0x0000015000017945 */ /* 0x000fe80003800200 */
[----:B0-----:R-:W-:Y:S05]  /*22f30*/  @P0 BRA `(.L_x_14679) ;  /* 0x00000000004c0947 */ /* 0x001fea0003800000 */
[----:B------:R-:W0:Y:S02]  /*22f40*/  QSPC.E.S P0, RZ, [R22] ;  /* 0x0000000016ff73aa */ /* 0x000e240000000500 */
[----:B0-----:R-:W-:Y:S05]  /*22f50*/  @!P0 BRA `(.L_x_14680) ;  /* 0x0000000000188947 */ /* 0x001fea0003800000 */
[----:B------:R-:W-:-:S07]  /*22f60*/  MOV R3, R22 ;  /* 0x0000001600037202 */ /* 0x000fce0000000f00 */
.L_x_14681:
[----:B------:R-:W0:Y:S02]  /*22f70*/  LDS R22, [R3] ;  /* 0x0000000003167984 */ /* 0x000e240000000800 */
[----:B0-----:R-:W-:-:S05]  /*22f80*/  FADD R23, R17, R22 ;  /* 0x0000001611177221 */ /* 0x001fca0000000000 */
[----:B------:R-:W0:Y:S02]  /*22f90*/  ATOMS.CAST.SPIN P0, [R3], R22, R23 ;  /* 0x000000160300758d */ /* 0x000e240001800017 */
[----:B0-----:R-:W-:Y:S05]  /*22fa0*/  @!P0 BRA `(.L_x_14681) ;  /* 0xfffffffc00f08947 */ /* 0x001fea000383ffff */
[----:B------:R-:W-:Y:S05]  /*22fb0*/  BRA `(.L_x_14679) ;  /* 0x00000000002c7947 */ /* 0x000fea0003800000 */
.L_x_14680:
[----:B------:R-:W0:Y:S02]  /*22fc0*/  QSPC.E.D P0, RZ, [R22] ;  /* 0x0000000016ff73aa */ /* 0x000e240000000700 */
[----:B0-----:R-:W-:Y:S05]  /*22fd0*/  @!P0 BRA `(.L_x_14682) ;  /* 0x0000000000188947 */ /* 0x001fea0003800000 */
.L_x_14683:
[----:B------:R-:W2:Y:S02]  /*22fe0*/  LD.E R30, [R22] ;  /* 0x00000000161e7980 */ /* 0x000ea40000100900 */
[----:B--2---:R-:W-:-:S06]  /*22ff0*/  FADD R31, R17, R30 ;  /* 0x0000001e111f7221 */ /* 0x004fcc0000000000 */
[----:B------:R-:W2:Y:S02]  /*23000*/  ATOM.E.CAST.SPIN PT, R31, [R22], R30, R31 ;  /* 0x0000001e161f738b */ /* 0x000ea400019e011f */
[----:B--2---:R-:W-:-:S13]  /*23010*/  ISETP.EQ.U32.AND P0, PT, R31, 0x1, PT ;  /* 0x000000011f00780c */ /* 0x004fda0003f02070 */
[----:B------:R-:W-:Y:S05]  /*23020*/  @!P0 BRA `(.L_x_14683) ;  /* 0xfffffffc00ec8947 */ /* 0x000fea000383ffff */
[----:B------:R-:W-:Y:S05]  /*23030*/  BRA `(.L_x_14679) ;  /* 0x00000000000c7947 */ /* 0x000fea0003800000 */
.L_x_14682:
[----:B------:R-:W2:Y:S02]  /*23040*/  LD.E R4, desc[UR8][R22.64] ;  /* 0x0000000816047980 */ /* 0x000ea4000c101900 */
[----:B--2---:R-:W-:-:S05]  /*23050*/  FADD R3, R17, R4 ;  /* 0x0000000411037221 */ /* 0x004fca0000000000 */
[----:B------:R0:W-:Y:S02]  /*23060*/  ST.E desc[UR8][R22.64], R3 ;  /* 0x0000000316007985 */ /* 0x0001e4000c101908 */
.L_x_14679:
[----:B------:R-:W-:Y:S05]  /*23070*/  BSYNC.RECONVERGENT B1 ;  /* 0x0000000000017941 */ /* 0x000fea0003800200 */
.L_x_14678:
        /* <DEDUP_REMOVED lines=10> */
.L_x_14687:
[----:B------:R-:W0:Y:S02]  /*23120*/  LDS R22, [R3] ;  /* 0x0000000003167984 */ /* 0x000e240000000800 */
[----:B0-----:R-:W-:-:S05]  /*23130*/  FADD R23, R19, R22 ;  /* 0x0000001613177221 */ /* 0x001fca0000000000 */
[----:B------:R-:W0:Y:S02]  /*23140*/  ATOMS.CAST.SPIN P0, [R3], R22, R23 ;  /* 0x000000160300758d */ /* 0x000e240001800017 */
[----:B0-----:R-:W-:Y:S05]  /*23150*/  @!P0 BRA `(.L_x_14687) ;  /* 0xfffffffc00f08947 */ /* 0x001fea000383ffff */
[----:B------:R-:W-:Y:S05]  /*23160*/  BRA `(.L_x_14685) ;  /* 0x00000000002c7947 */ /* 0x000fea0003800000 */
.L_x_14686:
[----:B------:R-:W0:Y:S02]  /*23170*/  QSPC.E.D P0, RZ, [R22] ;  /* 0x0000000016ff73aa */ /* 0x000e240000000700 */
[----:B0-----:R-:W-:Y:S05]  /*23180*/  @!P0 BRA `(.L_x_14688) ;  /* 0x0000000000188947 */ /* 0x001fea0003800000 */
.L_x_14689:
[----:B------:R-:W2:Y:S02]  /*23190*/  LD.E R30, [R22] ;  /* 0x00000000161e7980 */ /* 0x000ea40000100900 */
[----:B--2---:R-:W-:-:S06]  /*231a0*/  FADD R31, R19, R30 ;  /* 0x0000001e131f7221 */ /* 0x004fcc0000000000 */
[----:B------:R-:W2:Y:S02]  /*231b0*/  ATOM.E.CAST.SPIN PT, R31, [R22], R30, R31 ;  /* 0x0000001e161f738b */ /* 0x000ea400019e011f */
[----:B--2---:R-:W-:-:S13]  /*231c0*/  ISETP.EQ.U32.AND P0, PT, R31, 0x1, PT ;  /* 0x000000011f00780c */ /* 0x004fda0003f02070 */
[----:B------:R-:W-:Y:S05]  /*231d0*/  @!P0 BRA `(.L_x_14689) ;  /* 0xfffffffc00ec8947 */ /* 0x000fea000383ffff */
[----:B------:R-:W-:Y:S05]  /*231e0*/  BRA `(.L_x_14685) ;  /* 0x00000000000c7947 */ /* 0x000fea0003800000 */
.L_x_14688:
[----:B------:R-:W2:Y:S02]  /*231f0*/  LD.E R3, desc[UR8][R22.64] ;  /* 0x0000000816037980 */ /* 0x000ea4000c101900 */
[----:B--2---:R-:W-:-:S05]  /*23200*/  FADD R3, R19, R3 ;  /* 0x0000000313037221 */ /* 0x004fca0000000000 */
[----:B------:R0:W-:Y:S02]  /*23210*/  ST.E desc[UR8][R22.64], R3 ;  /* 0x0000000316007985 */ /* 0x0001e4000c101908 */
.L_x_14685:
[----:B------:R-:W-:Y:S05]  /*23220*/  BSYNC.RECONVERGENT B1 ;  /* 0x0000000000017941 */ /* 0x000fea0003800200 */
.L_x_14684:
[----:B0-----:R-:W-:-:S05]  /*23230*/  IMAD.WIDE R22, R59, 0x4, R8 ;  /* 0x000000043b167825 */ /* 0x001fca00078e0208 */
[----:B------:R0:W-:Y:S01]  /*23240*/  ATOM.E.ADD.F32.FTZ.RN.STRONG.GPU P0, RZ, desc[UR8][R22.64], R17 ;  /* 0x8000001116ff79a2 */ /* 0x0001e2000c10f308 */
[----:B------:R-:W-:Y:S04]  /*23250*/  BSSY.RECONVERGENT B1, `(.L_x_14690) ;  /* 0x0000015000017945 */ /* 0x000fe80003800200 */
[----:B0-----:R-:W-:Y:S05]  /*23260*/  @P0 BRA `(.L_x_14691) ;  /* 0x00000000004c0947 */ /* 0x001fea0003800000 */
[----:B------:R-:W0:Y:S02]  /*23270*/  QSPC.E.S P0, RZ, [R22] ;  /* 0x0000000016ff73aa */ /* 0x000e240000000500 */
[----:B0-----:R-:W-:Y:S05]  /*23280*/  @!P0 BRA `(.L_x_14692) ;  /* 0x0000000000188947 */ /* 0x001fea0003800000 */
[----:B------:R-:W-:-:S07]  /*23290*/  MOV R3, R22 ;  /* 0x0000001600037202 */ /* 0x000fce0000000f00 */
.L_x_14693:
[----:B------:R-:W0:Y:S02]  /*232a0*/  LDS R22, [R3] ;  /* 0x0000000003167984 */ /* 0x000e240000000800 */
[----:B0-----:R-:W-:-:S05]  /*232b0*/  FADD R23, R17, R22 ;  /* 0x0000001611177221 */ /* 0x001fca0000000000 */
[----:B------:R-:W0:Y:S02]  /*232c0*/  ATOMS.CAST.SPIN P0, [R3], R22, R23 ;  /* 0x000000160300758d */ /* 0x000e240001800017 */
[----:B0-----:R-:W-:Y:S05]  /*232d0*/  @!P0 BRA `(.L_x_14693) ;  /* 0xfffffffc00f08947 */ /* 0x001fea000383ffff */
[----:B------:R-:W-:Y:S05]  /*232e0*/  BRA `(.L_x_14691) ;  /* 0x00000000002c7947 */ /* 0x000fea0003800000 */
.L_x_14692:
[----:B------:R-:W0:Y:S02]  /*232f0*/  QSPC.E.D P0, RZ, [R22] ;  /* 0x0000000016ff73aa */ /* 0x000e240000000700 */
[----:B0-----:R-:W-:Y:S05]  /*23300*/  @!P0 BRA `(.L_x_14694) ;  /* 0x0000000000188947 */ /* 0x001fea0003800000 */
.L_x_14695:
[----:B------:R-:W2:Y:S02]  /*23310*/  LD.E R30, [R22] ;  /* 0x00000000161e7980 */ /* 0x000ea40000100900 */
[----:B--2---:R-:W-:-:S06]  /*23320*/  FADD R31, R17, R30 ;  /* 0x0000001e111f7221 */ /* 0x004fcc0000000000 */
[----:B------:R-:W2:Y:S02]  /*23330*/  ATOM.E.CAST.SPIN PT, R31, [R22], R30, R31 ;  /* 0x0000001e161f738b */ /* 0x000ea400019e011f */
[----:B--2---:R-:W-:-:S13]  /*23340*/  ISETP.EQ.U32.AND P0, PT, R31, 0x1, PT ;  /* 0x000000011f00780c */ /* 0x004fda0003f02070 */
[----:B------:R-:W-:Y:S05]  /*23350*/  @!P0 BRA `(.L_x_14695) ;  /* 0xfffffffc00ec8947 */ /* 0x000fea000383ffff */
[----:B------:R-:W-:Y:S05]  /*23360*/  BRA `(.L_x_14691) ;  /* 0x00000000000c7947 */ /* 0x000fea0003800000 */
.L_x_14694:
[----:B------:R-:W2:Y:S02]  /*23370*/  LD.E R4, desc[UR8][R22.64] ;  /* 0x0000000816047980 */ /* 0x000ea4000c101900 */
[----:B--2---:R-:W-:-:S05]  /*23380*/  FADD R3, R17, R4 ;  /* 0x0000000411037221 */ /* 0x004fca0000000000 */
[----:B------:R0:W-:Y:S02]  /*23390*/  ST.E desc[UR8][R22.64], R3 ;  /* 0x0000000316007985 */ /* 0x0001e4000c101908 */
.L_x_14691:
[----:B------:R-:W-:Y:S05]  /*233a0*/  BSYNC.RECONVERGENT B1 ;  /* 0x0000000000017941 */ /* 0x000fea0003800200 */
.L_x_14690:
        /* <DEDUP_REMOVED lines=10> */
.L_x_14699:
[----:B------:R-:W0:Y:S02]  /*23450*/  LDS R22, [R3] ;  /* 0x0000000003167984 */ /* 0x000e240000000800 */
[----:B0-----:R-:W-:-:S05]  /*23460*/  FADD R23, R19, R22 ;  /* 0x0000001613177221 */ /* 0x001fca0000000000 */
[----:B------:R-:W0:Y:S02]  /*23470*/  ATOMS.CAST.SPIN P0, [R3], R22, R23 ;  /* 0x000000160300758d */ /* 0x000e240001800017 */
[----:B0-----:R-:W-:Y:S05]  /*23480*/  @!P0 BRA `(.L_x_14699) ;  /* 0xfffffffc00f08947 */ /* 0x001fea000383ffff */
[----:B------:R-:W-:Y:S05]  /*23490*/  BRA `(.L_x_14697) ;  /* 0x00000000002c7947 */ /* 0x000fea0003800000 */
.L_x_14698:
[----:B------:R-:W0:Y:S02]  /*234a0*/  QSPC.E.D P0, RZ, [R22] ;  /* 0x0000000016ff73aa */ /* 0x000e240000000700 */
[----:B0-----:R-:W-:Y:S05]  /*234b0*/  @!P0 BRA `(.L_x_14700) ;  /* 0x0000000000188947 */ /* 0x001fea0003800000 */
.L_x_14701:
[----:B------:R-:W2:Y:S02]  /*234c0*/  LD.E R30, [R22] ;  /* 0x00000000161e7980 */ /* 0x000ea40000100900 */
[----:B--2---:R-:W-:-:S06]  /*234d0*/  FADD R31, R19, R30 ;  /* 0x0000001e131f7221 */ /* 0x004fcc0000000000 */
[----:B------:R-:W2:Y:S02]  /*234e0*/  ATOM.E.CAST.SPIN PT, R31, [R22], R30, R31 ;  /* 0x0000001e161f738b */ /* 0x000ea400019e011f */
[----:B--2---:R-:W-:-:S13]  /*234f0*/  ISETP.EQ.U32.AND P0, PT, R31, 0x1, PT ;  /* 0x000000011f00780c */ /* 0x004fda0003f02070 */
[----:B------:R-:W-:Y:S05]  /*23500*/  @!P0 BRA `(.L_x_14701) ;  /* 0xfffffffc00ec8947 */ /* 0x000fea000383ffff */
[----:B------:R-:W-:Y:S05]  /*23510*/  BRA `(.L_x_14697) ;  /* 0x00000000000c7947 */ /* 0x000fea0003800000 */
.L_x_14700:
[----:B------:R-:W2:Y:S02]  /*23520*/  LD.E R3, desc[UR8][R22.64] ;  /* 0x0000000816037980 */ /* 0x000ea4000c101900 */
[----:B--2---:R-:W-:-:S05]  /*23530*/  FADD R3, R19, R3 ;  /* 0x0000000313037221 */ /* 0x004fca0000000000 */
[----:B------:R0:W-:Y:S02]  /*23540*/  ST.E desc[UR8][R22.64], R3 ;  /* 0x0000000316007985 */ /* 0x0001e4000c101908 */
.L_x_14697:
[----:B------:R-:W-:Y:S05]  /*23550*/  BSYNC.RECONVERGENT B1 ;  /* 0x0000000000017941 */ /* 0x000fea0003800200 */
.L_x_14696:
[----:B0-----:R-:W-:-:S05]  /*23560*/  IMAD.WIDE R22, R52, 0x4, R8 ;  /* 0x0000000434167825 */ /* 0x001fca00078e0208 */
[----:B------:R0:W-:Y:S01]  /*23570*/  ATOM.E.ADD.F32.FTZ.RN.STRONG.GPU P0, RZ, desc[UR8][R22.64], R17 ;  /* 0x8000001116ff79a2 */ /* 0x0001e2000c10f308 */
[----:B------:R-:W-:Y:S04]  /*23580*/  BSSY.RECONVERGENT B1, `(.L_x_14702) ;  /* 0x0000015000017945 */ /* 0x000fe80003800200 */
[----:B0-----:R-:W-:Y:S05]  /*23590*/  @P0 BRA `(.L_x_14703) ;  /* 0x00000000004c0947 */ /* 0x001fea0003800000 */
[----:B------:R-:W0:Y:S02]  /*235a0*/  QSPC.E.S P0, RZ, [R22] ;  /* 0x0000000016ff73aa */ /* 0x000e240000000500 */
[----:B0-----:R-:W-:Y:S05]  /*235b0*/  @!P0 BRA `(.L_x_14704) ;  /* 0x0000000000188947 */ /* 0x001fea0003800000 */
[----:B------:R-:W-:-:S07]  /*235c0*/  MOV R3, R22 ;  /* 0x0000001600037202 */ /* 0x000fce0000000f00 */
.L_x_14705:
[----:B------:R-:W0:Y:S02]  /*235d0*/  LDS R22, [R3] ;  /* 0x0000000003167984 */ /* 0x000e240000000800 */
[----:B0-----:R-:W-:-:S05]  /*235e0*/  FADD R23, R17, R22 ;  /* 0x0000001611177221 */ /* 0x001fca0000000000 */
[----:B------:R-:W0:Y:S02]  /*235f0*/  ATOMS.CAST.SPIN P0, [R3], R22, R23 ;  /* 0x000000160300758d */ /* 0x000e240001800017 */
[----:B0-----:R-:W-:Y:S05]  /*23600*/  @!P0 BRA `(.L_x_14705) ;  /* 0xfffffffc00f08947 */ /* 0x001fea000383ffff */
[----:B------:R-:W-:Y:S05]  /*23610*/  BRA `(.L_x_14703) ;  /* 0x00000000002c7947 */ /* 0x000fea0003800000 */
.L_x_14704:
[----:B------:R-:W0:Y:S02]  /*23620*/  QSPC.E.D P0, RZ, [R22] ;  /* 0x0000000016ff73aa */ /* 0x000e240000000700 */
[----:B0-----:R-:W-:Y:S05]  /*23630*/  @!P0 BRA `(.L_x_14706) ;  /* 0x0000000000188947 */ /* 0x001fea0003800000 */
.L_x_14707:
[----:B------:R-:W2:Y:S02]  /*23640*/  LD.E R30, [R22] ;  /* 0x00000000161e7980 */ /* 0x000ea40000100900 */
[----:B--2---:R-:W-:-:S06]  /*23650*/  FADD R31, R17, R30 ;  /* 0x0000001e111f7221 */ /* 0x004fcc0000000000 */
[----:B------:R-:W2:Y:S02]  /*23660*/  ATOM.E.CAST.SPIN PT, R31, [R22], R30, R31 ;  /* 0x0000001e161f738b */ /* 0x000ea400019e011f */
[----:B--2---:R-:W-:-:S13]  /*23670*/  ISETP.EQ.U32.AND P0, PT, R31, 0x1, PT ;  /* 0x000000011f00780c */ /* 0x004fda0003f02070 */
[----:B------:R-:W-:Y:S05]  /*23680*/  @!P0 BRA `(.L_x_14707) ;  /* 0xfffffffc00ec8947 */ /* 0x000fea000383ffff */
[----:B------:R-:W-:Y:S05]  /*23690*/  BRA `(.L_x_14703) ;  /* 0x00000000000c7947 */ /* 0x000fea0003800000 */
.L_x_14706:
[----:B------:R-:W2:Y:S02]  /*236a0*/  LD.E R4, desc[UR8][R22.64] ;  /* 0x0000000816047980 */ /* 0x000ea4000c101900 */
[----:B--2---:R-:W-:-:S05]  /*236b0*/  FADD R3, R17, R4 ;  /* 0x0000000411037221 */ /* 0x004fca0000000000 */
[----:B------:R0:W-:Y:S02]  /*236c0*/  ST.E desc[UR8][R22.64], R3 ;  /* 0x0000000316007985 */ /* 0x0001e4000c101908 */
.L_x_14703:
[----:B------:R-:W-:Y:S05]  /*236d0*/  BSYNC.RECONVERGENT B1 ;  /* 0x0000000000017941 */ /* 0x000fea0003800200 */
.L_x_14702:
        /* <DEDUP_REMOVED lines=10> */
.L_x_14711:
[----:B------:R-:W0:Y:S02]  /*23780*/  LDS R22, [R3] ;  /* 0x0000000003167984 */ /* 0x000e240000000800 */
[----:B0-----:R-:W-:-:S05]  /*23790*/  FADD R23, R19, R22 ;  /* 0x0000001613177221 */ /* 0x001fca0000000000 */
[----:B------:R-:W0:Y:S02]  /*237a0*/  ATOMS.CAST.SPIN P0, [R3], R22, R23 ;  /* 0x000000160300758d */ /* 0x000e240001800017 */
[----:B0-----:R-:W-:Y:S05]  /*237b0*/  @!P0 BRA `(.L_x_14711) ;  /* 0xfffffffc00f08947 */ /* 0x001fea000383ffff */
[----:B------:R-:W-:Y:S05]  /*237c0*/  BRA `(.L_x_14709) ;  /* 0x00000000002c7947 */ /* 0x000fea0003800000 */
.L_x_14710:
[----:B------:R-:W0:Y:S02]  /*237d0*/  QSPC.E.D P0, RZ, [R22] ;  /* 0x0000000016ff73aa */ /* 0x000e240000000700 */
[----:B0-----:R-:W-:Y:S05]  /*237e0*/  @!P0 BRA `(.L_x_14712) ;  /* 0x0000000000188947 */ /* 0x001fea0003800000 */
.L_x_14713:
[----:B------:R-:W2:Y:S02]  /*237f0*/  LD.E R30, [R22] ;  /* 0x00000000161e7980 */ /* 0x000ea40000100900 */
[----:B--2---:R-:W-:-:S06]  /*23800*/  FADD R31, R19, R30 ;  /* 0x0000001e131f7221 */ /* 0x004fcc0000000000 */
[----:B------:R-:W2:Y:S02]  /*23810*/  ATOM.E.CAST.SPIN PT, R31, [R22], R30, R31 ;  /* 0x0000001e161f738b */ /* 0x000ea400019e011f */
[----:B--2---:R-:W-:-:S13]  /*23820*/  ISETP.EQ.U32.AND P0, PT, R31, 0x1, PT ;  /* 0x000000011f00780c */ /* 0x004fda0003f02070 */
[----:B------:R-:W-:Y:S05]  /*23830*/  @!P0 BRA `(.L_x_14713) ;  /* 0xfffffffc00ec8947 */ /* 0x000fea000383ffff */
[----:B------:R-:W-:Y:S05]  /*23840*/  BRA `(.L_x_14709) ;  /* 0x00000000000c7947 */ /* 0x000fea0003800000 */
.L_x_14712:
[----:B------:R-:W2:Y:S02]  /*23850*/  LD.E R3, desc[UR8][R22.64] ;  /* 0x0000000816037980 */ /* 0x000ea4000c101900 */
[----:B--2---:R-:W-:-:S05]  /*23860*/  FADD R3, R19, R3 ;  /* 0x0000000313037221 */ /* 0x004fca0000000000 */
[----:B------:R0:W-:Y:S02]  /*23870*/  ST.E desc[UR8][R22.64], R3 ;  /* 0x0000000316007985 */ /* 0x0001e4000c101908 */
.L_x_14709:
[----:B------:R-:W-:Y:S05]  /*23880*/  BSYNC.RECONVERGENT B1 ;  /* 0x0000000000017941 */ /* 0x000fea0003800200 */
.L_x_14708:
[----:B0-----:R-:W-:-:S05]  /*23890*/  IMAD.WIDE R22, R39, 0x4, R8 ;  /* 0x0000000427167825 */ /* 0x001fca00078e0208 */
[----:B------:R0:W-:Y:S01]  /*238a0*/  ATOM.E.ADD.F32.FTZ.RN.STRONG.GPU P0, RZ, desc[UR8][R22.64], R17 ;  /* 0x8000001116ff79a2 */ /* 0x0001e2000c10f308 */
[----:B------:R-:W-:Y:S04]  /*238b0*/  BSSY.RECONVERGENT B1, `(.L_x_14714) ;  /* 0x0000015000017945 */ /* 0x000fe80003800200 */
[----:B0-----:R-:W-:Y:S05]  /*238c0*/  @P0 BRA `(.L_x_14715) ;  /* 0x00000000004c0947 */ /* 0x001fea0003800000 */
[----:B------:R-:W0:Y:S02]  /*238d0*/  QSPC.E.S P0, RZ, [R22] ;  /* 0x0000000016ff73aa */ /* 0x000e240000000500 */
[----:B0-----:R-:W-:Y:S05]  /*238e0*/  @!P0 BRA `(.L_x_14716) ;  /* 0x0000000000188947 */ /* 0x001fea0003800000 */
[----:B------:R-:W-:-:S07]  /*238f0*/  MOV R3, R22 ;  /* 0x0000001600037202 */ /* 0x000fce0000000f00 */
.L_x_14717:
[----:B------:R-:W0:Y:S02]  /*23900*/  LDS R22, [R3] ;  /* 0x0000000003167984 */ /* 0x000e240000000800 */
[----:B0-----:R-:W-:-:S05]  /*23910*/  FADD R23, R17, R22 ;  /* 0x0000001611177221 */ /* 0x001fca0000000000 */
[----:B------:R-:W0:Y:S02]  /*23920*/  ATOMS.CAST.SPIN P0, [R3], R22, R23 ;  /* 0x000000160300758d */ /* 0x000e240001800017 */
[----:B0-----:R-:W-:Y:S05]  /*23930*/  @!P0 BRA `(.L_x_14717) ;  /* 0xfffffffc00f08947 */ /* 0x001fea000383ffff */
[----:B------:R-:W-:Y:S05]  /*23940*/  BRA `(.L_x_14715) ;  /* 0x00000000002c7947 */ /* 0x000fea0003800000 */
.L_x_14716:
[----:B------:R-:W0:Y:S02]  /*23950*/  QSPC.E.D P0, RZ, [R22] ;  /* 0x0000000016ff73aa */ /* 0x000e240000000700 */
[----:B0-----:R-:W-:Y:S05]  /*23960*/  @!P0 BRA `(.L_x_14718) ;  /* 0x0000000000188947 */ /* 0x001fea0003800000 */
.L_x_14719:
[----:B------:R-:W2:Y:S02]  /*23970*/  LD.E R30, [R22] ;  /* 0x00000000161e7980 */ /* 0x000ea40000100900 */
[----:B--2---:R-:W-:-:S06]  /*23980*/  FADD R31, R17, R30 ;  /* 0x0000001e111f7221 */ /* 0x004fcc0000000000 */
[----:B------:R-:W2:Y:S02]  /*23990*/  ATOM.E.CAST.SPIN PT, R31, [R22], R30, R31 ;  /* 0x0000001e161f738b */ /* 0x000ea400019e011f */
[----:B--2---:R-:W-:-:S13]  /*239a0*/  ISETP.EQ.U32.AND P0, PT, R31, 0x1, PT ;  /* 0x000000011f00780c */ /* 0x004fda0003f02070 */
[----:B------:R-:W-:Y:S05]  /*239b0*/  @!P0 BRA `(.L_x_14719) ;  /* 0xfffffffc00ec8947 */ /* 0x000fea000383ffff */
[----:B------:R-:W-:Y:S05]  /*239c0*/  BRA `(.L_x_14715) ;  /* 0x00000000000c7947 */ /* 0x000fea0003800000 */
.L_x_14718:
[----:B------:R-:W2:Y:S02]  /*239d0*/  LD.E R4, desc[UR8][R22.64] ;  /* 0x0000000816047980 */ /* 0x000ea4000c101900 */
[----:B--2---:R-:W-:-:S05]  /*239e0*/  FADD R3, R17, R4 ;  /* 0x0000000411037221 */ /* 0x004fca0000000000 */
[----:B------:R0:W-:Y:S02]  /*239f0*/  ST.E desc[UR8][R22.64], R3 ;  /* 0x0000000316007985 */ /* 0x0001e4000c101908 */
.L_x_14715:
[----:B------:R-:W-:Y:S05]  /*23a00*/  BSYNC.RECONVERGENT B1 ;  /* 0x0000000000017941 */ /* 0x000fea0003800200 */
.L_x_14714:
        /* <DEDUP_REMOVED lines=9> */
.L_x_14723:
[----:B------:R-:W0:Y:S02]  /*23aa0*/  LDS R22, [R3] ;  /* 0x0000000003167984 */ /* 0x000e240000000800 */
[----:B0-----:R-:W-:-:S05]  /*23ab0*/  FADD R23, R19, R22 ;  /* 0x0000001613177221 */ /* 0x001fca0000000000 */
[----:B------:R-:W0:Y:S02]  /*23ac0*/  ATOMS.CAST.SPIN P0, [R3], R22, R23 ;  /* 0x000000160300758d */ /* 0x000e240001800017 */
[----:B0-----:R-:W-:Y:S05]  /*23ad0*/  @!P0 BRA `(.L_x_14723) ;  /* 0xfffffffc00f08947 */ /* 0x001fea000383ffff */
[----:B------:R-:W-:Y:S05]  /*23ae0*/  BRA `(.L_x_14721) ;  /* 0x00000000002c7947 */ /* 0x000fea0003800000 */
.L_x_14722:
[----:B------:R-:W0:Y:S02]  /*23af0*/  QSPC.E.D P0, RZ, [R22] ;  /* 0x0000000016ff73aa */ /* 0x000e240000000700 */
[----:B0-----:R-:W-:Y:S05]  /*23b00*/  @!P0 BRA `(.L_x_14724) ;  /* 0x0000000000188947 */ /* 0x001fea0003800000 */
.L_x_14725:
[----:B------:R-:W2:Y:S02]  /*23b10*/  LD.E R30, [R22] ;  /* 0x00000000161e7980 */ /* 0x000ea40000100900 */
[----:B--2---:R-:W-:-:S06]  /*23b20*/  FADD R31, R19, R30 ;  /* 0x0000001e131f7221 */ /* 0x004fcc0000000000 */
[----:B------:R-:W2:Y:S02]  /*23b30*/  ATOM.E.CAST.SPIN PT, R31, [R22], R30, R31 ;  /* 0x0000001e161f738b */ /* 0x000ea400019e011f */
[----:B--2---:R-:W-:-:S13]  /*23b40*/  ISETP.EQ.U32.AND P0, PT, R31, 0x1, PT ;  /* 0x000000011f00780c */ /* 0x004fda0003f02070 */
[----:B------:R-:W-:Y:S05]  /*23b50*/  @!P0 BRA `(.L_x_14725) ;  /* 0xfffffffc00ec8947 */ /* 0x000fea000383ffff */
[----:B------:R-:W-:Y:S05]  /*23b60*/  BRA `(.L_x_14721) ;  /* 0x00000000000c7947 */ /* 0x000fea0003800000 */
.L_x_14724:
[----:B------:R-:W2:Y:S02]  /*23b70*/  LD.E R3, desc[UR8][R22.64] ;  /* 0x0000000816037980 */ /* 0x000ea4000c101900 */
[----:B--2---:R-:W-:-:S05]  /*23b80*/  FADD R3, R19, R3 ;  /* 0x0000000313037221 */ /* 0x004fca0000000000 */
[----:B------:R0:W-:Y:S02]  /*23b90*/  ST.E desc[UR8][R22.64], R3 ;  /* 0x0000000316007985 */ /* 0x0001e4000c101908 */
.L_x_14721:
[----:B------:R-:W-:Y:S05]  /*23ba0*/  BSYNC.RECONVERGENT B1 ;  /* 0x0000000000017941 */ /* 0x000fea0003800200 */
.L_x_14720:
[----:B0-----:R-:W-:-:S05]  /*23bb0*/  IMAD.WIDE R22, R38, 0x4, R8 ;  /* 0x0000000426167825 */ /* 0x001fca00078e0208 */
[----:B------:R0:W-:Y:S01]  /*23bc0*/  ATOM.E.ADD.F32.FTZ.RN.STRONG.GPU P0, RZ, desc[UR8][R22.64], R17 ;  /* 0x8000001116ff79a2 */ /* 0x0001e2000c10f308 */
[----:B------:R-:W-:Y:S04]  /*23bd0*/  BSSY.RECONVERGENT B1, `(.L_x_14726) ;  /* 0x0000015000017945 */ /* 0x000fe80003800200 */
[----:B0-----:R-:W-:Y:S05]  /*23be0*/  @P0 BRA `(.L_x_14727) ;  /* 0x00000000004c0947 */ /* 0x001fea0003800000 */
[----:B------:R-:W0:Y:S02]  /*23bf0*/  QSPC.E.S P0, RZ, [R22] ;  /* 0x0000000016ff73aa */ /* 0x000e240000000500 */
[----:B0-----:R-:W-:Y:S05]  /*23c00*/  @!P0 BRA `(.L_x_14728) ;  /* 0x0000000000188947 */ /* 0x001fea0003800000 */
[----:B------:R-:W-:-:S07]  /*23c10*/  MOV R3, R22 ;  /* 0x0000001600037202 */ /* 0x000fce0000000f00 */
.L_x_14729:
[----:B------:R-:W0:Y:S02]  /*23c20*/  LDS R22, [R3] ;  /* 0x0000000003167984 */ /* 0x000e240000000800 */
[----:B0-----:R-:W-:-:S05]  /*23c30*/  FADD R23, R17, R22 ;  /* 0x0000001611177221 */ /* 0x001fca0000000000 */
[----:B------:R-:W0:Y:S02]  /*23c40*/  ATOMS.CAST.SPIN P0, [R3], R22, R23 ;  /* 0x000000160300758d */ /* 0x000e240001800017 */
[----:B0-----:R-:W-:Y:S05]  /*23c50*/  @!P0 BRA `(.L_x_14729) ;  /* 0xfffffffc00f08947 */ /* 0x001fea000383ffff */
[----:B------:R-:W-:Y:S05]  /*23c60*/  BRA `(.L_x_14727) ;  /* 0x00000000002c7947 */ /* 0x000fea0003800000 */
.L_x_14728:
[----:B------:R-:W0:Y:S02]  /*23c70*/  QSPC.E.D P0, RZ, [R22] ;  /* 0x0000000016ff73aa */ /* 0x000e240000000700 */
[----:B0-----:R-:W-:Y:S05]  /*23c80*/  @!P0 BRA `(.L_x_14730) ;  /* 0x0000000000188947 */ /* 0x001fea0003800000 */
.L_x_14731:
[----:B------:R-:W2:Y:S02]  /*23c90*/  LD.E R30, [R22] ;  /* 0x00000000161e7980 */ /* 0x000ea40000100900 */
[----:B--2---:R-:W-:-:S06]  /*23ca0*/  FADD R31, R17, R30 ;  /* 0x0000001e111f7221 */ /* 0x004fcc0000000000 */
[----:B------:R-:W2:Y:S02]  /*23cb0*/  ATOM.E.CAST.SPIN PT, R31, [R22], R30, R31 ;  /* 0x0000001e161f738b */ /* 0x000ea400019e011f */
[----:B--2---:R-:W-:-:S13]  /*23cc0*/  ISETP.EQ.U32.AND P0, PT, R31, 0x1, PT ;  /* 0x000000011f00780c */ /* 0x004fda0003f02070 */
[----:B------:R-:W-:Y:S05]  /*23cd0*/  @!P0 BRA `(.L_x_14731) ;  /* 0xfffffffc00ec8947 */ /* 0x000fea000383ffff */
[----:B------:R-:W-:Y:S05]  /*23ce0*/  BRA `(.L_x_14727) ;  /* 0x00000000000c7947 */ /* 0x000fea0003800000 */
.L_x_14730:
[----:B------:R-:W2:Y:S02]  /*23cf0*/  LD.E R4, desc[UR8][R22.64] ;  /* 0x0000000816047980 */ /* 0x000ea4000c101900 */
[----:B--2---:R-:W-:-:S05]  /*23d00*/  FADD R3, R17, R4 ;  /* 0x0000000411037221 */ /* 0x004fca0000000000 */
[----:B------:R0:W-:Y:S02]  /*23d10*/  ST.E desc[UR8][R22.64], R3 ;  /* 0x0000000316007985 */ /* 0x0001e4000c101908 */
.L_x_14727:
[----:B------:R-:W-:Y:S05]  /*23d20*/  BSYNC.RECONVERGENT B1 ;  /* 0x0000000000017941 */ /* 0x000fea0003800200 */
.L_x_14726:
        /* <DEDUP_REMOVED lines=9> */
.L_x_14735:
[----:B------:R-:W0:Y:S02]  /*23dc0*/  LDS R10, [R3] ;  /* 0x00000000030a7984 */ /* 0x000e240000000800 */
[----:B0-----:R-:W-:-:S05]  /*23dd0*/  FADD R11, R19, R10 ;  /* 0x0000000a130b7221 */ /* 0x001fca0000000000 */
[----:B------:R-:W0:Y:S02]  /*23de0*/  ATOMS.CAST.SPIN P0, [R3], R10, R11 ;  /* 0x0000000a0300758d */ /* 0x000e24000180000b */
[----:B0-----:R-:W-:Y:S05]  /*23df0*/  @!P0 BRA `(.L_x_14735) ;  /* 0xfffffffc00f08947 */ /* 0x001fea000383ffff */
[----:B------:R-:W-:Y:S05]  /*23e00*/  BRA `(.L_x_14733) ;  /* 0x00000000002c7947 */ /* 0x000fea0003800000 */
.L_x_14734:
[----:B------:R-:W1:Y:S02]  /*23e10*/  QSPC.E.D P0, RZ, [R10] ;  /* 0x000000000aff73aa */ /* 0x000e640000000700 */
[----:B-1----:R-:W-:Y:S05]  /*23e20*/  @!P0 BRA `(.L_x_14736) ;  /* 0x0000000000188947 */ /* 0x002fea0003800000 */
.L_x_14737:
[----:B0-----:R-:W2:Y:S02]  /*23e30*/  LD.E R22, [R10] ;  /* 0x000000000a167980 */ /* 0x001ea40000100900 */
[----:B--2---:R-:W-:-:S06]  /*23e40*/  FADD R23, R19, R22 ;  /* 0x0000001613177221 */ /* 0x004fcc0000000000 */
[----:B------:R-:W2:Y:S02]  /*23e50*/  ATOM.E.CAST.SPIN PT, R23, [R10], R22, R23 ;  /* 0x000000160a17738b */ /* 0x000ea400019e0117 */
[----:B--2---:R-:W-:-:S13]  /*23e60*/  ISETP.EQ.U32.AND P0, PT, R23, 0x1, PT ;  /* 0x000000011700780c */ /* 0x004fda0003f02070 */
[----:B------:R-:W-:Y:S05]  /*23e70*/  @!P0 BRA `(.L_x_14737) ;  /* 0xfffffffc00ec8947 */ /* 0x000fea000383ffff */
[----:B------:R-:W-:Y:S05]  /*23e80*/  BRA `(.L_x_14733) ;  /* 0x00000000000c7947 */ /* 0x000fea0003800000 */
.L_x_14736:
[----:B0-----:R-:W2:Y:S02]  /*23e90*/  LD.E R3, desc[UR8][R10.64] ;  /* 0x000000080a037980 */ /* 0x001ea4000c101900 */
[----:B--2---:R-:W-:-:S05]  /*23ea0*/  FADD R3, R19, R3 ;  /* 0x0000000313037221 */ /* 0x004fca0000000000 */
[----:B------:R1:W-:Y:S02]  /*23eb0*/  ST.E desc[UR8][R10.64], R3 ;  /* 0x000000030a007985 */ /* 0x0003e4000c101908 */
.L_x_14733:
[----:B------:R-:W-:Y:S05]  /*23ec0*/  BSYNC.RECONVERGENT B1 ;  /* 0x0000000000017941 */ /* 0x000fea0003800200 */
.L_x_14732:
[----:B-1----:R-:W-:-:S05]  /*23ed0*/  IMAD.WIDE R10, R37, 0x4, R8 ;  /* 0x00000004250a7825 */ /* 0x002fca00078e0208 */
[----:B------:R1:W-:Y:S01]  /*23ee0*/  ATOM.E.ADD.F32.FTZ.RN.STRONG.GPU P0, RZ, desc[UR8][R10.64], R17 ;  /* 0x800000110aff79a2 */ /* 0x0003e2000c10f308 */
[----:B------:R-:W-:Y:S04]  /*23ef0*/  BSSY.RECONVERGENT B1, `(.L_x_14738) ;  /* 0x0000015000017945 */ /* 0x000fe80003800200 */
[----:B-1----:R-:W-:Y:S05]  /*23f00*/  @P0 BRA `(.L_x_14739) ;  /* 0x00000000004c0947 */ /* 0x002fea0003800000 */
[----:B------:R-:W1:Y:S02]  /*23f10*/  QSPC.E.S P0, RZ, [R10] ;  /* 0x000000000aff73aa */ /* 0x000e640000000500 */
[----:B-1----:R-:W-:Y:S05]  /*23f20*/  @!P0 BRA `(.L_x_14740) ;  /* 0x0000000000188947 */ /* 0x002fea0003800000 */
[----:B0-----:R-:W-:-:S07]  /*23f30*/  MOV R3, R10 ;  /* 0x0000000a00037202 */ /* 0x001fce0000000f00 */
.L_x_14741:
[----:B------:R-:W0:Y:S02]  /*23f40*/  LDS R10, [R3] ;  /* 0x00000000030a7984 */ /* 0x000e240000000800 */
[----:B0-----:R-:W-:-:S05]  /*23f50*/  FADD R11, R17, R10 ;  /* 0x0000000a110b7221 */ /* 0x001fca0000000000 */
[----:B------:R-:W0:Y:S02]  /*23f60*/  ATOMS.CAST.SPIN P0, [R3], R10, R11 ;  /* 0x0000000a0300758d */ /* 0x000e24000180000b */
[----:B0-----:R-:W-:Y:S05]  /*23f70*/  @!P0 BRA `(.L_x_14741) ;  /* 0xfffffffc00f08947 */ /* 0x001fea000383ffff */
[----:B------:R-:W-:Y:S05]  /*23f80*/  BRA `(.L_x_14739) ;  /* 0x00000000002c7947 */ /* 0x000fea0003800000 */
.L_x_14740:
[----:B------:R-:W1:Y:S02]  /*23f90*/  QSPC.E.D P0, RZ, [R10] ;  /* 0x000000000aff73aa */ /* 0x000e640000000700 */
[----:B-1----:R-:W-:Y:S05]  /*23fa0*/  @!P0 BRA `(.L_x_14742) ;  /* 0x0000000000188947 */ /* 0x002fea0003800000 */
.L_x_14743:
[----:B0-----:R-:W2:Y:S02]  /*23fb0*/  LD.E R22, [R10] ;  /* 0x000000000a167980 */ /* 0x001ea40000100900 */
[----:B--2---:R-:W-:-:S06]  /*23fc0*/  FADD R23, R17, R22 ;  /* 0x0000001611177221 */ /* 0x004fcc0000000000 */
[----:B------:R-:W2:Y:S02]  /*23fd0*/  ATOM.E.CAST.SPIN PT, R23, [R10], R22, R23 ;  /* 0x000000160a17738b */ /* 0x000ea400019e0117 */
[----:B--2---:R-:W-:-:S13]  /*23fe0*/  ISETP.EQ.U32.AND P0, PT, R23, 0x1, PT ;  /* 0x000000011700780c */ /* 0x004fda0003f02070 */
[----:B------:R-:W-:Y:S05]  /*23ff0*/  @!P0 BRA `(.L_x_14743) ;  /* 0xfffffffc00ec8947 */ /* 0x000fea000383ffff */
[----:B------:R-:W-:Y:S05]  /*24000*/  BRA `(.L_x_14739) ;  /* 0x00000000000c7947 */ /* 0x000fea0003800000 */
.L_x_14742:
[----:B------:R-:W0:Y:S02]  /*24010*/  LD.E R4, desc[UR8][R10.64] ;  /* 0x000000080a047980 */ /* 0x000e24000c101900 */
[----:B0-----:R-:W-:-:S05]  /*24020*/  FADD R3, R17, R4 ;  /* 0x0000000411037221 */ /* 0x001fca0000000000 */
[----:B------:R1:W-:Y:S02]  /*24030*/  ST.E desc[UR8][R10.64], R3 ;  /* 0x000000030a007985 */ /* 0x0003e4000c101908 */
.L_x_14739:
[----:B------:R-:W-:Y:S05]  /*24040*/  BSYNC.RECONVERGENT B1 ;  /* 0x0000000000017941 */ /* 0x000fea0003800200 */
.L_x_14738:
        /* <DEDUP_REMOVED lines=9> */
.L_x_14747:
[----:B-1----:R-:W1:Y:S02]  /*240e0*/  LDS R10, [R20] ;  /* 0x00000000140a7984 */ /* 0x002e640000000800 */
[----:B-1----:R-:W-:-:S05]  /*240f0*/  FADD R11, R19, R10 ;  /* 0x0000000a130b7221 */ /* 0x002fca0000000000 */
[----:B------:R-:W1:Y:S02]  /*24100*/  ATOMS.CAST.SPIN P0, [R20], R10, R11 ;  /* 0x0000000a1400758d */ /* 0x000e64000180000b */
[----:B-1----:R-:W-:Y:S05]  /*24110*/  @!P0 BRA `(.L_x_14747) ;  /* 0xfffffffc00f08947 */ /* 0x002fea000383ffff */
[----:B------:R-:W-:Y:S05]  /*24120*/  BRA `(.L_x_14745) ;  /* 0x00000000002c7947 */ /* 0x000fea0003800000 */
.L_x_14746:
[----:B------:R-:W2:Y:S02]  /*24130*/  QSPC.E.D P0, RZ, [R20] ;  /* 0x0000000014ff73aa */ /* 0x000ea40000000700 */
[----:B--2---:R-:W-:Y:S05]  /*24140*/  @!P0 BRA `(.L_x_14748) ;  /* 0x0000000000188947 */ /* 0x004fea0003800000 */
.L_x_14749:
[----:B-1----:R-:W2:Y:S02]  /*24150*/  LD.E R10, [R20] ;  /* 0x00000000140a7980 */ /* 0x002ea40000100900 */
[----:B--2---:R-:W-:-:S06]  /*24160*/  FADD R11, R19, R10 ;  /* 0x0000000a130b7221 */ /* 0x004fcc0000000000 */
[----:B------:R-:W2:Y:S02]  /*24170*/  ATOM.E.CAST.SPIN PT, R11, [R20], R10, R11 ;  /* 0x0000000a140b738b */ /* 0x000ea400019e010b */
[----:B--2---:R-:W-:-:S13]  /*24180*/  ISETP.EQ.U32.AND P0, PT, R11, 0x1, PT ;  /* 0x000000010b00780c */ /* 0x004fda0003f02070 */
[----:B------:R-:W-:Y:S05]  /*24190*/  @!P0 BRA `(.L_x_14749) ;  /* 0xfffffffc00ec8947 */ /* 0x000fea000383ffff */
[----:B------:R-:W-:Y:S05]  /*241a0*/  BRA `(.L_x_14745) ;  /* 0x00000000000c7947 */ /* 0x000fea0003800000 */
.L_x_14748:
[----:B01----:R-:W2:Y:S02]  /*241b0*/  LD.E R3, desc[UR8][R20.64] ;  /* 0x0000000814037980 */ /* 0x003ea4000c101900 */
[----:B--2---:R-:W-:-:S05]  /*241c0*/  FADD R3, R19, R3 ;  /* 0x0000000313037221 */ /* 0x004fca0000000000 */
[----:B------:R2:W-:Y:S02]  /*241d0*/  ST.E desc[UR8][R20.64], R3 ;  /* 0x0000000314007985 */ /* 0x0005e4000c101908 */
.L_x_14745:
[----:B------:R-:W-:Y:S05]  /*241e0*/  BSYNC.RECONVERGENT B1 ;  /* 0x0000000000017941 */ /* 0x000fea0003800200 */
.L_x_14744:
[----:B------:R-:W-:-:S05]  /*241f0*/  IMAD.WIDE R8, R36, 0x4, R8 ;  /* 0x0000000424087825 */ /* 0x000fca00078e0208 */
[----:B------:R3:W-:Y:S01]  /*24200*/  ATOM.E.ADD.F32.FTZ.RN.STRONG.GPU P0, RZ, desc[UR8][R8.64], R17 ;  /* 0x8000001108ff79a2 */ /* 0x0007e2000c10f308 */
[----:B------:R-:W-:Y:S04]  /*24210*/  BSSY.RECONVERGENT B1, `(.L_x_14750) ;  /* 0x0000015000017945 */ /* 0x000fe80003800200 */
[----:B---3--:R-:W-:Y:S05]  /*24220*/  @P0 BRA `(.L_x_14751) ;  /* 0x00000000004c0947 */ /* 0x008fea0003800000 */
[----:B------:R-:W3:Y:S02]  /*24230*/  QSPC.E.S P0, RZ, [R8] ;  /* 0x0000000008ff73aa */ /* 0x000ee40000000500 */
[----:B---3--:R-:W-:Y:S05]  /*24240*/  @!P0 BRA `(.L_x_14752) ;  /* 0x0000000000188947 */ /* 0x008fea0003800000 */
[----:B012---:R-:W-:-:S07]  /*24250*/  MOV R3, R8 ;  /* 0x0000000800037202 */ /* 0x007fce0000000f00 */
.L_x_14753:
[----:B------:R-:W0:Y:S02]  /*24260*/  LDS R8, [R3] ;  /* 0x0000000003087984 */ /* 0x000e240000000800 */
[----:B0-----:R-:W-:-:S05]  /*24270*/  FADD R9, R17, R8 ;  /* 0x0000000811097221 */ /* 0x001fca0000000000 */
[----:B------:R-:W0:Y:S02]  /*24280*/  ATOMS.CAST.SPIN P0, [R3], R8, R9 ;  /* 0x000000080300758d */ /* 0x000e240001800009 */
[----:B0-----:R-:W-:Y:S05]  /*24290*/  @!P0 BRA `(.L_x_14753) ;  /* 0xfffffffc00f08947 */ /* 0x001fea000383ffff */
[----:B------:R-:W-:Y:S05]  /*242a0*/  BRA `(.L_x_14751) ;  /* 0x00000000002c7947 */ /* 0x000fea0003800000 */
.L_x_14752:
[----:B------:R-:W3:Y:S02]  /*242b0*/  QSPC.E.D P0, RZ, [R8] ;  /* 0x0000000008ff73aa */ /* 0x000ee40000000700 */
[----:B---3--:R-:W-:Y:S05]  /*242c0*/  @!P0 BRA `(.L_x_14754) ;  /* 0x0000000000188947 */ /* 0x008fea0003800000 */
.L_x_14755:
[----:B-1----:R-:W3:Y:S02]  /*242d0*/  LD.E R10, [R8] ;  /* 0x00000000080a7980 */ /* 0x002ee40000100900 */
[----:B---3--:R-:W-:-:S06]  /*242e0*/  FADD R11, R17, R10 ;  /* 0x0000000a110b7221 */ /* 0x008fcc0000000000 */
[----:B------:R-:W3:Y:S02]  /*242f0*/  ATOM.E.CAST.SPIN PT, R11, [R8], R10, R11 ;  /* 0x0000000a080b738b */ /* 0x000ee400019e010b */
[----:B---3--:R-:W-:-:S13]  /*24300*/  ISETP.EQ.U32.AND P0, PT, R11, 0x1, PT ;  /* 0x000000010b00780c */ /* 0x008fda0003f02070 */
[----:B------:R-:W-:Y:S05]  /*24310*/  @!P0 BRA `(.L_x_14755) ;  /* 0xfffffffc00ec8947 */ /* 0x000fea000383ffff */
[----:B------:R-:W-:Y:S05]  /*24320*/  BRA `(.L_x_14751) ;  /* 0x00000000000c7947 */ /* 0x000fea0003800000 */
.L_x_14754:
[----:B------:R-:W0:Y:S02]  /*24330*/  LD.E R4, desc[UR8][R8.64] ;  /* 0x0000000808047980 */ /* 0x000e24000c101900 */
[----:B012---:R-:W-:-:S05]  /*24340*/  FADD R3, R17, R4 ;  /* 0x0000000411037221 */ /* 0x007fca0000000000 */
[----:B------:R3:W-:Y:S02]  /*24350*/  ST.E desc[UR8][R8.64], R3 ;  /* 0x0000000308007985 */ /* 0x0007e4000c101908 */
.L_x_14751:
[----:B------:R-:W-:Y:S05]  /*24360*/  BSYNC.RECONVERGENT B1 ;  /* 0x0000000000017941 */ /* 0x000fea0003800200 */
.L_x_14750:
[----:B------:R-:W-:-:S03]  /*24370*/  UMOV UR4, 0xffffffff ;  /* 0xffffffff00047882 */ /* 0x000fc60000000000 */
[----:B------:R-:W-:Y:S05]  /*24380*/  BRA.DIV UR4, `(.L_x_14756) ;  /* 0x0000060204ec7947 */ /* 0x000fea000b800000 */
[----:B---3--:R-:W3:Y:S04]  /*24390*/  LDL R8, [R1+0x7c] ;  /* 0x00007c0001087983 */ /* 0x008ee80000100800 */
[----:B------:R-:W4:Y:S04]  /*243a0*/  LDL R6, [R1+0x94] ;  /* 0x0000940001067983 */ /* 0x000f280000100800 */
[----:B------:R-:W0:Y:S04]  /*243b0*/  LDL R9, [R1+0xe0] ;  /* 0x0000e00001097983 */ /* 0x000e280000100800 */
[----:B---3--:R3:W3:Y:S04]  /*243c0*/  SHFL.IDX PT, R4, R8, 0x6, 0x181f ;  /* 0x00d81f0008047f89 */ /* 0x0086e800000e0000 */
[----:B----4-:R4:W3:Y:S04]  /*243d0*/  SHFL.IDX PT, R34, R6, 0x6, 0x181f ;  /* 0x00d81f0006227f89 */ /* 0x0108e800000e0000 */
[----:B012---:R4:W0:Y:S02]  /*243e0*/  SHFL.IDX PT, R3, R9, 0x6, 0x181f ;  /* 0x00d81f0009037f89 */ /* 0x00782400000e0000 */
.L_x_17224:
[----:B------:R-:W2:Y:S01]  /*243f0*/  LDL.LU R12, [R1+0x74] ;  /* 0x00007400010c7983 */ /* 0x000ea20000300800 */
[----:B0--3--:R-:W-:-:S04]  /*24400*/  IMAD R3, R4, R60, R3 ;  /* 0x0000003c04037224 */ /* 0x009fc800078e0203 */
[----:B------:R-:W-:-:S05]  /*24410*/  IMAD R3, R14, R34, R3 ;  /* 0x000000220e037224 */ /* 0x000fca00078e0203 */
[----:B----4-:R-:W-:Y:S02]  /*24420*/  SHF.R.S32.HI R6, RZ, 0x1f, R3 ;  /* 0x0000001fff067819 */ /* 0x010fe40000011403 */
        /* <DEDUP_REMOVED lines=15> */
.L_x_14760:
[----:B------:R-:W0:Y:S02]  /*24520*/  LDS R10, [R3] ;  /* 0x00000000030a7984 */ /* 0x000e240000000800 */
[----:B0-----:R-:W-:-:S05]  /*24530*/  FADD R11, R19, R10 ;  /* 0x0000000a130b7221 */ /* 0x001fca0000000000 */
[----:B------:R-:W0:Y:S02]  /*24540*/  ATOMS.CAST.SPIN P0, [R3], R10, R11 ;  /* 0x0000000a0300758d */ /* 0x000e24000180000b */
[----:B0-----:R-:W-:Y:S05]  /*24550*/  @!P0 BRA `(.L_x_14760) ;  /* 0xfffffffc00f08947 */ /* 0x001fea000383ffff */
[----:B------:R-:W-:Y:S05]  /*24560*/  BRA `(.L_x_14758) ;  /* 0x00000000002c7947 */ /* 0x000fea0003800000 */
.L_x_14759:
[----:B------:R-:W0:Y:S02]  /*24570*/  QSPC.E.D P0, RZ, [R8] ;  /* 0x0000000008ff73aa */ /* 0x000e240000000700 */
[----:B0-----:R-:W-:Y:S05]  /*24580*/  @!P0 BRA `(.L_x_14761) ;  /* 0x0000000000188947 */ /* 0x001fea0003800000 */
.L_x_14762:
[----:B------:R-:W2:Y:S02]  /*24590*/  LD.E R10, [R8] ;  /* 0x00000000080a7980 */ /* 0x000ea40000100900 */
[----:B--2---:R-:W-:-:S06]  /*245a0*/  FADD R11, R19, R10 ;  /* 0x0000000a130b7221 */ /* 0x004fcc0000000000 */
[----:B------:R-:W2:Y:S02]  /*245b0*/  ATOM.E.CAST.SPIN PT, R11, [R8], R10, R11 ;  /* 0x0000000a080b738b */ /* 0x000ea400019e010b */
[----:B--2---:R-:W-:-:S13]  /*245c0*/  ISETP.EQ.U32.AND P0, PT, R11, 0x1, PT ;  /* 0x000000010b00780c */ /* 0x004fda0003f02070 */
[----:B------:R-:W-:Y:S05]  /*245d0*/  @!P0 BRA `(.L_x_14762) ;  /* 0xfffffffc00ec8947 */ /* 0x000fea000383ffff */
[----:B------:R-:W-:Y:S05]  /*245e0*/  BRA `(.L_x_14758) ;  /* 0x00000000000c7947 */ /* 0x000fea0003800000 */
.L_x_14761:
[----:B------:R-:W2:Y:S02]  /*245f0*/  LD.E R3, desc[UR8][R8.64] ;  /* 0x0000000808037980 */ /* 0x000ea4000c101900 */
[----:B--2---:R-:W-:-:S05]  /*24600*/  FADD R3, R19, R3 ;  /* 0x0000000313037221 */ /* 0x004fca0000000000 */
[----:B------:R0:W-:Y:S02]  /*24610*/  ST.E desc[UR8][R8.64], R3 ;  /* 0x0000000308007985 */ /* 0x0001e4000c101908 */
.L_x_14758:
[----:B------:R-:W-:Y:S05]  /*24620*/  BSYNC.RECONVERGENT B1 ;  /* 0x0000000000017941 */ /* 0x000fea0003800200 */
.L_x_14757:
        /* <DEDUP_REMOVED lines=9> */
.L_x_14766:
[----:B------:R-:W0:Y:S02]  /*246c0*/  LDS R20, [R3] ;  /* 0x0000000003147984 */ /* 0x000e240000000800 */
[----:B0-----:R-:W-:-:S05]  /*246d0*/  FADD R21, R17, R20 ;  /* 0x0000001411157221 */ /* 0x001fca0000000000 */
[----:B------:R-:W0:Y:S02]  /*246e0*/  ATOMS.CAST.SPIN P0, [R3], R20, R21 ;  /* 0x000000140300758d */ /* 0x000e240001800015 */
[----:B0-----:R-:W-:Y:S05]  /*246f0*/  @!P0 BRA `(.L_x_14766) ;  /* 0xfffffffc00f08947 */ /* 0x001fea000383ffff */
[----:B------:R-:W-:Y:S05]  /*24700*/  BRA `(.L_x_14764) ;  /* 0x00000000002c7947 */ /* 0x000fea0003800000 */
.L_x_14765:
[----:B------:R-:W1:Y:S02]  /*24710*/  QSPC.E.D P0, RZ, [R10] ;  /* 0x000000000aff73aa */ /* 0x000e640000000700 */
[----:B-1----:R-:W-:Y:S05]  /*24720*/  @!P0 BRA `(.L_x_14767) ;  /* 0x0000000000188947 */ /* 0x002fea0003800000 */
.L_x_14768:
[----:B------:R-:W2:Y:S02]  /*24730*/  LD.E R20, [R10] ;  /* 0x000000000a147980 */ /* 0x000ea40000100900 */
[----:B--2---:R-:W-:-:S06]  /*24740*/  FADD R21, R17, R20 ;  /* 0x0000001411157221 */ /* 0x004fcc0000000000 */
[----:B------:R-:W2:Y:S02]  /*24750*/  ATOM.E.CAST.SPIN PT, R21, [R10], R20, R21 ;  /* 0x000000140a15738b */ /* 0x000ea400019e0115 */
[----:B--2---:R-:W-:-:S13]  /*24760*/  ISETP.EQ.U32.AND P0, PT, R21, 0x1, PT ;  /* 0x000000011500780c */ /* 0x004fda0003f02070 */
[----:B------:R-:W-:Y:S05]  /*24770*/  @!P0 BRA `(.L_x_14768) ;  /* 0xfffffffc00ec8947 */ /* 0x000fea000383ffff */
[----:B------:R-:W-:Y:S05]  /*24780*/  BRA `(.L_x_14764) ;  /* 0x00000000000c7947 */ /* 0x000fea0003800000 */
.L_x_14767:
[----:B------:R-:W0:Y:S02]  /*24790*/  LD.E R4, desc[UR8][R10.64] ;  /* 0x000000080a047980 */ /* 0x000e24000c101900 */
[----:B0-----:R-:W-:-:S05]  /*247a0*/  FADD R3, R17, R4 ;  /* 0x0000000411037221 */ /* 0x001fca0000000000 */
[----:B------:R1:W-:Y:S02]  /*247b0*/  ST.E desc[UR8][R10.64], R3 ;  /* 0x000000030a007985 */ /* 0x0003e4000c101908 */
.L_x_14764:
[----:B------:R-:W-:Y:S05]  /*247c0*/  BSYNC.RECONVERGENT B1 ;  /* 0x0000000000017941 */ /* 0x000fea0003800200 */
.L_x_14763:
        /* <DEDUP_REMOVED lines=10> */
.L_x_14772:
[----:B------:R-:W0:Y:S02]  /*24870*/  LDS R20, [R3] ;  /* 0x0000000003147984 */ /* 0x000e240000000800 */
[----:B0-----:R-:W-:-:S05]  /*24880*/  FADD R21, R19, R20 ;  /* 0x0000001413157221 */ /* 0x001fca0000000000 */
[----:B------:R-:W0:Y:S02]  /*24890*/  ATOMS.CAST.SPIN P0, [R3], R20, R21 ;  /* 0x000000140300758d */ /* 0x000e240001800015 */
[----:B0-----:R-:W-:Y:S05]  /*248a0*/  @!P0 BRA `(.L_x_14772) ;  /* 0xfffffffc00f08947 */ /* 0x001fea000383ffff */
[----:B------:R-:W-:Y:S05]  /*248b0*/  BRA `(.L_x_14770) ;  /* 0x00000000002c7947 */ /* 0x000fea0003800000 */
.L_x_14771:
[----:B------:R-:W0:Y:S02]  /*248c0*/  QSPC.E.D P0, RZ, [R20] ;  /* 0x0000000014ff73aa */ /* 0x000e240000000700 */
[----:B0-----:R-:W-:Y:S05]  /*248d0*/  @!P0 BRA `(.L_x_14773) ;  /* 0x0000000000188947 */ /* 0x001fea0003800000 */
.L_x_14774:
[----:B------:R-:W2:Y:S02]  /*248e0*/  LD.E R22, [R20] ;  /* 0x0000000014167980 */ /* 0x000ea40000100900 */
[----:B--2---:R-:W-:-:S06]  /*248f0*/  FADD R23, R19, R22 ;  /* 0x0000001613177221 */ /* 0x004fcc0000000000 */
[----:B------:R-:W2:Y:S02]  /*24900*/  ATOM.E.CAST.SPIN PT, R23, [R20], R22, R23 ;  /* 0x000000161417738b */ /* 0x000ea400019e0117 */
[----:B--2---:R-:W-:-:S13]  /*24910*/  ISETP.EQ.U32.AND P0, PT, R23, 0x1, PT ;  /* 0x000000011700780c */ /* 0x004fda0003f02070 */
[----:B------:R-:W-:Y:S05]  /*24920*/  @!P0 BRA `(.L_x_14774) ;  /* 0xfffffffc00ec8947 */ /* 0x000fea000383ffff */
[----:B------:R-:W-:Y:S05]  /*24930*/  BRA `(.L_x_14770) ;  /* 0x00000000000c7947 */ /* 0x000fea0003800000 */
.L_x_14773:
[----:B------:R-:W2:Y:S02]  /*24940*/  LD.E R3, desc[UR8][R20.64] ;  /* 0x0000000814037980 */ /* 0x000ea4000c101900 */
[----:B--2---:R-:W-:-:S05]  /*24950*/  FADD R3, R19, R3 ;  /* 0x0000000313037221 */ /* 0x004fca0000000000 */
[----:B------:R0:W-:Y:S02]  /*24960*/  ST.E desc[UR8][R20.64], R3 ;  /* 0x0000000314007985 */ /* 0x0001e4000c101908 */
.L_x_14770:
[----:B------:R-:W-:Y:S05]  /*24970*/  BSYNC.RECONVERGENT B1 ;  /* 0x0000000000017941 */ /* 0x000fea0003800200 */
.L_x_14769:
[----:B0-----:R-:W-:-:S05]  /*24980*/  IMAD.WIDE R20, R60, 0x4, R10 ;  /* 0x000000043c147825 */ /* 0x001fca00078e020a */
[----:B------:R0:W-:Y:S01]  /*24990*/  ATOM.E.ADD.F32.FTZ.RN.STRONG.GPU P0, RZ, desc[UR8][R20.64], R17 ;  /* 0x8000001114ff79a2 */ /* 0x0001e2000c10f308 */
[----:B------:R-:W-:Y:S04]  /*249a0*/  BSSY.RECONVERGENT B1, `(.L_x_14775) ;  /* 0x0000015000017945 */ /* 0x000fe80003800200 */
[----:B0-----:R-:W-:Y:S05]  /*249b0*/  @P0 BRA `(.L_x_14776) ;  /* 0x00000000004c0947 */ /* 0x001fea0003800000 */
[----:B------:R-:W0:Y:S02]  /*249c0*/  QSPC.E.S P0, RZ, [R20] ;  /* 0x0000000014ff73aa */ /* 0x000e240000000500 */
[----:B0-----:R-:W-:Y:S05]  /*249d0*/  @!P0 BRA `(.L_x_14777) ;  /* 0x0000000000188947 */ /* 0x001fea0003800000 */
[----:B------:R-:W-:-:S07]  /*249e0*/  MOV R3, R20 ;  /* 0x0000001400037202 */ /* 0x000fce0000000f00 */
.L_x_14778:
[----:B------:R-:W0:Y:S02]  /*249f0*/  LDS R20, [R3] ;  /* 0x0000000003147984 */ /* 0x000e240000000800 */
[----:B0-----:R-:W-:-:S05]  /*24a00*/  FADD R21, R17, R20 ;  /* 0x0000001411157221 */ /* 0x001fca0000000000 */
[----:B------:R-:W0:Y:S02]  /*24a10*/  ATOMS.CAST.SPIN P0, [R3], R20, R21 ;  /* 0x000000140300758d */ /* 0x000e240001800015 */
[----:B0-----:R-:W-:Y:S05]  /*24a20*/  @!P0 BRA `(.L_x_14778) ;  /* 0xfffffffc00f08947 */ /* 0x001fea000383ffff */
[----:B------:R-:W-:Y:S05]  /*24a30*/  BRA `(.L_x_14776) ;  /* 0x00000000002c7947 */ /* 0x000fea0003800000 */
.L_x_14777:
[----:B------:R-:W0:Y:S02]  /*24a40*/  QSPC.E.D P0, RZ, [R20] ;  /* 0x0000000014ff73aa */ /* 0x000e240000000700 */
[----:B0-----:R-:W-:Y:S05]  /*24a50*/  @!P0 BRA `(.L_x_14779) ;  /* 0x0000000000188947 */ /* 0x001fea0003800000 */
.L_x_14780:
[----:B------:R-:W2:Y:S02]  /*24a60*/  LD.E R22, [R20] ;  /* 0x0000000014167980 */ /* 0x000ea40000100900 */
[----:B--2---:R-:W-:-:S06]  /*24a70*/  FADD R23, R17, R22 ;  /* 0x0000001611177221 */ /* 0x004fcc0000000000 */
[----:B------:R-:W2:Y:S02]  /*24a80*/  ATOM.E.CAST.SPIN PT, R23, [R20], R22, R23 ;  /* 0x000000161417738b */ /* 0x000ea400019e0117 */
[----:B--2---:R-:W-:-:S13]  /*24a90*/  ISETP.EQ.U32.AND P0, PT, R23, 0x1, PT ;  /* 0x000000011700780c */ /* 0x004fda0003f02070 */
[----:B------:R-:W-:Y:S05]  /*24aa0*/  @!P0 BRA `(.L_x_14780) ;  /* 0xfffffffc00ec8947 */ /* 0x000fea000383ffff */
[----:B------:R-:W-:Y:S05]  /*24ab0*/  BRA `(.L_x_14776) ;  /* 0x00000000000c7947 */ /* 0x000fea0003800000 */
.L_x_14779:
[----:B------:R-:W2:Y:S02]  /*24ac0*/  LD.E R4, desc[UR8][R20.64] ;  /* 0x0000000814047980 */ /* 0x000ea4000c101900 */
[----:B--2---:R-:W-:-:S05]  /*24ad0*/  FADD R3, R17, R4 ;  /* 0x0000000411037221 */ /* 0x004fca0000000000 */
[----:B------:R0:W-:Y:S02]  /*24ae0*/  ST.E desc[UR8][R20.64], R3 ;  /* 0x0000000314007985 */ /* 0x0001e4000c101908 */
.L_x_14776:
[----:B------:R-:W-:Y:S05]  /*24af0*/  BSYNC.RECONVERGENT B1 ;  /* 0x0000000000017941 */ /* 0x000fea0003800200 */
.L_x_14775:
        /* <DEDUP_REMOVED lines=10> */
.L_x_14784:
[----:B------:R-:W0:Y:S02]  /*24ba0*/  LDS R20, [R3] ;  /* 0x0000000003147984 */ /* 0x000e240000000800 */
[----:B0-----:R-:W-:-:S05]  /*24bb0*/  FADD R21, R19, R20 ;  /* 0x0000001413157221 */ /* 0x001fca0000000000 */
[----:B------:R-:W0:Y:S02]  /*24bc0*/  ATOMS.CAST.SPIN P0, [R3], R20, R21 ;  /* 0x000000140300758d */ /* 0x000e240001800015 */
[----:B0-----:R-:W-:Y:S05]  /*24bd0*/  @!P0 BRA `(.L_x_14784) ;  /* 0xfffffffc00f08947 */ /* 0x001fea000383ffff */
[----:B------:R-:W-:Y:S05]  /*24be0*/  BRA `(.L_x_14782) ;  /* 0x00000000002c7947 */ /* 0x000fea0003800000 */
.L_x_14783:
[----:B------:R-:W0:Y:S02]  /*24bf0*/  QSPC.E.D P0, RZ, [R20] ;  /* 0x0000000014ff73aa */ /* 0x000e240000000700 */
[----:B0-----:R-:W-:Y:S05]  /*24c00*/  @!P0 BRA `(.L_x_14785) ;  /* 0x0000000000188947 */ /* 0x001fea0003800000 */
.L_x_14786:
[----:B------:R-:W2:Y:S02]  /*24c10*/  LD.E R22, [R20] ;  /* 0x0000000014167980 */ /* 0x000ea40000100900 */
[----:B--2---:R-:W-:-:S06]  /*24c20*/  FADD R23, R19, R22 ;  /* 0x0000001613177221 */ /* 0x004fcc0000000000 */
[----:B------:R-:W2:Y:S02]  /*24c30*/  ATOM.E.CAST.SPIN PT, R23, [R20], R22, R23 ;  /* 0x000000161417738b */ /* 0x000ea400019e0117 */
[----:B--2---:R-:W-:-:S13]  /*24c40*/  ISETP.EQ.U32.AND P0, PT, R23, 0x1, PT ;  /* 0x000000011700780c */ /* 0x004fda0003f02070 */
[----:B------:R-:W-:Y:S05]  /*24c50*/  @!P0 BRA `(.L_x_14786) ;  /* 0xfffffffc00ec8947 */ /* 0x000fea000383ffff */
[----:B------:R-:W-:Y:S05]  /*24c60*/  BRA `(.L_x_14782) ;  /* 0x00000000000c7947 */ /* 0x000fea0003800000 */
.L_x_14785:
[----:B------:R-:W2:Y:S02]  /*24c70*/  LD.E R3, desc[UR8][R20.64] ;  /* 0x0000000814037980 */ /* 0x000ea4000c101900 */
[----:B--2---:R-:W-:-:S05]  /*24c80*/  FADD R3, R19, R3 ;  /* 0x0000000313037221 */ /* 0x004fca0000000000 */
[----:B------:R0:W-:Y:S02]  /*24c90*/  ST.E desc[UR8][R20.64], R3 ;  /* 0x0000000314007985 */ /* 0x0001e4000c101908 */
.L_x_14782:
[----:B------:R-:W-:Y:S05]  /*24ca0*/  BSYNC.RECONVERGENT B1 ;  /* 0x0000000000017941 */ /* 0x000fea0003800200 */
.L_x_14781:
[----:B0-----:R-:W-:-:S05]  /*24cb0*/  IMAD.WIDE R20, R59, 0x4, R10 ;  /* 0x000000043b147825 */ /* 0x001fca00078e020a */
[----:B------:R0:W-:Y:S01]  /*24cc0*/  ATOM.E.ADD.F32.FTZ.RN.STRONG.GPU P0, RZ, desc[UR8][R20.64], R17 ;  /* 0x8000001114ff79a2 */ /* 0x0001e2000c10f308 */
[----:B------:R-:W-:Y:S04]  /*24cd0*/  BSSY.RECONVERGENT B1, `(.L_x_14787) ;  /* 0x0000015000017945 */ /* 0x000fe80003800200 */
[----:B0-----:R-:W-:Y:S05]  /*24ce0*/  @P0 BRA `(.L_x_14788) ;  /* 0x00000000004c0947 */ /* 0x001fea0003800000 */
[----:B------:R-:W0:Y:S02]  /*24cf0*/  QSPC.E.S P0, RZ, [R20] ;  /* 0x0000000014ff73aa */ /* 0x000e240000000500 */
[----:B0-----:R-:W-:Y:S05]  /*24d00*/  @!P0 BRA `(.L_x_14789) ;  /* 0x0000000000188947 */ /* 0x001fea0003800000 */
[----:B------:R-:W-:-:S07]  /*24d10*/  MOV R3, R20 ;  /* 0x0000001400037202 */ /* 0x000fce0000000f00 */
.L_x_14790:
[----:B------:R-:W0:Y:S02]  /*24d20*/  LDS R20, [R3] ;  /* 0x0000000003147984 */ /* 0x000e240000000800 */
[----:B0-----:R-:W-:-:S05]  /*24d30*/  FADD R21, R17, R20 ;  /* 0x0000001411157221 */ /* 0x001fca0000000000 */
[----:B------:R-:W0:Y:S02]  /*24d40*/  ATOMS.CAST.SPIN P0, [R3], R20, R21 ;  /* 0x000000140300758d */ /* 0x000e240001800015 */
[----:B0-----:R-:W-:Y:S05]  /*24d50*/  @!P0 BRA `(.L_x_14790) ;  /* 0xfffffffc00f08947 */ /* 0x001fea000383ffff */
[----:B------:R-:W-:Y:S05]  /*24d60*/  BRA `(.L_x_14788) ;  /* 0x00000000002c7947 */ /* 0x000fea0003800000 */
.L_x_14789:
[----:B------:R-:W0:Y:S02]  /*24d70*/  QSPC.E.D P0, RZ, [R20] ;  /* 0x0000000014ff73aa */ /* 0x000e240000000700 */
[----:B0-----:R-:W-:Y:S05]  /*24d80*/  @!P0 BRA `(.L_x_14791) ;  /* 0x0000000000188947 */ /* 0x001fea0003800000 */
.L_x_14792:
[----:B------:R-:W2:Y:S02]  /*24d90*/  LD.E R22, [R20] ;  /* 0x0000000014167980 */ /* 0x000ea40000100900 */
[----:B--2---:R-:W-:-:S06]  /*24da0*/  FADD R23, R17, R22 ;  /* 0x0000001611177221 */ /* 0x004fcc0000000000 */
[----:B------:R-:W2:Y:S02]  /*24db0*/  ATOM.E.CAST.SPIN PT, R23, [R20], R22, R23 ;  /* 0x000000161417738b */ /* 0x000ea400019e0117 */
[----:B--2---:R-:W-:-:S13]  /*24dc0*/  ISETP.EQ.U32.AND P0, PT, R23, 0x1, PT ;  /* 0x000000011700780c */ /* 0x004fda0003f02070 */
[----:B------:R-:W-:Y:S05]  /*24dd0*/  @!P0 BRA `(.L_x_14792) ;  /* 0xfffffffc00ec8947 */ /* 0x000fea000383ffff */
[----:B------:R-:W-:Y:S05]  /*24de0*/  BRA `(.L_x_14788) ;  /* 0x00000000000c7947 */ /* 0x000fea0003800000 */
.L_x_14791:
[----:B------:R-:W2:Y:S02]  /*24df0*/  LD.E R4, desc[UR8][R20.64] ;  /* 0x0000000814047980 */ /* 0x000ea4000c101900 */
[----:B--2---:R-:W-:-:S05]  /*24e00*/  FADD R3, R17, R4 ;  /* 0x0000000411037221 */ /* 0x004fca0000000000 */
[----:B------:R0:W-:Y:S02]  /*24e10*/  ST.E desc[UR8][R20.64], R3 ;  /* 0x0000000314007985 */ /* 0x0001e4000c101908 */
.L_x_14788:
[----:B------:R-:W-:Y:S05]  /*24e20*/  BSYNC.RECONVERGENT B1 ;  /* 0x0000000000017941 */ /* 0x000fea0003800200 */
.L_x_14787:
        /* <DEDUP_REMOVED lines=10> */
.L_x_14796:
[----:B------:R-:W0:Y:S02]  /*24ed0*/  LDS R20, [R3] ;  /* 0x0000000003147984 */ /* 0x000e240000000800 */
[----:B0-----:R-:W-:-:S05]  /*24ee0*/  FADD R21, R19, R20 ;  /* 0x0000001413157221 */ /* 0x001fca0000000000 */
[----:B------:R-:W0:Y:S02]  /*24ef0*/  ATOMS.CAST.SPIN P0, [R3], R20, R21 ;  /* 0x000000140300758d */ /* 0x000e240001800015 */
[----:B0-----:R-:W-:Y:S05]  /*24f00*/  @!P0 BRA `(.L_x_14796) ;  /* 0xfffffffc00f08947 */ /* 0x001fea000383ffff */
[----:B------:R-:W-:Y:S05]  /*24f10*/  BRA `(.L_x_14794) ;  /* 0x00000000002c7947 */ /* 0x000fea0003800000 */
.L_x_14795:
[----:B------:R-:W0:Y:S02]  /*24f20*/  QSPC.E.D P0, RZ, [R20] ;  /* 0x0000000014ff73aa */ /* 0x000e240000000700 */
[----:B0-----:R-:W-:Y:S05]  /*24f30*/  @!P0 BRA `(.L_x_14797) ;  /* 0x0000000000188947 */ /* 0x001fea0003800000 */
.L_x_14798:
[----:B------:R-:W2:Y:S02]  /*24f40*/  LD.E R22, [R20] ;  /* 0x0000000014167980 */ /* 0x000ea40000100900 */
[----:B--2---:R-:W-:-:S06]  /*24f50*/  FADD R23, R19, R22 ;  /* 0x0000001613177221 */ /* 0x004fcc0000000000 */
[----:B------:R-:W2:Y:S02]  /*24f60*/  ATOM.E.CAST.SPIN PT, R23, [R20], R22, R23 ;  /* 0x000000161417738b */ /* 0x000ea400019e0117 */
[----:B--2---:R-:W-:-:S13]  /*24f70*/  ISETP.EQ.U32.AND P0, PT, R23, 0x1, PT ;  /* 0x000000011700780c */ /* 0x004fda0003f02070 */
[----:B------:R-:W-:Y:S05]  /*24f80*/  @!P0 BRA `(.L_x_14798) ;  /* 0xfffffffc00ec8947 */ /* 0x000fea000383ffff */
[----:B------:R-:W-:Y:S05]  /*24f90*/  BRA `(.L_x_14794) ;  /* 0x00000000000c7947 */ /* 0x000fea0003800000 */
.L_x_14797:
[----:B------:R-:W2:Y:S02]  /*24fa0*/  LD.E R3, desc[UR8][R20.64] ;  /* 0x0000000814037980 */ /* 0x000ea4000c101900 */
[----:B--2---:R-:W-:-:S05]  /*24fb0*/  FADD R3, R19, R3 ;  /* 0x0000000313037221 */ /* 0x004fca0000000000 */
[----:B------:R0:W-:Y:S02]  /*24fc0*/  ST.E desc[UR8][R20.64], R3 ;  /* 0x0000000314007985 */ /* 0x0001e4000c101908 */
.L_x_14794:
[----:B------:R-:W-:Y:S05]  /*24fd0*/  BSYNC.RECONVERGENT B1 ;  /* 0x0000000000017941 */ /* 0x000fea0003800200 */
.L_x_14793:
[----:B0-----:R-:W-:-:S05]  /*24fe0*/  IMAD.WIDE R20, R52, 0x4, R10 ;  /* 0x0000000434147825 */ /* 0x001fca00078e020a */
[----:B------:R0:W-:Y:S01]  /*24ff0*/  ATOM.E.ADD.F32.FTZ.RN.STRONG.GPU P0, RZ, desc[UR8][R20.64], R17 ;  /* 0x8000001114ff79a2 */ /* 0x0001e2000c10f308 */
[----:B------:R-:W-:Y:S04]  /*25000*/  BSSY.RECONVERGENT B1, `(.L_x_14799) ;  /* 0x0000015000017945 */ /* 0x000fe80003800200 */
[----:B0-----:R-:W-:Y:S05]  /*25010*/  @P0 BRA `(.L_x_14800) ;  /* 0x00000000004c0947 */ /* 0x001fea0003800000 */
[----:B------:R-:W0:Y:S02]  /*25020*/  QSPC.E.S P0, RZ, [R20] ;  /* 0x0000000014ff73aa */ /* 0x000e240000000500 */
[----:B0-----:R-:W-:Y:S05]  /*25030*/  @!P0 BRA `(.L_x_14801) ;  /* 0x0000000000188947 */ /* 0x001fea0003800000 */
[----:B------:R-:W-:-:S07]  /*25040*/  MOV R3, R20 ;  /* 0x0000001400037202 */ /* 0x000fce0000000f00 */
.L_x_14802:
[----:B------:R-:W0:Y:S02]  /*25050*/  LDS R20, [R3] ;  /* 0x0000000003147984 */ /* 0x000e240000000800 */
[----:B0-----:R-:W-:-:S05]  /*25060*/  FADD R21, R17, R20 ;  /* 0x0000001411157221 */ /* 0x001fca0000000000 */
[----:B------:R-:W0:Y:S02]  /*25070*/  ATOMS.CAST.SPIN P0, [R3], R20, R21 ;  /* 0x000000140300758d */ /* 0x000e240001800015 */
[----:B0-----:R-:W-:Y:S05]  /*25080*/  @!P0 BRA `(.L_x_14802) ;  /* 0xfffffffc00f08947 */ /* 0x001fea000383ffff */
[----:B------:R-:W-:Y:S05]  /*25090*/  BRA `(.L_x_14800) ;  /* 0x00000000002c7947 */ /* 0x000fea0003800000 */
.L_x_14801:
[----:B------:R-:W0:Y:S02]  /*250a0*/  QSPC.E.D P0, RZ, [R20] ;  /* 0x0000000014ff73aa */ /* 0x000e240000000700 */
[----:B0-----:R-:W-:Y:S05]  /*250b0*/  @!P0 BRA `(.L_x_14803) ;  /* 0x0000000000188947 */ /* 0x001fea0003800000 */
.L_x_14804:
[----:B------:R-:W2:Y:S02]  /*250c0*/  LD.E R22, [R20] ;  /* 0x0000000014167980 */ /* 0x000ea40000100900 */
[----:B--2---:R-:W-:-:S06]  /*250d0*/  FADD R23, R17, R22 ;  /* 0x0000001611177221 */ /* 0x004fcc0000000000 */
[----:B------:R-:W2:Y:S02]  /*250e0*/  ATOM.E.CAST.SPIN PT, R23, [R20], R22, R23 ;  /* 0x000000161417738b */ /* 0x000ea400019e0117 */
[----:B--2---:R-:W-:-:S13]  /*250f0*/  ISETP.EQ.U32.AND P0, PT, R23, 0x1, PT ;  /* 0x000000011700780c */ /* 0x004fda0003f02070 */
[----:B------:R-:W-:Y:S05]  /*25100*/  @!P0 BRA `(.L_x_14804) ;  /* 0xfffffffc00ec8947 */ /* 0x000fea000383ffff */
[----:B------:R-:W-:Y:S05]  /*25110*/  BRA `(.L_x_14800) ;  /* 0x00000000000c7947 */ /* 0x000fea0003800000 */
.L_x_14803:
[----:B------:R-:W2:Y:S02]  /*25120*/  LD.E R4, desc[UR8][R20.64] ;  /* 0x0000000814047980 */ /* 0x000ea4000c101900 */
[----:B--2---:R-:W-:-:S05]  /*25130*/  FADD R3, R17, R4 ;  /* 0x0000000411037221 */ /* 0x004fca0000000000 */
[----:B------:R0:W-:Y:S02]  /*25140*/  ST.E desc[UR8][R20.64], R3 ;  /* 0x0000000314007985 */ /* 0x0001e4000c101908 */
.L_x_14800:
[----:B------:R-:W-:Y:S05]  /*25150*/  BSYNC.RECONVERGENT B1 ;  /* 0x0000000000017941 */ /* 0x000fea0003800200 */
.L_x_14799:
        /* <DEDUP_REMOVED lines=9> */
.L_x_14808:
[----:B------:R-:W0:Y:S02]  /*251f0*/  LDS R20, [R3] ;  /* 0x0000000003147984 */ /* 0x000e240000000800 */
[----:B0-----:R-:W-:-:S05]  /*25200*/  FADD R21, R19, R20 ;  /* 0x0000001413157221 */ /* 0x001fca0000000000 */
[----:B------:R-:W0:Y:S02]  /*25210*/  ATOMS.CAST.SPIN P0, [R3], R20, R21 ;  /* 0x000000140300758d */ /* 0x000e240001800015 */
[----:B0-----:R-:W-:Y:S05]  /*25220*/  @!P0 BRA `(.L_x_14808) ;  /* 0xfffffffc00f08947 */ /* 0x001fea000383ffff */
[----:B------:R-:W-:Y:S05]  /*25230*/  BRA `(.L_x_14806) ;  /* 0x00000000002c7947 */ /* 0x000fea0003800000 */
.L_x_14807:
[----:B------:R-:W0:Y:S02]  /*25240*/  QSPC.E.D P0, RZ, [R20] ;  /* 0x0000000014ff73aa */ /* 0x000e240000000700 */
[----:B0-----:R-:W-:Y:S05]  /*25250*/  @!P0 BRA `(.L_x_14809) ;  /* 0x0000000000188947 */ /* 0x001fea0003800000 */
.L_x_14810:
[----:B------:R-:W2:Y:S02]  /*25260*/  LD.E R22, [R20] ;  /* 0x0000000014167980 */ /* 0x000ea40000100900 */
[----:B--2---:R-:W-:-:S06]  /*25270*/  FADD R23, R19, R22 ;  /* 0x0000001613177221 */ /* 0x004fcc0000000000 */
[----:B------:R-:W2:Y:S02]  /*25280*/  ATOM.E.CAST.SPIN PT, R23, [R20], R22, R23 ;  /* 0x000000161417738b */ /* 0x000ea400019e0117 */
[----:B--2---:R-:W-:-:S13]  /*25290*/  ISETP.EQ.U32.AND P0, PT, R23, 0x1, PT ;  /* 0x000000011700780c */ /* 0x004fda0003f02070 */
[----:B------:R-:W-:Y:S05]  /*252a0*/  @!P0 BRA `(.L_x_14810) ;  /* 0xfffffffc00ec8947 */ /* 0x000fea000383ffff */
[----:B------:R-:W-:Y:S05]  /*252b0*/  BRA `(.L_x_14806) ;  /* 0x00000000000c7947 */ /* 0x000fea0003800000 */
.L_x_14809:
[----:B------:R-:W2:Y:S02]  /*252c0*/  LD.E R3, desc[UR8][R20.64] ;  /* 0x0000000814037980 */ /* 0x000ea4000c101900 */
[----:B--2---:R-:W-:-:S05]  /*252d0*/  FADD R3, R19, R3 ;  /* 0x0000000313037221 */ /* 0x004fca0000000000 */
[----:B------:R0:W-:Y:S02]  /*252e0*/  ST.E desc[UR8][R20.64], R3 ;  /* 0x0000000314007985 */ /* 0x0001e4000c101908 */
.L_x_14806:
[----:B------:R-:W-:Y:S05]  /*252f0*/  BSYNC.RECONVERGENT B1 ;  /* 0x0000000000017941 */ /* 0x000fea0003800200 */
.L_x_14805:
[----:B0-----:R-:W-:-:S05]  /*25300*/  IMAD.WIDE R20, R39, 0x4, R10 ;  /* 0x0000000427147825 */ /* 0x001fca00078e020a */
[----:B------:R0:W-:Y:S01]  /*25310*/  ATOM.E.ADD.F32.FTZ.RN.STRONG.GPU P0, RZ, desc[UR8][R20.64], R17 ;  /* 0x8000001114ff79a2 */ /* 0x0001e2000c10f308 */
[----:B------:R-:W-:Y:S04]  /*25320*/  BSSY.RECONVERGENT B1, `(.L_x_14811) ;  /* 0x0000015000017945 */ /* 0x000fe80003800200 */
[----:B0-----:R-:W-:Y:S05]  /*25330*/  @P0 BRA `(.L_x_14812) ;  /* 0x00000000004c0947 */ /* 0x001fea0003800000 */
[----:B------:R-:W0:Y:S02]  /*25340*/  QSPC.E.S P0, RZ, [R20] ;  /* 0x0000000014ff73aa */ /* 0x000e240000000500 */
[----:B0-----:R-:W-:Y:S05]  /*25350*/  @!P0 BRA `(.L_x_14813) ;  /* 0x0000000000188947 */ /* 0x001fea0003800000 */
[----:B------:R-:W-:-:S07]  /*25360*/  MOV R3, R20 ;  /* 0x0000001400037202 */ /* 0x000fce0000000f00 */
.L_x_14814:
[----:B------:R-:W0:Y:S02]  /*25370*/  LDS R20, [R3] ;  /* 0x0000000003147984 */ /* 0x000e240000000800 */
[----:B0-----:R-:W-:-:S05]  /*25380*/  FADD R21, R17, R20 ;  /* 0x0000001411157221 */ /* 0x001fca0000000000 */
[----:B------:R-:W0:Y:S02]  /*25390*/  ATOMS.CAST.SPIN P0, [R3], R20, R21 ;  /* 0x000000140300758d */ /* 0x000e240001800015 */
[----:B0-----:R-:W-:Y:S05]  /*253a0*/  @!P0 BRA `(.L_x_14814) ;  /* 0xfffffffc00f08947 */ /* 0x001fea000383ffff */
[----:B------:R-:W-:Y:S05]  /*253b0*/  BRA `(.L_x_14812) ;  /* 0x00000000002c7947 */ /* 0x000fea0003800000 */
.L_x_14813:
[----:B------:R-:W0:Y:S02]  /*253c0*/  QSPC.E.D P0, RZ, [R20] ;  /* 0x0000000014ff73aa */ /* 0x000e240000000700 */
[----:B0-----:R-:W-:Y:S05]  /*253d0*/  @!P0 BRA `(.L_x_14815) ;  /* 0x0000000000188947 */ /* 0x001fea0003800000 */
.L_x_14816:
[----:B------:R-:W2:Y:S02]  /*253e0*/  LD.E R22, [R20] ;  /* 0x0000000014167980 */ /* 0x000ea40000100900 */
[----:B--2---:R-:W-:-:S06]  /*253f0*/  FADD R23, R17, R22 ;  /* 0x0000001611177221 */ /* 0x004fcc0000000000 */
[----:B------:R-:W2:Y:S02]  /*25400*/  ATOM.E.CAST.SPIN PT, R23, [R20], R22, R23 ;  /* 0x000000161417738b */ /* 0x000ea400019e0117 */
[----:B--2---:R-:W-:-:S13]  /*25410*/  ISETP.EQ.U32.AND P0, PT, R23, 0x1, PT ;  /* 0x000000011700780c */ /* 0x004fda0003f02070 */
[----:B------:R-:W-:Y:S05]  /*25420*/  @!P0 BRA `(.L_x_14816) ;  /* 0xfffffffc00ec8947 */ /* 0x000fea000383ffff */
[----:B------:R-:W-:Y:S05]  /*25430*/  BRA `(.L_x_14812) ;  /* 0x00000000000c7947 */ /* 0x000fea0003800000 */
.L_x_14815:
[----:B------:R-:W2:Y:S02]  /*25440*/  LD.E R4, desc[UR8][R20.64] ;  /* 0x0000000814047980 */ /* 0x000ea4000c101900 */
[----:B--2---:R-:W-:-:S05]  /*25450*/  FADD R3, R17, R4 ;  /* 0x0000000411037221 */ /* 0x004fca0000000000 */
[----:B------:R0:W-:Y:S02]  /*25460*/  ST.E desc[UR8][R20.64], R3 ;  /* 0x0000000314007985 */ /* 0x0001e4000c101908 */
.L_x_14812:
[----:B------:R-:W-:Y:S05]  /*25470*/  BSYNC.RECONVERGENT B1 ;  /* 0x0000000000017941 */ /* 0x000fea0003800200 */
.L_x_14811:
        /* <DEDUP_REMOVED lines=9> */
.L_x_14820:
[----:B------:R-:W0:Y:S02]  /*25510*/  LDS R4, [R3] ;  /* 0x0000000003047984 */ /* 0x000e240000000800 */
[----:B0-----:R-:W-:-:S05]  /*25520*/  FADD R5, R19, R4 ;  /* 0x0000000413057221 */ /* 0x001fca0000000000 */
[----:B------:R-:W0:Y:S02]  /*25530*/  ATOMS.CAST.SPIN P0, [R3], R4, R5 ;  /* 0x000000040300758d */ /* 0x000e240001800005 */
[----:B0-----:R-:W-:Y:S05]  /*25540*/  @!P0 BRA `(.L_x_14820) ;  /* 0xfffffffc00f08947 */ /* 0x001fea000383ffff */
[----:B------:R-:W-:Y:S05]  /*25550*/  BRA `(.L_x_14818) ;  /* 0x00000000002c7947 */ /* 0x000fea0003800000 */
.L_x_14819:
[----:B------:R-:W1:Y:S02]  /*25560*/  QSPC.E.D P0, RZ, [R4] ;  /* 0x0000000004ff73aa */ /* 0x000e640000000700 */
[----:B-1----:R-:W-:Y:S05]  /*25570*/  @!P0 BRA `(.L_x_14821) ;  /* 0x0000000000188947 */ /* 0x002fea0003800000 */
.L_x_14822:
[----:B0-----:R-:W2:Y:S02]  /*25580*/  LD.E R20, [R4] ;  /* 0x0000000004147980 */ /* 0x001ea40000100900 */
[----:B--2---:R-:W-:-:S06]  /*25590*/  FADD R21, R19, R20 ;  /* 0x0000001413157221 */ /* 0x004fcc0000000000 */
[----:B------:R-:W2:Y:S02]  /*255a0*/  ATOM.E.CAST.SPIN PT, R21, [R4], R20, R21 ;  /* 0x000000140415738b */ /* 0x000ea400019e0115 */
[----:B--2---:R-:W-:-:S13]  /*255b0*/  ISETP.EQ.U32.AND P0, PT, R21, 0x1, PT ;  /* 0x000000011500780c */ /* 0x004fda0003f02070 */
[----:B------:R-:W-:Y:S05]  /*255c0*/  @!P0 BRA `(.L_x_14822) ;  /* 0xfffffffc00ec8947 */ /* 0x000fea000383ffff */
[----:B------:R-:W-:Y:S05]  /*255d0*/  BRA `(.L_x_14818) ;  /* 0x00000000000c7947 */ /* 0x000fea0003800000 */
.L_x_14821:
[----:B0-----:R-:W2:Y:S02]  /*255e0*/  LD.E R3, desc[UR8][R4.64] ;  /* 0x0000000804037980 */ /* 0x001ea4000c101900 */
[----:B--2---:R-:W-:-:S05]  /*255f0*/  FADD R3, R19, R3 ;  /* 0x0000000313037221 */ /* 0x004fca0000000000 */
[----:B------:R1:W-:Y:S02]  /*25600*/  ST.E desc[UR8][R4.64], R3 ;  /* 0x0000000304007985 */ /* 0x0003e4000c101908 */
.L_x_14818:
[----:B------:R-:W-:Y:S05]  /*25610*/  BSYNC.RECONVERGENT B1 ;  /* 0x0000000000017941 */ /* 0x000fea0003800200 */
.L_x_14817:
[----:B-1----:R-:W-:-:S05]  /*25620*/  IMAD.WIDE R4, R38, 0x4, R10 ;  /* 0x0000000426047825 */ /* 0x002fca00078e020a */
[----:B------:R1:W-:Y:S01]  /*25630*/  ATOM.E.ADD.F32.FTZ.RN.STRONG.GPU P0, RZ, desc[UR8][R4.64], R17 ;  /* 0x8000001104ff79a2 */ /* 0x0003e2000c10f308 */
[----:B------:R-:W-:Y:S04]  /*25640*/  BSSY.RECONVERGENT B1, `(.L_x_14823) ;  /* 0x0000015000017945 */ /* 0x000fe80003800200 */
[----:B-1----:R-:W-:Y:S05]  /*25650*/  @P0 BRA `(.L_x_14824) ;  /* 0x00000000004c0947 */ /* 0x002fea0003800000 */
[----:B------:R-:W1:Y:S02]  /*25660*/  QSPC.E.S P0, RZ, [R4] ;  /* 0x0000000004ff73aa */ /* 0x000e640000000500 */
[----:B-1----:R-:W-:Y:S05]  /*25670*/  @!P0 BRA `(.L_x_14825) ;  /* 0x0000000000188947 */ /* 0x002fea0003800000 */
[----:B0-----:R-:W-:-:S07]  /*25680*/  MOV R3, R4 ;  /* 0x0000000400037202 */ /* 0x001fce0000000f00 */
.L_x_14826:
[----:B------:R-:W0:Y:S02]  /*25690*/  LDS R4, [R3] ;  /* 0x0000000003047984 */ /* 0x000e240000000800 */
[----:B0-----:R-:W-:-:S05]  /*256a0*/  FADD R5, R17, R4 ;  /* 0x0000000411057221 */ /* 0x001fca0000000000 */
[----:B------:R-:W0:Y:S02]  /*256b0*/  ATOMS.CAST.SPIN P0, [R3], R4, R5 ;  /* 0x000000040300758d */ /* 0x000e240001800005 */
[----:B0-----:R-:W-:Y:S05]  /*256c0*/  @!P0 BRA `(.L_x_14826) ;  /* 0xfffffffc00f08947 */ /* 0x001fea000383ffff */
[----:B------:R-:W-:Y:S05]  /*256d0*/  BRA `(.L_x_14824) ;  /* 0x00000000002c7947 */ /* 0x000fea0003800000 */
.L_x_14825:
[----:B------:R-:W1:Y:S02]  /*256e0*/  QSPC.E.D P0, RZ, [R4] ;  /* 0x0000000004ff73aa */ /* 0x000e640000000700 */
[----:B-1----:R-:W-:Y:S05]  /*256f0*/  @!P0 BRA `(.L_x_14827) ;  /* 0x0000000000188947 */ /* 0x002fea0003800000 */
.L_x_14828:
[----:B0-----:R-:W2:Y:S02]  /*25700*/  LD.E R20, [R4] ;  /* 0x0000000004147980 */ /* 0x001ea40000100900 */
[----:B--2---:R-:W-:-:S06]  /*25710*/  FADD R21, R17, R20 ;  /* 0x0000001411157221 */ /* 0x004fcc0000000000 */
[----:B------:R-:W2:Y:S02]  /*25720*/  ATOM.E.CAST.SPIN PT, R21, [R4], R20, R21 ;  /* 0x000000140415738b */ /* 0x000ea400019e0115 */
[----:B--2---:R-:W-:-:S13]  /*25730*/  ISETP.EQ.U32.AND P0, PT, R21, 0x1, PT ;  /* 0x000000011500780c */ /* 0x004fda0003f02070 */
[----:B------:R-:W-:Y:S05]  /*25740*/  @!P0 BRA `(.L_x_14828) ;  /* 0xfffffffc00ec8947 */ /* 0x000fea000383ffff */
[----:B------:R-:W-:Y:S05]  /*25750*/  BRA `(.L_x_14824) ;  /* 0x00000000000c7947 */ /* 0x000fea0003800000 */
.L_x_14827:
[----:B------:R-:W0:Y:S02]  /*25760*/  LD.E R6, desc[UR8][R4.64] ;  /* 0x0000000804067980 */ /* 0x000e24000c101900 */
[----:B0-----:R-:W-:-:S05]  /*25770*/  FADD R3, R17, R6 ;  /* 0x0000000611037221 */ /* 0x001fca0000000000 */
[----:B------:R1:W-:Y:S02]  /*25780*/  ST.E desc[UR8][R4.64], R3 ;  /* 0x0000000304007985 */ /* 0x0003e4000c101908 */
.L_x_14824:
[----:B------:R-:W-:Y:S05]  /*25790*/  BSYNC.RECONVERGENT B1 ;  /* 0x0000000000017941 */ /* 0x000fea0003800200 */
.L_x_14823:
        /* <DEDUP_REMOVED lines=8> */
[----:B0-----:R-:W-:-:S07]  /*25820*/  MOV R3, R4 ;  /* 0x0000000400037202 */ /* 0x001fce0000000f00 */
.L_x_14832:
[----:B------:R-:W0:Y:S02]  /*25830*/  LDS R4, [R3] ;  /* 0x0000000003047984 */ /* 0x000e240000000800 */
[----:B0-----:R-:W-:-:S05]  /*25840*/  FADD R5, R19, R4 ;  /* 0x0000000413057221 */ /* 0x001fca0000000000 */
[----:B------:R-:W0:Y:S02]  /*25850*/  ATOMS.CAST.SPIN P0, [R3], R4, R5 ;  /* 0x000000040300758d */ /* 0x000e240001800005 */
[----:B0-----:R-:W-:Y:S05]  /*25860*/  @!P0 BRA `(.L_x_14832) ;  /* 0xfffffffc00f08947 */ /* 0x001fea000383ffff */
[----:B------:R-:W-:Y:S05]  /*25870*/  BRA `(.L_x_14830) ;  /* 0x00000000002c7947 */ /* 0x000fea0003800000 */
.L_x_14831:
[----:B------:R-:W1:Y:S02]  /*25880*/  QSPC.E.D P0, RZ, [R4] ;  /* 0x0000000004ff73aa */ /* 0x000e640000000700 */
[----:B-1----:R-:W-:Y:S05]  /*25890*/  @!P0 BRA `(.L_x_14833) ;  /* 0x0000000000188947 */ /* 0x002fea0003800000 */
.L_x_14834:
[----:B------:R-:W2:Y:S02]  /*258a0*/  LD.E R6, [R4] ;  /* 0x0000000004067980 */ /* 0x000ea40000100900 */
[----:B--2---:R-:W-:-:S06]  /*258b0*/  FADD R7, R19, R6 ;  /* 0x0000000613077221 */ /* 0x004fcc0000000000 */
[----:B------:R-:W2:Y:S02]  /*258c0*/  ATOM.E.CAST.SPIN PT, R7, [R4], R6, R7 ;  /* 0x000000060407738b */ /* 0x000ea400019e0107 */
[----:B--2---:R-:W-:-:S13]  /*258d0*/  ISETP.EQ.U32.AND P0, PT, R7, 0x1, PT ;  /* 0x000000010700780c */ /* 0x004fda0003f02070 */
[----:B------:R-:W-:Y:S05]  /*258e0*/  @!P0 BRA `(.L_x_14834) ;  /* 0xfffffffc00ec8947 */ /* 0x000fea000383ffff */
[----:B------:R-:W-:Y:S05]  /*258f0*/  BRA `(.L_x_14830) ;  /* 0x00000000000c7947 */ /* 0x000fea0003800000 */
.L_x_14833:
[----:B0-----:R-:W2:Y:S02]  /*25900*/  LD.E R3, desc[UR8][R4.64] ;  /* 0x0000000804037980 */ /* 0x001ea4000c101900 */
[----:B--2---:R-:W-:-:S05]  /*25910*/  FADD R3, R19, R3 ;  /* 0x0000000313037221 */ /* 0x004fca0000000000 */
[----:B------:R1:W-:Y:S02]  /*25920*/  ST.E desc[UR8][R4.64], R3 ;  /* 0x0000000304007985 */ /* 0x0003e4000c101908 */
.L_x_14830:
[----:B------:R-:W-:Y:S05]  /*25930*/  BSYNC.RECONVERGENT B1 ;  /* 0x0000000000017941 */ /* 0x000fea0003800200 */
.L_x_14829:
[----:B-1----:R-:W-:-:S05]  /*25940*/  IMAD.WIDE R4, R37, 0x4, R10 ;  /* 0x0000000425047825 */ /* 0x002fca00078e020a */
[----:B------:R1:W-:Y:S01]  /*25950*/  ATOM.E.ADD.F32.FTZ.RN.STRONG.GPU P0, RZ, desc[UR8][R4.64], R17 ;  /* 0x8000001104ff79a2 */ /* 0x0003e2000c10f308 */
[----:B------:R-:W-:Y:S04]  /*25960*/  BSSY.RECONVERGENT B1, `(.L_x_14835) ;  /* 0x0000015000017945 */ /* 0x000fe80003800200 */
[----:B-1----:R-:W-:Y:S05]  /*25970*/  @P0 BRA `(.L_x_14836) ;  /* 0x00000000004c0947 */ /* 0x002fea0003800000 */
[----:B------:R-:W1:Y:S02]  /*25980*/  QSPC.E.S P0, RZ, [R4] ;  /* 0x0000000004ff73aa */ /* 0x000e640000000500 */
[----:B-1----:R-:W-:Y:S05]  /*25990*/  @!P0 BRA `(.L_x_14837) ;  /* 0x0000000000188947 */ /* 0x002fea0003800000 */
[----:B0-----:R-:W-:-:S07]  /*259a0*/  MOV R3, R4 ;  /* 0x0000000400037202 */ /* 0x001fce0000000f00 */
.L_x_14838:
[----:B------:R-:W0:Y:S02]  /*259b0*/  LDS R4, [R3] ;  /* 0x0000000003047984 */ /* 0x000e240000000800 */
[----:B0-----:R-:W-:-:S05]  /*259c0*/  FADD R5, R17, R4 ;  /* 0x0000000411057221 */ /* 0x001fca0000000000 */
[----:B------:R-:W0:Y:S02]  /*259d0*/  ATOMS.CAST.SPIN P0, [R3], R4, R5 ;  /* 0x000000040300758d */ /* 0x000e240001800005 */
[----:B0-----:R-:W-:Y:S05]  /*259e0*/  @!P0 BRA `(.L_x_14838) ;  /* 0xfffffffc00f08947 */ /* 0x001fea000383ffff */
[----:B------:R-:W-:Y:S05]  /*259f0*/  BRA `(.L_x_14836) ;  /* 0x00000000002c7947 */ /* 0x000fea0003800000 */
.L_x_14837:
[----:B------:R-:W1:Y:S02]  /*25a00*/  QSPC.E.D P0, RZ, [R4] ;  /* 0x0000000004ff73aa */ /* 0x000e640000000700 */
[----:B-1----:R-:W-:Y:S05]  /*25a10*/  @!P0 BRA `(.L_x_14839) ;  /* 0x0000000000188947 */ /* 0x002fea0003800000 */
.L_x_14840:
[----:B------:R-:W2:Y:S02]  /*25a20*/  LD.E R6, [R4] ;  /* 0x0000000004067980 */ /* 0x000ea40000100900 */
[----:B--2---:R-:W-:-:S06]  /*25a30*/  FADD R7, R17, R6 ;  /* 0x0000000611077221 */ /* 0x004fcc0000000000 */
[----:B------:R-:W2:Y:S02]  /*25a40*/  ATOM.E.CAST.SPIN PT, R7, [R4], R6, R7 ;  /* 0x000000060407738b */ /* 0x000ea400019e0107 */
[----:B--2---:R-:W-:-:S13]  /*25a50*/  ISETP.EQ.U32.AND P0, PT, R7, 0x1, PT ;  /* 0x000000010700780c */ /* 0x004fda0003f02070 */
[----:B------:R-:W-:Y:S05]  /*25a60*/  @!P0 BRA `(.L_x_14840) ;  /* 0xfffffffc00ec8947 */ /* 0x000fea000383ffff */
[----:B------:R-:W-:Y:S05]  /*25a70*/  BRA `(.L_x_14836) ;  /* 0x00000000000c7947 */ /* 0x000fea0003800000 */
.L_x_14839:
[----:B------:R-:W0:Y:S02]  /*25a80*/  LD.E R6, desc[UR8][R4.64] ;  /* 0x0000000804067980 */ /* 0x000e24000c101900 */
[----:B0-----:R-:W-:-:S05]  /*25a90*/  FADD R3, R17, R6 ;  /* 0x0000000611037221 */ /* 0x001fca0000000000 */
[----:B------:R1:W-:Y:S02]  /*25aa0*/  ST.E desc[UR8][R4.64], R3 ;  /* 0x0000000304007985 */ /* 0x0003e4000c101908 */
.L_x_14836:
[----:B------:R-:W-:Y:S05]  /*25ab0*/  BSYNC.RECONVERGENT B1 ;  /* 0x0000000000017941 */ /* 0x000fea0003800200 */
.L_x_14835:
        /* <DEDUP_REMOVED lines=9> */
.L_x_14844:
[----:B-1----:R-:W1:Y:S02]  /*25b50*/  LDS R4, [R8] ;  /* 0x0000000008047984 */ /* 0x002e640000000800 */
[----:B-1----:R-:W-:-:S05]  /*25b60*/  FADD R5, R7, R4 ;  /* 0x0000000407057221 */ /* 0x002fca0000000000 */
[----:B------:R-:W1:Y:S02]  /*25b70*/  ATOMS.CAST.SPIN P0, [R8], R4, R5 ;  /* 0x000000040800758d */ /* 0x000e640001800005 */
[----:B-1----:R-:W-:Y:S05]  /*25b80*/  @!P0 BRA `(.L_x_14844) ;  /* 0xfffffffc00f08947 */ /* 0x002fea000383ffff */
[----:B------:R-:W-:Y:S05]  /*25b90*/  BRA `(.L_x_14842) ;  /* 0x00000000002c7947 */ /* 0x000fea0003800000 */
.L_x_14843:
[----:B------:R-:W2:Y:S02]  /*25ba0*/  QSPC.E.D P0, RZ, [R8] ;  /* 0x0000000008ff73aa */ /* 0x000ea40000000700 */
[----:B--2---:R-:W-:Y:S05]  /*25bb0*/  @!P0 BRA `(.L_x_14845) ;  /* 0x0000000000188947 */ /* 0x004fea0003800000 */
.L_x_14846:
[----:B-1----:R-:W2:Y:S02]  /*25bc0*/  LD.E R4, [R8] ;  /* 0x0000000008047980 */ /* 0x002ea40000100900 */
[----:B--2---:R-:W-:-:S06]  /*25bd0*/  FADD R5, R7, R4 ;  /* 0x0000000407057221 */ /* 0x004fcc0000000000 */
[----:B------:R-:W2:Y:S02]  /*25be0*/  ATOM.E.CAST.SPIN PT, R5, [R8], R4, R5 ;  /* 0x000000040805738b */ /* 0x000ea400019e0105 */
[----:B--2---:R-:W-:-:S13]  /*25bf0*/  ISETP.EQ.U32.AND P0, PT, R5, 0x1, PT ;  /* 0x000000010500780c */ /* 0x004fda0003f02070 */
[----:B------:R-:W-:Y:S05]  /*25c00*/  @!P0 BRA `(.L_x_14846) ;  /* 0xfffffffc00ec8947 */ /* 0x000fea000383ffff */
[----:B------:R-:W-:Y:S05]  /*25c10*/  BRA `(.L_x_14842) ;  /* 0x00000000000c7947 */ /* 0x000fea0003800000 */
.L_x_14845:
[----:B01----:R-:W2:Y:S02]  /*25c20*/  LD.E R3, desc[UR8][R8.64] ;  /* 0x0000000808037980 */ /* 0x003ea4000c101900 */
[----:B--2---:R-:W-:-:S05]  /*25c30*/  FADD R3, R7, R3 ;  /* 0x0000000307037221 */ /* 0x004fca0000000000 */
[----:B------:R2:W-:Y:S02]  /*25c40*/  ST.E desc[UR8][R8.64], R3 ;  /* 0x0000000308007985 */ /* 0x0005e4000c101908 */
.L_x_14842:
[----:B------:R-:W-:Y:S05]  /*25c50*/  BSYNC.RECONVERGENT B1 ;  /* 0x0000000000017941 */ /* 0x000fea0003800200 */
.L_x_14841:
[----:B------:R-:W-:-:S05]  /*25c60*/  IMAD.WIDE R10, R36, 0x4, R10 ;  /* 0x00000004240a7825 */ /* 0x000fca00078e020a */
[----:B------:R3:W-:Y:S01]  /*25c70*/  ATOM.E.ADD.F32.FTZ.RN.STRONG.GPU P0, RZ, desc[UR8][R10.64], R17 ;  /* 0x800000110aff79a2 */ /* 0x0007e2000c10f308 */
[----:B------:R-:W-:Y:S04]  /*25c80*/  BSSY.RECONVERGENT B1, `(.L_x_14847) ;  /* 0x0000015000017945 */ /* 0x000fe80003800200 */
[----:B---3--:R-:W-:Y:S05]  /*25c90*/  @P0 BRA `(.L_x_14848) ;  /* 0x00000000004c0947 */ /* 0x008fea0003800000 */
[----:B------:R-:W3:Y:S02]  /*25ca0*/  QSPC.E.S P0, RZ, [R10] ;  /* 0x000000000aff73aa */ /* 0x000ee40000000500 */
[----:B---3--:R-:W-:Y:S05]  /*25cb0*/  @!P0 BRA `(.L_x_14849) ;  /* 0x0000000000188947 */ /* 0x008fea0003800000 */
[----:B------:R-:W-:-:S07]  /*25cc0*/  MOV R10, R10 ;  /* 0x0000000a000a7202 */ /* 0x000fce0000000f00 */
.L_x_14850:
[----:B-1----:R-:W1:Y:S02]  /*25cd0*/  LDS R4, [R10] ;  /* 0x000000000a047984 */ /* 0x002e640000000800 */
[----:B-1----:R-:W-:-:S05]  /*25ce0*/  FADD R5, R17, R4 ;  /* 0x0000000411057221 */ /* 0x002fca0000000000 */
[----:B------:R-:W1:Y:S02]  /*25cf0*/  ATOMS.CAST.SPIN P0, [R10], R4, R5 ;  /* 0x000000040a00758d */ /* 0x000e640001800005 */
[----:B-1----:R-:W-:Y:S05]  /*25d00*/  @!P0 BRA `(.L_x_14850) ;  /* 0xfffffffc00f08947 */ /* 0x002fea000383ffff */
[----:B------:R-:W-:Y:S05]  /*25d10*/  BRA `(.L_x_14848) ;  /* 0x00000000002c7947 */ /* 0x000fea0003800000 */
.L_x_14849:
[----:B------:R-:W3:Y:S02]  /*25d20*/  QSPC.E.D P0, RZ, [R10] ;  /* 0x000000000aff73aa */ /* 0x000ee40000000700 */
[----:B---3--:R-:W-:Y:S05]  /*25d30*/  @!P0 BRA `(.L_x_14851) ;  /* 0x0000000000188947 */ /* 0x008fea0003800000 */
.L_x_14852:
[----:B-1----:R-:W3:Y:S02]  /*25d40*/  LD.E R4, [R10] ;  /* 0x000000000a047980 */ /* 0x002ee40000100900 */
[----:B---3--:R-:W-:-:S06]  /*25d50*/  FADD R5, R17, R4 ;  /* 0x0000000411057221 */ /* 0x008fcc0000000000 */
[----:B------:R-:W3:Y:S02]  /*25d60*/  ATOM.E.CAST.SPIN PT, R5, [R10], R4, R5 ;  /* 0x000000040a05738b */ /* 0x000ee400019e0105 */
[----:B---3--:R-:W-:-:S13]  /*25d70*/  ISETP.EQ.U32.AND P0, PT, R5, 0x1, PT ;  /* 0x000000010500780c */ /* 0x008fda0003f02070 */
[----:B------:R-:W-:Y:S05]  /*25d80*/  @!P0 BRA `(.L_x_14852) ;  /* 0xfffffffc00ec8947 */ /* 0x000fea000383ffff */
[----:B------:R-:W-:Y:S05]  /*25d90*/  BRA `(.L_x_14848) ;  /* 0x00000000000c7947 */ /* 0x000fea0003800000 */
.L_x_14851:
[----:B-1----:R-:W0:Y:S02]  /*25da0*/  LD.E R4, desc[UR8][R10.64] ;  /* 0x000000080a047980 */ /* 0x002e24000c101900 */
[----:B0-2---:R-:W-:-:S05]  /*25db0*/  FADD R3, R17, R4 ;  /* 0x0000000411037221 */ /* 0x005fca0000000000 */
[----:B------:R3:W-:Y:S02]  /*25dc0*/  ST.E desc[UR8][R10.64], R3 ;  /* 0x000000030a007985 */ /* 0x0007e4000c101908 */
.L_x_14848:
[----:B------:R-:W-:Y:S05]  /*25dd0*/  BSYNC.RECONVERGENT B1 ;  /* 0x0000000000017941 */ /* 0x000fea0003800200 */
.L_x_14847:
[----:B------:R-:W-:-:S03]  /*25de0*/  UMOV UR4, 0xffffffff ;  /* 0xffffffff00047882 */ /* 0x000fc60000000000 */
[----:B------:R-:W-:Y:S05]  /*25df0*/  BRA.DIV UR4, `(.L_x_14853) ;  /* 0x000005ea04ac7947 */ /* 0x000fea000b800000 */
[----:B------:R-:W4:Y:S04]  /*25e00*/  LDL R6, [R1+0x7c] ;  /* 0x00007c0001067983 */ /* 0x000f280000100800 */
[----:B-1----:R-:W5:Y:S04]  /*25e10*/  LDL R5, [R1+0x94] ;  /* 0x0000940001057983 */ /* 0x002f680000100800 */
[----:B------:R-:W0:Y:S04]  /*25e20*/  LDL R7, [R1+0xe0] ;  /* 0x0000e00001077983 */ /* 0x000e280000100800 */
[----:B----4-:R1:W4:Y:S04]  /*25e30*/  SHFL.IDX PT, R4, R6, 0x7, 0x181f ;  /* 0x00f81f0006047f89 */ /* 0x01032800000e0000 */
[----:B-----5:R1:W1:Y:S04]  /*25e40*/  SHFL.IDX PT, R34, R5, 0x7, 0x181f ;  /* 0x00f81f0005227f89 */ /* 0x02026800000e0000 */
[----:B0-23--:R0:W2:Y:S02]  /*25e50*/  SHFL.IDX PT, R3, R7, 0x7, 0x181f ;  /* 0x00f81f0007037f89 */ /* 0x00d0a400000e0000 */
.L_x_17229:
[----:B-1----:R-:W3:Y:S01]  /*25e60*/  LDL.LU R6, [R1+0x78] ;  /* 0x0000780001067983 */ /* 0x002ee20000300800 */
[----:B--2-4-:R-:W-:-:S04]  /*25e70*/  IMAD R3, R4, R60, R3 ;  /* 0x0000003c04037224 */ /* 0x014fc800078e0203 */
[----:B------:R-:W-:-:S05]  /*25e80*/  IMAD R3, R14, R34, R3 ;  /* 0x000000220e037224 */ /* 0x000fca00078e0203 */
[----:B0-----:R-:W-:Y:S02]  /*25e90*/  SHF.R.S32.HI R7, RZ, 0x1f, R3 ;  /* 0x0000001fff077819 */ /* 0x001fe40000011403 */
        /* <DEDUP_REMOVED lines=15> */
.L_x_14857:
[----:B------:R-:W0:Y:S02]  /*25f90*/  LDS R2, [R8] ;  /* 0x0000000008027984 */ /* 0x000e240000000800 */
[----:B0-----:R-:W-:-:S05]  /*25fa0*/  FADD R3, R9, R2 ;  /* 0x0000000209037221 */ /* 0x001fca0000000000 */
[----:B------:R-:W0:Y:S02]  /*25fb0*/  ATOMS.CAST.SPIN P0, [R8], R2, R3 ;  /* 0x000000020800758d */ /* 0x000e240001800003 */
[----:B0-----:R-:W-:Y:S05]  /*25fc0*/  @!P0 BRA `(.L_x_14857) ;  /* 0xfffffffc00f08947 */ /* 0x001fea000383ffff */
[----:B------:R-:W-:Y:S05]  /*25fd0*/  BRA `(.L_x_14855) ;  /* 0x00000000002c7947 */ /* 0x000fea0003800000 */
.L_x_14856:
[----:B------:R-:W0:Y:S02]  /*25fe0*/  QSPC.E.D P0, RZ, [R4] ;  /* 0x0000000004ff73aa */ /* 0x000e240000000700 */
[----:B0-----:R-:W-:Y:S05]  /*25ff0*/  @!P0 BRA `(.L_x_14858) ;  /* 0x0000000000188947 */ /* 0x001fea0003800000 */
.L_x_14859:
[----:B------:R-:W2:Y:S02]  /*26000*/  LD.E R2, [R4] ;  /* 0x0000000004027980 */ /* 0x000ea40000100900 */
[----:B--2---:R-:W-:-:S06]  /*26010*/  FADD R3, R9, R2 ;  /* 0x0000000209037221 */ /* 0x004fcc0000000000 */
[----:B------:R-:W2:Y:S02]  /*26020*/  ATOM.E.CAST.SPIN PT, R3, [R4], R2, R3 ;  /* 0x000000020403738b */ /* 0x000ea400019e0103 */
[----:B--2---:R-:W-:-:S13]  /*26030*/  ISETP.EQ.U32.AND P0, PT, R3, 0x1, PT ;  /* 0x000000010300780c */ /* 0x004fda0003f02070 */
[----:B------:R-:W-:Y:S05]  /*26040*/  @!P0 BRA `(.L_x_14859) ;  /* 0xfffffffc00ec8947 */ /* 0x000fea000383ffff */
[----:B------:R-:W-:Y:S05]  /*26050*/  BRA `(.L_x_14855) ;  /* 0x00000000000c7947 */ /* 0x000fea0003800000 */
.L_x_14858:
[----:B------:R-:W2:Y:S02]  /*26060*/  LD.E R2, desc[UR8][R4.64] ;  /* 0x0000000804027980 */ /* 0x000ea4000c101900 */
[----:B--2---:R-:W-:-:S05]  /*26070*/  FADD R3, R9, R2 ;  /* 0x0000000209037221 */ /* 0x004fca0000000000 */
[----:B------:R0:W-:Y:S02]  /*26080*/  ST.E desc[UR8][R4.64], R3 ;  /* 0x0000000304007985 */ /* 0x0001e4000c101908 */
.L_x_14855:
[----:B------:R-:W-:Y:S05]  /*26090*/  BSYNC.RECONVERGENT B1 ;  /* 0x0000000000017941 */ /* 0x000fea0003800200 */
.L_x_14854:
        /* <DEDUP_REMOVED lines=9> */
.L_x_14863:
[----:B------:R-:W0:Y:S02]  /*26130*/  LDS R2, [R6] ;  /* 0x0000000006027984 */ /* 0x000e240000000800 */
[----:B0-----:R-:W-:-:S05]  /*26140*/  FADD R3, R17, R2 ;  /* 0x0000000211037221 */ /* 0x001fca0000000000 */
[----:B------:R-:W0:Y:S02]  /*26150*/  ATOMS.CAST.SPIN P0, [R6], R2, R3 ;  /* 0x000000020600758d */ /* 0x000e240001800003 */
[----:B0-----:R-:W-:Y:S05]  /*26160*/  @!P0 BRA `(.L_x_14863) ;  /* 0xfffffffc00f08947 */ /* 0x001fea000383ffff */
[----:B------:R-:W-:Y:S05]  /*26170*/  BRA `(.L_x_14861) ;  /* 0x00000000002c7947 */ /* 0x000fea0003800000 */
.L_x_14862:
[----:B------:R-:W1:Y:S02]  /*26180*/  QSPC.E.D P0, RZ, [R28] ;  /* 0x000000001cff73aa */ /* 0x000e640000000700 */
[----:B-1----:R-:W-:Y:S05]  /*26190*/  @!P0 BRA `(.L_x_14864) ;  /* 0x0000000000188947 */ /* 0x002fea0003800000 */
.L_x_14865:
[----:B------:R-:W0:Y:S02]  /*261a0*/  LD.E R2, [R28] ;  /* 0x000000001c027980 */ /* 0x000e240000100900 */
[----:B0-----:R-:W-:-:S06]  /*261b0*/  FADD R3, R17, R2 ;  /* 0x0000000211037221 */ /* 0x001fcc0000000000 */
[----:B------:R-:W2:Y:S02]  /*261c0*/  ATOM.E.CAST.SPIN PT, R3, [R28], R2, R3 ;  /* 0x000000021c03738b */ /* 0x000ea400019e0103 */
[----:B--2---:R-:W-:-:S13]  /*261d0*/  ISETP.EQ.U32.AND P0, PT, R3, 0x1, PT ;  /* 0x000000010300780c */ /* 0x004fda0003f02070 */
[----:B------:R-:W-:Y:S05]  /*261e0*/  @!P0 BRA `(.L_x_14865) ;  /* 0xfffffffc00ec8947 */ /* 0x000fea000383ffff */
[----:B------:R-:W-:Y:S05]  /*261f0*/  BRA `(.L_x_14861) ;  /* 0x00000000000c7947 */ /* 0x000fea0003800000 */
.L_x_14864:
[----:B------:R-:W0:Y:S02]  /*26200*/  LD.E R2, desc[UR8][R28.64] ;  /* 0x000000081c027980 */ /* 0x000e24000c101900 */
[----:B0-----:R-:W-:-:S05]  /*26210*/  FADD R3, R17, R2 ;  /* 0x0000000211037221 */ /* 0x001fca0000000000 */
[----:B------:R1:W-:Y:S02]  /*26220*/  ST.E desc[UR8][R28.64], R3 ;  /* 0x000000031c007985 */ /* 0x0003e4000c101908 */
.L_x_14861:
[----:B------:R-:W-:Y:S05]  /*26230*/  BSYNC.RECONVERGENT B1 ;  /* 0x0000000000017941 */ /* 0x000fea0003800200 */
.L_x_14860:
        /* <DEDUP_REMOVED lines=10> */
.L_x_14869:
[----:B------:R-:W0:Y:S02]  /*262e0*/  LDS R2, [R6] ;  /* 0x0000000006027984 */ /* 0x000e240000000800 */
[----:B0-----:R-:W-:-:S05]  /*262f0*/  FADD R3, R9, R2 ;  /* 0x0000000209037221 */ /* 0x001fca0000000000 */
[----:B------:R-:W0:Y:S02]  /*26300*/  ATOMS.CAST.SPIN P0, [R6], R2, R3 ;  /* 0x000000020600758d */ /* 0x000e240001800003 */
[----:B0-----:R-:W-:Y:S05]  /*26310*/  @!P0 BRA `(.L_x_14869) ;  /* 0xfffffffc00f08947 */ /* 0x001fea000383ffff */
[----:B------:R-:W-:Y:S05]  /*26320*/  BRA `(.L_x_14867) ;  /* 0x00000000002c7947 */ /* 0x000fea0003800000 */
.L_x_14868:
[----:B------:R-:W0:Y:S02]  /*26330*/  QSPC.E.D P0, RZ, [R2] ;  /* 0x0000000002ff73aa */ /* 0x000e240000000700 */
[----:B0-----:R-:W-:Y:S05]  /*26340*/  @!P0 BRA `(.L_x_14870) ;  /* 0x0000000000188947 */ /* 0x001fea0003800000 */
.L_x_14871:
[----:B------:R-:W2:Y:S02]  /*26350*/  LD.E R6, [R2] ;  /* 0x0000000002067980 */ /* 0x000ea40000100900 */
[----:B--2---:R-:W-:-:S06]  /*26360*/  FADD R7, R9, R6 ;  /* 0x0000000609077221 */ /* 0x004fcc0000000000 */
[----:B------:R-:W2:Y:S02]  /*26370*/  ATOM.E.CAST.SPIN PT, R7, [R2], R6, R7 ;  /* 0x000000060207738b */ /* 0x000ea400019e0107 */
[----:B--2---:R-:W-:-:S13]  /*26380*/  ISETP.EQ.U32.AND P0, PT, R7, 0x1, PT ;  /* 0x000000010700780c */ /* 0x004fda0003f02070 */
[----:B------:R-:W-:Y:S05]  /*26390*/  @!P0 BRA `(.L_x_14871) ;  /* 0xfffffffc00ec8947 */ /* 0x000fea000383ffff */
[----:B------:R-:W-:Y:S05]  /*263a0*/  BRA `(.L_x_14867) ;  /* 0x00000000000c7947 */ /* 0x000fea0003800000 */
.L_x_14870:
[----:B------:R-:W2:Y:S02]  /*263b0*/  LD.E R6, desc[UR8][R2.64] ;  /* 0x0000000802067980 */ /* 0x000ea4000c101900 */
[----:B--2---:R-:W-:-:S05]  /*263c0*/  FADD R7, R9, R6 ;  /* 0x0000000609077221 */ /* 0x004fca0000000000 */
[----:B------:R0:W-:Y:S02]  /*263d0*/  ST.E desc[UR8][R2.64], R7 ;  /* 0x0000000702007985 */ /* 0x0001e4000c101908 */
.L_x_14867:
[----:B------:R-:W-:Y:S05]  /*263e0*/  BSYNC.RECONVERGENT B1 ;  /* 0x0000000000017941 */ /* 0x000fea0003800200 */
.L_x_14866:
[----:B0-----:R-:W-:-:S05]  /*263f0*/  IMAD.WIDE R2, R60, 0x4, R28 ;  /* 0x000000043c027825 */ /* 0x001fca00078e021c */
[----:B------:R0:W-:Y:S01]  /*26400*/  ATOM.E.ADD.F32.FTZ.RN.STRONG.GPU P0, RZ, desc[UR8][R2.64], R17 ;  /* 0x8000001102ff79a2 */ /* 0x0001e2000c10f308 */
[----:B------:R-:W-:Y:S04]  /*26410*/  BSSY.RECONVERGENT B1, `(.L_x_14872) ;  /* 0x0000015000017945 */ /* 0x000fe80003800200 */
[----:B0-----:R-:W-:Y:S05]  /*26420*/  @P0 BRA `(.L_x_14873) ;  /* 0x00000000004c0947 */ /* 0x001fea0003800000 */
[----:B------:R-:W0:Y:S02]  /*26430*/  QSPC.E.S P0, RZ, [R2] ;  /* 0x0000000002ff73aa */ /* 0x000e240000000500 */
[----:B0-----:R-:W-:Y:S05]  /*26440*/  @!P0 BRA `(.L_x_14874) ;  /* 0x0000000000188947 */ /* 0x001fea0003800000 */
[----:B------:R-:W-:-:S07]  /*26450*/  MOV R6, R2 ;  /* 0x0000000200067202 */ /* 0x000fce0000000f00 */
.L_x_14875:
[----:B------:R-:W0:Y:S02]  /*26460*/  LDS R2, [R6] ;  /* 0x0000000006027984 */ /* 0x000e240000000800 */
[----:B0-----:R-:W-:-:S05]  /*26470*/  FADD R3, R17, R2 ;  /* 0x0000000211037221 */ /* 0x001fca0000000000 */
[----:B------:R-:W0:Y:S02]  /*26480*/  ATOMS.CAST.SPIN P0, [R6], R2, R3 ;  /* 0x000000020600758d */ /* 0x000e240001800003 */
[----:B0-----:R-:W-:Y:S05]  /*26490*/  @!P0 BRA `(.L_x_14875) ;  /* 0xfffffffc00f08947 */ /* 0x001fea000383ffff */
[----:B------:R-:W-:Y:S05]  /*264a0*/  BRA `(.L_x_14873) ;  /* 0x00000000002c7947 */ /* 0x000fea0003800000 */
.L_x_14874:
[----:B------:R-:W0:Y:S02]  /*264b0*/  QSPC.E.D P0, RZ, [R2] ;  /* 0x0000000002ff73aa */ /* 0x000e240000000700 */
[----:B0-----:R-:W-:Y:S05]  /*264c0*/  @!P0 BRA `(.L_x_14876) ;  /* 0x0000000000188947 */ /* 0x001fea0003800000 */
.L_x_14877:
[----:B------:R-:W2:Y:S02]  /*264d0*/  LD.E R6, [R2] ;  /* 0x0000000002067980 */ /* 0x000ea40000100900 */
[----:B--2---:R-:W-:-:S06]  /*264e0*/  FADD R7, R17, R6 ;  /* 0x0000000611077221 */ /* 0x004fcc0000000000 */
[----:B------:R-:W2:Y:S02]  /*264f0*/  ATOM.E.CAST.SPIN PT, R7, [R2], R6, R7 ;  /* 0x000000060207738b */ /* 0x000ea400019e0107 */
[----:B--2---:R-:W-:-:S13]  /*26500*/  ISETP.EQ.U32.AND P0, PT, R7, 0x1, PT ;  /* 0x000000010700780c */ /* 0x004fda0003f02070 */
[----:B------:R-:W-:Y:S05]  /*26510*/  @!P0 BRA `(.L_x_14877) ;  /* 0xfffffffc00ec8947 */ /* 0x000fea000383ffff */
[----:B------:R-:W-:Y:S05]  /*26520*/  BRA `(.L_x_14873) ;  /* 0x00000000000c7947 */ /* 0x000fea0003800000 */
.L_x_14876:
[----:B------:R-:W2:Y:S02]  /*26530*/  LD.E R6, desc[UR8][R2.64] ;  /* 0x0000000802067980 */ /* 0x000ea4000c101900 */
[----:B--2---:R-:W-:-:S05]  /*26540*/  FADD R7, R17, R6 ;  /* 0x0000000611077221 */ /* 0x004fca0000000000 */
[----:B------:R0:W-:Y:S02]  /*26550*/  ST.E desc[UR8][R2.64], R7 ;  /* 0x0000000702007985 */ /* 0x0001e4000c101908 */
.L_x_14873:
[----:B------:R-:W-:Y:S05]  /*26560*/  BSYNC.RECONVERGENT B1 ;  /* 0x0000000000017941 */ /* 0x000fea0003800200 */
.L_x_14872:
        /* <DEDUP_REMOVED lines=10> */
.L_x_14881:
[----:B------:R-:W0:Y:S02]  /*26610*/  LDS R2, [R6] ;  /* 0x0000000006027984 */ /* 0x000e240000000800 */
[----:B0-----:R-:W-:-:S05]  /*26620*/  FADD R3, R9, R2 ;  /* 0x0000000209037221 */ /* 0x001fca0000000000 */
[----:B------:R-:W0:Y:S02]  /*26630*/  ATOMS.CAST.SPIN P0, [R6], R2, R3 ;  /* 0x000000020600758d */ /* 0x000e240001800003 */
[----:B0-----:R-:W-:Y:S05]  /*26640*/  @!P0 BRA `(.L_x_14881) ;  /* 0xfffffffc00f08947 */ /* 0x001fea000383ffff */
[----:B------:R-:W-:Y:S05]  /*26650*/  BRA `(.L_x_14879) ;  /* 0x00000000002c7947 */ /* 0x000fea0003800000 */
.L_x_14880:
[----:B------:R-:W0:Y:S02]  /*26660*/  QSPC.E.D P0, RZ, [R2] ;  /* 0x0000000002ff73aa */ /* 0x000e240000000700 */
[----:B0-----:R-:W-:Y:S05]  /*26670*/  @!P0 BRA `(.L_x_14882) ;  /* 0x0000000000188947 */ /* 0x001fea0003800000 */
.L_x_14883:
[----:B------:R-:W2:Y:S02]  /*26680*/  LD.E R6, [R2] ;  /* 0x0000000002067980 */ /* 0x000ea40000100900 */
[----:B--2---:R-:W-:-:S06]  /*26690*/  FADD R7, R9, R6 ;  /* 0x0000000609077221 */ /* 0x004fcc0000000000 */
[----:B------:R-:W2:Y:S02]  /*266a0*/  ATOM.E.CAST.SPIN PT, R7, [R2], R6, R7 ;  /* 0x000000060207738b */ /* 0x000ea400019e0107 */
[----:B--2---:R-:W-:-:S13]  /*266b0*/  ISETP.EQ.U32.AND P0, PT, R7, 0x1, PT ;  /* 0x000000010700780c */ /* 0x004fda0003f02070 */
[----:B------:R-:W-:Y:S05]  /*266c0*/  @!P0 BRA `(.L_x_14883) ;  /* 0xfffffffc00ec8947 */ /* 0x000fea000383ffff */
[----:B------:R-:W-:Y:S05]  /*266d0*/  BRA `(.L_x_14879) ;  /* 0x00000000000c7947 */ /* 0x000fea0003800000 */
.L_x_14882:
[----:B------:R-:W2:Y:S02]  /*266e0*/  LD.E R6, desc[UR8][R2.64] ;  /* 0x0000000802067980 */ /* 0x000ea4000c101900 */
[----:B--2---:R-:W-:-:S05]  /*266f0*/  FADD R7, R9, R6 ;  /* 0x0000000609077221 */ /* 0x004fca0000000000 */
[----:B------:R0:W-:Y:S02]  /*26700*/  ST.E desc[UR8][R2.64], R7 ;  /* 0x0000000702007985 */ /* 0x0001e4000c101908 */
.L_x_14879:
[----:B------:R-:W-:Y:S05]  /*26710*/  BSYNC.RECONVERGENT B1 ;  /* 0x0000000000017941 */ /* 0x000fea0003800200 */
.L_x_14878:
[----:B0-----:R-:W-:-:S05]  /*26720*/  IMAD.WIDE R2, R59, 0x4, R28 ;  /* 0x000000043b027825 */ /* 0x001fca00078e021c */
[----:B------:R0:W-:Y:S01]  /*26730*/  ATOM.E.ADD.F32.FTZ.RN.STRONG.GPU P0, RZ, desc[UR8][R2.64], R17 ;  /* 0x8000001102ff79a2 */ /* 0x0001e2000c10f308 */
[----:B------:R-:W-:Y:S04]  /*26740*/  BSSY.RECONVERGENT B1, `(.L_x_14884) ;  /* 0x0000015000017945 */ /* 0x000fe80003800200 */
[----:B0-----:R-:W-:Y:S05]  /*26750*/  @P0 BRA `(.L_x_14885) ;  /* 0x00000000004c0947 */ /* 0x001fea0003800000 */
[----:B------:R-:W0:Y:S02]  /*26760*/  QSPC.E.S P0, RZ, [R2] ;  /* 0x0000000002ff73aa */ /* 0x000e240000000500 */
[----:B0-----:R-:W-:Y:S05]  /*26770*/  @!P0 BRA `(.L_x_14886) ;  /* 0x0000000000188947 */ /* 0x001fea0003800000 */
[----:B------:R-:W-:-:S07]  /*26780*/  MOV R6, R2 ;  /* 0x0000000200067202 */ /* 0x000fce0000000f00 */
.L_x_14887:
[----:B------:R-:W0:Y:S02]  /*26790*/  LDS R2, [R6] ;  /* 0x0000000006027984 */ /* 0x000e240000000800 */
[----:B0-----:R-:W-:-:S05]  /*267a0*/  FADD R3, R17, R2 ;  /* 0x0000000211037221 */ /* 0x001fca0000000000 */
[----:B------:R-:W0:Y:S02]  /*267b0*/  ATOMS.CAST.SPIN P0, [R6], R2, R3 ;  /* 0x000000020600758d */ /* 0x000e240001800003 */
[----:B0-----:R-:W-:Y:S05]  /*267c0*/  @!P0 BRA `(.L_x_14887) ;  /* 0xfffffffc00f08947 */ /* 0x001fea000383ffff */
[----:B------:R-:W-:Y:S05]  /*267d0*/  BRA `(.L_x_14885) ;  /* 0x00000000002c7947 */ /* 0x000fea0003800000 */
.L_x_14886:
[----:B------:R-:W0:Y:S02]  /*267e0*/  QSPC.E.D P0, RZ, [R2] ;  /* 0x0000000002ff73aa */ /* 0x000e240000000700 */
[----:B0-----:R-:W-:Y:S05]  /*267f0*/  @!P0 BRA `(.L_x_14888) ;  /* 0x0000000000188947 */ /* 0x001fea0003800000 */
.L_x_14889:
[----:B------:R-:W2:Y:S02]  /*26800*/  LD.E R6, [R2] ;  /* 0x0000000002067980 */ /* 0x000ea40000100900 */
[----:B--2---:R-:W-:-:S06]  /*26810*/  FADD R7, R17, R6 ;  /* 0x0000000611077221 */ /* 0x004fcc0000000000 */
[----:B------:R-:W2:Y:S02]  /*26820*/  ATOM.E.CAST.SPIN PT, R7, [R2], R6, R7 ;  /* 0x000000060207738b */ /* 0x000ea400019e0107 */
[----:B--2---:R-:W-:-:S13]  /*26830*/  ISETP.EQ.U32.AND P0, PT, R7, 0x1, PT ;  /* 0x000000010700780c */ /* 0x004fda0003f02070 */
[----:B------:R-:W-:Y:S05]  /*26840*/  @!P0 BRA `(.L_x_14889) ;  /* 0xfffffffc00ec8947 */ /* 0x000fea000383ffff */
[----:B------:R-:W-:Y:S05]  /*26850*/  BRA `(.L_x_14885) ;  /* 0x00000000000c7947 */ /* 0x000fea0003800000 */
.L_x_14888:
[----:B------:R-:W2:Y:S02]  /*26860*/  LD.E R6, desc[UR8][R2.64] ;  /* 0x0000000802067980 */ /* 0x000ea4000c101900 */
[----:B--2---:R-:W-:-:S05]  /*26870*/  FADD R7, R17, R6 ;  /* 0x0000000611077221 */ /* 0x004fca0000000000 */
[----:B------:R0:W-:Y:S02]  /*26880*/  ST.E desc[UR8][R2.64], R7 ;  /* 0x0000000702007985 */ /* 0x0001e4000c101908 */
.L_x_14885:
[----:B------:R-:W-:Y:S05]  /*26890*/  BSYNC.RECONVERGENT B1 ;  /* 0x0000000000017941 */ /* 0x000fea0003800200 */
.L_x_14884:
        /* <DEDUP_REMOVED lines=10> */
.L_x_14893:
[----:B------:R-:W0:Y:S02]  /*26940*/  LDS R2, [R6] ;  /* 0x0000000006027984 */ /* 0x000e240000000800 */
[----:B0-----:R-:W-:-:S05]  /*26950*/  FADD R3, R9, R2 ;  /* 0x0000000209037221 */ /* 0x001fca0000000000 */
[----:B------:R-:W0:Y:S02]  /*26960*/  ATOMS.CAST.SPIN P0, [R6], R2, R3 ;  /* 0x000000020600758d */ /* 0x000e240001800003 */
[----:B0-----:R-:W-:Y:S05]  /*26970*/  @!P0 BRA `(.L_x_14893) ;  /* 0xfffffffc00f08947 */ /* 0x001fea000383ffff */
[----:B------:R-:W-:Y:S05]  /*26980*/  BRA `(.L_x_14891) ;  /* 0x00000000002c7947 */ /* 0x000fea0003800000 */
.L_x_14892:
[----:B------:R-:W0:Y:S02]  /*26990*/  QSPC.E.D P0, RZ, [R2] ;  /* 0x0000000002ff73aa */ /* 0x000e240000000700 */
[----:B0-----:R-:W-:Y:S05]  /*269a0*/  @!P0 BRA `(.L_x_14894) ;  /* 0x0000000000188947 */ /* 0x001fea0003800000 */
.L_x_14895:
[----:B------:R-:W2:Y:S02]  /*269b0*/  LD.E R6, [R2] ;  /* 0x0000000002067980 */ /* 0x000ea40000100900 */
[----:B--2---:R-:W-:-:S06]  /*269c0*/  FADD R7, R9, R6 ;  /* 0x0000000609077221 */ /* 0x004fcc0000000000 */
[----:B------:R-:W2:Y:S02]  /*269d0*/  ATOM.E.CAST.SPIN PT, R7, [R2], R6, R7 ;  /* 0x000000060207738b */ /* 0x000ea400019e0107 */
[----:B--2---:R-:W-:-:S13]  /*269e0*/  ISETP.EQ.U32.AND P0, PT, R7, 0x1, PT ;  /* 0x000000010700780c */ /* 0x004fda0003f02070 */
[----:B------:R-:W-:Y:S05]  /*269f0*/  @!P0 BRA `(.L_x_14895) ;  /* 0xfffffffc00ec8947 */ /* 0x000fea000383ffff */
[----:B------:R-:W-:Y:S05]  /*26a00*/  BRA `(.L_x_14891) ;  /* 0x00000000000c7947 */ /* 0x000fea0003800000 */
.L_x_14894:
[----:B------:R-:W2:Y:S02]  /*26a10*/  LD.E R6, desc[UR8][R2.64] ;  /* 0x0000000802067980 */ /* 0x000ea4000c101900 */
[----:B--2---:R-:W-:-:S05]  /*26a20*/  FADD R7, R9, R6 ;  /* 0x0000000609077221 */ /* 0x004fca0000000000 */
[----:B------:R0:W-:Y:S02]  /*26a30*/  ST.E desc[UR8][R2.64], R7 ;  /* 0x0000000702007985 */ /* 0x0001e4000c101908 */
.L_x_14891:
[----:B------:R-:W-:Y:S05]  /*26a40*/  BSYNC.RECONVERGENT B1 ;  /* 0x0000000000017941 */ /* 0x000fea0003800200 */
.L_x_14890:
[----:B0-----:R-:W-:-:S05]  /*26a50*/  IMAD.WIDE R2, R52, 0x4, R28 ;  /* 0x0000000434027825 */ /* 0x001fca00078e021c */
[----:B------:R0:W-:Y:S01]  /*26a60*/  ATOM.E.ADD.F32.FTZ.RN.STRONG.GPU P0, RZ, desc[UR8][R2.64], R17 ;  /* 0x8000001102ff79a2 */ /* 0x0001e2000c10f308 */
[----:B------:R-:W-:Y:S04]  /*26a70*/  BSSY.RECONVERGENT B1, `(.L_x_14896) ;  /* 0x0000015000017945 */ /* 0x000fe80003800200 */
[----:B0-----:R-:W-:Y:S05]  /*26a80*/  @P0 BRA `(.L_x_14897) ;  /* 0x00000000004c0947 */ /* 0x001fea0003800000 */
[----:B------:R-:W0:Y:S02]  /*26a90*/  QSPC.E.S P0, RZ, [R2] ;  /* 0x0000000002ff73aa */ /* 0x000e240000000500 */
[----:B0-----:R-:W-:Y:S05]  /*26aa0*/  @!P0 BRA `(.L_x_14898) ;  /* 0x0000000000188947 */ /* 0x001fea0003800000 */
[----:B------:R-:W-:-:S07]  /*26ab0*/  MOV R6, R2 ;  /* 0x0000000200067202 */ /* 0x000fce0000000f00 */
.L_x_14899:
[----:B------:R-:W0:Y:S02]  /*26ac0*/  LDS R2, [R6] ;  /* 0x0000000006027984 */ /* 0x000e240000000800 */
[----:B0-----:R-:W-:-:S05]  /*26ad0*/  FADD R3, R17, R2 ;  /* 0x0000000211037221 */ /* 0x001fca0000000000 */
[----:B------:R-:W0:Y:S02]  /*26ae0*/  ATOMS.CAST.SPIN P0, [R6], R2, R3 ;  /* 0x000000020600758d */ /* 0x000e240001800003 */
[----:B0-----:R-:W-:Y:S05]  /*26af0*/  @!P0 BRA `(.L_x_14899) ;  /* 0xfffffffc00f08947 */ /* 0x001fea000383ffff */
[----:B------:R-:W-:Y:S05]  /*26b00*/  BRA `(.L_x_14897) ;  /* 0x00000000002c7947 */ /* 0x000fea0003800000 */
.L_x_14898:
[----:B------:R-:W0:Y:S02]  /*26b10*/  QSPC.E.D P0, RZ, [R2] ;  /* 0x0000000002ff73aa */ /* 0x000e240000000700 */
[----:B0-----:R-:W-:Y:S05]  /*26b20*/  @!P0 BRA `(.L_x_14900) ;  /* 0x0000000000188947 */ /* 0x001fea0003800000 */
.L_x_14901:
[----:B------:R-:W2:Y:S02]  /*26b30*/  LD.E R6, [R2] ;  /* 0x0000000002067980 */ /* 0x000ea40000100900 */
[----:B--2---:R-:W-:-:S06]  /*26b40*/  FADD R7, R17, R6 ;  /* 0x0000000611077221 */ /* 0x004fcc0000000000 */
[----:B------:R-:W2:Y:S02]  /*26b50*/  ATOM.E.CAST.SPIN PT, R7, [R2], R6, R7 ;  /* 0x000000060207738b */ /* 0x000ea400019e0107 */
[----:B--2---:R-:W-:-:S13]  /*26b60*/  ISETP.EQ.U32.AND P0, PT, R7, 0x1, PT ;  /* 0x000000010700780c */ /* 0x004fda0003f02070 */
[----:B------:R-:W-:Y:S05]  /*26b70*/  @!P0 BRA `(.L_x_14901) ;  /* 0xfffffffc00ec8947 */ /* 0x000fea000383ffff */
[----:B------:R-:W-:Y:S05]  /*26b80*/  BRA `(.L_x_14897) ;  /* 0x00000000000c7947 */ /* 0x000fea0003800000 */
.L_x_14900:
[----:B------:R-:W2:Y:S02]  /*26b90*/  LD.E R6, desc[UR8][R2.64] ;  /* 0x0000000802067980 */ /* 0x000ea4000c101900 */
[----:B--2---:R-:W-:-:S05]  /*26ba0*/  FADD R7, R17, R6 ;  /* 0x0000000611077221 */ /* 0x004fca0000000000 */
[----:B------:R0:W-:Y:S02]  /*26bb0*/  ST.E desc[UR8][R2.64], R7 ;  /* 0x0000000702007985 */ /* 0x0001e4000c101908 */
.L_x_14897:
[----:B------:R-:W-:Y:S05]  /*26bc0*/  BSYNC.RECONVERGENT B1 ;  /* 0x0000000000017941 */ /* 0x000fea0003800200 */
.L_x_14896:
        /* <DEDUP_REMOVED lines=10> */
.L_x_14905:
[----:B------:R-:W0:Y:S02]  /*26c70*/  LDS R2, [R6] ;  /* 0x0000000006027984 */ /* 0x000e240000000800 */
[----:B0-----:R-:W-:-:S05]  /*26c80*/  FADD R3, R9, R2 ;  /* 0x0000000209037221 */ /* 0x001fca0000000000 */
[----:B------:R-:W0:Y:S02]  /*26c90*/  ATOMS.CAST.SPIN P0, [R6], R2, R3 ;  /* 0x000000020600758d */ /* 0x000e240001800003 */
[----:B0-----:R-:W-:Y:S05]  /*26ca0*/  @!P0 BRA `(.L_x_14905) ;  /* 0xfffffffc00f08947 */ /* 0x001fea000383ffff */
[----:B------:R-:W-:Y:S05]  /*26cb0*/  BRA `(.L_x_14903) ;  /* 0x00000000002c7947 */ /* 0x000fea0003800000 */
.L_x_14904:
[----:B------:R-:W0:Y:S02]  /*26cc0*/  QSPC.E.D P0, RZ, [R2] ;  /* 0x0000000002ff73aa */ /* 0x000e240000000700 */
[----:B0-----:R-:W-:Y:S05]  /*26cd0*/  @!P0 BRA `(.L_x_14906) ;  /* 0x0000000000188947 */ /* 0x001fea0003800000 */
.L_x_14907:
[----:B------:R-:W2:Y:S02]  /*26ce0*/  LD.E R6, [R2] ;  /* 0x0000000002067980 */ /* 0x000ea40000100900 */
[----:B--2---:R-:W-:-:S06]  /*26cf0*/  FADD R7, R9, R6 ;  /* 0x0000000609077221 */ /* 0x004fcc0000000000 */
[----:B------:R-:W2:Y:S02]  /*26d00*/  ATOM.E.CAST.SPIN PT, R7, [R2], R6, R7 ;  /* 0x000000060207738b */ /* 0x000ea400019e0107 */
[----:B--2---:R-:W-:-:S13]  /*26d10*/  ISETP.EQ.U32.AND P0, PT, R7, 0x1, PT ;  /* 0x000000010700780c */ /* 0x004fda0003f02070 */
[----:B------:R-:W-:Y:S05]  /*26d20*/  @!P0 BRA `(.L_x_14907) ;  /* 0xfffffffc00ec8947 */ /* 0x000fea000383ffff */
[----:B------:R-:W-:Y:S05]  /*26d30*/  BRA `(.L_x_14903) ;  /* 0x00000000000c7947 */ /* 0x000fea0003800000 */
.L_x_14906:
[----:B------:R-:W2:Y:S02]  /*26d40*/  LD.E R6, desc[UR8][R2.64] ;  /* 0x0000000802067980 */ /* 0x000ea4000c101900 */
[----:B--2---:R-:W-:-:S05]  /*26d50*/  FADD R7, R9, R6 ;  /* 0x0000000609077221 */ /* 0x004fca0000000000 */
[----:B------:R0:W-:Y:S02]  /*26d60*/  ST.E desc[UR8][R2.64], R7 ;  /* 0x0000000702007985 */ /* 0x0001e4000c101908 */
.L_x_14903:
[----:B------:R-:W-:Y:S05]  /*26d70*/  BSYNC.RECONVERGENT B1 ;  /* 0x0000000000017941 */ /* 0x000fea0003800200 */
.L_x_14902:
[----:B0-----:R-:W-:-:S05]  /*26d80*/  IMAD.WIDE R2, R39, 0x4, R28 ;  /* 0x0000000427027825 */ /* 0x001fca00078e021c */
[----:B------:R0:W-:Y:S01]  /*26d90*/  ATOM.E.ADD.F32.FTZ.RN.STRONG.GPU P0, RZ, desc[UR8][R2.64], R17 ;  /* 0x8000001102ff79a2 */ /* 0x0001e2000c10f308 */
[----:B------:R-:W-:Y:S04]  /*26da0*/  BSSY.RECONVERGENT B1, `(.L_x_14908) ;  /* 0x0000015000017945 */ /* 0x000fe80003800200 */
[----:B0-----:R-:W-:Y:S05]  /*26db0*/  @P0 BRA `(.L_x_14909) ;  /* 0x00000000004c0947 */ /* 0x001fea0003800000 */
[----:B------:R-:W0:Y:S02]  /*26dc0*/  QSPC.E.S P0, RZ, [R2] ;  /* 0x0000000002ff73aa */ /* 0x000e240000000500 */
[----:B0-----:R-:W-:Y:S05]  /*26dd0*/  @!P0 BRA `(.L_x_14910) ;  /* 0x0000000000188947 */ /* 0x001fea0003800000 */
[----:B------:R-:W-:-:S07]  /*26de0*/  MOV R6, R2 ;  /* 0x0000000200067202 */ /* 0x000fce0000000f00 */
.L_x_14911:
[----:B------:R-:W0:Y:S02]  /*26df0*/  LDS R2, [R6] ;  /* 0x0000000006027984 */ /* 0x000e240000000800 */
[----:B0-----:R-:W-:-:S05]  /*26e00*/  FADD R3, R17, R2 ;  /* 0x0000000211037221 */ /* 0x001fca0000000000 */
[----:B------:R-:W0:Y:S02]  /*26e10*/  ATOMS.CAST.SPIN P0, [R6], R2, R3 ;  /* 0x000000020600758d */ /* 0x000e240001800003 */
[----:B0-----:R-:W-:Y:S05]  /*26e20*/  @!P0 BRA `(.L_x_14911) ;  /* 0xfffffffc00f08947 */ /* 0x001fea000383ffff */
[----:B------:R-:W-:Y:S05]  /*26e30*/  BRA `(.L_x_14909) ;  /* 0x00000000002c7947 */ /* 0x000fea0003800000 */
.L_x_14910:
[----:B------:R-:W0:Y:S02]  /*26e40*/  QSPC.E.D P0, RZ, [R2] ;  /* 0x0000000002ff73aa */ /* 0x000e240000000700 */
[----:B0-----:R-:W-:Y:S05]  /*26e50*/  @!P0 BRA `(.L_x_14912) ;  /* 0x0000000000188947 */ /* 0x001fea0003800000 */
.L_x_14913:
[----:B------:R-:W2:Y:S02]  /*26e60*/  LD.E R6, [R2] ;  /* 0x0000000002067980 */ /* 0x000ea40000100900 */
[----:B--2---:R-:W-:-:S06]  /*26e70*/  FADD R7, R17, R6 ;  /* 0x0000000611077221 */ /* 0x004fcc0000000000 */
[----:B------:R-:W2:Y:S02]  /*26e80*/  ATOM.E.CAST.SPIN PT, R7, [R2], R6, R7 ;  /* 0x000000060207738b */ /* 0x000ea400019e0107 */
[----:B--2---:R-:W-:-:S13]  /*26e90*/  ISETP.EQ.U32.AND P0, PT, R7, 0x1, PT ;  /* 0x000000010700780c */ /* 0x004fda0003f02070 */
[----:B------:R-:W-:Y:S05]  /*26ea0*/  @!P0 BRA `(.L_x_14913) ;  /* 0xfffffffc00ec8947 */ /* 0x000fea000383ffff */
[----:B------:R-:W-:Y:S05]  /*26eb0*/  BRA `(.L_x_14909) ;  /* 0x00000000000c7947 */ /* 0x000fea0003800000 */
.L_x_14912:
[----:B------:R-:W2:Y:S02]  /*26ec0*/  LD.E R6, desc[UR8][R2.64] ;  /* 0x0000000802067980 */ /* 0x000ea4000c101900 */
[----:B--2---:R-:W-:-:S05]  /*26ed0*/  FADD R7, R17, R6 ;  /* 0x0000000611077221 */ /* 0x004fca0000000000 */
[----:B------:R0:W-:Y:S02]  /*26ee0*/  ST.E desc[UR8][R2.64], R7 ;  /* 0x0000000702007985 */ /* 0x0001e4000c101908 */
.L_x_14909:
[----:B------:R-:W-:Y:S05]  /*26ef0*/  BSYNC.RECONVERGENT B1 ;  /* 0x0000000000017941 */ /* 0x000fea0003800200 */
.L_x_14908:
        /* <DEDUP_REMOVED lines=9> */
.L_x_14917:
[----:B------:R-:W0:Y:S02]  /*26f90*/  LDS R2, [R6] ;  /* 0x0000000006027984 */ /* 0x000e240000000800 */
[----:B0-----:R-:W-:-:S05]  /*26fa0*/  FADD R3, R9, R2 ;  /* 0x0000000209037221 */ /* 0x001fca0000000000 */
[----:B------:R-:W0:Y:S02]  /*26fb0*/  ATOMS.CAST.SPIN P0, [R6], R2, R3 ;  /* 0x000000020600758d */ /* 0x000e240001800003 */
[----:B0-----:R-:W-:Y:S05]  /*26fc0*/  @!P0 BRA `(.L_x_14917) ;  /* 0xfffffffc00f08947 */ /* 0x001fea000383ffff */
[----:B------:R-:W-:Y:S05]  /*26fd0*/  BRA `(.L_x_14915) ;  /* 0x00000000002c7947 */ /* 0x000fea0003800000 */
.L_x_14916:
[----:B------:R-:W0:Y:S02]  /*26fe0*/  QSPC.E.D P0, RZ, [R2] ;  /* 0x0000000002ff73aa */ /* 0x000e240000000700 */
[----:B0-----:R-:W-:Y:S05]  /*26ff0*/  @!P0 BRA `(.L_x_14918) ;  /* 0x0000000000188947 */ /* 0x001fea0003800000 */
.L_x_14919:
[----:B------:R-:W2:Y:S02]  /*27000*/  LD.E R6, [R2] ;  /* 0x0000000002067980 */ /* 0x000ea40000100900 */
[----:B--2---:R-:W-:-:S06]  /*27010*/  FADD R7, R9, R6 ;  /* 0x0000000609077221 */ /* 0x004fcc0000000000 */
[----:B------:R-:W2:Y:S02]  /*27020*/  ATOM.E.CAST.SPIN PT, R7, [R2], R6, R7 ;  /* 0x000000060207738b */ /* 0x000ea400019e0107 */
[----:B--2---:R-:W-:-:S13]  /*27030*/  ISETP.EQ.U32.AND P0, PT, R7, 0x1, PT ;  /* 0x000000010700780c */ /* 0x004fda0003f02070 */
[----:B------:R-:W-:Y:S05]  /*27040*/  @!P0 BRA `(.L_x_14919) ;  /* 0xfffffffc00ec8947 */ /* 0x000fea000383ffff */
[----:B------:R-:W-:Y:S05]  /*27050*/  BRA `(.L_x_14915) ;  /* 0x00000000000c7947 */ /* 0x000fea0003800000 */
.L_x_14918:
[----:B------:R-:W2:Y:S02]  /*27060*/  LD.E R6, desc[UR8][R2.64] ;  /* 0x0000000802067980 */ /* 0x000ea4000c101900 */
[----:B--2---:R-:W-:-:S05]  /*27070*/  FADD R7, R9, R6 ;  /* 0x0000000609077221 */ /* 0x004fca0000000000 */
[----:B------:R0:W-:Y:S02]  /*27080*/  ST.E desc[UR8][R2.64], R7 ;  /* 0x0000000702007985 */ /* 0x0001e4000c101908 */
.L_x_14915:
[----:B------:R-:W-:Y:S05]  /*27090*/  BSYNC.RECONVERGENT B1 ;  /* 0x0000000000017941 */ /* 0x000fea0003800200 */
.L_x_14914:
[----:B0-----:R-:W-:-:S05]  /*270a0*/  IMAD.WIDE R2, R38, 0x4, R28 ;  /* 0x0000000426027825 */ /* 0x001fca00078e021c */
[----:B------:R0:W-:Y:S01]  /*270b0*/  ATOM.E.ADD.F32.FTZ.RN.STRONG.GPU P0, RZ, desc[UR8][R2.64], R17 ;  /* 0x8000001102ff79a2 */ /* 0x0001e2000c10f308 */
[----:B------:R-:W-:Y:S04]  /*270c0*/  BSSY.RECONVERGENT B1, `(.L_x_14920) ;  /* 0x0000015000017945 */ /* 0x000fe80003800200 */
[----:B0-----:R-:W-:Y:S05]  /*270d0*/  @P0 BRA `(.L_x_14921) ;  /* 0x00000000004c0947 */ /* 0x001fea0003800000 */
[----:B------:R-:W0:Y:S02]  /*270e0*/  QSPC.E.S P0, RZ, [R2] ;  /* 0x0000000002ff73aa */ /* 0x000e240000000500 */
[----:B0-----:R-:W-:Y:S05]  /*270f0*/  @!P0 BRA `(.L_x_14922) ;  /* 0x0000000000188947 */ /* 0x001fea0003800000 */
[----:B------:R-:W-:-:S07]  /*27100*/  MOV R6, R2 ;  /* 0x0000000200067202 */ /* 0x000fce0000000f00 */
.L_x_14923:
[----:B------:R-:W0:Y:S02]  /*27110*/  LDS R2, [R6] ;  /* 0x0000000006027984 */ /* 0x000e240000000800 */
[----:B0-----:R-:W-:-:S05]  /*27120*/  FADD R3, R17, R2 ;  /* 0x0000000211037221 */ /* 0x001fca0000000000 */
[----:B------:R-:W0:Y:S02]  /*27130*/  ATOMS.CAST.SPIN P0, [R6], R2, R3 ;  /* 0x000000020600758d */ /* 0x000e240001800003 */
[----:B0-----:R-:W-:Y:S05]  /*27140*/  @!P0 BRA `(.L_x_14923) ;  /* 0xfffffffc00f08947 */ /* 0x001fea000383ffff */
[----:B------:R-:W-:Y:S05]  /*27150*/  BRA `(.L_x_14921) ;  /* 0x00000000002c7947 */ /* 0x000fea0003800000 */
.L_x_14922:
[----:B------:R-:W0:Y:S02]  /*27160*/  QSPC.E.D P0, RZ, [R2] ;  /* 0x0000000002ff73aa */ /* 0x000e240000000700 */
[----:B0-----:R-:W-:Y:S05]  /*27170*/  @!P0 BRA `(.L_x_14924) ;  /* 0x0000000000188947 */ /* 0x001fea0003800000 */
.L_x_14925:
[----:B------:R-:W2:Y:S02]  /*27180*/  LD.E R6, [R2] ;  /* 0x0000000002067980 */ /* 0x000ea40000100900 */
[----:B--2---:R-:W-:-:S06]  /*27190*/  FADD R7, R17, R6 ;  /* 0x0000000611077221 */ /* 0x004fcc0000000000 */
[----:B------:R-:W2:Y:S02]  /*271a0*/  ATOM.E.CAST.SPIN PT, R7, [R2], R6, R7 ;  /* 0x000000060207738b */ /* 0x000ea400019e0107 */
[----:B--2---:R-:W-:-:S13]  /*271b0*/  ISETP.EQ.U32.AND P0, PT, R7, 0x1, PT ;  /* 0x000000010700780c */ /* 0x004fda0003f02070 */
[----:B------:R-:W-:Y:S05]  /*271c0*/  @!P0 BRA `(.L_x_14925) ;  /* 0xfffffffc00ec8947 */ /* 0x000fea000383ffff */
[----:B------:R-:W-:Y:S05]  /*271d0*/  BRA `(.L_x_14921) ;  /* 0x00000000000c7947 */ /* 0x000fea0003800000 */
.L_x_14924:
[----:B------:R-:W2:Y:S02]  /*271e0*/  LD.E R6, desc[UR8][R2.64] ;  /* 0x0000000802067980 */ /* 0x000ea4000c101900 */
[----:B--2---:R-:W-:-:S05]  /*271f0*/  FADD R7, R17, R6 ;  /* 0x0000000611077221 */ /* 0x004fca0000000000 */
[----:B------:R0:W-:Y:S02]  /*27200*/  ST.E desc[UR8][R2.64], R7 ;  /* 0x0000000702007985 */ /* 0x0001e4000c101908 */
.L_x_14921:
[----:B------:R-:W-:Y:S05]  /*27210*/  BSYNC.RECONVERGENT B1 ;  /* 0x0000000000017941 */ /* 0x000fea0003800200 */
.L_x_14920:
        /* <DEDUP_REMOVED lines=9> */
.L_x_14929:
[----:B------:R-:W0:Y:S02]  /*272b0*/  LDS R2, [R6] ;  /* 0x0000000006027984 */ /* 0x000e240000000800 */
[----:B0-----:R-:W-:-:S05]  /*272c0*/  FADD R3, R9, R2 ;  /* 0x0000000209037221 */ /* 0x001fca0000000000 */
[----:B------:R-:W0:Y:S02]  /*272d0*/  ATOMS.CAST.SPIN P0, [R6], R2, R3 ;  /* 0x000000020600758d */ /* 0x000e240001800003 */
[----:B0-----:R-:W-:Y:S05]  /*272e0*/  @!P0 BRA `(.L_x_14929) ;  /* 0xfffffffc00f08947 */ /* 0x001fea000383ffff */
[----:B------:R-:W-:Y:S05]  /*272f0*/  BRA `(.L_x_14927) ;  /* 0x00000000002c7947 */ /* 0x000fea0003800000 */
.L_x_14928:
[----:B------:R-:W0:Y:S02]  /*27300*/  QSPC.E.D P0, RZ, [R2] ;  /* 0x0000000002ff73aa */ /* 0x000e240000000700 */
[----:B0-----:R-:W-:Y:S05]  /*27310*/  @!P0 BRA `(.L_x_14930) ;  /* 0x0000000000188947 */ /* 0x001fea0003800000 */
.L_x_14931:
[----:B------:R-:W2:Y:S02]  /*27320*/  LD.E R6, [R2] ;  /* 0x0000000002067980 */ /* 0x000ea40000100900 */
[----:B--2---:R-:W-:-:S06]  /*27330*/  FADD R7, R9, R6 ;  /* 0x0000000609077221 */ /* 0x004fcc0000000000 */
[----:B------:R-:W2:Y:S02]  /*27340*/  ATOM.E.CAST.SPIN PT, R7, [R2], R6, R7 ;  /* 0x000000060207738b */ /* 0x000ea400019e0107 */
[----:B--2---:R-:W-:-:S13]  /*27350*/  ISETP.EQ.U32.AND P0, PT, R7, 0x1, PT ;  /* 0x000000010700780c */ /* 0x004fda0003f02070 */
[----:B------:R-:W-:Y:S05]  /*27360*/  @!P0 BRA `(.L_x_14931) ;  /* 0xfffffffc00ec8947 */ /* 0x000fea000383ffff */
[----:B------:R-:W-:Y:S05]  /*27370*/  BRA `(.L_x_14927) ;  /* 0x00000000000c7947 */ /* 0x000fea0003800000 */
.L_x_14930:
[----:B------:R-:W2:Y:S02]  /*27380*/  LD.E R6, desc[UR8][R2.64] ;  /* 0x0000000802067980 */ /* 0x000ea4000c101900 */
[----:B--2---:R-:W-:-:S05]  /*27390*/  FADD R7, R9, R6 ;  /* 0x0000000609077221 */ /* 0x004fca0000000000 */
[----:B------:R0:W-:Y:S02]  /*273a0*/  ST.E desc[UR8][R2.64], R7 ;  /* 0x0000000702007985 */ /* 0x0001e4000c101908 */
.L_x_14927:
[----:B------:R-:W-:Y:S05]  /*273b0*/  BSYNC.RECONVERGENT B1 ;  /* 0x0000000000017941 */ /* 0x000fea0003800200 */
.L_x_14926:
[----:B0-----:R-:W-:-:S05]  /*273c0*/  IMAD.WIDE R2, R37, 0x4, R28 ;  /* 0x0000000425027825 */ /* 0x001fca00078e021c */
[----:B------:R0:W-:Y:S01]  /*273d0*/  ATOM.E.ADD.F32.FTZ.RN.STRONG.GPU P0, RZ, desc[UR8][R2.64], R17 ;  /* 0x8000001102ff79a2 */ /* 0x0001e2000c10f308 */
[----:B------:R-:W-:Y:S04]  /*273e0*/  BSSY.RECONVERGENT B1, `(.L_x_14932) ;  /* 0x0000015000017945 */ /* 0x000fe80003800200 */
[----:B0-----:R-:W-:Y:S05]  /*273f0*/  @P0 BRA `(.L_x_14933) ;  /* 0x00000000004c0947 */ /* 0x001fea0003800000 */
[----:B------:R-:W0:Y:S02]  /*27400*/  QSPC.E.S P0, RZ, [R2] ;  /* 0x0000000002ff73aa */ /* 0x000e240000000500 */
[----:B0-----:R-:W-:Y:S05]  /*27410*/  @!P0 BRA `(.L_x_14934) ;  /* 0x0000000000188947 */ /* 0x001fea0003800000 */
[----:B------:R-:W-:-:S07]  /*27420*/  MOV R6, R2 ;  /* 0x0000000200067202 */ /* 0x000fce0000000f00 */
.L_x_14935:
[----:B------:R-:W0:Y:S02]  /*27430*/  LDS R2, [R6] ;  /* 0x0000000006027984 */ /* 0x000e240000000800 */
[----:B0-----:R-:W-:-:S05]  /*27440*/  FADD R3, R17, R2 ;  /* 0x0000000211037221 */ /* 0x001fca0000000000 */
[----:B------:R-:W0:Y:S02]  /*27450*/  ATOMS.CAST.SPIN P0, [R6], R2, R3 ;  /* 0x000000020600758d */ /* 0x000e240001800003 */
[----:B0-----:R-:W-:Y:S05]  /*27460*/  @!P0 BRA `(.L_x_14935) ;  /* 0xfffffffc00f08947 */ /* 0x001fea000383ffff */
[----:B------:R-:W-:Y:S05]  /*27470*/  BRA `(.L_x_14933) ;  /* 0x00000000002c7947 */ /* 0x000fea0003800000 */
.L_x_14934:
[----:B------:R-:W0:Y:S02]  /*27480*/  QSPC.E.D P0, RZ, [R2] ;  /* 0x0000000002ff73aa */ /* 0x000e240000000700 */
[----:B0-----:R-:W-:Y:S05]  /*27490*/  @!P0 BRA `(.L_x_14936) ;  /* 0x0000000000188947 */ /* 0x001fea0003800000 */
.L_x_14937:
[----:B------:R-:W2:Y:S02]  /*274a0*/  LD.E R6, [R2] ;  /* 0x0000000002067980 */ /* 0x000ea40000100900 */
[----:B--2---:R-:W-:-:S06]  /*274b0*/  FADD R7, R17, R6 ;  /* 0x0000000611077221 */ /* 0x004fcc0000000000 */
[----:B------:R-:W2:Y:S02]  /*274c0*/  ATOM.E.CAST.SPIN PT, R7, [R2], R6, R7 ;  /* 0x000000060207738b */ /* 0x000ea400019e0107 */
[----:B--2---:R-:W-:-:S13]  /*274d0*/  ISETP.EQ.U32.AND P0, PT, R7, 0x1, PT ;  /* 0x000000010700780c */ /* 0x004fda0003f02070 */
[----:B------:R-:W-:Y:S05]  /*274e0*/  @!P0 BRA `(.L_x_14937) ;  /* 0xfffffffc00ec8947 */ /* 0x000fea000383ffff */
[----:B------:R-:W-:Y:S05]  /*274f0*/  BRA `(.L_x_14933) ;  /* 0x00000000000c7947 */ /* 0x000fea0003800000 */
.L_x_14936:
[----:B------:R-:W2:Y:S02]  /*27500*/  LD.E R6, desc[UR8][R2.64] ;  /* 0x0000000802067980 */ /* 0x000ea4000c101900 */
[----:B--2---:R-:W-:-:S05]  /*27510*/  FADD R7, R17, R6 ;  /* 0x0000000611077221 */ /* 0x004fca0000000000 */
[----:B------:R0:W-:Y:S02]  /*27520*/  ST.E desc[UR8][R2.64], R7 ;  /* 0x0000000702007985 */ /* 0x0001e4000c101908 */
.L_x_14933:
[----:B------:R-:W-:Y:S05]  /*27530*/  BSYNC.RECONVERGENT B1 ;  /* 0x0000000000017941 */ /* 0x000fea0003800200 */
.L_x_14932:
        /* <DEDUP_REMOVED lines=9> */
.L_x_14941:
[----:B------:R-:W0:Y:S02]  /*275d0*/  LDS R2, [R4] ;  /* 0x0000000004027984 */ /* 0x000e240000000800 */
[----:B0-----:R-:W-:-:S05]  /*275e0*/  FADD R3, R15, R2 ;  /* 0x000000020f037221 */ /* 0x001fca0000000000 */
[----:B------:R-:W0:Y:S02]  /*275f0*/  ATOMS.CAST.SPIN P0, [R4], R2, R3 ;  /* 0x000000020400758d */ /* 0x000e240001800003 */
[----:B0-----:R-:W-:Y:S05]  /*27600*/  @!P0 BRA `(.L_x_14941) ;  /* 0xfffffffc00f08947 */ /* 0x001fea000383ffff */
[----:B------:R-:W-:Y:S05]  /*27610*/  BRA `(.L_x_14939) ;  /* 0x00000000002c7947 */ /* 0x000fea0003800000 */
.L_x_14940:
[----:B------:R-:W0:Y:S02]  /*27620*/  QSPC.E.D P0, RZ, [R2] ;  /* 0x0000000002ff73aa */ /* 0x000e240000000700 */
[----:B0-----:R-:W-:Y:S05]  /*27630*/  @!P0 BRA `(.L_x_14942) ;  /* 0x0000000000188947 */ /* 0x001fea0003800000 */
.L_x_14943:
[----:B------:R-:W2:Y:S02]  /*27640*/  LD.E R4, [R2] ;  /* 0x0000000002047980 */ /* 0x000ea40000100900 */
[----:B--2---:R-:W-:-:S06]  /*27650*/  FADD R5, R15, R4 ;  /* 0x000000040f057221 */ /* 0x004fcc0000000000 */
[----:B------:R-:W2:Y:S02]  /*27660*/  ATOM.E.CAST.SPIN PT, R5, [R2], R4, R5 ;  /* 0x000000040205738b */ /* 0x000ea400019e0105 */
[----:B--2---:R-:W-:-:S13]  /*27670*/  ISETP.EQ.U32.AND P0, PT, R5, 0x1, PT ;  /* 0x000000010500780c */ /* 0x004fda0003f02070 */
[----:B------:R-:W-:Y:S05]  /*27680*/  @!P0 BRA `(.L_x_14943) ;  /* 0xfffffffc00ec8947 */ /* 0x000fea000383ffff */
[----:B------:R-:W-:Y:S05]  /*27690*/  BRA `(.L_x_14939) ;  /* 0x00000000000c7947 */ /* 0x000fea0003800000 */
.L_x_14942:
[----:B------:R-:W2:Y:S02]  /*276a0*/  LD.E R4, desc[UR8][R2.64] ;  /* 0x0000000802047980 */ /* 0x000ea4000c101900 */
[----:B--2---:R-:W-:-:S05]  /*276b0*/  FADD R5, R15, R4 ;  /* 0x000000040f057221 */ /* 0x004fca0000000000 */
[----:B------:R0:W-:Y:S02]  /*276c0*/  ST.E desc[UR8][R2.64], R5 ;  /* 0x0000000502007985 */ /* 0x0001e4000c101908 */
.L_x_14939:
[----:B------:R-:W-:Y:S05]  /*276d0*/  BSYNC.RECONVERGENT B1 ;  /* 0x0000000000017941 */ /* 0x000fea0003800200 */
.L_x_14938:
[----:B0-----:R-:W-:-:S05]  /*276e0*/  IMAD.WIDE R2, R36, 0x4, R28 ;  /* 0x0000000424027825 */ /* 0x001fca00078e021c */
[----:B------:R0:W-:Y:S02]  /*276f0*/  ATOM.E.ADD.F32.FTZ.RN.STRONG.GPU P0, RZ, desc[UR8][R2.64], R17 ;  /* 0x8000001102ff79a2 */ /* 0x0001e4000c10f308 */
[----:B0-----:R-:W-:Y:S05]  /*27700*/  @P0 BRA `(.L_x_14040) ;  /* 0x00000000004c0947 */ /* 0x001fea0003800000 */
[----:B------:R-:W0:Y:S02]  /*27710*/  QSPC.E.S P0, RZ, [R2] ;  /* 0x0000000002ff73aa */ /* 0x000e240000000500 */
[----:B0-----:R-:W-:Y:S05]  /*27720*/  @!P0 BRA `(.L_x_14944) ;  /* 0x0000000000188947 */ /* 0x001fea0003800000 */
[----:B------:R-:W-:-:S07]  /*27730*/  MOV R4, R2 ;  /* 0x0000000200047202 */ /* 0x000fce0000000f00 */
.L_x_14945:
[----:B------:R-:W0:Y:S02]  /*27740*/  LDS R2, [R4] ;  /* 0x0000000004027984 */ /* 0x000e240000000800 */
[----:B0-----:R-:W-:-:S05]  /*27750*/  FADD R3, R17, R2 ;  /* 0x0000000211037221 */ /* 0x001fca0000000000 */
[----:B------:R-:W0:Y:S02]  /*27760*/  ATOMS.CAST.SPIN P0, [R4], R2, R3 ;  /* 0x000000020400758d */ /* 0x000e240001800003 */
[----:B0-----:R-:W-:Y:S05]  /*27770*/  @!P0 BRA `(.L_x_14945) ;  /* 0xfffffffc00f08947 */ /* 0x001fea000383ffff */
[----:B------:R-:W-:Y:S05]  /*27780*/  BRA `(.L_x_14040) ;  /* 0x00000000002c7947 */ /* 0x000fea0003800000 */
.L_x_14944:
[----:B------:R-:W0:Y:S02]  /*27790*/  QSPC.E.D P0, RZ, [R2] ;  /* 0x0000000002ff73aa */ /* 0x000e240000000700 */
[----:B0-----:R-:W-:Y:S05]  /*277a0*/  @!P0 BRA `(.L_x_14946) ;  /* 0x0000000000188947 */ /* 0x001fea0003800000 */
.L_x_14947:
[----:B------:R-:W2:Y:S02]  /*277b0*/  LD.E R4, [R2] ;  /* 0x0000000002047980 */ /* 0x000ea40000100900 */
[----:B--2---:R-:W-:-:S06]  /*277c0*/  FADD R5, R17, R4 ;  /* 0x0000000411057221 */ /* 0x004fcc0000000000 */
[----:B------:R-:W2:Y:S02]  /*277d0*/  ATOM.E.CAST.SPIN PT, R5, [R2], R4, R5 ;  /* 0x000000040205738b */ /* 0x000ea400019e0105 */
[----:B--2---:R-:W-:-:S13]  /*277e0*/  ISETP.EQ.U32.AND P0, PT, R5, 0x1, PT ;  /* 0x000000010500780c */ /* 0x004fda0003f02070 */
[----:B------:R-:W-:Y:S05]  /*277f0*/  @!P0 BRA `(.L_x_14947) ;  /* 0xfffffffc00ec8947 */ /* 0x000fea000383ffff */
[----:B------:R-:W-:Y:S05]  /*27800*/  BRA `(.L_x_14040) ;  /* 0x00000000000c7947 */ /* 0x000fea0003800000 */
.L_x_14946:
[----:B------:R-:W2:Y:S02]  /*27810*/  LD.E R4, desc[UR8][R2.64] ;  /* 0x0000000802047980 */ /* 0x000ea4000c101900 */
[----:B--2---:R-:W-:-:S05]  /*27820*/  FADD R17, R17, R4 ;  /* 0x0000000411117221 */ /* 0x004fca0000000000 */
[----:B------:R2:W-:Y:S02]  /*27830*/  ST.E desc[UR8][R2.64], R17 ;  /* 0x0000001102007985 */ /* 0x0005e4000c101908 */
.L_x_14040:
[----:B------:R-:W-:Y:S05]  /*27840*/  BSYNC B0 ;  /* 0x0000000000007941 */ /* 0x000fea0003800000 */
.L_x_14039:
[----:B-12---:R-:W1:Y:S01]  /*27850*/  LDC R2, c[0x0][0x3b4] ;  /* 0x0000ed00ff027b82 */ /* 0x006e620000000800 */
[----:B------:R-:W-:Y:S01]  /*27860*/  BSSY B0, `(.L_x_14948) ;  /* 0x0002310000007945 */ /* 0x000fe20003800000 */
[----:B-1----:R-:W-:-:S13]  /*27870*/  FSETP.GEU.AND P0, PT, R2, 1.1920928955078125e-07, PT ;  /* 0x340000000200780b */ /* 0x002fda0003f0e000 */
[----:B------:R-:W-:Y:S05]  /*27880*/  @!P0 BRA `(.L_x_14949) ;  /* 0x0000023000348947 */ /* 0x000fea0003800000 */
[----:B------:R-:W1:Y:S01]  /*27890*/  LDC R58, c[0x0][0x398] ;  /* 0x0000e600ff3a7b82 */ /* 0x000e620000000800 */
[----:B------:R-:W1:Y:S01]  /*278a0*/  LDCU UR4, c[0x0][0x394] ;  /* 0x00007280ff0477ac */ /* 0x000e620008000800 */
[----:B------:R-:W2:Y:S01]  /*278b0*/  LDCU UR5, c[0x0][0x3a8] ;  /* 0x00007500ff0577ac */ /* 0x000ea20008000800 */
[----:B-1----:R-:W-:Y:S01]  /*278c0*/  IMAD R56, R58, UR4, RZ ;  /* 0x000000043a387c24 */ /* 0x002fe2000f8e02ff */
[----:B------:R-:W-:-:S03]  /*278d0*/  UMOV UR4, 0xffffffff ;  /* 0xffffffff00047882 */ /* 0x000fc60000000000 */
[----:B--2---:R-:W-:-:S05]  /*278e0*/  IMAD R2, R56, UR5, RZ ;  /* 0x0000000538027c24 */ /* 0x004fca000f8e02ff */
[----:B------:R-:W-:-:S04]  /*278f0*/  LEA R2, R2, R56, 0x1 ;  /* 0x0000003802027211 */ /* 0x000fc800078e08ff */
[----:B------:R-:W-:-:S05]  /*27900*/  LEA R6, R2, R2, 0x1 ;  /* 0x0000000202067211 */ /* 0x000fca00078e08ff */
[----:B------:R1:W-:Y:S01]  /*27910*/  STL [R1+0xac], R6 ;  /* 0x0000ac0601007387 */ /* 0x0003e20000100800 */
[----:B------:R-:W-:Y:S05]  /*27920*/  BRA.DIV UR4, `(.L_x_14950) ;  /* 0x000005d2043c7947 */ /* 0x000fea000b800000 */
[----:B------:R-:W2:Y:S01]  /*27930*/  LDL R41, [R1+0xe0] ;  /* 0x0000e00001297983 */ /* 0x000ea20000100800 */
[----:B------:R-:W3:Y:S01]  /*27940*/  LDC R50, c[0x0][0x398] ;  /* 0x0000e600ff327b82 */ /* 0x000ee20000000800 */
[----:B------:R-:W4:Y:S02]  /*27950*/  LDCU UR4, c[0x0][0x394] ;  /* 0x00007280ff0477ac */ /* 0x000f240008000800 */
[----:B------:R-:W3:Y:S04]  /*27960*/  LDL R40, [R1+0x7c] ;  /* 0x00007c0001287983 */ /* 0x000ee80000100800 */
[----:B------:R-:W3:Y:S01]  /*27970*/  LDL R44, [R1+0x94] ;  /* 0x00009400012c7983 */ /* 0x000ee20000100800 */
[----:B0-----:R-:W4:Y:S03]  /*27980*/  LDC R7, c[0x0][0x398] ;  /* 0x0000e600ff077b82 */ /* 0x001f260000000800 */
[----:B------:R-:W3:Y:S05]  /*27990*/  LDL R8, [R1+0xac] ;  /* 0x0000ac0001087983 */ /* 0x000eea0000100800 */
[----:B------:R-:W0:Y:S01]  /*279a0*/  LDC.64 R28, c[0x0][0x388] ;  /* 0x0000e200ff1c7b82 */ /* 0x000e220000000a00 */
[----:B----4-:R-:W-:-:S02]  /*279b0*/  IMAD R51, R7, UR4, RZ ;  /* 0x0000000407337c24 */ /* 0x010fc4000f8e02ff */
[----:B0-----:R-:W-:Y:S01]  /*279c0*/  IMAD.WIDE R28, R2, 0x4, R28 ;  /* 0x00000004021c7825 */ /* 0x001fe200078e021c */
[----:B------:R-:W-:Y:S01]  /*279d0*/  STL [R1+0x24c], R2 ;  /* 0x00024c0201007387 */ /* 0x000fe20000100800 */
[----:B------:R-:W-:-:S03]  /*279e0*/  NOP ;  /* 0x0000000000007918 */ /* 0x000fc60000000000 */
[----:B--2---:R-:W0:Y:S04]  /*279f0*/  SHFL.IDX PT, R3, R41, RZ, 0x181f ;  /* 0x00181fff29037589 */ /* 0x004e2800000e0000 */
[----:B---3--:R-:W2:Y:S04]  /*27a00*/  SHFL.IDX PT, R4, R40, RZ, 0x181f ;  /* 0x00181fff28047589 */ /* 0x008ea800000e0000 */
[----:B------:R-:W3:Y:S01]  /*27a10*/  SHFL.IDX PT, R34, R44, RZ, 0x181f ;  /* 0x00181fff2c227589 */ /* 0x000ee200000e0000 */
[----:B0-----:R-:W-:-:S05]  /*27a20*/  IADD3 R3, PT, PT, R0, R3, RZ ;  /* 0x0000000300037210 */ /* 0x001fca0007ffe0ff */
[----:B--2---:R-:W-:-:S04]  /*27a30*/  IMAD R3, R4, R50, R3 ;  /* 0x0000003204037224 */ /* 0x004fc800078e0203 */
[----:B---3--:R-:W-:-:S04]  /*27a40*/  IMAD R3, R51, R34, R3 ;  /* 0x0000002233037224 */ /* 0x008fc800078e0203 */
[----:B------:R-:W-:Y:S02]  /*27a50*/  IMAD.WIDE R42, R3, 0x4, R28 ;  /* 0x00000004032a7825 */ /* 0x000fe400078e021c */
[----:B------:R-:W0:Y:S04]  /*27a60*/  SHFL.IDX PT, R3, R41, 0x1, 0x181f ;  /* 0x00381f0029037f89 */ /* 0x000e2800000e0000 */
[----:B------:R-:W2:Y:S01]  /*27a70*/  SHFL.IDX PT, R12, R40, 0x1, 0x181f ;  /* 0x00381f00280c7f89 */ /* 0x000ea200000e0000 */
[----:B------:R-:W-:-:S04]  /*27a80*/  IMAD.WIDE R36, R50, 0x4, R42 ;  /* 0x0000000432247825 */ /* 0x000fc800078e022a */
[C---:B------:R-:W-:Y:S01]  /*27a90*/  IMAD.WIDE R54, R50.reuse, 0x4, R36 ;  /* 0x0000000432367825 */ /* 0x040fe200078e0224 */
[----:B------:R-:W-:Y:S03]  /*27aa0*/  STL [R1+0x29c], R36 ;  /* 0x00029c2401007387 */ /* 0x000fe60000100800 */
[----:B-1----:R-:W-:Y:S01]  /*27ab0*/  IMAD.WIDE R6, R50, 0x4, R54 ;  /* 0x0000000432067825 */ /* 0x002fe200078e0236 */
[----:B------:R-:W-:Y:S01]  /*27ac0*/  STL [R1+0x298], R37 ;  /* 0x0002982501007387 */ /* 0x000fe20000100800 */
[----:B0-----:R-:W-:-:S03]  /*27ad0*/  IADD3 R3, PT, PT, R0, R3, RZ ;  /* 0x0000000300037210 */ /* 0x001fc60007ffe0ff */
[----:B------:R-:W-:Y:S01]  /*27ae0*/  STL [R1+0x2a4], R54 ;  /* 0x0002a43601007387 */ /* 0x000fe20000100800 */
[----:B------:R-:W-:-:S03]  /*27af0*/  IMAD.WIDE R30, R50, 0x4, R6 ;  /* 0x00000004321e7825 */ /* 0x000fc600078e0206 */
[----:B------:R-:W-:Y:S01]  /*27b00*/  STL [R1+0x2a0], R55 ;  /* 0x0002a03701007387 */ /* 0x000fe20000100800 */
[----:B--2---:R-:W-:Y:S02]  /*27b10*/  IMAD R3, R12, R50, R3 ;  /* 0x000000320c037224 */ /* 0x004fe400078e0203 */
[----:B------:R-:W-:Y:S01]  /*27b20*/  IMAD.WIDE R12, R8, 0x4, R6 ;  /* 0x00000004080c7825 */ /* 0x000fe200078e0206 */
[----:B------:R0:W-:Y:S04]  /*27b30*/  STL [R1+0x2ac], R6 ;  /* 0x0002ac0601007387 */ /* 0x0001e80000100800 */
[----:B0-----:R-:W2:Y:S04]  /*27b40*/  LDL R6, [R1+0xac] ;  /* 0x0000ac0001067983 */ /* 0x001ea80000100800 */
[----:B------:R-:W0:Y:S01]  /*27b50*/  SHFL.IDX PT, R34, R44, 0x1, 0x181f ;  /* 0x00381f002c227f89 */ /* 0x000e2200000e0000 */
[----:B------:R-:W-:-:S04]  /*27b60*/  IMAD.WIDE R24, R50, 0x4, R30 ;  /* 0x0000000432187825 */ /* 0x000fc800078e021e */
[----:B------:R-:W-:-:S04]  /*27b70*/  IMAD.WIDE R4, R8, 0x4, R36 ;  /* 0x0000000408047825 */ /* 0x000fc800078e0224 */
[----:B------:R-:W-:Y:S01]  /*27b80*/  IMAD.WIDE R18, R50, 0x4, R24 ;  /* 0x0000000432127825 */ /* 0x000fe200078e0218 */
[----:B------:R1:W3:Y:S03]  /*27b90*/  LDG.E.CONSTANT R37, desc[UR8][R4.64] ;  /* 0x0000000804257981 */ /* 0x0002e6000c1e9900 */
[----:B------:R-:W-:Y:S01]  /*27ba0*/  IMAD.WIDE R10, R8, 0x4, R54 ;  /* 0x00000004080a7825 */ /* 0x000fe200078e0236 */
[----:B------:R4:W-:Y:S04]  /*27bb0*/  STL [R1+0x2a8], R7 ;  /* 0x0002a80701007387 */ /* 0x0009e80000100800 */
[----:B------:R2:W3:Y:S04]  /*27bc0*/  LDG.E.CONSTANT R2, desc[UR8][R10.64] ;  /* 0x000000080a027981 */ /* 0x0004e8000c1e9900 */
[----:B----4-:R-:W4:Y:S01]  /*27bd0*/  LDG.E.CONSTANT R7, desc[UR8][R12.64] ;  /* 0x000000080c077981 */ /* 0x010f22000c1e9900 */
[----:B0-----:R-:W-:-:S03]  /*27be0*/  IMAD R3, R51, R34, R3 ;  /* 0x0000002233037224 */ /* 0x001fc600078e0203 */
[----:B------:R0:W-:Y:S01]  /*27bf0*/  STL.64 [R1+0x2b0], R30 ;  /* 0x0002b01e01007387 */ /* 0x0001e20000100a00 */
[----:B-1----:R-:W-:-:S04]  /*27c00*/  IMAD.WIDE R4, R50, 0x4, R18 ;  /* 0x0000000432047825 */ /* 0x002fc800078e0212 */
[----:B------:R-:W-:-:S04]  /*27c10*/  IMAD.WIDE R56, R3, 0x4, R28 ;  /* 0x0000000403387825 */ /* 0x000fc800078e021c */
[----:B--2---:R-:W-:-:S04]  /*27c20*/  IMAD.WIDE R14, R6, 0x4, R30 ;  /* 0x00000004060e7825 */ /* 0x004fc800078e021e */
[C---:B------:R-:W-:Y:S01]  /*27c30*/  IMAD.WIDE R16, R6.reuse, 0x4, R24 ;  /* 0x0000000406107825 */ /* 0x040fe200078e0218 */
[----:B------:R-:W2:Y:S03]  /*27c40*/  LDG.E.CONSTANT R36, desc[UR8][R14.64] ;  /* 0x000000080e247981 */ /* 0x000ea6000c1e9900 */
[C---:B------:R-:W-:Y:S01]  /*27c50*/  IMAD.WIDE R20, R6.reuse, 0x4, R18 ;  /* 0x0000000406147825 */ /* 0x040fe200078e0212 */
[----:B------:R-:W2:Y:S03]  /*27c60*/  LDG.E.CONSTANT R35, desc[UR8][R16.64] ;  /* 0x0000000810237981 */ /* 0x000ea6000c1e9900 */
[C---:B------:R-:W-:Y:S01]  /*27c70*/  IMAD.WIDE R8, R6.reuse, 0x4, R42 ;  /* 0x0000000406087825 */ /* 0x040fe200078e022a */
[----:B------:R-:W2:Y:S04]  /*27c80*/  LDG.E.CONSTANT R34, desc[UR8][R20.64] ;  /* 0x0000000814227981 */ /* 0x000ea8000c1e9900 */
[----:B0-----:R0:W2:Y:S01]  /*27c90*/  LDG.E.CONSTANT R30, desc[UR8][R8.64] ;  /* 0x00000008081e7981 */ /* 0x0010a2000c1e9900 */
[----:B------:R-:W-:-:S05]  /*27ca0*/  IMAD.WIDE R10, R6, 0x4, R4 ;  /* 0x00000004060a7825 */ /* 0x000fca00078e0204 */
[----:B------:R1:W2:Y:S01]  /*27cb0*/  LDG.E.CONSTANT R31, desc[UR8][R10.64] ;  /* 0x000000080a1f7981 */ /* 0x0002a2000c1e9900 */
[----:B------:R-:W-:-:S04]  /*27cc0*/  IMAD.WIDE R38, R50, 0x4, R56 ;  /* 0x0000000432267825 */ /* 0x000fc800078e0238 */
[C---:B------:R-:W-:Y:S01]  /*27cd0*/  IMAD.WIDE R52, R50.reuse, 0x4, R38 ;  /* 0x0000000432347825 */ /* 0x040fe200078e0226 */
[----:B------:R-:W-:Y:S03]  /*27ce0*/  STL.64 [R1+0x30], R4 ;  /* 0x0000300401007387 */ /* 0x000fe60000100a00 */
[C---:B------:R-:W-:Y:S01]  /*27cf0*/  IMAD.WIDE R32, R50.reuse, 0x4, R52 ;  /* 0x0000000432207825 */ /* 0x040fe200078e0234 */
[----:B------:R-:W4:Y:S04]  /*27d00*/  SHFL.IDX PT, R4, R41, 0x2, 0x181f ;  /* 0x00581f0029047f89 */ /* 0x000f2800000e0000 */
[----:B------:R-:W1:Y:S01]  /*27d10*/  SHFL.IDX PT, R3, R40, 0x2, 0x181f ;  /* 0x00581f0028037f89 */ /* 0x000e6200000e0000 */
[----:B------:R-:W-:-:S03]  /*27d20*/  IMAD.WIDE R22, R50, 0x4, R32 ;  /* 0x0000000432167825 */ /* 0x000fc600078e0220 */
[----:B------:R-:W1:Y:S01]  /*27d30*/  SHFL.IDX PT, R5, R44, 0x2, 0x181f ;  /* 0x00581f002c057f89 */ /* 0x000e6200000e0000 */
[----:B------:R-:W-:-:S04]  /*27d40*/  IMAD.WIDE R26, R50, 0x4, R22 ;  /* 0x00000004321a7825 */ /* 0x000fc800078e0216 */
[----:B0-----:R-:W-:-:S04]  /*27d50*/  IMAD.WIDE R8, R6, 0x4, R38 ;  /* 0x0000000406087825 */ /* 0x001fc800078e0226 */
[C---:B------:R-:W-:Y:S01]  /*27d60*/  IMAD.WIDE R16, R50.reuse, 0x4, R26 ;  /* 0x0000000432107825 */ /* 0x040fe200078e021a */
[----:B---3--:R0:W-:Y:S03]  /*27d70*/  STL [R1+0x78], R37 ;  /* 0x0000782501007387 */ /* 0x0081e60000100800 */
[----:B------:R-:W-:Y:S01]  /*27d80*/  IMAD.WIDE R20, R50, 0x4, R16 ;  /* 0x0000000432147825 */ /* 0x000fe200078e0210 */
[----:B----4-:R-:W-:Y:S01]  /*27d90*/  IADD3 R4, PT, PT, R0, R4, RZ ;  /* 0x0000000400047210 */ /* 0x010fe20007ffe0ff */
[----:B0-----:R0:W3:Y:S02]  /*27da0*/  LDG.E.CONSTANT R37, desc[UR8][R8.64] ;  /* 0x0000000808257981 */ /* 0x0010e4000c1e9900 */
[C---:B-1----:R-:W-:Y:S02]  /*27db0*/  IMAD.WIDE R10, R6.reuse, 0x4, R52 ;  /* 0x00000004060a7825 */ /* 0x042fe400078e0234 */
[----:B------:R1:W-:Y:S02]  /*27dc0*/  STL [R1+0x74], R2 ;  /* 0x0000740201007387 */ /* 0x0003e40000100800 */
[----:B0-----:R-:W-:-:S02]  /*27dd0*/  IMAD.WIDE R8, R6, 0x4, R32 ;  /* 0x0000000406087825 */ /* 0x001fc400078e0220 */
[----:B------:R0:W-:Y:S04]  /*27de0*/  STL [R1+0x68], R7 ;  /* 0x0000680701007387 */ /* 0x0001e80000100800 */
[----:B------:R4:W3:Y:S01]  /*27df0*/  LDG.E.CONSTANT R47, desc[UR8][R8.64] ;  /* 0x00000008082f7981 */ /* 0x0008e2000c1e9900 */
[----:B------:R-:W-:-:S03]  /*27e00*/  IMAD R3, R3, R50, R4 ;  /* 0x0000003203037224 */ /* 0x000fc600078e0204 */
[----:B-1----:R1:W3:Y:S01]  /*27e10*/  LDG.E.CONSTANT R2, desc[UR8][R10.64] ;  /* 0x000000080a027981 */ /* 0x0022e2000c1e9900 */
[----:B------:R-:W-:Y:S02]  /*27e20*/  IMAD R3, R51, R5, R3 ;  /* 0x0000000533037224 */ /* 0x000fe400078e0203 */
[----:B----4-:R-:W-:-:S04]  /*27e30*/  IMAD.WIDE R8, R6, 0x4, R20 ;  /* 0x0000000406087825 */ /* 0x010fc800078e0214 */
[----:B-1----:R-:W-:-:S04]  /*27e40*/  IMAD.WIDE R10, R6, 0x4, R26 ;  /* 0x00000004060a7825 */ /* 0x002fc800078e021a */
[----:B------:R-:W-:Y:S01]  /*27e50*/  IMAD.WIDE R58, R3, 0x4, R28 ;  /* 0x00000004033a7825 */ /* 0x000fe200078e021c */
[----:B0-----:R0:W4:Y:S03]  /*27e60*/  LDG.E.CONSTANT R7, desc[UR8][R10.64] ;  /* 0x000000080a077981 */ /* 0x001126000c1e9900 */
[----:B0-----:R-:W-:-:S05]  /*27e70*/  IMAD.WIDE R10, R6, 0x4, R56 ;  /* 0x00000004060a7825 */ /* 0x001fca00078e0238 */
[----:B------:R0:W4:Y:S02]  /*27e80*/  LDG.E.CONSTANT R46, desc[UR8][R10.64] ;  /* 0x000000080a2e7981 */ /* 0x000124000c1e9900 */
[----:B0-----:R-:W-:-:S04]  /*27e90*/  IMAD.WIDE R10, R50, 0x4, R58 ;  /* 0x00000004320a7825 */ /* 0x001fc800078e023a */
[----:B------:R-:W-:-:S04]  /*27ea0*/  IMAD.WIDE R4, R50, 0x4, R10 ;  /* 0x0000000432047825 */ /* 0x000fc800078e020a */
[----:B------:R-:W-:-:S04]  /*27eb0*/  IMAD.WIDE R12, R6, 0x4, R22 ;  /* 0x00000004060c7825 */ /* 0x000fc800078e0216 */
[C---:B------:R-:W-:Y:S01]  /*27ec0*/  IMAD.WIDE R14, R6.reuse, 0x4, R16 ;  /* 0x00000004060e7825 */ /* 0x040fe200078e0210 */
[----:B------:R0:W4:Y:S03]  /*27ed0*/  LDG.E.CONSTANT R45, desc[UR8][R12.64] ;  /* 0x000000080c2d7981 */ /* 0x000126000c1e9900 */
[----:B0-----:R-:W-:Y:S01]  /*27ee0*/  IMAD.WIDE R12, R6, 0x4, R10 ;  /* 0x00000004060c7825 */ /* 0x001fe200078e020a */
[----:B--2---:R0:W-:Y:S04]  /*27ef0*/  STL [R1+0x64], R36 ;  /* 0x0000642401007387 */ /* 0x0041e80000100800 */
[----:B------:R-:W-:Y:S04]  /*27f00*/  STL [R1+0x5c], R35 ;  /* 0x00005c2301007387 */ /* 0x000fe80000100800 */
[----:B------:R-:W-:Y:S04]  /*27f10*/  STL.64 [R1+0x28], R20 ;  /* 0x0000281401007387 */ /* 0x000fe80000100a00 */
[----:B------:R-:W-:Y:S04]  /*27f20*/  STL [R1+0x58], R34 ;  /* 0x0000582201007387 */ /* 0x000fe80000100800 */
[----:B------:R1:W-:Y:S04]  /*27f30*/  STL [R1+0x80], R30 ;  /* 0x0000801e01007387 */ /* 0x0003e80000100800 */
[----:B0-----:R-:W2:Y:S04]  /*27f40*/  LDG.E.CONSTANT R36, desc[UR8][R14.64] ;  /* 0x000000080e247981 */ /* 0x001ea8000c1e9900 */
[----:B-1----:R0:W2:Y:S04]  /*27f50*/  LDG.E.CONSTANT R30, desc[UR8][R8.64] ;  /* 0x00000008081e7981 */ /* 0x0020a8000c1e9900 */
[----:B0-----:R-:W0:Y:S01]  /*27f60*/  SHFL.IDX PT, R8, R41, 0x3, 0x181f ;  /* 0x00781f0029087f89 */ /* 0x001e2200000e0000 */
[----:B------:R-:W-:-:S03]  /*27f70*/  IMAD.WIDE R34, R50, 0x4, R4 ;  /* 0x0000000432227825 */ /* 0x000fc600078e0204 */
[----:B------:R1:W-:Y:S01]  /*27f80*/  STL [R1+0x54], R31 ;  /* 0x0000541f01007387 */ /* 0x0003e20000100800 */
[----:B------:R-:W-:-:S03]  /*27f90*/  IMAD.WIDE R14, R6, 0x4, R34 ;  /* 0x00000004060e7825 */ /* 0x000fc600078e0222 */
[----:B-1----:R1:W2:Y:S01]  /*27fa0*/  LDG.E.CONSTANT R31, desc[UR8][R12.64] ;  /* 0x000000080c1f7981 */ /* 0x0022a2000c1e9900 */
[----:B0-----:R-:W-:Y:S01]  /*27fb0*/  IADD3 R49, PT, PT, R0, R8, RZ ;  /* 0x0000000800317210 */ /* 0x001fe20007ffe0ff */
[----:B------:R-:W-:-:S06]  /*27fc0*/  IMAD.WIDE R8, R6, 0x4, R4 ;  /* 0x0000000406087825 */ /* 0x000fcc00078e0204 */
[----:B------:R-:W2:Y:S04]  /*27fd0*/  LDG.E.CONSTANT R8, desc[UR8][R8.64] ;  /* 0x0000000808087981 */ /* 0x000ea8000c1e9900 */
[----:B------:R0:W2:Y:S04]  /*27fe0*/  LDG.E.CONSTANT R9, desc[UR8][R14.64] ;  /* 0x000000080e097981 */ /* 0x0000a8000c1e9900 */
[----:B---3--:R-:W-:Y:S04]  /*27ff0*/  STL [R1+0x98], R37 ;  /* 0x0000982501007387 */ /* 0x008fe80000100800 */
[----:B------:R-:W-:Y:S04]  /*28000*/  STL [R1+0x90], R2 ;  /* 0x0000900201007387 */ /* 0x000fe80000100800 */
[----:B------:R-:W3:Y:S01]  /*28010*/  SHFL.IDX PT, R2, R44, 0x3, 0x181f ;  /* 0x00781f002c027f89 */ /* 0x000ee200000e0000 */
[----:B-1----:R-:W-:-:S04]  /*28020*/  IMAD.WIDE R12, R50, 0x4, R34 ;  /* 0x00000004320c7825 */ /* 0x002fc800078e0222 */
[C---:B------:R-:W-:Y:S01]  /*28030*/  IMAD.WIDE R20, R50.reuse, 0x4, R12 ;  /* 0x0000000432147825 */ /* 0x040fe200078e020c */
[----:B------:R-:W1:Y:S03]  /*28040*/  SHFL.IDX PT, R3, R40, 0x3, 0x181f ;  /* 0x00781f0028037f89 */ /* 0x000e6600000e0000 */
[--C-:B0-----:R-:W-:Y:S01]  /*28050*/  IMAD.WIDE R14, R50, 0x4, R20.reuse ;  /* 0x00000004320e7825 */ /* 0x101fe200078e0214 */
[----:B------:R-:W0:Y:S04]  /*28060*/  SHFL.IDX PT, R60, R41, 0x4, 0x181f ;  /* 0x00981f00293c7f89 */ /* 0x000e2800000e0000 */
[----:B------:R-:W-:Y:S04]  /*28070*/  SHFL.IDX PT, R54, R40, 0x4, 0x181f ;  /* 0x00981f0028367f89 */ /* 0x000fe800000e0000 */
[----:B---3--:R-:W-:Y:S04]  /*28080*/  STL [R1], R2 ;  /* 0x0000000201007387 */ /* 0x008fe80000100800 */
[----:B------:R-:W-:Y:S04]  /*28090*/  STL [R1+0x8c], R47 ;  /* 0x00008c2f01007387 */ /* 0x000fe80000100800 */
[----:B----4-:R-:W-:Y:S04]  /*280a0*/  STL [R1+0x88], R7 ;  /* 0x0000880701007387 */ /* 0x010fe80000100800 */
[----:B------:R-:W3:Y:S04]  /*280b0*/  SHFL.IDX PT, R61, R41, 0x5, 0x181f ;  /* 0x00b81f00293d7f89 */ /* 0x000ee800000e0000 */
[----:B------:R-:W-:Y:S04]  /*280c0*/  SHFL.IDX PT, R7, R41, 0x6, 0x181f ;  /* 0x00d81f0029077f89 */ /* 0x000fe800000e0000 */
[----:B------:R-:W4:Y:S04]  /*280d0*/  SHFL.IDX PT, R48, R41, 0x7, 0x181f ;  /* 0x00f81f0029307f89 */ /* 0x000f2800000e0000 */
[----:B------:R-:W-:Y:S04]  /*280e0*/  STL [R1+0x84], R45 ;  /* 0x0000842d01007387 */ /* 0x000fe80000100800 */
[----:B------:R-:W4:Y:S04]  /*280f0*/  SHFL.IDX PT, R55, R40, 0x5, 0x181f ;  /* 0x00b81f0028377f89 */ /* 0x000f2800000e0000 */
[----:B------:R-:W-:Y:S04]  /*28100*/  SHFL.IDX PT, R45, R40, 0x7, 0x181f ;  /* 0x00f81f00282d7f89 */ /* 0x000fe800000e0000 */
[----:B--2---:R-:W-:Y:S04]  /*28110*/  STL [R1+0x60], R36 ;  /* 0x0000602401007387 */ /* 0x004fe80000100800 */
[----:B------:R2:W-:Y:S04]  /*28120*/  SHFL.IDX PT, R36, R40, 0x6, 0x181f ;  /* 0x00d81f0028247f89 */ /* 0x0005e800000e0000 */
[----:B------:R1:W-:Y:S01]  /*28130*/  STL [R1+0x50], R46 ;  /* 0x0000502e01007387 */ /* 0x0003e20000100800 */
[----:B--2---:R-:W-:-:S03]  /*28140*/  IMAD.WIDE R40, R6, 0x4, R20 ;  /* 0x0000000406287825 */ /* 0x004fc600078e0214 */
[----:B------:R-:W-:Y:S01]  /*28150*/  STL [R1+0x4c], R30 ;  /* 0x00004c1e01007387 */ /* 0x000fe20000100800 */
[----:B-1----:R-:W-:-:S03]  /*28160*/  IMAD.WIDE R46, R6, 0x4, R14 ;  /* 0x00000004062e7825 */ /* 0x002fc600078e020e */
[----:B------:R-:W2:Y:S04]  /*28170*/  LDG.E.CONSTANT R41, desc[UR8][R40.64] ;  /* 0x0000000828297981 */ /* 0x000ea8000c1e9900 */
[----:B------:R-:W3:Y:S04]  /*28180*/  LDG.E.CONSTANT R47, desc[UR8][R46.64] ;  /* 0x000000082e2f7981 */ /* 0x000ee8000c1e9900 */
[----:B------:R-:W-:Y:S04]  /*28190*/  STL [R1+0x70], R31 ;  /* 0x0000701f01007387 */ /* 0x000fe80000100800 */
[----:B------:R-:W-:Y:S04]  /*281a0*/  STL [R1+0x48], R9 ;  /* 0x0000480901007387 */ /* 0x000fe80000100800 */
[----:B------:R1:W-:Y:S02]  /*281b0*/  STL [R1+0x6c], R8 ;  /* 0x00006c0801007387 */ /* 0x0003e40000100800 */
[----:B-1----:R-:W-:-:S06]  /*281c0*/  IMAD.WIDE R8, R6, 0x4, R12 ;  /* 0x0000000406087825 */ /* 0x002fcc00078e020c */
[----:B------:R-:W4:Y:S01]  /*281d0*/  LDG.E.CONSTANT R8, desc[UR8][R8.64] ;  /* 0x0000000808087981 */ /* 0x000f22000c1e9900 */
[----:B------:R-:W-:-:S05]  /*281e0*/  IMAD.WIDE R30, R50, 0x4, R14 ;  /* 0x00000004321e7825 */ /* 0x000fca00078e020e */
[----:B------:R-:W-:Y:S04]  /*281f0*/  STL.64 [R1+0x20], R30 ;  /* 0x0000201e01007387 */ /* 0x000fe80000100a00 */
[----:B--2---:R1:W-:Y:S04]  /*28200*/  STL [R1+0x44], R41 ;  /* 0x0000442901007387 */ /* 0x0043e80000100800 */
[----:B---3--:R2:W-:Y:S01]  /*28210*/  STL [R1+0x40], R47 ;  /* 0x0000402f01007387 */ /* 0x0085e20000100800 */
[----:B-1----:R-:W-:-:S03]  /*28220*/  IMAD.WIDE R40, R6, 0x4, R58 ;  /* 0x0000000406287825 */ /* 0x002fc600078e023a */
[----:B------:R-:W1:Y:S01]  /*28230*/  SHFL.IDX PT, R37, R44, 0x4, 0x181f ;  /* 0x00981f002c257f89 */ /* 0x000e6200000e0000 */
[----:B--2---:R-:W-:-:S03]  /*28240*/  IMAD.WIDE R46, R6, 0x4, R30 ;  /* 0x00000004062e7825 */ /* 0x004fc600078e021e */
[----:B------:R-:W2:Y:S04]  /*28250*/  LDG.E.CONSTANT R41, desc[UR8][R40.64] ;  /* 0x0000000828297981 */ /* 0x000ea8000c1e9900 */
[----:B------:R-:W3:Y:S04]  /*28260*/  LDL.LU.64 R30, [R1+0x2b0] ;  /* 0x0002b000011e7983 */ /* 0x000ee80000300a00 */
[----:B------:R-:W3:Y:S04]  /*28270*/  LDL.LU R6, [R1+0x2ac] ;  /* 0x0002ac0001067983 */ /* 0x000ee80000300800 */
[----:B------:R-:W2:Y:S01]  /*28280*/  LDL R9, [R1+0xac] ;  /* 0x0000ac0001097983 */ /* 0x000ea20000100800 */
[----:B------:R-:W-:Y:S01]  /*28290*/  IMAD R49, R3, R50, R49 ;  /* 0x0000003203317224 */ /* 0x000fe200078e0231 */
[----:B0-----:R-:W-:-:S02]  /*282a0*/  IADD3 R60, PT, PT, R0, R60, RZ ;  /* 0x0000003c003c7210 */ /* 0x001fc40007ffe0ff */
[C---:B------:R-:W-:Y:S01]  /*282b0*/  IADD3 R61, PT, PT, R0.reuse, R61, RZ ;  /* 0x0000003d003d7210 */ /* 0x040fe20007ffe0ff */
[----:B------:R0:W3:Y:S04]  /*282c0*/  LDG.E.CONSTANT R47, desc[UR8][R46.64] ;  /* 0x000000082e2f7981 */ /* 0x0000e8000c1e9900 */
[----:B------:R-:W3:Y:S01]  /*282d0*/  SHFL.IDX PT, R2, R44, 0x5, 0x181f ;  /* 0x00b81f002c027f89 */ /* 0x000ee200000e0000 */
[----:B----4-:R-:W-:-:S03]  /*282e0*/  IADD3 R48, PT, PT, R0, R48, RZ ;  /* 0x0000003000307210 */ /* 0x010fc60007ffe0ff */
[----:B------:R-:W4:Y:S04]  /*282f0*/  LDG.E.CONSTANT R59, desc[UR8][R58.64] ;  /* 0x000000083a3b7981 */ /* 0x000f28000c1e9900 */
[----:B------:R1:W-:Y:S04]  /*28300*/  STL [R1+0x3c], R8 ;  /* 0x00003c0801007387 */ /* 0x0003e80000100800 */
[----:B-1----:R-:W2:Y:S01]  /*28310*/  LDL.LU R8, [R1] ;  /* 0x0000000001087983 */ /* 0x002ea20000300800 */
[-C--:B------:R-:W-:Y:S02]  /*28320*/  IMAD R60, R54, R50.reuse, R60 ;  /* 0x00000032363c7224 */ /* 0x080fe400078e023c */
[----:B------:R-:W-:-:S02]  /*28330*/  IMAD R61, R55, R50, R61 ;  /* 0x00000032373d7224 */ /* 0x000fc400078e023d */
[C---:B------:R-:W-:Y:S02]  /*28340*/  IMAD R60, R51.reuse, R37, R60 ;  /* 0x00000025333c7224 */ /* 0x040fe400078e023c */
[----:B--2---:R-:W-:Y:S01]  /*28350*/  IMAD R8, R51, R8, R49 ;  /* 0x0000000833087224 */ /* 0x004fe200078e0231 */
[----:B------:R-:W-:Y:S02]  /*28360*/  MOV R49, R9 ;  /* 0x0000000900317202 */ /* 0x000fe40000000f00 */
[----:B------:R-:W-:Y:S02]  /*28370*/  IADD3 R9, PT, PT, R0, R7, RZ ;  /* 0x0000000700097210 */ /* 0x000fe40007ffe0ff */
[----:B------:R-:W2:Y:S04]  /*28380*/  LDL.LU R7, [R1+0x2a8] ;  /* 0x0002a80001077983 */ /* 0x000ea80000300800 */
[----:B------:R-:W-:Y:S01]  /*28390*/  STL [R1+0x250], R0 ;  /* 0x0002500001007387 */ /* 0x000fe20000100800 */
[----:B0-----:R-:W-:-:S03]  /*283a0*/  IMAD R46, R36, R50, R9 ;  /* 0x00000032242e7224 */ /* 0x001fc600078e0209 */
[----:B------:R-:W-:Y:S04]  /*283b0*/  STL [R1+0x38], R41 ;  /* 0x0000382901007387 */ /* 0x000fe80000100800 */
[----:B------:R-:W4:Y:S04]  /*283c0*/  LDL.LU R54, [R1+0x2a4] ;  /* 0x0002a40001367983 */ /* 0x000f280000300800 */
[----:B------:R-:W4:Y:S04]  /*283d0*/  LDL.LU R55, [R1+0x2a0] ;  /* 0x0002a00001377983 */ /* 0x000f280000300800 */
[----:B------:R-:W2:Y:S04]  /*283e0*/  LDL.LU R36, [R1+0x29c] ;  /* 0x00029c0001247983 */ /* 0x000ea80000300800 */
[----:B------:R-:W2:Y:S04]  /*283f0*/  LDL.LU R37, [R1+0x298] ;  /* 0x0002980001257983 */ /* 0x000ea80000300800 */
[----:B---3--:R0:W-:Y:S02]  /*28400*/  STL [R1+0x1c], R47 ;  /* 0x00001c2f01007387 */ /* 0x0081e40000100800 */
[----:B0-----:R-:W-:-:S02]  /*28410*/  IMAD R47, R51, R2, R61 ;  /* 0x00000002332f7224 */ /* 0x001fc400078e023d */
[----:B------:R-:W3:Y:S04]  /*28420*/  LDG.E.CONSTANT R61, desc[UR8][R42.64] ;  /* 0x000000082a3d7981 */ /* 0x000ee8000c1e9900 */
[----:B------:R-:W0:Y:S04]  /*28430*/  SHFL.IDX PT, R3, R44, 0x6, 0x181f ;  /* 0x00d81f002c037f89 */ /* 0x000e2800000e0000 */
[----:B------:R-:W1:Y:S01]  /*28440*/  SHFL.IDX PT, R44, R44, 0x7, 0x181f ;  /* 0x00f81f002c2c7f89 */ /* 0x000e6200000e0000 */
[----:B------:R-:W-:Y:S01]  /*28450*/  IMAD R45, R45, R50, R48 ;  /* 0x000000322d2d7224 */ /* 0x000fe200078e0230 */
[----:B------:R-:W-:Y:S01]  /*28460*/  MOV R0, R49 ;  /* 0x0000003100007202 */ /* 0x000fe20000000f00 */
[----:B------:R-:W-:-:S05]  /*28470*/  IMAD.WIDE R40, R8, 0x4, R28 ;  /* 0x0000000408287825 */ /* 0x000fca00078e021c */
[----:B------:R-:W3:Y:S04]  /*28480*/  LDG.E.CONSTANT R58, desc[UR8][R40.64] ;  /* 0x00000008283a7981 */ /* 0x000ee8000c1e9900 */
[----:B----4-:R-:W4:Y:S04]  /*28490*/  LDG.E.CONSTANT R55, desc[UR8][R54.64] ;  /* 0x0000000836377981 */ /* 0x010f28000c1e9900 */
[----:B--2---:R2:W3:Y:S01]  /*284a0*/  LDG.E.CONSTANT R2, desc[UR8][R36.64] ;  /* 0x0000000824027981 */ /* 0x0044e2000c1e9900 */
[C---:B0-----:R-:W-:Y:S02]  /*284b0*/  IMAD R48, R51.reuse, R3, R46 ;  /* 0x0000000333307224 */ /* 0x041fe400078e022e */
[----:B-1----:R-:W-:-:S02]  /*284c0*/  IMAD R3, R51, R44, R45 ;  /* 0x0000002c33037224 */ /* 0x002fc400078e022d */
[--C-:B------:R-:W-:Y:S02]  /*284d0*/  IMAD.WIDE R44, R60, 0x4, R28.reuse ;  /* 0x000000043c2c7825 */ /* 0x100fe400078e021c */
[----:B------:R-:W4:Y:S02]  /*284e0*/  LDG.E.CONSTANT R60, desc[UR8][R56.64] ;  /* 0x00000008383c7981 */ /* 0x000f24000c1e9900 */
[----:B------:R-:W-:-:S04]  /*284f0*/  IMAD.WIDE R46, R47, 0x4, R28 ;  /* 0x000000042f2e7825 */ /* 0x000fc800078e021c */
[----:B------:R-:W-:-:S04]  /*28500*/  IMAD.WIDE R48, R48, 0x4, R28 ;  /* 0x0000000430307825 */ /* 0x000fc800078e021c */
[----:B------:R-:W-:Y:S01]  /*28510*/  IMAD.WIDE R28, R3, 0x4, R28 ;  /* 0x00000004031c7825 */ /* 0x000fe200078e021c */
[----:B------:R-:W4:Y:S01]  /*28520*/  LDG.E.CONSTANT R57, desc[UR8][R10.64] ;  /* 0x000000080a397981 */ /* 0x000f22000c1e9900 */
[----:B------:R-:W0:Y:S02]  /*28530*/  LDC R3, c[0x0][0x398] ;  /* 0x0000e600ff037b82 */ /* 0x000e240000000800 */
[----:B--2---:R-:W-:Y:S01]  /*28540*/  IMAD.WIDE R36, R0, 0x4, R44 ;  /* 0x0000000400247825 */ /* 0x004fe200078e022c */
[----:B------:R-:W-:Y:S03]  /*28550*/  STL.64 [R1+0x10], R28 ;  /* 0x0000101c01007387 */ /* 0x000fe60000100a00 */
[C---:B------:R-:W-:Y:S01]  /*28560*/  IMAD.WIDE R8, R50.reuse, 0x4, R40 ;  /* 0x0000000432087825 */ /* 0x040fe200078e0228 */
[----:B------:R1:W2:Y:S04]  /*28570*/  LDG.E.CONSTANT R56, desc[UR8][R38.64] ;  /* 0x0000000826387981 */ /* 0x0002a8000c1e9900 */
[----:B---3--:R-:W-:Y:S04]  /*28580*/  STL [R1+0x290], R2 ;  /* 0x0002900201007387 */ /* 0x008fe80000100800 */
[----:B------:R3:W-:Y:S04]  /*28590*/  STL [R1+0x150], R61 ;  /* 0x0001503d01007387 */ /* 0x0007e80000100800 */
[----:B---3--:R-:W3:Y:S01]  /*285a0*/  LDG.E.CONSTANT R61, desc[UR8][R36.64] ;  /* 0x00000008243d7981 */ /* 0x008ee2000c1e9900 */
[----:B------:R-:W-:-:S04]  /*285b0*/  IMAD.WIDE R50, R50, 0x4, R8 ;  /* 0x0000000432327825 */ /* 0x000fc800078e0208 */
[----:B0-----:R-:W-:-:S04]  /*285c0*/  IMAD.WIDE R42, R3, 0x4, R50 ;  /* 0x00000004032a7825 */ /* 0x001fc800078e0232 */
[----:B------:R-:W-:Y:S01]  /*285d0*/  IMAD.WIDE R28, R3, 0x4, R42 ;  /* 0x00000004031c7825 */ /* 0x000fe200078e022a */
[----:B---3--:R-:W-:Y:S04]  /*285e0*/  STL [R1+0x294], R61 ;  /* 0x0002943d01007387 */ /* 0x008fe80000100800 */
[----:B----4-:R0:W-:Y:S04]  /*285f0*/  STL [R1+0x1b8], R60 ;  /* 0x0001b83c01007387 */ /* 0x0101e80000100800 */
[----:B0-----:R0:W3:Y:S01]  /*28600*/  LDG.E.CONSTANT R60, desc[UR8][R8.64] ;  /* 0x00000008083c7981 */ /* 0x0010e2000c1e9900 */
[----:B-1----:R-:W-:-:S04]  /*28610*/  IMAD.WIDE R38, R0, 0x4, R48 ;  /* 0x0000000400267825 */ /* 0x002fc800078e0230 */
[C---:B------:R-:W-:Y:S01]  /*28620*/  IMAD.WIDE R36, R3.reuse, 0x4, R28 ;  /* 0x0000000403247825 */ /* 0x040fe200078e021c */
[----:B------:R-:W-:Y:S03]  /*28630*/  STL [R1+0x1e8], R59 ;  /* 0x0001e83b01007387 */ /* 0x000fe60000100800 */
[C---:B------:R-:W-:Y:S01]  /*28640*/  IMAD.WIDE R10, R0.reuse, 0x4, R8 ;  /* 0x00000004000a7825 */ /* 0x040fe200078e0208 */
[----:B------:R1:W-:Y:S03]  /*28650*/  STL [R1+0x20c], R58 ;  /* 0x00020c3a01007387 */ /* 0x0003e60000100800 */
[C---:B------:R-:W-:Y:S01]  /*28660*/  IMAD.WIDE R40, R0.reuse, 0x4, R40 ;  /* 0x0000000400287825 */ /* 0x040fe200078e0228 */
[----:B------:R-:W-:Y:S03]  /*28670*/  STL [R1+0x1e4], R57 ;  /* 0x0001e43901007387 */ /* 0x000fe60000100800 */
[----:B0-----:R-:W-:Y:S01]  /*28680*/  IMAD.WIDE R8, R0, 0x4, R50 ;  /* 0x0000000400087825 */ /* 0x001fe200078e0232 */
[----:B------:R-:W4:Y:S04]  /*28690*/  LDG.E.CONSTANT R61, desc[UR8][R10.64] ;  /* 0x000000080a3d7981 */ /* 0x000f28000c1e9900 */
[----:B-1----:R0:W4:Y:S04]  /*286a0*/  LDG.E.CONSTANT R58, desc[UR8][R38.64] ;  /* 0x00000008263a7981 */ /* 0x002128000c1e9900 */
[----:B--2---:R-:W-:Y:S04]  /*286b0*/  STL [R1+0x1b4], R56 ;  /* 0x0001b43801007387 */ /* 0x004fe80000100800 */
[----:B------:R1:W2:Y:S01]  /*286c0*/  LDG.E.CONSTANT R2, desc[UR8][R40.64] ;  /* 0x0000000828027981 */ /* 0x0002a2000c1e9900 */
[----:B0-----:R-:W-:-:S03]  /*286d0*/  IMAD.WIDE R38, R3, 0x4, R36 ;  /* 0x0000000403267825 */ /* 0x001fc600078e0224 */
[----:B------:R-:W2:Y:S01]  /*286e0*/  LDG.E.CONSTANT R51, desc[UR8][R50.64] ;  /* 0x0000000832337981 */ /* 0x000ea2000c1e9900 */
[----:B------:R-:W-:-:S04]  /*286f0*/  IMAD.WIDE R10, R0, 0x4, R36 ;  /* 0x00000004000a7825 */ /* 0x000fc800078e0224 */
[C---:B-1----:R-:W-:Y:S02]  /*28700*/  IMAD.WIDE R40, R0.reuse, 0x4, R46 ;  /* 0x0000000400287825 */ /* 0x042fe400078e022e */
[----:B------:R-:W2:Y:S04]  /*28710*/  LDG.E.CONSTANT R11, desc[UR8][R10.64] ;  /* 0x000000080a0b7981 */ /* 0x000ea8000c1e9900 */
[----:B------:R-:W4:Y:S04]  /*28720*/  LDG.E.CONSTANT R59, desc[UR8][R40.64] ;  /* 0x00000008283b7981 */ /* 0x000f28000c1e9900 */
[----:B------:R-:W2:Y:S04]  /*28730*/  LDG.E.CONSTANT R10, desc[UR8][R46.64] ;  /* 0x000000082e0a7981 */ /* 0x000ea8000c1e9900 */
[----:B---3--:R0:W-:Y:S04]  /*28740*/  STL [R1+0x204], R60 ;  /* 0x0002043c01007387 */ /* 0x0081e80000100800 */
[----:B0-----:R0:W3:Y:S02]  /*28750*/  LDG.E.CONSTANT R60, desc[UR8][R8.64] ;  /* 0x00000008083c7981 */ /* 0x0010e4000c1e9900 */
[----:B0-----:R-:W-:-:S06]  /*28760*/  IMAD.WIDE R8, R0, 0x4, R38 ;  /* 0x0000000400087825 */ /* 0x001fcc00078e0226 */
[----:B------:R-:W3:Y:S04]  /*28770*/  LDG.E.CONSTANT R9, desc[UR8][R8.64] ;  /* 0x0000000808097981 */ /* 0x000ee8000c1e9900 */
[----:B------:R-:W2:Y:S04]  /*28780*/  LDG.E.CONSTANT R8, desc[UR8][R44.64] ;  /* 0x000000082c087981 */ /* 0x000ea8000c1e9900 */
[----:B----4-:R-:W-:Y:S04]  /*28790*/  STL [R1+0x8], R59 ;  /* 0x0000083b01007387 */ /* 0x010fe80000100800 */
[----:B------:R-:W-:Y:S04]  /*287a0*/  STL [R1+0xc], R58 ;  /* 0x00000c3a01007387 */ /* 0x000fe80000100800 */
[----:B--2---:R0:W-:Y:S04]  /*287b0*/  STL [R1+0x218], R8 ;  /* 0x0002180801007387 */ /* 0x0041e80000100800 */
[----:B------:R1:W-:Y:S04]  /*287c0*/  STL [R1+0x22c], R10 ;  /* 0x00022c0a01007387 */ /* 0x0003e80000100800 */
[----:B0-----:R-:W2:Y:S04]  /*287d0*/  LDG.E.CONSTANT R8, desc[UR8][R48.64] ;  /* 0x0000000830087981 */ /* 0x001ea8000c1e9900 */
[----:B-1----:R-:W4:Y:S04]  /*287e0*/  LDG.E.CONSTANT R10, desc[UR8][R52.64] ;  /* 0x00000008340a7981 */ /* 0x002f28000c1e9900 */
[----:B--2---:R-:W-:Y:S04]  /*287f0*/  STL [R1+0x1b0], R8 ;  /* 0x0001b00801007387 */ /* 0x004fe80000100800 */
[----:B------:R-:W-:Y:S04]  /*28800*/  STL [R1+0x120], R55 ;  /* 0x0001203701007387 */ /* 0x000fe80000100800 */
[----:B----4-:R0:W-:Y:S04]  /*28810*/  STL [R1+0x170], R10 ;  /* 0x0001700a01007387 */ /* 0x0101e80000100800 */
[----:B0-----:R-:W2:Y:S01]  /*28820*/  LDG.E.CONSTANT R10, desc[UR8][R4.64] ;  /* 0x00000008040a7981 */ /* 0x001ea2000c1e9900 */
[----:B------:R-:W-:-:S04]  /*28830*/  IMAD.WIDE R46, R3, 0x4, R46 ;  /* 0x00000004032e7825 */ /* 0x000fc800078e022e */
[----:B------:R-:W-:-:S04]  /*28840*/  IMAD.WIDE R48, R3, 0x4, R48 ;  /* 0x0000000403307825 */ /* 0x000fc800078e0230 */
[----:B------:R-:W-:-:S04]  /*28850*/  IMAD.WIDE R54, R0, 0x4, R46 ;  /* 0x0000000400367825 */ /* 0x000fc800078e022e */
[C---:B------:R-:W-:Y:S01]  /*28860*/  IMAD.WIDE R52, R0.reuse, 0x4, R48 ;  /* 0x0000000400347825 */ /* 0x040fe200078e0230 */
[----:B------:R-:W4:Y:S03]  /*28870*/  LDG.E.CONSTANT R4, desc[UR8][R54.64] ;  /* 0x0000000836047981 */ /* 0x000f26000c1e9900 */
[----:B------:R-:W-:Y:S01]  /*28880*/  IMAD.WIDE R44, R3, 0x4, R44 ;  /* 0x00000004032c7825 */ /* 0x000fe200078e022c */
[----:B------:R-:W4:Y:S04]  /*28890*/  LDG.E.CONSTANT R54, desc[UR8][R52.64] ;  /* 0x0000000834367981 */ /* 0x000f28000c1e9900 */
[----:B------:R-:W3:Y:S04]  /*288a0*/  LDG.E.CONSTANT R55, desc[UR8][R46.64] ;  /* 0x000000082e377981 */ /* 0x000ee8000c1e9900 */
[----:B------:R-:W4:Y:S01]  /*288b0*/  LDG.E.CONSTANT R53, desc[UR8][R44.64] ;  /* 0x000000082c357981 */ /* 0x000f22000c1e9900 */
[----:B------:R-:W-:-:S03]  /*288c0*/  IMAD.WIDE R40, R0, 0x4, R28 ;  /* 0x0000000400287825 */ /* 0x000fc600078e021c */
[----:B------:R-:W3:Y:S01]  /*288d0*/  LDG.E.CONSTANT R52, desc[UR8][R34.64] ;  /* 0x0000000822347981 */ /* 0x000ee2000c1e9900 */
[----:B------:R-:W-:-:S03]  /*288e0*/  IMAD.WIDE R56, R0, 0x4, R42 ;  /* 0x0000000400387825 */ /* 0x000fc600078e022a */
[----:B------:R0:W3:Y:S04]  /*288f0*/  LDG.E.CONSTANT R58, desc[UR8][R40.64] ;  /* 0x00000008283a7981 */ /* 0x0000e8000c1e9900 */
[----:B------:R1:W3:Y:S04]  /*28900*/  LDG.E.CONSTANT R59, desc[UR8][R56.64] ;  /* 0x00000008383b7981 */ /* 0x0002e8000c1e9900 */
[----:B--2---:R2:W-:Y:S04]  /*28910*/  STL [R1+0x1bc], R10 ;  /* 0x0001bc0a01007387 */ /* 0x0045e80000100800 */
[----:B--2---:R-:W2:Y:S01]  /*28920*/  LDG.E.CONSTANT R10, desc[UR8][R6.64] ;  /* 0x00000008060a7981 */ /* 0x004ea2000c1e9900 */
[----:B0-----:R-:W-:-:S04]  /*28930*/  IMAD.WIDE R40, R3, 0x4, R38 ;  /* 0x0000000403287825 */ /* 0x001fc800078e0226 */
[----:B-1----:R-:W-:-:S05]  /*28940*/  IMAD.WIDE R56, R0, 0x4, R40 ;  /* 0x0000000400387825 */ /* 0x002fca00078e0228 */
[----:B------:R0:W3:Y:S02]  /*28950*/  LDG.E.CONSTANT R8, desc[UR8][R56.64] ;  /* 0x0000000838087981 */ /* 0x0000e4000c1e9900 */
[----:B0-----:R-:W-:-:S05]  /*28960*/  IMAD.WIDE R56, R0, 0x4, R44 ;  /* 0x0000000400387825 */ /* 0x001fca00078e022c */
[----:B------:R-:W3:Y:S01]  /*28970*/  LDG.E.CONSTANT R5, desc[UR8][R56.64] ;  /* 0x0000000838057981 */ /* 0x000ee2000c1e9900 */
[----:B------:R-:W-:-:S03]  /*28980*/  IMAD.WIDE R44, R3, 0x4, R44 ;  /* 0x00000004032c7825 */ /* 0x000fc600078e022c */
[----:B------:R0:W-:Y:S04]  /*28990*/  STL [R1+0x1ec], R51 ;  /* 0x0001ec3301007387 */ /* 0x0001e80000100800 */
[----:B------:R-:W3:Y:S04]  /*289a0*/  LDG.E.CONSTANT R56, desc[UR8][R48.64] ;  /* 0x0000000830387981 */ /* 0x000ee8000c1e9900 */
[----:B------:R1:W3:Y:S01]  /*289b0*/  LDG.E.CONSTANT R57, desc[UR8][R32.64] ;  /* 0x0000000820397981 */ /* 0x0002e2000c1e9900 */
[----:B------:R-:W-:-:S04]  /*289c0*/  IMAD.WIDE R6, R0, 0x4, R44 ;  /* 0x0000000400067825 */ /* 0x000fc800078e022c */
[----:B0-----:R-:W-:-:S04]  /*289d0*/  IMAD.WIDE R50, R3, 0x4, R46 ;  /* 0x0000000403327825 */ /* 0x001fc800078e022e */
[----:B------:R-:W-:Y:S01]  /*289e0*/  IMAD.WIDE R46, R3, 0x4, R48 ;  /* 0x00000004032e7825 */ /* 0x000fe200078e0230 */
[----:B------:R-:W3:Y:S01]  /*289f0*/  LDG.E.CONSTANT R33, desc[UR8][R6.64] ;  /* 0x0000000806217981 */ /* 0x000ee2000c1e9900 */
[----:B-1----:R-:W0:Y:S03]  /*28a00*/  LDC R32, c[0x0][0x398] ;  /* 0x0000e600ff207b82 */ /* 0x002e260000000800 */
[----:B------:R-:W3:Y:S04]  /*28a10*/  LDG.E.CONSTANT R49, desc[UR8][R50.64] ;  /* 0x0000000832317981 */ /* 0x000ee8000c1e9900 */
[----:B------:R-:W3:Y:S04]  /*28a20*/  LDG.E.CONSTANT R48, desc[UR8][R30.64] ;  /* 0x000000081e307981 */ /* 0x000ee8000c1e9900 */
[----:B------:R0:W3:Y:S04]  /*28a30*/  LDG.E.CONSTANT R6, desc[UR8][R44.64] ;  /* 0x000000082c067981 */ /* 0x0000e8000c1e9900 */
[----:B--2---:R1:W-:Y:S04]  /*28a40*/  STL [R1+0x108], R10 ;  /* 0x0001080a01007387 */ /* 0x0043e80000100800 */
[----:B------:R-:W2:Y:S04]  /*28a50*/  LDG.E.CONSTANT R3, desc[UR8][R46.64] ;  /* 0x000000082e037981 */ /* 0x000ea8000c1e9900 */
[----:B-1----:R1:W2:Y:S04]  /*28a60*/  LDG.E.CONSTANT R10, desc[UR8][R42.64] ;  /* 0x000000082a0a7981 */ /* 0x0022a8000c1e9900 */
[----:B----4-:R-:W-:Y:S04]  /*28a70*/  STL [R1+0x200], R53 ;  /* 0x0002003501007387 */ /* 0x010fe80000100800 */
[----:B---3--:R3:W-:Y:S04]  /*28a80*/  STL [R1+0x220], R55 ;  /* 0x0002203701007387 */ /* 0x0087e80000100800 */
[----:B---3--:R-:W3:Y:S01]  /*28a90*/  LDG.E.CONSTANT R55, desc[UR8][R22.64] ;  /* 0x0000000816377981 */ /* 0x008ee2000c1e9900 */
[----:B------:R-:W-:-:S04]  /*28aa0*/  IMAD.WIDE R34, R0, 0x4, R46 ;  /* 0x0000000400227825 */ /* 0x000fc800078e022e */
[----:B0-----:R-:W-:Y:S01]  /*28ab0*/  IMAD.WIDE R44, R32, 0x4, R44 ;  /* 0x00000004202c7825 */ /* 0x001fe200078e022c */
[----:B------:R0:W4:Y:S03]  /*28ac0*/  LDG.E.CONSTANT R53, desc[UR8][R34.64] ;  /* 0x0000000822357981 */ /* 0x000126000c1e9900 */
[----:B-1----:R-:W-:Y:S01]  /*28ad0*/  IMAD.WIDE R42, R0, 0x4, R50 ;  /* 0x00000004002a7825 */ /* 0x002fe200078e0232 */
[----:B------:R1:W-:Y:S03]  /*28ae0*/  STL [R1+0x18c], R56 ;  /* 0x00018c3801007387 */ /* 0x0003e60000100800 */
[C---:B------:R-:W-:Y:S01]  /*28af0*/  IMAD.WIDE R30, R32.reuse, 0x4, R44 ;  /* 0x00000004201e7825 */ /* 0x040fe200078e022c */
[----:B------:R1:W4:Y:S03]  /*28b00*/  LDG.E.CONSTANT R7, desc[UR8][R42.64] ;  /* 0x000000082a077981 */ /* 0x000326000c1e9900 */
[C---:B0-----:R-:W-:Y:S01]  /*28b10*/  IMAD.WIDE R34, R32.reuse, 0x4, R50 ;  /* 0x0000000420227825 */ /* 0x041fe200078e0232 */
[----:B------:R0:W-:Y:S03]  /*28b20*/  STL [R1+0x134], R57 ;  /* 0x0001343901007387 */ /* 0x0001e60000100800 */
[----:B------:R-:W-:Y:S01]  /*28b30*/  IMAD.WIDE R46, R32, 0x4, R46 ;  /* 0x00000004202e7825 */ /* 0x000fe200078e022e */
[----:B-1----:R1:W4:Y:S03]  /*28b40*/  LDG.E.CONSTANT R56, desc[UR8][R44.64] ;  /* 0x000000082c387981 */ /* 0x002326000c1e9900 */
[C---:B------:R-:W-:Y:S01]  /*28b50*/  IMAD.WIDE R22, R0.reuse, 0x4, R34 ;  /* 0x0000000400167825 */ /* 0x040fe200078e0222 */
[----:B0-----:R-:W4:Y:S03]  /*28b60*/  LDG.E.CONSTANT R57, desc[UR8][R12.64] ;  /* 0x000000080c397981 */ /* 0x001f26000c1e9900 */
[----:B------:R-:W-:-:S04]  /*28b70*/  IMAD.WIDE R42, R0, 0x4, R44 ;  /* 0x00000004002a7825 */ /* 0x000fc800078e022c */
[----:B-1----:R-:W-:Y:S01]  /*28b80*/  IMAD.WIDE R44, R32, 0x4, R30 ;  /* 0x00000004202c7825 */ /* 0x002fe200078e021e */
[----:B------:R0:W-:Y:S04]  /*28b90*/  STL [R1+0x188], R52 ;  /* 0x0001883401007387 */ /* 0x0001e80000100800 */
[----:B------:R1:W4:Y:S04]  /*28ba0*/  LDG.E.CONSTANT R12, desc[UR8][R22.64] ;  /* 0x00000008160c7981 */ /* 0x000328000c1e9900 */
[----:B------:R1:W4:Y:S04]  /*28bb0*/  LDG.E.CONSTANT R13, desc[UR8][R42.64] ;  /* 0x000000082a0d7981 */ /* 0x000328000c1e9900 */
[----:B0-----:R0:W4:Y:S01]  /*28bc0*/  LDG.E.CONSTANT R52, desc[UR8][R28.64] ;  /* 0x000000081c347981 */ /* 0x001122000c1e9900 */
[----:B-1----:R-:W-:-:S04]  /*28bd0*/  IMAD.WIDE R22, R0, 0x4, R46 ;  /* 0x0000000400167825 */ /* 0x002fc800078e022e */
[--C-:B------:R-:W-:Y:S02]  /*28be0*/  IMAD.WIDE R42, R0, 0x4, R44.reuse ;  /* 0x00000004002a7825 */ /* 0x100fe400078e022c */
[----:B------:R-:W4:Y:S04]  /*28bf0*/  LDG.E.CONSTANT R22, desc[UR8][R22.64] ;  /* 0x0000000816167981 */ /* 0x000f28000c1e9900 */
[----:B------:R-:W4:Y:S04]  /*28c00*/  LDG.E.CONSTANT R42, desc[UR8][R42.64] ;  /* 0x000000082a2a7981 */ /* 0x000f28000c1e9900 */
[----:B------:R-:W4:Y:S04]  /*28c10*/  LDG.E.CONSTANT R23, desc[UR8][R34.64] ;  /* 0x0000000822177981 */ /* 0x000f28000c1e9900 */
[----:B------:R-:W4:Y:S04]  /*28c20*/  LDG.E.CONSTANT R43, desc[UR8][R46.64] ;  /* 0x000000082e2b7981 */ /* 0x000f28000c1e9900 */
[----:B--2---:R1:W-:Y:S04]  /*28c30*/  STL [R1+0x1c8], R10 ;  /* 0x0001c80a01007387 */ /* 0x0043e80000100800 */
[----:B------:R-:W-:Y:S04]  /*28c40*/  STL [R1+0x1f8], R6 ;  /* 0x0001f80601007387 */ /* 0x000fe80000100800 */
[----:B-1----:R1:W2:Y:S04]  /*28c50*/  LDG.E.CONSTANT R10, desc[UR8][R30.64] ;  /* 0x000000081e0a7981 */ /* 0x0022a8000c1e9900 */
[----:B------:R-:W-:Y:S04]  /*28c60*/  STL [R1+0x208], R49 ;  /* 0x0002083101007387 */ /* 0x000fe80000100800 */
[----:B------:R-:W-:Y:S04]  /*28c70*/  STL [R1+0xf4], R48 ;  /* 0x0000f43001007387 */ /* 0x000fe80000100800 */
[----:B---3--:R3:W-:Y:S04]  /*28c80*/  STL [R1+0x124], R55 ;  /* 0x0001243701007387 */ /* 0x0087e80000100800 */
[----:B---3--:R-:W3:Y:S01]  /*28c90*/  LDG.E.CONSTANT R55, desc[UR8][R24.64] ;  /* 0x0000000818377981 */ /* 0x008ee2000c1e9900 */
[----:B0-----:R-:W-:-:S04]  /*28ca0*/  IMAD.WIDE R28, R32, 0x4, R44 ;  /* 0x00000004201c7825 */ /* 0x001fc800078e022c */
[----:B-1----:R-:W-:-:S04]  /*28cb0*/  IMAD.WIDE R30, R0, 0x4, R30 ;  /* 0x00000004001e7825 */ /* 0x002fc800078e021e */
[--C-:B------:R-:W-:Y:S02]  /*28cc0*/  IMAD.WIDE R50, R0, 0x4, R28.reuse ;  /* 0x0000000400327825 */ /* 0x100fe400078e021c */
[----:B------:R-:W3:Y:S02]  /*28cd0*/  LDG.E.CONSTANT R30, desc[UR8][R30.64] ;  /* 0x000000081e1e7981 */ /* 0x000ee4000c1e9900 */
[C---:B------:R-:W-:Y:S02]  /*28ce0*/  IMAD.WIDE R48, R32.reuse, 0x4, R28 ;  /* 0x0000000420307825 */ /* 0x040fe400078e021c */
[----:B------:R0:W-:Y:S04]  /*28cf0*/  STL [R1+0x158], R3 ;  /* 0x0001580301007387 */ /* 0x0001e80000100800 */
[----:B------:R1:W3:Y:S04]  /*28d00*/  LDG.E.CONSTANT R31, desc[UR8][R50.64] ;  /* 0x00000008321f7981 */ /* 0x0002e8000c1e9900 */
[----:B0-----:R0:W3:Y:S01]  /*28d10*/  LDG.E.CONSTANT R3, desc[UR8][R26.64] ;  /* 0x000000081a037981 */ /* 0x0010e2000c1e9900 */
[----:B-1----:R-:W-:-:S04]  /*28d20*/  IMAD.WIDE R50, R32, 0x4, R34 ;  /* 0x0000000420327825 */ /* 0x002fc800078e0222 */
[----:B------:R-:W-:Y:S01]  /*28d30*/  IMAD.WIDE R34, R0, 0x4, R48 ;  /* 0x0000000400227825 */ /* 0x000fe200078e0230 */
[----:B----4-:R1:W-:Y:S04]  /*28d40*/  STL [R1+0x1dc], R56 ;  /* 0x0001dc3801007387 */ /* 0x0103e80000100800 */
[----:B------:R-:W4:Y:S01]  /*28d50*/  LDG.E.CONSTANT R24, desc[UR8][R34.64] ;  /* 0x0000000822187981 */ /* 0x000f22000c1e9900 */
[----:B------:R-:W-:-:S04]  /*28d60*/  IMAD.WIDE R46, R32, 0x4, R46 ;  /* 0x00000004202e7825 */ /* 0x000fc800078e022e */
[C---:B0-----:R-:W-:Y:S01]  /*28d70*/  IMAD.WIDE R26, R0.reuse, 0x4, R50 ;  /* 0x00000004001a7825 */ /* 0x041fe200078e0232 */
[----:B-1----:R0:W4:Y:S04]  /*28d80*/  LDG.E.CONSTANT R56, desc[UR8][R20.64] ;  /* 0x0000000814387981 */ /* 0x002128000c1e9900 */
[----:B------:R-:W4:Y:S04]  /*28d90*/  LDL.LU.64 R34, [R1+0x20] ;  /* 0x0000200001227983 */ /* 0x000f280000300a00 */
[----:B------:R1:W-:Y:S01]  /*28da0*/  STL [R1+0x144], R57 ;  /* 0x0001443901007387 */ /* 0x0003e20000100800 */
[----:B0-----:R-:W-:-:S03]  /*28db0*/  IMAD.WIDE R20, R0, 0x4, R46 ;  /* 0x0000000400147825 */ /* 0x001fc600078e022e */
[----:B------:R-:W4:Y:S04]  /*28dc0*/  LDG.E.CONSTANT R25, desc[UR8][R26.64] ;  /* 0x000000081a197981 */ /* 0x000f28000c1e9900 */
[----:B------:R-:W4:Y:S04]  /*28dd0*/  LDG.E.CONSTANT R20, desc[UR8][R20.64] ;  /* 0x0000000814147981 */ /* 0x000f28000c1e9900 */
[----:B-1----:R-:W4:Y:S04]  /*28de0*/  LDG.E.CONSTANT R57, desc[UR8][R36.64] ;  /* 0x0000000824397981 */ /* 0x002f28000c1e9900 */
[----:B------:R-:W4:Y:S04]  /*28df0*/  LDG.E.CONSTANT R21, desc[UR8][R46.64] ;  /* 0x000000082e157981 */ /* 0x000f28000c1e9900 */
[----:B------:R-:W4:Y:S04]  /*28e00*/  LDL.LU.64 R36, [R1+0x28] ;  /* 0x0000280001247983 */ /* 0x000f280000300a00 */
[----:B------:R-:W-:Y:S04]  /*28e10*/  STL [R1+0x1a4], R52 ;  /* 0x0001a43401007387 */ /* 0x000fe80000100800 */
[----:B--2---:R0:W-:Y:S04]  /*28e20*/  STL [R1+0x1cc], R10 ;  /* 0x0001cc0a01007387 */ /* 0x0041e80000100800 */
[----:B------:R-:W2:Y:S04]  /*28e30*/  LDL.LU.64 R26, [R1+0x30] ;  /* 0x00003000011a7983 */ /* 0x000ea80000300a00 */
[----:B0-----:R0:W2:Y:S04]  /*28e40*/  LDG.E.CONSTANT R10, desc[UR8][R44.64] ;  /* 0x000000082c0a7981 */ /* 0x0010a8000c1e9900 */
[----:B------:R1:W-:Y:S04]  /*28e50*/  STL [R1+0x1f0], R23 ;  /* 0x0001f01701007387 */ /* 0x0003e80000100800 */
[----:B------:R0:W-:Y:S04]  /*28e60*/  STL [R1+0x128], R43 ;  /* 0x0001282b01007387 */ /* 0x0001e80000100800 */
[----:B------:R-:W2:Y:S04]  /*28e70*/  LDG.E.CONSTANT R44, desc[UR8][R14.64] ;  /* 0x000000080e2c7981 */ /* 0x000ea8000c1e9900 */
[----:B-1----:R1:W2:Y:S04]  /*28e80*/  LDG.E.CONSTANT R23, desc[UR8][R50.64] ;  /* 0x0000000832177981 */ /* 0x0022a8000c1e9900 */
[----:B0-----:R-:W2:Y:S04]  /*28e90*/  LDG.E.CONSTANT R43, desc[UR8][R18.64] ;  /* 0x00000008122b7981 */ /* 0x001ea8000c1e9900 */
[----:B---3--:R0:W-:Y:S04]  /*28ea0*/  STL [R1+0xf0], R55 ;  /* 0x0000f03701007387 */ /* 0x0081e80000100800 */
[----:B0-----:R0:W3:Y:S01]  /*28eb0*/  LDG.E.CONSTANT R55, desc[UR8][R16.64] ;  /* 0x0000000810377981 */ /* 0x0010e2000c1e9900 */
[----:B------:R-:W0:Y:S03]  /*28ec0*/  S2R R6, SR_CgaCtaId ;  /* 0x0000000000067919 */ /* 0x000e260000008800 */
[----:B------:R1:W-:Y:S01]  /*28ed0*/  STL [R1+0x104], R3 ;  /* 0x0001040301007387 */ /* 0x0003e20000100800 */
[----:B------:R-:W-:Y:S01]  /*28ee0*/  MOV R45, R0 ;  /* 0x00000000002d7202 */ /* 0x000fe20000000f00 */
[----:B------:R-:W-:Y:S01]  /*28ef0*/  IMAD.WIDE R46, R32, 0x4, R46 ;  /* 0x00000004202e7825 */ /* 0x000fe200078e022e */
[----:B-1----:R-:W-:-:S03]  /*28f00*/  MOV R3, 0x400 ;  /* 0x0000040000037802 */ /* 0x002fc60000000f00 */
[----:B------:R-:W-:-:S04]  /*28f10*/  IMAD.WIDE R50, R32, 0x4, R50 ;  /* 0x0000000420327825 */ /* 0x000fc800078e0232 */
[C---:B------:R-:W-:Y:S01]  /*28f20*/  IMAD.WIDE R14, R45.reuse, 0x4, R46 ;  /* 0x000000042d0e7825 */ /* 0x040fe200078e022e */
[----:B0-----:R-:W-:Y:S01]  /*28f30*/  LEA R0, R6, R3, 0x18 ;  /* 0x0000000306007211 */ /* 0x001fe200078ec0ff */
[----:B----4-:R-:W-:Y:S04]  /*28f40*/  STL [R1+0x16c], R57 ;  /* 0x00016c3901007387 */ /* 0x010fe80000100800 */
[----:B------:R0:W-:Y:S04]  /*28f50*/  STL [R1+0x130], R56 ;  /* 0x0001303801007387 */ /* 0x0001e80000100800 */
[----:B------:R-:W4:Y:S04]  /*28f60*/  LDG.E.CONSTANT R6, desc[UR8][R28.64] ;  /* 0x000000081c067981 */ /* 0x000f28000c1e9900 */
[----:B------:R-:W4:Y:S04]  /*28f70*/  LDG.E.CONSTANT R3, desc[UR8][R38.64] ;  /* 0x0000000826037981 */ /* 0x000f28000c1e9900 */
[----:B0-----:R-:W4:Y:S04]  /*28f80*/  LDL.LU.64 R56, [R1+0x10] ;  /* 0x0000100001387983 */ /* 0x001f280000300a00 */
[----:B------:R-:W-:Y:S04]  /*28f90*/  STL [R1+0x248], R0 ;  /* 0x0002480001007387 */ /* 0x000fe80000100800 */
[----:B------:R-:W4:Y:S01]  /*28fa0*/  LDG.E.CONSTANT R28, desc[UR8][R36.64] ;  /* 0x00000008241c7981 */ /* 0x000f22000c1e9900 */
[----:B------:R-:W-:-:S03]  /*28fb0*/  IMAD.WIDE R16, R45, 0x4, R50 ;  /* 0x000000042d107825 */ /* 0x000fc600078e0232 */
[----:B------:R-:W4:Y:S04]  /*28fc0*/  LDG.E.CONSTANT R38, desc[UR8][R34.64] ;  /* 0x0000000822267981 */ /* 0x000f28000c1e9900 */
[----:B------:R0:W4:Y:S04]  /*28fd0*/  LDG.E.CONSTANT R39, desc[UR8][R50.64] ;  /* 0x0000000832277981 */ /* 0x000128000c1e9900 */
[----:B------:R-:W4:Y:S04]  /*28fe0*/  LDL.LU R36, [R1+0x5c] ;  /* 0x00005c0001247983 */ /* 0x000f280000300800 */
[----:B------:R-:W4:Y:S01]  /*28ff0*/  LDG.E.CONSTANT R15, desc[UR8][R14.64] ;  /* 0x000000080e0f7981 */ /* 0x000f22000c1e9900 */
[----:B0-----:R-:W-:-:S03]  /*29000*/  IMAD.WIDE R50, R32, 0x4, R50 ;  /* 0x0000000420327825 */ /* 0x001fc600078e0232 */
[----:B------:R-:W4:Y:S04]  /*29010*/  LDG.E.CONSTANT R16, desc[UR8][R16.64] ;  /* 0x0000000810107981 */ /* 0x000f28000c1e9900 */
[----:B------:R-:W4:Y:S01]  /*29020*/  LDG.E.CONSTANT R14, desc[UR8][R40.64] ;  /* 0x00000008280e7981 */ /* 0x000f22000c1e9900 */
[----:B------:R-:W-:-:S03]  /*29030*/  IMAD.WIDE R18, R45, 0x4, R50 ;  /* 0x000000042d127825 */ /* 0x000fc600078e0232 */
[----:B------:R0:W4:Y:S01]  /*29040*/  LDG.E.CONSTANT R17, desc[UR8][R50.64] ;  /* 0x0000000832117981 */ /* 0x000122000c1e9900 */
[----:B------:R-:W1:Y:S03]  /*29050*/  S2R R52, SR_LANEID ;  /* 0x0000000000347919 */ /* 0x000e660000000000 */
[----:B------:R-:W4:Y:S01]  /*29060*/  LDG.E.CONSTANT R19, desc[UR8][R18.64] ;  /* 0x0000000812137981 */ /* 0x000f22000c1e9900 */
[----:B0-----:R-:W-:-:S05]  /*29070*/  IMAD.WIDE R50, R32, 0x4, R50 ;  /* 0x0000000420327825 */ /* 0x001fca00078e0232 */
[----:B------:R-:W4:Y:S04]  /*29080*/  LDG.E.CONSTANT R41, desc[UR8][R50.64] ;  /* 0x0000000832297981 */ /* 0x000f28000c1e9900 */
[----:B--2---:R-:W2:Y:S04]  /*29090*/  LDG.E.CONSTANT R29, desc[UR8][R26.64] ;  /* 0x000000081a1d7981 */ /* 0x004ea8000c1e9900 */
[----:B------:R0:W-:Y:S04]  /*290a0*/  STL [R1+0x19c], R10 ;  /* 0x00019c0a01007387 */ /* 0x0001e80000100800 */
[----:B0-----:R-:W2:Y:S04]  /*290b0*/  LDL.LU R10, [R1+0x74] ;  /* 0x00007400010a7983 */ /* 0x001ea80000300800 */
[----:B------:R-:W2:Y:S04]  /*290c0*/  LDL.LU R37, [R1+0x58] ;  /* 0x0000580001257983 */ /* 0x000ea80000300800 */
[----:B------:R-:W2:Y:S04]  /*290d0*/  LDL.LU R34, [R1+0x78] ;  /* 0x0000780001227983 */ /* 0x000ea80000300800 */
[----:B------:R-:W2:Y:S04]  /*290e0*/  LDL.LU R35, [R1+0x64] ;  /* 0x0000640001237983 */ /* 0x000ea80000300800 */
[----:B------:R0:W-:Y:S04]  /*290f0*/  STL [R1+0x1d4], R23 ;  /* 0x0001d41701007387 */ /* 0x0001e80000100800 */
[----:B0-----:R-:W2:Y:S04]  /*29100*/  LDL.LU R23, [R1+0x68] ;  /* 0x0000680001177983 */ /* 0x001ea80000300800 */
[----:B------:R0:W-:Y:S04]  /*29110*/  STL [R1+0x10c], R21 ;  /* 0x00010c1501007387 */ /* 0x0001e80000100800 */
[----:B------:R1:W-:Y:S04]  /*29120*/  STL [R1+0xc4], R43 ;  /* 0x0000c42b01007387 */ /* 0x0003e80000100800 */
[----:B0-----:R0:W2:Y:S04]  /*29130*/  LDG.E.CONSTANT R21, desc[UR8][R46.64] ;  /* 0x000000082e157981 */ /* 0x0010a8000c1e9900 */
[----:B-1----:R-:W2:Y:S04]  /*29140*/  LDL.LU R43, [R1+0x54] ;  /* 0x00005400012b7983 */ /* 0x002ea80000300800 */
[----:B---3--:R1:W-:Y:S01]  /*29150*/  STL [R1+0xdc], R55 ;  /* 0x0000dc3701007387 */ /* 0x0083e20000100800 */
[----:B0-----:R-:W-:-:S05]  /*29160*/  IMAD.WIDE R46, R32, 0x4, R46 ;  /* 0x00000004202e7825 */ /* 0x001fca00078e022e */
[----:B------:R0:W3:Y:S04]  /*29170*/  LDG.E.CONSTANT R40, desc[UR8][R46.64] ;  /* 0x000000082e287981 */ /* 0x0000e8000c1e9900 */
[----:B-1----:R-:W3:Y:S04]  /*29180*/  LDL.LU R55, [R1+0x80] ;  /* 0x0000800001377983 */ /* 0x002ee80000300800 */
[----:B------:R1:W-:Y:S04]  /*29190*/  STL [R1+0x118], R44 ;  /* 0x0001182c01007387 */ /* 0x0003e80000100800 */
[----:B-1----:R-:W3:Y:S01]  /*291a0*/  LDG.E.CONSTANT R44, desc[UR8][R48.64] ;  /* 0x00000008302c7981 */ /* 0x002ee2000c1e9900 */
[----:B------:R-:W-:-:S03]  /*291b0*/  IMAD.WIDE R26, R45, 0x4, R46 ;  /* 0x000000042d1a7825 */ /* 0x000fc600078e022e */
[----:B----4-:R1:W-:Y:S01]  /*291c0*/  STL [R1+0x140], R3 ;  /* 0x0001400301007387 */ /* 0x0103e20000100800 */
[----:B------:R-:W-:-:S03]  /*291d0*/  IMAD.WIDE R50, R45, 0x4, R50 ;  /* 0x000000042d327825 */ /* 0x000fc600078e0232 */
[----:B------:R4:W-:Y:S01]  /*291e0*/  STL [R1+0x174], R6 ;  /* 0x0001740601007387 */ /* 0x0009e20000100800 */
[----:B0-----:R-:W-:-:S03]  /*291f0*/  IMAD.WIDE R46, R32, 0x4, R46 ;  /* 0x00000004202e7825 */ /* 0x001fc600078e022e */
[----:B------:R-:W3:Y:S01]  /*29200*/  LDG.E.CONSTANT R32, desc[UR8][R26.64] ;  /* 0x000000081a207981 */ /* 0x000ee2000c1e9900 */
[----:B-1----:R-:W-:-:S04]  /*29210*/  LEA.HI R3, RZ, R52, RZ, 0x3 ;  /* 0x00000034ff037211 */ /* 0x002fc800078f18ff */
[----:B------:R-:W-:Y:S02]  /*29220*/  LOP3.LUT R3, R3, 0x3ffffff8, RZ, 0xc0, !PT ;  /* 0x3ffffff803037812 */ /* 0x000fe400078ec0ff */
[----:B----4-:R-:W-:Y:S01]  /*29230*/  LOP3.LUT R6, R52, 0x3ffffff8, RZ, 0xc0, !PT ;  /* 0x3ffffff834067812 */ /* 0x010fe200078ec0ff */
[----:B------:R0:W4:Y:S04]  /*29240*/  LDG.E.CONSTANT R26, desc[UR8][R50.64] ;  /* 0x00000008321a7981 */ /* 0x000128000c1e9900 */
[----:B------:R1:W-:Y:S01]  /*29250*/  STL [R1+0x1c4], R39 ;  /* 0x0001c42701007387 */ /* 0x0003e20000100800 */
[----:B0-----:R-:W-:-:S03]  /*29260*/  IADD3 R51, PT, PT, -R3, R52, RZ ;  /* 0x0000003403337210 */ /* 0x001fc60007ffe1ff */
[----:B-1----:R0:W4:Y:S02]  /*29270*/  LDG.E.CONSTANT R39, desc[UR8][R46.64] ;  /* 0x000000082e277981 */ /* 0x002124000c1e9900 */
[----:B------:R-:W-:Y:S02]  /*29280*/  IMAD R51, R51, 0x21, R6 ;  /* 0x0000002133337824 */ /* 0x000fe400078e0206 */
[C---:B0-----:R-:W-:Y:S01]  /*29290*/  IMAD.WIDE R46, R45.reuse, 0x4, R46 ;  /* 0x000000042d2e7825 */ /* 0x041fe200078e022e */
[----:B--2---:R-:W-:Y:S04]  /*292a0*/  STL [R1+0xa8], R29 ;  /* 0x0000a81d01007387 */ /* 0x004fe80000100800 */
[----:B------:R0:W-:Y:S04]  /*292b0*/  STL [R1+0xa4], R28 ;  /* 0x0000a41c01007387 */ /* 0x0001e80000100800 */
[----:B------:R1:W-:Y:S04]  /*292c0*/  STL [R1+0x100], R38 ;  /* 0x0001002601007387 */ /* 0x0003e80000100800 */
[----:B------:R2:W-:Y:S01]  /*292d0*/  STL [R1+0x110], R14 ;  /* 0x0001100e01007387 */ /* 0x0005e20000100800 */
[----:B0-----:R-:W-:-:S04]  /*292e0*/  IMAD.WIDE R28, R45, 0x4, R56 ;  /* 0x000000042d1c7825 */ /* 0x001fc800078e0238 */
[C-C-:B------:R-:W-:Y:S01]  /*292f0*/  FADD R3, R10.reuse, -R36.reuse ;  /* 0x800000240a037221 */ /* 0x140fe20000000000 */
[----:B------:R-:W-:Y:S01]  /*29300*/  FADD R10, R10, R36 ;  /* 0x000000240a0a7221 */ /* 0x000fe20000000000 */
[C-C-:B------:R-:W-:Y:S01]  /*29310*/  FADD R6, R34.reuse, -R37.reuse ;  /* 0x8000002522067221 */ /* 0x140fe20000000000 */
[----:B-1----:R0:W4:Y:S01]  /*29320*/  LDG.E.CONSTANT R38, desc[UR8][R28.64] ;  /* 0x000000081c267981 */ /* 0x002122000c1e9900 */
[----:B--2---:R-:W-:Y:S01]  /*29330*/  FADD R14, R34, R37 ;  /* 0x00000025220e7221 */ /* 0x004fe20000000000 */
[----:B---3--:R-:W-:Y:S02]  /*29340*/  FADD R27, R55, R43 ;  /* 0x0000002b371b7221 */ /* 0x008fe40000000000 */
[----:B------:R1:W-:Y:S04]  /*29350*/  STL [R1+0xf8], R21 ;  /* 0x0000f81501007387 */ /* 0x0003e80000100800 */
[----:B------:R-:W-:Y:S01]  /*29360*/  STL [R1+0x1a8], R17 ;  /* 0x0001a81101007387 */ /* 0x000fe20000100800 */
[----:B0-----:R-:W-:Y:S01]  /*29370*/  FADD R28, R23, R35 ;  /* 0x00000023171c7221 */ /* 0x001fe20000000000 */
[----:B------:R-:W-:-:S02]  /*29380*/  LEA R52, R52, R0, 0x2 ;  /* 0x0000000034347211 */ /* 0x000fc400078e10ff */
[----:B------:R-:W-:Y:S01]  /*29390*/  LEA R51, R51, R0, 0x2 ;  /* 0x0000000033337211 */ /* 0x000fe200078e10ff */
[----:B------:R0:W2:Y:S04]  /*293a0*/  LDG.E.CONSTANT R18, desc[UR8][R46.64] ;  /* 0x000000082e127981 */ /* 0x0000a8000c1e9900 */
[----:B------:R3:W-:Y:S01]  /*293b0*/  STL [R1+0x138], R44 ;  /* 0x0001382c01007387 */ /* 0x0007e20000100800 */
[----:B-1----:R-:W-:Y:S01]  /*293c0*/  FADD R21, -R23, R35 ;  /* 0x0000002317157221 */ /* 0x002fe20000000100 */
[----:B------:R-:W-:Y:S02]  /*293d0*/  FADD R29, R55, -R43 ;  /* 0x8000002b371d7221 */ /* 0x000fe40000000000 */
[----:B---3--:R-:W3:Y:S04]  /*293e0*/  LDL.LU R44, [R1+0x88] ;  /* 0x00008800012c7983 */ /* 0x008ee80000300800 */
[----:B------:R-:W3:Y:S04]  /*293f0*/  LDL.LU R45, [R1+0x90] ;  /* 0x00009000012d7983 */ /* 0x000ee80000300800 */
[----:B------:R-:W2:Y:S04]  /*29400*/  LDL.LU R36, [R1+0x60] ;  /* 0x0000600001247983 */ /* 0x000ea80000300800 */
[----:B------:R-:W2:Y:S04]  /*29410*/  LDL.LU R37, [R1+0x98] ;  /* 0x0000980001257983 */ /* 0x000ea80000300800 */
[----:B------:R-:W-:Y:S04]  /*29420*/  STL [R1+0x184], R41 ;  /* 0x0001842901007387 */ /* 0x000fe80000100800 */
[----:B------:R-:W2:Y:S04]  /*29430*/  LDL.LU R34, [R1+0x84] ;  /* 0x0000840001227983 */ /* 0x000ea80000300800 */
[----:B------:R-:W2:Y:S04]  /*29440*/  LDL.LU R35, [R1+0x8c] ;  /* 0x00008c0001237983 */ /* 0x000ea80000300800 */
[----:B------:R-:W2:Y:S04]  /*29450*/  LDL.LU R43, [R1+0x4c] ;  /* 0x00004c00012b7983 */ /* 0x000ea80000300800 */
[----:B------:R-:W-:Y:S04]  /*29460*/  STL [R1+0xd4], R40 ;  /* 0x0000d42801007387 */ /* 0x000fe80000100800 */
[----:B------:R-:W2:Y:S01]  /*29470*/  LDL.LU R55, [R1+0x50] ;  /* 0x0000500001377983 */ /* 0x000ea20000300800 */
[C-C-:B------:R-:W-:Y:S01]  /*29480*/  FADD R23, R3.reuse, R6.reuse ;  /* 0x0000000603177221 */ /* 0x140fe20000000000 */
[----:B------:R-:W-:Y:S01]  /*29490*/  FADD R17, R3, -R6 ;  /* 0x8000000603117221 */ /* 0x000fe20000000000 */
[C-C-:B------:R-:W-:Y:S01]  /*294a0*/  FADD R3, R14.reuse, R10.reuse ;  /* 0x0000000a0e037221 */ /* 0x140fe20000000000 */
[----:B------:R-:W-:Y:S01]  /*294b0*/  FADD R10, -R14, R10 ;  /* 0x0000000a0e0a7221 */ /* 0x000fe20000000100 */
[----:B------:R-:W-:Y:S01]  /*294c0*/  FFMA R14, R23, -0.70710676908493041992, R29 ;  /* 0xbf3504f3170e7823 */ /* 0x000fe2000000001d */
[C-C-:B------:R-:W-:Y:S01]  /*294d0*/  FFMA R6, R17.reuse, -0.70710676908493041992, R21.reuse ;  /* 0xbf3504f311067823 */ /* 0x140fe20000000015 */
[----:B------:R-:W-:Y:S01]  /*294e0*/  FFMA R21, R17, 0.70710676908493041992, R21 ;  /* 0x3f3504f311157823 */ /* 0x000fe20000000015 */
[C-C-:B------:R-:W-:Y:S01]  /*294f0*/  FADD R17, R27.reuse, R28.reuse ;  /* 0x0000001c1b117221 */ /* 0x140fe20000000000 */
[----:B------:R-:W-:Y:S01]  /*29500*/  FADD R28, R27, -R28 ;  /* 0x8000001c1b1c7221 */ /* 0x000fe20000000000 */
[----:B------:R-:W-:Y:S01]  /*29510*/  FFMA R27, R6, 0.66817861795425415039, R14 ;  /* 0x3f2b0dc1061b7823 */ /* 0x000fe2000000000e */
[----:B------:R-:W-:Y:S01]  /*29520*/  FFMA R6, R14, -0.66817861795425415039, R6 ;  /* 0xbf2b0dc10e067823 */ /* 0x000fe20000000006 */
[----:B------:R-:W-:Y:S01]  /*29530*/  FFMA R23, R23, 0.70710676908493041992, R29 ;  /* 0x3f3504f317177823 */ /* 0x000fe2000000001d */
[C-C-:B------:R-:W-:Y:S01]  /*29540*/  FADD R14, R17.reuse, -R3.reuse ;  /* 0x80000003110e7221 */ /* 0x140fe20000000000 */
[----:B------:R-:W-:-:S02]  /*29550*/  FADD R3, R17, R3 ;  /* 0x0000000311037221 */ /* 0x000fc40000000000 */
[----:B------:R-:W-:Y:S01]  /*29560*/  FFMA R17, R21, -0.19891236722469329834, R23 ;  /* 0xbe4bafaf15117823 */ /* 0x000fe20000000017 */
[----:B------:R-:W-:Y:S01]  /*29570*/  FFMA R21, R23, 0.19891236722469329834, R21 ;  /* 0x3e4bafaf17157823 */ /* 0x000fe20000000015 */
[----:B------:R-:W-:Y:S01]  /*29580*/  FMUL R3, R3, 1.4142135381698608398 ;  /* 0x3fb504f303037820 */ /* 0x000fe20000400000 */
[----:B------:R-:W-:Y:S01]  /*29590*/  FFMA R23, R10, -0.41421356797218322754, R28 ;  /* 0xbed413cd0a177823 */ /* 0x000fe2000000001c */
[----:B------:R-:W-:Y:S01]  /*295a0*/  FFMA R28, R28, 0.41421356797218322754, R10 ;  /* 0x3ed413cd1c1c7823 */ /* 0x000fe2000000000a */
[----:B------:R-:W-:Y:S02]  /*295b0*/  FMUL R10, R27, 1.6629391908645629883 ;  /* 0x3fd4db311b0a7820 */ /* 0x000fe40000400000 */
[----:B------:R1:W-:Y:S01]  /*295c0*/  STS [R52], R3 ;  /* 0x0000000334007388 */ /* 0x0003e20000000800 */
[----:B------:R-:W-:Y:S01]  /*295d0*/  FMUL R17, R17, 1.9615705013275146484 ;  /* 0x3ffb14be11117820 */ /* 0x000fe20000400000 */
[----:B------:R-:W-:Y:S01]  /*295e0*/  FMUL R6, R6, -1.6629391908645629883 ;  /* 0xbfd4db3106067820 */ /* 0x000fe20000400000 */
[----:B------:R-:W-:Y:S01]  /*295f0*/  FMUL R23, R23, 1.8477590084075927734 ;  /* 0x3fec835e17177820 */ /* 0x000fe20000400000 */
[----:B----4-:R-:W-:Y:S01]  /*29600*/  STL [R1+0xb8], R39 ;  /* 0x0000b82701007387 */ /* 0x010fe20000100800 */
[----:B-1----:R-:W-:-:S03]  /*29610*/  FMUL R3, R28, 1.8477590084075927734 ;  /* 0x3fec835e1c037820 */ /* 0x002fc60000400000 */
[----:B------:R-:W-:Y:S01]  /*29620*/  STS [R52+0x18c], R10 ;  /* 0x00018c0a34007388 */ /* 0x000fe20000000800 */
[----:B------:R-:W-:Y:S01]  /*29630*/  FMUL R14, R14, 1.4142135381698608398 ;  /* 0x3fb504f30e0e7820 */ /* 0x000fe20000400000 */
[----:B------:R-:W-:Y:S02]  /*29640*/  FMUL R21, R21, 1.9615705013275146484 ;  /* 0x3ffb14be15157820 */ /* 0x000fe40000400000 */
        /* <DEDUP_REMOVED lines=10> */
[----:B0-----:R-:W-:Y:S04]  /*296f0*/  LDS R47, [R51+0xc] ;  /* 0x00000c00332f7984 */ /* 0x001fe80000000800 */
[----:B------:R-:W-:Y:S04]  /*29700*/  LDS R46, [R51+0x10] ;  /* 0x00001000332e7984 */ /* 0x000fe80000000800 */
[----:B------:R0:W-:Y:S04]  /*29710*/  STL [R1+0x9c], R38 ;  /* 0x00009c2601007387 */ /* 0x0001e80000100800 */
[----:B0-----:R-:W4:Y:S04]  /*29720*/  LDL.LU R38, [R1+0x44] ;  /* 0x0000440001267983 */ /* 0x001f280000300800 */
[----:B------:R-:W4:Y:S01]  /*29730*/  LDL.LU R39, [R1+0x6c] ;  /* 0x00006c0001277983 */ /* 0x000f220000300800 */
[C-C-:B---3--:R-:W-:Y:S01]  /*29740*/  FADD R3, R45.reuse, -R44.reuse ;  /* 0x8000002c2d037221 */ /* 0x148fe20000000000 */
[----:B------:R-:W-:-:S02]  /*29750*/  FADD R6, R45, R44 ;  /* 0x0000002c2d067221 */ /* 0x000fc40000000000 */
[----:B------:R-:W-:Y:S04]  /*29760*/  LDS R45, [R51+0x14] ;  /* 0x00001400332d7984 */ /* 0x000fe80000000800 */
[----:B------:R-:W-:Y:S01]  /*29770*/  LDS R44, [R51+0x18] ;  /* 0x00001800332c7984 */ /* 0x000fe20000000800 */
[C-C-:B--2---:R-:W-:Y:S01]  /*29780*/  FADD R10, R37.reuse, -R36.reuse ;  /* 0x80000024250a7221 */ /* 0x144fe20000000000 */
[----:B------:R-:W-:Y:S02]  /*29790*/  FADD R17, R37, R36 ;  /* 0x0000002425117221 */ /* 0x000fe40000000000 */
[----:B------:R-:W2:Y:S01]  /*297a0*/  LDL.LU R36, [R1+0x40] ;  /* 0x0000400001247983 */ /* 0x000ea20000300800 */
[C-C-:B------:R-:W-:Y:S01]  /*297b0*/  FADD R23, R3.reuse, R10.reuse ;  /* 0x0000000a03177221 */ /* 0x140fe20000000000 */
[----:B------:R-:W-:-:S02]  /*297c0*/  FADD R10, R3, -R10 ;  /* 0x8000000a030a7221 */ /* 0x000fc40000000000 */
[----:B------:R-:W2:Y:S01]  /*297d0*/  LDL.LU R37, [R1+0x70] ;  /* 0x0000700001257983 */ /* 0x000ea20000300800 */
[C-C-:B------:R-:W-:Y:S01]  /*297e0*/  FADD R3, R17.reuse, R6.reuse ;  /* 0x0000000611037221 */ /* 0x140fe20000000000 */
[----:B------:R-:W-:Y:S01]  /*297f0*/  FADD R6, -R17, R6 ;  /* 0x0000000611067221 */ /* 0x000fe20000000100 */
[C-C-:B------:R-:W-:Y:S01]  /*29800*/  FADD R14, -R35.reuse, R34.reuse ;  /* 0x00000022230e7221 */ /* 0x140fe20000000100 */
[----:B------:R-:W-:Y:S02]  /*29810*/  FADD R21, R35, R34 ;  /* 0x0000002223157221 */ /* 0x000fe40000000000 */
[----:B------:R-:W3:Y:S04]  /*29820*/  LDL.LU R34, [R1+0x3c] ;  /* 0x00003c0001227983 */ /* 0x000ee80000300800 */
[----:B------:R-:W3:Y:S01]  /*29830*/  LDL.LU R35, [R1+0x48] ;  /* 0x0000480001237983 */ /* 0x000ee20000300800 */
[C-C-:B------:R-:W-:Y:S01]  /*29840*/  FADD R17, R55.reuse, -R43.reuse ;  /* 0x8000002b37117221 */ /* 0x140fe20000000000 */
[----:B------:R-:W-:-:S02]  /*29850*/  FADD R27, R55, R43 ;  /* 0x0000002b371b7221 */ /* 0x000fc40000000000 */
[----:B------:R-:W3:Y:S04]  /*29860*/  LDL.LU R55, [R1+0x1c] ;  /* 0x00001c0001377983 */ /* 0x000ee80000300800 */
[----:B------:R-:W3:Y:S01]  /*29870*/  LDL.LU R0, [R1+0x38] ;  /* 0x0000380001007983 */ /* 0x000ee20000300800 */
[C-C-:B------:R-:W-:Y:S01]  /*29880*/  FFMA R28, R10.reuse, -0.70710676908493041992, R14.reuse ;  /* 0xbf3504f30a1c7823 */ /* 0x140fe2000000000e */
[----:B------:R-:W-:Y:S01]  /*29890*/  FFMA R10, R10, 0.70710676908493041992, R14 ;  /* 0x3f3504f30a0a7823 */ /* 0x000fe2000000000e */
[----:B------:R-:W-:Y:S01]  /*298a0*/  FADD R29, R27, R21 ;  /* 0x000000151b1d7221 */ /* 0x000fe20000000000 */
        /* <DEDUP_REMOVED lines=8> */
[----:B------:R-:W-:Y:S01]  /*29930*/  FFMA R21, R21, 0.41421356797218322754, R6 ;  /* 0x3ed413cd15157823 */ /* 0x000fe20000000006 */
[----:B------:R-:W-:Y:S01]  /*29940*/  FMUL R3, R3, 1.9615705013275146484 ;  /* 0x3ffb14be03037820 */ /* 0x000fe20000400000 */
[----:B------:R-:W-:Y:S01]  /*29950*/  LDS R43, [R51+0x1c] ;  /* 0x00001c00332b7984 */ /* 0x000fe20000000800 */
[----:B------:R-:W-:Y:S01]  /*29960*/  FMUL R10, R10, 1.8477590084075927734 ;  /* 0x3fec835e0a0a7820 */ /* 0x000fe20000400000 */
[----:B------:R-:W-:Y:S01]  /*29970*/  FFMA R27, R28, 0.66817861795425415039, R14 ;  /* 0x3f2b0dc11c1b7823 */ /* 0x000fe2000000000e */
[----:B------:R-:W-:Y:S01]  /*29980*/  FMUL R6, R29, 1.4142135381698608398 ;  /* 0x3fb504f31d067820 */ /* 0x000fe20000400000 */
[----:B------:R-:W-:Y:S01]  /*29990*/  NOP ;  /* 0x0000000000007918 */ /* 0x000fe20000000000 */
[----:B------:R0:W-:Y:S01]  /*299a0*/  STS [R52+0x84], R3 ;  /* 0x0000840334007388 */ /* 0x0001e20000000800 */
[----:B------:R-:W-:-:S03]  /*299b0*/  FFMA R14, R14, -0.66817861795425415039, R28 ;  /* 0xbf2b0dc10e0e7823 */ /* 0x000fc6000000001c */
[----:B------:R1:W-:Y:S01]  /*299c0*/  STS [R52+0x108], R10 ;  /* 0x0001080a34007388 */ /* 0x0003e20000000800 */
[----:B------:R-:W-:-:S03]  /*299d0*/  FMUL R17, R17, 1.9615705013275146484 ;  /* 0x3ffb14be11117820 */ /* 0x000fc60000400000 */
[----:B------:R1:W-:Y:S01]  /*299e0*/  STS [R52], R6 ;  /* 0x0000000634007388 */ /* 0x0003e20000000800 */
[----:B0-----:R-:W-:Y:S01]  /*299f0*/  FMUL R3, R27, 1.6629391908645629883 ;  /* 0x3fd4db311b037820 */ /* 0x001fe20000400000 */
[----:B-1----:R-:W-:Y:S01]  /*29a00*/  FMUL R10, R21, 1.8477590084075927734 ;  /* 0x3fec835e150a7820 */ /* 0x002fe20000400000 */
[----:B------:R-:W-:Y:S01]  /*29a10*/  FMUL R14, R14, -1.6629391908645629883 ;  /* 0xbfd4db310e0e7820 */ /* 0x000fe20000400000 */
[----:B------:R-:W-:Y:S02]  /*29a20*/  FMUL R6, R23, 1.4142135381698608398 ;  /* 0x3fb504f317067820 */ /* 0x000fe40000400000 */
[----:B------:R4:W-:Y:S04]  /*29a30*/  STS [R52+0x18c], R3 ;  /* 0x00018c0334007388 */ /* 0x0009e80000000800 */
[----:B------:R-:W-:Y:S04]  /*29a40*/  STS [R52+0x318], R10 ;  /* 0x0003180a34007388 */ /* 0x000fe80000000800 */
[----:B------:R0:W-:Y:S04]  /*29a50*/  STS [R52+0x210], R6 ;  /* 0x0002100634007388 */ /* 0x0001e80000000800 */
[----:B------:R1:W-:Y:S04]  /*29a60*/  STS [R52+0x39c], R17 ;  /* 0x00039c1134007388 */ /* 0x0003e80000000800 */
[----:B------:R3:W-:Y:S01]  /*29a70*/  STS [R52+0x294], R14 ;  /* 0x0002940e34007388 */ /* 0x0007e20000000800 */
[C-C-:B----4-:R-:W-:Y:S01]  /*29a80*/  FADD R3, R39.reuse, -R38.reuse ;  /* 0x8000002627037221 */ /* 0x150fe20000000000 */
[----:B0-----:R-:W-:Y:S01]  /*29a90*/  FADD R6, R39, R38 ;  /* 0x0000002627067221 */ /* 0x001fe20000000000 */
[----:B------:R-:W-:Y:S01]  /*29aa0*/  NOP ;  /* 0x0000000000007918 */ /* 0x000fe20000000000 */
[----:B------:R-:W-:Y:S01]  /*29ab0*/  LDS R38, [R51] ;  /* 0x0000000033267984 */ /* 0x000fe20000000800 */
[C-C-:B--2---:R-:W-:Y:S01]  /*29ac0*/  FADD R10, R37.reuse, -R36.reuse ;  /* 0x80000024250a7221 */ /* 0x144fe20000000000 */
[----:B-1----:R-:W-:-:S02]  /*29ad0*/  FADD R17, R37, R36 ;  /* 0x0000002425117221 */ /* 0x002fc40000000000 */
[----:B------:R-:W-:Y:S01]  /*29ae0*/  LDS R37, [R51+0x8] ;  /* 0x0000080033257984 */ /* 0x000fe20000000800 */
[C-C-:B------:R-:W-:Y:S01]  /*29af0*/  FADD R23, R3.reuse, R10.reuse ;  /* 0x0000000a03177221 */ /* 0x140fe20000000000 */
[----:B------:R-:W-:Y:S01]  /*29b00*/  FADD R10, R3, -R10 ;  /* 0x8000000a030a7221 */ /* 0x000fe20000000000 */
[C-C-:B------:R-:W-:Y:S01]  /*29b10*/  FADD R3, R17.reuse, R6.reuse ;  /* 0x0000000611037221 */ /* 0x140fe20000000000 */
[----:B------:R-:W-:Y:S01]  /*29b20*/  FADD R6, -R17, R6 ;  /* 0x0000000611067221 */ /* 0x000fe20000000100 */
[C-C-:B---3--:R-:W-:Y:S01]  /*29b30*/  FADD R14, -R35.reuse, R34.reuse ;  /* 0x00000022230e7221 */ /* 0x148fe20000000100 */
[----:B------:R-:W-:-:S03]  /*29b40*/  FADD R21, R35, R34 ;  /* 0x0000002223157221 */ /* 0x000fc60000000000 */
[C-C-:B------:R-:W-:Y:S01]  /*29b50*/  FFMA R36, R10.reuse, -0.70710676908493041992, R14.reuse ;  /* 0xbf3504f30a247823 */ /* 0x140fe2000000000e */
[----:B------:R-:W-:Y:S01]  /*29b60*/  FFMA R10, R10, 0.70710676908493041992, R14 ;  /* 0x3f3504f30a0a7823 */ /* 0x000fe2000000000e */
[C-C-:B------:R-:W-:Y:S01]  /*29b70*/  FADD R27, R0.reuse, R55.reuse ;  /* 0x00000037001b7221 */ /* 0x140fe20000000000 */
[----:B------:R-:W-:Y:S02]  /*29b80*/  FADD R17, R0, -R55 ;  /* 0x8000003700117221 */ /* 0x000fe40000000000 */
[----:B------:R-:W-:Y:S01]  /*29b90*/  LDS R0, [R51+0x4] ;  /* 0x0000040033007984 */ /* 0x000fe20000000800 */
[----:B------:R-:W-:Y:S01]  /*29ba0*/  FADD R14, R27, R21 ;  /* 0x000000151b0e7221 */ /* 0x000fe20000000000 */
[C-C-:B------:R-:W-:Y:S01]  /*29bb0*/  FFMA R28, R23.reuse, -0.70710676908493041992, R17.reuse ;  /* 0xbf3504f3171c7823 */ /* 0x140fe20000000011 */
[----:B------:R-:W-:Y:S01]  /*29bc0*/  FFMA R17, R23, 0.70710676908493041992, R17 ;  /* 0x3f3504f317117823 */ /* 0x000fe20000000011 */
[----:B------:R-:W-:Y:S01]  /*29bd0*/  FADD R21, R27, -R21 ;  /* 0x800000151b157221 */ /* 0x000fe20000000000 */
[C-C-:B------:R-:W-:Y:S01]  /*29be0*/  FADD R34, R14.reuse, -R3.reuse ;  /* 0x800000030e227221 */ /* 0x140fe20000000000 */
[----:B------:R-:W-:Y:S01]  /*29bf0*/  FADD R14, R14, R3 ;  /* 0x000000030e0e7221 */ /* 0x000fe20000000000 */
[----:B------:R-:W-:Y:S01]  /*29c00*/  FFMA R35, R36, 0.66817861795425415039, R28 ;  /* 0x3f2b0dc124237823 */ /* 0x000fe2000000001c */
[----:B------:R-:W-:Y:S01]  /*29c10*/  FFMA R3, R10, -0.19891236722469329834, R17 ;  /* 0xbe4bafaf0a037823 */ /* 0x000fe20000000011 */
[----:B------:R-:W-:Y:S01]  /*29c20*/  FFMA R36, R28, -0.66817861795425415039, R36 ;  /* 0xbf2b0dc11c247823 */ /* 0x000fe20000000024 */
[----:B------:R-:W-:Y:S01]  /*29c30*/  FFMA R28, R17, 0.19891236722469329834, R10 ;  /* 0x3e4bafaf111c7823 */ /* 0x000fe2000000000a */
[----:B------:R-:W-:Y:S01]  /*29c40*/  FFMA R17, R6, -0.41421356797218322754, R21 ;  /* 0xbed413cd06117823 */ /* 0x000fe20000000015 */
[----:B------:R-:W-:Y:S01]  /*29c50*/  FFMA R29, R21, 0.41421356797218322754, R6 ;  /* 0x3ed413cd151d7823 */ /* 0x000fe20000000006 */
[----:B------:R-:W-:Y:S01]  /*29c60*/  FMUL R23, R14, 1.4142135381698608398 ;  /* 0x3fb504f30e177820 */ /* 0x000fe20000400000 */
[----:B------:R-:W-:Y:S01]  /*29c70*/  FMUL R21, R3, 1.9615705013275146484 ;  /* 0x3ffb14be03157820 */ /* 0x000fe20000400000 */
        /* <DEDUP_REMOVED lines=8> */
[----:B------:R-:W2:Y:S01]  /*29d00*/  LDG.E.CONSTANT R55, desc[UR8][R56.64] ;  /* 0x0000000838377981 */ /* 0x000ea2000c1e9900 */
[----:B0-----:R-:W-:Y:S01]  /*29d10*/  FMUL R23, R36, -1.6629391908645629883 ;  /* 0xbfd4db3124177820 */ /* 0x001fe20000400000 */
[----:B-1----:R-:W-:-:S04]  /*29d20*/  FMUL R21, R29, 1.8477590084075927734 ;  /* 0x3fec835e1d157820 */ /* 0x002fc80000400000 */
[----:B------:R0:W-:Y:S04]  /*29d30*/  STS [R52+0x294], R23 ;  /* 0x0002941734007388 */ /* 0x0001e80000000800 */
[----:B------:R1:W-:Y:S01]  /*29d40*/  STS [R52+0x318], R21 ;  /* 0x0003181534007388 */ /* 0x0003e20000000800 */
[C-C-:B0-----:R-:W-:Y:S01]  /*29d50*/  FADD R23, R61.reuse, R9.reuse ;  /* 0x000000093d177221 */ /* 0x141fe20000000000 */
[----:B-1----:R-:W-:Y:S02]  /*29d60*/  FADD R21, R61, -R9 ;  /* 0x800000093d157221 */ /* 0x002fe40000000000 */
[----:B------:R-:W3:Y:S01]  /*29d70*/  LDL.LU R61, [R1+0x294] ;  /* 0x00029400013d7983 */ /* 0x000ee20000300800 */
[----:B------:R-:W-:-:S05]  /*29d80*/  FMUL R17, R17, 1.8477590084075927734 ;  /* 0x3fec835e11117820 */ /* 0x000fca0000400000 */
[----:B------:R0:W-:Y:S01]  /*29d90*/  STS [R52+0x108], R17 ;  /* 0x0001081134007388 */ /* 0x0001e20000000800 */
[----:B------:R-:W-:Y:S01]  /*29da0*/  FMUL R35, R35, 1.6629391908645629883 ;  /* 0x3fd4db3123237820 */ /* 0x000fe20000400000 */
[----:B------:R-:W-:Y:S01]  /*29db0*/  FMUL R34, R34, 1.4142135381698608398 ;  /* 0x3fb504f322227820 */ /* 0x000fe20000400000 */
[----:B0-----:R-:W-:-:S05]  /*29dc0*/  FMUL R17, R28, 1.9615705013275146484 ;  /* 0x3ffb14be1c117820 */ /* 0x001fca0000400000 */
[----:B------:R0:W-:Y:S01]  /*29dd0*/  STS [R52+0x39c], R17 ;  /* 0x00039c1134007388 */ /* 0x0001e20000000800 */
[----:B------:R-:W-:Y:S01]  /*29de0*/  FADD R29, R2, R8 ;  /* 0x00000008021d7221 */ /* 0x000fe20000000000 */
[C-C-:B0-----:R-:W-:Y:S01]  /*29df0*/  FADD R17, R60.reuse, -R11.reuse ;  /* 0x8000000b3c117221 */ /* 0x141fe20000000000 */
[----:B------:R-:W-:-:S03]  /*29e00*/  FADD R11, R60, R11 ;  /* 0x0000000b3c0b7221 */ /* 0x000fc60000000000 */
[C-C-:B------:R-:W-:Y:S01]  /*29e10*/  FADD R28, R17.reuse, R21.reuse ;  /* 0x00000015111c7221 */ /* 0x140fe20000000000 */
[----:B------:R-:W-:Y:S01]  /*29e20*/  FADD R21, R17, -R21 ;  /* 0x8000001511157221 */ /* 0x000fe20000000000 */
[C-C-:B------:R-:W-:Y:S01]  /*29e30*/  FADD R17, R23.reuse, R11.reuse ;  /* 0x0000000b17117221 */ /* 0x140fe20000000000 */
[----:B------:R0:W-:Y:S01]  /*29e40*/  STS [R52+0x18c], R35 ;  /* 0x00018c2334007388 */ /* 0x0001e20000000800 */
[----:B------:R-:W-:Y:S01]  /*29e50*/  FADD R11, -R23, R11 ;  /* 0x0000000b170b7221 */ /* 0x000fe20000000100 */
[----:B------:R-:W-:Y:S02]  /*29e60*/  FADD R23, R2, -R8 ;  /* 0x8000000802177221 */ /* 0x000fe40000000000 */
[----:B------:R1:W-:Y:S01]  /*29e70*/  STS [R52+0x210], R34 ;  /* 0x0002102234007388 */ /* 0x0003e20000000800 */
[----:B------:R-:W-:-:S03]  /*29e80*/  NOP ;  /* 0x0000000000007918 */ /* 0x000fc60000000000 */
[----:B------:R-:W4:Y:S01]  /*29e90*/  LDS R2, [R51] ;  /* 0x0000000033027984 */ /* 0x000f220000000800 */
[C-C-:B------:R-:W-:Y:S01]  /*29ea0*/  FADD R9, -R59.reuse, R58.reuse ;  /* 0x0000003a3b097221 */ /* 0x140fe20000000100 */
[----:B------:R-:W-:Y:S01]  /*29eb0*/  FADD R58, R59, R58 ;  /* 0x0000003a3b3a7221 */ /* 0x000fe20000000000 */
[C-C-:B0-----:R-:W-:Y:S01]  /*29ec0*/  FFMA R35, R28.reuse, -0.70710676908493041992, R23.reuse ;  /* 0xbf3504f31c237823 */ /* 0x141fe20000000017 */
[----:B-1----:R-:W-:Y:S01]  /*29ed0*/  FFMA R34, R28, 0.70710676908493041992, R23 ;  /* 0x3f3504f31c227823 */ /* 0x002fe20000000017 */
[C-C-:B------:R-:W-:Y:S01]  /*29ee0*/  FFMA R8, R21.reuse, -0.70710676908493041992, R9.reuse ;  /* 0xbf3504f315087823 */ /* 0x140fe20000000009 */
[----:B------:R-:W-:Y:S01]  /*29ef0*/  FFMA R21, R21, 0.70710676908493041992, R9 ;  /* 0x3f3504f315157823 */ /* 0x000fe20000000009 */
[C-C-:B------:R-:W-:Y:S01]  /*29f00*/  FADD R9, R29.reuse, R58.reuse ;  /* 0x0000003a1d097221 */ /* 0x140fe20000000000 */
[----:B------:R-:W-:Y:S01]  /*29f10*/  FADD R58, R29, -R58 ;  /* 0x8000003a1d3a7221 */ /* 0x000fe20000000000 */
[----:B------:R-:W-:Y:S01]  /*29f20*/  FFMA R29, R8, 0.66817861795425415039, R35 ;  /* 0x3f2b0dc1081d7823 */ /* 0x000fe20000000023 */
[----:B------:R-:W-:Y:S01]  /*29f30*/  FFMA R23, R35, -0.66817861795425415039, R8 ;  /* 0xbf2b0dc123177823 */ /* 0x000fe20000000008 */
[----:B------:R-:W-:Y:S01]  /*29f40*/  FFMA R8, R21, -0.19891236722469329834, R34 ;  /* 0xbe4bafaf15087823 */ /* 0x000fe20000000022 */
[----:B------:R-:W-:Y:S01]  /*29f50*/  FFMA R21, R34, 0.19891236722469329834, R21 ;  /* 0x3e4bafaf22157823 */ /* 0x000fe20000000015 */
[----:B------:R-:W-:Y:S01]  /*29f60*/  FFMA R34, R11, -0.41421356797218322754, R58 ;  /* 0xbed413cd0b227823 */ /* 0x000fe2000000003a */
[C-C-:B------:R-:W-:Y:S01]  /*29f70*/  FADD R28, R9.reuse, -R17.reuse ;  /* 0x80000011091c7221 */ /* 0x140fe20000000000 */
[----:B------:R-:W0:Y:S01]  /*29f80*/  LDS R35, [R51+0x4] ;  /* 0x0000040033237984 */ /* 0x000e220000000800 */
[----:B------:R-:W-:Y:S01]  /*29f90*/  FADD R9, R9, R17 ;  /* 0x0000001109097221 */ /* 0x000fe20000000000 */
[----:B------:R-:W-:Y:S01]  /*29fa0*/  FFMA R17, R58, 0.41421356797218322754, R11 ;  /* 0x3ed413cd3a117823 */ /* 0x000fe2000000000b */
[----:B------:R-:W-:-:S02]  /*29fb0*/  FMUL R11, R34, 1.8477590084075927734 ;  /* 0x3fec835e220b7820 */ /* 0x000fc40000400000 */
[----:B------:R-:W1:Y:S04]  /*29fc0*/  LDS R34, [R51+0x8] ;  /* 0x0000080033227984 */ /* 0x000e680000000800 */
[----:B----4-:R-:W-:Y:S04]  /*29fd0*/  STL [R1+0x28], R2 ;  /* 0x0000280201007387 */ /* 0x010fe80000100800 */
[----:B------:R-:W4:Y:S04]  /*29fe0*/  LDS R2, [R51+0xc] ;  /* 0x00000c0033027984 */ /* 0x000f280000000800 */
[----:B0-----:R-:W-:Y:S04]  /*29ff0*/  STL [R1+0x2c], R35 ;  /* 0x00002c2301007387 */ /* 0x001fe80000100800 */
[----:B------:R-:W0:Y:S04]  /*2a000*/  LDS R35, [R51+0x10] ;  /* 0x0000100033237984 */ /* 0x000e280000000800 */
[----:B-1----:R-:W-:Y:S04]  /*2a010*/  STL [R1+0x24], R34 ;  /* 0x0000242201007387 */ /* 0x002fe80000100800 */
[----:B------:R-:W1:Y:S04]  /*2a020*/  LDS R34, [R51+0x14] ;  /* 0x0000140033227984 */ /* 0x000e680000000800 */
[----:B----4-:R-:W-:Y:S04]  /*2a030*/  STL [R1+0x20], R2 ;  /* 0x0000200201007387 */ /* 0x010fe80000100800 */
[----:B------:R-:W4:Y:S01]  /*2a040*/  LDS R2, [R51+0x18] ;  /* 0x0000180033027984 */ /* 0x000f220000000800 */
[----:B------:R-:W-:Y:S01]  /*2a050*/  FMUL R9, R9, 1.4142135381698608398 ;  /* 0x3fb504f309097820 */ /* 0x000fe20000400000 */
[----:B------:R-:W-:-:S02]  /*2a060*/  FMUL R8, R8, 1.9615705013275146484 ;  /* 0x3ffb14be08087820 */ /* 0x000fc40000400000 */
[----:B0-----:R-:W-:Y:S04]  /*2a070*/  STL [R1+0x1c], R35 ;  /* 0x00001c2301007387 */ /* 0x001fe80000100800 */
[----:B------:R-:W-:Y:S01]  /*2a080*/  LDS R35, [R51+0x1c] ;  /* 0x00001c0033237984 */ /* 0x000fe20000000800 */
[----:B------:R-:W-:-:S03]  /*2a090*/  NOP ;  /* 0x0000000000007918 */ /* 0x000fc60000000000 */
[----:B------:R-:W2:Y:S04]  /*2a0a0*/  LDL.LU R59, [R1+0xac] ;  /* 0x0000ac00013b7983 */ /* 0x000ea80000300800 */
[----:B------:R0:W-:Y:S04]  /*2a0b0*/  STS [R52], R9 ;  /* 0x0000000934007388 */ /* 0x0001e80000000800 */
[----:B------:R4:W-:Y:S04]  /*2a0c0*/  STS [R52+0x84], R8 ;  /* 0x0000840834007388 */ /* 0x0009e80000000800 */
[----:B-1----:R-:W-:Y:S01]  /*2a0d0*/  STL [R1+0x4], R34 ;  /* 0x0000042201007387 */ /* 0x002fe20000100800 */
[----:B0-----:R-:W-:Y:S01]  /*2a0e0*/  FMUL R9, R28, 1.4142135381698608398 ;  /* 0x3fb504f31c097820 */ /* 0x001fe20000400000 */
[----:B----4-:R-:W-:-:S02]  /*2a0f0*/  FMUL R8, R29, 1.6629391908645629883 ;  /* 0x3fd4db311d087820 */ /* 0x010fc40000400000 */
[----:B------:R-:W-:Y:S01]  /*2a100*/  STL [R1], R2 ;  /* 0x0000000201007387 */ /* 0x000fe20000100800 */
[C-C-:B---3--:R-:W-:Y:S01]  /*2a110*/  FADD R39, R61.reuse, -R24.reuse ;  /* 0x800000183d277221 */ /* 0x148fe20000000000 */
[----:B------:R-:W-:Y:S02]  /*2a120*/  FADD R24, R61, R24 ;  /* 0x000000183d187221 */ /* 0x000fe40000000000 */
[----:B------:R-:W0:Y:S02]  /*2a130*/  LDC R61, c[0x0][0x398] ;  /* 0x0000e600ff3d7b82 */ /* 0x000e240000000800 */
[----:B0-----:R-:W-:Y:S02]  /*2a140*/  IMAD.WIDE R28, R61, 0x4, R56 ;  /* 0x000000043d1c7825 */ /* 0x001fe400078e0238 */
[----:B------:R-:W3:Y:S04]  /*2a150*/  LDL.LU R57, [R1+0x8] ;  /* 0x0000080001397983 */ /* 0x000ee80000300800 */
[----:B------:R0:W-:Y:S04]  /*2a160*/  STS [R52+0x108], R11 ;  /* 0x0001080b34007388 */ /* 0x0001e80000000800 */
[----:B------:R1:W-:Y:S04]  /*2a170*/  STS [R52+0x18c], R8 ;  /* 0x00018c0834007388 */ /* 0x0003e80000000800 */
[----:B------:R4:W-:Y:S01]  /*2a180*/  STS [R52+0x210], R9 ;  /* 0x0002100934007388 */ /* 0x0009e20000000800 */
[----:B0-----:R-:W-:Y:S01]  /*2a190*/  FMUL R11, R23, -1.6629391908645629883 ;  /* 0xbfd4db31170b7820 */ /* 0x001fe20000400000 */
[----:B------:R-:W-:Y:S01]  /*2a1a0*/  FMUL R17, R17, 1.8477590084075927734 ;  /* 0x3fec835e11117820 */ /* 0x000fe20000400000 */
[----:B------:R-:W-:Y:S01]  /*2a1b0*/  FMUL R21, R21, 1.9615705013275146484 ;  /* 0x3ffb14be15157820 */ /* 0x000fe20000400000 */
[----:B------:R0:W3:Y:S01]  /*2a1c0*/  LDG.E.CONSTANT R56, desc[UR8][R28.64] ;  /* 0x000000081c387981 */ /* 0x0000e2000c1e9900 */
[----:B-1----:R-:W-:Y:S01]  /*2a1d0*/  FADD R8, R33, -R42 ;  /* 0x8000002a21087221 */ /* 0x002fe20000000000 */
[----:B----4-:R-:W-:-:S02]  /*2a1e0*/  FADD R9, R5, -R31 ;  /* 0x8000001f05097221 */ /* 0x010fc40000000000 */
[----:B------:R1:W-:Y:S01]  /*2a1f0*/  STS [R52+0x294], R11 ;  /* 0x0002940b34007388 */ /* 0x0003e20000000800 */
[----:B------:R-:W-:Y:S01]  /*2a200*/  FADD R31, R5, R31 ;  /* 0x0000001f051f7221 */ /* 0x000fe20000000000 */
[----:B------:R-:W-:Y:S01]  /*2a210*/  FADD R5, -R13, R30 ;  /* 0x0000001e0d057221 */ /* 0x000fe20000000100 */
[----:B------:R-:W-:Y:S01]  /*2a220*/  FADD R42, R33, R42 ;  /* 0x0000002a212a7221 */ /* 0x000fe20000000000 */
[----:B------:R-:W-:Y:S01]  /*2a230*/  FADD R13, R13, R30 ;  /* 0x0000001e0d0d7221 */ /* 0x000fe20000000000 */
[C-C-:B-1----:R-:W-:Y:S01]  /*2a240*/  FADD R11, R8.reuse, R9.reuse ;  /* 0x00000009080b7221 */ /* 0x142fe20000000000 */
[----:B------:R-:W-:Y:S01]  /*2a250*/  FADD R8, R8, -R9 ;  /* 0x8000000908087221 */ /* 0x000fe20000000000 */
[----:B------:R-:W-:Y:S02]  /*2a260*/  FADD R23, R31, R42 ;  /* 0x0000002a1f177221 */ /* 0x000fe40000000000 */
[C-C-:B------:R-:W-:Y:S01]  /*2a270*/  FFMA R9, R11.reuse, -0.70710676908493041992, R39.reuse ;  /* 0xbf3504f30b097823 */ /* 0x140fe20000000027 */
[----:B------:R-:W-:Y:S01]  /*2a280*/  FFMA R39, R11, 0.70710676908493041992, R39 ;  /* 0x3f3504f30b277823 */ /* 0x000fe20000000027 */
[----:B------:R-:W-:Y:S01]  /*2a290*/  FADD R11, R24, R13 ;  /* 0x0000000d180b7221 */ /* 0x000fe20000000000 */
[C-C-:B------:R-:W-:Y:S01]  /*2a2a0*/  FFMA R33, R8.reuse, -0.70710676908493041992, R5.reuse ;  /* 0xbf3504f308217823 */ /* 0x140fe20000000005 */
[----:B------:R-:W-:-:S02]  /*2a2b0*/  FFMA R5, R8, 0.70710676908493041992, R5 ;  /* 0x3f3504f308057823 */ /* 0x000fc40000000005 */
[C-C-:B------:R-:W-:Y:S01]  /*2a2c0*/  FADD R34, R11.reuse, -R23.reuse ;  /* 0x800000170b227221 */ /* 0x140fe20000000000 */
[----:B------:R-:W-:Y:S01]  /*2a2d0*/  FADD R23, R11, R23 ;  /* 0x000000170b177221 */ /* 0x000fe20000000000 */
[----:B------:R-:W-:Y:S01]  /*2a2e0*/  FFMA R8, R33, 0.66817861795425415039, R9 ;  /* 0x3f2b0dc121087823 */ /* 0x000fe20000000009 */
[----:B------:R-:W-:Y:S01]  /*2a2f0*/  FFMA R11, R5, -0.19891236722469329834, R39 ;  /* 0xbe4bafaf050b7823 */ /* 0x000fe20000000027 */
[----:B------:R-:W-:Y:S01]  /*2a300*/  FADD R42, -R31, R42 ;  /* 0x0000002a1f2a7221 */ /* 0x000fe20000000100 */
[----:B------:R-:W-:Y:S01]  /*2a310*/  FADD R13, R24, -R13 ;  /* 0x8000000d180d7221 */ /* 0x000fe20000000000 */
[----:B------:R-:W-:Y:S01]  /*2a320*/  FMUL R8, R8, 1.6629391908645629883 ;  /* 0x3fd4db3108087820 */ /* 0x000fe20000400000 */
[----:B------:R-:W-:Y:S01]  /*2a330*/  FMUL R11, R11, 1.9615705013275146484 ;  /* 0x3ffb14be0b0b7820 */ /* 0x000fe20000400000 */
[----:B------:R-:W-:Y:S01]  /*2a340*/  STS [R52+0x318], R17 ;  /* 0x0003181134007388 */ /* 0x000fe20000000800 */
[----:B------:R-:W-:Y:S01]  /*2a350*/  FFMA R40, R42, -0.41421356797218322754, R13 ;  /* 0xbed413cd2a287823 */ /* 0x000fe2000000000d */
[----:B------:R-:W-:Y:S01]  /*2a360*/  FFMA R33, R9, -0.66817861795425415039, R33 ;  /* 0xbf2b0dc109217823 */ /* 0x000fe20000000021 */
[----:B------:R-:W-:Y:S01]  /*2a370*/  FFMA R39, R39, 0.19891236722469329834, R5 ;  /* 0x3e4bafaf27277823 */ /* 0x000fe20000000005 */
        /* <DEDUP_REMOVED lines=14> */
[----:B------:R-:W-:Y:S01]  /*2a460*/  FMUL R40, R40, 1.8477590084075927734 ;  /* 0x3fec835e28287820 */ /* 0x000fe20000400000 */
[C-C-:B-1----:R-:W-:Y:S01]  /*2a470*/  FADD R11, R4.reuse, -R19.reuse ;  /* 0x80000013040b7221 */ /* 0x142fe20000000000 */
[----:B------:R-:W-:Y:S01]  /*2a480*/  FADD R19, R4, R19 ;  /* 0x0000001304137221 */ /* 0x000fe20000000000 */
[C-C-:B----4-:R-:W-:Y:S01]  /*2a490*/  FADD R8, R7.reuse, -R16.reuse ;  /* 0x8000001007087221 */ /* 0x150fe20000000000 */
[----:B------:R-:W-:Y:S01]  /*2a4a0*/  FADD R7, R7, R16 ;  /* 0x0000001007077221 */ /* 0x000fe20000000000 */
[C-C-:B------:R-:W-:Y:S01]  /*2a4b0*/  FADD R4, -R12.reuse, R25.reuse ;  /* 0x000000190c047221 */ /* 0x140fe20000000100 */
[----:B------:R-:W-:Y:S01]  /*2a4c0*/  FADD R12, R12, R25 ;  /* 0x000000190c0c7221 */ /* 0x000fe20000000000 */
[C-C-:B------:R-:W-:Y:S01]  /*2a4d0*/  FADD R16, R8.reuse, R11.reuse ;  /* 0x0000000b08107221 */ /* 0x140fe20000000000 */
[----:B------:R-:W-:Y:S01]  /*2a4e0*/  FADD R8, R8, -R11 ;  /* 0x8000000b08087221 */ /* 0x000fe20000000000 */
[C-C-:B------:R-:W-:Y:S01]  /*2a4f0*/  FADD R25, R19.reuse, R7.reuse ;  /* 0x0000000713197221 */ /* 0x140fe20000000000 */
[----:B------:R-:W-:Y:S01]  /*2a500*/  FADD R11, -R19, R7 ;  /* 0x00000007130b7221 */ /* 0x000fe20000000100 */
[----:B------:R1:W-:Y:S01]  /*2a510*/  STS [R52+0x108], R40 ;  /* 0x0001082834007388 */ /* 0x0003e20000000800 */
[----:B------:R-:W-:-:S03]  /*2a520*/  FMUL R33, R33, -1.6629391908645629883 ;  /* 0xbfd4db3121217820 */ /* 0x000fc60000400000 */
[----:B--2---:R-:W-:Y:S01]  /*2a530*/  STL [R1+0x60], R55 ;  /* 0x0000603701007387 */ /* 0x004fe20000100800 */
[----:B------:R-:W-:Y:S01]  /*2a540*/  FMUL R42, R42, 1.8477590084075927734 ;  /* 0x3fec835e2a2a7820 */ /* 0x000fe20000400000 */
[C-C-:B-1----:R-:W-:Y:S01]  /*2a550*/  FFMA R40, R8.reuse, -0.70710676908493041992, R4.reuse ;  /* 0xbf3504f308287823 */ /* 0x142fe20000000004 */
[----:B------:R-:W-:Y:S01]  /*2a560*/  FFMA R4, R8, 0.70710676908493041992, R4 ;  /* 0x3f3504f308047823 */ /* 0x000fe20000000004 */
[----:B------:R-:W-:Y:S01]  /*2a570*/  FMUL R39, R39, 1.9615705013275146484 ;  /* 0x3ffb14be27277820 */ /* 0x000fe20000400000 */
[----:B------:R1:W-:Y:S01]  /*2a580*/  STS [R52+0x294], R33 ;  /* 0x0002942134007388 */ /* 0x0003e20000000800 */
[----:B------:R-:W-:Y:S01]  /*2a590*/  FMUL R23, R23, 1.4142135381698608398 ;  /* 0x3fb504f317177820 */ /* 0x000fe20000400000 */
[----:B------:R-:W-:Y:S02]  /*2a5a0*/  FMUL R34, R34, 1.4142135381698608398 ;  /* 0x3fb504f322227820 */ /* 0x000fe40000400000 */
[----:B------:R2:W-:Y:S01]  /*2a5b0*/  STS [R52+0x318], R42 ;  /* 0x0003182a34007388 */ /* 0x0005e20000000800 */
[----:B------:R-:W-:-:S03]  /*2a5c0*/  IMAD.WIDE R30, R59, 0x4, R28 ;  /* 0x000000043b1e7825 */ /* 0x000fc600078e021c */
[----:B------:R4:W-:Y:S01]  /*2a5d0*/  STS [R52+0x39c], R39 ;  /* 0x00039c2734007388 */ /* 0x0009e20000000800 */
[----:B0-----:R-:W-:-:S03]  /*2a5e0*/  IMAD.WIDE R28, R61, 0x4, R28 ;  /* 0x000000043d1c7825 */ /* 0x001fc600078e021c */
[----:B------:R-:W-:Y:S04]  /*2a5f0*/  STS [R52], R23 ;  /* 0x0000001734007388 */ /* 0x000fe80000000800 */
[----:B------:R-:W-:Y:S01]  /*2a600*/  STS [R52+0x210], R34 ;  /* 0x0002102234007388 */ /* 0x000fe20000000800 */
[----:B------:R-:W-:-:S03]  /*2a610*/  NOP ;  /* 0x0000000000007918 */ /* 0x000fc60000000000 */
[----:B------:R-:W-:Y:S04]  /*2a620*/  LDS R19, [R51+0x4] ;  /* 0x0000040033137984 */ /* 0x000fe80000000800 */
[----:B------:R-:W-:Y:S04]  /*2a630*/  LDS R23, [R51+0x8] ;  /* 0x0000080033177984 */ /* 0x000fe80000000800 */
[----:B------:R-:W-:Y:S04]  /*2a640*/  LDS R34, [R51+0x1c] ;  /* 0x00001c0033227984 */ /* 0x000fe80000000800 */
[----:B------:R0:W4:Y:S02]  /*2a650*/  LDG.E.CONSTANT R41, desc[UR8][R30.64] ;  /* 0x000000081e297981 */ /* 0x000124000c1e9900 */
[----:B0-----:R-:W-:-:S04]  /*2a660*/  IMAD.WIDE R30, R59, 0x4, R28 ;  /* 0x000000043b1e7825 */ /* 0x001fc800078e021c */
[C-C-:B---3--:R-:W-:Y:S01]  /*2a670*/  FADD R7, R57.reuse, -R26.reuse ;  /* 0x8000001a39077221 */ /* 0x148fe20000000000 */
[----:B------:R-:W-:Y:S02]  /*2a680*/  FADD R26, R57, R26 ;  /* 0x0000001a391a7221 */ /* 0x000fe40000000000 */
[----:B------:R-:W3:Y:S01]  /*2a690*/  LDL.LU R57, [R1+0xc] ;  /* 0x00000c0001397983 */ /* 0x000ee20000300800 */
[C-C-:B------:R-:W-:Y:S01]  /*2a6a0*/  FFMA R8, R16.reuse, -0.70710676908493041992, R7.reuse ;  /* 0xbf3504f310087823 */ /* 0x140fe20000000007 */
[----:B------:R-:W-:Y:S01]  /*2a6b0*/  FFMA R16, R16, 0.70710676908493041992, R7 ;  /* 0x3f3504f310107823 */ /* 0x000fe20000000007 */
[C-C-:B------:R-:W-:Y:S01]  /*2a6c0*/  FADD R7, R26.reuse, R12.reuse ;  /* 0x0000000c1a077221 */ /* 0x140fe20000000000 */
[----:B------:R-:W-:Y:S02]  /*2a6d0*/  FADD R12, R26, -R12 ;  /* 0x8000000c1a0c7221 */ /* 0x000fe40000000000 */
[----:B-1----:R-:W-:Y:S01]  /*2a6e0*/  FFMA R33, R4, -0.19891236722469329834, R16 ;  /* 0xbe4bafaf04217823 */ /* 0x002fe20000000010 */
[C-C-:B--2---:R-:W-:Y:S01]  /*2a6f0*/  FADD R42, R7.reuse, -R25.reuse ;  /* 0x80000019072a7221 */ /* 0x144fe20000000000 */
[----:B------:R-:W-:Y:S01]  /*2a700*/  FADD R25, R7, R25 ;  /* 0x0000001907197221 */ /* 0x000fe20000000000 */
[----:B----4-:R-:W-:Y:S01]  /*2a710*/  FFMA R39, R40, 0.66817861795425415039, R8 ;  /* 0x3f2b0dc128277823 */ /* 0x010fe20000000008 */
[----:B------:R-:W-:Y:S01]  /*2a720*/  FMUL R33, R33, 1.9615705013275146484 ;  /* 0x3ffb14be21217820 */ /* 0x000fe20000400000 */
[----:B------:R-:W-:Y:S01]  /*2a730*/  FFMA R7, R11, -0.41421356797218322754, R12 ;  /* 0xbed413cd0b077823 */ /* 0x000fe2000000000c */
[----:B------:R-:W-:Y:S01]  /*2a740*/  FFMA R40, R8, -0.66817861795425415039, R40 ;  /* 0xbf2b0dc108287823 */ /* 0x000fe20000000028 */
[----:B------:R-:W-:Y:S01]  /*2a750*/  FFMA R55, R16, 0.19891236722469329834, R4 ;  /* 0x3e4bafaf10377823 */ /* 0x000fe20000000004 */
[----:B------:R-:W-:Y:S01]  /*2a760*/  FFMA R11, R12, 0.41421356797218322754, R11 ;  /* 0x3ed413cd0c0b7823 */ /* 0x000fe2000000000b */
[----:B------:R-:W-:Y:S01]  /*2a770*/  LDS R26, [R51] ;  /* 0x00000000331a7984 */ /* 0x000fe20000000800 */
[----:B------:R-:W-:-:S03]  /*2a780*/  FMUL R25, R25, 1.4142135381698608398 ;  /* 0x3fb504f319197820 */ /* 0x000fc60000400000 */
[----:B------:R-:W-:Y:S04]  /*2a790*/  LDS R12, [R51+0xc] ;  /* 0x00000c00330c7984 */ /* 0x000fe80000000800 */
[----:B------:R-:W-:Y:S04]  /*2a7a0*/  LDS R16, [R51+0x10] ;  /* 0x0000100033107984 */ /* 0x000fe80000000800 */
[----:B------:R-:W-:Y:S04]  /*2a7b0*/  LDS R8, [R51+0x14] ;  /* 0x0000140033087984 */ /* 0x000fe80000000800 */
[----:B------:R-:W-:Y:S01]  /*2a7c0*/  LDS R4, [R51+0x18] ;  /* 0x0000180033047984 */ /* 0x000fe20000000800 */
[----:B------:R-:W-:-:S03]  /*2a7d0*/  NOP ;  /* 0x0000000000007918 */ /* 0x000fc60000000000 */
[----:B------:R0:W-:Y:S04]  /*2a7e0*/  STS [R52+0x84], R33 ;  /* 0x0000842134007388 */ /* 0x0001e80000000800 */
[----:B------:R1:W-:Y:S04]  /*2a7f0*/  STS [R52], R25 ;  /* 0x0000001934007388 */ /* 0x0003e80000000800 */
[----:B0-----:R0:W2:Y:S01]  /*2a800*/  LDG.E.CONSTANT R33, desc[UR8][R28.64] ;  /* 0x000000081c217981 */ /* 0x0010a2000c1e9900 */
[----:B-1----:R-:W-:Y:S01]  /*2a810*/  FMUL R25, R7, 1.8477590084075927734 ;  /* 0x3fec835e07197820 */ /* 0x002fe20000400000 */
[----:B------:R-:W-:Y:S01]  /*2a820*/  FMUL R7, R11, 1.8477590084075927734 ;  /* 0x3fec835e0b077820 */ /* 0x000fe20000400000 */
[----:B------:R-:W-:Y:S01]  /*2a830*/  FADD R11, R54, -R32 ;  /* 0x80000020360b7221 */ /* 0x000fe20000000000 */
[----:B0-----:R-:W-:-:S04]  /*2a840*/  IMAD.WIDE R28, R61, 0x4, R28 ;  /* 0x000000043d1c7825 */ /* 0x001fc800078e021c */
[----:B------:R-:W-:Y:S02]  /*2a850*/  FADD R32, R54, R32 ;  /* 0x0000002036207221 */ /* 0x000fe40000000000 */
[----:B------:R-:W4:Y:S01]  /*2a860*/  LDG.E.CONSTANT R54, desc[UR8][R28.64] ;  /* 0x000000081c367981 */ /* 0x000f22000c1e9900 */
[----:B------:R-:W-:Y:S01]  /*2a870*/  FMUL R39, R39, 1.6629391908645629883 ;  /* 0x3fd4db3127277820 */ /* 0x000fe20000400000 */
[----:B------:R-:W-:Y:S02]  /*2a880*/  FMUL R40, R40, -1.6629391908645629883 ;  /* 0xbfd4db3128287820 */ /* 0x000fe40000400000 */
[----:B------:R0:W-:Y:S04]  /*2a890*/  STS [R52+0x318], R7 ;  /* 0x0003180734007388 */ /* 0x0001e80000000800 */
[----:B------:R1:W-:Y:S01]  /*2a8a0*/  STS [R52+0x18c], R39 ;  /* 0x00018c2734007388 */ /* 0x0003e20000000800 */
[----:B------:R-:W-:Y:S01]  /*2a8b0*/  FMUL R42, R42, 1.4142135381698608398 ;  /* 0x3fb504f32a2a7820 */ /* 0x000fe20000400000 */
[C-C-:B------:R-:W-:Y:S01]  /*2a8c0*/  FADD R58, -R22.reuse, R20.reuse ;  /* 0x00000014163a7221 */ /* 0x140fe20000000100 */
[C-C-:B0-----:R-:W-:Y:S01]  /*2a8d0*/  FADD R7, R53.reuse, -R15.reuse ;  /* 0x8000000f35077221 */ /* 0x141fe20000000000 */
[----:B------:R-:W-:Y:S01]  /*2a8e0*/  FADD R53, R53, R15 ;  /* 0x0000000f35357221 */ /* 0x000fe20000000000 */
[----:B-1----:R0:W4:Y:S01]  /*2a8f0*/  LDG.E.CONSTANT R39, desc[UR8][R30.64] ;  /* 0x000000081e277981 */ /* 0x002122000c1e9900 */
[----:B------:R-:W-:Y:S01]  /*2a900*/  FADD R15, R22, R20 ;  /* 0x00000014160f7221 */ /* 0x000fe20000000000 */
[C-C-:B------:R-:W-:Y:S01]  /*2a910*/  FADD R22, R7.reuse, R11.reuse ;  /* 0x0000000b07167221 */ /* 0x140fe20000000000 */
[----:B------:R-:W-:Y:S01]  /*2a920*/  FADD R7, R7, -R11 ;  /* 0x8000000b07077221 */ /* 0x000fe20000000000 */
[----:B------:R1:W-:Y:S01]  /*2a930*/  STS [R52+0x294], R40 ;  /* 0x0002942834007388 */ /* 0x0003e20000000800 */
[----:B0-----:R-:W-:-:S03]  /*2a940*/  IMAD.WIDE R30, R59, 0x4, R28 ;  /* 0x000000043b1e7825 */ /* 0x001fc600078e021c */
[----:B------:R0:W-:Y:S01]  /*2a950*/  STS [R52+0x210], R42 ;  /* 0x0002102a34007388 */ /* 0x0001e20000000800 */
[----:B------:R-:W-:-:S03]  /*2a960*/  FMUL R55, R55, 1.9615705013275146484 ;  /* 0x3ffb14be37377820 */ /* 0x000fc60000400000 */
[----:B-1----:R3:W4:Y:S01]  /*2a970*/  LDG.E.CONSTANT R40, desc[UR8][R30.64] ;  /* 0x000000081e287981 */ /* 0x002722000c1e9900 */
[----:B------:R-:W-:-:S03]  /*2a980*/  IMAD.WIDE R28, R61, 0x4, R28 ;  /* 0x000000043d1c7825 */ /* 0x000fc600078e021c */
[----:B------:R-:W-:Y:S01]  /*2a990*/  STS [R52+0x108], R25 ;  /* 0x0001081934007388 */ /* 0x000fe20000000800 */
[C-C-:B0-----:R-:W-:Y:S01]  /*2a9a0*/  FFMA R42, R7.reuse, -0.70710676908493041992, R58.reuse ;  /* 0xbf3504f3072a7823 */ /* 0x141fe2000000003a */
[----:B------:R-:W-:Y:S01]  /*2a9b0*/  FFMA R58, R7, 0.70710676908493041992, R58 ;  /* 0x3f3504f3073a7823 */ /* 0x000fe2000000003a */
[C-C-:B------:R-:W-:Y:S01]  /*2a9c0*/  FADD R11, R32.reuse, R53.reuse ;  /* 0x00000035200b7221 */ /* 0x140fe20000000000 */
[----:B------:R-:W-:Y:S04]  /*2a9d0*/  STS [R52+0x39c], R55 ;  /* 0x00039c3734007388 */ /* 0x000fe80000000800 */
[----:B------:R0:W-:Y:S04]  /*2a9e0*/  STL [R1+0x50], R56 ;  /* 0x0000503801007387 */ /* 0x0001e80000100800 */
[----:B------:R1:W4:Y:S01]  /*2a9f0*/  LDG.E.CONSTANT R60, desc[UR8][R28.64] ;  /* 0x000000081c3c7981 */ /* 0x000322000c1e9900 */
[----:B0-----:R-:W-:Y:S01]  /*2aa00*/  FADD R56, -R32, R53 ;  /* 0x0000003520387221 */ /* 0x001fe20000000100 */
[C-C-:B---3--:R-:W-:Y:S01]  /*2aa10*/  FADD R30, R57.reuse, R18.reuse ;  /* 0x00000012391e7221 */ /* 0x148fe20000000000 */
[----:B------:R-:W-:-:S03]  /*2aa20*/  FADD R25, R57, -R18 ;  /* 0x8000001239197221 */ /* 0x000fc60000000000 */
[----:B------:R-:W-:Y:S01]  /*2aa30*/  FADD R7, R30, R15 ;  /* 0x0000000f1e077221 */ /* 0x000fe20000000000 */
[----:B------:R-:W-:Y:S01]  /*2aa40*/  FFMA R18, R22, 0.70710676908493041992, R25 ;  /* 0x3f3504f316127823 */ /* 0x000fe20000000019 */
[----:B------:R-:W-:Y:S01]  /*2aa50*/  FADD R15, R30, -R15 ;  /* 0x8000000f1e0f7221 */ /* 0x000fe20000000000 */
[----:B------:R-:W-:-:S04]  /*2aa60*/  IMAD.WIDE R30, R59, 0x4, R28 ;  /* 0x000000043b1e7825 */ /* 0x000fc800078e021c */
[C-C-:B------:R-:W-:Y:S01]  /*2aa70*/  FADD R55, R7.reuse, -R11.reuse ;  /* 0x8000000b07377221 */ /* 0x140fe20000000000 */
[----:B------:R-:W-:Y:S01]  /*2aa80*/  FADD R11, R7, R11 ;  /* 0x0000000b070b7221 */ /* 0x000fe20000000000 */
[----:B------:R-:W-:Y:S01]  /*2aa90*/  FFMA R7, R58, -0.19891236722469329834, R18 ;  /* 0xbe4bafaf3a077823 */ /* 0x000fe20000000012 */
[----:B------:R-:W-:Y:S01]  /*2aaa0*/  FFMA R20, R22, -0.70710676908493041992, R25 ;  /* 0xbf3504f316147823 */ /* 0x000fe20000000019 */
[----:B------:R0:W3:Y:S01]  /*2aab0*/  LDG.E.CONSTANT R32, desc[UR8][R30.64] ;  /* 0x000000081e207981 */ /* 0x0000e2000c1e9900 */
[----:B-1----:R-:W-:-:S04]  /*2aac0*/  IMAD.WIDE R28, R61, 0x4, R28 ;  /* 0x000000043d1c7825 */ /* 0x002fc800078e021c */
[----:B------:R-:W-:Y:S01]  /*2aad0*/  FFMA R57, R56, -0.41421356797218322754, R15 ;  /* 0xbed413cd38397823 */ /* 0x000fe2000000000f */
[----:B------:R-:W-:Y:S01]  /*2aae0*/  FFMA R53, R42, 0.66817861795425415039, R20 ;  /* 0x3f2b0dc12a357823 */ /* 0x000fe20000000014 */
[----:B------:R-:W-:Y:S01]  /*2aaf0*/  FFMA R42, R20, -0.66817861795425415039, R42 ;  /* 0xbf2b0dc1142a7823 */ /* 0x000fe2000000002a */
[----:B------:R-:W-:Y:S01]  /*2ab00*/  FFMA R58, R18, 0.19891236722469329834, R58 ;  /* 0x3e4bafaf123a7823 */ /* 0x000fe2000000003a */
[----:B------:R-:W-:Y:S01]  /*2ab10*/  FFMA R56, R15, 0.41421356797218322754, R56 ;  /* 0x3ed413cd0f387823 */ /* 0x000fe20000000038 */
[----:B------:R-:W-:Y:S01]  /*2ab20*/  NOP ;  /* 0x0000000000007918 */ /* 0x000fe20000000000 */
[----:B0-----:R-:W-:Y:S01]  /*2ab30*/  FMUL R30, R11, 1.4142135381698608398 ;  /* 0x3fb504f30b1e7820 */ /* 0x001fe20000400000 */
[----:B------:R-:W-:Y:S01]  /*2ab40*/  FMUL R31, R7, 1.9615705013275146484 ;  /* 0x3ffb14be071f7820 */ /* 0x000fe20000400000 */
[----:B------:R-:W-:Y:S04]  /*2ab50*/  LDS R25, [R51] ;  /* 0x0000000033197984 */ /* 0x000fe80000000800 */
[----:B------:R-:W-:Y:S04]  /*2ab60*/  LDS R18, [R51+0x4] ;  /* 0x0000040033127984 */ /* 0x000fe80000000800 */
[----:B------:R-:W-:Y:S04]  /*2ab70*/  LDS R22, [R51+0x8] ;  /* 0x0000080033167984 */ /* 0x000fe80000000800 */
[----:B------:R-:W-:Y:S04]  /*2ab80*/  LDS R11, [R51+0xc] ;  /* 0x00000c00330b7984 */ /* 0x000fe80000000800 */
[----:B------:R-:W-:Y:S04]  /*2ab90*/  LDS R15, [R51+0x10] ;  /* 0x00001000330f7984 */ /* 0x000fe80000000800 */
[----:B------:R-:W-:Y:S04]  /*2aba0*/  LDS R7, [R51+0x14] ;  /* 0x0000140033077984 */ /* 0x000fe80000000800 */
[----:B--2---:R-:W-:Y:S04]  /*2abb0*/  STL [R1+0x40], R33 ;  /* 0x0000402101007387 */ /* 0x004fe80000100800 */
[----:B------:R-:W-:Y:S04]  /*2abc0*/  LDS R20, [R51+0x18] ;  /* 0x0000180033147984 */ /* 0x000fe80000000800 */
[----:B------:R-:W-:Y:S01]  /*2abd0*/  LDS R33, [R51+0x1c] ;  /* 0x00001c0033217984 */ /* 0x000fe20000000800 */
[----:B------:R-:W-:-:S03]  /*2abe0*/  NOP ;  /* 0x0000000000007918 */ /* 0x000fc60000000000 */
[----:B------:R-:W-:Y:S04]  /*2abf0*/  STS [R52], R30 ;  /* 0x0000001e34007388 */ /* 0x000fe80000000800 */
[----:B------:R0:W-:Y:S04]  /*2ac00*/  STS [R52+0x84], R31 ;  /* 0x0000841f34007388 */ /* 0x0001e80000000800 */
[----:B----4-:R1:W-:Y:S01]  /*2ac10*/  STL [R1+0x34], R54 ;  /* 0x0000343601007387 */ /* 0x0103e20000100800 */
[----:B0-----:R-:W-:-:S05]  /*2ac20*/  IMAD.WIDE R30, R59, 0x4, R28 ;  /* 0x000000043b1e7825 */ /* 0x001fca00078e021c */
[----:B-1----:R-:W2:Y:S04]  /*2ac30*/  LDG.E.CONSTANT R54, desc[UR8][R30.64] ;  /* 0x000000081e367981 */ /* 0x002ea8000c1e9900 */
[----:B------:R0:W4:Y:S01]  /*2ac40*/  LDG.E.CONSTANT R31, desc[UR8][R28.64] ;  /* 0x000000081c1f7981 */ /* 0x000122000c1e9900 */
[----:B------:R-:W-:Y:S01]  /*2ac50*/  FMUL R55, R55, 1.4142135381698608398 ;  /* 0x3fb504f337377820 */ /* 0x000fe20000400000 */
[----:B0-----:R-:W-:-:S04]  /*2ac60*/  IMAD.WIDE R28, R61, 0x4, R28 ;  /* 0x000000043d1c7825 */ /* 0x001fc800078e021c */
[----:B------:R-:W-:Y:S04]  /*2ac70*/  STS [R52+0x210], R55 ;  /* 0x0002103734007388 */ /* 0x000fe80000000800 */
[----:B------:R0:W-:Y:S04]  /*2ac80*/  STL [R1+0x30], R60 ;  /* 0x0000303c01007387 */ /* 0x0001e80000100800 */
[----:B0-----:R-:W3:Y:S04]  /*2ac90*/  LDL.LU R60, [R1+0x9c] ;  /* 0x00009c00013c7983 */ /* 0x001ee80000300800 */
[----:B----4-:R0:W-:Y:S02]  /*2aca0*/  STL [R1+0x14], R31 ;  /* 0x0000141f01007387 */ /* 0x0101e40000100800 */
[----:B0-----:R-:W-:-:S05]  /*2acb0*/  IMAD.WIDE R30, R59, 0x4, R28 ;  /* 0x000000043b1e7825 */ /* 0x001fca00078e021c */
[----:B------:R0:W4:Y:S02]  /*2acc0*/  LDG.E.CONSTANT R55, desc[UR8][R30.64] ;  /* 0x000000081e377981 */ /* 0x000124000c1e9900 */
[----:B0-----:R-:W-:Y:S02]  /*2acd0*/  IMAD.WIDE R30, R61, 0x4, R28 ;  /* 0x000000043d1e7825 */ /* 0x001fe400078e021c */
[----:B------:R0:W4:Y:S02]  /*2ace0*/  LDG.E.CONSTANT R61, desc[UR8][R28.64] ;  /* 0x000000081c3d7981 */ /* 0x000124000c1e9900 */
[----:B0-----:R-:W-:-:S06]  /*2acf0*/  IMAD.WIDE R28, R59, 0x4, R30 ;  /* 0x000000043b1c7825 */ /* 0x001fcc00078e021e */
[----:B------:R2:W4:Y:S01]  /*2ad00*/  LDG.E.CONSTANT R28, desc[UR8][R28.64] ;  /* 0x000000081c1c7981 */ /* 0x000522000c1e9900 */
[----:B------:R-:W-:Y:S01]  /*2ad10*/  FMUL R42, R42, -1.6629391908645629883 ;  /* 0xbfd4db312a2a7820 */ /* 0x000fe20000400000 */
[----:B------:R-:W-:Y:S01]  /*2ad20*/  FMUL R53, R53, 1.6629391908645629883 ;  /* 0x3fd4db3135357820 */ /* 0x000fe20000400000 */
[----:B------:R-:W-:-:S03]  /*2ad30*/  FMUL R58, R58, 1.9615705013275146484 ;  /* 0x3ffb14be3a3a7820 */ /* 0x000fc60000400000 */
[----:B------:R-:W-:Y:S04]  /*2ad40*/  STS [R52+0x294], R42 ;  /* 0x0002942a34007388 */ /* 0x000fe80000000800 */
[----:B------:R0:W-:Y:S01]  /*2ad50*/  STS [R52+0x18c], R53 ;  /* 0x00018c3534007388 */ /* 0x0001e20000000800 */
[C-C-:B--2---:R-:W-:Y:S01]  /*2ad60*/  FADD R29, R39.reuse, -R54.reuse ;  /* 0x80000036271d7221 */ /* 0x144fe20000000000 */
[----:B------:R-:W-:Y:S01]  /*2ad70*/  FADD R39, R39, R54 ;  /* 0x0000003627277221 */ /* 0x000fe20000000000 */
[----:B------:R-:W-:Y:S01]  /*2ad80*/  FMUL R57, R57, 1.8477590084075927734 ;  /* 0x3fec835e39397820 */ /* 0x000fe20000400000 */
[----:B------:R1:W-:Y:S04]  /*2ad90*/  STS [R52+0x39c], R58 ;  /* 0x00039c3a34007388 */ /* 0x0003e80000000800 */
[----:B0-----:R3:W2:Y:S02]  /*2ada0*/  LDG.E.CONSTANT R53, desc[UR8][R30.64] ;  /* 0x000000081e357981 */ /* 0x0016a4000c1e9900 */
[C-C-:B---3--:R-:W-:Y:S01]  /*2adb0*/  FADD R30, -R40.reuse, R32.reuse ;  /* 0x00000020281e7221 */ /* 0x148fe20000000100 */
[----:B------:R-:W-:Y:S01]  /*2adc0*/  FADD R32, R40, R32 ;  /* 0x0000002028207221 */ /* 0x000fe20000000000 */
[----:B------:R0:W-:Y:S01]  /*2add0*/  STS [R52+0x108], R57 ;  /* 0x0001083934007388 */ /* 0x0001e20000000800 */
[----:B------:R-:W-:-:S05]  /*2ade0*/  FMUL R56, R56, 1.8477590084075927734 ;  /* 0x3fec835e38387820 */ /* 0x000fca0000400000 */
[----:B------:R3:W-:Y:S01]  /*2adf0*/  STS [R52+0x318], R56 ;  /* 0x0003183834007388 */ /* 0x0007e20000000800 */
[----:B------:R-:W-:Y:S01]  /*2ae00*/  NOP ;  /* 0x0000000000007918 */ /* 0x000fe20000000000 */
[C-C-:B----4-:R-:W-:Y:S01]  /*2ae10*/  FADD R42, R41.reuse, -R55.reuse ;  /* 0x80000037292a7221 */ /* 0x150fe20000000000 */
[----:B------:R-:W-:-:S03]  /*2ae20*/  FADD R41, R41, R55 ;  /* 0x0000003729297221 */ /* 0x000fc60000000000 */
[C-C-:B------:R-:W-:Y:S01]  /*2ae30*/  FADD R31, R29.reuse, R42.reuse ;  /* 0x0000002a1d1f7221 */ /* 0x140fe20000000000 */
[----:B------:R-:W-:Y:S01]  /*2ae40*/  FADD R42, R29, -R42 ;  /* 0x8000002a1d2a7221 */ /* 0x000fe20000000000 */
[C-C-:B------:R-:W-:Y:S01]  /*2ae50*/  FADD R29, R41.reuse, R39.reuse ;  /* 0x00000027291d7221 */ /* 0x140fe20000000000 */
[----:B-1----:R-:W-:Y:S02]  /*2ae60*/  FADD R58, -R41, R39 ;  /* 0x00000027293a7221 */ /* 0x002fe40000000100 */
[C-C-:B------:R-:W-:Y:S01]  /*2ae70*/  FFMA R59, R42.reuse, -0.70710676908493041992, R30.reuse ;  /* 0xbf3504f32a3b7823 */ /* 0x140fe2000000001e */
[----:B------:R-:W-:Y:S01]  /*2ae80*/  FFMA R30, R42, 0.70710676908493041992, R30 ;  /* 0x3f3504f32a1e7823 */ /* 0x000fe2000000001e */
[----:B------:R-:W-:Y:S04]  /*2ae90*/  LDS R41, [R51] ;  /* 0x0000000033297984 */ /* 0x000fe80000000800 */
[----:B------:R-:W-:Y:S01]  /*2aea0*/  LDS R42, [R51+0x1c] ;  /* 0x00001c00332a7984 */ /* 0x000fe20000000800 */
[C-C-:B------:R-:W-:Y:S01]  /*2aeb0*/  FADD R40, R60.reuse, -R28.reuse ;  /* 0x8000001c3c287221 */ /* 0x140fe20000000000 */
[----:B------:R-:W-:-:S03]  /*2aec0*/  FADD R60, R60, R28 ;  /* 0x0000001c3c3c7221 */ /* 0x000fc60000000000 */
[C---:B------:R-:W-:Y:S01]  /*2aed0*/  FFMA R39, R31.reuse, -0.70710676908493041992, R40 ;  /* 0xbf3504f31f277823 */ /* 0x040fe20000000028 */
[C-C-:B------:R-:W-:Y:S01]  /*2aee0*/  FADD R28, R60.reuse, R32.reuse ;  /* 0x000000203c1c7221 */ /* 0x140fe20000000000 */
[----:B------:R-:W-:Y:S01]  /*2aef0*/  FADD R60, R60, -R32 ;  /* 0x800000203c3c7221 */ /* 0x000fe20000000000 */
[----:B------:R-:W-:Y:S01]  /*2af00*/  FFMA R31, R31, 0.70710676908493041992, R40 ;  /* 0x3f3504f31f1f7823 */ /* 0x000fe20000000028 */
[----:B0-----:R-:W-:Y:S01]  /*2af10*/  FFMA R57, R59, 0.66817861795425415039, R39 ;  /* 0x3f2b0dc13b397823 */ /* 0x001fe20000000027 */
[C-C-:B------:R-:W-:Y:S01]  /*2af20*/  FADD R32, R28.reuse, -R29.reuse ;  /* 0x8000001d1c207221 */ /* 0x140fe20000000000 */
[----:B------:R-:W-:Y:S01]  /*2af30*/  FADD R28, R28, R29 ;  /* 0x0000001d1c1c7221 */ /* 0x000fe20000000000 */
[----:B------:R-:W-:Y:S01]  /*2af40*/  LDS R40, [R51+0x8] ;  /* 0x0000080033287984 */ /* 0x000fe20000000800 */
[----:B------:R-:W-:Y:S01]  /*2af50*/  FMUL R57, R57, 1.6629391908645629883 ;  /* 0x3fd4db3139397820 */ /* 0x000fe20000400000 */
[----:B------:R-:W-:Y:S01]  /*2af60*/  FFMA R59, R39, -0.66817861795425415039, R59 ;  /* 0xbf2b0dc1273b7823 */ /* 0x000fe2000000003b */
[----:B------:R-:W-:Y:S01]  /*2af70*/  FFMA R54, R30, -0.19891236722469329834, R31 ;  /* 0xbe4bafaf1e367823 */ /* 0x000fe2000000001f */
[----:B---3--:R-:W-:Y:S01]  /*2af80*/  FFMA R56, R31, 0.19891236722469329834, R30 ;  /* 0x3e4bafaf1f387823 */ /* 0x008fe2000000001e */
        /* <DEDUP_REMOVED lines=18> */
[C---:B------:R-:W-:Y:S01]  /*2b0b0*/  FADD R49, R47.reuse, R48 ;  /* 0x000000302f317221 */ /* 0x040fe20000000000 */
[----:B------:R1:W-:Y:S01]  /*2b0c0*/  STS [R52+0x84], R54 ;  /* 0x0000843634007388 */ /* 0x0003e20000000800 */
[----:B0-----:R-:W-:Y:S01]  /*2b0d0*/  FFMA R55, R60, 0.41421356797218322754, R58 ;  /* 0x3ed413cd3c377823 */ /* 0x001fe2000000003a */
[----:B-1----:R-:W-:Y:S01]  /*2b0e0*/  FFMA R54, R58, -0.41421356797218322754, R60 ;  /* 0xbed413cd3a367823 */ /* 0x002fe2000000003c */
[----:B------:R-:W-:Y:S01]  /*2b0f0*/  FADD R58, R47, -R48 ;  /* 0x800000302f3a7221 */ /* 0x000fe20000000000 */
[C-C-:B------:R-:W-:Y:S01]  /*2b100*/  FFMA R48, R49.reuse, -0.70710676908493041992, R57.reuse ;  /* 0xbf3504f331307823 */ /* 0x140fe20000000039 */
[----:B------:R-:W-:Y:S02]  /*2b110*/  FFMA R47, R49, 0.70710676908493041992, R57 ;  /* 0x3f3504f3312f7823 */ /* 0x000fe40000000039 */
[C-C-:B------:R-:W-:Y:S01]  /*2b120*/  FFMA R49, R58.reuse, -0.70710676908493041992, R43.reuse ;  /* 0xbf3504f33a317823 */ /* 0x140fe2000000002b */
[----:B------:R0:W-:Y:S03]  /*2b130*/  STL [R1+0x8], R61 ;  /* 0x0000083d01007387 */ /* 0x0001e60000100800 */
[----:B------:R-:W-:Y:S01]  /*2b140*/  FFMA R60, R49, 0.66817861795425415039, R48 ;  /* 0x3f2b0dc1313c7823 */ /* 0x000fe20000000030 */
[----:B------:R-:W-:Y:S01]  /*2b150*/  FFMA R43, R58, 0.70710676908493041992, R43 ;  /* 0x3f3504f33a2b7823 */ /* 0x000fe2000000002b */
[----:B------:R-:W-:Y:S01]  /*2b160*/  FADD R57, -R44, R45 ;  /* 0x0000002d2c397221 */ /* 0x000fe20000000100 */
[----:B0-----:R-:W-:Y:S01]  /*2b170*/  FFMA R61, R48, -0.66817861795425415039, R49 ;  /* 0xbf2b0dc1303d7823 */ /* 0x001fe20000000031 */
[C-C-:B------:R-:W-:Y:S01]  /*2b180*/  FADD R48, R50.reuse, R46.reuse ;  /* 0x0000002e32307221 */ /* 0x140fe20000000000 */
[----:B------:R-:W-:Y:S01]  /*2b190*/  FADD R50, R50, -R46 ;  /* 0x8000002e32327221 */ /* 0x000fe20000000000 */
[----:B------:R-:W-:Y:S01]  /*2b1a0*/  FADD R46, R44, R45 ;  /* 0x0000002d2c2e7221 */ /* 0x000fe20000000000 */
[----:B------:R-:W-:Y:S01]  /*2b1b0*/  FMUL R32, R32, 1.4142135381698608398 ;  /* 0x3fb504f320207820 */ /* 0x000fe20000400000 */
[----:B------:R-:W-:Y:S01]  /*2b1c0*/  FMUL R55, R55, 1.8477590084075927734 ;  /* 0x3fec835e37377820 */ /* 0x000fe20000400000 */
[----:B------:R-:W-:Y:S01]  /*2b1d0*/  FFMA R44, R43, -0.19891236722469329834, R47 ;  /* 0xbe4bafaf2b2c7823 */ /* 0x000fe2000000002f */
[C-C-:B------:R-:W-:Y:S01]  /*2b1e0*/  FADD R58, R48.reuse, -R46.reuse ;  /* 0x8000002e303a7221 */ /* 0x140fe20000000000 */
[----:B------:R-:W-:Y:S01]  /*2b1f0*/  FADD R45, R48, R46 ;  /* 0x0000002e302d7221 */ /* 0x000fe20000000000 */
        /* <DEDUP_REMOVED lines=31> */
[C-C-:B------:R-:W-:Y:S01]  /*2b3f0*/  FADD R14, R0.reuse, -R3.reuse ;  /* 0x80000003000e7221 */ /* 0x140fe20000000000 */
[----:B------:R0:W-:Y:S01]  /*2b400*/  STS [R52], R56 ;  /* 0x0000003834007388 */ /* 0x0001e20000000800 */
[----:B------:R-:W-:Y:S01]  /*2b410*/  FADD R6, R37, R6 ;  /* 0x0000000625067221 */ /* 0x000fe20000000000 */
[----:B------:R-:W-:Y:S01]  /*2b420*/  FADD R3, R0, R3 ;  /* 0x0000000300037221 */ /* 0x000fe20000000000 */
        /* <DEDUP_REMOVED lines=13> */
[C-C-:B------:R-:W-:Y:S01]  /*2b500*/  FADD R38, R55.reuse, -R56.reuse ;  /* 0x8000003837267221 */ /* 0x140fe20000000000 */
[----:B------:R-:W-:Y:S01]  /*2b510*/  FADD R3, R55, R56 ;  /* 0x0000003837037221 */ /* 0x000fe20000000000 */
[----:B------:R-:W-:Y:S01]  /*2b520*/  FMUL R56, R60, 1.6629391908645629883 ;  /* 0x3fd4db313c387820 */ /* 0x000fe20000400000 */
[----:B------:R-:W-:Y:S01]  /*2b530*/  FFMA R14, R14, 0.19891236722469329834, R10 ;  /* 0x3e4bafaf0e0e7823 */ /* 0x000fe2000000000a */
[----:B------:R-:W-:Y:S01]  /*2b540*/  FMUL R55, R58, 1.4142135381698608398 ;  /* 0x3fb504f33a377820 */ /* 0x000fe20000400000 */
[----:B------:R-:W-:Y:S01]  /*2b550*/  FFMA R10, R59, -0.41421356797218322754, R32 ;  /* 0xbed413cd3b0a7823 */ /* 0x000fe20000000020 */
[----:B------:R-:W-:Y:S01]  /*2b560*/  FFMA R58, R32, 0.41421356797218322754, R59 ;  /* 0x3ed413cd203a7823 */ /* 0x000fe2000000003b */
[----:B------:R-:W-:Y:S01]  /*2b570*/  FMUL R32, R61, -1.6629391908645629883 ;  /* 0xbfd4db313d207820 */ /* 0x000fe20000400000 */
[----:B------:R-:W3:Y:S04]  /*2b580*/  LDL.LU R60, [R1+0x2c] ;  /* 0x00002c00013c7983 */ /* 0x000ee80000300800 */
[----:B------:R-:W3:Y:S04]  /*2b590*/  LDL.LU R59, [R1] ;  /* 0x00000000013b7983 */ /* 0x000ee80000300800 */
[----:B------:R0:W-:Y:S01]  /*2b5a0*/  STS [R52+0x18c], R56 ;  /* 0x00018c3834007388 */ /* 0x0001e20000000800 */
[----:B------:R-:W-:-:S03]  /*2b5b0*/  FMUL R57, R57, 1.8477590084075927734 ;  /* 0x3fec835e39397820 */ /* 0x000fc60000400000 */
[----:B------:R1:W-:Y:S04]  /*2b5c0*/  STS [R52+0x210], R55 ;  /* 0x0002103734007388 */ /* 0x0003e80000000800 */
[----:B------:R4:W-:Y:S04]  /*2b5d0*/  STS [R52+0x294], R32 ;  /* 0x0002942034007388 */ /* 0x0009e80000000800 */
[----:B0-----:R-:W2:Y:S04]  /*2b5e0*/  LDL.LU R56, [R1+0x28] ;  /* 0x0000280001387983 */ /* 0x001ea80000300800 */
[----:B-1----:R-:W2:Y:S04]  /*2b5f0*/  LDL.LU R55, [R1+0x20] ;  /* 0x0000200001377983 */ /* 0x002ea80000300800 */
[----:B------:R-:W2:Y:S04]  /*2b600*/  LDL.LU R61, [R1+0x24] ;  /* 0x00002400013d7983 */ /* 0x000ea80000300800 */
[----:B----4-:R-:W4:Y:S04]  /*2b610*/  LDL.LU R32, [R1+0x4] ;  /* 0x0000040001207983 */ /* 0x010f280000300800 */
[----:B------:R0:W-:Y:S04]  /*2b620*/  STS [R52+0x318], R57 ;  /* 0x0003183934007388 */ /* 0x0001e80000000800 */
[----:B0-----:R-:W4:Y:S01]  /*2b630*/  LDL.LU R57, [R1+0x1c] ;  /* 0x00001c0001397983 */ /* 0x001f220000300800 */
[----:B------:R-:W-:-:S05]  /*2b640*/  FMUL R43, R43, 1.9615705013275146484 ;  /* 0x3ffb14be2b2b7820 */ /* 0x000fca0000400000 */
[----:B------:R-:W-:Y:S01]  /*2b650*/  STS [R52+0x39c], R43 ;  /* 0x00039c2b34007388 */ /* 0x000fe20000000800 */
[----:B------:R-:W-:-:S03]  /*2b660*/  NOP ;  /* 0x0000000000007918 */ /* 0x000fc60000000000 */
[----:B------:R-:W0:Y:S04]  /*2b670*/  LDS R0, [R51+0x4] ;  /* 0x0000040033007984 */ /* 0x000e280000000800 */
[----:B------:R-:W1:Y:S04]  /*2b680*/  LDS R43, [R51] ;  /* 0x00000000332b7984 */ /* 0x000e680000000800 */
        /* <DEDUP_REMOVED lines=33> */
[----:B------:R-:W1:Y:S01]  /*2b8a0*/  LDS R0, [R51+0x4] ;  /* 0x0000040033007984 */ /* 0x000e620000000800 */
[----:B---3--:R-:W-:Y:S01]  /*2b8b0*/  FADD R10, R60, -R59 ;  /* 0x8000003b3c0a7221 */ /* 0x008fe20000000000 */
[C-C-:B--2---:R-:W-:Y:S01]  /*2b8c0*/  FADD R6, R56.reuse, -R35.reuse ;  /* 0x8000002338067221 */ /* 0x144fe20000000000 */
[----:B------:R-:W-:Y:S01]  /*2b8d0*/  FADD R35, R56, R35 ;  /* 0x0000002338237221 */ /* 0x000fe20000000000 */
[----:B----4-:R-:W-:-:S04]  /*2b8e0*/  FADD R3, R61, -R32 ;  /* 0x800000203d037221 */ /* 0x010fc80000000000 */
[C-C-:B0-----:R-:W-:Y:S01]  /*2b8f0*/  FADD R43, R3.reuse, R10.reuse ;  /* 0x0000000a032b7221 */ /* 0x141fe20000000000 */
[----:B------:R-:W-:-:S03]  /*2b900*/  FADD R3, R3, -R10 ;  /* 0x8000000a03037221 */ /* 0x000fc60000000000 */
[C-C-:B------:R-:W-:Y:S01]  /*2b910*/  FFMA R10, R43.reuse, -0.70710676908493041992, R6.reuse ;  /* 0xbf3504f32b0a7823 */ /* 0x140fe20000000006 */
[----:B------:R-:W-:Y:S01]  /*2b920*/  FFMA R6, R43, 0.70710676908493041992, R6 ;  /* 0x3f3504f32b067823 */ /* 0x000fe20000000006 */
[C-C-:B------:R-:W-:Y:S01]  /*2b930*/  FADD R56, -R55.reuse, R57.reuse ;  /* 0x0000003937387221 */ /* 0x140fe20000000100 */
[----:B------:R-:W-:Y:S01]  /*2b940*/  FADD R55, R55, R57 ;  /* 0x0000003937377221 */ /* 0x000fe20000000000 */
[----:B------:R-:W-:Y:S01]  /*2b950*/  FADD R57, R61, R32 ;  /* 0x000000203d397221 */ /* 0x000fe20000000000 */
[----:B------:R-:W-:Y:S01]  /*2b960*/  FADD R32, R60, R59 ;  /* 0x0000003b3c207221 */ /* 0x000fe20000000000 */
[C-C-:B------:R-:W-:Y:S01]  /*2b970*/  FFMA R43, R3.reuse, -0.70710676908493041992, R56.reuse ;  /* 0xbf3504f3032b7823 */ /* 0x140fe20000000038 */
[----:B------:R-:W-:Y:S02]  /*2b980*/  FFMA R56, R3, 0.70710676908493041992, R56 ;  /* 0x3f3504f303387823 */ /* 0x000fe40000000038 */
[C-C-:B------:R-:W-:Y:S01]  /*2b990*/  FADD R59, R32.reuse, R57.reuse ;  /* 0x00000039203b7221 */ /* 0x140fe20000000000 */
[----:B------:R-:W-:Y:S01]  /*2b9a0*/  FADD R57, -R32, R57 ;  /* 0x0000003920397221 */ /* 0x000fe20000000100 */
[----:B------:R-:W-:Y:S01]  /*2b9b0*/  FFMA R32, R56, -0.19891236722469329834, R6 ;  /* 0xbe4bafaf38207823 */ /* 0x000fe20000000006 */
[----:B-1----:R-:W-:Y:S03]  /*2b9c0*/  STL [R1+0x168], R27 ;  /* 0x0001681b01007387 */ /* 0x002fe60000100800 */
[----:B------:R-:W-:Y:S01]  /*2b9d0*/  FMUL R14, R32, 1.9615705013275146484 ;  /* 0x3ffb14be200e7820 */ /* 0x000fe20000400000 */
[----:B------:R-:W-:Y:S04]  /*2b9e0*/  LDS R27, [R51+0xc] ;  /* 0x00000c00331b7984 */ /* 0x000fe80000000800 */
[----:B------:R-:W0:Y:S04]  /*2b9f0*/  LDS R32, [R51+0x8] ;  /* 0x0000080033207984 */ /* 0x000e280000000800 */
[----:B------:R-:W-:Y:S04]  /*2ba00*/  STL [R1+0x180], R0 ;  /* 0x0001800001007387 */ /* 0x000fe80000100800 */
[----:B------:R-:W1:Y:S01]  /*2ba10*/  LDS R0, [R51+0x10] ;  /* 0x0000100033007984 */ /* 0x000e620000000800 */
[----:B------:R-:W-:Y:S01]  /*2ba20*/  FFMA R3, R43, 0.66817861795425415039, R10 ;  /* 0x3f2b0dc12b037823 */ /* 0x000fe2000000000a */
[----:B------:R-:W-:Y:S01]  /*2ba30*/  FFMA R10, R10, -0.66817861795425415039, R43 ;  /* 0xbf2b0dc10a0a7823 */ /* 0x000fe2000000002b */
[C-C-:B------:R-:W-:Y:S01]  /*2ba40*/  FADD R43, R35.reuse, R55.reuse ;  /* 0x00000037232b7221 */ /* 0x140fe20000000000 */
[----:B------:R-:W-:Y:S01]  /*2ba50*/  FADD R55, R35, -R55 ;  /* 0x8000003723377221 */ /* 0x000fe20000000000 */
[----:B0-----:R-:W-:Y:S04]  /*2ba60*/  STL [R1+0x194], R32 ;  /* 0x0001942001007387 */ /* 0x001fe80000100800 */
[----:B------:R-:W0:Y:S04]  /*2ba70*/  LDS R32, [R51+0x14] ;  /* 0x0000140033207984 */ /* 0x000e280000000800 */
[----:B------:R-:W-:Y:S04]  /*2ba80*/  STL [R1+0x1ac], R27 ;  /* 0x0001ac1b01007387 */ /* 0x000fe80000100800 */
[----:B------:R-:W2:Y:S04]  /*2ba90*/  LDS R27, [R51+0x18] ;  /* 0x00001800331b7984 */ /* 0x000ea80000000800 */
[----:B-1----:R-:W-:Y:S04]  /*2baa0*/  STL [R1+0x1d8], R0 ;  /* 0x0001d80001007387 */ /* 0x002fe80000100800 */
[----:B------:R-:W1:Y:S01]  /*2bab0*/  LDS R0, [R51+0x1c] ;  /* 0x00001c0033007984 */ /* 0x000e620000000800 */
[----:B------:R-:W-:Y:S01]  /*2bac0*/  FFMA R6, R6, 0.19891236722469329834, R56 ;  /* 0x3e4bafaf06067823 */ /* 0x000fe20000000038 */
[----:B------:R-:W-:Y:S01]  /*2bad0*/  FADD R35, R43, -R59 ;  /* 0x8000003b2b237221 */ /* 0x000fe20000000000 */
        /* <DEDUP_REMOVED lines=9> */
[----:B------:R-:W-:Y:S01]  /*2bb70*/  FMUL R6, R6, 1.9615705013275146484 ;  /* 0x3ffb14be06067820 */ /* 0x000fe20000400000 */
[----:B------:R-:W-:Y:S01]  /*2bb80*/  NOP ;  /* 0x0000000000007918 */ /* 0x000fe20000000000 */
[----:B------:R-:W-:Y:S04]  /*2bb90*/  STS [R52], R43 ;  /* 0x0000002b34007388 */ /* 0x000fe80000000800 */
[----:B------:R-:W-:Y:S04]  /*2bba0*/  STS [R52+0x84], R14 ;  /* 0x0000840e34007388 */ /* 0x000fe80000000800 */
[----:B0-----:R-:W-:Y:S04]  /*2bbb0*/  STL [R1+0x1fc], R32 ;  /* 0x0001fc2001007387 */ /* 0x001fe80000100800 */
[----:B------:R-:W-:Y:S04]  /*2bbc0*/  STS [R52+0x108], R56 ;  /* 0x0001083834007388 */ /* 0x000fe80000000800 */
[----:B------:R-:W-:Y:S04]  /*2bbd0*/  STS [R52+0x18c], R3 ;  /* 0x00018c0334007388 */ /* 0x000fe80000000800 */
[----:B------:R-:W-:Y:S04]  /*2bbe0*/  STS [R52+0x210], R35 ;  /* 0x0002102334007388 */ /* 0x000fe80000000800 */
[----:B------:R-:W-:Y:S04]  /*2bbf0*/  STS [R52+0x294], R10 ;  /* 0x0002940a34007388 */ /* 0x000fe80000000800 */
[----:B------:R-:W-:Y:S04]  /*2bc00*/  STS [R52+0x318], R55 ;  /* 0x0003183734007388 */ /* 0x000fe80000000800 */
[----:B------:R-:W-:Y:S01]  /*2bc10*/  STS [R52+0x39c], R6 ;  /* 0x00039c0634007388 */ /* 0x000fe20000000800 */
[----:B------:R-:W-:-:S03]  /*2bc20*/  NOP ;  /* 0x0000000000007918 */ /* 0x000fc60000000000 */
[----:B--2---:R0:W-:Y:S04]  /*2bc30*/  STL [R1+0x210], R27 ;  /* 0x0002101b01007387 */ /* 0x0041e80000100800 */
[----:B-1----:R-:W-:Y:S04]  /*2bc40*/  STL [R1+0x224], R0 ;  /* 0x0002240001007387 */ /* 0x002fe80000100800 */
[----:B------:R-:W1:Y:S04]  /*2bc50*/  LDS R10, [R51] ;  /* 0x00000000330a7984 */ /* 0x000e680000000800 */
[----:B------:R-:W2:Y:S01]  /*2bc60*/  LDS R0, [R51+0x4] ;  /* 0x0000040033007984 */ /* 0x000ea20000000800 */
[C-C-:B0-----:R-:W-:Y:S01]  /*2bc70*/  FADD R27, -R13.reuse, R17.reuse ;  /* 0x000000110d1b7221 */ /* 0x141fe20000000100 */
[----:B------:R-:W-:Y:S01]  /*2bc80*/  FADD R13, R13, R17 ;  /* 0x000000110d0d7221 */ /* 0x000fe20000000000 */
[C-C-:B------:R-:W-:Y:S01]  /*2bc90*/  FADD R17, R24.reuse, -R9.reuse ;  /* 0x8000000918117221 */ /* 0x140fe20000000000 */
[----:B------:R-:W-:Y:S01]  /*2bca0*/  FADD R24, R24, R9 ;  /* 0x0000000918187221 */ /* 0x000fe20000000000 */
[C-C-:B------:R-:W-:Y:S01]  /*2bcb0*/  FADD R9, R21.reuse, -R5.reuse ;  /* 0x8000000515097221 */ /* 0x140fe20000000000 */
[----:B------:R-:W-:Y:S01]  /*2bcc0*/  FADD R32, R21, R5 ;  /* 0x0000000515207221 */ /* 0x000fe20000000000 */
[----:B------:R-:W-:-:S02]  /*2bcd0*/  FADD R14, R2, -R36 ;  /* 0x80000024020e7221 */ /* 0x000fc40000000000 */
[C-C-:B------:R-:W-:Y:S01]  /*2bce0*/  FADD R5, R17.reuse, R9.reuse ;  /* 0x0000000911057221 */ /* 0x140fe20000000000 */
[----:B------:R-:W-:Y:S01]  /*2bcf0*/  FADD R17, R17, -R9 ;  /* 0x8000000911117221 */ /* 0x000fe20000000000 */
[----:B------:R-:W-:Y:S02]  /*2bd00*/  FADD R36, R2, R36 ;  /* 0x0000002402247221 */ /* 0x000fe40000000000 */
[--C-:B------:R-:W-:Y:S01]  /*2bd10*/  FFMA R9, R5, -0.70710676908493041992, R14.reuse ;  /* 0xbf3504f305097823 */ /* 0x100fe2000000000e */
[--C-:B------:R-:W-:Y:S01]  /*2bd20*/  FFMA R21, R17, -0.70710676908493041992, R27.reuse ;  /* 0xbf3504f311157823 */ /* 0x100fe2000000001b */
[----:B------:R-:W-:Y:S01]  /*2bd30*/  FFMA R14, R5, 0.70710676908493041992, R14 ;  /* 0x3f3504f3050e7823 */ /* 0x000fe2000000000e */
[----:B------:R-:W-:Y:S01]  /*2bd40*/  FFMA R27, R17, 0.70710676908493041992, R27 ;  /* 0x3f3504f3111b7823 */ /* 0x000fe2000000001b */
[----:B------:R-:W3:Y:S01]  /*2bd50*/  LDL.LU R2, [R1+0x290] ;  /* 0x0002900001027983 */ /* 0x000ee20000300800 */
[----:B------:R-:W-:Y:S01]  /*2bd60*/  FFMA R5, R21, 0.66817861795425415039, R9 ;  /* 0x3f2b0dc115057823 */ /* 0x000fe20000000009 */
[----:B------:R-:W-:Y:S01]  /*2bd70*/  FFMA R9, R9, -0.66817861795425415039, R21 ;  /* 0xbf2b0dc109097823 */ /* 0x000fe20000000015 */
[C-C-:B------:R-:W-:Y:S01]  /*2bd80*/  FADD R17, R36.reuse, R13.reuse ;  /* 0x0000000d24117221 */ /* 0x140fe20000000000 */
[----:B------:R-:W-:Y:S01]  /*2bd90*/  FADD R21, R36, -R13 ;  /* 0x8000000d24157221 */ /* 0x000fe20000000000 */
[C-C-:B------:R-:W-:Y:S01]  /*2bda0*/  FADD R36, R32.reuse, R24.reuse ;  /* 0x0000001820247221 */ /* 0x140fe20000000000 */
[----:B------:R-:W-:-:S03]  /*2bdb0*/  FADD R32, -R32, R24 ;  /* 0x0000001820207221 */ /* 0x000fc60000000100 */
[----:B------:R-:W-:-:S04]  /*2bdc0*/  FADD R24, R17, R36 ;  /* 0x0000002411187221 */ /* 0x000fc80000000000 */
[----:B------:R-:W-:Y:S02]  /*2bdd0*/  FMUL R3, R24, 1.4142135381698608398 ;  /* 0x3fb504f318037820 */ /* 0x000fe40000400000 */
        /* <DEDUP_REMOVED lines=12> */
[----:B------:R-:W-:Y:S01]  /*2bea0*/  FFMA R17, R27, -0.19891236722469329834, R14 ;  /* 0xbe4bafaf1b117823 */ /* 0x000fe2000000000e */
[----:B------:R-:W-:Y:S01]  /*2beb0*/  FFMA R14, R14, 0.19891236722469329834, R27 ;  /* 0x3e4bafaf0e0e7823 */ /* 0x000fe2000000001b */
[----:B------:R-:W-:Y:S01]  /*2bec0*/  FFMA R27, R32, -0.41421356797218322754, R21 ;  /* 0xbed413cd201b7823 */ /* 0x000fe20000000015 */
[----:B------:R-:W-:Y:S01]  /*2bed0*/  FFMA R21, R21, 0.41421356797218322754, R32 ;  /* 0x3ed413cd15157823 */ /* 0x000fe20000000020 */
[----:B------:R-:W-:Y:S01]  /*2bee0*/  FMUL R17, R17, 1.9615705013275146484 ;  /* 0x3ffb14be11117820 */ /* 0x000fe20000400000 */
[----:B------:R-:W-:Y:S01]  /*2bef0*/  FMUL R5, R5, 1.6629391908645629883 ;  /* 0x3fd4db3105057820 */ /* 0x000fe20000400000 */
[----:B------:R-:W-:Y:S01]  /*2bf00*/  FMUL R6, R27, 1.8477590084075927734 ;  /* 0x3fec835e1b067820 */ /* 0x000fe20000400000 */
        /* <DEDUP_REMOVED lines=26> */
[C-C-:B------:R-:W-:Y:S01]  /*2c0b0*/  FADD R10, R23.reuse, -R8.reuse ;  /* 0x80000008170a7221 */ /* 0x140fe20000000000 */
[----:B------:R-:W-:Y:S01]  /*2c0c0*/  FADD R23, R23, R8 ;  /* 0x0000000817177221 */ /* 0x000fe20000000000 */
[C---:B------:R-:W-:Y:S01]  /*2c0d0*/  FADD R8, R19.reuse, -R4 ;  /* 0x8000000413087221 */ /* 0x040fe20000000000 */
[C-C-:B------:R-:W-:Y:S01]  /*2c0e0*/  FADD R6, -R12.reuse, R16.reuse ;  /* 0x000000100c067221 */ /* 0x140fe20000000100 */
[----:B------:R-:W-:Y:S01]  /*2c0f0*/  FADD R12, R12, R16 ;  /* 0x000000100c0c7221 */ /* 0x000fe20000000000 */
[----:B------:R-:W-:Y:S01]  /*2c100*/  FADD R3, R26, -R34 ;  /* 0x800000221a037221 */ /* 0x000fe20000000000 */
[C-C-:B------:R-:W-:Y:S01]  /*2c110*/  FADD R16, R10.reuse, R8.reuse ;  /* 0x000000080a107221 */ /* 0x140fe20000000000 */
[----:B------:R-:W-:Y:S01]  /*2c120*/  FADD R10, R10, -R8 ;  /* 0x800000080a0a7221 */ /* 0x000fe20000000000 */
[----:B------:R-:W-:Y:S01]  /*2c130*/  FADD R19, R19, R4 ;  /* 0x0000000413137221 */ /* 0x000fe20000000000 */
        /* <DEDUP_REMOVED lines=8> */
[----:B------:R-:W-:Y:S01]  /*2c1c0*/  FFMA R17, R10, 0.70710676908493041992, R6 ;  /* 0x3f3504f30a117823 */ /* 0x000fe20000000006 */
[----:B------:R-:W-:Y:S01]  /*2c1d0*/  NOP ;  /* 0x0000000000007918 */ /* 0x000fe20000000000 */
[----:B------:R-:W-:Y:S01]  /*2c1e0*/  FFMA R3, R16, 0.66817861795425415039, R4 ;  /* 0x3f2b0dc110037823 */ /* 0x000fe20000000004 */
[----:B------:R-:W-:Y:S01]  /*2c1f0*/  FFMA R4, R4, -0.66817861795425415039, R16 ;  /* 0xbf2b0dc104047823 */ /* 0x000fe20000000010 */
[C-C-:B------:R-:W-:Y:S01]  /*2c200*/  FADD R10, R26.reuse, R12.reuse ;  /* 0x0000000c1a0a7221 */ /* 0x140fe20000000000 */
[C-C-:B------:R-:W-:Y:S01]  /*2c210*/  FADD R16, R19.reuse, R23.reuse ;  /* 0x0000001713107221 */ /* 0x140fe20000000000 */
[----:B------:R-:W-:Y:S01]  /*2c220*/  FADD R12, R26, -R12 ;  /* 0x8000000c1a0c7221 */ /* 0x000fe20000000000 */
        /* <DEDUP_REMOVED lines=38> */
[--C-:B------:R-:W-:Y:S01]  /*2c490*/  FADD R7, R18, -R20.reuse ;  /* 0x8000001412077221 */ /* 0x100fe20000000000 */
[----:B------:R-:W-:Y:S01]  /*2c4a0*/  FADD R9, -R11, R15 ;  /* 0x0000000f0b097221 */ /* 0x000fe20000000100 */
[----:B------:R-:W-:Y:S01]  /*2c4b0*/  FADD R5, R25, -R33 ;  /* 0x8000002119057221 */ /* 0x000fe20000000000 */
[----:B------:R-:W-:Y:S01]  /*2c4c0*/  FADD R11, R11, R15 ;  /* 0x0000000f0b0b7221 */ /* 0x000fe20000000000 */
        /* <DEDUP_REMOVED lines=11> */
[----:B------:R-:W-:Y:S01]  /*2c580*/  NOP ;  /* 0x0000000000007918 */ /* 0x000fe20000000000 */
[----:B------:R-:W-:Y:S01]  /*2c590*/  FFMA R5, R13, 0.66817861795425415039, R7 ;  /* 0x3f2b0dc10d057823 */ /* 0x000fe20000000007 */
[----:B------:R-:W-:Y:S01]  /*2c5a0*/  FFMA R7, R7, -0.66817861795425415039, R13 ;  /* 0xbf2b0dc107077823 */ /* 0x000fe2000000000d */
[----:B------:R-:W-:Y:S01]  /*2c5b0*/  FADD R14, R25, R11 ;  /* 0x0000000b190e7221 */ /* 0x000fe20000000000 */
[C-C-:B------:R-:W-:Y:S01]  /*2c5c0*/  FADD R13, R18.reuse, R16.reuse ;  /* 0x00000010120d7221 */ /* 0x140fe20000000000 */
[----:B------:R-:W-:Y:S01]  /*2c5d0*/  FFMA R15, R15, 0.70710676908493041992, R9 ;  /* 0x3f3504f30f0f7823 */ /* 0x000fe20000000009 */
[----:B------:R-:W-:Y:S01]  /*2c5e0*/  FADD R11, R25, -R11 ;  /* 0x8000000b190b7221 */ /* 0x000fe20000000000 */
        /* <DEDUP_REMOVED lines=45> */
[----:B------:R-:W4:Y:S04]  /*2c8c0*/  LDL.LU R57, [R1+0xf4] ;  /* 0x0000f40001397983 */ /* 0x000f280000300800 */
[----:B------:R-:W4:Y:S04]  /*2c8d0*/  LDL.LU R59, [R1+0x108] ;  /* 0x00010800013b7983 */ /* 0x000f280000300800 */
[----:B0-----:R-:W3:Y:S04]  /*2c8e0*/  LDL.LU R0, [R1+0xf0] ;  /* 0x0000f00001007983 */ /* 0x001ee80000300800 */
[----:B------:R-:W3:Y:S04]  /*2c8f0*/  LDL.LU R61, [R1+0x120] ;  /* 0x00012000013d7983 */ /* 0x000ee80000300800 */
[----:B------:R-:W3:Y:S01]  /*2c900*/  LDL.LU R60, [R1+0xc4] ;  /* 0x0000c400013c7983 */ /* 0x000ee20000300800 */
        /* <DEDUP_REMOVED lines=18> */
[----:B------:R-:W-:-:S03]  /*2ca30*/  NOP ;  /* 0x0000000000007918 */ /* 0x000fc60000000000 */
        /* <DEDUP_REMOVED lines=16> */
[--C-:B------:R-:W-:Y:S01]  /*2cb40*/  FADD R10, R5, R7.reuse ;  /* 0x00000007050a7221 */ /* 0x100fe20000000000 */
        /* <DEDUP_REMOVED lines=43> */
[----:B------:R-:W-:Y:S01]  /*2ce00*/  FMUL R14, R14, 1.4142135381698608398 ;  /* 0x3fb504f30e0e7820 */ /* 0x000fe20000400000 */
[----:B------:R0:W-:Y:S01]  /*2ce10*/  STL [R1+0xe8], R8 ;  /* 0x0000e80801007387 */ /* 0x0001e20000100800 */
[----:B------:R-:W-:Y:S01]  /*2ce20*/  FMUL R15, R15, 1.9615705013275146484 ;  /* 0x3ffb14be0f0f7820 */ /* 0x000fe20000400000 */
[----:B------:R-:W-:Y:S01]  /*2ce30*/  NOP ;  /* 0x0000000000007918 */ /* 0x000fe20000000000 */
[----:B------:R-:W-:Y:S01]  /*2ce40*/  FADD R9, R9, -R47 ;  /* 0x8000002f09097221 */ /* 0x000fe20000000000 */
[----:B------:R-:W-:Y:S01]  /*2ce50*/  FADD R11, -R45, R11 ;  /* 0x0000000b2d0b7221 */ /* 0x000fe20000000100 */
[----:B------:R-:W-:Y:S01]  /*2ce60*/  FFMA R3, R16, 0.19891236722469329834, R17 ;  /* 0x3e4bafaf10037823 */ /* 0x000fe20000000011 */
[----:B------:R-:W-:Y:S02]  /*2ce70*/  STS [R52+0x18c], R13 ;  /* 0x00018c0d34007388 */ /* 0x000fe40000000800 */
[----:B0-----:R-:W-:-:S02]  /*2ce80*/  FFMA R8, R9, 0.41421356797218322754, R11 ;  /* 0x3ed413cd09087823 */ /* 0x001fc4000000000b */
[----:B------:R-:W-:Y:S04]  /*2ce90*/  STS [R52], R14 ;  /* 0x0000000e34007388 */ /* 0x000fe80000000800 */
[----:B------:R-:W-:Y:S04]  /*2cea0*/  STS [R52+0x84], R15 ;  /* 0x0000840f34007388 */ /* 0x000fe80000000800 */
[----:B------:R0:W-:Y:S04]  /*2ceb0*/  STL [R1+0x114], R6 ;  /* 0x0001140601007387 */ /* 0x0001e80000100800 */
[----:B-1----:R1:W-:Y:S04]  /*2cec0*/  STL [R1+0x12c], R4 ;  /* 0x00012c0401007387 */ /* 0x0023e80000100800 */
[----:B------:R-:W3:Y:S01]  /*2ced0*/  LDL.LU R43, [R1+0xa4] ;  /* 0x0000a400012b7983 */ /* 0x000ee20000300800 */
[----:B0-----:R-:W-:-:S03]  /*2cee0*/  FFMA R6, R11, -0.41421356797218322754, R9 ;  /* 0xbed413cd0b067823 */ /* 0x001fc60000000009 */
[----:B------:R-:W3:Y:S01]  /*2cef0*/  LDL.LU R58, [R1+0x1b8] ;  /* 0x0001b800013a7983 */ /* 0x000ee20000300800 */
[C-C-:B--2---:R-:W-:Y:S01]  /*2cf00*/  FADD R16, R38.reuse, -R37.reuse ;  /* 0x8000002526107221 */ /* 0x144fe20000000000 */
[----:B------:R-:W-:Y:S02]  /*2cf10*/  FADD R13, R38, R37 ;  /* 0x00000025260d7221 */ /* 0x000fe40000000000 */
[----:B------:R-:W2:Y:S04]  /*2cf20*/  LDL.LU R37, [R1+0x124] ;  /* 0x0001240001257983 */ /* 0x000ea80000300800 */
[----:B------:R-:W2:Y:S01]  /*2cf30*/  LDL.LU R38, [R1+0x134] ;  /* 0x0001340001267983 */ /* 0x000ea20000300800 */
[C-C-:B----4-:R-:W-:Y:S01]  /*2cf40*/  FADD R10, -R59.reuse, R57.reuse ;  /* 0x000000393b0a7221 */ /* 0x150fe20000000100 */
[----:B------:R-:W-:-:S02]  /*2cf50*/  FADD R14, R59, R57 ;  /* 0x000000393b0e7221 */ /* 0x000fc40000000000 */
[----:B------:R-:W4:Y:S04]  /*2cf60*/  LDL.LU R57, [R1+0x104] ;  /* 0x0001040001397983 */ /* 0x000f280000300800 */
[----:B------:R-:W4:Y:S01]  /*2cf70*/  LDL.LU R59, [R1+0x170] ;  /* 0x00017000013b7983 */ /* 0x000f220000300800 */
[C-C-:B---3--:R-:W-:Y:S01]  /*2cf80*/  FADD R11, R61.reuse, -R0.reuse ;  /* 0x800000003d0b7221 */ /* 0x148fe20000000000 */
[----:B------:R-:W-:Y:S02]  /*2cf90*/  FADD R15, R61, R0 ;  /* 0x000000003d0f7221 */ /* 0x000fe40000000000 */
[----:B------:R-:W3:Y:S01]  /*2cfa0*/  LDL.LU R61, [R1+0xdc] ;  /* 0x0000dc00013d7983 */ /* 0x000ee20000300800 */
[C-C-:B-1----:R-:W-:Y:S01]  /*2cfb0*/  FADD R4, R2.reuse, -R60.reuse ;  /* 0x8000003c02047221 */ /* 0x142fe20000000000 */
[----:B------:R-:W-:-:S02]  /*2cfc0*/  FADD R12, R2, R60 ;  /* 0x0000003c020c7221 */ /* 0x000fc40000000000 */
[----:B------:R-:W3:Y:S01]  /*2cfd0*/  LDL.LU R60, [R1+0x1b4] ;  /* 0x0001b400013c7983 */ /* 0x000ee20000300800 */
        /* <DEDUP_REMOVED lines=15> */
[----:B-1----:R-:W-:Y:S04]  /*2d0d0*/  STL [R1+0x27c], R2 ;  /* 0x00027c0201007387 */ /* 0x002fe80000100800 */
[----:B------:R-:W0:Y:S04]  /*2d0e0*/  LDS R2, [R51+0xc] ;  /* 0x00000c0033027984 */ /* 0x000e280000000800 */
[----:B------:R-:W1:Y:S04]  /*2d0f0*/  LDS R0, [R51+0x10] ;  /* 0x0000100033007984 */ /* 0x000e680000000800 */
[----:B------:R-:W-:Y:S04]  /*2d100*/  STL [R1+0x15c], R3 ;  /* 0x00015c0301007387 */ /* 0x000fe80000100800 */
[----:B------:R-:W1:Y:S01]  /*2d110*/  LDS R3, [R51+0x14] ;  /* 0x0000140033037984 */ /* 0x000e620000000800 */
[C-C-:B------:R-:W-:Y:S01]  /*2d120*/  FADD R9, R11.reuse, R4.reuse ;  /* 0x000000040b097221 */ /* 0x140fe20000000000 */
[----:B------:R-:W-:-:S03]  /*2d130*/  FADD R11, R11, -R4 ;  /* 0x800000040b0b7221 */ /* 0x000fc60000000000 */
[C-C-:B------:R-:W-:Y:S01]  /*2d140*/  FFMA R4, R9.reuse, -0.70710676908493041992, R16.reuse ;  /* 0xbf3504f309047823 */ /* 0x140fe20000000010 */
[----:B------:R-:W-:Y:S01]  /*2d150*/  FFMA R16, R9, 0.70710676908493041992, R16 ;  /* 0x3f3504f309107823 */ /* 0x000fe20000000010 */
[C-C-:B------:R-:W-:Y:S01]  /*2d160*/  FFMA R9, R11.reuse, -0.70710676908493041992, R10.reuse ;  /* 0xbf3504f30b097823 */ /* 0x140fe2000000000a */
[----:B0-----:R-:W-:Y:S04]  /*2d170*/  STL [R1+0x198], R2 ;  /* 0x0001980201007387 */ /* 0x001fe80000100800 */
[----:B------:R-:W0:Y:S04]  /*2d180*/  LDS R2, [R51+0x18] ;  /* 0x0000180033027984 */ /* 0x000e280000000800 */
[----:B-1----:R-:W-:Y:S04]  /*2d190*/  STL [R1+0x1e0], R0 ;  /* 0x0001e00001007387 */ /* 0x002fe80000100800 */
[----:B------:R-:W1:Y:S01]  /*2d1a0*/  LDS R0, [R51+0x1c] ;  /* 0x00001c0033007984 */ /* 0x000e620000000800 */
[----:B------:R-:W-:Y:S01]  /*2d1b0*/  FFMA R10, R11, 0.70710676908493041992, R10 ;  /* 0x3f3504f30b0a7823 */ /* 0x000fe2000000000a */
        /* <DEDUP_REMOVED lines=11> */
[----:B------:R1:W-:Y:S01]  /*2d270*/  STL [R1+0x21c], R3 ;  /* 0x00021c0301007387 */ /* 0x0003e20000100800 */
[----:B------:R-:W-:Y:S02]  /*2d280*/  FFMA R13, R13, 0.41421356797218322754, R15 ;  /* 0x3ed413cd0d0d7823 */ /* 0x000fe4000000000f */
[----:B------:R-:W-:Y:S01]  /*2d290*/  FMUL R16, R16, 1.8477590084075927734 ;  /* 0x3fec835e10107820 */ /* 0x000fe20000400000 */
[----:B------:R-:W-:Y:S01]  /*2d2a0*/  FMUL R9, R9, 1.4142135381698608398 ;  /* 0x3fb504f309097820 */ /* 0x000fe20000400000 */
[----:B------:R-:W-:-:S03]  /*2d2b0*/  NOP ;  /* 0x0000000000007918 */ /* 0x000fc60000000000 */
[----:B------:R4:W-:Y:S04]  /*2d2c0*/  STS [R52+0x108], R16 ;  /* 0x0001081034007388 */ /* 0x0009e80000000800 */
[----:B0-----:R-:W-:Y:S04]  /*2d2d0*/  STL [R1+0x230], R2 ;  /* 0x0002300201007387 */ /* 0x001fe80000100800 */
[----:B-1----:R-:W-:Y:S04]  /*2d2e0*/  STL [R1+0x234], R0 ;  /* 0x0002340001007387 */ /* 0x002fe80000100800 */
[----:B------:R-:W3:Y:S04]  /*2d2f0*/  LDL.LU R56, [R1+0x100] ;  /* 0x0001000001387983 */ /* 0x000ee80000300800 */
[----:B------:R3:W-:Y:S01]  /*2d300*/  STS [R52], R9 ;  /* 0x0000000934007388 */ /* 0x0007e20000000800 */
[C-C-:B------:R-:W-:Y:S01]  /*2d310*/  FADD R15, R58.reuse, -R43.reuse ;  /* 0x8000002b3a0f7221 */ /* 0x140fe20000000000 */
[----:B------:R-:W-:-:S02]  /*2d320*/  FADD R3, R58, R43 ;  /* 0x0000002b3a037221 */ /* 0x000fc40000000000 */
[----:B------:R-:W3:Y:S01]  /*2d330*/  LDL.LU R58, [R1+0x1e8] ;  /* 0x0001e800013a7983 */ /* 0x000ee20000300800 */
        /* <DEDUP_REMOVED lines=12> */
[----:B------:R-:W-:Y:S01]  /*2d400*/  FMUL R14, R14, 1.9615705013275146484 ;  /* 0x3ffb14be0e0e7820 */ /* 0x000fe20000400000 */
[----:B------:R-:W-:Y:S01]  /*2d410*/  FMUL R4, R4, -1.6629391908645629883 ;  /* 0xbfd4db3104047820 */ /* 0x000fe20000400000 */
[----:B------:R-:W-:Y:S01]  /*2d420*/  FMUL R11, R11, 1.6629391908645629883 ;  /* 0x3fd4db310b0b7820 */ /* 0x000fe20000400000 */
[----:B------:R-:W-:Y:S01]  /*2d430*/  FMUL R12, R12, 1.4142135381698608398 ;  /* 0x3fb504f30c0c7820 */ /* 0x000fe20000400000 */
[----:B------:R-:W-:Y:S01]  /*2d440*/  FMUL R13, R13, 1.8477590084075927734 ;  /* 0x3fec835e0d0d7820 */ /* 0x000fe20000400000 */
[----:B------:R0:W-:Y:S01]  /*2d450*/  STS [R52+0x84], R14 ;  /* 0x0000840e34007388 */ /* 0x0001e20000000800 */
[----:B------:R-:W-:-:S03]  /*2d460*/  FMUL R10, R10, 1.9615705013275146484 ;  /* 0x3ffb14be0a0a7820 */ /* 0x000fc60000400000 */
        /* <DEDUP_REMOVED lines=21> */
[----:B------:R-:W-:Y:S01]  /*2d5c0*/  STS [R52+0x318], R13 ;  /* 0x0003180d34007388 */ /* 0x000fe20000000800 */
[----:B0-----:R-:W-:-:S02]  /*2d5d0*/  FMUL R4, R3, 1.9615705013275146484 ;  /* 0x3ffb14be03047820 */ /* 0x001fc40000400000 */
[----:B------:R-:W-:Y:S01]  /*2d5e0*/  FMUL R3, R15, 1.8477590084075927734 ;  /* 0x3fec835e0f037820 */ /* 0x000fe20000400000 */
        /* <DEDUP_REMOVED lines=16> */
[C-C-:B0-----:R-:W-:Y:S01]  /*2d6f0*/  FADD R3, R58.reuse, -R56.reuse ;  /* 0x800000383a037221 */ /* 0x141fe20000000000 */
        /* <DEDUP_REMOVED lines=8> */
[----:B-1----:R-:W-:Y:S02]  /*2d780*/  FADD R10, R60, R61 ;  /* 0x0000003d3c0a7221 */ /* 0x002fe40000000000 */
[----:B------:R-:W3:Y:S04]  /*2d790*/  LDL.LU R61, [R1+0x140] ;  /* 0x00014000013d7983 */ /* 0x000ee80000300800 */
[----:B------:R-:W3:Y:S01]  /*2d7a0*/  LDL.LU R60, [R1+0x204] ;  /* 0x00020400013c7983 */ /* 0x000ee20000300800 */
        /* <DEDUP_REMOVED lines=13> */
[C-C-:B------:R-:W-:Y:S01]  /*2d880*/  FADD R15, R11.reuse, R14.reuse ;  /* 0x0000000e0b0f7221 */ /* 0x140fe20000000000 */
[C-C-:B--2---:R-:W-:Y:S01]  /*2d890*/  FADD R13, -R38.reuse, R37.reuse ;  /* 0x00000025260d7221 */ /* 0x144fe20000000100 */
        /* <DEDUP_REMOVED lines=23> */
[----:B-1----:R-:W-:-:S03]  /*2da10*/  FMUL R5, R15, 1.4142135381698608398 ;  /* 0x3fb504f30f057820 */ /* 0x002fc60000400000 */
[----:B------:R-:W-:Y:S04]  /*2da20*/  LDS R37, [R51+0x14] ;  /* 0x0000140033257984 */ /* 0x000fe80000000800 */
[----:B------:R-:W-:Y:S04]  /*2da30*/  LDS R36, [R51+0x18] ;  /* 0x0000180033247984 */ /* 0x000fe80000000800 */
[----:B------:R-:W-:Y:S01]  /*2da40*/  LDS R35, [R51+0x1c] ;  /* 0x00001c0033237984 */ /* 0x000fe20000000800 */
[----:B------:R-:W-:-:S03]  /*2da50*/  NOP ;  /* 0x0000000000007918 */ /* 0x000fc60000000000 */
        /* <DEDUP_REMOVED lines=9> */
[C-C-:B------:R-:W-:Y:S01]  /*2daf0*/  FADD R8, -R58.reuse, R56.reuse ;  /* 0x000000383a087221 */ /* 0x140fe20000000100 */
        /* <DEDUP_REMOVED lines=24> */
[----:B------:R-:W1:Y:S04]  /*2dc80*/  LDS R33, [R51+0x8] ;  /* 0x0000080033217984 */ /* 0x000e680000000800 */
[----:B------:R-:W2:Y:S01]  /*2dc90*/  LDS R31, [R51+0xc] ;  /* 0x00000c00331f7984 */ /* 0x000ea20000000800 */
        /* <DEDUP_REMOVED lines=21> */
[----:B------:R-:W-:Y:S01]  /*2ddf0*/  FMUL R4, R4, 1.9615705013275146484 ;  /* 0x3ffb14be04047820 */ /* 0x000fe20000400000 */
[----:B------:R-:W-:Y:S01]  /*2de00*/  NOP ;  /* 0x0000000000007918 */ /* 0x000fe20000000000 */
[----:B------:R-:W-:Y:S01]  /*2de10*/  FMUL R3, R3, 1.8477590084075927734 ;  /* 0x3fec835e03037820 */ /* 0x000fe20000400000 */
[----:B0-----:R-:W-:Y:S01]  /*2de20*/  STL [R1+0x280], R34 ;  /* 0x0002802201007387 */ /* 0x001fe20000100800 */
[----:B------:R-:W-:-:S03]  /*2de30*/  FMUL R10, R15, 1.4142135381698608398 ;  /* 0x3fb504f30f0a7820 */ /* 0x000fc60000400000 */
[----:B-1----:R-:W-:Y:S04]  /*2de40*/  STL [R1+0x1c], R0 ;  /* 0x00001c0001007387 */ /* 0x002fe80000100800 */
[----:B------:R-:W-:Y:S04]  /*2de50*/  STL [R1+0x284], R33 ;  /* 0x0002842101007387 */ /* 0x000fe80000100800 */
[----:B------:R0:W-:Y:S04]  /*2de60*/  STS [R52+0x84], R4 ;  /* 0x0000840434007388 */ /* 0x0001e80000000800 */
[----:B------:R1:W-:Y:S01]  /*2de70*/  STS [R52+0x108], R3 ;  /* 0x0001080334007388 */ /* 0x0003e20000000800 */
[----:B------:R-:W-:-:S03]  /*2de80*/  FFMA R7, R7, 0.41421356797218322754, R16 ;  /* 0x3ed413cd07077823 */ /* 0x000fc60000000010 */
[----:B--2---:R-:W-:Y:S01]  /*2de90*/  STL [R1+0x288], R31 ;  /* 0x0002881f01007387 */ /* 0x004fe20000100800 */
        /* <DEDUP_REMOVED lines=60> */
[----:B------:R4:W-:Y:S04]  /*2e260*/  STS [R52+0x84], R4 ;  /* 0x0000840434007388 */ /* 0x0009e80000000800 */
[----:B------:R1:W-:Y:S01]  /*2e270*/  STS [R52+0x108], R3 ;  /* 0x0001080334007388 */ /* 0x0003e20000000800 */
[C-C-:B--2---:R-:W-:Y:S01]  /*2e280*/  FADD R8, R32.reuse, -R55.reuse ;  /* 0x8000003720087221 */ /* 0x144fe20000000000 */
[----:B------:R-:W-:Y:S02]  /*2e290*/  FADD R9, R32, R55 ;  /* 0x0000003720097221 */ /* 0x000fe40000000000 */
[----:B------:R-:W2:Y:S01]  /*2e2a0*/  LDL.LU R55, [R1+0x1b0] ;  /* 0x0001b00001377983 */ /* 0x000ea20000300800 */
[C-C-:B------:R-:W-:Y:S01]  /*2e2b0*/  FADD R6, -R58.reuse, R56.reuse ;  /* 0x000000383a067221 */ /* 0x140fe20000000100 */
[----:B0-----:R-:W-:-:S02]  /*2e2c0*/  FADD R5, R58, R56 ;  /* 0x000000383a057221 */ /* 0x001fc40000000000 */
[----:B------:R-:W2:Y:S04]  /*2e2d0*/  LDL.LU R56, [R1+0x10c] ;  /* 0x00010c0001387983 */ /* 0x000ea80000300800 */
[----:B------:R-:W2:Y:S01]  /*2e2e0*/  LDL.LU R58, [R1+0x128] ;  /* 0x00012800013a7983 */ /* 0x000ea20000300800 */
[C-C-:B----4-:R-:W-:Y:S01]  /*2e2f0*/  FADD R4, R59.reuse, -R57.reuse ;  /* 0x800000393b047221 */ /* 0x150fe20000000000 */
[----:B------:R-:W-:Y:S02]  /*2e300*/  FADD R16, R59, R57 ;  /* 0x000000393b107221 */ /* 0x000fe40000000000 */
[----:B------:R-:W4:Y:S04]  /*2e310*/  LDL.LU R57, [R1+0xf8] ;  /* 0x0000f80001397983 */ /* 0x000f280000300800 */
[----:B------:R-:W4:Y:S01]  /*2e320*/  LDL.LU R59, [R1+0x158] ;  /* 0x00015800013b7983 */ /* 0x000f220000300800 */
[C-C-:B---3--:R-:W-:Y:S01]  /*2e330*/  FADD R7, R60.reuse, -R61.reuse ;  /* 0x8000003d3c077221 */ /* 0x148fe20000000000 */
[----:B-1----:R-:W-:-:S02]  /*2e340*/  FADD R3, R60, R61 ;  /* 0x0000003d3c037221 */ /* 0x002fc40000000000 */
        /* <DEDUP_REMOVED lines=18> */
[----:B------:R-:W-:Y:S01]  /*2e470*/  FMUL R10, R10, 1.4142135381698608398 ;  /* 0x3fb504f30a0a7820 */ /* 0x000fe20000400000 */
[----:B------:R-:W-:Y:S01]  /*2e480*/  FMUL R14, R14, -1.6629391908645629883 ;  /* 0xbfd4db310e0e7820 */ /* 0x000fe20000400000 */
[----:B------:R-:W-:Y:S01]  /*2e490*/  FMUL R12, R12, 1.8477590084075927734 ;  /* 0x3fec835e0c0c7820 */ /* 0x000fe20000400000 */
[----:B------:R-:W-:Y:S01]  /*2e4a0*/  FMUL R13, R13, 1.9615705013275146484 ;  /* 0x3ffb14be0d0d7820 */ /* 0x000fe20000400000 */
[----:B------:R-:W-:Y:S01]  /*2e4b0*/  FFMA R6, R8, 0.19891236722469329834, R6 ;  /* 0x3e4bafaf08067823 */ /* 0x000fe20000000006 */
[----:B------:R-:W-:Y:S01]  /*2e4c0*/  FFMA R8, R16, -0.41421356797218322754, R5 ;  /* 0xbed413cd10087823 */ /* 0x000fe20000000005 */
[----:B------:R-:W-:Y:S01]  /*2e4d0*/  FMUL R9, R9, 1.9615705013275146484 ;  /* 0x3ffb14be09097820 */ /* 0x000fe20000400000 */
[----:B------:R-:W-:Y:S01]  /*2e4e0*/  STS [R52+0x18c], R11 ;  /* 0x00018c0b34007388 */ /* 0x000fe20000000800 */
[----:B------:R-:W-:-:S03]  /*2e4f0*/  FFMA R5, R5, 0.41421356797218322754, R16 ;  /* 0x3ed413cd05057823 */ /* 0x000fc60000000010 */
[----:B------:R0:W-:Y:S01]  /*2e500*/  STS [R52+0x210], R10 ;  /* 0x0002100a34007388 */ /* 0x0001e20000000800 */
[----:B------:R-:W-:-:S03]  /*2e510*/  FMUL R8, R8, 1.8477590084075927734 ;  /* 0x3fec835e08087820 */ /* 0x000fc60000400000 */
        /* <DEDUP_REMOVED lines=15> */
[C-C-:B--2---:R-:W-:Y:S01]  /*2e610*/  FADD R32, R55.reuse, -R54.reuse ;  /* 0x8000003637207221 */ /* 0x144fe20000000000 */
[----:B------:R-:W-:Y:S02]  /*2e620*/  FADD R55, R55, R54 ;  /* 0x0000003637377221 */ /* 0x000fe40000000000 */
[----:B------:R0:W-:Y:S04]  /*2e630*/  STS [R52], R10 ;  /* 0x0000000a34007388 */ /* 0x0001e80000000800 */
        /* <DEDUP_REMOVED lines=17> */
[C-C-:B0-----:R-:W-:Y:S01]  /*2e750*/  FADD R10, -R58.reuse, R56.reuse ;  /* 0x000000383a0a7221 */ /* 0x141fe20000000100 */
[----:B-1----:R-:W-:Y:S01]  /*2e760*/  FADD R8, R58, R56 ;  /* 0x000000383a087221 */ /* 0x002fe20000000000 */
[C-C-:B----4-:R-:W-:Y:S01]  /*2e770*/  FADD R54, R59.reuse, -R57.reuse ;  /* 0x800000393b367221 */ /* 0x150fe20000000000 */
        /* <DEDUP_REMOVED lines=113> */
[----:B------:R-:W-:-:S02]  /*2ee90*/  MOV R45, R2 ;  /* 0x00000002002d7202 */ /* 0x000fc40000000f00 */
[C-C-:B------:R-:W-:Y:S01]  /*2eea0*/  FADD R2, R32.reuse, -R43.reuse ;  /* 0x8000002b20027221 */ /* 0x140fe20000000000 */
[----:B------:R-:W-:Y:S01]  /*2eeb0*/  FADD R49, R32, R43 ;  /* 0x0000002b20317221 */ /* 0x000fe20000000000 */
[----:B------:R-:W-:Y:S02]  /*2eec0*/  FMUL R43, R42, 1.9615705013275146484 ;  /* 0x3ffb14be2a2b7820 */ /* 0x000fe40000400000 */
[----:B------:R-:W2:Y:S01]  /*2eed0*/  LDL.LU R42, [R1+0x28c] ;  /* 0x00028c00012a7983 */ /* 0x000ea20000300800 */
[----:B------:R-:W-:Y:S01]  /*2eee0*/  FMUL R53, R53, 1.4142135381698608398 ;  /* 0x3fb504f335357820 */ /* 0x000fe20000400000 */
[----:B------:R-:W-:Y:S01]  /*2eef0*/  FMUL R32, R31, -1.6629391908645629883 ;  /* 0xbfd4db311f207820 */ /* 0x000fe20000400000 */
[----:B------:R-:W-:-:S03]  /*2ef00*/  MOV R46, R48 ;  /* 0x00000030002e7202 */ /* 0x000fc60000000f00 */
[----:B------:R0:W-:Y:S04]  /*2ef10*/  STS [R52+0x210], R53 ;  /* 0x0002103534007388 */ /* 0x0001e80000000800 */
[----:B------:R1:W-:Y:S01]  /*2ef20*/  STS [R52+0x294], R32 ;  /* 0x0002942034007388 */ /* 0x0003e20000000800 */
[----:B0-----:R-:W-:Y:S01]  /*2ef30*/  FMUL R53, R46, 1.8477590084075927734 ;  /* 0x3fec835e2e357820 */ /* 0x001fe20000400000 */
[----:B-1----:R-:W-:Y:S02]  /*2ef40*/  FMUL R32, R45, 1.8477590084075927734 ;  /* 0x3fec835e2d207820 */ /* 0x002fe40000400000 */
[----:B------:R-:W-:Y:S04]  /*2ef50*/  STS [R52+0x39c], R43 ;  /* 0x00039c2b34007388 */ /* 0x000fe80000000800 */
[----:B------:R0:W-:Y:S04]  /*2ef60*/  STS [R52+0x108], R32 ;  /* 0x0001082034007388 */ /* 0x0001e80000000800 */
[----:B------:R-:W-:Y:S01]  /*2ef70*/  STS [R52+0x318], R53 ;  /* 0x0003183534007388 */ /* 0x000fe20000000800 */
[----:B------:R-:W-:-:S03]  /*2ef80*/  NOP ;  /* 0x0000000000007918 */ /* 0x000fc60000000000 */
[----:B------:R-:W1:Y:S01]  /*2ef90*/  LDS R43, [R51] ;  /* 0x00000000332b7984 */ /* 0x000e620000000800 */
[----:B------:R-:W-:Y:S01]  /*2efa0*/  FMUL R49, R49, 1.4142135381698608398 ;  /* 0x3fb504f331317820 */ /* 0x000fe20000400000 */
[----:B------:R-:W-:Y:S01]  /*2efb0*/  FFMA R48, R50, -0.19891236722469329834, R44 ;  /* 0xbe4bafaf32307823 */ /* 0x000fe2000000002c */
[----:B------:R-:W-:Y:S01]  /*2efc0*/  FFMA R31, R44, 0.19891236722469329834, R50 ;  /* 0x3e4bafaf2c1f7823 */ /* 0x000fe20000000032 */
[----:B0-----:R-:W-:Y:S01]  /*2efd0*/  MOV R32, R2 ;  /* 0x0000000200207202 */ /* 0x001fe20000000f00 */
[----:B------:R-:W-:Y:S01]  /*2efe0*/  FMUL R50, R0, 1.6629391908645629883 ;  /* 0x3fd4db3100327820 */ /* 0x000fe20000400000 */
[----:B------:R-:W-:Y:S04]  /*2eff0*/  LDS R2, [R51+0x8] ;  /* 0x0000080033027984 */ /* 0x000fe80000000800 */
[----:B------:R-:W-:Y:S04]  /*2f000*/  LDS R0, [R51+0x4] ;  /* 0x0000040033007984 */ /* 0x000fe80000000800 */
[----:B------:R-:W-:Y:S04]  /*2f010*/  LDS R53, [R51+0xc] ;  /* 0x00000c0033357984 */ /* 0x000fe80000000800 */
[----:B------:R-:W-:Y:S04]  /*2f020*/  LDS R44, [R51+0x14] ;  /* 0x00001400332c7984 */ /* 0x000fe80000000800 */
[----:B------:R-:W-:Y:S04]  /*2f030*/  LDS R45, [R51+0x18] ;  /* 0x00001800332d7984 */ /* 0x000fe80000000800 */
[----:B------:R-:W-:Y:S01]  /*2f040*/  LDS R46, [R51+0x1c] ;  /* 0x00001c00332e7984 */ /* 0x000fe20000000800 */
[----:B------:R-:W-:-:S03]  /*2f050*/  FMUL R48, R48, 1.9615705013275146484 ;  /* 0x3ffb14be30307820 */ /* 0x000fc60000400000 */
[----:B-1----:R-:W-:Y:S04]  /*2f060*/  STL [R1+0xc], R43 ;  /* 0x00000c2b01007387 */ /* 0x002fe80000100800 */
[----:B------:R-:W-:Y:S01]  /*2f070*/  LDS R43, [R51+0x10] ;  /* 0x00001000332b7984 */ /* 0x000fe20000000800 */
[----:B------:R-:W-:-:S03]  /*2f080*/  NOP ;  /* 0x0000000000007918 */ /* 0x000fc60000000000 */
[----:B------:R0:W-:Y:S02]  /*2f090*/  STS [R52], R49 ;  /* 0x0000003134007388 */ /* 0x0001e40000000800 */
[----:B0-----:R-:W-:Y:S02]  /*2f0a0*/  MOV R49, R32 ;  /* 0x0000002000317202 */ /* 0x001fe40000000f00 */
[----:B------:R0:W-:Y:S04]  /*2f0b0*/  STS [R52+0x84], R48 ;  /* 0x0000843034007388 */ /* 0x0001e80000000800 */
[----:B------:R-:W-:Y:S01]  /*2f0c0*/  STS [R52+0x18c], R50 ;  /* 0x00018c3234007388 */ /* 0x000fe20000000800 */
[----:B0-----:R-:W-:Y:S01]  /*2f0d0*/  MOV R48, R33 ;  /* 0x0000002100307202 */ /* 0x001fe20000000f00 */
[----:B------:R-:W-:Y:S01]  /*2f0e0*/  FFMA R33, R47, -0.41421356797218322754, R34 ;  /* 0xbed413cd2f217823 */ /* 0x000fe20000000022 */
[----:B------:R-:W-:Y:S01]  /*2f0f0*/  FFMA R34, R34, 0.41421356797218322754, R47 ;  /* 0x3ed413cd22227823 */ /* 0x000fe2000000002f */
[----:B------:R-:W-:-:S02]  /*2f100*/  FMUL R49, R49, 1.4142135381698608398 ;  /* 0x3fb504f331317820 */ /* 0x000fc40000400000 */
[----:B------:R-:W-:-:S03]  /*2f110*/  FMUL R48, R48, -1.6629391908645629883 ;  /* 0xbfd4db3130307820 */ /* 0x000fc60000400000 */
[----:B------:R0:W-:Y:S04]  /*2f120*/  STS [R52+0x210], R49 ;  /* 0x0002103134007388 */ /* 0x0001e80000000800 */
[----:B------:R1:W-:Y:S01]  /*2f130*/  STS [R52+0x294], R48 ;  /* 0x0002943034007388 */ /* 0x0003e20000000800 */
[----:B0-----:R-:W-:Y:S01]  /*2f140*/  FMUL R49, R33, 1.8477590084075927734 ;  /* 0x3fec835e21317820 */ /* 0x001fe20000400000 */
[----:B-1----:R-:W-:Y:S01]  /*2f150*/  FMUL R48, R34, 1.8477590084075927734 ;  /* 0x3fec835e22307820 */ /* 0x002fe20000400000 */
        /* <DEDUP_REMOVED lines=27> */
[----:B------:R-:W4:Y:S04]  /*2f310*/  LDL.LU R33, [R1+0x284] ;  /* 0x0002840001217983 */ /* 0x000f280000300800 */
[----:B------:R-:W2:Y:S04]  /*2f320*/  LDL.LU R34, [R1+0x280] ;  /* 0x0002800001227983 */ /* 0x000ea80000300800 */
        /* <DEDUP_REMOVED lines=17> */
[----:B------:R-:W-:Y:S01]  /*2f440*/  FMUL R35, R35, 1.9615705013275146484 ;  /* 0x3ffb14be23237820 */ /* 0x000fe20000400000 */
[----:B------:R-:W-:Y:S01]  /*2f450*/  FMUL R37, R37, 1.4142135381698608398 ;  /* 0x3fb504f325257820 */ /* 0x000fe20000400000 */
[----:B------:R-:W-:-:S03]  /*2f460*/  NOP ;  /* 0x0000000000007918 */ /* 0x000fc60000000000 */
[----:B------:R-:W-:Y:S04]  /*2f470*/  STS [R52+0x84], R35 ;  /* 0x0000842334007388 */ /* 0x000fe80000000800 */
[----:B------:R-:W-:Y:S01]  /*2f480*/  STS [R52], R37 ;  /* 0x0000002534007388 */ /* 0x000fe20000000800 */
[----:B------:R-:W-:-:S03]  /*2f490*/  FMUL R36, R50, 1.6629391908645629883 ;  /* 0x3fd4db3132247820 */ /* 0x000fc60000400000 */
[----:B------:R-:W-:Y:S04]  /*2f4a0*/  STL [R1+0x1b4], R49 ;  /* 0x0001b43101007387 */ /* 0x000fe80000100800 */
[----:B------:R0:W-:Y:S04]  /*2f4b0*/  STS [R52+0x18c], R36 ;  /* 0x00018c2434007388 */ /* 0x0001e80000000800 */
[----:B0-----:R-:W-:Y:S01]  /*2f4c0*/  STL [R1+0x1b8], R48 ;  /* 0x0001b83001007387 */ /* 0x001fe20000100800 */
[----:B------:R-:W-:Y:S01]  /*2f4d0*/  FFMA R36, R38, -0.41421356797218322754, R39 ;  /* 0xbed413cd26247823 */ /* 0x000fe20000000027 */
[----:B------:R-:W-:-:S02]  /*2f4e0*/  FFMA R38, R39, 0.41421356797218322754, R38 ;  /* 0x3ed413cd27267823 */ /* 0x000fc40000000026 */
[----:B-1----:R0:W-:Y:S01]  /*2f4f0*/  STL [R1+0x1bc], R32 ;  /* 0x0001bc2001007387 */ /* 0x0021e20000100800 */
[----:B------:R-:W-:Y:S01]  /*2f500*/  FMUL R40, R40, 1.4142135381698608398 ;  /* 0x3fb504f328287820 */ /* 0x000fe20000400000 */
[----:B------:R-:W-:-:S04]  /*2f510*/  FMUL R36, R36, 1.8477590084075927734 ;  /* 0x3fec835e24247820 */ /* 0x000fc80000400000 */
[----:B------:R-:W-:Y:S04]  /*2f520*/  STS [R52+0x210], R40 ;  /* 0x0002102834007388 */ /* 0x000fe80000000800 */
[----:B------:R-:W-:Y:S01]  /*2f530*/  STS [R52+0x108], R36 ;  /* 0x0001082434007388 */ /* 0x000fe20000000800 */
[C-C-:B---3--:R-:W-:Y:S01]  /*2f540*/  FADD R35, -R31.reuse, R30.reuse ;  /* 0x0000001e1f237221 */ /* 0x148fe20000000100 */
[----:B------:R-:W-:Y:S01]  /*2f550*/  FADD R31, R31, R30 ;  /* 0x0000001e1f1f7221 */ /* 0x000fe20000000000 */
[C-C-:B----4-:R-:W-:Y:S01]  /*2f560*/  FADD R30, R33.reuse, -R29.reuse ;  /* 0x8000001d211e7221 */ /* 0x150fe20000000000 */
[----:B------:R-:W-:Y:S01]  /*2f570*/  FADD R37, R33, R29 ;  /* 0x0000001d21257221 */ /* 0x000fe20000000000 */
[C-C-:B--2---:R-:W-:Y:S01]  /*2f580*/  FADD R29, R34.reuse, -R28.reuse ;  /* 0x8000001c221d7221 */ /* 0x144fe20000000000 */
[----:B------:R-:W-:Y:S01]  /*2f590*/  FADD R28, R34, R28 ;  /* 0x0000001c221c7221 */ /* 0x000fe20000000000 */
[----:B0-----:R-:W-:-:S02]  /*2f5a0*/  FADD R32, R42, -R27 ;  /* 0x8000001b2a207221 */ /* 0x001fc40000000000 */
        /* <DEDUP_REMOVED lines=16> */
[----:B------:R-:W-:Y:S01]  /*2f6b0*/  FMUL R32, R41, 1.9615705013275146484 ;  /* 0x3ffb14be29207820 */ /* 0x000fe20000400000 */
[----:B------:R0:W-:Y:S04]  /*2f6c0*/  STS [R52+0x294], R35 ;  /* 0x0002942334007388 */ /* 0x0001e80000000800 */
[----:B------:R-:W-:Y:S01]  /*2f6d0*/  STS [R52+0x39c], R32 ;  /* 0x00039c2034007388 */ /* 0x000fe20000000800 */
[----:B0-----:R-:W-:-:S05]  /*2f6e0*/  FMUL R35, R38, 1.8477590084075927734 ;  /* 0x3fec835e26237820 */ /* 0x001fca0000400000 */
        /* <DEDUP_REMOVED lines=12> */
[----:B------:R-:W-:Y:S01]  /*2f7b0*/  FFMA R33, R39, 0.66817861795425415039, R30 ;  /* 0x3f2b0dc127217823 */ /* 0x000fe2000000001e */
[----:B------:R-:W-:Y:S01]  /*2f7c0*/  FFMA R30, R30, -0.66817861795425415039, R39 ;  /* 0xbf2b0dc11e1e7823 */ /* 0x000fe20000000027 */
[----:B------:R-:W-:Y:S01]  /*2f7d0*/  FMUL R37, R37, 1.9615705013275146484 ;  /* 0x3ffb14be25257820 */ /* 0x000fe20000400000 */
[----:B------:R-:W-:Y:S01]  /*2f7e0*/  FMUL R31, R31, 1.4142135381698608398 ;  /* 0x3fb504f31f1f7820 */ /* 0x000fe20000400000 */
[----:B------:R-:W-:Y:S01]  /*2f7f0*/  FMUL R33, R33, 1.6629391908645629883 ;  /* 0x3fd4db3121217820 */ /* 0x000fe20000400000 */
[----:B------:R-:W-:Y:S01]  /*2f800*/  FMUL R30, R30, -1.6629391908645629883 ;  /* 0xbfd4db311e1e7820 */ /* 0x000fe20000400000 */
[----:B0-----:R-:W-:Y:S04]  /*2f810*/  STL [R1+0x144], R35 ;  /* 0x0001442301007387 */ /* 0x001fe80000100800 */
[----:B------:R-:W0:Y:S04]  /*2f820*/  LDS R35, [R51+0x18] ;  /* 0x0000180033237984 */ /* 0x000e280000000800 */
[----:B-1----:R-:W-:Y:S04]  /*2f830*/  STL [R1+0x170], R32 ;  /* 0x0001702001007387 */ /* 0x002fe80000100800 */
[----:B------:R-:W1:Y:S01]  /*2f840*/  LDS R32, [R51+0x1c] ;  /* 0x00001c0033207984 */ /* 0x000e620000000800 */
[----:B------:R-:W-:-:S03]  /*2f850*/  NOP ;  /* 0x0000000000007918 */ /* 0x000fc60000000000 */
[----:B------:R3:W-:Y:S01]  /*2f860*/  STS [R52], R27 ;  /* 0x0000001b34007388 */ /* 0x0007e20000000800 */
[----:B------:R-:W-:Y:S01]  /*2f870*/  FMUL R34, R34, 1.9615705013275146484 ;  /* 0x3ffb14be22227820 */ /* 0x000fe20000400000 */
[----:B---3--:R-:W-:Y:S01]  /*2f880*/  FFMA R27, R28, -0.41421356797218322754, R29 ;  /* 0xbed413cd1c1b7823 */ /* 0x008fe2000000001d */
[----:B------:R-:W-:-:S03]  /*2f890*/  FFMA R28, R29, 0.41421356797218322754, R28 ;  /* 0x3ed413cd1d1c7823 */ /* 0x000fc6000000001c */
[----:B------:R-:W-:Y:S01]  /*2f8a0*/  FMUL R27, R27, 1.8477590084075927734 ;  /* 0x3fec835e1b1b7820 */ /* 0x000fe20000400000 */
[----:B------:R-:W-:Y:S01]  /*2f8b0*/  FMUL R28, R28, 1.8477590084075927734 ;  /* 0x3fec835e1c1c7820 */ /* 0x000fe20000400000 */
        /* <DEDUP_REMOVED lines=9> */
[----:B------:R-:W4:Y:S01]  /*2f950*/  LDS R27, [R51+0x4] ;  /* 0x00000400331b7984 */ /* 0x000f220000000800 */
[C-C-:B------:R-:W-:Y:S01]  /*2f960*/  FADD R29, R26.reuse, -R19.reuse ;  /* 0x800000131a1d7221 */ /* 0x140fe20000000000 */
[----:B------:R-:W-:Y:S01]  /*2f970*/  FADD R26, R26, R19 ;  /* 0x000000131a1a7221 */ /* 0x000fe20000000000 */
[C-C-:B------:R-:W-:Y:S01]  /*2f980*/  FADD R19, -R23.reuse, R22.reuse ;  /* 0x0000001617137221 */ /* 0x140fe20000000100 */
[----:B--2---:R-:W-:Y:S01]  /*2f990*/  STL [R1+0x188], R36 ;  /* 0x0001882401007387 */ /* 0x004fe20000100800 */
[----:B------:R-:W-:Y:S01]  /*2f9a0*/  FADD R22, R23, R22 ;  /* 0x0000001617167221 */ /* 0x000fe20000000000 */
[----:B------:R-:W-:-:S02]  /*2f9b0*/  FADD R23, R24, -R21 ;  /* 0x8000001518177221 */ /* 0x000fc40000000000 */
[----:B0-----:R-:W-:Y:S01]  /*2f9c0*/  STL [R1+0x1a4], R35 ;  /* 0x0001a42301007387 */ /* 0x001fe20000100800 */
[----:B------:R-:W-:-:S03]  /*2f9d0*/  FADD R21, R24, R21 ;  /* 0x0000001518157221 */ /* 0x000fc60000000000 */
[----:B-1----:R0:W-:Y:S01]  /*2f9e0*/  STL [R1+0x1b0], R32 ;  /* 0x0001b02001007387 */ /* 0x0021e20000100800 */
[C-C-:B------:R-:W-:Y:S01]  /*2f9f0*/  FADD R24, R25.reuse, R20.reuse ;  /* 0x0000001419187221 */ /* 0x140fe20000000000 */
[----:B0-----:R-:W-:-:S04]  /*2fa00*/  FADD R32, R25, -R20 ;  /* 0x8000001419207221 */ /* 0x001fc80000000000 */
        /* <DEDUP_REMOVED lines=18> */
[----:B---3--:R-:W-:Y:S04]  /*2fb30*/  STL [R1+0xf8], R28 ;  /* 0x0000f81c01007387 */ /* 0x008fe80000100800 */
[----:B------:R-:W0:Y:S04]  /*2fb40*/  LDS R29, [R51+0x8] ;  /* 0x00000800331d7984 */ /* 0x000e280000000800 */
        /* <DEDUP_REMOVED lines=12> */
[----:B-1----:R-:W-:Y:S04]  /*2fc10*/  STL [R1+0x110], R28 ;  /* 0x0001101c01007387 */ /* 0x002fe80000100800 */
[----:B------:R-:W0:Y:S04]  /*2fc20*/  LDS R29, [R51+0x14] ;  /* 0x00001400331d7984 */ /* 0x000e280000000800 */
[----:B--2---:R-:W-:Y:S04]  /*2fc30*/  STL [R1+0x140], R27 ;  /* 0x0001401b01007387 */ /* 0x004fe80000100800 */
        /* <DEDUP_REMOVED lines=74> */
[----:B------:R-:W4:Y:S04]  /*300e0*/  LDS R13, [R51+0x8] ;  /* 0x00000800330d7984 */ /* 0x000f280000000800 */
[----:B0-----:R-:W-:Y:S04]  /*300f0*/  STL [R1+0x124], R21 ;  /* 0x0001241501007387 */ /* 0x001fe80000100800 */
[----:B-1----:R-:W-:Y:S04]  /*30100*/  STL [R1+0x138], R20 ;  /* 0x0001381401007387 */ /* 0x002fe80000100800 */
[----:B--2---:R-:W-:Y:S04]  /*30110*/  STL [R1+0x148], R19 ;  /* 0x0001481301007387 */ /* 0x004fe80000100800 */
[----:B---3--:R-:W-:Y:S04]  /*30120*/  STL [R1+0x60], R12 ;  /* 0x0000600c01007387 */ /* 0x008fe80000100800 */
[----:B------:R-:W0:Y:S04]  /*30130*/  LDS R12, [R51+0xc] ;  /* 0x00000c00330c7984 */ /* 0x000e280000000800 */
[----:B----4-:R-:W-:Y:S04]  /*30140*/  STL [R1+0x70], R11 ;  /* 0x0000700b01007387 */ /* 0x010fe80000100800 */
[----:B------:R-:W1:Y:S04]  /*30150*/  LDS R11, [R51+0x10] ;  /* 0x00001000330b7984 */ /* 0x000e680000000800 */
[----:B------:R-:W-:Y:S04]  /*30160*/  STL [R1+0x6c], R13 ;  /* 0x00006c0d01007387 */ /* 0x000fe80000100800 */
[----:B------:R-:W2:Y:S04]  /*30170*/  LDS R13, [R51+0x14] ;  /* 0x00001400330d7984 */ /* 0x000ea80000000800 */
[----:B0-----:R-:W-:Y:S01]  /*30180*/  STL [R1+0x64], R12 ;  /* 0x0000640c01007387 */ /* 0x001fe20000100800 */
[----:B------:R-:W-:Y:S01]  /*30190*/  FADD R16, R8, -R5 ;  /* 0x8000000508107221 */ /* 0x000fe20000000000 */
[----:B------:R-:W-:-:S02]  /*301a0*/  FADD R15, R10, -R3 ;  /* 0x800000030a0f7221 */ /* 0x000fc40000000000 */
[----:B------:R-:W0:Y:S04]  /*301b0*/  LDS R12, [R51+0x18] ;  /* 0x00001800330c7984 */ /* 0x000e280000000800 */
[----:B-1----:R-:W-:Y:S01]  /*301c0*/  STL [R1+0xa8], R11 ;  /* 0x0000a80b01007387 */ /* 0x002fe20000100800 */
[----:B------:R-:W-:Y:S01]  /*301d0*/  FADD R5, R8, R5 ;  /* 0x0000000508057221 */ /* 0x000fe20000000000 */
[----:B------:R-:W-:Y:S02]  /*301e0*/  FADD R10, R10, R3 ;  /* 0x000000030a0a7221 */ /* 0x000fe40000000000 */
[----:B------:R-:W1:Y:S04]  /*301f0*/  LDS R11, [R51+0x1c] ;  /* 0x00001c00330b7984 */ /* 0x000e680000000800 */
[----:B--2---:R-:W-:Y:S04]  /*30200*/  STL [R1+0xf4], R13 ;  /* 0x0000f40d01007387 */ /* 0x004fe80000100800 */
[----:B------:R-:W2:Y:S01]  /*30210*/  LDL.LU R42, [R1+0xc] ;  /* 0x00000c00012a7983 */ /* 0x000ea20000300800 */
        /* <DEDUP_REMOVED lines=44> */
[----:B-1----:R0:W-:Y:S01]  /*304e0*/  STL [R1+0x118], R11 ;  /* 0x0001180b01007387 */ /* 0x0021e20000100800 */
        /* <DEDUP_REMOVED lines=29> */
[----:B------:R-:W3:Y:S04]  /*306c0*/  LDS R10, [R51+0x18] ;  /* 0x00001800330a7984 */ /* 0x000ee80000000800 */
        /* <DEDUP_REMOVED lines=12> */
[----:B---3--:R0:W-:Y:S01]  /*30790*/  STL [R1+0xdc], R10 ;  /* 0x0000dc0a01007387 */ /* 0x0081e20000100800 */
[----:B----4-:R-:W-:-:S03]  /*307a0*/  FADD R4, -R53, R43 ;  /* 0x0000002b35047221 */ /* 0x010fc60000000100 */
[----:B-1----:R1:W-:Y:S01]  /*307b0*/  STL [R1+0xf0], R6 ;  /* 0x0000f00601007387 */ /* 0x0023e20000100800 */
[----:B0-----:R-:W-:Y:S01]  /*307c0*/  FADD R10, R0, -R45 ;  /* 0x8000002d000a7221 */ /* 0x001fe20000000000 */
[----:B-1----:R-:W-:-:S04]  /*307d0*/  FADD R6, R2, -R44 ;  /* 0x8000002c02067221 */ /* 0x002fc80000000000 */
[C-C-:B------:R-:W-:Y:S01]  /*307e0*/  FADD R14, R6.reuse, R10.reuse ;  /* 0x0000000a060e7221 */ /* 0x140fe20000000000 */
[----:B------:R-:W-:Y:S01]  /*307f0*/  FADD R6, R6, -R10 ;  /* 0x8000000a06067221 */ /* 0x000fe20000000000 */
[----:B------:R0:W-:Y:S01]  /*30800*/  STS [R52+0x108], R5 ;  /* 0x0001080534007388 */ /* 0x0001e20000000800 */
[----:B------:R-:W-:Y:S01]  /*30810*/  FADD R43, R53, R43 ;  /* 0x0000002b352b7221 */ /* 0x000fe20000000000 */
[----:B------:R-:W-:Y:S01]  /*30820*/  FADD R45, R0, R45 ;  /* 0x0000002d002d7221 */ /* 0x000fe20000000000 */
[----:B------:R-:W-:Y:S01]  /*30830*/  FFMA R12, R12, 0.41421356797218322754, R16 ;  /* 0x3ed413cd0c0c7823 */ /* 0x000fe20000000010 */
[----:B0-----:R-:W-:Y:S01]  /*30840*/  FADD R5, R2, R44 ;  /* 0x0000002c02057221 */ /* 0x001fe20000000000 */
        /* <DEDUP_REMOVED lines=10> */
[----:B------:R-:W3:Y:S04]  /*308f0*/  LDL.LU R2, [R1+0x27c] ;  /* 0x00027c0001027983 */ /* 0x000ee80000300800 */
[----:B------:R-:W4:Y:S04]  /*30900*/  LDL.LU R0, [R1+0x278] ;  /* 0x0002780001007983 */ /* 0x000f280000300800 */
[----:B------:R-:W3:Y:S01]  /*30910*/  LDL.LU R50, [R1+0x3c] ;  /* 0x00003c0001327983 */ /* 0x000ee20000300800 */
[C-C-:B--2---:R-:W-:Y:S01]  /*30920*/  FADD R3, R42.reuse, -R46.reuse ;  /* 0x8000002e2a037221 */ /* 0x144fe20000000000 */
[----:B------:R-:W-:-:S02]  /*30930*/  FADD R17, R42, R46 ;  /* 0x0000002e2a117221 */ /* 0x000fc40000000000 */
[----:B------:R-:W3:Y:S01]  /*30940*/  LDL.LU R42, [R1+0x4c] ;  /* 0x00004c00012a7983 */ /* 0x000ee20000300800 */
[C-C-:B------:R-:W-:Y:S01]  /*30950*/  FFMA R13, R14.reuse, -0.70710676908493041992, R3.reuse ;  /* 0xbf3504f30e0d7823 */ /* 0x140fe20000000003 */
[----:B------:R-:W-:Y:S01]  /*30960*/  FFMA R10, R14, 0.70710676908493041992, R3 ;  /* 0x3f3504f30e0a7823 */ /* 0x000fe20000000003 */
[C-C-:B------:R-:W-:Y:S01]  /*30970*/  FFMA R3, R6.reuse, -0.70710676908493041992, R4.reuse ;  /* 0xbf3504f306037823 */ /* 0x140fe20000000004 */
[----:B------:R-:W-:Y:S01]  /*30980*/  FFMA R6, R6, 0.70710676908493041992, R4 ;  /* 0x3f3504f306067823 */ /* 0x000fe20000000004 */
[----:B------:R-:W-:Y:S02]  /*30990*/  FADD R4, R45, R5 ;  /* 0x000000052d047221 */ /* 0x000fe40000000000 */
[----:B------:R-:W-:Y:S01]  /*309a0*/  FFMA R14, R3, 0.66817861795425415039, R13 ;  /* 0x3f2b0dc1030e7823 */ /* 0x000fe2000000000d */
[----:B------:R-:W-:Y:S01]  /*309b0*/  FFMA R13, R13, -0.66817861795425415039, R3 ;  /* 0xbf2b0dc10d0d7823 */ /* 0x000fe20000000003 */
[----:B------:R-:W-:-:S04]  /*309c0*/  FADD R3, R17, R43 ;  /* 0x0000002b11037221 */ /* 0x000fc80000000000 */
[C-C-:B------:R-:W-:Y:S01]  /*309d0*/  FADD R15, R3.reuse, -R4.reuse ;  /* 0x80000004030f7221 */ /* 0x140fe20000000000 */
[----:B------:R-:W-:Y:S01]  /*309e0*/  FADD R3, R3, R4 ;  /* 0x0000000403037221 */ /* 0x000fe20000000000 */
[----:B------:R-:W-:-:S03]  /*309f0*/  FFMA R4, R6, -0.19891236722469329834, R10 ;  /* 0xbe4bafaf06047823 */ /* 0x000fc6000000000a */
[----:B0-----:R-:W-:Y:S01]  /*30a00*/  FMUL R7, R3, 1.4142135381698608398 ;  /* 0x3fb504f303077820 */ /* 0x001fe20000400000 */
[----:B------:R-:W-:Y:S01]  /*30a10*/  NOP ;  /* 0x0000000000007918 */ /* 0x000fe20000000000 */
[----:B-1----:R-:W-:Y:S01]  /*30a20*/  FMUL R8, R4, 1.9615705013275146484 ;  /* 0x3ffb14be04087820 */ /* 0x002fe20000400000 */
[----:B------:R-:W0:Y:S04]  /*30a30*/  LDS R3, [R51] ;  /* 0x0000000033037984 */ /* 0x000e280000000800 */
[----:B------:R-:W1:Y:S01]  /*30a40*/  LDS R4, [R51+0x4] ;  /* 0x0000040033047984 */ /* 0x000e620000000800 */
[----:B------:R-:W-:Y:S01]  /*30a50*/  FADD R17, R17, -R43 ;  /* 0x8000002b11117221 */ /* 0x000fe20000000000 */
[----:B------:R-:W-:Y:S01]  /*30a60*/  FADD R5, -R45, R5 ;  /* 0x000000052d057221 */ /* 0x000fe20000000100 */
[----:B------:R-:W-:-:S02]  /*30a70*/  FFMA R10, R10, 0.19891236722469329834, R6 ;  /* 0x3e4bafaf0a0a7823 */ /* 0x000fc40000000006 */
[----:B------:R-:W-:Y:S01]  /*30a80*/  LDS R6, [R51+0xc] ;  /* 0x00000c0033067984 */ /* 0x000fe20000000800 */
[----:B------:R-:W-:Y:S01]  /*30a90*/  FFMA R16, R5, -0.41421356797218322754, R17 ;  /* 0xbed413cd05107823 */ /* 0x000fe20000000011 */
[----:B------:R-:W-:Y:S02]  /*30aa0*/  FFMA R17, R17, 0.41421356797218322754, R5 ;  /* 0x3ed413cd11117823 */ /* 0x000fe40000000005 */
[----:B------:R-:W2:Y:S04]  /*30ab0*/  LDS R5, [R51+0x8] ;  /* 0x0000080033057984 */ /* 0x000ea80000000800 */
[----:B0-----:R-:W-:Y:S04]  /*30ac0*/  STL [R1+0x254], R3 ;  /* 0x0002540301007387 */ /* 0x001fe80000100800 */
[----:B-1----:R-:W-:Y:S04]  /*30ad0*/  STL [R1+0x258], R4 ;  /* 0x0002580401007387 */ /* 0x002fe80000100800 */
[----:B------:R-:W0:Y:S04]  /*30ae0*/  LDS R4, [R51+0x10] ;  /* 0x0000100033047984 */ /* 0x000e280000000800 */
[----:B------:R-:W1:Y:S04]  /*30af0*/  LDS R3, [R51+0x14] ;  /* 0x0000140033037984 */ /* 0x000e680000000800 */
[----:B--2---:R-:W-:Y:S04]  /*30b00*/  STL [R1+0x25c], R5 ;  /* 0x00025c0501007387 */ /* 0x004fe80000100800 */
[----:B------:R-:W-:Y:S04]  /*30b10*/  STL [R1+0x260], R6 ;  /* 0x0002600601007387 */ /* 0x000fe80000100800 */
[----:B------:R-:W2:Y:S04]  /*30b20*/  LDL.LU R41, [R1+0x48] ;  /* 0x0000480001297983 */ /* 0x000ea80000300800 */
[----:B0-----:R-:W-:Y:S04]  /*30b30*/  STL [R1+0x78], R4 ;  /* 0x0000780401007387 */ /* 0x001fe80000100800 */
[----:B------:R-:W0:Y:S04]  /*30b40*/  LDS R4, [R51+0x18] ;  /* 0x0000180033047984 */ /* 0x000e280000000800 */
[----:B------:R-:W2:Y:S04]  /*30b50*/  LDL.LU R47, [R1+0x54] ;  /* 0x00005400012f7983 */ /* 0x000ea80000300800 */
[----:B-1----:R-:W-:Y:S04]  /*30b60*/  STL [R1+0xa4], R3 ;  /* 0x0000a40301007387 */ /* 0x002fe80000100800 */
[----:B------:R-:W4:Y:S04]  /*30b70*/  LDL.LU R39, [R1+0x5c] ;  /* 0x00005c0001277983 */ /* 0x000f280000300800 */
[----:B------:R-:W1:Y:S01]  /*30b80*/  LDS R3, [R51+0x1c] ;  /* 0x00001c0033037984 */ /* 0x000e620000000800 */
[----:B------:R-:W-:Y:S01]  /*30b90*/  FMUL R12, R17, 1.8477590084075927734 ;  /* 0x3fec835e110c7820 */ /* 0x000fe20000400000 */
[----:B------:R-:W-:-:S02]  /*30ba0*/  NOP ;  /* 0x0000000000007918 */ /* 0x000fc40000000000 */
[----:B0-----:R-:W-:Y:S04]  /*30bb0*/  STL [R1+0xc4], R4 ;  /* 0x0000c40401007387 */ /* 0x001fe80000100800 */
[----:B------:R-:W4:Y:S04]  /*30bc0*/  LDL.LU R49, [R1+0x68] ;  /* 0x0000680001317983 */ /* 0x000f280000300800 */
[----:B-1----:R-:W-:Y:S04]  /*30bd0*/  STL [R1+0xd4], R3 ;  /* 0x0000d40301007387 */ /* 0x002fe80000100800 */
[----:B------:R-:W4:Y:S04]  /*30be0*/  LDL.LU R38, [R1+0x84] ;  /* 0x0000840001267983 */ /* 0x000f280000300800 */
[----:B------:R-:W4:Y:S04]  /*30bf0*/  LDL.LU R48, [R1+0xa0] ;  /* 0x0000a00001307983 */ /* 0x000f280000300800 */
[----:B------:R-:W-:Y:S04]  /*30c00*/  STL [R1+0x264], R51 ;  /* 0x0002643301007387 */ /* 0x000fe80000100800 */
[----:B------:R-:W4:Y:S01]  /*30c10*/  LDL.LU R58, [R1+0xb0] ;  /* 0x0000b000013a7983 */ /* 0x000f220000300800 */
[----:B------:R-:W-:-:S03]  /*30c20*/  FMUL R9, R13, -1.6629391908645629883 ;  /* 0xbfd4db310d097820 */ /* 0x000fc60000400000 */
[----:B------:R0:W-:Y:S01]  /*30c30*/  STS [R52+0x318], R12 ;  /* 0x0003180c34007388 */ /* 0x0001e20000000800 */
[C-C-:B---3--:R-:W-:Y:S01]  /*30c40*/  FADD R36, -R42.reuse, R50.reuse ;  /* 0x000000322a247221 */ /* 0x148fe20000000100 */
[----:B------:R-:W-:Y:S02]  /*30c50*/  FADD R11, R42, R50 ;  /* 0x000000322a0b7221 */ /* 0x000fe40000000000 */
        /* <DEDUP_REMOVED lines=14> */
[C-C-:B--2---:R-:W-:Y:S01]  /*30d40*/  FADD R13, -R47.reuse, R41.reuse ;  /* 0x000000292f0d7221 */ /* 0x144fe20000000100 */
[----:B0-----:R-:W-:-:S02]  /*30d50*/  FADD R12, R47, R41 ;  /* 0x000000292f0c7221 */ /* 0x001fc40000000000 */
[----:B------:R-:W2:Y:S04]  /*30d60*/  LDL.LU R41, [R1+0x164] ;  /* 0x0001640001297983 */ /* 0x000ea80000300800 */
[----:B------:R-:W2:Y:S01]  /*30d70*/  LDL.LU R24, [R1+0xc8] ;  /* 0x0000c80001187983 */ /* 0x000ea20000300800 */
[C-C-:B----4-:R-:W-:Y:S01]  /*30d80*/  FADD R21, -R49.reuse, R39.reuse ;  /* 0x0000002731157221 */ /* 0x150fe20000000100 */
[----:B------:R-:W-:Y:S02]  /*30d90*/  FADD R26, R49, R39 ;  /* 0x00000027311a7221 */ /* 0x000fe40000000000 */
[----:B------:R-:W4:Y:S04]  /*30da0*/  LDL.LU R39, [R1+0x17c] ;  /* 0x00017c0001277983 */ /* 0x000f280000300800 */
[----:B------:R-:W2:Y:S04]  /*30db0*/  LDL.LU R32, [R1+0xe4] ;  /* 0x0000e40001207983 */ /* 0x000ea80000300800 */
[----:B------:R-:W2:Y:S04]  /*30dc0*/  LDL.LU R47, [R1+0x190] ;  /* 0x00019000012f7983 */ /* 0x000ea80000300800 */
[----:B------:R-:W4:Y:S04]  /*30dd0*/  LDL.LU R30, [R1+0xec] ;  /* 0x0000ec00011e7983 */ /* 0x000f280000300800 */
[----:B------:R-:W4:Y:S01]  /*30de0*/  LDL.LU R49, [R1+0x1a0] ;  /* 0x0001a00001317983 */ /* 0x000f220000300800 */
[C-C-:B------:R-:W-:Y:S01]  /*30df0*/  FADD R29, -R48.reuse, R38.reuse ;  /* 0x00000026301d7221 */ /* 0x140fe20000000100 */
[----:B------:R-:W-:-:S02]  /*30e00*/  FADD R34, R48, R38 ;  /* 0x0000002630227221 */ /* 0x000fc40000000000 */
[----:B------:R-:W4:Y:S04]  /*30e10*/  LDL.LU R28, [R1+0x20] ;  /* 0x00002000011c7983 */ /* 0x000f280000300800 */
[----:B------:R-:W4:Y:S04]  /*30e20*/  LDL.LU R48, [R1+0x168] ;  /* 0x0001680001307983 */ /* 0x000f280000300800 */
[----:B------:R-:W4:Y:S04]  /*30e30*/  LDL.LU R37, [R1+0x11c] ;  /* 0x00011c0001257983 */ /* 0x000f280000300800 */
[----:B------:R-:W4:Y:S01]  /*30e40*/  LDL.LU R35, [R1+0x1c0] ;  /* 0x0001c00001237983 */ /* 0x000f220000300800 */
[----:B------:R-:W-:Y:S01]  /*30e50*/  FMUL R14, R14, 1.6629391908645629883 ;  /* 0x3fd4db310e0e7820 */ /* 0x000fe20000400000 */
[----:B------:R-:W-:-:S02]  /*30e60*/  FMUL R15, R15, 1.4142135381698608398 ;  /* 0x3fb504f30f0f7820 */ /* 0x000fc40000400000 */
[----:B------:R-:W-:Y:S04]  /*30e70*/  STS [R52+0x294], R9 ;  /* 0x0002940934007388 */ /* 0x000fe80000000800 */
        /* <DEDUP_REMOVED lines=9> */
[C-C-:B0-----:R-:W-:Y:S01]  /*30f10*/  FADD R14, R22.reuse, -R23.reuse ;  /* 0x80000017160e7221 */ /* 0x141fe20000000000 */
[----:B------:R-:W-:Y:S01]  /*30f20*/  FADD R22, R22, R23 ;  /* 0x0000001716167221 */ /* 0x000fe20000000000 */
[C-C-:B------:R-:W-:Y:S01]  /*30f30*/  FADD R9, R19.reuse, -R20.reuse ;  /* 0x8000001413097221 */ /* 0x140fe20000000000 */
[----:B-1----:R-:W-:Y:S02]  /*30f40*/  FADD R15, R19, R20 ;  /* 0x00000014130f7221 */ /* 0x002fe40000000000 */
[----:B------:R-:W3:Y:S01]  /*30f50*/  LDL.LU R19, [R1+0x90] ;  /* 0x0000900001137983 */ /* 0x000ee20000300800 */
[C-C-:B------:R-:W-:Y:S01]  /*30f60*/  FADD R7, R33.reuse, -R27.reuse ;  /* 0x8000001b21077221 */ /* 0x140fe20000000000 */
[----:B------:R-:W-:-:S02]  /*30f70*/  FADD R23, R33, R27 ;  /* 0x0000001b21177221 */ /* 0x000fc40000000000 */
[----:B------:R-:W3:Y:S01]  /*30f80*/  LDL.LU R27, [R1+0x194] ;  /* 0x00019400011b7983 */ /* 0x000ee20000300800 */
[C-C-:B--2---:R-:W-:Y:S01]  /*30f90*/  FADD R44, R47.reuse, -R32.reuse ;  /* 0x800000202f2c7221 */ /* 0x144fe20000000000 */
[----:B------:R-:W-:Y:S01]  /*30fa0*/  FADD R47, R47, R32 ;  /* 0x000000202f2f7221 */ /* 0x000fe20000000000 */
[C-C-:B----4-:R-:W-:Y:S01]  /*30fb0*/  FADD R32, R49.reuse, -R30.reuse ;  /* 0x8000001e31207221 */ /* 0x150fe20000000000 */
[----:B------:R-:W-:Y:S02]  /*30fc0*/  FADD R56, R49, R30 ;  /* 0x0000001e31387221 */ /* 0x000fe40000000000 */
[----:B------:R-:W2:Y:S04]  /*30fd0*/  LDL.LU R30, [R1+0xbc] ;  /* 0x0000bc00011e7983 */ /* 0x000ea80000300800 */
[----:B------:R-:W2:Y:S01]  /*30fe0*/  LDL.LU R49, [R1+0x1ac] ;  /* 0x0001ac0001317983 */ /* 0x000ea20000300800 */
[----:B------:R-:W-:Y:S01]  /*30ff0*/  FMUL R16, R16, 1.8477590084075927734 ;  /* 0x3fec835e10107820 */ /* 0x000fe20000400000 */
[----:B------:R-:W-:-:S02]  /*31000*/  FADD R17, R48, -R28 ;  /* 0x8000001c30117221 */ /* 0x000fc40000000000 */
[----:B------:R0:W-:Y:S04]  /*31010*/  STS [R52+0x84], R8 ;  /* 0x0000840834007388 */ /* 0x0001e80000000800 */
[----:B------:R1:W-:Y:S01]  /*31020*/  STS [R52+0x108], R16 ;  /* 0x0001081034007388 */ /* 0x0003e20000000800 */
[C-C-:B0-----:R-:W-:Y:S01]  /*31030*/  FADD R8, R35.reuse, R37.reuse ;  /* 0x0000002523087221 */ /* 0x141fe20000000000 */
[----:B-1----:R-:W-:Y:S01]  /*31040*/  FADD R16, R48, R28 ;  /* 0x0000001c30107221 */ /* 0x002fe20000000000 */
[----:B------:R-:W-:Y:S02]  /*31050*/  FADD R48, R35, -R37 ;  /* 0x8000002523307221 */ /* 0x000fe40000000000 */
[----:B------:R-:W4:Y:S04]  /*31060*/  LDL.LU R37, [R1+0xd8] ;  /* 0x0000d80001257983 */ /* 0x000f280000300800 */
[----:B------:R-:W4:Y:S01]  /*31070*/  LDL.LU R35, [R1+0x1d8] ;  /* 0x0001d80001237983 */ /* 0x000f220000300800 */
[C-C-:B------:R-:W-:Y:S01]  /*31080*/  FADD R20, R16.reuse, R22.reuse ;  /* 0x0000001610147221 */ /* 0x140fe20000000000 */
[----:B------:R-:W-:Y:S01]  /*31090*/  FADD R22, -R16, R22 ;  /* 0x0000001610167221 */ /* 0x000fe20000000100 */
[C-C-:B------:R-:W-:Y:S01]  /*310a0*/  FADD R33, R41.reuse, -R31.reuse ;  /* 0x8000001f29217221 */ /* 0x140fe20000000000 */
[----:B------:R-:W4:Y:S01]  /*310b0*/  LDL.LU R53, [R1+0xe8] ;  /* 0x0000e80001357983 */ /* 0x000f220000300800 */
[----:B------:R-:W-:Y:S01]  /*310c0*/  FMUL R10, R10, 1.9615705013275146484 ;  /* 0x3ffb14be0a0a7820 */ /* 0x000fe20000400000 */
[----:B------:R-:W-:-:S02]  /*310d0*/  FADD R31, R41, R31 ;  /* 0x0000001f291f7221 */ /* 0x000fc40000000000 */
[----:B------:R-:W4:Y:S01]  /*310e0*/  LDL.LU R46, [R1+0x1fc] ;  /* 0x0001fc00012e7983 */ /* 0x000f220000300800 */
[C-C-:B------:R-:W-:Y:S01]  /*310f0*/  FADD R41, R39.reuse, -R24.reuse ;  /* 0x8000001827297221 */ /* 0x140fe20000000000 */
[----:B------:R-:W-:Y:S01]  /*31100*/  FADD R39, R39, R24 ;  /* 0x0000001827277221 */ /* 0x000fe20000000000 */
[C-C-:B------:R-:W-:Y:S01]  /*31110*/  FADD R28, R14.reuse, R17.reuse ;  /* 0x000000110e1c7221 */ /* 0x140fe20000000000 */
[----:B------:R-:W-:Y:S01]  /*31120*/  FADD R14, R14, -R17 ;  /* 0x800000110e0e7221 */ /* 0x000fe20000000000 */
[----:B------:R-:W4:Y:S04]  /*31130*/  LDL.LU R55, [R1+0x114] ;  /* 0x0001140001377983 */ /* 0x000f280000300800 */
[----:B------:R0:W-:Y:S04]  /*31140*/  STS [R52+0x39c], R10 ;  /* 0x00039c0a34007388 */ /* 0x0001e80000000800 */
[----:B------:R-:W4:Y:S01]  /*31150*/  LDL.LU R60, [R1+0x210] ;  /* 0x00021000013c7983 */ /* 0x000f220000300800 */
[--C-:B------:R-:W-:Y:S01]  /*31160*/  FADD R38, -R42, R58.reuse ;  /* 0x0000003a2a267221 */ /* 0x100fe20000000100 */
[C-C-:B0-----:R-:W-:Y:S01]  /*31170*/  FADD R10, -R18.reuse, R61.reuse ;  /* 0x0000003d120a7221 */ /* 0x141fe20000000100 */
[----:B------:R-:W-:Y:S01]  /*31180*/  FADD R61, R18, R61 ;  /* 0x0000003d123d7221 */ /* 0x000fe20000000000 */
[----:B------:R-:W-:-:S02]  /*31190*/  FADD R42, R42, R58 ;  /* 0x0000003a2a2a7221 */ /* 0x000fc40000000000 */
[----:B------:R-:W4:Y:S01]  /*311a0*/  LDL.LU R58, [R1+0x12c] ;  /* 0x00012c00013a7983 */ /* 0x000f220000300800 */
[C-C-:B---3--:R-:W-:Y:S01]  /*311b0*/  FADD R16, R40.reuse, -R25.reuse ;  /* 0x8000001928107221 */ /* 0x148fe20000000000 */
[----:B------:R-:W-:-:S03]  /*311c0*/  FADD R17, R40, R25 ;  /* 0x0000001928117221 */ /* 0x000fc60000000000 */
[C-C-:B------:R-:W-:Y:S01]  /*311d0*/  FADD R24, R9.reuse, R16.reuse ;  /* 0x0000001009187221 */ /* 0x140fe20000000000 */
[----:B------:R-:W-:-:S04]  /*311e0*/  FADD R16, R9, -R16 ;  /* 0x8000001009107221 */ /* 0x000fc80000000000 */
[C-C-:B------:R-:W-:Y:S01]  /*311f0*/  FFMA R18, R16.reuse, -0.70710676908493041992, R13.reuse ;  /* 0xbf3504f310127823 */ /* 0x140fe2000000000d */
[----:B------:R-:W-:Y:S01]  /*31200*/  FFMA R13, R16, 0.70710676908493041992, R13 ;  /* 0x3f3504f3100d7823 */ /* 0x000fe2000000000d */
[C-C-:B------:R-:W-:Y:S01]  /*31210*/  FADD R25, R27.reuse, -R19.reuse ;  /* 0x800000131b197221 */ /* 0x140fe20000000000 */
[----:B------:R-:W-:-:S03]  /*31220*/  FADD R9, R27, R19 ;  /* 0x000000131b097221 */ /* 0x000fc60000000000 */
[----:B------:R-:W-:Y:S01]  /*31230*/  FADD R16, R7, R25 ;  /* 0x0000001907107221 */ /* 0x000fe20000000000 */
[----:B------:R-:W-:Y:S01]  /*31240*/  FADD R19, R9, R23 ;  /* 0x0000001709137221 */ /* 0x000fe20000000000 */
[----:B------:R-:W-:Y:S01]  /*31250*/  FADD R25, R7, -R25 ;  /* 0x8000001907197221 */ /* 0x000fe20000000000 */
[----:B------:R-:W-:Y:S01]  /*31260*/  FADD R23, -R9, R23 ;  /* 0x0000001709177221 */ /* 0x000fe20000000100 */
[C-C-:B--2---:R-:W-:Y:S01]  /*31270*/  FADD R9, R49.reuse, -R30.reuse ;  /* 0x8000001e31097221 */ /* 0x144fe20000000000 */
[----:B------:R-:W-:Y:S02]  /*31280*/  FADD R7, R49, R30 ;  /* 0x0000001e31077221 */ /* 0x000fe40000000000 */
[----:B------:R-:W2:Y:S04]  /*31290*/  LDL.LU R49, [R1+0x224] ;  /* 0x0002240001317983 */ /* 0x000ea80000300800 */
[----:B------:R-:W3:Y:S01]  /*312a0*/  LDL.LU R59, [R1+0x1d0] ;  /* 0x0001d000013b7983 */ /* 0x000ee20000300800 */
[C-C-:B------:R-:W-:Y:S01]  /*312b0*/  FADD R30, R33.reuse, R9.reuse ;  /* 0x00000009211e7221 */ /* 0x140fe20000000000 */
[----:B------:R-:W-:Y:S01]  /*312c0*/  FADD R33, R33, -R9 ;  /* 0x8000000921217221 */ /* 0x000fe20000000000 */
[C-C-:B------:R-:W-:Y:S01]  /*312d0*/  FADD R27, R7.reuse, R31.reuse ;  /* 0x0000001f071b7221 */ /* 0x140fe20000000000 */
[----:B------:R-:W-:Y:S01]  /*312e0*/  FADD R31, -R7, R31 ;  /* 0x0000001f071f7221 */ /* 0x000fe20000000100 */
[C-C-:B------:R-:W-:Y:S01]  /*312f0*/  FFMA R40, R14.reuse, -0.70710676908493041992, R36.reuse ;  /* 0xbf3504f30e287823 */ /* 0x140fe20000000024 */
[----:B------:R-:W-:Y:S01]  /*31300*/  FFMA R36, R14, 0.70710676908493041992, R36 ;  /* 0x3f3504f30e247823 */ /* 0x000fe20000000024 */
[C-C-:B----4-:R-:W-:Y:S01]  /*31310*/  FADD R9, R35.reuse, -R37.reuse ;  /* 0x8000002523097221 */ /* 0x150fe20000000000 */
[----:B------:R-:W-:-:S03]  /*31320*/  FADD R7, R35, R37 ;  /* 0x0000002523077221 */ /* 0x000fc60000000000 */
[C-C-:B------:R-:W-:Y:S01]  /*31330*/  FADD R37, R41.reuse, R9.reuse ;  /* 0x0000000929257221 */ /* 0x140fe20000000000 */
[----:B------:R-:W-:Y:S01]  /*31340*/  FADD R41, R41, -R9 ;  /* 0x8000000929297221 */ /* 0x000fe20000000000 */
[C-C-:B------:R-:W-:Y:S01]  /*31350*/  FADD R35, R7.reuse, R39.reuse ;  /* 0x0000002707237221 */ /* 0x140fe20000000000 */
[----:B------:R-:W-:Y:S01]  /*31360*/  FADD R39, -R7, R39 ;  /* 0x0000002707277221 */ /* 0x000fe20000000100 */
[C-C-:B------:R-:W-:Y:S01]  /*31370*/  FADD R9, R46.reuse, -R53.reuse ;  /* 0x800000352e097221 */ /* 0x140fe20000000000 */
[----:B------:R-:W-:-:S03]  /*31380*/  FADD R7, R46, R53 ;  /* 0x000000352e077221 */ /* 0x000fc60000000000 */
[C-C-:B------:R-:W-:Y:S01]  /*31390*/  FADD R46, R44.reuse, R9.reuse ;  /* 0x000000092c2e7221 */ /* 0x140fe20000000000 */
[----:B------:R-:W-:Y:S01]  /*313a0*/  FADD R44, R44, -R9 ;  /* 0x800000092c2c7221 */ /* 0x000fe20000000000 */
[----:B------:R-:W-:Y:S01]  /*313b0*/  FADD R43, R7, R47 ;  /* 0x0000002f072b7221 */ /* 0x000fe20000000000 */
[----:B------:R-:W-:Y:S01]  /*313c0*/  FADD R14, R17, R15 ;  /* 0x0000000f110e7221 */ /* 0x000fe20000000000 */
[----:B------:R-:W-:Y:S01]  /*313d0*/  FADD R47, -R7, R47 ;  /* 0x0000002f072f7221 */ /* 0x000fe20000000100 */
[----:B------:R-:W-:Y:S01]  /*313e0*/  FADD R15, -R17, R15 ;  /* 0x0000000f110f7221 */ /* 0x000fe20000000100 */
[C---:B------:R-:W-:Y:S01]  /*313f0*/  FFMA R17, R25.reuse, -0.70710676908493041992, R21 ;  /* 0xbf3504f319117823 */ /* 0x040fe20000000015 */
[C-C-:B------:R-:W-:Y:S01]  /*31400*/  FADD R9, R60.reuse, -R55.reuse ;  /* 0x800000373c097221 */ /* 0x140fe20000000000 */
[----:B------:R-:W-:Y:S01]  /*31410*/  FADD R7, R60, R55 ;  /* 0x000000373c077221 */ /* 0x000fe20000000000 */
[----:B------:R-:W-:Y:S01]  /*31420*/  FFMA R21, R25, 0.70710676908493041992, R21 ;  /* 0x3f3504f319157823 */ /* 0x000fe20000000015 */
[C---:B------:R-:W-:Y:S01]  /*31430*/  FFMA R25, R33.reuse, -0.70710676908493041992, R29 ;  /* 0xbf3504f321197823 */ /* 0x040fe2000000001d */
[C-C-:B------:R-:W-:Y:S01]  /*31440*/  FADD R55, R32.reuse, R9.reuse ;  /* 0x0000000920377221 */ /* 0x140fe20000000000 */
[----:B------:R-:W-:Y:S01]  /*31450*/  FADD R32, R32, -R9 ;  /* 0x8000000920207221 */ /* 0x000fe20000000000 */
[----:B------:R-:W-:Y:S01]  /*31460*/  FFMA R29, R33, 0.70710676908493041992, R29 ;  /* 0x3f3504f3211d7823 */ /* 0x000fe2000000001d */
[----:B------:R-:W-:Y:S01]  /*31470*/  FADD R52, R7, R56 ;  /* 0x0000003807347221 */ /* 0x000fe20000000000 */
[----:B------:R-:W-:Y:S01]  /*31480*/  FFMA R33, R41, -0.70710676908493041992, R38 ;  /* 0xbf3504f329217823 */ /* 0x000fe20000000026 */
[----:B------:R-:W-:Y:S01]  /*31490*/  FADD R56, -R7, R56 ;  /* 0x0000003807387221 */ /* 0x000fe20000000100 */
[----:B------:R-:W-:Y:S01]  /*314a0*/  FFMA R38, R41, 0.70710676908493041992, R38 ;  /* 0x3f3504f329267823 */ /* 0x000fe20000000026 */
[C-C-:B------:R-:W-:Y:S01]  /*314b0*/  FFMA R41, R44.reuse, -0.70710676908493041992, R45.reuse ;  /* 0xbf3504f32c297823 */ /* 0x140fe2000000002d */
[----:B------:R-:W-:Y:S01]  /*314c0*/  FFMA R45, R44, 0.70710676908493041992, R45 ;  /* 0x3f3504f32c2d7823 */ /* 0x000fe2000000002d */
[----:B------:R-:W-:Y:S01]  /*314d0*/  NOP ;  /* 0x0000000000007918 */ /* 0x000fe20000000000 */
[C-C-:B--2---:R-:W-:Y:S01]  /*314e0*/  FADD R7, R49.reuse, -R58.reuse ;  /* 0x8000003a31077221 */ /* 0x144fe20000000000 */
[----:B------:R-:W-:Y:S01]  /*314f0*/  FADD R9, R49, R58 ;  /* 0x0000003a31097221 */ /* 0x000fe20000000000 */
[C-C-:B------:R-:W-:Y:S01]  /*31500*/  FFMA R49, R32.reuse, -0.70710676908493041992, R54.reuse ;  /* 0xbf3504f320317823 */ /* 0x140fe20000000036 */
[----:B------:R-:W-:Y:S01]  /*31510*/  FFMA R54, R32, 0.70710676908493041992, R54 ;  /* 0x3f3504f320367823 */ /* 0x000fe20000000036 */
[C-C-:B---3--:R-:W-:Y:S01]  /*31520*/  FADD R44, R59.reuse, -R0.reuse ;  /* 0x800000003b2c7221 */ /* 0x148fe20000000000 */
        /* <DEDUP_REMOVED lines=27> */
[----:B------:R-:W-:-:S04]  /*316e0*/  FADD R11, R32, -R11 ;  /* 0x8000000b200b7221 */ /* 0x000fc80000000000 */
[----:B-1----:R-:W-:Y:S01]  /*316f0*/  FFMA R5, R22, -0.41421356797218322754, R11 ;  /* 0xbed413cd16057823 */ /* 0x002fe2000000000b */
[----:B0-----:R-:W-:-:S04]  /*31700*/  FFMA R4, R11, 0.41421356797218322754, R22 ;  /* 0x3ed413cd0b047823 */ /* 0x001fc80000000016 */
[----:B------:R0:W-:Y:S04]  /*31710*/  STL [R1+0x270], R5 ;  /* 0x0002700501007387 */ /* 0x0001e80000100800 */
[----:B------:R-:W3:Y:S01]  /*31720*/  LDL.LU R32, [R1+0x1e0] ;  /* 0x0001e00001207983 */ /* 0x000ee20000300800 */
[C-C-:B--2---:R-:W-:Y:S01]  /*31730*/  FADD R28, R0.reuse, -R2.reuse ;  /* 0x80000002001c7221 */ /* 0x144fe20000000000 */
[----:B------:R-:W-:-:S03]  /*31740*/  FADD R20, R0, R2 ;  /* 0x0000000200147221 */ /* 0x000fc60000000000 */
[C-C-:B------:R-:W-:Y:S01]  /*31750*/  FFMA R22, R24.reuse, -0.70710676908493041992, R28.reuse ;  /* 0xbf3504f318167823 */ /* 0x140fe2000000001c */
[----:B------:R-:W-:Y:S01]  /*31760*/  FFMA R24, R24, 0.70710676908493041992, R28 ;  /* 0x3f3504f318187823 */ /* 0x000fe2000000001c */
[C-C-:B------:R-:W-:Y:S01]  /*31770*/  FADD R11, R20.reuse, R12.reuse ;  /* 0x0000000c140b7221 */ /* 0x140fe20000000000 */
[----:B------:R-:W-:Y:S01]  /*31780*/  FADD R20, R20, -R12 ;  /* 0x8000000c14147221 */ /* 0x000fe20000000000 */
[----:B----4-:R-:W-:Y:S01]  /*31790*/  FFMA R3, R18, 0.66817861795425415039, R22 ;  /* 0x3f2b0dc112037823 */ /* 0x010fe20000000016 */
[----:B------:R-:W-:Y:S01]  /*317a0*/  FFMA R12, R13, -0.19891236722469329834, R24 ;  /* 0xbe4bafaf0d0c7823 */ /* 0x000fe20000000018 */
[----:B------:R-:W-:Y:S01]  /*317b0*/  FFMA R0, R22, -0.66817861795425415039, R18 ;  /* 0xbf2b0dc116007823 */ /* 0x000fe20000000012 */
[----:B------:R-:W-:Y:S01]  /*317c0*/  FFMA R13, R24, 0.19891236722469329834, R13 ;  /* 0x3e4bafaf180d7823 */ /* 0x000fe2000000000d */
[C-C-:B---3--:R-:W-:Y:S01]  /*317d0*/  FADD R22, R60.reuse, -R53.reuse ;  /* 0x800000353c167221 */ /* 0x148fe20000000000 */
[----:B------:R-:W-:Y:S02]  /*317e0*/  FADD R24, R60, R53 ;  /* 0x000000353c187221 */ /* 0x000fe40000000000 */
[----:B------:R-:W2:Y:S04]  /*317f0*/  LDL.LU R60, [R1+0x238] ;  /* 0x00023800013c7983 */ /* 0x000ea80000300800 */
[----:B------:R-:W3:Y:S04]  /*31800*/  LDL.LU R40, [R1+0x21c] ;  /* 0x00021c0001287983 */ /* 0x000ee80000300800 */
[----:B------:R-:W3:Y:S01]  /*31810*/  LDL.LU R53, [R1+0x23c] ;  /* 0x00023c0001357983 */ /* 0x000ee20000300800 */
[C-C-:B------:R-:W-:Y:S01]  /*31820*/  FADD R2, R11.reuse, -R14.reuse ;  /* 0x8000000e0b027221 */ /* 0x140fe20000000000 */
[----:B------:R-:W-:Y:S01]  /*31830*/  FADD R11, R11, R14 ;  /* 0x0000000e0b0b7221 */ /* 0x000fe20000000000 */
[----:B------:R-:W-:Y:S01]  /*31840*/  FFMA R14, R15, -0.41421356797218322754, R20 ;  /* 0xbed413cd0f0e7823 */ /* 0x000fe20000000014 */
[----:B------:R-:W-:Y:S01]  /*31850*/  FFMA R15, R20, 0.41421356797218322754, R15 ;  /* 0x3ed413cd140f7823 */ /* 0x000fe2000000000f */
[C-C-:B------:R-:W-:Y:S01]  /*31860*/  FADD R20, R24.reuse, R26.reuse ;  /* 0x0000001a18147221 */ /* 0x140fe20000000000 */
[----:B------:R-:W-:Y:S01]  /*31870*/  FADD R26, R24, -R26 ;  /* 0x8000001a181a7221 */ /* 0x000fe20000000000 */
[C-C-:B------:R-:W-:Y:S01]  /*31880*/  FADD R28, R59.reuse, -R48.reuse ;  /* 0x800000303b1c7221 */ /* 0x140fe20000000000 */
[----:B------:R-:W-:-:S02]  /*31890*/  FADD R24, R59, R48 ;  /* 0x000000303b187221 */ /* 0x000fc40000000000 */
[----:B------:R-:W4:Y:S04]  /*318a0*/  LDL.LU R48, [R1+0x230] ;  /* 0x0002300001307983 */ /* 0x000f280000300800 */
[----:B------:R-:W4:Y:S01]  /*318b0*/  LDL.LU R59, [R1+0x240] ;  /* 0x00024000013b7983 */ /* 0x000f220000300800 */
[C-C-:B------:R-:W-:Y:S01]  /*318c0*/  FFMA R18, R16.reuse, -0.70710676908493041992, R22.reuse ;  /* 0xbf3504f310127823 */ /* 0x140fe20000000016 */
[----:B------:R-:W-:-:S03]  /*318d0*/  FFMA R22, R16, 0.70710676908493041992, R22 ;  /* 0x3f3504f310167823 */ /* 0x000fc60000000016 */
        /* <DEDUP_REMOVED lines=49> */
[----:B0-----:R-:W3:Y:S04]  /*31bf0*/  LDL.LU R5, [R1+0x28] ;  /* 0x0000280001057983 */ /* 0x001ee80000300800 */
[----:B------:R-:W2:Y:S04]  /*31c00*/  LDL.LU R6, [R1+0x24] ;  /* 0x0000240001067983 */ /* 0x000ea80000300800 */
[----:B------:R-:W2:Y:S01]  /*31c10*/  LDL.LU R51, [R1+0x20] ;  /* 0x0000200001337983 */ /* 0x000ea20000300800 */
[C-C-:B----4-:R-:W-:Y:S01]  /*31c20*/  FADD R53, R59.reuse, -R48.reuse ;  /* 0x800000303b357221 */ /* 0x150fe20000000000 */
        /* <DEDUP_REMOVED lines=11> */
[----:B------:R-:W4:Y:S01]  /*31ce0*/  LDL.LU R55, [R1+0x234] ;  /* 0x0002340001377983 */ /* 0x000f220000300800 */
[----:B---3--:R-:W-:Y:S01]  /*31cf0*/  FMUL R5, R5, 1.6629391908645629883 ;  /* 0x3fd4db3105057820 */ /* 0x008fe20000400000 */
[----:B--2---:R-:W-:Y:S01]  /*31d00*/  FMUL R6, R6, -1.6629391908645629883 ;  /* 0xbfd4db3106067820 */ /* 0x004fe20000400000 */
[----:B------:R-:W-:Y:S01]  /*31d10*/  FMUL R51, R51, 1.4142135381698608398 ;  /* 0x3fb504f333337820 */ /* 0x000fe20000400000 */
        /* <DEDUP_REMOVED lines=47> */
[----:B-1----:R-:W-:Y:S01]  /*32010*/  FMUL R61, R11, 1.4142135381698608398 ;  /* 0x3fb504f30b3d7820 */ /* 0x002fe20000400000 */
[----:B------:R-:W-:Y:S01]  /*32020*/  FMUL R11, R12, 1.9615705013275146484 ;  /* 0x3ffb14be0c0b7820 */ /* 0x000fe20000400000 */
[----:B------:R-:W-:-:S03]  /*32030*/  FMUL R12, R14, 1.8477590084075927734 ;  /* 0x3fec835e0e0c7820 */ /* 0x000fc60000400000 */
[----:B------:R-:W-:Y:S04]  /*32040*/  STL [R1+0x5c], R61 ;  /* 0x00005c3d01007387 */ /* 0x000fe80000100800 */
[----:B------:R1:W-:Y:S04]  /*32050*/  STL [R1+0xb4], R11 ;  /* 0x0000b40b01007387 */ /* 0x0003e80000100800 */
[----:B------:R2:W-:Y:S01]  /*32060*/  STL [R1+0x1f4], R13 ;  /* 0x0001f40d01007387 */ /* 0x0005e20000100800 */
[----:B-1----:R-:W-:-:S03]  /*32070*/  FMUL R11, R15, 1.8477590084075927734 ;  /* 0x3fec835e0f0b7820 */ /* 0x002fc60000400000 */
[----:B------:R1:W-:Y:S01]  /*32080*/  STL [R1+0xe4], R12 ;  /* 0x0000e40c01007387 */ /* 0x0003e20000100800 */
[----:B--2---:R-:W-:-:S03]  /*32090*/  FMUL R13, R16, 1.6629391908645629883 ;  /* 0x3fd4db31100d7820 */ /* 0x004fc60000400000 */
        /* <DEDUP_REMOVED lines=93> */
.L_x_17319:
[----:B------:R-:W2:Y:S01]  /*32670*/  LDL.LU R8, [R1+0x60] ;  /* 0x0000600001087983 */ /* 0x000ea20000300800 */
[----:B------:R-:W1:Y:S03]  /*32680*/  LDC R20, c[0x0][0x3b4] ;  /* 0x0000ed00ff147b82 */ /* 0x000e660000000800 */
[----:B0-----:R-:W2:Y:S04]  /*32690*/  LDL.LU R7, [R1+0x74] ;  /* 0x0000740001077983 */ /* 0x001ea80000300800 */
[----:B------:R-:W3:Y:S04]  /*326a0*/  LDL.LU R14, [R1+0x30] ;  /* 0x00003000010e7983 */ /* 0x000ee80000300800 */
[----:B------:R-:W3:Y:S04]  /*326b0*/  LDL.LU R10, [R1+0xf8] ;  /* 0x0000f800010a7983 */ /* 0x000ee80000300800 */
[----:B------:R-:W4:Y:S04]  /*326c0*/  LDL.LU R13, [R1+0x128] ;  /* 0x00012800010d7983 */ /* 0x000f280000300800 */
[----:B------:R-:W4:Y:S04]  /*326d0*/  LDL.LU R29, [R1+0x16c] ;  /* 0x00016c00011d7983 */ /* 0x000f280000300800 */
[----:B-----5:R-:W0:Y:S01]  /*326e0*/  LDS R9, [R51] ;  /* 0x0000000033097984 */ /* 0x020e220000000800 */
[----:B------:R-:W1:Y:S03]  /*326f0*/  S2R R11, SR_LANEID ;  /* 0x00000000000b7919 */ /* 0x000e660000000000 */
[----:B------:R-:W-:Y:S04]  /*32700*/  STL [R1+0x25c], R30 ;  /* 0x00025c1e01007387 */ /* 0x000fe80000100800 */
[----:B------:R-:W-:Y:S04]  /*32710*/  STL [R1+0x258], R22 ;  /* 0x0002581601007387 */ /* 0x000fe80000100800 */
[----:B------:R-:W-:Y:S04]  /*32720*/  STL [R1+0x254], R19 ;  /* 0x0002541301007387 */ /* 0x000fe80000100800 */
[----:B------:R-:W-:Y:S04]  /*32730*/  STL [R1+0x250], R2 ;  /* 0x0002500201007387 */ /* 0x000fe80000100800 */
[----:B------:R-:W-:Y:S04]  /*32740*/  STL [R1+0x24c], R0 ;  /* 0x00024c0001007387 */ /* 0x000fe80000100800 */
[----:B------:R-:W4:Y:S04]  /*32750*/  LDL.LU R27, [R1+0x70] ;  /* 0x00007000011b7983 */ /* 0x000f280000300800 */
[----:B------:R-:W4:Y:S04]  /*32760*/  LDL.LU R23, [R1+0x8c] ;  /* 0x00008c0001177983 */ /* 0x000f280000300800 */
[----:B------:R-:W4:Y:S01]  /*32770*/  LDL.LU R26, [R1+0x50] ;  /* 0x00005000011a7983 */ /* 0x000f220000300800 */
[----:B-1----:R-:W-:-:S03]  /*32780*/  LOP3.LUT P2, RZ, R11, 0x7, RZ, 0xc0, !PT ;  /* 0x000000070bff7812 */ /* 0x002fc6000784c0ff */
        /* <DEDUP_REMOVED lines=28> */
[----:B------:R-:W-:Y:S04]  /*32950*/  STL [R1+0x264], R7 ;  /* 0x0002640701007387 */ /* 0x000fe80000100800 */
[----:B------:R-:W-:Y:S04]  /*32960*/  STL [R1+0x260], R3 ;  /* 0x0002600301007387 */ /* 0x000fe80000100800 */
[----:B------:R-:W2:Y:S04]  /*32970*/  LDL.LU R34, [R1+0x64] ;  /* 0x0000640001227983 */ /* 0x000ea80000300800 */
[----:B------:R-:W2:Y:S04]  /*32980*/  LDL.LU R33, [R1+0x80] ;  /* 0x0000800001217983 */ /* 0x000ea80000300800 */
[----:B------:R-:W3:Y:S04]  /*32990*/  LDL.LU R31, [R1+0x34] ;  /* 0x00003400011f7983 */ /* 0x000ee80000300800 */
[----:B------:R-:W3:Y:S01]  /*329a0*/  LDL.LU R28, [R1+0x110] ;  /* 0x00011000011c7983 */ /* 0x000ee20000300800 */
[C-C-:B------:R-:W-:Y:S01]  /*329b0*/  FADD R13, -R23.reuse, R27.reuse ;  /* 0x0000001b170d7221 */ /* 0x140fe20000000100 */
[----:B------:R-:W-:-:S02]  /*329c0*/  FADD R10, R23, R27 ;  /* 0x0000001b170a7221 */ /* 0x000fc40000000000 */
        /* <DEDUP_REMOVED lines=8> */
[----:B------:R-:W-:Y:S02]  /*32a50*/  FADD R8, R32, R35 ;  /* 0x0000002320087221 */ /* 0x000fe40000000000 */
[----:B------:R-:W4:Y:S01]  /*32a60*/  LDL.LU R32, [R1+0x184] ;  /* 0x0001840001207983 */ /* 0x000f220000300800 */
[C-C-:B------:R-:W-:Y:S01]  /*32a70*/  FADD R4, R25.reuse, -R5.reuse ;  /* 0x8000000519047221 */ /* 0x140fe20000000000 */
[----:B------:R-:W-:Y:S01]  /*32a80*/  FADD R5, R25, R5 ;  /* 0x0000000519057221 */ /* 0x000fe20000000000 */
[C-C-:B------:R-:W-:Y:S01]  /*32a90*/  FADD R60, R26.reuse, R39.reuse ;  /* 0x000000271a3c7221 */ /* 0x140fe20000000000 */
[----:B------:R-:W-:-:S02]  /*32aa0*/  FADD R39, -R26, R39 ;  /* 0x000000271a277221 */ /* 0x000fc40000000100 */
[C-C-:B------:R-:W-:Y:S01]  /*32ab0*/  FADD R49, R5.reuse, R8.reuse ;  /* 0x0000000805317221 */ /* 0x140fe20000000000 */
[----:B------:R-:W-:Y:S01]  /*32ac0*/  FADD R8, -R5, R8 ;  /* 0x0000000805087221 */ /* 0x000fe20000000100 */
[C-C-:B------:R-:W-:Y:S01]  /*32ad0*/  FADD R25, R14.reuse, R21.reuse ;  /* 0x000000150e197221 */ /* 0x140fe20000000000 */
[----:B------:R-:W-:Y:S01]  /*32ae0*/  FADD R14, R14, -R21 ;  /* 0x800000150e0e7221 */ /* 0x000fe20000000000 */
[----:B------:R-:W-:-:S03]  /*32af0*/  FADD R21, R23, R24 ;  /* 0x0000001817157221 */ /* 0x000fc60000000000 */
[C-C-:B------:R-:W-:Y:S01]  /*32b00*/  FFMA R52, R14.reuse, -0.70710676908493041992, R54.reuse ;  /* 0xbf3504f30e347823 */ /* 0x140fe20000000036 */
[----:B------:R-:W-:Y:S01]  /*32b10*/  FFMA R54, R14, 0.70710676908493041992, R54 ;  /* 0x3f3504f30e367823 */ /* 0x000fe20000000036 */
[C---:B------:R-:W-:Y:S01]  /*32b20*/  FADD R14, R12.reuse, -R4 ;  /* 0x800000040c0e7221 */ /* 0x040fe20000000000 */
[----:B------:R-:W-:Y:S01]  /*32b30*/  FADD R23, R23, -R24 ;  /* 0x8000001817177221 */ /* 0x000fe20000000000 */
[----:B------:R-:W-:-:S03]  /*32b40*/  FADD R12, R12, R4 ;  /* 0x000000040c0c7221 */ /* 0x000fc60000000000 */
[C-C-:B------:R-:W-:Y:S01]  /*32b50*/  FFMA R58, R23.reuse, -0.70710676908493041992, R13.reuse ;  /* 0xbf3504f3173a7823 */ /* 0x140fe2000000000d */
[----:B------:R-:W-:Y:S02]  /*32b60*/  FFMA R13, R23, 0.70710676908493041992, R13 ;  /* 0x3f3504f3170d7823 */ /* 0x000fe4000000000d */
[----:B------:R-:W0:Y:S01]  /*32b70*/  LDS R23, [R51+0x4] ;  /* 0x0000040033177984 */ /* 0x000e220000000800 */
[C-C-:B------:R-:W-:Y:S01]  /*32b80*/  FFMA R47, R14.reuse, -0.70710676908493041992, R15.reuse ;  /* 0xbf3504f30e2f7823 */ /* 0x140fe2000000000f */
[----:B------:R-:W-:Y:S02]  /*32b90*/  FFMA R15, R14, 0.70710676908493041992, R15 ;  /* 0x3f3504f30e0f7823 */ /* 0x000fe4000000000f */
[----:B------:R-:W1:Y:S01]  /*32ba0*/  LDS R14, [R51+0x8] ;  /* 0x00000800330e7984 */ /* 0x000e620000000800 */
[C-C-:B---3--:R-:W-:Y:S01]  /*32bb0*/  FADD R5, R28.reuse, -R31.reuse ;  /* 0x8000001f1c057221 */ /* 0x148fe20000000000 */
[----:B------:R-:W-:Y:S02]  /*32bc0*/  FADD R26, R28, R31 ;  /* 0x0000001f1c1a7221 */ /* 0x000fe40000000000 */
[----:B------:R-:W1:Y:S01]  /*32bd0*/  LDL.LU R31, [R1+0x18c] ;  /* 0x00018c00011f7983 */ /* 0x000e620000300800 */
[C-C-:B--2---:R-:W-:Y:S01]  /*32be0*/  FADD R24, -R33.reuse, R34.reuse ;  /* 0x0000002221187221 */ /* 0x144fe20000000100 */
[----:B------:R-:W-:-:S02]  /*32bf0*/  FADD R4, R33, R34 ;  /* 0x0000002221047221 */ /* 0x000fc40000000000 */
[----:B------:R-:W2:Y:S04]  /*32c00*/  LDL.LU R37, [R1+0x19c] ;  /* 0x00019c0001257983 */ /* 0x000ea80000300800 */
[----:B------:R-:W3:Y:S01]  /*32c10*/  LDL.LU R33, [R1+0x1a8] ;  /* 0x0001a80001217983 */ /* 0x000ee20000300800 */
[C-C-:B----4-:R-:W-:Y:S01]  /*32c20*/  FADD R28, R27.reuse, -R6.reuse ;  /* 0x800000061b1c7221 */ /* 0x150fe20000000000 */
[----:B------:R-:W-:Y:S01]  /*32c30*/  FADD R27, R27, R6 ;  /* 0x000000061b1b7221 */ /* 0x000fe20000000000 */
[----:B------:R-:W-:Y:S01]  /*32c40*/  FADD R6, R29, -R9 ;  /* 0x800000091d067221 */ /* 0x000fe20000000000 */
[----:B------:R-:W-:Y:S01]  /*32c50*/  FADD R16, R17, -R16 ;  /* 0x8000001011107221 */ /* 0x000fe20000000000 */
[----:B------:R-:W-:Y:S01]  /*32c60*/  FADD R61, R18, -R61 ;  /* 0x8000003d123d7221 */ /* 0x000fe20000000000 */
[----:B------:R-:W4:Y:S01]  /*32c70*/  LDL.LU R42, [R1+0xa8] ;  /* 0x0000a800012a7983 */ /* 0x000f220000300800 */
[----:B------:R-:W-:-:S03]  /*32c80*/  FFMA R17, R25, -0.70710676908493041992, R6 ;  /* 0xbf3504f319117823 */ /* 0x000fc60000000006 */
[----:B------:R-:W4:Y:S01]  /*32c90*/  LDL.LU R36, [R1+0x10c] ;  /* 0x00010c0001247983 */ /* 0x000f220000300800 */
[----:B------:R-:W-:Y:S01]  /*32ca0*/  FFMA R40, R52, 0.66817861795425415039, R17 ;  /* 0x3f2b0dc134287823 */ /* 0x000fe20000000011 */
[----:B------:R-:W-:Y:S01]  /*32cb0*/  FFMA R52, R17, -0.66817861795425415039, R52 ;  /* 0xbf2b0dc111347823 */ /* 0x000fe20000000034 */
[C-C-:B0-----:R-:W-:Y:S01]  /*32cc0*/  FADD R17, R32.reuse, -R23.reuse ;  /* 0x8000001720117221 */ /* 0x141fe20000000000 */
[----:B------:R-:W-:Y:S01]  /*32cd0*/  FADD R23, R32, R23 ;  /* 0x0000001720177221 */ /* 0x000fe20000000000 */
[----:B------:R-:W4:Y:S02]  /*32ce0*/  LDL.LU R35, [R1+0x9c] ;  /* 0x00009c0001237983 */ /* 0x000f240000300800 */
[C-C-:B------:R-:W-:Y:S01]  /*32cf0*/  FFMA R18, R21.reuse, -0.70710676908493041992, R17.reuse ;  /* 0xbf3504f315127823 */ /* 0x140fe20000000011 */
[----:B------:R-:W-:Y:S01]  /*32d00*/  FFMA R21, R21, 0.70710676908493041992, R17 ;  /* 0x3f3504f315157823 */ /* 0x000fe20000000011 */
[----:B------:R-:W-:Y:S01]  /*32d10*/  FADD R17, R23, R10 ;  /* 0x0000000a17117221 */ /* 0x000fe20000000000 */
[----:B------:R-:W4:Y:S01]  /*32d20*/  LDL.LU R34, [R1+0x140] ;  /* 0x0001400001227983 */ /* 0x000f220000300800 */
[----:B------:R-:W-:Y:S01]  /*32d30*/  FFMA R57, R58, 0.66817861795425415039, R18 ;  /* 0x3f2b0dc13a397823 */ /* 0x000fe20000000012 */
[----:B------:R-:W-:Y:S01]  /*32d40*/  FFMA R58, R18, -0.66817861795425415039, R58 ;  /* 0xbf2b0dc1123a7823 */ /* 0x000fe2000000003a */
[C-C-:B------:R-:W-:Y:S01]  /*32d50*/  FADD R59, R17.reuse, -R60.reuse ;  /* 0x8000003c113b7221 */ /* 0x140fe20000000000 */
[----:B------:R-:W-:Y:S01]  /*32d60*/  FADD R60, R17, R60 ;  /* 0x0000003c113c7221 */ /* 0x000fe20000000000 */
[----:B------:R-:W4:Y:S01]  /*32d70*/  LDL.LU R32, [R1+0x78] ;  /* 0x0000780001207983 */ /* 0x000f220000300800 */
[----:B------:R-:W-:Y:S01]  /*32d80*/  FFMA R55, R56, -0.41421356797218322754, R16 ;  /* 0xbed413cd38377823 */ /* 0x000fe20000000010 */
[----:B------:R-:W-:Y:S01]  /*32d90*/  FFMA R56, R16, 0.41421356797218322754, R56 ;  /* 0x3ed413cd10387823 */ /* 0x000fe20000000038 */
[----:B------:R-:W-:-:S02]  /*32da0*/  FADD R16, R23, -R10 ;  /* 0x8000000a17107221 */ /* 0x000fc40000000000 */
[----:B------:R-:W3:Y:S02]  /*32db0*/  LDS R10, [R51+0x10] ;  /* 0x00001000330a7984 */ /* 0x000ee40000000800 */
[----:B------:R-:W-:Y:S01]  /*32dc0*/  FFMA R50, R39, -0.41421356797218322754, R16 ;  /* 0xbed413cd27327823 */ /* 0x000fe20000000010 */
[----:B------:R-:W-:Y:S01]  /*32dd0*/  FFMA R39, R16, 0.41421356797218322754, R39 ;  /* 0x3ed413cd10277823 */ /* 0x000fe20000000027 */
[----:B------:R-:W-:Y:S02]  /*32de0*/  FFMA R25, R25, 0.70710676908493041992, R6 ;  /* 0x3f3504f319197823 */ /* 0x000fe40000000006 */
[----:B------:R-:W2:Y:S01]  /*32df0*/  LDS R6, [R51+0xc] ;  /* 0x00000c0033067984 */ /* 0x000ea20000000800 */
[C-C-:B-1----:R-:W-:Y:S01]  /*32e00*/  FADD R18, R31.reuse, -R14.reuse ;  /* 0x8000000e1f127221 */ /* 0x142fe20000000000 */
[----:B------:R-:W-:Y:S02]  /*32e10*/  FADD R17, R31, R14 ;  /* 0x0000000e1f117221 */ /* 0x000fe40000000000 */
[----:B------:R-:W4:Y:S01]  /*32e20*/  LDL.LU R31, [R1+0x170] ;  /* 0x00017000011f7983 */ /* 0x000f220000300800 */
[----:B------:R-:W-:-:S03]  /*32e30*/  FFMA R16, R12, -0.70710676908493041992, R18 ;  /* 0xbf3504f30c107823 */ /* 0x000fc60000000012 */
[----:B------:R-:W4:Y:S01]  /*32e40*/  LDL.LU R30, [R1+0x1b4] ;  /* 0x0001b400011e7983 */ /* 0x000f220000300800 */
[----:B------:R-:W-:Y:S01]  /*32e50*/  FFMA R46, R47, 0.66817861795425415039, R16 ;  /* 0x3f2b0dc12f2e7823 */ /* 0x000fe20000000010 */
[----:B------:R-:W-:Y:S01]  /*32e60*/  FFMA R47, R16, -0.66817861795425415039, R47 ;  /* 0xbf2b0dc1102f7823 */ /* 0x000fe2000000002f */
[C-C-:B---3--:R-:W-:Y:S01]  /*32e70*/  FADD R16, R33.reuse, -R10.reuse ;  /* 0x8000000a21107221 */ /* 0x148fe20000000000 */
[----:B------:R-:W-:Y:S01]  /*32e80*/  FADD R10, R33, R10 ;  /* 0x0000000a210a7221 */ /* 0x000fe20000000000 */
[----:B------:R-:W3:Y:S04]  /*32e90*/  LDL.LU R41, [R1+0xf4] ;  /* 0x0000f40001297983 */ /* 0x000ee80000300800 */
[----:B------:R-:W3:Y:S01]  /*32ea0*/  LDL.LU R33, [R1+0x124] ;  /* 0x0001240001217983 */ /* 0x000ee20000300800 */
[----:B------:R-:W-:Y:S01]  /*32eb0*/  FADD R9, R5, -R28 ;  /* 0x8000001c05097221 */ /* 0x000fe20000000000 */
[----:B------:R-:W-:Y:S01]  /*32ec0*/  FADD R14, R17, R11 ;  /* 0x0000000b110e7221 */ /* 0x000fe20000000000 */
[----:B------:R-:W-:-:S02]  /*32ed0*/  FFMA R12, R12, 0.70710676908493041992, R18 ;  /* 0x3f3504f30c0c7823 */ /* 0x000fc40000000012 */
[C-C-:B------:R-:W-:Y:S01]  /*32ee0*/  FFMA R29, R9.reuse, -0.70710676908493041992, R24.reuse ;  /* 0xbf3504f3091d7823 */ /* 0x140fe20000000018 */
[----:B------:R-:W-:Y:S01]  /*32ef0*/  FFMA R24, R9, 0.70710676908493041992, R24 ;  /* 0x3f3504f309187823 */ /* 0x000fe20000000018 */
[C-C-:B------:R-:W-:Y:S01]  /*32f00*/  FADD R38, R27.reuse, R26.reuse ;  /* 0x0000001a1b267221 */ /* 0x140fe20000000000 */
[----:B------:R-:W-:Y:S01]  /*32f10*/  FADD R9, -R27, R26 ;  /* 0x0000001a1b097221 */ /* 0x000fe20000000100 */
[----:B------:R-:W-:Y:S01]  /*32f20*/  FADD R11, R17, -R11 ;  /* 0x8000000b110b7221 */ /* 0x000fe20000000000 */
[C-C-:B------:R-:W-:Y:S01]  /*32f30*/  FADD R48, R14.reuse, -R49.reuse ;  /* 0x800000310e307221 */ /* 0x140fe20000000000 */
[----:B------:R-:W-:Y:S01]  /*32f40*/  FADD R49, R14, R49 ;  /* 0x000000310e317221 */ /* 0x000fe20000000000 */
[----:B------:R-:W-:Y:S01]  /*32f50*/  FFMA R27, R15, -0.19891236722469329834, R12 ;  /* 0xbe4bafaf0f1b7823 */ /* 0x000fe2000000000c */
[----:B------:R-:W-:Y:S01]  /*32f60*/  FADD R5, R5, R28 ;  /* 0x0000001c05057221 */ /* 0x000fe20000000000 */
[----:B------:R-:W-:Y:S01]  /*32f70*/  FFMA R15, R12, 0.19891236722469329834, R15 ;  /* 0x3e4bafaf0c0f7823 */ /* 0x000fe2000000000f */
        /* <DEDUP_REMOVED lines=9> */
[----:B------:R-:W-:Y:S01]  /*33010*/  FFMA R26, R24, -0.19891236722469329834, R5 ;  /* 0xbe4bafaf181a7823 */ /* 0x000fe20000000005 */
[C-C-:B------:R-:W-:Y:S01]  /*33020*/  FADD R37, R6.reuse, -R38.reuse ;  /* 0x8000002606257221 */ /* 0x140fe20000000000 */
[----:B------:R-:W-:Y:S01]  /*33030*/  FADD R38, R6, R38 ;  /* 0x0000002606267221 */ /* 0x000fe20000000000 */
[----:B------:R-:W-:Y:S01]  /*33040*/  FFMA R24, R5, 0.19891236722469329834, R24 ;  /* 0x3e4bafaf05187823 */ /* 0x000fe20000000018 */
[----:B------:R-:W-:Y:S01]  /*33050*/  FFMA R29, R11, -0.66817861795425415039, R29 ;  /* 0xbf2b0dc10b1d7823 */ /* 0x000fe2000000001d */
[----:B------:R-:W-:Y:S01]  /*33060*/  FFMA R43, R9, -0.41421356797218322754, R4 ;  /* 0xbed413cd092b7823 */ /* 0x000fe20000000004 */
[C-C-:B----4-:R-:W-:Y:S01]  /*33070*/  FADD R5, -R36.reuse, R42.reuse ;  /* 0x0000002a24057221 */ /* 0x150fe20000000100 */
[----:B------:R-:W-:Y:S01]  /*33080*/  FADD R6, R36, R42 ;  /* 0x0000002a24067221 */ /* 0x000fe20000000000 */
[----:B------:R-:W-:Y:S01]  /*33090*/  FFMA R9, R4, 0.41421356797218322754, R9 ;  /* 0x3ed413cd04097823 */ /* 0x000fe20000000009 */
[----:B------:R-:W2:Y:S01]  /*330a0*/  LDL.LU R36, [R1+0xb8] ;  /* 0x0000b80001247983 */ /* 0x000ea20000300800 */
[C-C-:B------:R-:W-:Y:S01]  /*330b0*/  FADD R14, R34.reuse, -R35.reuse ;  /* 0x80000023220e7221 */ /* 0x140fe20000000000 */
[----:B------:R-:W-:Y:S01]  /*330c0*/  FADD R4, R34, R35 ;  /* 0x0000002322047221 */ /* 0x000fe20000000000 */
[C-C-:B------:R-:W-:Y:S01]  /*330d0*/  FADD R35, R10.reuse, R6.reuse ;  /* 0x000000060a237221 */ /* 0x140fe20000000000 */
[----:B------:R-:W-:Y:S01]  /*330e0*/  FADD R10, R10, -R6 ;  /* 0x800000060a0a7221 */ /* 0x000fe20000000000 */
[----:B------:R-:W-:Y:S01]  /*330f0*/  FFMA R28, R13, -0.19891236722469329834, R21 ;  /* 0xbe4bafaf0d1c7823 */ /* 0x000fe20000000015 */
[----:B------:R-:W-:Y:S01]  /*33100*/  FFMA R13, R21, 0.19891236722469329834, R13 ;  /* 0x3e4bafaf150d7823 */ /* 0x000fe2000000000d */
[C-C-:B------:R-:W-:Y:S01]  /*33110*/  FADD R17, R31.reuse, -R32.reuse ;  /* 0x800000201f117221 */ /* 0x140fe20000000000 */
[----:B------:R-:W-:-:S02]  /*33120*/  FADD R11, R31, R32 ;  /* 0x000000201f0b7221 */ /* 0x000fc40000000000 */
[----:B------:R-:W2:Y:S04]  /*33130*/  LDL.LU R32, [R1+0x150] ;  /* 0x0001500001207983 */ /* 0x000ea80000300800 */
[----:B------:R-:W4:Y:S04]  /*33140*/  LDL.LU R34, [R1+0xa4] ;  /* 0x0000a40001227983 */ /* 0x000f280000300800 */
[----:B------:R-:W4:Y:S01]  /*33150*/  LDL.LU R31, [R1+0x188] ;  /* 0x00018800011f7983 */ /* 0x000f220000300800 */
[C-C-:B------:R-:W-:Y:S01]  /*33160*/  FADD R6, R11.reuse, R4.reuse ;  /* 0x000000040b067221 */ /* 0x140fe20000000000 */
[----:B------:R-:W-:Y:S01]  /*33170*/  FADD R4, -R11, R4 ;  /* 0x000000040b047221 */ /* 0x000fe20000000100 */
[--C-:B------:R-:W-:Y:S01]  /*33180*/  FADD R12, R14, R17.reuse ;  /* 0x000000110e0c7221 */ /* 0x100fe20000000000 */
[----:B------:R-:W4:Y:S02]  /*33190*/  LDL.LU R3, [R1+0x1b8] ;  /* 0x0001b80001037983 */ /* 0x000f240000300800 */
[----:B------:R-:W-:Y:S01]  /*331a0*/  FFMA R18, R4, -0.41421356797218322754, R10 ;  /* 0xbed413cd04127823 */ /* 0x000fe2000000000a */
[----:B------:R-:W-:Y:S01]  /*331b0*/  FFMA R10, R10, 0.41421356797218322754, R4 ;  /* 0x3ed413cd0a0a7823 */ /* 0x000fe20000000004 */
[----:B------:R-:W-:Y:S01]  /*331c0*/  FADD R14, R14, -R17 ;  /* 0x800000110e0e7221 */ /* 0x000fe20000000000 */
[----:B------:R-:W0:Y:S01]  /*331d0*/  LDS R4, [R51+0x14] ;  /* 0x0000140033047984 */ /* 0x000e220000000800 */
        /* <DEDUP_REMOVED lines=8> */
[----:B------:R-:W-:Y:S01]  /*33260*/  FFMA R21, R21, -0.66817861795425415039, R12 ;  /* 0xbf2b0dc115157823 */ /* 0x000fe2000000000c */
[C-C-:B---3--:R-:W-:Y:S02]  /*33270*/  FADD R11, -R33.reuse, R41.reuse ;  /* 0x00000029210b7221 */ /* 0x148fe40000000100 */
[----:B------:R-:W3:Y:S01]  /*33280*/  LDL.LU R19, [R1+0xdc] ;  /* 0x0000dc0001137983 */ /* 0x000ee20000300800 */
[----:B------:R-:W-:-:S03]  /*33290*/  FADD R12, R33, R41 ;  /* 0x00000029210c7221 */ /* 0x000fc60000000000 */
[----:B------:R-:W3:Y:S01]  /*332a0*/  LDL.LU R22, [R1+0x158] ;  /* 0x0001580001167983 */ /* 0x000ee20000300800 */
[C-C-:B0-----:R-:W-:Y:S01]  /*332b0*/  FADD R6, R30.reuse, -R4.reuse ;  /* 0x800000041e067221 */ /* 0x141fe20000000000 */
[----:B------:R-:W-:Y:S02]  /*332c0*/  FADD R4, R30, R4 ;  /* 0x000000041e047221 */ /* 0x000fe40000000000 */
[----:B------:R-:W3:Y:S04]  /*332d0*/  LDL.LU R30, [R1+0xc4] ;  /* 0x0000c400011e7983 */ /* 0x000ee80000300800 */
[----:B------:R-:W3:Y:S01]  /*332e0*/  LDL.LU R33, [R1+0x1a4] ;  /* 0x0001a40001217983 */ /* 0x000ee20000300800 */
[----:B------:R-:W-:Y:S01]  /*332f0*/  FFMA R5, R14, 0.70710676908493041992, R5 ;  /* 0x3f3504f30e057823 */ /* 0x000fe20000000005 */
[----:B------:R-:W-:Y:S01]  /*33300*/  FFMA R53, R54, -0.19891236722469329834, R25 ;  /* 0xbe4bafaf36357823 */ /* 0x000fe20000000019 */
[----:B------:R-:W-:-:S02]  /*33310*/  FFMA R54, R25, 0.19891236722469329834, R54 ;  /* 0x3e4bafaf19367823 */ /* 0x000fc40000000036 */
[----:B------:R-:W-:Y:S01]  /*33320*/  FFMA R25, R5, -0.19891236722469329834, R16 ;  /* 0xbe4bafaf05197823 */ /* 0x000fe20000000010 */
[----:B------:R-:W-:Y:S01]  /*33330*/  FFMA R16, R16, 0.19891236722469329834, R5 ;  /* 0x3e4bafaf10107823 */ /* 0x000fe20000000005 */
        /* <DEDUP_REMOVED lines=13> */
[----:B------:R-:W-:Y:S01]  /*33410*/  FFMA R7, R11, -0.19891236722469329834, R6 ;  /* 0xbe4bafaf0b077823 */ /* 0x000fe20000000006 */
[----:B------:R-:W-:-:S04]  /*33420*/  FADD R5, -R14, R5 ;  /* 0x000000050e057221 */ /* 0x000fc80000000100 */
[----:B------:R0:W-:Y:S01]  /*33430*/  STL [R1+0x18], R7 ;  /* 0x0000180701007387 */ /* 0x0001e20000100800 */
[----:B------:R-:W-:Y:S01]  /*33440*/  FFMA R20, R5, -0.41421356797218322754, R4 ;  /* 0xbed413cd05147823 */ /* 0x000fe20000000004 */
[----:B0-----:R-:W-:Y:S02]  /*33450*/  FFMA R7, R4, 0.41421356797218322754, R5 ;  /* 0x3ed413cd04077823 */ /* 0x001fe40000000005 */
[----:B------:R-:W0:Y:S04]  /*33460*/  LDS R5, [R51+0x18] ;  /* 0x0000180033057984 */ /* 0x000e280000000800 */
[----:B------:R3:W1:Y:S01]  /*33470*/  LDS R4, [R51+0x1c] ;  /* 0x00001c0033047984 */ /* 0x0006620000000800 */
[----:B------:R-:W-:Y:S01]  /*33480*/  FFMA R6, R6, 0.19891236722469329834, R11 ;  /* 0x3e4bafaf06067823 */ /* 0x000fe2000000000b */
[C-C-:B------:R-:W-:Y:S01]  /*33490*/  FADD R41, R34.reuse, -R12.reuse ;  /* 0x8000000c22297221 */ /* 0x140fe20000000000 */
[----:B------:R-:W-:Y:S01]  /*334a0*/  FADD R34, R34, R12 ;  /* 0x0000000c22227221 */ /* 0x000fe20000000000 */
[----:B---3--:R-:W-:Y:S01]  /*334b0*/  FADD R51, R22, -R19 ;  /* 0x8000001316337221 */ /* 0x008fe20000000000 */
[----:B------:R-:W-:Y:S01]  /*334c0*/  FADD R12, -R2, R0 ;  /* 0x00000000020c7221 */ /* 0x000fe20000000100 */
[----:B------:R-:W-:Y:S01]  /*334d0*/  FFMA R17, R31, 0.66817861795425415039, R36 ;  /* 0x3f2b0dc11f117823 */ /* 0x000fe20000000024 */
[----:B------:R-:W-:-:S04]  /*334e0*/  FADD R32, R33, -R30 ;  /* 0x8000001e21207221 */ /* 0x000fc80000000000 */
[C-C-:B------:R-:W-:Y:S01]  /*334f0*/  FADD R14, R51.reuse, R32.reuse ;  /* 0x00000020330e7221 */ /* 0x140fe20000000000 */
[----:B------:R-:W-:Y:S01]  /*33500*/  FADD R51, R51, -R32 ;  /* 0x8000002033337221 */ /* 0x000fe20000000000 */
[----:B------:R-:W-:Y:S01]  /*33510*/  FFMA R36, R36, -0.66817861795425415039, R31 ;  /* 0xbf2b0dc124247823 */ /* 0x000fe2000000001f */
[----:B------:R-:W-:Y:S01]  /*33520*/  FADD R31, R2, R0 ;  /* 0x00000000021f7221 */ /* 0x000fe20000000000 */
[----:B0-----:R-:W-:-:S04]  /*33530*/  FADD R11, R3, -R5 ;  /* 0x80000005030b7221 */ /* 0x001fc80000000000 */
[C-C-:B------:R-:W-:Y:S01]  /*33540*/  FFMA R32, R14.reuse, -0.70710676908493041992, R11.reuse ;  /* 0xbf3504f30e207823 */ /* 0x140fe2000000000b */
[----:B------:R-:W-:Y:S01]  /*33550*/  FFMA R11, R14, 0.70710676908493041992, R11 ;  /* 0x3f3504f30e0b7823 */ /* 0x000fe2000000000b */
[----:B------:R-:W-:Y:S01]  /*33560*/  FFMA R14, R51, -0.70710676908493041992, R12 ;  /* 0xbf3504f3330e7823 */ /* 0x000fe2000000000c */
[----:B------:R-:W-:Y:S01]  /*33570*/  FADD R5, R3, R5 ;  /* 0x0000000503057221 */ /* 0x000fe20000000000 */
[----:B------:R0:W-:Y:S01]  /*33580*/  STL [R1+0x28], R6 ;  /* 0x0000280601007387 */ /* 0x0001e20000100800 */
[----:B------:R-:W-:Y:S01]  /*33590*/  FADD R33, R33, R30 ;  /* 0x0000001e21217221 */ /* 0x000fe20000000000 */
[----:B------:R-:W-:Y:S01]  /*335a0*/  FFMA R0, R14, 0.66817861795425415039, R32 ;  /* 0x3f2b0dc10e007823 */ /* 0x000fe20000000020 */
[----:B------:R-:W-:Y:S01]  /*335b0*/  FFMA R32, R32, -0.66817861795425415039, R14 ;  /* 0xbf2b0dc120207823 */ /* 0x000fe2000000000e */
[C-C-:B------:R-:W-:Y:S01]  /*335c0*/  FADD R14, R5.reuse, R31.reuse ;  /* 0x0000001f050e7221 */ /* 0x140fe20000000000 */
[----:B------:R-:W-:Y:S01]  /*335d0*/  FADD R5, R5, -R31 ;  /* 0x8000001f05057221 */ /* 0x000fe20000000000 */
[----:B0-----:R-:W-:Y:S01]  /*335e0*/  FADD R6, R22, R19 ;  /* 0x0000001316067221 */ /* 0x001fe20000000000 */
[----:B------:R-:W-:-:S02]  /*335f0*/  FFMA R12, R51, 0.70710676908493041992, R12 ;  /* 0x3f3504f3330c7823 */ /* 0x000fc4000000000c */
[----:B------:R-:W2:Y:S01]  /*33600*/  LDL.LU R51, [R1+0x174] ;  /* 0x0001740001337983 */ /* 0x000ea20000300800 */
[C-C-:B------:R-:W-:Y:S01]  /*33610*/  FADD R31, R33.reuse, R6.reuse ;  /* 0x00000006211f7221 */ /* 0x140fe20000000000 */
[----:B------:R-:W-:Y:S02]  /*33620*/  FADD R6, -R33, R6 ;  /* 0x0000000621067221 */ /* 0x000fe40000000100 */
[----:B------:R0:W-:Y:S01]  /*33630*/  STL [R1+0x20], R0 ;  /* 0x0000200001007387 */ /* 0x0001e20000100800 */
[C-C-:B------:R-:W-:Y:S01]  /*33640*/  FADD R3, R14.reuse, -R31.reuse ;  /* 0x8000001f0e037221 */ /* 0x140fe20000000000 */
[----:B------:R-:W-:Y:S02]  /*33650*/  FADD R30, R14, R31 ;  /* 0x0000001f0e1e7221 */ /* 0x000fe40000000000 */
[----:B------:R-:W2:Y:S01]  /*33660*/  LDL.LU R33, [R1+0xf0] ;  /* 0x0000f00001217983 */ /* 0x000ea20000300800 */
[----:B------:R-:W-:Y:S01]  /*33670*/  FFMA R22, R12, -0.19891236722469329834, R11 ;  /* 0xbe4bafaf0c167823 */ /* 0x000fe2000000000b */
[----:B------:R-:W-:-:S02]  /*33680*/  FFMA R19, R11, 0.19891236722469329834, R12 ;  /* 0x3e4bafaf0b137823 */ /* 0x000fc4000000000c */
[----:B------:R-:W3:Y:S04]  /*33690*/  LDL.LU R14, [R1+0x148] ;  /* 0x00014800010e7983 */ /* 0x000ee80000300800 */
[----:B------:R-:W4:Y:S04]  /*336a0*/  LDL.LU R31, [R1+0x1b0] ;  /* 0x0001b000011f7983 */ /* 0x000f280000300800 */
[----:B------:R-:W1:Y:S01]  /*336b0*/  LDL.LU R12, [R1+0x1bc] ;  /* 0x0001bc00010c7983 */ /* 0x000e620000300800 */
[----:B------:R-:W-:-:S03]  /*336c0*/  FFMA R2, R6, -0.41421356797218322754, R5 ;  /* 0xbed413cd06027823 */ /* 0x000fc60000000005 */
[----:B------:R-:W3:Y:S01]  /*336d0*/  LDL.LU R11, [R1+0x118] ;  /* 0x00011800010b7983 */ /* 0x000ee20000300800 */
[----:B0-----:R-:W-:-:S03]  /*336e0*/  FFMA R0, R5, 0.41421356797218322754, R6 ;  /* 0x3ed413cd05007823 */ /* 0x001fc60000000006 */
[----:B------:R-:W4:Y:S01]  /*336f0*/  LDL.LU R5, [R1+0xd4] ;  /* 0x0000d40001057983 */ /* 0x000f220000300800 */
        /* <DEDUP_REMOVED lines=37> */
[----:B------:R0:W-:Y:S04]  /*33950*/  STL [R1+0x78], R51 ;  /* 0x0000783301007387 */ /* 0x0001e80000100800 */
[----:B------:R-:W2:Y:S04]  /*33960*/  LDL.LU R60, [R1+0x18] ;  /* 0x00001800013c7983 */ /* 0x000ea80000300800 */
[----:B------:R-:W3:Y:S01]  /*33970*/  LDL.LU R56, [R1+0x28] ;  /* 0x0000280001387983 */ /* 0x000ee20000300800 */
[----:B------:R-:W-:Y:S01]  /*33980*/  FMUL R52, R47, -1.6629391908645629883 ;  /* 0xbfd4db312f347820 */ /* 0x000fe20000400000 */
[----:B------:R-:W-:Y:S01]  /*33990*/  FMUL R39, R39, 1.8477590084075927734 ;  /* 0x3fec835e27277820 */ /* 0x000fe20000400000 */
[----:B------:R-:W-:Y:S01]  /*339a0*/  FMUL R47, R48, 1.4142135381698608398 ;  /* 0x3fb504f3302f7820 */ /* 0x000fe20000400000 */
[----:B------:R-:W-:Y:S01]  /*339b0*/  FMUL R48, R15, 1.9615705013275146484 ;  /* 0x3ffb14be0f307820 */ /* 0x000fe20000400000 */
[----:B------:R-:W-:Y:S01]  /*339c0*/  FMUL R15, R45, 1.8477590084075927734 ;  /* 0x3fec835e2d0f7820 */ /* 0x000fe20000400000 */
[----:B------:R-:W-:Y:S01]  /*339d0*/  FMUL R45, R8, 1.8477590084075927734 ;  /* 0x3fec835e082d7820 */ /* 0x000fe20000400000 */
[----:B------:R-:W-:Y:S01]  /*339e0*/  STL [R1+0x50], R39 ;  /* 0x0000502701007387 */ /* 0x000fe20000100800 */
[----:B0-----:R-:W-:Y:S01]  /*339f0*/  FMUL R51, R29, -1.6629391908645629883 ;  /* 0xbfd4db311d337820 */ /* 0x001fe20000400000 */
[----:B------:R-:W-:-:S02]  /*33a00*/  FMUL R29, R24, 1.9615705013275146484 ;  /* 0x3ffb14be181d7820 */ /* 0x000fc40000400000 */
[----:B------:R0:W-:Y:S01]  /*33a10*/  STL [R1+0x80], R48 ;  /* 0x0000803001007387 */ /* 0x0001e20000100800 */
[----:B------:R-:W-:-:S03]  /*33a20*/  FMUL R24, R9, 1.8477590084075927734 ;  /* 0x3fec835e09187820 */ /* 0x000fc60000400000 */
[----:B------:R-:W4:Y:S01]  /*33a30*/  LDL.LU R54, [R1+0x20] ;  /* 0x0000200001367983 */ /* 0x000f220000300800 */
[----:B0-----:R-:W-:Y:S01]  /*33a40*/  FMUL R48, R21, -1.6629391908645629883 ;  /* 0xbfd4db3115307820 */ /* 0x001fe20000400000 */
[----:B------:R-:W-:Y:S01]  /*33a50*/  FMUL R21, R16, 1.9615705013275146484 ;  /* 0x3ffb14be10157820 */ /* 0x000fe20000400000 */
[----:B------:R-:W-:Y:S01]  /*33a60*/  FMUL R16, R18, 1.8477590084075927734 ;  /* 0x3fec835e12107820 */ /* 0x000fe20000400000 */
[----:B------:R-:W-:Y:S01]  /*33a70*/  FMUL R18, R10, 1.8477590084075927734 ;  /* 0x3fec835e0a127820 */ /* 0x000fe20000400000 */
        /* <DEDUP_REMOVED lines=8> */
[----:B---3--:R-:W-:-:S05]  /*33b00*/  FMUL R18, R56, 1.9615705013275146484 ;  /* 0x3ffb14be38127820 */ /* 0x008fca0000400000 */
[----:B------:R0:W-:Y:S02]  /*33b10*/  STL [R1+0xa4], R18 ;  /* 0x0000a41201007387 */ /* 0x0001e40000100800 */
[----:B0-----:R-:W-:Y:S02]  /*33b20*/  FMUL R18, R7, 1.8477590084075927734 ;  /* 0x3fec835e07127820 */ /* 0x001fe40000400000 */
[----:B------:R-:W3:Y:S01]  /*33b30*/  LDL.LU R7, [R1+0x264] ;  /* 0x0002640001077983 */ /* 0x000ee20000300800 */
[----:B------:R-:W-:-:S03]  /*33b40*/  FMUL R4, R4, 1.8477590084075927734 ;  /* 0x3fec835e04047820 */ /* 0x000fc60000400000 */
[----:B------:R0:W-:Y:S01]  /*33b50*/  STL [R1+0x28], R18 ;  /* 0x0000281201007387 */ /* 0x0001e20000100800 */
[----:B------:R-:W-:Y:S01]  /*33b60*/  FMUL R45, R37, 1.4142135381698608398 ;  /* 0x3fb504f3252d7820 */ /* 0x000fe20000400000 */
[----:B------:R-:W-:Y:S01]  /*33b70*/  FMUL R8, R44, 1.6629391908645629883 ;  /* 0x3fd4db312c087820 */ /* 0x000fe20000400000 */
[----:B------:R-:W-:Y:S01]  /*33b80*/  FMUL R37, R3, 1.4142135381698608398 ;  /* 0x3fb504f303257820 */ /* 0x000fe20000400000 */
[----:B0-----:R-:W-:Y:S01]  /*33b90*/  FMUL R18, R6, 1.9615705013275146484 ;  /* 0x3ffb14be06127820 */ /* 0x001fe20000400000 */
[----:B------:R-:W-:Y:S01]  /*33ba0*/  FMUL R44, R30, 1.4142135381698608398 ;  /* 0x3fb504f31e2c7820 */ /* 0x000fe20000400000 */
[----:B------:R-:W-:-:S03]  /*33bb0*/  FMUL R24, R22, 1.9615705013275146484 ;  /* 0x3ffb14be16187820 */ /* 0x000fc60000400000 */
[----:B------:R0:W-:Y:S04]  /*33bc0*/  STL [R1+0xa8], R18 ;  /* 0x0000a81201007387 */ /* 0x0001e80000100800 */
[----:B------:R1:W-:Y:S04]  /*33bd0*/  STL [R1+0x70], R4 ;  /* 0x0000700401007387 */ /* 0x0003e80000100800 */
[----:B------:R2:W5:Y:S01]  /*33be0*/  LDL.LU R3, [R1+0x260] ;  /* 0x0002600001037983 */ /* 0x0005620000300800 */
[----:B0-----:R-:W-:-:S03]  /*33bf0*/  FMUL R18, R2, 1.8477590084075927734 ;  /* 0x3fec835e02127820 */ /* 0x001fc60000400000 */
[----:B------:R0:W5:Y:S01]  /*33c00*/  LDL.LU R30, [R1+0x25c] ;  /* 0x00025c00011e7983 */ /* 0x0001620000300800 */
[----:B-1----:R-:W-:-:S03]  /*33c10*/  FMUL R4, R19, 1.9615705013275146484 ;  /* 0x3ffb14be13047820 */ /* 0x002fc60000400000 */
[----:B------:R0:W5:Y:S04]  /*33c20*/  LDL.LU R22, [R1+0x258] ;  /* 0x0002580001167983 */ /* 0x0001680000300800 */
[----:B------:R0:W5:Y:S04]  /*33c30*/  LDL.LU R19, [R1+0x254] ;  /* 0x0002540001137983 */ /* 0x0001680000300800 */
[----:B------:R0:W5:Y:S04]  /*33c40*/  LDL.LU R2, [R1+0x250] ;  /* 0x0002500001027983 */ /* 0x0001680000300800 */
[----:B------:R1:W-:Y:S02]  /*33c50*/  STL [R1+0x8c], R4 ;  /* 0x00008c0401007387 */ /* 0x0003e40000100800 */
[----:B-1----:R-:W-:-:S02]  /*33c60*/  FMUL R4, R0, 1.8477590084075927734 ;  /* 0x3fec835e00047820 */ /* 0x002fc40000400000 */
[----:B------:R0:W5:Y:S04]  /*33c70*/  LDL.LU R0, [R1+0x24c] ;  /* 0x00024c0001007983 */ /* 0x0001680000300800 */
[----:B------:R0:W-:Y:S01]  /*33c80*/  STL [R1+0x2c], R4 ;  /* 0x00002c0401007387 */ /* 0x0001e20000100800 */
[----:B------:R-:W-:Y:S01]  /*33c90*/  BSSY.RECONVERGENT B3, `(.L_x_14951) ;  /* 0x0000024000037945 */ /* 0x000fe20003800200 */
[----:B------:R-:W-:Y:S01]  /*33ca0*/  FMUL R9, R23, 1.6629391908645629883 ;  /* 0x3fd4db3117097820 */ /* 0x000fe20000400000 */
[----:B------:R-:W-:Y:S01]  /*33cb0*/  FMUL R6, R12, 1.8477590084075927734 ;  /* 0x3fec835e0c067820 */ /* 0x000fe20000400000 */
        /* <DEDUP_REMOVED lines=9> */
[----:B------:R-:W-:Y:S01]  /*33d50*/  FMUL R27, R27, 1.9615705013275146484 ;  /* 0x3ffb14be1b1b7820 */ /* 0x000fe20000400000 */
[----:B------:R-:W-:Y:S01]  /*33d60*/  FMUL R38, R38, 1.4142135381698608398 ;  /* 0x3fb504f326267820 */ /* 0x000fe20000400000 */
[----:B------:R-:W-:Y:S01]  /*33d70*/  FMUL R26, R26, 1.9615705013275146484 ;  /* 0x3ffb14be1a1a7820 */ /* 0x000fe20000400000 */
[----:B------:R-:W-:Y:S01]  /*33d80*/  FMUL R43, R43, 1.8477590084075927734 ;  /* 0x3fec835e2b2b7820 */ /* 0x000fe20000400000 */
[----:B------:R-:W-:Y:S01]  /*33d90*/  FMUL R42, R42, 1.4142135381698608398 ;  /* 0x3fb504f32a2a7820 */ /* 0x000fe20000400000 */
[----:B------:R-:W-:Y:S01]  /*33da0*/  FMUL R35, R35, 1.4142135381698608398 ;  /* 0x3fb504f323237820 */ /* 0x000fe20000400000 */
[----:B------:R-:W-:Y:S01]  /*33db0*/  FMUL R25, R25, 1.9615705013275146484 ;  /* 0x3ffb14be19197820 */ /* 0x000fe20000400000 */
[----:B------:R-:W-:Y:S01]  /*33dc0*/  FMUL R36, R36, -1.6629391908645629883 ;  /* 0xbfd4db3124247820 */ /* 0x000fe20000400000 */
[----:B------:R-:W-:Y:S01]  /*33dd0*/  FMUL R41, R41, 1.4142135381698608398 ;  /* 0x3fb504f329297820 */ /* 0x000fe20000400000 */
[----:B------:R-:W-:Y:S01]  /*33de0*/  FMUL R34, R34, 1.4142135381698608398 ;  /* 0x3fb504f322227820 */ /* 0x000fe20000400000 */
[----:B--2---:R-:W-:Y:S01]  /*33df0*/  FMUL R23, R60, 1.9615705013275146484 ;  /* 0x3ffb14be3c177820 */ /* 0x004fe20000400000 */
[----:B------:R-:W-:Y:S01]  /*33e00*/  FMUL R11, R11, 1.6629391908645629883 ;  /* 0x3fd4db310b0b7820 */ /* 0x000fe20000400000 */
[----:B------:R-:W-:Y:S01]  /*33e10*/  FMUL R33, R33, -1.6629391908645629883 ;  /* 0xbfd4db3121217820 */ /* 0x000fe20000400000 */
[----:B------:R-:W-:Y:S01]  /*33e20*/  FMUL R5, R5, 1.4142135381698608398 ;  /* 0x3fb504f305057820 */ /* 0x000fe20000400000 */
[----:B------:R-:W-:Y:S01]  /*33e30*/  FMUL R31, R31, 1.4142135381698608398 ;  /* 0x3fb504f31f1f7820 */ /* 0x000fe20000400000 */
[----:B------:R-:W-:Y:S01]  /*33e40*/  FMUL R14, R14, 1.9615705013275146484 ;  /* 0x3ffb14be0e0e7820 */ /* 0x000fe20000400000 */
[----:B----4-:R-:W-:Y:S01]  /*33e50*/  FMUL R12, R54, 1.6629391908645629883 ;  /* 0x3fd4db31360c7820 */ /* 0x010fe20000400000 */
[----:B------:R-:W-:Y:S01]  /*33e60*/  FMUL R32, R32, -1.6629391908645629883 ;  /* 0xbfd4db3120207820 */ /* 0x000fe20000400000 */
[----:B---3--:R-:W1:Y:S02]  /*33e70*/  FCHK P0, R7, R20 ;  /* 0x0000001407007302 */ /* 0x008e640000000000 */
[----:B01----:R-:W-:Y:S05]  /*33e80*/  @!P0 BRA `(.L_x_14952) ;  /* 0x0000000000108947 */ /* 0x003fea0003800000 */
[----:B-----5:R-:W-:Y:S02]  /*33e90*/  MOV R3, R20 ;  /* 0x0000001400037202 */ /* 0x020fe40000000f00 */
[----:B------:R-:W-:Y:S02]  /*33ea0*/  MOV R4, R7 ;  /* 0x0000000700047202 */ /* 0x000fe40000000f00 */
[----:B------:R-:W-:-:S07]  /*33eb0*/  MOV R20, 0x33ed0 ;  /* 0x00033ed000147802 */ /* 0x000fce0000000f00 */
[----:B------:R-:W-:Y:S05]  /*33ec0*/  CALL.REL.NOINC `($__internal_11_$__cuda_sm3x_div_rn_noftz_f32_slowpath) ;  /* 0x0000071000107944 */ /* 0x000fea0003c00000 */
.L_x_14952:
[----:B------:R-:W-:Y:S05]  /*33ed0*/  BSYNC.RECONVERGENT B3 ;  /* 0x0000000000037941 */ /* 0x000fea0003800200 */
.L_x_14951:
        /* <DEDUP_REMOVED lines=19> */
[----:B------:R-:W-:Y:S05]  /*34010*/  CALL.REL.NOINC `($__internal_11_$__cuda_sm3x_div_rn_noftz_f32_slowpath) ;  /* 0x0000070c00bc7944 */ /* 0x000fea0003c00000 */
[----:B------:R-:W-:-:S07]  /*34020*/  MOV R20, R3 ;  /* 0x0000000300147202 */ /* 0x000fce0000000f00 */
.L_x_14954:
[----:B------:R-:W-:Y:S05]  /*34030*/  BSYNC.RECONVERGENT B3 ;  /* 0x0000000000037941 */ /* 0x000fea0003800200 */
.L_x_14953:
        /* <DEDUP_REMOVED lines=18> */
.L_x_14956:
[----:B------:R-:W-:Y:S05]  /*34160*/  BSYNC.RECONVERGENT B3 ;  /* 0x0000000000037941 */ /* 0x000fea0003800200 */
.L_x_14955:
        /* <DEDUP_REMOVED lines=19> */
.L_x_14958:
[----:B------:R-:W-:Y:S05]  /*342a0*/  BSYNC.RECONVERGENT B3 ;  /* 0x0000000000037941 */ /* 0x000fea0003800200 */
.L_x_14957:
        /* <DEDUP_REMOVED lines=19> */
.L_x_14960:
[----:B------:R-:W-:Y:S05]  /*343e0*/  BSYNC.RECONVERGENT B3 ;  /* 0x0000000000037941 */ /* 0x000fea0003800200 */
.L_x_14959:
        /* <DEDUP_REMOVED lines=20> */
.L_x_14962:
[----:B------:R-:W-:Y:S05]  /*34530*/  BSYNC.RECONVERGENT B3 ;  /* 0x0000000000037941 */ /* 0x000fea0003800200 */
.L_x_14961:
        /* <DEDUP_REMOVED lines=18> */
.L_x_14964:
[----:B------:R-:W-:Y:S05]  /*34660*/  BSYNC.RECONVERGENT B3 ;  /* 0x0000000000037941 */ /* 0x000fea0003800200 */
.L_x_14963:
        /* <DEDUP_REMOVED lines=19> */
.L_x_14966:
[----:B------:R-:W-:Y:S05]  /*347a0*/  BSYNC.RECONVERGENT B3 ;  /* 0x0000000000037941 */ /* 0x000fea0003800200 */
.L_x_14965:
        /* <DEDUP_REMOVED lines=17> */
.L_x_14968:
[----:B------:R-:W-:Y:S05]  /*348c0*/  BSYNC.RECONVERGENT B3 ;  /* 0x0000000000037941 */ /* 0x000fea0003800200 */
.L_x_14967:
        /* <DEDUP_REMOVED lines=19> */
.L_x_14970:
[----:B------:R-:W-:Y:S05]  /*34a00*/  BSYNC.RECONVERGENT B3 ;  /* 0x0000000000037941 */ /* 0x000fea0003800200 */
.L_x_14969:
        /* <DEDUP_REMOVED lines=19> */
.L_x_14972:
[----:B------:R-:W-:Y:S05]  /*34b40*/  BSYNC.RECONVERGENT B3 ;  /* 0x0000000000037941 */ /* 0x000fea0003800200 */
.L_x_14971:
        /* <DEDUP_REMOVED lines=19> */
.L_x_14974:
[----:B------:R-:W-:Y:S05]  /*34c80*/  BSYNC.RECONVERGENT B3 ;  /* 0x0000000000037941 */ /* 0x000fea0003800200 */
.L_x_14973:
        /* <DEDUP_REMOVED lines=19> */
.L_x_14976:
[----:B------:R-:W-:Y:S05]  /*34dc0*/  BSYNC.RECONVERGENT B3 ;  /* 0x0000000000037941 */ /* 0x000fea0003800200 */
.L_x_14975:
        /* <DEDUP_REMOVED lines=20> */
.L_x_14978:
[----:B------:R-:W-:Y:S05]  /*34f10*/  BSYNC.RECONVERGENT B3 ;  /* 0x0000000000037941 */ /* 0x000fea0003800200 */
.L_x_14977:
        /* <DEDUP_REMOVED lines=18> */
.L_x_14980:
[----:B------:R-:W-:Y:S05]  /*35040*/  BSYNC.RECONVERGENT B3 ;  /* 0x0000000000037941 */ /* 0x000fea0003800200 */
.L_x_14979:
        /* <DEDUP_REMOVED lines=19> */
.L_x_14982:
[----:B------:R-:W-:Y:S05]  /*35180*/  BSYNC.RECONVERGENT B3 ;  /* 0x0000000000037941 */ /* 0x000fea0003800200 */
.L_x_14981:
        /* <DEDUP_REMOVED lines=17> */
.L_x_14984:
[----:B------:R-:W-:Y:S05]  /*352a0*/  BSYNC.RECONVERGENT B3 ;  /* 0x0000000000037941 */ /* 0x000fea0003800200 */
.L_x_14983:
        /* <DEDUP_REMOVED lines=19> */
.L_x_14986:
[----:B------:R-:W-:Y:S05]  /*353e0*/  BSYNC.RECONVERGENT B3 ;  /* 0x0000000000037941 */ /* 0x000fea0003800200 */
.L_x_14985:
        /* <DEDUP_REMOVED lines=18> */
.L_x_14988:
[----:B------:R-:W-:Y:S05]  /*35510*/  BSYNC.RECONVERGENT B3 ;  /* 0x0000000000037941 */ /* 0x000fea0003800200 */
.L_x_14987:
        /* <DEDUP_REMOVED lines=19> */
.L_x_14990:
[----:B------:R-:W-:Y:S05]  /*35650*/  BSYNC.RECONVERGENT B3 ;  /* 0x0000000000037941 */ /* 0x000fea0003800200 */
.L_x_14989:
        /* <DEDUP_REMOVED lines=20> */
.L_x_14992:
[----:B------:R-:W-:Y:S05]  /*357a0*/  BSYNC.RECONVERGENT B3 ;  /* 0x0000000000037941 */ /* 0x000fea0003800200 */
.L_x_14991:
        /* <DEDUP_REMOVED lines=21> */
.L_x_14994:
[----:B------:R-:W-:Y:S05]  /*35900*/  BSYNC.RECONVERGENT B3 ;  /* 0x0000000000037941 */ /* 0x000fea0003800200 */
.L_x_14993:
        /* <DEDUP_REMOVED lines=18> */
.L_x_14996:
[----:B------:R-:W-:Y:S05]  /*35a30*/  BSYNC.RECONVERGENT B3 ;  /* 0x0000000000037941 */ /* 0x000fea0003800200 */
.L_x_14995:
        /* <DEDUP_REMOVED lines=20> */
.L_x_14998:
[----:B------:R-:W-:Y:S05]  /*35b80*/  BSYNC.RECONVERGENT B3 ;  /* 0x0000000000037941 */ /* 0x000fea0003800200 */
.L_x_14997:
        /* <DEDUP_REMOVED lines=17> */
.L_x_15000:
[----:B------:R-:W-:Y:S05]  /*35ca0*/  BSYNC.RECONVERGENT B3 ;  /* 0x0000000000037941 */ /* 0x000fea0003800200 */
.L_x_14999:
        /* <DEDUP_REMOVED lines=19> */
.L_x_15002:
[----:B------:R-:W-:Y:S05]  /*35de0*/  BSYNC.RECONVERGENT B3 ;  /* 0x0000000000037941 */ /* 0x000fea0003800200 */
.L_x_15001:
        /* <DEDUP_REMOVED lines=18> */
.L_x_15004:
[----:B------:R-:W-:Y:S05]  /*35f10*/  BSYNC.RECONVERGENT B3 ;  /* 0x0000000000037941 */ /* 0x000fea0003800200 */
.L_x_15003:
        /* <DEDUP_REMOVED lines=19> */
.L_x_15006:
[----:B------:R-:W-:Y:S05]  /*36050*/  BSYNC.RECONVERGENT B3 ;  /* 0x0000000000037941 */ /* 0x000fea0003800200 */
.L_x_15005:
        /* <DEDUP_REMOVED lines=20> */
.L_x_15008:
[----:B------:R-:W-:Y:S05]  /*361a0*/  BSYNC.RECONVERGENT B3 ;  /* 0x0000000000037941 */ /* 0x000fea0003800200 */
.L_x_15007:
        /* <DEDUP_REMOVED lines=19> */
.L_x_15010:
[----:B------:R-:W-:Y:S05]  /*362e0*/  BSYNC.RECONVERGENT B3 ;  /* 0x0000000000037941 */ /* 0x000fea0003800200 */
.L_x_15009:
        /* <DEDUP_REMOVED lines=18> */
.L_x_15012:
[----:B------:R-:W-:Y:S05]  /*36410*/  BSYNC.RECONVERGENT B3 ;  /* 0x0000000000037941 */ /* 0x000fea0003800200 */
.L_x_15011:
        /* <DEDUP_REMOVED lines=20> */
.L_x_15014:
[----:B------:R-:W-:Y:S05]  /*36560*/  BSYNC.RECONVERGENT B3 ;  /* 0x0000000000037941 */ /* 0x000fea0003800200 */
.L_x_15013:
        /* <DEDUP_REMOVED lines=19> */
.L_x_15016:
[----:B------:R-:W-:Y:S05]  /*366a0*/  BSYNC.RECONVERGENT B3 ;  /* 0x0000000000037941 */ /* 0x000fea0003800200 */
.L_x_15015:
        /* <DEDUP_REMOVED lines=19> */
.L_x_15018:
[----:B------:R-:W-:Y:S05]  /*367e0*/  BSYNC.RECONVERGENT B3 ;  /* 0x0000000000037941 */ /* 0x000fea0003800200 */
.L_x_15017:
        /* <DEDUP_REMOVED lines=18> */
.L_x_15020:
[----:B------:R-:W-:Y:S05]  /*36910*/  BSYNC.RECONVERGENT B3 ;  /* 0x0000000000037941 */ /* 0x000fea0003800200 */
.L_x_15019:
        /* <DEDUP_REMOVED lines=19> */
.L_x_15022:
[----:B------:R-:W-:Y:S05]  /*36a50*/  BSYNC.RECONVERGENT B3 ;  /* 0x0000000000037941 */ /* 0x000fea0003800200 */
.L_x_15021:
        /* <DEDUP_REMOVED lines=19> */
.L_x_15024:
[----:B------:R-:W-:Y:S05]  /*36b90*/  BSYNC.RECONVERGENT B3 ;  /* 0x0000000000037941 */ /* 0x000fea0003800200 */
.L_x_15023:
        /* <DEDUP_REMOVED lines=21> */
.L_x_15026:
[----:B------:R-:W-:Y:S05]  /*36cf0*/  BSYNC.RECONVERGENT B3 ;  /* 0x0000000000037941 */ /* 0x000fea0003800200 */
.L_x_15025:
        /* <DEDUP_REMOVED lines=18> */
.L_x_15028:
[----:B------:R-:W-:Y:S05]  /*36e20*/  BSYNC.RECONVERGENT B3 ;  /* 0x0000000000037941 */ /* 0x000fea0003800200 */
.L_x_15027:
        /* <DEDUP_REMOVED lines=19> */
.L_x_15030:
[----:B------:R-:W-:Y:S05]  /*36f60*/  BSYNC.RECONVERGENT B3 ;  /* 0x0000000000037941 */ /* 0x000fea0003800200 */
.L_x_15029:
        /* <DEDUP_REMOVED lines=19> */
.L_x_15032:
[----:B------:R-:W-:Y:S05]  /*370a0*/  BSYNC.RECONVERGENT B3 ;  /* 0x0000000000037941 */ /* 0x000fea0003800200 */
.L_x_15031:
        /* <DEDUP_REMOVED lines=19> */
.L_x_15034:
[----:B------:R-:W-:Y:S05]  /*371e0*/  BSYNC.RECONVERGENT B3 ;  /* 0x0000000000037941 */ /* 0x000fea0003800200 */
.L_x_15033:
        /* <DEDUP_REMOVED lines=18> */
.L_x_15036:
[----:B------:R-:W-:Y:S05]  /*37310*/  BSYNC.RECONVERGENT B3 ;  /* 0x0000000000037941 */ /* 0x000fea0003800200 */
.L_x_15035:
        /* <DEDUP_REMOVED lines=19> */
.L_x_15038:
[----:B------:R-:W-:Y:S05]  /*37450*/  BSYNC.RECONVERGENT B3 ;  /* 0x0000000000037941 */ /* 0x000fea0003800200 */
.L_x_15037:
        /* <DEDUP_REMOVED lines=19> */
.L_x_15040:
[----:B------:R-:W-:Y:S05]  /*37590*/  BSYNC.RECONVERGENT B3 ;  /* 0x0000000000037941 */ /* 0x000fea0003800200 */
.L_x_15039:
        /* <DEDUP_REMOVED lines=21> */
.L_x_15042:
[----:B------:R-:W-:Y:S05]  /*376f0*/  BSYNC.RECONVERGENT B3 ;  /* 0x0000000000037941 */ /* 0x000fea0003800200 */
.L_x_15041:
        /* <DEDUP_REMOVED lines=18> */
.L_x_15044:
[----:B------:R-:W-:Y:S05]  /*37820*/  BSYNC.RECONVERGENT B3 ;  /* 0x0000000000037941 */ /* 0x000fea0003800200 */
.L_x_15043:
        /* <DEDUP_REMOVED lines=19> */
.L_x_15046:
[----:B------:R-:W-:Y:S05]  /*37960*/  BSYNC.RECONVERGENT B3 ;  /* 0x0000000000037941 */ /* 0x000fea0003800200 */
.L_x_15045:
        /* <DEDUP_REMOVED lines=19> */
.L_x_15048:
[----:B------:R-:W-:Y:S05]  /*37aa0*/  BSYNC.RECONVERGENT B3 ;  /* 0x0000000000037941 */ /* 0x000fea0003800200 */
.L_x_15047:
        /* <DEDUP_REMOVED lines=21> */
.L_x_15050:
[----:B------:R-:W-:Y:S05]  /*37c00*/  BSYNC.RECONVERGENT B3 ;  /* 0x0000000000037941 */ /* 0x000fea0003800200 */
.L_x_15049:
        /* <DEDUP_REMOVED lines=20> */
.L_x_15052:
[----:B------:R-:W-:Y:S05]  /*37d50*/  BSYNC.RECONVERGENT B3 ;  /* 0x0000000000037941 */ /* 0x000fea0003800200 */
.L_x_15051:
        /* <DEDUP_REMOVED lines=21> */
.L_x_15054:
[----:B------:R-:W-:Y:S05]  /*37eb0*/  BSYNC.RECONVERGENT B3 ;  /* 0x0000000000037941 */ /* 0x000fea0003800200 */
.L_x_15053:
        /* <DEDUP_REMOVED lines=21> */
.L_x_15056:
[----:B------:R-:W-:Y:S05]  /*38010*/  BSYNC.RECONVERGENT B3 ;  /* 0x0000000000037941 */ /* 0x000fea0003800200 */
.L_x_15055:
        /* <DEDUP_REMOVED lines=21> */
.L_x_15058:
[----:B------:R-:W-:Y:S05]  /*38170*/  BSYNC.RECONVERGENT B3 ;  /* 0x0000000000037941 */ /* 0x000fea0003800200 */
.L_x_15057:
        /* <DEDUP_REMOVED lines=20> */
.L_x_15060:
[----:B------:R-:W-:Y:S05]  /*382c0*/  BSYNC.RECONVERGENT B3 ;  /* 0x0000000000037941 */ /* 0x000fea0003800200 */
.L_x_15059:
        /* <DEDUP_REMOVED lines=20> */
.L_x_15062:
[----:B------:R-:W-:Y:S05]  /*38410*/  BSYNC.RECONVERGENT B3 ;  /* 0x0000000000037941 */ /* 0x000fea0003800200 */
.L_x_15061:
        /* <DEDUP_REMOVED lines=19> */
.L_x_15064:
[----:B------:R-:W-:Y:S05]  /*38550*/  BSYNC.RECONVERGENT B3 ;  /* 0x0000000000037941 */ /* 0x000fea0003800200 */
.L_x_15063:
        /* <DEDUP_REMOVED lines=21> */
.L_x_15066:
[----:B------:R-:W-:Y:S05]  /*386b0*/  BSYNC.RECONVERGENT B3 ;  /* 0x0000000000037941 */ /* 0x000fea0003800200 */
.L_x_15065:
        /* <DEDUP_REMOVED lines=20> */
.L_x_15068:
[----:B------:R-:W-:Y:S05]  /*38800*/  BSYNC.RECONVERGENT B3 ;  /* 0x0000000000037941 */ /* 0x000fea0003800200 */
.L_x_15067:
        /* <DEDUP_REMOVED lines=21> */
.L_x_15070:
[----:B------:R-:W-:Y:S05]  /*38960*/  BSYNC.RECONVERGENT B3 ;  /* 0x0000000000037941 */ /* 0x000fea0003800200 */
.L_x_15069:
        /* <DEDUP_REMOVED lines=21> */
.L_x_15072:
[----:B------:R-:W-:Y:S05]  /*38ac0*/  BSYNC.RECONVERGENT B3 ;  /* 0x0000000000037941 */ /* 0x000fea0003800200 */
.L_x_15071:
        /* <DEDUP_REMOVED lines=21> */
.L_x_15074:
[----:B------:R-:W-:Y:S05]  /*38c20*/  BSYNC.RECONVERGENT B3 ;  /* 0x0000000000037941 */ /* 0x000fea0003800200 */
.L_x_15073:
        /* <DEDUP_REMOVED lines=20> */
.L_x_15076:
[----:B------:R-:W-:Y:S05]  /*38d70*/  BSYNC.RECONVERGENT B3 ;  /* 0x0000000000037941 */ /* 0x000fea0003800200 */
.L_x_15075:
        /* <DEDUP_REMOVED lines=21> */
.L_x_15078:
[----:B------:R-:W-:Y:S05]  /*38ed0*/  BSYNC.RECONVERGENT B3 ;  /* 0x0000000000037941 */ /* 0x000fea0003800200 */
.L_x_15077:
        /* <DEDUP_REMOVED lines=11> */
.L_x_17324:
        /* <DEDUP_REMOVED lines=9> */
.L_x_15081:
[----:B------:R-:W0:Y:S02]  /*39020*/  MUFU.RCP R48, R3 ;  /* 0x0000000300307308 */ /* 0x000e240000001000 */
[----:B0-----:R-:W-:-:S04]  /*39030*/  FFMA R3, R3, R48, -1 ;  /* 0xbf80000003037423 */ /* 0x001fc80000000030 */
[----:B------:R-:W-:-:S04]  /*39040*/  FADD.FTZ R3, -R3, -RZ ;  /* 0x800000ff03037221 */ /* 0x000fc80000010100 */
[----:B------:R-:W-:-:S07]  /*39050*/  FFMA R48, R48, R3, R48 ;  /* 0x0000000330307223 */ /* 0x000fce0000000030 */
.L_x_15082:
[----:B------:R-:W-:Y:S05]  /*39060*/  BSYNC.RECONVERGENT B1 ;  /* 0x0000000000017941 */ /* 0x000fea0003800200 */
.L_x_15080:
        /* <DEDUP_REMOVED lines=23> */
[----:B------:R-:W-:Y:S01]  /*391e0*/  FFMA R20, R31, -1.8477590084075927734, R40 ;  /* 0xbfec835e1f147823 */ /* 0x000fe20000000028 */
[----:B------:R-:W-:Y:S01]  /*391f0*/  FFMA R41, R41, -0.19891236722469329834, R30 ;  /* 0xbe4bafaf29297823 */ /* 0x000fe2000000001e */
[----:B------:R-:W-:Y:S01]  /*39200*/  FFMA R4, R4, -0.66817861795425415039, R39 ;  /* 0xbf2b0dc104047823 */ /* 0x000fe20000000027 */
[----:B------:R-:W-:Y:S01]  /*39210*/  FFMA R31, R31, 1.8477590084075927734, R40 ;  /* 0x3fec835e1f1f7823 */ /* 0x000fe20000000028 */
[C-C-:B------:R-:W-:Y:S01]  /*39220*/  FFMA R38, R21.reuse, -1.6629391908645629883, R20.reuse ;  /* 0xbfd4db3115267823 */ /* 0x140fe20000000014 */
[----:B------:R-:W-:Y:S01]  /*39230*/  FFMA R39, R21, 1.6629391908645629883, R20 ;  /* 0x3fd4db3115277823 */ /* 0x000fe20000000014 */
[C---:B------:R-:W-:Y:S01]  /*39240*/  FFMA R40, R41.reuse, -1.9615705013275146484, R3 ;  /* 0xbffb14be29287823 */ /* 0x040fe20000000003 */
[C---:B------:R-:W-:Y:S01]  /*39250*/  FFMA R20, R24.reuse, 0.000244140625, R25 ;  /* 0x3980000018147823 */ /* 0x040fe20000000019 */
        /* <DEDUP_REMOVED lines=17> */
[----:B------:R-:W-:-:S04]  /*39370*/  FFMA R33, R33, -0.19891236722469329834, R24 ;  /* 0xbe4bafaf21217823 */ /* 0x000fc80000000018 */
[C-C-:B------:R-:W-:Y:S01]  /*39380*/  FFMA R31, R33.reuse, -1.9615705013275146484, R4.reuse ;  /* 0xbffb14be211f7823 */ /* 0x140fe20000000004 */
[----:B------:R-:W-:Y:S01]  /*39390*/  FFMA R33, R33, 1.9615705013275146484, R4 ;  /* 0x3ffb14be21217823 */ /* 0x000fe20000000004 */
[----:B----4-:R-:W-:Y:S02]  /*393a0*/  FMUL R4, R32, 1.4142135381698608398 ;  /* 0x3fb504f320047820 */ /* 0x010fe40000400000 */
[----:B------:R-:W2:Y:S01]  /*393b0*/  LDL.LU R32, [R1+0x20] ;  /* 0x0000200001207983 */ /* 0x000ea20000300800 */
[----:B------:R-:W-:Y:S01]  /*393c0*/  FFMA R23, R26, 0.41421356797218322754, -R23 ;  /* 0x3ed413cd1a177823 */ /* 0x000fe20000000817 */
[C-C-:B------:R-:W-:Y:S01]  /*393d0*/  FFMA R27, R28.reuse, -1.9615705013275146484, R22.reuse ;  /* 0xbffb14be1c1b7823 */ /* 0x140fe20000000016 */
[----:B------:R-:W-:Y:S01]  /*393e0*/  FFMA R28, R28, 1.9615705013275146484, R22 ;  /* 0x3ffb14be1c1c7823 */ /* 0x000fe20000000016 */
[----:B------:R-:W-:Y:S01]  /*393f0*/  FFMA R22, R21, 0.66817861795425415039, R20 ;  /* 0x3f2b0dc115167823 */ /* 0x000fe20000000014 */
[C-C-:B------:R-:W-:Y:S01]  /*39400*/  FFMA R30, R23.reuse, -1.8477590084075927734, R3.reuse ;  /* 0xbfec835e171e7823 */ /* 0x140fe20000000003 */
[----:B------:R-:W-:Y:S01]  /*39410*/  FFMA R3, R23, 1.8477590084075927734, R3 ;  /* 0x3fec835e17037823 */ /* 0x000fe20000000003 */
[----:B------:R-:W-:-:S04]  /*39420*/  FFMA R20, R20, -0.66817861795425415039, R21 ;  /* 0xbf2b0dc114147823 */ /* 0x000fc80000000015 */
        /* <DEDUP_REMOVED lines=8> */
[----:B------:R-:W-:Y:S01]  /*394b0*/  FFMA R20, R18, 0.41421356797218322754, R15 ;  /* 0x3ed413cd12147823 */ /* 0x000fe2000000000f */
[----:B------:R-:W-:Y:S01]  /*394c0*/  FFMA R15, R15, 0.41421356797218322754, -R18 ;  /* 0x3ed413cd0f0f7823 */ /* 0x000fe20000000812 */
[C-C-:B------:R-:W-:Y:S01]  /*394d0*/  FFMA R24, R14.reuse, 0.000244140625, R4.reuse ;  /* 0x398000000e187823 */ /* 0x140fe20000000004 */
[----:B------:R-:W-:Y:S01]  /*394e0*/  FFMA R14, R14, 0.000244140625, -R4 ;  /* 0x398000000e0e7823 */ /* 0x000fe20000000804 */
[C---:B------:R-:W-:Y:S01]  /*394f0*/  FFMA R29, R22.reuse, -1.6629391908645629883, R30 ;  /* 0xbfd4db31161d7823 */ /* 0x040fe2000000001e */
[----:B------:R-:W-:Y:S01]  /*39500*/  FFMA R4, R19, 0.000244140625, -R16 ;  /* 0x3980000013047823 */ /* 0x000fe20000000810 */
[----:B------:R-:W-:Y:S01]  /*39510*/  FFMA R30, R22, 1.6629391908645629883, R30 ;  /* 0x3fd4db31161e7823 */ /* 0x000fe2000000001e */
[C-C-:B------:R-:W-:Y:S01]  /*39520*/  FFMA R22, R15.reuse, -1.8477590084075927734, R13.reuse ;  /* 0xbfec835e0f167823 */ /* 0x140fe2000000000d */
[----:B------:R-:W-:Y:S01]  /*39530*/  FFMA R13, R15, 1.8477590084075927734, R13 ;  /* 0x3fec835e0f0d7823 */ /* 0x000fe2000000000d */
[----:B------:R-:W-:Y:S01]  /*39540*/  FFMA R15, R14, 0.66817861795425415039, R4 ;  /* 0x3f2b0dc10e0f7823 */ /* 0x000fe20000000004 */
[----:B------:R-:W-:Y:S01]  /*39550*/  FFMA R4, R4, -0.66817861795425415039, R14 ;  /* 0xbf2b0dc104047823 */ /* 0x000fe2000000000e */
[----:B------:R-:W-:Y:S01]  /*39560*/  FFMA R19, R19, 0.000244140625, R16 ;  /* 0x3980000013137823 */ /* 0x000fe20000000010 */
[----:B------:R-:W-:-:S02]  /*39570*/  FFMA R16, R20, 1.8477590084075927734, R3 ;  /* 0x3fec835e14107823 */ /* 0x000fc40000000003 */
[C-C-:B------:R-:W-:Y:S01]  /*39580*/  FFMA R25, R4.reuse, -1.6629391908645629883, R13.reuse ;  /* 0xbfd4db3104197823 */ /* 0x140fe2000000000d */
[----:B------:R-:W-:Y:S01]  /*39590*/  FFMA R26, R4, 1.6629391908645629883, R13 ;  /* 0x3fd4db31041a7823 */ /* 0x000fe2000000000d */
[----:B------:R-:W-:Y:S01]  /*395a0*/  FFMA R4, R10, 0.000244140625, R9 ;  /* 0x398000000a047823 */ /* 0x000fe20000000009 */
[----:B------:R-:W-:Y:S01]  /*395b0*/  FFMA R3, R20, -1.8477590084075927734, R3 ;  /* 0xbfec835e14037823 */ /* 0x000fe20000000003 */
[----:B------:R-:W-:Y:S01]  /*395c0*/  FFMA R20, R19, 0.19891236722469329834, R24 ;  /* 0x3e4bafaf13147823 */ /* 0x000fe20000000018 */
[----:B------:R-:W-:Y:S01]  /*395d0*/  FFMA R9, R10, -0.000244140625, R9 ;  /* 0xb98000000a097823 */ /* 0x000fe20000000009 */
[----:B------:R-:W-:Y:S01]  /*395e0*/  FFMA R24, R24, -0.19891236722469329834, R19 ;  /* 0xbe4bafaf18187823 */ /* 0x000fe20000000013 */
[----:B------:R-:W-:Y:S01]  /*395f0*/  FMUL R4, R4, 0.70710676908493041992 ;  /* 0x3f3504f304047820 */ /* 0x000fe20000400000 */
[----:B------:R-:W-:Y:S01]  /*39600*/  FMUL R14, R61, 1.4142135381698608398 ;  /* 0x3fb504f33d0e7820 */ /* 0x000fe20000400000 */
[C-C-:B------:R-:W-:Y:S01]  /*39610*/  FFMA R19, R20.reuse, -1.9615705013275146484, R16.reuse ;  /* 0xbffb14be14137823 */ /* 0x140fe20000000010 */
[----:B------:R-:W-:Y:S01]  /*39620*/  FMUL R9, R9, 0.70710676908493041992 ;  /* 0x3f3504f309097820 */ /* 0x000fe20000400000 */
[----:B------:R-:W-:Y:S01]  /*39630*/  FFMA R20, R20, 1.9615705013275146484, R16 ;  /* 0x3ffb14be14147823 */ /* 0x000fe20000000010 */
[C-C-:B------:R-:W-:Y:S01]  /*39640*/  FFMA R23, R24.reuse, -1.9615705013275146484, R3.reuse ;  /* 0xbffb14be18177823 */ /* 0x140fe20000000003 */
[----:B------:R-:W-:Y:S01]  /*39650*/  FFMA R24, R24, 1.9615705013275146484, R3 ;  /* 0x3ffb14be18187823 */ /* 0x000fe20000000003 */
[----:B------:R-:W-:Y:S01]  /*39660*/  FFMA R16, R7, 0.000244140625, R4 ;  /* 0x3980000007107823 */ /* 0x000fe20000000004 */
[C---:B------:R-:W-:Y:S01]  /*39670*/  FFMA R3, R6.reuse, 1.4142135381698608398, R14 ;  /* 0x3fb504f306037823 */ /* 0x040fe2000000000e */
[----:B------:R-:W-:Y:S01]  /*39680*/  FFMA R13, R11, 0.41421356797218322754, R8 ;  /* 0x3ed413cd0b0d7823 */ /* 0x000fe20000000008 */
[----:B------:R-:W-:Y:S01]  /*39690*/  FFMA R7, R7, 0.000244140625, -R4 ;  /* 0x3980000007077823 */ /* 0x000fe20000000804 */
[----:B------:R-:W-:Y:S01]  /*396a0*/  FFMA R6, R6, 1.4142135381698608398, -R14 ;  /* 0x3fb504f306067823 */ /* 0x000fe2000000080e */
[----:B------:R-:W-:Y:S01]  /*396b0*/  FFMA R8, R8, 0.41421356797218322754, -R11 ;  /* 0x3ed413cd08087823 */ /* 0x000fe2000000080b */
[C-C-:B------:R-:W-:Y:S01]  /*396c0*/  FFMA R4, R12.reuse, 0.000244140625, -R9.reuse ;  /* 0x398000000c047823 */ /* 0x140fe20000000809 */
[----:B------:R-:W-:Y:S01]  /*396d0*/  FFMA R9, R12, 0.000244140625, R9 ;  /* 0x398000000c097823 */ /* 0x000fe20000000009 */
[--C-:B------:R-:W-:Y:S01]  /*396e0*/  FFMA R12, R13, 1.8477590084075927734, R3.reuse ;  /* 0x3fec835e0d0c7823 */ /* 0x100fe20000000003 */
[C-C-:B------:R-:W-:Y:S01]  /*396f0*/  FFMA R14, R8.reuse, -1.8477590084075927734, R6.reuse ;  /* 0xbfec835e080e7823 */ /* 0x140fe20000000006 */
[----:B------:R-:W-:Y:S01]  /*39700*/  FFMA R6, R8, 1.8477590084075927734, R6 ;  /* 0x3fec835e08067823 */ /* 0x000fe20000000006 */
[----:B------:R-:W-:Y:S01]  /*39710*/  FFMA R10, R9, 0.19891236722469329834, R16 ;  /* 0x3e4bafaf090a7823 */ /* 0x000fe20000000010 */
[----:B------:R-:W-:Y:S01]  /*39720*/  FFMA R3, R13, -1.8477590084075927734, R3 ;  /* 0xbfec835e0d037823 */ /* 0x000fe20000000003 */
[----:B------:R-:W-:Y:S01]  /*39730*/  FFMA R16, R16, -0.19891236722469329834, R9 ;  /* 0xbe4bafaf10107823 */ /* 0x000fe20000000009 */
[----:B------:R-:W-:Y:S01]  /*39740*/  FFMA R8, R7, 0.66817861795425415039, R4 ;  /* 0x3f2b0dc107087823 */ /* 0x000fe20000000004 */
[----:B------:R-:W-:Y:S01]  /*39750*/  FFMA R4, R4, -0.66817861795425415039, R7 ;  /* 0xbf2b0dc104047823 */ /* 0x000fe20000000007 */
[C-C-:B------:R-:W-:Y:S01]  /*39760*/  FFMA R21, R15.reuse, -1.6629391908645629883, R22.reuse ;  /* 0xbfd4db310f157823 */ /* 0x140fe20000000016 */
[----:B-----5:R-:W-:Y:S01]  /*39770*/  FMUL R7, R60, 1.4142135381698608398 ;  /* 0x3fb504f33c077820 */ /* 0x020fe20000400000 */
[----:B------:R-:W-:Y:S01]  /*39780*/  FFMA R22, R15, 1.6629391908645629883, R22 ;  /* 0x3fd4db310f167823 */ /* 0x000fe20000000016 */
[C-C-:B------:R-:W-:Y:S01]  /*39790*/  FFMA R15, R16.reuse, -1.9615705013275146484, R3.reuse ;  /* 0xbffb14be100f7823 */ /* 0x140fe20000000003 */
[----:B------:R-:W-:Y:S01]  /*397a0*/  FFMA R16, R16, 1.9615705013275146484, R3 ;  /* 0x3ffb14be10107823 */ /* 0x000fe20000000003 */
[C-C-:B------:R-:W-:Y:S01]  /*397b0*/  FFMA R17, R4.reuse, -1.6629391908645629883, R6.reuse ;  /* 0xbfd4db3104117823 */ /* 0x140fe20000000006 */
[----:B------:R-:W-:Y:S01]  /*397c0*/  FFMA R18, R4, 1.6629391908645629883, R6 ;  /* 0x3fd4db3104127823 */ /* 0x000fe20000000006 */
[C-C-:B------:R-:W-:Y:S01]  /*397d0*/  FFMA R3, R50.reuse, 1.4142135381698608398, R7.reuse ;  /* 0x3fb504f332037823 */ /* 0x140fe20000000007 */
[C-C-:B------:R-:W-:Y:S01]  /*397e0*/  FFMA R6, R45.reuse, 0.000244140625, R46.reuse ;  /* 0x398000002d067823 */ /* 0x140fe2000000002e */
[----:B------:R-:W-:Y:S01]  /*397f0*/  FFMA R50, R50, 1.4142135381698608398, -R7 ;  /* 0x3fb504f332327823 */ /* 0x000fe20000000807 */
[----:B------:R-:W-:-:S02]  /*39800*/  FFMA R7, R45, -0.000244140625, R46 ;  /* 0xb98000002d077823 */ /* 0x000fc4000000002e */
[----:B------:R-:W-:Y:S01]  /*39810*/  FMUL R6, R6, 0.70710676908493041992 ;  /* 0x3f3504f306067820 */ /* 0x000fe20000400000 */
[C-C-:B------:R-:W-:Y:S01]  /*39820*/  FFMA R13, R8.reuse, -1.6629391908645629883, R14.reuse ;  /* 0xbfd4db31080d7823 */ /* 0x140fe2000000000e */
[----:B------:R-:W-:Y:S01]  /*39830*/  FMUL R7, R7, 0.70710676908493041992 ;  /* 0x3f3504f307077820 */ /* 0x000fe20000400000 */
[----:B------:R-:W-:Y:S01]  /*39840*/  FFMA R14, R8, 1.6629391908645629883, R14 ;  /* 0x3fd4db31080e7823 */ /* 0x000fe2000000000e */
[C-C-:B------:R-:W-:Y:S01]  /*39850*/  FFMA R8, R49.reuse, 0.000244140625, R6.reuse ;  /* 0x3980000031087823 */ /* 0x140fe20000000006 */
[----:B------:R-:W-:Y:S01]  /*39860*/  FFMA R4, R44, 0.41421356797218322754, R47 ;  /* 0x3ed413cd2c047823 */ /* 0x000fe2000000002f */
[----:B------:R-:W-:Y:S01]  /*39870*/  FFMA R49, R49, 0.000244140625, -R6 ;  /* 0x3980000031317823 */ /* 0x000fe20000000806 */
[C-C-:B------:R-:W-:Y:S01]  /*39880*/  FFMA R6, R5.reuse, 0.000244140625, -R7.reuse ;  /* 0x3980000005067823 */ /* 0x140fe20000000807 */
[----:B------:R-:W-:Y:S01]  /*39890*/  FFMA R7, R5, 0.000244140625, R7 ;  /* 0x3980000005077823 */ /* 0x000fe20000000007 */
[C-C-:B------:R-:W-:Y:S01]  /*398a0*/  FFMA R5, R4.reuse, 1.8477590084075927734, R3.reuse ;  /* 0x3fec835e04057823 */ /* 0x140fe20000000003 */
[----:B------:R-:W-:-:S02]  /*398b0*/  FFMA R3, R4, -1.8477590084075927734, R3 ;  /* 0xbfec835e04037823 */ /* 0x000fc40000000003 */
[----:B------:R-:W-:Y:S01]  /*398c0*/  FFMA R4, R7, 0.19891236722469329834, R8 ;  /* 0x3e4bafaf07047823 */ /* 0x000fe20000000008 */
[----:B------:R-:W-:-:S03]  /*398d0*/  FFMA R44, R47, 0.41421356797218322754, -R44 ;  /* 0x3ed413cd2f2c7823 */ /* 0x000fc6000000082c */
[----:B------:R-:W-:Y:S01]  /*398e0*/  FFMA R9, R4, -1.9615705013275146484, R5 ;  /* 0xbffb14be04097823 */ /* 0x000fe20000000005 */
[----:B------:R-:W-:Y:S01]  /*398f0*/  FFMA R8, R8, -0.19891236722469329834, R7 ;  /* 0xbe4bafaf08087823 */ /* 0x000fe20000000007 */
[----:B------:R-:W-:-:S03]  /*39900*/  FFMA R7, R44, -1.8477590084075927734, R50 ;  /* 0xbfec835e2c077823 */ /* 0x000fc60000000032 */
[----:B------:R0:W-:Y:S01]  /*39910*/  STL [R1+0x24], R9 ;  /* 0x0000240901007387 */ /* 0x0001e20000100800 */
[----:B------:R-:W-:Y:S01]  /*39920*/  FFMA R4, R4, 1.9615705013275146484, R5 ;  /* 0x3ffb14be04047823 */ /* 0x000fe20000000005 */
[----:B0-----:R-:W-:Y:S01]  /*39930*/  FFMA R9, R49, 0.66817861795425415039, R6 ;  /* 0x3f2b0dc131097823 */ /* 0x001fe20000000006 */
[----:B------:R-:W-:-:S03]  /*39940*/  FFMA R49, R6, -0.66817861795425415039, R49 ;  /* 0xbf2b0dc106317823 */ /* 0x000fc60000000031 */
[C-C-:B------:R-:W-:Y:S01]  /*39950*/  FFMA R5, R9.reuse, -1.6629391908645629883, R7.reuse ;  /* 0xbfd4db3109057823 */ /* 0x140fe20000000007 */
[----:B------:R-:W-:Y:S01]  /*39960*/  FFMA R6, R9, 1.6629391908645629883, R7 ;  /* 0x3fd4db3109067823 */ /* 0x000fe20000000007 */
[C-C-:B------:R-:W-:Y:S01]  /*39970*/  FFMA R7, R8.reuse, -1.9615705013275146484, R3.reuse ;  /* 0xbffb14be08077823 */ /* 0x140fe20000000003 */
[----:B------:R-:W-:Y:S01]  /*39980*/  FFMA R8, R8, 1.9615705013275146484, R3 ;  /* 0x3ffb14be08087823 */ /* 0x000fe20000000003 */
[----:B------:R-:W-:Y:S01]  /*39990*/  FFMA R45, R53, -0.000244140625, R54 ;  /* 0xb9800000352d7823 */ /* 0x000fe20000000036 */
[C-C-:B------:R-:W-:Y:S01]  /*399a0*/  FFMA R11, R10.reuse, -1.9615705013275146484, R12.reuse ;  /* 0xbffb14be0a0b7823 */ /* 0x140fe2000000000c */
[----:B------:R-:W-:Y:S02]  /*399b0*/  FFMA R12, R10, 1.9615705013275146484, R12 ;  /* 0x3ffb14be0a0c7823 */ /* 0x000fe4000000000c */
[----:B------:R-:W-:Y:S01]  /*399c0*/  FMUL R45, R45, 0.70710676908493041992 ;  /* 0x3f3504f32d2d7820 */ /* 0x000fe20000400000 */
[----:B------:R-:W-:Y:S01]  /*399d0*/  FFMA R10, R44, 1.8477590084075927734, R50 ;  /* 0x3fec835e2c0a7823 */ /* 0x000fe20000000032 */
[----:B------:R-:W-:-:S03]  /*399e0*/  FFMA R44, R52, 0.41421356797218322754, R55 ;  /* 0x3ed413cd342c7823 */ /* 0x000fc60000000037 */
[C-C-:B------:R-:W-:Y:S01]  /*399f0*/  FFMA R9, R49.reuse, -1.6629391908645629883, R10.reuse ;  /* 0xbfd4db3131097823 */ /* 0x140fe2000000000a */
[----:B------:R-:W-:Y:S02]  /*39a00*/  FFMA R10, R49, 1.6629391908645629883, R10 ;  /* 0x3fd4db31310a7823 */ /* 0x000fe4000000000a */
[----:B------:R-:W3:Y:S01]  /*39a10*/  LDL.LU R49, [R1+0x28] ;  /* 0x0000280001317983 */ /* 0x000ee20000300800 */
[----:B--2---:R-:W-:-:S04]  /*39a20*/  FMUL R32, R32, 1.4142135381698608398 ;  /* 0x3fb504f320207820 */ /* 0x004fc80000400000 */
[C-C-:B------:R-:W-:Y:S01]  /*39a30*/  FFMA R3, R57.reuse, 1.4142135381698608398, R32.reuse ;  /* 0x3fb504f339037823 */ /* 0x140fe20000000020 */
[----:B------:R-:W-:Y:S01]  /*39a40*/  FFMA R57, R57, 1.4142135381698608398, -R32 ;  /* 0x3fb504f339397823 */ /* 0x000fe20000000820 */
[----:B------:R-:W-:Y:S02]  /*39a50*/  FFMA R32, R53, 0.000244140625, R54 ;  /* 0x3980000035207823 */ /* 0x000fe40000000036 */
[----:B------:R-:W2:Y:S02]  /*39a60*/  LDL.LU R53, [R1+0x1c] ;  /* 0x00001c0001357983 */ /* 0x000ea40000300800 */
        /* <DEDUP_REMOVED lines=8> */
[C-C-:B------:R-:W-:Y:S01]  /*39af0*/  FFMA R46, R44.reuse, -1.9615705013275146484, R45.reuse ;  /* 0xbffb14be2c2e7823 */ /* 0x140fe2000000002d */
[----:B------:R-:W-:Y:S01]  /*39b00*/  FFMA R44, R44, 1.9615705013275146484, R45 ;  /* 0x3ffb14be2c2c7823 */ /* 0x000fe2000000002d */
[----:B------:R-:W-:-:S03]  /*39b10*/  FFMA R60, R60, -0.19891236722469329834, R51 ;  /* 0xbe4bafaf3c3c7823 */ /* 0x000fc60000000033 */
[----:B------:R0:W-:Y:S04]  /*39b20*/  STL [R1+0x4c], R46 ;  /* 0x00004c2e01007387 */ /* 0x0001e80000100800 */
[----:B0-----:R-:W4:Y:S04]  /*39b30*/  LDL.LU R46, [R1+0x14] ;  /* 0x00001400012e7983 */ /* 0x001f280000300800 */
[----:B------:R0:W-:Y:S04]  /*39b40*/  STL [R1+0x8], R44 ;  /* 0x0000082c01007387 */ /* 0x0001e80000100800 */
[----:B------:R-:W5:Y:S04]  /*39b50*/  LDL.LU R51, [R1+0x10] ;  /* 0x0000100001337983 */ /* 0x000f680000300800 */
[----:B------:R-:W5:Y:S04]  /*39b60*/  LDL.LU R50, [R1+0xc] ;  /* 0x00000c0001327983 */ /* 0x000f680000300800 */
[----:B------:R-:W5:Y:S01]  /*39b70*/  LDL.LU R47, [R1+0x18] ;  /* 0x00001800012f7983 */ /* 0x000f620000300800 */
[----:B------:R-:W-:Y:S01]  /*39b80*/  FFMA R52, R55, 0.41421356797218322754, -R52 ;  /* 0x3ed413cd37347823 */ /* 0x000fe20000000834 */
[----:B------:R-:W-:-:S03]  /*39b90*/  FFMA R45, R56, 0.66817861795425415039, R32 ;  /* 0x3f2b0dc1382d7823 */ /* 0x000fc60000000020 */
[C-C-:B0-----:R-:W-:Y:S01]  /*39ba0*/  FFMA R44, R52.reuse, -1.8477590084075927734, R57.reuse ;  /* 0xbfec835e342c7823 */ /* 0x141fe20000000039 */
[----:B------:R-:W-:Y:S01]  /*39bb0*/  FFMA R52, R52, 1.8477590084075927734, R57 ;  /* 0x3fec835e34347823 */ /* 0x000fe20000000039 */
[----:B------:R-:W-:Y:S02]  /*39bc0*/  FFMA R32, R32, -0.66817861795425415039, R56 ;  /* 0xbf2b0dc120207823 */ /* 0x000fe40000000038 */
[C-C-:B------:R-:W-:Y:S01]  /*39bd0*/  FFMA R54, R45.reuse, -1.6629391908645629883, R44.reuse ;  /* 0xbfd4db312d367823 */ /* 0x140fe2000000002c */
[----:B------:R-:W-:Y:S01]  /*39be0*/  FFMA R44, R45, 1.6629391908645629883, R44 ;  /* 0x3fd4db312d2c7823 */ /* 0x000fe2000000002c */
[C-C-:B------:R-:W-:Y:S01]  /*39bf0*/  FFMA R61, R60.reuse, -1.9615705013275146484, R3.reuse ;  /* 0xbffb14be3c3d7823 */ /* 0x140fe20000000003 */
[----:B------:R-:W-:Y:S01]  /*39c00*/  FFMA R60, R60, 1.9615705013275146484, R3 ;  /* 0x3ffb14be3c3c7823 */ /* 0x000fe20000000003 */
[C-C-:B------:R-:W-:Y:S01]  /*39c10*/  FFMA R3, R32.reuse, 1.6629391908645629883, R52.reuse ;  /* 0x3fd4db3120037823 */ /* 0x140fe20000000034 */
[----:B------:R-:W-:Y:S04]  /*39c20*/  STL [R1+0x4], R54 ;  /* 0x0000043601007387 */ /* 0x000fe80000100800 */
[----:B------:R2:W-:Y:S01]  /*39c30*/  STL [R1], R44 ;  /* 0x0000002c01007387 */ /* 0x0005e20000100800 */
[----:B---3--:R-:W-:Y:S01]  /*39c40*/  FMUL R45, R49, 1.4142135381698608398 ;  /* 0x3fb504f3312d7820 */ /* 0x008fe20000400000 */
[----:B------:R-:W-:-:S03]  /*39c50*/  FFMA R49, R32, -1.6629391908645629883, R52 ;  /* 0xbfd4db3120317823 */ /* 0x000fc60000000034 */
[C-C-:B--2---:R-:W-:Y:S01]  /*39c60*/  FFMA R44, R53.reuse, 1.4142135381698608398, R45.reuse ;  /* 0x3fb504f3352c7823 */ /* 0x144fe2000000002d */
[----:B------:R-:W-:Y:S01]  /*39c70*/  FFMA R32, R53, 1.4142135381698608398, -R45 ;  /* 0x3fb504f335207823 */ /* 0x000fe2000000082d */
[----:B----4-:R-:W-:Y:S01]  /*39c80*/  FFMA R45, R59, 0.41421356797218322754, R46 ;  /* 0x3ed413cd3b2d7823 */ /* 0x010fe2000000002e */
[----:B------:R-:W-:Y:S01]  /*39c90*/  FFMA R59, R46, 0.41421356797218322754, -R59 ;  /* 0x3ed413cd2e3b7823 */ /* 0x000fe2000000083b */
[C-C-:B-----5:R-:W-:Y:S01]  /*39ca0*/  FFMA R46, R50.reuse, 0.000244140625, R51.reuse ;  /* 0x39800000322e7823 */ /* 0x160fe20000000033 */
[----:B------:R-:W-:-:S03]  /*39cb0*/  FFMA R51, R50, -0.000244140625, R51 ;  /* 0xb980000032337823 */ /* 0x000fc60000000033 */
        /* <DEDUP_REMOVED lines=11> */
[----:B------:R-:W-:Y:S02]  /*39d70*/  FFMA R50, R52, 1.9615705013275146484, R51 ;  /* 0x3ffb14be34327823 */ /* 0x000fe40000000033 */
[----:B------:R-:W2:Y:S04]  /*39d80*/  LDL.LU R52, [R1+0x54] ;  /* 0x0000540001347983 */ /* 0x000ea80000300800 */
[----:B------:R0:W-:Y:S01]  /*39d90*/  STL [R1+0x34], R53 ;  /* 0x0000343501007387 */ /* 0x0001e20000100800 */
[----:B------:R-:W-:-:S03]  /*39da0*/  FFMA R51, R47, 0.66817861795425415039, R46 ;  /* 0x3f2b0dc12f337823 */ /* 0x000fc6000000002e */
[----:B0-----:R-:W3:Y:S04]  /*39db0*/  LDL.LU R53, [R1+0x48] ;  /* 0x0000480001357983 */ /* 0x001ee80000300800 */
[----:B------:R0:W-:Y:S04]  /*39dc0*/  STL [R1+0x30], R50 ;  /* 0x0000303201007387 */ /* 0x0001e80000100800 */
[----:B------:R-:W4:Y:S04]  /*39dd0*/  LDL.LU R58, [R1+0x38] ;  /* 0x00003800013a7983 */ /* 0x000f280000300800 */
[----:B------:R-:W4:Y:S01]  /*39de0*/  LDL.LU R57, [R1+0x40] ;  /* 0x0000400001397983 */ /* 0x000f220000300800 */
[----:B0-----:R-:W-:-:S03]  /*39df0*/  FFMA R50, R59, -1.8477590084075927734, R32 ;  /* 0xbfec835e3b327823 */ /* 0x001fc60000000020 */
[----:B------:R-:W5:Y:S01]  /*39e00*/  LDL.LU R56, [R1+0x44] ;  /* 0x0000440001387983 */ /* 0x000f620000300800 */
[----:B------:R-:W-:-:S03]  /*39e10*/  FFMA R54, R51, -1.6629391908645629883, R50 ;  /* 0xbfd4db3133367823 */ /* 0x000fc60000000032 */
[----:B------:R-:W5:Y:S01]  /*39e20*/  LDL.LU R55, [R1+0x3c] ;  /* 0x00003c0001377983 */ /* 0x000f620000300800 */
[----:B------:R-:W-:-:S03]  /*39e30*/  FFMA R46, R46, -0.66817861795425415039, R47 ;  /* 0xbf2b0dc12e2e7823 */ /* 0x000fc6000000002f */
[----:B------:R-:W5:Y:S04]  /*39e40*/  LDL.LU R47, [R1+0x50] ;  /* 0x00005000012f7983 */ /* 0x000f680000300800 */
[----:B------:R0:W-:Y:S04]  /*39e50*/  STL [R1+0x28], R54 ;  /* 0x0000283601007387 */ /* 0x0001e80000100800 */
[----:B0-----:R-:W5:Y:S01]  /*39e60*/  LDL.LU R54, [R1+0x2c] ;  /* 0x00002c0001367983 */ /* 0x001f620000300800 */
[----:B------:R-:W-:Y:S01]  /*39e70*/  FFMA R50, R51, 1.6629391908645629883, R50 ;  /* 0x3fd4db3133327823 */ /* 0x000fe20000000032 */
[----:B------:R-:W-:Y:S01]  /*39e80*/  FFMA R32, R59, 1.8477590084075927734, R32 ;  /* 0x3fec835e3b207823 */ /* 0x000fe20000000020 */
[----:B------:R-:W-:-:S03]  /*39e90*/  FFMA R51, R44, -1.9615705013275146484, R45 ;  /* 0xbffb14be2c337823 */ /* 0x000fc6000000002d */
[----:B------:R0:W-:Y:S04]  /*39ea0*/  STL [R1+0x20], R50 ;  /* 0x0000203201007387 */ /* 0x0001e80000100800 */
[----:B------:R-:W-:Y:S01]  /*39eb0*/  STL [R1+0x1c], R51 ;  /* 0x00001c3301007387 */ /* 0x000fe20000100800 */
[----:B0-----:R-:W-:Y:S01]  /*39ec0*/  FFMA R50, R44, 1.9615705013275146484, R45 ;  /* 0x3ffb14be2c327823 */ /* 0x001fe2000000002d */
[C-C-:B------:R-:W-:Y:S01]  /*39ed0*/  FFMA R44, R46.reuse, -1.6629391908645629883, R32.reuse ;  /* 0xbfd4db312e2c7823 */ /* 0x140fe20000000020 */
[----:B------:R-:W-:-:S03]  /*39ee0*/  FFMA R32, R46, 1.6629391908645629883, R32 ;  /* 0x3fd4db312e207823 */ /* 0x000fc60000000020 */
[----:B------:R-:W-:Y:S04]  /*39ef0*/  STL [R1+0x14], R50 ;  /* 0x0000143201007387 */ /* 0x000fe80000100800 */
[----:B------:R-:W-:Y:S04]  /*39f00*/  STL [R1+0x10], R44 ;  /* 0x0000102c01007387 */ /* 0x000fe80000100800 */
[----:B------:R0:W-:Y:S01]  /*39f10*/  STL [R1+0xc], R32 ;  /* 0x00000c2001007387 */ /* 0x0001e20000100800 */
[----:B--2---:R-:W-:-:S04]  /*39f20*/  FMUL R45, R52, 1.4142135381698608398 ;  /* 0x3fb504f3342d7820 */ /* 0x004fc80000400000 */
[C-C-:B---3--:R-:W-:Y:S01]  /*39f30*/  FFMA R52, R53.reuse, 1.4142135381698608398, R45.reuse ;  /* 0x3fb504f335347823 */ /* 0x148fe2000000002d */
[----:B------:R-:W-:Y:S01]  /*39f40*/  FFMA R45, R53, 1.4142135381698608398, -R45 ;  /* 0x3fb504f3352d7823 */ /* 0x000fe2000000082d */
[----:B----4-:R-:W-:Y:S01]  /*39f50*/  FFMA R53, R58, 0.41421356797218322754, R57 ;  /* 0x3ed413cd3a357823 */ /* 0x010fe20000000039 */
[C-C-:B-----5:R-:W-:Y:S01]  /*39f60*/  FFMA R46, R55.reuse, -0.000244140625, R56.reuse ;  /* 0xb9800000372e7823 */ /* 0x160fe20000000038 */
[----:B0-----:R-:W-:-:S03]  /*39f70*/  FFMA R32, R55, 0.000244140625, R56 ;  /* 0x3980000037207823 */ /* 0x001fc60000000038 */
[----:B------:R-:W-:Y:S01]  /*39f80*/  FMUL R46, R46, 0.70710676908493041992 ;  /* 0x3f3504f32e2e7820 */ /* 0x000fe20000400000 */
[----:B------:R-:W-:-:S04]  /*39f90*/  FMUL R32, R32, 0.70710676908493041992 ;  /* 0x3f3504f320207820 */ /* 0x000fc80000400000 */
[C-C-:B------:R-:W-:Y:S01]  /*39fa0*/  FFMA R51, R47.reuse, 0.000244140625, R32.reuse ;  /* 0x398000002f337823 */ /* 0x140fe20000000020 */
[----:B------:R-:W-:Y:S01]  /*39fb0*/  FFMA R47, R47, 0.000244140625, -R32 ;  /* 0x398000002f2f7823 */ /* 0x000fe20000000820 */
[C-C-:B------:R-:W-:Y:S01]  /*39fc0*/  FFMA R32, R53.reuse, 1.8477590084075927734, R52.reuse ;  /* 0x3fec835e35207823 */ /* 0x140fe20000000034 */
[----:B------:R-:W-:Y:S01]  /*39fd0*/  FFMA R52, R53, -1.8477590084075927734, R52 ;  /* 0xbfec835e35347823 */ /* 0x000fe20000000034 */
[C-C-:B------:R-:W-:Y:S01]  /*39fe0*/  FFMA R50, R54.reuse, 0.000244140625, -R46.reuse ;  /* 0x3980000036327823 */ /* 0x140fe2000000082e */
[----:B------:R-:W-:-:S04]  /*39ff0*/  FFMA R46, R54, 0.000244140625, R46 ;  /* 0x39800000362e7823 */ /* 0x000fc8000000002e */
[----:B------:R-:W-:Y:S01]  /*3a000*/  FFMA R53, R46, 0.19891236722469329834, R51 ;  /* 0x3e4bafaf2e357823 */ /* 0x000fe20000000033 */
[----:B------:R-:W-:Y:S02]  /*3a010*/  FFMA R46, R51, -0.19891236722469329834, R46 ;  /* 0xbe4bafaf332e7823 */ /* 0x000fe4000000002e */
[----:B------:R-:W2:Y:S01]  /*3a020*/  LDL R51, [R1+0x248] ;  /* 0x0002480001337983 */ /* 0x000ea20000100800 */
[----:B------:R-:W-:Y:S01]  /*3a030*/  FFMA R44, R57, 0.41421356797218322754, -R58 ;  /* 0x3ed413cd392c7823 */ /* 0x000fe2000000083a */
[C-C-:B------:R-:W-:Y:S01]  /*3a040*/  FFMA R54, R53.reuse, -1.9615705013275146484, R32.reuse ;  /* 0xbffb14be35367823 */ /* 0x140fe20000000020 */
[----:B------:R-:W-:Y:S02]  /*3a050*/  FFMA R53, R53, 1.9615705013275146484, R32 ;  /* 0x3ffb14be35357823 */ /* 0x000fe40000000020 */
[C-C-:B------:R-:W-:Y:S01]  /*3a060*/  FFMA R32, R44.reuse, -1.8477590084075927734, R45.reuse ;  /* 0xbfec835e2c207823 */ /* 0x140fe2000000002d */
[----:B------:R-:W-:Y:S01]  /*3a070*/  FFMA R44, R44, 1.8477590084075927734, R45 ;  /* 0x3fec835e2c2c7823 */ /* 0x000fe2000000002d */
[----:B------:R-:W-:Y:S01]  /*3a080*/  FFMA R45, R47, 0.66817861795425415039, R50 ;  /* 0x3f2b0dc12f2d7823 */ /* 0x000fe20000000032 */
[----:B------:R-:W-:Y:S01]  /*3a090*/  STL [R1+0x50], R54 ;  /* 0x0000503601007387 */ /* 0x000fe20000100800 */
[----:B------:R-:W-:-:S03]  /*3a0a0*/  FFMA R47, R50, -0.66817861795425415039, R47 ;  /* 0xbf2b0dc1322f7823 */ /* 0x000fc6000000002f */
[----:B------:R0:W-:Y:S01]  /*3a0b0*/  STL [R1+0x2c], R53 ;  /* 0x00002c3501007387 */ /* 0x0001e20000100800 */
[C---:B------:R-:W-:Y:S01]  /*3a0c0*/  FFMA R50, R46.reuse, -1.9615705013275146484, R52 ;  /* 0xbffb14be2e327823 */ /* 0x040fe20000000034 */
[C-C-:B0-----:R-:W-:Y:S01]  /*3a0d0*/  FFMA R53, R45.reuse, -1.6629391908645629883, R32.reuse ;  /* 0xbfd4db312d357823 */ /* 0x141fe20000000020 */
[----:B------:R-:W-:Y:S01]  /*3a0e0*/  FFMA R32, R45, 1.6629391908645629883, R32 ;  /* 0x3fd4db312d207823 */ /* 0x000fe20000000020 */
[----:B------:R-:W-:Y:S02]  /*3a0f0*/  FFMA R45, R46, 1.9615705013275146484, R52 ;  /* 0x3ffb14be2e2d7823 */ /* 0x000fe40000000034 */
[----:B------:R-:W0:Y:S01]  /*3a100*/  S2R R46, SR_LANEID ;  /* 0x00000000002e7919 */ /* 0x000e220000000000 */
[----:B------:R-:W-:Y:S04]  /*3a110*/  STL [R1+0x48], R53 ;  /* 0x0000483501007387 */ /* 0x000fe80000100800 */
[----:B------:R1:W-:Y:S04]  /*3a120*/  STL [R1+0x44], R32 ;  /* 0x0000442001007387 */ /* 0x0003e80000100800 */
[----:B------:R-:W-:Y:S01]  /*3a130*/  STL [R1+0x40], R50 ;  /* 0x0000403201007387 */ /* 0x000fe20000100800 */
[----:B-1----:R-:W-:-:S03]  /*3a140*/  FFMA R32, R47, -1.6629391908645629883, R44 ;  /* 0xbfd4db312f207823 */ /* 0x002fc6000000002c */
        /* <DEDUP_REMOVED lines=14> */
[----:B------:R1:W-:Y:S01]  /*3a230*/  STL [R1+0x254], R48 ;  /* 0x0002543001007387 */ /* 0x0003e20000100800 */
[----:B------:R-:W3:Y:S03]  /*3a240*/  LDCU UR5, c[0x0][0x3bc] ;  /* 0x00007780ff0577ac */ /* 0x000ee60008000800 */
[----:B------:R-:W-:Y:S04]  /*3a250*/  STL [R1+0x250], R2 ;  /* 0x0002500201007387 */ /* 0x000fe80000100800 */
[----:B------:R-:W-:Y:S01]  /*3a260*/  STL [R1+0x24c], R0 ;  /* 0x00024c0001007387 */ /* 0x000fe20000100800 */
[----:B------:R-:W-:-:S03]  /*3a270*/  NOP ;  /* 0x0000000000007918 */ /* 0x000fc60000000000 */
[----:B-1----:R-:W4:Y:S01]  /*3a280*/  LDL.LU R48, [R1+0x24] ;  /* 0x0000240001307983 */ /* 0x002f220000300800 */
[----:B--2---:R-:W-:-:S03]  /*3a290*/  LEA R46, R46, R32, 0x2 ;  /* 0x000000202e2e7211 */ /* 0x004fc600078e10ff */
        /* <DEDUP_REMOVED lines=78> */
[----:B------:R3:W-:Y:S04]  /*3a780*/  STS [R46+0x294], R5 ;  /* 0x000294052e007388 */ /* 0x0007e80000000800 */
[----:B------:R-:W-:Y:S04]  /*3a790*/  STS [R46+0x318], R9 ;  /* 0x000318092e007388 */ /* 0x000fe80000000800 */
[----:B----4-:R-:W-:Y:S01]  /*3a7a0*/  STS [R46+0x39c], R48 ;  /* 0x00039c302e007388 */ /* 0x010fe20000000800 */
[----:B------:R-:W-:-:S03]  /*3a7b0*/  NOP ;  /* 0x0000000000007918 */ /* 0x000fc60000000000 */
[----:B------:R-:W4:Y:S04]  /*3a7c0*/  LDS R0, [R47+0x10] ;  /* 0x000010002f007984 */ /* 0x000f280000000800 */
[----:B-1----:R-:W2:Y:S04]  /*3a7d0*/  LDL.LU R12, [R1+0x4] ;  /* 0x00000400010c7983 */ /* 0x002ea80000300800 */
[----:B0-----:R-:W2:Y:S04]  /*3a7e0*/  LDL.LU R14, [R1] ;  /* 0x00000000010e7983 */ /* 0x001ea80000300800 */
[----:B---3--:R-:W3:Y:S04]  /*3a7f0*/  LDL.LU R15, [R1+0x8] ;  /* 0x00000800010f7983 */ /* 0x008ee80000300800 */
[----:B------:R-:W3:Y:S04]  /*3a800*/  LDL.LU R5, [R1+0x30] ;  /* 0x0000300001057983 */ /* 0x000ee80000300800 */
[----:B------:R-:W3:Y:S04]  /*3a810*/  LDL.LU R8, [R1+0xc] ;  /* 0x00000c0001087983 */ /* 0x000ee80000300800 */
[----:B------:R-:W-:Y:S04]  /*3a820*/  LDS R16, [R47] ;  /* 0x000000002f107984 */ /* 0x000fe80000000800 */
[----:B------:R-:W-:Y:S04]  /*3a830*/  LDS R17, [R47+0x4] ;  /* 0x000004002f117984 */ /* 0x000fe80000000800 */
[----:B------:R-:W-:Y:S04]  /*3a840*/  LDS R18, [R47+0x8] ;  /* 0x000008002f127984 */ /* 0x000fe80000000800 */
[----:B------:R-:W-:Y:S04]  /*3a850*/  LDS R19, [R47+0xc] ;  /* 0x00000c002f137984 */ /* 0x000fe80000000800 */
[----:B----4-:R0:W-:Y:S04]  /*3a860*/  STL [R1+0x24], R0 ;  /* 0x0000240001007387 */ /* 0x0101e80000100800 */
[----:B------:R-:W4:Y:S04]  /*3a870*/  LDL.LU R7, [R1+0x20] ;  /* 0x0000200001077983 */ /* 0x000f280000300800 */
[----:B------:R-:W4:Y:S04]  /*3a880*/  LDL.LU R6, [R1+0x1c] ;  /* 0x00001c0001067983 */ /* 0x000f280000300800 */
[----:B------:R-:W4:Y:S04]  /*3a890*/  LDL.LU R4, [R1+0x14] ;  /* 0x0000140001047983 */ /* 0x000f280000300800 */
[----:B0-----:R-:W4:Y:S04]  /*3a8a0*/  LDL.LU R0, [R1+0x28] ;  /* 0x0000280001007983 */ /* 0x001f280000300800 */
[----:B------:R-:W4:Y:S04]  /*3a8b0*/  LDL.LU R2, [R1+0x10] ;  /* 0x0000100001027983 */ /* 0x000f280000300800 */
[----:B------:R-:W4:Y:S04]  /*3a8c0*/  LDL.LU R48, [R1+0x34] ;  /* 0x0000340001307983 */ /* 0x000f280000300800 */
[----:B------:R-:W-:Y:S04]  /*3a8d0*/  LDS R20, [R47+0x14] ;  /* 0x000014002f147984 */ /* 0x000fe80000000800 */
[----:B------:R-:W-:Y:S04]  /*3a8e0*/  LDS R21, [R47+0x18] ;  /* 0x000018002f157984 */ /* 0x000fe80000000800 */
[----:B------:R-:W-:Y:S01]  /*3a8f0*/  LDS R22, [R47+0x1c] ;  /* 0x00001c002f167984 */ /* 0x000fe20000000800 */
[----:B------:R-:W-:-:S03]  /*3a900*/  NOP ;  /* 0x0000000000007918 */ /* 0x000fc60000000000 */
[----:B------:R0:W-:Y:S04]  /*3a910*/  STS [R46+0x210], R60 ;  /* 0x0002103c2e007388 */ /* 0x0001e80000000800 */
[----:B--2---:R1:W-:Y:S04]  /*3a920*/  STS [R46+0x39c], R32 ;  /* 0x00039c202e007388 */ /* 0x0043e80000000800 */
[----:B0-----:R-:W2:Y:S04]  /*3a930*/  LDL.LU R60, [R1+0x2c] ;  /* 0x00002c00013c7983 */ /* 0x001ea80000300800 */
[----:B-1----:R-:W2:Y:S04]  /*3a940*/  LDL.LU R32, [R1+0x18] ;  /* 0x0000180001207983 */ /* 0x002ea80000300800 */
[----:B------:R-:W-:Y:S04]  /*3a950*/  STS [R46+0x84], R3 ;  /* 0x000084032e007388 */ /* 0x000fe80000000800 */
[----:B------:R-:W-:Y:S04]  /*3a960*/  STS [R46+0x18c], R61 ;  /* 0x00018c3d2e007388 */ /* 0x000fe80000000800 */
[----:B------:R-:W-:Y:S01]  /*3a970*/  STS [R46+0x318], R49 ;  /* 0x000318312e007388 */ /* 0x000fe20000000800 */
[----:B------:R-:W-:-:S03]  /*3a980*/  FMUL R44, R44, 1.4142135381698608398 ;  /* 0x3fb504f32c2c7820 */ /* 0x000fc60000400000 */
[----:B------:R-:W-:Y:S04]  /*3a990*/  STS [R46+0x294], R12 ;  /* 0x0002940c2e007388 */ /* 0x000fe80000000800 */
[----:B------:R-:W-:Y:S04]  /*3a9a0*/  STS [R46+0x108], R14 ;  /* 0x0001080e2e007388 */ /* 0x000fe80000000800 */
[----:B---3--:R-:W-:Y:S01]  /*3a9b0*/  STS [R46], R15 ;  /* 0x0000000f2e007388 */ /* 0x008fe20000000800 */
        /* <DEDUP_REMOVED lines=12> */
[----:B----4-:R-:W-:Y:S04]  /*3aa80*/  STS [R46+0x108], R7 ;  /* 0x000108072e007388 */ /* 0x010fe80000000800 */
[----:B------:R-:W-:Y:S04]  /*3aa90*/  STS [R46+0x18c], R6 ;  /* 0x00018c062e007388 */ /* 0x000fe80000000800 */
[----:B------:R-:W-:Y:S04]  /*3aaa0*/  STS [R46+0x210], R4 ;  /* 0x000210042e007388 */ /* 0x000fe80000000800 */
[----:B------:R1:W-:Y:S04]  /*3aab0*/  STS [R46+0x294], R0 ;  /* 0x000294002e007388 */ /* 0x0003e80000000800 */
[----:B------:R3:W-:Y:S04]  /*3aac0*/  STS [R46+0x318], R2 ;  /* 0x000318022e007388 */ /* 0x0007e80000000800 */
[----:B------:R4:W-:Y:S01]  /*3aad0*/  STS [R46+0x39c], R48 ;  /* 0x00039c302e007388 */ /* 0x0009e20000000800 */
[----:B------:R-:W-:-:S03]  /*3aae0*/  NOP ;  /* 0x0000000000007918 */ /* 0x000fc60000000000 */
[----:B------:R-:W2:Y:S04]  /*3aaf0*/  LDS R9, [R47+0x10] ;  /* 0x000010002f097984 */ /* 0x000ea80000000800 */
[----:B0-----:R-:W-:Y:S04]  /*3ab00*/  STL [R1], R3 ;  /* 0x0000000301007387 */ /* 0x001fe80000100800 */
[----:B------:R-:W2:Y:S04]  /*3ab10*/  LDL.LU R61, [R1+0x3c] ;  /* 0x00003c00013d7983 */ /* 0x000ea80000300800 */
[----:B-1----:R-:W2:Y:S04]  /*3ab20*/  LDL.LU R0, [R1+0x48] ;  /* 0x0000480001007983 */ /* 0x002ea80000300800 */
[----:B---3--:R-:W3:Y:S04]  /*3ab30*/  LDL.LU R2, [R1+0x38] ;  /* 0x0000380001027983 */ /* 0x008ee80000300800 */
[----:B----4-:R-:W4:Y:S04]  /*3ab40*/  LDL.LU R48, [R1+0x50] ;  /* 0x0000500001307983 */ /* 0x010f280000300800 */
[----:B------:R-:W-:Y:S04]  /*3ab50*/  LDS R3, [R47] ;  /* 0x000000002f037984 */ /* 0x000fe80000000800 */
[----:B------:R-:W-:Y:S04]  /*3ab60*/  LDS R4, [R47+0x4] ;  /* 0x000004002f047984 */ /* 0x000fe80000000800 */
[----:B------:R-:W-:Y:S04]  /*3ab70*/  LDS R5, [R47+0x8] ;  /* 0x000008002f057984 */ /* 0x000fe80000000800 */
[----:B------:R-:W-:Y:S04]  /*3ab80*/  LDS R6, [R47+0xc] ;  /* 0x00000c002f067984 */ /* 0x000fe80000000800 */
[----:B--2---:R-:W-:Y:S04]  /*3ab90*/  STL [R1+0x4c], R9 ;  /* 0x00004c0901007387 */ /* 0x004fe80000100800 */
[----:B------:R-:W-:Y:S04]  /*3aba0*/  LDS R7, [R47+0x14] ;  /* 0x000014002f077984 */ /* 0x000fe80000000800 */
[----:B------:R-:W-:Y:S04]  /*3abb0*/  LDS R8, [R47+0x18] ;  /* 0x000018002f087984 */ /* 0x000fe80000000800 */
        /* <DEDUP_REMOVED lines=22> */
[----:B------:R-:W-:Y:S04]  /*3ad20*/  STS [R46+0x210], R61 ;  /* 0x0002103d2e007388 */ /* 0x000fe80000000800 */
[----:B------:R-:W-:Y:S04]  /*3ad30*/  STS [R46+0x294], R0 ;  /* 0x000294002e007388 */ /* 0x000fe80000000800 */
[----:B---3--:R-:W-:Y:S04]  /*3ad40*/  STS [R46+0x318], R2 ;  /* 0x000318022e007388 */ /* 0x008fe80000000800 */
[----:B----4-:R-:W-:Y:S04]  /*3ad50*/  STS [R46+0x39c], R48 ;  /* 0x00039c302e007388 */ /* 0x010fe80000000800 */
[----:B--2---:R-:W-:Y:S04]  /*3ad60*/  STS [R46+0x108], R60 ;  /* 0x0001083c2e007388 */ /* 0x004fe80000000800 */
        /* <DEDUP_REMOVED lines=25> */
[----:B------:R1:W-:Y:S03]  /*3af00*/  STL [R1+0x20], R58 ;  /* 0x0000203a01007387 */ /* 0x0003e60000100800 */
[C-C-:B------:R-:W-:Y:S01]  /*3af10*/  FFMA R54, R50.reuse, 1.4142135381698608398, R32.reuse ;  /* 0x3fb504f332367823 */ /* 0x140fe20000000020 */
[----:B------:R-:W-:Y:S01]  /*3af20*/  FFMA R50, R50, 1.4142135381698608398, -R32 ;  /* 0x3fb504f332327823 */ /* 0x000fe20000000820 */
[C-C-:B------:R-:W-:Y:S01]  /*3af30*/  FADD R32, R53.reuse, R55.reuse ;  /* 0x0000003735207221 */ /* 0x140fe20000000000 */
[----:B-1----:R-:W-:Y:S01]  /*3af40*/  FFMA R58, R56, 0.41421356797218322754, R52 ;  /* 0x3ed413cd383a7823 */ /* 0x002fe20000000034 */
[----:B------:R-:W-:Y:S01]  /*3af50*/  FFMA R52, R52, 0.41421356797218322754, -R56 ;  /* 0x3ed413cd34347823 */ /* 0x000fe20000000838 */
[----:B------:R-:W-:Y:S01]  /*3af60*/  FADD R56, R53, -R55 ;  /* 0x8000003735387221 */ /* 0x000fe20000000000 */
[----:B------:R-:W-:-:S03]  /*3af70*/  FFMA R53, R32, 0.70710676908493041992, R51 ;  /* 0x3f3504f320357823 */ /* 0x000fc60000000033 */
[----:B------:R-:W-:Y:S01]  /*3af80*/  FFMA R55, R56, 0.70710676908493041992, R57 ;  /* 0x3f3504f338377823 */ /* 0x000fe20000000039 */
        /* <DEDUP_REMOVED lines=8> */
[----:B------:R-:W-:Y:S01]  /*3b010*/  FFMA R44, R59, -1.9615705013275146484, R45 ;  /* 0xbffb14be3b2c7823 */ /* 0x000fe2000000002d */
[----:B------:R-:W-:Y:S01]  /*3b020*/  FFMA R52, R51, 0.66817861795425415039, R57 ;  /* 0x3f2b0dc133347823 */ /* 0x000fe20000000039 */
[----:B------:R-:W-:Y:S01]  /*3b030*/  FFMA R45, R59, 1.9615705013275146484, R45 ;  /* 0x3ffb14be3b2d7823 */ /* 0x000fe2000000002d */
[----:B------:R-:W-:-:S02]  /*3b040*/  FFMA R57, R57, -0.66817861795425415039, R51 ;  /* 0xbf2b0dc139397823 */ /* 0x000fc40000000033 */
[C-C-:B------:R-:W-:Y:S01]  /*3b050*/  FFMA R50, R52.reuse, -1.6629391908645629883, R58.reuse ;  /* 0xbfd4db3134327823 */ /* 0x140fe2000000003a */
[----:B------:R-:W-:Y:S01]  /*3b060*/  FFMA R51, R52, 1.6629391908645629883, R58 ;  /* 0x3fd4db3134337823 */ /* 0x000fe2000000003a */
[C-C-:B------:R-:W-:Y:S01]  /*3b070*/  FFMA R52, R53.reuse, -1.9615705013275146484, R54.reuse ;  /* 0xbffb14be35347823 */ /* 0x140fe20000000036 */
[----:B------:R-:W-:Y:S01]  /*3b080*/  FFMA R53, R53, 1.9615705013275146484, R54 ;  /* 0x3ffb14be35357823 */ /* 0x000fe20000000036 */
[----:B------:R-:W-:Y:S01]  /*3b090*/  STS [R46+0x18c], R42 ;  /* 0x00018c2a2e007388 */ /* 0x000fe20000000800 */
[C-C-:B------:R-:W-:Y:S01]  /*3b0a0*/  FFMA R54, R57.reuse, -1.6629391908645629883, R55.reuse ;  /* 0xbfd4db3139367823 */ /* 0x140fe20000000037 */
[----:B------:R-:W-:Y:S02]  /*3b0b0*/  FFMA R55, R57, 1.6629391908645629883, R55 ;  /* 0x3fd4db3139377823 */ /* 0x000fe40000000037 */
[----:B------:R-:W-:Y:S04]  /*3b0c0*/  STS [R46+0x210], R43 ;  /* 0x0002102b2e007388 */ /* 0x000fe80000000800 */
[----:B------:R-:W-:Y:S04]  /*3b0d0*/  STS [R46+0x294], R41 ;  /* 0x000294292e007388 */ /* 0x000fe80000000800 */
[----:B------:R-:W-:Y:S04]  /*3b0e0*/  STS [R46+0x318], R40 ;  /* 0x000318282e007388 */ /* 0x000fe80000000800 */
[----:B------:R-:W-:Y:S04]  /*3b0f0*/  STS [R46], R45 ;  /* 0x0000002d2e007388 */ /* 0x000fe80000000800 */
[----:B------:R-:W-:Y:S01]  /*3b100*/  STS [R46+0x39c], R44 ;  /* 0x00039c2c2e007388 */ /* 0x000fe20000000800 */
[----:B------:R-:W-:-:S03]  /*3b110*/  NOP ;  /* 0x0000000000007918 */ /* 0x000fc60000000000 */
[----:B0-----:R-:W-:Y:S04]  /*3b120*/  STL [R1+0x34], R2 ;  /* 0x0000340201007387 */ /* 0x001fe80000100800 */
[----:B------:R-:W0:Y:S04]  /*3b130*/  LDS R2, [R47+0x1c] ;  /* 0x00001c002f027984 */ /* 0x000e280000000800 */
[----:B------:R-:W1:Y:S04]  /*3b140*/  LDS R57, [R47+0x18] ;  /* 0x000018002f397984 */ /* 0x000e680000000800 */
[----:B------:R-:W-:Y:S04]  /*3b150*/  LDS R45, [R47] ;  /* 0x000000002f2d7984 */ /* 0x000fe80000000800 */
[----:B------:R-:W-:Y:S04]  /*3b160*/  LDS R44, [R47+0x4] ;  /* 0x000004002f2c7984 */ /* 0x000fe80000000800 */
[----:B------:R-:W-:Y:S04]  /*3b170*/  LDS R43, [R47+0x8] ;  /* 0x000008002f2b7984 */ /* 0x000fe80000000800 */
[----:B------:R-:W-:Y:S04]  /*3b180*/  LDS R42, [R47+0xc] ;  /* 0x00000c002f2a7984 */ /* 0x000fe80000000800 */
[----:B------:R-:W-:Y:S04]  /*3b190*/  LDS R41, [R47+0x10] ;  /* 0x000010002f297984 */ /* 0x000fe80000000800 */
[----:B------:R-:W-:Y:S01]  /*3b1a0*/  LDS R40, [R47+0x14] ;  /* 0x000014002f287984 */ /* 0x000fe20000000800 */
[----:B------:R-:W-:-:S03]  /*3b1b0*/  NOP ;  /* 0x0000000000007918 */ /* 0x000fc60000000000 */
[----:B0-----:R-:W-:Y:S04]  /*3b1c0*/  STL [R1+0x258], R2 ;  /* 0x0002580201007387 */ /* 0x001fe80000100800 */
[----:B-1----:R0:W-:Y:S04]  /*3b1d0*/  STL [R1+0x14], R57 ;  /* 0x0000143901007387 */ /* 0x0021e80000100800 */
[----:B------:R-:W-:Y:S01]  /*3b1e0*/  STS [R46+0x84], R55 ;  /* 0x000084372e007388 */ /* 0x000fe20000000800 */
[C-C-:B0-----:R-:W-:Y:S01]  /*3b1f0*/  FFMA R57, R56.reuse, -1.9615705013275146484, R32.reuse ;  /* 0xbffb14be38397823 */ /* 0x141fe20000000020 */
[----:B------:R-:W-:-:S02]  /*3b200*/  FFMA R32, R56, 1.9615705013275146484, R32 ;  /* 0x3ffb14be38207823 */ /* 0x000fc40000000020 */
[----:B------:R-:W-:Y:S04]  /*3b210*/  STS [R46+0x108], R51 ;  /* 0x000108332e007388 */ /* 0x000fe80000000800 */
[----:B------:R-:W-:Y:S04]  /*3b220*/  STS [R46+0x18c], R52 ;  /* 0x00018c342e007388 */ /* 0x000fe80000000800 */
[----:B------:R-:W-:Y:S04]  /*3b230*/  STS [R46+0x210], R53 ;  /* 0x000210352e007388 */ /* 0x000fe80000000800 */
[----:B------:R-:W-:Y:S04]  /*3b240*/  STS [R46+0x294], R50 ;  /* 0x000294322e007388 */ /* 0x000fe80000000800 */
[----:B------:R-:W-:Y:S04]  /*3b250*/  STS [R46+0x318], R54 ;  /* 0x000318362e007388 */ /* 0x000fe80000000800 */
[----:B------:R-:W-:Y:S04]  /*3b260*/  STS [R46], R32 ;  /* 0x000000202e007388 */ /* 0x000fe80000000800 */
[----:B------:R0:W-:Y:S02]  /*3b270*/  STS [R46+0x39c], R57 ;  /* 0x00039c392e007388 */ /* 0x0001e40000000800 */
[----:B0-----:R-:W-:Y:S01]  /*3b280*/  MOV R57, R0 ;  /* 0x0000000000397202 */ /* 0x001fe20000000f00 */
[----:B------:R-:W-:Y:S01]  /*3b290*/  NOP ;  /* 0x0000000000007918 */ /* 0x000fe20000000000 */
[----:B------:R-:W0:Y:S04]  /*3b2a0*/  LDS R0, [R47+0x1c] ;  /* 0x00001c002f007984 */ /* 0x000e280000000800 */
[----:B0-----:R0:W-:Y:S04]  /*3b2b0*/  STL [R1+0x25c], R0 ;  /* 0x00025c0001007387 */ /* 0x0011e80000100800 */
[----:B0-----:R-:W2:Y:S01]  /*3b2c0*/  LDL.LU R0, [R1+0x24] ;  /* 0x0000240001007983 */ /* 0x001ea20000300800 */
[----:B------:R-:W-:Y:S01]  /*3b2d0*/  FMUL R51, R35, 1.4142135381698608398 ;  /* 0x3fb504f323337820 */ /* 0x000fe20000400000 */
[----:B------:R-:W-:-:S03]  /*3b2e0*/  FMUL R50, R26, 1.4142135381698608398 ;  /* 0x3fb504f31a327820 */ /* 0x000fc60000400000 */
[C-C-:B------:R-:W-:Y:S01]  /*3b2f0*/  FFMA R35, R39.reuse, 1.4142135381698608398, R51.reuse ;  /* 0x3fb504f327237823 */ /* 0x140fe20000000033 */
[----:B------:R-:W-:Y:S01]  /*3b300*/  FFMA R39, R39, 1.4142135381698608398, -R51 ;  /* 0x3fb504f327277823 */ /* 0x000fe20000000833 */
[----:B------:R-:W-:Y:S01]  /*3b310*/  FFMA R51, R33, 0.41421356797218322754, R37 ;  /* 0x3ed413cd21337823 */ /* 0x000fe20000000025 */
[----:B------:R-:W-:Y:S01]  /*3b320*/  FFMA R33, R37, 0.41421356797218322754, -R33 ;  /* 0x3ed413cd25217823 */ /* 0x000fe20000000821 */
[C-C-:B------:R-:W-:Y:S01]  /*3b330*/  FADD R37, R36.reuse, R34.reuse ;  /* 0x0000002224257221 */ /* 0x140fe20000000000 */
[----:B------:R-:W-:Y:S01]  /*3b340*/  FADD R55, R36, -R34 ;  /* 0x8000002224377221 */ /* 0x000fe20000000000 */
[C-C-:B------:R-:W-:Y:S01]  /*3b350*/  FFMA R26, R30.reuse, 1.4142135381698608398, R50.reuse ;  /* 0x3fb504f31e1a7823 */ /* 0x140fe20000000032 */
[----:B------:R-:W-:Y:S01]  /*3b360*/  FFMA R30, R30, 1.4142135381698608398, -R50 ;  /* 0x3fb504f31e1e7823 */ /* 0x000fe20000000832 */
[----:B------:R-:W-:Y:S01]  /*3b370*/  FFMA R34, R37, 0.70710676908493041992, R38 ;  /* 0x3f3504f325227823 */ /* 0x000fe20000000026 */
[--C-:B------:R-:W-:Y:S01]  /*3b380*/  FFMA R36, R55, 0.70710676908493041992, R31.reuse ;  /* 0x3f3504f337247823 */ /* 0x100fe2000000001f */
[----:B------:R-:W-:Y:S01]  /*3b390*/  FFMA R50, R24, 0.41421356797218322754, R28 ;  /* 0x3ed413cd18327823 */ /* 0x000fe2000000001c */
[----:B------:R-:W-:Y:S01]  /*3b3a0*/  FFMA R38, R37, -0.70710676908493041992, R38 ;  /* 0xbf3504f325267823 */ /* 0x000fe20000000026 */
[----:B------:R-:W-:Y:S01]  /*3b3b0*/  FFMA R31, R55, -0.70710676908493041992, R31 ;  /* 0xbf3504f3371f7823 */ /* 0x000fe2000000001f */
[----:B------:R-:W-:Y:S01]  /*3b3c0*/  FFMA R24, R28, 0.41421356797218322754, -R24 ;  /* 0x3ed413cd1c187823 */ /* 0x000fe20000000818 */
[----:B------:R-:W-:Y:S01]  /*3b3d0*/  MOV R2, R60 ;  /* 0x0000003c00027202 */ /* 0x000fe20000000f00 */
[C-C-:B------:R-:W-:Y:S01]  /*3b3e0*/  FADD R28, R27.reuse, R25.reuse ;  /* 0x000000191b1c7221 */ /* 0x140fe20000000000 */
[----:B------:R-:W-:Y:S01]  /*3b3f0*/  FADD R52, R27, -R25 ;  /* 0x800000191b347221 */ /* 0x000fe20000000000 */
[C-C-:B------:R-:W-:Y:S01]  /*3b400*/  FFMA R60, R51.reuse, 1.8477590084075927734, R35.reuse ;  /* 0x3fec835e333c7823 */ /* 0x140fe20000000023 */
[----:B------:R-:W-:Y:S01]  /*3b410*/  FFMA R51, R51, -1.8477590084075927734, R35 ;  /* 0xbfec835e33337823 */ /* 0x000fe20000000023 */
[----:B------:R-:W-:Y:S01]  /*3b420*/  FFMA R61, R36, 0.19891236722469329834, R34 ;  /* 0x3e4bafaf243d7823 */ /* 0x000fe20000000022 */
[----:B------:R-:W-:Y:S01]  /*3b430*/  FFMA R34, R34, -0.19891236722469329834, R36 ;  /* 0xbe4bafaf22227823 */ /* 0x000fe20000000024 */
[C---:B------:R-:W-:Y:S01]  /*3b440*/  FFMA R59, R33.reuse, -1.8477590084075927734, R39 ;  /* 0xbfec835e213b7823 */ /* 0x040fe20000000027 */
[----:B------:R-:W-:Y:S01]  /*3b450*/  FFMA R35, R38, 0.66817861795425415039, R31 ;  /* 0x3f2b0dc126237823 */ /* 0x000fe2000000001f */
[----:B------:R-:W-:Y:S01]  /*3b460*/  FFMA R33, R33, 1.8477590084075927734, R39 ;  /* 0x3fec835e21217823 */ /* 0x000fe20000000027 */
[----:B------:R-:W-:Y:S01]  /*3b470*/  FFMA R38, R31, -0.66817861795425415039, R38 ;  /* 0xbf2b0dc11f267823 */ /* 0x000fe20000000026 */
[----:B------:R-:W-:Y:S01]  /*3b480*/  FFMA R25, R28, 0.70710676908493041992, R29 ;  /* 0x3f3504f31c197823 */ /* 0x000fe2000000001d */
[----:B------:R-:W-:Y:S01]  /*3b490*/  FFMA R27, R52, 0.70710676908493041992, R23 ;  /* 0x3f3504f3341b7823 */ /* 0x000fe20000000017 */
[----:B------:R-:W-:Y:S01]  /*3b4a0*/  FFMA R29, R28, -0.70710676908493041992, R29 ;  /* 0xbf3504f31c1d7823 */ /* 0x000fe2000000001d */
[----:B------:R-:W-:Y:S01]  /*3b4b0*/  FFMA R23, R52, -0.70710676908493041992, R23 ;  /* 0xbf3504f334177823 */ /* 0x000fe20000000017 */
[----:B------:R-:W-:Y:S01]  /*3b4c0*/  FFMA R56, R35, -1.6629391908645629883, R59 ;  /* 0xbfd4db3123387823 */ /* 0x000fe2000000003b */
[----:B------:R-:W-:Y:S01]  /*3b4d0*/  FFMA R55, R34, -1.9615705013275146484, R51 ;  /* 0xbffb14be22377823 */ /* 0x000fe20000000033 */
[----:B------:R-:W-:Y:S01]  /*3b4e0*/  FFMA R32, R61, -1.9615705013275146484, R60 ;  /* 0xbffb14be3d207823 */ /* 0x000fe2000000003c */
[----:B------:R-:W-:Y:S01]  /*3b4f0*/  FFMA R53, R50, 1.8477590084075927734, R26 ;  /* 0x3fec835e32357823 */ /* 0x000fe2000000001a */
[----:B------:R-:W-:Y:S01]  /*3b500*/  FFMA R59, R35, 1.6629391908645629883, R59 ;  /* 0x3fd4db31233b7823 */ /* 0x000fe2000000003b */
[----:B------:R-:W-:Y:S01]  /*3b510*/  FFMA R51, R34, 1.9615705013275146484, R51 ;  /* 0x3ffb14be22337823 */ /* 0x000fe20000000033 */
[C-C-:B------:R-:W-:Y:S01]  /*3b520*/  FFMA R31, R38.reuse, -1.6629391908645629883, R33.reuse ;  /* 0xbfd4db31261f7823 */ /* 0x140fe20000000021 */
[----:B------:R-:W-:Y:S01]  /*3b530*/  FFMA R58, R38, 1.6629391908645629883, R33 ;  /* 0x3fd4db31263a7823 */ /* 0x000fe20000000021 */
[----:B------:R-:W-:Y:S01]  /*3b540*/  FFMA R61, R61, 1.9615705013275146484, R60 ;  /* 0x3ffb14be3d3d7823 */ /* 0x000fe2000000003c */
[----:B------:R-:W-:Y:S01]  /*3b550*/  FFMA R26, R50, -1.8477590084075927734, R26 ;  /* 0xbfec835e321a7823 */ /* 0x000fe2000000001a */
[----:B------:R-:W-:Y:S01]  /*3b560*/  FFMA R54, R27, 0.19891236722469329834, R25 ;  /* 0x3e4bafaf1b367823 */ /* 0x000fe20000000019 */
[----:B------:R-:W-:Y:S01]  /*3b570*/  FFMA R25, R25, -0.19891236722469329834, R27 ;  /* 0xbe4bafaf19197823 */ /* 0x000fe2000000001b */
[C-C-:B------:R-:W-:Y:S01]  /*3b580*/  FFMA R50, R24.reuse, -1.8477590084075927734, R30.reuse ;  /* 0xbfec835e18327823 */ /* 0x140fe2000000001e */
[----:B------:R-:W-:Y:S01]  /*3b590*/  FFMA R24, R24, 1.8477590084075927734, R30 ;  /* 0x3fec835e18187823 */ /* 0x000fe2000000001e */
[----:B------:R-:W-:Y:S01]  /*3b5a0*/  FFMA R27, R29, 0.66817861795425415039, R23 ;  /* 0x3f2b0dc11d1b7823 */ /* 0x000fe20000000017 */
[----:B------:R-:W-:Y:S01]  /*3b5b0*/  LDS R39, [R47] ;  /* 0x000000002f277984 */ /* 0x000fe20000000800 */
[----:B------:R-:W-:-:S03]  /*3b5c0*/  FFMA R29, R23, -0.66817861795425415039, R29 ;  /* 0xbf2b0dc1171d7823 */ /* 0x000fc6000000001d */
        /* <DEDUP_REMOVED lines=8> */
[C-C-:B------:R-:W-:Y:S01]  /*3b650*/  FFMA R60, R29.reuse, -1.6629391908645629883, R24.reuse ;  /* 0xbfd4db311d3c7823 */ /* 0x140fe20000000018 */
[----:B------:R-:W-:Y:S02]  /*3b660*/  FFMA R52, R29, 1.6629391908645629883, R24 ;  /* 0x3fd4db311d347823 */ /* 0x000fe40000000018 */
        /* <DEDUP_REMOVED lines=8> */
[----:B------:R-:W4:Y:S01]  /*3b6f0*/  LDS R30, [R47+0x4] ;  /* 0x000004002f1e7984 */ /* 0x000f220000000800 */
[C-C-:B------:R-:W-:Y:S01]  /*3b700*/  FFMA R23, R27.reuse, -1.6629391908645629883, R50.reuse ;  /* 0xbfd4db311b177823 */ /* 0x140fe20000000032 */
[----:B------:R-:W-:Y:S02]  /*3b710*/  FFMA R50, R27, 1.6629391908645629883, R50 ;  /* 0x3fd4db311b327823 */ /* 0x000fe40000000032 */
[----:B------:R-:W4:Y:S01]  /*3b720*/  LDS R24, [R47+0x1c] ;  /* 0x00001c002f187984 */ /* 0x000f220000000800 */
[C-C-:B0-----:R-:W-:Y:S01]  /*3b730*/  FFMA R58, R25.reuse, -1.9615705013275146484, R26.reuse ;  /* 0xbffb14be193a7823 */ /* 0x141fe2000000001a */
[----:B-1----:R-:W-:Y:S02]  /*3b740*/  FFMA R59, R25, 1.9615705013275146484, R26 ;  /* 0x3ffb14be193b7823 */ /* 0x002fe4000000001a */
[----:B------:R-:W-:Y:S04]  /*3b750*/  LDS R31, [R47] ;  /* 0x000000002f1f7984 */ /* 0x000fe80000000800 */
        /* <DEDUP_REMOVED lines=8> */
[C-C-:B---3--:R-:W-:Y:S01]  /*3b7e0*/  FFMA R32, R54.reuse, -1.9615705013275146484, R53.reuse ;  /* 0xbffb14be36207823 */ /* 0x148fe20000000035 */
[----:B------:R-:W-:Y:S01]  /*3b7f0*/  FFMA R61, R54, 1.9615705013275146484, R53 ;  /* 0x3ffb14be363d7823 */ /* 0x000fe20000000035 */
[----:B0-----:R-:W-:Y:S01]  /*3b800*/  FADD R52, R19, -R20 ;  /* 0x8000001413347221 */ /* 0x001fe20000000000 */
[----:B------:R-:W-:Y:S04]  /*3b810*/  STS [R46+0x18c], R58 ;  /* 0x00018c3a2e007388 */ /* 0x000fe80000000800 */
[----:B------:R-:W-:Y:S04]  /*3b820*/  STS [R46+0x210], R59 ;  /* 0x0002103b2e007388 */ /* 0x000fe80000000800 */
[----:B------:R-:W-:Y:S04]  /*3b830*/  STS [R46+0x294], R23 ;  /* 0x000294172e007388 */ /* 0x000fe80000000800 */
[----:B------:R-:W-:Y:S04]  /*3b840*/  STS [R46+0x318], R60 ;  /* 0x0003183c2e007388 */ /* 0x000fe80000000800 */
[----:B------:R-:W-:Y:S04]  /*3b850*/  STS [R46], R61 ;  /* 0x0000003d2e007388 */ /* 0x000fe80000000800 */
[----:B------:R-:W-:Y:S01]  /*3b860*/  STS [R46+0x39c], R32 ;  /* 0x00039c202e007388 */ /* 0x000fe20000000800 */
[----:B------:R-:W-:-:S03]  /*3b870*/  NOP ;  /* 0x0000000000007918 */ /* 0x000fc60000000000 */
[----:B----4-:R0:W-:Y:S04]  /*3b880*/  STL [R1+0x268], R30 ;  /* 0x0002681e01007387 */ /* 0x0101e80000100800 */
[----:B------:R-:W-:Y:S04]  /*3b890*/  STL [R1+0x260], R24 ;  /* 0x0002601801007387 */ /* 0x000fe80000100800 */
[----:B------:R-:W-:Y:S04]  /*3b8a0*/  LDS R23, [R47] ;  /* 0x000000002f177984 */ /* 0x000fe80000000800 */
[----:B0-----:R-:W3:Y:S01]  /*3b8b0*/  LDL.LU R30, [R1] ;  /* 0x00000000011e7983 */ /* 0x001ee20000300800 */
[----:B--2---:R-:W-:-:S04]  /*3b8c0*/  FMUL R51, R0, 1.4142135381698608398 ;  /* 0x3fb504f300337820 */ /* 0x004fc80000400000 */
[C-C-:B------:R-:W-:Y:S01]  /*3b8d0*/  FFMA R50, R16.reuse, 1.4142135381698608398, R51.reuse ;  /* 0x3fb504f310327823 */ /* 0x140fe20000000033 */
[----:B------:R-:W-:Y:S01]  /*3b8e0*/  FFMA R16, R16, 1.4142135381698608398, -R51 ;  /* 0x3fb504f310107823 */ /* 0x000fe20000000833 */
[----:B------:R-:W-:Y:S01]  /*3b8f0*/  FFMA R51, R21, 0.41421356797218322754, R18 ;  /* 0x3ed413cd15337823 */ /* 0x000fe20000000012 */
[----:B------:R-:W-:Y:S01]  /*3b900*/  FFMA R18, R18, 0.41421356797218322754, -R21 ;  /* 0x3ed413cd12127823 */ /* 0x000fe20000000815 */
[----:B------:R-:W-:Y:S01]  /*3b910*/  FADD R21, R19, R20 ;  /* 0x0000001413157221 */ /* 0x000fe20000000000 */
[C-C-:B------:R-:W-:Y:S01]  /*3b920*/  FFMA R20, R52.reuse, 0.70710676908493041992, R22.reuse ;  /* 0x3f3504f334147823 */ /* 0x140fe20000000016 */
[----:B------:R-:W-:Y:S01]  /*3b930*/  FFMA R22, R52, -0.70710676908493041992, R22 ;  /* 0xbf3504f334167823 */ /* 0x000fe20000000016 */
[--C-:B------:R-:W-:Y:S01]  /*3b940*/  FFMA R56, R51, 1.8477590084075927734, R50.reuse ;  /* 0x3fec835e33387823 */ /* 0x100fe20000000032 */
[C-C-:B------:R-:W-:Y:S01]  /*3b950*/  FFMA R19, R21.reuse, 0.70710676908493041992, R17.reuse ;  /* 0x3f3504f315137823 */ /* 0x140fe20000000011 */
[----:B------:R-:W-:Y:S01]  /*3b960*/  FFMA R17, R21, -0.70710676908493041992, R17 ;  /* 0xbf3504f315117823 */ /* 0x000fe20000000011 */
[----:B------:R-:W-:Y:S01]  /*3b970*/  FFMA R51, R51, -1.8477590084075927734, R50 ;  /* 0xbfec835e33337823 */ /* 0x000fe20000000032 */
[----:B------:R-:W-:Y:S01]  /*3b980*/  MOV R0, R57 ;  /* 0x0000003900007202 */ /* 0x000fe20000000f00 */
[--C-:B------:R-:W-:Y:S01]  /*3b990*/  FFMA R50, R18, -1.8477590084075927734, R16.reuse ;  /* 0xbfec835e12327823 */ /* 0x100fe20000000010 */
[----:B------:R-:W-:Y:S01]  /*3b9a0*/  FFMA R57, R20, 0.19891236722469329834, R19 ;  /* 0x3e4bafaf14397823 */ /* 0x000fe20000000013 */
[----:B------:R-:W-:Y:S01]  /*3b9b0*/  FFMA R16, R18, 1.8477590084075927734, R16 ;  /* 0x3fec835e12107823 */ /* 0x000fe20000000010 */
[----:B------:R-:W-:Y:S01]  /*3b9c0*/  FFMA R19, R19, -0.19891236722469329834, R20 ;  /* 0xbe4bafaf13137823 */ /* 0x000fe20000000014 */
[----:B------:R-:W-:Y:S01]  /*3b9d0*/  FFMA R18, R17, 0.66817861795425415039, R22 ;  /* 0x3f2b0dc111127823 */ /* 0x000fe20000000016 */
[----:B------:R-:W-:Y:S01]  /*3b9e0*/  FFMA R17, R22, -0.66817861795425415039, R17 ;  /* 0xbf2b0dc116117823 */ /* 0x000fe20000000011 */
[----:B------:R-:W-:Y:S01]  /*3b9f0*/  LDS R21, [R47+0x8] ;  /* 0x000008002f157984 */ /* 0x000fe20000000800 */
[C-C-:B------:R-:W-:Y:S01]  /*3ba00*/  FFMA R52, R19.reuse, -1.9615705013275146484, R51.reuse ;  /* 0xbffb14be13347823 */ /* 0x140fe20000000033 */
[----:B------:R-:W-:Y:S01]  /*3ba10*/  FFMA R55, R19, 1.9615705013275146484, R51 ;  /* 0x3ffb14be13377823 */ /* 0x000fe20000000033 */
[C-C-:B------:R-:W-:Y:S01]  /*3ba20*/  FFMA R53, R17.reuse, -1.6629391908645629883, R16.reuse ;  /* 0xbfd4db3111357823 */ /* 0x140fe20000000010 */
[----:B------:R-:W-:Y:S01]  /*3ba30*/  FFMA R51, R17, 1.6629391908645629883, R16 ;  /* 0x3fd4db3111337823 */ /* 0x000fe20000000010 */
[C-C-:B------:R-:W-:Y:S01]  /*3ba40*/  FFMA R54, R18.reuse, -1.6629391908645629883, R50.reuse ;  /* 0xbfd4db3112367823 */ /* 0x140fe20000000032 */
[----:B------:R-:W0:Y:S04]  /*3ba50*/  LDS R16, [R47+0x1c] ;  /* 0x00001c002f107984 */ /* 0x000e280000000800 */
[----:B------:R-:W-:Y:S04]  /*3ba60*/  LDS R22, [R47+0x4] ;  /* 0x000004002f167984 */ /* 0x000fe80000000800 */
[----:B------:R-:W-:Y:S04]  /*3ba70*/  LDS R20, [R47+0xc] ;  /* 0x00000c002f147984 */ /* 0x000fe80000000800 */
[----:B------:R-:W-:Y:S04]  /*3ba80*/  LDS R19, [R47+0x10] ;  /* 0x000010002f137984 */ /* 0x000fe80000000800 */
[----:B------:R-:W-:Y:S04]  /*3ba90*/  LDS R17, [R47+0x18] ;  /* 0x000018002f117984 */ /* 0x000fe80000000800 */
[----:B0-----:R-:W-:Y:S04]  /*3baa0*/  STL [R1+0x264], R16 ;  /* 0x0002641001007387 */ /* 0x001fe80000100800 */
[----:B------:R-:W2:Y:S01]  /*3bab0*/  LDL.LU R24, [R1+0x4c] ;  /* 0x00004c0001187983 */ /* 0x000ea20000300800 */
[----:B------:R-:W-:-:S03]  /*3bac0*/  FFMA R50, R18, 1.6629391908645629883, R50 ;  /* 0x3fd4db3112327823 */ /* 0x000fc60000000032 */
[----:B------:R-:W-:Y:S01]  /*3bad0*/  LDS R18, [R47+0x14] ;  /* 0x000014002f127984 */ /* 0x000fe20000000800 */
[----:B------:R-:W-:-:S03]  /*3bae0*/  NOP ;  /* 0x0000000000007918 */ /* 0x000fc60000000000 */
[----:B------:R-:W-:Y:S04]  /*3baf0*/  STS [R46+0x84], R51 ;  /* 0x000084332e007388 */ /* 0x000fe80000000800 */
[----:B------:R-:W-:Y:S01]  /*3bb00*/  STS [R46+0x108], R50 ;  /* 0x000108322e007388 */ /* 0x000fe20000000800 */
[C-C-:B------:R-:W-:Y:S01]  /*3bb10*/  FFMA R32, R57.reuse, -1.9615705013275146484, R56.reuse ;  /* 0xbffb14be39207823 */ /* 0x140fe20000000038 */
[----:B------:R-:W-:Y:S02]  /*3bb20*/  FFMA R56, R57, 1.9615705013275146484, R56 ;  /* 0x3ffb14be39387823 */ /* 0x000fe40000000038 */
[----:B------:R-:W-:Y:S04]  /*3bb30*/  STS [R46+0x18c], R52 ;  /* 0x00018c342e007388 */ /* 0x000fe80000000800 */
[----:B------:R0:W-:Y:S04]  /*3bb40*/  STS [R46+0x210], R55 ;  /* 0x000210372e007388 */ /* 0x0001e80000000800 */
[----:B------:R-:W-:Y:S04]  /*3bb50*/  STS [R46+0x294], R54 ;  /* 0x000294362e007388 */ /* 0x000fe80000000800 */
[----:B------:R-:W-:Y:S01]  /*3bb60*/  STS [R46+0x318], R53 ;  /* 0x000318352e007388 */ /* 0x000fe20000000800 */
[----:B0-----:R-:W-:-:S03]  /*3bb70*/  MOV R55, R2 ;  /* 0x0000000200377202 */ /* 0x001fc60000000f00 */
[----:B------:R0:W-:Y:S04]  /*3bb80*/  STS [R46], R56 ;  /* 0x000000382e007388 */ /* 0x0001e80000000800 */
[----:B------:R-:W-:Y:S01]  /*3bb90*/  STS [R46+0x39c], R32 ;  /* 0x00039c202e007388 */ /* 0x000fe20000000800 */
[----:B------:R-:W-:Y:S01]  /*3bba0*/  NOP ;  /* 0x0000000000007918 */ /* 0x000fe20000000000 */
[----:B0-----:R-:W-:Y:S02]  /*3bbb0*/  MOV R56, R48 ;  /* 0x0000003000387202 */ /* 0x001fe40000000f00 */
[----:B------:R-:W-:Y:S04]  /*3bbc0*/  LDS R2, [R47+0x14] ;  /* 0x000014002f027984 */ /* 0x000fe80000000800 */
[----:B------:R-:W-:Y:S04]  /*3bbd0*/  LDS R48, [R47+0x1c] ;  /* 0x00001c002f307984 */ /* 0x000fe80000000800 */
[----:B------:R-:W4:Y:S01]  /*3bbe0*/  LDL.LU R16, [R1+0x2c] ;  /* 0x00002c0001107983 */ /* 0x000f220000300800 */
        /* <DEDUP_REMOVED lines=12> */
[----:B------:R-:W-:Y:S01]  /*3bcb0*/  FFMA R49, R51, -1.8477590084075927734, R50 ;  /* 0xbfec835e33317823 */ /* 0x000fe20000000032 */
[----:B------:R-:W-:Y:S01]  /*3bcc0*/  FFMA R60, R15, 0.19891236722469329834, R13 ;  /* 0x3e4bafaf0f3c7823 */ /* 0x000fe2000000000d */
[----:B------:R-:W-:Y:S01]  /*3bcd0*/  FFMA R13, R13, -0.19891236722469329834, R15 ;  /* 0xbe4bafaf0d0d7823 */ /* 0x000fe2000000000f */
[----:B------:R-:W-:Y:S01]  /*3bce0*/  FFMA R12, R12, 1.8477590084075927734, R10 ;  /* 0x3fec835e0c0c7823 */ /* 0x000fe2000000000a */
[----:B------:R-:W-:Y:S01]  /*3bcf0*/  FFMA R10, R11, 0.66817861795425415039, R14 ;  /* 0x3f2b0dc10b0a7823 */ /* 0x000fe2000000000e */
[----:B------:R-:W-:Y:S01]  /*3bd00*/  FFMA R11, R14, -0.66817861795425415039, R11 ;  /* 0xbf2b0dc10e0b7823 */ /* 0x000fe2000000000b */
[----:B------:R-:W-:Y:S01]  /*3bd10*/  FFMA R59, R51, 1.8477590084075927734, R50 ;  /* 0x3fec835e333b7823 */ /* 0x000fe20000000032 */
[----:B------:R-:W-:Y:S01]  /*3bd20*/  MOV R30, R0 ;  /* 0x00000000001e7202 */ /* 0x000fe20000000f00 */
[C-C-:B------:R-:W-:Y:S01]  /*3bd30*/  FFMA R50, R13.reuse, -1.9615705013275146484, R49.reuse ;  /* 0xbffb14be0d327823 */ /* 0x140fe20000000031 */
[C-C-:B------:R-:W-:Y:S01]  /*3bd40*/  FFMA R51, R10.reuse, -1.6629391908645629883, R58.reuse ;  /* 0xbfd4db310a337823 */ /* 0x140fe2000000003a */
[----:B------:R-:W-:Y:S01]  /*3bd50*/  FFMA R49, R13, 1.9615705013275146484, R49 ;  /* 0x3ffb14be0d317823 */ /* 0x000fe20000000031 */
[----:B------:R-:W-:Y:S01]  /*3bd60*/  FFMA R58, R10, 1.6629391908645629883, R58 ;  /* 0x3fd4db310a3a7823 */ /* 0x000fe2000000003a */
[C-C-:B------:R-:W-:Y:S01]  /*3bd70*/  FFMA R10, R11.reuse, -1.6629391908645629883, R12.reuse ;  /* 0xbfd4db310b0a7823 */ /* 0x140fe2000000000c */
[----:B------:R-:W-:Y:S01]  /*3bd80*/  FFMA R57, R11, 1.6629391908645629883, R12 ;  /* 0x3fd4db310b397823 */ /* 0x000fe2000000000c */
[----:B------:R-:W0:Y:S01]  /*3bd90*/  LDS R15, [R47] ;  /* 0x000000002f0f7984 */ /* 0x000e220000000800 */
[----:B------:R-:W-:-:S03]  /*3bda0*/  MOV R61, R30 ;  /* 0x0000001e003d7202 */ /* 0x000fc60000000f00 */
        /* <DEDUP_REMOVED lines=28> */
[--C-:B------:R-:W-:Y:S01]  /*3bf70*/  FFMA R52, R5, -1.8477590084075927734, R3.reuse ;  /* 0xbfec835e05347823 */ /* 0x100fe20000000003 */
        /* <DEDUP_REMOVED lines=46> */
[----:B------:R-:W-:Y:S04]  /*3c260*/  LDS R57, [R47+0xc] ;  /* 0x00000c002f397984 */ /* 0x000fe80000000800 */
[----:B------:R-:W1:Y:S01]  /*3c270*/  LDS R58, [R47+0x10] ;  /* 0x000010002f3a7984 */ /* 0x000e620000000800 */
[----:B----4-:R-:W-:Y:S01]  /*3c280*/  FADD R59, R16, R49 ;  /* 0x00000031103b7221 */ /* 0x010fe20000000000 */
[C-C-:B---3--:R-:W-:Y:S01]  /*3c290*/  FFMA R61, R51.reuse, 1.4142135381698608398, R53.reuse ;  /* 0x3fb504f3333d7823 */ /* 0x148fe20000000035 */
[----:B------:R-:W-:Y:S01]  /*3c2a0*/  FFMA R53, R51, 1.4142135381698608398, -R53 ;  /* 0x3fb504f333357823 */ /* 0x000fe20000000835 */
[----:B------:R-:W-:Y:S01]  /*3c2b0*/  FFMA R51, R60, 0.41421356797218322754, R50 ;  /* 0x3ed413cd3c337823 */ /* 0x000fe20000000032 */
[----:B------:R-:W-:Y:S01]  /*3c2c0*/  FFMA R50, R50, 0.41421356797218322754, -R60 ;  /* 0x3ed413cd32327823 */ /* 0x000fe2000000083c */
        /* <DEDUP_REMOVED lines=24> */
[----:B0-----:R-:W-:-:S03]  /*3c450*/  FFMA R32, R16, -1.9615705013275146484, R24 ;  /* 0xbffb14be10207823 */ /* 0x001fc60000000018 */
[----:B------:R0:W-:Y:S01]  /*3c460*/  STS [R46+0x108], R49 ;  /* 0x000108312e007388 */ /* 0x0001e20000000800 */
[C-C-:B---3--:R-:W-:Y:S01]  /*3c470*/  FFMA R53, R45.reuse, 1.4142135381698608398, R15.reuse ;  /* 0x3fb504f32d357823 */ /* 0x148fe2000000000f */
[----:B------:R-:W-:Y:S01]  /*3c480*/  FFMA R15, R45, 1.4142135381698608398, -R15 ;  /* 0x3fb504f32d0f7823 */ /* 0x000fe2000000080f */
[C---:B-1----:R-:W-:Y:S01]  /*3c490*/  FADD R45, R23.reuse, R10 ;  /* 0x0000000a172d7221 */ /* 0x042fe20000000000 */
[----:B0-----:R-:W-:Y:S01]  /*3c4a0*/  FFMA R49, R16, 1.9615705013275146484, R24 ;  /* 0x3ffb14be10317823 */ /* 0x001fe20000000018 */
[----:B------:R-:W-:Y:S01]  /*3c4b0*/  FADD R16, R23, -R10 ;  /* 0x8000000a17107221 */ /* 0x000fe20000000000 */
[----:B------:R-:W-:Y:S01]  /*3c4c0*/  MOV R23, R0 ;  /* 0x0000000000177202 */ /* 0x000fe20000000f00 */
[C-C-:B------:R-:W-:Y:S01]  /*3c4d0*/  FFMA R24, R45.reuse, 0.70710676908493041992, R39.reuse ;  /* 0x3f3504f32d187823 */ /* 0x140fe20000000027 */
[----:B------:R-:W-:Y:S02]  /*3c4e0*/  FFMA R0, R45, -0.70710676908493041992, R39 ;  /* 0xbf3504f32d007823 */ /* 0x000fe40000000027 */
[----:B------:R-:W3:Y:S04]  /*3c4f0*/  LDL.LU R39, [R1+0x14] ;  /* 0x0000140001277983 */ /* 0x000ee80000300800 */
[----:B------:R0:W-:Y:S04]  /*3c500*/  STS [R46+0x294], R30 ;  /* 0x0002941e2e007388 */ /* 0x0001e80000000800 */
[----:B0-----:R-:W4:Y:S01]  /*3c510*/  LDL.LU R30, [R1+0x268] ;  /* 0x00026800011e7983 */ /* 0x001f220000300800 */
[----:B------:R-:W-:-:S03]  /*3c520*/  FMUL R14, R14, 1.4142135381698608398 ;  /* 0x3fb504f30e0e7820 */ /* 0x000fc60000400000 */
[----:B------:R-:W-:Y:S01]  /*3c530*/  STS [R46+0x18c], R50 ;  /* 0x00018c322e007388 */ /* 0x000fe20000000800 */
[----:B------:R-:W-:-:S03]  /*3c540*/  FFMA R10, R44, 1.4142135381698608398, R14 ;  /* 0x3fb504f32c0a7823 */ /* 0x000fc6000000000e */
[----:B------:R-:W-:Y:S04]  /*3c550*/  STS [R46+0x210], R51 ;  /* 0x000210332e007388 */ /* 0x000fe80000000800 */
[----:B------:R-:W-:Y:S04]  /*3c560*/  STS [R46+0x318], R52 ;  /* 0x000318342e007388 */ /* 0x000fe80000000800 */
[----:B------:R-:W-:Y:S04]  /*3c570*/  STS [R46], R49 ;  /* 0x000000312e007388 */ /* 0x000fe80000000800 */
[----:B------:R0:W-:Y:S01]  /*3c580*/  STS [R46+0x39c], R32 ;  /* 0x00039c202e007388 */ /* 0x0001e20000000800 */
[----:B------:R-:W-:-:S03]  /*3c590*/  NOP ;  /* 0x0000000000007918 */ /* 0x000fc60000000000 */
[----:B------:R-:W1:Y:S01]  /*3c5a0*/  LDS R32, [R47] ;  /* 0x000000002f207984 */ /* 0x000e620000000800 */
[----:B------:R-:W-:Y:S01]  /*3c5b0*/  FFMA R44, R44, 1.4142135381698608398, -R14 ;  /* 0x3fb504f32c2c7823 */ /* 0x000fe2000000080e */
[C-C-:B------:R-:W-:Y:S01]  /*3c5c0*/  FADD R14, R22.reuse, R9.reuse ;  /* 0x00000009160e7221 */ /* 0x140fe20000000000 */
[----:B------:R-:W-:Y:S01]  /*3c5d0*/  MOV R45, R2 ;  /* 0x00000002002d7202 */ /* 0x000fe20000000f00 */
[----:B------:R-:W-:Y:S01]  /*3c5e0*/  FADD R2, R22, -R9 ;  /* 0x8000000916027221 */ /* 0x000fe20000000000 */
[----:B------:R-:W4:Y:S01]  /*3c5f0*/  LDS R49, [R47+0x4] ;  /* 0x000004002f317984 */ /* 0x000f220000000800 */
[C-C-:B------:R-:W-:Y:S01]  /*3c600*/  FFMA R9, R14.reuse, 0.70710676908493041992, R38.reuse ;  /* 0x3f3504f30e097823 */ /* 0x140fe20000000026 */
[----:B------:R-:W-:Y:S01]  /*3c610*/  FFMA R38, R14, -0.70710676908493041992, R38 ;  /* 0xbf3504f30e267823 */ /* 0x000fe20000000026 */
[C-C-:B------:R-:W-:Y:S01]  /*3c620*/  FADD R14, R21.reuse, R8.reuse ;  /* 0x00000008150e7221 */ /* 0x140fe20000000000 */
[----:B------:R-:W-:Y:S01]  /*3c630*/  FADD R8, R21, -R8 ;  /* 0x8000000815087221 */ /* 0x000fe20000000000 */
[----:B------:R-:W-:Y:S01]  /*3c640*/  FMUL R21, R12, 1.4142135381698608398 ;  /* 0x3fb504f30c157820 */ /* 0x000fe20000400000 */
[----:B------:R-:W-:Y:S01]  /*3c650*/  FMUL R22, R13, 1.4142135381698608398 ;  /* 0x3fb504f30d167820 */ /* 0x000fe20000400000 */
[C-C-:B------:R-:W-:Y:S01]  /*3c660*/  FFMA R12, R14.reuse, 0.70710676908493041992, R37.reuse ;  /* 0x3f3504f30e0c7823 */ /* 0x140fe20000000025 */
[----:B------:R-:W-:Y:S01]  /*3c670*/  FFMA R37, R14, -0.70710676908493041992, R37 ;  /* 0xbf3504f30e257823 */ /* 0x000fe20000000025 */
[C-C-:B------:R-:W-:Y:S01]  /*3c680*/  FFMA R14, R42.reuse, 1.4142135381698608398, R21.reuse ;  /* 0x3fb504f32a0e7823 */ /* 0x140fe20000000015 */
[----:B------:R-:W-:Y:S01]  /*3c690*/  FFMA R42, R42, 1.4142135381698608398, -R21 ;  /* 0x3fb504f32a2a7823 */ /* 0x000fe20000000815 */
[C-C-:B------:R-:W-:Y:S01]  /*3c6a0*/  FFMA R13, R43.reuse, 1.4142135381698608398, R22.reuse ;  /* 0x3fb504f32b0d7823 */ /* 0x140fe20000000016 */
[C-C-:B------:R-:W-:Y:S01]  /*3c6b0*/  FADD R21, R20.reuse, R7.reuse ;  /* 0x0000000714157221 */ /* 0x140fe20000000000 */
[----:B------:R-:W-:Y:S01]  /*3c6c0*/  FFMA R43, R43, 1.4142135381698608398, -R22 ;  /* 0x3fb504f32b2b7823 */ /* 0x000fe20000000816 */
[----:B------:R-:W-:Y:S01]  /*3c6d0*/  FMUL R22, R11, 1.4142135381698608398 ;  /* 0x3fb504f30b167820 */ /* 0x000fe20000400000 */
[----:B------:R-:W-:Y:S01]  /*3c6e0*/  FADD R7, R20, -R7 ;  /* 0x8000000714077221 */ /* 0x000fe20000000000 */
[C-C-:B------:R-:W-:Y:S01]  /*3c6f0*/  FFMA R11, R21.reuse, 0.70710676908493041992, R36.reuse ;  /* 0x3f3504f3150b7823 */ /* 0x140fe20000000024 */
[----:B------:R-:W-:Y:S01]  /*3c700*/  FFMA R36, R21, -0.70710676908493041992, R36 ;  /* 0xbf3504f315247823 */ /* 0x000fe20000000024 */
[----:B------:R-:W-:Y:S01]  /*3c710*/  FFMA R20, R41, 1.4142135381698608398, R22 ;  /* 0x3fb504f329147823 */ /* 0x000fe20000000016 */
[----:B------:R-:W-:Y:S01]  /*3c720*/  FADD R21, R19, R6 ;  /* 0x0000000613157221 */ /* 0x000fe20000000000 */
[----:B------:R-:W-:Y:S01]  /*3c730*/  FFMA R41, R41, 1.4142135381698608398, -R22 ;  /* 0x3fb504f329297823 */ /* 0x000fe20000000816 */
[----:B------:R-:W-:Y:S01]  /*3c740*/  FMUL R22, R45, 1.4142135381698608398 ;  /* 0x3fb504f32d167820 */ /* 0x000fe20000400000 */
[----:B------:R-:W-:Y:S01]  /*3c750*/  FADD R6, R19, -R6 ;  /* 0x8000000613067221 */ /* 0x000fe20000000000 */
[C-C-:B------:R-:W-:Y:S01]  /*3c760*/  FFMA R19, R21.reuse, 0.70710676908493041992, R35.reuse ;  /* 0x3f3504f315137823 */ /* 0x140fe20000000023 */
[----:B------:R-:W-:Y:S01]  /*3c770*/  FFMA R35, R21, -0.70710676908493041992, R35 ;  /* 0xbf3504f315237823 */ /* 0x000fe20000000023 */
[C-C-:B------:R-:W-:Y:S01]  /*3c780*/  FFMA R21, R40.reuse, 1.4142135381698608398, R22.reuse ;  /* 0x3fb504f328157823 */ /* 0x140fe20000000016 */
[----:B------:R-:W-:Y:S01]  /*3c790*/  FFMA R40, R40, 1.4142135381698608398, -R22 ;  /* 0x3fb504f328287823 */ /* 0x000fe20000000816 */
[C-C-:B------:R-:W-:Y:S01]  /*3c7a0*/  FADD R22, R18.reuse, R5.reuse ;  /* 0x0000000512167221 */ /* 0x140fe20000000000 */
[----:B------:R-:W-:Y:S01]  /*3c7b0*/  FADD R5, R18, -R5 ;  /* 0x8000000512057221 */ /* 0x000fe20000000000 */
[----:B0-----:R-:W-:Y:S01]  /*3c7c0*/  FFMA R46, R56, 0.41421356797218322754, R29 ;  /* 0x3ed413cd382e7823 */ /* 0x001fe2000000001d */
[----:B------:R-:W-:Y:S01]  /*3c7d0*/  FMUL R18, R23, 1.4142135381698608398 ;  /* 0x3fb504f317127820 */ /* 0x000fe20000400000 */
[----:B------:R-:W-:Y:S01]  /*3c7e0*/  FFMA R56, R29, 0.41421356797218322754, -R56 ;  /* 0x3ed413cd1d387823 */ /* 0x000fe20000000838 */
[C-C-:B------:R-:W-:Y:S01]  /*3c7f0*/  FFMA R23, R22.reuse, 0.70710676908493041992, R34.reuse ;  /* 0x3f3504f316177823 */ /* 0x140fe20000000022 */
[----:B------:R-:W-:Y:S01]  /*3c800*/  FFMA R34, R22, -0.70710676908493041992, R34 ;  /* 0xbf3504f316227823 */ /* 0x000fe20000000022 */
[----:B------:R-:W-:Y:S01]  /*3c810*/  FFMA R29, R46, 1.8477590084075927734, R13 ;  /* 0x3fec835e2e1d7823 */ /* 0x000fe2000000000d */
[----:B------:R-:W-:Y:S01]  /*3c820*/  FFMA R51, R58, 0.41421356797218322754, R27 ;  /* 0x3ed413cd3a337823 */ /* 0x000fe2000000001b */
[----:B------:R-:W-:Y:S01]  /*3c830*/  FFMA R46, R46, -1.8477590084075927734, R13 ;  /* 0xbfec835e2e2e7823 */ /* 0x000fe2000000000d */
[----:B------:R-:W-:Y:S01]  /*3c840*/  FFMA R50, R57, 0.41421356797218322754, R28 ;  /* 0x3ed413cd39327823 */ /* 0x000fe2000000001c */
[C-C-:B------:R-:W-:Y:S01]  /*3c850*/  FFMA R13, R56.reuse, -1.8477590084075927734, R43.reuse ;  /* 0xbfec835e380d7823 */ /* 0x140fe2000000002b */
[----:B------:R-:W-:Y:S01]  /*3c860*/  FFMA R58, R27, 0.41421356797218322754, -R58 ;  /* 0x3ed413cd1b3a7823 */ /* 0x000fe2000000083a */
[----:B------:R-:W-:Y:S01]  /*3c870*/  FFMA R43, R56, 1.8477590084075927734, R43 ;  /* 0x3fec835e382b7823 */ /* 0x000fe2000000002b */
[----:B------:R-:W-:Y:S01]  /*3c880*/  FFMA R57, R28, 0.41421356797218322754, -R57 ;  /* 0x3ed413cd1c397823 */ /* 0x000fe20000000839 */
[----:B------:R-:W-:Y:S01]  /*3c890*/  FFMA R45, R54, 0.41421356797218322754, R31 ;  /* 0x3ed413cd362d7823 */ /* 0x000fe2000000001f */
[----:B------:R-:W-:Y:S01]  /*3c8a0*/  FFMA R27, R51, 1.8477590084075927734, R20 ;  /* 0x3fec835e331b7823 */ /* 0x000fe20000000014 */
[----:B--2---:R-:W-:Y:S01]  /*3c8b0*/  FFMA R52, R59, 0.41421356797218322754, R26 ;  /* 0x3ed413cd3b347823 */ /* 0x004fe2000000001a */
[----:B-1----:R-:W-:Y:S01]  /*3c8c0*/  FFMA R56, R16, 0.70710676908493041992, R32 ;  /* 0x3f3504f310387823 */ /* 0x002fe20000000020 */
[----:B------:R-:W-:Y:S01]  /*3c8d0*/  FFMA R54, R31, 0.41421356797218322754, -R54 ;  /* 0x3ed413cd1f367823 */ /* 0x000fe20000000836 */
[C---:B------:R-:W-:Y:S01]  /*3c8e0*/  FFMA R28, R50.reuse, 1.8477590084075927734, R14 ;  /* 0x3fec835e321c7823 */ /* 0x040fe2000000000e */
[----:B------:R-:W-:Y:S01]  /*3c8f0*/  FFMA R51, R51, -1.8477590084075927734, R20 ;  /* 0xbfec835e33337823 */ /* 0x000fe20000000014 */
[----:B------:R-:W-:Y:S01]  /*3c900*/  FFMA R50, R50, -1.8477590084075927734, R14 ;  /* 0xbfec835e32327823 */ /* 0x000fe2000000000e */
[--C-:B------:R-:W-:Y:S01]  /*3c910*/  FFMA R20, R58, -1.8477590084075927734, R41.reuse ;  /* 0xbfec835e3a147823 */ /* 0x100fe20000000029 */
[----:B------:R-:W-:Y:S01]  /*3c920*/  FFMA R32, R16, -0.70710676908493041992, R32 ;  /* 0xbf3504f310207823 */ /* 0x000fe20000000020 */
[--C-:B------:R-:W-:Y:S01]  /*3c930*/  FFMA R14, R57, -1.8477590084075927734, R42.reuse ;  /* 0xbfec835e390e7823 */ /* 0x100fe2000000002a */
[----:B------:R-:W-:Y:S01]  /*3c940*/  FFMA R41, R58, 1.8477590084075927734, R41 ;  /* 0x3fec835e3a297823 */ /* 0x000fe20000000029 */
[----:B------:R-:W-:Y:S01]  /*3c950*/  FFMA R59, R26, 0.41421356797218322754, -R59 ;  /* 0x3ed413cd1a3b7823 */ /* 0x000fe2000000083b */
[----:B------:R-:W-:Y:S01]  /*3c960*/  FFMA R31, R45, 1.8477590084075927734, R53 ;  /* 0x3fec835e2d1f7823 */ /* 0x000fe20000000035 */
[----:B------:R-:W-:Y:S01]  /*3c970*/  FFMA R42, R57, 1.8477590084075927734, R42 ;  /* 0x3fec835e392a7823 */ /* 0x000fe2000000002a */
[--C-:B------:R-:W-:Y:S01]  /*3c980*/  FFMA R26, R52, 1.8477590084075927734, R21.reuse ;  /* 0x3fec835e341a7823 */ /* 0x100fe20000000015 */
[----:B------:R-:W-:Y:S01]  /*3c990*/  FFMA R58, R56, 0.19891236722469329834, R24 ;  /* 0x3e4bafaf383a7823 */ /* 0x000fe20000000018 */
[----:B------:R-:W-:Y:S01]  /*3c9a0*/  FFMA R52, R52, -1.8477590084075927734, R21 ;  /* 0xbfec835e34347823 */ /* 0x000fe20000000015 */
[----:B------:R-:W-:Y:S01]  /*3c9b0*/  FFMA R57, R24, -0.19891236722469329834, R56 ;  /* 0xbe4bafaf18397823 */ /* 0x000fe20000000038 */
[----:B------:R-:W-:Y:S01]  /*3c9c0*/  FFMA R21, R60, 0.41421356797218322754, R25 ;  /* 0x3ed413cd3c157823 */ /* 0x000fe20000000019 */
[----:B------:R-:W-:Y:S01]  /*3c9d0*/  FFMA R56, R0, 0.66817861795425415039, R32 ;  /* 0x3f2b0dc100387823 */ /* 0x000fe20000000020 */
[----:B------:R-:W-:Y:S01]  /*3c9e0*/  FFMA R25, R25, 0.41421356797218322754, -R60 ;  /* 0x3ed413cd19197823 */ /* 0x000fe2000000083c */
[----:B------:R-:W-:Y:S01]  /*3c9f0*/  FFMA R53, R45, -1.8477590084075927734, R53 ;  /* 0xbfec835e2d357823 */ /* 0x000fe20000000035 */
[----:B------:R-:W-:Y:S01]  /*3ca00*/  FFMA R60, R58, -1.9615705013275146484, R31 ;  /* 0xbffb14be3a3c7823 */ /* 0x000fe2000000001f */
[----:B------:R-:W2:Y:S01]  /*3ca10*/  LDL.LU R16, [R1+0x264] ;  /* 0x0002640001107983 */ /* 0x000ea20000300800 */
[----:B------:R-:W-:-:S03]  /*3ca20*/  FFMA R32, R32, -0.66817861795425415039, R0 ;  /* 0xbf2b0dc120207823 */ /* 0x000fc60000000000 */
[----:B------:R-:W2:Y:S04]  /*3ca30*/  LDL.LU R24, [R1+0x260] ;  /* 0x0002600001187983 */ /* 0x000ea80000300800 */
[----:B------:R-:W2:Y:S04]  /*3ca40*/  LDL.LU R0, [R1+0x25c] ;  /* 0x00025c0001007983 */ /* 0x000ea80000300800 */
[----:B------:R-:W-:Y:S01]  /*3ca50*/  STL [R1+0x80], R60 ;  /* 0x0000803c01007387 */ /* 0x000fe20000100800 */
[C-C-:B---3--:R-:W-:Y:S01]  /*3ca60*/  FFMA R22, R39.reuse, 1.4142135381698608398, R18.reuse ;  /* 0x3fb504f327167823 */ /* 0x148fe20000000012 */
[----:B------:R-:W-:Y:S01]  /*3ca70*/  FFMA R18, R39, 1.4142135381698608398, -R18 ;  /* 0x3fb504f327127823 */ /* 0x000fe20000000812 */
[C-C-:B------:R-:W-:Y:S01]  /*3ca80*/  FADD R39, R17.reuse, R4.reuse ;  /* 0x0000000411277221 */ /* 0x140fe20000000000 */
[----:B------:R-:W-:-:S03]  /*3ca90*/  FADD R4, R17, -R4 ;  /* 0x8000000411047221 */ /* 0x000fc60000000000 */
[C-C-:B------:R-:W-:Y:S01]  /*3caa0*/  FFMA R17, R39.reuse, 0.70710676908493041992, R33.reuse ;  /* 0x3f3504f327117823 */ /* 0x140fe20000000021 */
[----:B------:R-:W-:Y:S01]  /*3cab0*/  FFMA R33, R39, -0.70710676908493041992, R33 ;  /* 0xbf3504f327217823 */ /* 0x000fe20000000021 */
[C-C-:B------:R-:W-:Y:S01]  /*3cac0*/  FFMA R39, R54.reuse, -1.8477590084075927734, R15.reuse ;  /* 0xbfec835e36277823 */ /* 0x140fe2000000000f */
[----:B------:R-:W-:Y:S01]  /*3cad0*/  FFMA R15, R54, 1.8477590084075927734, R15 ;  /* 0x3fec835e360f7823 */ /* 0x000fe2000000000f */
[C-C-:B------:R-:W-:Y:S01]  /*3cae0*/  FFMA R54, R59.reuse, -1.8477590084075927734, R40.reuse ;  /* 0xbfec835e3b367823 */ /* 0x140fe20000000028 */
[----:B------:R-:W-:Y:S01]  /*3caf0*/  FFMA R40, R59, 1.8477590084075927734, R40 ;  /* 0x3fec835e3b287823 */ /* 0x000fe20000000028 */
[----:B------:R-:W-:Y:S01]  /*3cb00*/  FFMA R59, R58, 1.9615705013275146484, R31 ;  /* 0x3ffb14be3a3b7823 */ /* 0x000fe2000000001f */
[C-C-:B------:R-:W-:Y:S01]  /*3cb10*/  FFMA R58, R56.reuse, -1.6629391908645629883, R39.reuse ;  /* 0xbfd4db31383a7823 */ /* 0x140fe20000000027 */
[----:B------:R-:W-:Y:S01]  /*3cb20*/  FFMA R31, R56, 1.6629391908645629883, R39 ;  /* 0x3fd4db31381f7823 */ /* 0x000fe20000000027 */
[C-C-:B------:R-:W-:Y:S01]  /*3cb30*/  FFMA R39, R57.reuse, -1.9615705013275146484, R53.reuse ;  /* 0xbffb14be39277823 */ /* 0x140fe20000000035 */
[----:B------:R-:W-:Y:S01]  /*3cb40*/  FFMA R53, R57, 1.9615705013275146484, R53 ;  /* 0x3ffb14be39357823 */ /* 0x000fe20000000035 */
[----:B------:R-:W-:Y:S04]  /*3cb50*/  STL [R1], R59 ;  /* 0x0000003b01007387 */ /* 0x000fe80000100800 */
[----:B------:R-:W-:Y:S04]  /*3cb60*/  STL [R1+0x6c], R58 ;  /* 0x00006c3a01007387 */ /* 0x000fe80000100800 */
[----:B------:R-:W-:Y:S04]  /*3cb70*/  STL [R1+0x1c], R31 ;  /* 0x00001c1f01007387 */ /* 0x000fe80000100800 */
[----:B------:R0:W-:Y:S04]  /*3cb80*/  STL [R1+0x38], R39 ;  /* 0x0000382701007387 */ /* 0x0001e80000100800 */
[----:B------:R1:W-:Y:S01]  /*3cb90*/  STL [R1+0x58], R53 ;  /* 0x0000583501007387 */ /* 0x0003e20000100800 */
[----:B----4-:R-:W-:-:S03]  /*3cba0*/  FFMA R45, R55, 0.41421356797218322754, R30 ;  /* 0x3ed413cd372d7823 */ /* 0x010fc6000000001e */
[----:B------:R-:W-:Y:S01]  /*3cbb0*/  LDS R31, [R47+0xc] ;  /* 0x00000c002f1f7984 */ /* 0x000fe20000000800 */
[C-C-:B0-----:R-:W-:Y:S01]  /*3cbc0*/  FFMA R39, R2.reuse, 0.70710676908493041992, R49.reuse ;  /* 0x3f3504f302277823 */ /* 0x141fe20000000031 */
[----:B-1----:R-:W-:Y:S02]  /*3cbd0*/  FFMA R53, R2, -0.70710676908493041992, R49 ;  /* 0xbf3504f302357823 */ /* 0x002fe40000000031 */
[----:B------:R-:W3:Y:S01]  /*3cbe0*/  LDL.LU R2, [R1+0x258] ;  /* 0x0002580001027983 */ /* 0x000ee20000300800 */
[----:B------:R-:W-:Y:S01]  /*3cbf0*/  FFMA R55, R30, 0.41421356797218322754, -R55 ;  /* 0x3ed413cd1e377823 */ /* 0x000fe20000000837 */
[C-C-:B------:R-:W-:Y:S01]  /*3cc00*/  FFMA R30, R45.reuse, 1.8477590084075927734, R10.reuse ;  /* 0x3fec835e2d1e7823 */ /* 0x140fe2000000000a */
[----:B------:R-:W-:Y:S02]  /*3cc10*/  FFMA R45, R45, -1.8477590084075927734, R10 ;  /* 0xbfec835e2d2d7823 */ /* 0x000fe4000000000a */
[C-C-:B------:R-:W-:Y:S01]  /*3cc20*/  FFMA R10, R55.reuse, -1.8477590084075927734, R44.reuse ;  /* 0xbfec835e370a7823 */ /* 0x140fe2000000002c */
[----:B------:R-:W-:-:S02]  /*3cc30*/  FFMA R44, R55, 1.8477590084075927734, R44 ;  /* 0x3fec835e372c7823 */ /* 0x000fc4000000002c */
[----:B------:R-:W0:Y:S01]  /*3cc40*/  LDS R55, [R47+0x8] ;  /* 0x000008002f377984 */ /* 0x000e220000000800 */
[C-C-:B------:R-:W-:Y:S01]  /*3cc50*/  FFMA R56, R32.reuse, -1.6629391908645629883, R15.reuse ;  /* 0xbfd4db3120387823 */ /* 0x140fe2000000000f */
[----:B------:R-:W-:Y:S01]  /*3cc60*/  FFMA R49, R32, 1.6629391908645629883, R15 ;  /* 0x3fd4db3120317823 */ /* 0x000fe2000000000f */
[----:B------:R-:W-:Y:S01]  /*3cc70*/  FFMA R15, R39, 0.19891236722469329834, R9 ;  /* 0x3e4bafaf270f7823 */ /* 0x000fe20000000009 */
[----:B------:R-:W-:Y:S01]  /*3cc80*/  FFMA R32, R38, 0.66817861795425415039, R53 ;  /* 0x3f2b0dc126207823 */ /* 0x000fe20000000035 */
[----:B------:R-:W-:Y:S01]  /*3cc90*/  FFMA R9, R9, -0.19891236722469329834, R39 ;  /* 0xbe4bafaf09097823 */ /* 0x000fe20000000027 */
        /* <DEDUP_REMOVED lines=8> */
[----:B------:R1:W-:Y:S02]  /*3cd20*/  STL [R1+0x68], R15 ;  /* 0x0000680f01007387 */ /* 0x0003e40000100800 */
[----:B-1----:R-:W-:Y:S02]  /*3cd30*/  FFMA R15, R9, 1.9615705013275146484, R45 ;  /* 0x3ffb14be090f7823 */ /* 0x002fe4000000002d */
[----:B------:R-:W1:Y:S04]  /*3cd40*/  LDS R9, [R47+0x10] ;  /* 0x000010002f097984 */ /* 0x000e680000000800 */
[----:B------:R4:W-:Y:S04]  /*3cd50*/  STL [R1+0x4], R30 ;  /* 0x0000041e01007387 */ /* 0x0009e80000100800 */
[----:B------:R0:W-:Y:S04]  /*3cd60*/  STL [R1+0x30], R10 ;  /* 0x0000300a01007387 */ /* 0x0001e80000100800 */
[----:B------:R0:W-:Y:S01]  /*3cd70*/  STL [R1+0x4c], R15 ;  /* 0x00004c0f01007387 */ /* 0x0001e20000100800 */
[C-C-:B----4-:R-:W-:Y:S01]  /*3cd80*/  FFMA R30, R53.reuse, -1.6629391908645629883, R44.reuse ;  /* 0xbfd4db31351e7823 */ /* 0x150fe2000000002c */
[C-C-:B0-----:R-:W-:Y:S01]  /*3cd90*/  FFMA R10, R8.reuse, 0.70710676908493041992, R55.reuse ;  /* 0x3f3504f3080a7823 */ /* 0x141fe20000000037 */
[----:B------:R-:W-:Y:S01]  /*3cda0*/  FFMA R8, R8, -0.70710676908493041992, R55 ;  /* 0xbf3504f308087823 */ /* 0x000fe20000000037 */
[----:B------:R-:W-:-:S02]  /*3cdb0*/  FFMA R44, R53, 1.6629391908645629883, R44 ;  /* 0x3fd4db31352c7823 */ /* 0x000fc4000000002c */
[----:B------:R-:W-:Y:S01]  /*3cdc0*/  FFMA R15, R10, 0.19891236722469329834, R12 ;  /* 0x3e4bafaf0a0f7823 */ /* 0x000fe2000000000c */
[----:B------:R-:W-:Y:S01]  /*3cdd0*/  FFMA R53, R37, 0.66817861795425415039, R8 ;  /* 0x3f2b0dc125357823 */ /* 0x000fe20000000008 */
[----:B------:R0:W-:Y:S01]  /*3cde0*/  STL [R1+0x70], R30 ;  /* 0x0000701e01007387 */ /* 0x0001e20000100800 */
[----:B------:R-:W-:Y:S01]  /*3cdf0*/  FFMA R12, R12, -0.19891236722469329834, R10 ;  /* 0xbe4bafaf0c0c7823 */ /* 0x000fe2000000000a */
[----:B------:R-:W-:Y:S01]  /*3ce00*/  FFMA R8, R8, -0.66817861795425415039, R37 ;  /* 0xbf2b0dc108087823 */ /* 0x000fe20000000025 */
[C-C-:B------:R-:W-:Y:S01]  /*3ce10*/  FFMA R37, R15.reuse, 1.9615705013275146484, R29.reuse ;  /* 0x3ffb14be0f257823 */ /* 0x140fe2000000001d */
[----:B------:R-:W4:Y:S01]  /*3ce20*/  LDS R10, [R47+0x14] ;  /* 0x000014002f0a7984 */ /* 0x000f220000000800 */
[----:B0-----:R-:W-:Y:S01]  /*3ce30*/  FFMA R30, R15, -1.9615705013275146484, R29 ;  /* 0xbffb14be0f1e7823 */ /* 0x001fe2000000001d */
[C-C-:B------:R-:W-:Y:S01]  /*3ce40*/  FFMA R29, R53.reuse, -1.6629391908645629883, R13.reuse ;  /* 0xbfd4db31351d7823 */ /* 0x140fe2000000000d */
[----:B------:R-:W-:Y:S01]  /*3ce50*/  FFMA R53, R53, 1.6629391908645629883, R13 ;  /* 0x3fd4db3135357823 */ /* 0x000fe2000000000d */
[C-C-:B------:R-:W-:Y:S01]  /*3ce60*/  FFMA R15, R12.reuse, -1.9615705013275146484, R46.reuse ;  /* 0xbffb14be0c0f7823 */ /* 0x140fe2000000002e */
[----:B------:R-:W-:Y:S01]  /*3ce70*/  FFMA R13, R12, 1.9615705013275146484, R46 ;  /* 0x3ffb14be0c0d7823 */ /* 0x000fe2000000002e */
[C-C-:B------:R-:W-:Y:S01]  /*3ce80*/  FFMA R12, R7.reuse, 0.70710676908493041992, R31.reuse ;  /* 0x3f3504f3070c7823 */ /* 0x140fe2000000001f */
[----:B------:R-:W-:Y:S01]  /*3ce90*/  STL [R1+0x64], R30 ;  /* 0x0000641e01007387 */ /* 0x000fe20000100800 */
[----:B------:R-:W-:-:S02]  /*3cea0*/  FFMA R7, R7, -0.70710676908493041992, R31 ;  /* 0xbf3504f307077823 */ /* 0x000fc4000000001f */
[----:B------:R-:W-:Y:S01]  /*3ceb0*/  FFMA R39, R12, 0.19891236722469329834, R11 ;  /* 0x3e4bafaf0c277823 */ /* 0x000fe2000000000b */
[----:B------:R-:W-:Y:S01]  /*3cec0*/  STL [R1+0x60], R29 ;  /* 0x0000601d01007387 */ /* 0x000fe20000100800 */
[----:B------:R-:W-:Y:S01]  /*3ced0*/  FFMA R45, R8, 1.6629391908645629883, R43 ;  /* 0x3fd4db31082d7823 */ /* 0x000fe2000000002b */
[----:B------:R-:W-:Y:S02]  /*3cee0*/  FFMA R55, R36, 0.66817861795425415039, R7 ;  /* 0x3f2b0dc124377823 */ /* 0x000fe40000000007 */
[----:B------:R-:W-:Y:S01]  /*3cef0*/  STL [R1+0x20], R15 ;  /* 0x0000200f01007387 */ /* 0x000fe20000100800 */
[----:B------:R-:W-:-:S03]  /*3cf00*/  FFMA R36, R7, -0.66817861795425415039, R36 ;  /* 0xbf2b0dc107247823 */ /* 0x000fc60000000024 */
[----:B------:R0:W-:Y:S01]  /*3cf10*/  STL [R1+0x48], R13 ;  /* 0x0000480d01007387 */ /* 0x0001e20000100800 */
[----:B------:R-:W-:Y:S01]  /*3cf20*/  FFMA R7, R39, -1.9615705013275146484, R28 ;  /* 0xbffb14be27077823 */ /* 0x000fe2000000001c */
[----:B0-----:R-:W-:Y:S02]  /*3cf30*/  FFMA R13, R8, -1.6629391908645629883, R43 ;  /* 0xbfd4db31080d7823 */ /* 0x001fe4000000002b */
[----:B------:R-:W0:Y:S04]  /*3cf40*/  LDS R8, [R47+0x18] ;  /* 0x000018002f087984 */ /* 0x000e280000000800 */
[----:B------:R-:W-:Y:S04]  /*3cf50*/  STL [R1+0x5c], R13 ;  /* 0x00005c0d01007387 */ /* 0x000fe80000100800 */
[----:B------:R2:W-:Y:S01]  /*3cf60*/  STL [R1+0x54], R7 ;  /* 0x0000540701007387 */ /* 0x0005e20000100800 */
[----:B------:R-:W-:Y:S01]  /*3cf70*/  FFMA R11, R11, -0.19891236722469329834, R12 ;  /* 0xbe4bafaf0b0b7823 */ /* 0x000fe2000000000c */
[----:B------:R-:W-:Y:S01]  /*3cf80*/  FFMA R46, R36, 1.6629391908645629883, R42 ;  /* 0x3fd4db31242e7823 */ /* 0x000fe2000000002a */
[----:B------:R-:W-:Y:S01]  /*3cf90*/  FMUL R15, R48, 1.4142135381698608398 ;  /* 0x3fb504f3300f7820 */ /* 0x000fe20000400000 */
[----:B------:R-:W3:Y:S01]  /*3cfa0*/  LDS R47, [R47+0x1c] ;  /* 0x00001c002f2f7984 */ /* 0x000ee20000000800 */
[----:B--2---:R-:W-:Y:S01]  /*3cfb0*/  FFMA R7, R55, -1.6629391908645629883, R14 ;  /* 0xbfd4db3137077823 */ /* 0x004fe2000000000e */
[----:B------:R-:W-:-:S04]  /*3cfc0*/  FFMA R12, R11, -1.9615705013275146484, R50 ;  /* 0xbffb14be0b0c7823 */ /* 0x000fc80000000032 */
[----:B------:R1:W-:Y:S01]  /*3cfd0*/  STL [R1+0x50], R7 ;  /* 0x0000500701007387 */ /* 0x0003e20000100800 */
[----:B------:R-:W-:Y:S01]  /*3cfe0*/  FFMA R11, R11, 1.9615705013275146484, R50 ;  /* 0x3ffb14be0b0b7823 */ /* 0x000fe20000000032 */
        /* <DEDUP_REMOVED lines=11> */
[----:B------:R1:W-:Y:S04]  /*3d0a0*/  STL [R1+0x44], R9 ;  /* 0x0000440901007387 */ /* 0x0003e80000100800 */
[----:B------:R-:W-:Y:S01]  /*3d0b0*/  STL [R1+0x3c], R7 ;  /* 0x00003c0701007387 */ /* 0x000fe20000100800 */
[----:B-1----:R-:W-:-:S03]  /*3d0c0*/  FFMA R9, R19, 1.9615705013275146484, R51 ;  /* 0x3ffb14be13097823 */ /* 0x002fc60000000033 */
[----:B------:R4:W-:Y:S04]  /*3d0d0*/  STL [R1+0x34], R6 ;  /* 0x0000340601007387 */ /* 0x0009e80000100800 */
[----:B------:R1:W-:Y:S04]  /*3d0e0*/  STL [R1+0x2c], R9 ;  /* 0x00002c0901007387 */ /* 0x0003e80000100800 */
[----:B------:R-:W2:Y:S04]  /*3d0f0*/  LDL.LU R48, [R1+0x254] ;  /* 0x0002540001307983 */ /* 0x000ea80000300800 */
[----:B------:R-:W2:Y:S04]  /*3d100*/  LDL R30, [R1+0xe0] ;  /* 0x0000e000011e7983 */ /* 0x000ea80000100800 */
[----:B------:R-:W2:Y:S04]  /*3d110*/  LDL R60, [R1+0x7c] ;  /* 0x00007c00013c7983 */ /* 0x000ea80000100800 */
[----:B------:R-:W2:Y:S01]  /*3d120*/  LDL R59, [R1+0x94] ;  /* 0x00009400013b7983 */ /* 0x000ea20000100800 */
[C-C-:B----4-:R-:W-:Y:S01]  /*3d130*/  FFMA R6, R5.reuse, 0.70710676908493041992, R10.reuse ;  /* 0x3f3504f305067823 */ /* 0x150fe2000000000a */
[----:B------:R-:W-:Y:S01]  /*3d140*/  FFMA R7, R5, -0.70710676908493041992, R10 ;  /* 0xbf3504f305077823 */ /* 0x000fe2000000000a */
[C-C-:B0-----:R-:W-:Y:S01]  /*3d150*/  FFMA R10, R4.reuse, 0.70710676908493041992, R8.reuse ;  /* 0x3f3504f3040a7823 */ /* 0x141fe20000000008 */
[----:B------:R-:W-:Y:S01]  /*3d160*/  FFMA R4, R4, -0.70710676908493041992, R8 ;  /* 0xbf3504f304047823 */ /* 0x000fe20000000008 */
[----:B-1----:R-:W-:-:S02]  /*3d170*/  FFMA R9, R21, -1.8477590084075927734, R22 ;  /* 0xbfec835e15097823 */ /* 0x002fc40000000016 */
[----:B------:R-:W-:Y:S01]  /*3d180*/  FFMA R8, R10, 0.19891236722469329834, R17 ;  /* 0x3e4bafaf0a087823 */ /* 0x000fe20000000011 */
[----:B------:R-:W-:Y:S01]  /*3d190*/  FFMA R17, R17, -0.19891236722469329834, R10 ;  /* 0xbe4bafaf11117823 */ /* 0x000fe2000000000a */
[----:B------:R-:W-:Y:S01]  /*3d1a0*/  FFMA R58, R19, -1.9615705013275146484, R51 ;  /* 0xbffb14be133a7823 */ /* 0x000fe20000000033 */
[----:B------:R-:W-:Y:S02]  /*3d1b0*/  FADD R19, R16, R3 ;  /* 0x0000000310137221 */ /* 0x000fe40000000000 */
[C-C-:B------:R-:W-:Y:S01]  /*3d1c0*/  FFMA R10, R17.reuse, -1.9615705013275146484, R9.reuse ;  /* 0xbffb14be110a7823 */ /* 0x140fe20000000009 */
[----:B------:R-:W-:Y:S01]  /*3d1d0*/  FFMA R9, R17, 1.9615705013275146484, R9 ;  /* 0x3ffb14be11097823 */ /* 0x000fe20000000009 */
[----:B------:R-:W-:Y:S01]  /*3d1e0*/  FFMA R56, R56, 1.6629391908645629883, R20 ;  /* 0x3fd4db3138387823 */ /* 0x000fe20000000014 */
[----:B------:R-:W-:Y:S01]  /*3d1f0*/  FADD R20, R16, -R3 ;  /* 0x8000000310147221 */ /* 0x000fe20000000000 */
[C-C-:B------:R-:W-:Y:S01]  /*3d200*/  FFMA R16, R19.reuse, 0.70710676908493041992, R0.reuse ;  /* 0x3f3504f313107823 */ /* 0x140fe20000000000 */
[----:B------:R-:W-:Y:S01]  /*3d210*/  FFMA R3, R19, -0.70710676908493041992, R0 ;  /* 0xbf3504f313037823 */ /* 0x000fe20000000000 */
[C-C-:B---3--:R-:W-:Y:S01]  /*3d220*/  FFMA R17, R2.reuse, 1.4142135381698608398, R15.reuse ;  /* 0x3fb504f302117823 */ /* 0x148fe2000000000f */
[----:B------:R-:W-:-:S02]  /*3d230*/  FFMA R15, R2, 1.4142135381698608398, -R15 ;  /* 0x3fb504f3020f7823 */ /* 0x000fc4000000080f */
[----:B------:R0:W5:Y:S04]  /*3d240*/  LDL.LU R2, [R1+0x250] ;  /* 0x0002500001027983 */ /* 0x0001680000300800 */
[----:B------:R0:W5:Y:S01]  /*3d250*/  LDL.LU R0, [R1+0x24c] ;  /* 0x00024c0001007983 */ /* 0x0001620000300800 */
[----:B------:R-:W-:Y:S01]  /*3d260*/  FFMA R13, R21, 1.8477590084075927734, R22 ;  /* 0x3fec835e150d7823 */ /* 0x000fe20000000016 */
[----:B------:R-:W-:Y:S01]  /*3d270*/  FFMA R55, R55, 1.6629391908645629883, R14 ;  /* 0x3fd4db3137377823 */ /* 0x000fe2000000000e */
[----:B------:R-:W-:Y:S02]  /*3d280*/  FFMA R11, R25, -1.8477590084075927734, R18 ;  /* 0xbfec835e190b7823 */ /* 0x000fe40000000012 */
[C-C-:B------:R-:W-:Y:S01]  /*3d290*/  FFMA R14, R8.reuse, -1.9615705013275146484, R13.reuse ;  /* 0xbffb14be080e7823 */ /* 0x140fe2000000000d */
[----:B------:R-:W-:Y:S01]  /*3d2a0*/  FFMA R13, R8, 1.9615705013275146484, R13 ;  /* 0x3ffb14be080d7823 */ /* 0x000fe2000000000d */
[----:B------:R-:W-:Y:S01]  /*3d2b0*/  FFMA R8, R33, 0.66817861795425415039, R4 ;  /* 0x3f2b0dc121087823 */ /* 0x000fe20000000004 */
[----:B------:R-:W-:Y:S01]  /*3d2c0*/  FFMA R18, R25, 1.8477590084075927734, R18 ;  /* 0x3fec835e19127823 */ /* 0x000fe20000000012 */
[----:B------:R-:W-:-:S02]  /*3d2d0*/  FFMA R4, R4, -0.66817861795425415039, R33 ;  /* 0xbf2b0dc104047823 */ /* 0x000fc40000000021 */
[C-C-:B------:R-:W-:Y:S01]  /*3d2e0*/  FFMA R12, R8.reuse, -1.6629391908645629883, R11.reuse ;  /* 0xbfd4db31080c7823 */ /* 0x140fe2000000000b */
[----:B------:R-:W-:Y:S01]  /*3d2f0*/  FFMA R11, R8, 1.6629391908645629883, R11 ;  /* 0x3fd4db31080b7823 */ /* 0x000fe2000000000b */
[C-C-:B------:R-:W-:Y:S01]  /*3d300*/  FFMA R8, R4.reuse, -1.6629391908645629883, R18.reuse ;  /* 0xbfd4db3104087823 */ /* 0x140fe20000000012 */
[----:B------:R-:W-:Y:S01]  /*3d310*/  FFMA R4, R4, 1.6629391908645629883, R18 ;  /* 0x3fd4db3104047823 */ /* 0x000fe20000000012 */
[----:B------:R-:W-:Y:S01]  /*3d320*/  FFMA R18, R61, 0.41421356797218322754, R24 ;  /* 0x3ed413cd3d127823 */ /* 0x000fe20000000018 */
[----:B------:R-:W-:Y:S01]  /*3d330*/  FFMA R19, R20, 0.70710676908493041992, R47 ;  /* 0x3f3504f314137823 */ /* 0x000fe2000000002f */
[----:B------:R-:W-:Y:S01]  /*3d340*/  FFMA R24, R24, 0.41421356797218322754, -R61 ;  /* 0x3ed413cd18187823 */ /* 0x000fe2000000083d */
[----:B------:R-:W-:Y:S01]  /*3d350*/  FFMA R47, R20, -0.70710676908493041992, R47 ;  /* 0xbf3504f3142f7823 */ /* 0x000fe2000000002f */
[C-C-:B------:R-:W-:Y:S01]  /*3d360*/  FFMA R25, R18.reuse, 1.8477590084075927734, R17.reuse ;  /* 0x3fec835e12197823 */ /* 0x140fe20000000011 */
[----:B------:R-:W-:Y:S01]  /*3d370*/  FFMA R17, R18, -1.8477590084075927734, R17 ;  /* 0xbfec835e12117823 */ /* 0x000fe20000000011 */
[----:B------:R-:W-:Y:S01]  /*3d380*/  FFMA R20, R19, 0.19891236722469329834, R16 ;  /* 0x3e4bafaf13147823 */ /* 0x000fe20000000010 */
[----:B------:R-:W-:Y:S01]  /*3d390*/  FFMA R18, R16, -0.19891236722469329834, R19 ;  /* 0xbe4bafaf10127823 */ /* 0x000fe20000000013 */
[C---:B------:R-:W-:Y:S01]  /*3d3a0*/  FFMA R22, R24.reuse, -1.8477590084075927734, R15 ;  /* 0xbfec835e18167823 */ /* 0x040fe2000000000f */
[----:B------:R-:W-:Y:S01]  /*3d3b0*/  FFMA R16, R3, 0.66817861795425415039, R47 ;  /* 0x3f2b0dc103107823 */ /* 0x000fe2000000002f */
[----:B------:R-:W-:Y:S01]  /*3d3c0*/  FFMA R3, R47, -0.66817861795425415039, R3 ;  /* 0xbf2b0dc12f037823 */ /* 0x000fe20000000003 */
[----:B------:R-:W-:Y:S01]  /*3d3d0*/  FFMA R15, R24, 1.8477590084075927734, R15 ;  /* 0x3fec835e180f7823 */ /* 0x000fe2000000000f */
[--C-:B------:R-:W-:Y:S01]  /*3d3e0*/  FFMA R19, R18, -1.9615705013275146484, R17.reuse ;  /* 0xbffb14be12137823 */ /* 0x100fe20000000011 */
[C-C-:B------:R-:W-:Y:S01]  /*3d3f0*/  FFMA R24, R16.reuse, -1.6629391908645629883, R22.reuse ;  /* 0xbfd4db3110187823 */ /* 0x140fe20000000016 */
[----:B------:R-:W-:Y:S01]  /*3d400*/  FFMA R22, R16, 1.6629391908645629883, R22 ;  /* 0x3fd4db3110167823 */ /* 0x000fe20000000016 */
[----:B------:R-:W-:Y:S01]  /*3d410*/  FFMA R18, R18, 1.9615705013275146484, R17 ;  /* 0x3ffb14be12127823 */ /* 0x000fe20000000011 */
[----:B------:R-:W-:Y:S01]  /*3d420*/  FFMA R42, R42, 1.9615705013275146484, R27 ;  /* 0x3ffb14be2a2a7823 */ /* 0x000fe2000000001b */
[----:B------:R-:W-:Y:S01]  /*3d430*/  FFMA R36, R6, 0.19891236722469329834, R23 ;  /* 0x3e4bafaf06247823 */ /* 0x000fe20000000017 */
[----:B------:R-:W-:Y:S01]  /*3d440*/  FFMA R5, R23, -0.19891236722469329834, R6 ;  /* 0xbe4bafaf17057823 */ /* 0x000fe20000000006 */
[C-C-:B------:R-:W-:Y:S01]  /*3d450*/  FFMA R17, R3.reuse, -1.6629391908645629883, R15.reuse ;  /* 0xbfd4db3103117823 */ /* 0x140fe2000000000f */
[----:B------:R-:W-:Y:S01]  /*3d460*/  FFMA R16, R3, 1.6629391908645629883, R15 ;  /* 0x3fd4db3103107823 */ /* 0x000fe2000000000f */
[----:B------:R-:W-:Y:S01]  /*3d470*/  FFMA R6, R34, 0.66817861795425415039, R7 ;  /* 0x3f2b0dc122067823 */ /* 0x000fe20000000007 */
[----:B------:R-:W-:Y:S01]  /*3d480*/  FFMA R7, R7, -0.66817861795425415039, R34 ;  /* 0xbf2b0dc107077823 */ /* 0x000fe20000000022 */
[----:B------:R-:W-:Y:S01]  /*3d490*/  FFMA R51, R36, -1.9615705013275146484, R26 ;  /* 0xbffb14be24337823 */ /* 0x000fe2000000001a */
[C-C-:B------:R-:W-:Y:S01]  /*3d4a0*/  FFMA R57, R35.reuse, -1.6629391908645629883, R41.reuse ;  /* 0xbfd4db3123397823 */ /* 0x140fe20000000029 */
[----:B------:R-:W-:Y:S01]  /*3d4b0*/  FFMA R50, R6, -1.6629391908645629883, R54 ;  /* 0xbfd4db3106327823 */ /* 0x000fe20000000036 */
[----:B------:R-:W-:Y:S01]  /*3d4c0*/  FFMA R43, R35, 1.6629391908645629883, R41 ;  /* 0x3fd4db31232b7823 */ /* 0x000fe20000000029 */
[----:B------:R-:W-:Y:S01]  /*3d4d0*/  FFMA R36, R36, 1.9615705013275146484, R26 ;  /* 0x3ffb14be24247823 */ /* 0x000fe2000000001a */
[----:B------:R-:W-:Y:S01]  /*3d4e0*/  FFMA R54, R6, 1.6629391908645629883, R54 ;  /* 0x3fd4db3106367823 */ /* 0x000fe20000000036 */
[----:B------:R-:W-:Y:S01]  /*3d4f0*/  FFMA R41, R5, -1.9615705013275146484, R52 ;  /* 0xbffb14be05297823 */ /* 0x000fe20000000034 */
[----:B------:R-:W-:Y:S01]  /*3d500*/  FFMA R6, R7, -1.6629391908645629883, R40 ;  /* 0xbfd4db3107067823 */ /* 0x000fe20000000028 */
[C-C-:B------:R-:W-:Y:S01]  /*3d510*/  FFMA R26, R20.reuse, -1.9615705013275146484, R25.reuse ;  /* 0xbffb14be141a7823 */ /* 0x140fe20000000019 */
[----:B------:R-:W-:Y:S01]  /*3d520*/  FFMA R39, R39, 1.9615705013275146484, R28 ;  /* 0x3ffb14be27277823 */ /* 0x000fe2000000001c */
[----:B------:R-:W-:Y:S01]  /*3d530*/  FFMA R5, R5, 1.9615705013275146484, R52 ;  /* 0x3ffb14be05057823 */ /* 0x000fe20000000034 */
[----:B------:R-:W-:Y:S01]  /*3d540*/  FFMA R7, R7, 1.6629391908645629883, R40 ;  /* 0x3fd4db3107077823 */ /* 0x000fe20000000028 */
[----:B------:R-:W-:Y:S01]  /*3d550*/  FFMA R25, R20, 1.9615705013275146484, R25 ;  /* 0x3ffb14be14197823 */ /* 0x000fe20000000019 */
[----:B--2---:R0:W1:Y:S04]  /*3d560*/  SHFL.IDX PT, R3, R30, RZ, 0x181f ;  /* 0x00181fff1e037589 */ /* 0x00406800000e0000 */
[----:B------:R0:W2:Y:S04]  /*3d570*/  SHFL.IDX PT, R27, R60, RZ, 0x181f ;  /* 0x00181fff3c1b7589 */ /* 0x0000a800000e0000 */
[----:B------:R0:W3:Y:S01]  /*3d580*/  SHFL.IDX PT, R23, R59, RZ, 0x181f ;  /* 0x00181fff3b177589 */ /* 0x0000e200000e0000 */
[----:B------:R-:W-:-:S04]  /*3d590*/  FADD R15, R48, UR4 ;  /* 0x00000004300f7e21 */ /* 0x000fc80008000000 */
[----:B------:R-:W-:-:S07]  /*3d5a0*/  FADD R15, R15, -UR5 ;  /* 0x800000050f0f7e21 */ /* 0x000fce0008000000 */
.L_x_17361:
[----:B------:R-:W4:Y:S01]  /*3d5b0*/  LDL.LU R33, [R1] ;  /* 0x0000000001217983 */ /* 0x000f220000300800 */
[----:B------:R-:W1:Y:S01]  /*3d5c0*/  LDC R20, c[0x0][0x398] ;  /* 0x0000e600ff147b82 */ /* 0x000e620000000800 */
[----:B------:R-:W1:Y:S01]  /*3d5d0*/  LDCU UR5, c[0x0][0x394] ;  /* 0x00007280ff0577ac */ /* 0x000e620008000800 */
[----:B------:R-:W4:Y:S06]  /*3d5e0*/  LDCU UR4, c[0x0][0x3bc] ;  /* 0x00007780ff0477ac */ /* 0x000f2c0008000800 */
[----:B0-----:R-:W2:Y:S01]  /*3d5f0*/  LDC R60, c[0x0][0x398] ;  /* 0x0000e600ff3c7b82 */ /* 0x001ea20000000800 */
[----:B-1----:R-:W-:-:S07]  /*3d600*/  IMAD R34, R20, UR5, RZ ;  /* 0x0000000514227c24 */ /* 0x002fce000f8e02ff */
[----:B------:R-:W0:Y:S01]  /*3d610*/  LDC.64 R20, c[0x0][0x380] ;  /* 0x0000e000ff147b82 */ /* 0x000e220000000a00 */
[----:B--2---:R-:W-:Y:S01]  /*3d620*/  IMAD R27, R27, R60, R3 ;  /* 0x0000003c1b1b7224 */ /* 0x004fe200078e0203 */
[----:B------:R-:W-:-:S05]  /*3d630*/  SHF.L.U32 R3, R34, 0x1, RZ ;  /* 0x0000000122037819 */ /* 0x000fca00000006ff */
[----:B---3--:R-:W-:Y:S02]  /*3d640*/  IMAD R23, R3, R23, R27 ;  /* 0x0000001703177224 */ /* 0x008fe400078e021b */
[----:B------:R-:W1:Y:S01]  /*3d650*/  LDC R27, c[0x0][0x3bc] ;  /* 0x0000ef00ff1b7b82 */ /* 0x000e620000000800 */
[----:B-----5:R-:W-:Y:S02]  /*3d660*/  SHF.L.U32 R28, R2, 0x1, RZ ;  /* 0x00000001021c7819 */ /* 0x020fe400000006ff */
[----:B------:R-:W-:Y:S02]  /*3d670*/  SHF.R.S32.HI R47, RZ, 0x1f, R0 ;  /* 0x0000001fff2f7819 */ /* 0x000fe40000011400 */
[----:B------:R-:W-:Y:S02]  /*3d680*/  SHF.R.S32.HI R32, RZ, 0x1f, R23 ;  /* 0x0000001fff207819 */ /* 0x000fe40000011417 */
[----:B------:R-:W-:Y:S01]  /*3d690*/  IADD3 R2, P0, PT, R0, R23, RZ ;  /* 0x0000001700027210 */ /* 0x000fe20007f1e0ff */
[----:B0-----:R-:W-:-:S03]  /*3d6a0*/  IMAD.WIDE R28, R28, 0x4, R20 ;  /* 0x000000041c1c7825 */ /* 0x001fc600078e0214 */
[----:B------:R-:W-:Y:S02]  /*3d6b0*/  IADD3.X R20, PT, PT, R47, R32, RZ, P0, !PT ;  /* 0x000000202f147210 */ /* 0x000fe400007fe4ff */
[----:B------:R-:W-:-:S04]  /*3d6c0*/  LEA R30, P0, R2, R28, 0x2 ;  /* 0x0000001c021e7211 */ /* 0x000fc800078010ff */
[----:B------:R-:W-:Y:S01]  /*3d6d0*/  LEA.HI.X R31, R2, R29, R20, 0x2, P0 ;  /* 0x0000001d021f7211 */ /* 0x000fe200000f1414 */
[----:B----4-:R-:W-:-:S04]  /*3d6e0*/  FFMA R33, R33, R48, UR4 ;  /* 0x0000000421217e23 */ /* 0x010fc80008000030 */
[----:B-1----:R-:W-:-:S05]  /*3d6f0*/  FADD R33, R33, -R27 ;  /* 0x8000001b21217221 */ /* 0x002fca0000000000 */
        /* <DEDUP_REMOVED lines=11> */
.L_x_15087:
[----:B------:R-:W0:Y:S02]  /*3d7b0*/  LDS R20, [R34] ;  /* 0x0000000022147984 */ /* 0x000e240000000800 */
[----:B0-----:R-:W-:-:S05]  /*3d7c0*/  FADD R21, R33, R20 ;  /* 0x0000001421157221 */ /* 0x001fca0000000000 */
[----:B------:R-:W0:Y:S02]  /*3d7d0*/  ATOMS.CAST.SPIN P0, [R34], R20, R21 ;  /* 0x000000142200758d */ /* 0x000e240001800015 */
[----:B0-----:R-:W-:Y:S05]  /*3d7e0*/  @!P0 BRA `(.L_x_15087) ;  /* 0xfffffffc00f08947 */ /* 0x001fea000383ffff */
[----:B------:R-:W-:Y:S05]  /*3d7f0*/  BRA `(.L_x_15085) ;  /* 0x00000000002c7947 */ /* 0x000fea0003800000 */
.L_x_15086:
[----:B------:R-:W0:Y:S02]  /*3d800*/  QSPC.E.D P0, RZ, [R30] ;  /* 0x000000001eff73aa */ /* 0x000e240000000700 */
[----:B0-----:R-:W-:Y:S05]  /*3d810*/  @!P0 BRA `(.L_x_15088) ;  /* 0x0000000000188947 */ /* 0x001fea0003800000 */
.L_x_15089:
[----:B------:R-:W2:Y:S02]  /*3d820*/  LD.E R20, [R30] ;  /* 0x000000001e147980 */ /* 0x000ea40000100900 */
[----:B--2---:R-:W-:-:S06]  /*3d830*/  FADD R21, R33, R20 ;  /* 0x0000001421157221 */ /* 0x004fcc0000000000 */
[----:B------:R-:W2:Y:S02]  /*3d840*/  ATOM.E.CAST.SPIN PT, R21, [R30], R20, R21 ;  /* 0x000000141e15738b */ /* 0x000ea400019e0115 */
[----:B--2---:R-:W-:-:S13]  /*3d850*/  ISETP.EQ.U32.AND P0, PT, R21, 0x1, PT ;  /* 0x000000011500780c */ /* 0x004fda0003f02070 */
[----:B------:R-:W-:Y:S05]  /*3d860*/  @!P0 BRA `(.L_x_15089) ;  /* 0xfffffffc00ec8947 */ /* 0x000fea000383ffff */
[----:B------:R-:W-:Y:S05]  /*3d870*/  BRA `(.L_x_15085) ;  /* 0x00000000000c7947 */ /* 0x000fea0003800000 */
.L_x_15088:
[----:B------:R-:W2:Y:S02]  /*3d880*/  LD.E R20, desc[UR8][R30.64] ;  /* 0x000000081e147980 */ /* 0x000ea4000c101900 */
[----:B--2---:R-:W-:-:S05]  /*3d890*/  FADD R20, R33, R20 ;  /* 0x0000001421147221 */ /* 0x004fca0000000000 */
[----:B------:R0:W-:Y:S02]  /*3d8a0*/  ST.E desc[UR8][R30.64], R20 ;  /* 0x000000141e007985 */ /* 0x0001e4000c101908 */
.L_x_15085:
[----:B------:R-:W-:Y:S05]  /*3d8b0*/  BSYNC.RECONVERGENT B1 ;  /* 0x0000000000017941 */ /* 0x000fea0003800200 */
.L_x_15084:
        /* <DEDUP_REMOVED lines=9> */
.L_x_15093:
[----:B------:R-:W0:Y:S02]  /*3d950*/  LDS R32, [R23] ;  /* 0x0000000017207984 */ /* 0x000e240000000800 */
[----:B0-----:R-:W-:-:S05]  /*3d960*/  FADD R33, R15, R32 ;  /* 0x000000200f217221 */ /* 0x001fca0000000000 */
[----:B------:R-:W0:Y:S02]  /*3d970*/  ATOMS.CAST.SPIN P0, [R23], R32, R33 ;  /* 0x000000201700758d */ /* 0x000e240001800021 */
[----:B0-----:R-:W-:Y:S05]  /*3d980*/  @!P0 BRA `(.L_x_15093) ;  /* 0xfffffffc00f08947 */ /* 0x001fea000383ffff */
[----:B------:R-:W-:Y:S05]  /*3d990*/  BRA `(.L_x_15091) ;  /* 0x00000000002c7947 */ /* 0x000fea0003800000 */
.L_x_15092:
[----:B------:R-:W0:Y:S02]  /*3d9a0*/  QSPC.E.D P0, RZ, [R20] ;  /* 0x0000000014ff73aa */ /* 0x000e240000000700 */
[----:B0-----:R-:W-:Y:S05]  /*3d9b0*/  @!P0 BRA `(.L_x_15094) ;  /* 0x0000000000188947 */ /* 0x001fea0003800000 */
.L_x_15095:
[----:B------:R-:W2:Y:S02]  /*3d9c0*/  LD.E R32, [R20] ;  /* 0x0000000014207980 */ /* 0x000ea40000100900 */
[----:B--2---:R-:W-:-:S06]  /*3d9d0*/  FADD R33, R15, R32 ;  /* 0x000000200f217221 */ /* 0x004fcc0000000000 */
[----:B------:R-:W2:Y:S02]  /*3d9e0*/  ATOM.E.CAST.SPIN PT, R33, [R20], R32, R33 ;  /* 0x000000201421738b */ /* 0x000ea400019e0121 */
[----:B--2---:R-:W-:-:S13]  /*3d9f0*/  ISETP.EQ.U32.AND P0, PT, R33, 0x1, PT ;  /* 0x000000012100780c */ /* 0x004fda0003f02070 */
[----:B------:R-:W-:Y:S05]  /*3da00*/  @!P0 BRA `(.L_x_15095) ;  /* 0xfffffffc00ec8947 */ /* 0x000fea000383ffff */
[----:B------:R-:W-:Y:S05]  /*3da10*/  BRA `(.L_x_15091) ;  /* 0x00000000000c7947 */ /* 0x000fea0003800000 */
.L_x_15094:
[----:B------:R-:W2:Y:S02]  /*3da20*/  LD.E R23, desc[UR8][R20.64] ;  /* 0x0000000814177980 */ /* 0x000ea4000c101900 */
[----:B--2---:R-:W-:-:S05]  /*3da30*/  FADD R23, R15, R23 ;  /* 0x000000170f177221 */ /* 0x004fca0000000000 */
[----:B------:R0:W-:Y:S02]  /*3da40*/  ST.E desc[UR8][R20.64], R23 ;  /* 0x0000001714007985 */ /* 0x0001e4000c101908 */
.L_x_15091:
[----:B------:R-:W-:Y:S05]  /*3da50*/  BSYNC.RECONVERGENT B1 ;  /* 0x0000000000017941 */ /* 0x000fea0003800200 */
.L_x_15090:
        /* <DEDUP_REMOVED lines=9> */
.L_x_15099:
[----:B------:R-:W0:Y:S02]  /*3daf0*/  LDS R32, [R34] ;  /* 0x0000000022207984 */ /* 0x000e240000000800 */
[----:B0-----:R-:W-:-:S05]  /*3db00*/  FADD R33, R23, R32 ;  /* 0x0000002017217221 */ /* 0x001fca0000000000 */
[----:B------:R-:W0:Y:S02]  /*3db10*/  ATOMS.CAST.SPIN P0, [R34], R32, R33 ;  /* 0x000000202200758d */ /* 0x000e240001800021 */
[----:B0-----:R-:W-:Y:S05]  /*3db20*/  @!P0 BRA `(.L_x_15099) ;  /* 0xfffffffc00f08947 */ /* 0x001fea000383ffff */
[----:B------:R-:W-:Y:S05]  /*3db30*/  BRA `(.L_x_15097) ;  /* 0x00000000002c7947 */ /* 0x000fea0003800000 */
.L_x_15098:
[----:B------:R-:W0:Y:S02]  /*3db40*/  QSPC.E.D P0, RZ, [R32] ;  /* 0x0000000020ff73aa */ /* 0x000e240000000700 */
[----:B0-----:R-:W-:Y:S05]  /*3db50*/  @!P0 BRA `(.L_x_15100) ;  /* 0x0000000000188947 */ /* 0x001fea0003800000 */
.L_x_15101:
[----:B------:R-:W2:Y:S02]  /*3db60*/  LD.E R34, [R32] ;  /* 0x0000000020227980 */ /* 0x000ea40000100900 */
[----:B--2---:R-:W-:-:S06]  /*3db70*/  FADD R35, R23, R34 ;  /* 0x0000002217237221 */ /* 0x004fcc0000000000 */
[----:B------:R-:W2:Y:S02]  /*3db80*/  ATOM.E.CAST.SPIN PT, R35, [R32], R34, R35 ;  /* 0x000000222023738b */ /* 0x000ea400019e0123 */
[----:B--2---:R-:W-:-:S13]  /*3db90*/  ISETP.EQ.U32.AND P0, PT, R35, 0x1, PT ;  /* 0x000000012300780c */ /* 0x004fda0003f02070 */
[----:B------:R-:W-:Y:S05]  /*3dba0*/  @!P0 BRA `(.L_x_15101) ;  /* 0xfffffffc00ec8947 */ /* 0x000fea000383ffff */
[----:B------:R-:W-:Y:S05]  /*3dbb0*/  BRA `(.L_x_15097) ;  /* 0x00000000000c7947 */ /* 0x000fea0003800000 */
.L_x_15100:
[----:B------:R-:W2:Y:S02]  /*3dbc0*/  LD.E R34, desc[UR8][R32.64] ;  /* 0x0000000820227980 */ /* 0x000ea4000c101900 */
[----:B--2---:R-:W-:-:S05]  /*3dbd0*/  FADD R34, R23, R34 ;  /* 0x0000002217227221 */ /* 0x004fca0000000000 */
[----:B------:R0:W-:Y:S02]  /*3dbe0*/  ST.E desc[UR8][R32.64], R34 ;  /* 0x0000002220007985 */ /* 0x0001e4000c101908 */
.L_x_15097:
[----:B------:R-:W-:Y:S05]  /*3dbf0*/  BSYNC.RECONVERGENT B1 ;  /* 0x0000000000017941 */ /* 0x000fea0003800200 */
.L_x_15096:
[----:B0-----:R-:W-:-:S05]  /*3dc00*/  IMAD.WIDE R32, R60, 0x4, R20 ;  /* 0x000000043c207825 */ /* 0x001fca00078e0214 */
[----:B------:R0:W-:Y:S01]  /*3dc10*/  ATOM.E.ADD.F32.FTZ.RN.STRONG.GPU P0, RZ, desc[UR8][R32.64], R15 ;  /* 0x8000000f20ff79a2 */ /* 0x0001e2000c10f308 */
[----:B------:R-:W-:Y:S04]  /*3dc20*/  BSSY.RECONVERGENT B1, `(.L_x_15102) ;  /* 0x0000015000017945 */ /* 0x000fe80003800200 */
[----:B0-----:R-:W-:Y:S05]  /*3dc30*/  @P0 BRA `(.L_x_15103) ;  /* 0x00000000004c0947 */ /* 0x001fea0003800000 */
[----:B------:R-:W0:Y:S02]  /*3dc40*/  QSPC.E.S P0, RZ, [R32] ;  /* 0x0000000020ff73aa */ /* 0x000e240000000500 */
[----:B0-----:R-:W-:Y:S05]  /*3dc50*/  @!P0 BRA `(.L_x_15104) ;  /* 0x0000000000188947 */ /* 0x001fea0003800000 */
[----:B------:R-:W-:-:S07]  /*3dc60*/  MOV R23, R32 ;  /* 0x0000002000177202 */ /* 0x000fce0000000f00 */
.L_x_15105:
[----:B------:R-:W0:Y:S02]  /*3dc70*/  LDS R32, [R23] ;  /* 0x0000000017207984 */ /* 0x000e240000000800 */
[----:B0-----:R-:W-:-:S05]  /*3dc80*/  FADD R33, R15, R32 ;  /* 0x000000200f217221 */ /* 0x001fca0000000000 */
[----:B------:R-:W0:Y:S02]  /*3dc90*/  ATOMS.CAST.SPIN P0, [R23], R32, R33 ;  /* 0x000000201700758d */ /* 0x000e240001800021 */
[----:B0-----:R-:W-:Y:S05]  /*3dca0*/  @!P0 BRA `(.L_x_15105) ;  /* 0xfffffffc00f08947 */ /* 0x001fea000383ffff */
[----:B------:R-:W-:Y:S05]  /*3dcb0*/  BRA `(.L_x_15103) ;  /* 0x00000000002c7947 */ /* 0x000fea0003800000 */
.L_x_15104:
[----:B------:R-:W0:Y:S02]  /*3dcc0*/  QSPC.E.D P0, RZ, [R32] ;  /* 0x0000000020ff73aa */ /* 0x000e240000000700 */
[----:B0-----:R-:W-:Y:S05]  /*3dcd0*/  @!P0 BRA `(.L_x_15106) ;  /* 0x0000000000188947 */ /* 0x001fea0003800000 */
.L_x_15107:
[----:B------:R-:W2:Y:S02]  /*3dce0*/  LD.E R34, [R32] ;  /* 0x0000000020227980 */ /* 0x000ea40000100900 */
[----:B--2---:R-:W-:-:S06]  /*3dcf0*/  FADD R35, R15, R34 ;  /* 0x000000220f237221 */ /* 0x004fcc0000000000 */
[----:B------:R-:W2:Y:S02]  /*3dd00*/  ATOM.E.CAST.SPIN PT, R35, [R32], R34, R35 ;  /* 0x000000222023738b */ /* 0x000ea400019e0123 */
[----:B--2---:R-:W-:-:S13]  /*3dd10*/  ISETP.EQ.U32.AND P0, PT, R35, 0x1, PT ;  /* 0x000000012300780c */ /* 0x004fda0003f02070 */
[----:B------:R-:W-:Y:S05]  /*3dd20*/  @!P0 BRA `(.L_x_15107) ;  /* 0xfffffffc00ec8947 */ /* 0x000fea000383ffff */
[----:B------:R-:W-:Y:S05]  /*3dd30*/  BRA `(.L_x_15103) ;  /* 0x00000000000c7947 */ /* 0x000fea0003800000 */
.L_x_15106:
[----:B------:R-:W2:Y:S02]  /*3dd40*/  LD.E R23, desc[UR8][R32.64] ;  /* 0x0000000820177980 */ /* 0x000ea4000c101900 */
[----:B--2---:R-:W-:-:S05]  /*3dd50*/  FADD R23, R15, R23 ;  /* 0x000000170f177221 */ /* 0x004fca0000000000 */
[----:B------:R0:W-:Y:S02]  /*3dd60*/  ST.E desc[UR8][R32.64], R23 ;  /* 0x0000001720007985 */ /* 0x0001e4000c101908 */
.L_x_15103:
[----:B------:R-:W-:Y:S05]  /*3dd70*/  BSYNC.RECONVERGENT B1 ;  /* 0x0000000000017941 */ /* 0x000fea0003800200 */
.L_x_15102:
        /* <DEDUP_REMOVED lines=10> */
.L_x_15111:
[----:B------:R-:W0:Y:S02]  /*3de20*/  LDS R32, [R34] ;  /* 0x0000000022207984 */ /* 0x000e240000000800 */
[----:B0-----:R-:W-:-:S05]  /*3de30*/  FADD R33, R23, R32 ;  /* 0x0000002017217221 */ /* 0x001fca0000000000 */
[----:B------:R-:W0:Y:S02]  /*3de40*/  ATOMS.CAST.SPIN P0, [R34], R32, R33 ;  /* 0x000000202200758d */ /* 0x000e240001800021 */
[----:B0-----:R-:W-:Y:S05]  /*3de50*/  @!P0 BRA `(.L_x_15111) ;  /* 0xfffffffc00f08947 */ /* 0x001fea000383ffff */
[----:B------:R-:W-:Y:S05]  /*3de60*/  BRA `(.L_x_15109) ;  /* 0x00000000002c7947 */ /* 0x000fea0003800000 */
.L_x_15110:
[----:B------:R-:W0:Y:S02]  /*3de70*/  QSPC.E.D P0, RZ, [R32] ;  /* 0x0000000020ff73aa */ /* 0x000e240000000700 */
[----:B0-----:R-:W-:Y:S05]  /*3de80*/  @!P0 BRA `(.L_x_15112) ;  /* 0x0000000000188947 */ /* 0x001fea0003800000 */
.L_x_15113:
[----:B------:R-:W2:Y:S02]  /*3de90*/  LD.E R34, [R32] ;  /* 0x0000000020227980 */ /* 0x000ea40000100900 */
[----:B--2---:R-:W-:-:S06]  /*3dea0*/  FADD R35, R23, R34 ;  /* 0x0000002217237221 */ /* 0x004fcc0000000000 */
[----:B------:R-:W2:Y:S02]  /*3deb0*/  ATOM.E.CAST.SPIN PT, R35, [R32], R34, R35 ;  /* 0x000000222023738b */ /* 0x000ea400019e0123 */
[----:B--2---:R-:W-:-:S13]  /*3dec0*/  ISETP.EQ.U32.AND P0, PT, R35, 0x1, PT ;  /* 0x000000012300780c */ /* 0x004fda0003f02070 */
[----:B------:R-:W-:Y:S05]  /*3ded0*/  @!P0 BRA `(.L_x_15113) ;  /* 0xfffffffc00ec8947 */ /* 0x000fea000383ffff */
[----:B------:R-:W-:Y:S05]  /*3dee0*/  BRA `(.L_x_15109) ;  /* 0x00000000000c7947 */ /* 0x000fea0003800000 */
.L_x_15112:
[----:B------:R-:W2:Y:S02]  /*3def0*/  LD.E R34, desc[UR8][R32.64] ;  /* 0x0000000820227980 */ /* 0x000ea4000c101900 */
[----:B--2---:R-:W-:-:S05]  /*3df00*/  FADD R34, R23, R34 ;  /* 0x0000002217227221 */ /* 0x004fca0000000000 */
[----:B------:R0:W-:Y:S02]  /*3df10*/  ST.E desc[UR8][R32.64], R34 ;  /* 0x0000002220007985 */ /* 0x0001e4000c101908 */
.L_x_15109:
[----:B------:R-:W-:Y:S05]  /*3df20*/  BSYNC.RECONVERGENT B1 ;  /* 0x0000000000017941 */ /* 0x000fea0003800200 */
.L_x_15108:
[----:B0-----:R-:W-:-:S05]  /*3df30*/  IMAD.WIDE R32, R59, 0x4, R20 ;  /* 0x000000043b207825 */ /* 0x001fca00078e0214 */
[----:B------:R0:W-:Y:S01]  /*3df40*/  ATOM.E.ADD.F32.FTZ.RN.STRONG.GPU P0, RZ, desc[UR8][R32.64], R15 ;  /* 0x8000000f20ff79a2 */ /* 0x0001e2000c10f308 */
[----:B------:R-:W-:Y:S04]  /*3df50*/  BSSY.RECONVERGENT B1, `(.L_x_15114) ;  /* 0x0000015000017945 */ /* 0x000fe80003800200 */
[----:B0-----:R-:W-:Y:S05]  /*3df60*/  @P0 BRA `(.L_x_15115) ;  /* 0x00000000004c0947 */ /* 0x001fea0003800000 */
[----:B------:R-:W0:Y:S02]  /*3df70*/  QSPC.E.S P0, RZ, [R32] ;  /* 0x0000000020ff73aa */ /* 0x000e240000000500 */
[----:B0-----:R-:W-:Y:S05]  /*3df80*/  @!P0 BRA `(.L_x_15116) ;  /* 0x0000000000188947 */ /* 0x001fea0003800000 */
[----:B------:R-:W-:-:S07]  /*3df90*/  MOV R23, R32 ;  /* 0x0000002000177202 */ /* 0x000fce0000000f00 */
.L_x_15117:
[----:B------:R-:W0:Y:S02]  /*3dfa0*/  LDS R32, [R23] ;  /* 0x0000000017207984 */ /* 0x000e240000000800 */
[----:B0-----:R-:W-:-:S05]  /*3dfb0*/  FADD R33, R15, R32 ;  /* 0x000000200f217221 */ /* 0x001fca0000000000 */
[----:B------:R-:W0:Y:S02]  /*3dfc0*/  ATOMS.CAST.SPIN P0, [R23], R32, R33 ;  /* 0x000000201700758d */ /* 0x000e240001800021 */
[----:B0-----:R-:W-:Y:S05]  /*3dfd0*/  @!P0 BRA `(.L_x_15117) ;  /* 0xfffffffc00f08947 */ /* 0x001fea000383ffff */
[----:B------:R-:W-:Y:S05]  /*3dfe0*/  BRA `(.L_x_15115) ;  /* 0x00000000002c7947 */ /* 0x000fea0003800000 */
.L_x_15116:
[----:B------:R-:W0:Y:S02]  /*3dff0*/  QSPC.E.D P0, RZ, [R32] ;  /* 0x0000000020ff73aa */ /* 0x000e240000000700 */
[----:B0-----:R-:W-:Y:S05]  /*3e000*/  @!P0 BRA `(.L_x_15118) ;  /* 0x0000000000188947 */ /* 0x001fea0003800000 */
.L_x_15119:
[----:B------:R-:W2:Y:S02]  /*3e010*/  LD.E R34, [R32] ;  /* 0x0000000020227980 */ /* 0x000ea40000100900 */
[----:B--2---:R-:W-:-:S06]  /*3e020*/  FADD R35, R15, R34 ;  /* 0x000000220f237221 */ /* 0x004fcc0000000000 */
[----:B------:R-:W2:Y:S02]  /*3e030*/  ATOM.E.CAST.SPIN PT, R35, [R32], R34, R35 ;  /* 0x000000222023738b */ /* 0x000ea400019e0123 */
[----:B--2---:R-:W-:-:S13]  /*3e040*/  ISETP.EQ.U32.AND P0, PT, R35, 0x1, PT ;  /* 0x000000012300780c */ /* 0x004fda0003f02070 */
[----:B------:R-:W-:Y:S05]  /*3e050*/  @!P0 BRA `(.L_x_15119) ;  /* 0xfffffffc00ec8947 */ /* 0x000fea000383ffff */
[----:B------:R-:W-:Y:S05]  /*3e060*/  BRA `(.L_x_15115) ;  /* 0x00000000000c7947 */ /* 0x000fea0003800000 */
.L_x_15118:
[----:B------:R-:W2:Y:S02]  /*3e070*/  LD.E R23, desc[UR8][R32.64] ;  /* 0x0000000820177980 */ /* 0x000ea4000c101900 */
[----:B--2---:R-:W-:-:S05]  /*3e080*/  FADD R23, R15, R23 ;  /* 0x000000170f177221 */ /* 0x004fca0000000000 */
[----:B------:R0:W-:Y:S02]  /*3e090*/  ST.E desc[UR8][R32.64], R23 ;  /* 0x0000001720007985 */ /* 0x0001e4000c101908 */
.L_x_15115:
[----:B------:R-:W-:Y:S05]  /*3e0a0*/  BSYNC.RECONVERGENT B1 ;  /* 0x0000000000017941 */ /* 0x000fea0003800200 */
.L_x_15114:
        /* <DEDUP_REMOVED lines=10> */
.L_x_15123:
[----:B------:R-:W0:Y:S02]  /*3e150*/  LDS R32, [R34] ;  /* 0x0000000022207984 */ /* 0x000e240000000800 */
[----:B0-----:R-:W-:-:S05]  /*3e160*/  FADD R33, R23, R32 ;  /* 0x0000002017217221 */ /* 0x001fca0000000000 */
[----:B------:R-:W0:Y:S02]  /*3e170*/  ATOMS.CAST.SPIN P0, [R34], R32, R33 ;  /* 0x000000202200758d */ /* 0x000e240001800021 */
[----:B0-----:R-:W-:Y:S05]  /*3e180*/  @!P0 BRA `(.L_x_15123) ;  /* 0xfffffffc00f08947 */ /* 0x001fea000383ffff */
[----:B------:R-:W-:Y:S05]  /*3e190*/  BRA `(.L_x_15121) ;  /* 0x00000000002c7947 */ /* 0x000fea0003800000 */
.L_x_15122:
[----:B------:R-:W0:Y:S02]  /*3e1a0*/  QSPC.E.D P0, RZ, [R32] ;  /* 0x0000000020ff73aa */ /* 0x000e240000000700 */
[----:B0-----:R-:W-:Y:S05]  /*3e1b0*/  @!P0 BRA `(.L_x_15124) ;  /* 0x0000000000188947 */ /* 0x001fea0003800000 */
.L_x_15125:
[----:B------:R-:W2:Y:S02]  /*3e1c0*/  LD.E R34, [R32] ;  /* 0x0000000020227980 */ /* 0x000ea40000100900 */
[----:B--2---:R-:W-:-:S06]  /*3e1d0*/  FADD R35, R23, R34 ;  /* 0x0000002217237221 */ /* 0x004fcc0000000000 */
[----:B------:R-:W2:Y:S02]  /*3e1e0*/  ATOM.E.CAST.SPIN PT, R35, [R32], R34, R35 ;  /* 0x000000222023738b */ /* 0x000ea400019e0123 */
[----:B--2---:R-:W-:-:S13]  /*3e1f0*/  ISETP.EQ.U32.AND P0, PT, R35, 0x1, PT ;  /* 0x000000012300780c */ /* 0x004fda0003f02070 */
[----:B------:R-:W-:Y:S05]  /*3e200*/  @!P0 BRA `(.L_x_15125) ;  /* 0xfffffffc00ec8947 */ /* 0x000fea000383ffff */
[----:B------:R-:W-:Y:S05]  /*3e210*/  BRA `(.L_x_15121) ;  /* 0x00000000000c7947 */ /* 0x000fea0003800000 */
.L_x_15124:
[----:B------:R-:W2:Y:S02]  /*3e220*/  LD.E R34, desc[UR8][R32.64] ;  /* 0x0000000820227980 */ /* 0x000ea4000c101900 */
[----:B--2---:R-:W-:-:S05]  /*3e230*/  FADD R34, R23, R34 ;  /* 0x0000002217227221 */ /* 0x004fca0000000000 */
[----:B------:R0:W-:Y:S02]  /*3e240*/  ST.E desc[UR8][R32.64], R34 ;  /* 0x0000002220007985 */ /* 0x0001e4000c101908 */
.L_x_15121:
[----:B------:R-:W-:Y:S05]  /*3e250*/  BSYNC.RECONVERGENT B1 ;  /* 0x0000000000017941 */ /* 0x000fea0003800200 */
.L_x_15120:
[----:B0-----:R-:W-:-:S05]  /*3e260*/  IMAD.WIDE R32, R52, 0x4, R20 ;  /* 0x0000000434207825 */ /* 0x001fca00078e0214 */
[----:B------:R0:W-:Y:S01]  /*3e270*/  ATOM.E.ADD.F32.FTZ.RN.STRONG.GPU P0, RZ, desc[UR8][R32.64], R15 ;  /* 0x8000000f20ff79a2 */ /* 0x0001e2000c10f308 */
[----:B------:R-:W-:Y:S04]  /*3e280*/  BSSY.RECONVERGENT B1, `(.L_x_15126) ;  /* 0x0000015000017945 */ /* 0x000fe80003800200 */
[----:B0-----:R-:W-:Y:S05]  /*3e290*/  @P0 BRA `(.L_x_15127) ;  /* 0x00000000004c0947 */ /* 0x001fea0003800000 */
[----:B------:R-:W0:Y:S02]  /*3e2a0*/  QSPC.E.S P0, RZ, [R32] ;  /* 0x0000000020ff73aa */ /* 0x000e240000000500 */
[----:B0-----:R-:W-:Y:S05]  /*3e2b0*/  @!P0 BRA `(.L_x_15128) ;  /* 0x0000000000188947 */ /* 0x001fea0003800000 */
[----:B------:R-:W-:-:S07]  /*3e2c0*/  MOV R23, R32 ;  /* 0x0000002000177202 */ /* 0x000fce0000000f00 */
.L_x_15129:
[----:B------:R-:W0:Y:S02]  /*3e2d0*/  LDS R32, [R23] ;  /* 0x0000000017207984 */ /* 0x000e240000000800 */
[----:B0-----:R-:W-:-:S05]  /*3e2e0*/  FADD R33, R15, R32 ;  /* 0x000000200f217221 */ /* 0x001fca0000000000 */
[----:B------:R-:W0:Y:S02]  /*3e2f0*/  ATOMS.CAST.SPIN P0, [R23], R32, R33 ;  /* 0x000000201700758d */ /* 0x000e240001800021 */
[----:B0-----:R-:W-:Y:S05]  /*3e300*/  @!P0 BRA `(.L_x_15129) ;  /* 0xfffffffc00f08947 */ /* 0x001fea000383ffff */
[----:B------:R-:W-:Y:S05]  /*3e310*/  BRA `(.L_x_15127) ;  /* 0x00000000002c7947 */ /* 0x000fea0003800000 */
.L_x_15128:
[----:B------:R-:W0:Y:S02]  /*3e320*/  QSPC.E.D P0, RZ, [R32] ;  /* 0x0000000020ff73aa */ /* 0x000e240000000700 */
[----:B0-----:R-:W-:Y:S05]  /*3e330*/  @!P0 BRA `(.L_x_15130) ;  /* 0x0000000000188947 */ /* 0x001fea0003800000 */
.L_x_15131:
[----:B------:R-:W2:Y:S02]  /*3e340*/  LD.E R34, [R32] ;  /* 0x0000000020227980 */ /* 0x000ea40000100900 */
[----:B--2---:R-:W-:-:S06]  /*3e350*/  FADD R35, R15, R34 ;  /* 0x000000220f237221 */ /* 0x004fcc0000000000 */
[----:B------:R-:W2:Y:S02]  /*3e360*/  ATOM.E.CAST.SPIN PT, R35, [R32], R34, R35 ;  /* 0x000000222023738b */ /* 0x000ea400019e0123 */
[----:B--2---:R-:W-:-:S13]  /*3e370*/  ISETP.EQ.U32.AND P0, PT, R35, 0x1, PT ;  /* 0x000000012300780c */ /* 0x004fda0003f02070 */
[----:B------:R-:W-:Y:S05]  /*3e380*/  @!P0 BRA `(.L_x_15131) ;  /* 0xfffffffc00ec8947 */ /* 0x000fea000383ffff */
[----:B------:R-:W-:Y:S05]  /*3e390*/  BRA `(.L_x_15127) ;  /* 0x00000000000c7947 */ /* 0x000fea0003800000 */
.L_x_15130:
[----:B------:R-:W2:Y:S02]  /*3e3a0*/  LD.E R23, desc[UR8][R32.64] ;  /* 0x0000000820177980 */ /* 0x000ea4000c101900 */
[----:B--2---:R-:W-:-:S05]  /*3e3b0*/  FADD R23, R15, R23 ;  /* 0x000000170f177221 */ /* 0x004fca0000000000 */
[----:B------:R0:W-:Y:S02]  /*3e3c0*/  ST.E desc[UR8][R32.64], R23 ;  /* 0x0000001720007985 */ /* 0x0001e4000c101908 */
.L_x_15127:
[----:B------:R-:W-:Y:S05]  /*3e3d0*/  BSYNC.RECONVERGENT B1 ;  /* 0x0000000000017941 */ /* 0x000fea0003800200 */
.L_x_15126:
        /* <DEDUP_REMOVED lines=10> */
.L_x_15135:
[----:B------:R-:W0:Y:S02]  /*3e480*/  LDS R32, [R34] ;  /* 0x0000000022207984 */ /* 0x000e240000000800 */
[----:B0-----:R-:W-:-:S05]  /*3e490*/  FADD R33, R23, R32 ;  /* 0x0000002017217221 */ /* 0x001fca0000000000 */
[----:B------:R-:W0:Y:S02]  /*3e4a0*/  ATOMS.CAST.SPIN P0, [R34], R32, R33 ;  /* 0x000000202200758d */ /* 0x000e240001800021 */
[----:B0-----:R-:W-:Y:S05]  /*3e4b0*/  @!P0 BRA `(.L_x_15135) ;  /* 0xfffffffc00f08947 */ /* 0x001fea000383ffff */
[----:B------:R-:W-:Y:S05]  /*3e4c0*/  BRA `(.L_x_15133) ;  /* 0x00000000002c7947 */ /* 0x000fea0003800000 */
.L_x_15134:
[----:B------:R-:W0:Y:S02]  /*3e4d0*/  QSPC.E.D P0, RZ, [R32] ;  /* 0x0000000020ff73aa */ /* 0x000e240000000700 */
[----:B0-----:R-:W-:Y:S05]  /*3e4e0*/  @!P0 BRA `(.L_x_15136) ;  /* 0x0000000000188947 */ /* 0x001fea0003800000 */
.L_x_15137:
[----:B------:R-:W2:Y:S02]  /*3e4f0*/  LD.E R34, [R32] ;  /* 0x0000000020227980 */ /* 0x000ea40000100900 */
[----:B--2---:R-:W-:-:S06]  /*3e500*/  FADD R35, R23, R34 ;  /* 0x0000002217237221 */ /* 0x004fcc0000000000 */
[----:B------:R-:W2:Y:S02]  /*3e510*/  ATOM.E.CAST.SPIN PT, R35, [R32], R34, R35 ;  /* 0x000000222023738b */ /* 0x000ea400019e0123 */
[----:B--2---:R-:W-:-:S13]  /*3e520*/  ISETP.EQ.U32.AND P0, PT, R35, 0x1, PT ;  /* 0x000000012300780c */ /* 0x004fda0003f02070 */
[----:B------:R-:W-:Y:S05]  /*3e530*/  @!P0 BRA `(.L_x_15137) ;  /* 0xfffffffc00ec8947 */ /* 0x000fea000383ffff */
[----:B------:R-:W-:Y:S05]  /*3e540*/  BRA `(.L_x_15133) ;  /* 0x00000000000c7947 */ /* 0x000fea0003800000 */
.L_x_15136:
[----:B------:R-:W2:Y:S02]  /*3e550*/  LD.E R34, desc[UR8][R32.64] ;  /* 0x0000000820227980 */ /* 0x000ea4000c101900 */
[----:B--2---:R-:W-:-:S05]  /*3e560*/  FADD R34, R23, R34 ;  /* 0x0000002217227221 */ /* 0x004fca0000000000 */
[----:B------:R0:W-:Y:S02]  /*3e570*/  ST.E desc[UR8][R32.64], R34 ;  /* 0x0000002220007985 */ /* 0x0001e4000c101908 */
.L_x_15133:
[----:B------:R-:W-:Y:S05]  /*3e580*/  BSYNC.RECONVERGENT B1 ;  /* 0x0000000000017941 */ /* 0x000fea0003800200 */
.L_x_15132:
[----:B0-----:R-:W-:-:S05]  /*3e590*/  IMAD.WIDE R32, R39, 0x4, R20 ;  /* 0x0000000427207825 */ /* 0x001fca00078e0214 */
[----:B------:R0:W-:Y:S01]  /*3e5a0*/  ATOM.E.ADD.F32.FTZ.RN.STRONG.GPU P0, RZ, desc[UR8][R32.64], R15 ;  /* 0x8000000f20ff79a2 */ /* 0x0001e2000c10f308 */
[----:B------:R-:W-:Y:S04]  /*3e5b0*/  BSSY.RECONVERGENT B1, `(.L_x_15138) ;  /* 0x0000015000017945 */ /* 0x000fe80003800200 */
[----:B0-----:R-:W-:Y:S05]  /*3e5c0*/  @P0 BRA `(.L_x_15139) ;  /* 0x00000000004c0947 */ /* 0x001fea0003800000 */
[----:B------:R-:W0:Y:S02]  /*3e5d0*/  QSPC.E.S P0, RZ, [R32] ;  /* 0x0000000020ff73aa */ /* 0x000e240000000500 */
[----:B0-----:R-:W-:Y:S05]  /*3e5e0*/  @!P0 BRA `(.L_x_15140) ;  /* 0x0000000000188947 */ /* 0x001fea0003800000 */
[----:B------:R-:W-:-:S07]  /*3e5f0*/  MOV R23, R32 ;  /* 0x0000002000177202 */ /* 0x000fce0000000f00 */
.L_x_15141:
[----:B------:R-:W0:Y:S02]  /*3e600*/  LDS R32, [R23] ;  /* 0x0000000017207984 */ /* 0x000e240000000800 */
[----:B0-----:R-:W-:-:S05]  /*3e610*/  FADD R33, R15, R32 ;  /* 0x000000200f217221 */ /* 0x001fca0000000000 */
[----:B------:R-:W0:Y:S02]  /*3e620*/  ATOMS.CAST.SPIN P0, [R23], R32, R33 ;  /* 0x000000201700758d */ /* 0x000e240001800021 */
[----:B0-----:R-:W-:Y:S05]  /*3e630*/  @!P0 BRA `(.L_x_15141) ;  /* 0xfffffffc00f08947 */ /* 0x001fea000383ffff */
[----:B------:R-:W-:Y:S05]  /*3e640*/  BRA `(.L_x_15139) ;  /* 0x00000000002c7947 */ /* 0x000fea0003800000 */
.L_x_15140:
[----:B------:R-:W0:Y:S02]  /*3e650*/  QSPC.E.D P0, RZ, [R32] ;  /* 0x0000000020ff73aa */ /* 0x000e240000000700 */
[----:B0-----:R-:W-:Y:S05]  /*3e660*/  @!P0 BRA `(.L_x_15142) ;  /* 0x0000000000188947 */ /* 0x001fea0003800000 */
.L_x_15143:
[----:B------:R-:W2:Y:S02]  /*3e670*/  LD.E R34, [R32] ;  /* 0x0000000020227980 */ /* 0x000ea40000100900 */
[----:B--2---:R-:W-:-:S06]  /*3e680*/  FADD R35, R15, R34 ;  /* 0x000000220f237221 */ /* 0x004fcc0000000000 */
[----:B------:R-:W2:Y:S02]  /*3e690*/  ATOM.E.CAST.SPIN PT, R35, [R32], R34, R35 ;  /* 0x000000222023738b */ /* 0x000ea400019e0123 */
[----:B--2---:R-:W-:-:S13]  /*3e6a0*/  ISETP.EQ.U32.AND P0, PT, R35, 0x1, PT ;  /* 0x000000012300780c */ /* 0x004fda0003f02070 */
[----:B------:R-:W-:Y:S05]  /*3e6b0*/  @!P0 BRA `(.L_x_15143) ;  /* 0xfffffffc00ec8947 */ /* 0x000fea000383ffff */
[----:B------:R-:W-:Y:S05]  /*3e6c0*/  BRA `(.L_x_15139) ;  /* 0x00000000000c7947 */ /* 0x000fea0003800000 */
.L_x_15142:
[----:B------:R-:W2:Y:S02]  /*3e6d0*/  LD.E R23, desc[UR8][R32.64] ;  /* 0x0000000820177980 */ /* 0x000ea4000c101900 */
[----:B--2---:R-:W-:-:S05]  /*3e6e0*/  FADD R23, R15, R23 ;  /* 0x000000170f177221 */ /* 0x004fca0000000000 */
[----:B------:R0:W-:Y:S02]  /*3e6f0*/  ST.E desc[UR8][R32.64], R23 ;  /* 0x0000001720007985 */ /* 0x0001e4000c101908 */
.L_x_15139:
[----:B------:R-:W-:Y:S05]  /*3e700*/  BSYNC.RECONVERGENT B1 ;  /* 0x0000000000017941 */ /* 0x000fea0003800200 */
.L_x_15138:
        /* <DEDUP_REMOVED lines=10> */
.L_x_15147:
[----:B------:R-:W0:Y:S02]  /*3e7b0*/  LDS R32, [R34] ;  /* 0x0000000022207984 */ /* 0x000e240000000800 */
[----:B0-----:R-:W-:-:S05]  /*3e7c0*/  FADD R33, R23, R32 ;  /* 0x0000002017217221 */ /* 0x001fca0000000000 */
[----:B------:R-:W0:Y:S02]  /*3e7d0*/  ATOMS.CAST.SPIN P0, [R34], R32, R33 ;  /* 0x000000202200758d */ /* 0x000e240001800021 */
[----:B0-----:R-:W-:Y:S05]  /*3e7e0*/  @!P0 BRA `(.L_x_15147) ;  /* 0xfffffffc00f08947 */ /* 0x001fea000383ffff */
[----:B------:R-:W-:Y:S05]  /*3e7f0*/  BRA `(.L_x_15145) ;  /* 0x00000000002c7947 */ /* 0x000fea0003800000 */
.L_x_15146:
[----:B------:R-:W0:Y:S02]  /*3e800*/  QSPC.E.D P0, RZ, [R32] ;  /* 0x0000000020ff73aa */ /* 0x000e240000000700 */
[----:B0-----:R-:W-:Y:S05]  /*3e810*/  @!P0 BRA `(.L_x_15148) ;  /* 0x0000000000188947 */ /* 0x001fea0003800000 */
.L_x_15149:
[----:B------:R-:W2:Y:S02]  /*3e820*/  LD.E R34, [R32] ;  /* 0x0000000020227980 */ /* 0x000ea40000100900 */
[----:B--2---:R-:W-:-:S06]  /*3e830*/  FADD R35, R23, R34 ;  /* 0x0000002217237221 */ /* 0x004fcc0000000000 */
[----:B------:R-:W2:Y:S02]  /*3e840*/  ATOM.E.CAST.SPIN PT, R35, [R32], R34, R35 ;  /* 0x000000222023738b */ /* 0x000ea400019e0123 */
[----:B--2---:R-:W-:-:S13]  /*3e850*/  ISETP.EQ.U32.AND P0, PT, R35, 0x1, PT ;  /* 0x000000012300780c */ /* 0x004fda0003f02070 */
[----:B------:R-:W-:Y:S05]  /*3e860*/  @!P0 BRA `(.L_x_15149) ;  /* 0xfffffffc00ec8947 */ /* 0x000fea000383ffff */
[----:B------:R-:W-:Y:S05]  /*3e870*/  BRA `(.L_x_15145) ;  /* 0x00000000000c7947 */ /* 0x000fea0003800000 */
.L_x_15148:
[----:B------:R-:W2:Y:S02]  /*3e880*/  LD.E R34, desc[UR8][R32.64] ;  /* 0x0000000820227980 */ /* 0x000ea4000c101900 */
[----:B--2---:R-:W-:-:S05]  /*3e890*/  FADD R34, R23, R34 ;  /* 0x0000002217227221 */ /* 0x004fca0000000000 */
[----:B------:R0:W-:Y:S02]  /*3e8a0*/  ST.E desc[UR8][R32.64], R34 ;  /* 0x0000002220007985 */ /* 0x0001e4000c101908 */
.L_x_15145:
[----:B------:R-:W-:Y:S05]  /*3e8b0*/  BSYNC.RECONVERGENT B1 ;  /* 0x0000000000017941 */ /* 0x000fea0003800200 */
.L_x_15144:
[----:B0-----:R-:W-:-:S05]  /*3e8c0*/  IMAD.WIDE R32, R38, 0x4, R20 ;  /* 0x0000000426207825 */ /* 0x001fca00078e0214 */
[----:B------:R0:W-:Y:S01]  /*3e8d0*/  ATOM.E.ADD.F32.FTZ.RN.STRONG.GPU P0, RZ, desc[UR8][R32.64], R15 ;  /* 0x8000000f20ff79a2 */ /* 0x0001e2000c10f308 */
[----:B------:R-:W-:Y:S04]  /*3e8e0*/  BSSY.RECONVERGENT B1, `(.L_x_15150) ;  /* 0x0000015000017945 */ /* 0x000fe80003800200 */
[----:B0-----:R-:W-:Y:S05]  /*3e8f0*/  @P0 BRA `(.L_x_15151) ;  /* 0x00000000004c0947 */ /* 0x001fea0003800000 */
[----:B------:R-:W0:Y:S02]  /*3e900*/  QSPC.E.S P0, RZ, [R32] ;  /* 0x0000000020ff73aa */ /* 0x000e240000000500 */
[----:B0-----:R-:W-:Y:S05]  /*3e910*/  @!P0 BRA `(.L_x_15152) ;  /* 0x0000000000188947 */ /* 0x001fea0003800000 */
[----:B------:R-:W-:-:S07]  /*3e920*/  MOV R23, R32 ;  /* 0x0000002000177202 */ /* 0x000fce0000000f00 */
.L_x_15153:
[----:B------:R-:W0:Y:S02]  /*3e930*/  LDS R32, [R23] ;  /* 0x0000000017207984 */ /* 0x000e240000000800 */
[----:B0-----:R-:W-:-:S05]  /*3e940*/  FADD R33, R15, R32 ;  /* 0x000000200f217221 */ /* 0x001fca0000000000 */
[----:B------:R-:W0:Y:S02]  /*3e950*/  ATOMS.CAST.SPIN P0, [R23], R32, R33 ;  /* 0x000000201700758d */ /* 0x000e240001800021 */
[----:B0-----:R-:W-:Y:S05]  /*3e960*/  @!P0 BRA `(.L_x_15153) ;  /* 0xfffffffc00f08947 */ /* 0x001fea000383ffff */
[----:B------:R-:W-:Y:S05]  /*3e970*/  BRA `(.L_x_15151) ;  /* 0x00000000002c7947 */ /* 0x000fea0003800000 */
.L_x_15152:
[----:B------:R-:W0:Y:S02]  /*3e980*/  QSPC.E.D P0, RZ, [R32] ;  /* 0x0000000020ff73aa */ /* 0x000e240000000700 */
[----:B0-----:R-:W-:Y:S05]  /*3e990*/  @!P0 BRA `(.L_x_15154) ;  /* 0x0000000000188947 */ /* 0x001fea0003800000 */
.L_x_15155:
[----:B------:R-:W2:Y:S02]  /*3e9a0*/  LD.E R34, [R32] ;  /* 0x0000000020227980 */ /* 0x000ea40000100900 */
[----:B--2---:R-:W-:-:S06]  /*3e9b0*/  FADD R35, R15, R34 ;  /* 0x000000220f237221 */ /* 0x004fcc0000000000 */
[----:B------:R-:W2:Y:S02]  /*3e9c0*/  ATOM.E.CAST.SPIN PT, R35, [R32], R34, R35 ;  /* 0x000000222023738b */ /* 0x000ea400019e0123 */
[----:B--2---:R-:W-:-:S13]  /*3e9d0*/  ISETP.EQ.U32.AND P0, PT, R35, 0x1, PT ;  /* 0x000000012300780c */ /* 0x004fda0003f02070 */
[----:B------:R-:W-:Y:S05]  /*3e9e0*/  @!P0 BRA `(.L_x_15155) ;  /* 0xfffffffc00ec8947 */ /* 0x000fea000383ffff */
[----:B------:R-:W-:Y:S05]  /*3e9f0*/  BRA `(.L_x_15151) ;  /* 0x00000000000c7947 */ /* 0x000fea0003800000 */
.L_x_15154:
[----:B------:R-:W2:Y:S02]  /*3ea00*/  LD.E R23, desc[UR8][R32.64] ;  /* 0x0000000820177980 */ /* 0x000ea4000c101900 */
[----:B--2---:R-:W-:-:S05]  /*3ea10*/  FADD R23, R15, R23 ;  /* 0x000000170f177221 */ /* 0x004fca0000000000 */
[----:B------:R0:W-:Y:S02]  /*3ea20*/  ST.E desc[UR8][R32.64], R23 ;  /* 0x0000001720007985 */ /* 0x0001e4000c101908 */
.L_x_15151:
[----:B------:R-:W-:Y:S05]  /*3ea30*/  BSYNC.RECONVERGENT B1 ;  /* 0x0000000000017941 */ /* 0x000fea0003800200 */
.L_x_15150:
        /* <DEDUP_REMOVED lines=10> */
.L_x_15159:
[----:B------:R-:W0:Y:S02]  /*3eae0*/  LDS R32, [R23] ;  /* 0x0000000017207984 */ /* 0x000e240000000800 */
[----:B0-----:R-:W-:-:S05]  /*3eaf0*/  FADD R33, R13, R32 ;  /* 0x000000200d217221 */ /* 0x001fca0000000000 */
[----:B------:R-:W0:Y:S02]  /*3eb00*/  ATOMS.CAST.SPIN P0, [R23], R32, R33 ;  /* 0x000000201700758d */ /* 0x000e240001800021 */
[----:B0-----:R-:W-:Y:S05]  /*3eb10*/  @!P0 BRA `(.L_x_15159) ;  /* 0xfffffffc00f08947 */ /* 0x001fea000383ffff */
[----:B------:R-:W-:Y:S05]  /*3eb20*/  BRA `(.L_x_15157) ;  /* 0x00000000002c7947 */ /* 0x000fea0003800000 */
.L_x_15158:
[----:B------:R-:W0:Y:S02]  /*3eb30*/  QSPC.E.D P0, RZ, [R32] ;  /* 0x0000000020ff73aa */ /* 0x000e240000000700 */
[----:B0-----:R-:W-:Y:S05]  /*3eb40*/  @!P0 BRA `(.L_x_15160) ;  /* 0x0000000000188947 */ /* 0x001fea0003800000 */
.L_x_15161:
[----:B------:R-:W2:Y:S02]  /*3eb50*/  LD.E R34, [R32] ;  /* 0x0000000020227980 */ /* 0x000ea40000100900 */
[----:B--2---:R-:W-:-:S06]  /*3eb60*/  FADD R35, R13, R34 ;  /* 0x000000220d237221 */ /* 0x004fcc0000000000 */
[----:B------:R-:W2:Y:S02]  /*3eb70*/  ATOM.E.CAST.SPIN PT, R35, [R32], R34, R35 ;  /* 0x000000222023738b */ /* 0x000ea400019e0123 */
[----:B--2---:R-:W-:-:S13]  /*3eb80*/  ISETP.EQ.U32.AND P0, PT, R35, 0x1, PT ;  /* 0x000000012300780c */ /* 0x004fda0003f02070 */
[----:B------:R-:W-:Y:S05]  /*3eb90*/  @!P0 BRA `(.L_x_15161) ;  /* 0xfffffffc00ec8947 */ /* 0x000fea000383ffff */
[----:B------:R-:W-:Y:S05]  /*3eba0*/  BRA `(.L_x_15157) ;  /* 0x00000000000c7947 */ /* 0x000fea0003800000 */
.L_x_15160:
[----:B------:R-:W2:Y:S02]  /*3ebb0*/  LD.E R23, desc[UR8][R32.64] ;  /* 0x0000000820177980 */ /* 0x000ea4000c101900 */
[----:B--2---:R-:W-:-:S05]  /*3ebc0*/  FADD R23, R13, R23 ;  /* 0x000000170d177221 */ /* 0x004fca0000000000 */
[----:B------:R0:W-:Y:S02]  /*3ebd0*/  ST.E desc[UR8][R32.64], R23 ;  /* 0x0000001720007985 */ /* 0x0001e4000c101908 */
.L_x_15157:
[----:B------:R-:W-:Y:S05]  /*3ebe0*/  BSYNC.RECONVERGENT B1 ;  /* 0x0000000000017941 */ /* 0x000fea0003800200 */
.L_x_15156:
[----:B0-----:R-:W-:-:S05]  /*3ebf0*/  IMAD.WIDE R32, R37, 0x4, R20 ;  /* 0x0000000425207825 */ /* 0x001fca00078e0214 */
[----:B------:R0:W-:Y:S01]  /*3ec00*/  ATOM.E.ADD.F32.FTZ.RN.STRONG.GPU P0, RZ, desc[UR8][R32.64], R15 ;  /* 0x8000000f20ff79a2 */ /* 0x0001e2000c10f308 */
[----:B------:R-:W-:Y:S04]  /*3ec10*/  BSSY.RECONVERGENT B1, `(.L_x_15162) ;  /* 0x0000015000017945 */ /* 0x000fe80003800200 */
[----:B0-----:R-:W-:Y:S05]  /*3ec20*/  @P0 BRA `(.L_x_15163) ;  /* 0x00000000004c0947 */ /* 0x001fea0003800000 */
[----:B------:R-:W0:Y:S02]  /*3ec30*/  QSPC.E.S P0, RZ, [R32] ;  /* 0x0000000020ff73aa */ /* 0x000e240000000500 */
[----:B0-----:R-:W-:Y:S05]  /*3ec40*/  @!P0 BRA `(.L_x_15164) ;  /* 0x0000000000188947 */ /* 0x001fea0003800000 */
[----:B------:R-:W-:-:S07]  /*3ec50*/  MOV R13, R32 ;  /* 0x00000020000d7202 */ /* 0x000fce0000000f00 */
.L_x_15165:
[----:B------:R-:W0:Y:S02]  /*3ec60*/  LDS R32, [R13] ;  /* 0x000000000d207984 */ /* 0x000e240000000800 */
[----:B0-----:R-:W-:-:S05]  /*3ec70*/  FADD R33, R15, R32 ;  /* 0x000000200f217221 */ /* 0x001fca0000000000 */
[----:B------:R-:W0:Y:S02]  /*3ec80*/  ATOMS.CAST.SPIN P0, [R13], R32, R33 ;  /* 0x000000200d00758d */ /* 0x000e240001800021 */
[----:B0-----:R-:W-:Y:S05]  /*3ec90*/  @!P0 BRA `(.L_x_15165) ;  /* 0xfffffffc00f08947 */ /* 0x001fea000383ffff */
[----:B------:R-:W-:Y:S05]  /*3eca0*/  BRA `(.L_x_15163) ;  /* 0x00000000002c7947 */ /* 0x000fea0003800000 */
.L_x_15164:
[----:B------:R-:W0:Y:S02]  /*3ecb0*/  QSPC.E.D P0, RZ, [R32] ;  /* 0x0000000020ff73aa */ /* 0x000e240000000700 */
[----:B0-----:R-:W-:Y:S05]  /*3ecc0*/  @!P0 BRA `(.L_x_15166) ;  /* 0x0000000000188947 */ /* 0x001fea0003800000 */
.L_x_15167:
[----:B------:R-:W2:Y:S02]  /*3ecd0*/  LD.E R34, [R32] ;  /* 0x0000000020227980 */ /* 0x000ea40000100900 */
[----:B--2---:R-:W-:-:S06]  /*3ece0*/  FADD R35, R15, R34 ;  /* 0x000000220f237221 */ /* 0x004fcc0000000000 */
[----:B------:R-:W2:Y:S02]  /*3ecf0*/  ATOM.E.CAST.SPIN PT, R35, [R32], R34, R35 ;  /* 0x000000222023738b */ /* 0x000ea400019e0123 */
[----:B--2---:R-:W-:-:S13]  /*3ed00*/  ISETP.EQ.U32.AND P0, PT, R35, 0x1, PT ;  /* 0x000000012300780c */ /* 0x004fda0003f02070 */
[----:B------:R-:W-:Y:S05]  /*3ed10*/  @!P0 BRA `(.L_x_15167) ;  /* 0xfffffffc00ec8947 */ /* 0x000fea000383ffff */
[----:B------:R-:W-:Y:S05]  /*3ed20*/  BRA `(.L_x_15163) ;  /* 0x00000000000c7947 */ /* 0x000fea0003800000 */
.L_x_15166:
[----:B------:R-:W2:Y:S02]  /*3ed30*/  LD.E R13, desc[UR8][R32.64] ;  /* 0x00000008200d7980 */ /* 0x000ea4000c101900 */
[----:B--2---:R-:W-:-:S05]  /*3ed40*/  FADD R13, R15, R13 ;  /* 0x0000000d0f0d7221 */ /* 0x004fca0000000000 */
[----:B------:R0:W-:Y:S02]  /*3ed50*/  ST.E desc[UR8][R32.64], R13 ;  /* 0x0000000d20007985 */ /* 0x0001e4000c101908 */
.L_x_15163:
[----:B------:R-:W-:Y:S05]  /*3ed60*/  BSYNC.RECONVERGENT B1 ;  /* 0x0000000000017941 */ /* 0x000fea0003800200 */
.L_x_15162:
        /* <DEDUP_REMOVED lines=10> */
.L_x_15171:
[----:B------:R-:W0:Y:S02]  /*3ee10*/  LDS R30, [R23] ;  /* 0x00000000171e7984 */ /* 0x000e240000000800 */
[----:B0-----:R-:W-:-:S05]  /*3ee20*/  FADD R31, R13, R30 ;  /* 0x0000001e0d1f7221 */ /* 0x001fca0000000000 */
[----:B------:R-:W0:Y:S02]  /*3ee30*/  ATOMS.CAST.SPIN P0, [R23], R30, R31 ;  /* 0x0000001e1700758d */ /* 0x000e24000180001f */
[----:B0-----:R-:W-:Y:S05]  /*3ee40*/  @!P0 BRA `(.L_x_15171) ;  /* 0xfffffffc00f08947 */ /* 0x001fea000383ffff */
[----:B------:R-:W-:Y:S05]  /*3ee50*/  BRA `(.L_x_15169) ;  /* 0x00000000002c7947 */ /* 0x000fea0003800000 */
.L_x_15170:
[----:B------:R-:W0:Y:S02]  /*3ee60*/  QSPC.E.D P0, RZ, [R30] ;  /* 0x000000001eff73aa */ /* 0x000e240000000700 */
[----:B0-----:R-:W-:Y:S05]  /*3ee70*/  @!P0 BRA `(.L_x_15172) ;  /* 0x0000000000188947 */ /* 0x001fea0003800000 */
.L_x_15173:
[----:B------:R-:W2:Y:S02]  /*3ee80*/  LD.E R32, [R30] ;  /* 0x000000001e207980 */ /* 0x000ea40000100900 */
[----:B--2---:R-:W-:-:S06]  /*3ee90*/  FADD R33, R13, R32 ;  /* 0x000000200d217221 */ /* 0x004fcc0000000000 */
[----:B------:R-:W2:Y:S02]  /*3eea0*/  ATOM.E.CAST.SPIN PT, R33, [R30], R32, R33 ;  /* 0x000000201e21738b */ /* 0x000ea400019e0121 */
[----:B--2---:R-:W-:-:S13]  /*3eeb0*/  ISETP.EQ.U32.AND P0, PT, R33, 0x1, PT ;  /* 0x000000012100780c */ /* 0x004fda0003f02070 */
[----:B------:R-:W-:Y:S05]  /*3eec0*/  @!P0 BRA `(.L_x_15173) ;  /* 0xfffffffc00ec8947 */ /* 0x000fea000383ffff */
[----:B------:R-:W-:Y:S05]  /*3eed0*/  BRA `(.L_x_15169) ;  /* 0x00000000000c7947 */ /* 0x000fea0003800000 */
.L_x_15172:
[----:B------:R-:W2:Y:S02]  /*3eee0*/  LD.E R23, desc[UR8][R30.64] ;  /* 0x000000081e177980 */ /* 0x000ea4000c101900 */
[----:B--2---:R-:W-:-:S05]  /*3eef0*/  FADD R23, R13, R23 ;  /* 0x000000170d177221 */ /* 0x004fca0000000000 */
[----:B------:R0:W-:Y:S02]  /*3ef00*/  ST.E desc[UR8][R30.64], R23 ;  /* 0x000000171e007985 */ /* 0x0001e4000c101908 */
.L_x_15169:
[----:B------:R-:W-:Y:S05]  /*3ef10*/  BSYNC.RECONVERGENT B1 ;  /* 0x0000000000017941 */ /* 0x000fea0003800200 */
.L_x_15168:
[----:B------:R-:W-:-:S05]  /*3ef20*/  IMAD.WIDE R20, R36, 0x4, R20 ;  /* 0x0000000424147825 */ /* 0x000fca00078e0214 */
[----:B------:R1:W-:Y:S01]  /*3ef30*/  ATOM.E.ADD.F32.FTZ.RN.STRONG.GPU P0, RZ, desc[UR8][R20.64], R15 ;  /* 0x8000000f14ff79a2 */ /* 0x0003e2000c10f308 */
[----:B------:R-:W-:Y:S04]  /*3ef40*/  BSSY.RECONVERGENT B1, `(.L_x_15174) ;  /* 0x0000015000017945 */ /* 0x000fe80003800200 */
[----:B-1----:R-:W-:Y:S05]  /*3ef50*/  @P0 BRA `(.L_x_15175) ;  /* 0x00000000004c0947 */ /* 0x002fea0003800000 */
[----:B------:R-:W1:Y:S02]  /*3ef60*/  QSPC.E.S P0, RZ, [R20] ;  /* 0x0000000014ff73aa */ /* 0x000e640000000500 */
[----:B-1----:R-:W-:Y:S05]  /*3ef70*/  @!P0 BRA `(.L_x_15176) ;  /* 0x0000000000188947 */ /* 0x002fea0003800000 */
[----:B------:R-:W-:-:S07]  /*3ef80*/  MOV R13, R20 ;  /* 0x00000014000d7202 */ /* 0x000fce0000000f00 */
.L_x_15177:
[----:B------:R-:W1:Y:S02]  /*3ef90*/  LDS R20, [R13] ;  /* 0x000000000d147984 */ /* 0x000e640000000800 */
[----:B-1----:R-:W-:-:S05]  /*3efa0*/  FADD R21, R15, R20 ;  /* 0x000000140f157221 */ /* 0x002fca0000000000 */
[----:B------:R-:W1:Y:S02]  /*3efb0*/  ATOMS.CAST.SPIN P0, [R13], R20, R21 ;  /* 0x000000140d00758d */ /* 0x000e640001800015 */
[----:B-1----:R-:W-:Y:S05]  /*3efc0*/  @!P0 BRA `(.L_x_15177) ;  /* 0xfffffffc00f08947 */ /* 0x002fea000383ffff */
[----:B------:R-:W-:Y:S05]  /*3efd0*/  BRA `(.L_x_15175) ;  /* 0x00000000002c7947 */ /* 0x000fea0003800000 */
.L_x_15176:
[----:B------:R-:W1:Y:S02]  /*3efe0*/  QSPC.E.D P0, RZ, [R20] ;  /* 0x0000000014ff73aa */ /* 0x000e640000000700 */
[----:B-1----:R-:W-:Y:S05]  /*3eff0*/  @!P0 BRA `(.L_x_15178) ;  /* 0x0000000000188947 */ /* 0x002fea0003800000 */
.L_x_15179:
[----:B0-----:R-:W2:Y:S02]  /*3f000*/  LD.E R30, [R20] ;  /* 0x00000000141e7980 */ /* 0x001ea40000100900 */
[----:B--2---:R-:W-:-:S06]  /*3f010*/  FADD R31, R15, R30 ;  /* 0x0000001e0f1f7221 */ /* 0x004fcc0000000000 */
[----:B------:R-:W2:Y:S02]  /*3f020*/  ATOM.E.CAST.SPIN PT, R31, [R20], R30, R31 ;  /* 0x0000001e141f738b */ /* 0x000ea400019e011f */
[----:B--2---:R-:W-:-:S13]  /*3f030*/  ISETP.EQ.U32.AND P0, PT, R31, 0x1, PT ;  /* 0x000000011f00780c */ /* 0x004fda0003f02070 */
[----:B------:R-:W-:Y:S05]  /*3f040*/  @!P0 BRA `(.L_x_15179) ;  /* 0xfffffffc00ec8947 */ /* 0x000fea000383ffff */
[----:B------:R-:W-:Y:S05]  /*3f050*/  BRA `(.L_x_15175) ;  /* 0x00000000000c7947 */ /* 0x000fea0003800000 */
.L_x_15178:
[----:B------:R-:W2:Y:S02]  /*3f060*/  LD.E R13, desc[UR8][R20.64] ;  /* 0x00000008140d7980 */ /* 0x000ea4000c101900 */
[----:B--2---:R-:W-:-:S05]  /*3f070*/  FADD R13, R15, R13 ;  /* 0x0000000d0f0d7221 */ /* 0x004fca0000000000 */
[----:B------:R1:W-:Y:S02]  /*3f080*/  ST.E desc[UR8][R20.64], R13 ;  /* 0x0000000d14007985 */ /* 0x0003e4000c101908 */
.L_x_15175:
[----:B------:R-:W-:Y:S05]  /*3f090*/  BSYNC.RECONVERGENT B1 ;  /* 0x0000000000017941 */ /* 0x000fea0003800200 */
.L_x_15174:
        /* <DEDUP_REMOVED lines=8> */
.L_x_17366:
[----:B-1-3--:R-:W-:Y:S02]  /*3f120*/  IMAD R13, R25, R60, R13 ;  /* 0x0000003c190d7224 */ /* 0x00afe400078e020d */
[----:B------:R-:W-:Y:S02]  /*3f130*/  FFMA R25, R49, R48, R27 ;  /* 0x0000003031197223 */ /* 0x000fe4000000001b */
        /* <DEDUP_REMOVED lines=16> */
.L_x_15184:
[----:B------:R-:W0:Y:S02]  /*3f240*/  LDS R20, [R32] ;  /* 0x0000000020147984 */ /* 0x000e240000000800 */
[----:B0-----:R-:W-:-:S05]  /*3f250*/  FADD R21, R25, R20 ;  /* 0x0000001419157221 */ /* 0x001fca0000000000 */
[----:B------:R-:W0:Y:S02]  /*3f260*/  ATOMS.CAST.SPIN P0, [R32], R20, R21 ;  /* 0x000000142000758d */ /* 0x000e240001800015 */
[----:B0-----:R-:W-:Y:S05]  /*3f270*/  @!P0 BRA `(.L_x_15184) ;  /* 0xfffffffc00f08947 */ /* 0x001fea000383ffff */
[----:B------:R-:W-:Y:S05]  /*3f280*/  BRA `(.L_x_15182) ;  /* 0x00000000002c7947 */ /* 0x000fea0003800000 */
.L_x_15183:
[----:B------:R-:W0:Y:S02]  /*3f290*/  QSPC.E.D P0, RZ, [R30] ;  /* 0x000000001eff73aa */ /* 0x000e240000000700 */
[----:B0-----:R-:W-:Y:S05]  /*3f2a0*/  @!P0 BRA `(.L_x_15185) ;  /* 0x0000000000188947 */ /* 0x001fea0003800000 */
.L_x_15186:
[----:B------:R-:W2:Y:S02]  /*3f2b0*/  LD.E R20, [R30] ;  /* 0x000000001e147980 */ /* 0x000ea40000100900 */
[----:B--2---:R-:W-:-:S06]  /*3f2c0*/  FADD R21, R25, R20 ;  /* 0x0000001419157221 */ /* 0x004fcc0000000000 */
[----:B------:R-:W2:Y:S02]  /*3f2d0*/  ATOM.E.CAST.SPIN PT, R21, [R30], R20, R21 ;  /* 0x000000141e15738b */ /* 0x000ea400019e0115 */
[----:B--2---:R-:W-:-:S13]  /*3f2e0*/  ISETP.EQ.U32.AND P0, PT, R21, 0x1, PT ;  /* 0x000000011500780c */ /* 0x004fda0003f02070 */
[----:B------:R-:W-:Y:S05]  /*3f2f0*/  @!P0 BRA `(.L_x_15186) ;  /* 0xfffffffc00ec8947 */ /* 0x000fea000383ffff */
[----:B------:R-:W-:Y:S05]  /*3f300*/  BRA `(.L_x_15182) ;  /* 0x00000000000c7947 */ /* 0x000fea0003800000 */
.L_x_15185:
[----:B------:R-:W2:Y:S02]  /*3f310*/  LD.E R20, desc[UR8][R30.64] ;  /* 0x000000081e147980 */ /* 0x000ea4000c101900 */
[----:B--2---:R-:W-:-:S05]  /*3f320*/  FADD R20, R25, R20 ;  /* 0x0000001419147221 */ /* 0x004fca0000000000 */
[----:B------:R0:W-:Y:S02]  /*3f330*/  ST.E desc[UR8][R30.64], R20 ;  /* 0x000000141e007985 */ /* 0x0001e4000c101908 */
.L_x_15182:
[----:B------:R-:W-:Y:S05]  /*3f340*/  BSYNC.RECONVERGENT B1 ;  /* 0x0000000000017941 */ /* 0x000fea0003800200 */
.L_x_15181:
        /* <DEDUP_REMOVED lines=9> */
.L_x_15190:
[----:B------:R-:W0:Y:S02]  /*3f3e0*/  LDS R32, [R13] ;  /* 0x000000000d207984 */ /* 0x000e240000000800 */
[----:B0-----:R-:W-:-:S05]  /*3f3f0*/  FADD R33, R15, R32 ;  /* 0x000000200f217221 */ /* 0x001fca0000000000 */
[----:B------:R-:W0:Y:S02]  /*3f400*/  ATOMS.CAST.SPIN P0, [R13], R32, R33 ;  /* 0x000000200d00758d */ /* 0x000e240001800021 */
[----:B0-----:R-:W-:Y:S05]  /*3f410*/  @!P0 BRA `(.L_x_15190) ;  /* 0xfffffffc00f08947 */ /* 0x001fea000383ffff */
[----:B------:R-:W-:Y:S05]  /*3f420*/  BRA `(.L_x_15188) ;  /* 0x00000000002c7947 */ /* 0x000fea0003800000 */
.L_x_15189:
[----:B------:R-:W0:Y:S02]  /*3f430*/  QSPC.E.D P0, RZ, [R20] ;  /* 0x0000000014ff73aa */ /* 0x000e240000000700 */
[----:B0-----:R-:W-:Y:S05]  /*3f440*/  @!P0 BRA `(.L_x_15191) ;  /* 0x0000000000188947 */ /* 0x001fea0003800000 */
.L_x_15192:
[----:B------:R-:W2:Y:S02]  /*3f450*/  LD.E R32, [R20] ;  /* 0x0000000014207980 */ /* 0x000ea40000100900 */
[----:B--2---:R-:W-:-:S06]  /*3f460*/  FADD R33, R15, R32 ;  /* 0x000000200f217221 */ /* 0x004fcc0000000000 */
[----:B------:R-:W2:Y:S02]  /*3f470*/  ATOM.E.CAST.SPIN PT, R33, [R20], R32, R33 ;  /* 0x000000201421738b */ /* 0x000ea400019e0121 */
[----:B--2---:R-:W-:-:S13]  /*3f480*/  ISETP.EQ.U32.AND P0, PT, R33, 0x1, PT ;  /* 0x000000012100780c */ /* 0x004fda0003f02070 */
[----:B------:R-:W-:Y:S05]  /*3f490*/  @!P0 BRA `(.L_x_15192) ;  /* 0xfffffffc00ec8947 */ /* 0x000fea000383ffff */
[----:B------:R-:W-:Y:S05]  /*3f4a0*/  BRA `(.L_x_15188) ;  /* 0x00000000000c7947 */ /* 0x000fea0003800000 */
.L_x_15191:
[----:B------:R-:W2:Y:S02]  /*3f4b0*/  LD.E R13, desc[UR8][R20.64] ;  /* 0x00000008140d7980 */ /* 0x000ea4000c101900 */
[----:B--2---:R-:W-:-:S05]  /*3f4c0*/  FADD R13, R15, R13 ;  /* 0x0000000d0f0d7221 */ /* 0x004fca0000000000 */
[----:B------:R0:W-:Y:S02]  /*3f4d0*/  ST.E desc[UR8][R20.64], R13 ;  /* 0x0000000d14007985 */ /* 0x0001e4000c101908 */
.L_x_15188:
[----:B------:R-:W-:Y:S05]  /*3f4e0*/  BSYNC.RECONVERGENT B1 ;  /* 0x0000000000017941 */ /* 0x000fea0003800200 */
.L_x_15187:
        /* <DEDUP_REMOVED lines=9> */
.L_x_15196:
[----:B------:R-:W0:Y:S02]  /*3f580*/  LDS R32, [R23] ;  /* 0x0000000017207984 */ /* 0x000e240000000800 */
[----:B0-----:R-:W-:-:S05]  /*3f590*/  FADD R33, R13, R32 ;  /* 0x000000200d217221 */ /* 0x001fca0000000000 */
[----:B------:R-:W0:Y:S02]  /*3f5a0*/  ATOMS.CAST.SPIN P0, [R23], R32, R33 ;  /* 0x000000201700758d */ /* 0x000e240001800021 */
[----:B0-----:R-:W-:Y:S05]  /*3f5b0*/  @!P0 BRA `(.L_x_15196) ;  /* 0xfffffffc00f08947 */ /* 0x001fea000383ffff */
[----:B------:R-:W-:Y:S05]  /*3f5c0*/  BRA `(.L_x_15194) ;  /* 0x00000000002c7947 */ /* 0x000fea0003800000 */
.L_x_15195:
[----:B------:R-:W0:Y:S02]  /*3f5d0*/  QSPC.E.D P0, RZ, [R32] ;  /* 0x0000000020ff73aa */ /* 0x000e240000000700 */
[----:B0-----:R-:W-:Y:S05]  /*3f5e0*/  @!P0 BRA `(.L_x_15197) ;  /* 0x0000000000188947 */ /* 0x001fea0003800000 */
.L_x_15198:
[----:B------:R-:W2:Y:S02]  /*3f5f0*/  LD.E R34, [R32] ;  /* 0x0000000020227980 */ /* 0x000ea40000100900 */
[----:B--2---:R-:W-:-:S06]  /*3f600*/  FADD R35, R13, R34 ;  /* 0x000000220d237221 */ /* 0x004fcc0000000000 */
[----:B------:R-:W2:Y:S02]  /*3f610*/  ATOM.E.CAST.SPIN PT, R35, [R32], R34, R35 ;  /* 0x000000222023738b */ /* 0x000ea400019e0123 */
[----:B--2---:R-:W-:-:S13]  /*3f620*/  ISETP.EQ.U32.AND P0, PT, R35, 0x1, PT ;  /* 0x000000012300780c */ /* 0x004fda0003f02070 */
[----:B------:R-:W-:Y:S05]  /*3f630*/  @!P0 BRA `(.L_x_15198) ;  /* 0xfffffffc00ec8947 */ /* 0x000fea000383ffff */
[----:B------:R-:W-:Y:S05]  /*3f640*/  BRA `(.L_x_15194) ;  /* 0x00000000000c7947 */ /* 0x000fea0003800000 */
.L_x_15197:
[----:B------:R-:W2:Y:S02]  /*3f650*/  LD.E R23, desc[UR8][R32.64] ;  /* 0x0000000820177980 */ /* 0x000ea4000c101900 */
[----:B--2---:R-:W-:-:S05]  /*3f660*/  FADD R23, R13, R23 ;  /* 0x000000170d177221 */ /* 0x004fca0000000000 */
[----:B------:R0:W-:Y:S02]  /*3f670*/  ST.E desc[UR8][R32.64], R23 ;  /* 0x0000001720007985 */ /* 0x0001e4000c101908 */
.L_x_15194:
[----:B------:R-:W-:Y:S05]  /*3f680*/  BSYNC.RECONVERGENT B1 ;  /* 0x0000000000017941 */ /* 0x000fea0003800200 */
.L_x_15193:
[----:B0-----:R-:W-:-:S05]  /*3f690*/  IMAD.WIDE R32, R60, 0x4, R20 ;  /* 0x000000043c207825 */ /* 0x001fca00078e0214 */
[----:B------:R0:W-:Y:S01]  /*3f6a0*/  ATOM.E.ADD.F32.FTZ.RN.STRONG.GPU P0, RZ, desc[UR8][R32.64], R15 ;  /* 0x8000000f20ff79a2 */ /* 0x0001e2000c10f308 */
[----:B------:R-:W-:Y:S04]  /*3f6b0*/  BSSY.RECONVERGENT B1, `(.L_x_15199) ;  /* 0x0000015000017945 */ /* 0x000fe80003800200 */
[----:B0-----:R-:W-:Y:S05]  /*3f6c0*/  @P0 BRA `(.L_x_15200) ;  /* 0x00000000004c0947 */ /* 0x001fea0003800000 */
[----:B------:R-:W0:Y:S02]  /*3f6d0*/  QSPC.E.S P0, RZ, [R32] ;  /* 0x0000000020ff73aa */ /* 0x000e240000000500 */
[----:B0-----:R-:W-:Y:S05]  /*3f6e0*/  @!P0 BRA `(.L_x_15201) ;  /* 0x0000000000188947 */ /* 0x001fea0003800000 */
[----:B------:R-:W-:-:S07]  /*3f6f0*/  MOV R13, R32 ;  /* 0x00000020000d7202 */ /* 0x000fce0000000f00 */
.L_x_15202:
[----:B------:R-:W0:Y:S02]  /*3f700*/  LDS R32, [R13] ;  /* 0x000000000d207984 */ /* 0x000e240000000800 */
[----:B0-----:R-:W-:-:S05]  /*3f710*/  FADD R33, R15, R32 ;  /* 0x000000200f217221 */ /* 0x001fca0000000000 */
[----:B------:R-:W0:Y:S02]  /*3f720*/  ATOMS.CAST.SPIN P0, [R13], R32, R33 ;  /* 0x000000200d00758d */ /* 0x000e240001800021 */
[----:B0-----:R-:W-:Y:S05]  /*3f730*/  @!P0 BRA `(.L_x_15202) ;  /* 0xfffffffc00f08947 */ /* 0x001fea000383ffff */
[----:B------:R-:W-:Y:S05]  /*3f740*/  BRA `(.L_x_15200) ;  /* 0x00000000002c7947 */ /* 0x000fea0003800000 */
.L_x_15201:
[----:B------:R-:W0:Y:S02]  /*3f750*/  QSPC.E.D P0, RZ, [R32] ;  /* 0x0000000020ff73aa */ /* 0x000e240000000700 */
[----:B0-----:R-:W-:Y:S05]  /*3f760*/  @!P0 BRA `(.L_x_15203) ;  /* 0x0000000000188947 */ /* 0x001fea0003800000 */
.L_x_15204:
[----:B------:R-:W2:Y:S02]  /*3f770*/  LD.E R34, [R32] ;  /* 0x0000000020227980 */ /* 0x000ea40000100900 */
[----:B--2---:R-:W-:-:S06]  /*3f780*/  FADD R35, R15, R34 ;  /* 0x000000220f237221 */ /* 0x004fcc0000000000 */
[----:B------:R-:W2:Y:S02]  /*3f790*/  ATOM.E.CAST.SPIN PT, R35, [R32], R34, R35 ;  /* 0x000000222023738b */ /* 0x000ea400019e0123 */
[----:B--2---:R-:W-:-:S13]  /*3f7a0*/  ISETP.EQ.U32.AND P0, PT, R35, 0x1, PT ;  /* 0x000000012300780c */ /* 0x004fda0003f02070 */
[----:B------:R-:W-:Y:S05]  /*3f7b0*/  @!P0 BRA `(.L_x_15204) ;  /* 0xfffffffc00ec8947 */ /* 0x000fea000383ffff */
[----:B------:R-:W-:Y:S05]  /*3f7c0*/  BRA `(.L_x_15200) ;  /* 0x00000000000c7947 */ /* 0x000fea0003800000 */
.L_x_15203:
[----:B------:R-:W2:Y:S02]  /*3f7d0*/  LD.E R13, desc[UR8][R32.64] ;  /* 0x00000008200d7980 */ /* 0x000ea4000c101900 */
[----:B--2---:R-:W-:-:S05]  /*3f7e0*/  FADD R13, R15, R13 ;  /* 0x0000000d0f0d7221 */ /* 0x004fca0000000000 */
[----:B------:R0:W-:Y:S02]  /*3f7f0*/  ST.E desc[UR8][R32.64], R13 ;  /* 0x0000000d20007985 */ /* 0x0001e4000c101908 */
.L_x_15200:
[----:B------:R-:W-:Y:S05]  /*3f800*/  BSYNC.RECONVERGENT B1 ;  /* 0x0000000000017941 */ /* 0x000fea0003800200 */
.L_x_15199:
        /* <DEDUP_REMOVED lines=9> */
.L_x_15208:
[----:B------:R-:W0:Y:S02]  /*3f8a0*/  LDS R32, [R23] ;  /* 0x0000000017207984 */ /* 0x000e240000000800 */
[----:B0-----:R-:W-:-:S05]  /*3f8b0*/  FADD R33, R13, R32 ;  /* 0x000000200d217221 */ /* 0x001fca0000000000 */
[----:B------:R-:W0:Y:S02]  /*3f8c0*/  ATOMS.CAST.SPIN P0, [R23], R32, R33 ;  /* 0x000000201700758d */ /* 0x000e240001800021 */
[----:B0-----:R-:W-:Y:S05]  /*3f8d0*/  @!P0 BRA `(.L_x_15208) ;  /* 0xfffffffc00f08947 */ /* 0x001fea000383ffff */
[----:B------:R-:W-:Y:S05]  /*3f8e0*/  BRA `(.L_x_15206) ;  /* 0x00000000002c7947 */ /* 0x000fea0003800000 */
.L_x_15207:
[----:B------:R-:W0:Y:S02]  /*3f8f0*/  QSPC.E.D P0, RZ, [R32] ;  /* 0x0000000020ff73aa */ /* 0x000e240000000700 */
[----:B0-----:R-:W-:Y:S05]  /*3f900*/  @!P0 BRA `(.L_x_15209) ;  /* 0x0000000000188947 */ /* 0x001fea0003800000 */
.L_x_15210:
[----:B------:R-:W2:Y:S02]  /*3f910*/  LD.E R34, [R32] ;  /* 0x0000000020227980 */ /* 0x000ea40000100900 */
[----:B--2---:R-:W-:-:S06]  /*3f920*/  FADD R35, R13, R34 ;  /* 0x000000220d237221 */ /* 0x004fcc0000000000 */
[----:B------:R-:W2:Y:S02]  /*3f930*/  ATOM.E.CAST.SPIN PT, R35, [R32], R34, R35 ;  /* 0x000000222023738b */ /* 0x000ea400019e0123 */
[----:B--2---:R-:W-:-:S13]  /*3f940*/  ISETP.EQ.U32.AND P0, PT, R35, 0x1, PT ;  /* 0x000000012300780c */ /* 0x004fda0003f02070 */
[----:B------:R-:W-:Y:S05]  /*3f950*/  @!P0 BRA `(.L_x_15210) ;  /* 0xfffffffc00ec8947 */ /* 0x000fea000383ffff */
[----:B------:R-:W-:Y:S05]  /*3f960*/  BRA `(.L_x_15206) ;  /* 0x00000000000c7947 */ /* 0x000fea0003800000 */
.L_x_15209:
[----:B------:R-:W2:Y:S02]  /*3f970*/  LD.E R23, desc[UR8][R32.64] ;  /* 0x0000000820177980 */ /* 0x000ea4000c101900 */
[----:B--2---:R-:W-:-:S05]  /*3f980*/  FADD R23, R13, R23 ;  /* 0x000000170d177221 */ /* 0x004fca0000000000 */
[----:B------:R0:W-:Y:S02]  /*3f990*/  ST.E desc[UR8][R32.64], R23 ;  /* 0x0000001720007985 */ /* 0x0001e4000c101908 */
.L_x_15206:
[----:B------:R-:W-:Y:S05]  /*3f9a0*/  BSYNC.RECONVERGENT B1 ;  /* 0x0000000000017941 */ /* 0x000fea0003800200 */
.L_x_15205:
[----:B0-----:R-:W-:-:S05]  /*3f9b0*/  IMAD.WIDE R32, R59, 0x4, R20 ;  /* 0x000000043b207825 */ /* 0x001fca00078e0214 */
[----:B------:R0:W-:Y:S01]  /*3f9c0*/  ATOM.E.ADD.F32.FTZ.RN.STRONG.GPU P0, RZ, desc[UR8][R32.64], R15 ;  /* 0x8000000f20ff79a2 */ /* 0x0001e2000c10f308 */
[----:B------:R-:W-:Y:S04]  /*3f9d0*/  BSSY.RECONVERGENT B1, `(.L_x_15211) ;  /* 0x0000015000017945 */ /* 0x000fe80003800200 */
[----:B0-----:R-:W-:Y:S05]  /*3f9e0*/  @P0 BRA `(.L_x_15212) ;  /* 0x00000000004c0947 */ /* 0x001fea0003800000 */
[----:B------:R-:W0:Y:S02]  /*3f9f0*/  QSPC.E.S P0, RZ, [R32] ;  /* 0x0000000020ff73aa */ /* 0x000e240000000500 */
[----:B0-----:R-:W-:Y:S05]  /*3fa00*/  @!P0 BRA `(.L_x_15213) ;  /* 0x0000000000188947 */ /* 0x001fea0003800000 */
[----:B------:R-:W-:-:S07]  /*3fa10*/  MOV R13, R32 ;  /* 0x00000020000d7202 */ /* 0x000fce0000000f00 */
.L_x_15214:
[----:B------:R-:W0:Y:S02]  /*3fa20*/  LDS R32, [R13] ;  /* 0x000000000d207984 */ /* 0x000e240000000800 */
[----:B0-----:R-:W-:-:S05]  /*3fa30*/  FADD R33, R15, R32 ;  /* 0x000000200f217221 */ /* 0x001fca0000000000 */
[----:B------:R-:W0:Y:S02]  /*3fa40*/  ATOMS.CAST.SPIN P0, [R13], R32, R33 ;  /* 0x000000200d00758d */ /* 0x000e240001800021 */
[----:B0-----:R-:W-:Y:S05]  /*3fa50*/  @!P0 BRA `(.L_x_15214) ;  /* 0xfffffffc00f08947 */ /* 0x001fea000383ffff */
[----:B------:R-:W-:Y:S05]  /*3fa60*/  BRA `(.L_x_15212) ;  /* 0x00000000002c7947 */ /* 0x000fea0003800000 */
.L_x_15213:
[----:B------:R-:W0:Y:S02]  /*3fa70*/  QSPC.E.D P0, RZ, [R32] ;  /* 0x0000000020ff73aa */ /* 0x000e240000000700 */
[----:B0-----:R-:W-:Y:S05]  /*3fa80*/  @!P0 BRA `(.L_x_15215) ;  /* 0x0000000000188947 */ /* 0x001fea0003800000 */
.L_x_15216:
[----:B------:R-:W2:Y:S02]  /*3fa90*/  LD.E R34, [R32] ;  /* 0x0000000020227980 */ /* 0x000ea40000100900 */
[----:B--2---:R-:W-:-:S06]  /*3faa0*/  FADD R35, R15, R34 ;  /* 0x000000220f237221 */ /* 0x004fcc0000000000 */
[----:B------:R-:W2:Y:S02]  /*3fab0*/  ATOM.E.CAST.SPIN PT, R35, [R32], R34, R35 ;  /* 0x000000222023738b */ /* 0x000ea400019e0123 */
[----:B--2---:R-:W-:-:S13]  /*3fac0*/  ISETP.EQ.U32.AND P0, PT, R35, 0x1, PT ;  /* 0x000000012300780c */ /* 0x004fda0003f02070 */
[----:B------:R-:W-:Y:S05]  /*3fad0*/  @!P0 BRA `(.L_x_15216) ;  /* 0xfffffffc00ec8947 */ /* 0x000fea000383ffff */
[----:B------:R-:W-:Y:S05]  /*3fae0*/  BRA `(.L_x_15212) ;  /* 0x00000000000c7947 */ /* 0x000fea0003800000 */
.L_x_15215:
[----:B------:R-:W2:Y:S02]  /*3faf0*/  LD.E R13, desc[UR8][R32.64] ;  /* 0x00000008200d7980 */ /* 0x000ea4000c101900 */
[----:B--2---:R-:W-:-:S05]  /*3fb00*/  FADD R13, R15, R13 ;  /* 0x0000000d0f0d7221 */ /* 0x004fca0000000000 */
[----:B------:R0:W-:Y:S02]  /*3fb10*/  ST.E desc[UR8][R32.64], R13 ;  /* 0x0000000d20007985 */ /* 0x0001e4000c101908 */
.L_x_15212:
[----:B------:R-:W-:Y:S05]  /*3fb20*/  BSYNC.RECONVERGENT B1 ;  /* 0x0000000000017941 */ /* 0x000fea0003800200 */
.L_x_15211:
        /* <DEDUP_REMOVED lines=9> */
.L_x_15220:
[----:B------:R-:W0:Y:S02]  /*3fbc0*/  LDS R32, [R23] ;  /* 0x0000000017207984 */ /* 0x000e240000000800 */
[----:B0-----:R-:W-:-:S05]  /*3fbd0*/  FADD R33, R13, R32 ;  /* 0x000000200d217221 */ /* 0x001fca0000000000 */
[----:B------:R-:W0:Y:S02]  /*3fbe0*/  ATOMS.CAST.SPIN P0, [R23], R32, R33 ;  /* 0x000000201700758d */ /* 0x000e240001800021 */
[----:B0-----:R-:W-:Y:S05]  /*3fbf0*/  @!P0 BRA `(.L_x_15220) ;  /* 0xfffffffc00f08947 */ /* 0x001fea000383ffff */
[----:B------:R-:W-:Y:S05]  /*3fc00*/  BRA `(.L_x_15218) ;  /* 0x00000000002c7947 */ /* 0x000fea0003800000 */
.L_x_15219:
[----:B------:R-:W0:Y:S02]  /*3fc10*/  QSPC.E.D P0, RZ, [R32] ;  /* 0x0000000020ff73aa */ /* 0x000e240000000700 */
[----:B0-----:R-:W-:Y:S05]  /*3fc20*/  @!P0 BRA `(.L_x_15221) ;  /* 0x0000000000188947 */ /* 0x001fea0003800000 */
.L_x_15222:
[----:B------:R-:W2:Y:S02]  /*3fc30*/  LD.E R34, [R32] ;  /* 0x0000000020227980 */ /* 0x000ea40000100900 */
[----:B--2---:R-:W-:-:S06]  /*3fc40*/  FADD R35, R13, R34 ;  /* 0x000000220d237221 */ /* 0x004fcc0000000000 */
[----:B------:R-:W2:Y:S02]  /*3fc50*/  ATOM.E.CAST.SPIN PT, R35, [R32], R34, R35 ;  /* 0x000000222023738b */ /* 0x000ea400019e0123 */
[----:B--2---:R-:W-:-:S13]  /*3fc60*/  ISETP.EQ.U32.AND P0, PT, R35, 0x1, PT ;  /* 0x000000012300780c */ /* 0x004fda0003f02070 */
[----:B------:R-:W-:Y:S05]  /*3fc70*/  @!P0 BRA `(.L_x_15222) ;  /* 0xfffffffc00ec8947 */ /* 0x000fea000383ffff */
[----:B------:R-:W-:Y:S05]  /*3fc80*/  BRA `(.L_x_15218) ;  /* 0x00000000000c7947 */ /* 0x000fea0003800000 */
.L_x_15221:
[----:B------:R-:W2:Y:S02]  /*3fc90*/  LD.E R23, desc[UR8][R32.64] ;  /* 0x0000000820177980 */ /* 0x000ea4000c101900 */
[----:B--2---:R-:W-:-:S05]  /*3fca0*/  FADD R23, R13, R23 ;  /* 0x000000170d177221 */ /* 0x004fca0000000000 */
[----:B------:R0:W-:Y:S02]  /*3fcb0*/  ST.E desc[UR8][R32.64], R23 ;  /* 0x0000001720007985 */ /* 0x0001e4000c101908 */
.L_x_15218:
[----:B------:R-:W-:Y:S05]  /*3fcc0*/  BSYNC.RECONVERGENT B1 ;  /* 0x0000000000017941 */ /* 0x000fea0003800200 */
.L_x_15217:
[----:B0-----:R-:W-:-:S05]  /*3fcd0*/  IMAD.WIDE R32, R52, 0x4, R20 ;  /* 0x0000000434207825 */ /* 0x001fca00078e0214 */
[----:B------:R0:W-:Y:S01]  /*3fce0*/  ATOM.E.ADD.F32.FTZ.RN.STRONG.GPU P0, RZ, desc[UR8][R32.64], R15 ;  /* 0x8000000f20ff79a2 */ /* 0x0001e2000c10f308 */
[----:B------:R-:W-:Y:S04]  /*3fcf0*/  BSSY.RECONVERGENT B1, `(.L_x_15223) ;  /* 0x0000015000017945 */ /* 0x000fe80003800200 */
[----:B0-----:R-:W-:Y:S05]  /*3fd00*/  @P0 BRA `(.L_x_15224) ;  /* 0x00000000004c0947 */ /* 0x001fea0003800000 */
[----:B------:R-:W0:Y:S02]  /*3fd10*/  QSPC.E.S P0, RZ, [R32] ;  /* 0x0000000020ff73aa */ /* 0x000e240000000500 */
[----:B0-----:R-:W-:Y:S05]  /*3fd20*/  @!P0 BRA `(.L_x_15225) ;  /* 0x0000000000188947 */ /* 0x001fea0003800000 */
[----:B------:R-:W-:-:S07]  /*3fd30*/  MOV R13, R32 ;  /* 0x00000020000d7202 */ /* 0x000fce0000000f00 */
.L_x_15226:
[----:B------:R-:W0:Y:S02]  /*3fd40*/  LDS R32, [R13] ;  /* 0x000000000d207984 */ /* 0x000e240000000800 */
[----:B0-----:R-:W-:-:S05]  /*3fd50*/  FADD R33, R15, R32 ;  /* 0x000000200f217221 */ /* 0x001fca0000000000 */
[----:B------:R-:W0:Y:S02]  /*3fd60*/  ATOMS.CAST.SPIN P0, [R13], R32, R33 ;  /* 0x000000200d00758d */ /* 0x000e240001800021 */
[----:B0-----:R-:W-:Y:S05]  /*3fd70*/  @!P0 BRA `(.L_x_15226) ;  /* 0xfffffffc00f08947 */ /* 0x001fea000383ffff */
[----:B------:R-:W-:Y:S05]  /*3fd80*/  BRA `(.L_x_15224) ;  /* 0x00000000002c7947 */ /* 0x000fea0003800000 */
.L_x_15225:
[----:B------:R-:W0:Y:S02]  /*3fd90*/  QSPC.E.D P0, RZ, [R32] ;  /* 0x0000000020ff73aa */ /* 0x000e240000000700 */
[----:B0-----:R-:W-:Y:S05]  /*3fda0*/  @!P0 BRA `(.L_x_15227) ;  /* 0x0000000000188947 */ /* 0x001fea0003800000 */
.L_x_15228:
[----:B------:R-:W2:Y:S02]  /*3fdb0*/  LD.E R34, [R32] ;  /* 0x0000000020227980 */ /* 0x000ea40000100900 */
[----:B--2---:R-:W-:-:S06]  /*3fdc0*/  FADD R35, R15, R34 ;  /* 0x000000220f237221 */ /* 0x004fcc0000000000 */
[----:B------:R-:W2:Y:S02]  /*3fdd0*/  ATOM.E.CAST.SPIN PT, R35, [R32], R34, R35 ;  /* 0x000000222023738b */ /* 0x000ea400019e0123 */
[----:B--2---:R-:W-:-:S13]  /*3fde0*/  ISETP.EQ.U32.AND P0, PT, R35, 0x1, PT ;  /* 0x000000012300780c */ /* 0x004fda0003f02070 */
[----:B------:R-:W-:Y:S05]  /*3fdf0*/  @!P0 BRA `(.L_x_15228) ;  /* 0xfffffffc00ec8947 */ /* 0x000fea000383ffff */
[----:B------:R-:W-:Y:S05]  /*3fe00*/  BRA `(.L_x_15224) ;  /* 0x00000000000c7947 */ /* 0x000fea0003800000 */
.L_x_15227:
[----:B------:R-:W2:Y:S02]  /*3fe10*/  LD.E R13, desc[UR8][R32.64] ;  /* 0x00000008200d7980 */ /* 0x000ea4000c101900 */
[----:B--2---:R-:W-:-:S05]  /*3fe20*/  FADD R13, R15, R13 ;  /* 0x0000000d0f0d7221 */ /* 0x004fca0000000000 */
[----:B------:R0:W-:Y:S02]  /*3fe30*/  ST.E desc[UR8][R32.64], R13 ;  /* 0x0000000d20007985 */ /* 0x0001e4000c101908 */
.L_x_15224:
[----:B------:R-:W-:Y:S05]  /*3fe40*/  BSYNC.RECONVERGENT B1 ;  /* 0x0000000000017941 */ /* 0x000fea0003800200 */
.L_x_15223:
        /* <DEDUP_REMOVED lines=9> */
.L_x_15232:
[----:B------:R-:W0:Y:S02]  /*3fee0*/  LDS R32, [R23] ;  /* 0x0000000017207984 */ /* 0x000e240000000800 */
[----:B0-----:R-:W-:-:S05]  /*3fef0*/  FADD R33, R13, R32 ;  /* 0x000000200d217221 */ /* 0x001fca0000000000 */
[----:B------:R-:W0:Y:S02]  /*3ff00*/  ATOMS.CAST.SPIN P0, [R23], R32, R33 ;  /* 0x000000201700758d */ /* 0x000e240001800021 */
[----:B0-----:R-:W-:Y:S05]  /*3ff10*/  @!P0 BRA `(.L_x_15232) ;  /* 0xfffffffc00f08947 */ /* 0x001fea000383ffff */
[----:B------:R-:W-:Y:S05]  /*3ff20*/  BRA `(.L_x_15230) ;  /* 0x00000000002c7947 */ /* 0x000fea0003800000 */
.L_x_15231:
[----:B------:R-:W0:Y:S02]  /*3ff30*/  QSPC.E.D P0, RZ, [R32] ;  /* 0x0000000020ff73aa */ /* 0x000e240000000700 */
[----:B0-----:R-:W-:Y:S05]  /*3ff40*/  @!P0 BRA `(.L_x_15233) ;  /* 0x0000000000188947 */ /* 0x001fea0003800000 */
.L_x_15234:
[----:B------:R-:W2:Y:S02]  /*3ff50*/  LD.E R34, [R32] ;  /* 0x0000000020227980 */ /* 0x000ea40000100900 */
[----:B--2---:R-:W-:-:S06]  /*3ff60*/  FADD R35, R13, R34 ;  /* 0x000000220d237221 */ /* 0x004fcc0000000000 */
[----:B------:R-:W2:Y:S02]  /*3ff70*/  ATOM.E.CAST.SPIN PT, R35, [R32], R34, R35 ;  /* 0x000000222023738b */ /* 0x000ea400019e0123 */
[----:B--2---:R-:W-:-:S13]  /*3ff80*/  ISETP.EQ.U32.AND P0, PT, R35, 0x1, PT ;  /* 0x000000012300780c */ /* 0x004fda0003f02070 */
[----:B------:R-:W-:Y:S05]  /*3ff90*/  @!P0 BRA `(.L_x_15234) ;  /* 0xfffffffc00ec8947 */ /* 0x000fea000383ffff */
[----:B------:R-:W-:Y:S05]  /*3ffa0*/  BRA `(.L_x_15230) ;  /* 0x00000000000c7947 */ /* 0x000fea0003800000 */
.L_x_15233:
[----:B------:R-:W2:Y:S02]  /*3ffb0*/  LD.E R23, desc[UR8][R32.64] ;  /* 0x0000000820177980 */ /* 0x000ea4000c101900 */
[----:B--2---:R-:W-:-:S05]  /*3ffc0*/  FADD R23, R13, R23 ;  /* 0x000000170d177221 */ /* 0x004fca0000000000 */
[----:B------:R0:W-:Y:S02]  /*3ffd0*/  ST.E desc[UR8][R32.64], R23 ;  /* 0x0000001720007985 */ /* 0x0001e4000c101908 */
.L_x_15230:
[----:B------:R-:W-:Y:S05]  /*3ffe0*/  BSYNC.RECONVERGENT B1 ;  /* 0x0000000000017941 */ /* 0x000fea0003800200 */
.L_x_15229:
[----:B0-----:R-:W-:-:S05]  /*3fff0*/  IMAD.WIDE R32, R39, 0x4, R20 ;  /* 0x0000000427207825 */ /* 0x001fca00078e0214 */
[----:B------:R0:W-:Y:S01]  /*40000*/  ATOM.E.ADD.F32.FTZ.RN.STRONG.GPU P0, RZ, desc[UR8][R32.64], R15 ;  /* 0x8000000f20ff79a2 */ /* 0x0001e2000c10f308 */
[----:B------:R-:W-:Y:S04]  /*40010*/  BSSY.RECONVERGENT B1, `(.L_x_15235) ;  /* 0x0000015000017945 */ /* 0x000fe80003800200 */
[----:B0-----:R-:W-:Y:S05]  /*40020*/  @P0 BRA `(.L_x_15236) ;  /* 0x00000000004c0947 */ /* 0x001fea0003800000 */
[----:B------:R-:W0:Y:S02]  /*40030*/  QSPC.E.S P0, RZ, [R32] ;  /* 0x0000000020ff73aa */ /* 0x000e240000000500 */
[----:B0-----:R-:W-:Y:S05]  /*40040*/  @!P0 BRA `(.L_x_15237) ;  /* 0x0000000000188947 */ /* 0x001fea0003800000 */
[----:B------:R-:W-:-:S07]  /*40050*/  MOV R13, R32 ;  /* 0x00000020000d7202 */ /* 0x000fce0000000f00 */
.L_x_15238:
[----:B------:R-:W0:Y:S02]  /*40060*/  LDS R32, [R13] ;  /* 0x000000000d207984 */ /* 0x000e240000000800 */
[----:B0-----:R-:W-:-:S05]  /*40070*/  FADD R33, R15, R32 ;  /* 0x000000200f217221 */ /* 0x001fca0000000000 */
[----:B------:R-:W0:Y:S02]  /*40080*/  ATOMS.CAST.SPIN P0, [R13], R32, R33 ;  /* 0x000000200d00758d */ /* 0x000e240001800021 */
[----:B0-----:R-:W-:Y:S05]  /*40090*/  @!P0 BRA `(.L_x_15238) ;  /* 0xfffffffc00f08947 */ /* 0x001fea000383ffff */
[----:B------:R-:W-:Y:S05]  /*400a0*/  BRA `(.L_x_15236) ;  /* 0x00000000002c7947 */ /* 0x000fea0003800000 */
.L_x_15237:
[----:B------:R-:W0:Y:S02]  /*400b0*/  QSPC.E.D P0, RZ, [R32] ;  /* 0x0000000020ff73aa */ /* 0x000e240000000700 */
[----:B0-----:R-:W-:Y:S05]  /*400c0*/  @!P0 BRA `(.L_x_15239) ;  /* 0x0000000000188947 */ /* 0x001fea0003800000 */
.L_x_15240:
[----:B------:R-:W2:Y:S02]  /*400d0*/  LD.E R34, [R32] ;  /* 0x0000000020227980 */ /* 0x000ea40000100900 */
[----:B--2---:R-:W-:-:S06]  /*400e0*/  FADD R35, R15, R34 ;  /* 0x000000220f237221 */ /* 0x004fcc0000000000 */
[----:B------:R-:W2:Y:S02]  /*400f0*/  ATOM.E.CAST.SPIN PT, R35, [R32], R34, R35 ;  /* 0x000000222023738b */ /* 0x000ea400019e0123 */
[----:B--2---:R-:W-:-:S13]  /*40100*/  ISETP.EQ.U32.AND P0, PT, R35, 0x1, PT ;  /* 0x000000012300780c */ /* 0x004fda0003f02070 */
[----:B------:R-:W-:Y:S05]  /*40110*/  @!P0 BRA `(.L_x_15240) ;  /* 0xfffffffc00ec8947 */ /* 0x000fea000383ffff */
[----:B------:R-:W-:Y:S05]  /*40120*/  BRA `(.L_x_15236) ;  /* 0x00000000000c7947 */ /* 0x000fea0003800000 */
.L_x_15239:
[----:B------:R-:W2:Y:S02]  /*40130*/  LD.E R13, desc[UR8][R32.64] ;  /* 0x00000008200d7980 */ /* 0x000ea4000c101900 */
[----:B--2---:R-:W-:-:S05]  /*40140*/  FADD R13, R15, R13 ;  /* 0x0000000d0f0d7221 */ /* 0x004fca0000000000 */
[----:B------:R0:W-:Y:S02]  /*40150*/  ST.E desc[UR8][R32.64], R13 ;  /* 0x0000000d20007985 */ /* 0x0001e4000c101908 */
.L_x_15236:
[----:B------:R-:W-:Y:S05]  /*40160*/  BSYNC.RECONVERGENT B1 ;  /* 0x0000000000017941 */ /* 0x000fea0003800200 */
.L_x_15235:
        /* <DEDUP_REMOVED lines=9> */
.L_x_15244:
[----:B------:R-:W0:Y:S02]  /*40200*/  LDS R32, [R13] ;  /* 0x000000000d207984 */ /* 0x000e240000000800 */
[----:B0-----:R-:W-:-:S05]  /*40210*/  FADD R33, R7, R32 ;  /* 0x0000002007217221 */ /* 0x001fca0000000000 */
[----:B------:R-:W0:Y:S02]  /*40220*/  ATOMS.CAST.SPIN P0, [R13], R32, R33 ;  /* 0x000000200d00758d */ /* 0x000e240001800021 */
[----:B0-----:R-:W-:Y:S05]  /*40230*/  @!P0 BRA `(.L_x_15244) ;  /* 0xfffffffc00f08947 */ /* 0x001fea000383ffff */
[----:B------:R-:W-:Y:S05]  /*40240*/  BRA `(.L_x_15242) ;  /* 0x00000000002c7947 */ /* 0x000fea0003800000 */
.L_x_15243:
[----:B------:R-:W0:Y:S02]  /*40250*/  QSPC.E.D P0, RZ, [R32] ;  /* 0x0000000020ff73aa */ /* 0x000e240000000700 */
[----:B0-----:R-:W-:Y:S05]  /*40260*/  @!P0 BRA `(.L_x_15245) ;  /* 0x0000000000188947 */ /* 0x001fea0003800000 */
.L_x_15246:
[----:B------:R-:W2:Y:S02]  /*40270*/  LD.E R34, [R32] ;  /* 0x0000000020227980 */ /* 0x000ea40000100900 */
[----:B--2---:R-:W-:-:S06]  /*40280*/  FADD R35, R7, R34 ;  /* 0x0000002207237221 */ /* 0x004fcc0000000000 */
[----:B------:R-:W2:Y:S02]  /*40290*/  ATOM.E.CAST.SPIN PT, R35, [R32], R34, R35 ;  /* 0x000000222023738b */ /* 0x000ea400019e0123 */
[----:B--2---:R-:W-:-:S13]  /*402a0*/  ISETP.EQ.U32.AND P0, PT, R35, 0x1, PT ;  /* 0x000000012300780c */ /* 0x004fda0003f02070 */
[----:B------:R-:W-:Y:S05]  /*402b0*/  @!P0 BRA `(.L_x_15246) ;  /* 0xfffffffc00ec8947 */ /* 0x000fea000383ffff */
[----:B------:R-:W-:Y:S05]  /*402c0*/  BRA `(.L_x_15242) ;  /* 0x00000000000c7947 */ /* 0x000fea0003800000 */
.L_x_15245:
[----:B------:R-:W2:Y:S02]  /*402d0*/  LD.E R13, desc[UR8][R32.64] ;  /* 0x00000008200d7980 */ /* 0x000ea4000c101900 */
[----:B--2---:R-:W-:-:S05]  /*402e0*/  FADD R13, R7, R13 ;  /* 0x0000000d070d7221 */ /* 0x004fca0000000000 */
[----:B------:R0:W-:Y:S02]  /*402f0*/  ST.E desc[UR8][R32.64], R13 ;  /* 0x0000000d20007985 */ /* 0x0001e4000c101908 */
.L_x_15242:
[----:B------:R-:W-:Y:S05]  /*40300*/  BSYNC.RECONVERGENT B1 ;  /* 0x0000000000017941 */ /* 0x000fea0003800200 */
.L_x_15241:
[----:B0-----:R-:W-:-:S05]  /*40310*/  IMAD.WIDE R32, R38, 0x4, R20 ;  /* 0x0000000426207825 */ /* 0x001fca00078e0214 */
[----:B------:R0:W-:Y:S01]  /*40320*/  ATOM.E.ADD.F32.FTZ.RN.STRONG.GPU P0, RZ, desc[UR8][R32.64], R15 ;  /* 0x8000000f20ff79a2 */ /* 0x0001e2000c10f308 */
[----:B------:R-:W-:Y:S04]  /*40330*/  BSSY.RECONVERGENT B1, `(.L_x_15247) ;  /* 0x0000015000017945 */ /* 0x000fe80003800200 */
[----:B0-----:R-:W-:Y:S05]  /*40340*/  @P0 BRA `(.L_x_15248) ;  /* 0x00000000004c0947 */ /* 0x001fea0003800000 */
[----:B------:R-:W0:Y:S02]  /*40350*/  QSPC.E.S P0, RZ, [R32] ;  /* 0x0000000020ff73aa */ /* 0x000e240000000500 */
[----:B0-----:R-:W-:Y:S05]  /*40360*/  @!P0 BRA `(.L_x_15249) ;  /* 0x0000000000188947 */ /* 0x001fea0003800000 */
[----:B------:R-:W-:-:S07]  /*40370*/  MOV R7, R32 ;  /* 0x0000002000077202 */ /* 0x000fce0000000f00 */
.L_x_15250:
[----:B------:R-:W0:Y:S02]  /*40380*/  LDS R32, [R7] ;  /* 0x0000000007207984 */ /* 0x000e240000000800 */
[----:B0-----:R-:W-:-:S05]  /*40390*/  FADD R33, R15, R32 ;  /* 0x000000200f217221 */ /* 0x001fca0000000000 */
[----:B------:R-:W0:Y:S02]  /*403a0*/  ATOMS.CAST.SPIN P0, [R7], R32, R33 ;  /* 0x000000200700758d */ /* 0x000e240001800021 */
[----:B0-----:R-:W-:Y:S05]  /*403b0*/  @!P0 BRA `(.L_x_15250) ;  /* 0xfffffffc00f08947 */ /* 0x001fea000383ffff */
[----:B------:R-:W-:Y:S05]  /*403c0*/  BRA `(.L_x_15248) ;  /* 0x00000000002c7947 */ /* 0x000fea0003800000 */
.L_x_15249:
[----:B------:R-:W0:Y:S02]  /*403d0*/  QSPC.E.D P0, RZ, [R32] ;  /* 0x0000000020ff73aa */ /* 0x000e240000000700 */
[----:B0-----:R-:W-:Y:S05]  /*403e0*/  @!P0 BRA `(.L_x_15251) ;  /* 0x0000000000188947 */ /* 0x001fea0003800000 */
.L_x_15252:
[----:B------:R-:W2:Y:S02]  /*403f0*/  LD.E R34, [R32] ;  /* 0x0000000020227980 */ /* 0x000ea40000100900 */
[----:B--2---:R-:W-:-:S06]  /*40400*/  FADD R35, R15, R34 ;  /* 0x000000220f237221 */ /* 0x004fcc0000000000 */
[----:B------:R-:W2:Y:S02]  /*40410*/  ATOM.E.CAST.SPIN PT, R35, [R32], R34, R35 ;  /* 0x000000222023738b */ /* 0x000ea400019e0123 */
[----:B--2---:R-:W-:-:S13]  /*40420*/  ISETP.EQ.U32.AND P0, PT, R35, 0x1, PT ;  /* 0x000000012300780c */ /* 0x004fda0003f02070 */
[----:B------:R-:W-:Y:S05]  /*40430*/  @!P0 BRA `(.L_x_15252) ;  /* 0xfffffffc00ec8947 */ /* 0x000fea000383ffff */
[----:B------:R-:W-:Y:S05]  /*40440*/  BRA `(.L_x_15248) ;  /* 0x00000000000c7947 */ /* 0x000fea0003800000 */
.L_x_15251:
[----:B------:R-:W2:Y:S02]  /*40450*/  LD.E R7, desc[UR8][R32.64] ;  /* 0x0000000820077980 */ /* 0x000ea4000c101900 */
[----:B--2---:R-:W-:-:S05]  /*40460*/  FADD R7, R15, R7 ;  /* 0x000000070f077221 */ /* 0x004fca0000000000 */
[----:B------:R0:W-:Y:S02]  /*40470*/  ST.E desc[UR8][R32.64], R7 ;  /* 0x0000000720007985 */ /* 0x0001e4000c101908 */
.L_x_15248:
[----:B------:R-:W-:Y:S05]  /*40480*/  BSYNC.RECONVERGENT B1 ;  /* 0x0000000000017941 */ /* 0x000fea0003800200 */
.L_x_15247:
        /* <DEDUP_REMOVED lines=9> */
.L_x_15256:
[----:B------:R-:W0:Y:S02]  /*40520*/  LDS R32, [R7] ;  /* 0x0000000007207984 */ /* 0x000e240000000800 */
[----:B0-----:R-:W-:-:S05]  /*40530*/  FADD R33, R4, R32 ;  /* 0x0000002004217221 */ /* 0x001fca0000000000 */
[----:B------:R-:W0:Y:S02]  /*40540*/  ATOMS.CAST.SPIN P0, [R7], R32, R33 ;  /* 0x000000200700758d */ /* 0x000e240001800021 */
[----:B0-----:R-:W-:Y:S05]  /*40550*/  @!P0 BRA `(.L_x_15256) ;  /* 0xfffffffc00f08947 */ /* 0x001fea000383ffff */
[----:B------:R-:W-:Y:S05]  /*40560*/  BRA `(.L_x_15254) ;  /* 0x00000000002c7947 */ /* 0x000fea0003800000 */
.L_x_15255:
[----:B------:R-:W0:Y:S02]  /*40570*/  QSPC.E.D P0, RZ, [R32] ;  /* 0x0000000020ff73aa */ /* 0x000e240000000700 */
[----:B0-----:R-:W-:Y:S05]  /*40580*/  @!P0 BRA `(.L_x_15257) ;  /* 0x0000000000188947 */ /* 0x001fea0003800000 */
.L_x_15258:
[----:B------:R-:W2:Y:S02]  /*40590*/  LD.E R34, [R32] ;  /* 0x0000000020227980 */ /* 0x000ea40000100900 */
[----:B--2---:R-:W-:-:S06]  /*405a0*/  FADD R35, R4, R34 ;  /* 0x0000002204237221 */ /* 0x004fcc0000000000 */
[----:B------:R-:W2:Y:S02]  /*405b0*/  ATOM.E.CAST.SPIN PT, R35, [R32], R34, R35 ;  /* 0x000000222023738b */ /* 0x000ea400019e0123 */
[----:B--2---:R-:W-:-:S13]  /*405c0*/  ISETP.EQ.U32.AND P0, PT, R35, 0x1, PT ;  /* 0x000000012300780c */ /* 0x004fda0003f02070 */
[----:B------:R-:W-:Y:S05]  /*405d0*/  @!P0 BRA `(.L_x_15258) ;  /* 0xfffffffc00ec8947 */ /* 0x000fea000383ffff */
[----:B------:R-:W-:Y:S05]  /*405e0*/  BRA `(.L_x_15254) ;  /* 0x00000000000c7947 */ /* 0x000fea0003800000 */
.L_x_15257:
[----:B------:R-:W2:Y:S02]  /*405f0*/  LD.E R7, desc[UR8][R32.64] ;  /* 0x0000000820077980 */ /* 0x000ea4000c101900 */
[----:B--2---:R-:W-:-:S05]  /*40600*/  FADD R7, R4, R7 ;  /* 0x0000000704077221 */ /* 0x004fca0000000000 */
[----:B------:R0:W-:Y:S02]  /*40610*/  ST.E desc[UR8][R32.64], R7 ;  /* 0x0000000720007985 */ /* 0x0001e4000c101908 */
.L_x_15254:
[----:B------:R-:W-:Y:S05]  /*40620*/  BSYNC.RECONVERGENT B1 ;  /* 0x0000000000017941 */ /* 0x000fea0003800200 */
.L_x_15253:
[----:B0-----:R-:W-:-:S05]  /*40630*/  IMAD.WIDE R32, R37, 0x4, R20 ;  /* 0x0000000425207825 */ /* 0x001fca00078e0214 */
[----:B------:R0:W-:Y:S01]  /*40640*/  ATOM.E.ADD.F32.FTZ.RN.STRONG.GPU P0, RZ, desc[UR8][R32.64], R15 ;  /* 0x8000000f20ff79a2 */ /* 0x0001e2000c10f308 */
[----:B------:R-:W-:Y:S04]  /*40650*/  BSSY.RECONVERGENT B1, `(.L_x_15259) ;  /* 0x0000015000017945 */ /* 0x000fe80003800200 */
[----:B0-----:R-:W-:Y:S05]  /*40660*/  @P0 BRA `(.L_x_15260) ;  /* 0x00000000004c0947 */ /* 0x001fea0003800000 */
[----:B------:R-:W0:Y:S02]  /*40670*/  QSPC.E.S P0, RZ, [R32] ;  /* 0x0000000020ff73aa */ /* 0x000e240000000500 */
[----:B0-----:R-:W-:Y:S05]  /*40680*/  @!P0 BRA `(.L_x_15261) ;  /* 0x0000000000188947 */ /* 0x001fea0003800000 */
[----:B------:R-:W-:-:S07]  /*40690*/  MOV R4, R32 ;  /* 0x0000002000047202 */ /* 0x000fce0000000f00 */
.L_x_15262:
[----:B------:R-:W0:Y:S02]  /*406a0*/  LDS R32, [R4] ;  /* 0x0000000004207984 */ /* 0x000e240000000800 */
[----:B0-----:R-:W-:-:S05]  /*406b0*/  FADD R33, R15, R32 ;  /* 0x000000200f217221 */ /* 0x001fca0000000000 */
[----:B------:R-:W0:Y:S02]  /*406c0*/  ATOMS.CAST.SPIN P0, [R4], R32, R33 ;  /* 0x000000200400758d */ /* 0x000e240001800021 */
[----:B0-----:R-:W-:Y:S05]  /*406d0*/  @!P0 BRA `(.L_x_15262) ;  /* 0xfffffffc00f08947 */ /* 0x001fea000383ffff */
[----:B------:R-:W-:Y:S05]  /*406e0*/  BRA `(.L_x_15260) ;  /* 0x00000000002c7947 */ /* 0x000fea0003800000 */
.L_x_15261:
[----:B------:R-:W0:Y:S02]  /*406f0*/  QSPC.E.D P0, RZ, [R32] ;  /* 0x0000000020ff73aa */ /* 0x000e240000000700 */
[----:B0-----:R-:W-:Y:S05]  /*40700*/  @!P0 BRA `(.L_x_15263) ;  /* 0x0000000000188947 */ /* 0x001fea0003800000 */
.L_x_15264:
[----:B------:R-:W2:Y:S02]  /*40710*/  LD.E R34, [R32] ;  /* 0x0000000020227980 */ /* 0x000ea40000100900 */
[----:B--2---:R-:W-:-:S06]  /*40720*/  FADD R35, R15, R34 ;  /* 0x000000220f237221 */ /* 0x004fcc0000000000 */
[----:B------:R-:W2:Y:S02]  /*40730*/  ATOM.E.CAST.SPIN PT, R35, [R32], R34, R35 ;  /* 0x000000222023738b */ /* 0x000ea400019e0123 */
[----:B--2---:R-:W-:-:S13]  /*40740*/  ISETP.EQ.U32.AND P0, PT, R35, 0x1, PT ;  /* 0x000000012300780c */ /* 0x004fda0003f02070 */
[----:B------:R-:W-:Y:S05]  /*40750*/  @!P0 BRA `(.L_x_15264) ;  /* 0xfffffffc00ec8947 */ /* 0x000fea000383ffff */
[----:B------:R-:W-:Y:S05]  /*40760*/  BRA `(.L_x_15260) ;  /* 0x00000000000c7947 */ /* 0x000fea0003800000 */
.L_x_15263:
[----:B------:R-:W2:Y:S02]  /*40770*/  LD.E R4, desc[UR8][R32.64] ;  /* 0x0000000820047980 */ /* 0x000ea4000c101900 */
[----:B--2---:R-:W-:-:S05]  /*40780*/  FADD R4, R15, R4 ;  /* 0x000000040f047221 */ /* 0x004fca0000000000 */
[----:B------:R0:W-:Y:S02]  /*40790*/  ST.E desc[UR8][R32.64], R4 ;  /* 0x0000000420007985 */ /* 0x0001e4000c101908 */
.L_x_15260:
[----:B------:R-:W-:Y:S05]  /*407a0*/  BSYNC.RECONVERGENT B1 ;  /* 0x0000000000017941 */ /* 0x000fea0003800200 */
.L_x_15259:
        /* <DEDUP_REMOVED lines=9> */
.L_x_15268:
[----:B------:R-:W0:Y:S02]  /*40840*/  LDS R30, [R7] ;  /* 0x00000000071e7984 */ /* 0x000e240000000800 */
[----:B0-----:R-:W-:-:S05]  /*40850*/  FADD R31, R4, R30 ;  /* 0x0000001e041f7221 */ /* 0x001fca0000000000 */
[----:B------:R-:W0:Y:S02]  /*40860*/  ATOMS.CAST.SPIN P0, [R7], R30, R31 ;  /* 0x0000001e0700758d */ /* 0x000e24000180001f */
[----:B0-----:R-:W-:Y:S05]  /*40870*/  @!P0 BRA `(.L_x_15268) ;  /* 0xfffffffc00f08947 */ /* 0x001fea000383ffff */
[----:B------:R-:W-:Y:S05]  /*40880*/  BRA `(.L_x_15266) ;  /* 0x00000000002c7947 */ /* 0x000fea0003800000 */
.L_x_15267:
[----:B------:R-:W0:Y:S02]  /*40890*/  QSPC.E.D P0, RZ, [R30] ;  /* 0x000000001eff73aa */ /* 0x000e240000000700 */
[----:B0-----:R-:W-:Y:S05]  /*408a0*/  @!P0 BRA `(.L_x_15269) ;  /* 0x0000000000188947 */ /* 0x001fea0003800000 */
.L_x_15270:
[----:B------:R-:W2:Y:S02]  /*408b0*/  LD.E R32, [R30] ;  /* 0x000000001e207980 */ /* 0x000ea40000100900 */
[----:B--2---:R-:W-:-:S06]  /*408c0*/  FADD R33, R4, R32 ;  /* 0x0000002004217221 */ /* 0x004fcc0000000000 */
[----:B------:R-:W2:Y:S02]  /*408d0*/  ATOM.E.CAST.SPIN PT, R33, [R30], R32, R33 ;  /* 0x000000201e21738b */ /* 0x000ea400019e0121 */
[----:B--2---:R-:W-:-:S13]  /*408e0*/  ISETP.EQ.U32.AND P0, PT, R33, 0x1, PT ;  /* 0x000000012100780c */ /* 0x004fda0003f02070 */
[----:B------:R-:W-:Y:S05]  /*408f0*/  @!P0 BRA `(.L_x_15270) ;  /* 0xfffffffc00ec8947 */ /* 0x000fea000383ffff */
[----:B------:R-:W-:Y:S05]  /*40900*/  BRA `(.L_x_15266) ;  /* 0x00000000000c7947 */ /* 0x000fea0003800000 */
.L_x_15269:
[----:B------:R-:W2:Y:S02]  /*40910*/  LD.E R7, desc[UR8][R30.64] ;  /* 0x000000081e077980 */ /* 0x000ea4000c101900 */
[----:B--2---:R-:W-:-:S05]  /*40920*/  FADD R7, R4, R7 ;  /* 0x0000000704077221 */ /* 0x004fca0000000000 */
[----:B------:R0:W-:Y:S02]  /*40930*/  ST.E desc[UR8][R30.64], R7 ;  /* 0x000000071e007985 */ /* 0x0001e4000c101908 */
.L_x_15266:
[----:B------:R-:W-:Y:S05]  /*40940*/  BSYNC.RECONVERGENT B1 ;  /* 0x0000000000017941 */ /* 0x000fea0003800200 */
.L_x_15265:
[----:B------:R-:W-:-:S05]  /*40950*/  IMAD.WIDE R20, R36, 0x4, R20 ;  /* 0x0000000424147825 */ /* 0x000fca00078e0214 */
[----:B------:R1:W-:Y:S01]  /*40960*/  ATOM.E.ADD.F32.FTZ.RN.STRONG.GPU P0, RZ, desc[UR8][R20.64], R15 ;  /* 0x8000000f14ff79a2 */ /* 0x0003e2000c10f308 */
[----:B------:R-:W-:Y:S04]  /*40970*/  BSSY.RECONVERGENT B1, `(.L_x_15271) ;  /* 0x0000015000017945 */ /* 0x000fe80003800200 */
[----:B-1----:R-:W-:Y:S05]  /*40980*/  @P0 BRA `(.L_x_15272) ;  /* 0x00000000004c0947 */ /* 0x002fea0003800000 */
[----:B------:R-:W1:Y:S02]  /*40990*/  QSPC.E.S P0, RZ, [R20] ;  /* 0x0000000014ff73aa */ /* 0x000e640000000500 */
[----:B-1----:R-:W-:Y:S05]  /*409a0*/  @!P0 BRA `(.L_x_15273) ;  /* 0x0000000000188947 */ /* 0x002fea0003800000 */
[----:B------:R-:W-:-:S07]  /*409b0*/  MOV R4, R20 ;  /* 0x0000001400047202 */ /* 0x000fce0000000f00 */
.L_x_15274:
[----:B------:R-:W1:Y:S02]  /*409c0*/  LDS R20, [R4] ;  /* 0x0000000004147984 */ /* 0x000e640000000800 */
[----:B-1----:R-:W-:-:S05]  /*409d0*/  FADD R21, R15, R20 ;  /* 0x000000140f157221 */ /* 0x002fca0000000000 */
[----:B------:R-:W1:Y:S02]  /*409e0*/  ATOMS.CAST.SPIN P0, [R4], R20, R21 ;  /* 0x000000140400758d */ /* 0x000e640001800015 */
[----:B-1----:R-:W-:Y:S05]  /*409f0*/  @!P0 BRA `(.L_x_15274) ;  /* 0xfffffffc00f08947 */ /* 0x002fea000383ffff */
[----:B------:R-:W-:Y:S05]  /*40a00*/  BRA `(.L_x_15272) ;  /* 0x00000000002c7947 */ /* 0x000fea0003800000 */
.L_x_15273:
[----:B------:R-:W1:Y:S02]  /*40a10*/  QSPC.E.D P0, RZ, [R20] ;  /* 0x0000000014ff73aa */ /* 0x000e640000000700 */
[----:B-1----:R-:W-:Y:S05]  /*40a20*/  @!P0 BRA `(.L_x_15275) ;  /* 0x0000000000188947 */ /* 0x002fea0003800000 */
.L_x_15276:
[----:B0-----:R-:W2:Y:S02]  /*40a30*/  LD.E R30, [R20] ;  /* 0x00000000141e7980 */ /* 0x001ea40000100900 */
[----:B--2---:R-:W-:-:S06]  /*40a40*/  FADD R31, R15, R30 ;  /* 0x0000001e0f1f7221 */ /* 0x004fcc0000000000 */
[----:B------:R-:W2:Y:S02]  /*40a50*/  ATOM.E.CAST.SPIN PT, R31, [R20], R30, R31 ;  /* 0x0000001e141f738b */ /* 0x000ea400019e011f */
[----:B--2---:R-:W-:-:S13]  /*40a60*/  ISETP.EQ.U32.AND P0, PT, R31, 0x1, PT ;  /* 0x000000011f00780c */ /* 0x004fda0003f02070 */
[----:B------:R-:W-:Y:S05]  /*40a70*/  @!P0 BRA `(.L_x_15276) ;  /* 0xfffffffc00ec8947 */ /* 0x000fea000383ffff */
[----:B------:R-:W-:Y:S05]  /*40a80*/  BRA `(.L_x_15272) ;  /* 0x00000000000c7947 */ /* 0x000fea0003800000 */
.L_x_15275:
[----:B------:R-:W2:Y:S02]  /*40a90*/  LD.E R4, desc[UR8][R20.64] ;  /* 0x0000000814047980 */ /* 0x000ea4000c101900 */
[----:B--2---:R-:W-:-:S05]  /*40aa0*/  FADD R4, R15, R4 ;  /* 0x000000040f047221 */ /* 0x004fca0000000000 */
[----:B------:R1:W-:Y:S02]  /*40ab0*/  ST.E desc[UR8][R20.64], R4 ;  /* 0x0000000414007985 */ /* 0x0003e4000c101908 */
.L_x_15272:
[----:B------:R-:W-:Y:S05]  /*40ac0*/  BSYNC.RECONVERGENT B1 ;  /* 0x0000000000017941 */ /* 0x000fea0003800200 */
.L_x_15271:
[----:B------:R-:W-:-:S03]  /*40ad0*/  UMOV UR4, 0xffffffff ;  /* 0xffffffff00047882 */ /* 0x000fc60000000000 */
[----:B------:R-:W-:Y:S05]  /*40ae0*/  BRA.DIV UR4, `(.L_x_15277) ;  /* 0x0000053604cc7947 */ /* 0x000fea000b800000 */
[----:B-1----:R-:W0:Y:S04]  /*40af0*/  LDL R20, [R1+0x7c] ;  /* 0x00007c0001147983 */ /* 0x002e280000100800 */
[----:B------:R-:W2:Y:S04]  /*40b00*/  LDL R16, [R1+0x94] ;  /* 0x0000940001107983 */ /* 0x000ea80000100800 */
[----:B------:R-:W3:Y:S04]  /*40b10*/  LDL R21, [R1+0xe0] ;  /* 0x0000e00001157983 */ /* 0x000ee80000100800 */
[----:B0-----:R0:W1:Y:S04]  /*40b20*/  SHFL.IDX PT, R7, R20, 0x2, 0x181f ;  /* 0x00581f0014077f89 */ /* 0x00106800000e0000 */
[----:B--2---:R0:W2:Y:S04]  /*40b30*/  SHFL.IDX PT, R13, R16, 0x2, 0x181f ;  /* 0x00581f00100d7f89 */ /* 0x0040a800000e0000 */
[----:B---3--:R0:W3:Y:S02]  /*40b40*/  SHFL.IDX PT, R4, R21, 0x2, 0x181f ;  /* 0x00581f0015047f89 */ /* 0x0080e400000e0000 */
.L_x_17371:
        /* <DEDUP_REMOVED lines=19> */
.L_x_15281:
[----:B------:R-:W0:Y:S02]  /*40c80*/  LDS R20, [R16] ;  /* 0x0000000010147984 */ /* 0x000e240000000800 */
[----:B0-----:R-:W-:-:S05]  /*40c90*/  FADD R21, R13, R20 ;  /* 0x000000140d157221 */ /* 0x001fca0000000000 */
[----:B------:R-:W0:Y:S02]  /*40ca0*/  ATOMS.CAST.SPIN P0, [R16], R20, R21 ;  /* 0x000000141000758d */ /* 0x000e240001800015 */
[----:B0-----:R-:W-:Y:S05]  /*40cb0*/  @!P0 BRA `(.L_x_15281) ;  /* 0xfffffffc00f08947 */ /* 0x001fea000383ffff */
[----:B------:R-:W-:Y:S05]  /*40cc0*/  BRA `(.L_x_15279) ;  /* 0x00000000002c7947 */ /* 0x000fea0003800000 */
.L_x_15280:
[----:B------:R-:W0:Y:S02]  /*40cd0*/  QSPC.E.D P0, RZ, [R30] ;  /* 0x000000001eff73aa */ /* 0x000e240000000700 */
[----:B0-----:R-:W-:Y:S05]  /*40ce0*/  @!P0 BRA `(.L_x_15282) ;  /* 0x0000000000188947 */ /* 0x001fea0003800000 */
.L_x_15283:
[----:B------:R-:W2:Y:S02]  /*40cf0*/  LD.E R20, [R30] ;  /* 0x000000001e147980 */ /* 0x000ea40000100900 */
[----:B--2---:R-:W-:-:S06]  /*40d00*/  FADD R21, R13, R20 ;  /* 0x000000140d157221 */ /* 0x004fcc0000000000 */
[----:B------:R-:W2:Y:S02]  /*40d10*/  ATOM.E.CAST.SPIN PT, R21, [R30], R20, R21 ;  /* 0x000000141e15738b */ /* 0x000ea400019e0115 */
[----:B--2---:R-:W-:-:S13]  /*40d20*/  ISETP.EQ.U32.AND P0, PT, R21, 0x1, PT ;  /* 0x000000011500780c */ /* 0x004fda0003f02070 */
[----:B------:R-:W-:Y:S05]  /*40d30*/  @!P0 BRA `(.L_x_15283) ;  /* 0xfffffffc00ec8947 */ /* 0x000fea000383ffff */
[----:B------:R-:W-:Y:S05]  /*40d40*/  BRA `(.L_x_15279) ;  /* 0x00000000000c7947 */ /* 0x000fea0003800000 */
.L_x_15282:
[----:B------:R-:W2:Y:S02]  /*40d50*/  LD.E R16, desc[UR8][R30.64] ;  /* 0x000000081e107980 */ /* 0x000ea4000c101900 */
[----:B--2---:R-:W-:-:S05]  /*40d60*/  FADD R16, R13, R16 ;  /* 0x000000100d107221 */ /* 0x004fca0000000000 */
[----:B------:R0:W-:Y:S02]  /*40d70*/  ST.E desc[UR8][R30.64], R16 ;  /* 0x000000101e007985 */ /* 0x0001e4000c101908 */
.L_x_15279:
[----:B------:R-:W-:Y:S05]  /*40d80*/  BSYNC.RECONVERGENT B1 ;  /* 0x0000000000017941 */ /* 0x000fea0003800200 */
.L_x_15278:
        /* <DEDUP_REMOVED lines=9> */
.L_x_15287:
[----:B------:R-:W1:Y:S02]  /*40e20*/  LDS R32, [R4] ;  /* 0x0000000004207984 */ /* 0x000e640000000800 */
[----:B-1----:R-:W-:-:S05]  /*40e30*/  FADD R33, R15, R32 ;  /* 0x000000200f217221 */ /* 0x002fca0000000000 */
[----:B------:R-:W1:Y:S02]  /*40e40*/  ATOMS.CAST.SPIN P0, [R4], R32, R33 ;  /* 0x000000200400758d */ /* 0x000e640001800021 */
[----:B-1----:R-:W-:Y:S05]  /*40e50*/  @!P0 BRA `(.L_x_15287) ;  /* 0xfffffffc00f08947 */ /* 0x002fea000383ffff */
[----:B------:R-:W-:Y:S05]  /*40e60*/  BRA `(.L_x_15285) ;  /* 0x00000000002c7947 */ /* 0x000fea0003800000 */
.L_x_15286:
[----:B------:R-:W1:Y:S02]  /*40e70*/  QSPC.E.D P0, RZ, [R20] ;  /* 0x0000000014ff73aa */ /* 0x000e640000000700 */
[----:B-1----:R-:W-:Y:S05]  /*40e80*/  @!P0 BRA `(.L_x_15288) ;  /* 0x0000000000188947 */ /* 0x002fea0003800000 */
.L_x_15289:
[----:B------:R-:W2:Y:S02]  /*40e90*/  LD.E R32, [R20] ;  /* 0x0000000014207980 */ /* 0x000ea40000100900 */
[----:B--2---:R-:W-:-:S06]  /*40ea0*/  FADD R33, R15, R32 ;  /* 0x000000200f217221 */ /* 0x004fcc0000000000 */
[----:B------:R-:W2:Y:S02]  /*40eb0*/  ATOM.E.CAST.SPIN PT, R33, [R20], R32, R33 ;  /* 0x000000201421738b */ /* 0x000ea400019e0121 */
[----:B--2---:R-:W-:-:S13]  /*40ec0*/  ISETP.EQ.U32.AND P0, PT, R33, 0x1, PT ;  /* 0x000000012100780c */ /* 0x004fda0003f02070 */
[----:B------:R-:W-:Y:S05]  /*40ed0*/  @!P0 BRA `(.L_x_15289) ;  /* 0xfffffffc00ec8947 */ /* 0x000fea000383ffff */
[----:B------:R-:W-:Y:S05]  /*40ee0*/  BRA `(.L_x_15285) ;  /* 0x00000000000c7947 */ /* 0x000fea0003800000 */
.L_x_15288:
[----:B------:R-:W2:Y:S02]  /*40ef0*/  LD.E R4, desc[UR8][R20.64] ;  /* 0x0000000814047980 */ /* 0x000ea4000c101900 */
[----:B--2---:R-:W-:-:S05]  /*40f00*/  FADD R4, R15, R4 ;  /* 0x000000040f047221 */ /* 0x004fca0000000000 */
[----:B------:R1:W-:Y:S02]  /*40f10*/  ST.E desc[UR8][R20.64], R4 ;  /* 0x0000000414007985 */ /* 0x0003e4000c101908 */
.L_x_15285:
[----:B------:R-:W-:Y:S05]  /*40f20*/  BSYNC.RECONVERGENT B1 ;  /* 0x0000000000017941 */ /* 0x000fea0003800200 */
.L_x_15284:
        /* <DEDUP_REMOVED lines=10> */
.L_x_15293:
[----:B------:R-:W1:Y:S02]  /*40fd0*/  LDS R32, [R7] ;  /* 0x0000000007207984 */ /* 0x000e640000000800 */
[----:B-1----:R-:W-:-:S05]  /*40fe0*/  FADD R33, R4, R32 ;  /* 0x0000002004217221 */ /* 0x002fca0000000000 */
[----:B------:R-:W1:Y:S02]  /*40ff0*/  ATOMS.CAST.SPIN P0, [R7], R32, R33 ;  /* 0x000000200700758d */ /* 0x000e640001800021 */
[----:B-1----:R-:W-:Y:S05]  /*41000*/  @!P0 BRA `(.L_x_15293) ;  /* 0xfffffffc00f08947 */ /* 0x002fea000383ffff */
[----:B------:R-:W-:Y:S05]  /*41010*/  BRA `(.L_x_15291) ;  /* 0x00000000002c7947 */ /* 0x000fea0003800000 */
.L_x_15292:
[----:B------:R-:W1:Y:S02]  /*41020*/  QSPC.E.D P0, RZ, [R32] ;  /* 0x0000000020ff73aa */ /* 0x000e640000000700 */
[----:B-1----:R-:W-:Y:S05]  /*41030*/  @!P0 BRA `(.L_x_15294) ;  /* 0x0000000000188947 */ /* 0x002fea0003800000 */
.L_x_15295:
[----:B------:R-:W2:Y:S02]  /*41040*/  LD.E R34, [R32] ;  /* 0x0000000020227980 */ /* 0x000ea40000100900 */
[----:B--2---:R-:W-:-:S06]  /*41050*/  FADD R35, R4, R34 ;  /* 0x0000002204237221 */ /* 0x004fcc0000000000 */
[----:B------:R-:W2:Y:S02]  /*41060*/  ATOM.E.CAST.SPIN PT, R35, [R32], R34, R35 ;  /* 0x000000222023738b */ /* 0x000ea400019e0123 */
[----:B--2---:R-:W-:-:S13]  /*41070*/  ISETP.EQ.U32.AND P0, PT, R35, 0x1, PT ;  /* 0x000000012300780c */ /* 0x004fda0003f02070 */
[----:B------:R-:W-:Y:S05]  /*41080*/  @!P0 BRA `(.L_x_15295) ;  /* 0xfffffffc00ec8947 */ /* 0x000fea000383ffff */
[----:B------:R-:W-:Y:S05]  /*41090*/  BRA `(.L_x_15291) ;  /* 0x00000000000c7947 */ /* 0x000fea0003800000 */
.L_x_15294:
[----:B------:R-:W2:Y:S02]  /*410a0*/  LD.E R7, desc[UR8][R32.64] ;  /* 0x0000000820077980 */ /* 0x000ea4000c101900 */
[----:B--2---:R-:W-:-:S05]  /*410b0*/  FADD R7, R4, R7 ;  /* 0x0000000704077221 */ /* 0x004fca0000000000 */
[----:B------:R1:W-:Y:S02]  /*410c0*/  ST.E desc[UR8][R32.64], R7 ;  /* 0x0000000720007985 */ /* 0x0003e4000c101908 */
.L_x_15291:
[----:B------:R-:W-:Y:S05]  /*410d0*/  BSYNC.RECONVERGENT B1 ;  /* 0x0000000000017941 */ /* 0x000fea0003800200 */
.L_x_15290:
[----:B-1----:R-:W-:-:S05]  /*410e0*/  IMAD.WIDE R32, R60, 0x4, R20 ;  /* 0x000000043c207825 */ /* 0x002fca00078e0214 */
[----:B------:R1:W-:Y:S01]  /*410f0*/  ATOM.E.ADD.F32.FTZ.RN.STRONG.GPU P0, RZ, desc[UR8][R32.64], R15 ;  /* 0x8000000f20ff79a2 */ /* 0x0003e2000c10f308 */
[----:B------:R-:W-:Y:S04]  /*41100*/  BSSY.RECONVERGENT B1, `(.L_x_15296) ;  /* 0x0000015000017945 */ /* 0x000fe80003800200 */
[----:B-1----:R-:W-:Y:S05]  /*41110*/  @P0 BRA `(.L_x_15297) ;  /* 0x00000000004c0947 */ /* 0x002fea0003800000 */
[----:B------:R-:W1:Y:S02]  /*41120*/  QSPC.E.S P0, RZ, [R32] ;  /* 0x0000000020ff73aa */ /* 0x000e640000000500 */
[----:B-1----:R-:W-:Y:S05]  /*41130*/  @!P0 BRA `(.L_x_15298) ;  /* 0x0000000000188947 */ /* 0x002fea0003800000 */
[----:B------:R-:W-:-:S07]  /*41140*/  MOV R4, R32 ;  /* 0x0000002000047202 */ /* 0x000fce0000000f00 */
.L_x_15299:
[----:B------:R-:W1:Y:S02]  /*41150*/  LDS R32, [R4] ;  /* 0x0000000004207984 */ /* 0x000e640000000800 */
[----:B-1----:R-:W-:-:S05]  /*41160*/  FADD R33, R15, R32 ;  /* 0x000000200f217221 */ /* 0x002fca0000000000 */
[----:B------:R-:W1:Y:S02]  /*41170*/  ATOMS.CAST.SPIN P0, [R4], R32, R33 ;  /* 0x000000200400758d */ /* 0x000e640001800021 */
[----:B-1----:R-:W-:Y:S05]  /*41180*/  @!P0 BRA `(.L_x_15299) ;  /* 0xfffffffc00f08947 */ /* 0x002fea000383ffff */
[----:B------:R-:W-:Y:S05]  /*41190*/  BRA `(.L_x_15297) ;  /* 0x00000000002c7947 */ /* 0x000fea0003800000 */
.L_x_15298:
[----:B------:R-:W1:Y:S02]  /*411a0*/  QSPC.E.D P0, RZ, [R32] ;  /* 0x0000000020ff73aa */ /* 0x000e640000000700 */
[----:B-1----:R-:W-:Y:S05]  /*411b0*/  @!P0 BRA `(.L_x_15300) ;  /* 0x0000000000188947 */ /* 0x002fea0003800000 */
.L_x_15301:
[----:B------:R-:W2:Y:S02]  /*411c0*/  LD.E R34, [R32] ;  /* 0x0000000020227980 */ /* 0x000ea40000100900 */
[----:B--2---:R-:W-:-:S06]  /*411d0*/  FADD R35, R15, R34 ;  /* 0x000000220f237221 */ /* 0x004fcc0000000000 */
[----:B------:R-:W2:Y:S02]  /*411e0*/  ATOM.E.CAST.SPIN PT, R35, [R32], R34, R35 ;  /* 0x000000222023738b */ /* 0x000ea400019e0123 */
[----:B--2---:R-:W-:-:S13]  /*411f0*/  ISETP.EQ.U32.AND P0, PT, R35, 0x1, PT ;  /* 0x000000012300780c */ /* 0x004fda0003f02070 */
[----:B------:R-:W-:Y:S05]  /*41200*/  @!P0 BRA `(.L_x_15301) ;  /* 0xfffffffc00ec8947 */ /* 0x000fea000383ffff */
[----:B------:R-:W-:Y:S05]  /*41210*/  BRA `(.L_x_15297) ;  /* 0x00000000000c7947 */ /* 0x000fea0003800000 */
.L_x_15300:
[----:B------:R-:W2:Y:S02]  /*41220*/  LD.E R4, desc[UR8][R32.64] ;  /* 0x0000000820047980 */ /* 0x000ea4000c101900 */
[----:B--2---:R-:W-:-:S05]  /*41230*/  FADD R4, R15, R4 ;  /* 0x000000040f047221 */ /* 0x004fca0000000000 */
[----:B------:R1:W-:Y:S02]  /*41240*/  ST.E desc[UR8][R32.64], R4 ;  /* 0x0000000420007985 */ /* 0x0003e4000c101908 */
.L_x_15297:
[----:B------:R-:W-:Y:S05]  /*41250*/  BSYNC.RECONVERGENT B1 ;  /* 0x0000000000017941 */ /* 0x000fea0003800200 */
.L_x_15296:
        /* <DEDUP_REMOVED lines=9> */
.L_x_15305:
[----:B------:R-:W1:Y:S02]  /*412f0*/  LDS R32, [R7] ;  /* 0x0000000007207984 */ /* 0x000e640000000800 */
[----:B-1----:R-:W-:-:S05]  /*41300*/  FADD R33, R4, R32 ;  /* 0x0000002004217221 */ /* 0x002fca0000000000 */
[----:B------:R-:W1:Y:S02]  /*41310*/  ATOMS.CAST.SPIN P0, [R7], R32, R33 ;  /* 0x000000200700758d */ /* 0x000e640001800021 */
[----:B-1----:R-:W-:Y:S05]  /*41320*/  @!P0 BRA `(.L_x_15305) ;  /* 0xfffffffc00f08947 */ /* 0x002fea000383ffff */
[----:B------:R-:W-:Y:S05]  /*41330*/  BRA `(.L_x_15303) ;  /* 0x00000000002c7947 */ /* 0x000fea0003800000 */
.L_x_15304:
[----:B------:R-:W1:Y:S02]  /*41340*/  QSPC.E.D P0, RZ, [R32] ;  /* 0x0000000020ff73aa */ /* 0x000e640000000700 */
[----:B-1----:R-:W-:Y:S05]  /*41350*/  @!P0 BRA `(.L_x_15306) ;  /* 0x0000000000188947 */ /* 0x002fea0003800000 */
.L_x_15307:
[----:B------:R-:W2:Y:S02]  /*41360*/  LD.E R34, [R32] ;  /* 0x0000000020227980 */ /* 0x000ea40000100900 */
[----:B--2---:R-:W-:-:S06]  /*41370*/  FADD R35, R4, R34 ;  /* 0x0000002204237221 */ /* 0x004fcc0000000000 */
[----:B------:R-:W2:Y:S02]  /*41380*/  ATOM.E.CAST.SPIN PT, R35, [R32], R34, R35 ;  /* 0x000000222023738b */ /* 0x000ea400019e0123 */
[----:B--2---:R-:W-:-:S13]  /*41390*/  ISETP.EQ.U32.AND P0, PT, R35, 0x1, PT ;  /* 0x000000012300780c */ /* 0x004fda0003f02070 */
[----:B------:R-:W-:Y:S05]  /*413a0*/  @!P0 BRA `(.L_x_15307) ;  /* 0xfffffffc00ec8947 */ /* 0x000fea000383ffff */
[----:B------:R-:W-:Y:S05]  /*413b0*/  BRA `(.L_x_15303) ;  /* 0x00000000000c7947 */ /* 0x000fea0003800000 */
.L_x_15306:
[----:B------:R-:W2:Y:S02]  /*413c0*/  LD.E R7, desc[UR8][R32.64] ;  /* 0x0000000820077980 */ /* 0x000ea4000c101900 */
[----:B--2---:R-:W-:-:S05]  /*413d0*/  FADD R7, R4, R7 ;  /* 0x0000000704077221 */ /* 0x004fca0000000000 */
[----:B------:R1:W-:Y:S02]  /*413e0*/  ST.E desc[UR8][R32.64], R7 ;  /* 0x0000000720007985 */ /* 0x0003e4000c101908 */
.L_x_15303:
[----:B------:R-:W-:Y:S05]  /*413f0*/  BSYNC.RECONVERGENT B1 ;  /* 0x0000000000017941 */ /* 0x000fea0003800200 */
.L_x_15302:
[----:B-1----:R-:W-:-:S05]  /*41400*/  IMAD.WIDE R32, R59, 0x4, R20 ;  /* 0x000000043b207825 */ /* 0x002fca00078e0214 */
[----:B------:R1:W-:Y:S01]  /*41410*/  ATOM.E.ADD.F32.FTZ.RN.STRONG.GPU P0, RZ, desc[UR8][R32.64], R15 ;  /* 0x8000000f20ff79a2 */ /* 0x0003e2000c10f308 */
[----:B------:R-:W-:Y:S04]  /*41420*/  BSSY.RECONVERGENT B1, `(.L_x_15308) ;  /* 0x0000015000017945 */ /* 0x000fe80003800200 */
[----:B-1----:R-:W-:Y:S05]  /*41430*/  @P0 BRA `(.L_x_15309) ;  /* 0x00000000004c0947 */ /* 0x002fea0003800000 */
[----:B------:R-:W1:Y:S02]  /*41440*/  QSPC.E.S P0, RZ, [R32] ;  /* 0x0000000020ff73aa */ /* 0x000e640000000500 */
[----:B-1----:R-:W-:Y:S05]  /*41450*/  @!P0 BRA `(.L_x_15310) ;  /* 0x0000000000188947 */ /* 0x002fea0003800000 */
[----:B------:R-:W-:-:S07]  /*41460*/  MOV R4, R32 ;  /* 0x0000002000047202 */ /* 0x000fce0000000f00 */
.L_x_15311:
[----:B------:R-:W1:Y:S02]  /*41470*/  LDS R32, [R4] ;  /* 0x0000000004207984 */ /* 0x000e640000000800 */
[----:B-1----:R-:W-:-:S05]  /*41480*/  FADD R33, R15, R32 ;  /* 0x000000200f217221 */ /* 0x002fca0000000000 */
[----:B------:R-:W1:Y:S02]  /*41490*/  ATOMS.CAST.SPIN P0, [R4], R32, R33 ;  /* 0x000000200400758d */ /* 0x000e640001800021 */
[----:B-1----:R-:W-:Y:S05]  /*414a0*/  @!P0 BRA `(.L_x_15311) ;  /* 0xfffffffc00f08947 */ /* 0x002fea000383ffff */
[----:B------:R-:W-:Y:S05]  /*414b0*/  BRA `(.L_x_15309) ;  /* 0x00000000002c7947 */ /* 0x000fea0003800000 */
.L_x_15310:
[----:B------:R-:W1:Y:S02]  /*414c0*/  QSPC.E.D P0, RZ, [R32] ;  /* 0x0000000020ff73aa */ /* 0x000e640000000700 */
[----:B-1----:R-:W-:Y:S05]  /*414d0*/  @!P0 BRA `(.L_x_15312) ;  /* 0x0000000000188947 */ /* 0x002fea0003800000 */
.L_x_15313:
[----:B------:R-:W2:Y:S02]  /*414e0*/  LD.E R34, [R32] ;  /* 0x0000000020227980 */ /* 0x000ea40000100900 */
[----:B--2---:R-:W-:-:S06]  /*414f0*/  FADD R35, R15, R34 ;  /* 0x000000220f237221 */ /* 0x004fcc0000000000 */
[----:B------:R-:W2:Y:S02]  /*41500*/  ATOM.E.CAST.SPIN PT, R35, [R32], R34, R35 ;  /* 0x000000222023738b */ /* 0x000ea400019e0123 */
[----:B--2---:R-:W-:-:S13]  /*41510*/  ISETP.EQ.U32.AND P0, PT, R35, 0x1, PT ;  /* 0x000000012300780c */ /* 0x004fda0003f02070 */
[----:B------:R-:W-:Y:S05]  /*41520*/  @!P0 BRA `(.L_x_15313) ;  /* 0xfffffffc00ec8947 */ /* 0x000fea000383ffff */
[----:B------:R-:W-:Y:S05]  /*41530*/  BRA `(.L_x_15309) ;  /* 0x00000000000c7947 */ /* 0x000fea0003800000 */
.L_x_15312:
[----:B------:R-:W2:Y:S02]  /*41540*/  LD.E R4, desc[UR8][R32.64] ;  /* 0x0000000820047980 */ /* 0x000ea4000c101900 */
[----:B--2---:R-:W-:-:S05]  /*41550*/  FADD R4, R15, R4 ;  /* 0x000000040f047221 */ /* 0x004fca0000000000 */
[----:B------:R1:W-:Y:S02]  /*41560*/  ST.E desc[UR8][R32.64], R4 ;  /* 0x0000000420007985 */ /* 0x0003e4000c101908 */
.L_x_15309:
[----:B------:R-:W-:Y:S05]  /*41570*/  BSYNC.RECONVERGENT B1 ;  /* 0x0000000000017941 */ /* 0x000fea0003800200 */
.L_x_15308:
        /* <DEDUP_REMOVED lines=9> */
.L_x_15317:
[----:B------:R-:W1:Y:S02]  /*41610*/  LDS R32, [R7] ;  /* 0x0000000007207984 */ /* 0x000e640000000800 */
[----:B-1----:R-:W-:-:S05]  /*41620*/  FADD R33, R4, R32 ;  /* 0x0000002004217221 */ /* 0x002fca0000000000 */
[----:B------:R-:W1:Y:S02]  /*41630*/  ATOMS.CAST.SPIN P0, [R7], R32, R33 ;  /* 0x000000200700758d */ /* 0x000e640001800021 */
[----:B-1----:R-:W-:Y:S05]  /*41640*/  @!P0 BRA `(.L_x_15317) ;  /* 0xfffffffc00f08947 */ /* 0x002fea000383ffff */
[----:B------:R-:W-:Y:S05]  /*41650*/  BRA `(.L_x_15315) ;  /* 0x00000000002c7947 */ /* 0x000fea0003800000 */
.L_x_15316:
[----:B------:R-:W1:Y:S02]  /*41660*/  QSPC.E.D P0, RZ, [R32] ;  /* 0x0000000020ff73aa */ /* 0x000e640000000700 */
[----:B-1----:R-:W-:Y:S05]  /*41670*/  @!P0 BRA `(.L_x_15318) ;  /* 0x0000000000188947 */ /* 0x002fea0003800000 */
.L_x_15319:
[----:B------:R-:W2:Y:S02]  /*41680*/  LD.E R34, [R32] ;  /* 0x0000000020227980 */ /* 0x000ea40000100900 */
[----:B--2---:R-:W-:-:S06]  /*41690*/  FADD R35, R4, R34 ;  /* 0x0000002204237221 */ /* 0x004fcc0000000000 */
[----:B------:R-:W2:Y:S02]  /*416a0*/  ATOM.E.CAST.SPIN PT, R35, [R32], R34, R35 ;  /* 0x000000222023738b */ /* 0x000ea400019e0123 */
[----:B--2---:R-:W-:-:S13]  /*416b0*/  ISETP.EQ.U32.AND P0, PT, R35, 0x1, PT ;  /* 0x000000012300780c */ /* 0x004fda0003f02070 */
[----:B------:R-:W-:Y:S05]  /*416c0*/  @!P0 BRA `(.L_x_15319) ;  /* 0xfffffffc00ec8947 */ /* 0x000fea000383ffff */
[----:B------:R-:W-:Y:S05]  /*416d0*/  BRA `(.L_x_15315) ;  /* 0x00000000000c7947 */ /* 0x000fea0003800000 */
.L_x_15318:
[----:B------:R-:W2:Y:S02]  /*416e0*/  LD.E R7, desc[UR8][R32.64] ;  /* 0x0000000820077980 */ /* 0x000ea4000c101900 */
[----:B--2---:R-:W-:-:S05]  /*416f0*/  FADD R7, R4, R7 ;  /* 0x0000000704077221 */ /* 0x004fca0000000000 */
[----:B------:R1:W-:Y:S02]  /*41700*/  ST.E desc[UR8][R32.64], R7 ;  /* 0x0000000720007985 */ /* 0x0003e4000c101908 */
.L_x_15315:
[----:B------:R-:W-:Y:S05]  /*41710*/  BSYNC.RECONVERGENT B1 ;  /* 0x0000000000017941 */ /* 0x000fea0003800200 */
.L_x_15314:
[----:B-1----:R-:W-:-:S05]  /*41720*/  IMAD.WIDE R32, R52, 0x4, R20 ;  /* 0x0000000434207825 */ /* 0x002fca00078e0214 */
[----:B------:R1:W-:Y:S01]  /*41730*/  ATOM.E.ADD.F32.FTZ.RN.STRONG.GPU P0, RZ, desc[UR8][R32.64], R15 ;  /* 0x8000000f20ff79a2 */ /* 0x0003e2000c10f308 */
[----:B------:R-:W-:Y:S04]  /*41740*/  BSSY.RECONVERGENT B1, `(.L_x_15320) ;  /* 0x0000015000017945 */ /* 0x000fe80003800200 */
[----:B-1----:R-:W-:Y:S05]  /*41750*/  @P0 BRA `(.L_x_15321) ;  /* 0x00000000004c0947 */ /* 0x002fea0003800000 */
[----:B------:R-:W1:Y:S02]  /*41760*/  QSPC.E.S P0, RZ, [R32] ;  /* 0x0000000020ff73aa */ /* 0x000e640000000500 */
[----:B-1----:R-:W-:Y:S05]  /*41770*/  @!P0 BRA `(.L_x_15322) ;  /* 0x0000000000188947 */ /* 0x002fea0003800000 */
[----:B------:R-:W-:-:S07]  /*41780*/  MOV R4, R32 ;  /* 0x0000002000047202 */ /* 0x000fce0000000f00 */
.L_x_15323:
[----:B------:R-:W1:Y:S02]  /*41790*/  LDS R32, [R4] ;  /* 0x0000000004207984 */ /* 0x000e640000000800 */
[----:B-1----:R-:W-:-:S05]  /*417a0*/  FADD R33, R15, R32 ;  /* 0x000000200f217221 */ /* 0x002fca0000000000 */
[----:B------:R-:W1:Y:S02]  /*417b0*/  ATOMS.CAST.SPIN P0, [R4], R32, R33 ;  /* 0x000000200400758d */ /* 0x000e640001800021 */
[----:B-1----:R-:W-:Y:S05]  /*417c0*/  @!P0 BRA `(.L_x_15323) ;  /* 0xfffffffc00f08947 */ /* 0x002fea000383ffff */
[----:B------:R-:W-:Y:S05]  /*417d0*/  BRA `(.L_x_15321) ;  /* 0x00000000002c7947 */ /* 0x000fea0003800000 */
.L_x_15322:
[----:B------:R-:W1:Y:S02]  /*417e0*/  QSPC.E.D P0, RZ, [R32] ;  /* 0x0000000020ff73aa */ /* 0x000e640000000700 */
[----:B-1----:R-:W-:Y:S05]  /*417f0*/  @!P0 BRA `(.L_x_15324) ;  /* 0x0000000000188947 */ /* 0x002fea0003800000 */
.L_x_15325:
[----:B------:R-:W2:Y:S02]  /*41800*/  LD.E R34, [R32] ;  /* 0x0000000020227980 */ /* 0x000ea40000100900 */
[----:B--2---:R-:W-:-:S06]  /*41810*/  FADD R35, R15, R34 ;  /* 0x000000220f237221 */ /* 0x004fcc0000000000 */
[----:B------:R-:W2:Y:S02]  /*41820*/  ATOM.E.CAST.SPIN PT, R35, [R32], R34, R35 ;  /* 0x000000222023738b */ /* 0x000ea400019e0123 */
[----:B--2---:R-:W-:-:S13]  /*41830*/  ISETP.EQ.U32.AND P0, PT, R35, 0x1, PT ;  /* 0x000000012300780c */ /* 0x004fda0003f02070 */
[----:B------:R-:W-:Y:S05]  /*41840*/  @!P0 BRA `(.L_x_15325) ;  /* 0xfffffffc00ec8947 */ /* 0x000fea000383ffff */
[----:B------:R-:W-:Y:S05]  /*41850*/  BRA `(.L_x_15321) ;  /* 0x00000000000c7947 */ /* 0x000fea0003800000 */
.L_x_15324:
[----:B------:R-:W2:Y:S02]  /*41860*/  LD.E R4, desc[UR8][R32.64] ;  /* 0x0000000820047980 */ /* 0x000ea4000c101900 */
[----:B--2---:R-:W-:-:S05]  /*41870*/  FADD R4, R15, R4 ;  /* 0x000000040f047221 */ /* 0x004fca0000000000 */
[----:B------:R1:W-:Y:S02]  /*41880*/  ST.E desc[UR8][R32.64], R4 ;  /* 0x0000000420007985 */ /* 0x0003e4000c101908 */
.L_x_15321:
[----:B------:R-:W-:Y:S05]  /*41890*/  BSYNC.RECONVERGENT B1 ;  /* 0x0000000000017941 */ /* 0x000fea0003800200 */
.L_x_15320:
        /* <DEDUP_REMOVED lines=9> */
.L_x_15329:
[----:B------:R-:W1:Y:S02]  /*41930*/  LDS R32, [R7] ;  /* 0x0000000007207984 */ /* 0x000e640000000800 */
[----:B-1----:R-:W-:-:S05]  /*41940*/  FADD R33, R4, R32 ;  /* 0x0000002004217221 */ /* 0x002fca0000000000 */
[----:B------:R-:W1:Y:S02]  /*41950*/  ATOMS.CAST.SPIN P0, [R7], R32, R33 ;  /* 0x000000200700758d */ /* 0x000e640001800021 */
[----:B-1----:R-:W-:Y:S05]  /*41960*/  @!P0 BRA `(.L_x_15329) ;  /* 0xfffffffc00f08947 */ /* 0x002fea000383ffff */
[----:B------:R-:W-:Y:S05]  /*41970*/  BRA `(.L_x_15327) ;  /* 0x00000000002c7947 */ /* 0x000fea0003800000 */
.L_x_15328:
[----:B------:R-:W1:Y:S02]  /*41980*/  QSPC.E.D P0, RZ, [R32] ;  /* 0x0000000020ff73aa */ /* 0x000e640000000700 */
[----:B-1----:R-:W-:Y:S05]  /*41990*/  @!P0 BRA `(.L_x_15330) ;  /* 0x0000000000188947 */ /* 0x002fea0003800000 */
.L_x_15331:
[----:B------:R-:W2:Y:S02]  /*419a0*/  LD.E R34, [R32] ;  /* 0x0000000020227980 */ /* 0x000ea40000100900 */
[----:B--2---:R-:W-:-:S06]  /*419b0*/  FADD R35, R4, R34 ;  /* 0x0000002204237221 */ /* 0x004fcc0000000000 */
[----:B------:R-:W2:Y:S02]  /*419c0*/  ATOM.E.CAST.SPIN PT, R35, [R32], R34, R35 ;  /* 0x000000222023738b */ /* 0x000ea400019e0123 */
[----:B--2---:R-:W-:-:S13]  /*419d0*/  ISETP.EQ.U32.AND P0, PT, R35, 0x1, PT ;  /* 0x000000012300780c */ /* 0x004fda0003f02070 */
[----:B------:R-:W-:Y:S05]  /*419e0*/  @!P0 BRA `(.L_x_15331) ;  /* 0xfffffffc00ec8947 */ /* 0x000fea000383ffff */
[----:B------:R-:W-:Y:S05]  /*419f0*/  BRA `(.L_x_15327) ;  /* 0x00000000000c7947 */ /* 0x000fea0003800000 */
.L_x_15330:
[----:B------:R-:W2:Y:S02]  /*41a00*/  LD.E R7, desc[UR8][R32.64] ;  /* 0x0000000820077980 */ /* 0x000ea4000c101900 */
[----:B--2---:R-:W-:-:S05]  /*41a10*/  FADD R7, R4, R7 ;  /* 0x0000000704077221 */ /* 0x004fca0000000000 */
[----:B------:R1:W-:Y:S02]  /*41a20*/  ST.E desc[UR8][R32.64], R7 ;  /* 0x0000000720007985 */ /* 0x0003e4000c101908 */
.L_x_15327:
[----:B------:R-:W-:Y:S05]  /*41a30*/  BSYNC.RECONVERGENT B1 ;  /* 0x0000000000017941 */ /* 0x000fea0003800200 */
.L_x_15326:
[----:B-1----:R-:W-:-:S05]  /*41a40*/  IMAD.WIDE R32, R39, 0x4, R20 ;  /* 0x0000000427207825 */ /* 0x002fca00078e0214 */
[----:B------:R1:W-:Y:S01]  /*41a50*/  ATOM.E.ADD.F32.FTZ.RN.STRONG.GPU P0, RZ, desc[UR8][R32.64], R15 ;  /* 0x8000000f20ff79a2 */ /* 0x0003e2000c10f308 */
[----:B------:R-:W-:Y:S04]  /*41a60*/  BSSY.RECONVERGENT B1, `(.L_x_15332) ;  /* 0x0000015000017945 */ /* 0x000fe80003800200 */
[----:B-1----:R-:W-:Y:S05]  /*41a70*/  @P0 BRA `(.L_x_15333) ;  /* 0x00000000004c0947 */ /* 0x002fea0003800000 */
[----:B------:R-:W1:Y:S02]  /*41a80*/  QSPC.E.S P0, RZ, [R32] ;  /* 0x0000000020ff73aa */ /* 0x000e640000000500 */
[----:B-1----:R-:W-:Y:S05]  /*41a90*/  @!P0 BRA `(.L_x_15334) ;  /* 0x0000000000188947 */ /* 0x002fea0003800000 */
[----:B------:R-:W-:-:S07]  /*41aa0*/  MOV R4, R32 ;  /* 0x0000002000047202 */ /* 0x000fce0000000f00 */
.L_x_15335:
[----:B------:R-:W1:Y:S02]  /*41ab0*/  LDS R32, [R4] ;  /* 0x0000000004207984 */ /* 0x000e640000000800 */
[----:B-1----:R-:W-:-:S05]  /*41ac0*/  FADD R33, R15, R32 ;  /* 0x000000200f217221 */ /* 0x002fca0000000000 */
[----:B------:R-:W1:Y:S02]  /*41ad0*/  ATOMS.CAST.SPIN P0, [R4], R32, R33 ;  /* 0x000000200400758d */ /* 0x000e640001800021 */
[----:B-1----:R-:W-:Y:S05]  /*41ae0*/  @!P0 BRA `(.L_x_15335) ;  /* 0xfffffffc00f08947 */ /* 0x002fea000383ffff */
[----:B------:R-:W-:Y:S05]  /*41af0*/  BRA `(.L_x_15333) ;  /* 0x00000000002c7947 */ /* 0x000fea0003800000 */
.L_x_15334:
[----:B------:R-:W1:Y:S02]  /*41b00*/  QSPC.E.D P0, RZ, [R32] ;  /* 0x0000000020ff73aa */ /* 0x000e640000000700 */
[----:B-1----:R-:W-:Y:S05]  /*41b10*/  @!P0 BRA `(.L_x_15336) ;  /* 0x0000000000188947 */ /* 0x002fea0003800000 */
.L_x_15337:
[----:B------:R-:W2:Y:S02]  /*41b20*/  LD.E R34, [R32] ;  /* 0x0000000020227980 */ /* 0x000ea40000100900 */
[----:B--2---:R-:W-:-:S06]  /*41b30*/  FADD R35, R15, R34 ;  /* 0x000000220f237221 */ /* 0x004fcc0000000000 */
[----:B------:R-:W2:Y:S02]  /*41b40*/  ATOM.E.CAST.SPIN PT, R35, [R32], R34, R35 ;  /* 0x000000222023738b */ /* 0x000ea400019e0123 */
[----:B--2---:R-:W-:-:S13]  /*41b50*/  ISETP.EQ.U32.AND P0, PT, R35, 0x1, PT ;  /* 0x000000012300780c */ /* 0x004fda0003f02070 */
[----:B------:R-:W-:Y:S05]  /*41b60*/  @!P0 BRA `(.L_x_15337) ;  /* 0xfffffffc00ec8947 */ /* 0x000fea000383ffff */
[----:B------:R-:W-:Y:S05]  /*41b70*/  BRA `(.L_x_15333) ;  /* 0x00000000000c7947 */ /* 0x000fea0003800000 */
.L_x_15336:
[----:B------:R-:W2:Y:S02]  /*41b80*/  LD.E R4, desc[UR8][R32.64] ;  /* 0x0000000820047980 */ /* 0x000ea4000c101900 */
[----:B--2---:R-:W-:-:S05]  /*41b90*/  FADD R4, R15, R4 ;  /* 0x000000040f047221 */ /* 0x004fca0000000000 */
[----:B------:R1:W-:Y:S02]  /*41ba0*/  ST.E desc[UR8][R32.64], R4 ;  /* 0x0000000420007985 */ /* 0x0003e4000c101908 */
.L_x_15333:
[----:B------:R-:W-:Y:S05]  /*41bb0*/  BSYNC.RECONVERGENT B1 ;  /* 0x0000000000017941 */ /* 0x000fea0003800200 */
.L_x_15332:
        /* <DEDUP_REMOVED lines=9> */
.L_x_15341:
[----:B------:R-:W1:Y:S02]  /*41c50*/  LDS R32, [R7] ;  /* 0x0000000007207984 */ /* 0x000e640000000800 */
[----:B-1----:R-:W-:-:S05]  /*41c60*/  FADD R33, R4, R32 ;  /* 0x0000002004217221 */ /* 0x002fca0000000000 */
[----:B------:R-:W1:Y:S02]  /*41c70*/  ATOMS.CAST.SPIN P0, [R7], R32, R33 ;  /* 0x000000200700758d */ /* 0x000e640001800021 */
[----:B-1----:R-:W-:Y:S05]  /*41c80*/  @!P0 BRA `(.L_x_15341) ;  /* 0xfffffffc00f08947 */ /* 0x002fea000383ffff */
[----:B------:R-:W-:Y:S05]  /*41c90*/  BRA `(.L_x_15339) ;  /* 0x00000000002c7947 */ /* 0x000fea0003800000 */
.L_x_15340:
[----:B------:R-:W1:Y:S02]  /*41ca0*/  QSPC.E.D P0, RZ, [R32] ;  /* 0x0000000020ff73aa */ /* 0x000e640000000700 */
[----:B-1----:R-:W-:Y:S05]  /*41cb0*/  @!P0 BRA `(.L_x_15342) ;  /* 0x0000000000188947 */ /* 0x002fea0003800000 */
.L_x_15343:
[----:B------:R-:W2:Y:S02]  /*41cc0*/  LD.E R34, [R32] ;  /* 0x0000000020227980 */ /* 0x000ea40000100900 */
[----:B--2---:R-:W-:-:S06]  /*41cd0*/  FADD R35, R4, R34 ;  /* 0x0000002204237221 */ /* 0x004fcc0000000000 */
[----:B------:R-:W2:Y:S02]  /*41ce0*/  ATOM.E.CAST.SPIN PT, R35, [R32], R34, R35 ;  /* 0x000000222023738b */ /* 0x000ea400019e0123 */
[----:B--2---:R-:W-:-:S13]  /*41cf0*/  ISETP.EQ.U32.AND P0, PT, R35, 0x1, PT ;  /* 0x000000012300780c */ /* 0x004fda0003f02070 */
[----:B------:R-:W-:Y:S05]  /*41d00*/  @!P0 BRA `(.L_x_15343) ;  /* 0xfffffffc00ec8947 */ /* 0x000fea000383ffff */
[----:B------:R-:W-:Y:S05]  /*41d10*/  BRA `(.L_x_15339) ;  /* 0x00000000000c7947 */ /* 0x000fea0003800000 */
.L_x_15342:
[----:B------:R-:W2:Y:S02]  /*41d20*/  LD.E R7, desc[UR8][R32.64] ;  /* 0x0000000820077980 */ /* 0x000ea4000c101900 */
[----:B--2---:R-:W-:-:S05]  /*41d30*/  FADD R7, R4, R7 ;  /* 0x0000000704077221 */ /* 0x004fca0000000000 */
[----:B------:R1:W-:Y:S02]  /*41d40*/  ST.E desc[UR8][R32.64], R7 ;  /* 0x0000000720007985 */ /* 0x0003e4000c101908 */
.L_x_15339:
[----:B------:R-:W-:Y:S05]  /*41d50*/  BSYNC.RECONVERGENT B1 ;  /* 0x0000000000017941 */ /* 0x000fea0003800200 */
.L_x_15338:
[----:B-1----:R-:W-:-:S05]  /*41d60*/  IMAD.WIDE R32, R38, 0x4, R20 ;  /* 0x0000000426207825 */ /* 0x002fca00078e0214 */
[----:B------:R1:W-:Y:S01]  /*41d70*/  ATOM.E.ADD.F32.FTZ.RN.STRONG.GPU P0, RZ, desc[UR8][R32.64], R15 ;  /* 0x8000000f20ff79a2 */ /* 0x0003e2000c10f308 */
[----:B------:R-:W-:Y:S04]  /*41d80*/  BSSY.RECONVERGENT B1, `(.L_x_15344) ;  /* 0x0000015000017945 */ /* 0x000fe80003800200 */
[----:B-1----:R-:W-:Y:S05]  /*41d90*/  @P0 BRA `(.L_x_15345) ;  /* 0x00000000004c0947 */ /* 0x002fea0003800000 */
[----:B------:R-:W1:Y:S02]  /*41da0*/  QSPC.E.S P0, RZ, [R32] ;  /* 0x0000000020ff73aa */ /* 0x000e640000000500 */
[----:B-1----:R-:W-:Y:S05]  /*41db0*/  @!P0 BRA `(.L_x_15346) ;  /* 0x0000000000188947 */ /* 0x002fea0003800000 */
[----:B------:R-:W-:-:S07]  /*41dc0*/  MOV R4, R32 ;  /* 0x0000002000047202 */ /* 0x000fce0000000f00 */
.L_x_15347:
[----:B------:R-:W1:Y:S02]  /*41dd0*/  LDS R32, [R4] ;  /* 0x0000000004207984 */ /* 0x000e640000000800 */
[----:B-1----:R-:W-:-:S05]  /*41de0*/  FADD R33, R15, R32 ;  /* 0x000000200f217221 */ /* 0x002fca0000000000 */
[----:B------:R-:W1:Y:S02]  /*41df0*/  ATOMS.CAST.SPIN P0, [R4], R32, R33 ;  /* 0x000000200400758d */ /* 0x000e640001800021 */
[----:B-1----:R-:W-:Y:S05]  /*41e00*/  @!P0 BRA `(.L_x_15347) ;  /* 0xfffffffc00f08947 */ /* 0x002fea000383ffff */
[----:B------:R-:W-:Y:S05]  /*41e10*/  BRA `(.L_x_15345) ;  /* 0x00000000002c7947 */ /* 0x000fea0003800000 */
.L_x_15346:
[----:B------:R-:W1:Y:S02]  /*41e20*/  QSPC.E.D P0, RZ, [R32] ;  /* 0x0000000020ff73aa */ /* 0x000e640000000700 */
[----:B-1----:R-:W-:Y:S05]  /*41e30*/  @!P0 BRA `(.L_x_15348) ;  /* 0x0000000000188947 */ /* 0x002fea0003800000 */
.L_x_15349:
[----:B------:R-:W2:Y:S02]  /*41e40*/  LD.E R34, [R32] ;  /* 0x0000000020227980 */ /* 0x000ea40000100900 */
[----:B--2---:R-:W-:-:S06]  /*41e50*/  FADD R35, R15, R34 ;  /* 0x000000220f237221 */ /* 0x004fcc0000000000 */
[----:B------:R-:W2:Y:S02]  /*41e60*/  ATOM.E.CAST.SPIN PT, R35, [R32], R34, R35 ;  /* 0x000000222023738b */ /* 0x000ea400019e0123 */
[----:B--2---:R-:W-:-:S13]  /*41e70*/  ISETP.EQ.U32.AND P0, PT, R35, 0x1, PT ;  /* 0x000000012300780c */ /* 0x004fda0003f02070 */
[----:B------:R-:W-:Y:S05]  /*41e80*/  @!P0 BRA `(.L_x_15349) ;  /* 0xfffffffc00ec8947 */ /* 0x000fea000383ffff */
[----:B------:R-:W-:Y:S05]  /*41e90*/  BRA `(.L_x_15345) ;  /* 0x00000000000c7947 */ /* 0x000fea0003800000 */
.L_x_15348:
[----:B------:R-:W2:Y:S02]  /*41ea0*/  LD.E R4, desc[UR8][R32.64] ;  /* 0x0000000820047980 */ /* 0x000ea4000c101900 */
[----:B--2---:R-:W-:-:S05]  /*41eb0*/  FADD R4, R15, R4 ;  /* 0x000000040f047221 */ /* 0x004fca0000000000 */
[----:B------:R1:W-:Y:S02]  /*41ec0*/  ST.E desc[UR8][R32.64], R4 ;  /* 0x0000000420007985 */ /* 0x0003e4000c101908 */
.L_x_15345:
[----:B------:R-:W-:Y:S05]  /*41ed0*/  BSYNC.RECONVERGENT B1 ;  /* 0x0000000000017941 */ /* 0x000fea0003800200 */
.L_x_15344:
        /* <DEDUP_REMOVED lines=9> */
.L_x_15353:
[----:B------:R-:W1:Y:S02]  /*41f70*/  LDS R32, [R7] ;  /* 0x0000000007207984 */ /* 0x000e640000000800 */
[----:B-1----:R-:W-:-:S05]  /*41f80*/  FADD R33, R4, R32 ;  /* 0x0000002004217221 */ /* 0x002fca0000000000 */
[----:B------:R-:W1:Y:S02]  /*41f90*/  ATOMS.CAST.SPIN P0, [R7], R32, R33 ;  /* 0x000000200700758d */ /* 0x000e640001800021 */
[----:B-1----:R-:W-:Y:S05]  /*41fa0*/  @!P0 BRA `(.L_x_15353) ;  /* 0xfffffffc00f08947 */ /* 0x002fea000383ffff */
[----:B------:R-:W-:Y:S05]  /*41fb0*/  BRA `(.L_x_15351) ;  /* 0x00000000002c7947 */ /* 0x000fea0003800000 */
.L_x_15352:
[----:B------:R-:W1:Y:S02]  /*41fc0*/  QSPC.E.D P0, RZ, [R32] ;  /* 0x0000000020ff73aa */ /* 0x000e640000000700 */
[----:B-1----:R-:W-:Y:S05]  /*41fd0*/  @!P0 BRA `(.L_x_15354) ;  /* 0x0000000000188947 */ /* 0x002fea0003800000 */
.L_x_15355:
[----:B------:R-:W2:Y:S02]  /*41fe0*/  LD.E R34, [R32] ;  /* 0x0000000020227980 */ /* 0x000ea40000100900 */
[----:B--2---:R-:W-:-:S06]  /*41ff0*/  FADD R35, R4, R34 ;  /* 0x0000002204237221 */ /* 0x004fcc0000000000 */
[----:B------:R-:W2:Y:S02]  /*42000*/  ATOM.E.CAST.SPIN PT, R35, [R32], R34, R35 ;  /* 0x000000222023738b */ /* 0x000ea400019e0123 */
[----:B--2---:R-:W-:-:S13]  /*42010*/  ISETP.EQ.U32.AND P0, PT, R35, 0x1, PT ;  /* 0x000000012300780c */ /* 0x004fda0003f02070 */
[----:B------:R-:W-:Y:S05]  /*42020*/  @!P0 BRA `(.L_x_15355) ;  /* 0xfffffffc00ec8947 */ /* 0x000fea000383ffff */
[----:B------:R-:W-:Y:S05]  /*42030*/  BRA `(.L_x_15351) ;  /* 0x00000000000c7947 */ /* 0x000fea0003800000 */
.L_x_15354:
[----:B------:R-:W2:Y:S02]  /*42040*/  LD.E R7, desc[UR8][R32.64] ;  /* 0x0000000820077980 */ /* 0x000ea4000c101900 */
[----:B--2---:R-:W-:-:S05]  /*42050*/  FADD R7, R4, R7 ;  /* 0x0000000704077221 */ /* 0x004fca0000000000 */
[----:B------:R1:W-:Y:S02]  /*42060*/  ST.E desc[UR8][R32.64], R7 ;  /* 0x0000000720007985 */ /* 0x0003e4000c101908 */
.L_x_15351:
[----:B------:R-:W-:Y:S05]  /*42070*/  BSYNC.RECONVERGENT B1 ;  /* 0x0000000000017941 */ /* 0x000fea0003800200 */
.L_x_15350:
[----:B-1----:R-:W-:-:S05]  /*42080*/  IMAD.WIDE R32, R37, 0x4, R20 ;  /* 0x0000000425207825 */ /* 0x002fca00078e0214 */
[----:B------:R1:W-:Y:S01]  /*42090*/  ATOM.E.ADD.F32.FTZ.RN.STRONG.GPU P0, RZ, desc[UR8][R32.64], R15 ;  /* 0x8000000f20ff79a2 */ /* 0x0003e2000c10f308 */
[----:B------:R-:W-:Y:S04]  /*420a0*/  BSSY.RECONVERGENT B1, `(.L_x_15356) ;  /* 0x0000015000017945 */ /* 0x000fe80003800200 */
[----:B-1----:R-:W-:Y:S05]  /*420b0*/  @P0 BRA `(.L_x_15357) ;  /* 0x00000000004c0947 */ /* 0x002fea0003800000 */
[----:B------:R-:W1:Y:S02]  /*420c0*/  QSPC.E.S P0, RZ, [R32] ;  /* 0x0000000020ff73aa */ /* 0x000e640000000500 */
[----:B-1----:R-:W-:Y:S05]  /*420d0*/  @!P0 BRA `(.L_x_15358) ;  /* 0x0000000000188947 */ /* 0x002fea0003800000 */
[----:B------:R-:W-:-:S07]  /*420e0*/  MOV R4, R32 ;  /* 0x0000002000047202 */ /* 0x000fce0000000f00 */
.L_x_15359:
[----:B------:R-:W1:Y:S02]  /*420f0*/  LDS R32, [R4] ;  /* 0x0000000004207984 */ /* 0x000e640000000800 */
[----:B-1----:R-:W-:-:S05]  /*42100*/  FADD R33, R15, R32 ;  /* 0x000000200f217221 */ /* 0x002fca0000000000 */
[----:B------:R-:W1:Y:S02]  /*42110*/  ATOMS.CAST.SPIN P0, [R4], R32, R33 ;  /* 0x000000200400758d */ /* 0x000e640001800021 */
[----:B-1----:R-:W-:Y:S05]  /*42120*/  @!P0 BRA `(.L_x_15359) ;  /* 0xfffffffc00f08947 */ /* 0x002fea000383ffff */
[----:B------:R-:W-:Y:S05]  /*42130*/  BRA `(.L_x_15357) ;  /* 0x00000000002c7947 */ /* 0x000fea0003800000 */
.L_x_15358:
[----:B------:R-:W1:Y:S02]  /*42140*/  QSPC.E.D P0, RZ, [R32] ;  /* 0x0000000020ff73aa */ /* 0x000e640000000700 */
[----:B-1----:R-:W-:Y:S05]  /*42150*/  @!P0 BRA `(.L_x_15360) ;  /* 0x0000000000188947 */ /* 0x002fea0003800000 */
.L_x_15361:
[----:B------:R-:W2:Y:S02]  /*42160*/  LD.E R34, [R32] ;  /* 0x0000000020227980 */ /* 0x000ea40000100900 */
[----:B--2---:R-:W-:-:S06]  /*42170*/  FADD R35, R15, R34 ;  /* 0x000000220f237221 */ /* 0x004fcc0000000000 */
[----:B------:R-:W2:Y:S02]  /*42180*/  ATOM.E.CAST.SPIN PT, R35, [R32], R34, R35 ;  /* 0x000000222023738b */ /* 0x000ea400019e0123 */
[----:B--2---:R-:W-:-:S13]  /*42190*/  ISETP.EQ.U32.AND P0, PT, R35, 0x1, PT ;  /* 0x000000012300780c */ /* 0x004fda0003f02070 */
[----:B------:R-:W-:Y:S05]  /*421a0*/  @!P0 BRA `(.L_x_15361) ;  /* 0xfffffffc00ec8947 */ /* 0x000fea000383ffff */
[----:B------:R-:W-:Y:S05]  /*421b0*/  BRA `(.L_x_15357) ;  /* 0x00000000000c7947 */ /* 0x000fea0003800000 */
.L_x_15360:
[----:B------:R-:W2:Y:S02]  /*421c0*/  LD.E R4, desc[UR8][R32.64] ;  /* 0x0000000820047980 */ /* 0x000ea4000c101900 */
[----:B--2---:R-:W-:-:S05]  /*421d0*/  FADD R4, R15, R4 ;  /* 0x000000040f047221 */ /* 0x004fca0000000000 */
[----:B------:R1:W-:Y:S02]  /*421e0*/  ST.E desc[UR8][R32.64], R4 ;  /* 0x0000000420007985 */ /* 0x0003e4000c101908 */
.L_x_15357:
[----:B------:R-:W-:Y:S05]  /*421f0*/  BSYNC.RECONVERGENT B1 ;  /* 0x0000000000017941 */ /* 0x000fea0003800200 */
.L_x_15356:
        /* <DEDUP_REMOVED lines=9> */
.L_x_15365:
[----:B------:R-:W0:Y:S02]  /*42290*/  LDS R22, [R30] ;  /* 0x000000001e167984 */ /* 0x000e240000000800 */
[----:B0-----:R-:W-:-:S05]  /*422a0*/  FADD R23, R4, R22 ;  /* 0x0000001604177221 */ /* 0x001fca0000000000 */
[----:B------:R-:W0:Y:S02]  /*422b0*/  ATOMS.CAST.SPIN P0, [R30], R22, R23 ;  /* 0x000000161e00758d */ /* 0x000e240001800017 */
[----:B0-----:R-:W-:Y:S05]  /*422c0*/  @!P0 BRA `(.L_x_15365) ;  /* 0xfffffffc00f08947 */ /* 0x001fea000383ffff */
[----:B------:R-:W-:Y:S05]  /*422d0*/  BRA `(.L_x_15363) ;  /* 0x00000000002c7947 */ /* 0x000fea0003800000 */
.L_x_15364:
[----:B------:R-:W0:Y:S02]  /*422e0*/  QSPC.E.D P0, RZ, [R30] ;  /* 0x000000001eff73aa */ /* 0x000e240000000700 */
[----:B0-----:R-:W-:Y:S05]  /*422f0*/  @!P0 BRA `(.L_x_15366) ;  /* 0x0000000000188947 */ /* 0x001fea0003800000 */
.L_x_15367:
[----:B------:R-:W2:Y:S02]  /*42300*/  LD.E R22, [R30] ;  /* 0x000000001e167980 */ /* 0x000ea40000100900 */
[----:B--2---:R-:W-:-:S06]  /*42310*/  FADD R23, R4, R22 ;  /* 0x0000001604177221 */ /* 0x004fcc0000000000 */
[----:B------:R-:W2:Y:S02]  /*42320*/  ATOM.E.CAST.SPIN PT, R23, [R30], R22, R23 ;  /* 0x000000161e17738b */ /* 0x000ea400019e0117 */
[----:B--2---:R-:W-:-:S13]  /*42330*/  ISETP.EQ.U32.AND P0, PT, R23, 0x1, PT ;  /* 0x000000011700780c */ /* 0x004fda0003f02070 */
[----:B------:R-:W-:Y:S05]  /*42340*/  @!P0 BRA `(.L_x_15367) ;  /* 0xfffffffc00ec8947 */ /* 0x000fea000383ffff */
[----:B------:R-:W-:Y:S05]  /*42350*/  BRA `(.L_x_15363) ;  /* 0x00000000000c7947 */ /* 0x000fea0003800000 */
.L_x_15366:
[----:B------:R-:W2:Y:S02]  /*42360*/  LD.E R7, desc[UR8][R30.64] ;  /* 0x000000081e077980 */ /* 0x000ea4000c101900 */
[----:B--2---:R-:W-:-:S05]  /*42370*/  FADD R7, R4, R7 ;  /* 0x0000000704077221 */ /* 0x004fca0000000000 */
[----:B------:R0:W-:Y:S02]  /*42380*/  ST.E desc[UR8][R30.64], R7 ;  /* 0x000000071e007985 */ /* 0x0001e4000c101908 */
.L_x_15363:
[----:B------:R-:W-:Y:S05]  /*42390*/  BSYNC.RECONVERGENT B1 ;  /* 0x0000000000017941 */ /* 0x000fea0003800200 */
.L_x_15362:
[----:B------:R-:W-:-:S05]  /*423a0*/  IMAD.WIDE R20, R36, 0x4, R20 ;  /* 0x0000000424147825 */ /* 0x000fca00078e0214 */
[----:B------:R1:W-:Y:S01]  /*423b0*/  ATOM.E.ADD.F32.FTZ.RN.STRONG.GPU P0, RZ, desc[UR8][R20.64], R15 ;  /* 0x8000000f14ff79a2 */ /* 0x0003e2000c10f308 */
[----:B------:R-:W-:Y:S04]  /*423c0*/  BSSY.RECONVERGENT B1, `(.L_x_15368) ;  /* 0x0000015000017945 */ /* 0x000fe80003800200 */
[----:B-1----:R-:W-:Y:S05]  /*423d0*/  @P0 BRA `(.L_x_15369) ;  /* 0x00000000004c0947 */ /* 0x002fea0003800000 */
[----:B------:R-:W1:Y:S02]  /*423e0*/  QSPC.E.S P0, RZ, [R20] ;  /* 0x0000000014ff73aa */ /* 0x000e640000000500 */
[----:B-1----:R-:W-:Y:S05]  /*423f0*/  @!P0 BRA `(.L_x_15370) ;  /* 0x0000000000188947 */ /* 0x002fea0003800000 */
[----:B------:R-:W-:-:S07]  /*42400*/  MOV R4, R20 ;  /* 0x0000001400047202 */ /* 0x000fce0000000f00 */
.L_x_15371:
[----:B------:R-:W1:Y:S02]  /*42410*/  LDS R20, [R4] ;  /* 0x0000000004147984 */ /* 0x000e640000000800 */
[----:B-1----:R-:W-:-:S05]  /*42420*/  FADD R21, R15, R20 ;  /* 0x000000140f157221 */ /* 0x002fca0000000000 */
[----:B------:R-:W1:Y:S02]  /*42430*/  ATOMS.CAST.SPIN P0, [R4], R20, R21 ;  /* 0x000000140400758d */ /* 0x000e640001800015 */
[----:B-1----:R-:W-:Y:S05]  /*42440*/  @!P0 BRA `(.L_x_15371) ;  /* 0xfffffffc00f08947 */ /* 0x002fea000383ffff */
[----:B------:R-:W-:Y:S05]  /*42450*/  BRA `(.L_x_15369) ;  /* 0x00000000002c7947 */ /* 0x000fea0003800000 */
.L_x_15370:
[----:B------:R-:W1:Y:S02]  /*42460*/  QSPC.E.D P0, RZ, [R20] ;  /* 0x0000000014ff73aa */ /* 0x000e640000000700 */
[----:B-1----:R-:W-:Y:S05]  /*42470*/  @!P0 BRA `(.L_x_15372) ;  /* 0x0000000000188947 */ /* 0x002fea0003800000 */
.L_x_15373:
[----:B------:R-:W2:Y:S02]  /*42480*/  LD.E R22, [R20] ;  /* 0x0000000014167980 */ /* 0x000ea40000100900 */
[----:B--2---:R-:W-:-:S06]  /*42490*/  FADD R23, R15, R22 ;  /* 0x000000160f177221 */ /* 0x004fcc0000000000 */
[----:B------:R-:W2:Y:S02]  /*424a0*/  ATOM.E.CAST.SPIN PT, R23, [R20], R22, R23 ;  /* 0x000000161417738b */ /* 0x000ea400019e0117 */
[----:B--2---:R-:W-:-:S13]  /*424b0*/  ISETP.EQ.U32.AND P0, PT, R23, 0x1, PT ;  /* 0x000000011700780c */ /* 0x004fda0003f02070 */
[----:B------:R-:W-:Y:S05]  /*424c0*/  @!P0 BRA `(.L_x_15373) ;  /* 0xfffffffc00ec8947 */ /* 0x000fea000383ffff */
[----:B------:R-:W-:Y:S05]  /*424d0*/  BRA `(.L_x_15369) ;  /* 0x00000000000c7947 */ /* 0x000fea0003800000 */
.L_x_15372:
[----:B------:R-:W2:Y:S02]  /*424e0*/  LD.E R4, desc[UR8][R20.64] ;  /* 0x0000000814047980 */ /* 0x000ea4000c101900 */
[----:B--2---:R-:W-:-:S05]  /*424f0*/  FADD R4, R15, R4 ;  /* 0x000000040f047221 */ /* 0x004fca0000000000 */
[----:B------:R1:W-:Y:S02]  /*42500*/  ST.E desc[UR8][R20.64], R4 ;  /* 0x0000000414007985 */ /* 0x0003e4000c101908 */
.L_x_15369:
[----:B------:R-:W-:Y:S05]  /*42510*/  BSYNC.RECONVERGENT B1 ;  /* 0x0000000000017941 */ /* 0x000fea0003800200 */
.L_x_15368:
        /* <DEDUP_REMOVED lines=8> */
.L_x_17376:
        /* <DEDUP_REMOVED lines=19> */
.L_x_15378:
[----:B------:R-:W0:Y:S02]  /*426d0*/  LDS R20, [R13] ;  /* 0x000000000d147984 */ /* 0x000e240000000800 */
[----:B0-----:R-:W-:-:S05]  /*426e0*/  FADD R21, R11, R20 ;  /* 0x000000140b157221 */ /* 0x001fca0000000000 */
[----:B------:R-:W0:Y:S02]  /*426f0*/  ATOMS.CAST.SPIN P0, [R13], R20, R21 ;  /* 0x000000140d00758d */ /* 0x000e240001800015 */
[----:B0-----:R-:W-:Y:S05]  /*42700*/  @!P0 BRA `(.L_x_15378) ;  /* 0xfffffffc00f08947 */ /* 0x001fea000383ffff */
[----:B------:R-:W-:Y:S05]  /*42710*/  BRA `(.L_x_15376) ;  /* 0x00000000002c7947 */ /* 0x000fea0003800000 */
.L_x_15377:
[----:B------:R-:W0:Y:S02]  /*42720*/  QSPC.E.D P0, RZ, [R22] ;  /* 0x0000000016ff73aa */ /* 0x000e240000000700 */
[----:B0-----:R-:W-:Y:S05]  /*42730*/  @!P0 BRA `(.L_x_15379) ;  /* 0x0000000000188947 */ /* 0x001fea0003800000 */
.L_x_15380:
[----:B------:R-:W2:Y:S02]  /*42740*/  LD.E R20, [R22] ;  /* 0x0000000016147980 */ /* 0x000ea40000100900 */
[----:B--2---:R-:W-:-:S06]  /*42750*/  FADD R21, R11, R20 ;  /* 0x000000140b157221 */ /* 0x004fcc0000000000 */
[----:B------:R-:W2:Y:S02]  /*42760*/  ATOM.E.CAST.SPIN PT, R21, [R22], R20, R21 ;  /* 0x000000141615738b */ /* 0x000ea400019e0115 */
[----:B--2---:R-:W-:-:S13]  /*42770*/  ISETP.EQ.U32.AND P0, PT, R21, 0x1, PT ;  /* 0x000000011500780c */ /* 0x004fda0003f02070 */
[----:B------:R-:W-:Y:S05]  /*42780*/  @!P0 BRA `(.L_x_15380) ;  /* 0xfffffffc00ec8947 */ /* 0x000fea000383ffff */
[----:B------:R-:W-:Y:S05]  /*42790*/  BRA `(.L_x_15376) ;  /* 0x00000000000c7947 */ /* 0x000fea0003800000 */
.L_x_15379:
[----:B------:R-:W2:Y:S02]  /*427a0*/  LD.E R13, desc[UR8][R22.64] ;  /* 0x00000008160d7980 */ /* 0x000ea4000c101900 */
[----:B--2---:R-:W-:-:S05]  /*427b0*/  FADD R13, R11, R13 ;  /* 0x0000000d0b0d7221 */ /* 0x004fca0000000000 */
[----:B------:R0:W-:Y:S02]  /*427c0*/  ST.E desc[UR8][R22.64], R13 ;  /* 0x0000000d16007985 */ /* 0x0001e4000c101908 */
.L_x_15376:
[----:B------:R-:W-:Y:S05]  /*427d0*/  BSYNC.RECONVERGENT B1 ;  /* 0x0000000000017941 */ /* 0x000fea0003800200 */
.L_x_15375:
        /* <DEDUP_REMOVED lines=9> */
.L_x_15384:
[----:B------:R-:W1:Y:S02]  /*42870*/  LDS R30, [R4] ;  /* 0x00000000041e7984 */ /* 0x000e640000000800 */
[----:B-1----:R-:W-:-:S05]  /*42880*/  FADD R31, R15, R30 ;  /* 0x0000001e0f1f7221 */ /* 0x002fca0000000000 */
[----:B------:R-:W1:Y:S02]  /*42890*/  ATOMS.CAST.SPIN P0, [R4], R30, R31 ;  /* 0x0000001e0400758d */ /* 0x000e64000180001f */
[----:B-1----:R-:W-:Y:S05]  /*428a0*/  @!P0 BRA `(.L_x_15384) ;  /* 0xfffffffc00f08947 */ /* 0x002fea000383ffff */
[----:B------:R-:W-:Y:S05]  /*428b0*/  BRA `(.L_x_15382) ;  /* 0x00000000002c7947 */ /* 0x000fea0003800000 */
.L_x_15383:
[----:B------:R-:W1:Y:S02]  /*428c0*/  QSPC.E.D P0, RZ, [R20] ;  /* 0x0000000014ff73aa */ /* 0x000e640000000700 */
[----:B-1----:R-:W-:Y:S05]  /*428d0*/  @!P0 BRA `(.L_x_15385) ;  /* 0x0000000000188947 */ /* 0x002fea0003800000 */
.L_x_15386:
[----:B------:R-:W2:Y:S02]  /*428e0*/  LD.E R30, [R20] ;  /* 0x00000000141e7980 */ /* 0x000ea40000100900 */
[----:B--2---:R-:W-:-:S06]  /*428f0*/  FADD R31, R15, R30 ;  /* 0x0000001e0f1f7221 */ /* 0x004fcc0000000000 */
[----:B------:R-:W2:Y:S02]  /*42900*/  ATOM.E.CAST.SPIN PT, R31, [R20], R30, R31 ;  /* 0x0000001e141f738b */ /* 0x000ea400019e011f */
[----:B--2---:R-:W-:-:S13]  /*42910*/  ISETP.EQ.U32.AND P0, PT, R31, 0x1, PT ;  /* 0x000000011f00780c */ /* 0x004fda0003f02070 */
[----:B------:R-:W-:Y:S05]  /*42920*/  @!P0 BRA `(.L_x_15386) ;  /* 0xfffffffc00ec8947 */ /* 0x000fea000383ffff */
[----:B------:R-:W-:Y:S05]  /*42930*/  BRA `(.L_x_15382) ;  /* 0x00000000000c7947 */ /* 0x000fea0003800000 */
.L_x_15385:
[----:B------:R-:W2:Y:S02]  /*42940*/  LD.E R4, desc[UR8][R20.64] ;  /* 0x0000000814047980 */ /* 0x000ea4000c101900 */
[----:B--2---:R-:W-:-:S05]  /*42950*/  FADD R4, R15, R4 ;  /* 0x000000040f047221 */ /* 0x004fca0000000000 */
[----:B------:R1:W-:Y:S02]  /*42960*/  ST.E desc[UR8][R20.64], R4 ;  /* 0x0000000414007985 */ /* 0x0003e4000c101908 */
.L_x_15382:
[----:B------:R-:W-:Y:S05]  /*42970*/  BSYNC.RECONVERGENT B1 ;  /* 0x0000000000017941 */ /* 0x000fea0003800200 */
.L_x_15381:
        /* <DEDUP_REMOVED lines=10> */
.L_x_15390:
[----:B------:R-:W1:Y:S02]  /*42a20*/  LDS R30, [R7] ;  /* 0x00000000071e7984 */ /* 0x000e640000000800 */
[----:B-1----:R-:W-:-:S05]  /*42a30*/  FADD R31, R4, R30 ;  /* 0x0000001e041f7221 */ /* 0x002fca0000000000 */
[----:B------:R-:W1:Y:S02]  /*42a40*/  ATOMS.CAST.SPIN P0, [R7], R30, R31 ;  /* 0x0000001e0700758d */ /* 0x000e64000180001f */
[----:B-1----:R-:W-:Y:S05]  /*42a50*/  @!P0 BRA `(.L_x_15390) ;  /* 0xfffffffc00f08947 */ /* 0x002fea000383ffff */
[----:B------:R-:W-:Y:S05]  /*42a60*/  BRA `(.L_x_15388) ;  /* 0x00000000002c7947 */ /* 0x000fea0003800000 */
.L_x_15389:
[----:B------:R-:W1:Y:S02]  /*42a70*/  QSPC.E.D P0, RZ, [R30] ;  /* 0x000000001eff73aa */ /* 0x000e640000000700 */
[----:B-1----:R-:W-:Y:S05]  /*42a80*/  @!P0 BRA `(.L_x_15391) ;  /* 0x0000000000188947 */ /* 0x002fea0003800000 */
.L_x_15392:
[----:B------:R-:W2:Y:S02]  /*42a90*/  LD.E R32, [R30] ;  /* 0x000000001e207980 */ /* 0x000ea40000100900 */
[----:B--2---:R-:W-:-:S06]  /*42aa0*/  FADD R33, R4, R32 ;  /* 0x0000002004217221 */ /* 0x004fcc0000000000 */
[----:B------:R-:W2:Y:S02]  /*42ab0*/  ATOM.E.CAST.SPIN PT, R33, [R30], R32, R33 ;  /* 0x000000201e21738b */ /* 0x000ea400019e0121 */
[----:B--2---:R-:W-:-:S13]  /*42ac0*/  ISETP.EQ.U32.AND P0, PT, R33, 0x1, PT ;  /* 0x000000012100780c */ /* 0x004fda0003f02070 */
[----:B------:R-:W-:Y:S05]  /*42ad0*/  @!P0 BRA `(.L_x_15392) ;  /* 0xfffffffc00ec8947 */ /* 0x000fea000383ffff */
[----:B------:R-:W-:Y:S05]  /*42ae0*/  BRA `(.L_x_15388) ;  /* 0x00000000000c7947 */ /* 0x000fea0003800000 */
.L_x_15391:
[----:B------:R-:W2:Y:S02]  /*42af0*/  LD.E R7, desc[UR8][R30.64] ;  /* 0x000000081e077980 */ /* 0x000ea4000c101900 */
[----:B--2---:R-:W-:-:S05]  /*42b00*/  FADD R7, R4, R7 ;  /* 0x0000000704077221 */ /* 0x004fca0000000000 */
[----:B------:R1:W-:Y:S02]  /*42b10*/  ST.E desc[UR8][R30.64], R7 ;  /* 0x000000071e007985 */ /* 0x0003e4000c101908 */
.L_x_15388:
[----:B------:R-:W-:Y:S05]  /*42b20*/  BSYNC.RECONVERGENT B1 ;  /* 0x0000000000017941 */ /* 0x000fea0003800200 */
.L_x_15387:
[----:B-1----:R-:W-:-:S05]  /*42b30*/  IMAD.WIDE R30, R60, 0x4, R20 ;  /* 0x000000043c1e7825 */ /* 0x002fca00078e0214 */
[----:B------:R1:W-:Y:S01]  /*42b40*/  ATOM.E.ADD.F32.FTZ.RN.STRONG.GPU P0, RZ, desc[UR8][R30.64], R15 ;  /* 0x8000000f1eff79a2 */ /* 0x0003e2000c10f308 */
[----:B------:R-:W-:Y:S04]  /*42b50*/  BSSY.RECONVERGENT B1, `(.L_x_15393) ;  /* 0x0000015000017945 */ /* 0x000fe80003800200 */
[----:B-1----:R-:W-:Y:S05]  /*42b60*/  @P0 BRA `(.L_x_15394) ;  /* 0x00000000004c0947 */ /* 0x002fea0003800000 */
[----:B------:R-:W1:Y:S02]  /*42b70*/  QSPC.E.S P0, RZ, [R30] ;  /* 0x000000001eff73aa */ /* 0x000e640000000500 */
[----:B-1----:R-:W-:Y:S05]  /*42b80*/  @!P0 BRA `(.L_x_15395) ;  /* 0x0000000000188947 */ /* 0x002fea0003800000 */
[----:B------:R-:W-:-:S07]  /*42b90*/  MOV R4, R30 ;  /* 0x0000001e00047202 */ /* 0x000fce0000000f00 */
.L_x_15396:
[----:B------:R-:W1:Y:S02]  /*42ba0*/  LDS R30, [R4] ;  /* 0x00000000041e7984 */ /* 0x000e640000000800 */
[----:B-1----:R-:W-:-:S05]  /*42bb0*/  FADD R31, R15, R30 ;  /* 0x0000001e0f1f7221 */ /* 0x002fca0000000000 */
[----:B------:R-:W1:Y:S02]  /*42bc0*/  ATOMS.CAST.SPIN P0, [R4], R30, R31 ;  /* 0x0000001e0400758d */ /* 0x000e64000180001f */
[----:B-1----:R-:W-:Y:S05]  /*42bd0*/  @!P0 BRA `(.L_x_15396) ;  /* 0xfffffffc00f08947 */ /* 0x002fea000383ffff */
[----:B------:R-:W-:Y:S05]  /*42be0*/  BRA `(.L_x_15394) ;  /* 0x00000000002c7947 */ /* 0x000fea0003800000 */
.L_x_15395:
[----:B------:R-:W1:Y:S02]  /*42bf0*/  QSPC.E.D P0, RZ, [R30] ;  /* 0x000000001eff73aa */ /* 0x000e640000000700 */
[----:B-1----:R-:W-:Y:S05]  /*42c00*/  @!P0 BRA `(.L_x_15397) ;  /* 0x0000000000188947 */ /* 0x002fea0003800000 */
.L_x_15398:
[----:B------:R-:W2:Y:S02]  /*42c10*/  LD.E R32, [R30] ;  /* 0x000000001e207980 */ /* 0x000ea40000100900 */
[----:B--2---:R-:W-:-:S06]  /*42c20*/  FADD R33, R15, R32 ;  /* 0x000000200f217221 */ /* 0x004fcc0000000000 */
[----:B------:R-:W2:Y:S02]  /*42c30*/  ATOM.E.CAST.SPIN PT, R33, [R30], R32, R33 ;  /* 0x000000201e21738b */ /* 0x000ea400019e0121 */
[----:B--2---:R-:W-:-:S13]  /*42c40*/  ISETP.EQ.U32.AND P0, PT, R33, 0x1, PT ;  /* 0x000000012100780c */ /* 0x004fda0003f02070 */
[----:B------:R-:W-:Y:S05]  /*42c50*/  @!P0 BRA `(.L_x_15398) ;  /* 0xfffffffc00ec8947 */ /* 0x000fea000383ffff */
[----:B------:R-:W-:Y:S05]  /*42c60*/  BRA `(.L_x_15394) ;  /* 0x00000000000c7947 */ /* 0x000fea0003800000 */
.L_x_15397:
[----:B------:R-:W2:Y:S02]  /*42c70*/  LD.E R4, desc[UR8][R30.64] ;  /* 0x000000081e047980 */ /* 0x000ea4000c101900 */
[----:B--2---:R-:W-:-:S05]  /*42c80*/  FADD R4, R15, R4 ;  /* 0x000000040f047221 */ /* 0x004fca0000000000 */
[----:B------:R1:W-:Y:S02]  /*42c90*/  ST.E desc[UR8][R30.64], R4 ;  /* 0x000000041e007985 */ /* 0x0003e4000c101908 */
.L_x_15394:
[----:B------:R-:W-:Y:S05]  /*42ca0*/  BSYNC.RECONVERGENT B1 ;  /* 0x0000000000017941 */ /* 0x000fea0003800200 */
.L_x_15393:
        /* <DEDUP_REMOVED lines=10> */
.L_x_15402:
[----:B------:R-:W1:Y:S02]  /*42d50*/  LDS R30, [R7] ;  /* 0x00000000071e7984 */ /* 0x000e640000000800 */
[----:B-1----:R-:W-:-:S05]  /*42d60*/  FADD R31, R4, R30 ;  /* 0x0000001e041f7221 */ /* 0x002fca0000000000 */
[----:B------:R-:W1:Y:S02]  /*42d70*/  ATOMS.CAST.SPIN P0, [R7], R30, R31 ;  /* 0x0000001e0700758d */ /* 0x000e64000180001f */
[----:B-1----:R-:W-:Y:S05]  /*42d80*/  @!P0 BRA `(.L_x_15402) ;  /* 0xfffffffc00f08947 */ /* 0x002fea000383ffff */
[----:B------:R-:W-:Y:S05]  /*42d90*/  BRA `(.L_x_15400) ;  /* 0x00000000002c7947 */ /* 0x000fea0003800000 */
.L_x_15401:
[----:B------:R-:W1:Y:S02]  /*42da0*/  QSPC.E.D P0, RZ, [R30] ;  /* 0x000000001eff73aa */ /* 0x000e640000000700 */
[----:B-1----:R-:W-:Y:S05]  /*42db0*/  @!P0 BRA `(.L_x_15403) ;  /* 0x0000000000188947 */ /* 0x002fea0003800000 */
.L_x_15404:
[----:B------:R-:W2:Y:S02]  /*42dc0*/  LD.E R32, [R30] ;  /* 0x000000001e207980 */ /* 0x000ea40000100900 */
[----:B--2---:R-:W-:-:S06]  /*42dd0*/  FADD R33, R4, R32 ;  /* 0x0000002004217221 */ /* 0x004fcc0000000000 */
[----:B------:R-:W2:Y:S02]  /*42de0*/  ATOM.E.CAST.SPIN PT, R33, [R30], R32, R33 ;  /* 0x000000201e21738b */ /* 0x000ea400019e0121 */
[----:B--2---:R-:W-:-:S13]  /*42df0*/  ISETP.EQ.U32.AND P0, PT, R33, 0x1, PT ;  /* 0x000000012100780c */ /* 0x004fda0003f02070 */
[----:B------:R-:W-:Y:S05]  /*42e00*/  @!P0 BRA `(.L_x_15404) ;  /* 0xfffffffc00ec8947 */ /* 0x000fea000383ffff */
[----:B------:R-:W-:Y:S05]  /*42e10*/  BRA `(.L_x_15400) ;  /* 0x00000000000c7947 */ /* 0x000fea0003800000 */
.L_x_15403:
[----:B------:R-:W2:Y:S02]  /*42e20*/  LD.E R7, desc[UR8][R30.64] ;  /* 0x000000081e077980 */ /* 0x000ea4000c101900 */
[----:B--2---:R-:W-:-:S05]  /*42e30*/  FADD R7, R4, R7 ;  /* 0x0000000704077221 */ /* 0x004fca0000000000 */
[----:B------:R1:W-:Y:S02]  /*42e40*/  ST.E desc[UR8][R30.64], R7 ;  /* 0x000000071e007985 */ /* 0x0003e4000c101908 */
.L_x_15400:
[----:B------:R-:W-:Y:S05]  /*42e50*/  BSYNC.RECONVERGENT B1 ;  /* 0x0000000000017941 */ /* 0x000fea0003800200 */
.L_x_15399:
[----:B-1----:R-:W-:-:S05]  /*42e60*/  IMAD.WIDE R30, R59, 0x4, R20 ;  /* 0x000000043b1e7825 */ /* 0x002fca00078e0214 */
[----:B------:R1:W-:Y:S01]  /*42e70*/  ATOM.E.ADD.F32.FTZ.RN.STRONG.GPU P0, RZ, desc[UR8][R30.64], R15 ;  /* 0x8000000f1eff79a2 */ /* 0x0003e2000c10f308 */
[----:B------:R-:W-:Y:S04]  /*42e80*/  BSSY.RECONVERGENT B1, `(.L_x_15405) ;  /* 0x0000015000017945 */ /* 0x000fe80003800200 */
[----:B-1----:R-:W-:Y:S05]  /*42e90*/  @P0 BRA `(.L_x_15406) ;  /* 0x00000000004c0947 */ /* 0x002fea0003800000 */
[----:B------:R-:W1:Y:S02]  /*42ea0*/  QSPC.E.S P0, RZ, [R30] ;  /* 0x000000001eff73aa */ /* 0x000e640000000500 */
[----:B-1----:R-:W-:Y:S05]  /*42eb0*/  @!P0 BRA `(.L_x_15407) ;  /* 0x0000000000188947 */ /* 0x002fea0003800000 */
[----:B------:R-:W-:-:S07]  /*42ec0*/  MOV R4, R30 ;  /* 0x0000001e00047202 */ /* 0x000fce0000000f00 */
.L_x_15408:
[----:B------:R-:W1:Y:S02]  /*42ed0*/  LDS R30, [R4] ;  /* 0x00000000041e7984 */ /* 0x000e640000000800 */
[----:B-1----:R-:W-:-:S05]  /*42ee0*/  FADD R31, R15, R30 ;  /* 0x0000001e0f1f7221 */ /* 0x002fca0000000000 */
[----:B------:R-:W1:Y:S02]  /*42ef0*/  ATOMS.CAST.SPIN P0, [R4], R30, R31 ;  /* 0x0000001e0400758d */ /* 0x000e64000180001f */
[----:B-1----:R-:W-:Y:S05]  /*42f00*/  @!P0 BRA `(.L_x_15408) ;  /* 0xfffffffc00f08947 */ /* 0x002fea000383ffff */
[----:B------:R-:W-:Y:S05]  /*42f10*/  BRA `(.L_x_15406) ;  /* 0x00000000002c7947 */ /* 0x000fea0003800000 */
.L_x_15407:
[----:B------:R-:W1:Y:S02]  /*42f20*/  QSPC.E.D P0, RZ, [R30] ;  /* 0x000000001eff73aa */ /* 0x000e640000000700 */
[----:B-1----:R-:W-:Y:S05]  /*42f30*/  @!P0 BRA `(.L_x_15409) ;  /* 0x0000000000188947 */ /* 0x002fea0003800000 */
.L_x_15410:
[----:B------:R-:W2:Y:S02]  /*42f40*/  LD.E R32, [R30] ;  /* 0x000000001e207980 */ /* 0x000ea40000100900 */
[----:B--2---:R-:W-:-:S06]  /*42f50*/  FADD R33, R15, R32 ;  /* 0x000000200f217221 */ /* 0x004fcc0000000000 */
[----:B------:R-:W2:Y:S02]  /*42f60*/  ATOM.E.CAST.SPIN PT, R33, [R30], R32, R33 ;  /* 0x000000201e21738b */ /* 0x000ea400019e0121 */
[----:B--2---:R-:W-:-:S13]  /*42f70*/  ISETP.EQ.U32.AND P0, PT, R33, 0x1, PT ;  /* 0x000000012100780c */ /* 0x004fda0003f02070 */
[----:B------:R-:W-:Y:S05]  /*42f80*/  @!P0 BRA `(.L_x_15410) ;  /* 0xfffffffc00ec8947 */ /* 0x000fea000383ffff */
[----:B------:R-:W-:Y:S05]  /*42f90*/  BRA `(.L_x_15406) ;  /* 0x00000000000c7947 */ /* 0x000fea0003800000 */
.L_x_15409:
[----:B------:R-:W2:Y:S02]  /*42fa0*/  LD.E R4, desc[UR8][R30.64] ;  /* 0x000000081e047980 */ /* 0x000ea4000c101900 */
[----:B--2---:R-:W-:-:S05]  /*42fb0*/  FADD R4, R15, R4 ;  /* 0x000000040f047221 */ /* 0x004fca0000000000 */
[----:B------:R1:W-:Y:S02]  /*42fc0*/  ST.E desc[UR8][R30.64], R4 ;  /* 0x000000041e007985 */ /* 0x0003e4000c101908 */
.L_x_15406:
[----:B------:R-:W-:Y:S05]  /*42fd0*/  BSYNC.RECONVERGENT B1 ;  /* 0x0000000000017941 */ /* 0x000fea0003800200 */
.L_x_15405:
        /* <DEDUP_REMOVED lines=10> */
.L_x_15414:
[----:B------:R-:W1:Y:S02]  /*43080*/  LDS R30, [R7] ;  /* 0x00000000071e7984 */ /* 0x000e640000000800 */
[----:B-1----:R-:W-:-:S05]  /*43090*/  FADD R31, R4, R30 ;  /* 0x0000001e041f7221 */ /* 0x002fca0000000000 */
[----:B------:R-:W1:Y:S02]  /*430a0*/  ATOMS.CAST.SPIN P0, [R7], R30, R31 ;  /* 0x0000001e0700758d */ /* 0x000e64000180001f */
[----:B-1----:R-:W-:Y:S05]  /*430b0*/  @!P0 BRA `(.L_x_15414) ;  /* 0xfffffffc00f08947 */ /* 0x002fea000383ffff */
[----:B------:R-:W-:Y:S05]  /*430c0*/  BRA `(.L_x_15412) ;  /* 0x00000000002c7947 */ /* 0x000fea0003800000 */
.L_x_15413:
[----:B------:R-:W1:Y:S02]  /*430d0*/  QSPC.E.D P0, RZ, [R30] ;  /* 0x000000001eff73aa */ /* 0x000e640000000700 */
[----:B-1----:R-:W-:Y:S05]  /*430e0*/  @!P0 BRA `(.L_x_15415) ;  /* 0x0000000000188947 */ /* 0x002fea0003800000 */
.L_x_15416:
[----:B------:R-:W2:Y:S02]  /*430f0*/  LD.E R32, [R30] ;  /* 0x000000001e207980 */ /* 0x000ea40000100900 */
[----:B--2---:R-:W-:-:S06]  /*43100*/  FADD R33, R4, R32 ;  /* 0x0000002004217221 */ /* 0x004fcc0000000000 */
[----:B------:R-:W2:Y:S02]  /*43110*/  ATOM.E.CAST.SPIN PT, R33, [R30], R32, R33 ;  /* 0x000000201e21738b */ /* 0x000ea400019e0121 */
[----:B--2---:R-:W-:-:S13]  /*43120*/  ISETP.EQ.U32.AND P0, PT, R33, 0x1, PT ;  /* 0x000000012100780c */ /* 0x004fda0003f02070 */
[----:B------:R-:W-:Y:S05]  /*43130*/  @!P0 BRA `(.L_x_15416) ;  /* 0xfffffffc00ec8947 */ /* 0x000fea000383ffff */
[----:B------:R-:W-:Y:S05]  /*43140*/  BRA `(.L_x_15412) ;  /* 0x00000000000c7947 */ /* 0x000fea0003800000 */
.L_x_15415:
[----:B------:R-:W2:Y:S02]  /*43150*/  LD.E R7, desc[UR8][R30.64] ;  /* 0x000000081e077980 */ /* 0x000ea4000c101900 */
[----:B--2---:R-:W-:-:S05]  /*43160*/  FADD R7, R4, R7 ;  /* 0x0000000704077221 */ /* 0x004fca0000000000 */
[----:B------:R1:W-:Y:S02]  /*43170*/  ST.E desc[UR8][R30.64], R7 ;  /* 0x000000071e007985 */ /* 0x0003e4000c101908 */
.L_x_15412:
[----:B------:R-:W-:Y:S05]  /*43180*/  BSYNC.RECONVERGENT B1 ;  /* 0x0000000000017941 */ /* 0x000fea0003800200 */
.L_x_15411:
[----:B-1----:R-:W-:-:S05]  /*43190*/  IMAD.WIDE R30, R52, 0x4, R20 ;  /* 0x00000004341e7825 */ /* 0x002fca00078e0214 */
[----:B------:R1:W-:Y:S01]  /*431a0*/  ATOM.E.ADD.F32.FTZ.RN.STRONG.GPU P0, RZ, desc[UR8][R30.64], R15 ;  /* 0x8000000f1eff79a2 */ /* 0x0003e2000c10f308 */
[----:B------:R-:W-:Y:S04]  /*431b0*/  BSSY.RECONVERGENT B1, `(.L_x_15417) ;  /* 0x0000015000017945 */ /* 0x000fe80003800200 */
[----:B-1----:R-:W-:Y:S05]  /*431c0*/  @P0 BRA `(.L_x_15418) ;  /* 0x00000000004c0947 */ /* 0x002fea0003800000 */
[----:B------:R-:W1:Y:S02]  /*431d0*/  QSPC.E.S P0, RZ, [R30] ;  /* 0x000000001eff73aa */ /* 0x000e640000000500 */
[----:B-1----:R-:W-:Y:S05]  /*431e0*/  @!P0 BRA `(.L_x_15419) ;  /* 0x0000000000188947 */ /* 0x002fea0003800000 */
[----:B------:R-:W-:-:S07]  /*431f0*/  MOV R4, R30 ;  /* 0x0000001e00047202 */ /* 0x000fce0000000f00 */
.L_x_15420:
[----:B------:R-:W1:Y:S02]  /*43200*/  LDS R30, [R4] ;  /* 0x00000000041e7984 */ /* 0x000e640000000800 */
[----:B-1----:R-:W-:-:S05]  /*43210*/  FADD R31, R15, R30 ;  /* 0x0000001e0f1f7221 */ /* 0x002fca0000000000 */
[----:B------:R-:W1:Y:S02]  /*43220*/  ATOMS.CAST.SPIN P0, [R4], R30, R31 ;  /* 0x0000001e0400758d */ /* 0x000e64000180001f */
[----:B-1----:R-:W-:Y:S05]  /*43230*/  @!P0 BRA `(.L_x_15420) ;  /* 0xfffffffc00f08947 */ /* 0x002fea000383ffff */
[----:B------:R-:W-:Y:S05]  /*43240*/  BRA `(.L_x_15418) ;  /* 0x00000000002c7947 */ /* 0x000fea0003800000 */
.L_x_15419:
[----:B------:R-:W1:Y:S02]  /*43250*/  QSPC.E.D P0, RZ, [R30] ;  /* 0x000000001eff73aa */ /* 0x000e640000000700 */
[----:B-1----:R-:W-:Y:S05]  /*43260*/  @!P0 BRA `(.L_x_15421) ;  /* 0x0000000000188947 */ /* 0x002fea0003800000 */
.L_x_15422:
[----:B------:R-:W2:Y:S02]  /*43270*/  LD.E R32, [R30] ;  /* 0x000000001e207980 */ /* 0x000ea40000100900 */
[----:B--2---:R-:W-:-:S06]  /*43280*/  FADD R33, R15, R32 ;  /* 0x000000200f217221 */ /* 0x004fcc0000000000 */
[----:B------:R-:W2:Y:S02]  /*43290*/  ATOM.E.CAST.SPIN PT, R33, [R30], R32, R33 ;  /* 0x000000201e21738b */ /* 0x000ea400019e0121 */
[----:B--2---:R-:W-:-:S13]  /*432a0*/  ISETP.EQ.U32.AND P0, PT, R33, 0x1, PT ;  /* 0x000000012100780c */ /* 0x004fda0003f02070 */
[----:B------:R-:W-:Y:S05]  /*432b0*/  @!P0 BRA `(.L_x_15422) ;  /* 0xfffffffc00ec8947 */ /* 0x000fea000383ffff */
[----:B------:R-:W-:Y:S05]  /*432c0*/  BRA `(.L_x_15418) ;  /* 0x00000000000c7947 */ /* 0x000fea0003800000 */
.L_x_15421:
[----:B------:R-:W2:Y:S02]  /*432d0*/  LD.E R4, desc[UR8][R30.64] ;  /* 0x000000081e047980 */ /* 0x000ea4000c101900 */
[----:B--2---:R-:W-:-:S05]  /*432e0*/  FADD R4, R15, R4 ;  /* 0x000000040f047221 */ /* 0x004fca0000000000 */
[----:B------:R1:W-:Y:S02]  /*432f0*/  ST.E desc[UR8][R30.64], R4 ;  /* 0x000000041e007985 */ /* 0x0003e4000c101908 */
.L_x_15418:
[----:B------:R-:W-:Y:S05]  /*43300*/  BSYNC.RECONVERGENT B1 ;  /* 0x0000000000017941 */ /* 0x000fea0003800200 */
.L_x_15417:
        /* <DEDUP_REMOVED lines=9> */
.L_x_15426:
[----:B------:R-:W1:Y:S02]  /*433a0*/  LDS R30, [R7] ;  /* 0x00000000071e7984 */ /* 0x000e640000000800 */
[----:B-1----:R-:W-:-:S05]  /*433b0*/  FADD R31, R4, R30 ;  /* 0x0000001e041f7221 */ /* 0x002fca0000000000 */
[----:B------:R-:W1:Y:S02]  /*433c0*/  ATOMS.CAST.SPIN P0, [R7], R30, R31 ;  /* 0x0000001e0700758d */ /* 0x000e64000180001f */
[----:B-1----:R-:W-:Y:S05]  /*433d0*/  @!P0 BRA `(.L_x_15426) ;  /* 0xfffffffc00f08947 */ /* 0x002fea000383ffff */
[----:B------:R-:W-:Y:S05]  /*433e0*/  BRA `(.L_x_15424) ;  /* 0x00000000002c7947 */ /* 0x000fea0003800000 */
.L_x_15425:
[----:B------:R-:W1:Y:S02]  /*433f0*/  QSPC.E.D P0, RZ, [R30] ;  /* 0x000000001eff73aa */ /* 0x000e640000000700 */
[----:B-1----:R-:W-:Y:S05]  /*43400*/  @!P0 BRA `(.L_x_15427) ;  /* 0x0000000000188947 */ /* 0x002fea0003800000 */
.L_x_15428:
[----:B------:R-:W2:Y:S02]  /*43410*/  LD.E R32, [R30] ;  /* 0x000000001e207980 */ /* 0x000ea40000100900 */
[----:B--2---:R-:W-:-:S06]  /*43420*/  FADD R33, R4, R32 ;  /* 0x0000002004217221 */ /* 0x004fcc0000000000 */
[----:B------:R-:W2:Y:S02]  /*43430*/  ATOM.E.CAST.SPIN PT, R33, [R30], R32, R33 ;  /* 0x000000201e21738b */ /* 0x000ea400019e0121 */
[----:B--2---:R-:W-:-:S13]  /*43440*/  ISETP.EQ.U32.AND P0, PT, R33, 0x1, PT ;  /* 0x000000012100780c */ /* 0x004fda0003f02070 */
[----:B------:R-:W-:Y:S05]  /*43450*/  @!P0 BRA `(.L_x_15428) ;  /* 0xfffffffc00ec8947 */ /* 0x000fea000383ffff */
[----:B------:R-:W-:Y:S05]  /*43460*/  BRA `(.L_x_15424) ;  /* 0x00000000000c7947 */ /* 0x000fea0003800000 */
.L_x_15427:
[----:B------:R-:W2:Y:S02]  /*43470*/  LD.E R7, desc[UR8][R30.64] ;  /* 0x000000081e077980 */ /* 0x000ea4000c101900 */
[----:B--2---:R-:W-:-:S05]  /*43480*/  FADD R7, R4, R7 ;  /* 0x0000000704077221 */ /* 0x004fca0000000000 */
[----:B------:R1:W-:Y:S02]  /*43490*/  ST.E desc[UR8][R30.64], R7 ;  /* 0x000000071e007985 */ /* 0x0003e4000c101908 */
.L_x_15424:
[----:B------:R-:W-:Y:S05]  /*434a0*/  BSYNC.RECONVERGENT B1 ;  /* 0x0000000000017941 */ /* 0x000fea0003800200 */
.L_x_15423:
[----:B-1----:R-:W-:-:S05]  /*434b0*/  IMAD.WIDE R30, R39, 0x4, R20 ;  /* 0x00000004271e7825 */ /* 0x002fca00078e0214 */
[----:B------:R1:W-:Y:S01]  /*434c0*/  ATOM.E.ADD.F32.FTZ.RN.STRONG.GPU P0, RZ, desc[UR8][R30.64], R15 ;  /* 0x8000000f1eff79a2 */ /* 0x0003e2000c10f308 */
[----:B------:R-:W-:Y:S04]  /*434d0*/  BSSY.RECONVERGENT B1, `(.L_x_15429) ;  /* 0x0000015000017945 */ /* 0x000fe80003800200 */
[----:B-1----:R-:W-:Y:S05]  /*434e0*/  @P0 BRA `(.L_x_15430) ;  /* 0x00000000004c0947 */ /* 0x002fea0003800000 */
[----:B------:R-:W1:Y:S02]  /*434f0*/  QSPC.E.S P0, RZ, [R30] ;  /* 0x000000001eff73aa */ /* 0x000e640000000500 */
[----:B-1----:R-:W-:Y:S05]  /*43500*/  @!P0 BRA `(.L_x_15431) ;  /* 0x0000000000188947 */ /* 0x002fea0003800000 */
[----:B------:R-:W-:-:S07]  /*43510*/  MOV R4, R30 ;  /* 0x0000001e00047202 */ /* 0x000fce0000000f00 */
.L_x_15432:
[----:B------:R-:W1:Y:S02]  /*43520*/  LDS R30, [R4] ;  /* 0x00000000041e7984 */ /* 0x000e640000000800 */
[----:B-1----:R-:W-:-:S05]  /*43530*/  FADD R31, R15, R30 ;  /* 0x0000001e0f1f7221 */ /* 0x002fca0000000000 */
[----:B------:R-:W1:Y:S02]  /*43540*/  ATOMS.CAST.SPIN P0, [R4], R30, R31 ;  /* 0x0000001e0400758d */ /* 0x000e64000180001f */
[----:B-1----:R-:W-:Y:S05]  /*43550*/  @!P0 BRA `(.L_x_15432) ;  /* 0xfffffffc00f08947 */ /* 0x002fea000383ffff */
[----:B------:R-:W-:Y:S05]  /*43560*/  BRA `(.L_x_15430) ;  /* 0x00000000002c7947 */ /* 0x000fea0003800000 */
.L_x_15431:
[----:B------:R-:W1:Y:S02]  /*43570*/  QSPC.E.D P0, RZ, [R30] ;  /* 0x000000001eff73aa */ /* 0x000e640000000700 */
[----:B-1----:R-:W-:Y:S05]  /*43580*/  @!P0 BRA `(.L_x_15433) ;  /* 0x0000000000188947 */ /* 0x002fea0003800000 */
.L_x_15434:
[----:B------:R-:W2:Y:S02]  /*43590*/  LD.E R32, [R30] ;  /* 0x000000001e207980 */ /* 0x000ea40000100900 */
[----:B--2---:R-:W-:-:S06]  /*435a0*/  FADD R33, R15, R32 ;  /* 0x000000200f217221 */ /* 0x004fcc0000000000 */
[----:B------:R-:W2:Y:S02]  /*435b0*/  ATOM.E.CAST.SPIN PT, R33, [R30], R32, R33 ;  /* 0x000000201e21738b */ /* 0x000ea400019e0121 */
[----:B--2---:R-:W-:-:S13]  /*435c0*/  ISETP.EQ.U32.AND P0, PT, R33, 0x1, PT ;  /* 0x000000012100780c */ /* 0x004fda0003f02070 */
[----:B------:R-:W-:Y:S05]  /*435d0*/  @!P0 BRA `(.L_x_15434) ;  /* 0xfffffffc00ec8947 */ /* 0x000fea000383ffff */
[----:B------:R-:W-:Y:S05]  /*435e0*/  BRA `(.L_x_15430) ;  /* 0x00000000000c7947 */ /* 0x000fea0003800000 */
.L_x_15433:
[----:B------:R-:W2:Y:S02]  /*435f0*/  LD.E R4, desc[UR8][R30.64] ;  /* 0x000000081e047980 */ /* 0x000ea4000c101900 */
[----:B--2---:R-:W-:-:S05]  /*43600*/  FADD R4, R15, R4 ;  /* 0x000000040f047221 */ /* 0x004fca0000000000 */
[----:B------:R1:W-:Y:S02]  /*43610*/  ST.E desc[UR8][R30.64], R4 ;  /* 0x000000041e007985 */ /* 0x0003e4000c101908 */
.L_x_15430:
[----:B------:R-:W-:Y:S05]  /*43620*/  BSYNC.RECONVERGENT B1 ;  /* 0x0000000000017941 */ /* 0x000fea0003800200 */
.L_x_15429:
        /* <DEDUP_REMOVED lines=9> */
.L_x_15438:
[----:B------:R-:W1:Y:S02]  /*436c0*/  LDS R30, [R7] ;  /* 0x00000000071e7984 */ /* 0x000e640000000800 */
[----:B-1----:R-:W-:-:S05]  /*436d0*/  FADD R31, R4, R30 ;  /* 0x0000001e041f7221 */ /* 0x002fca0000000000 */
[----:B------:R-:W1:Y:S02]  /*436e0*/  ATOMS.CAST.SPIN P0, [R7], R30, R31 ;  /* 0x0000001e0700758d */ /* 0x000e64000180001f */
[----:B-1----:R-:W-:Y:S05]  /*436f0*/  @!P0 BRA `(.L_x_15438) ;  /* 0xfffffffc00f08947 */ /* 0x002fea000383ffff */
[----:B------:R-:W-:Y:S05]  /*43700*/  BRA `(.L_x_15436) ;  /* 0x00000000002c7947 */ /* 0x000fea0003800000 */
.L_x_15437:
[----:B------:R-:W1:Y:S02]  /*43710*/  QSPC.E.D P0, RZ, [R30] ;  /* 0x000000001eff73aa */ /* 0x000e640000000700 */
[----:B-1----:R-:W-:Y:S05]  /*43720*/  @!P0 BRA `(.L_x_15439) ;  /* 0x0000000000188947 */ /* 0x002fea0003800000 */
.L_x_15440:
[----:B------:R-:W2:Y:S02]  /*43730*/  LD.E R32, [R30] ;  /* 0x000000001e207980 */ /* 0x000ea40000100900 */
[----:B--2---:R-:W-:-:S06]  /*43740*/  FADD R33, R4, R32 ;  /* 0x0000002004217221 */ /* 0x004fcc0000000000 */
[----:B------:R-:W2:Y:S02]  /*43750*/  ATOM.E.CAST.SPIN PT, R33, [R30], R32, R33 ;  /* 0x000000201e21738b */ /* 0x000ea400019e0121 */
[----:B--2---:R-:W-:-:S13]  /*43760*/  ISETP.EQ.U32.AND P0, PT, R33, 0x1, PT ;  /* 0x000000012100780c */ /* 0x004fda0003f02070 */
[----:B------:R-:W-:Y:S05]  /*43770*/  @!P0 BRA `(.L_x_15440) ;  /* 0xfffffffc00ec8947 */ /* 0x000fea000383ffff */
[----:B------:R-:W-:Y:S05]  /*43780*/  BRA `(.L_x_15436) ;  /* 0x00000000000c7947 */ /* 0x000fea0003800000 */
.L_x_15439:
[----:B------:R-:W2:Y:S02]  /*43790*/  LD.E R7, desc[UR8][R30.64] ;  /* 0x000000081e077980 */ /* 0x000ea4000c101900 */
[----:B--2---:R-:W-:-:S05]  /*437a0*/  FADD R7, R4, R7 ;  /* 0x0000000704077221 */ /* 0x004fca0000000000 */
[----:B------:R1:W-:Y:S02]  /*437b0*/  ST.E desc[UR8][R30.64], R7 ;  /* 0x000000071e007985 */ /* 0x0003e4000c101908 */
.L_x_15436:
[----:B------:R-:W-:Y:S05]  /*437c0*/  BSYNC.RECONVERGENT B1 ;  /* 0x0000000000017941 */ /* 0x000fea0003800200 */
.L_x_15435:
[----:B-1----:R-:W-:-:S05]  /*437d0*/  IMAD.WIDE R30, R38, 0x4, R20 ;  /* 0x00000004261e7825 */ /* 0x002fca00078e0214 */
[----:B------:R1:W-:Y:S01]  /*437e0*/  ATOM.E.ADD.F32.FTZ.RN.STRONG.GPU P0, RZ, desc[UR8][R30.64], R15 ;  /* 0x8000000f1eff79a2 */ /* 0x0003e2000c10f308 */
[----:B------:R-:W-:Y:S04]  /*437f0*/  BSSY.RECONVERGENT B1, `(.L_x_15441) ;  /* 0x0000015000017945 */ /* 0x000fe80003800200 */
[----:B-1----:R-:W-:Y:S05]  /*43800*/  @P0 BRA `(.L_x_15442) ;  /* 0x00000000004c0947 */ /* 0x002fea0003800000 */
[----:B------:R-:W1:Y:S02]  /*43810*/  QSPC.E.S P0, RZ, [R30] ;  /* 0x000000001eff73aa */ /* 0x000e640000000500 */
[----:B-1----:R-:W-:Y:S05]  /*43820*/  @!P0 BRA `(.L_x_15443) ;  /* 0x0000000000188947 */ /* 0x002fea0003800000 */
[----:B------:R-:W-:-:S07]  /*43830*/  MOV R4, R30 ;  /* 0x0000001e00047202 */ /* 0x000fce0000000f00 */
.L_x_15444:
[----:B------:R-:W1:Y:S02]  /*43840*/  LDS R30, [R4] ;  /* 0x00000000041e7984 */ /* 0x000e640000000800 */
[----:B-1----:R-:W-:-:S05]  /*43850*/  FADD R31, R15, R30 ;  /* 0x0000001e0f1f7221 */ /* 0x002fca0000000000 */
[----:B------:R-:W1:Y:S02]  /*43860*/  ATOMS.CAST.SPIN P0, [R4], R30, R31 ;  /* 0x0000001e0400758d */ /* 0x000e64000180001f */
[----:B-1----:R-:W-:Y:S05]  /*43870*/  @!P0 BRA `(.L_x_15444) ;  /* 0xfffffffc00f08947 */ /* 0x002fea000383ffff */
[----:B------:R-:W-:Y:S05]  /*43880*/  BRA `(.L_x_15442) ;  /* 0x00000000002c7947 */ /* 0x000fea0003800000 */
.L_x_15443:
[----:B------:R-:W1:Y:S02]  /*43890*/  QSPC.E.D P0, RZ, [R30] ;  /* 0x000000001eff73aa */ /* 0x000e640000000700 */
[----:B-1----:R-:W-:Y:S05]  /*438a0*/  @!P0 BRA `(.L_x_15445) ;  /* 0x0000000000188947 */ /* 0x002fea0003800000 */
.L_x_15446:
[----:B------:R-:W2:Y:S02]  /*438b0*/  LD.E R32, [R30] ;  /* 0x000000001e207980 */ /* 0x000ea40000100900 */
[----:B--2---:R-:W-:-:S06]  /*438c0*/  FADD R33, R15, R32 ;  /* 0x000000200f217221 */ /* 0x004fcc0000000000 */
[----:B------:R-:W2:Y:S02]  /*438d0*/  ATOM.E.CAST.SPIN PT, R33, [R30], R32, R33 ;  /* 0x000000201e21738b */ /* 0x000ea400019e0121 */
[----:B--2---:R-:W-:-:S13]  /*438e0*/  ISETP.EQ.U32.AND P0, PT, R33, 0x1, PT ;  /* 0x000000012100780c */ /* 0x004fda0003f02070 */
[----:B------:R-:W-:Y:S05]  /*438f0*/  @!P0 BRA `(.L_x_15446) ;  /* 0xfffffffc00ec8947 */ /* 0x000fea000383ffff */
[----:B------:R-:W-:Y:S05]  /*43900*/  BRA `(.L_x_15442) ;  /* 0x00000000000c7947 */ /* 0x000fea0003800000 */
.L_x_15445:
[----:B------:R-:W2:Y:S02]  /*43910*/  LD.E R4, desc[UR8][R30.64] ;  /* 0x000000081e047980 */ /* 0x000ea4000c101900 */
[----:B--2---:R-:W-:-:S05]  /*43920*/  FADD R7, R15, R4 ;  /* 0x000000040f077221 */ /* 0x004fca0000000000 */
[----:B------:R1:W-:Y:S02]  /*43930*/  ST.E desc[UR8][R30.64], R7 ;  /* 0x000000071e007985 */ /* 0x0003e4000c101908 */
.L_x_15442:
[----:B------:R-:W-:Y:S05]  /*43940*/  BSYNC.RECONVERGENT B1 ;  /* 0x0000000000017941 */ /* 0x000fea0003800200 */
.L_x_15441:
        /* <DEDUP_REMOVED lines=9> */
.L_x_15450:
[----:B------:R-:W1:Y:S02]  /*439e0*/  LDS R10, [R7] ;  /* 0x00000000070a7984 */ /* 0x000e640000000800 */
[----:B-1----:R-:W-:-:S05]  /*439f0*/  FADD R11, R4, R10 ;  /* 0x0000000a040b7221 */ /* 0x002fca0000000000 */
[----:B------:R-:W1:Y:S02]  /*43a00*/  ATOMS.CAST.SPIN P0, [R7], R10, R11 ;  /* 0x0000000a0700758d */ /* 0x000e64000180000b */
[----:B-1----:R-:W-:Y:S05]  /*43a10*/  @!P0 BRA `(.L_x_15450) ;  /* 0xfffffffc00f08947 */ /* 0x002fea000383ffff */
[----:B------:R-:W-:Y:S05]  /*43a20*/  BRA `(.L_x_15448) ;  /* 0x00000000002c7947 */ /* 0x000fea0003800000 */
.L_x_15449:
[----:B------:R-:W2:Y:S02]  /*43a30*/  QSPC.E.D P0, RZ, [R10] ;  /* 0x000000000aff73aa */ /* 0x000ea40000000700 */
[----:B--2---:R-:W-:Y:S05]  /*43a40*/  @!P0 BRA `(.L_x_15451) ;  /* 0x0000000000188947 */ /* 0x004fea0003800000 */
.L_x_15452:
[----:B-1----:R-:W2:Y:S02]  /*43a50*/  LD.E R30, [R10] ;  /* 0x000000000a1e7980 */ /* 0x002ea40000100900 */
[----:B--2---:R-:W-:-:S06]  /*43a60*/  FADD R31, R4, R30 ;  /* 0x0000001e041f7221 */ /* 0x004fcc0000000000 */
[----:B------:R-:W2:Y:S02]  /*43a70*/  ATOM.E.CAST.SPIN PT, R31, [R10], R30, R31 ;  /* 0x0000001e0a1f738b */ /* 0x000ea400019e011f */
[----:B--2---:R-:W-:-:S13]  /*43a80*/  ISETP.EQ.U32.AND P0, PT, R31, 0x1, PT ;  /* 0x000000011f00780c */ /* 0x004fda0003f02070 */
[----:B------:R-:W-:Y:S05]  /*43a90*/  @!P0 BRA `(.L_x_15452) ;  /* 0xfffffffc00ec8947 */ /* 0x000fea000383ffff */
[----:B------:R-:W-:Y:S05]  /*43aa0*/  BRA `(.L_x_15448) ;  /* 0x00000000000c7947 */ /* 0x000fea0003800000 */
.L_x_15451:
[----:B-1----:R-:W2:Y:S02]  /*43ab0*/  LD.E R7, desc[UR8][R10.64] ;  /* 0x000000080a077980 */ /* 0x002ea4000c101900 */
[----:B--2---:R-:W-:-:S05]  /*43ac0*/  FADD R7, R4, R7 ;  /* 0x0000000704077221 */ /* 0x004fca0000000000 */
[----:B------:R2:W-:Y:S02]  /*43ad0*/  ST.E desc[UR8][R10.64], R7 ;  /* 0x000000070a007985 */ /* 0x0005e4000c101908 */
.L_x_15448:
[----:B------:R-:W-:Y:S05]  /*43ae0*/  BSYNC.RECONVERGENT B1 ;  /* 0x0000000000017941 */ /* 0x000fea0003800200 */
.L_x_15447:
[----:B--2---:R-:W-:-:S05]  /*43af0*/  IMAD.WIDE R10, R37, 0x4, R20 ;  /* 0x00000004250a7825 */ /* 0x004fca00078e0214 */
[----:B------:R2:W-:Y:S01]  /*43b00*/  ATOM.E.ADD.F32.FTZ.RN.STRONG.GPU P0, RZ, desc[UR8][R10.64], R15 ;  /* 0x8000000f0aff79a2 */ /* 0x0005e2000c10f308 */
[----:B------:R-:W-:Y:S04]  /*43b10*/  BSSY.RECONVERGENT B1, `(.L_x_15453) ;  /* 0x0000015000017945 */ /* 0x000fe80003800200 */
[----:B--2---:R-:W-:Y:S05]  /*43b20*/  @P0 BRA `(.L_x_15454) ;  /* 0x00000000004c0947 */ /* 0x004fea0003800000 */
[----:B------:R-:W2:Y:S02]  /*43b30*/  QSPC.E.S P0, RZ, [R10] ;  /* 0x000000000aff73aa */ /* 0x000ea40000000500 */
[----:B--2---:R-:W-:Y:S05]  /*43b40*/  @!P0 BRA `(.L_x_15455) ;  /* 0x0000000000188947 */ /* 0x004fea0003800000 */
[----:B------:R-:W-:-:S07]  /*43b50*/  MOV R4, R10 ;  /* 0x0000000a00047202 */ /* 0x000fce0000000f00 */
.L_x_15456:
[----:B------:R-:W2:Y:S02]  /*43b60*/  LDS R10, [R4] ;  /* 0x00000000040a7984 */ /* 0x000ea40000000800 */
[----:B--2---:R-:W-:-:S05]  /*43b70*/  FADD R11, R15, R10 ;  /* 0x0000000a0f0b7221 */ /* 0x004fca0000000000 */
[----:B------:R-:W2:Y:S02]  /*43b80*/  ATOMS.CAST.SPIN P0, [R4], R10, R11 ;  /* 0x0000000a0400758d */ /* 0x000ea4000180000b */
[----:B--2---:R-:W-:Y:S05]  /*43b90*/  @!P0 BRA `(.L_x_15456) ;  /* 0xfffffffc00f08947 */ /* 0x004fea000383ffff */
[----:B------:R-:W-:Y:S05]  /*43ba0*/  BRA `(.L_x_15454) ;  /* 0x00000000002c7947 */ /* 0x000fea0003800000 */
.L_x_15455:
[----:B------:R-:W2:Y:S02]  /*43bb0*/  QSPC.E.D P0, RZ, [R10] ;  /* 0x000000000aff73aa */ /* 0x000ea40000000700 */
[----:B--2---:R-:W-:Y:S05]  /*43bc0*/  @!P0 BRA `(.L_x_15457) ;  /* 0x0000000000188947 */ /* 0x004fea0003800000 */
.L_x_15458:
[----:B-1----:R-:W2:Y:S02]  /*43bd0*/  LD.E R30, [R10] ;  /* 0x000000000a1e7980 */ /* 0x002ea40000100900 */
[----:B--2---:R-:W-:-:S06]  /*43be0*/  FADD R31, R15, R30 ;  /* 0x0000001e0f1f7221 */ /* 0x004fcc0000000000 */
[----:B------:R-:W2:Y:S02]  /*43bf0*/  ATOM.E.CAST.SPIN PT, R31, [R10], R30, R31 ;  /* 0x0000001e0a1f738b */ /* 0x000ea400019e011f */
[----:B--2---:R-:W-:-:S13]  /*43c00*/  ISETP.EQ.U32.AND P0, PT, R31, 0x1, PT ;  /* 0x000000011f00780c */ /* 0x004fda0003f02070 */
[----:B------:R-:W-:Y:S05]  /*43c10*/  @!P0 BRA `(.L_x_15458) ;  /* 0xfffffffc00ec8947 */ /* 0x000fea000383ffff */
[----:B------:R-:W-:Y:S05]  /*43c20*/  BRA `(.L_x_15454) ;  /* 0x00000000000c7947 */ /* 0x000fea0003800000 */
.L_x_15457:
[----:B------:R-:W1:Y:S02]  /*43c30*/  LD.E R4, desc[UR8][R10.64] ;  /* 0x000000080a047980 */ /* 0x000e64000c101900 */
[----:B-1----:R-:W-:-:S05]  /*43c40*/  FADD R7, R15, R4 ;  /* 0x000000040f077221 */ /* 0x002fca0000000000 */
[----:B------:R2:W-:Y:S02]  /*43c50*/  ST.E desc[UR8][R10.64], R7 ;  /* 0x000000070a007985 */ /* 0x0005e4000c101908 */
.L_x_15454:
[----:B------:R-:W-:Y:S05]  /*43c60*/  BSYNC.RECONVERGENT B1 ;  /* 0x0000000000017941 */ /* 0x000fea0003800200 */
.L_x_15453:
        /* <DEDUP_REMOVED lines=9> */
.L_x_15462:
[----:B--2---:R-:W0:Y:S02]  /*43d00*/  LDS R10, [R22] ;  /* 0x00000000160a7984 */ /* 0x004e240000000800 */
[----:B0-----:R-:W-:-:S05]  /*43d10*/  FADD R11, R4, R10 ;  /* 0x0000000a040b7221 */ /* 0x001fca0000000000 */
[----:B------:R-:W0:Y:S02]  /*43d20*/  ATOMS.CAST.SPIN P0, [R22], R10, R11 ;  /* 0x0000000a1600758d */ /* 0x000e24000180000b */
[----:B0-----:R-:W-:Y:S05]  /*43d30*/  @!P0 BRA `(.L_x_15462) ;  /* 0xfffffffc00f08947 */ /* 0x001fea000383ffff */
[----:B------:R-:W-:Y:S05]  /*43d40*/  BRA `(.L_x_15460) ;  /* 0x00000000002c7947 */ /* 0x000fea0003800000 */
.L_x_15461:
[----:B------:R-:W0:Y:S02]  /*43d50*/  QSPC.E.D P0, RZ, [R22] ;  /* 0x0000000016ff73aa */ /* 0x000e240000000700 */
[----:B0-----:R-:W-:Y:S05]  /*43d60*/  @!P0 BRA `(.L_x_15463) ;  /* 0x0000000000188947 */ /* 0x001fea0003800000 */
.L_x_15464:
[----:B--2---:R-:W2:Y:S02]  /*43d70*/  LD.E R10, [R22] ;  /* 0x00000000160a7980 */ /* 0x004ea40000100900 */
[----:B--2---:R-:W-:-:S06]  /*43d80*/  FADD R11, R4, R10 ;  /* 0x0000000a040b7221 */ /* 0x004fcc0000000000 */
[----:B------:R-:W2:Y:S02]  /*43d90*/  ATOM.E.CAST.SPIN PT, R11, [R22], R10, R11 ;  /* 0x0000000a160b738b */ /* 0x000ea400019e010b */
[----:B--2---:R-:W-:-:S13]  /*43da0*/  ISETP.EQ.U32.AND P0, PT, R11, 0x1, PT ;  /* 0x000000010b00780c */ /* 0x004fda0003f02070 */
[----:B------:R-:W-:Y:S05]  /*43db0*/  @!P0 BRA `(.L_x_15464) ;  /* 0xfffffffc00ec8947 */ /* 0x000fea000383ffff */
[----:B------:R-:W-:Y:S05]  /*43dc0*/  BRA `(.L_x_15460) ;  /* 0x00000000000c7947 */ /* 0x000fea0003800000 */
.L_x_15463:
[----:B-12---:R-:W2:Y:S02]  /*43dd0*/  LD.E R7, desc[UR8][R22.64] ;  /* 0x0000000816077980 */ /* 0x006ea4000c101900 */
[----:B--2---:R-:W-:-:S05]  /*43de0*/  FADD R7, R4, R7 ;  /* 0x0000000704077221 */ /* 0x004fca0000000000 */
[----:B------:R0:W-:Y:S02]  /*43df0*/  ST.E desc[UR8][R22.64], R7 ;  /* 0x0000000716007985 */ /* 0x0001e4000c101908 */
.L_x_15460:
[----:B------:R-:W-:Y:S05]  /*43e00*/  BSYNC.RECONVERGENT B1 ;  /* 0x0000000000017941 */ /* 0x000fea0003800200 */
.L_x_15459:
[----:B------:R-:W-:-:S05]  /*43e10*/  IMAD.WIDE R20, R36, 0x4, R20 ;  /* 0x0000000424147825 */ /* 0x000fca00078e0214 */
[----:B------:R3:W-:Y:S01]  /*43e20*/  ATOM.E.ADD.F32.FTZ.RN.STRONG.GPU P0, RZ, desc[UR8][R20.64], R15 ;  /* 0x8000000f14ff79a2 */ /* 0x0007e2000c10f308 */
[----:B------:R-:W-:Y:S04]  /*43e30*/  BSSY.RECONVERGENT B1, `(.L_x_15465) ;  /* 0x0000015000017945 */ /* 0x000fe80003800200 */
[----:B---3--:R-:W-:Y:S05]  /*43e40*/  @P0 BRA `(.L_x_15466) ;  /* 0x00000000004c0947 */ /* 0x008fea0003800000 */
[----:B------:R-:W3:Y:S02]  /*43e50*/  QSPC.E.S P0, RZ, [R20] ;  /* 0x0000000014ff73aa */ /* 0x000ee40000000500 */
[----:B---3--:R-:W-:Y:S05]  /*43e60*/  @!P0 BRA `(.L_x_15467) ;  /* 0x0000000000188947 */ /* 0x008fea0003800000 */
[----:B------:R-:W-:-:S07]  /*43e70*/  MOV R20, R20 ;  /* 0x0000001400147202 */ /* 0x000fce0000000f00 */
.L_x_15468:
[----:B--2---:R-:W2:Y:S02]  /*43e80*/  LDS R10, [R20] ;  /* 0x00000000140a7984 */ /* 0x004ea40000000800 */
[----:B--2---:R-:W-:-:S05]  /*43e90*/  FADD R11, R15, R10 ;  /* 0x0000000a0f0b7221 */ /* 0x004fca0000000000 */
[----:B------:R-:W2:Y:S02]  /*43ea0*/  ATOMS.CAST.SPIN P0, [R20], R10, R11 ;  /* 0x0000000a1400758d */ /* 0x000ea4000180000b */
[----:B--2---:R-:W-:Y:S05]  /*43eb0*/  @!P0 BRA `(.L_x_15468) ;  /* 0xfffffffc00f08947 */ /* 0x004fea000383ffff */
[----:B------:R-:W-:Y:S05]  /*43ec0*/  BRA `(.L_x_15466) ;  /* 0x00000000002c7947 */ /* 0x000fea0003800000 */
.L_x_15467:
[----:B------:R-:W3:Y:S02]  /*43ed0*/  QSPC.E.D P0, RZ, [R20] ;  /* 0x0000000014ff73aa */ /* 0x000ee40000000700 */
[----:B---3--:R-:W-:Y:S05]  /*43ee0*/  @!P0 BRA `(.L_x_15469) ;  /* 0x0000000000188947 */ /* 0x008fea0003800000 */
.L_x_15470:
[----:B--2---:R-:W2:Y:S02]  /*43ef0*/  LD.E R10, [R20] ;  /* 0x00000000140a7980 */ /* 0x004ea40000100900 */
[----:B--2---:R-:W-:-:S06]  /*43f00*/  FADD R11, R15, R10 ;  /* 0x0000000a0f0b7221 */ /* 0x004fcc0000000000 */
[----:B------:R-:W2:Y:S02]  /*43f10*/  ATOM.E.CAST.SPIN PT, R11, [R20], R10, R11 ;  /* 0x0000000a140b738b */ /* 0x000ea400019e010b */
[----:B--2---:R-:W-:-:S13]  /*43f20*/  ISETP.EQ.U32.AND P0, PT, R11, 0x1, PT ;  /* 0x000000010b00780c */ /* 0x004fda0003f02070 */
[----:B------:R-:W-:Y:S05]  /*43f30*/  @!P0 BRA `(.L_x_15470) ;  /* 0xfffffffc00ec8947 */ /* 0x000fea000383ffff */
[----:B------:R-:W-:Y:S05]  /*43f40*/  BRA `(.L_x_15466) ;  /* 0x00000000000c7947 */ /* 0x000fea0003800000 */
.L_x_15469:
[----:B------:R-:W0:Y:S02]  /*43f50*/  LD.E R4, desc[UR8][R20.64] ;  /* 0x0000000814047980 */ /* 0x000e24000c101900 */
[----:B012---:R-:W-:-:S05]  /*43f60*/  FADD R7, R15, R4 ;  /* 0x000000040f077221 */ /* 0x007fca0000000000 */
[----:B------:R3:W-:Y:S02]  /*43f70*/  ST.E desc[UR8][R20.64], R7 ;  /* 0x0000000714007985 */ /* 0x0007e4000c101908 */
.L_x_15466:
[----:B------:R-:W-:Y:S05]  /*43f80*/  BSYNC.RECONVERGENT B1 ;  /* 0x0000000000017941 */ /* 0x000fea0003800200 */
.L_x_15465:
[----:B------:R-:W-:-:S03]  /*43f90*/  UMOV UR4, 0xffffffff ;  /* 0xffffffff00047882 */ /* 0x000fc60000000000 */
[----:B------:R-:W-:Y:S05]  /*43fa0*/  BRA.DIV UR4, `(.L_x_15471) ;  /* 0x00000506045c7947 */ /* 0x000fea000b800000 */
[----:B--2---:R-:W2:Y:S04]  /*43fb0*/  LDL R11, [R1+0x7c] ;  /* 0x00007c00010b7983 */ /* 0x004ea80000100800 */
[----:B------:R-:W4:Y:S04]  /*43fc0*/  LDL R10, [R1+0x94] ;  /* 0x00009400010a7983 */ /* 0x000f280000100800 */
[----:B------:R-:W0:Y:S04]  /*43fd0*/  LDL R13, [R1+0xe0] ;  /* 0x0000e000010d7983 */ /* 0x000e280000100800 */
[----:B--2---:R2:W2:Y:S04]  /*43fe0*/  SHFL.IDX PT, R4, R11, 0x4, 0x181f ;  /* 0x00981f000b047f89 */ /* 0x0044a800000e0000 */
[----:B----4-:R4:W2:Y:S04]  /*43ff0*/  SHFL.IDX PT, R34, R10, 0x4, 0x181f ;  /* 0x00981f000a227f89 */ /* 0x0108a800000e0000 */
[----:B01-3--:R4:W0:Y:S02]  /*44000*/  SHFL.IDX PT, R7, R13, 0x4, 0x181f ;  /* 0x00981f000d077f89 */ /* 0x00b82400000e0000 */
.L_x_17381:
[----:B----4-:R-:W3:Y:S01]  /*44010*/  LDL.LU R13, [R1+0x58] ;  /* 0x00005800010d7983 */ /* 0x010ee20000300800 */
[----:B0-2---:R-:W-:-:S04]  /*44020*/  IMAD R4, R4, R60, R7 ;  /* 0x0000003c04047224 */ /* 0x005fc800078e0207 */
[----:B------:R-:W-:-:S05]  /*44030*/  IMAD R7, R3, R34, R4 ;  /* 0x0000002203077224 */ /* 0x000fca00078e0204 */
[----:B------:R-:W-:Y:S02]  /*44040*/  SHF.R.S32.HI R10, RZ, 0x1f, R7 ;  /* 0x0000001fff0a7819 */ /* 0x000fe40000011407 */
[----:B------:R-:W-:Y:S01]  /*44050*/  IADD3 R11, P0, PT, R0, R7, RZ ;  /* 0x00000007000b7210 */ /* 0x000fe20007f1e0ff */
        /* <DEDUP_REMOVED lines=14> */
.L_x_15475:
[----:B------:R-:W0:Y:S02]  /*44140*/  LDS R10, [R16] ;  /* 0x00000000100a7984 */ /* 0x000e240000000800 */
[----:B0-----:R-:W-:-:S05]  /*44150*/  FADD R11, R13, R10 ;  /* 0x0000000a0d0b7221 */ /* 0x001fca0000000000 */
[----:B------:R-:W0:Y:S02]  /*44160*/  ATOMS.CAST.SPIN P0, [R16], R10, R11 ;  /* 0x0000000a1000758d */ /* 0x000e24000180000b */
[----:B0-----:R-:W-:Y:S05]  /*44170*/  @!P0 BRA `(.L_x_15475) ;  /* 0xfffffffc00f08947 */ /* 0x001fea000383ffff */
[----:B------:R-:W-:Y:S05]  /*44180*/  BRA `(.L_x_15473) ;  /* 0x00000000002c7947 */ /* 0x000fea0003800000 */
.L_x_15474:
[----:B------:R-:W0:Y:S02]  /*44190*/  QSPC.E.D P0, RZ, [R20] ;  /* 0x0000000014ff73aa */ /* 0x000e240000000700 */
[----:B0-----:R-:W-:Y:S05]  /*441a0*/  @!P0 BRA `(.L_x_15476) ;  /* 0x0000000000188947 */ /* 0x001fea0003800000 */
.L_x_15477:
[----:B------:R-:W2:Y:S02]  /*441b0*/  LD.E R10, [R20] ;  /* 0x00000000140a7980 */ /* 0x000ea40000100900 */
[----:B--2---:R-:W-:-:S06]  /*441c0*/  FADD R11, R13, R10 ;  /* 0x0000000a0d0b7221 */ /* 0x004fcc0000000000 */
[----:B------:R-:W2:Y:S02]  /*441d0*/  ATOM.E.CAST.SPIN PT, R11, [R20], R10, R11 ;  /* 0x0000000a140b738b */ /* 0x000ea400019e010b */
[----:B--2---:R-:W-:-:S13]  /*441e0*/  ISETP.EQ.U32.AND P0, PT, R11, 0x1, PT ;  /* 0x000000010b00780c */ /* 0x004fda0003f02070 */
[----:B------:R-:W-:Y:S05]  /*441f0*/  @!P0 BRA `(.L_x_15477) ;  /* 0xfffffffc00ec8947 */ /* 0x000fea000383ffff */
[----:B------:R-:W-:Y:S05]  /*44200*/  BRA `(.L_x_15473) ;  /* 0x00000000000c7947 */ /* 0x000fea0003800000 */
.L_x_15476:
[----:B------:R-:W2:Y:S02]  /*44210*/  LD.E R10, desc[UR8][R20.64] ;  /* 0x00000008140a7980 */ /* 0x000ea4000c101900 */
[----:B--2---:R-:W-:-:S05]  /*44220*/  FADD R13, R13, R10 ;  /* 0x0000000a0d0d7221 */ /* 0x004fca0000000000 */
[----:B------:R0:W-:Y:S02]  /*44230*/  ST.E desc[UR8][R20.64], R13 ;  /* 0x0000000d14007985 */ /* 0x0001e4000c101908 */
.L_x_15473:
[----:B------:R-:W-:Y:S05]  /*44240*/  BSYNC.RECONVERGENT B1 ;  /* 0x0000000000017941 */ /* 0x000fea0003800200 */
.L_x_15472:
        /* <DEDUP_REMOVED lines=9> */
.L_x_15481:
[----:B------:R-:W1:Y:S02]  /*442e0*/  LDS R22, [R4] ;  /* 0x0000000004167984 */ /* 0x000e640000000800 */
[----:B-1----:R-:W-:-:S05]  /*442f0*/  FADD R23, R15, R22 ;  /* 0x000000160f177221 */ /* 0x002fca0000000000 */
[----:B------:R-:W1:Y:S02]  /*44300*/  ATOMS.CAST.SPIN P0, [R4], R22, R23 ;  /* 0x000000160400758d */ /* 0x000e640001800017 */
[----:B-1----:R-:W-:Y:S05]  /*44310*/  @!P0 BRA `(.L_x_15481) ;  /* 0xfffffffc00f08947 */ /* 0x002fea000383ffff */
[----:B------:R-:W-:Y:S05]  /*44320*/  BRA `(.L_x_15479) ;  /* 0x00000000002c7947 */ /* 0x000fea0003800000 */
.L_x_15480:
[----:B------:R-:W1:Y:S02]  /*44330*/  QSPC.E.D P0, RZ, [R10] ;  /* 0x000000000aff73aa */ /* 0x000e640000000700 */
[----:B-1----:R-:W-:Y:S05]  /*44340*/  @!P0 BRA `(.L_x_15482) ;  /* 0x0000000000188947 */ /* 0x002fea0003800000 */
.L_x_15483:
[----:B------:R-:W2:Y:S02]  /*44350*/  LD.E R22, [R10] ;  /* 0x000000000a167980 */ /* 0x000ea40000100900 */
[----:B--2---:R-:W-:-:S06]  /*44360*/  FADD R23, R15, R22 ;  /* 0x000000160f177221 */ /* 0x004fcc0000000000 */
[----:B------:R-:W2:Y:S02]  /*44370*/  ATOM.E.CAST.SPIN PT, R23, [R10], R22, R23 ;  /* 0x000000160a17738b */ /* 0x000ea400019e0117 */
[----:B--2---:R-:W-:-:S13]  /*44380*/  ISETP.EQ.U32.AND P0, PT, R23, 0x1, PT ;  /* 0x000000011700780c */ /* 0x004fda0003f02070 */
[----:B------:R-:W-:Y:S05]  /*44390*/  @!P0 BRA `(.L_x_15483) ;  /* 0xfffffffc00ec8947 */ /* 0x000fea000383ffff */
[----:B------:R-:W-:Y:S05]  /*443a0*/  BRA `(.L_x_15479) ;  /* 0x00000000000c7947 */ /* 0x000fea0003800000 */
.L_x_15482:
[----:B------:R-:W2:Y:S02]  /*443b0*/  LD.E R4, desc[UR8][R10.64] ;  /* 0x000000080a047980 */ /* 0x000ea4000c101900 */
[----:B--2---:R-:W-:-:S05]  /*443c0*/  FADD R7, R15, R4 ;  /* 0x000000040f077221 */ /* 0x004fca0000000000 */
[----:B------:R1:W-:Y:S02]  /*443d0*/  ST.E desc[UR8][R10.64], R7 ;  /* 0x000000070a007985 */ /* 0x0003e4000c101908 */
.L_x_15479:
[----:B------:R-:W-:Y:S05]  /*443e0*/  BSYNC.RECONVERGENT B1 ;  /* 0x0000000000017941 */ /* 0x000fea0003800200 */
.L_x_15478:
[----:B------:R-:W2:Y:S01]  /*443f0*/  LDL.LU R4, [R1+0x4c] ;  /* 0x00004c0001047983 */ /* 0x000ea20000300800 */
        /* <DEDUP_REMOVED lines=8> */
[----:B-1----:R-:W-:-:S07]  /*44480*/  MOV R7, R22 ;  /* 0x0000001600077202 */ /* 0x002fce0000000f00 */
.L_x_15487:
[----:B------:R-:W1:Y:S02]  /*44490*/  LDS R22, [R7] ;  /* 0x0000000007167984 */ /* 0x000e640000000800 */
[----:B-1----:R-:W-:-:S05]  /*444a0*/  FADD R23, R4, R22 ;  /* 0x0000001604177221 */ /* 0x002fca0000000000 */
[----:B------:R-:W1:Y:S02]  /*444b0*/  ATOMS.CAST.SPIN P0, [R7], R22, R23 ;  /* 0x000000160700758d */ /* 0x000e640001800017 */
[----:B-1----:R-:W-:Y:S05]  /*444c0*/  @!P0 BRA `(.L_x_15487) ;  /* 0xfffffffc00f08947 */ /* 0x002fea000383ffff */
[----:B------:R-:W-:Y:S05]  /*444d0*/  BRA `(.L_x_15485) ;  /* 0x00000000002c7947 */ /* 0x000fea0003800000 */
.L_x_15486:
[----:B------:R-:W2:Y:S02]  /*444e0*/  QSPC.E.D P0, RZ, [R22] ;  /* 0x0000000016ff73aa */ /* 0x000ea40000000700 */
[----:B--2---:R-:W-:Y:S05]  /*444f0*/  @!P0 BRA `(.L_x_15488) ;  /* 0x0000000000188947 */ /* 0x004fea0003800000 */
.L_x_15489:
[----:B------:R-:W2:Y:S02]  /*44500*/  LD.E R30, [R22] ;  /* 0x00000000161e7980 */ /* 0x000ea40000100900 */
[----:B--2---:R-:W-:-:S06]  /*44510*/  FADD R31, R4, R30 ;  /* 0x0000001e041f7221 */ /* 0x004fcc0000000000 */
[----:B------:R-:W2:Y:S02]  /*44520*/  ATOM.E.CAST.SPIN PT, R31, [R22], R30, R31 ;  /* 0x0000001e161f738b */ /* 0x000ea400019e011f */
[----:B--2---:R-:W-:-:S13]  /*44530*/  ISETP.EQ.U32.AND P0, PT, R31, 0x1, PT ;  /* 0x000000011f00780c */ /* 0x004fda0003f02070 */
[----:B------:R-:W-:Y:S05]  /*44540*/  @!P0 BRA `(.L_x_15489) ;  /* 0xfffffffc00ec8947 */ /* 0x000fea000383ffff */
[----:B------:R-:W-:Y:S05]  /*44550*/  BRA `(.L_x_15485) ;  /* 0x00000000000c7947 */ /* 0x000fea0003800000 */
.L_x_15488:
[----:B-1----:R-:W2:Y:S02]  /*44560*/  LD.E R7, desc[UR8][R22.64] ;  /* 0x0000000816077980 */ /* 0x002ea4000c101900 */
[----:B--2---:R-:W-:-:S05]  /*44570*/  FADD R7, R4, R7 ;  /* 0x0000000704077221 */ /* 0x004fca0000000000 */
[----:B------:R2:W-:Y:S02]  /*44580*/  ST.E desc[UR8][R22.64], R7 ;  /* 0x0000000716007985 */ /* 0x0005e4000c101908 */
.L_x_15485:
[----:B------:R-:W-:Y:S05]  /*44590*/  BSYNC.RECONVERGENT B1 ;  /* 0x0000000000017941 */ /* 0x000fea0003800200 */
.L_x_15484:
[----:B--2---:R-:W-:-:S05]  /*445a0*/  IMAD.WIDE R22, R60, 0x4, R10 ;  /* 0x000000043c167825 */ /* 0x004fca00078e020a */
[----:B------:R2:W-:Y:S01]  /*445b0*/  ATOM.E.ADD.F32.FTZ.RN.STRONG.GPU P0, RZ, desc[UR8][R22.64], R15 ;  /* 0x8000000f16ff79a2 */ /* 0x0005e2000c10f308 */
[----:B------:R-:W-:Y:S04]  /*445c0*/  BSSY.RECONVERGENT B1, `(.L_x_15490) ;  /* 0x0000015000017945 */ /* 0x000fe80003800200 */
[----:B--2---:R-:W-:Y:S05]  /*445d0*/  @P0 BRA `(.L_x_15491) ;  /* 0x00000000004c0947 */ /* 0x004fea0003800000 */
[----:B------:R-:W2:Y:S02]  /*445e0*/  QSPC.E.S P0, RZ, [R22] ;  /* 0x0000000016ff73aa */ /* 0x000ea40000000500 */
[----:B--2---:R-:W-:Y:S05]  /*445f0*/  @!P0 BRA `(.L_x_15492) ;  /* 0x0000000000188947 */ /* 0x004fea0003800000 */
[----:B------:R-:W-:-:S07]  /*44600*/  MOV R4, R22 ;  /* 0x0000001600047202 */ /* 0x000fce0000000f00 */
.L_x_15493:
[----:B------:R-:W2:Y:S02]  /*44610*/  LDS R22, [R4] ;  /* 0x0000000004167984 */ /* 0x000ea40000000800 */
[----:B--2---:R-:W-:-:S05]  /*44620*/  FADD R23, R15, R22 ;  /* 0x000000160f177221 */ /* 0x004fca0000000000 */
[----:B------:R-:W2:Y:S02]  /*44630*/  ATOMS.CAST.SPIN P0, [R4], R22, R23 ;  /* 0x000000160400758d */ /* 0x000ea40001800017 */
[----:B--2---:R-:W-:Y:S05]  /*44640*/  @!P0 BRA `(.L_x_15493) ;  /* 0xfffffffc00f08947 */ /* 0x004fea000383ffff */
[----:B------:R-:W-:Y:S05]  /*44650*/  BRA `(.L_x_15491) ;  /* 0x00000000002c7947 */ /* 0x000fea0003800000 */
.L_x_15492:
[----:B------:R-:W2:Y:S02]  /*44660*/  QSPC.E.D P0, RZ, [R22] ;  /* 0x0000000016ff73aa */ /* 0x000ea40000000700 */
[----:B--2---:R-:W-:Y:S05]  /*44670*/  @!P0 BRA `(.L_x_15494) ;  /* 0x0000000000188947 */ /* 0x004fea0003800000 */
.L_x_15495:
[----:B------:R-:W2:Y:S02]  /*44680*/  LD.E R30, [R22] ;  /* 0x00000000161e7980 */ /* 0x000ea40000100900 */
[----:B--2---:R-:W-:-:S06]  /*44690*/  FADD R31, R15, R30 ;  /* 0x0000001e0f1f7221 */ /* 0x004fcc0000000000 */
[----:B------:R-:W2:Y:S02]  /*446a0*/  ATOM.E.CAST.SPIN PT, R31, [R22], R30, R31 ;  /* 0x0000001e161f738b */ /* 0x000ea400019e011f */
[----:B--2---:R-:W-:-:S13]  /*446b0*/  ISETP.EQ.U32.AND P0, PT, R31, 0x1, PT ;  /* 0x000000011f00780c */ /* 0x004fda0003f02070 */
[----:B------:R-:W-:Y:S05]  /*446c0*/  @!P0 BRA `(.L_x_15495) ;  /* 0xfffffffc00ec8947 */ /* 0x000fea000383ffff */
[----:B------:R-:W-:Y:S05]  /*446d0*/  BRA `(.L_x_15491) ;  /* 0x00000000000c7947 */ /* 0x000fea0003800000 */
.L_x_15494:
[----:B------:R-:W1:Y:S02]  /*446e0*/  LD.E R4, desc[UR8][R22.64] ;  /* 0x0000000816047980 */ /* 0x000e64000c101900 */
[----:B-1----:R-:W-:-:S05]  /*446f0*/  FADD R7, R15, R4 ;  /* 0x000000040f077221 */ /* 0x002fca0000000000 */
[----:B------:R2:W-:Y:S02]  /*44700*/  ST.E desc[UR8][R22.64], R7 ;  /* 0x0000000716007985 */ /* 0x0005e4000c101908 */
.L_x_15491:
[----:B------:R-:W-:Y:S05]  /*44710*/  BSYNC.RECONVERGENT B1 ;  /* 0x0000000000017941 */ /* 0x000fea0003800200 */
.L_x_15490:
        /* <DEDUP_REMOVED lines=9> */
[----:B-1----:R-:W-:-:S07]  /*447b0*/  MOV R7, R22 ;  /* 0x0000001600077202 */ /* 0x002fce0000000f00 */
.L_x_15499:
[----:B------:R-:W1:Y:S02]  /*447c0*/  LDS R22, [R7] ;  /* 0x0000000007167984 */ /* 0x000e640000000800 */
[----:B-1----:R-:W-:-:S05]  /*447d0*/  FADD R23, R4, R22 ;  /* 0x0000001604177221 */ /* 0x002fca0000000000 */
[----:B------:R-:W1:Y:S02]  /*447e0*/  ATOMS.CAST.SPIN P0, [R7], R22, R23 ;  /* 0x000000160700758d */ /* 0x000e640001800017 */
[----:B-1----:R-:W-:Y:S05]  /*447f0*/  @!P0 BRA `(.L_x_15499) ;  /* 0xfffffffc00f08947 */ /* 0x002fea000383ffff */
[----:B------:R-:W-:Y:S05]  /*44800*/  BRA `(.L_x_15497) ;  /* 0x00000000002c7947 */ /* 0x000fea0003800000 */
.L_x_15498:
[----:B------:R-:W2:Y:S02]  /*44810*/  QSPC.E.D P0, RZ, [R22] ;  /* 0x0000000016ff73aa */ /* 0x000ea40000000700 */
[----:B--2---:R-:W-:Y:S05]  /*44820*/  @!P0 BRA `(.L_x_15500) ;  /* 0x0000000000188947 */ /* 0x004fea0003800000 */
.L_x_15501:
[----:B------:R-:W2:Y:S02]  /*44830*/  LD.E R30, [R22] ;  /* 0x00000000161e7980 */ /* 0x000ea40000100900 */
[----:B--2---:R-:W-:-:S06]  /*44840*/  FADD R31, R4, R30 ;  /* 0x0000001e041f7221 */ /* 0x004fcc0000000000 */
[----:B------:R-:W2:Y:S02]  /*44850*/  ATOM.E.CAST.SPIN PT, R31, [R22], R30, R31 ;  /* 0x0000001e161f738b */ /* 0x000ea400019e011f */
[----:B--2---:R-:W-:-:S13]  /*44860*/  ISETP.EQ.U32.AND P0, PT, R31, 0x1, PT ;  /* 0x000000011f00780c */ /* 0x004fda0003f02070 */
[----:B------:R-:W-:Y:S05]  /*44870*/  @!P0 BRA `(.L_x_15501) ;  /* 0xfffffffc00ec8947 */ /* 0x000fea000383ffff */
[----:B------:R-:W-:Y:S05]  /*44880*/  BRA `(.L_x_15497) ;  /* 0x00000000000c7947 */ /* 0x000fea0003800000 */
.L_x_15500:
[----:B-1----:R-:W2:Y:S02]  /*44890*/  LD.E R7, desc[UR8][R22.64] ;  /* 0x0000000816077980 */ /* 0x002ea4000c101900 */
[----:B--2---:R-:W-:-:S05]  /*448a0*/  FADD R7, R4, R7 ;  /* 0x0000000704077221 */ /* 0x004fca0000000000 */
[----:B------:R2:W-:Y:S02]  /*448b0*/  ST.E desc[UR8][R22.64], R7 ;  /* 0x0000000716007985 */ /* 0x0005e4000c101908 */
.L_x_15497:
[----:B------:R-:W-:Y:S05]  /*448c0*/  BSYNC.RECONVERGENT B1 ;  /* 0x0000000000017941 */ /* 0x000fea0003800200 */
.L_x_15496:
[----:B--2---:R-:W-:-:S05]  /*448d0*/  IMAD.WIDE R22, R59, 0x4, R10 ;  /* 0x000000043b167825 */ /* 0x004fca00078e020a */
[----:B------:R2:W-:Y:S01]  /*448e0*/  ATOM.E.ADD.F32.FTZ.RN.STRONG.GPU P0, RZ, desc[UR8][R22.64], R15 ;  /* 0x8000000f16ff79a2 */ /* 0x0005e2000c10f308 */
[----:B------:R-:W-:Y:S04]  /*448f0*/  BSSY.RECONVERGENT B1, `(.L_x_15502) ;  /* 0x0000015000017945 */ /* 0x000fe80003800200 */
[----:B--2---:R-:W-:Y:S05]  /*44900*/  @P0 BRA `(.L_x_15503) ;  /* 0x00000000004c0947 */ /* 0x004fea0003800000 */
[----:B------:R-:W2:Y:S02]  /*44910*/  QSPC.E.S P0, RZ, [R22] ;  /* 0x0000000016ff73aa */ /* 0x000ea40000000500 */
[----:B--2---:R-:W-:Y:S05]  /*44920*/  @!P0 BRA `(.L_x_15504) ;  /* 0x0000000000188947 */ /* 0x004fea0003800000 */
[----:B------:R-:W-:-:S07]  /*44930*/  MOV R4, R22 ;  /* 0x0000001600047202 */ /* 0x000fce0000000f00 */
.L_x_15505:
[----:B------:R-:W2:Y:S02]  /*44940*/  LDS R22, [R4] ;  /* 0x0000000004167984 */ /* 0x000ea40000000800 */
[----:B--2---:R-:W-:-:S05]  /*44950*/  FADD R23, R15, R22 ;  /* 0x000000160f177221 */ /* 0x004fca0000000000 */
[----:B------:R-:W2:Y:S02]  /*44960*/  ATOMS.CAST.SPIN P0, [R4], R22, R23 ;  /* 0x000000160400758d */ /* 0x000ea40001800017 */
[----:B--2---:R-:W-:Y:S05]  /*44970*/  @!P0 BRA `(.L_x_15505) ;  /* 0xfffffffc00f08947 */ /* 0x004fea000383ffff */
[----:B------:R-:W-:Y:S05]  /*44980*/  BRA `(.L_x_15503) ;  /* 0x00000000002c7947 */ /* 0x000fea0003800000 */
.L_x_15504:
[----:B------:R-:W2:Y:S02]  /*44990*/  QSPC.E.D P0, RZ, [R22] ;  /* 0x0000000016ff73aa */ /* 0x000ea40000000700 */
[----:B--2---:R-:W-:Y:S05]  /*449a0*/  @!P0 BRA `(.L_x_15506) ;  /* 0x0000000000188947 */ /* 0x004fea0003800000 */
.L_x_15507:
[----:B------:R-:W2:Y:S02]  /*449b0*/  LD.E R30, [R22] ;  /* 0x00000000161e7980 */ /* 0x000ea40000100900 */
[----:B--2---:R-:W-:-:S06]  /*449c0*/  FADD R31, R15, R30 ;  /* 0x0000001e0f1f7221 */ /* 0x004fcc0000000000 */
[----:B------:R-:W2:Y:S02]  /*449d0*/  ATOM.E.CAST.SPIN PT, R31, [R22], R30, R31 ;  /* 0x0000001e161f738b */ /* 0x000ea400019e011f */
[----:B--2---:R-:W-:-:S13]  /*449e0*/  ISETP.EQ.U32.AND P0, PT, R31, 0x1, PT ;  /* 0x000000011f00780c */ /* 0x004fda0003f02070 */
[----:B------:R-:W-:Y:S05]  /*449f0*/  @!P0 BRA `(.L_x_15507) ;  /* 0xfffffffc00ec8947 */ /* 0x000fea000383ffff */
[----:B------:R-:W-:Y:S05]  /*44a00*/  BRA `(.L_x_15503) ;  /* 0x00000000000c7947 */ /* 0x000fea0003800000 */
.L_x_15506:
[----:B------:R-:W1:Y:S02]  /*44a10*/  LD.E R4, desc[UR8][R22.64] ;  /* 0x0000000816047980 */ /* 0x000e64000c101900 */
[----:B-1----:R-:W-:-:S05]  /*44a20*/  FADD R7, R15, R4 ;  /* 0x000000040f077221 */ /* 0x002fca0000000000 */
[----:B------:R2:W-:Y:S02]  /*44a30*/  ST.E desc[UR8][R22.64], R7 ;  /* 0x0000000716007985 */ /* 0x0005e4000c101908 */
.L_x_15503:
[----:B------:R-:W-:Y:S05]  /*44a40*/  BSYNC.RECONVERGENT B1 ;  /* 0x0000000000017941 */ /* 0x000fea0003800200 */
.L_x_15502:
[----:B------:R-:W3:Y:S01]  /*44a50*/  LDL.LU R4, [R1+0x40] ;  /* 0x0000400001047983 */ /* 0x000ee20000300800 */
[----:B--2---:R-:W-:-:S04]  /*44a60*/  IMAD.WIDE R22, R52, 0x4, R20 ;  /* 0x0000000434167825 */ /* 0x004fc800078e0214 */
[----:B---3--:R-:W-:-:S04]  /*44a70*/  FFMA R4, R4, R48, R27 ;  /* 0x0000003004047223 */ /* 0x008fc8000000001b */
[----:B-1----:R-:W-:-:S05]  /*44a80*/  FADD R7, R4, -R27 ;  /* 0x8000001b04077221 */ /* 0x002fca0000000000 */
[----:B------:R1:W-:Y:S01]  /*44a90*/  ATOM.E.ADD.F32.FTZ.RN.STRONG.GPU P0, RZ, desc[UR8][R22.64], R7 ;  /* 0x8000000716ff79a2 */ /* 0x0003e2000c10f308 */
[----:B------:R-:W-:Y:S04]  /*44aa0*/  BSSY.RECONVERGENT B1, `(.L_x_15508) ;  /* 0x0000015000017945 */ /* 0x000fe80003800200 */
[----:B-1----:R-:W-:Y:S05]  /*44ab0*/  @P0 BRA `(.L_x_15509) ;  /* 0x00000000004c0947 */ /* 0x002fea0003800000 */
[----:B------:R-:W1:Y:S02]  /*44ac0*/  QSPC.E.S P0, RZ, [R22] ;  /* 0x0000000016ff73aa */ /* 0x000e640000000500 */
[----:B-1----:R-:W-:Y:S05]  /*44ad0*/  @!P0 BRA `(.L_x_15510) ;  /* 0x0000000000188947 */ /* 0x002fea0003800000 */
[----:B------:R-:W-:-:S07]  /*44ae0*/  MOV R4, R22 ;  /* 0x0000001600047202 */ /* 0x000fce0000000f00 */
.L_x_15511:
[----:B------:R-:W1:Y:S02]  /*44af0*/  LDS R22, [R4] ;  /* 0x0000000004167984 */ /* 0x000e640000000800 */
[----:B-1----:R-:W-:-:S05]  /*44b00*/  FADD R23, R7, R22 ;  /* 0x0000001607177221 */ /* 0x002fca0000000000 */
[----:B------:R-:W1:Y:S02]  /*44b10*/  ATOMS.CAST.SPIN P0, [R4], R22, R23 ;  /* 0x000000160400758d */ /* 0x000e640001800017 */
[----:B-1----:R-:W-:Y:S05]  /*44b20*/  @!P0 BRA `(.L_x_15511) ;  /* 0xfffffffc00f08947 */ /* 0x002fea000383ffff */
[----:B------:R-:W-:Y:S05]  /*44b30*/  BRA `(.L_x_15509) ;  /* 0x00000000002c7947 */ /* 0x000fea0003800000 */
.L_x_15510:
[----:B------:R-:W1:Y:S02]  /*44b40*/  QSPC.E.D P0, RZ, [R22] ;  /* 0x0000000016ff73aa */ /* 0x000e640000000700 */
[----:B-1----:R-:W-:Y:S05]  /*44b50*/  @!P0 BRA `(.L_x_15512) ;  /* 0x0000000000188947 */ /* 0x002fea0003800000 */
.L_x_15513:
[----:B------:R-:W2:Y:S02]  /*44b60*/  LD.E R30, [R22] ;  /* 0x00000000161e7980 */ /* 0x000ea40000100900 */
[----:B--2---:R-:W-:-:S06]  /*44b70*/  FADD R31, R7, R30 ;  /* 0x0000001e071f7221 */ /* 0x004fcc0000000000 */
[----:B------:R-:W2:Y:S02]  /*44b80*/  ATOM.E.CAST.SPIN PT, R31, [R22], R30, R31 ;  /* 0x0000001e161f738b */ /* 0x000ea400019e011f */
[----:B--2---:R-:W-:-:S13]  /*44b90*/  ISETP.EQ.U32.AND P0, PT, R31, 0x1, PT ;  /* 0x000000011f00780c */ /* 0x004fda0003f02070 */
[----:B------:R-:W-:Y:S05]  /*44ba0*/  @!P0 BRA `(.L_x_15513) ;  /* 0xfffffffc00ec8947 */ /* 0x000fea000383ffff */
[----:B------:R-:W-:Y:S05]  /*44bb0*/  BRA `(.L_x_15509) ;  /* 0x00000000000c7947 */ /* 0x000fea0003800000 */
.L_x_15512:
[----:B------:R-:W2:Y:S02]  /*44bc0*/  LD.E R4, desc[UR8][R22.64] ;  /* 0x0000000816047980 */ /* 0x000ea4000c101900 */
[----:B--2---:R-:W-:-:S05]  /*44bd0*/  FADD R7, R7, R4 ;  /* 0x0000000407077221 */ /* 0x004fca0000000000 */
[----:B------:R1:W-:Y:S02]  /*44be0*/  ST.E desc[UR8][R22.64], R7 ;  /* 0x0000000716007985 */ /* 0x0003e4000c101908 */
.L_x_15509:
[----:B------:R-:W-:Y:S05]  /*44bf0*/  BSYNC.RECONVERGENT B1 ;  /* 0x0000000000017941 */ /* 0x000fea0003800200 */
.L_x_15508:
[----:B-1----:R-:W-:-:S05]  /*44c00*/  IMAD.WIDE R22, R52, 0x4, R10 ;  /* 0x0000000434167825 */ /* 0x002fca00078e020a */
[----:B------:R1:W-:Y:S01]  /*44c10*/  ATOM.E.ADD.F32.FTZ.RN.STRONG.GPU P0, RZ, desc[UR8][R22.64], R15 ;  /* 0x8000000f16ff79a2 */ /* 0x0003e2000c10f308 */
[----:B------:R-:W-:Y:S04]  /*44c20*/  BSSY.RECONVERGENT B1, `(.L_x_15514) ;  /* 0x0000015000017945 */ /* 0x000fe80003800200 */
[----:B-1----:R-:W-:Y:S05]  /*44c30*/  @P0 BRA `(.L_x_15515) ;  /* 0x00000000004c0947 */ /* 0x002fea0003800000 */
[----:B------:R-:W1:Y:S02]  /*44c40*/  QSPC.E.S P0, RZ, [R22] ;  /* 0x0000000016ff73aa */ /* 0x000e640000000500 */
[----:B-1----:R-:W-:Y:S05]  /*44c50*/  @!P0 BRA `(.L_x_15516) ;  /* 0x0000000000188947 */ /* 0x002fea0003800000 */
[----:B------:R-:W-:-:S07]  /*44c60*/  MOV R4, R22 ;  /* 0x0000001600047202 */ /* 0x000fce0000000f00 */
.L_x_15517:
[----:B------:R-:W1:Y:S02]  /*44c70*/  LDS R22, [R4] ;  /* 0x0000000004167984 */ /* 0x000e640000000800 */
[----:B-1----:R-:W-:-:S05]  /*44c80*/  FADD R23, R15, R22 ;  /* 0x000000160f177221 */ /* 0x002fca0000000000 */
[----:B------:R-:W1:Y:S02]  /*44c90*/  ATOMS.CAST.SPIN P0, [R4], R22, R23 ;  /* 0x000000160400758d */ /* 0x000e640001800017 */
[----:B-1----:R-:W-:Y:S05]  /*44ca0*/  @!P0 BRA `(.L_x_15517) ;  /* 0xfffffffc00f08947 */ /* 0x002fea000383ffff */
[----:B------:R-:W-:Y:S05]  /*44cb0*/  BRA `(.L_x_15515) ;  /* 0x00000000002c7947 */ /* 0x000fea0003800000 */
.L_x_15516:
[----:B------:R-:W1:Y:S02]  /*44cc0*/  QSPC.E.D P0, RZ, [R22] ;  /* 0x0000000016ff73aa */ /* 0x000e640000000700 */
[----:B-1----:R-:W-:Y:S05]  /*44cd0*/  @!P0 BRA `(.L_x_15518) ;  /* 0x0000000000188947 */ /* 0x002fea0003800000 */
.L_x_15519:
[----:B------:R-:W2:Y:S02]  /*44ce0*/  LD.E R30, [R22] ;  /* 0x00000000161e7980 */ /* 0x000ea40000100900 */
[----:B--2---:R-:W-:-:S06]  /*44cf0*/  FADD R31, R15, R30 ;  /* 0x0000001e0f1f7221 */ /* 0x004fcc0000000000 */
[----:B------:R-:W2:Y:S02]  /*44d00*/  ATOM.E.CAST.SPIN PT, R31, [R22], R30, R31 ;  /* 0x0000001e161f738b */ /* 0x000ea400019e011f */
[----:B--2---:R-:W-:-:S13]  /*44d10*/  ISETP.EQ.U32.AND P0, PT, R31, 0x1, PT ;  /* 0x000000011f00780c */ /* 0x004fda0003f02070 */
[----:B------:R-:W-:Y:S05]  /*44d20*/  @!P0 BRA `(.L_x_15519) ;  /* 0xfffffffc00ec8947 */ /* 0x000fea000383ffff */
[----:B------:R-:W-:Y:S05]  /*44d30*/  BRA `(.L_x_15515) ;  /* 0x00000000000c7947 */ /* 0x000fea0003800000 */
.L_x_15518:
[----:B------:R-:W2:Y:S02]  /*44d40*/  LD.E R4, desc[UR8][R22.64] ;  /* 0x0000000816047980 */ /* 0x000ea4000c101900 */
[----:B--2---:R-:W-:-:S05]  /*44d50*/  FADD R7, R15, R4 ;  /* 0x000000040f077221 */ /* 0x004fca0000000000 */
[----:B------:R1:W-:Y:S02]  /*44d60*/  ST.E desc[UR8][R22.64], R7 ;  /* 0x0000000716007985 */ /* 0x0003e4000c101908 */
.L_x_15515:
[----:B------:R-:W-:Y:S05]  /*44d70*/  BSYNC.RECONVERGENT B1 ;  /* 0x0000000000017941 */ /* 0x000fea0003800200 */
.L_x_15514:
        /* <DEDUP_REMOVED lines=10> */
.L_x_15523:
[----:B------:R-:W1:Y:S02]  /*44e20*/  LDS R22, [R4] ;  /* 0x0000000004167984 */ /* 0x000e640000000800 */
[----:B-1----:R-:W-:-:S05]  /*44e30*/  FADD R23, R7, R22 ;  /* 0x0000001607177221 */ /* 0x002fca0000000000 */
[----:B------:R-:W1:Y:S02]  /*44e40*/  ATOMS.CAST.SPIN P0, [R4], R22, R23 ;  /* 0x000000160400758d */ /* 0x000e640001800017 */
[----:B-1----:R-:W-:Y:S05]  /*44e50*/  @!P0 BRA `(.L_x_15523) ;  /* 0xfffffffc00f08947 */ /* 0x002fea000383ffff */
[----:B------:R-:W-:Y:S05]  /*44e60*/  BRA `(.L_x_15521) ;  /* 0x00000000002c7947 */ /* 0x000fea0003800000 */
.L_x_15522:
[----:B------:R-:W1:Y:S02]  /*44e70*/  QSPC.E.D P0, RZ, [R22] ;  /* 0x0000000016ff73aa */ /* 0x000e640000000700 */
[----:B-1----:R-:W-:Y:S05]  /*44e80*/  @!P0 BRA `(.L_x_15524) ;  /* 0x0000000000188947 */ /* 0x002fea0003800000 */
.L_x_15525:
[----:B------:R-:W2:Y:S02]  /*44e90*/  LD.E R30, [R22] ;  /* 0x00000000161e7980 */ /* 0x000ea40000100900 */
[----:B--2---:R-:W-:-:S06]  /*44ea0*/  FADD R31, R7, R30 ;  /* 0x0000001e071f7221 */ /* 0x004fcc0000000000 */
[----:B------:R-:W2:Y:S02]  /*44eb0*/  ATOM.E.CAST.SPIN PT, R31, [R22], R30, R31 ;  /* 0x0000001e161f738b */ /* 0x000ea400019e011f */
[----:B--2---:R-:W-:-:S13]  /*44ec0*/  ISETP.EQ.U32.AND P0, PT, R31, 0x1, PT ;  /* 0x000000011f00780c */ /* 0x004fda0003f02070 */
[----:B------:R-:W-:Y:S05]  /*44ed0*/  @!P0 BRA `(.L_x_15525) ;  /* 0xfffffffc00ec8947 */ /* 0x000fea000383ffff */
[----:B------:R-:W-:Y:S05]  /*44ee0*/  BRA `(.L_x_15521) ;  /* 0x00000000000c7947 */ /* 0x000fea0003800000 */
.L_x_15524:
[----:B------:R-:W2:Y:S02]  /*44ef0*/  LD.E R4, desc[UR8][R22.64] ;  /* 0x0000000816047980 */ /* 0x000ea4000c101900 */
[----:B--2---:R-:W-:-:S05]  /*44f00*/  FADD R7, R7, R4 ;  /* 0x0000000407077221 */ /* 0x004fca0000000000 */
[----:B------:R1:W-:Y:S02]  /*44f10*/  ST.E desc[UR8][R22.64], R7 ;  /* 0x0000000716007985 */ /* 0x0003e4000c101908 */
.L_x_15521:
[----:B------:R-:W-:Y:S05]  /*44f20*/  BSYNC.RECONVERGENT B1 ;  /* 0x0000000000017941 */ /* 0x000fea0003800200 */
.L_x_15520:
[----:B-1----:R-:W-:-:S05]  /*44f30*/  IMAD.WIDE R22, R39, 0x4, R10 ;  /* 0x0000000427167825 */ /* 0x002fca00078e020a */
[----:B------:R1:W-:Y:S01]  /*44f40*/  ATOM.E.ADD.F32.FTZ.RN.STRONG.GPU P0, RZ, desc[UR8][R22.64], R15 ;  /* 0x8000000f16ff79a2 */ /* 0x0003e2000c10f308 */
[----:B------:R-:W-:Y:S04]  /*44f50*/  BSSY.RECONVERGENT B1, `(.L_x_15526) ;  /* 0x0000015000017945 */ /* 0x000fe80003800200 */
[----:B-1----:R-:W-:Y:S05]  /*44f60*/  @P0 BRA `(.L_x_15527) ;  /* 0x00000000004c0947 */ /* 0x002fea0003800000 */
[----:B------:R-:W1:Y:S02]  /*44f70*/  QSPC.E.S P0, RZ, [R22] ;  /* 0x0000000016ff73aa */ /* 0x000e640000000500 */
[----:B-1----:R-:W-:Y:S05]  /*44f80*/  @!P0 BRA `(.L_x_15528) ;  /* 0x0000000000188947 */ /* 0x002fea0003800000 */
[----:B------:R-:W-:-:S07]  /*44f90*/  MOV R4, R22 ;  /* 0x0000001600047202 */ /* 0x000fce0000000f00 */
.L_x_15529:
[----:B------:R-:W1:Y:S02]  /*44fa0*/  LDS R22, [R4] ;  /* 0x0000000004167984 */ /* 0x000e640000000800 */
[----:B-1----:R-:W-:-:S05]  /*44fb0*/  FADD R23, R15, R22 ;  /* 0x000000160f177221 */ /* 0x002fca0000000000 */
[----:B------:R-:W1:Y:S02]  /*44fc0*/  ATOMS.CAST.SPIN P0, [R4], R22, R23 ;  /* 0x000000160400758d */ /* 0x000e640001800017 */
[----:B-1----:R-:W-:Y:S05]  /*44fd0*/  @!P0 BRA `(.L_x_15529) ;  /* 0xfffffffc00f08947 */ /* 0x002fea000383ffff */
[----:B------:R-:W-:Y:S05]  /*44fe0*/  BRA `(.L_x_15527) ;  /* 0x00000000002c7947 */ /* 0x000fea0003800000 */
.L_x_15528:
[----:B------:R-:W1:Y:S02]  /*44ff0*/  QSPC.E.D P0, RZ, [R22] ;  /* 0x0000000016ff73aa */ /* 0x000e640000000700 */
[----:B-1----:R-:W-:Y:S05]  /*45000*/  @!P0 BRA `(.L_x_15530) ;  /* 0x0000000000188947 */ /* 0x002fea0003800000 */
.L_x_15531:
[----:B------:R-:W2:Y:S02]  /*45010*/  LD.E R30, [R22] ;  /* 0x00000000161e7980 */ /* 0x000ea40000100900 */
[----:B--2---:R-:W-:-:S06]  /*45020*/  FADD R31, R15, R30 ;  /* 0x0000001e0f1f7221 */ /* 0x004fcc0000000000 */
[----:B------:R-:W2:Y:S02]  /*45030*/  ATOM.E.CAST.SPIN PT, R31, [R22], R30, R31 ;  /* 0x0000001e161f738b */ /* 0x000ea400019e011f */
[----:B--2---:R-:W-:-:S13]  /*45040*/  ISETP.EQ.U32.AND P0, PT, R31, 0x1, PT ;  /* 0x000000011f00780c */ /* 0x004fda0003f02070 */
[----:B------:R-:W-:Y:S05]  /*45050*/  @!P0 BRA `(.L_x_15531) ;  /* 0xfffffffc00ec8947 */ /* 0x000fea000383ffff */
[----:B------:R-:W-:Y:S05]  /*45060*/  BRA `(.L_x_15527) ;  /* 0x00000000000c7947 */ /* 0x000fea0003800000 */
.L_x_15530:
[----:B------:R-:W2:Y:S02]  /*45070*/  LD.E R4, desc[UR8][R22.64] ;  /* 0x0000000816047980 */ /* 0x000ea4000c101900 */
[----:B--2---:R-:W-:-:S05]  /*45080*/  FADD R7, R15, R4 ;  /* 0x000000040f077221 */ /* 0x004fca0000000000 */
[----:B------:R1:W-:Y:S02]  /*45090*/  ST.E desc[UR8][R22.64], R7 ;  /* 0x0000000716007985 */ /* 0x0003e4000c101908 */
.L_x_15527:
[----:B------:R-:W-:Y:S05]  /*450a0*/  BSYNC.RECONVERGENT B1 ;  /* 0x0000000000017941 */ /* 0x000fea0003800200 */
.L_x_15526:
        /* <DEDUP_REMOVED lines=8> */
[----:B0-----:R-:W-:-:S07]  /*45130*/  MOV R13, R4 ;  /* 0x00000004000d7202 */ /* 0x001fce0000000f00 */
.L_x_15535:
[----:B------:R-:W0:Y:S02]  /*45140*/  LDS R4, [R13] ;  /* 0x000000000d047984 */ /* 0x000e240000000800 */
[----:B0-----:R-:W-:-:S05]  /*45150*/  FADD R5, R7, R4 ;  /* 0x0000000407057221 */ /* 0x001fca0000000000 */
[----:B------:R-:W0:Y:S02]  /*45160*/  ATOMS.CAST.SPIN P0, [R13], R4, R5 ;  /* 0x000000040d00758d */ /* 0x000e240001800005 */
[----:B0-----:R-:W-:Y:S05]  /*45170*/  @!P0 BRA `(.L_x_15535) ;  /* 0xfffffffc00f08947 */ /* 0x001fea000383ffff */
[----:B------:R-:W-:Y:S05]  /*45180*/  BRA `(.L_x_15533) ;  /* 0x00000000002c7947 */ /* 0x000fea0003800000 */
.L_x_15534:
[----:B------:R-:W1:Y:S02]  /*45190*/  QSPC.E.D P0, RZ, [R4] ;  /* 0x0000000004ff73aa */ /* 0x000e640000000700 */
[----:B-1----:R-:W-:Y:S05]  /*451a0*/  @!P0 BRA `(.L_x_15536) ;  /* 0x0000000000188947 */ /* 0x002fea0003800000 */
.L_x_15537:
[----:B------:R-:W2:Y:S02]  /*451b0*/  LD.E R22, [R4] ;  /* 0x0000000004167980 */ /* 0x000ea40000100900 */
[----:B--2---:R-:W-:-:S06]  /*451c0*/  FADD R23, R7, R22 ;  /* 0x0000001607177221 */ /* 0x004fcc0000000000 */
[----:B------:R-:W2:Y:S02]  /*451d0*/  ATOM.E.CAST.SPIN PT, R23, [R4], R22, R23 ;  /* 0x000000160417738b */ /* 0x000ea400019e0117 */
[----:B--2---:R-:W-:-:S13]  /*451e0*/  ISETP.EQ.U32.AND P0, PT, R23, 0x1, PT ;  /* 0x000000011700780c */ /* 0x004fda0003f02070 */
[----:B------:R-:W-:Y:S05]  /*451f0*/  @!P0 BRA `(.L_x_15537) ;  /* 0xfffffffc00ec8947 */ /* 0x000fea000383ffff */
[----:B------:R-:W-:Y:S05]  /*45200*/  BRA `(.L_x_15533) ;  /* 0x00000000000c7947 */ /* 0x000fea0003800000 */
.L_x_15536:
[----:B------:R-:W2:Y:S02]  /*45210*/  LD.E R16, desc[UR8][R4.64] ;  /* 0x0000000804107980 */ /* 0x000ea4000c101900 */
[----:B--2---:R-:W-:-:S05]  /*45220*/  FADD R7, R7, R16 ;  /* 0x0000001007077221 */ /* 0x004fca0000000000 */
[----:B------:R1:W-:Y:S02]  /*45230*/  ST.E desc[UR8][R4.64], R7 ;  /* 0x0000000704007985 */ /* 0x0003e4000c101908 */
.L_x_15533:
[----:B------:R-:W-:Y:S05]  /*45240*/  BSYNC.RECONVERGENT B1 ;  /* 0x0000000000017941 */ /* 0x000fea0003800200 */
.L_x_15532:
[----:B-1----:R-:W-:-:S05]  /*45250*/  IMAD.WIDE R4, R38, 0x4, R10 ;  /* 0x0000000426047825 */ /* 0x002fca00078e020a */
[----:B------:R1:W-:Y:S01]  /*45260*/  ATOM.E.ADD.F32.FTZ.RN.STRONG.GPU P0, RZ, desc[UR8][R4.64], R15 ;  /* 0x8000000f04ff79a2 */ /* 0x0003e2000c10f308 */
[----:B------:R-:W-:Y:S04]  /*45270*/  BSSY.RECONVERGENT B1, `(.L_x_15538) ;  /* 0x0000015000017945 */ /* 0x000fe80003800200 */
[----:B-1----:R-:W-:Y:S05]  /*45280*/  @P0 BRA `(.L_x_15539) ;  /* 0x00000000004c0947 */ /* 0x002fea0003800000 */
[----:B------:R-:W1:Y:S02]  /*45290*/  QSPC.E.S P0, RZ, [R4] ;  /* 0x0000000004ff73aa */ /* 0x000e640000000500 */
[----:B-1----:R-:W-:Y:S05]  /*452a0*/  @!P0 BRA `(.L_x_15540) ;  /* 0x0000000000188947 */ /* 0x002fea0003800000 */
[----:B------:R-:W-:-:S07]  /*452b0*/  MOV R7, R4 ;  /* 0x0000000400077202 */ /* 0x000fce0000000f00 */
.L_x_15541:
[----:B------:R-:W1:Y:S02]  /*452c0*/  LDS R4, [R7] ;  /* 0x0000000007047984 */ /* 0x000e640000000800 */
[----:B-1----:R-:W-:-:S05]  /*452d0*/  FADD R5, R15, R4 ;  /* 0x000000040f057221 */ /* 0x002fca0000000000 */
[----:B------:R-:W1:Y:S02]  /*452e0*/  ATOMS.CAST.SPIN P0, [R7], R4, R5 ;  /* 0x000000040700758d */ /* 0x000e640001800005 */
[----:B-1----:R-:W-:Y:S05]  /*452f0*/  @!P0 BRA `(.L_x_15541) ;  /* 0xfffffffc00f08947 */ /* 0x002fea000383ffff */
[----:B------:R-:W-:Y:S05]  /*45300*/  BRA `(.L_x_15539) ;  /* 0x00000000002c7947 */ /* 0x000fea0003800000 */
.L_x_15540:
[----:B------:R-:W1:Y:S02]  /*45310*/  QSPC.E.D P0, RZ, [R4] ;  /* 0x0000000004ff73aa */ /* 0x000e640000000700 */
[----:B-1----:R-:W-:Y:S05]  /*45320*/  @!P0 BRA `(.L_x_15542) ;  /* 0x0000000000188947 */ /* 0x002fea0003800000 */
.L_x_15543:
[----:B------:R-:W2:Y:S02]  /*45330*/  LD.E R22, [R4] ;  /* 0x0000000004167980 */ /* 0x000ea40000100900 */
[----:B--2---:R-:W-:-:S06]  /*45340*/  FADD R23, R15, R22 ;  /* 0x000000160f177221 */ /* 0x004fcc0000000000 */
[----:B------:R-:W2:Y:S02]  /*45350*/  ATOM.E.CAST.SPIN PT, R23, [R4], R22, R23 ;  /* 0x000000160417738b */ /* 0x000ea400019e0117 */
[----:B--2---:R-:W-:-:S13]  /*45360*/  ISETP.EQ.U32.AND P0, PT, R23, 0x1, PT ;  /* 0x000000011700780c */ /* 0x004fda0003f02070 */
[----:B------:R-:W-:Y:S05]  /*45370*/  @!P0 BRA `(.L_x_15543) ;  /* 0xfffffffc00ec8947 */ /* 0x000fea000383ffff */
[----:B------:R-:W-:Y:S05]  /*45380*/  BRA `(.L_x_15539) ;  /* 0x00000000000c7947 */ /* 0x000fea0003800000 */
.L_x_15542:
[----:B------:R-:W2:Y:S02]  /*45390*/  LD.E R16, desc[UR8][R4.64] ;  /* 0x0000000804107980 */ /* 0x000ea4000c101900 */
[----:B--2---:R-:W-:-:S05]  /*453a0*/  FADD R7, R15, R16 ;  /* 0x000000100f077221 */ /* 0x004fca0000000000 */
[----:B------:R1:W-:Y:S02]  /*453b0*/  ST.E desc[UR8][R4.64], R7 ;  /* 0x0000000704007985 */ /* 0x0003e4000c101908 */
.L_x_15539:
[----:B------:R-:W-:Y:S05]  /*453c0*/  BSYNC.RECONVERGENT B1 ;  /* 0x0000000000017941 */ /* 0x000fea0003800200 */
.L_x_15538:
        /* <DEDUP_REMOVED lines=9> */
.L_x_15547:
[----:B------:R-:W1:Y:S02]  /*45460*/  LDS R4, [R7] ;  /* 0x0000000007047984 */ /* 0x000e640000000800 */
[----:B-1----:R-:W-:-:S05]  /*45470*/  FADD R5, R9, R4 ;  /* 0x0000000409057221 */ /* 0x002fca0000000000 */
[----:B------:R-:W1:Y:S02]  /*45480*/  ATOMS.CAST.SPIN P0, [R7], R4, R5 ;  /* 0x000000040700758d */ /* 0x000e640001800005 */
[----:B-1----:R-:W-:Y:S05]  /*45490*/  @!P0 BRA `(.L_x_15547) ;  /* 0xfffffffc00f08947 */ /* 0x002fea000383ffff */
[----:B------:R-:W-:Y:S05]  /*454a0*/  BRA `(.L_x_15545) ;  /* 0x00000000002c7947 */ /* 0x000fea0003800000 */
.L_x_15546:
[----:B------:R-:W1:Y:S02]  /*454b0*/  QSPC.E.D P0, RZ, [R4] ;  /* 0x0000000004ff73aa */ /* 0x000e640000000700 */
[----:B-1----:R-:W-:Y:S05]  /*454c0*/  @!P0 BRA `(.L_x_15548) ;  /* 0x0000000000188947 */ /* 0x002fea0003800000 */
.L_x_15549:
[----:B------:R-:W2:Y:S02]  /*454d0*/  LD.E R22, [R4] ;  /* 0x0000000004167980 */ /* 0x000ea40000100900 */
[----:B--2---:R-:W-:-:S06]  /*454e0*/  FADD R23, R9, R22 ;  /* 0x0000001609177221 */ /* 0x004fcc0000000000 */
[----:B------:R-:W2:Y:S02]  /*454f0*/  ATOM.E.CAST.SPIN PT, R23, [R4], R22, R23 ;  /* 0x000000160417738b */ /* 0x000ea400019e0117 */
[----:B--2---:R-:W-:-:S13]  /*45500*/  ISETP.EQ.U32.AND P0, PT, R23, 0x1, PT ;  /* 0x000000011700780c */ /* 0x004fda0003f02070 */
[----:B------:R-:W-:Y:S05]  /*45510*/  @!P0 BRA `(.L_x_15549) ;  /* 0xfffffffc00ec8947 */ /* 0x000fea000383ffff */
[----:B------:R-:W-:Y:S05]  /*45520*/  BRA `(.L_x_15545) ;  /* 0x00000000000c7947 */ /* 0x000fea0003800000 */
.L_x_15548:
[----:B------:R-:W2:Y:S02]  /*45530*/  LD.E R7, desc[UR8][R4.64] ;  /* 0x0000000804077980 */ /* 0x000ea4000c101900 */
[----:B--2---:R-:W-:-:S05]  /*45540*/  FADD R7, R9, R7 ;  /* 0x0000000709077221 */ /* 0x004fca0000000000 */
[----:B------:R1:W-:Y:S02]  /*45550*/  ST.E desc[UR8][R4.64], R7 ;  /* 0x0000000704007985 */ /* 0x0003e4000c101908 */
.L_x_15545:
[----:B------:R-:W-:Y:S05]  /*45560*/  BSYNC.RECONVERGENT B1 ;  /* 0x0000000000017941 */ /* 0x000fea0003800200 */
.L_x_15544:
[----:B-1----:R-:W-:-:S05]  /*45570*/  IMAD.WIDE R4, R37, 0x4, R10 ;  /* 0x0000000425047825 */ /* 0x002fca00078e020a */
[----:B------:R1:W-:Y:S01]  /*45580*/  ATOM.E.ADD.F32.FTZ.RN.STRONG.GPU P0, RZ, desc[UR8][R4.64], R15 ;  /* 0x8000000f04ff79a2 */ /* 0x0003e2000c10f308 */
[----:B------:R-:W-:Y:S04]  /*45590*/  BSSY.RECONVERGENT B1, `(.L_x_15550) ;  /* 0x0000015000017945 */ /* 0x000fe80003800200 */
[----:B-1----:R-:W-:Y:S05]  /*455a0*/  @P0 BRA `(.L_x_15551) ;  /* 0x00000000004c0947 */ /* 0x002fea0003800000 */
[----:B------:R-:W1:Y:S02]  /*455b0*/  QSPC.E.S P0, RZ, [R4] ;  /* 0x0000000004ff73aa */ /* 0x000e640000000500 */
[----:B-1----:R-:W-:Y:S05]  /*455c0*/  @!P0 BRA `(.L_x_15552) ;  /* 0x0000000000188947 */ /* 0x002fea0003800000 */
[----:B------:R-:W-:-:S07]  /*455d0*/  MOV R7, R4 ;  /* 0x0000000400077202 */ /* 0x000fce0000000f00 */
.L_x_15553:
[----:B------:R-:W1:Y:S02]  /*455e0*/  LDS R4, [R7] ;  /* 0x0000000007047984 */ /* 0x000e640000000800 */
[----:B-1----:R-:W-:-:S05]  /*455f0*/  FADD R5, R15, R4 ;  /* 0x000000040f057221 */ /* 0x002fca0000000000 */
[----:B------:R-:W1:Y:S02]  /*45600*/  ATOMS.CAST.SPIN P0, [R7], R4, R5 ;  /* 0x000000040700758d */ /* 0x000e640001800005 */
[----:B-1----:R-:W-:Y:S05]  /*45610*/  @!P0 BRA `(.L_x_15553) ;  /* 0xfffffffc00f08947 */ /* 0x002fea000383ffff */
[----:B------:R-:W-:Y:S05]  /*45620*/  BRA `(.L_x_15551) ;  /* 0x00000000002c7947 */ /* 0x000fea0003800000 */
.L_x_15552:
[----:B------:R-:W1:Y:S02]  /*45630*/  QSPC.E.D P0, RZ, [R4] ;  /* 0x0000000004ff73aa */ /* 0x000e640000000700 */
[----:B-1----:R-:W-:Y:S05]  /*45640*/  @!P0 BRA `(.L_x_15554) ;  /* 0x0000000000188947 */ /* 0x002fea0003800000 */
.L_x_15555:
[----:B------:R-:W2:Y:S02]  /*45650*/  LD.E R22, [R4] ;  /* 0x0000000004167980 */ /* 0x000ea40000100900 */
[----:B--2---:R-:W-:-:S06]  /*45660*/  FADD R23, R15, R22 ;  /* 0x000000160f177221 */ /* 0x004fcc0000000000 */
[----:B------:R-:W2:Y:S02]  /*45670*/  ATOM.E.CAST.SPIN PT, R23, [R4], R22, R23 ;  /* 0x000000160417738b */ /* 0x000ea400019e0117 */
[----:B--2---:R-:W-:-:S13]  /*45680*/  ISETP.EQ.U32.AND P0, PT, R23, 0x1, PT ;  /* 0x000000011700780c */ /* 0x004fda0003f02070 */
[----:B------:R-:W-:Y:S05]  /*45690*/  @!P0 BRA `(.L_x_15555) ;  /* 0xfffffffc00ec8947 */ /* 0x000fea000383ffff */
[----:B------:R-:W-:Y:S05]  /*456a0*/  BRA `(.L_x_15551) ;  /* 0x00000000000c7947 */ /* 0x000fea0003800000 */
.L_x_15554:
[----:B------:R-:W2:Y:S02]  /*456b0*/  LD.E R16, desc[UR8][R4.64] ;  /* 0x0000000804107980 */ /* 0x000ea4000c101900 */
[----:B--2---:R-:W-:-:S05]  /*456c0*/  FADD R7, R15, R16 ;  /* 0x000000100f077221 */ /* 0x004fca0000000000 */
[----:B------:R1:W-:Y:S02]  /*456d0*/  ST.E desc[UR8][R4.64], R7 ;  /* 0x0000000704007985 */ /* 0x0003e4000c101908 */
.L_x_15551:
[----:B------:R-:W-:Y:S05]  /*456e0*/  BSYNC.RECONVERGENT B1 ;  /* 0x0000000000017941 */ /* 0x000fea0003800200 */
.L_x_15550:
        /* <DEDUP_REMOVED lines=9> */
.L_x_15559:
[----:B------:R-:W0:Y:S02]  /*45780*/  LDS R4, [R20] ;  /* 0x0000000014047984 */ /* 0x000e240000000800 */
[----:B0-----:R-:W-:-:S05]  /*45790*/  FADD R5, R7, R4 ;  /* 0x0000000407057221 */ /* 0x001fca0000000000 */
[----:B------:R-:W0:Y:S02]  /*457a0*/  ATOMS.CAST.SPIN P0, [R20], R4, R5 ;  /* 0x000000041400758d */ /* 0x000e240001800005 */
[----:B0-----:R-:W-:Y:S05]  /*457b0*/  @!P0 BRA `(.L_x_15559) ;  /* 0xfffffffc00f08947 */ /* 0x001fea000383ffff */
[----:B------:R-:W-:Y:S05]  /*457c0*/  BRA `(.L_x_15557) ;  /* 0x00000000002c7947 */ /* 0x000fea0003800000 */
.L_x_15558:
[----:B------:R-:W0:Y:S02]  /*457d0*/  QSPC.E.D P0, RZ, [R20] ;  /* 0x0000000014ff73aa */ /* 0x000e240000000700 */
[----:B0-----:R-:W-:Y:S05]  /*457e0*/  @!P0 BRA `(.L_x_15560) ;  /* 0x0000000000188947 */ /* 0x001fea0003800000 */
.L_x_15561:
[----:B------:R-:W2:Y:S02]  /*457f0*/  LD.E R4, [R20] ;  /* 0x0000000014047980 */ /* 0x000ea40000100900 */
[----:B--2---:R-:W-:-:S06]  /*45800*/  FADD R5, R7, R4 ;  /* 0x0000000407057221 */ /* 0x004fcc0000000000 */
[----:B------:R-:W2:Y:S02]  /*45810*/  ATOM.E.CAST.SPIN PT, R5, [R20], R4, R5 ;  /* 0x000000041405738b */ /* 0x000ea400019e0105 */
[----:B--2---:R-:W-:-:S13]  /*45820*/  ISETP.EQ.U32.AND P0, PT, R5, 0x1, PT ;  /* 0x000000010500780c */ /* 0x004fda0003f02070 */
[----:B------:R-:W-:Y:S05]  /*45830*/  @!P0 BRA `(.L_x_15561) ;  /* 0xfffffffc00ec8947 */ /* 0x000fea000383ffff */
[----:B------:R-:W-:Y:S05]  /*45840*/  BRA `(.L_x_15557) ;  /* 0x00000000000c7947 */ /* 0x000fea0003800000 */
.L_x_15560:
[----:B------:R-:W2:Y:S02]  /*45850*/  LD.E R4, desc[UR8][R20.64] ;  /* 0x0000000814047980 */ /* 0x000ea4000c101900 */
[----:B--2---:R-:W-:-:S05]  /*45860*/  FADD R5, R7, R4 ;  /* 0x0000000407057221 */ /* 0x004fca0000000000 */
[----:B------:R0:W-:Y:S02]  /*45870*/  ST.E desc[UR8][R20.64], R5 ;  /* 0x0000000514007985 */ /* 0x0001e4000c101908 */
.L_x_15557:
[----:B------:R-:W-:Y:S05]  /*45880*/  BSYNC.RECONVERGENT B1 ;  /* 0x0000000000017941 */ /* 0x000fea0003800200 */
.L_x_15556:
[----:B------:R-:W-:-:S05]  /*45890*/  IMAD.WIDE R10, R36, 0x4, R10 ;  /* 0x00000004240a7825 */ /* 0x000fca00078e020a */
[----:B------:R1:W-:Y:S01]  /*458a0*/  ATOM.E.ADD.F32.FTZ.RN.STRONG.GPU P0, RZ, desc[UR8][R10.64], R15 ;  /* 0x8000000f0aff79a2 */ /* 0x0003e2000c10f308 */
[----:B------:R-:W-:Y:S04]  /*458b0*/  BSSY.RECONVERGENT B1, `(.L_x_15562) ;  /* 0x0000015000017945 */ /* 0x000fe80003800200 */
[----:B-1----:R-:W-:Y:S05]  /*458c0*/  @P0 BRA `(.L_x_15563) ;  /* 0x00000000004c0947 */ /* 0x002fea0003800000 */
[----:B------:R-:W1:Y:S02]  /*458d0*/  QSPC.E.S P0, RZ, [R10] ;  /* 0x000000000aff73aa */ /* 0x000e640000000500 */
[----:B-1----:R-:W-:Y:S05]  /*458e0*/  @!P0 BRA `(.L_x_15564) ;  /* 0x0000000000188947 */ /* 0x002fea0003800000 */
[----:B------:R-:W-:-:S07]  /*458f0*/  MOV R10, R10 ;  /* 0x0000000a000a7202 */ /* 0x000fce0000000f00 */
.L_x_15565:
[----:B------:R-:W0:Y:S02]  /*45900*/  LDS R4, [R10] ;  /* 0x000000000a047984 */ /* 0x000e240000000800 */
[----:B0-----:R-:W-:-:S05]  /*45910*/  FADD R5, R15, R4 ;  /* 0x000000040f057221 */ /* 0x001fca0000000000 */
[----:B------:R-:W0:Y:S02]  /*45920*/  ATOMS.CAST.SPIN P0, [R10], R4, R5 ;  /* 0x000000040a00758d */ /* 0x000e240001800005 */
[----:B0-----:R-:W-:Y:S05]  /*45930*/  @!P0 BRA `(.L_x_15565) ;  /* 0xfffffffc00f08947 */ /* 0x001fea000383ffff */
[----:B------:R-:W-:Y:S05]  /*45940*/  BRA `(.L_x_15563) ;  /* 0x00000000002c7947 */ /* 0x000fea0003800000 */
.L_x_15564:
[----:B------:R-:W1:Y:S02]  /*45950*/  QSPC.E.D P0, RZ, [R10] ;  /* 0x000000000aff73aa */ /* 0x000e640000000700 */
[----:B-1----:R-:W-:Y:S05]  /*45960*/  @!P0 BRA `(.L_x_15566) ;  /* 0x0000000000188947 */ /* 0x002fea0003800000 */
.L_x_15567:
[----:B------:R-:W0:Y:S02]  /*45970*/  LD.E R4, [R10] ;  /* 0x000000000a047980 */ /* 0x000e240000100900 */
[----:B0-----:R-:W-:-:S06]  /*45980*/  FADD R5, R15, R4 ;  /* 0x000000040f057221 */ /* 0x001fcc0000000000 */
[----:B------:R-:W2:Y:S02]  /*45990*/  ATOM.E.CAST.SPIN PT, R5, [R10], R4, R5 ;  /* 0x000000040a05738b */ /* 0x000ea400019e0105 */
[----:B--2---:R-:W-:-:S13]  /*459a0*/  ISETP.EQ.U32.AND P0, PT, R5, 0x1, PT ;  /* 0x000000010500780c */ /* 0x004fda0003f02070 */
[----:B------:R-:W-:Y:S05]  /*459b0*/  @!P0 BRA `(.L_x_15567) ;  /* 0xfffffffc00ec8947 */ /* 0x000fea000383ffff */
[----:B------:R-:W-:Y:S05]  /*459c0*/  BRA `(.L_x_15563) ;  /* 0x00000000000c7947 */ /* 0x000fea0003800000 */
.L_x_15566:
[----:B------:R-:W0:Y:S02]  /*459d0*/  LD.E R4, desc[UR8][R10.64] ;  /* 0x000000080a047980 */ /* 0x000e24000c101900 */
[----:B0-----:R-:W-:-:S05]  /*459e0*/  FADD R5, R15, R4 ;  /* 0x000000040f057221 */ /* 0x001fca0000000000 */
[----:B------:R1:W-:Y:S02]  /*459f0*/  ST.E desc[UR8][R10.64], R5 ;  /* 0x000000050a007985 */ /* 0x0003e4000c101908 */
.L_x_15563:
[----:B------:R-:W-:Y:S05]  /*45a00*/  BSYNC.RECONVERGENT B1 ;  /* 0x0000000000017941 */ /* 0x000fea0003800200 */
.L_x_15562:
[----:B------:R-:W-:-:S03]  /*45a10*/  UMOV UR4, 0xffffffff ;  /* 0xffffffff00047882 */ /* 0x000fc60000000000 */
[----:B------:R-:W-:Y:S05]  /*45a20*/  BRA.DIV UR4, `(.L_x_15568) ;  /* 0x000004ee04187947 */ /* 0x000fea000b800000 */
[----:B------:R-:W2:Y:S04]  /*45a30*/  LDL R9, [R1+0x7c] ;  /* 0x00007c0001097983 */ /* 0x000ea80000100800 */
[----:B------:R-:W3:Y:S04]  /*45a40*/  LDL R7, [R1+0x94] ;  /* 0x0000940001077983 */ /* 0x000ee80000100800 */
[----:B-1----:R-:W0:Y:S04]  /*45a50*/  LDL R10, [R1+0xe0] ;  /* 0x0000e000010a7983 */ /* 0x002e280000100800 */
[----:B--2---:R1:W2:Y:S04]  /*45a60*/  SHFL.IDX PT, R4, R9, 0x5, 0x181f ;  /* 0x00b81f0009047f89 */ /* 0x0042a800000e0000 */
[----:B---3--:R1:W3:Y:S04]  /*45a70*/  SHFL.IDX PT, R34, R7, 0x5, 0x181f ;  /* 0x00b81f0007227f89 */ /* 0x0082e800000e0000 */
[----:B0-----:R1:W0:Y:S02]  /*45a80*/  SHFL.IDX PT, R5, R10, 0x5, 0x181f ;  /* 0x00b81f000a057f89 */ /* 0x00122400000e0000 */
.L_x_17386:
[----:B------:R-:W4:Y:S01]  /*45a90*/  LDL.LU R13, [R1+0x6c] ;  /* 0x00006c00010d7983 */ /* 0x000f220000300800 */
[----:B0-2---:R-:W-:-:S04]  /*45aa0*/  IMAD R4, R4, R60, R5 ;  /* 0x0000003c04047224 */ /* 0x005fc800078e0205 */
[----:B---3--:R-:W-:-:S05]  /*45ab0*/  IMAD R5, R3, R34, R4 ;  /* 0x0000002203057224 */ /* 0x008fca00078e0204 */
        /* <DEDUP_REMOVED lines=16> */
.L_x_15572:
[----:B------:R-:W0:Y:S02]  /*45bc0*/  LDS R4, [R16] ;  /* 0x0000000010047984 */ /* 0x000e240000000800 */
[----:B0-----:R-:W-:-:S05]  /*45bd0*/  FADD R5, R13, R4 ;  /* 0x000000040d057221 */ /* 0x001fca0000000000 */
[----:B------:R-:W0:Y:S02]  /*45be0*/  ATOMS.CAST.SPIN P0, [R16], R4, R5 ;  /* 0x000000041000758d */ /* 0x000e240001800005 */
[----:B0-----:R-:W-:Y:S05]  /*45bf0*/  @!P0 BRA `(.L_x_15572) ;  /* 0xfffffffc00f08947 */ /* 0x001fea000383ffff */
[----:B------:R-:W-:Y:S05]  /*45c00*/  BRA `(.L_x_15570) ;  /* 0x00000000002c7947 */ /* 0x000fea0003800000 */
.L_x_15571:
[----:B------:R-:W0:Y:S02]  /*45c10*/  QSPC.E.D P0, RZ, [R10] ;  /* 0x000000000aff73aa */ /* 0x000e240000000700 */
[----:B0-----:R-:W-:Y:S05]  /*45c20*/  @!P0 BRA `(.L_x_15573) ;  /* 0x0000000000188947 */ /* 0x001fea0003800000 */
.L_x_15574:
[----:B------:R-:W2:Y:S02]  /*45c30*/  LD.E R4, [R10] ;  /* 0x000000000a047980 */ /* 0x000ea40000100900 */
[----:B--2---:R-:W-:-:S06]  /*45c40*/  FADD R5, R13, R4 ;  /* 0x000000040d057221 */ /* 0x004fcc0000000000 */
[----:B------:R-:W2:Y:S02]  /*45c50*/  ATOM.E.CAST.SPIN PT, R5, [R10], R4, R5 ;  /* 0x000000040a05738b */ /* 0x000ea400019e0105 */
[----:B--2---:R-:W-:-:S13]  /*45c60*/  ISETP.EQ.U32.AND P0, PT, R5, 0x1, PT ;  /* 0x000000010500780c */ /* 0x004fda0003f02070 */
[----:B------:R-:W-:Y:S05]  /*45c70*/  @!P0 BRA `(.L_x_15574) ;  /* 0xfffffffc00ec8947 */ /* 0x000fea000383ffff */
[----:B------:R-:W-:Y:S05]  /*45c80*/  BRA `(.L_x_15570) ;  /* 0x00000000000c7947 */ /* 0x000fea0003800000 */
.L_x_15573:
[----:B------:R-:W2:Y:S02]  /*45c90*/  LD.E R4, desc[UR8][R10.64] ;  /* 0x000000080a047980 */ /* 0x000ea4000c101900 */
[----:B--2---:R-:W-:-:S05]  /*45ca0*/  FADD R5, R13, R4 ;  /* 0x000000040d057221 */ /* 0x004fca0000000000 */
[----:B------:R0:W-:Y:S02]  /*45cb0*/  ST.E desc[UR8][R10.64], R5 ;  /* 0x000000050a007985 */ /* 0x0001e4000c101908 */
.L_x_15570:
[----:B------:R-:W-:Y:S05]  /*45cc0*/  BSYNC.RECONVERGENT B1 ;  /* 0x0000000000017941 */ /* 0x000fea0003800200 */
.L_x_15569:
        /* <DEDUP_REMOVED lines=9> */
.L_x_15578:
[----:B------:R-:W0:Y:S02]  /*45d60*/  LDS R18, [R7] ;  /* 0x0000000007127984 */ /* 0x000e240000000800 */
[----:B0-----:R-:W-:-:S05]  /*45d70*/  FADD R19, R15, R18 ;  /* 0x000000120f137221 */ /* 0x001fca0000000000 */
[----:B------:R-:W0:Y:S02]  /*45d80*/  ATOMS.CAST.SPIN P0, [R7], R18, R19 ;  /* 0x000000120700758d */ /* 0x000e240001800013 */
[----:B0-----:R-:W-:Y:S05]  /*45d90*/  @!P0 BRA `(.L_x_15578) ;  /* 0xfffffffc00f08947 */ /* 0x001fea000383ffff */
[----:B------:R-:W-:Y:S05]  /*45da0*/  BRA `(.L_x_15576) ;  /* 0x00000000002c7947 */ /* 0x000fea0003800000 */
.L_x_15577:
[----:B------:R-:W0:Y:S02]  /*45db0*/  QSPC.E.D P0, RZ, [R4] ;  /* 0x0000000004ff73aa */ /* 0x000e240000000700 */
[----:B0-----:R-:W-:Y:S05]  /*45dc0*/  @!P0 BRA `(.L_x_15579) ;  /* 0x0000000000188947 */ /* 0x001fea0003800000 */
.L_x_15580:
[----:B------:R-:W2:Y:S02]  /*45dd0*/  LD.E R18, [R4] ;  /* 0x0000000004127980 */ /* 0x000ea40000100900 */
[----:B--2---:R-:W-:-:S06]  /*45de0*/  FADD R19, R15, R18 ;  /* 0x000000120f137221 */ /* 0x004fcc0000000000 */
[----:B------:R-:W2:Y:S02]  /*45df0*/  ATOM.E.CAST.SPIN PT, R19, [R4], R18, R19 ;  /* 0x000000120413738b */ /* 0x000ea400019e0113 */
[----:B--2---:R-:W-:-:S13]  /*45e00*/  ISETP.EQ.U32.AND P0, PT, R19, 0x1, PT ;  /* 0x000000011300780c */ /* 0x004fda0003f02070 */
[----:B------:R-:W-:Y:S05]  /*45e10*/  @!P0 BRA `(.L_x_15580) ;  /* 0xfffffffc00ec8947 */ /* 0x000fea000383ffff */
[----:B------:R-:W-:Y:S05]  /*45e20*/  BRA `(.L_x_15576) ;  /* 0x00000000000c7947 */ /* 0x000fea0003800000 */
.L_x_15579:
[----:B------:R-:W2:Y:S02]  /*45e30*/  LD.E R16, desc[UR8][R4.64] ;  /* 0x0000000804107980 */ /* 0x000ea4000c101900 */
[----:B--2---:R-:W-:-:S05]  /*45e40*/  FADD R7, R15, R16 ;  /* 0x000000100f077221 */ /* 0x004fca0000000000 */
[----:B------:R0:W-:Y:S02]  /*45e50*/  ST.E desc[UR8][R4.64], R7 ;  /* 0x0000000704007985 */ /* 0x0001e4000c101908 */
.L_x_15576:
[----:B------:R-:W-:Y:S05]  /*45e60*/  BSYNC.RECONVERGENT B1 ;  /* 0x0000000000017941 */ /* 0x000fea0003800200 */
.L_x_15575:
        /* <DEDUP_REMOVED lines=10> */
.L_x_15584:
[----:B------:R-:W0:Y:S02]  /*45f10*/  LDS R18, [R7] ;  /* 0x0000000007127984 */ /* 0x000e240000000800 */
[----:B0-----:R-:W-:-:S05]  /*45f20*/  FADD R19, R9, R18 ;  /* 0x0000001209137221 */ /* 0x001fca0000000000 */
[----:B------:R-:W0:Y:S02]  /*45f30*/  ATOMS.CAST.SPIN P0, [R7], R18, R19 ;  /* 0x000000120700758d */ /* 0x000e240001800013 */
[----:B0-----:R-:W-:Y:S05]  /*45f40*/  @!P0 BRA `(.L_x_15584) ;  /* 0xfffffffc00f08947 */ /* 0x001fea000383ffff */
[----:B------:R-:W-:Y:S05]  /*45f50*/  BRA `(.L_x_15582) ;  /* 0x00000000002c7947 */ /* 0x000fea0003800000 */
.L_x_15583:
[----:B------:R-:W0:Y:S02]  /*45f60*/  QSPC.E.D P0, RZ, [R18] ;  /* 0x0000000012ff73aa */ /* 0x000e240000000700 */
[----:B0-----:R-:W-:Y:S05]  /*45f70*/  @!P0 BRA `(.L_x_15585) ;  /* 0x0000000000188947 */ /* 0x001fea0003800000 */
.L_x_15586:
[----:B------:R-:W2:Y:S02]  /*45f80*/  LD.E R20, [R18] ;  /* 0x0000000012147980 */ /* 0x000ea40000100900 */
[----:B--2---:R-:W-:-:S06]  /*45f90*/  FADD R21, R9, R20 ;  /* 0x0000001409157221 */ /* 0x004fcc0000000000 */
[----:B------:R-:W2:Y:S02]  /*45fa0*/  ATOM.E.CAST.SPIN PT, R21, [R18], R20, R21 ;  /* 0x000000141215738b */ /* 0x000ea400019e0115 */
[----:B--2---:R-:W-:-:S13]  /*45fb0*/  ISETP.EQ.U32.AND P0, PT, R21, 0x1, PT ;  /* 0x000000011500780c */ /* 0x004fda0003f02070 */
[----:B------:R-:W-:Y:S05]  /*45fc0*/  @!P0 BRA `(.L_x_15586) ;  /* 0xfffffffc00ec8947 */ /* 0x000fea000383ffff */
[----:B------:R-:W-:Y:S05]  /*45fd0*/  BRA `(.L_x_15582) ;  /* 0x00000000000c7947 */ /* 0x000fea0003800000 */
.L_x_15585:
[----:B------:R-:W2:Y:S02]  /*45fe0*/  LD.E R7, desc[UR8][R18.64] ;  /* 0x0000000812077980 */ /* 0x000ea4000c101900 */
[----:B--2---:R-:W-:-:S05]  /*45ff0*/  FADD R7, R9, R7 ;  /* 0x0000000709077221 */ /* 0x004fca0000000000 */
[----:B------:R0:W-:Y:S02]  /*46000*/  ST.E desc[UR8][R18.64], R7 ;  /* 0x0000000712007985 */ /* 0x0001e4000c101908 */
.L_x_15582:
[----:B------:R-:W-:Y:S05]  /*46010*/  BSYNC.RECONVERGENT B1 ;  /* 0x0000000000017941 */ /* 0x000fea0003800200 */
.L_x_15581:
[----:B0-----:R-:W-:-:S05]  /*46020*/  IMAD.WIDE R18, R60, 0x4, R4 ;  /* 0x000000043c127825 */ /* 0x001fca00078e0204 */
[----:B------:R0:W-:Y:S01]  /*46030*/  ATOM.E.ADD.F32.FTZ.RN.STRONG.GPU P0, RZ, desc[UR8][R18.64], R15 ;  /* 0x8000000f12ff79a2 */ /* 0x0001e2000c10f308 */
[----:B------:R-:W-:Y:S04]  /*46040*/  BSSY.RECONVERGENT B1, `(.L_x_15587) ;  /* 0x0000015000017945 */ /* 0x000fe80003800200 */
[----:B0-----:R-:W-:Y:S05]  /*46050*/  @P0 BRA `(.L_x_15588) ;  /* 0x00000000004c0947 */ /* 0x001fea0003800000 */
[----:B------:R-:W0:Y:S02]  /*46060*/  QSPC.E.S P0, RZ, [R18] ;  /* 0x0000000012ff73aa */ /* 0x000e240000000500 */
[----:B0-----:R-:W-:Y:S05]  /*46070*/  @!P0 BRA `(.L_x_15589) ;  /* 0x0000000000188947 */ /* 0x001fea0003800000 */
[----:B------:R-:W-:-:S07]  /*46080*/  MOV R7, R18 ;  /* 0x0000001200077202 */ /* 0x000fce0000000f00 */
.L_x_15590:
[----:B------:R-:W0:Y:S02]  /*46090*/  LDS R18, [R7] ;  /* 0x0000000007127984 */ /* 0x000e240000000800 */
[----:B0-----:R-:W-:-:S05]  /*460a0*/  FADD R19, R15, R18 ;  /* 0x000000120f137221 */ /* 0x001fca0000000000 */
[----:B------:R-:W0:Y:S02]  /*460b0*/  ATOMS.CAST.SPIN P0, [R7], R18, R19 ;  /* 0x000000120700758d */ /* 0x000e240001800013 */
[----:B0-----:R-:W-:Y:S05]  /*460c0*/  @!P0 BRA `(.L_x_15590) ;  /* 0xfffffffc00f08947 */ /* 0x001fea000383ffff */
[----:B------:R-:W-:Y:S05]  /*460d0*/  BRA `(.L_x_15588) ;  /* 0x00000000002c7947 */ /* 0x000fea0003800000 */
.L_x_15589:
[----:B------:R-:W0:Y:S02]  /*460e0*/  QSPC.E.D P0, RZ, [R18] ;  /* 0x0000000012ff73aa */ /* 0x000e240000000700 */
[----:B0-----:R-:W-:Y:S05]  /*460f0*/  @!P0 BRA `(.L_x_15591) ;  /* 0x0000000000188947 */ /* 0x001fea0003800000 */
.L_x_15592:
[----:B------:R-:W2:Y:S02]  /*46100*/  LD.E R20, [R18] ;  /* 0x0000000012147980 */ /* 0x000ea40000100900 */
[----:B--2---:R-:W-:-:S06]  /*46110*/  FADD R21, R15, R20 ;  /* 0x000000140f157221 */ /* 0x004fcc0000000000 */
[----:B------:R-:W2:Y:S02]  /*46120*/  ATOM.E.CAST.SPIN PT, R21, [R18], R20, R21 ;  /* 0x000000141215738b */ /* 0x000ea400019e0115 */
[----:B--2---:R-:W-:-:S13]  /*46130*/  ISETP.EQ.U32.AND P0, PT, R21, 0x1, PT ;  /* 0x000000011500780c */ /* 0x004fda0003f02070 */
[----:B------:R-:W-:Y:S05]  /*46140*/  @!P0 BRA `(.L_x_15592) ;  /* 0xfffffffc00ec8947 */ /* 0x000fea000383ffff */
[----:B------:R-:W-:Y:S05]  /*46150*/  BRA `(.L_x_15588) ;  /* 0x00000000000c7947 */ /* 0x000fea0003800000 */
.L_x_15591:
[----:B------:R-:W2:Y:S02]  /*46160*/  LD.E R16, desc[UR8][R18.64] ;  /* 0x0000000812107980 */ /* 0x000ea4000c101900 */
[----:B--2---:R-:W-:-:S05]  /*46170*/  FADD R7, R15, R16 ;  /* 0x000000100f077221 */ /* 0x004fca0000000000 */
[----:B------:R0:W-:Y:S02]  /*46180*/  ST.E desc[UR8][R18.64], R7 ;  /* 0x0000000712007985 */ /* 0x0001e4000c101908 */
.L_x_15588:
[----:B------:R-:W-:Y:S05]  /*46190*/  BSYNC.RECONVERGENT B1 ;  /* 0x0000000000017941 */ /* 0x000fea0003800200 */
.L_x_15587:
        /* <DEDUP_REMOVED lines=10> */
.L_x_15596:
[----:B------:R-:W0:Y:S02]  /*46240*/  LDS R18, [R7] ;  /* 0x0000000007127984 */ /* 0x000e240000000800 */
[----:B0-----:R-:W-:-:S05]  /*46250*/  FADD R19, R9, R18 ;  /* 0x0000001209137221 */ /* 0x001fca0000000000 */
[----:B------:R-:W0:Y:S02]  /*46260*/  ATOMS.CAST.SPIN P0, [R7], R18, R19 ;  /* 0x000000120700758d */ /* 0x000e240001800013 */
[----:B0-----:R-:W-:Y:S05]  /*46270*/  @!P0 BRA `(.L_x_15596) ;  /* 0xfffffffc00f08947 */ /* 0x001fea000383ffff */
[----:B------:R-:W-:Y:S05]  /*46280*/  BRA `(.L_x_15594) ;  /* 0x00000000002c7947 */ /* 0x000fea0003800000 */
.L_x_15595:
[----:B------:R-:W0:Y:S02]  /*46290*/  QSPC.E.D P0, RZ, [R18] ;  /* 0x0000000012ff73aa */ /* 0x000e240000000700 */
[----:B0-----:R-:W-:Y:S05]  /*462a0*/  @!P0 BRA `(.L_x_15597) ;  /* 0x0000000000188947 */ /* 0x001fea0003800000 */
.L_x_15598:
[----:B------:R-:W2:Y:S02]  /*462b0*/  LD.E R20, [R18] ;  /* 0x0000000012147980 */ /* 0x000ea40000100900 */
[----:B--2---:R-:W-:-:S06]  /*462c0*/  FADD R21, R9, R20 ;  /* 0x0000001409157221 */ /* 0x004fcc0000000000 */
[----:B------:R-:W2:Y:S02]  /*462d0*/  ATOM.E.CAST.SPIN PT, R21, [R18], R20, R21 ;  /* 0x000000141215738b */ /* 0x000ea400019e0115 */
[----:B--2---:R-:W-:-:S13]  /*462e0*/  ISETP.EQ.U32.AND P0, PT, R21, 0x1, PT ;  /* 0x000000011500780c */ /* 0x004fda0003f02070 */
[----:B------:R-:W-:Y:S05]  /*462f0*/  @!P0 BRA `(.L_x_15598) ;  /* 0xfffffffc00ec8947 */ /* 0x000fea000383ffff */
[----:B------:R-:W-:Y:S05]  /*46300*/  BRA `(.L_x_15594) ;  /* 0x00000000000c7947 */ /* 0x000fea0003800000 */
.L_x_15597:
[----:B------:R-:W2:Y:S02]  /*46310*/  LD.E R7, desc[UR8][R18.64] ;  /* 0x0000000812077980 */ /* 0x000ea4000c101900 */
[----:B--2---:R-:W-:-:S05]  /*46320*/  FADD R7, R9, R7 ;  /* 0x0000000709077221 */ /* 0x004fca0000000000 */
[----:B------:R0:W-:Y:S02]  /*46330*/  ST.E desc[UR8][R18.64], R7 ;  /* 0x0000000712007985 */ /* 0x0001e4000c101908 */
.L_x_15594:
[----:B------:R-:W-:Y:S05]  /*46340*/  BSYNC.RECONVERGENT B1 ;  /* 0x0000000000017941 */ /* 0x000fea0003800200 */
.L_x_15593:
[----:B0-----:R-:W-:-:S05]  /*46350*/  IMAD.WIDE R18, R59, 0x4, R4 ;  /* 0x000000043b127825 */ /* 0x001fca00078e0204 */
[----:B------:R0:W-:Y:S01]  /*46360*/  ATOM.E.ADD.F32.FTZ.RN.STRONG.GPU P0, RZ, desc[UR8][R18.64], R15 ;  /* 0x8000000f12ff79a2 */ /* 0x0001e2000c10f308 */
[----:B------:R-:W-:Y:S04]  /*46370*/  BSSY.RECONVERGENT B1, `(.L_x_15599) ;  /* 0x0000015000017945 */ /* 0x000fe80003800200 */
[----:B0-----:R-:W-:Y:S05]  /*46380*/  @P0 BRA `(.L_x_15600) ;  /* 0x00000000004c0947 */ /* 0x001fea0003800000 */
[----:B------:R-:W0:Y:S02]  /*46390*/  QSPC.E.S P0, RZ, [R18] ;  /* 0x0000000012ff73aa */ /* 0x000e240000000500 */
[----:B0-----:R-:W-:Y:S05]  /*463a0*/  @!P0 BRA `(.L_x_15601) ;  /* 0x0000000000188947 */ /* 0x001fea0003800000 */
[----:B------:R-:W-:-:S07]  /*463b0*/  MOV R7, R18 ;  /* 0x0000001200077202 */ /* 0x000fce0000000f00 */
.L_x_15602:
[----:B------:R-:W0:Y:S02]  /*463c0*/  LDS R18, [R7] ;  /* 0x0000000007127984 */ /* 0x000e240000000800 */
[----:B0-----:R-:W-:-:S05]  /*463d0*/  FADD R19, R15, R18 ;  /* 0x000000120f137221 */ /* 0x001fca0000000000 */
[----:B------:R-:W0:Y:S02]  /*463e0*/  ATOMS.CAST.SPIN P0, [R7], R18, R19 ;  /* 0x000000120700758d */ /* 0x000e240001800013 */
[----:B0-----:R-:W-:Y:S05]  /*463f0*/  @!P0 BRA `(.L_x_15602) ;  /* 0xfffffffc00f08947 */ /* 0x001fea000383ffff */
[----:B------:R-:W-:Y:S05]  /*46400*/  BRA `(.L_x_15600) ;  /* 0x00000000002c7947 */ /* 0x000fea0003800000 */
.L_x_15601:
[----:B------:R-:W0:Y:S02]  /*46410*/  QSPC.E.D P0, RZ, [R18] ;  /* 0x0000000012ff73aa */ /* 0x000e240000000700 */
[----:B0-----:R-:W-:Y:S05]  /*46420*/  @!P0 BRA `(.L_x_15603) ;  /* 0x0000000000188947 */ /* 0x001fea0003800000 */
.L_x_15604:
[----:B------:R-:W2:Y:S02]  /*46430*/  LD.E R20, [R18] ;  /* 0x0000000012147980 */ /* 0x000ea40000100900 */
[----:B--2---:R-:W-:-:S06]  /*46440*/  FADD R21, R15, R20 ;  /* 0x000000140f157221 */ /* 0x004fcc0000000000 */
[----:B------:R-:W2:Y:S02]  /*46450*/  ATOM.E.CAST.SPIN PT, R21, [R18], R20, R21 ;  /* 0x000000141215738b */ /* 0x000ea400019e0115 */
[----:B--2---:R-:W-:-:S13]  /*46460*/  ISETP.EQ.U32.AND P0, PT, R21, 0x1, PT ;  /* 0x000000011500780c */ /* 0x004fda0003f02070 */
[----:B------:R-:W-:Y:S05]  /*46470*/  @!P0 BRA `(.L_x_15604) ;  /* 0xfffffffc00ec8947 */ /* 0x000fea000383ffff */
[----:B------:R-:W-:Y:S05]  /*46480*/  BRA `(.L_x_15600) ;  /* 0x00000000000c7947 */ /* 0x000fea0003800000 */
.L_x_15603:
[----:B------:R-:W2:Y:S02]  /*46490*/  LD.E R16, desc[UR8][R18.64] ;  /* 0x0000000812107980 */ /* 0x000ea4000c101900 */
[----:B--2---:R-:W-:-:S05]  /*464a0*/  FADD R7, R15, R16 ;  /* 0x000000100f077221 */ /* 0x004fca0000000000 */
[----:B------:R0:W-:Y:S02]  /*464b0*/  ST.E desc[UR8][R18.64], R7 ;  /* 0x0000000712007985 */ /* 0x0001e4000c101908 */
.L_x_15600:
[----:B------:R-:W-:Y:S05]  /*464c0*/  BSYNC.RECONVERGENT B1 ;  /* 0x0000000000017941 */ /* 0x000fea0003800200 */
.L_x_15599:
        /* <DEDUP_REMOVED lines=10> */
.L_x_15608:
[----:B------:R-:W0:Y:S02]  /*46570*/  LDS R18, [R7] ;  /* 0x0000000007127984 */ /* 0x000e240000000800 */
[----:B0-----:R-:W-:-:S05]  /*46580*/  FADD R19, R9, R18 ;  /* 0x0000001209137221 */ /* 0x001fca0000000000 */
[----:B------:R-:W0:Y:S02]  /*46590*/  ATOMS.CAST.SPIN P0, [R7], R18, R19 ;  /* 0x000000120700758d */ /* 0x000e240001800013 */
[----:B0-----:R-:W-:Y:S05]  /*465a0*/  @!P0 BRA `(.L_x_15608) ;  /* 0xfffffffc00f08947 */ /* 0x001fea000383ffff */
[----:B------:R-:W-:Y:S05]  /*465b0*/  BRA `(.L_x_15606) ;  /* 0x00000000002c7947 */ /* 0x000fea0003800000 */
.L_x_15607:
[----:B------:R-:W0:Y:S02]  /*465c0*/  QSPC.E.D P0, RZ, [R18] ;  /* 0x0000000012ff73aa */ /* 0x000e240000000700 */
[----:B0-----:R-:W-:Y:S05]  /*465d0*/  @!P0 BRA `(.L_x_15609) ;  /* 0x0000000000188947 */ /* 0x001fea0003800000 */
.L_x_15610:
[----:B------:R-:W2:Y:S02]  /*465e0*/  LD.E R20, [R18] ;  /* 0x0000000012147980 */ /* 0x000ea40000100900 */
[----:B--2---:R-:W-:-:S06]  /*465f0*/  FADD R21, R9, R20 ;  /* 0x0000001409157221 */ /* 0x004fcc0000000000 */
[----:B------:R-:W2:Y:S02]  /*46600*/  ATOM.E.CAST.SPIN PT, R21, [R18], R20, R21 ;  /* 0x000000141215738b */ /* 0x000ea400019e0115 */
[----:B--2---:R-:W-:-:S13]  /*46610*/  ISETP.EQ.U32.AND P0, PT, R21, 0x1, PT ;  /* 0x000000011500780c */ /* 0x004fda0003f02070 */
[----:B------:R-:W-:Y:S05]  /*46620*/  @!P0 BRA `(.L_x_15610) ;  /* 0xfffffffc00ec8947 */ /* 0x000fea000383ffff */
[----:B------:R-:W-:Y:S05]  /*46630*/  BRA `(.L_x_15606) ;  /* 0x00000000000c7947 */ /* 0x000fea0003800000 */
.L_x_15609:
[----:B------:R-:W2:Y:S02]  /*46640*/  LD.E R7, desc[UR8][R18.64] ;  /* 0x0000000812077980 */ /* 0x000ea4000c101900 */
[----:B--2---:R-:W-:-:S05]  /*46650*/  FADD R7, R9, R7 ;  /* 0x0000000709077221 */ /* 0x004fca0000000000 */
[----:B------:R0:W-:Y:S02]  /*46660*/  ST.E desc[UR8][R18.64], R7 ;  /* 0x0000000712007985 */ /* 0x0001e4000c101908 */
.L_x_15606:
[----:B------:R-:W-:Y:S05]  /*46670*/  BSYNC.RECONVERGENT B1 ;  /* 0x0000000000017941 */ /* 0x000fea0003800200 */
.L_x_15605:
[----:B0-----:R-:W-:-:S05]  /*46680*/  IMAD.WIDE R18, R52, 0x4, R4 ;  /* 0x0000000434127825 */ /* 0x001fca00078e0204 */
[----:B------:R0:W-:Y:S01]  /*46690*/  ATOM.E.ADD.F32.FTZ.RN.STRONG.GPU P0, RZ, desc[UR8][R18.64], R15 ;  /* 0x8000000f12ff79a2 */ /* 0x0001e2000c10f308 */
[----:B------:R-:W-:Y:S04]  /*466a0*/  BSSY.RECONVERGENT B1, `(.L_x_15611) ;  /* 0x0000015000017945 */ /* 0x000fe80003800200 */
[----:B0-----:R-:W-:Y:S05]  /*466b0*/  @P0 BRA `(.L_x_15612) ;  /* 0x00000000004c0947 */ /* 0x001fea0003800000 */
[----:B------:R-:W0:Y:S02]  /*466c0*/  QSPC.E.S P0, RZ, [R18] ;  /* 0x0000000012ff73aa */ /* 0x000e240000000500 */
[----:B0-----:R-:W-:Y:S05]  /*466d0*/  @!P0 BRA `(.L_x_15613) ;  /* 0x0000000000188947 */ /* 0x001fea0003800000 */
[----:B------:R-:W-:-:S07]  /*466e0*/  MOV R7, R18 ;  /* 0x0000001200077202 */ /* 0x000fce0000000f00 */
.L_x_15614:
[----:B------:R-:W0:Y:S02]  /*466f0*/  LDS R18, [R7] ;  /* 0x0000000007127984 */ /* 0x000e240000000800 */
[----:B0-----:R-:W-:-:S05]  /*46700*/  FADD R19, R15, R18 ;  /* 0x000000120f137221 */ /* 0x001fca0000000000 */
[----:B------:R-:W0:Y:S02]  /*46710*/  ATOMS.CAST.SPIN P0, [R7], R18, R19 ;  /* 0x000000120700758d */ /* 0x000e240001800013 */
[----:B0-----:R-:W-:Y:S05]  /*46720*/  @!P0 BRA `(.L_x_15614) ;  /* 0xfffffffc00f08947 */ /* 0x001fea000383ffff */
[----:B------:R-:W-:Y:S05]  /*46730*/  BRA `(.L_x_15612) ;  /* 0x00000000002c7947 */ /* 0x000fea0003800000 */
.L_x_15613:
[----:B------:R-:W0:Y:S02]  /*46740*/  QSPC.E.D P0, RZ, [R18] ;  /* 0x0000000012ff73aa */ /* 0x000e240000000700 */
[----:B0-----:R-:W-:Y:S05]  /*46750*/  @!P0 BRA `(.L_x_15615) ;  /* 0x0000000000188947 */ /* 0x001fea0003800000 */
.L_x_15616:
[----:B------:R-:W2:Y:S02]  /*46760*/  LD.E R20, [R18] ;  /* 0x0000000012147980 */ /* 0x000ea40000100900 */
[----:B--2---:R-:W-:-:S06]  /*46770*/  FADD R21, R15, R20 ;  /* 0x000000140f157221 */ /* 0x004fcc0000000000 */
[----:B------:R-:W2:Y:S02]  /*46780*/  ATOM.E.CAST.SPIN PT, R21, [R18], R20, R21 ;  /* 0x000000141215738b */ /* 0x000ea400019e0115 */
[----:B--2---:R-:W-:-:S13]  /*46790*/  ISETP.EQ.U32.AND P0, PT, R21, 0x1, PT ;  /* 0x000000011500780c */ /* 0x004fda0003f02070 */
[----:B------:R-:W-:Y:S05]  /*467a0*/  @!P0 BRA `(.L_x_15616) ;  /* 0xfffffffc00ec8947 */ /* 0x000fea000383ffff */
[----:B------:R-:W-:Y:S05]  /*467b0*/  BRA `(.L_x_15612) ;  /* 0x00000000000c7947 */ /* 0x000fea0003800000 */
.L_x_15615:
[----:B------:R-:W2:Y:S02]  /*467c0*/  LD.E R16, desc[UR8][R18.64] ;  /* 0x0000000812107980 */ /* 0x000ea4000c101900 */
[----:B--2---:R-:W-:-:S05]  /*467d0*/  FADD R7, R15, R16 ;  /* 0x000000100f077221 */ /* 0x004fca0000000000 */
[----:B------:R0:W-:Y:S02]  /*467e0*/  ST.E desc[UR8][R18.64], R7 ;  /* 0x0000000712007985 */ /* 0x0001e4000c101908 */
.L_x_15612:
[----:B------:R-:W-:Y:S05]  /*467f0*/  BSYNC.RECONVERGENT B1 ;  /* 0x0000000000017941 */ /* 0x000fea0003800200 */
.L_x_15611:
        /* <DEDUP_REMOVED lines=10> */
.L_x_15620:
[----:B------:R-:W0:Y:S02]  /*468a0*/  LDS R18, [R7] ;  /* 0x0000000007127984 */ /* 0x000e240000000800 */
[----:B0-----:R-:W-:-:S05]  /*468b0*/  FADD R19, R9, R18 ;  /* 0x0000001209137221 */ /* 0x001fca0000000000 */
[----:B------:R-:W0:Y:S02]  /*468c0*/  ATOMS.CAST.SPIN P0, [R7], R18, R19 ;  /* 0x000000120700758d */ /* 0x000e240001800013 */
[----:B0-----:R-:W-:Y:S05]  /*468d0*/  @!P0 BRA `(.L_x_15620) ;  /* 0xfffffffc00f08947 */ /* 0x001fea000383ffff */
[----:B------:R-:W-:Y:S05]  /*468e0*/  BRA `(.L_x_15618) ;  /* 0x00000000002c7947 */ /* 0x000fea0003800000 */
.L_x_15619:
[----:B------:R-:W0:Y:S02]  /*468f0*/  QSPC.E.D P0, RZ, [R18] ;  /* 0x0000000012ff73aa */ /* 0x000e240000000700 */
[----:B0-----:R-:W-:Y:S05]  /*46900*/  @!P0 BRA `(.L_x_15621) ;  /* 0x0000000000188947 */ /* 0x001fea0003800000 */
.L_x_15622:
[----:B------:R-:W2:Y:S02]  /*46910*/  LD.E R20, [R18] ;  /* 0x0000000012147980 */ /* 0x000ea40000100900 */
[----:B--2---:R-:W-:-:S06]  /*46920*/  FADD R21, R9, R20 ;  /* 0x0000001409157221 */ /* 0x004fcc0000000000 */
[----:B------:R-:W2:Y:S02]  /*46930*/  ATOM.E.CAST.SPIN PT, R21, [R18], R20, R21 ;  /* 0x000000141215738b */ /* 0x000ea400019e0115 */
[----:B--2---:R-:W-:-:S13]  /*46940*/  ISETP.EQ.U32.AND P0, PT, R21, 0x1, PT ;  /* 0x000000011500780c */ /* 0x004fda0003f02070 */
[----:B------:R-:W-:Y:S05]  /*46950*/  @!P0 BRA `(.L_x_15622) ;  /* 0xfffffffc00ec8947 */ /* 0x000fea000383ffff */
[----:B------:R-:W-:Y:S05]  /*46960*/  BRA `(.L_x_15618) ;  /* 0x00000000000c7947 */ /* 0x000fea0003800000 */
.L_x_15621:
[----:B------:R-:W2:Y:S02]  /*46970*/  LD.E R7, desc[UR8][R18.64] ;  /* 0x0000000812077980 */ /* 0x000ea4000c101900 */
[----:B--2---:R-:W-:-:S05]  /*46980*/  FADD R7, R9, R7 ;  /* 0x0000000709077221 */ /* 0x004fca0000000000 */
[----:B------:R0:W-:Y:S02]  /*46990*/  ST.E desc[UR8][R18.64], R7 ;  /* 0x0000000712007985 */ /* 0x0001e4000c101908 */
.L_x_15618:
[----:B------:R-:W-:Y:S05]  /*469a0*/  BSYNC.RECONVERGENT B1 ;  /* 0x0000000000017941 */ /* 0x000fea0003800200 */
.L_x_15617:
[----:B0-----:R-:W-:-:S05]  /*469b0*/  IMAD.WIDE R18, R39, 0x4, R4 ;  /* 0x0000000427127825 */ /* 0x001fca00078e0204 */
[----:B------:R0:W-:Y:S01]  /*469c0*/  ATOM.E.ADD.F32.FTZ.RN.STRONG.GPU P0, RZ, desc[UR8][R18.64], R15 ;  /* 0x8000000f12ff79a2 */ /* 0x0001e2000c10f308 */
[----:B------:R-:W-:Y:S04]  /*469d0*/  BSSY.RECONVERGENT B1, `(.L_x_15623) ;  /* 0x0000015000017945 */ /* 0x000fe80003800200 */
[----:B0-----:R-:W-:Y:S05]  /*469e0*/  @P0 BRA `(.L_x_15624) ;  /* 0x00000000004c0947 */ /* 0x001fea0003800000 */
[----:B------:R-:W0:Y:S02]  /*469f0*/  QSPC.E.S P0, RZ, [R18] ;  /* 0x0000000012ff73aa */ /* 0x000e240000000500 */
[----:B0-----:R-:W-:Y:S05]  /*46a00*/  @!P0 BRA `(.L_x_15625) ;  /* 0x0000000000188947 */ /* 0x001fea0003800000 */
[----:B------:R-:W-:-:S07]  /*46a10*/  MOV R7, R18 ;  /* 0x0000001200077202 */ /* 0x000fce0000000f00 */
.L_x_15626:
[----:B------:R-:W0:Y:S02]  /*46a20*/  LDS R18, [R7] ;  /* 0x0000000007127984 */ /* 0x000e240000000800 */
[----:B0-----:R-:W-:-:S05]  /*46a30*/  FADD R19, R15, R18 ;  /* 0x000000120f137221 */ /* 0x001fca0000000000 */
[----:B------:R-:W0:Y:S02]  /*46a40*/  ATOMS.CAST.SPIN P0, [R7], R18, R19 ;  /* 0x000000120700758d */ /* 0x000e240001800013 */
[----:B0-----:R-:W-:Y:S05]  /*46a50*/  @!P0 BRA `(.L_x_15626) ;  /* 0xfffffffc00f08947 */ /* 0x001fea000383ffff */
[----:B------:R-:W-:Y:S05]  /*46a60*/  BRA `(.L_x_15624) ;  /* 0x00000000002c7947 */ /* 0x000fea0003800000 */
.L_x_15625:
[----:B------:R-:W0:Y:S02]  /*46a70*/  QSPC.E.D P0, RZ, [R18] ;  /* 0x0000000012ff73aa */ /* 0x000e240000000700 */
[----:B0-----:R-:W-:Y:S05]  /*46a80*/  @!P0 BRA `(.L_x_15627) ;  /* 0x0000000000188947 */ /* 0x001fea0003800000 */
.L_x_15628:
[----:B------:R-:W2:Y:S02]  /*46a90*/  LD.E R20, [R18] ;  /* 0x0000000012147980 */ /* 0x000ea40000100900 */
[----:B--2---:R-:W-:-:S06]  /*46aa0*/  FADD R21, R15, R20 ;  /* 0x000000140f157221 */ /* 0x004fcc0000000000 */
[----:B------:R-:W2:Y:S02]  /*46ab0*/  ATOM.E.CAST.SPIN PT, R21, [R18], R20, R21 ;  /* 0x000000141215738b */ /* 0x000ea400019e0115 */
[----:B--2---:R-:W-:-:S13]  /*46ac0*/  ISETP.EQ.U32.AND P0, PT, R21, 0x1, PT ;  /* 0x000000011500780c */ /* 0x004fda0003f02070 */
[----:B------:R-:W-:Y:S05]  /*46ad0*/  @!P0 BRA `(.L_x_15628) ;  /* 0xfffffffc00ec8947 */ /* 0x000fea000383ffff */
[----:B------:R-:W-:Y:S05]  /*46ae0*/  BRA `(.L_x_15624) ;  /* 0x00000000000c7947 */ /* 0x000fea0003800000 */
.L_x_15627:
[----:B------:R-:W2:Y:S02]  /*46af0*/  LD.E R16, desc[UR8][R18.64] ;  /* 0x0000000812107980 */ /* 0x000ea4000c101900 */
[----:B--2---:R-:W-:-:S05]  /*46b00*/  FADD R7, R15, R16 ;  /* 0x000000100f077221 */ /* 0x004fca0000000000 */
[----:B------:R0:W-:Y:S02]  /*46b10*/  ST.E desc[UR8][R18.64], R7 ;  /* 0x0000000712007985 */ /* 0x0001e4000c101908 */
.L_x_15624:
[----:B------:R-:W-:Y:S05]  /*46b20*/  BSYNC.RECONVERGENT B1 ;  /* 0x0000000000017941 */ /* 0x000fea0003800200 */
.L_x_15623:
        /* <DEDUP_REMOVED lines=9> */
.L_x_15632:
[----:B------:R-:W0:Y:S02]  /*46bc0*/  LDS R18, [R7] ;  /* 0x0000000007127984 */ /* 0x000e240000000800 */
[----:B0-----:R-:W-:-:S05]  /*46bd0*/  FADD R19, R9, R18 ;  /* 0x0000001209137221 */ /* 0x001fca0000000000 */
[----:B------:R-:W0:Y:S02]  /*46be0*/  ATOMS.CAST.SPIN P0, [R7], R18, R19 ;  /* 0x000000120700758d */ /* 0x000e240001800013 */
[----:B0-----:R-:W-:Y:S05]  /*46bf0*/  @!P0 BRA `(.L_x_15632) ;  /* 0xfffffffc00f08947 */ /* 0x001fea000383ffff */
[----:B------:R-:W-:Y:S05]  /*46c00*/  BRA `(.L_x_15630) ;  /* 0x00000000002c7947 */ /* 0x000fea0003800000 */
.L_x_15631:
[----:B------:R-:W0:Y:S02]  /*46c10*/  QSPC.E.D P0, RZ, [R18] ;  /* 0x0000000012ff73aa */ /* 0x000e240000000700 */
[----:B0-----:R-:W-:Y:S05]  /*46c20*/  @!P0 BRA `(.L_x_15633) ;  /* 0x0000000000188947 */ /* 0x001fea0003800000 */
.L_x_15634:
[----:B------:R-:W2:Y:S02]  /*46c30*/  LD.E R20, [R18] ;  /* 0x0000000012147980 */ /* 0x000ea40000100900 */
[----:B--2---:R-:W-:-:S06]  /*46c40*/  FADD R21, R9, R20 ;  /* 0x0000001409157221 */ /* 0x004fcc0000000000 */
[----:B------:R-:W2:Y:S02]  /*46c50*/  ATOM.E.CAST.SPIN PT, R21, [R18], R20, R21 ;  /* 0x000000141215738b */ /* 0x000ea400019e0115 */
[----:B--2---:R-:W-:-:S13]  /*46c60*/  ISETP.EQ.U32.AND P0, PT, R21, 0x1, PT ;  /* 0x000000011500780c */ /* 0x004fda0003f02070 */
[----:B------:R-:W-:Y:S05]  /*46c70*/  @!P0 BRA `(.L_x_15634) ;  /* 0xfffffffc00ec8947 */ /* 0x000fea000383ffff */
[----:B------:R-:W-:Y:S05]  /*46c80*/  BRA `(.L_x_15630) ;  /* 0x00000000000c7947 */ /* 0x000fea0003800000 */
.L_x_15633:
[----:B------:R-:W2:Y:S02]  /*46c90*/  LD.E R7, desc[UR8][R18.64] ;  /* 0x0000000812077980 */ /* 0x000ea4000c101900 */
[----:B--2---:R-:W-:-:S05]  /*46ca0*/  FADD R7, R9, R7 ;  /* 0x0000000709077221 */ /* 0x004fca0000000000 */
[----:B------:R0:W-:Y:S02]  /*46cb0*/  ST.E desc[UR8][R18.64], R7 ;  /* 0x0000000712007985 */ /* 0x0001e4000c101908 */
.L_x_15630:
[----:B------:R-:W-:Y:S05]  /*46cc0*/  BSYNC.RECONVERGENT B1 ;  /* 0x0000000000017941 */ /* 0x000fea0003800200 */
.L_x_15629:
[----:B0-----:R-:W-:-:S05]  /*46cd0*/  IMAD.WIDE R18, R38, 0x4, R4 ;  /* 0x0000000426127825 */ /* 0x001fca00078e0204 */
[----:B------:R0:W-:Y:S01]  /*46ce0*/  ATOM.E.ADD.F32.FTZ.RN.STRONG.GPU P0, RZ, desc[UR8][R18.64], R15 ;  /* 0x8000000f12ff79a2 */ /* 0x0001e2000c10f308 */
[----:B------:R-:W-:Y:S04]  /*46cf0*/  BSSY.RECONVERGENT B1, `(.L_x_15635) ;  /* 0x0000015000017945 */ /* 0x000fe80003800200 */
[----:B0-----:R-:W-:Y:S05]  /*46d00*/  @P0 BRA `(.L_x_15636) ;  /* 0x00000000004c0947 */ /* 0x001fea0003800000 */
[----:B------:R-:W0:Y:S02]  /*46d10*/  QSPC.E.S P0, RZ, [R18] ;  /* 0x0000000012ff73aa */ /* 0x000e240000000500 */
[----:B0-----:R-:W-:Y:S05]  /*46d20*/  @!P0 BRA `(.L_x_15637) ;  /* 0x0000000000188947 */ /* 0x001fea0003800000 */
[----:B------:R-:W-:-:S07]  /*46d30*/  MOV R7, R18 ;  /* 0x0000001200077202 */ /* 0x000fce0000000f00 */
.L_x_15638:
[----:B------:R-:W0:Y:S02]  /*46d40*/  LDS R18, [R7] ;  /* 0x0000000007127984 */ /* 0x000e240000000800 */
[----:B0-----:R-:W-:-:S05]  /*46d50*/  FADD R19, R15, R18 ;  /* 0x000000120f137221 */ /* 0x001fca0000000000 */
[----:B------:R-:W0:Y:S02]  /*46d60*/  ATOMS.CAST.SPIN P0, [R7], R18, R19 ;  /* 0x000000120700758d */ /* 0x000e240001800013 */
[----:B0-----:R-:W-:Y:S05]  /*46d70*/  @!P0 BRA `(.L_x_15638) ;  /* 0xfffffffc00f08947 */ /* 0x001fea000383ffff */
[----:B------:R-:W-:Y:S05]  /*46d80*/  BRA `(.L_x_15636) ;  /* 0x00000000002c7947 */ /* 0x000fea0003800000 */
.L_x_15637:
[----:B------:R-:W0:Y:S02]  /*46d90*/  QSPC.E.D P0, RZ, [R18] ;  /* 0x0000000012ff73aa */ /* 0x000e240000000700 */
[----:B0-----:R-:W-:Y:S05]  /*46da0*/  @!P0 BRA `(.L_x_15639) ;  /* 0x0000000000188947 */ /* 0x001fea0003800000 */
.L_x_15640:
[----:B------:R-:W2:Y:S02]  /*46db0*/  LD.E R20, [R18] ;  /* 0x0000000012147980 */ /* 0x000ea40000100900 */
[----:B--2---:R-:W-:-:S06]  /*46dc0*/  FADD R21, R15, R20 ;  /* 0x000000140f157221 */ /* 0x004fcc0000000000 */
[----:B------:R-:W2:Y:S02]  /*46dd0*/  ATOM.E.CAST.SPIN PT, R21, [R18], R20, R21 ;  /* 0x000000141215738b */ /* 0x000ea400019e0115 */
[----:B--2---:R-:W-:-:S13]  /*46de0*/  ISETP.EQ.U32.AND P0, PT, R21, 0x1, PT ;  /* 0x000000011500780c */ /* 0x004fda0003f02070 */
[----:B------:R-:W-:Y:S05]  /*46df0*/  @!P0 BRA `(.L_x_15640) ;  /* 0xfffffffc00ec8947 */ /* 0x000fea000383ffff */
[----:B------:R-:W-:Y:S05]  /*46e00*/  BRA `(.L_x_15636) ;  /* 0x00000000000c7947 */ /* 0x000fea0003800000 */
.L_x_15639:
[----:B------:R-:W2:Y:S02]  /*46e10*/  LD.E R16, desc[UR8][R18.64] ;  /* 0x0000000812107980 */ /* 0x000ea4000c101900 */
[----:B--2---:R-:W-:-:S05]  /*46e20*/  FADD R7, R15, R16 ;  /* 0x000000100f077221 */ /* 0x004fca0000000000 */
[----:B------:R0:W-:Y:S02]  /*46e30*/  ST.E desc[UR8][R18.64], R7 ;  /* 0x0000000712007985 */ /* 0x0001e4000c101908 */
.L_x_15636:
[----:B------:R-:W-:Y:S05]  /*46e40*/  BSYNC.RECONVERGENT B1 ;  /* 0x0000000000017941 */ /* 0x000fea0003800200 */
.L_x_15635:
        /* <DEDUP_REMOVED lines=9> */
.L_x_15644:
[----:B------:R-:W0:Y:S02]  /*46ee0*/  LDS R12, [R7] ;  /* 0x00000000070c7984 */ /* 0x000e240000000800 */
[----:B0-----:R-:W-:-:S05]  /*46ef0*/  FADD R13, R9, R12 ;  /* 0x0000000c090d7221 */ /* 0x001fca0000000000 */
[----:B------:R-:W0:Y:S02]  /*46f00*/  ATOMS.CAST.SPIN P0, [R7], R12, R13 ;  /* 0x0000000c0700758d */ /* 0x000e24000180000d */
[----:B0-----:R-:W-:Y:S05]  /*46f10*/  @!P0 BRA `(.L_x_15644) ;  /* 0xfffffffc00f08947 */ /* 0x001fea000383ffff */
[----:B------:R-:W-:Y:S05]  /*46f20*/  BRA `(.L_x_15642) ;  /* 0x00000000002c7947 */ /* 0x000fea0003800000 */
.L_x_15643:
[----:B------:R-:W1:Y:S02]  /*46f30*/  QSPC.E.D P0, RZ, [R12] ;  /* 0x000000000cff73aa */ /* 0x000e640000000700 */
[----:B-1----:R-:W-:Y:S05]  /*46f40*/  @!P0 BRA `(.L_x_15645) ;  /* 0x0000000000188947 */ /* 0x002fea0003800000 */
.L_x_15646:
[----:B0-----:R-:W2:Y:S02]  /*46f50*/  LD.E R18, [R12] ;  /* 0x000000000c127980 */ /* 0x001ea40000100900 */
[----:B--2---:R-:W-:-:S06]  /*46f60*/  FADD R19, R9, R18 ;  /* 0x0000001209137221 */ /* 0x004fcc0000000000 */
[----:B------:R-:W2:Y:S02]  /*46f70*/  ATOM.E.CAST.SPIN PT, R19, [R12], R18, R19 ;  /* 0x000000120c13738b */ /* 0x000ea400019e0113 */
[----:B--2---:R-:W-:-:S13]  /*46f80*/  ISETP.EQ.U32.AND P0, PT, R19, 0x1, PT ;  /* 0x000000011300780c */ /* 0x004fda0003f02070 */
[----:B------:R-:W-:Y:S05]  /*46f90*/  @!P0 BRA `(.L_x_15646) ;  /* 0xfffffffc00ec8947 */ /* 0x000fea000383ffff */
[----:B------:R-:W-:Y:S05]  /*46fa0*/  BRA `(.L_x_15642) ;  /* 0x00000000000c7947 */ /* 0x000fea0003800000 */
.L_x_15645:
[----:B0-----:R-:W2:Y:S02]  /*46fb0*/  LD.E R7, desc[UR8][R12.64] ;  /* 0x000000080c077980 */ /* 0x001ea4000c101900 */
[----:B--2---:R-:W-:-:S05]  /*46fc0*/  FADD R7, R9, R7 ;  /* 0x0000000709077221 */ /* 0x004fca0000000000 */
[----:B------:R1:W-:Y:S02]  /*46fd0*/  ST.E desc[UR8][R12.64], R7 ;  /* 0x000000070c007985 */ /* 0x0003e4000c101908 */
.L_x_15642:
[----:B------:R-:W-:Y:S05]  /*46fe0*/  BSYNC.RECONVERGENT B1 ;  /* 0x0000000000017941 */ /* 0x000fea0003800200 */
.L_x_15641:
[----:B-1----:R-:W-:-:S05]  /*46ff0*/  IMAD.WIDE R12, R37, 0x4, R4 ;  /* 0x00000004250c7825 */ /* 0x002fca00078e0204 */
[----:B------:R1:W-:Y:S01]  /*47000*/  ATOM.E.ADD.F32.FTZ.RN.STRONG.GPU P0, RZ, desc[UR8][R12.64], R15 ;  /* 0x8000000f0cff79a2 */ /* 0x0003e2000c10f308 */
[----:B------:R-:W-:Y:S04]  /*47010*/  BSSY.RECONVERGENT B1, `(.L_x_15647) ;  /* 0x0000015000017945 */ /* 0x000fe80003800200 */
[----:B-1----:R-:W-:Y:S05]  /*47020*/  @P0 BRA `(.L_x_15648) ;  /* 0x00000000004c0947 */ /* 0x002fea0003800000 */
[----:B------:R-:W1:Y:S02]  /*47030*/  QSPC.E.S P0, RZ, [R12] ;  /* 0x000000000cff73aa */ /* 0x000e640000000500 */
[----:B-1----:R-:W-:Y:S05]  /*47040*/  @!P0 BRA `(.L_x_15649) ;  /* 0x0000000000188947 */ /* 0x002fea0003800000 */
[----:B0-----:R-:W-:-:S07]  /*47050*/  MOV R7, R12 ;  /* 0x0000000c00077202 */ /* 0x001fce0000000f00 */
.L_x_15650:
[----:B------:R-:W0:Y:S02]  /*47060*/  LDS R12, [R7] ;  /* 0x00000000070c7984 */ /* 0x000e240000000800 */
[----:B0-----:R-:W-:-:S05]  /*47070*/  FADD R13, R15, R12 ;  /* 0x0000000c0f0d7221 */ /* 0x001fca0000000000 */
[----:B------:R-:W0:Y:S02]  /*47080*/  ATOMS.CAST.SPIN P0, [R7], R12, R13 ;  /* 0x0000000c0700758d */ /* 0x000e24000180000d */
[----:B0-----:R-:W-:Y:S05]  /*47090*/  @!P0 BRA `(.L_x_15650) ;  /* 0xfffffffc00f08947 */ /* 0x001fea000383ffff */
[----:B------:R-:W-:Y:S05]  /*470a0*/  BRA `(.L_x_15648) ;  /* 0x00000000002c7947 */ /* 0x000fea0003800000 */
.L_x_15649:
[----:B------:R-:W1:Y:S02]  /*470b0*/  QSPC.E.D P0, RZ, [R12] ;  /* 0x000000000cff73aa */ /* 0x000e640000000700 */
[----:B-1----:R-:W-:Y:S05]  /*470c0*/  @!P0 BRA `(.L_x_15651) ;  /* 0x0000000000188947 */ /* 0x002fea0003800000 */
.L_x_15652:
[----:B0-----:R-:W2:Y:S02]  /*470d0*/  LD.E R18, [R12] ;  /* 0x000000000c127980 */ /* 0x001ea40000100900 */
[----:B--2---:R-:W-:-:S06]  /*470e0*/  FADD R19, R15, R18 ;  /* 0x000000120f137221 */ /* 0x004fcc0000000000 */
[----:B------:R-:W2:Y:S02]  /*470f0*/  ATOM.E.CAST.SPIN PT, R19, [R12], R18, R19 ;  /* 0x000000120c13738b */ /* 0x000ea400019e0113 */
[----:B--2---:R-:W-:-:S13]  /*47100*/  ISETP.EQ.U32.AND P0, PT, R19, 0x1, PT ;  /* 0x000000011300780c */ /* 0x004fda0003f02070 */
[----:B------:R-:W-:Y:S05]  /*47110*/  @!P0 BRA `(.L_x_15652) ;  /* 0xfffffffc00ec8947 */ /* 0x000fea000383ffff */
[----:B------:R-:W-:Y:S05]  /*47120*/  BRA `(.L_x_15648) ;  /* 0x00000000000c7947 */ /* 0x000fea0003800000 */
.L_x_15651:
[----:B------:R-:W0:Y:S02]  /*47130*/  LD.E R16, desc[UR8][R12.64] ;  /* 0x000000080c107980 */ /* 0x000e24000c101900 */
[----:B0-----:R-:W-:-:S05]  /*47140*/  FADD R7, R15, R16 ;  /* 0x000000100f077221 */ /* 0x001fca0000000000 */
[----:B------:R1:W-:Y:S02]  /*47150*/  ST.E desc[UR8][R12.64], R7 ;  /* 0x000000070c007985 */ /* 0x0003e4000c101908 */
.L_x_15648:
[----:B------:R-:W-:Y:S05]  /*47160*/  BSYNC.RECONVERGENT B1 ;  /* 0x0000000000017941 */ /* 0x000fea0003800200 */
.L_x_15647:
        /* <DEDUP_REMOVED lines=8> */
[----:B01----:R-:W-:-:S07]  /*471f0*/  MOV R7, R10 ;  /* 0x0000000a00077202 */ /* 0x003fce0000000f00 */
.L_x_15656:
[----:B------:R-:W0:Y:S02]  /*47200*/  LDS R10, [R7] ;  /* 0x00000000070a7984 */ /* 0x000e240000000800 */
[----:B0-----:R-:W-:-:S05]  /*47210*/  FADD R11, R9, R10 ;  /* 0x0000000a090b7221 */ /* 0x001fca0000000000 */
[----:B------:R-:W0:Y:S02]  /*47220*/  ATOMS.CAST.SPIN P0, [R7], R10, R11 ;  /* 0x0000000a0700758d */ /* 0x000e24000180000b */
[----:B0-----:R-:W-:Y:S05]  /*47230*/  @!P0 BRA `(.L_x_15656) ;  /* 0xfffffffc00f08947 */ /* 0x001fea000383ffff */
[----:B------:R-:W-:Y:S05]  /*47240*/  BRA `(.L_x_15654) ;  /* 0x00000000002c7947 */ /* 0x000fea0003800000 */
.L_x_15655:
[----:B------:R-:W2:Y:S02]  /*47250*/  QSPC.E.D P0, RZ, [R10] ;  /* 0x000000000aff73aa */ /* 0x000ea40000000700 */
[----:B--2---:R-:W-:Y:S05]  /*47260*/  @!P0 BRA `(.L_x_15657) ;  /* 0x0000000000188947 */ /* 0x004fea0003800000 */
.L_x_15658:
[----:B-1----:R-:W2:Y:S02]  /*47270*/  LD.E R12, [R10] ;  /* 0x000000000a0c7980 */ /* 0x002ea40000100900 */
[----:B--2---:R-:W-:-:S06]  /*47280*/  FADD R13, R9, R12 ;  /* 0x0000000c090d7221 */ /* 0x004fcc0000000000 */
[----:B------:R-:W2:Y:S02]  /*47290*/  ATOM.E.CAST.SPIN PT, R13, [R10], R12, R13 ;  /* 0x0000000c0a0d738b */ /* 0x000ea400019e010d */
[----:B--2---:R-:W-:-:S13]  /*472a0*/  ISETP.EQ.U32.AND P0, PT, R13, 0x1, PT ;  /* 0x000000010d00780c */ /* 0x004fda0003f02070 */
[----:B------:R-:W-:Y:S05]  /*472b0*/  @!P0 BRA `(.L_x_15658) ;  /* 0xfffffffc00ec8947 */ /* 0x000fea000383ffff */
[----:B------:R-:W-:Y:S05]  /*472c0*/  BRA `(.L_x_15654) ;  /* 0x00000000000c7947 */ /* 0x000fea0003800000 */
.L_x_15657:
[----:B01----:R-:W2:Y:S02]  /*472d0*/  LD.E R7, desc[UR8][R10.64] ;  /* 0x000000080a077980 */ /* 0x003ea4000c101900 */
[----:B--2---:R-:W-:-:S05]  /*472e0*/  FADD R7, R9, R7 ;  /* 0x0000000709077221 */ /* 0x004fca0000000000 */
[----:B------:R2:W-:Y:S02]  /*472f0*/  ST.E desc[UR8][R10.64], R7 ;  /* 0x000000070a007985 */ /* 0x0005e4000c101908 */
.L_x_15654:
[----:B------:R-:W-:Y:S05]  /*47300*/  BSYNC.RECONVERGENT B1 ;  /* 0x0000000000017941 */ /* 0x000fea0003800200 */
.L_x_15653:
[----:B------:R-:W-:-:S05]  /*47310*/  IMAD.WIDE R4, R36, 0x4, R4 ;  /* 0x0000000424047825 */ /* 0x000fca00078e0204 */
[----:B------:R3:W-:Y:S01]  /*47320*/  ATOM.E.ADD.F32.FTZ.RN.STRONG.GPU P0, RZ, desc[UR8][R4.64], R15 ;  /* 0x8000000f04ff79a2 */ /* 0x0007e2000c10f308 */
[----:B------:R-:W-:Y:S04]  /*47330*/  BSSY.RECONVERGENT B1, `(.L_x_15659) ;  /* 0x0000015000017945 */ /* 0x000fe80003800200 */
[----:B---3--:R-:W-:Y:S05]  /*47340*/  @P0 BRA `(.L_x_15660) ;  /* 0x00000000004c0947 */ /* 0x008fea0003800000 */
[----:B------:R-:W3:Y:S02]  /*47350*/  QSPC.E.S P0, RZ, [R4] ;  /* 0x0000000004ff73aa */ /* 0x000ee40000000500 */
[----:B---3--:R-:W-:Y:S05]  /*47360*/  @!P0 BRA `(.L_x_15661) ;  /* 0x0000000000188947 */ /* 0x008fea0003800000 */
[----:B012---:R-:W-:-:S07]  /*47370*/  MOV R7, R4 ;  /* 0x0000000400077202 */ /* 0x007fce0000000f00 */
.L_x_15662:
[----:B------:R-:W0:Y:S02]  /*47380*/  LDS R4, [R7] ;  /* 0x0000000007047984 */ /* 0x000e240000000800 */
[----:B0-----:R-:W-:-:S05]  /*47390*/  FADD R5, R15, R4 ;  /* 0x000000040f057221 */ /* 0x001fca0000000000 */
[----:B------:R-:W0:Y:S02]  /*473a0*/  ATOMS.CAST.SPIN P0, [R7], R4, R5 ;  /* 0x000000040700758d */ /* 0x000e240001800005 */
[----:B0-----:R-:W-:Y:S05]  /*473b0*/  @!P0 BRA `(.L_x_15662) ;  /* 0xfffffffc00f08947 */ /* 0x001fea000383ffff */
[----:B------:R-:W-:Y:S05]  /*473c0*/  BRA `(.L_x_15660) ;  /* 0x00000000002c7947 */ /* 0x000fea0003800000 */
.L_x_15661:
[----:B------:R-:W3:Y:S02]  /*473d0*/  QSPC.E.D P0, RZ, [R4] ;  /* 0x0000000004ff73aa */ /* 0x000ee40000000700 */
[----:B---3--:R-:W-:Y:S05]  /*473e0*/  @!P0 BRA `(.L_x_15663) ;  /* 0x0000000000188947 */ /* 0x008fea0003800000 */
.L_x_15664:
[----:B--2---:R-:W2:Y:S02]  /*473f0*/  LD.E R10, [R4] ;  /* 0x00000000040a7980 */ /* 0x004ea40000100900 */
[----:B--2---:R-:W-:-:S06]  /*47400*/  FADD R11, R15, R10 ;  /* 0x0000000a0f0b7221 */ /* 0x004fcc0000000000 */
[----:B------:R-:W2:Y:S02]  /*47410*/  ATOM.E.CAST.SPIN PT, R11, [R4], R10, R11 ;  /* 0x0000000a040b738b */ /* 0x000ea400019e010b */
[----:B--2---:R-:W-:-:S13]  /*47420*/  ISETP.EQ.U32.AND P0, PT, R11, 0x1, PT ;  /* 0x000000010b00780c */ /* 0x004fda0003f02070 */
[----:B------:R-:W-:Y:S05]  /*47430*/  @!P0 BRA `(.L_x_15664) ;  /* 0xfffffffc00ec8947 */ /* 0x000fea000383ffff */
[----:B------:R-:W-:Y:S05]  /*47440*/  BRA `(.L_x_15660) ;  /* 0x00000000000c7947 */ /* 0x000fea0003800000 */
.L_x_15663:
[----:B--2---:R-:W0:Y:S02]  /*47450*/  LD.E R10, desc[UR8][R4.64] ;  /* 0x00000008040a7980 */ /* 0x004e24000c101900 */
[----:B01----:R-:W-:-:S05]  /*47460*/  FADD R7, R15, R10 ;  /* 0x0000000a0f077221 */ /* 0x003fca0000000000 */
[----:B------:R3:W-:Y:S02]  /*47470*/  ST.E desc[UR8][R4.64], R7 ;  /* 0x0000000704007985 */ /* 0x0007e4000c101908 */
.L_x_15660:
[----:B------:R-:W-:Y:S05]  /*47480*/  BSYNC.RECONVERGENT B1 ;  /* 0x0000000000017941 */ /* 0x000fea0003800200 */
.L_x_15659:
[----:B------:R-:W-:-:S03]  /*47490*/  UMOV UR4, 0xffffffff ;  /* 0xffffffff00047882 */ /* 0x000fc60000000000 */
[----:B------:R-:W-:Y:S05]  /*474a0*/  BRA.DIV UR4, `(.L_x_15665) ;  /* 0x000004d204d47947 */ /* 0x000fea000b800000 */
[----:B------:R-:W4:Y:S04]  /*474b0*/  LDL R9, [R1+0x7c] ;  /* 0x00007c0001097983 */ /* 0x000f280000100800 */
[----:B0123--:R-:W2:Y:S04]  /*474c0*/  LDL R7, [R1+0x94] ;  /* 0x0000940001077983 */ /* 0x00fea80000100800 */
[----:B------:R-:W3:Y:S04]  /*474d0*/  LDL R10, [R1+0xe0] ;  /* 0x0000e000010a7983 */ /* 0x000ee80000100800 */
[----:B----4-:R0:W1:Y:S04]  /*474e0*/  SHFL.IDX PT, R4, R9, 0x6, 0x181f ;  /* 0x00d81f0009047f89 */ /* 0x01006800000e0000 */
[----:B--2---:R0:W2:Y:S04]  /*474f0*/  SHFL.IDX PT, R34, R7, 0x6, 0x181f ;  /* 0x00d81f0007227f89 */ /* 0x0040a800000e0000 */
[----:B---3--:R0:W3:Y:S02]  /*47500*/  SHFL.IDX PT, R5, R10, 0x6, 0x181f ;  /* 0x00d81f000a057f89 */ /* 0x0080e400000e0000 */
.L_x_17391:
        /* <DEDUP_REMOVED lines=19> */
.L_x_15669:
[----:B------:R-:W0:Y:S02]  /*47640*/  LDS R10, [R7] ;  /* 0x00000000070a7984 */ /* 0x000e240000000800 */
[----:B0-----:R-:W-:-:S05]  /*47650*/  FADD R11, R19, R10 ;  /* 0x0000000a130b7221 */ /* 0x001fca0000000000 */
[----:B------:R-:W0:Y:S02]  /*47660*/  ATOMS.CAST.SPIN P0, [R7], R10, R11 ;  /* 0x0000000a0700758d */ /* 0x000e24000180000b */
[----:B0-----:R-:W-:Y:S05]  /*47670*/  @!P0 BRA `(.L_x_15669) ;  /* 0xfffffffc00f08947 */ /* 0x001fea000383ffff */
[----:B------:R-:W-:Y:S05]  /*47680*/  BRA `(.L_x_15667) ;  /* 0x00000000002c7947 */ /* 0x000fea0003800000 */
.L_x_15668:
[----:B------:R-:W0:Y:S02]  /*47690*/  QSPC.E.D P0, RZ, [R4] ;  /* 0x0000000004ff73aa */ /* 0x000e240000000700 */
[----:B0-----:R-:W-:Y:S05]  /*476a0*/  @!P0 BRA `(.L_x_15670) ;  /* 0x0000000000188947 */ /* 0x001fea0003800000 */
.L_x_15671:
[----:B------:R-:W2:Y:S02]  /*476b0*/  LD.E R10, [R4] ;  /* 0x00000000040a7980 */ /* 0x000ea40000100900 */
[----:B--2---:R-:W-:-:S06]  /*476c0*/  FADD R11, R19, R10 ;  /* 0x0000000a130b7221 */ /* 0x004fcc0000000000 */
[----:B------:R-:W2:Y:S02]  /*476d0*/  ATOM.E.CAST.SPIN PT, R11, [R4], R10, R11 ;  /* 0x0000000a040b738b */ /* 0x000ea400019e010b */
[----:B--2---:R-:W-:-:S13]  /*476e0*/  ISETP.EQ.U32.AND P0, PT, R11, 0x1, PT ;  /* 0x000000010b00780c */ /* 0x004fda0003f02070 */
[----:B------:R-:W-:Y:S05]  /*476f0*/  @!P0 BRA `(.L_x_15671) ;  /* 0xfffffffc00ec8947 */ /* 0x000fea000383ffff */
[----:B------:R-:W-:Y:S05]  /*47700*/  BRA `(.L_x_15667) ;  /* 0x00000000000c7947 */ /* 0x000fea0003800000 */
.L_x_15670:
[----:B------:R-:W2:Y:S02]  /*47710*/  LD.E R7, desc[UR8][R4.64] ;  /* 0x0000000804077980 */ /* 0x000ea4000c101900 */
[----:B--2---:R-:W-:-:S05]  /*47720*/  FADD R7, R19, R7 ;  /* 0x0000000713077221 */ /* 0x004fca0000000000 */
[----:B------:R0:W-:Y:S02]  /*47730*/  ST.E desc[UR8][R4.64], R7 ;  /* 0x0000000704007985 */ /* 0x0001e4000c101908 */
.L_x_15667:
[----:B------:R-:W-:Y:S05]  /*47740*/  BSYNC.RECONVERGENT B1 ;  /* 0x0000000000017941 */ /* 0x000fea0003800200 */
.L_x_15666:
        /* <DEDUP_REMOVED lines=9> */
.L_x_15675:
[----:B------:R-:W0:Y:S02]  /*477e0*/  LDS R12, [R7] ;  /* 0x00000000070c7984 */ /* 0x000e240000000800 */
[----:B0-----:R-:W-:-:S05]  /*477f0*/  FADD R13, R15, R12 ;  /* 0x0000000c0f0d7221 */ /* 0x001fca0000000000 */
[----:B------:R-:W0:Y:S02]  /*47800*/  ATOMS.CAST.SPIN P0, [R7], R12, R13 ;  /* 0x0000000c0700758d */ /* 0x000e24000180000d */
[----:B0-----:R-:W-:Y:S05]  /*47810*/  @!P0 BRA `(.L_x_15675) ;  /* 0xfffffffc00f08947 */ /* 0x001fea000383ffff */
[----:B------:R-:W-:Y:S05]  /*47820*/  BRA `(.L_x_15673) ;  /* 0x00000000002c7947 */ /* 0x000fea0003800000 */
.L_x_15674:
[----:B------:R-:W1:Y:S02]  /*47830*/  QSPC.E.D P0, RZ, [R10] ;  /* 0x000000000aff73aa */ /* 0x000e640000000700 */
[----:B-1----:R-:W-:Y:S05]  /*47840*/  @!P0 BRA `(.L_x_15676) ;  /* 0x0000000000188947 */ /* 0x002fea0003800000 */
.L_x_15677:
[----:B------:R-:W2:Y:S02]  /*47850*/  LD.E R12, [R10] ;  /* 0x000000000a0c7980 */ /* 0x000ea40000100900 */
[----:B--2---:R-:W-:-:S06]  /*47860*/  FADD R13, R15, R12 ;  /* 0x0000000c0f0d7221 */ /* 0x004fcc0000000000 */
[----:B------:R-:W2:Y:S02]  /*47870*/  ATOM.E.CAST.SPIN PT, R13, [R10], R12, R13 ;  /* 0x0000000c0a0d738b */ /* 0x000ea400019e010d */
[----:B--2---:R-:W-:-:S13]  /*47880*/  ISETP.EQ.U32.AND P0, PT, R13, 0x1, PT ;  /* 0x000000010d00780c */ /* 0x004fda0003f02070 */
[----:B------:R-:W-:Y:S05]  /*47890*/  @!P0 BRA `(.L_x_15677) ;  /* 0xfffffffc00ec8947 */ /* 0x000fea000383ffff */
[----:B------:R-:W-:Y:S05]  /*478a0*/  BRA `(.L_x_15673) ;  /* 0x00000000000c7947 */ /* 0x000fea0003800000 */
.L_x_15676:
[----:B------:R-:W0:Y:S02]  /*478b0*/  LD.E R12, desc[UR8][R10.64] ;  /* 0x000000080a0c7980 */ /* 0x000e24000c101900 */
[----:B0-----:R-:W-:-:S05]  /*478c0*/  FADD R7, R15, R12 ;  /* 0x0000000c0f077221 */ /* 0x001fca0000000000 */
[----:B------:R1:W-:Y:S02]  /*478d0*/  ST.E desc[UR8][R10.64], R7 ;  /* 0x000000070a007985 */ /* 0x0003e4000c101908 */
.L_x_15673:
[----:B------:R-:W-:Y:S05]  /*478e0*/  BSYNC.RECONVERGENT B1 ;  /* 0x0000000000017941 */ /* 0x000fea0003800200 */
.L_x_15672:
        /* <DEDUP_REMOVED lines=10> */
.L_x_15681:
[----:B------:R-:W0:Y:S02]  /*47990*/  LDS R12, [R7] ;  /* 0x00000000070c7984 */ /* 0x000e240000000800 */
[----:B0-----:R-:W-:-:S05]  /*479a0*/  FADD R13, R9, R12 ;  /* 0x0000000c090d7221 */ /* 0x001fca0000000000 */
[----:B------:R-:W0:Y:S02]  /*479b0*/  ATOMS.CAST.SPIN P0, [R7], R12, R13 ;  /* 0x0000000c0700758d */ /* 0x000e24000180000d */
[----:B0-----:R-:W-:Y:S05]  /*479c0*/  @!P0 BRA `(.L_x_15681) ;  /* 0xfffffffc00f08947 */ /* 0x001fea000383ffff */
[----:B------:R-:W-:Y:S05]  /*479d0*/  BRA `(.L_x_15679) ;  /* 0x00000000002c7947 */ /* 0x000fea0003800000 */
.L_x_15680:
[----:B------:R-:W0:Y:S02]  /*479e0*/  QSPC.E.D P0, RZ, [R12] ;  /* 0x000000000cff73aa */ /* 0x000e240000000700 */
[----:B0-----:R-:W-:Y:S05]  /*479f0*/  @!P0 BRA `(.L_x_15682) ;  /* 0x0000000000188947 */ /* 0x001fea0003800000 */
.L_x_15683:
[----:B------:R-:W2:Y:S02]  /*47a00*/  LD.E R18, [R12] ;  /* 0x000000000c127980 */ /* 0x000ea40000100900 */
[----:B--2---:R-:W-:-:S06]  /*47a10*/  FADD R19, R9, R18 ;  /* 0x0000001209137221 */ /* 0x004fcc0000000000 */
[----:B------:R-:W2:Y:S02]  /*47a20*/  ATOM.E.CAST.SPIN PT, R19, [R12], R18, R19 ;  /* 0x000000120c13738b */ /* 0x000ea400019e0113 */
[----:B--2---:R-:W-:-:S13]  /*47a30*/  ISETP.EQ.U32.AND P0, PT, R19, 0x1, PT ;  /* 0x000000011300780c */ /* 0x004fda0003f02070 */
[----:B------:R-:W-:Y:S05]  /*47a40*/  @!P0 BRA `(.L_x_15683) ;  /* 0xfffffffc00ec8947 */ /* 0x000fea000383ffff */
[----:B------:R-:W-:Y:S05]  /*47a50*/  BRA `(.L_x_15679) ;  /* 0x00000000000c7947 */ /* 0x000fea0003800000 */
.L_x_15682:
[----:B------:R-:W2:Y:S02]  /*47a60*/  LD.E R7, desc[UR8][R12.64] ;  /* 0x000000080c077980 */ /* 0x000ea4000c101900 */
[----:B--2---:R-:W-:-:S05]  /*47a70*/  FADD R7, R9, R7 ;  /* 0x0000000709077221 */ /* 0x004fca0000000000 */
[----:B------:R0:W-:Y:S02]  /*47a80*/  ST.E desc[UR8][R12.64], R7 ;  /* 0x000000070c007985 */ /* 0x0001e4000c101908 */
.L_x_15679:
[----:B------:R-:W-:Y:S05]  /*47a90*/  BSYNC.RECONVERGENT B1 ;  /* 0x0000000000017941 */ /* 0x000fea0003800200 */
.L_x_15678:
[----:B0-----:R-:W-:-:S05]  /*47aa0*/  IMAD.WIDE R12, R60, 0x4, R10 ;  /* 0x000000043c0c7825 */ /* 0x001fca00078e020a */
[----:B------:R0:W-:Y:S01]  /*47ab0*/  ATOM.E.ADD.F32.FTZ.RN.STRONG.GPU P0, RZ, desc[UR8][R12.64], R15 ;  /* 0x8000000f0cff79a2 */ /* 0x0001e2000c10f308 */
[----:B------:R-:W-:Y:S04]  /*47ac0*/  BSSY.RECONVERGENT B1, `(.L_x_15684) ;  /* 0x0000015000017945 */ /* 0x000fe80003800200 */
[----:B0-----:R-:W-:Y:S05]  /*47ad0*/  @P0 BRA `(.L_x_15685) ;  /* 0x00000000004c0947 */ /* 0x001fea0003800000 */
[----:B------:R-:W0:Y:S02]  /*47ae0*/  QSPC.E.S P0, RZ, [R12] ;  /* 0x000000000cff73aa */ /* 0x000e240000000500 */
[----:B0-----:R-:W-:Y:S05]  /*47af0*/  @!P0 BRA `(.L_x_15686) ;  /* 0x0000000000188947 */ /* 0x001fea0003800000 */
[----:B------:R-:W-:-:S07]  /*47b00*/  MOV R7, R12 ;  /* 0x0000000c00077202 */ /* 0x000fce0000000f00 */
.L_x_15687:
[----:B------:R-:W0:Y:S02]  /*47b10*/  LDS R12, [R7] ;  /* 0x00000000070c7984 */ /* 0x000e240000000800 */
[----:B0-----:R-:W-:-:S05]  /*47b20*/  FADD R13, R15, R12 ;  /* 0x0000000c0f0d7221 */ /* 0x001fca0000000000 */
[----:B------:R-:W0:Y:S02]  /*47b30*/  ATOMS.CAST.SPIN P0, [R7], R12, R13 ;  /* 0x0000000c0700758d */ /* 0x000e24000180000d */
[----:B0-----:R-:W-:Y:S05]  /*47b40*/  @!P0 BRA `(.L_x_15687) ;  /* 0xfffffffc00f08947 */ /* 0x001fea000383ffff */
[----:B------:R-:W-:Y:S05]  /*47b50*/  BRA `(.L_x_15685) ;  /* 0x00000000002c7947 */ /* 0x000fea0003800000 */
.L_x_15686:
[----:B------:R-:W0:Y:S02]  /*47b60*/  QSPC.E.D P0, RZ, [R12] ;  /* 0x000000000cff73aa */ /* 0x000e240000000700 */
[----:B0-----:R-:W-:Y:S05]  /*47b70*/  @!P0 BRA `(.L_x_15688) ;  /* 0x0000000000188947 */ /* 0x001fea0003800000 */
.L_x_15689:
[----:B------:R-:W2:Y:S02]  /*47b80*/  LD.E R18, [R12] ;  /* 0x000000000c127980 */ /* 0x000ea40000100900 */
[----:B--2---:R-:W-:-:S06]  /*47b90*/  FADD R19, R15, R18 ;  /* 0x000000120f137221 */ /* 0x004fcc0000000000 */
[----:B------:R-:W2:Y:S02]  /*47ba0*/  ATOM.E.CAST.SPIN PT, R19, [R12], R18, R19 ;  /* 0x000000120c13738b */ /* 0x000ea400019e0113 */
[----:B--2---:R-:W-:-:S13]  /*47bb0*/  ISETP.EQ.U32.AND P0, PT, R19, 0x1, PT ;  /* 0x000000011300780c */ /* 0x004fda0003f02070 */
[----:B------:R-:W-:Y:S05]  /*47bc0*/  @!P0 BRA `(.L_x_15689) ;  /* 0xfffffffc00ec8947 */ /* 0x000fea000383ffff */
[----:B------:R-:W-:Y:S05]  /*47bd0*/  BRA `(.L_x_15685) ;  /* 0x00000000000c7947 */ /* 0x000fea0003800000 */
.L_x_15688:
[----:B------:R-:W2:Y:S02]  /*47be0*/  LD.E R16, desc[UR8][R12.64] ;  /* 0x000000080c107980 */ /* 0x000ea4000c101900 */
[----:B--2---:R-:W-:-:S05]  /*47bf0*/  FADD R7, R15, R16 ;  /* 0x000000100f077221 */ /* 0x004fca0000000000 */
[----:B------:R0:W-:Y:S02]  /*47c00*/  ST.E desc[UR8][R12.64], R7 ;  /* 0x000000070c007985 */ /* 0x0001e4000c101908 */
.L_x_15685:
[----:B------:R-:W-:Y:S05]  /*47c10*/  BSYNC.RECONVERGENT B1 ;  /* 0x0000000000017941 */ /* 0x000fea0003800200 */
.L_x_15684:
        /* <DEDUP_REMOVED lines=10> */
.L_x_15693:
[----:B------:R-:W0:Y:S02]  /*47cc0*/  LDS R12, [R7] ;  /* 0x00000000070c7984 */ /* 0x000e240000000800 */
[----:B0-----:R-:W-:-:S05]  /*47cd0*/  FADD R13, R9, R12 ;  /* 0x0000000c090d7221 */ /* 0x001fca0000000000 */
[----:B------:R-:W0:Y:S02]  /*47ce0*/  ATOMS.CAST.SPIN P0, [R7], R12, R13 ;  /* 0x0000000c0700758d */ /* 0x000e24000180000d */
[----:B0-----:R-:W-:Y:S05]  /*47cf0*/  @!P0 BRA `(.L_x_15693) ;  /* 0xfffffffc00f08947 */ /* 0x001fea000383ffff */
[----:B------:R-:W-:Y:S05]  /*47d00*/  BRA `(.L_x_15691) ;  /* 0x00000000002c7947 */ /* 0x000fea0003800000 */
.L_x_15692:
[----:B------:R-:W0:Y:S02]  /*47d10*/  QSPC.E.D P0, RZ, [R12] ;  /* 0x000000000cff73aa */ /* 0x000e240000000700 */
[----:B0-----:R-:W-:Y:S05]  /*47d20*/  @!P0 BRA `(.L_x_15694) ;  /* 0x0000000000188947 */ /* 0x001fea0003800000 */
.L_x_15695:
[----:B------:R-:W2:Y:S02]  /*47d30*/  LD.E R18, [R12] ;  /* 0x000000000c127980 */ /* 0x000ea40000100900 */
[----:B--2---:R-:W-:-:S06]  /*47d40*/  FADD R19, R9, R18 ;  /* 0x0000001209137221 */ /* 0x004fcc0000000000 */
[----:B------:R-:W2:Y:S02]  /*47d50*/  ATOM.E.CAST.SPIN PT, R19, [R12], R18, R19 ;  /* 0x000000120c13738b */ /* 0x000ea400019e0113 */
[----:B--2---:R-:W-:-:S13]  /*47d60*/  ISETP.EQ.U32.AND P0, PT, R19, 0x1, PT ;  /* 0x000000011300780c */ /* 0x004fda0003f02070 */
[----:B------:R-:W-:Y:S05]  /*47d70*/  @!P0 BRA `(.L_x_15695) ;  /* 0xfffffffc00ec8947 */ /* 0x000fea000383ffff */
[----:B------:R-:W-:Y:S05]  /*47d80*/  BRA `(.L_x_15691) ;  /* 0x00000000000c7947 */ /* 0x000fea0003800000 */
.L_x_15694:
[----:B------:R-:W2:Y:S02]  /*47d90*/  LD.E R7, desc[UR8][R12.64] ;  /* 0x000000080c077980 */ /* 0x000ea4000c101900 */
[----:B--2---:R-:W-:-:S05]  /*47da0*/  FADD R7, R9, R7 ;  /* 0x0000000709077221 */ /* 0x004fca0000000000 */
[----:B------:R0:W-:Y:S02]  /*47db0*/  ST.E desc[UR8][R12.64], R7 ;  /* 0x000000070c007985 */ /* 0x0001e4000c101908 */
.L_x_15691:
[----:B------:R-:W-:Y:S05]  /*47dc0*/  BSYNC.RECONVERGENT B1 ;  /* 0x0000000000017941 */ /* 0x000fea0003800200 */
.L_x_15690:
[----:B0-----:R-:W-:-:S05]  /*47dd0*/  IMAD.WIDE R12, R59, 0x4, R10 ;  /* 0x000000043b0c7825 */ /* 0x001fca00078e020a */
[----:B------:R0:W-:Y:S01]  /*47de0*/  ATOM.E.ADD.F32.FTZ.RN.STRONG.GPU P0, RZ, desc[UR8][R12.64], R15 ;  /* 0x8000000f0cff79a2 */ /* 0x0001e2000c10f308 */
[----:B------:R-:W-:Y:S04]  /*47df0*/  BSSY.RECONVERGENT B1, `(.L_x_15696) ;  /* 0x0000015000017945 */ /* 0x000fe80003800200 */
[----:B0-----:R-:W-:Y:S05]  /*47e00*/  @P0 BRA `(.L_x_15697) ;  /* 0x00000000004c0947 */ /* 0x001fea0003800000 */
[----:B------:R-:W0:Y:S02]  /*47e10*/  QSPC.E.S P0, RZ, [R12] ;  /* 0x000000000cff73aa */ /* 0x000e240000000500 */
[----:B0-----:R-:W-:Y:S05]  /*47e20*/  @!P0 BRA `(.L_x_15698) ;  /* 0x0000000000188947 */ /* 0x001fea0003800000 */
[----:B------:R-:W-:-:S07]  /*47e30*/  MOV R7, R12 ;  /* 0x0000000c00077202 */ /* 0x000fce0000000f00 */
.L_x_15699:
[----:B------:R-:W0:Y:S02]  /*47e40*/  LDS R12, [R7] ;  /* 0x00000000070c7984 */ /* 0x000e240000000800 */
[----:B0-----:R-:W-:-:S05]  /*47e50*/  FADD R13, R15, R12 ;  /* 0x0000000c0f0d7221 */ /* 0x001fca0000000000 */
[----:B------:R-:W0:Y:S02]  /*47e60*/  ATOMS.CAST.SPIN P0, [R7], R12, R13 ;  /* 0x0000000c0700758d */ /* 0x000e24000180000d */
[----:B0-----:R-:W-:Y:S05]  /*47e70*/  @!P0 BRA `(.L_x_15699) ;  /* 0xfffffffc00f08947 */ /* 0x001fea000383ffff */
[----:B------:R-:W-:Y:S05]  /*47e80*/  BRA `(.L_x_15697) ;  /* 0x00000000002c7947 */ /* 0x000fea0003800000 */
.L_x_15698:
[----:B------:R-:W0:Y:S02]  /*47e90*/  QSPC.E.D P0, RZ, [R12] ;  /* 0x000000000cff73aa */ /* 0x000e240000000700 */
[----:B0-----:R-:W-:Y:S05]  /*47ea0*/  @!P0 BRA `(.L_x_15700) ;  /* 0x0000000000188947 */ /* 0x001fea0003800000 */
.L_x_15701:
[----:B------:R-:W2:Y:S02]  /*47eb0*/  LD.E R18, [R12] ;  /* 0x000000000c127980 */ /* 0x000ea40000100900 */
[----:B--2---:R-:W-:-:S06]  /*47ec0*/  FADD R19, R15, R18 ;  /* 0x000000120f137221 */ /* 0x004fcc0000000000 */
[----:B------:R-:W2:Y:S02]  /*47ed0*/  ATOM.E.CAST.SPIN PT, R19, [R12], R18, R19 ;  /* 0x000000120c13738b */ /* 0x000ea400019e0113 */
[----:B--2---:R-:W-:-:S13]  /*47ee0*/  ISETP.EQ.U32.AND P0, PT, R19, 0x1, PT ;  /* 0x000000011300780c */ /* 0x004fda0003f02070 */
[----:B------:R-:W-:Y:S05]  /*47ef0*/  @!P0 BRA `(.L_x_15701) ;  /* 0xfffffffc00ec8947 */ /* 0x000fea000383ffff */
[----:B------:R-:W-:Y:S05]  /*47f00*/  BRA `(.L_x_15697) ;  /* 0x00000000000c7947 */ /* 0x000fea0003800000 */
.L_x_15700:
[----:B------:R-:W2:Y:S02]  /*47f10*/  LD.E R16, desc[UR8][R12.64] ;  /* 0x000000080c107980 */ /* 0x000ea4000c101900 */
[----:B--2---:R-:W-:-:S05]  /*47f20*/  FADD R7, R15, R16 ;  /* 0x000000100f077221 */ /* 0x004fca0000000000 */
[----:B------:R0:W-:Y:S02]  /*47f30*/  ST.E desc[UR8][R12.64], R7 ;  /* 0x000000070c007985 */ /* 0x0001e4000c101908 */
.L_x_15697:
[----:B------:R-:W-:Y:S05]  /*47f40*/  BSYNC.RECONVERGENT B1 ;  /* 0x0000000000017941 */ /* 0x000fea0003800200 */
.L_x_15696:
        /* <DEDUP_REMOVED lines=10> */
.L_x_15705:
[----:B------:R-:W0:Y:S02]  /*47ff0*/  LDS R12, [R7] ;  /* 0x00000000070c7984 */ /* 0x000e240000000800 */
[----:B0-----:R-:W-:-:S05]  /*48000*/  FADD R13, R9, R12 ;  /* 0x0000000c090d7221 */ /* 0x001fca0000000000 */
[----:B------:R-:W0:Y:S02]  /*48010*/  ATOMS.CAST.SPIN P0, [R7], R12, R13 ;  /* 0x0000000c0700758d */ /* 0x000e24000180000d */
[----:B0-----:R-:W-:Y:S05]  /*48020*/  @!P0 BRA `(.L_x_15705) ;  /* 0xfffffffc00f08947 */ /* 0x001fea000383ffff */
[----:B------:R-:W-:Y:S05]  /*48030*/  BRA `(.L_x_15703) ;  /* 0x00000000002c7947 */ /* 0x000fea0003800000 */
.L_x_15704:
[----:B------:R-:W0:Y:S02]  /*48040*/  QSPC.E.D P0, RZ, [R12] ;  /* 0x000000000cff73aa */ /* 0x000e240000000700 */
[----:B0-----:R-:W-:Y:S05]  /*48050*/  @!P0 BRA `(.L_x_15706) ;  /* 0x0000000000188947 */ /* 0x001fea0003800000 */
.L_x_15707:
[----:B------:R-:W2:Y:S02]  /*48060*/  LD.E R18, [R12] ;  /* 0x000000000c127980 */ /* 0x000ea40000100900 */
[----:B--2---:R-:W-:-:S06]  /*48070*/  FADD R19, R9, R18 ;  /* 0x0000001209137221 */ /* 0x004fcc0000000000 */
[----:B------:R-:W2:Y:S02]  /*48080*/  ATOM.E.CAST.SPIN PT, R19, [R12], R18, R19 ;  /* 0x000000120c13738b */ /* 0x000ea400019e0113 */
[----:B--2---:R-:W-:-:S13]  /*48090*/  ISETP.EQ.U32.AND P0, PT, R19, 0x1, PT ;  /* 0x000000011300780c */ /* 0x004fda0003f02070 */
[----:B------:R-:W-:Y:S05]  /*480a0*/  @!P0 BRA `(.L_x_15707) ;  /* 0xfffffffc00ec8947 */ /* 0x000fea000383ffff */
[----:B------:R-:W-:Y:S05]  /*480b0*/  BRA `(.L_x_15703) ;  /* 0x00000000000c7947 */ /* 0x000fea0003800000 */
.L_x_15706:
[----:B------:R-:W2:Y:S02]  /*480c0*/  LD.E R7, desc[UR8][R12.64] ;  /* 0x000000080c077980 */ /* 0x000ea4000c101900 */
[----:B--2---:R-:W-:-:S05]  /*480d0*/  FADD R7, R9, R7 ;  /* 0x0000000709077221 */ /* 0x004fca0000000000 */
[----:B------:R0:W-:Y:S02]  /*480e0*/  ST.E desc[UR8][R12.64], R7 ;  /* 0x000000070c007985 */ /* 0x0001e4000c101908 */
.L_x_15703:
[----:B------:R-:W-:Y:S05]  /*480f0*/  BSYNC.RECONVERGENT B1 ;  /* 0x0000000000017941 */ /* 0x000fea0003800200 */
.L_x_15702:
[----:B0-----:R-:W-:-:S05]  /*48100*/  IMAD.WIDE R12, R52, 0x4, R10 ;  /* 0x00000004340c7825 */ /* 0x001fca00078e020a */
[----:B------:R0:W-:Y:S01]  /*48110*/  ATOM.E.ADD.F32.FTZ.RN.STRONG.GPU P0, RZ, desc[UR8][R12.64], R15 ;  /* 0x8000000f0cff79a2 */ /* 0x0001e2000c10f308 */
[----:B------:R-:W-:Y:S04]  /*48120*/  BSSY.RECONVERGENT B1, `(.L_x_15708) ;  /* 0x0000015000017945 */ /* 0x000fe80003800200 */
[----:B0-----:R-:W-:Y:S05]  /*48130*/  @P0 BRA `(.L_x_15709) ;  /* 0x00000000004c0947 */ /* 0x001fea0003800000 */
[----:B------:R-:W0:Y:S02]  /*48140*/  QSPC.E.S P0, RZ, [R12] ;  /* 0x000000000cff73aa */ /* 0x000e240000000500 */
[----:B0-----:R-:W-:Y:S05]  /*48150*/  @!P0 BRA `(.L_x_15710) ;  /* 0x0000000000188947 */ /* 0x001fea0003800000 */
[----:B------:R-:W-:-:S07]  /*48160*/  MOV R7, R12 ;  /* 0x0000000c00077202 */ /* 0x000fce0000000f00 */
.L_x_15711:
[----:B------:R-:W0:Y:S02]  /*48170*/  LDS R12, [R7] ;  /* 0x00000000070c7984 */ /* 0x000e240000000800 */
[----:B0-----:R-:W-:-:S05]  /*48180*/  FADD R13, R15, R12 ;  /* 0x0000000c0f0d7221 */ /* 0x001fca0000000000 */
[----:B------:R-:W0:Y:S02]  /*48190*/  ATOMS.CAST.SPIN P0, [R7], R12, R13 ;  /* 0x0000000c0700758d */ /* 0x000e24000180000d */
[----:B0-----:R-:W-:Y:S05]  /*481a0*/  @!P0 BRA `(.L_x_15711) ;  /* 0xfffffffc00f08947 */ /* 0x001fea000383ffff */
[----:B------:R-:W-:Y:S05]  /*481b0*/  BRA `(.L_x_15709) ;  /* 0x00000000002c7947 */ /* 0x000fea0003800000 */
.L_x_15710:
[----:B------:R-:W0:Y:S02]  /*481c0*/  QSPC.E.D P0, RZ, [R12] ;  /* 0x000000000cff73aa */ /* 0x000e240000000700 */
[----:B0-----:R-:W-:Y:S05]  /*481d0*/  @!P0 BRA `(.L_x_15712) ;  /* 0x0000000000188947 */ /* 0x001fea0003800000 */
.L_x_15713:
[----:B------:R-:W2:Y:S02]  /*481e0*/  LD.E R18, [R12] ;  /* 0x000000000c127980 */ /* 0x000ea40000100900 */
[----:B--2---:R-:W-:-:S06]  /*481f0*/  FADD R19, R15, R18 ;  /* 0x000000120f137221 */ /* 0x004fcc0000000000 */
[----:B------:R-:W2:Y:S02]  /*48200*/  ATOM.E.CAST.SPIN PT, R19, [R12], R18, R19 ;  /* 0x000000120c13738b */ /* 0x000ea400019e0113 */
[----:B--2---:R-:W-:-:S13]  /*48210*/  ISETP.EQ.U32.AND P0, PT, R19, 0x1, PT ;  /* 0x000000011300780c */ /* 0x004fda0003f02070 */
[----:B------:R-:W-:Y:S05]  /*48220*/  @!P0 BRA `(.L_x_15713) ;  /* 0xfffffffc00ec8947 */ /* 0x000fea000383ffff */
[----:B------:R-:W-:Y:S05]  /*48230*/  BRA `(.L_x_15709) ;  /* 0x00000000000c7947 */ /* 0x000fea0003800000 */
.L_x_15712:
[----:B------:R-:W2:Y:S02]  /*48240*/  LD.E R16, desc[UR8][R12.64] ;  /* 0x000000080c107980 */ /* 0x000ea4000c101900 */
[----:B--2---:R-:W-:-:S05]  /*48250*/  FADD R7, R15, R16 ;  /* 0x000000100f077221 */ /* 0x004fca0000000000 */
[----:B------:R0:W-:Y:S02]  /*48260*/  ST.E desc[UR8][R12.64], R7 ;  /* 0x000000070c007985 */ /* 0x0001e4000c101908 */
.L_x_15709:
[----:B------:R-:W-:Y:S05]  /*48270*/  BSYNC.RECONVERGENT B1 ;  /* 0x0000000000017941 */ /* 0x000fea0003800200 */
.L_x_15708:
        /* <DEDUP_REMOVED lines=9> */
.L_x_15717:
[----:B------:R-:W0:Y:S02]  /*48310*/  LDS R12, [R7] ;  /* 0x00000000070c7984 */ /* 0x000e240000000800 */
[----:B0-----:R-:W-:-:S05]  /*48320*/  FADD R13, R9, R12 ;  /* 0x0000000c090d7221 */ /* 0x001fca0000000000 */
[----:B------:R-:W0:Y:S02]  /*48330*/  ATOMS.CAST.SPIN P0, [R7], R12, R13 ;  /* 0x0000000c0700758d */ /* 0x000e24000180000d */
[----:B0-----:R-:W-:Y:S05]  /*48340*/  @!P0 BRA `(.L_x_15717) ;  /* 0xfffffffc00f08947 */ /* 0x001fea000383ffff */
[----:B------:R-:W-:Y:S05]  /*48350*/  BRA `(.L_x_15715) ;  /* 0x00000000002c7947 */ /* 0x000fea0003800000 */
.L_x_15716:
[----:B------:R-:W0:Y:S02]  /*48360*/  QSPC.E.D P0, RZ, [R12] ;  /* 0x000000000cff73aa */ /* 0x000e240000000700 */
[----:B0-----:R-:W-:Y:S05]  /*48370*/  @!P0 BRA `(.L_x_15718) ;  /* 0x0000000000188947 */ /* 0x001fea0003800000 */
.L_x_15719:
[----:B------:R-:W2:Y:S02]  /*48380*/  LD.E R18, [R12] ;  /* 0x000000000c127980 */ /* 0x000ea40000100900 */
[----:B--2---:R-:W-:-:S06]  /*48390*/  FADD R19, R9, R18 ;  /* 0x0000001209137221 */ /* 0x004fcc0000000000 */
[----:B------:R-:W2:Y:S02]  /*483a0*/  ATOM.E.CAST.SPIN PT, R19, [R12], R18, R19 ;  /* 0x000000120c13738b */ /* 0x000ea400019e0113 */
[----:B--2---:R-:W-:-:S13]  /*483b0*/  ISETP.EQ.U32.AND P0, PT, R19, 0x1, PT ;  /* 0x000000011300780c */ /* 0x004fda0003f02070 */
[----:B------:R-:W-:Y:S05]  /*483c0*/  @!P0 BRA `(.L_x_15719) ;  /* 0xfffffffc00ec8947 */ /* 0x000fea000383ffff */
[----:B------:R-:W-:Y:S05]  /*483d0*/  BRA `(.L_x_15715) ;  /* 0x00000000000c7947 */ /* 0x000fea0003800000 */
.L_x_15718:
[----:B------:R-:W2:Y:S02]  /*483e0*/  LD.E R7, desc[UR8][R12.64] ;  /* 0x000000080c077980 */ /* 0x000ea4000c101900 */
[----:B--2---:R-:W-:-:S05]  /*483f0*/  FADD R7, R9, R7 ;  /* 0x0000000709077221 */ /* 0x004fca0000000000 */
[----:B------:R0:W-:Y:S02]  /*48400*/  ST.E desc[UR8][R12.64], R7 ;  /* 0x000000070c007985 */ /* 0x0001e4000c101908 */
.L_x_15715:
[----:B------:R-:W-:Y:S05]  /*48410*/  BSYNC.RECONVERGENT B1 ;  /* 0x0000000000017941 */ /* 0x000fea0003800200 */
.L_x_15714:
[----:B0-----:R-:W-:-:S05]  /*48420*/  IMAD.WIDE R12, R39, 0x4, R10 ;  /* 0x00000004270c7825 */ /* 0x001fca00078e020a */
[----:B------:R0:W-:Y:S01]  /*48430*/  ATOM.E.ADD.F32.FTZ.RN.STRONG.GPU P0, RZ, desc[UR8][R12.64], R15 ;  /* 0x8000000f0cff79a2 */ /* 0x0001e2000c10f308 */
[----:B------:R-:W-:Y:S04]  /*48440*/  BSSY.RECONVERGENT B1, `(.L_x_15720) ;  /* 0x0000015000017945 */ /* 0x000fe80003800200 */
[----:B0-----:R-:W-:Y:S05]  /*48450*/  @P0 BRA `(.L_x_15721) ;  /* 0x00000000004c0947 */ /* 0x001fea0003800000 */
[----:B------:R-:W0:Y:S02]  /*48460*/  QSPC.E.S P0, RZ, [R12] ;  /* 0x000000000cff73aa */ /* 0x000e240000000500 */
[----:B0-----:R-:W-:Y:S05]  /*48470*/  @!P0 BRA `(.L_x_15722) ;  /* 0x0000000000188947 */ /* 0x001fea0003800000 */
[----:B------:R-:W-:-:S07]  /*48480*/  MOV R7, R12 ;  /* 0x0000000c00077202 */ /* 0x000fce0000000f00 */
.L_x_15723:
[----:B------:R-:W0:Y:S02]  /*48490*/  LDS R12, [R7] ;  /* 0x00000000070c7984 */ /* 0x000e240000000800 */
[----:B0-----:R-:W-:-:S05]  /*484a0*/  FADD R13, R15, R12 ;  /* 0x0000000c0f0d7221 */ /* 0x001fca0000000000 */
[----:B------:R-:W0:Y:S02]  /*484b0*/  ATOMS.CAST.SPIN P0, [R7], R12, R13 ;  /* 0x0000000c0700758d */ /* 0x000e24000180000d */
[----:B0-----:R-:W-:Y:S05]  /*484c0*/  @!P0 BRA `(.L_x_15723) ;  /* 0xfffffffc00f08947 */ /* 0x001fea000383ffff */
[----:B------:R-:W-:Y:S05]  /*484d0*/  BRA `(.L_x_15721) ;  /* 0x00000000002c7947 */ /* 0x000fea0003800000 */
.L_x_15722:
[----:B------:R-:W0:Y:S02]  /*484e0*/  QSPC.E.D P0, RZ, [R12] ;  /* 0x000000000cff73aa */ /* 0x000e240000000700 */
[----:B0-----:R-:W-:Y:S05]  /*484f0*/  @!P0 BRA `(.L_x_15724) ;  /* 0x0000000000188947 */ /* 0x001fea0003800000 */
.L_x_15725:
[----:B------:R-:W2:Y:S02]  /*48500*/  LD.E R18, [R12] ;  /* 0x000000000c127980 */ /* 0x000ea40000100900 */
[----:B--2---:R-:W-:-:S06]  /*48510*/  FADD R19, R15, R18 ;  /* 0x000000120f137221 */ /* 0x004fcc0000000000 */
[----:B------:R-:W2:Y:S02]  /*48520*/  ATOM.E.CAST.SPIN PT, R19, [R12], R18, R19 ;  /* 0x000000120c13738b */ /* 0x000ea400019e0113 */
[----:B--2---:R-:W-:-:S13]  /*48530*/  ISETP.EQ.U32.AND P0, PT, R19, 0x1, PT ;  /* 0x000000011300780c */ /* 0x004fda0003f02070 */
[----:B------:R-:W-:Y:S05]  /*48540*/  @!P0 BRA `(.L_x_15725) ;  /* 0xfffffffc00ec8947 */ /* 0x000fea000383ffff */
[----:B------:R-:W-:Y:S05]  /*48550*/  BRA `(.L_x_15721) ;  /* 0x00000000000c7947 */ /* 0x000fea0003800000 */
.L_x_15724:
[----:B------:R-:W2:Y:S02]  /*48560*/  LD.E R16, desc[UR8][R12.64] ;  /* 0x000000080c107980 */ /* 0x000ea4000c101900 */
[----:B--2---:R-:W-:-:S05]  /*48570*/  FADD R7, R15, R16 ;  /* 0x000000100f077221 */ /* 0x004fca0000000000 */
[----:B------:R0:W-:Y:S02]  /*48580*/  ST.E desc[UR8][R12.64], R7 ;  /* 0x000000070c007985 */ /* 0x0001e4000c101908 */
.L_x_15721:
[----:B------:R-:W-:Y:S05]  /*48590*/  BSYNC.RECONVERGENT B1 ;  /* 0x0000000000017941 */ /* 0x000fea0003800200 */
.L_x_15720:
        /* <DEDUP_REMOVED lines=9> */
.L_x_15729:
[----:B------:R-:W0:Y:S02]  /*48630*/  LDS R6, [R9] ;  /* 0x0000000009067984 */ /* 0x000e240000000800 */
[----:B0-----:R-:W-:-:S05]  /*48640*/  FADD R7, R19, R6 ;  /* 0x0000000613077221 */ /* 0x001fca0000000000 */
[----:B------:R-:W0:Y:S02]  /*48650*/  ATOMS.CAST.SPIN P0, [R9], R6, R7 ;  /* 0x000000060900758d */ /* 0x000e240001800007 */
[----:B0-----:R-:W-:Y:S05]  /*48660*/  @!P0 BRA `(.L_x_15729) ;  /* 0xfffffffc00f08947 */ /* 0x001fea000383ffff */
[----:B------:R-:W-:Y:S05]  /*48670*/  BRA `(.L_x_15727) ;  /* 0x00000000002c7947 */ /* 0x000fea0003800000 */
.L_x_15728:
[----:B------:R-:W0:Y:S02]  /*48680*/  QSPC.E.D P0, RZ, [R6] ;  /* 0x0000000006ff73aa */ /* 0x000e240000000700 */
[----:B0-----:R-:W-:Y:S05]  /*48690*/  @!P0 BRA `(.L_x_15730) ;  /* 0x0000000000188947 */ /* 0x001fea0003800000 */
.L_x_15731:
[----:B------:R-:W2:Y:S02]  /*486a0*/  LD.E R12, [R6] ;  /* 0x00000000060c7980 */ /* 0x000ea40000100900 */
[----:B--2---:R-:W-:-:S06]  /*486b0*/  FADD R13, R19, R12 ;  /* 0x0000000c130d7221 */ /* 0x004fcc0000000000 */
[----:B------:R-:W2:Y:S02]  /*486c0*/  ATOM.E.CAST.SPIN PT, R13, [R6], R12, R13 ;  /* 0x0000000c060d738b */ /* 0x000ea400019e010d */
[----:B--2---:R-:W-:-:S13]  /*486d0*/  ISETP.EQ.U32.AND P0, PT, R13, 0x1, PT ;  /* 0x000000010d00780c */ /* 0x004fda0003f02070 */
[----:B------:R-:W-:Y:S05]  /*486e0*/  @!P0 BRA `(.L_x_15731) ;  /* 0xfffffffc00ec8947 */ /* 0x000fea000383ffff */
[----:B------:R-:W-:Y:S05]  /*486f0*/  BRA `(.L_x_15727) ;  /* 0x00000000000c7947 */ /* 0x000fea0003800000 */
.L_x_15730:
[----:B------:R-:W2:Y:S02]  /*48700*/  LD.E R9, desc[UR8][R6.64] ;  /* 0x0000000806097980 */ /* 0x000ea4000c101900 */
[----:B--2---:R-:W-:-:S05]  /*48710*/  FADD R9, R19, R9 ;  /* 0x0000000913097221 */ /* 0x004fca0000000000 */
[----:B------:R0:W-:Y:S02]  /*48720*/  ST.E desc[UR8][R6.64], R9 ;  /* 0x0000000906007985 */ /* 0x0001e4000c101908 */
.L_x_15727:
[----:B------:R-:W-:Y:S05]  /*48730*/  BSYNC.RECONVERGENT B1 ;  /* 0x0000000000017941 */ /* 0x000fea0003800200 */
.L_x_15726:
[----:B0-----:R-:W-:-:S05]  /*48740*/  IMAD.WIDE R6, R38, 0x4, R10 ;  /* 0x0000000426067825 */ /* 0x001fca00078e020a */
[----:B------:R0:W-:Y:S01]  /*48750*/  ATOM.E.ADD.F32.FTZ.RN.STRONG.GPU P0, RZ, desc[UR8][R6.64], R15 ;  /* 0x8000000f06ff79a2 */ /* 0x0001e2000c10f308 */
[----:B------:R-:W-:Y:S04]  /*48760*/  BSSY.RECONVERGENT B1, `(.L_x_15732) ;  /* 0x0000015000017945 */ /* 0x000fe80003800200 */
[----:B0-----:R-:W-:Y:S05]  /*48770*/  @P0 BRA `(.L_x_15733) ;  /* 0x00000000004c0947 */ /* 0x001fea0003800000 */
[----:B------:R-:W0:Y:S02]  /*48780*/  QSPC.E.S P0, RZ, [R6] ;  /* 0x0000000006ff73aa */ /* 0x000e240000000500 */
[----:B0-----:R-:W-:Y:S05]  /*48790*/  @!P0 BRA `(.L_x_15734) ;  /* 0x0000000000188947 */ /* 0x001fea0003800000 */
[----:B------:R-:W-:-:S07]  /*487a0*/  MOV R9, R6 ;  /* 0x0000000600097202 */ /* 0x000fce0000000f00 */
.L_x_15735:
[----:B------:R-:W0:Y:S02]  /*487b0*/  LDS R6, [R9] ;  /* 0x0000000009067984 */ /* 0x000e240000000800 */
[----:B0-----:R-:W-:-:S05]  /*487c0*/  FADD R7, R15, R6 ;  /* 0x000000060f077221 */ /* 0x001fca0000000000 */
[----:B------:R-:W0:Y:S02]  /*487d0*/  ATOMS.CAST.SPIN P0, [R9], R6, R7 ;  /* 0x000000060900758d */ /* 0x000e240001800007 */
[----:B0-----:R-:W-:Y:S05]  /*487e0*/  @!P0 BRA `(.L_x_15735) ;  /* 0xfffffffc00f08947 */ /* 0x001fea000383ffff */
[----:B------:R-:W-:Y:S05]  /*487f0*/  BRA `(.L_x_15733) ;  /* 0x00000000002c7947 */ /* 0x000fea0003800000 */
.L_x_15734:
[----:B------:R-:W0:Y:S02]  /*48800*/  QSPC.E.D P0, RZ, [R6] ;  /* 0x0000000006ff73aa */ /* 0x000e240000000700 */
[----:B0-----:R-:W-:Y:S05]  /*48810*/  @!P0 BRA `(.L_x_15736) ;  /* 0x0000000000188947 */ /* 0x001fea0003800000 */
.L_x_15737:
[----:B------:R-:W2:Y:S02]  /*48820*/  LD.E R12, [R6] ;  /* 0x00000000060c7980 */ /* 0x000ea40000100900 */
[----:B--2---:R-:W-:-:S06]  /*48830*/  FADD R13, R15, R12 ;  /* 0x0000000c0f0d7221 */ /* 0x004fcc0000000000 */
[----:B------:R-:W2:Y:S02]  /*48840*/  ATOM.E.CAST.SPIN PT, R13, [R6], R12, R13 ;  /* 0x0000000c060d738b */ /* 0x000ea400019e010d */
[----:B--2---:R-:W-:-:S13]  /*48850*/  ISETP.EQ.U32.AND P0, PT, R13, 0x1, PT ;  /* 0x000000010d00780c */ /* 0x004fda0003f02070 */
[----:B------:R-:W-:Y:S05]  /*48860*/  @!P0 BRA `(.L_x_15737) ;  /* 0xfffffffc00ec8947 */ /* 0x000fea000383ffff */
[----:B------:R-:W-:Y:S05]  /*48870*/  BRA `(.L_x_15733) ;  /* 0x00000000000c7947 */ /* 0x000fea0003800000 */
.L_x_15736:
[----:B------:R-:W2:Y:S02]  /*48880*/  LD.E R12, desc[UR8][R6.64] ;  /* 0x00000008060c7980 */ /* 0x000ea4000c101900 */
[----:B--2---:R-:W-:-:S05]  /*48890*/  FADD R9, R15, R12 ;  /* 0x0000000c0f097221 */ /* 0x004fca0000000000 */
[----:B------:R0:W-:Y:S02]  /*488a0*/  ST.E desc[UR8][R6.64], R9 ;  /* 0x0000000906007985 */ /* 0x0001e4000c101908 */
.L_x_15733:
[----:B------:R-:W-:Y:S05]  /*488b0*/  BSYNC.RECONVERGENT B1 ;  /* 0x0000000000017941 */ /* 0x000fea0003800200 */
.L_x_15732:
        /* <DEDUP_REMOVED lines=9> */
.L_x_15741:
[----:B------:R-:W0:Y:S02]  /*48950*/  LDS R6, [R8] ;  /* 0x0000000008067984 */ /* 0x000e240000000800 */
[----:B0-----:R-:W-:-:S05]  /*48960*/  FADD R7, R13, R6 ;  /* 0x000000060d077221 */ /* 0x001fca0000000000 */
[----:B------:R-:W0:Y:S02]  /*48970*/  ATOMS.CAST.SPIN P0, [R8], R6, R7 ;  /* 0x000000060800758d */ /* 0x000e240001800007 */
[----:B0-----:R-:W-:Y:S05]  /*48980*/  @!P0 BRA `(.L_x_15741) ;  /* 0xfffffffc00f08947 */ /* 0x001fea000383ffff */
[----:B------:R-:W-:Y:S05]  /*48990*/  BRA `(.L_x_15739) ;  /* 0x00000000002c7947 */ /* 0x000fea0003800000 */
.L_x_15740:
[----:B------:R-:W0:Y:S02]  /*489a0*/  QSPC.E.D P0, RZ, [R6] ;  /* 0x0000000006ff73aa */ /* 0x000e240000000700 */
[----:B0-----:R-:W-:Y:S05]  /*489b0*/  @!P0 BRA `(.L_x_15742) ;  /* 0x0000000000188947 */ /* 0x001fea0003800000 */
.L_x_15743:
[----:B------:R-:W2:Y:S02]  /*489c0*/  LD.E R8, [R6] ;  /* 0x0000000006087980 */ /* 0x000ea40000100900 */
[----:B--2---:R-:W-:-:S06]  /*489d0*/  FADD R9, R13, R8 ;  /* 0x000000080d097221 */ /* 0x004fcc0000000000 */
[----:B------:R-:W2:Y:S02]  /*489e0*/  ATOM.E.CAST.SPIN PT, R9, [R6], R8, R9 ;  /* 0x000000080609738b */ /* 0x000ea400019e0109 */
[----:B--2---:R-:W-:-:S13]  /*489f0*/  ISETP.EQ.U32.AND P0, PT, R9, 0x1, PT ;  /* 0x000000010900780c */ /* 0x004fda0003f02070 */
[----:B------:R-:W-:Y:S05]  /*48a00*/  @!P0 BRA `(.L_x_15743) ;  /* 0xfffffffc00ec8947 */ /* 0x000fea000383ffff */
[----:B------:R-:W-:Y:S05]  /*48a10*/  BRA `(.L_x_15739) ;  /* 0x00000000000c7947 */ /* 0x000fea0003800000 */
.L_x_15742:
[----:B------:R-:W2:Y:S02]  /*48a20*/  LD.E R8, desc[UR8][R6.64] ;  /* 0x0000000806087980 */ /* 0x000ea4000c101900 */
[----:B--2---:R-:W-:-:S05]  /*48a30*/  FADD R9, R13, R8 ;  /* 0x000000080d097221 */ /* 0x004fca0000000000 */
[----:B------:R0:W-:Y:S02]  /*48a40*/  ST.E desc[UR8][R6.64], R9 ;  /* 0x0000000906007985 */ /* 0x0001e4000c101908 */
.L_x_15739:
[----:B------:R-:W-:Y:S05]  /*48a50*/  BSYNC.RECONVERGENT B1 ;  /* 0x0000000000017941 */ /* 0x000fea0003800200 */
.L_x_15738:
[----:B0-----:R-:W-:-:S05]  /*48a60*/  IMAD.WIDE R6, R37, 0x4, R10 ;  /* 0x0000000425067825 */ /* 0x001fca00078e020a */
[----:B------:R0:W-:Y:S01]  /*48a70*/  ATOM.E.ADD.F32.FTZ.RN.STRONG.GPU P0, RZ, desc[UR8][R6.64], R15 ;  /* 0x8000000f06ff79a2 */ /* 0x0001e2000c10f308 */
[----:B------:R-:W-:Y:S04]  /*48a80*/  BSSY.RECONVERGENT B1, `(.L_x_15744) ;  /* 0x0000015000017945 */ /* 0x000fe80003800200 */
[----:B0-----:R-:W-:Y:S05]  /*48a90*/  @P0 BRA `(.L_x_15745) ;  /* 0x00000000004c0947 */ /* 0x001fea0003800000 */
[----:B------:R-:W0:Y:S02]  /*48aa0*/  QSPC.E.S P0, RZ, [R6] ;  /* 0x0000000006ff73aa */ /* 0x000e240000000500 */
[----:B0-----:R-:W-:Y:S05]  /*48ab0*/  @!P0 BRA `(.L_x_15746) ;  /* 0x0000000000188947 */ /* 0x001fea0003800000 */
[----:B------:R-:W-:-:S07]  /*48ac0*/  MOV R8, R6 ;  /* 0x0000000600087202 */ /* 0x000fce0000000f00 */
.L_x_15747:
[----:B------:R-:W0:Y:S02]  /*48ad0*/  LDS R6, [R8] ;  /* 0x0000000008067984 */ /* 0x000e240000000800 */
[----:B0-----:R-:W-:-:S05]  /*48ae0*/  FADD R7, R15, R6 ;  /* 0x000000060f077221 */ /* 0x001fca0000000000 */
[----:B------:R-:W0:Y:S02]  /*48af0*/  ATOMS.CAST.SPIN P0, [R8], R6, R7 ;  /* 0x000000060800758d */ /* 0x000e240001800007 */
[----:B0-----:R-:W-:Y:S05]  /*48b00*/  @!P0 BRA `(.L_x_15747) ;  /* 0xfffffffc00f08947 */ /* 0x001fea000383ffff */
[----:B------:R-:W-:Y:S05]  /*48b10*/  BRA `(.L_x_15745) ;  /* 0x00000000002c7947 */ /* 0x000fea0003800000 */
.L_x_15746:
[----:B------:R-:W0:Y:S02]  /*48b20*/  QSPC.E.D P0, RZ, [R6] ;  /* 0x0000000006ff73aa */ /* 0x000e240000000700 */
[----:B0-----:R-:W-:Y:S05]  /*48b30*/  @!P0 BRA `(.L_x_15748) ;  /* 0x0000000000188947 */ /* 0x001fea0003800000 */
.L_x_15749:
[----:B------:R-:W2:Y:S02]  /*48b40*/  LD.E R8, [R6] ;  /* 0x0000000006087980 */ /* 0x000ea40000100900 */
[----:B--2---:R-:W-:-:S06]  /*48b50*/  FADD R9, R15, R8 ;  /* 0x000000080f097221 */ /* 0x004fcc0000000000 */
[----:B------:R-:W2:Y:S02]  /*48b60*/  ATOM.E.CAST.SPIN PT, R9, [R6], R8, R9 ;  /* 0x000000080609738b */ /* 0x000ea400019e0109 */
[----:B--2---:R-:W-:-:S13]  /*48b70*/  ISETP.EQ.U32.AND P0, PT, R9, 0x1, PT ;  /* 0x000000010900780c */ /* 0x004fda0003f02070 */
[----:B------:R-:W-:Y:S05]  /*48b80*/  @!P0 BRA `(.L_x_15749) ;  /* 0xfffffffc00ec8947 */ /* 0x000fea000383ffff */
[----:B------:R-:W-:Y:S05]  /*48b90*/  BRA `(.L_x_15745) ;  /* 0x00000000000c7947 */ /* 0x000fea0003800000 */
.L_x_15748:
[----:B------:R-:W2:Y:S02]  /*48ba0*/  LD.E R8, desc[UR8][R6.64] ;  /* 0x0000000806087980 */ /* 0x000ea4000c101900 */
[----:B--2---:R-:W-:-:S05]  /*48bb0*/  FADD R9, R15, R8 ;  /* 0x000000080f097221 */ /* 0x004fca0000000000 */
[----:B------:R0:W-:Y:S02]  /*48bc0*/  ST.E desc[UR8][R6.64], R9 ;  /* 0x0000000906007985 */ /* 0x0001e4000c101908 */
.L_x_15745:
[----:B------:R-:W-:Y:S05]  /*48bd0*/  BSYNC.RECONVERGENT B1 ;  /* 0x0000000000017941 */ /* 0x000fea0003800200 */
.L_x_15744:
        /* <DEDUP_REMOVED lines=9> */
.L_x_15753:
[----:B------:R-:W0:Y:S02]  /*48c70*/  LDS R4, [R6] ;  /* 0x0000000006047984 */ /* 0x000e240000000800 */
[----:B0-----:R-:W-:-:S05]  /*48c80*/  FADD R5, R9, R4 ;  /* 0x0000000409057221 */ /* 0x001fca0000000000 */
[----:B------:R-:W0:Y:S02]  /*48c90*/  ATOMS.CAST.SPIN P0, [R6], R4, R5 ;  /* 0x000000040600758d */ /* 0x000e240001800005 */
[----:B0-----:R-:W-:Y:S05]  /*48ca0*/  @!P0 BRA `(.L_x_15753) ;  /* 0xfffffffc00f08947 */ /* 0x001fea000383ffff */
[----:B------:R-:W-:Y:S05]  /*48cb0*/  BRA `(.L_x_15751) ;  /* 0x00000000002c7947 */ /* 0x000fea0003800000 */
.L_x_15752:
[----:B------:R-:W0:Y:S02]  /*48cc0*/  QSPC.E.D P0, RZ, [R4] ;  /* 0x0000000004ff73aa */ /* 0x000e240000000700 */
[----:B0-----:R-:W-:Y:S05]  /*48cd0*/  @!P0 BRA `(.L_x_15754) ;  /* 0x0000000000188947 */ /* 0x001fea0003800000 */
.L_x_15755:
[----:B------:R-:W2:Y:S02]  /*48ce0*/  LD.E R6, [R4] ;  /* 0x0000000004067980 */ /* 0x000ea40000100900 */
[----:B--2---:R-:W-:-:S06]  /*48cf0*/  FADD R7, R9, R6 ;  /* 0x0000000609077221 */ /* 0x004fcc0000000000 */
[----:B------:R-:W2:Y:S02]  /*48d00*/  ATOM.E.CAST.SPIN PT, R7, [R4], R6, R7 ;  /* 0x000000060407738b */ /* 0x000ea400019e0107 */
[----:B--2---:R-:W-:-:S13]  /*48d10*/  ISETP.EQ.U32.AND P0, PT, R7, 0x1, PT ;  /* 0x000000010700780c */ /* 0x004fda0003f02070 */
[----:B------:R-:W-:Y:S05]  /*48d20*/  @!P0 BRA `(.L_x_15755) ;  /* 0xfffffffc00ec8947 */ /* 0x000fea000383ffff */
[----:B------:R-:W-:Y:S05]  /*48d30*/  BRA `(.L_x_15751) ;  /* 0x00000000000c7947 */ /* 0x000fea0003800000 */
.L_x_15754:
[----:B------:R-:W2:Y:S02]  /*48d40*/  LD.E R6, desc[UR8][R4.64] ;  /* 0x0000000804067980 */ /* 0x000ea4000c101900 */
[----:B--2---:R-:W-:-:S05]  /*48d50*/  FADD R7, R9, R6 ;  /* 0x0000000609077221 */ /* 0x004fca0000000000 */
[----:B------:R0:W-:Y:S02]  /*48d60*/  ST.E desc[UR8][R4.64], R7 ;  /* 0x0000000704007985 */ /* 0x0001e4000c101908 */
.L_x_15751:
[----:B------:R-:W-:Y:S05]  /*48d70*/  BSYNC.RECONVERGENT B1 ;  /* 0x0000000000017941 */ /* 0x000fea0003800200 */
.L_x_15750:
[----:B------:R-:W-:-:S05]  /*48d80*/  IMAD.WIDE R10, R36, 0x4, R10 ;  /* 0x00000004240a7825 */ /* 0x000fca00078e020a */
[----:B------:R1:W-:Y:S01]  /*48d90*/  ATOM.E.ADD.F32.FTZ.RN.STRONG.GPU P0, RZ, desc[UR8][R10.64], R15 ;  /* 0x8000000f0aff79a2 */ /* 0x0003e2000c10f308 */
[----:B------:R-:W-:Y:S04]  /*48da0*/  BSSY.RECONVERGENT B1, `(.L_x_15756) ;  /* 0x0000015000017945 */ /* 0x000fe80003800200 */
[----:B-1----:R-:W-:Y:S05]  /*48db0*/  @P0 BRA `(.L_x_15757) ;  /* 0x00000000004c0947 */ /* 0x002fea0003800000 */
[----:B------:R-:W1:Y:S02]  /*48dc0*/  QSPC.E.S P0, RZ, [R10] ;  /* 0x000000000aff73aa */ /* 0x000e640000000500 */
[----:B-1----:R-:W-:Y:S05]  /*48dd0*/  @!P0 BRA `(.L_x_15758) ;  /* 0x0000000000188947 */ /* 0x002fea0003800000 */
[----:B------:R-:W-:-:S07]  /*48de0*/  MOV R10, R10 ;  /* 0x0000000a000a7202 */ /* 0x000fce0000000f00 */
.L_x_15759:
[----:B0-----:R-:W0:Y:S02]  /*48df0*/  LDS R4, [R10] ;  /* 0x000000000a047984 */ /* 0x001e240000000800 */
[----:B0-----:R-:W-:-:S05]  /*48e00*/  FADD R5, R15, R4 ;  /* 0x000000040f057221 */ /* 0x001fca0000000000 */
[----:B------:R-:W0:Y:S02]  /*48e10*/  ATOMS.CAST.SPIN P0, [R10], R4, R5 ;  /* 0x000000040a00758d */ /* 0x000e240001800005 */
[----:B0-----:R-:W-:Y:S05]  /*48e20*/  @!P0 BRA `(.L_x_15759) ;  /* 0xfffffffc00f08947 */ /* 0x001fea000383ffff */
[----:B------:R-:W-:Y:S05]  /*48e30*/  BRA `(.L_x_15757) ;  /* 0x00000000002c7947 */ /* 0x000fea0003800000 */
.L_x_15758:
[----:B------:R-:W1:Y:S02]  /*48e40*/  QSPC.E.D P0, RZ, [R10] ;  /* 0x000000000aff73aa */ /* 0x000e640000000700 */
[----:B-1----:R-:W-:Y:S05]  /*48e50*/  @!P0 BRA `(.L_x_15760) ;  /* 0x0000000000188947 */ /* 0x002fea0003800000 */
.L_x_15761:
[----:B0-----:R-:W2:Y:S02]  /*48e60*/  LD.E R4, [R10] ;  /* 0x000000000a047980 */ /* 0x001ea40000100900 */
[----:B--2---:R-:W-:-:S06]  /*48e70*/  FADD R5, R15, R4 ;  /* 0x000000040f057221 */ /* 0x004fcc0000000000 */
[----:B------:R-:W2:Y:S02]  /*48e80*/  ATOM.E.CAST.SPIN PT, R5, [R10], R4, R5 ;  /* 0x000000040a05738b */ /* 0x000ea400019e0105 */
[----:B--2---:R-:W-:-:S13]  /*48e90*/  ISETP.EQ.U32.AND P0, PT, R5, 0x1, PT ;  /* 0x000000010500780c */ /* 0x004fda0003f02070 */
[----:B------:R-:W-:Y:S05]  /*48ea0*/  @!P0 BRA `(.L_x_15761) ;  /* 0xfffffffc00ec8947 */ /* 0x000fea000383ffff */
[----:B------:R-:W-:Y:S05]  /*48eb0*/  BRA `(.L_x_15757) ;  /* 0x00000000000c7947 */ /* 0x000fea0003800000 */
.L_x_15760:
[----:B0-----:R-:W2:Y:S02]  /*48ec0*/  LD.E R4, desc[UR8][R10.64] ;  /* 0x000000080a047980 */ /* 0x001ea4000c101900 */
[----:B--2---:R-:W-:-:S05]  /*48ed0*/  FADD R5, R15, R4 ;  /* 0x000000040f057221 */ /* 0x004fca0000000000 */
[----:B------:R1:W-:Y:S02]  /*48ee0*/  ST.E desc[UR8][R10.64], R5 ;  /* 0x000000050a007985 */ /* 0x0003e4000c101908 */
.L_x_15757:
[----:B------:R-:W-:Y:S05]  /*48ef0*/  BSYNC.RECONVERGENT B1 ;  /* 0x0000000000017941 */ /* 0x000fea0003800200 */
.L_x_15756:
        /* <DEDUP_REMOVED lines=8> */
.L_x_17396:
        /* <DEDUP_REMOVED lines=19> */
.L_x_15766:
[----:B------:R-:W0:Y:S02]  /*490b0*/  LDS R2, [R6] ;  /* 0x0000000006027984 */ /* 0x000e240000000800 */
[----:B0-----:R-:W-:-:S05]  /*490c0*/  FADD R3, R11, R2 ;  /* 0x000000020b037221 */ /* 0x001fca0000000000 */
[----:B------:R-:W0:Y:S02]  /*490d0*/  ATOMS.CAST.SPIN P0, [R6], R2, R3 ;  /* 0x000000020600758d */ /* 0x000e240001800003 */
[----:B0-----:R-:W-:Y:S05]  /*490e0*/  @!P0 BRA `(.L_x_15766) ;  /* 0xfffffffc00f08947 */ /* 0x001fea000383ffff */
[----:B------:R-:W-:Y:S05]  /*490f0*/  BRA `(.L_x_15764) ;  /* 0x00000000002c7947 */ /* 0x000fea0003800000 */
.L_x_15765:
[----:B------:R-:W0:Y:S02]  /*49100*/  QSPC.E.D P0, RZ, [R4] ;  /* 0x0000000004ff73aa */ /* 0x000e240000000700 */
[----:B0-----:R-:W-:Y:S05]  /*49110*/  @!P0 BRA `(.L_x_15767) ;  /* 0x0000000000188947 */ /* 0x001fea0003800000 */
.L_x_15768:
[----:B------:R-:W2:Y:S02]  /*49120*/  LD.E R2, [R4] ;  /* 0x0000000004027980 */ /* 0x000ea40000100900 */
[----:B--2---:R-:W-:-:S06]  /*49130*/  FADD R3, R11, R2 ;  /* 0x000000020b037221 */ /* 0x004fcc0000000000 */
[----:B------:R-:W2:Y:S02]  /*49140*/  ATOM.E.CAST.SPIN PT, R3, [R4], R2, R3 ;  /* 0x000000020403738b */ /* 0x000ea400019e0103 */
[----:B--2---:R-:W-:-:S13]  /*49150*/  ISETP.EQ.U32.AND P0, PT, R3, 0x1, PT ;  /* 0x000000010300780c */ /* 0x004fda0003f02070 */
[----:B------:R-:W-:Y:S05]  /*49160*/  @!P0 BRA `(.L_x_15768) ;  /* 0xfffffffc00ec8947 */ /* 0x000fea000383ffff */
[----:B------:R-:W-:Y:S05]  /*49170*/  BRA `(.L_x_15764) ;  /* 0x00000000000c7947 */ /* 0x000fea0003800000 */
.L_x_15767:
[----:B------:R-:W2:Y:S02]  /*49180*/  LD.E R2, desc[UR8][R4.64] ;  /* 0x0000000804027980 */ /* 0x000ea4000c101900 */
[----:B--2---:R-:W-:-:S05]  /*49190*/  FADD R3, R11, R2 ;  /* 0x000000020b037221 */ /* 0x004fca0000000000 */
[----:B------:R0:W-:Y:S02]  /*491a0*/  ST.E desc[UR8][R4.64], R3 ;  /* 0x0000000304007985 */ /* 0x0001e4000c101908 */
.L_x_15764:
[----:B------:R-:W-:Y:S05]  /*491b0*/  BSYNC.RECONVERGENT B1 ;  /* 0x0000000000017941 */ /* 0x000fea0003800200 */
.L_x_15763:
        /* <DEDUP_REMOVED lines=9> */
.L_x_15772:
[----:B------:R-:W0:Y:S02]  /*49250*/  LDS R6, [R8] ;  /* 0x0000000008067984 */ /* 0x000e240000000800 */
[----:B0-----:R-:W-:-:S05]  /*49260*/  FADD R7, R15, R6 ;  /* 0x000000060f077221 */ /* 0x001fca0000000000 */
[----:B------:R-:W0:Y:S02]  /*49270*/  ATOMS.CAST.SPIN P0, [R8], R6, R7 ;  /* 0x000000060800758d */ /* 0x000e240001800007 */
[----:B0-----:R-:W-:Y:S05]  /*49280*/  @!P0 BRA `(.L_x_15772) ;  /* 0xfffffffc00f08947 */ /* 0x001fea000383ffff */
[----:B------:R-:W-:Y:S05]  /*49290*/  BRA `(.L_x_15770) ;  /* 0x00000000002c7947 */ /* 0x000fea0003800000 */
.L_x_15771:
[----:B------:R-:W0:Y:S02]  /*492a0*/  QSPC.E.D P0, RZ, [R2] ;  /* 0x0000000002ff73aa */ /* 0x000e240000000700 */
[----:B0-----:R-:W-:Y:S05]  /*492b0*/  @!P0 BRA `(.L_x_15773) ;  /* 0x0000000000188947 */ /* 0x001fea0003800000 */
.L_x_15774:
[----:B------:R-:W2:Y:S02]  /*492c0*/  LD.E R6, [R2] ;  /* 0x0000000002067980 */ /* 0x000ea40000100900 */
[----:B--2---:R-:W-:-:S06]  /*492d0*/  FADD R7, R15, R6 ;  /* 0x000000060f077221 */ /* 0x004fcc0000000000 */
[----:B------:R-:W2:Y:S02]  /*492e0*/  ATOM.E.CAST.SPIN PT, R7, [R2], R6, R7 ;  /* 0x000000060207738b */ /* 0x000ea400019e0107 */
[----:B--2---:R-:W-:-:S13]  /*492f0*/  ISETP.EQ.U32.AND P0, PT, R7, 0x1, PT ;  /* 0x000000010700780c */ /* 0x004fda0003f02070 */
[----:B------:R-:W-:Y:S05]  /*49300*/  @!P0 BRA `(.L_x_15774) ;  /* 0xfffffffc00ec8947 */ /* 0x000fea000383ffff */
[----:B------:R-:W-:Y:S05]  /*49310*/  BRA `(.L_x_15770) ;  /* 0x00000000000c7947 */ /* 0x000fea0003800000 */
.L_x_15773:
[----:B------:R-:W2:Y:S02]  /*49320*/  LD.E R6, desc[UR8][R2.64] ;  /* 0x0000000802067980 */ /* 0x000ea4000c101900 */
[----:B--2---:R-:W-:-:S05]  /*49330*/  FADD R7, R15, R6 ;  /* 0x000000060f077221 */ /* 0x004fca0000000000 */
[----:B------:R0:W-:Y:S02]  /*49340*/  ST.E desc[UR8][R2.64], R7 ;  /* 0x0000000702007985 */ /* 0x0001e4000c101908 */
.L_x_15770:
[----:B------:R-:W-:Y:S05]  /*49350*/  BSYNC.RECONVERGENT B1 ;  /* 0x0000000000017941 */ /* 0x000fea0003800200 */
.L_x_15769:
        /* <DEDUP_REMOVED lines=10> */
.L_x_15778:
[----:B------:R-:W0:Y:S02]  /*49400*/  LDS R6, [R8] ;  /* 0x0000000008067984 */ /* 0x000e240000000800 */
[----:B0-----:R-:W-:-:S05]  /*49410*/  FADD R7, R11, R6 ;  /* 0x000000060b077221 */ /* 0x001fca0000000000 */
[----:B------:R-:W0:Y:S02]  /*49420*/  ATOMS.CAST.SPIN P0, [R8], R6, R7 ;  /* 0x000000060800758d */ /* 0x000e240001800007 */
[----:B0-----:R-:W-:Y:S05]  /*49430*/  @!P0 BRA `(.L_x_15778) ;  /* 0xfffffffc00f08947 */ /* 0x001fea000383ffff */
[----:B------:R-:W-:Y:S05]  /*49440*/  BRA `(.L_x_15776) ;  /* 0x00000000002c7947 */ /* 0x000fea0003800000 */
.L_x_15777:
[----:B------:R-:W0:Y:S02]  /*49450*/  QSPC.E.D P0, RZ, [R6] ;  /* 0x0000000006ff73aa */ /* 0x000e240000000700 */
[----:B0-----:R-:W-:Y:S05]  /*49460*/  @!P0 BRA `(.L_x_15779) ;  /* 0x0000000000188947 */ /* 0x001fea0003800000 */
.L_x_15780:
[----:B------:R-:W2:Y:S02]  /*49470*/  LD.E R8, [R6] ;  /* 0x0000000006087980 */ /* 0x000ea40000100900 */
[----:B--2---:R-:W-:-:S06]  /*49480*/  FADD R9, R11, R8 ;  /* 0x000000080b097221 */ /* 0x004fcc0000000000 */
[----:B------:R-:W2:Y:S02]  /*49490*/  ATOM.E.CAST.SPIN PT, R9, [R6], R8, R9 ;  /* 0x000000080609738b */ /* 0x000ea400019e0109 */
[----:B--2---:R-:W-:-:S13]  /*494a0*/  ISETP.EQ.U32.AND P0, PT, R9, 0x1, PT ;  /* 0x000000010900780c */ /* 0x004fda0003f02070 */
[----:B------:R-:W-:Y:S05]  /*494b0*/  @!P0 BRA `(.L_x_15780) ;  /* 0xfffffffc00ec8947 */ /* 0x000fea000383ffff */
[----:B------:R-:W-:Y:S05]  /*494c0*/  BRA `(.L_x_15776) ;  /* 0x00000000000c7947 */ /* 0x000fea0003800000 */
.L_x_15779:
[----:B------:R-:W2:Y:S02]  /*494d0*/  LD.E R8, desc[UR8][R6.64] ;  /* 0x0000000806087980 */ /* 0x000ea4000c101900 */
[----:B--2---:R-:W-:-:S05]  /*494e0*/  FADD R9, R11, R8 ;  /* 0x000000080b097221 */ /* 0x004fca0000000000 */
[----:B------:R0:W-:Y:S02]  /*494f0*/  ST.E desc[UR8][R6.64], R9 ;  /* 0x0000000906007985 */ /* 0x0001e4000c101908 */
.L_x_15776:
[----:B------:R-:W-:Y:S05]  /*49500*/  BSYNC.RECONVERGENT B1 ;  /* 0x0000000000017941 */ /* 0x000fea0003800200 */
.L_x_15775:
[----:B0-----:R-:W-:-:S05]  /*49510*/  IMAD.WIDE R6, R60, 0x4, R2 ;  /* 0x000000043c067825 */ /* 0x001fca00078e0202 */
[----:B------:R0:W-:Y:S01]  /*49520*/  ATOM.E.ADD.F32.FTZ.RN.STRONG.GPU P0, RZ, desc[UR8][R6.64], R15 ;  /* 0x8000000f06ff79a2 */ /* 0x0001e2000c10f308 */
[----:B------:R-:W-:Y:S04]  /*49530*/  BSSY.RECONVERGENT B1, `(.L_x_15781) ;  /* 0x0000015000017945 */ /* 0x000fe80003800200 */
[----:B0-----:R-:W-:Y:S05]  /*49540*/  @P0 BRA `(.L_x_15782) ;  /* 0x00000000004c0947 */ /* 0x001fea0003800000 */
[----:B------:R-:W0:Y:S02]  /*49550*/  QSPC.E.S P0, RZ, [R6] ;  /* 0x0000000006ff73aa */ /* 0x000e240000000500 */
[----:B0-----:R-:W-:Y:S05]  /*49560*/  @!P0 BRA `(.L_x_15783) ;  /* 0x0000000000188947 */ /* 0x001fea0003800000 */
[----:B------:R-:W-:-:S07]  /*49570*/  MOV R8, R6 ;  /* 0x0000000600087202 */ /* 0x000fce0000000f00 */
.L_x_15784:
[----:B------:R-:W0:Y:S02]  /*49580*/  LDS R6, [R8] ;  /* 0x0000000008067984 */ /* 0x000e240000000800 */
[----:B0-----:R-:W-:-:S05]  /*49590*/  FADD R7, R15, R6 ;  /* 0x000000060f077221 */ /* 0x001fca0000000000 */
[----:B------:R-:W0:Y:S02]  /*495a0*/  ATOMS.CAST.SPIN P0, [R8], R6, R7 ;  /* 0x000000060800758d */ /* 0x000e240001800007 */
[----:B0-----:R-:W-:Y:S05]  /*495b0*/  @!P0 BRA `(.L_x_15784) ;  /* 0xfffffffc00f08947 */ /* 0x001fea000383ffff */
[----:B------:R-:W-:Y:S05]  /*495c0*/  BRA `(.L_x_15782) ;  /* 0x00000000002c7947 */ /* 0x000fea0003800000 */
.L_x_15783:
[----:B------:R-:W0:Y:S02]  /*495d0*/  QSPC.E.D P0, RZ, [R6] ;  /* 0x0000000006ff73aa */ /* 0x000e240000000700 */
[----:B0-----:R-:W-:Y:S05]  /*495e0*/  @!P0 BRA `(.L_x_15785) ;  /* 0x0000000000188947 */ /* 0x001fea0003800000 */
.L_x_15786:
[----:B------:R-:W2:Y:S02]  /*495f0*/  LD.E R8, [R6] ;  /* 0x0000000006087980 */ /* 0x000ea40000100900 */
[----:B--2---:R-:W-:-:S06]  /*49600*/  FADD R9, R15, R8 ;  /* 0x000000080f097221 */ /* 0x004fcc0000000000 */
[----:B------:R-:W2:Y:S02]  /*49610*/  ATOM.E.CAST.SPIN PT, R9, [R6], R8, R9 ;  /* 0x000000080609738b */ /* 0x000ea400019e0109 */
[----:B--2---:R-:W-:-:S13]  /*49620*/  ISETP.EQ.U32.AND P0, PT, R9, 0x1, PT ;  /* 0x000000010900780c */ /* 0x004fda0003f02070 */
[----:B------:R-:W-:Y:S05]  /*49630*/  @!P0 BRA `(.L_x_15786) ;  /* 0xfffffffc00ec8947 */ /* 0x000fea000383ffff */
[----:B------:R-:W-:Y:S05]  /*49640*/  BRA `(.L_x_15782) ;  /* 0x00000000000c7947 */ /* 0x000fea0003800000 */
.L_x_15785:
[----:B------:R-:W2:Y:S02]  /*49650*/  LD.E R8, desc[UR8][R6.64] ;  /* 0x0000000806087980 */ /* 0x000ea4000c101900 */
[----:B--2---:R-:W-:-:S05]  /*49660*/  FADD R9, R15, R8 ;  /* 0x000000080f097221 */ /* 0x004fca0000000000 */
[----:B------:R0:W-:Y:S02]  /*49670*/  ST.E desc[UR8][R6.64], R9 ;  /* 0x0000000906007985 */ /* 0x0001e4000c101908 */
.L_x_15782:
[----:B------:R-:W-:Y:S05]  /*49680*/  BSYNC.RECONVERGENT B1 ;  /* 0x0000000000017941 */ /* 0x000fea0003800200 */
.L_x_15781:
        /* <DEDUP_REMOVED lines=10> */
.L_x_15790:
[----:B------:R-:W0:Y:S02]  /*49730*/  LDS R6, [R8] ;  /* 0x0000000008067984 */ /* 0x000e240000000800 */
[----:B0-----:R-:W-:-:S05]  /*49740*/  FADD R7, R11, R6 ;  /* 0x000000060b077221 */ /* 0x001fca0000000000 */
[----:B------:R-:W0:Y:S02]  /*49750*/  ATOMS.CAST.SPIN P0, [R8], R6, R7 ;  /* 0x000000060800758d */ /* 0x000e240001800007 */
[----:B0-----:R-:W-:Y:S05]  /*49760*/  @!P0 BRA `(.L_x_15790) ;  /* 0xfffffffc00f08947 */ /* 0x001fea000383ffff */
[----:B------:R-:W-:Y:S05]  /*49770*/  BRA `(.L_x_15788) ;  /* 0x00000000002c7947 */ /* 0x000fea0003800000 */
.L_x_15789:
[----:B------:R-:W0:Y:S02]  /*49780*/  QSPC.E.D P0, RZ, [R6] ;  /* 0x0000000006ff73aa */ /* 0x000e240000000700 */
[----:B0-----:R-:W-:Y:S05]  /*49790*/  @!P0 BRA `(.L_x_15791) ;  /* 0x0000000000188947 */ /* 0x001fea0003800000 */
.L_x_15792:
[----:B------:R-:W2:Y:S02]  /*497a0*/  LD.E R8, [R6] ;  /* 0x0000000006087980 */ /* 0x000ea40000100900 */
[----:B--2---:R-:W-:-:S06]  /*497b0*/  FADD R9, R11, R8 ;  /* 0x000000080b097221 */ /* 0x004fcc0000000000 */
[----:B------:R-:W2:Y:S02]  /*497c0*/  ATOM.E.CAST.SPIN PT, R9, [R6], R8, R9 ;  /* 0x000000080609738b */ /* 0x000ea400019e0109 */
[----:B--2---:R-:W-:-:S13]  /*497d0*/  ISETP.EQ.U32.AND P0, PT, R9, 0x1, PT ;  /* 0x000000010900780c */ /* 0x004fda0003f02070 */
[----:B------:R-:W-:Y:S05]  /*497e0*/  @!P0 BRA `(.L_x_15792) ;  /* 0xfffffffc00ec8947 */ /* 0x000fea000383ffff */
[----:B------:R-:W-:Y:S05]  /*497f0*/  BRA `(.L_x_15788) ;  /* 0x00000000000c7947 */ /* 0x000fea0003800000 */
.L_x_15791:
[----:B------:R-:W2:Y:S02]  /*49800*/  LD.E R8, desc[UR8][R6.64] ;  /* 0x0000000806087980 */ /* 0x000ea4000c101900 */
[----:B--2---:R-:W-:-:S05]  /*49810*/  FADD R9, R11, R8 ;  /* 0x000000080b097221 */ /* 0x004fca0000000000 */
[----:B------:R0:W-:Y:S02]  /*49820*/  ST.E desc[UR8][R6.64], R9 ;  /* 0x0000000906007985 */ /* 0x0001e4000c101908 */
.L_x_15788:
[----:B------:R-:W-:Y:S05]  /*49830*/  BSYNC.RECONVERGENT B1 ;  /* 0x0000000000017941 */ /* 0x000fea0003800200 */
.L_x_15787:
[----:B0-----:R-:W-:-:S05]  /*49840*/  IMAD.WIDE R6, R59, 0x4, R2 ;  /* 0x000000043b067825 */ /* 0x001fca00078e0202 */
[----:B------:R0:W-:Y:S01]  /*49850*/  ATOM.E.ADD.F32.FTZ.RN.STRONG.GPU P0, RZ, desc[UR8][R6.64], R15 ;  /* 0x8000000f06ff79a2 */ /* 0x0001e2000c10f308 */
[----:B------:R-:W-:Y:S04]  /*49860*/  BSSY.RECONVERGENT B1, `(.L_x_15793) ;  /* 0x0000015000017945 */ /* 0x000fe80003800200 */
[----:B0-----:R-:W-:Y:S05]  /*49870*/  @P0 BRA `(.L_x_15794) ;  /* 0x00000000004c0947 */ /* 0x001fea0003800000 */
[----:B------:R-:W0:Y:S02]  /*49880*/  QSPC.E.S P0, RZ, [R6] ;  /* 0x0000000006ff73aa */ /* 0x000e240000000500 */
[----:B0-----:R-:W-:Y:S05]  /*49890*/  @!P0 BRA `(.L_x_15795) ;  /* 0x0000000000188947 */ /* 0x001fea0003800000 */
[----:B------:R-:W-:-:S07]  /*498a0*/  MOV R8, R6 ;  /* 0x0000000600087202 */ /* 0x000fce0000000f00 */
.L_x_15796:
[----:B------:R-:W0:Y:S02]  /*498b0*/  LDS R6, [R8] ;  /* 0x0000000008067984 */ /* 0x000e240000000800 */
[----:B0-----:R-:W-:-:S05]  /*498c0*/  FADD R7, R15, R6 ;  /* 0x000000060f077221 */ /* 0x001fca0000000000 */
[----:B------:R-:W0:Y:S02]  /*498d0*/  ATOMS.CAST.SPIN P0, [R8], R6, R7 ;  /* 0x000000060800758d */ /* 0x000e240001800007 */
[----:B0-----:R-:W-:Y:S05]  /*498e0*/  @!P0 BRA `(.L_x_15796) ;  /* 0xfffffffc00f08947 */ /* 0x001fea000383ffff */
[----:B------:R-:W-:Y:S05]  /*498f0*/  BRA `(.L_x_15794) ;  /* 0x00000000002c7947 */ /* 0x000fea0003800000 */
.L_x_15795:
[----:B------:R-:W0:Y:S02]  /*49900*/  QSPC.E.D P0, RZ, [R6] ;  /* 0x0000000006ff73aa */ /* 0x000e240000000700 */
[----:B0-----:R-:W-:Y:S05]  /*49910*/  @!P0 BRA `(.L_x_15797) ;  /* 0x0000000000188947 */ /* 0x001fea0003800000 */
.L_x_15798:
[----:B------:R-:W2:Y:S02]  /*49920*/  LD.E R8, [R6] ;  /* 0x0000000006087980 */ /* 0x000ea40000100900 */
[----:B--2---:R-:W-:-:S06]  /*49930*/  FADD R9, R15, R8 ;  /* 0x000000080f097221 */ /* 0x004fcc0000000000 */
[----:B------:R-:W2:Y:S02]  /*49940*/  ATOM.E.CAST.SPIN PT, R9, [R6], R8, R9 ;  /* 0x000000080609738b */ /* 0x000ea400019e0109 */
[----:B--2---:R-:W-:-:S13]  /*49950*/  ISETP.EQ.U32.AND P0, PT, R9, 0x1, PT ;  /* 0x000000010900780c */ /* 0x004fda0003f02070 */
[----:B------:R-:W-:Y:S05]  /*49960*/  @!P0 BRA `(.L_x_15798) ;  /* 0xfffffffc00ec8947 */ /* 0x000fea000383ffff */
[----:B------:R-:W-:Y:S05]  /*49970*/  BRA `(.L_x_15794) ;  /* 0x00000000000c7947 */ /* 0x000fea0003800000 */
.L_x_15797:
[----:B------:R-:W2:Y:S02]  /*49980*/  LD.E R8, desc[UR8][R6.64] ;  /* 0x0000000806087980 */ /* 0x000ea4000c101900 */
[----:B--2---:R-:W-:-:S05]  /*49990*/  FADD R9, R15, R8 ;  /* 0x000000080f097221 */ /* 0x004fca0000000000 */
[----:B------:R0:W-:Y:S02]  /*499a0*/  ST.E desc[UR8][R6.64], R9 ;  /* 0x0000000906007985 */ /* 0x0001e4000c101908 */
.L_x_15794:
[----:B------:R-:W-:Y:S05]  /*499b0*/  BSYNC.RECONVERGENT B1 ;  /* 0x0000000000017941 */ /* 0x000fea0003800200 */
.L_x_15793:
        /* <DEDUP_REMOVED lines=10> */
.L_x_15802:
[----:B------:R-:W0:Y:S02]  /*49a60*/  LDS R6, [R8] ;  /* 0x0000000008067984 */ /* 0x000e240000000800 */
[----:B0-----:R-:W-:-:S05]  /*49a70*/  FADD R7, R11, R6 ;  /* 0x000000060b077221 */ /* 0x001fca0000000000 */
[----:B------:R-:W0:Y:S02]  /*49a80*/  ATOMS.CAST.SPIN P0, [R8], R6, R7 ;  /* 0x000000060800758d */ /* 0x000e240001800007 */
[----:B0-----:R-:W-:Y:S05]  /*49a90*/  @!P0 BRA `(.L_x_15802) ;  /* 0xfffffffc00f08947 */ /* 0x001fea000383ffff */
[----:B------:R-:W-:Y:S05]  /*49aa0*/  BRA `(.L_x_15800) ;  /* 0x00000000002c7947 */ /* 0x000fea0003800000 */
.L_x_15801:
[----:B------:R-:W0:Y:S02]  /*49ab0*/  QSPC.E.D P0, RZ, [R6] ;  /* 0x0000000006ff73aa */ /* 0x000e240000000700 */
[----:B0-----:R-:W-:Y:S05]  /*49ac0*/  @!P0 BRA `(.L_x_15803) ;  /* 0x0000000000188947 */ /* 0x001fea0003800000 */
.L_x_15804:
[----:B------:R-:W2:Y:S02]  /*49ad0*/  LD.E R8, [R6] ;  /* 0x0000000006087980 */ /* 0x000ea40000100900 */
[----:B--2---:R-:W-:-:S06]  /*49ae0*/  FADD R9, R11, R8 ;  /* 0x000000080b097221 */ /* 0x004fcc0000000000 */
[----:B------:R-:W2:Y:S02]  /*49af0*/  ATOM.E.CAST.SPIN PT, R9, [R6], R8, R9 ;  /* 0x000000080609738b */ /* 0x000ea400019e0109 */
[----:B--2---:R-:W-:-:S13]  /*49b00*/  ISETP.EQ.U32.AND P0, PT, R9, 0x1, PT ;  /* 0x000000010900780c */ /* 0x004fda0003f02070 */
[----:B------:R-:W-:Y:S05]  /*49b10*/  @!P0 BRA `(.L_x_15804) ;  /* 0xfffffffc00ec8947 */ /* 0x000fea000383ffff */
[----:B------:R-:W-:Y:S05]  /*49b20*/  BRA `(.L_x_15800) ;  /* 0x00000000000c7947 */ /* 0x000fea0003800000 */
.L_x_15803:
[----:B------:R-:W2:Y:S02]  /*49b30*/  LD.E R8, desc[UR8][R6.64] ;  /* 0x0000000806087980 */ /* 0x000ea4000c101900 */
[----:B--2---:R-:W-:-:S05]  /*49b40*/  FADD R9, R11, R8 ;  /* 0x000000080b097221 */ /* 0x004fca0000000000 */
[----:B------:R0:W-:Y:S02]  /*49b50*/  ST.E desc[UR8][R6.64], R9 ;  /* 0x0000000906007985 */ /* 0x0001e4000c101908 */
.L_x_15800:
[----:B------:R-:W-:Y:S05]  /*49b60*/  BSYNC.RECONVERGENT B1 ;  /* 0x0000000000017941 */ /* 0x000fea0003800200 */
.L_x_15799:
[----:B0-----:R-:W-:-:S05]  /*49b70*/  IMAD.WIDE R6, R52, 0x4, R2 ;  /* 0x0000000434067825 */ /* 0x001fca00078e0202 */
[----:B------:R0:W-:Y:S01]  /*49b80*/  ATOM.E.ADD.F32.FTZ.RN.STRONG.GPU P0, RZ, desc[UR8][R6.64], R15 ;  /* 0x8000000f06ff79a2 */ /* 0x0001e2000c10f308 */
[----:B------:R-:W-:Y:S04]  /*49b90*/  BSSY.RECONVERGENT B1, `(.L_x_15805) ;  /* 0x0000015000017945 */ /* 0x000fe80003800200 */
[----:B0-----:R-:W-:Y:S05]  /*49ba0*/  @P0 BRA `(.L_x_15806) ;  /* 0x00000000004c0947 */ /* 0x001fea0003800000 */
[----:B------:R-:W0:Y:S02]  /*49bb0*/  QSPC.E.S P0, RZ, [R6] ;  /* 0x0000000006ff73aa */ /* 0x000e240000000500 */
[----:B0-----:R-:W-:Y:S05]  /*49bc0*/  @!P0 BRA `(.L_x_15807) ;  /* 0x0000000000188947 */ /* 0x001fea0003800000 */
[----:B------:R-:W-:-:S07]  /*49bd0*/  MOV R8, R6 ;  /* 0x0000000600087202 */ /* 0x000fce0000000f00 */
.L_x_15808:
[----:B------:R-:W0:Y:S02]  /*49be0*/  LDS R6, [R8] ;  /* 0x0000000008067984 */ /* 0x000e240000000800 */
[----:B0-----:R-:W-:-:S05]  /*49bf0*/  FADD R7, R15, R6 ;  /* 0x000000060f077221 */ /* 0x001fca0000000000 */
[----:B------:R-:W0:Y:S02]  /*49c00*/  ATOMS.CAST.SPIN P0, [R8], R6, R7 ;  /* 0x000000060800758d */ /* 0x000e240001800007 */
[----:B0-----:R-:W-:Y:S05]  /*49c10*/  @!P0 BRA `(.L_x_15808) ;  /* 0xfffffffc00f08947 */ /* 0x001fea000383ffff */
[----:B------:R-:W-:Y:S05]  /*49c20*/  BRA `(.L_x_15806) ;  /* 0x00000000002c7947 */ /* 0x000fea0003800000 */
.L_x_15807:
[----:B------:R-:W0:Y:S02]  /*49c30*/  QSPC.E.D P0, RZ, [R6] ;  /* 0x0000000006ff73aa */ /* 0x000e240000000700 */
[----:B0-----:R-:W-:Y:S05]  /*49c40*/  @!P0 BRA `(.L_x_15809) ;  /* 0x0000000000188947 */ /* 0x001fea0003800000 */
.L_x_15810:
[----:B------:R-:W2:Y:S02]  /*49c50*/  LD.E R8, [R6] ;  /* 0x0000000006087980 */ /* 0x000ea40000100900 */
[----:B--2---:R-:W-:-:S06]  /*49c60*/  FADD R9, R15, R8 ;  /* 0x000000080f097221 */ /* 0x004fcc0000000000 */
[----:B------:R-:W2:Y:S02]  /*49c70*/  ATOM.E.CAST.SPIN PT, R9, [R6], R8, R9 ;  /* 0x000000080609738b */ /* 0x000ea400019e0109 */
[----:B--2---:R-:W-:-:S13]  /*49c80*/  ISETP.EQ.U32.AND P0, PT, R9, 0x1, PT ;  /* 0x000000010900780c */ /* 0x004fda0003f02070 */
[----:B------:R-:W-:Y:S05]  /*49c90*/  @!P0 BRA `(.L_x_15810) ;  /* 0xfffffffc00ec8947 */ /* 0x000fea000383ffff */
[----:B------:R-:W-:Y:S05]  /*49ca0*/  BRA `(.L_x_15806) ;  /* 0x00000000000c7947 */ /* 0x000fea0003800000 */
.L_x_15809:
[----:B------:R-:W2:Y:S02]  /*49cb0*/  LD.E R8, desc[UR8][R6.64] ;  /* 0x0000000806087980 */ /* 0x000ea4000c101900 */
[----:B--2---:R-:W-:-:S05]  /*49cc0*/  FADD R9, R15, R8 ;  /* 0x000000080f097221 */ /* 0x004fca0000000000 */
[----:B------:R0:W-:Y:S02]  /*49cd0*/  ST.E desc[UR8][R6.64], R9 ;  /* 0x0000000906007985 */ /* 0x0001e4000c101908 */
.L_x_15806:
[----:B------:R-:W-:Y:S05]  /*49ce0*/  BSYNC.RECONVERGENT B1 ;  /* 0x0000000000017941 */ /* 0x000fea0003800200 */
.L_x_15805:
        /* <DEDUP_REMOVED lines=10> */
.L_x_15814:
[----:B------:R-:W0:Y:S02]  /*49d90*/  LDS R6, [R8] ;  /* 0x0000000008067984 */ /* 0x000e240000000800 */
[----:B0-----:R-:W-:-:S05]  /*49da0*/  FADD R7, R11, R6 ;  /* 0x000000060b077221 */ /* 0x001fca0000000000 */
[----:B------:R-:W0:Y:S02]  /*49db0*/  ATOMS.CAST.SPIN P0, [R8], R6, R7 ;  /* 0x000000060800758d */ /* 0x000e240001800007 */
[----:B0-----:R-:W-:Y:S05]  /*49dc0*/  @!P0 BRA `(.L_x_15814) ;  /* 0xfffffffc00f08947 */ /* 0x001fea000383ffff */
[----:B------:R-:W-:Y:S05]  /*49dd0*/  BRA `(.L_x_15812) ;  /* 0x00000000002c7947 */ /* 0x000fea0003800000 */
.L_x_15813:
[----:B------:R-:W0:Y:S02]  /*49de0*/  QSPC.E.D P0, RZ, [R6] ;  /* 0x0000000006ff73aa */ /* 0x000e240000000700 */
[----:B0-----:R-:W-:Y:S05]  /*49df0*/  @!P0 BRA `(.L_x_15815) ;  /* 0x0000000000188947 */ /* 0x001fea0003800000 */
.L_x_15816:
[----:B------:R-:W2:Y:S02]  /*49e00*/  LD.E R8, [R6] ;  /* 0x0000000006087980 */ /* 0x000ea40000100900 */
[----:B--2---:R-:W-:-:S06]  /*49e10*/  FADD R9, R11, R8 ;  /* 0x000000080b097221 */ /* 0x004fcc0000000000 */
[----:B------:R-:W2:Y:S02]  /*49e20*/  ATOM.E.CAST.SPIN PT, R9, [R6], R8, R9 ;  /* 0x000000080609738b */ /* 0x000ea400019e0109 */
[----:B--2---:R-:W-:-:S13]  /*49e30*/  ISETP.EQ.U32.AND P0, PT, R9, 0x1, PT ;  /* 0x000000010900780c */ /* 0x004fda0003f02070 */
[----:B------:R-:W-:Y:S05]  /*49e40*/  @!P0 BRA `(.L_x_15816) ;  /* 0xfffffffc00ec8947 */ /* 0x000fea000383ffff */
[----:B------:R-:W-:Y:S05]  /*49e50*/  BRA `(.L_x_15812) ;  /* 0x00000000000c7947 */ /* 0x000fea0003800000 */
.L_x_15815:
[----:B------:R-:W2:Y:S02]  /*49e60*/  LD.E R8, desc[UR8][R6.64] ;  /* 0x0000000806087980 */ /* 0x000ea4000c101900 */
[----:B--2---:R-:W-:-:S05]  /*49e70*/  FADD R9, R11, R8 ;  /* 0x000000080b097221 */ /* 0x004fca0000000000 */
[----:B------:R0:W-:Y:S02]  /*49e80*/  ST.E desc[UR8][R6.64], R9 ;  /* 0x0000000906007985 */ /* 0x0001e4000c101908 */
.L_x_15812:
[----:B------:R-:W-:Y:S05]  /*49e90*/  BSYNC.RECONVERGENT B1 ;  /* 0x0000000000017941 */ /* 0x000fea0003800200 */
.L_x_15811:
[----:B0-----:R-:W-:-:S05]  /*49ea0*/  IMAD.WIDE R6, R39, 0x4, R2 ;  /* 0x0000000427067825 */ /* 0x001fca00078e0202 */
[----:B------:R0:W-:Y:S01]  /*49eb0*/  ATOM.E.ADD.F32.FTZ.RN.STRONG.GPU P0, RZ, desc[UR8][R6.64], R15 ;  /* 0x8000000f06ff79a2 */ /* 0x0001e2000c10f308 */
[----:B------:R-:W-:Y:S04]  /*49ec0*/  BSSY.RECONVERGENT B1, `(.L_x_15817) ;  /* 0x0000015000017945 */ /* 0x000fe80003800200 */
[----:B0-----:R-:W-:Y:S05]  /*49ed0*/  @P0 BRA `(.L_x_15818) ;  /* 0x00000000004c0947 */ /* 0x001fea0003800000 */
[----:B------:R-:W0:Y:S02]  /*49ee0*/  QSPC.E.S P0, RZ, [R6] ;  /* 0x0000000006ff73aa */ /* 0x000e240000000500 */
[----:B0-----:R-:W-:Y:S05]  /*49ef0*/  @!P0 BRA `(.L_x_15819) ;  /* 0x0000000000188947 */ /* 0x001fea0003800000 */
[----:B------:R-:W-:-:S07]  /*49f00*/  MOV R8, R6 ;  /* 0x0000000600087202 */ /* 0x000fce0000000f00 */
.L_x_15820:
[----:B------:R-:W0:Y:S02]  /*49f10*/  LDS R6, [R8] ;  /* 0x0000000008067984 */ /* 0x000e240000000800 */
[----:B0-----:R-:W-:-:S05]  /*49f20*/  FADD R7, R15, R6 ;  /* 0x000000060f077221 */ /* 0x001fca0000000000 */
[----:B------:R-:W0:Y:S02]  /*49f30*/  ATOMS.CAST.SPIN P0, [R8], R6, R7 ;  /* 0x000000060800758d */ /* 0x000e240001800007 */
[----:B0-----:R-:W-:Y:S05]  /*49f40*/  @!P0 BRA `(.L_x_15820) ;  /* 0xfffffffc00f08947 */ /* 0x001fea000383ffff */
[----:B------:R-:W-:Y:S05]  /*49f50*/  BRA `(.L_x_15818) ;  /* 0x00000000002c7947 */ /* 0x000fea0003800000 */
.L_x_15819:
[----:B------:R-:W0:Y:S02]  /*49f60*/  QSPC.E.D P0, RZ, [R6] ;  /* 0x0000000006ff73aa */ /* 0x000e240000000700 */
[----:B0-----:R-:W-:Y:S05]  /*49f70*/  @!P0 BRA `(.L_x_15821) ;  /* 0x0000000000188947 */ /* 0x001fea0003800000 */
.L_x_15822:
[----:B------:R-:W2:Y:S02]  /*49f80*/  LD.E R8, [R6] ;  /* 0x0000000006087980 */ /* 0x000ea40000100900 */
[----:B--2---:R-:W-:-:S06]  /*49f90*/  FADD R9, R15, R8 ;  /* 0x000000080f097221 */ /* 0x004fcc0000000000 */
[----:B------:R-:W2:Y:S02]  /*49fa0*/  ATOM.E.CAST.SPIN PT, R9, [R6], R8, R9 ;  /* 0x000000080609738b */ /* 0x000ea400019e0109 */
[----:B--2---:R-:W-:-:S13]  /*49fb0*/  ISETP.EQ.U32.AND P0, PT, R9, 0x1, PT ;  /* 0x000000010900780c */ /* 0x004fda0003f02070 */
[----:B------:R-:W-:Y:S05]  /*49fc0*/  @!P0 BRA `(.L_x_15822) ;  /* 0xfffffffc00ec8947 */ /* 0x000fea000383ffff */
[----:B------:R-:W-:Y:S05]  /*49fd0*/  BRA `(.L_x_15818) ;  /* 0x00000000000c7947 */ /* 0x000fea0003800000 */
.L_x_15821:
[----:B------:R-:W2:Y:S02]  /*49fe0*/  LD.E R8, desc[UR8][R6.64] ;  /* 0x0000000806087980 */ /* 0x000ea4000c101900 */
[----:B--2---:R-:W-:-:S05]  /*49ff0*/  FADD R9, R15, R8 ;  /* 0x000000080f097221 */ /* 0x004fca0000000000 */
[----:B------:R0:W-:Y:S02]  /*4a000*/  ST.E desc[UR8][R6.64], R9 ;  /* 0x0000000906007985 */ /* 0x0001e4000c101908 */
.L_x_15818:
[----:B------:R-:W-:Y:S05]  /*4a010*/  BSYNC.RECONVERGENT B1 ;  /* 0x0000000000017941 */ /* 0x000fea0003800200 */
.L_x_15817:
        /* <DEDUP_REMOVED lines=9> */
.L_x_15826:
[----:B------:R-:W0:Y:S02]  /*4a0b0*/  LDS R6, [R8] ;  /* 0x0000000008067984 */ /* 0x000e240000000800 */
[----:B0-----:R-:W-:-:S05]  /*4a0c0*/  FADD R7, R11, R6 ;  /* 0x000000060b077221 */ /* 0x001fca0000000000 */
[----:B------:R-:W0:Y:S02]  /*4a0d0*/  ATOMS.CAST.SPIN P0, [R8], R6, R7 ;  /* 0x000000060800758d */ /* 0x000e240001800007 */
[----:B0-----:R-:W-:Y:S05]  /*4a0e0*/  @!P0 BRA `(.L_x_15826) ;  /* 0xfffffffc00f08947 */ /* 0x001fea000383ffff */
[----:B------:R-:W-:Y:S05]  /*4a0f0*/  BRA `(.L_x_15824) ;  /* 0x00000000002c7947 */ /* 0x000fea0003800000 */
.L_x_15825:
[----:B------:R-:W0:Y:S02]  /*4a100*/  QSPC.E.D P0, RZ, [R6] ;  /* 0x0000000006ff73aa */ /* 0x000e240000000700 */
[----:B0-----:R-:W-:Y:S05]  /*4a110*/  @!P0 BRA `(.L_x_15827) ;  /* 0x0000000000188947 */ /* 0x001fea0003800000 */
.L_x_15828:
[----:B------:R-:W2:Y:S02]  /*4a120*/  LD.E R8, [R6] ;  /* 0x0000000006087980 */ /* 0x000ea40000100900 */
[----:B--2---:R-:W-:-:S06]  /*4a130*/  FADD R9, R11, R8 ;  /* 0x000000080b097221 */ /* 0x004fcc0000000000 */
[----:B------:R-:W2:Y:S02]  /*4a140*/  ATOM.E.CAST.SPIN PT, R9, [R6], R8, R9 ;  /* 0x000000080609738b */ /* 0x000ea400019e0109 */
[----:B--2---:R-:W-:-:S13]  /*4a150*/  ISETP.EQ.U32.AND P0, PT, R9, 0x1, PT ;  /* 0x000000010900780c */ /* 0x004fda0003f02070 */
[----:B------:R-:W-:Y:S05]  /*4a160*/  @!P0 BRA `(.L_x_15828) ;  /* 0xfffffffc00ec8947 */ /* 0x000fea000383ffff */
[----:B------:R-:W-:Y:S05]  /*4a170*/  BRA `(.L_x_15824) ;  /* 0x00000000000c7947 */ /* 0x000fea0003800000 */
.L_x_15827:
[----:B------:R-:W2:Y:S02]  /*4a180*/  LD.E R8, desc[UR8][R6.64] ;  /* 0x0000000806087980 */ /* 0x000ea4000c101900 */
[----:B--2---:R-:W-:-:S05]  /*4a190*/  FADD R9, R11, R8 ;  /* 0x000000080b097221 */ /* 0x004fca0000000000 */
[----:B------:R0:W-:Y:S02]  /*4a1a0*/  ST.E desc[UR8][R6.64], R9 ;  /* 0x0000000906007985 */ /* 0x0001e4000c101908 */
.L_x_15824:
[----:B------:R-:W-:Y:S05]  /*4a1b0*/  BSYNC.RECONVERGENT B1 ;  /* 0x0000000000017941 */ /* 0x000fea0003800200 */
.L_x_15823:
[----:B0-----:R-:W-:-:S05]  /*4a1c0*/  IMAD.WIDE R6, R38, 0x4, R2 ;  /* 0x0000000426067825 */ /* 0x001fca00078e0202 */
[----:B------:R0:W-:Y:S01]  /*4a1d0*/  ATOM.E.ADD.F32.FTZ.RN.STRONG.GPU P0, RZ, desc[UR8][R6.64], R15 ;  /* 0x8000000f06ff79a2 */ /* 0x0001e2000c10f308 */
[----:B------:R-:W-:Y:S04]  /*4a1e0*/  BSSY.RECONVERGENT B1, `(.L_x_15829) ;  /* 0x0000015000017945 */ /* 0x000fe80003800200 */
[----:B0-----:R-:W-:Y:S05]  /*4a1f0*/  @P0 BRA `(.L_x_15830) ;  /* 0x00000000004c0947 */ /* 0x001fea0003800000 */
[----:B------:R-:W0:Y:S02]  /*4a200*/  QSPC.E.S P0, RZ, [R6] ;  /* 0x0000000006ff73aa */ /* 0x000e240000000500 */
[----:B0-----:R-:W-:Y:S05]  /*4a210*/  @!P0 BRA `(.L_x_15831) ;  /* 0x0000000000188947 */ /* 0x001fea0003800000 */
[----:B------:R-:W-:-:S07]  /*4a220*/  MOV R8, R6 ;  /* 0x0000000600087202 */ /* 0x000fce0000000f00 */
.L_x_15832:
[----:B------:R-:W0:Y:S02]  /*4a230*/  LDS R6, [R8] ;  /* 0x0000000008067984 */ /* 0x000e240000000800 */
[----:B0-----:R-:W-:-:S05]  /*4a240*/  FADD R7, R15, R6 ;  /* 0x000000060f077221 */ /* 0x001fca0000000000 */
[----:B------:R-:W0:Y:S02]  /*4a250*/  ATOMS.CAST.SPIN P0, [R8], R6, R7 ;  /* 0x000000060800758d */ /* 0x000e240001800007 */
[----:B0-----:R-:W-:Y:S05]  /*4a260*/  @!P0 BRA `(.L_x_15832) ;  /* 0xfffffffc00f08947 */ /* 0x001fea000383ffff */
[----:B------:R-:W-:Y:S05]  /*4a270*/  BRA `(.L_x_15830) ;  /* 0x00000000002c7947 */ /* 0x000fea0003800000 */
.L_x_15831:
[----:B------:R-:W0:Y:S02]  /*4a280*/  QSPC.E.D P0, RZ, [R6] ;  /* 0x0000000006ff73aa */ /* 0x000e240000000700 */
[----:B0-----:R-:W-:Y:S05]  /*4a290*/  @!P0 BRA `(.L_x_15833) ;  /* 0x0000000000188947 */ /* 0x001fea0003800000 */
.L_x_15834:
[----:B------:R-:W2:Y:S02]  /*4a2a0*/  LD.E R8, [R6] ;  /* 0x0000000006087980 */ /* 0x000ea40000100900 */
[----:B--2---:R-:W-:-:S06]  /*4a2b0*/  FADD R9, R15, R8 ;  /* 0x000000080f097221 */ /* 0x004fcc0000000000 */
[----:B------:R-:W2:Y:S02]  /*4a2c0*/  ATOM.E.CAST.SPIN PT, R9, [R6], R8, R9 ;  /* 0x000000080609738b */ /* 0x000ea400019e0109 */
[----:B--2---:R-:W-:-:S13]  /*4a2d0*/  ISETP.EQ.U32.AND P0, PT, R9, 0x1, PT ;  /* 0x000000010900780c */ /* 0x004fda0003f02070 */
[----:B------:R-:W-:Y:S05]  /*4a2e0*/  @!P0 BRA `(.L_x_15834) ;  /* 0xfffffffc00ec8947 */ /* 0x000fea000383ffff */
[----:B------:R-:W-:Y:S05]  /*4a2f0*/  BRA `(.L_x_15830) ;  /* 0x00000000000c7947 */ /* 0x000fea0003800000 */
.L_x_15833:
[----:B------:R-:W2:Y:S02]  /*4a300*/  LD.E R8, desc[UR8][R6.64] ;  /* 0x0000000806087980 */ /* 0x000ea4000c101900 */
[----:B--2---:R-:W-:-:S05]  /*4a310*/  FADD R9, R15, R8 ;  /* 0x000000080f097221 */ /* 0x004fca0000000000 */
[----:B------:R0:W-:Y:S02]  /*4a320*/  ST.E desc[UR8][R6.64], R9 ;  /* 0x0000000906007985 */ /* 0x0001e4000c101908 */
.L_x_15830:
[----:B------:R-:W-:Y:S05]  /*4a330*/  BSYNC.RECONVERGENT B1 ;  /* 0x0000000000017941 */ /* 0x000fea0003800200 */
.L_x_15829:
        /* <DEDUP_REMOVED lines=9> */
.L_x_15838:
[----:B------:R-:W0:Y:S02]  /*4a3d0*/  LDS R6, [R8] ;  /* 0x0000000008067984 */ /* 0x000e240000000800 */
[----:B0-----:R-:W-:-:S05]  /*4a3e0*/  FADD R7, R11, R6 ;  /* 0x000000060b077221 */ /* 0x001fca0000000000 */
[----:B------:R-:W0:Y:S02]  /*4a3f0*/  ATOMS.CAST.SPIN P0, [R8], R6, R7 ;  /* 0x000000060800758d */ /* 0x000e240001800007 */
[----:B0-----:R-:W-:Y:S05]  /*4a400*/  @!P0 BRA `(.L_x_15838) ;  /* 0xfffffffc00f08947 */ /* 0x001fea000383ffff */
[----:B------:R-:W-:Y:S05]  /*4a410*/  BRA `(.L_x_15836) ;  /* 0x00000000002c7947 */ /* 0x000fea0003800000 */
.L_x_15837:
[----:B------:R-:W0:Y:S02]  /*4a420*/  QSPC.E.D P0, RZ, [R6] ;  /* 0x0000000006ff73aa */ /* 0x000e240000000700 */
[----:B0-----:R-:W-:Y:S05]  /*4a430*/  @!P0 BRA `(.L_x_15839) ;  /* 0x0000000000188947 */ /* 0x001fea0003800000 */
.L_x_15840:
[----:B------:R-:W2:Y:S02]  /*4a440*/  LD.E R8, [R6] ;  /* 0x0000000006087980 */ /* 0x000ea40000100900 */
[----:B--2---:R-:W-:-:S06]  /*4a450*/  FADD R9, R11, R8 ;  /* 0x000000080b097221 */ /* 0x004fcc0000000000 */
[----:B------:R-:W2:Y:S02]  /*4a460*/  ATOM.E.CAST.SPIN PT, R9, [R6], R8, R9 ;  /* 0x000000080609738b */ /* 0x000ea400019e0109 */
[----:B--2---:R-:W-:-:S13]  /*4a470*/  ISETP.EQ.U32.AND P0, PT, R9, 0x1, PT ;  /* 0x000000010900780c */ /* 0x004fda0003f02070 */
[----:B------:R-:W-:Y:S05]  /*4a480*/  @!P0 BRA `(.L_x_15840) ;  /* 0xfffffffc00ec8947 */ /* 0x000fea000383ffff */
[----:B------:R-:W-:Y:S05]  /*4a490*/  BRA `(.L_x_15836) ;  /* 0x00000000000c7947 */ /* 0x000fea0003800000 */
.L_x_15839:
[----:B------:R-:W2:Y:S02]  /*4a4a0*/  LD.E R8, desc[UR8][R6.64] ;  /* 0x0000000806087980 */ /* 0x000ea4000c101900 */
[----:B--2---:R-:W-:-:S05]  /*4a4b0*/  FADD R9, R11, R8 ;  /* 0x000000080b097221 */ /* 0x004fca0000000000 */
[----:B------:R0:W-:Y:S02]  /*4a4c0*/  ST.E desc[UR8][R6.64], R9 ;  /* 0x0000000906007985 */ /* 0x0001e4000c101908 */
.L_x_15836:
[----:B------:R-:W-:Y:S05]  /*4a4d0*/  BSYNC.RECONVERGENT B1 ;  /* 0x0000000000017941 */ /* 0x000fea0003800200 */
.L_x_15835:
[----:B0-----:R-:W-:-:S05]  /*4a4e0*/  IMAD.WIDE R6, R37, 0x4, R2 ;  /* 0x0000000425067825 */ /* 0x001fca00078e0202 */
[----:B------:R0:W-:Y:S01]  /*4a4f0*/  ATOM.E.ADD.F32.FTZ.RN.STRONG.GPU P0, RZ, desc[UR8][R6.64], R15 ;  /* 0x8000000f06ff79a2 */ /* 0x0001e2000c10f308 */
[----:B------:R-:W-:Y:S04]  /*4a500*/  BSSY.RECONVERGENT B1, `(.L_x_15841) ;  /* 0x0000015000017945 */ /* 0x000fe80003800200 */
[----:B0-----:R-:W-:Y:S05]  /*4a510*/  @P0 BRA `(.L_x_15842) ;  /* 0x00000000004c0947 */ /* 0x001fea0003800000 */
[----:B------:R-:W0:Y:S02]  /*4a520*/  QSPC.E.S P0, RZ, [R6] ;  /* 0x0000000006ff73aa */ /* 0x000e240000000500 */
[----:B0-----:R-:W-:Y:S05]  /*4a530*/  @!P0 BRA `(.L_x_15843) ;  /* 0x0000000000188947 */ /* 0x001fea0003800000 */
[----:B------:R-:W-:-:S07]  /*4a540*/  MOV R8, R6 ;  /* 0x0000000600087202 */ /* 0x000fce0000000f00 */
.L_x_15844:
[----:B------:R-:W0:Y:S02]  /*4a550*/  LDS R6, [R8] ;  /* 0x0000000008067984 */ /* 0x000e240000000800 */
[----:B0-----:R-:W-:-:S05]  /*4a560*/  FADD R7, R15, R6 ;  /* 0x000000060f077221 */ /* 0x001fca0000000000 */
[----:B------:R-:W0:Y:S02]  /*4a570*/  ATOMS.CAST.SPIN P0, [R8], R6, R7 ;  /* 0x000000060800758d */ /* 0x000e240001800007 */
[----:B0-----:R-:W-:Y:S05]  /*4a580*/  @!P0 BRA `(.L_x_15844) ;  /* 0xfffffffc00f08947 */ /* 0x001fea000383ffff */
[----:B------:R-:W-:Y:S05]  /*4a590*/  BRA `(.L_x_15842) ;  /* 0x00000000002c7947 */ /* 0x000fea0003800000 */
.L_x_15843:
[----:B------:R-:W0:Y:S02]  /*4a5a0*/  QSPC.E.D P0, RZ, [R6] ;  /* 0x0000000006ff73aa */ /* 0x000e240000000700 */
[----:B0-----:R-:W-:Y:S05]  /*4a5b0*/  @!P0 BRA `(.L_x_15845) ;  /* 0x0000000000188947 */ /* 0x001fea0003800000 */
.L_x_15846:
[----:B------:R-:W2:Y:S02]  /*4a5c0*/  LD.E R8, [R6] ;  /* 0x0000000006087980 */ /* 0x000ea40000100900 */
[----:B--2---:R-:W-:-:S06]  /*4a5d0*/  FADD R9, R15, R8 ;  /* 0x000000080f097221 */ /* 0x004fcc0000000000 */
[----:B------:R-:W2:Y:S02]  /*4a5e0*/  ATOM.E.CAST.SPIN PT, R9, [R6], R8, R9 ;  /* 0x000000080609738b */ /* 0x000ea400019e0109 */
[----:B--2---:R-:W-:-:S13]  /*4a5f0*/  ISETP.EQ.U32.AND P0, PT, R9, 0x1, PT ;  /* 0x000000010900780c */ /* 0x004fda0003f02070 */
[----:B------:R-:W-:Y:S05]  /*4a600*/  @!P0 BRA `(.L_x_15846) ;  /* 0xfffffffc00ec8947 */ /* 0x000fea000383ffff */
[----:B------:R-:W-:Y:S05]  /*4a610*/  BRA `(.L_x_15842) ;  /* 0x00000000000c7947 */ /* 0x000fea0003800000 */
.L_x_15845:
[----:B------:R-:W2:Y:S02]  /*4a620*/  LD.E R8, desc[UR8][R6.64] ;  /* 0x0000000806087980 */ /* 0x000ea4000c101900 */
[----:B--2---:R-:W-:-:S05]  /*4a630*/  FADD R9, R15, R8 ;  /* 0x000000080f097221 */ /* 0x004fca0000000000 */
[----:B------:R0:W-:Y:S02]  /*4a640*/  ST.E desc[UR8][R6.64], R9 ;  /* 0x0000000906007985 */ /* 0x0001e4000c101908 */
.L_x_15842:
[----:B------:R-:W-:Y:S05]  /*4a650*/  BSYNC.RECONVERGENT B1 ;  /* 0x0000000000017941 */ /* 0x000fea0003800200 */
.L_x_15841:
        /* <DEDUP_REMOVED lines=9> */
.L_x_15850:
[----:B------:R-:W0:Y:S02]  /*4a6f0*/  LDS R4, [R6] ;  /* 0x0000000006047984 */ /* 0x000e240000000800 */
[----:B0-----:R-:W-:-:S05]  /*4a700*/  FADD R5, R27, R4 ;  /* 0x000000041b057221 */ /* 0x001fca0000000000 */
[----:B------:R-:W0:Y:S02]  /*4a710*/  ATOMS.CAST.SPIN P0, [R6], R4, R5 ;  /* 0x000000040600758d */ /* 0x000e240001800005 */
[----:B0-----:R-:W-:Y:S05]  /*4a720*/  @!P0 BRA `(.L_x_15850) ;  /* 0xfffffffc00f08947 */ /* 0x001fea000383ffff */
[----:B------:R-:W-:Y:S05]  /*4a730*/  BRA `(.L_x_15848) ;  /* 0x00000000002c7947 */ /* 0x000fea0003800000 */
.L_x_15849:
[----:B------:R-:W1:Y:S02]  /*4a740*/  QSPC.E.D P0, RZ, [R4] ;  /* 0x0000000004ff73aa */ /* 0x000e640000000700 */
[----:B-1----:R-:W-:Y:S05]  /*4a750*/  @!P0 BRA `(.L_x_15851) ;  /* 0x0000000000188947 */ /* 0x002fea0003800000 */
.L_x_15852:
[----:B0-----:R-:W2:Y:S02]  /*4a760*/  LD.E R6, [R4] ;  /* 0x0000000004067980 */ /* 0x001ea40000100900 */
[----:B--2---:R-:W-:-:S06]  /*4a770*/  FADD R7, R27, R6 ;  /* 0x000000061b077221 */ /* 0x004fcc0000000000 */
[----:B------:R-:W2:Y:S02]  /*4a780*/  ATOM.E.CAST.SPIN PT, R7, [R4], R6, R7 ;  /* 0x000000060407738b */ /* 0x000ea400019e0107 */
[----:B--2---:R-:W-:-:S13]  /*4a790*/  ISETP.EQ.U32.AND P0, PT, R7, 0x1, PT ;  /* 0x000000010700780c */ /* 0x004fda0003f02070 */
[----:B------:R-:W-:Y:S05]  /*4a7a0*/  @!P0 BRA `(.L_x_15852) ;  /* 0xfffffffc00ec8947 */ /* 0x000fea000383ffff */
[----:B------:R-:W-:Y:S05]  /*4a7b0*/  BRA `(.L_x_15848) ;  /* 0x00000000000c7947 */ /* 0x000fea0003800000 */
.L_x_15851:
[----:B0-----:R-:W2:Y:S02]  /*4a7c0*/  LD.E R6, desc[UR8][R4.64] ;  /* 0x0000000804067980 */ /* 0x001ea4000c101900 */
[----:B--2---:R-:W-:-:S05]  /*4a7d0*/  FADD R7, R27, R6 ;  /* 0x000000061b077221 */ /* 0x004fca0000000000 */
[----:B------:R1:W-:Y:S02]  /*4a7e0*/  ST.E desc[UR8][R4.64], R7 ;  /* 0x0000000704007985 */ /* 0x0003e4000c101908 */
.L_x_15848:
[----:B------:R-:W-:Y:S05]  /*4a7f0*/  BSYNC.RECONVERGENT B1 ;  /* 0x0000000000017941 */ /* 0x000fea0003800200 */
.L_x_15847:
[----:B------:R-:W-:-:S05]  /*4a800*/  IMAD.WIDE R2, R36, 0x4, R2 ;  /* 0x0000000424027825 */ /* 0x000fca00078e0202 */
[----:B------:R2:W-:Y:S02]  /*4a810*/  ATOM.E.ADD.F32.FTZ.RN.STRONG.GPU P0, RZ, desc[UR8][R2.64], R15 ;  /* 0x8000000f02ff79a2 */ /* 0x0005e4000c10f308 */
[----:B--2---:R-:W-:Y:S05]  /*4a820*/  @P0 BRA `(.L_x_14949) ;  /* 0x00000000004c0947 */ /* 0x004fea0003800000 */
[----:B------:R-:W2:Y:S02]  /*4a830*/  QSPC.E.S P0, RZ, [R2] ;  /* 0x0000000002ff73aa */ /* 0x000ea40000000500 */
[----:B--2---:R-:W-:Y:S05]  /*4a840*/  @!P0 BRA `(.L_x_15853) ;  /* 0x0000000000188947 */ /* 0x004fea0003800000 */
[----:B-1----:R-:W-:-:S07]  /*4a850*/  MOV R4, R2 ;  /* 0x0000000200047202 */ /* 0x002fce0000000f00 */
.L_x_15854:
[----:B------:R-:W1:Y:S02]  /*4a860*/  LDS R2, [R4] ;  /* 0x0000000004027984 */ /* 0x000e640000000800 */
[----:B-1----:R-:W-:-:S05]  /*4a870*/  FADD R3, R15, R2 ;  /* 0x000000020f037221 */ /* 0x002fca0000000000 */
[----:B------:R-:W1:Y:S02]  /*4a880*/  ATOMS.CAST.SPIN P0, [R4], R2, R3 ;  /* 0x000000020400758d */ /* 0x000e640001800003 */
[----:B-1----:R-:W-:Y:S05]  /*4a890*/  @!P0 BRA `(.L_x_15854) ;  /* 0xfffffffc00f08947 */ /* 0x002fea000383ffff */
[----:B------:R-:W-:Y:S05]  /*4a8a0*/  BRA `(.L_x_14949) ;  /* 0x00000000002c7947 */ /* 0x000fea0003800000 */
.L_x_15853:
[----:B------:R-:W2:Y:S02]  /*4a8b0*/  QSPC.E.D P0, RZ, [R2] ;  /* 0x0000000002ff73aa */ /* 0x000ea40000000700 */
[----:B--2---:R-:W-:Y:S05]  /*4a8c0*/  @!P0 BRA `(.L_x_15855) ;  /* 0x0000000000188947 */ /* 0x004fea0003800000 */
.L_x_15856:
[----:B-1----:R-:W2:Y:S02]  /*4a8d0*/  LD.E R4, [R2] ;  /* 0x0000000002047980 */ /* 0x002ea40000100900 */
[----:B--2---:R-:W-:-:S06]  /*4a8e0*/  FADD R5, R15, R4 ;  /* 0x000000040f057221 */ /* 0x004fcc0000000000 */
[----:B------:R-:W2:Y:S02]  /*4a8f0*/  ATOM.E.CAST.SPIN PT, R5, [R2], R4, R5 ;  /* 0x000000040205738b */ /* 0x000ea400019e0105 */
[----:B--2---:R-:W-:-:S13]  /*4a900*/  ISETP.EQ.U32.AND P0, PT, R5, 0x1, PT ;  /* 0x000000010500780c */ /* 0x004fda0003f02070 */
[----:B------:R-:W-:Y:S05]  /*4a910*/  @!P0 BRA `(.L_x_15856) ;  /* 0xfffffffc00ec8947 */ /* 0x000fea000383ffff */
[----:B------:R-:W-:Y:S05]  /*4a920*/  BRA `(.L_x_14949) ;  /* 0x00000000000c7947 */ /* 0x000fea0003800000 */
.L_x_15855:
[----:B-1----:R-:W2:Y:S02]  /*4a930*/  LD.E R4, desc[UR8][R2.64] ;  /* 0x0000000802047980 */ /* 0x002ea4000c101900 */
[----:B--2---:R-:W-:-:S05]  /*4a940*/  FADD R15, R15, R4 ;  /* 0x000000040f0f7221 */ /* 0x004fca0000000000 */
[----:B------:R2:W-:Y:S02]  /*4a950*/  ST.E desc[UR8][R2.64], R15 ;  /* 0x0000000f02007985 */ /* 0x0005e4000c101908 */
.L_x_14949:
[----:B------:R-:W-:Y:S05]  /*4a960*/  BSYNC B0 ;  /* 0x0000000000007941 */ /* 0x000fea0003800000 */
.L_x_14948:
[----:B--2---:R-:W2:Y:S02]  /*4a970*/  LDC R2, c[0x0][0x3b8] ;  /* 0x0000ee00ff027b82 */ /* 0x004ea40000000800 */
[----:B--2---:R-:W-:-:S13]  /*4a980*/  FSETP.GEU.AND P0, PT, R2, 1.1920928955078125e-07, PT ;  /* 0x340000000200780b */ /* 0x004fda0003f0e000 */
[----:B------:R-:W-:Y:S05]  /*4a990*/  @!P0 EXIT ;  /* 0x000000000000894d */ /* 0x000fea0003800000 */
[----:B------:R-:W2:Y:S01]  /*4a9a0*/  LDC R58, c[0x0][0x398] ;  /* 0x0000e600ff3a7b82 */ /* 0x000ea20000000800 */
[----:B------:R-:W2:Y:S01]  /*4a9b0*/  LDCU UR4, c[0x0][0x394] ;  /* 0x00007280ff0477ac */ /* 0x000ea20008000800 */
[----:B------:R-:W3:Y:S01]  /*4a9c0*/  LDCU UR5, c[0x0][0x3a8] ;  /* 0x00007500ff0577ac */ /* 0x000ee20008000800 */
[----:B--2---:R-:W-:Y:S01]  /*4a9d0*/  IMAD R56, R58, UR4, RZ ;  /* 0x000000043a387c24 */ /* 0x004fe2000f8e02ff */
[----:B------:R-:W-:-:S03]  /*4a9e0*/  UMOV UR4, 0xffffffff ;  /* 0xffffffff00047882 */ /* 0x000fc60000000000 */
[----:B---3--:R-:W-:-:S05]  /*4a9f0*/  IMAD R2, R56, UR5, RZ ;  /* 0x0000000538027c24 */ /* 0x008fca000f8e02ff */
[----:B------:R-:W-:-:S04]  /*4aa00*/  LEA R2, R2, R56, 0x1 ;  /* 0x0000003802027211 */ /* 0x000fc800078e08ff */
[----:B01----:R-:W-:-:S05]  /*4aa10*/  LEA R7, R2, R2, 0x1 ;  /* 0x0000000202077211 */ /* 0x003fca00078e08ff */
[----:B------:R0:W-:Y:S01]  /*4aa20*/  STL [R1+0xac], R7 ;  /* 0x0000ac0701007387 */ /* 0x0001e20000100800 */
[----:B------:R-:W-:Y:S05]  /*4aa30*/  BRA.DIV UR4, `(.L_x_15857) ;  /* 0x000004a204287947 */ /* 0x000fea000b800000 */
[----:B------:R-:W2:Y:S01]  /*4aa40*/  LDL R41, [R1+0xe0] ;  /* 0x0000e00001297983 */ /* 0x000ea20000100800 */
[----:B------:R-:W1:Y:S01]  /*4aa50*/  LDC.64 R4, c[0x0][0x388] ;  /* 0x0000e200ff047b82 */ /* 0x000e620000000a00 */
[----:B------:R-:W3:Y:S02]  /*4aa60*/  LDCU UR4, c[0x0][0x394] ;  /* 0x00007280ff0477ac */ /* 0x000ee40008000800 */
[----:B------:R-:W4:Y:S04]  /*4aa70*/  LDL R40, [R1+0x7c] ;  /* 0x00007c0001287983 */ /* 0x000f280000100800 */
[----:B------:R-:W4:Y:S01]  /*4aa80*/  LDL R44, [R1+0x94] ;  /* 0x00009400012c7983 */ /* 0x000f220000100800 */
[----:B------:R-:W4:Y:S03]  /*4aa90*/  LDC R50, c[0x0][0x398] ;  /* 0x0000e600ff327b82 */ /* 0x000f260000000800 */
[----:B------:R-:W4:Y:S05]  /*4aaa0*/  LDL R8, [R1+0xac] ;  /* 0x0000ac0001087983 */ /* 0x000f2a0000100800 */
[----:B0-----:R-:W3:Y:S01]  /*4aab0*/  LDC R7, c[0x0][0x398] ;  /* 0x0000e600ff077b82 */ /* 0x001ee20000000800 */
[----:B-1----:R-:W-:-:S04]  /*4aac0*/  IMAD.WIDE R4, R2, 0x4, R4 ;  /* 0x0000000402047825 */ /* 0x002fc800078e0204 */
[----:B------:R-:W-:-:S04]  /*4aad0*/  IMAD.WIDE R28, R2, 0x4, R4 ;  /* 0x00000004021c7825 */ /* 0x000fc800078e0204 */
[----:B---3--:R-:W-:Y:S01]  /*4aae0*/  IMAD R51, R7, UR4, RZ ;  /* 0x0000000407337c24 */ /* 0x008fe2000f8e02ff */
[----:B------:R-:W-:Y:S01]  /*4aaf0*/  STL [R1+0x24c], R2 ;  /* 0x00024c0201007387 */ /* 0x000fe20000100800 */
[----:B------:R-:W-:-:S03]  /*4ab00*/  NOP ;  /* 0x0000000000007918 */ /* 0x000fc60000000000 */
[----:B--2---:R-:W0:Y:S04]  /*4ab10*/  SHFL.IDX PT, R3, R41, RZ, 0x181f ;  /* 0x00181fff29037589 */ /* 0x004e2800000e0000 */
[----:B----4-:R-:W1:Y:S04]  /*4ab20*/  SHFL.IDX PT, R6, R40, RZ, 0x181f ;  /* 0x00181fff28067589 */ /* 0x010e6800000e0000 */
[----:B------:R-:W2:Y:S01]  /*4ab30*/  SHFL.IDX PT, R34, R44, RZ, 0x181f ;  /* 0x00181fff2c227589 */ /* 0x000ea200000e0000 */
[----:B0-----:R-:W-:-:S05]  /*4ab40*/  IADD3 R3, PT, PT, R0, R3, RZ ;  /* 0x0000000300037210 */ /* 0x001fca0007ffe0ff */
[----:B-1----:R-:W-:-:S04]  /*4ab50*/  IMAD R3, R6, R50, R3 ;  /* 0x0000003206037224 */ /* 0x002fc800078e0203 */
[----:B--2---:R-:W-:-:S04]  /*4ab60*/  IMAD R3, R51, R34, R3 ;  /* 0x0000002233037224 */ /* 0x004fc800078e0203 */
[----:B------:R-:W-:Y:S02]  /*4ab70*/  IMAD.WIDE R42, R3, 0x4, R28 ;  /* 0x00000004032a7825 */ /* 0x000fe400078e021c */
[----:B------:R-:W0:Y:S04]  /*4ab80*/  SHFL.IDX PT, R3, R41, 0x1, 0x181f ;  /* 0x00381f0029037f89 */ /* 0x000e2800000e0000 */
[----:B------:R-:W1:Y:S01]  /*4ab90*/  SHFL.IDX PT, R12, R40, 0x1, 0x181f ;  /* 0x00381f00280c7f89 */ /* 0x000e6200000e0000 */
[----:B------:R-:W-:-:S04]  /*4aba0*/  IMAD.WIDE R36, R50, 0x4, R42 ;  /* 0x0000000432247825 */ /* 0x000fc800078e022a */
[C---:B------:R-:W-:Y:S01]  /*4abb0*/  IMAD.WIDE R54, R50.reuse, 0x4, R36 ;  /* 0x0000000432367825 */ /* 0x040fe200078e0224 */
[----:B------:R-:W-:Y:S03]  /*4abc0*/  STL [R1+0x29c], R36 ;  /* 0x00029c2401007387 */ /* 0x000fe60000100800 */
[----:B------:R-:W-:Y:S01]  /*4abd0*/  IMAD.WIDE R6, R50, 0x4, R54 ;  /* 0x0000000432067825 */ /* 0x000fe200078e0236 */
[----:B------:R-:W-:Y:S01]  /*4abe0*/  STL [R1+0x298], R37 ;  /* 0x0002982501007387 */ /* 0x000fe20000100800 */
[----:B0-----:R-:W-:-:S03]  /*4abf0*/  IADD3 R3, PT, PT, R0, R3, RZ ;  /* 0x0000000300037210 */ /* 0x001fc60007ffe0ff */
[----:B------:R-:W-:Y:S01]  /*4ac00*/  STL [R1+0x2a4], R54 ;  /* 0x0002a43601007387 */ /* 0x000fe20000100800 */
[----:B------:R-:W-:-:S03]  /*4ac10*/  IMAD.WIDE R30, R50, 0x4, R6 ;  /* 0x00000004321e7825 */ /* 0x000fc600078e0206 */
[----:B------:R-:W-:Y:S01]  /*4ac20*/  STL [R1+0x2a0], R55 ;  /* 0x0002a03701007387 */ /* 0x000fe20000100800 */
[----:B-1----:R-:W-:Y:S02]  /*4ac30*/  IMAD R3, R12, R50, R3 ;  /* 0x000000320c037224 */ /* 0x002fe400078e0203 */
        /* <DEDUP_REMOVED lines=2741> */
.L_x_17486:
        /* <DEDUP_REMOVED lines=390> */
.L_x_15859:
[----:B------:R-:W-:Y:S05]  /*56ff0*/  BSYNC.RECONVERGENT B0 ;  /* 0x0000000000007941 */ /* 0x000fea0003800200 */
.L_x_15858:
        /* <DEDUP_REMOVED lines=21> */
.L_x_15861:
[----:B------:R-:W-:Y:S05]  /*57150*/  BSYNC.RECONVERGENT B0 ;  /* 0x0000000000007941 */ /* 0x000fea0003800200 */
.L_x_15860:
        /* <DEDUP_REMOVED lines=18> */
.L_x_15863:
[----:B------:R-:W-:Y:S05]  /*57280*/  BSYNC.RECONVERGENT B0 ;  /* 0x0000000000007941 */ /* 0x000fea0003800200 */
.L_x_15862:
        /* <DEDUP_REMOVED lines=19> */
.L_x_15865:
[----:B------:R-:W-:Y:S05]  /*573c0*/  BSYNC.RECONVERGENT B0 ;  /* 0x0000000000007941 */ /* 0x000fea0003800200 */
.L_x_15864:
        /* <DEDUP_REMOVED lines=19> */
.L_x_15867:
[----:B------:R-:W-:Y:S05]  /*57500*/  BSYNC.RECONVERGENT B0 ;  /* 0x0000000000007941 */ /* 0x000fea0003800200 */
.L_x_15866:
        /* <DEDUP_REMOVED lines=20> */
.L_x_15869:
[----:B------:R-:W-:Y:S05]  /*57650*/  BSYNC.RECONVERGENT B0 ;  /* 0x0000000000007941 */ /* 0x000fea0003800200 */
.L_x_15868:
        /* <DEDUP_REMOVED lines=18> */
.L_x_15871:
[----:B------:R-:W-:Y:S05]  /*57780*/  BSYNC.RECONVERGENT B0 ;  /* 0x0000000000007941 */ /* 0x000fea0003800200 */
.L_x_15870:
        /* <DEDUP_REMOVED lines=19> */
.L_x_15873:
[----:B------:R-:W-:Y:S05]  /*578c0*/  BSYNC.RECONVERGENT B0 ;  /* 0x0000000000007941 */ /* 0x000fea0003800200 */
.L_x_15872:
        /* <DEDUP_REMOVED lines=17> */
.L_x_15875:
[----:B------:R-:W-:Y:S05]  /*579e0*/  BSYNC.RECONVERGENT B0 ;  /* 0x0000000000007941 */ /* 0x000fea0003800200 */
.L_x_15874:
        /* <DEDUP_REMOVED lines=19> */
.L_x_15877:
[----:B------:R-:W-:Y:S05]  /*57b20*/  BSYNC.RECONVERGENT B0 ;  /* 0x0000000000007941 */ /* 0x000fea0003800200 */
.L_x_15876:
        /* <DEDUP_REMOVED lines=19> */
.L_x_15879:
[----:B------:R-:W-:Y:S05]  /*57c60*/  BSYNC.RECONVERGENT B0 ;  /* 0x0000000000007941 */ /* 0x000fea0003800200 */
.L_x_15878:
        /* <DEDUP_REMOVED lines=19> */
.L_x_15881:
[----:B------:R-:W-:Y:S05]  /*57da0*/  BSYNC.RECONVERGENT B0 ;  /* 0x0000000000007941 */ /* 0x000fea0003800200 */
.L_x_15880:
        /* <DEDUP_REMOVED lines=19> */
.L_x_15883:
[----:B------:R-:W-:Y:S05]  /*57ee0*/  BSYNC.RECONVERGENT B0 ;  /* 0x0000000000007941 */ /* 0x000fea0003800200 */
.L_x_15882:
        /* <DEDUP_REMOVED lines=20> */
.L_x_15885:
[----:B------:R-:W-:Y:S05]  /*58030*/  BSYNC.RECONVERGENT B0 ;  /* 0x0000000000007941 */ /* 0x000fea0003800200 */
.L_x_15884:
        /* <DEDUP_REMOVED lines=18> */
.L_x_15887:
[----:B------:R-:W-:Y:S05]  /*58160*/  BSYNC.RECONVERGENT B0 ;  /* 0x0000000000007941 */ /* 0x000fea0003800200 */
.L_x_15886:
        /* <DEDUP_REMOVED lines=19> */
.L_x_15889:
[----:B------:R-:W-:Y:S05]  /*582a0*/  BSYNC.RECONVERGENT B0 ;  /* 0x0000000000007941 */ /* 0x000fea0003800200 */
.L_x_15888:
        /* <DEDUP_REMOVED lines=17> */
.L_x_15891:
[----:B------:R-:W-:Y:S05]  /*583c0*/  BSYNC.RECONVERGENT B0 ;  /* 0x0000000000007941 */ /* 0x000fea0003800200 */
.L_x_15890:
        /* <DEDUP_REMOVED lines=19> */
.L_x_15893:
[----:B------:R-:W-:Y:S05]  /*58500*/  BSYNC.RECONVERGENT B0 ;  /* 0x0000000000007941 */ /* 0x000fea0003800200 */
.L_x_15892:
        /* <DEDUP_REMOVED lines=18> */
.L_x_15895:
[----:B------:R-:W-:Y:S05]  /*58630*/  BSYNC.RECONVERGENT B0 ;  /* 0x0000000000007941 */ /* 0x000fea0003800200 */
.L_x_15894:
        /* <DEDUP_REMOVED lines=19> */
.L_x_15897:
[----:B------:R-:W-:Y:S05]  /*58770*/  BSYNC.RECONVERGENT B0 ;  /* 0x0000000000007941 */ /* 0x000fea0003800200 */
.L_x_15896:
        /* <DEDUP_REMOVED lines=20> */
.L_x_15899:
[----:B------:R-:W-:Y:S05]  /*588c0*/  BSYNC.RECONVERGENT B0 ;  /* 0x0000000000007941 */ /* 0x000fea0003800200 */
.L_x_15898:
        /* <DEDUP_REMOVED lines=21> */
.L_x_15901:
[----:B------:R-:W-:Y:S05]  /*58a20*/  BSYNC.RECONVERGENT B0 ;  /* 0x0000000000007941 */ /* 0x000fea0003800200 */
.L_x_15900:
        /* <DEDUP_REMOVED lines=18> */
.L_x_15903:
[----:B------:R-:W-:Y:S05]  /*58b50*/  BSYNC.RECONVERGENT B0 ;  /* 0x0000000000007941 */ /* 0x000fea0003800200 */
.L_x_15902:
        /* <DEDUP_REMOVED lines=20> */
.L_x_15905:
[----:B------:R-:W-:Y:S05]  /*58ca0*/  BSYNC.RECONVERGENT B0 ;  /* 0x0000000000007941 */ /* 0x000fea0003800200 */
.L_x_15904:
        /* <DEDUP_REMOVED lines=17> */
.L_x_15907:
[----:B------:R-:W-:Y:S05]  /*58dc0*/  BSYNC.RECONVERGENT B0 ;  /* 0x0000000000007941 */ /* 0x000fea0003800200 */
.L_x_15906:
        /* <DEDUP_REMOVED lines=19> */
.L_x_15909:
[----:B------:R-:W-:Y:S05]  /*58f00*/  BSYNC.RECONVERGENT B0 ;  /* 0x0000000000007941 */ /* 0x000fea0003800200 */
.L_x_15908:
        /* <DEDUP_REMOVED lines=18> */
.L_x_15911:
[----:B------:R-:W-:Y:S05]  /*59030*/  BSYNC.RECONVERGENT B0 ;  /* 0x0000000000007941 */ /* 0x000fea0003800200 */
.L_x_15910:
        /* <DEDUP_REMOVED lines=19> */
.L_x_15913:
[----:B------:R-:W-:Y:S05]  /*59170*/  BSYNC.RECONVERGENT B0 ;  /* 0x0000000000007941 */ /* 0x000fea0003800200 */
.L_x_15912:
        /* <DEDUP_REMOVED lines=20> */
.L_x_15915:
[----:B------:R-:W-:Y:S05]  /*592c0*/  BSYNC.RECONVERGENT B0 ;  /* 0x0000000000007941 */ /* 0x000fea0003800200 */
.L_x_15914:
        /* <DEDUP_REMOVED lines=19> */
.L_x_15917:
[----:B------:R-:W-:Y:S05]  /*59400*/  BSYNC.RECONVERGENT B0 ;  /* 0x0000000000007941 */ /* 0x000fea0003800200 */
.L_x_15916:
        /* <DEDUP_REMOVED lines=18> */
.L_x_15919:
[----:B------:R-:W-:Y:S05]  /*59530*/  BSYNC.RECONVERGENT B0 ;  /* 0x0000000000007941 */ /* 0x000fea0003800200 */
.L_x_15918:
        /* <DEDUP_REMOVED lines=20> */
.L_x_15921:
[----:B------:R-:W-:Y:S05]  /*59680*/  BSYNC.RECONVERGENT B0 ;  /* 0x0000000000007941 */ /* 0x000fea0003800200 */
.L_x_15920:
        /* <DEDUP_REMOVED lines=19> */
.L_x_15923:
[----:B------:R-:W-:Y:S05]  /*597c0*/  BSYNC.RECONVERGENT B0 ;  /* 0x0000000000007941 */ /* 0x000fea0003800200 */
.L_x_15922:
        /* <DEDUP_REMOVED lines=19> */
.L_x_15925:
[----:B------:R-:W-:Y:S05]  /*59900*/  BSYNC.RECONVERGENT B0 ;  /* 0x0000000000007941 */ /* 0x000fea0003800200 */
.L_x_15924:
        /* <DEDUP_REMOVED lines=18> */
.L_x_15927:
[----:B------:R-:W-:Y:S05]  /*59a30*/  BSYNC.RECONVERGENT B0 ;  /* 0x0000000000007941 */ /* 0x000fea0003800200 */
.L_x_15926:
        /* <DEDUP_REMOVED lines=19> */
.L_x_15929:
[----:B------:R-:W-:Y:S05]  /*59b70*/  BSYNC.RECONVERGENT B0 ;  /* 0x0000000000007941 */ /* 0x000fea0003800200 */
.L_x_15928:
        /* <DEDUP_REMOVED lines=19> */
.L_x_15931:
[----:B------:R-:W-:Y:S05]  /*59cb0*/  BSYNC.RECONVERGENT B0 ;  /* 0x0000000000007941 */ /* 0x000fea0003800200 */
.L_x_15930:
        /* <DEDUP_REMOVED lines=21> */
.L_x_15933:
[----:B------:R-:W-:Y:S05]  /*59e10*/  BSYNC.RECONVERGENT B0 ;  /* 0x0000000000007941 */ /* 0x000fea0003800200 */
.L_x_15932:
        /* <DEDUP_REMOVED lines=18> */
.L_x_15935:
[----:B------:R-:W-:Y:S05]  /*59f40*/  BSYNC.RECONVERGENT B0 ;  /* 0x0000000000007941 */ /* 0x000fea0003800200 */
.L_x_15934:
        /* <DEDUP_REMOVED lines=19> */
.L_x_15937:
[----:B------:R-:W-:Y:S05]  /*5a080*/  BSYNC.RECONVERGENT B0 ;  /* 0x0000000000007941 */ /* 0x000fea0003800200 */
.L_x_15936:
        /* <DEDUP_REMOVED lines=19> */
.L_x_15939:
[----:B------:R-:W-:Y:S05]  /*5a1c0*/  BSYNC.RECONVERGENT B0 ;  /* 0x0000000000007941 */ /* 0x000fea0003800200 */
.L_x_15938:
        /* <DEDUP_REMOVED lines=19> */
.L_x_15941:
[----:B------:R-:W-:Y:S05]  /*5a300*/  BSYNC.RECONVERGENT B0 ;  /* 0x0000000000007941 */ /* 0x000fea0003800200 */
.L_x_15940:
        /* <DEDUP_REMOVED lines=18> */
.L_x_15943:
[----:B------:R-:W-:Y:S05]  /*5a430*/  BSYNC.RECONVERGENT B0 ;  /* 0x0000000000007941 */ /* 0x000fea0003800200 */
.L_x_15942:
        /* <DEDUP_REMOVED lines=19> */
.L_x_15945:
[----:B------:R-:W-:Y:S05]  /*5a570*/  BSYNC.RECONVERGENT B0 ;  /* 0x0000000000007941 */ /* 0x000fea0003800200 */
.L_x_15944:
        /* <DEDUP_REMOVED lines=19> */
.L_x_15947:
[----:B------:R-:W-:Y:S05]  /*5a6b0*/  BSYNC.RECONVERGENT B0 ;  /* 0x0000000000007941 */ /* 0x000fea0003800200 */
.L_x_15946:
        /* <DEDUP_REMOVED lines=21> */
.L_x_15949:
[----:B------:R-:W-:Y:S05]  /*5a810*/  BSYNC.RECONVERGENT B0 ;  /* 0x0000000000007941 */ /* 0x000fea0003800200 */
.L_x_15948:
        /* <DEDUP_REMOVED lines=18> */
.L_x_15951:
[----:B------:R-:W-:Y:S05]  /*5a940*/  BSYNC.RECONVERGENT B0 ;  /* 0x0000000000007941 */ /* 0x000fea0003800200 */
.L_x_15950:
        /* <DEDUP_REMOVED lines=19> */
.L_x_15953:
[----:B------:R-:W-:Y:S05]  /*5aa80*/  BSYNC.RECONVERGENT B0 ;  /* 0x0000000000007941 */ /* 0x000fea0003800200 */
.L_x_15952:
        /* <DEDUP_REMOVED lines=19> */
.L_x_15955:
[----:B------:R-:W-:Y:S05]  /*5abc0*/  BSYNC.RECONVERGENT B0 ;  /* 0x0000000000007941 */ /* 0x000fea0003800200 */
.L_x_15954:
        /* <DEDUP_REMOVED lines=21> */
.L_x_15957:
[----:B------:R-:W-:Y:S05]  /*5ad20*/  BSYNC.RECONVERGENT B0 ;  /* 0x0000000000007941 */ /* 0x000fea0003800200 */
.L_x_15956:
        /* <DEDUP_REMOVED lines=20> */
.L_x_15959:
[----:B------:R-:W-:Y:S05]  /*5ae70*/  BSYNC.RECONVERGENT B0 ;  /* 0x0000000000007941 */ /* 0x000fea0003800200 */
.L_x_15958:
        /* <DEDUP_REMOVED lines=21> */
.L_x_15961:
[----:B------:R-:W-:Y:S05]  /*5afd0*/  BSYNC.RECONVERGENT B0 ;  /* 0x0000000000007941 */ /* 0x000fea0003800200 */
.L_x_15960:
        /* <DEDUP_REMOVED lines=21> */
.L_x_15963:
[----:B------:R-:W-:Y:S05]  /*5b130*/  BSYNC.RECONVERGENT B0 ;  /* 0x0000000000007941 */ /* 0x000fea0003800200 */
.L_x_15962:
        /* <DEDUP_REMOVED lines=21> */
.L_x_15965:
[----:B------:R-:W-:Y:S05]  /*5b290*/  BSYNC.RECONVERGENT B0 ;  /* 0x0000000000007941 */ /* 0x000fea0003800200 */
.L_x_15964:
        /* <DEDUP_REMOVED lines=20> */
.L_x_15967:
[----:B------:R-:W-:Y:S05]  /*5b3e0*/  BSYNC.RECONVERGENT B0 ;  /* 0x0000000000007941 */ /* 0x000fea0003800200 */
.L_x_15966:
        /* <DEDUP_REMOVED lines=20> */
.L_x_15969:
[----:B------:R-:W-:Y:S05]  /*5b530*/  BSYNC.RECONVERGENT B0 ;  /* 0x0000000000007941 */ /* 0x000fea0003800200 */
.L_x_15968:
        /* <DEDUP_REMOVED lines=19> */
.L_x_15971:
[----:B------:R-:W-:Y:S05]  /*5b670*/  BSYNC.RECONVERGENT B0 ;  /* 0x0000000000007941 */ /* 0x000fea0003800200 */
.L_x_15970:
        /* <DEDUP_REMOVED lines=21> */
.L_x_15973:
[----:B------:R-:W-:Y:S05]  /*5b7d0*/  BSYNC.RECONVERGENT B0 ;  /* 0x0000000000007941 */ /* 0x000fea0003800200 */
.L_x_15972:
        /* <DEDUP_REMOVED lines=20> */
.L_x_15975:
[----:B------:R-:W-:Y:S05]  /*5b920*/  BSYNC.RECONVERGENT B0 ;  /* 0x0000000000007941 */ /* 0x000fea0003800200 */
.L_x_15974:
        /* <DEDUP_REMOVED lines=21> */
.L_x_15977:
[----:B------:R-:W-:Y:S05]  /*5ba80*/  BSYNC.RECONVERGENT B0 ;  /* 0x0000000000007941 */ /* 0x000fea0003800200 */
.L_x_15976:
        /* <DEDUP_REMOVED lines=21> */
.L_x_15979:
[----:B------:R-:W-:Y:S05]  /*5bbe0*/  BSYNC.RECONVERGENT B0 ;  /* 0x0000000000007941 */ /* 0x000fea0003800200 */
.L_x_15978:
        /* <DEDUP_REMOVED lines=21> */
.L_x_15981:
[----:B------:R-:W-:Y:S05]  /*5bd40*/  BSYNC.RECONVERGENT B0 ;  /* 0x0000000000007941 */ /* 0x000fea0003800200 */
.L_x_15980:
        /* <DEDUP_REMOVED lines=20> */
.L_x_15983:
[----:B------:R-:W-:Y:S05]  /*5be90*/  BSYNC.RECONVERGENT B0 ;  /* 0x0000000000007941 */ /* 0x000fea0003800200 */
.L_x_15982:
        /* <DEDUP_REMOVED lines=21> */
.L_x_15985:
[----:B------:R-:W-:Y:S05]  /*5bff0*/  BSYNC.RECONVERGENT B0 ;  /* 0x0000000000007941 */ /* 0x000fea0003800200 */
.L_x_15984:
        /* <DEDUP_REMOVED lines=11> */
.L_x_17491:
        /* <DEDUP_REMOVED lines=9> */
.L_x_15988:
[----:B------:R-:W0:Y:S02]  /*5c140*/  MUFU.RCP R48, R3 ;  /* 0x0000000300307308 */ /* 0x000e240000001000 */
[----:B0-----:R-:W-:-:S04]  /*5c150*/  FFMA R3, R3, R48, -1 ;  /* 0xbf80000003037423 */ /* 0x001fc80000000030 */
[----:B------:R-:W-:-:S04]  /*5c160*/  FADD.FTZ R3, -R3, -RZ ;  /* 0x800000ff03037221 */ /* 0x000fc80000010100 */
[----:B------:R-:W-:-:S07]  /*5c170*/  FFMA R48, R48, R3, R48 ;  /* 0x0000000330307223 */ /* 0x000fce0000000030 */
.L_x_15989:
[----:B------:R-:W-:Y:S05]  /*5c180*/  BSYNC.RECONVERGENT B0 ;  /* 0x0000000000007941 */ /* 0x000fea0003800200 */
.L_x_15987:
        /* <DEDUP_REMOVED lines=1043> */
[----:B------:R-:W-:Y:S01]  /*602c0*/  FFMA R56, R56, 1.6629391908645629883, R20 ;  /* 0x3fd4db3138387823 */ /* 0x000fe20000000014 */
[C---:B------:R-:W-:Y:S02]  /*602d0*/  FADD R20, R16.reuse, R3 ;  /* 0x0000000310147221 */ /* 0x040fe40000000000 */
[C-C-:B------:R-:W-:Y:S01]  /*602e0*/  FFMA R10, R17.reuse, -1.9615705013275146484, R9.reuse ;  /* 0xbffb14be110a7823 */ /* 0x140fe20000000009 */
[----:B------:R-:W-:Y:S01]  /*602f0*/  FFMA R9, R17, 1.9615705013275146484, R9 ;  /* 0x3ffb14be11097823 */ /* 0x000fe20000000009 */
[----:B------:R-:W-:Y:S01]  /*60300*/  FFMA R58, R19, -1.9615705013275146484, R51 ;  /* 0xbffb14be133a7823 */ /* 0x000fe20000000033 */
        /* <DEDUP_REMOVED lines=14> */
[----:B------:R-:W-:Y:S01]  /*603f0*/  FFMA R4, R4, -0.66817861795425415039, R33 ;  /* 0xbf2b0dc104047823 */ /* 0x000fe20000000021 */
[----:B------:R-:W-:Y:S01]  /*60400*/  FFMA R36, R6, 0.19891236722469329834, R23 ;  /* 0x3e4bafaf06247823 */ /* 0x000fe20000000017 */
[C-C-:B------:R-:W-:Y:S01]  /*60410*/  FFMA R12, R8.reuse, -1.6629391908645629883, R11.reuse ;  /* 0xbfd4db31080c7823 */ /* 0x140fe2000000000b */
[----:B------:R-:W-:Y:S01]  /*60420*/  FFMA R11, R8, 1.6629391908645629883, R11 ;  /* 0x3fd4db31080b7823 */ /* 0x000fe2000000000b */
[C-C-:B------:R-:W-:Y:S01]  /*60430*/  FFMA R8, R4.reuse, -1.6629391908645629883, R18.reuse ;  /* 0xbfd4db3104087823 */ /* 0x140fe20000000012 */
[----:B------:R-:W-:Y:S01]  /*60440*/  FFMA R4, R4, 1.6629391908645629883, R18 ;  /* 0x3fd4db3104047823 */ /* 0x000fe20000000012 */
[----:B------:R-:W-:Y:S01]  /*60450*/  FFMA R18, R61, 0.41421356797218322754, R24 ;  /* 0x3ed413cd3d127823 */ /* 0x000fe20000000018 */
[----:B------:R-:W-:Y:S01]  /*60460*/  FFMA R51, R36, -1.9615705013275146484, R26 ;  /* 0xbffb14be24337823 */ /* 0x000fe2000000001a */
[----:B------:R-:W-:Y:S01]  /*60470*/  FFMA R20, R3, 0.70710676908493041992, R47 ;  /* 0x3f3504f303147823 */ /* 0x000fe2000000002f */
[----:B------:R-:W-:Y:S01]  /*60480*/  FFMA R42, R42, 1.9615705013275146484, R27 ;  /* 0x3ffb14be2a2a7823 */ /* 0x000fe2000000001b */
[----:B------:R-:W-:Y:S01]  /*60490*/  FFMA R5, R23, -0.19891236722469329834, R6 ;  /* 0xbe4bafaf17057823 */ /* 0x000fe20000000006 */
[----:B------:R-:W-:Y:S01]  /*604a0*/  FFMA R36, R36, 1.9615705013275146484, R26 ;  /* 0x3ffb14be24247823 */ /* 0x000fe2000000001a */
[----:B------:R-:W-:Y:S01]  /*604b0*/  FFMA R61, R24, 0.41421356797218322754, -R61 ;  /* 0x3ed413cd183d7823 */ /* 0x000fe2000000083d */
        /* <DEDUP_REMOVED lines=9> */
[----:B------:R-:W-:-:S03]  /*60550*/  FFMA R6, R34, 0.66817861795425415039, R7 ;  /* 0x3f2b0dc122067823 */ /* 0x000fc60000000007 */
[C-C-:B------:R-:W-:Y:S01]  /*60560*/  FFMA R22, R18.reuse, -1.6629391908645629883, R19.reuse ;  /* 0xbfd4db3112167823 */ /* 0x140fe20000000013 */
[----:B------:R-:W-:Y:S01]  /*60570*/  FFMA R19, R18, 1.6629391908645629883, R19 ;  /* 0x3fd4db3112137823 */ /* 0x000fe20000000013 */
[----:B------:R-:W-:Y:S01]  /*60580*/  FFMA R18, R17, -1.9615705013275146484, R3 ;  /* 0xbffb14be11127823 */ /* 0x000fe20000000003 */
[----:B------:R-:W-:Y:S01]  /*60590*/  FFMA R7, R7, -0.66817861795425415039, R34 ;  /* 0xbf2b0dc107077823 */ /* 0x000fe20000000022 */
[----:B------:R-:W-:Y:S01]  /*605a0*/  FFMA R15, R61, 1.8477590084075927734, R15 ;  /* 0x3fec835e3d0f7823 */ /* 0x000fe2000000000f */
[----:B------:R-:W-:Y:S01]  /*605b0*/  FFMA R47, R47, -0.66817861795425415039, R16 ;  /* 0xbf2b0dc12f2f7823 */ /* 0x000fe20000000010 */
[----:B------:R-:W-:Y:S01]  /*605c0*/  FFMA R17, R17, 1.9615705013275146484, R3 ;  /* 0x3ffb14be11117823 */ /* 0x000fe20000000003 */
[C-C-:B------:R-:W-:Y:S01]  /*605d0*/  FFMA R50, R6.reuse, -1.6629391908645629883, R54.reuse ;  /* 0xbfd4db3106327823 */ /* 0x140fe20000000036 */
[C-C-:B------:R-:W-:Y:S01]  /*605e0*/  FFMA R57, R35.reuse, -1.6629391908645629883, R41.reuse ;  /* 0xbfd4db3123397823 */ /* 0x140fe20000000029 */
[----:B------:R-:W-:Y:S01]  /*605f0*/  FFMA R43, R35, 1.6629391908645629883, R41 ;  /* 0x3fd4db31232b7823 */ /* 0x000fe20000000029 */
[----:B------:R-:W-:Y:S01]  /*60600*/  FFMA R54, R6, 1.6629391908645629883, R54 ;  /* 0x3fd4db3106367823 */ /* 0x000fe20000000036 */
[----:B------:R-:W-:Y:S01]  /*60610*/  FFMA R41, R5, -1.9615705013275146484, R52 ;  /* 0xbffb14be05297823 */ /* 0x000fe20000000034 */
[----:B------:R-:W-:Y:S01]  /*60620*/  FFMA R6, R7, -1.6629391908645629883, R40 ;  /* 0xbfd4db3107067823 */ /* 0x000fe20000000028 */
[--C-:B------:R-:W-:Y:S01]  /*60630*/  FFMA R16, R47, -1.6629391908645629883, R15.reuse ;  /* 0xbfd4db312f107823 */ /* 0x100fe2000000000f */
[----:B------:R-:W-:Y:S01]  /*60640*/  FFMA R39, R39, 1.9615705013275146484, R28 ;  /* 0x3ffb14be27277823 */ /* 0x000fe2000000001c */
[----:B------:R-:W-:Y:S01]  /*60650*/  FFMA R5, R5, 1.9615705013275146484, R52 ;  /* 0x3ffb14be05057823 */ /* 0x000fe20000000034 */
[----:B------:R-:W-:Y:S01]  /*60660*/  FFMA R7, R7, 1.6629391908645629883, R40 ;  /* 0x3fd4db3107077823 */ /* 0x000fe20000000028 */
[----:B------:R-:W-:Y:S01]  /*60670*/  FFMA R15, R47, 1.6629391908645629883, R15 ;  /* 0x3fd4db312f0f7823 */ /* 0x000fe2000000000f */
[----:B--2---:R0:W1:Y:S04]  /*60680*/  SHFL.IDX PT, R27, R30, RZ, 0x181f ;  /* 0x00181fff1e1b7589 */ /* 0x00406800000e0000 */
[----:B------:R0:W2:Y:S04]  /*60690*/  SHFL.IDX PT, R26, R60, RZ, 0x181f ;  /* 0x00181fff3c1a7589 */ /* 0x0000a800000e0000 */
[----:B------:R0:W3:Y:S01]  /*606a0*/  SHFL.IDX PT, R23, R59, RZ, 0x181f ;  /* 0x00181fff3b177589 */ /* 0x0000e200000e0000 */
[----:B------:R-:W-:-:S04]  /*606b0*/  FADD R3, R48, UR4 ;  /* 0x0000000430037e21 */ /* 0x000fc80008000000 */
[----:B------:R-:W-:-:S07]  /*606c0*/  FADD R3, R3, -UR5 ;  /* 0x8000000503037e21 */ /* 0x000fce0008000000 */
.L_x_17528:
[----:B------:R-:W4:Y:S01]  /*606d0*/  LDL.LU R33, [R1] ;  /* 0x0000000001217983 */ /* 0x000f220000300800 */
[----:B------:R-:W1:Y:S01]  /*606e0*/  LDC R20, c[0x0][0x398] ;  /* 0x0000e600ff147b82 */ /* 0x000e620000000800 */
[----:B------:R-:W1:Y:S07]  /*606f0*/  LDCU UR5, c[0x0][0x394] ;  /* 0x00007280ff0577ac */ /* 0x000e6e0008000800 */
[----:B0-----:R-:W2:Y:S08]  /*60700*/  LDC R60, c[0x0][0x398] ;  /* 0x0000e600ff3c7b82 */ /* 0x001eb00000000800 */
[----:B------:R-:W0:Y:S01]  /*60710*/  LDC.64 R28, c[0x0][0x380] ;  /* 0x0000e000ff1c7b82 */ /* 0x000e220000000a00 */
[----:B-----5:R-:W-:Y:S01]  /*60720*/  SHF.L.U32 R2, R2, 0x1, RZ ;  /* 0x0000000102027819 */ /* 0x020fe200000006ff */
[----:B------:R-:W4:Y:S01]  /*60730*/  LDCU UR4, c[0x0][0x3bc] ;  /* 0x00007780ff0477ac */ /* 0x000f220008000800 */
[----:B-1----:R-:W-:-:S02]  /*60740*/  IMAD R34, R20, UR5, RZ ;  /* 0x0000000514227c24 */ /* 0x002fc4000f8e02ff */
[----:B--2---:R-:W-:-:S03]  /*60750*/  IMAD R27, R26, R60, R27 ;  /* 0x0000003c1a1b7224 */ /* 0x004fc600078e021b */
[----:B------:R-:W-:-:S05]  /*60760*/  SHF.L.U32 R26, R34, 0x1, RZ ;  /* 0x00000001221a7819 */ /* 0x000fca00000006ff */
[----:B---3--:R-:W-:Y:S02]  /*60770*/  IMAD R23, R26, R23, R27 ;  /* 0x000000171a177224 */ /* 0x008fe400078e021b */
[----:B------:R-:W1:Y:S01]  /*60780*/  LDC R27, c[0x0][0x3bc] ;  /* 0x0000ef00ff1b7b82 */ /* 0x000e620000000800 */
[C---:B0-----:R-:W-:Y:S01]  /*60790*/  IMAD.WIDE R28, R2.reuse, 0x4, R28 ;  /* 0x00000004021c7825 */ /* 0x041fe200078e021c */
[----:B------:R-:W-:Y:S02]  /*607a0*/  SHF.R.S32.HI R47, RZ, 0x1f, R0 ;  /* 0x0000001fff2f7819 */ /* 0x000fe40000011400 */
[----:B------:R-:W-:Y:S01]  /*607b0*/  SHF.R.S32.HI R32, RZ, 0x1f, R23 ;  /* 0x0000001fff207819 */ /* 0x000fe20000011417 */
[----:B------:R-:W-:Y:S01]  /*607c0*/  IMAD.WIDE R28, R2, 0x4, R28 ;  /* 0x00000004021c7825 */ /* 0x000fe200078e021c */
[----:B------:R-:W-:-:S04]  /*607d0*/  IADD3 R2, P0, PT, R0, R23, RZ ;  /* 0x0000001700027210 */ /* 0x000fc80007f1e0ff */
        /* <DEDUP_REMOVED lines=16> */
.L_x_15994:
[----:B------:R-:W0:Y:S02]  /*608e0*/  LDS R20, [R34] ;  /* 0x0000000022147984 */ /* 0x000e240000000800 */
[----:B0-----:R-:W-:-:S05]  /*608f0*/  FADD R21, R33, R20 ;  /* 0x0000001421157221 */ /* 0x001fca0000000000 */
[----:B------:R-:W0:Y:S02]  /*60900*/  ATOMS.CAST.SPIN P0, [R34], R20, R21 ;  /* 0x000000142200758d */ /* 0x000e240001800015 */
[----:B0-----:R-:W-:Y:S05]  /*60910*/  @!P0 BRA `(.L_x_15994) ;  /* 0xfffffffc00f08947 */ /* 0x001fea000383ffff */
[----:B------:R-:W-:Y:S05]  /*60920*/  BRA `(.L_x_15992) ;  /* 0x00000000002c7947 */ /* 0x000fea0003800000 */
.L_x_15993:
[----:B------:R-:W0:Y:S02]  /*60930*/  QSPC.E.D P0, RZ, [R30] ;  /* 0x000000001eff73aa */ /* 0x000e240000000700 */
[----:B0-----:R-:W-:Y:S05]  /*60940*/  @!P0 BRA `(.L_x_15995) ;  /* 0x0000000000188947 */ /* 0x001fea0003800000 */
.L_x_15996:
[----:B------:R-:W2:Y:S02]  /*60950*/  LD.E R20, [R30] ;  /* 0x000000001e147980 */ /* 0x000ea40000100900 */
[----:B--2---:R-:W-:-:S06]  /*60960*/  FADD R21, R33, R20 ;  /* 0x0000001421157221 */ /* 0x004fcc0000000000 */
[----:B------:R-:W2:Y:S02]  /*60970*/  ATOM.E.CAST.SPIN PT, R21, [R30], R20, R21 ;  /* 0x000000141e15738b */ /* 0x000ea400019e0115 */
[----:B--2---:R-:W-:-:S13]  /*60980*/  ISETP.EQ.U32.AND P0, PT, R21, 0x1, PT ;  /* 0x000000011500780c */ /* 0x004fda0003f02070 */
[----:B------:R-:W-:Y:S05]  /*60990*/  @!P0 BRA `(.L_x_15996) ;  /* 0xfffffffc00ec8947 */ /* 0x000fea000383ffff */
[----:B------:R-:W-:Y:S05]  /*609a0*/  BRA `(.L_x_15992) ;  /* 0x00000000000c7947 */ /* 0x000fea0003800000 */
.L_x_15995:
[----:B------:R-:W2:Y:S02]  /*609b0*/  LD.E R20, desc[UR8][R30.64] ;  /* 0x000000081e147980 */ /* 0x000ea4000c101900 */
[----:B--2---:R-:W-:-:S05]  /*609c0*/  FADD R20, R33, R20 ;  /* 0x0000001421147221 */ /* 0x004fca0000000000 */
[----:B------:R0:W-:Y:S02]  /*609d0*/  ST.E desc[UR8][R30.64], R20 ;  /* 0x000000141e007985 */ /* 0x0001e4000c101908 */
.L_x_15992:
[----:B------:R-:W-:Y:S05]  /*609e0*/  BSYNC.RECONVERGENT B0 ;  /* 0x0000000000007941 */ /* 0x000fea0003800200 */
.L_x_15991:
        /* <DEDUP_REMOVED lines=9> */
.L_x_16000:
[----:B------:R-:W0:Y:S02]  /*60a80*/  LDS R32, [R23] ;  /* 0x0000000017207984 */ /* 0x000e240000000800 */
[----:B0-----:R-:W-:-:S05]  /*60a90*/  FADD R33, R3, R32 ;  /* 0x0000002003217221 */ /* 0x001fca0000000000 */
[----:B------:R-:W0:Y:S02]  /*60aa0*/  ATOMS.CAST.SPIN P0, [R23], R32, R33 ;  /* 0x000000201700758d */ /* 0x000e240001800021 */
[----:B0-----:R-:W-:Y:S05]  /*60ab0*/  @!P0 BRA `(.L_x_16000) ;  /* 0xfffffffc00f08947 */ /* 0x001fea000383ffff */
[----:B------:R-:W-:Y:S05]  /*60ac0*/  BRA `(.L_x_15998) ;  /* 0x00000000002c7947 */ /* 0x000fea0003800000 */
.L_x_15999:
[----:B------:R-:W0:Y:S02]  /*60ad0*/  QSPC.E.D P0, RZ, [R20] ;  /* 0x0000000014ff73aa */ /* 0x000e240000000700 */
[----:B0-----:R-:W-:Y:S05]  /*60ae0*/  @!P0 BRA `(.L_x_16001) ;  /* 0x0000000000188947 */ /* 0x001fea0003800000 */
.L_x_16002:
[----:B------:R-:W2:Y:S02]  /*60af0*/  LD.E R32, [R20] ;  /* 0x0000000014207980 */ /* 0x000ea40000100900 */
[----:B--2---:R-:W-:-:S06]  /*60b00*/  FADD R33, R3, R32 ;  /* 0x0000002003217221 */ /* 0x004fcc0000000000 */
[----:B------:R-:W2:Y:S02]  /*60b10*/  ATOM.E.CAST.SPIN PT, R33, [R20], R32, R33 ;  /* 0x000000201421738b */ /* 0x000ea400019e0121 */
[----:B--2---:R-:W-:-:S13]  /*60b20*/  ISETP.EQ.U32.AND P0, PT, R33, 0x1, PT ;  /* 0x000000012100780c */ /* 0x004fda0003f02070 */
[----:B------:R-:W-:Y:S05]  /*60b30*/  @!P0 BRA `(.L_x_16002) ;  /* 0xfffffffc00ec8947 */ /* 0x000fea000383ffff */
[----:B------:R-:W-:Y:S05]  /*60b40*/  BRA `(.L_x_15998) ;  /* 0x00000000000c7947 */ /* 0x000fea0003800000 */
.L_x_16001:
[----:B------:R-:W2:Y:S02]  /*60b50*/  LD.E R23, desc[UR8][R20.64] ;  /* 0x0000000814177980 */ /* 0x000ea4000c101900 */
[----:B--2---:R-:W-:-:S05]  /*60b60*/  FADD R23, R3, R23 ;  /* 0x0000001703177221 */ /* 0x004fca0000000000 */
[----:B------:R0:W-:Y:S02]  /*60b70*/  ST.E desc[UR8][R20.64], R23 ;  /* 0x0000001714007985 */ /* 0x0001e4000c101908 */
.L_x_15998:
[----:B------:R-:W-:Y:S05]  /*60b80*/  BSYNC.RECONVERGENT B0 ;  /* 0x0000000000007941 */ /* 0x000fea0003800200 */
.L_x_15997:
        /* <DEDUP_REMOVED lines=9> */
.L_x_16006:
[----:B------:R-:W0:Y:S02]  /*60c20*/  LDS R32, [R34] ;  /* 0x0000000022207984 */ /* 0x000e240000000800 */
[----:B0-----:R-:W-:-:S05]  /*60c30*/  FADD R33, R23, R32 ;  /* 0x0000002017217221 */ /* 0x001fca0000000000 */
[----:B------:R-:W0:Y:S02]  /*60c40*/  ATOMS.CAST.SPIN P0, [R34], R32, R33 ;  /* 0x000000202200758d */ /* 0x000e240001800021 */
[----:B0-----:R-:W-:Y:S05]  /*60c50*/  @!P0 BRA `(.L_x_16006) ;  /* 0xfffffffc00f08947 */ /* 0x001fea000383ffff */
[----:B------:R-:W-:Y:S05]  /*60c60*/  BRA `(.L_x_16004) ;  /* 0x00000000002c7947 */ /* 0x000fea0003800000 */
.L_x_16005:
[----:B------:R-:W0:Y:S02]  /*60c70*/  QSPC.E.D P0, RZ, [R32] ;  /* 0x0000000020ff73aa */ /* 0x000e240000000700 */
[----:B0-----:R-:W-:Y:S05]  /*60c80*/  @!P0 BRA `(.L_x_16007) ;  /* 0x0000000000188947 */ /* 0x001fea0003800000 */
.L_x_16008:
[----:B------:R-:W2:Y:S02]  /*60c90*/  LD.E R34, [R32] ;  /* 0x0000000020227980 */ /* 0x000ea40000100900 */
[----:B--2---:R-:W-:-:S06]  /*60ca0*/  FADD R35, R23, R34 ;  /* 0x0000002217237221 */ /* 0x004fcc0000000000 */
[----:B------:R-:W2:Y:S02]  /*60cb0*/  ATOM.E.CAST.SPIN PT, R35, [R32], R34, R35 ;  /* 0x000000222023738b */ /* 0x000ea400019e0123 */
[----:B--2---:R-:W-:-:S13]  /*60cc0*/  ISETP.EQ.U32.AND P0, PT, R35, 0x1, PT ;  /* 0x000000012300780c */ /* 0x004fda0003f02070 */
[----:B------:R-:W-:Y:S05]  /*60cd0*/  @!P0 BRA `(.L_x_16008) ;  /* 0xfffffffc00ec8947 */ /* 0x000fea000383ffff */
[----:B------:R-:W-:Y:S05]  /*60ce0*/  BRA `(.L_x_16004) ;  /* 0x00000000000c7947 */ /* 0x000fea0003800000 */
.L_x_16007:
[----:B------:R-:W2:Y:S02]  /*60cf0*/  LD.E R34, desc[UR8][R32.64] ;  /* 0x0000000820227980 */ /* 0x000ea4000c101900 */
[----:B--2---:R-:W-:-:S05]  /*60d00*/  FADD R34, R23, R34 ;  /* 0x0000002217227221 */ /* 0x004fca0000000000 */
[----:B------:R0:W-:Y:S02]  /*60d10*/  ST.E desc[UR8][R32.64], R34 ;  /* 0x0000002220007985 */ /* 0x0001e4000c101908 */
.L_x_16004:
[----:B------:R-:W-:Y:S05]  /*60d20*/  BSYNC.RECONVERGENT B0 ;  /* 0x0000000000007941 */ /* 0x000fea0003800200 */
.L_x_16003:
[----:B0-----:R-:W-:-:S05]  /*60d30*/  IMAD.WIDE R32, R60, 0x4, R20 ;  /* 0x000000043c207825 */ /* 0x001fca00078e0214 */
[----:B------:R0:W-:Y:S01]  /*60d40*/  ATOM.E.ADD.F32.FTZ.RN.STRONG.GPU P0, RZ, desc[UR8][R32.64], R3 ;  /* 0x8000000320ff79a2 */ /* 0x0001e2000c10f308 */
[----:B------:R-:W-:Y:S04]  /*60d50*/  BSSY.RECONVERGENT B0, `(.L_x_16009) ;  /* 0x0000015000007945 */ /* 0x000fe80003800200 */
[----:B0-----:R-:W-:Y:S05]  /*60d60*/  @P0 BRA `(.L_x_16010) ;  /* 0x00000000004c0947 */ /* 0x001fea0003800000 */
[----:B------:R-:W0:Y:S02]  /*60d70*/  QSPC.E.S P0, RZ, [R32] ;  /* 0x0000000020ff73aa */ /* 0x000e240000000500 */
[----:B0-----:R-:W-:Y:S05]  /*60d80*/  @!P0 BRA `(.L_x_16011) ;  /* 0x0000000000188947 */ /* 0x001fea0003800000 */
[----:B------:R-:W-:-:S07]  /*60d90*/  MOV R23, R32 ;  /* 0x0000002000177202 */ /* 0x000fce0000000f00 */
.L_x_16012:
[----:B------:R-:W0:Y:S02]  /*60da0*/  LDS R32, [R23] ;  /* 0x0000000017207984 */ /* 0x000e240000000800 */
[----:B0-----:R-:W-:-:S05]  /*60db0*/  FADD R33, R3, R32 ;  /* 0x0000002003217221 */ /* 0x001fca0000000000 */
[----:B------:R-:W0:Y:S02]  /*60dc0*/  ATOMS.CAST.SPIN P0, [R23], R32, R33 ;  /* 0x000000201700758d */ /* 0x000e240001800021 */
[----:B0-----:R-:W-:Y:S05]  /*60dd0*/  @!P0 BRA `(.L_x_16012) ;  /* 0xfffffffc00f08947 */ /* 0x001fea000383ffff */
[----:B------:R-:W-:Y:S05]  /*60de0*/  BRA `(.L_x_16010) ;  /* 0x00000000002c7947 */ /* 0x000fea0003800000 */
.L_x_16011:
[----:B------:R-:W0:Y:S02]  /*60df0*/  QSPC.E.D P0, RZ, [R32] ;  /* 0x0000000020ff73aa */ /* 0x000e240000000700 */
[----:B0-----:R-:W-:Y:S05]  /*60e00*/  @!P0 BRA `(.L_x_16013) ;  /* 0x0000000000188947 */ /* 0x001fea0003800000 */
.L_x_16014:
[----:B------:R-:W2:Y:S02]  /*60e10*/  LD.E R34, [R32] ;  /* 0x0000000020227980 */ /* 0x000ea40000100900 */
[----:B--2---:R-:W-:-:S06]  /*60e20*/  FADD R35, R3, R34 ;  /* 0x0000002203237221 */ /* 0x004fcc0000000000 */
[----:B------:R-:W2:Y:S02]  /*60e30*/  ATOM.E.CAST.SPIN PT, R35, [R32], R34, R35 ;  /* 0x000000222023738b */ /* 0x000ea400019e0123 */
[----:B--2---:R-:W-:-:S13]  /*60e40*/  ISETP.EQ.U32.AND P0, PT, R35, 0x1, PT ;  /* 0x000000012300780c */ /* 0x004fda0003f02070 */
[----:B------:R-:W-:Y:S05]  /*60e50*/  @!P0 BRA `(.L_x_16014) ;  /* 0xfffffffc00ec8947 */ /* 0x000fea000383ffff */
[----:B------:R-:W-:Y:S05]  /*60e60*/  BRA `(.L_x_16010) ;  /* 0x00000000000c7947 */ /* 0x000fea0003800000 */
.L_x_16013:
[----:B------:R-:W2:Y:S02]  /*60e70*/  LD.E R23, desc[UR8][R32.64] ;  /* 0x0000000820177980 */ /* 0x000ea4000c101900 */
[----:B--2---:R-:W-:-:S05]  /*60e80*/  FADD R23, R3, R23 ;  /* 0x0000001703177221 */ /* 0x004fca0000000000 */
[----:B------:R0:W-:Y:S02]  /*60e90*/  ST.E desc[UR8][R32.64], R23 ;  /* 0x0000001720007985 */ /* 0x0001e4000c101908 */
.L_x_16010:
[----:B------:R-:W-:Y:S05]  /*60ea0*/  BSYNC.RECONVERGENT B0 ;  /* 0x0000000000007941 */ /* 0x000fea0003800200 */
.L_x_16009:
        /* <DEDUP_REMOVED lines=10> */
.L_x_16018:
[----:B------:R-:W0:Y:S02]  /*60f50*/  LDS R32, [R34] ;  /* 0x0000000022207984 */ /* 0x000e240000000800 */
[----:B0-----:R-:W-:-:S05]  /*60f60*/  FADD R33, R23, R32 ;  /* 0x0000002017217221 */ /* 0x001fca0000000000 */
[----:B------:R-:W0:Y:S02]  /*60f70*/  ATOMS.CAST.SPIN P0, [R34], R32, R33 ;  /* 0x000000202200758d */ /* 0x000e240001800021 */
[----:B0-----:R-:W-:Y:S05]  /*60f80*/  @!P0 BRA `(.L_x_16018) ;  /* 0xfffffffc00f08947 */ /* 0x001fea000383ffff */
[----:B------:R-:W-:Y:S05]  /*60f90*/  BRA `(.L_x_16016) ;  /* 0x00000000002c7947 */ /* 0x000fea0003800000 */
.L_x_16017:
[----:B------:R-:W0:Y:S02]  /*60fa0*/  QSPC.E.D P0, RZ, [R32] ;  /* 0x0000000020ff73aa */ /* 0x000e240000000700 */
[----:B0-----:R-:W-:Y:S05]  /*60fb0*/  @!P0 BRA `(.L_x_16019) ;  /* 0x0000000000188947 */ /* 0x001fea0003800000 */
.L_x_16020:
[----:B------:R-:W2:Y:S02]  /*60fc0*/  LD.E R34, [R32] ;  /* 0x0000000020227980 */ /* 0x000ea40000100900 */
[----:B--2---:R-:W-:-:S06]  /*60fd0*/  FADD R35, R23, R34 ;  /* 0x0000002217237221 */ /* 0x004fcc0000000000 */
[----:B------:R-:W2:Y:S02]  /*60fe0*/  ATOM.E.CAST.SPIN PT, R35, [R32], R34, R35 ;  /* 0x000000222023738b */ /* 0x000ea400019e0123 */
[----:B--2---:R-:W-:-:S13]  /*60ff0*/  ISETP.EQ.U32.AND P0, PT, R35, 0x1, PT ;  /* 0x000000012300780c */ /* 0x004fda0003f02070 */
[----:B------:R-:W-:Y:S05]  /*61000*/  @!P0 BRA `(.L_x_16020) ;  /* 0xfffffffc00ec8947 */ /* 0x000fea000383ffff */
[----:B------:R-:W-:Y:S05]  /*61010*/  BRA `(.L_x_16016) ;  /* 0x00000000000c7947 */ /* 0x000fea0003800000 */
.L_x_16019:
[----:B------:R-:W2:Y:S02]  /*61020*/  LD.E R34, desc[UR8][R32.64] ;  /* 0x0000000820227980 */ /* 0x000ea4000c101900 */
[----:B--2---:R-:W-:-:S05]  /*61030*/  FADD R34, R23, R34 ;  /* 0x0000002217227221 */ /* 0x004fca0000000000 */
[----:B------:R0:W-:Y:S02]  /*61040*/  ST.E desc[UR8][R32.64], R34 ;  /* 0x0000002220007985 */ /* 0x0001e4000c101908 */
.L_x_16016:
[----:B------:R-:W-:Y:S05]  /*61050*/  BSYNC.RECONVERGENT B0 ;  /* 0x0000000000007941 */ /* 0x000fea0003800200 */
.L_x_16015:
[----:B0-----:R-:W-:-:S05]  /*61060*/  IMAD.WIDE R32, R59, 0x4, R20 ;  /* 0x000000043b207825 */ /* 0x001fca00078e0214 */
[----:B------:R0:W-:Y:S01]  /*61070*/  ATOM.E.ADD.F32.FTZ.RN.STRONG.GPU P0, RZ, desc[UR8][R32.64], R3 ;  /* 0x8000000320ff79a2 */ /* 0x0001e2000c10f308 */
[----:B------:R-:W-:Y:S04]  /*61080*/  BSSY.RECONVERGENT B0, `(.L_x_16021) ;  /* 0x0000015000007945 */ /* 0x000fe80003800200 */
[----:B0-----:R-:W-:Y:S05]  /*61090*/  @P0 BRA `(.L_x_16022) ;  /* 0x00000000004c0947 */ /* 0x001fea0003800000 */
[----:B------:R-:W0:Y:S02]  /*610a0*/  QSPC.E.S P0, RZ, [R32] ;  /* 0x0000000020ff73aa */ /* 0x000e240000000500 */
[----:B0-----:R-:W-:Y:S05]  /*610b0*/  @!P0 BRA `(.L_x_16023) ;  /* 0x0000000000188947 */ /* 0x001fea0003800000 */
[----:B------:R-:W-:-:S07]  /*610c0*/  MOV R23, R32 ;  /* 0x0000002000177202 */ /* 0x000fce0000000f00 */
.L_x_16024:
[----:B------:R-:W0:Y:S02]  /*610d0*/  LDS R32, [R23] ;  /* 0x0000000017207984 */ /* 0x000e240000000800 */
[----:B0-----:R-:W-:-:S05]  /*610e0*/  FADD R33, R3, R32 ;  /* 0x0000002003217221 */ /* 0x001fca0000000000 */
[----:B------:R-:W0:Y:S02]  /*610f0*/  ATOMS.CAST.SPIN P0, [R23], R32, R33 ;  /* 0x000000201700758d */ /* 0x000e240001800021 */
[----:B0-----:R-:W-:Y:S05]  /*61100*/  @!P0 BRA `(.L_x_16024) ;  /* 0xfffffffc00f08947 */ /* 0x001fea000383ffff */
[----:B------:R-:W-:Y:S05]  /*61110*/  BRA `(.L_x_16022) ;  /* 0x00000000002c7947 */ /* 0x000fea0003800000 */
.L_x_16023:
[----:B------:R-:W0:Y:S02]  /*61120*/  QSPC.E.D P0, RZ, [R32] ;  /* 0x0000000020ff73aa */ /* 0x000e240000000700 */
[----:B0-----:R-:W-:Y:S05]  /*61130*/  @!P0 BRA `(.L_x_16025) ;  /* 0x0000000000188947 */ /* 0x001fea0003800000 */
.L_x_16026:
[----:B------:R-:W2:Y:S02]  /*61140*/  LD.E R34, [R32] ;  /* 0x0000000020227980 */ /* 0x000ea40000100900 */
[----:B--2---:R-:W-:-:S06]  /*61150*/  FADD R35, R3, R34 ;  /* 0x0000002203237221 */ /* 0x004fcc0000000000 */
[----:B------:R-:W2:Y:S02]  /*61160*/  ATOM.E.CAST.SPIN PT, R35, [R32], R34, R35 ;  /* 0x000000222023738b */ /* 0x000ea400019e0123 */
[----:B--2---:R-:W-:-:S13]  /*61170*/  ISETP.EQ.U32.AND P0, PT, R35, 0x1, PT ;  /* 0x000000012300780c */ /* 0x004fda0003f02070 */
[----:B------:R-:W-:Y:S05]  /*61180*/  @!P0 BRA `(.L_x_16026) ;  /* 0xfffffffc00ec8947 */ /* 0x000fea000383ffff */
[----:B------:R-:W-:Y:S05]  /*61190*/  BRA `(.L_x_16022) ;  /* 0x00000000000c7947 */ /* 0x000fea0003800000 */
.L_x_16025:
[----:B------:R-:W2:Y:S02]  /*611a0*/  LD.E R23, desc[UR8][R32.64] ;  /* 0x0000000820177980 */ /* 0x000ea4000c101900 */
[----:B--2---:R-:W-:-:S05]  /*611b0*/  FADD R23, R3, R23 ;  /* 0x0000001703177221 */ /* 0x004fca0000000000 */
[----:B------:R0:W-:Y:S02]  /*611c0*/  ST.E desc[UR8][R32.64], R23 ;  /* 0x0000001720007985 */ /* 0x0001e4000c101908 */
.L_x_16022:
[----:B------:R-:W-:Y:S05]  /*611d0*/  BSYNC.RECONVERGENT B0 ;  /* 0x0000000000007941 */ /* 0x000fea0003800200 */
.L_x_16021:
        /* <DEDUP_REMOVED lines=10> */
.L_x_16030:
[----:B------:R-:W0:Y:S02]  /*61280*/  LDS R32, [R34] ;  /* 0x0000000022207984 */ /* 0x000e240000000800 */
[----:B0-----:R-:W-:-:S05]  /*61290*/  FADD R33, R23, R32 ;  /* 0x0000002017217221 */ /* 0x001fca0000000000 */
[----:B------:R-:W0:Y:S02]  /*612a0*/  ATOMS.CAST.SPIN P0, [R34], R32, R33 ;  /* 0x000000202200758d */ /* 0x000e240001800021 */
[----:B0-----:R-:W-:Y:S05]  /*612b0*/  @!P0 BRA `(.L_x_16030) ;  /* 0xfffffffc00f08947 */ /* 0x001fea000383ffff */
[----:B------:R-:W-:Y:S05]  /*612c0*/  BRA `(.L_x_16028) ;  /* 0x00000000002c7947 */ /* 0x000fea0003800000 */
.L_x_16029:
[----:B------:R-:W0:Y:S02]  /*612d0*/  QSPC.E.D P0, RZ, [R32] ;  /* 0x0000000020ff73aa */ /* 0x000e240000000700 */
[----:B0-----:R-:W-:Y:S05]  /*612e0*/  @!P0 BRA `(.L_x_16031) ;  /* 0x0000000000188947 */ /* 0x001fea0003800000 */
.L_x_16032:
[----:B------:R-:W2:Y:S02]  /*612f0*/  LD.E R34, [R32] ;  /* 0x0000000020227980 */ /* 0x000ea40000100900 */
[----:B--2---:R-:W-:-:S06]  /*61300*/  FADD R35, R23, R34 ;  /* 0x0000002217237221 */ /* 0x004fcc0000000000 */
[----:B------:R-:W2:Y:S02]  /*61310*/  ATOM.E.CAST.SPIN PT, R35, [R32], R34, R35 ;  /* 0x000000222023738b */ /* 0x000ea400019e0123 */
[----:B--2---:R-:W-:-:S13]  /*61320*/  ISETP.EQ.U32.AND P0, PT, R35, 0x1, PT ;  /* 0x000000012300780c */ /* 0x004fda0003f02070 */
[----:B------:R-:W-:Y:S05]  /*61330*/  @!P0 BRA `(.L_x_16032) ;  /* 0xfffffffc00ec8947 */ /* 0x000fea000383ffff */
[----:B------:R-:W-:Y:S05]  /*61340*/  BRA `(.L_x_16028) ;  /* 0x00000000000c7947 */ /* 0x000fea0003800000 */
.L_x_16031:
[----:B------:R-:W2:Y:S02]  /*61350*/  LD.E R34, desc[UR8][R32.64] ;  /* 0x0000000820227980 */ /* 0x000ea4000c101900 */
[----:B--2---:R-:W-:-:S05]  /*61360*/  FADD R34, R23, R34 ;  /* 0x0000002217227221 */ /* 0x004fca0000000000 */
[----:B------:R0:W-:Y:S02]  /*61370*/  ST.E desc[UR8][R32.64], R34 ;  /* 0x0000002220007985 */ /* 0x0001e4000c101908 */
.L_x_16028:
[----:B------:R-:W-:Y:S05]  /*61380*/  BSYNC.RECONVERGENT B0 ;  /* 0x0000000000007941 */ /* 0x000fea0003800200 */
.L_x_16027:
[----:B0-----:R-:W-:-:S05]  /*61390*/  IMAD.WIDE R32, R52, 0x4, R20 ;  /* 0x0000000434207825 */ /* 0x001fca00078e0214 */
[----:B------:R0:W-:Y:S01]  /*613a0*/  ATOM.E.ADD.F32.FTZ.RN.STRONG.GPU P0, RZ, desc[UR8][R32.64], R3 ;  /* 0x8000000320ff79a2 */ /* 0x0001e2000c10f308 */
[----:B------:R-:W-:Y:S04]  /*613b0*/  BSSY.RECONVERGENT B0, `(.L_x_16033) ;  /* 0x0000015000007945 */ /* 0x000fe80003800200 */
[----:B0-----:R-:W-:Y:S05]  /*613c0*/  @P0 BRA `(.L_x_16034) ;  /* 0x00000000004c0947 */ /* 0x001fea0003800000 */
[----:B------:R-:W0:Y:S02]  /*613d0*/  QSPC.E.S P0, RZ, [R32] ;  /* 0x0000000020ff73aa */ /* 0x000e240000000500 */
[----:B0-----:R-:W-:Y:S05]  /*613e0*/  @!P0 BRA `(.L_x_16035) ;  /* 0x0000000000188947 */ /* 0x001fea0003800000 */
[----:B------:R-:W-:-:S07]  /*613f0*/  MOV R23, R32 ;  /* 0x0000002000177202 */ /* 0x000fce0000000f00 */
.L_x_16036:
[----:B------:R-:W0:Y:S02]  /*61400*/  LDS R32, [R23] ;  /* 0x0000000017207984 */ /* 0x000e240000000800 */
[----:B0-----:R-:W-:-:S05]  /*61410*/  FADD R33, R3, R32 ;  /* 0x0000002003217221 */ /* 0x001fca0000000000 */
[----:B------:R-:W0:Y:S02]  /*61420*/  ATOMS.CAST.SPIN P0, [R23], R32, R33 ;  /* 0x000000201700758d */ /* 0x000e240001800021 */
[----:B0-----:R-:W-:Y:S05]  /*61430*/  @!P0 BRA `(.L_x_16036) ;  /* 0xfffffffc00f08947 */ /* 0x001fea000383ffff */
[----:B------:R-:W-:Y:S05]  /*61440*/  BRA `(.L_x_16034) ;  /* 0x00000000002c7947 */ /* 0x000fea0003800000 */
.L_x_16035:
[----:B------:R-:W0:Y:S02]  /*61450*/  QSPC.E.D P0, RZ, [R32] ;  /* 0x0000000020ff73aa */ /* 0x000e240000000700 */
[----:B0-----:R-:W-:Y:S05]  /*61460*/  @!P0 BRA `(.L_x_16037) ;  /* 0x0000000000188947 */ /* 0x001fea0003800000 */
.L_x_16038:
[----:B------:R-:W2:Y:S02]  /*61470*/  LD.E R34, [R32] ;  /* 0x0000000020227980 */ /* 0x000ea40000100900 */
[----:B--2---:R-:W-:-:S06]  /*61480*/  FADD R35, R3, R34 ;  /* 0x0000002203237221 */ /* 0x004fcc0000000000 */
[----:B------:R-:W2:Y:S02]  /*61490*/  ATOM.E.CAST.SPIN PT, R35, [R32], R34, R35 ;  /* 0x000000222023738b */ /* 0x000ea400019e0123 */
[----:B--2---:R-:W-:-:S13]  /*614a0*/  ISETP.EQ.U32.AND P0, PT, R35, 0x1, PT ;  /* 0x000000012300780c */ /* 0x004fda0003f02070 */
[----:B------:R-:W-:Y:S05]  /*614b0*/  @!P0 BRA `(.L_x_16038) ;  /* 0xfffffffc00ec8947 */ /* 0x000fea000383ffff */
[----:B------:R-:W-:Y:S05]  /*614c0*/  BRA `(.L_x_16034) ;  /* 0x00000000000c7947 */ /* 0x000fea0003800000 */
.L_x_16037:
[----:B------:R-:W2:Y:S02]  /*614d0*/  LD.E R23, desc[UR8][R32.64] ;  /* 0x0000000820177980 */ /* 0x000ea4000c101900 */
[----:B--2---:R-:W-:-:S05]  /*614e0*/  FADD R23, R3, R23 ;  /* 0x0000001703177221 */ /* 0x004fca0000000000 */
[----:B------:R0:W-:Y:S02]  /*614f0*/  ST.E desc[UR8][R32.64], R23 ;  /* 0x0000001720007985 */ /* 0x0001e4000c101908 */
.L_x_16034:
[----:B------:R-:W-:Y:S05]  /*61500*/  BSYNC.RECONVERGENT B0 ;  /* 0x0000000000007941 */ /* 0x000fea0003800200 */
.L_x_16033:
        /* <DEDUP_REMOVED lines=10> */
.L_x_16042:
[----:B------:R-:W0:Y:S02]  /*615b0*/  LDS R32, [R34] ;  /* 0x0000000022207984 */ /* 0x000e240000000800 */
[----:B0-----:R-:W-:-:S05]  /*615c0*/  FADD R33, R23, R32 ;  /* 0x0000002017217221 */ /* 0x001fca0000000000 */
[----:B------:R-:W0:Y:S02]  /*615d0*/  ATOMS.CAST.SPIN P0, [R34], R32, R33 ;  /* 0x000000202200758d */ /* 0x000e240001800021 */
[----:B0-----:R-:W-:Y:S05]  /*615e0*/  @!P0 BRA `(.L_x_16042) ;  /* 0xfffffffc00f08947 */ /* 0x001fea000383ffff */
[----:B------:R-:W-:Y:S05]  /*615f0*/  BRA `(.L_x_16040) ;  /* 0x00000000002c7947 */ /* 0x000fea0003800000 */
.L_x_16041:
[----:B------:R-:W0:Y:S02]  /*61600*/  QSPC.E.D P0, RZ, [R32] ;  /* 0x0000000020ff73aa */ /* 0x000e240000000700 */
[----:B0-----:R-:W-:Y:S05]  /*61610*/  @!P0 BRA `(.L_x_16043) ;  /* 0x0000000000188947 */ /* 0x001fea0003800000 */
.L_x_16044:
[----:B------:R-:W2:Y:S02]  /*61620*/  LD.E R34, [R32] ;  /* 0x0000000020227980 */ /* 0x000ea40000100900 */
[----:B--2---:R-:W-:-:S06]  /*61630*/  FADD R35, R23, R34 ;  /* 0x0000002217237221 */ /* 0x004fcc0000000000 */
[----:B------:R-:W2:Y:S02]  /*61640*/  ATOM.E.CAST.SPIN PT, R35, [R32], R34, R35 ;  /* 0x000000222023738b */ /* 0x000ea400019e0123 */
[----:B--2---:R-:W-:-:S13]  /*61650*/  ISETP.EQ.U32.AND P0, PT, R35, 0x1, PT ;  /* 0x000000012300780c */ /* 0x004fda0003f02070 */
[----:B------:R-:W-:Y:S05]  /*61660*/  @!P0 BRA `(.L_x_16044) ;  /* 0xfffffffc00ec8947 */ /* 0x000fea000383ffff */
[----:B------:R-:W-:Y:S05]  /*61670*/  BRA `(.L_x_16040) ;  /* 0x00000000000c7947 */ /* 0x000fea0003800000 */
.L_x_16043:
[----:B------:R-:W2:Y:S02]  /*61680*/  LD.E R34, desc[UR8][R32.64] ;  /* 0x0000000820227980 */ /* 0x000ea4000c101900 */
[----:B--2---:R-:W-:-:S05]  /*61690*/  FADD R34, R23, R34 ;  /* 0x0000002217227221 */ /* 0x004fca0000000000 */
[----:B------:R0:W-:Y:S02]  /*616a0*/  ST.E desc[UR8][R32.64], R34 ;  /* 0x0000002220007985 */ /* 0x0001e4000c101908 */
.L_x_16040:
[----:B------:R-:W-:Y:S05]  /*616b0*/  BSYNC.RECONVERGENT B0 ;  /* 0x0000000000007941 */ /* 0x000fea0003800200 */
.L_x_16039:
[----:B0-----:R-:W-:-:S05]  /*616c0*/  IMAD.WIDE R32, R39, 0x4, R20 ;  /* 0x0000000427207825 */ /* 0x001fca00078e0214 */
[----:B------:R0:W-:Y:S01]  /*616d0*/  ATOM.E.ADD.F32.FTZ.RN.STRONG.GPU P0, RZ, desc[UR8][R32.64], R3 ;  /* 0x8000000320ff79a2 */ /* 0x0001e2000c10f308 */
[----:B------:R-:W-:Y:S04]  /*616e0*/  BSSY.RECONVERGENT B0, `(.L_x_16045) ;  /* 0x0000015000007945 */ /* 0x000fe80003800200 */
[----:B0-----:R-:W-:Y:S05]  /*616f0*/  @P0 BRA `(.L_x_16046) ;  /* 0x00000000004c0947 */ /* 0x001fea0003800000 */
[----:B------:R-:W0:Y:S02]  /*61700*/  QSPC.E.S P0, RZ, [R32] ;  /* 0x0000000020ff73aa */ /* 0x000e240000000500 */
[----:B0-----:R-:W-:Y:S05]  /*61710*/  @!P0 BRA `(.L_x_16047) ;  /* 0x0000000000188947 */ /* 0x001fea0003800000 */
[----:B------:R-:W-:-:S07]  /*61720*/  MOV R23, R32 ;  /* 0x0000002000177202 */ /* 0x000fce0000000f00 */
.L_x_16048:
[----:B------:R-:W0:Y:S02]  /*61730*/  LDS R32, [R23] ;  /* 0x0000000017207984 */ /* 0x000e240000000800 */
[----:B0-----:R-:W-:-:S05]  /*61740*/  FADD R33, R3, R32 ;  /* 0x0000002003217221 */ /* 0x001fca0000000000 */
[----:B------:R-:W0:Y:S02]  /*61750*/  ATOMS.CAST.SPIN P0, [R23], R32, R33 ;  /* 0x000000201700758d */ /* 0x000e240001800021 */
[----:B0-----:R-:W-:Y:S05]  /*61760*/  @!P0 BRA `(.L_x_16048) ;  /* 0xfffffffc00f08947 */ /* 0x001fea000383ffff */
[----:B------:R-:W-:Y:S05]  /*61770*/  BRA `(.L_x_16046) ;  /* 0x00000000002c7947 */ /* 0x000fea0003800000 */
.L_x_16047:
[----:B------:R-:W0:Y:S02]  /*61780*/  QSPC.E.D P0, RZ, [R32] ;  /* 0x0000000020ff73aa */ /* 0x000e240000000700 */
[----:B0-----:R-:W-:Y:S05]  /*61790*/  @!P0 BRA `(.L_x_16049) ;  /* 0x0000000000188947 */ /* 0x001fea0003800000 */
.L_x_16050:
[----:B------:R-:W2:Y:S02]  /*617a0*/  LD.E R34, [R32] ;  /* 0x0000000020227980 */ /* 0x000ea40000100900 */
[----:B--2---:R-:W-:-:S06]  /*617b0*/  FADD R35, R3, R34 ;  /* 0x0000002203237221 */ /* 0x004fcc0000000000 */
[----:B------:R-:W2:Y:S02]  /*617c0*/  ATOM.E.CAST.SPIN PT, R35, [R32], R34, R35 ;  /* 0x000000222023738b */ /* 0x000ea400019e0123 */
[----:B--2---:R-:W-:-:S13]  /*617d0*/  ISETP.EQ.U32.AND P0, PT, R35, 0x1, PT ;  /* 0x000000012300780c */ /* 0x004fda0003f02070 */
[----:B------:R-:W-:Y:S05]  /*617e0*/  @!P0 BRA `(.L_x_16050) ;  /* 0xfffffffc00ec8947 */ /* 0x000fea000383ffff */
[----:B------:R-:W-:Y:S05]  /*617f0*/  BRA `(.L_x_16046) ;  /* 0x00000000000c7947 */ /* 0x000fea0003800000 */
.L_x_16049:
[----:B------:R-:W2:Y:S02]  /*61800*/  LD.E R23, desc[UR8][R32.64] ;  /* 0x0000000820177980 */ /* 0x000ea4000c101900 */
[----:B--2---:R-:W-:-:S05]  /*61810*/  FADD R23, R3, R23 ;  /* 0x0000001703177221 */ /* 0x004fca0000000000 */
[----:B------:R0:W-:Y:S02]  /*61820*/  ST.E desc[UR8][R32.64], R23 ;  /* 0x0000001720007985 */ /* 0x0001e4000c101908 */
.L_x_16046:
[----:B------:R-:W-:Y:S05]  /*61830*/  BSYNC.RECONVERGENT B0 ;  /* 0x0000000000007941 */ /* 0x000fea0003800200 */
.L_x_16045:
        /* <DEDUP_REMOVED lines=10> */
.L_x_16054:
[----:B------:R-:W0:Y:S02]  /*618e0*/  LDS R32, [R34] ;  /* 0x0000000022207984 */ /* 0x000e240000000800 */
[----:B0-----:R-:W-:-:S05]  /*618f0*/  FADD R33, R23, R32 ;  /* 0x0000002017217221 */ /* 0x001fca0000000000 */
[----:B------:R-:W0:Y:S02]  /*61900*/  ATOMS.CAST.SPIN P0, [R34], R32, R33 ;  /* 0x000000202200758d */ /* 0x000e240001800021 */
[----:B0-----:R-:W-:Y:S05]  /*61910*/  @!P0 BRA `(.L_x_16054) ;  /* 0xfffffffc00f08947 */ /* 0x001fea000383ffff */
[----:B------:R-:W-:Y:S05]  /*61920*/  BRA `(.L_x_16052) ;  /* 0x00000000002c7947 */ /* 0x000fea0003800000 */
.L_x_16053:
[----:B------:R-:W0:Y:S02]  /*61930*/  QSPC.E.D P0, RZ, [R32] ;  /* 0x0000000020ff73aa */ /* 0x000e240000000700 */
[----:B0-----:R-:W-:Y:S05]  /*61940*/  @!P0 BRA `(.L_x_16055) ;  /* 0x0000000000188947 */ /* 0x001fea0003800000 */
.L_x_16056:
[----:B------:R-:W2:Y:S02]  /*61950*/  LD.E R34, [R32] ;  /* 0x0000000020227980 */ /* 0x000ea40000100900 */
[----:B--2---:R-:W-:-:S06]  /*61960*/  FADD R35, R23, R34 ;  /* 0x0000002217237221 */ /* 0x004fcc0000000000 */
[----:B------:R-:W2:Y:S02]  /*61970*/  ATOM.E.CAST.SPIN PT, R35, [R32], R34, R35 ;  /* 0x000000222023738b */ /* 0x000ea400019e0123 */
[----:B--2---:R-:W-:-:S13]  /*61980*/  ISETP.EQ.U32.AND P0, PT, R35, 0x1, PT ;  /* 0x000000012300780c */ /* 0x004fda0003f02070 */
[----:B------:R-:W-:Y:S05]  /*61990*/  @!P0 BRA `(.L_x_16056) ;  /* 0xfffffffc00ec8947 */ /* 0x000fea000383ffff */
[----:B------:R-:W-:Y:S05]  /*619a0*/  BRA `(.L_x_16052) ;  /* 0x00000000000c7947 */ /* 0x000fea0003800000 */
.L_x_16055:
[----:B------:R-:W2:Y:S02]  /*619b0*/  LD.E R34, desc[UR8][R32.64] ;  /* 0x0000000820227980 */ /* 0x000ea4000c101900 */
[----:B--2---:R-:W-:-:S05]  /*619c0*/  FADD R34, R23, R34 ;  /* 0x0000002217227221 */ /* 0x004fca0000000000 */
[----:B------:R0:W-:Y:S02]  /*619d0*/  ST.E desc[UR8][R32.64], R34 ;  /* 0x0000002220007985 */ /* 0x0001e4000c101908 */
.L_x_16052:
[----:B------:R-:W-:Y:S05]  /*619e0*/  BSYNC.RECONVERGENT B0 ;  /* 0x0000000000007941 */ /* 0x000fea0003800200 */
.L_x_16051:
[----:B0-----:R-:W-:-:S05]  /*619f0*/  IMAD.WIDE R32, R38, 0x4, R20 ;  /* 0x0000000426207825 */ /* 0x001fca00078e0214 */
[----:B------:R0:W-:Y:S01]  /*61a00*/  ATOM.E.ADD.F32.FTZ.RN.STRONG.GPU P0, RZ, desc[UR8][R32.64], R3 ;  /* 0x8000000320ff79a2 */ /* 0x0001e2000c10f308 */
[----:B------:R-:W-:Y:S04]  /*61a10*/  BSSY.RECONVERGENT B0, `(.L_x_16057) ;  /* 0x0000015000007945 */ /* 0x000fe80003800200 */
[----:B0-----:R-:W-:Y:S05]  /*61a20*/  @P0 BRA `(.L_x_16058) ;  /* 0x00000000004c0947 */ /* 0x001fea0003800000 */
[----:B------:R-:W0:Y:S02]  /*61a30*/  QSPC.E.S P0, RZ, [R32] ;  /* 0x0000000020ff73aa */ /* 0x000e240000000500 */
[----:B0-----:R-:W-:Y:S05]  /*61a40*/  @!P0 BRA `(.L_x_16059) ;  /* 0x0000000000188947 */ /* 0x001fea0003800000 */
[----:B------:R-:W-:-:S07]  /*61a50*/  MOV R23, R32 ;  /* 0x0000002000177202 */ /* 0x000fce0000000f00 */
.L_x_16060:
[----:B------:R-:W0:Y:S02]  /*61a60*/  LDS R32, [R23] ;  /* 0x0000000017207984 */ /* 0x000e240000000800 */
[----:B0-----:R-:W-:-:S05]  /*61a70*/  FADD R33, R3, R32 ;  /* 0x0000002003217221 */ /* 0x001fca0000000000 */
[----:B------:R-:W0:Y:S02]  /*61a80*/  ATOMS.CAST.SPIN P0, [R23], R32, R33 ;  /* 0x000000201700758d */ /* 0x000e240001800021 */
[----:B0-----:R-:W-:Y:S05]  /*61a90*/  @!P0 BRA `(.L_x_16060) ;  /* 0xfffffffc00f08947 */ /* 0x001fea000383ffff */
[----:B------:R-:W-:Y:S05]  /*61aa0*/  BRA `(.L_x_16058) ;  /* 0x00000000002c7947 */ /* 0x000fea0003800000 */
.L_x_16059:
[----:B------:R-:W0:Y:S02]  /*61ab0*/  QSPC.E.D P0, RZ, [R32] ;  /* 0x0000000020ff73aa */ /* 0x000e240000000700 */
[----:B0-----:R-:W-:Y:S05]  /*61ac0*/  @!P0 BRA `(.L_x_16061) ;  /* 0x0000000000188947 */ /* 0x001fea0003800000 */
.L_x_16062:
[----:B------:R-:W2:Y:S02]  /*61ad0*/  LD.E R34, [R32] ;  /* 0x0000000020227980 */ /* 0x000ea40000100900 */
[----:B--2---:R-:W-:-:S06]  /*61ae0*/  FADD R35, R3, R34 ;  /* 0x0000002203237221 */ /* 0x004fcc0000000000 */
[----:B------:R-:W2:Y:S02]  /*61af0*/  ATOM.E.CAST.SPIN PT, R35, [R32], R34, R35 ;  /* 0x000000222023738b */ /* 0x000ea400019e0123 */
[----:B--2---:R-:W-:-:S13]  /*61b00*/  ISETP.EQ.U32.AND P0, PT, R35, 0x1, PT ;  /* 0x000000012300780c */ /* 0x004fda0003f02070 */
[----:B------:R-:W-:Y:S05]  /*61b10*/  @!P0 BRA `(.L_x_16062) ;  /* 0xfffffffc00ec8947 */ /* 0x000fea000383ffff */
[----:B------:R-:W-:Y:S05]  /*61b20*/  BRA `(.L_x_16058) ;  /* 0x00000000000c7947 */ /* 0x000fea0003800000 */
.L_x_16061:
[----:B------:R-:W2:Y:S02]  /*61b30*/  LD.E R23, desc[UR8][R32.64] ;  /* 0x0000000820177980 */ /* 0x000ea4000c101900 */
[----:B--2---:R-:W-:-:S05]  /*61b40*/  FADD R23, R3, R23 ;  /* 0x0000001703177221 */ /* 0x004fca0000000000 */
[----:B------:R0:W-:Y:S02]  /*61b50*/  ST.E desc[UR8][R32.64], R23 ;  /* 0x0000001720007985 */ /* 0x0001e4000c101908 */
.L_x_16058:
[----:B------:R-:W-:Y:S05]  /*61b60*/  BSYNC.RECONVERGENT B0 ;  /* 0x0000000000007941 */ /* 0x000fea0003800200 */
.L_x_16057:
        /* <DEDUP_REMOVED lines=10> */
.L_x_16066:
[----:B------:R-:W0:Y:S02]  /*61c10*/  LDS R32, [R23] ;  /* 0x0000000017207984 */ /* 0x000e240000000800 */
[----:B0-----:R-:W-:-:S05]  /*61c20*/  FADD R33, R13, R32 ;  /* 0x000000200d217221 */ /* 0x001fca0000000000 */
[----:B------:R-:W0:Y:S02]  /*61c30*/  ATOMS.CAST.SPIN P0, [R23], R32, R33 ;  /* 0x000000201700758d */ /* 0x000e240001800021 */
[----:B0-----:R-:W-:Y:S05]  /*61c40*/  @!P0 BRA `(.L_x_16066) ;  /* 0xfffffffc00f08947 */ /* 0x001fea000383ffff */
[----:B------:R-:W-:Y:S05]  /*61c50*/  BRA `(.L_x_16064) ;  /* 0x00000000002c7947 */ /* 0x000fea0003800000 */
.L_x_16065:
[----:B------:R-:W0:Y:S02]  /*61c60*/  QSPC.E.D P0, RZ, [R32] ;  /* 0x0000000020ff73aa */ /* 0x000e240000000700 */
[----:B0-----:R-:W-:Y:S05]  /*61c70*/  @!P0 BRA `(.L_x_16067) ;  /* 0x0000000000188947 */ /* 0x001fea0003800000 */
.L_x_16068:
[----:B------:R-:W2:Y:S02]  /*61c80*/  LD.E R34, [R32] ;  /* 0x0000000020227980 */ /* 0x000ea40000100900 */
[----:B--2---:R-:W-:-:S06]  /*61c90*/  FADD R35, R13, R34 ;  /* 0x000000220d237221 */ /* 0x004fcc0000000000 */
[----:B------:R-:W2:Y:S02]  /*61ca0*/  ATOM.E.CAST.SPIN PT, R35, [R32], R34, R35 ;  /* 0x000000222023738b */ /* 0x000ea400019e0123 */
[----:B--2---:R-:W-:-:S13]  /*61cb0*/  ISETP.EQ.U32.AND P0, PT, R35, 0x1, PT ;  /* 0x000000012300780c */ /* 0x004fda0003f02070 */
[----:B------:R-:W-:Y:S05]  /*61cc0*/  @!P0 BRA `(.L_x_16068) ;  /* 0xfffffffc00ec8947 */ /* 0x000fea000383ffff */
[----:B------:R-:W-:Y:S05]  /*61cd0*/  BRA `(.L_x_16064) ;  /* 0x00000000000c7947 */ /* 0x000fea0003800000 */
.L_x_16067:
[----:B------:R-:W2:Y:S02]  /*61ce0*/  LD.E R23, desc[UR8][R32.64] ;  /* 0x0000000820177980 */ /* 0x000ea4000c101900 */
[----:B--2---:R-:W-:-:S05]  /*61cf0*/  FADD R23, R13, R23 ;  /* 0x000000170d177221 */ /* 0x004fca0000000000 */
[----:B------:R0:W-:Y:S02]  /*61d00*/  ST.E desc[UR8][R32.64], R23 ;  /* 0x0000001720007985 */ /* 0x0001e4000c101908 */
.L_x_16064:
[----:B------:R-:W-:Y:S05]  /*61d10*/  BSYNC.RECONVERGENT B0 ;  /* 0x0000000000007941 */ /* 0x000fea0003800200 */
.L_x_16063:
[----:B0-----:R-:W-:-:S05]  /*61d20*/  IMAD.WIDE R32, R37, 0x4, R20 ;  /* 0x0000000425207825 */ /* 0x001fca00078e0214 */
[----:B------:R0:W-:Y:S01]  /*61d30*/  ATOM.E.ADD.F32.FTZ.RN.STRONG.GPU P0, RZ, desc[UR8][R32.64], R3 ;  /* 0x8000000320ff79a2 */ /* 0x0001e2000c10f308 */
[----:B------:R-:W-:Y:S04]  /*61d40*/  BSSY.RECONVERGENT B0, `(.L_x_16069) ;  /* 0x0000015000007945 */ /* 0x000fe80003800200 */
[----:B0-----:R-:W-:Y:S05]  /*61d50*/  @P0 BRA `(.L_x_16070) ;  /* 0x00000000004c0947 */ /* 0x001fea0003800000 */
[----:B------:R-:W0:Y:S02]  /*61d60*/  QSPC.E.S P0, RZ, [R32] ;  /* 0x0000000020ff73aa */ /* 0x000e240000000500 */
[----:B0-----:R-:W-:Y:S05]  /*61d70*/  @!P0 BRA `(.L_x_16071) ;  /* 0x0000000000188947 */ /* 0x001fea0003800000 */
[----:B------:R-:W-:-:S07]  /*61d80*/  MOV R13, R32 ;  /* 0x00000020000d7202 */ /* 0x000fce0000000f00 */
.L_x_16072:
[----:B------:R-:W0:Y:S02]  /*61d90*/  LDS R32, [R13] ;  /* 0x000000000d207984 */ /* 0x000e240000000800 */
[----:B0-----:R-:W-:-:S05]  /*61da0*/  FADD R33, R3, R32 ;  /* 0x0000002003217221 */ /* 0x001fca0000000000 */
[----:B------:R-:W0:Y:S02]  /*61db0*/  ATOMS.CAST.SPIN P0, [R13], R32, R33 ;  /* 0x000000200d00758d */ /* 0x000e240001800021 */
[----:B0-----:R-:W-:Y:S05]  /*61dc0*/  @!P0 BRA `(.L_x_16072) ;  /* 0xfffffffc00f08947 */ /* 0x001fea000383ffff */
[----:B------:R-:W-:Y:S05]  /*61dd0*/  BRA `(.L_x_16070) ;  /* 0x00000000002c7947 */ /* 0x000fea0003800000 */
.L_x_16071:
[----:B------:R-:W0:Y:S02]  /*61de0*/  QSPC.E.D P0, RZ, [R32] ;  /* 0x0000000020ff73aa */ /* 0x000e240000000700 */
[----:B0-----:R-:W-:Y:S05]  /*61df0*/  @!P0 BRA `(.L_x_16073) ;  /* 0x0000000000188947 */ /* 0x001fea0003800000 */
.L_x_16074:
[----:B------:R-:W2:Y:S02]  /*61e00*/  LD.E R34, [R32] ;  /* 0x0000000020227980 */ /* 0x000ea40000100900 */
[----:B--2---:R-:W-:-:S06]  /*61e10*/  FADD R35, R3, R34 ;  /* 0x0000002203237221 */ /* 0x004fcc0000000000 */
[----:B------:R-:W2:Y:S02]  /*61e20*/  ATOM.E.CAST.SPIN PT, R35, [R32], R34, R35 ;  /* 0x000000222023738b */ /* 0x000ea400019e0123 */
[----:B--2---:R-:W-:-:S13]  /*61e30*/  ISETP.EQ.U32.AND P0, PT, R35, 0x1, PT ;  /* 0x000000012300780c */ /* 0x004fda0003f02070 */
[----:B------:R-:W-:Y:S05]  /*61e40*/  @!P0 BRA `(.L_x_16074) ;  /* 0xfffffffc00ec8947 */ /* 0x000fea000383ffff */
[----:B------:R-:W-:Y:S05]  /*61e50*/  BRA `(.L_x_16070) ;  /* 0x00000000000c7947 */ /* 0x000fea0003800000 */
.L_x_16073:
[----:B------:R-:W2:Y:S02]  /*61e60*/  LD.E R13, desc[UR8][R32.64] ;  /* 0x00000008200d7980 */ /* 0x000ea4000c101900 */
[----:B--2---:R-:W-:-:S05]  /*61e70*/  FADD R13, R3, R13 ;  /* 0x0000000d030d7221 */ /* 0x004fca0000000000 */
[----:B------:R0:W-:Y:S02]  /*61e80*/  ST.E desc[UR8][R32.64], R13 ;  /* 0x0000000d20007985 */ /* 0x0001e4000c101908 */
.L_x_16070:
[----:B------:R-:W-:Y:S05]  /*61e90*/  BSYNC.RECONVERGENT B0 ;  /* 0x0000000000007941 */ /* 0x000fea0003800200 */
.L_x_16069:
        /* <DEDUP_REMOVED lines=10> */
.L_x_16078:
[----:B------:R-:W0:Y:S02]  /*61f40*/  LDS R30, [R23] ;  /* 0x00000000171e7984 */ /* 0x000e240000000800 */
[----:B0-----:R-:W-:-:S05]  /*61f50*/  FADD R31, R13, R30 ;  /* 0x0000001e0d1f7221 */ /* 0x001fca0000000000 */
[----:B------:R-:W0:Y:S02]  /*61f60*/  ATOMS.CAST.SPIN P0, [R23], R30, R31 ;  /* 0x0000001e1700758d */ /* 0x000e24000180001f */
[----:B0-----:R-:W-:Y:S05]  /*61f70*/  @!P0 BRA `(.L_x_16078) ;  /* 0xfffffffc00f08947 */ /* 0x001fea000383ffff */
[----:B------:R-:W-:Y:S05]  /*61f80*/  BRA `(.L_x_16076) ;  /* 0x00000000002c7947 */ /* 0x000fea0003800000 */
.L_x_16077:
[----:B------:R-:W0:Y:S02]  /*61f90*/  QSPC.E.D P0, RZ, [R30] ;  /* 0x000000001eff73aa */ /* 0x000e240000000700 */
[----:B0-----:R-:W-:Y:S05]  /*61fa0*/  @!P0 BRA `(.L_x_16079) ;  /* 0x0000000000188947 */ /* 0x001fea0003800000 */
.L_x_16080:
[----:B------:R-:W2:Y:S02]  /*61fb0*/  LD.E R32, [R30] ;  /* 0x000000001e207980 */ /* 0x000ea40000100900 */
[----:B--2---:R-:W-:-:S06]  /*61fc0*/  FADD R33, R13, R32 ;  /* 0x000000200d217221 */ /* 0x004fcc0000000000 */
[----:B------:R-:W2:Y:S02]  /*61fd0*/  ATOM.E.CAST.SPIN PT, R33, [R30], R32, R33 ;  /* 0x000000201e21738b */ /* 0x000ea400019e0121 */
[----:B--2---:R-:W-:-:S13]  /*61fe0*/  ISETP.EQ.U32.AND P0, PT, R33, 0x1, PT ;  /* 0x000000012100780c */ /* 0x004fda0003f02070 */
[----:B------:R-:W-:Y:S05]  /*61ff0*/  @!P0 BRA `(.L_x_16080) ;  /* 0xfffffffc00ec8947 */ /* 0x000fea000383ffff */
[----:B------:R-:W-:Y:S05]  /*62000*/  BRA `(.L_x_16076) ;  /* 0x00000000000c7947 */ /* 0x000fea0003800000 */
.L_x_16079:
[----:B------:R-:W2:Y:S02]  /*62010*/  LD.E R23, desc[UR8][R30.64] ;  /* 0x000000081e177980 */ /* 0x000ea4000c101900 */
[----:B--2---:R-:W-:-:S05]  /*62020*/  FADD R23, R13, R23 ;  /* 0x000000170d177221 */ /* 0x004fca0000000000 */
[----:B------:R0:W-:Y:S02]  /*62030*/  ST.E desc[UR8][R30.64], R23 ;  /* 0x000000171e007985 */ /* 0x0001e4000c101908 */
.L_x_16076:
[----:B------:R-:W-:Y:S05]  /*62040*/  BSYNC.RECONVERGENT B0 ;  /* 0x0000000000007941 */ /* 0x000fea0003800200 */
.L_x_16075:
[----:B------:R-:W-:-:S05]  /*62050*/  IMAD.WIDE R20, R36, 0x4, R20 ;  /* 0x0000000424147825 */ /* 0x000fca00078e0214 */
[----:B------:R1:W-:Y:S01]  /*62060*/  ATOM.E.ADD.F32.FTZ.RN.STRONG.GPU P0, RZ, desc[UR8][R20.64], R3 ;  /* 0x8000000314ff79a2 */ /* 0x0003e2000c10f308 */
[----:B------:R-:W-:Y:S04]  /*62070*/  BSSY.RECONVERGENT B0, `(.L_x_16081) ;  /* 0x0000015000007945 */ /* 0x000fe80003800200 */
[----:B-1----:R-:W-:Y:S05]  /*62080*/  @P0 BRA `(.L_x_16082) ;  /* 0x00000000004c0947 */ /* 0x002fea0003800000 */
[----:B------:R-:W1:Y:S02]  /*62090*/  QSPC.E.S P0, RZ, [R20] ;  /* 0x0000000014ff73aa */ /* 0x000e640000000500 */
[----:B-1----:R-:W-:Y:S05]  /*620a0*/  @!P0 BRA `(.L_x_16083) ;  /* 0x0000000000188947 */ /* 0x002fea0003800000 */
[----:B------:R-:W-:-:S07]  /*620b0*/  MOV R13, R20 ;  /* 0x00000014000d7202 */ /* 0x000fce0000000f00 */
.L_x_16084:
[----:B------:R-:W1:Y:S02]  /*620c0*/  LDS R20, [R13] ;  /* 0x000000000d147984 */ /* 0x000e640000000800 */
[----:B-1----:R-:W-:-:S05]  /*620d0*/  FADD R21, R3, R20 ;  /* 0x0000001403157221 */ /* 0x002fca0000000000 */
[----:B------:R-:W1:Y:S02]  /*620e0*/  ATOMS.CAST.SPIN P0, [R13], R20, R21 ;  /* 0x000000140d00758d */ /* 0x000e640001800015 */
[----:B-1----:R-:W-:Y:S05]  /*620f0*/  @!P0 BRA `(.L_x_16084) ;  /* 0xfffffffc00f08947 */ /* 0x002fea000383ffff */
[----:B------:R-:W-:Y:S05]  /*62100*/  BRA `(.L_x_16082) ;  /* 0x00000000002c7947 */ /* 0x000fea0003800000 */
.L_x_16083:
[----:B------:R-:W1:Y:S02]  /*62110*/  QSPC.E.D P0, RZ, [R20] ;  /* 0x0000000014ff73aa */ /* 0x000e640000000700 */
[----:B-1----:R-:W-:Y:S05]  /*62120*/  @!P0 BRA `(.L_x_16085) ;  /* 0x0000000000188947 */ /* 0x002fea0003800000 */
.L_x_16086:
[----:B0-----:R-:W2:Y:S02]  /*62130*/  LD.E R30, [R20] ;  /* 0x00000000141e7980 */ /* 0x001ea40000100900 */
[----:B--2---:R-:W-:-:S06]  /*62140*/  FADD R31, R3, R30 ;  /* 0x0000001e031f7221 */ /* 0x004fcc0000000000 */
[----:B------:R-:W2:Y:S02]  /*62150*/  ATOM.E.CAST.SPIN PT, R31, [R20], R30, R31 ;  /* 0x0000001e141f738b */ /* 0x000ea400019e011f */
[----:B--2---:R-:W-:-:S13]  /*62160*/  ISETP.EQ.U32.AND P0, PT, R31, 0x1, PT ;  /* 0x000000011f00780c */ /* 0x004fda0003f02070 */
[----:B------:R-:W-:Y:S05]  /*62170*/  @!P0 BRA `(.L_x_16086) ;  /* 0xfffffffc00ec8947 */ /* 0x000fea000383ffff */
[----:B------:R-:W-:Y:S05]  /*62180*/  BRA `(.L_x_16082) ;  /* 0x00000000000c7947 */ /* 0x000fea0003800000 */
.L_x_16085:
[----:B------:R-:W2:Y:S02]  /*62190*/  LD.E R13, desc[UR8][R20.64] ;  /* 0x00000008140d7980 */ /* 0x000ea4000c101900 */
[----:B--2---:R-:W-:-:S05]  /*621a0*/  FADD R13, R3, R13 ;  /* 0x0000000d030d7221 */ /* 0x004fca0000000000 */
[----:B------:R1:W-:Y:S02]  /*621b0*/  ST.E desc[UR8][R20.64], R13 ;  /* 0x0000000d14007985 */ /* 0x0003e4000c101908 */
.L_x_16082:
[----:B------:R-:W-:Y:S05]  /*621c0*/  BSYNC.RECONVERGENT B0 ;  /* 0x0000000000007941 */ /* 0x000fea0003800200 */
.L_x_16081:
        /* <DEDUP_REMOVED lines=8> */
.L_x_17533:
        /* <DEDUP_REMOVED lines=18> */
.L_x_16091:
[----:B------:R-:W0:Y:S02]  /*62370*/  LDS R20, [R32] ;  /* 0x0000000020147984 */ /* 0x000e240000000800 */
[----:B0-----:R-:W-:-:S05]  /*62380*/  FADD R21, R24, R20 ;  /* 0x0000001418157221 */ /* 0x001fca0000000000 */
[----:B------:R-:W0:Y:S02]  /*62390*/  ATOMS.CAST.SPIN P0, [R32], R20, R21 ;  /* 0x000000142000758d */ /* 0x000e240001800015 */
[----:B0-----:R-:W-:Y:S05]  /*623a0*/  @!P0 BRA `(.L_x_16091) ;  /* 0xfffffffc00f08947 */ /* 0x001fea000383ffff */
[----:B------:R-:W-:Y:S05]  /*623b0*/  BRA `(.L_x_16089) ;  /* 0x00000000002c7947 */ /* 0x000fea0003800000 */
.L_x_16090:
[----:B------:R-:W0:Y:S02]  /*623c0*/  QSPC.E.D P0, RZ, [R30] ;  /* 0x000000001eff73aa */ /* 0x000e240000000700 */
[----:B0-----:R-:W-:Y:S05]  /*623d0*/  @!P0 BRA `(.L_x_16092) ;  /* 0x0000000000188947 */ /* 0x001fea0003800000 */
.L_x_16093:
[----:B------:R-:W2:Y:S02]  /*623e0*/  LD.E R20, [R30] ;  /* 0x000000001e147980 */ /* 0x000ea40000100900 */
[----:B--2---:R-:W-:-:S06]  /*623f0*/  FADD R21, R24, R20 ;  /* 0x0000001418157221 */ /* 0x004fcc0000000000 */
[----:B------:R-:W2:Y:S02]  /*62400*/  ATOM.E.CAST.SPIN PT, R21, [R30], R20, R21 ;  /* 0x000000141e15738b */ /* 0x000ea400019e0115 */
[----:B--2---:R-:W-:-:S13]  /*62410*/  ISETP.EQ.U32.AND P0, PT, R21, 0x1, PT ;  /* 0x000000011500780c */ /* 0x004fda0003f02070 */
[----:B------:R-:W-:Y:S05]  /*62420*/  @!P0 BRA `(.L_x_16093) ;  /* 0xfffffffc00ec8947 */ /* 0x000fea000383ffff */
[----:B------:R-:W-:Y:S05]  /*62430*/  BRA `(.L_x_16089) ;  /* 0x00000000000c7947 */ /* 0x000fea0003800000 */
.L_x_16092:
[----:B------:R-:W2:Y:S02]  /*62440*/  LD.E R20, desc[UR8][R30.64] ;  /* 0x000000081e147980 */ /* 0x000ea4000c101900 */
[----:B--2---:R-:W-:-:S05]  /*62450*/  FADD R20, R24, R20 ;  /* 0x0000001418147221 */ /* 0x004fca0000000000 */
[----:B------:R0:W-:Y:S02]  /*62460*/  ST.E desc[UR8][R30.64], R20 ;  /* 0x000000141e007985 */ /* 0x0001e4000c101908 */
.L_x_16089:
[----:B------:R-:W-:Y:S05]  /*62470*/  BSYNC.RECONVERGENT B0 ;  /* 0x0000000000007941 */ /* 0x000fea0003800200 */
.L_x_16088:
        /* <DEDUP_REMOVED lines=9> */
.L_x_16097:
[----:B------:R-:W0:Y:S02]  /*62510*/  LDS R32, [R13] ;  /* 0x000000000d207984 */ /* 0x000e240000000800 */
[----:B0-----:R-:W-:-:S05]  /*62520*/  FADD R33, R3, R32 ;  /* 0x0000002003217221 */ /* 0x001fca0000000000 */
[----:B------:R-:W0:Y:S02]  /*62530*/  ATOMS.CAST.SPIN P0, [R13], R32, R33 ;  /* 0x000000200d00758d */ /* 0x000e240001800021 */
[----:B0-----:R-:W-:Y:S05]  /*62540*/  @!P0 BRA `(.L_x_16097) ;  /* 0xfffffffc00f08947 */ /* 0x001fea000383ffff */
[----:B------:R-:W-:Y:S05]  /*62550*/  BRA `(.L_x_16095) ;  /* 0x00000000002c7947 */ /* 0x000fea0003800000 */
.L_x_16096:
[----:B------:R-:W0:Y:S02]  /*62560*/  QSPC.E.D P0, RZ, [R20] ;  /* 0x0000000014ff73aa */ /* 0x000e240000000700 */
[----:B0-----:R-:W-:Y:S05]  /*62570*/  @!P0 BRA `(.L_x_16098) ;  /* 0x0000000000188947 */ /* 0x001fea0003800000 */
.L_x_16099:
[----:B------:R-:W2:Y:S02]  /*62580*/  LD.E R32, [R20] ;  /* 0x0000000014207980 */ /* 0x000ea40000100900 */
[----:B--2---:R-:W-:-:S06]  /*62590*/  FADD R33, R3, R32 ;  /* 0x0000002003217221 */ /* 0x004fcc0000000000 */
[----:B------:R-:W2:Y:S02]  /*625a0*/  ATOM.E.CAST.SPIN PT, R33, [R20], R32, R33 ;  /* 0x000000201421738b */ /* 0x000ea400019e0121 */
[----:B--2---:R-:W-:-:S13]  /*625b0*/  ISETP.EQ.U32.AND P0, PT, R33, 0x1, PT ;  /* 0x000000012100780c */ /* 0x004fda0003f02070 */
[----:B------:R-:W-:Y:S05]  /*625c0*/  @!P0 BRA `(.L_x_16099) ;  /* 0xfffffffc00ec8947 */ /* 0x000fea000383ffff */
[----:B------:R-:W-:Y:S05]  /*625d0*/  BRA `(.L_x_16095) ;  /* 0x00000000000c7947 */ /* 0x000fea0003800000 */
.L_x_16098:
[----:B------:R-:W2:Y:S02]  /*625e0*/  LD.E R13, desc[UR8][R20.64] ;  /* 0x00000008140d7980 */ /* 0x000ea4000c101900 */
[----:B--2---:R-:W-:-:S05]  /*625f0*/  FADD R13, R3, R13 ;  /* 0x0000000d030d7221 */ /* 0x004fca0000000000 */
[----:B------:R0:W-:Y:S02]  /*62600*/  ST.E desc[UR8][R20.64], R13 ;  /* 0x0000000d14007985 */ /* 0x0001e4000c101908 */
.L_x_16095:
[----:B------:R-:W-:Y:S05]  /*62610*/  BSYNC.RECONVERGENT B0 ;  /* 0x0000000000007941 */ /* 0x000fea0003800200 */
.L_x_16094:
        /* <DEDUP_REMOVED lines=9> */
.L_x_16103:
[----:B------:R-:W0:Y:S02]  /*626b0*/  LDS R32, [R23] ;  /* 0x0000000017207984 */ /* 0x000e240000000800 */
[----:B0-----:R-:W-:-:S05]  /*626c0*/  FADD R33, R13, R32 ;  /* 0x000000200d217221 */ /* 0x001fca0000000000 */
[----:B------:R-:W0:Y:S02]  /*626d0*/  ATOMS.CAST.SPIN P0, [R23], R32, R33 ;  /* 0x000000201700758d */ /* 0x000e240001800021 */
[----:B0-----:R-:W-:Y:S05]  /*626e0*/  @!P0 BRA `(.L_x_16103) ;  /* 0xfffffffc00f08947 */ /* 0x001fea000383ffff */
[----:B------:R-:W-:Y:S05]  /*626f0*/  BRA `(.L_x_16101) ;  /* 0x00000000002c7947 */ /* 0x000fea0003800000 */
.L_x_16102:
[----:B------:R-:W0:Y:S02]  /*62700*/  QSPC.E.D P0, RZ, [R32] ;  /* 0x0000000020ff73aa */ /* 0x000e240000000700 */
[----:B0-----:R-:W-:Y:S05]  /*62710*/  @!P0 BRA `(.L_x_16104) ;  /* 0x0000000000188947 */ /* 0x001fea0003800000 */
.L_x_16105:
[----:B------:R-:W2:Y:S02]  /*62720*/  LD.E R34, [R32] ;  /* 0x0000000020227980 */ /* 0x000ea40000100900 */
[----:B--2---:R-:W-:-:S06]  /*62730*/  FADD R35, R13, R34 ;  /* 0x000000220d237221 */ /* 0x004fcc0000000000 */
[----:B------:R-:W2:Y:S02]  /*62740*/  ATOM.E.CAST.SPIN PT, R35, [R32], R34, R35 ;  /* 0x000000222023738b */ /* 0x000ea400019e0123 */
[----:B--2---:R-:W-:-:S13]  /*62750*/  ISETP.EQ.U32.AND P0, PT, R35, 0x1, PT ;  /* 0x000000012300780c */ /* 0x004fda0003f02070 */
[----:B------:R-:W-:Y:S05]  /*62760*/  @!P0 BRA `(.L_x_16105) ;  /* 0xfffffffc00ec8947 */ /* 0x000fea000383ffff */
[----:B------:R-:W-:Y:S05]  /*62770*/  BRA `(.L_x_16101) ;  /* 0x00000000000c7947 */ /* 0x000fea0003800000 */
.L_x_16104:
[----:B------:R-:W2:Y:S02]  /*62780*/  LD.E R23, desc[UR8][R32.64] ;  /* 0x0000000820177980 */ /* 0x000ea4000c101900 */
[----:B--2---:R-:W-:-:S05]  /*62790*/  FADD R23, R13, R23 ;  /* 0x000000170d177221 */ /* 0x004fca0000000000 */
[----:B------:R0:W-:Y:S02]  /*627a0*/  ST.E desc[UR8][R32.64], R23 ;  /* 0x0000001720007985 */ /* 0x0001e4000c101908 */
.L_x_16101:
[----:B------:R-:W-:Y:S05]  /*627b0*/  BSYNC.RECONVERGENT B0 ;  /* 0x0000000000007941 */ /* 0x000fea0003800200 */
.L_x_16100:
[----:B0-----:R-:W-:-:S05]  /*627c0*/  IMAD.WIDE R32, R60, 0x4, R20 ;  /* 0x000000043c207825 */ /* 0x001fca00078e0214 */
[----:B------:R0:W-:Y:S01]  /*627d0*/  ATOM.E.ADD.F32.FTZ.RN.STRONG.GPU P0, RZ, desc[UR8][R32.64], R3 ;  /* 0x8000000320ff79a2 */ /* 0x0001e2000c10f308 */
[----:B------:R-:W-:Y:S04]  /*627e0*/  BSSY.RECONVERGENT B0, `(.L_x_16106) ;  /* 0x0000015000007945 */ /* 0x000fe80003800200 */
[----:B0-----:R-:W-:Y:S05]  /*627f0*/  @P0 BRA `(.L_x_16107) ;  /* 0x00000000004c0947 */ /* 0x001fea0003800000 */
[----:B------:R-:W0:Y:S02]  /*62800*/  QSPC.E.S P0, RZ, [R32] ;  /* 0x0000000020ff73aa */ /* 0x000e240000000500 */
[----:B0-----:R-:W-:Y:S05]  /*62810*/  @!P0 BRA `(.L_x_16108) ;  /* 0x0000000000188947 */ /* 0x001fea0003800000 */
[----:B------:R-:W-:-:S07]  /*62820*/  MOV R13, R32 ;  /* 0x00000020000d7202 */ /* 0x000fce0000000f00 */
.L_x_16109:
[----:B------:R-:W0:Y:S02]  /*62830*/  LDS R32, [R13] ;  /* 0x000000000d207984 */ /* 0x000e240000000800 */
[----:B0-----:R-:W-:-:S05]  /*62840*/  FADD R33, R3, R32 ;  /* 0x0000002003217221 */ /* 0x001fca0000000000 */
[----:B------:R-:W0:Y:S02]  /*62850*/  ATOMS.CAST.SPIN P0, [R13], R32, R33 ;  /* 0x000000200d00758d */ /* 0x000e240001800021 */
[----:B0-----:R-:W-:Y:S05]  /*62860*/  @!P0 BRA `(.L_x_16109) ;  /* 0xfffffffc00f08947 */ /* 0x001fea000383ffff */
[----:B------:R-:W-:Y:S05]  /*62870*/  BRA `(.L_x_16107) ;  /* 0x00000000002c7947 */ /* 0x000fea0003800000 */
.L_x_16108:
[----:B------:R-:W0:Y:S02]  /*62880*/  QSPC.E.D P0, RZ, [R32] ;  /* 0x0000000020ff73aa */ /* 0x000e240000000700 */
[----:B0-----:R-:W-:Y:S05]  /*62890*/  @!P0 BRA `(.L_x_16110) ;  /* 0x0000000000188947 */ /* 0x001fea0003800000 */
.L_x_16111:
[----:B------:R-:W2:Y:S02]  /*628a0*/  LD.E R34, [R32] ;  /* 0x0000000020227980 */ /* 0x000ea40000100900 */
[----:B--2---:R-:W-:-:S06]  /*628b0*/  FADD R35, R3, R34 ;  /* 0x0000002203237221 */ /* 0x004fcc0000000000 */
[----:B------:R-:W2:Y:S02]  /*628c0*/  ATOM.E.CAST.SPIN PT, R35, [R32], R34, R35 ;  /* 0x000000222023738b */ /* 0x000ea400019e0123 */
[----:B--2---:R-:W-:-:S13]  /*628d0*/  ISETP.EQ.U32.AND P0, PT, R35, 0x1, PT ;  /* 0x000000012300780c */ /* 0x004fda0003f02070 */
[----:B------:R-:W-:Y:S05]  /*628e0*/  @!P0 BRA `(.L_x_16111) ;  /* 0xfffffffc00ec8947 */ /* 0x000fea000383ffff */
[----:B------:R-:W-:Y:S05]  /*628f0*/  BRA `(.L_x_16107) ;  /* 0x00000000000c7947 */ /* 0x000fea0003800000 */
.L_x_16110:
[----:B------:R-:W2:Y:S02]  /*62900*/  LD.E R13, desc[UR8][R32.64] ;  /* 0x00000008200d7980 */ /* 0x000ea4000c101900 */
[----:B--2---:R-:W-:-:S05]  /*62910*/  FADD R13, R3, R13 ;  /* 0x0000000d030d7221 */ /* 0x004fca0000000000 */
[----:B------:R0:W-:Y:S02]  /*62920*/  ST.E desc[UR8][R32.64], R13 ;  /* 0x0000000d20007985 */ /* 0x0001e4000c101908 */
.L_x_16107:
[----:B------:R-:W-:Y:S05]  /*62930*/  BSYNC.RECONVERGENT B0 ;  /* 0x0000000000007941 */ /* 0x000fea0003800200 */
.L_x_16106:
        /* <DEDUP_REMOVED lines=9> */
.L_x_16115:
[----:B------:R-:W0:Y:S02]  /*629d0*/  LDS R32, [R23] ;  /* 0x0000000017207984 */ /* 0x000e240000000800 */
[----:B0-----:R-:W-:-:S05]  /*629e0*/  FADD R33, R13, R32 ;  /* 0x000000200d217221 */ /* 0x001fca0000000000 */
[----:B------:R-:W0:Y:S02]  /*629f0*/  ATOMS.CAST.SPIN P0, [R23], R32, R33 ;  /* 0x000000201700758d */ /* 0x000e240001800021 */
[----:B0-----:R-:W-:Y:S05]  /*62a00*/  @!P0 BRA `(.L_x_16115) ;  /* 0xfffffffc00f08947 */ /* 0x001fea000383ffff */
[----:B------:R-:W-:Y:S05]  /*62a10*/  BRA `(.L_x_16113) ;  /* 0x00000000002c7947 */ /* 0x000fea0003800000 */
.L_x_16114:
[----:B------:R-:W0:Y:S02]  /*62a20*/  QSPC.E.D P0, RZ, [R32] ;  /* 0x0000000020ff73aa */ /* 0x000e240000000700 */
[----:B0-----:R-:W-:Y:S05]  /*62a30*/  @!P0 BRA `(.L_x_16116) ;  /* 0x0000000000188947 */ /* 0x001fea0003800000 */
.L_x_16117:
[----:B------:R-:W2:Y:S02]  /*62a40*/  LD.E R34, [R32] ;  /* 0x0000000020227980 */ /* 0x000ea40000100900 */
[----:B--2---:R-:W-:-:S06]  /*62a50*/  FADD R35, R13, R34 ;  /* 0x000000220d237221 */ /* 0x004fcc0000000000 */
[----:B------:R-:W2:Y:S02]  /*62a60*/  ATOM.E.CAST.SPIN PT, R35, [R32], R34, R35 ;  /* 0x000000222023738b */ /* 0x000ea400019e0123 */
[----:B--2---:R-:W-:-:S13]  /*62a70*/  ISETP.EQ.U32.AND P0, PT, R35, 0x1, PT ;  /* 0x000000012300780c */ /* 0x004fda0003f02070 */
[----:B------:R-:W-:Y:S05]  /*62a80*/  @!P0 BRA `(.L_x_16117) ;  /* 0xfffffffc00ec8947 */ /* 0x000fea000383ffff */
[----:B------:R-:W-:Y:S05]  /*62a90*/  BRA `(.L_x_16113) ;  /* 0x00000000000c7947 */ /* 0x000fea0003800000 */
.L_x_16116:
[----:B------:R-:W2:Y:S02]  /*62aa0*/  LD.E R23, desc[UR8][R32.64] ;  /* 0x0000000820177980 */ /* 0x000ea4000c101900 */
[----:B--2---:R-:W-:-:S05]  /*62ab0*/  FADD R23, R13, R23 ;  /* 0x000000170d177221 */ /* 0x004fca0000000000 */
[----:B------:R0:W-:Y:S02]  /*62ac0*/  ST.E desc[UR8][R32.64], R23 ;  /* 0x0000001720007985 */ /* 0x0001e4000c101908 */
.L_x_16113:
[----:B------:R-:W-:Y:S05]  /*62ad0*/  BSYNC.RECONVERGENT B0 ;  /* 0x0000000000007941 */ /* 0x000fea0003800200 */
.L_x_16112:
[----:B0-----:R-:W-:-:S05]  /*62ae0*/  IMAD.WIDE R32, R59, 0x4, R20 ;  /* 0x000000043b207825 */ /* 0x001fca00078e0214 */
[----:B------:R0:W-:Y:S01]  /*62af0*/  ATOM.E.ADD.F32.FTZ.RN.STRONG.GPU P0, RZ, desc[UR8][R32.64], R3 ;  /* 0x8000000320ff79a2 */ /* 0x0001e2000c10f308 */
[----:B------:R-:W-:Y:S04]  /*62b00*/  BSSY.RECONVERGENT B0, `(.L_x_16118) ;  /* 0x0000015000007945 */ /* 0x000fe80003800200 */
[----:B0-----:R-:W-:Y:S05]  /*62b10*/  @P0 BRA `(.L_x_16119) ;  /* 0x00000000004c0947 */ /* 0x001fea0003800000 */
[----:B------:R-:W0:Y:S02]  /*62b20*/  QSPC.E.S P0, RZ, [R32] ;  /* 0x0000000020ff73aa */ /* 0x000e240000000500 */
[----:B0-----:R-:W-:Y:S05]  /*62b30*/  @!P0 BRA `(.L_x_16120) ;  /* 0x0000000000188947 */ /* 0x001fea0003800000 */
[----:B------:R-:W-:-:S07]  /*62b40*/  MOV R13, R32 ;  /* 0x00000020000d7202 */ /* 0x000fce0000000f00 */
.L_x_16121:
[----:B------:R-:W0:Y:S02]  /*62b50*/  LDS R32, [R13] ;  /* 0x000000000d207984 */ /* 0x000e240000000800 */
[----:B0-----:R-:W-:-:S05]  /*62b60*/  FADD R33, R3, R32 ;  /* 0x0000002003217221 */ /* 0x001fca0000000000 */
[----:B------:R-:W0:Y:S02]  /*62b70*/  ATOMS.CAST.SPIN P0, [R13], R32, R33 ;  /* 0x000000200d00758d */ /* 0x000e240001800021 */
[----:B0-----:R-:W-:Y:S05]  /*62b80*/  @!P0 BRA `(.L_x_16121) ;  /* 0xfffffffc00f08947 */ /* 0x001fea000383ffff */
[----:B------:R-:W-:Y:S05]  /*62b90*/  BRA `(.L_x_16119) ;  /* 0x00000000002c7947 */ /* 0x000fea0003800000 */
.L_x_16120:
[----:B------:R-:W0:Y:S02]  /*62ba0*/  QSPC.E.D P0, RZ, [R32] ;  /* 0x0000000020ff73aa */ /* 0x000e240000000700 */
[----:B0-----:R-:W-:Y:S05]  /*62bb0*/  @!P0 BRA `(.L_x_16122) ;  /* 0x0000000000188947 */ /* 0x001fea0003800000 */
.L_x_16123:
[----:B------:R-:W2:Y:S02]  /*62bc0*/  LD.E R34, [R32] ;  /* 0x0000000020227980 */ /* 0x000ea40000100900 */
[----:B--2---:R-:W-:-:S06]  /*62bd0*/  FADD R35, R3, R34 ;  /* 0x0000002203237221 */ /* 0x004fcc0000000000 */
[----:B------:R-:W2:Y:S02]  /*62be0*/  ATOM.E.CAST.SPIN PT, R35, [R32], R34, R35 ;  /* 0x000000222023738b */ /* 0x000ea400019e0123 */
[----:B--2---:R-:W-:-:S13]  /*62bf0*/  ISETP.EQ.U32.AND P0, PT, R35, 0x1, PT ;  /* 0x000000012300780c */ /* 0x004fda0003f02070 */
[----:B------:R-:W-:Y:S05]  /*62c00*/  @!P0 BRA `(.L_x_16123) ;  /* 0xfffffffc00ec8947 */ /* 0x000fea000383ffff */
[----:B------:R-:W-:Y:S05]  /*62c10*/  BRA `(.L_x_16119) ;  /* 0x00000000000c7947 */ /* 0x000fea0003800000 */
.L_x_16122:
[----:B------:R-:W2:Y:S02]  /*62c20*/  LD.E R13, desc[UR8][R32.64] ;  /* 0x00000008200d7980 */ /* 0x000ea4000c101900 */
[----:B--2---:R-:W-:-:S05]  /*62c30*/  FADD R13, R3, R13 ;  /* 0x0000000d030d7221 */ /* 0x004fca0000000000 */
[----:B------:R0:W-:Y:S02]  /*62c40*/  ST.E desc[UR8][R32.64], R13 ;  /* 0x0000000d20007985 */ /* 0x0001e4000c101908 */
.L_x_16119:
[----:B------:R-:W-:Y:S05]  /*62c50*/  BSYNC.RECONVERGENT B0 ;  /* 0x0000000000007941 */ /* 0x000fea0003800200 */
.L_x_16118:
        /* <DEDUP_REMOVED lines=9> */
.L_x_16127:
[----:B------:R-:W0:Y:S02]  /*62cf0*/  LDS R32, [R23] ;  /* 0x0000000017207984 */ /* 0x000e240000000800 */
[----:B0-----:R-:W-:-:S05]  /*62d00*/  FADD R33, R13, R32 ;  /* 0x000000200d217221 */ /* 0x001fca0000000000 */
[----:B------:R-:W0:Y:S02]  /*62d10*/  ATOMS.CAST.SPIN P0, [R23], R32, R33 ;  /* 0x000000201700758d */ /* 0x000e240001800021 */
[----:B0-----:R-:W-:Y:S05]  /*62d20*/  @!P0 BRA `(.L_x_16127) ;  /* 0xfffffffc00f08947 */ /* 0x001fea000383ffff */
[----:B------:R-:W-:Y:S05]  /*62d30*/  BRA `(.L_x_16125) ;  /* 0x00000000002c7947 */ /* 0x000fea0003800000 */
.L_x_16126:
[----:B------:R-:W0:Y:S02]  /*62d40*/  QSPC.E.D P0, RZ, [R32] ;  /* 0x0000000020ff73aa */ /* 0x000e240000000700 */
[----:B0-----:R-:W-:Y:S05]  /*62d50*/  @!P0 BRA `(.L_x_16128) ;  /* 0x0000000000188947 */ /* 0x001fea0003800000 */
.L_x_16129:
[----:B------:R-:W2:Y:S02]  /*62d60*/  LD.E R34, [R32] ;  /* 0x0000000020227980 */ /* 0x000ea40000100900 */
[----:B--2---:R-:W-:-:S06]  /*62d70*/  FADD R35, R13, R34 ;  /* 0x000000220d237221 */ /* 0x004fcc0000000000 */
[----:B------:R-:W2:Y:S02]  /*62d80*/  ATOM.E.CAST.SPIN PT, R35, [R32], R34, R35 ;  /* 0x000000222023738b */ /* 0x000ea400019e0123 */
[----:B--2---:R-:W-:-:S13]  /*62d90*/  ISETP.EQ.U32.AND P0, PT, R35, 0x1, PT ;  /* 0x000000012300780c */ /* 0x004fda0003f02070 */
[----:B------:R-:W-:Y:S05]  /*62da0*/  @!P0 BRA `(.L_x_16129) ;  /* 0xfffffffc00ec8947 */ /* 0x000fea000383ffff */
[----:B------:R-:W-:Y:S05]  /*62db0*/  BRA `(.L_x_16125) ;  /* 0x00000000000c7947 */ /* 0x000fea0003800000 */
.L_x_16128:
[----:B------:R-:W2:Y:S02]  /*62dc0*/  LD.E R23, desc[UR8][R32.64] ;  /* 0x0000000820177980 */ /* 0x000ea4000c101900 */
[----:B--2---:R-:W-:-:S05]  /*62dd0*/  FADD R23, R13, R23 ;  /* 0x000000170d177221 */ /* 0x004fca0000000000 */
[----:B------:R0:W-:Y:S02]  /*62de0*/  ST.E desc[UR8][R32.64], R23 ;  /* 0x0000001720007985 */ /* 0x0001e4000c101908 */
.L_x_16125:
[----:B------:R-:W-:Y:S05]  /*62df0*/  BSYNC.RECONVERGENT B0 ;  /* 0x0000000000007941 */ /* 0x000fea0003800200 */
.L_x_16124:
[----:B0-----:R-:W-:-:S05]  /*62e00*/  IMAD.WIDE R32, R52, 0x4, R20 ;  /* 0x0000000434207825 */ /* 0x001fca00078e0214 */
[----:B------:R0:W-:Y:S01]  /*62e10*/  ATOM.E.ADD.F32.FTZ.RN.STRONG.GPU P0, RZ, desc[UR8][R32.64], R3 ;  /* 0x8000000320ff79a2 */ /* 0x0001e2000c10f308 */
[----:B------:R-:W-:Y:S04]  /*62e20*/  BSSY.RECONVERGENT B0, `(.L_x_16130) ;  /* 0x0000015000007945 */ /* 0x000fe80003800200 */
[----:B0-----:R-:W-:Y:S05]  /*62e30*/  @P0 BRA `(.L_x_16131) ;  /* 0x00000000004c0947 */ /* 0x001fea0003800000 */
[----:B------:R-:W0:Y:S02]  /*62e40*/  QSPC.E.S P0, RZ, [R32] ;  /* 0x0000000020ff73aa */ /* 0x000e240000000500 */
[----:B0-----:R-:W-:Y:S05]  /*62e50*/  @!P0 BRA `(.L_x_16132) ;  /* 0x0000000000188947 */ /* 0x001fea0003800000 */
[----:B------:R-:W-:-:S07]  /*62e60*/  MOV R13, R32 ;  /* 0x00000020000d7202 */ /* 0x000fce0000000f00 */
.L_x_16133:
[----:B------:R-:W0:Y:S02]  /*62e70*/  LDS R32, [R13] ;  /* 0x000000000d207984 */ /* 0x000e240000000800 */
[----:B0-----:R-:W-:-:S05]  /*62e80*/  FADD R33, R3, R32 ;  /* 0x0000002003217221 */ /* 0x001fca0000000000 */
[----:B------:R-:W0:Y:S02]  /*62e90*/  ATOMS.CAST.SPIN P0, [R13], R32, R33 ;  /* 0x000000200d00758d */ /* 0x000e240001800021 */
[----:B0-----:R-:W-:Y:S05]  /*62ea0*/  @!P0 BRA `(.L_x_16133) ;  /* 0xfffffffc00f08947 */ /* 0x001fea000383ffff */
[----:B------:R-:W-:Y:S05]  /*62eb0*/  BRA `(.L_x_16131) ;  /* 0x00000000002c7947 */ /* 0x000fea0003800000 */
.L_x_16132:
[----:B------:R-:W0:Y:S02]  /*62ec0*/  QSPC.E.D P0, RZ, [R32] ;  /* 0x0000000020ff73aa */ /* 0x000e240000000700 */
[----:B0-----:R-:W-:Y:S05]  /*62ed0*/  @!P0 BRA `(.L_x_16134) ;  /* 0x0000000000188947 */ /* 0x001fea0003800000 */
.L_x_16135:
[----:B------:R-:W2:Y:S02]  /*62ee0*/  LD.E R34, [R32] ;  /* 0x0000000020227980 */ /* 0x000ea40000100900 */
[----:B--2---:R-:W-:-:S06]  /*62ef0*/  FADD R35, R3, R34 ;  /* 0x0000002203237221 */ /* 0x004fcc0000000000 */
[----:B------:R-:W2:Y:S02]  /*62f00*/  ATOM.E.CAST.SPIN PT, R35, [R32], R34, R35 ;  /* 0x000000222023738b */ /* 0x000ea400019e0123 */
[----:B--2---:R-:W-:-:S13]  /*62f10*/  ISETP.EQ.U32.AND P0, PT, R35, 0x1, PT ;  /* 0x000000012300780c */ /* 0x004fda0003f02070 */
[----:B------:R-:W-:Y:S05]  /*62f20*/  @!P0 BRA `(.L_x_16135) ;  /* 0xfffffffc00ec8947 */ /* 0x000fea000383ffff */
[----:B------:R-:W-:Y:S05]  /*62f30*/  BRA `(.L_x_16131) ;  /* 0x00000000000c7947 */ /* 0x000fea0003800000 */
.L_x_16134:
[----:B------:R-:W2:Y:S02]  /*62f40*/  LD.E R13, desc[UR8][R32.64] ;  /* 0x00000008200d7980 */ /* 0x000ea4000c101900 */
[----:B--2---:R-:W-:-:S05]  /*62f50*/  FADD R13, R3, R13 ;  /* 0x0000000d030d7221 */ /* 0x004fca0000000000 */
[----:B------:R0:W-:Y:S02]  /*62f60*/  ST.E desc[UR8][R32.64], R13 ;  /* 0x0000000d20007985 */ /* 0x0001e4000c101908 */
.L_x_16131:
[----:B------:R-:W-:Y:S05]  /*62f70*/  BSYNC.RECONVERGENT B0 ;  /* 0x0000000000007941 */ /* 0x000fea0003800200 */
.L_x_16130:
        /* <DEDUP_REMOVED lines=9> */
.L_x_16139:
[----:B------:R-:W0:Y:S02]  /*63010*/  LDS R32, [R23] ;  /* 0x0000000017207984 */ /* 0x000e240000000800 */
[----:B0-----:R-:W-:-:S05]  /*63020*/  FADD R33, R13, R32 ;  /* 0x000000200d217221 */ /* 0x001fca0000000000 */
[----:B------:R-:W0:Y:S02]  /*63030*/  ATOMS.CAST.SPIN P0, [R23], R32, R33 ;  /* 0x000000201700758d */ /* 0x000e240001800021 */
[----:B0-----:R-:W-:Y:S05]  /*63040*/  @!P0 BRA `(.L_x_16139) ;  /* 0xfffffffc00f08947 */ /* 0x001fea000383ffff */
[----:B------:R-:W-:Y:S05]  /*63050*/  BRA `(.L_x_16137) ;  /* 0x00000000002c7947 */ /* 0x000fea0003800000 */
.L_x_16138:
[----:B------:R-:W0:Y:S02]  /*63060*/  QSPC.E.D P0, RZ, [R32] ;  /* 0x0000000020ff73aa */ /* 0x000e240000000700 */
[----:B0-----:R-:W-:Y:S05]  /*63070*/  @!P0 BRA `(.L_x_16140) ;  /* 0x0000000000188947 */ /* 0x001fea0003800000 */
.L_x_16141:
[----:B------:R-:W2:Y:S02]  /*63080*/  LD.E R34, [R32] ;  /* 0x0000000020227980 */ /* 0x000ea40000100900 */
[----:B--2---:R-:W-:-:S06]  /*63090*/  FADD R35, R13, R34 ;  /* 0x000000220d237221 */ /* 0x004fcc0000000000 */
[----:B------:R-:W2:Y:S02]  /*630a0*/  ATOM.E.CAST.SPIN PT, R35, [R32], R34, R35 ;  /* 0x000000222023738b */ /* 0x000ea400019e0123 */
[----:B--2---:R-:W-:-:S13]  /*630b0*/  ISETP.EQ.U32.AND P0, PT, R35, 0x1, PT ;  /* 0x000000012300780c */ /* 0x004fda0003f02070 */
[----:B------:R-:W-:Y:S05]  /*630c0*/  @!P0 BRA `(.L_x_16141) ;  /* 0xfffffffc00ec8947 */ /* 0x000fea000383ffff */
[----:B------:R-:W-:Y:S05]  /*630d0*/  BRA `(.L_x_16137) ;  /* 0x00000000000c7947 */ /* 0x000fea0003800000 */
.L_x_16140:
[----:B------:R-:W2:Y:S02]  /*630e0*/  LD.E R23, desc[UR8][R32.64] ;  /* 0x0000000820177980 */ /* 0x000ea4000c101900 */
[----:B--2---:R-:W-:-:S05]  /*630f0*/  FADD R23, R13, R23 ;  /* 0x000000170d177221 */ /* 0x004fca0000000000 */
[----:B------:R0:W-:Y:S02]  /*63100*/  ST.E desc[UR8][R32.64], R23 ;  /* 0x0000001720007985 */ /* 0x0001e4000c101908 */
.L_x_16137:
[----:B------:R-:W-:Y:S05]  /*63110*/  BSYNC.RECONVERGENT B0 ;  /* 0x0000000000007941 */ /* 0x000fea0003800200 */
.L_x_16136:
[----:B0-----:R-:W-:-:S05]  /*63120*/  IMAD.WIDE R32, R39, 0x4, R20 ;  /* 0x0000000427207825 */ /* 0x001fca00078e0214 */
[----:B------:R0:W-:Y:S01]  /*63130*/  ATOM.E.ADD.F32.FTZ.RN.STRONG.GPU P0, RZ, desc[UR8][R32.64], R3 ;  /* 0x8000000320ff79a2 */ /* 0x0001e2000c10f308 */
[----:B------:R-:W-:Y:S04]  /*63140*/  BSSY.RECONVERGENT B0, `(.L_x_16142) ;  /* 0x0000015000007945 */ /* 0x000fe80003800200 */
[----:B0-----:R-:W-:Y:S05]  /*63150*/  @P0 BRA `(.L_x_16143) ;  /* 0x00000000004c0947 */ /* 0x001fea0003800000 */
[----:B------:R-:W0:Y:S02]  /*63160*/  QSPC.E.S P0, RZ, [R32] ;  /* 0x0000000020ff73aa */ /* 0x000e240000000500 */
[----:B0-----:R-:W-:Y:S05]  /*63170*/  @!P0 BRA `(.L_x_16144) ;  /* 0x0000000000188947 */ /* 0x001fea0003800000 */
[----:B------:R-:W-:-:S07]  /*63180*/  MOV R13, R32 ;  /* 0x00000020000d7202 */ /* 0x000fce0000000f00 */
.L_x_16145:
[----:B------:R-:W0:Y:S02]  /*63190*/  LDS R32, [R13] ;  /* 0x000000000d207984 */ /* 0x000e240000000800 */
[----:B0-----:R-:W-:-:S05]  /*631a0*/  FADD R33, R3, R32 ;  /* 0x0000002003217221 */ /* 0x001fca0000000000 */
[----:B------:R-:W0:Y:S02]  /*631b0*/  ATOMS.CAST.SPIN P0, [R13], R32, R33 ;  /* 0x000000200d00758d */ /* 0x000e240001800021 */
[----:B0-----:R-:W-:Y:S05]  /*631c0*/  @!P0 BRA `(.L_x_16145) ;  /* 0xfffffffc00f08947 */ /* 0x001fea000383ffff */
[----:B------:R-:W-:Y:S05]  /*631d0*/  BRA `(.L_x_16143) ;  /* 0x00000000002c7947 */ /* 0x000fea0003800000 */
.L_x_16144:
[----:B------:R-:W0:Y:S02]  /*631e0*/  QSPC.E.D P0, RZ, [R32] ;  /* 0x0000000020ff73aa */ /* 0x000e240000000700 */
[----:B0-----:R-:W-:Y:S05]  /*631f0*/  @!P0 BRA `(.L_x_16146) ;  /* 0x0000000000188947 */ /* 0x001fea0003800000 */
.L_x_16147:
[----:B------:R-:W2:Y:S02]  /*63200*/  LD.E R34, [R32] ;  /* 0x0000000020227980 */ /* 0x000ea40000100900 */
[----:B--2---:R-:W-:-:S06]  /*63210*/  FADD R35, R3, R34 ;  /* 0x0000002203237221 */ /* 0x004fcc0000000000 */
[----:B------:R-:W2:Y:S02]  /*63220*/  ATOM.E.CAST.SPIN PT, R35, [R32], R34, R35 ;  /* 0x000000222023738b */ /* 0x000ea400019e0123 */
[----:B--2---:R-:W-:-:S13]  /*63230*/  ISETP.EQ.U32.AND P0, PT, R35, 0x1, PT ;  /* 0x000000012300780c */ /* 0x004fda0003f02070 */
[----:B------:R-:W-:Y:S05]  /*63240*/  @!P0 BRA `(.L_x_16147) ;  /* 0xfffffffc00ec8947 */ /* 0x000fea000383ffff */
[----:B------:R-:W-:Y:S05]  /*63250*/  BRA `(.L_x_16143) ;  /* 0x00000000000c7947 */ /* 0x000fea0003800000 */
.L_x_16146:
[----:B------:R-:W2:Y:S02]  /*63260*/  LD.E R13, desc[UR8][R32.64] ;  /* 0x00000008200d7980 */ /* 0x000ea4000c101900 */
[----:B--2---:R-:W-:-:S05]  /*63270*/  FADD R13, R3, R13 ;  /* 0x0000000d030d7221 */ /* 0x004fca0000000000 */
[----:B------:R0:W-:Y:S02]  /*63280*/  ST.E desc[UR8][R32.64], R13 ;  /* 0x0000000d20007985 */ /* 0x0001e4000c101908 */
.L_x_16143:
[----:B------:R-:W-:Y:S05]  /*63290*/  BSYNC.RECONVERGENT B0 ;  /* 0x0000000000007941 */ /* 0x000fea0003800200 */
.L_x_16142:
        /* <DEDUP_REMOVED lines=9> */
.L_x_16151:
[----:B------:R-:W0:Y:S02]  /*63330*/  LDS R32, [R13] ;  /* 0x000000000d207984 */ /* 0x000e240000000800 */
[----:B0-----:R-:W-:-:S05]  /*63340*/  FADD R33, R7, R32 ;  /* 0x0000002007217221 */ /* 0x001fca0000000000 */
[----:B------:R-:W0:Y:S02]  /*63350*/  ATOMS.CAST.SPIN P0, [R13], R32, R33 ;  /* 0x000000200d00758d */ /* 0x000e240001800021 */
[----:B0-----:R-:W-:Y:S05]  /*63360*/  @!P0 BRA `(.L_x_16151) ;  /* 0xfffffffc00f08947 */ /* 0x001fea000383ffff */
[----:B------:R-:W-:Y:S05]  /*63370*/  BRA `(.L_x_16149) ;  /* 0x00000000002c7947 */ /* 0x000fea0003800000 */
.L_x_16150:
[----:B------:R-:W0:Y:S02]  /*63380*/  QSPC.E.D P0, RZ, [R32] ;  /* 0x0000000020ff73aa */ /* 0x000e240000000700 */
[----:B0-----:R-:W-:Y:S05]  /*63390*/  @!P0 BRA `(.L_x_16152) ;  /* 0x0000000000188947 */ /* 0x001fea0003800000 */
.L_x_16153:
[----:B------:R-:W2:Y:S02]  /*633a0*/  LD.E R34, [R32] ;  /* 0x0000000020227980 */ /* 0x000ea40000100900 */
[----:B--2---:R-:W-:-:S06]  /*633b0*/  FADD R35, R7, R34 ;  /* 0x0000002207237221 */ /* 0x004fcc0000000000 */
[----:B------:R-:W2:Y:S02]  /*633c0*/  ATOM.E.CAST.SPIN PT, R35, [R32], R34, R35 ;  /* 0x000000222023738b */ /* 0x000ea400019e0123 */
[----:B--2---:R-:W-:-:S13]  /*633d0*/  ISETP.EQ.U32.AND P0, PT, R35, 0x1, PT ;  /* 0x000000012300780c */ /* 0x004fda0003f02070 */
[----:B------:R-:W-:Y:S05]  /*633e0*/  @!P0 BRA `(.L_x_16153) ;  /* 0xfffffffc00ec8947 */ /* 0x000fea000383ffff */
[----:B------:R-:W-:Y:S05]  /*633f0*/  BRA `(.L_x_16149) ;  /* 0x00000000000c7947 */ /* 0x000fea0003800000 */
.L_x_16152:
[----:B------:R-:W2:Y:S02]  /*63400*/  LD.E R13, desc[UR8][R32.64] ;  /* 0x00000008200d7980 */ /* 0x000ea4000c101900 */
[----:B--2---:R-:W-:-:S05]  /*63410*/  FADD R13, R7, R13 ;  /* 0x0000000d070d7221 */ /* 0x004fca0000000000 */
[----:B------:R0:W-:Y:S02]  /*63420*/  ST.E desc[UR8][R32.64], R13 ;  /* 0x0000000d20007985 */ /* 0x0001e4000c101908 */
.L_x_16149:
[----:B------:R-:W-:Y:S05]  /*63430*/  BSYNC.RECONVERGENT B0 ;  /* 0x0000000000007941 */ /* 0x000fea0003800200 */
.L_x_16148:
[----:B0-----:R-:W-:-:S05]  /*63440*/  IMAD.WIDE R32, R38, 0x4, R20 ;  /* 0x0000000426207825 */ /* 0x001fca00078e0214 */
[----:B------:R0:W-:Y:S01]  /*63450*/  ATOM.E.ADD.F32.FTZ.RN.STRONG.GPU P0, RZ, desc[UR8][R32.64], R3 ;  /* 0x8000000320ff79a2 */ /* 0x0001e2000c10f308 */
[----:B------:R-:W-:Y:S04]  /*63460*/  BSSY.RECONVERGENT B0, `(.L_x_16154) ;  /* 0x0000015000007945 */ /* 0x000fe80003800200 */
[----:B0-----:R-:W-:Y:S05]  /*63470*/  @P0 BRA `(.L_x_16155) ;  /* 0x00000000004c0947 */ /* 0x001fea0003800000 */
[----:B------:R-:W0:Y:S02]  /*63480*/  QSPC.E.S P0, RZ, [R32] ;  /* 0x0000000020ff73aa */ /* 0x000e240000000500 */
[----:B0-----:R-:W-:Y:S05]  /*63490*/  @!P0 BRA `(.L_x_16156) ;  /* 0x0000000000188947 */ /* 0x001fea0003800000 */
[----:B------:R-:W-:-:S07]  /*634a0*/  MOV R7, R32 ;  /* 0x0000002000077202 */ /* 0x000fce0000000f00 */
.L_x_16157:
[----:B------:R-:W0:Y:S02]  /*634b0*/  LDS R32, [R7] ;  /* 0x0000000007207984 */ /* 0x000e240000000800 */
[----:B0-----:R-:W-:-:S05]  /*634c0*/  FADD R33, R3, R32 ;  /* 0x0000002003217221 */ /* 0x001fca0000000000 */
[----:B------:R-:W0:Y:S02]  /*634d0*/  ATOMS.CAST.SPIN P0, [R7], R32, R33 ;  /* 0x000000200700758d */ /* 0x000e240001800021 */
[----:B0-----:R-:W-:Y:S05]  /*634e0*/  @!P0 BRA `(.L_x_16157) ;  /* 0xfffffffc00f08947 */ /* 0x001fea000383ffff */
[----:B------:R-:W-:Y:S05]  /*634f0*/  BRA `(.L_x_16155) ;  /* 0x00000000002c7947 */ /* 0x000fea0003800000 */
.L_x_16156:
[----:B------:R-:W0:Y:S02]  /*63500*/  QSPC.E.D P0, RZ, [R32] ;  /* 0x0000000020ff73aa */ /* 0x000e240000000700 */
[----:B0-----:R-:W-:Y:S05]  /*63510*/  @!P0 BRA `(.L_x_16158) ;  /* 0x0000000000188947 */ /* 0x001fea0003800000 */
.L_x_16159:
[----:B------:R-:W2:Y:S02]  /*63520*/  LD.E R34, [R32] ;  /* 0x0000000020227980 */ /* 0x000ea40000100900 */
[----:B--2---:R-:W-:-:S06]  /*63530*/  FADD R35, R3, R34 ;  /* 0x0000002203237221 */ /* 0x004fcc0000000000 */
[----:B------:R-:W2:Y:S02]  /*63540*/  ATOM.E.CAST.SPIN PT, R35, [R32], R34, R35 ;  /* 0x000000222023738b */ /* 0x000ea400019e0123 */
[----:B--2---:R-:W-:-:S13]  /*63550*/  ISETP.EQ.U32.AND P0, PT, R35, 0x1, PT ;  /* 0x000000012300780c */ /* 0x004fda0003f02070 */
[----:B------:R-:W-:Y:S05]  /*63560*/  @!P0 BRA `(.L_x_16159) ;  /* 0xfffffffc00ec8947 */ /* 0x000fea000383ffff */
[----:B------:R-:W-:Y:S05]  /*63570*/  BRA `(.L_x_16155) ;  /* 0x00000000000c7947 */ /* 0x000fea0003800000 */
.L_x_16158:
[----:B------:R-:W2:Y:S02]  /*63580*/  LD.E R7, desc[UR8][R32.64] ;  /* 0x0000000820077980 */ /* 0x000ea4000c101900 */
[----:B--2---:R-:W-:-:S05]  /*63590*/  FADD R7, R3, R7 ;  /* 0x0000000703077221 */ /* 0x004fca0000000000 */
[----:B------:R0:W-:Y:S02]  /*635a0*/  ST.E desc[UR8][R32.64], R7 ;  /* 0x0000000720007985 */ /* 0x0001e4000c101908 */
.L_x_16155:
[----:B------:R-:W-:Y:S05]  /*635b0*/  BSYNC.RECONVERGENT B0 ;  /* 0x0000000000007941 */ /* 0x000fea0003800200 */
.L_x_16154:
        /* <DEDUP_REMOVED lines=9> */
.L_x_16163:
[----:B------:R-:W0:Y:S02]  /*63650*/  LDS R32, [R7] ;  /* 0x0000000007207984 */ /* 0x000e240000000800 */
[----:B0-----:R-:W-:-:S05]  /*63660*/  FADD R33, R4, R32 ;  /* 0x0000002004217221 */ /* 0x001fca0000000000 */
[----:B------:R-:W0:Y:S02]  /*63670*/  ATOMS.CAST.SPIN P0, [R7], R32, R33 ;  /* 0x000000200700758d */ /* 0x000e240001800021 */
[----:B0-----:R-:W-:Y:S05]  /*63680*/  @!P0 BRA `(.L_x_16163) ;  /* 0xfffffffc00f08947 */ /* 0x001fea000383ffff */
[----:B------:R-:W-:Y:S05]  /*63690*/  BRA `(.L_x_16161) ;  /* 0x00000000002c7947 */ /* 0x000fea0003800000 */
.L_x_16162:
[----:B------:R-:W0:Y:S02]  /*636a0*/  QSPC.E.D P0, RZ, [R32] ;  /* 0x0000000020ff73aa */ /* 0x000e240000000700 */
[----:B0-----:R-:W-:Y:S05]  /*636b0*/  @!P0 BRA `(.L_x_16164) ;  /* 0x0000000000188947 */ /* 0x001fea0003800000 */
.L_x_16165:
[----:B------:R-:W2:Y:S02]  /*636c0*/  LD.E R34, [R32] ;  /* 0x0000000020227980 */ /* 0x000ea40000100900 */
[----:B--2---:R-:W-:-:S06]  /*636d0*/  FADD R35, R4, R34 ;  /* 0x0000002204237221 */ /* 0x004fcc0000000000 */
[----:B------:R-:W2:Y:S02]  /*636e0*/  ATOM.E.CAST.SPIN PT, R35, [R32], R34, R35 ;  /* 0x000000222023738b */ /* 0x000ea400019e0123 */
[----:B--2---:R-:W-:-:S13]  /*636f0*/  ISETP.EQ.U32.AND P0, PT, R35, 0x1, PT ;  /* 0x000000012300780c */ /* 0x004fda0003f02070 */
[----:B------:R-:W-:Y:S05]  /*63700*/  @!P0 BRA `(.L_x_16165) ;  /* 0xfffffffc00ec8947 */ /* 0x000fea000383ffff */
[----:B------:R-:W-:Y:S05]  /*63710*/  BRA `(.L_x_16161) ;  /* 0x00000000000c7947 */ /* 0x000fea0003800000 */
.L_x_16164:
[----:B------:R-:W2:Y:S02]  /*63720*/  LD.E R7, desc[UR8][R32.64] ;  /* 0x0000000820077980 */ /* 0x000ea4000c101900 */
[----:B--2---:R-:W-:-:S05]  /*63730*/  FADD R7, R4, R7 ;  /* 0x0000000704077221 */ /* 0x004fca0000000000 */
[----:B------:R0:W-:Y:S02]  /*63740*/  ST.E desc[UR8][R32.64], R7 ;  /* 0x0000000720007985 */ /* 0x0001e4000c101908 */
.L_x_16161:
[----:B------:R-:W-:Y:S05]  /*63750*/  BSYNC.RECONVERGENT B0 ;  /* 0x0000000000007941 */ /* 0x000fea0003800200 */
.L_x_16160:
[----:B0-----:R-:W-:-:S05]  /*63760*/  IMAD.WIDE R32, R37, 0x4, R20 ;  /* 0x0000000425207825 */ /* 0x001fca00078e0214 */
[----:B------:R0:W-:Y:S01]  /*63770*/  ATOM.E.ADD.F32.FTZ.RN.STRONG.GPU P0, RZ, desc[UR8][R32.64], R3 ;  /* 0x8000000320ff79a2 */ /* 0x0001e2000c10f308 */
[----:B------:R-:W-:Y:S04]  /*63780*/  BSSY.RECONVERGENT B0, `(.L_x_16166) ;  /* 0x0000015000007945 */ /* 0x000fe80003800200 */
[----:B0-----:R-:W-:Y:S05]  /*63790*/  @P0 BRA `(.L_x_16167) ;  /* 0x00000000004c0947 */ /* 0x001fea0003800000 */
[----:B------:R-:W0:Y:S02]  /*637a0*/  QSPC.E.S P0, RZ, [R32] ;  /* 0x0000000020ff73aa */ /* 0x000e240000000500 */
[----:B0-----:R-:W-:Y:S05]  /*637b0*/  @!P0 BRA `(.L_x_16168) ;  /* 0x0000000000188947 */ /* 0x001fea0003800000 */
[----:B------:R-:W-:-:S07]  /*637c0*/  MOV R4, R32 ;  /* 0x0000002000047202 */ /* 0x000fce0000000f00 */
.L_x_16169:
[----:B------:R-:W0:Y:S02]  /*637d0*/  LDS R32, [R4] ;  /* 0x0000000004207984 */ /* 0x000e240000000800 */
[----:B0-----:R-:W-:-:S05]  /*637e0*/  FADD R33, R3, R32 ;  /* 0x0000002003217221 */ /* 0x001fca0000000000 */
[----:B------:R-:W0:Y:S02]  /*637f0*/  ATOMS.CAST.SPIN P0, [R4], R32, R33 ;  /* 0x000000200400758d */ /* 0x000e240001800021 */
[----:B0-----:R-:W-:Y:S05]  /*63800*/  @!P0 BRA `(.L_x_16169) ;  /* 0xfffffffc00f08947 */ /* 0x001fea000383ffff */
[----:B------:R-:W-:Y:S05]  /*63810*/  BRA `(.L_x_16167) ;  /* 0x00000000002c7947 */ /* 0x000fea0003800000 */
.L_x_16168:
[----:B------:R-:W0:Y:S02]  /*63820*/  QSPC.E.D P0, RZ, [R32] ;  /* 0x0000000020ff73aa */ /* 0x000e240000000700 */
[----:B0-----:R-:W-:Y:S05]  /*63830*/  @!P0 BRA `(.L_x_16170) ;  /* 0x0000000000188947 */ /* 0x001fea0003800000 */
.L_x_16171:
[----:B------:R-:W2:Y:S02]  /*63840*/  LD.E R34, [R32] ;  /* 0x0000000020227980 */ /* 0x000ea40000100900 */
[----:B--2---:R-:W-:-:S06]  /*63850*/  FADD R35, R3, R34 ;  /* 0x0000002203237221 */ /* 0x004fcc0000000000 */
[----:B------:R-:W2:Y:S02]  /*63860*/  ATOM.E.CAST.SPIN PT, R35, [R32], R34, R35 ;  /* 0x000000222023738b */ /* 0x000ea400019e0123 */
[----:B--2---:R-:W-:-:S13]  /*63870*/  ISETP.EQ.U32.AND P0, PT, R35, 0x1, PT ;  /* 0x000000012300780c */ /* 0x004fda0003f02070 */
[----:B------:R-:W-:Y:S05]  /*63880*/  @!P0 BRA `(.L_x_16171) ;  /* 0xfffffffc00ec8947 */ /* 0x000fea000383ffff */
[----:B------:R-:W-:Y:S05]  /*63890*/  BRA `(.L_x_16167) ;  /* 0x00000000000c7947 */ /* 0x000fea0003800000 */
.L_x_16170:
[----:B------:R-:W2:Y:S02]  /*638a0*/  LD.E R4, desc[UR8][R32.64] ;  /* 0x0000000820047980 */ /* 0x000ea4000c101900 */
[----:B--2---:R-:W-:-:S05]  /*638b0*/  FADD R4, R3, R4 ;  /* 0x0000000403047221 */ /* 0x004fca0000000000 */
[----:B------:R0:W-:Y:S02]  /*638c0*/  ST.E desc[UR8][R32.64], R4 ;  /* 0x0000000420007985 */ /* 0x0001e4000c101908 */
.L_x_16167:
[----:B------:R-:W-:Y:S05]  /*638d0*/  BSYNC.RECONVERGENT B0 ;  /* 0x0000000000007941 */ /* 0x000fea0003800200 */
.L_x_16166:
        /* <DEDUP_REMOVED lines=9> */
.L_x_16175:
[----:B------:R-:W0:Y:S02]  /*63970*/  LDS R30, [R7] ;  /* 0x00000000071e7984 */ /* 0x000e240000000800 */
[----:B0-----:R-:W-:-:S05]  /*63980*/  FADD R31, R4, R30 ;  /* 0x0000001e041f7221 */ /* 0x001fca0000000000 */
[----:B------:R-:W0:Y:S02]  /*63990*/  ATOMS.CAST.SPIN P0, [R7], R30, R31 ;  /* 0x0000001e0700758d */ /* 0x000e24000180001f */
[----:B0-----:R-:W-:Y:S05]  /*639a0*/  @!P0 BRA `(.L_x_16175) ;  /* 0xfffffffc00f08947 */ /* 0x001fea000383ffff */
[----:B------:R-:W-:Y:S05]  /*639b0*/  BRA `(.L_x_16173) ;  /* 0x00000000002c7947 */ /* 0x000fea0003800000 */
.L_x_16174:
[----:B------:R-:W0:Y:S02]  /*639c0*/  QSPC.E.D P0, RZ, [R30] ;  /* 0x000000001eff73aa */ /* 0x000e240000000700 */
[----:B0-----:R-:W-:Y:S05]  /*639d0*/  @!P0 BRA `(.L_x_16176) ;  /* 0x0000000000188947 */ /* 0x001fea0003800000 */
.L_x_16177:
[----:B------:R-:W2:Y:S02]  /*639e0*/  LD.E R32, [R30] ;  /* 0x000000001e207980 */ /* 0x000ea40000100900 */
[----:B--2---:R-:W-:-:S06]  /*639f0*/  FADD R33, R4, R32 ;  /* 0x0000002004217221 */ /* 0x004fcc0000000000 */
[----:B------:R-:W2:Y:S02]  /*63a00*/  ATOM.E.CAST.SPIN PT, R33, [R30], R32, R33 ;  /* 0x000000201e21738b */ /* 0x000ea400019e0121 */
[----:B--2---:R-:W-:-:S13]  /*63a10*/  ISETP.EQ.U32.AND P0, PT, R33, 0x1, PT ;  /* 0x000000012100780c */ /* 0x004fda0003f02070 */
[----:B------:R-:W-:Y:S05]  /*63a20*/  @!P0 BRA `(.L_x_16177) ;  /* 0xfffffffc00ec8947 */ /* 0x000fea000383ffff */
[----:B------:R-:W-:Y:S05]  /*63a30*/  BRA `(.L_x_16173) ;  /* 0x00000000000c7947 */ /* 0x000fea0003800000 */
.L_x_16176:
[----:B------:R-:W2:Y:S02]  /*63a40*/  LD.E R7, desc[UR8][R30.64] ;  /* 0x000000081e077980 */ /* 0x000ea4000c101900 */
[----:B--2---:R-:W-:-:S05]  /*63a50*/  FADD R7, R4, R7 ;  /* 0x0000000704077221 */ /* 0x004fca0000000000 */
[----:B------:R0:W-:Y:S02]  /*63a60*/  ST.E desc[UR8][R30.64], R7 ;  /* 0x000000071e007985 */ /* 0x0001e4000c101908 */
.L_x_16173:
[----:B------:R-:W-:Y:S05]  /*63a70*/  BSYNC.RECONVERGENT B0 ;  /* 0x0000000000007941 */ /* 0x000fea0003800200 */
.L_x_16172:
[----:B------:R-:W-:-:S05]  /*63a80*/  IMAD.WIDE R20, R36, 0x4, R20 ;  /* 0x0000000424147825 */ /* 0x000fca00078e0214 */
[----:B------:R1:W-:Y:S01]  /*63a90*/  ATOM.E.ADD.F32.FTZ.RN.STRONG.GPU P0, RZ, desc[UR8][R20.64], R3 ;  /* 0x8000000314ff79a2 */ /* 0x0003e2000c10f308 */
[----:B------:R-:W-:Y:S04]  /*63aa0*/  BSSY.RECONVERGENT B0, `(.L_x_16178) ;  /* 0x0000015000007945 */ /* 0x000fe80003800200 */
[----:B-1----:R-:W-:Y:S05]  /*63ab0*/  @P0 BRA `(.L_x_16179) ;  /* 0x00000000004c0947 */ /* 0x002fea0003800000 */
[----:B------:R-:W1:Y:S02]  /*63ac0*/  QSPC.E.S P0, RZ, [R20] ;  /* 0x0000000014ff73aa */ /* 0x000e640000000500 */
[----:B-1----:R-:W-:Y:S05]  /*63ad0*/  @!P0 BRA `(.L_x_16180) ;  /* 0x0000000000188947 */ /* 0x002fea0003800000 */
[----:B------:R-:W-:-:S07]  /*63ae0*/  MOV R4, R20 ;  /* 0x0000001400047202 */ /* 0x000fce0000000f00 */
.L_x_16181:
[----:B------:R-:W1:Y:S02]  /*63af0*/  LDS R20, [R4] ;  /* 0x0000000004147984 */ /* 0x000e640000000800 */
[----:B-1----:R-:W-:-:S05]  /*63b00*/  FADD R21, R3, R20 ;  /* 0x0000001403157221 */ /* 0x002fca0000000000 */
[----:B------:R-:W1:Y:S02]  /*63b10*/  ATOMS.CAST.SPIN P0, [R4], R20, R21 ;  /* 0x000000140400758d */ /* 0x000e640001800015 */
[----:B-1----:R-:W-:Y:S05]  /*63b20*/  @!P0 BRA `(.L_x_16181) ;  /* 0xfffffffc00f08947 */ /* 0x002fea000383ffff */
[----:B------:R-:W-:Y:S05]  /*63b30*/  BRA `(.L_x_16179) ;  /* 0x00000000002c7947 */ /* 0x000fea0003800000 */
.L_x_16180:
[----:B------:R-:W1:Y:S02]  /*63b40*/  QSPC.E.D P0, RZ, [R20] ;  /* 0x0000000014ff73aa */ /* 0x000e640000000700 */
[----:B-1----:R-:W-:Y:S05]  /*63b50*/  @!P0 BRA `(.L_x_16182) ;  /* 0x0000000000188947 */ /* 0x002fea0003800000 */
.L_x_16183:
[----:B0-----:R-:W2:Y:S02]  /*63b60*/  LD.E R30, [R20] ;  /* 0x00000000141e7980 */ /* 0x001ea40000100900 */
[----:B--2---:R-:W-:-:S06]  /*63b70*/  FADD R31, R3, R30 ;  /* 0x0000001e031f7221 */ /* 0x004fcc0000000000 */
[----:B------:R-:W2:Y:S02]  /*63b80*/  ATOM.E.CAST.SPIN PT, R31, [R20], R30, R31 ;  /* 0x0000001e141f738b */ /* 0x000ea400019e011f */
[----:B--2---:R-:W-:-:S13]  /*63b90*/  ISETP.EQ.U32.AND P0, PT, R31, 0x1, PT ;  /* 0x000000011f00780c */ /* 0x004fda0003f02070 */
[----:B------:R-:W-:Y:S05]  /*63ba0*/  @!P0 BRA `(.L_x_16183) ;  /* 0xfffffffc00ec8947 */ /* 0x000fea000383ffff */
[----:B------:R-:W-:Y:S05]  /*63bb0*/  BRA `(.L_x_16179) ;  /* 0x00000000000c7947 */ /* 0x000fea0003800000 */
.L_x_16182:
[----:B------:R-:W2:Y:S02]  /*63bc0*/  LD.E R4, desc[UR8][R20.64] ;  /* 0x0000000814047980 */ /* 0x000ea4000c101900 */
[----:B--2---:R-:W-:-:S05]  /*63bd0*/  FADD R4, R3, R4 ;  /* 0x0000000403047221 */ /* 0x004fca0000000000 */
[----:B------:R1:W-:Y:S02]  /*63be0*/  ST.E desc[UR8][R20.64], R4 ;  /* 0x0000000414007985 */ /* 0x0003e4000c101908 */
.L_x_16179:
[----:B------:R-:W-:Y:S05]  /*63bf0*/  BSYNC.RECONVERGENT B0 ;  /* 0x0000000000007941 */ /* 0x000fea0003800200 */
.L_x_16178:
        /* <DEDUP_REMOVED lines=8> */
.L_x_17538:
        /* <DEDUP_REMOVED lines=19> */
.L_x_16188:
[----:B------:R-:W0:Y:S02]  /*63db0*/  LDS R20, [R15] ;  /* 0x000000000f147984 */ /* 0x000e240000000800 */
[----:B0-----:R-:W-:-:S05]  /*63dc0*/  FADD R21, R13, R20 ;  /* 0x000000140d157221 */ /* 0x001fca0000000000 */
[----:B------:R-:W0:Y:S02]  /*63dd0*/  ATOMS.CAST.SPIN P0, [R15], R20, R21 ;  /* 0x000000140f00758d */ /* 0x000e240001800015 */
[----:B0-----:R-:W-:Y:S05]  /*63de0*/  @!P0 BRA `(.L_x_16188) ;  /* 0xfffffffc00f08947 */ /* 0x001fea000383ffff */
[----:B------:R-:W-:Y:S05]  /*63df0*/  BRA `(.L_x_16186) ;  /* 0x00000000002c7947 */ /* 0x000fea0003800000 */
.L_x_16187:
[----:B------:R-:W0:Y:S02]  /*63e00*/  QSPC.E.D P0, RZ, [R30] ;  /* 0x000000001eff73aa */ /* 0x000e240000000700 */
[----:B0-----:R-:W-:Y:S05]  /*63e10*/  @!P0 BRA `(.L_x_16189) ;  /* 0x0000000000188947 */ /* 0x001fea0003800000 */
.L_x_16190:
[----:B------:R-:W2:Y:S02]  /*63e20*/  LD.E R20, [R30] ;  /* 0x000000001e147980 */ /* 0x000ea40000100900 */
[----:B--2---:R-:W-:-:S06]  /*63e30*/  FADD R21, R13, R20 ;  /* 0x000000140d157221 */ /* 0x004fcc0000000000 */
[----:B------:R-:W2:Y:S02]  /*63e40*/  ATOM.E.CAST.SPIN PT, R21, [R30], R20, R21 ;  /* 0x000000141e15738b */ /* 0x000ea400019e0115 */
[----:B--2---:R-:W-:-:S13]  /*63e50*/  ISETP.EQ.U32.AND P0, PT, R21, 0x1, PT ;  /* 0x000000011500780c */ /* 0x004fda0003f02070 */
[----:B------:R-:W-:Y:S05]  /*63e60*/  @!P0 BRA `(.L_x_16190) ;  /* 0xfffffffc00ec8947 */ /* 0x000fea000383ffff */
[----:B------:R-:W-:Y:S05]  /*63e70*/  BRA `(.L_x_16186) ;  /* 0x00000000000c7947 */ /* 0x000fea0003800000 */
.L_x_16189:
[----:B------:R-:W2:Y:S02]  /*63e80*/  LD.E R15, desc[UR8][R30.64] ;  /* 0x000000081e0f7980 */ /* 0x000ea4000c101900 */
[----:B--2---:R-:W-:-:S05]  /*63e90*/  FADD R15, R13, R15 ;  /* 0x0000000f0d0f7221 */ /* 0x004fca0000000000 */
[----:B------:R0:W-:Y:S02]  /*63ea0*/  ST.E desc[UR8][R30.64], R15 ;  /* 0x0000000f1e007985 */ /* 0x0001e4000c101908 */
.L_x_16186:
[----:B------:R-:W-:Y:S05]  /*63eb0*/  BSYNC.RECONVERGENT B0 ;  /* 0x0000000000007941 */ /* 0x000fea0003800200 */
.L_x_16185:
        /* <DEDUP_REMOVED lines=9> */
.L_x_16194:
[----:B------:R-:W1:Y:S02]  /*63f50*/  LDS R32, [R4] ;  /* 0x0000000004207984 */ /* 0x000e640000000800 */
[----:B-1----:R-:W-:-:S05]  /*63f60*/  FADD R33, R3, R32 ;  /* 0x0000002003217221 */ /* 0x002fca0000000000 */
[----:B------:R-:W1:Y:S02]  /*63f70*/  ATOMS.CAST.SPIN P0, [R4], R32, R33 ;  /* 0x000000200400758d */ /* 0x000e640001800021 */
[----:B-1----:R-:W-:Y:S05]  /*63f80*/  @!P0 BRA `(.L_x_16194) ;  /* 0xfffffffc00f08947 */ /* 0x002fea000383ffff */
[----:B------:R-:W-:Y:S05]  /*63f90*/  BRA `(.L_x_16192) ;  /* 0x00000000002c7947 */ /* 0x000fea0003800000 */
.L_x_16193:
[----:B------:R-:W1:Y:S02]  /*63fa0*/  QSPC.E.D P0, RZ, [R20] ;  /* 0x0000000014ff73aa */ /* 0x000e640000000700 */
[----:B-1----:R-:W-:Y:S05]  /*63fb0*/  @!P0 BRA `(.L_x_16195) ;  /* 0x0000000000188947 */ /* 0x002fea0003800000 */
.L_x_16196:
[----:B------:R-:W2:Y:S02]  /*63fc0*/  LD.E R32, [R20] ;  /* 0x0000000014207980 */ /* 0x000ea40000100900 */
[----:B--2---:R-:W-:-:S06]  /*63fd0*/  FADD R33, R3, R32 ;  /* 0x0000002003217221 */ /* 0x004fcc0000000000 */
[----:B------:R-:W2:Y:S02]  /*63fe0*/  ATOM.E.CAST.SPIN PT, R33, [R20], R32, R33 ;  /* 0x000000201421738b */ /* 0x000ea400019e0121 */
[----:B--2---:R-:W-:-:S13]  /*63ff0*/  ISETP.EQ.U32.AND P0, PT, R33, 0x1, PT ;  /* 0x000000012100780c */ /* 0x004fda0003f02070 */
[----:B------:R-:W-:Y:S05]  /*64000*/  @!P0 BRA `(.L_x_16196) ;  /* 0xfffffffc00ec8947 */ /* 0x000fea000383ffff */
[----:B------:R-:W-:Y:S05]  /*64010*/  BRA `(.L_x_16192) ;  /* 0x00000000000c7947 */ /* 0x000fea0003800000 */
.L_x_16195:
[----:B------:R-:W2:Y:S02]  /*64020*/  LD.E R4, desc[UR8][R20.64] ;  /* 0x0000000814047980 */ /* 0x000ea4000c101900 */
[----:B--2---:R-:W-:-:S05]  /*64030*/  FADD R4, R3, R4 ;  /* 0x0000000403047221 */ /* 0x004fca0000000000 */
[----:B------:R1:W-:Y:S02]  /*64040*/  ST.E desc[UR8][R20.64], R4 ;  /* 0x0000000414007985 */ /* 0x0003e4000c101908 */
.L_x_16192:
[----:B------:R-:W-:Y:S05]  /*64050*/  BSYNC.RECONVERGENT B0 ;  /* 0x0000000000007941 */ /* 0x000fea0003800200 */
.L_x_16191:
        /* <DEDUP_REMOVED lines=10> */
.L_x_16200:
[----:B------:R-:W1:Y:S02]  /*64100*/  LDS R32, [R7] ;  /* 0x0000000007207984 */ /* 0x000e640000000800 */
[----:B-1----:R-:W-:-:S05]  /*64110*/  FADD R33, R4, R32 ;  /* 0x0000002004217221 */ /* 0x002fca0000000000 */
[----:B------:R-:W1:Y:S02]  /*64120*/  ATOMS.CAST.SPIN P0, [R7], R32, R33 ;  /* 0x000000200700758d */ /* 0x000e640001800021 */
[----:B-1----:R-:W-:Y:S05]  /*64130*/  @!P0 BRA `(.L_x_16200) ;  /* 0xfffffffc00f08947 */ /* 0x002fea000383ffff */
[----:B------:R-:W-:Y:S05]  /*64140*/  BRA `(.L_x_16198) ;  /* 0x00000000002c7947 */ /* 0x000fea0003800000 */
.L_x_16199:
[----:B------:R-:W1:Y:S02]  /*64150*/  QSPC.E.D P0, RZ, [R32] ;  /* 0x0000000020ff73aa */ /* 0x000e640000000700 */
[----:B-1----:R-:W-:Y:S05]  /*64160*/  @!P0 BRA `(.L_x_16201) ;  /* 0x0000000000188947 */ /* 0x002fea0003800000 */
.L_x_16202:
[----:B------:R-:W2:Y:S02]  /*64170*/  LD.E R34, [R32] ;  /* 0x0000000020227980 */ /* 0x000ea40000100900 */
[----:B--2---:R-:W-:-:S06]  /*64180*/  FADD R35, R4, R34 ;  /* 0x0000002204237221 */ /* 0x004fcc0000000000 */
[----:B------:R-:W2:Y:S02]  /*64190*/  ATOM.E.CAST.SPIN PT, R35, [R32], R34, R35 ;  /* 0x000000222023738b */ /* 0x000ea400019e0123 */
[----:B--2---:R-:W-:-:S13]  /*641a0*/  ISETP.EQ.U32.AND P0, PT, R35, 0x1, PT ;  /* 0x000000012300780c */ /* 0x004fda0003f02070 */
[----:B------:R-:W-:Y:S05]  /*641b0*/  @!P0 BRA `(.L_x_16202) ;  /* 0xfffffffc00ec8947 */ /* 0x000fea000383ffff */
[----:B------:R-:W-:Y:S05]  /*641c0*/  BRA `(.L_x_16198) ;  /* 0x00000000000c7947 */ /* 0x000fea0003800000 */
.L_x_16201:
[----:B------:R-:W2:Y:S02]  /*641d0*/  LD.E R7, desc[UR8][R32.64] ;  /* 0x0000000820077980 */ /* 0x000ea4000c101900 */
[----:B--2---:R-:W-:-:S05]  /*641e0*/  FADD R7, R4, R7 ;  /* 0x0000000704077221 */ /* 0x004fca0000000000 */
[----:B------:R1:W-:Y:S02]  /*641f0*/  ST.E desc[UR8][R32.64], R7 ;  /* 0x0000000720007985 */ /* 0x0003e4000c101908 */
.L_x_16198:
[----:B------:R-:W-:Y:S05]  /*64200*/  BSYNC.RECONVERGENT B0 ;  /* 0x0000000000007941 */ /* 0x000fea0003800200 */
.L_x_16197:
[----:B-1----:R-:W-:-:S05]  /*64210*/  IMAD.WIDE R32, R60, 0x4, R20 ;  /* 0x000000043c207825 */ /* 0x002fca00078e0214 */
[----:B------:R1:W-:Y:S01]  /*64220*/  ATOM.E.ADD.F32.FTZ.RN.STRONG.GPU P0, RZ, desc[UR8][R32.64], R3 ;  /* 0x8000000320ff79a2 */ /* 0x0003e2000c10f308 */
[----:B------:R-:W-:Y:S04]  /*64230*/  BSSY.RECONVERGENT B0, `(.L_x_16203) ;  /* 0x0000015000007945 */ /* 0x000fe80003800200 */
[----:B-1----:R-:W-:Y:S05]  /*64240*/  @P0 BRA `(.L_x_16204) ;  /* 0x00000000004c0947 */ /* 0x002fea0003800000 */
[----:B------:R-:W1:Y:S02]  /*64250*/  QSPC.E.S P0, RZ, [R32] ;  /* 0x0000000020ff73aa */ /* 0x000e640000000500 */
[----:B-1----:R-:W-:Y:S05]  /*64260*/  @!P0 BRA `(.L_x_16205) ;  /* 0x0000000000188947 */ /* 0x002fea0003800000 */
[----:B------:R-:W-:-:S07]  /*64270*/  MOV R4, R32 ;  /* 0x0000002000047202 */ /* 0x000fce0000000f00 */
.L_x_16206:
[----:B------:R-:W1:Y:S02]  /*64280*/  LDS R32, [R4] ;  /* 0x0000000004207984 */ /* 0x000e640000000800 */
[----:B-1----:R-:W-:-:S05]  /*64290*/  FADD R33, R3, R32 ;  /* 0x0000002003217221 */ /* 0x002fca0000000000 */
[----:B------:R-:W1:Y:S02]  /*642a0*/  ATOMS.CAST.SPIN P0, [R4], R32, R33 ;  /* 0x000000200400758d */ /* 0x000e640001800021 */
[----:B-1----:R-:W-:Y:S05]  /*642b0*/  @!P0 BRA `(.L_x_16206) ;  /* 0xfffffffc00f08947 */ /* 0x002fea000383ffff */
[----:B------:R-:W-:Y:S05]  /*642c0*/  BRA `(.L_x_16204) ;  /* 0x00000000002c7947 */ /* 0x000fea0003800000 */
.L_x_16205:
[----:B------:R-:W1:Y:S02]  /*642d0*/  QSPC.E.D P0, RZ, [R32] ;  /* 0x0000000020ff73aa */ /* 0x000e640000000700 */
[----:B-1----:R-:W-:Y:S05]  /*642e0*/  @!P0 BRA `(.L_x_16207) ;  /* 0x0000000000188947 */ /* 0x002fea0003800000 */
.L_x_16208:
[----:B------:R-:W2:Y:S02]  /*642f0*/  LD.E R34, [R32] ;  /* 0x0000000020227980 */ /* 0x000ea40000100900 */
[----:B--2---:R-:W-:-:S06]  /*64300*/  FADD R35, R3, R34 ;  /* 0x0000002203237221 */ /* 0x004fcc0000000000 */
[----:B------:R-:W2:Y:S02]  /*64310*/  ATOM.E.CAST.SPIN PT, R35, [R32], R34, R35 ;  /* 0x000000222023738b */ /* 0x000ea400019e0123 */
[----:B--2---:R-:W-:-:S13]  /*64320*/  ISETP.EQ.U32.AND P0, PT, R35, 0x1, PT ;  /* 0x000000012300780c */ /* 0x004fda0003f02070 */
[----:B------:R-:W-:Y:S05]  /*64330*/  @!P0 BRA `(.L_x_16208) ;  /* 0xfffffffc00ec8947 */ /* 0x000fea000383ffff */
[----:B------:R-:W-:Y:S05]  /*64340*/  BRA `(.L_x_16204) ;  /* 0x00000000000c7947 */ /* 0x000fea0003800000 */
.L_x_16207:
[----:B------:R-:W2:Y:S02]  /*64350*/  LD.E R4, desc[UR8][R32.64] ;  /* 0x0000000820047980 */ /* 0x000ea4000c101900 */
[----:B--2---:R-:W-:-:S05]  /*64360*/  FADD R4, R3, R4 ;  /* 0x0000000403047221 */ /* 0x004fca0000000000 */
[----:B------:R1:W-:Y:S02]  /*64370*/  ST.E desc[UR8][R32.64], R4 ;  /* 0x0000000420007985 */ /* 0x0003e4000c101908 */
.L_x_16204:
[----:B------:R-:W-:Y:S05]  /*64380*/  BSYNC.RECONVERGENT B0 ;  /* 0x0000000000007941 */ /* 0x000fea0003800200 */
.L_x_16203:
        /* <DEDUP_REMOVED lines=9> */
.L_x_16212:
[----:B------:R-:W1:Y:S02]  /*64420*/  LDS R32, [R7] ;  /* 0x0000000007207984 */ /* 0x000e640000000800 */
[----:B-1----:R-:W-:-:S05]  /*64430*/  FADD R33, R4, R32 ;  /* 0x0000002004217221 */ /* 0x002fca0000000000 */
[----:B------:R-:W1:Y:S02]  /*64440*/  ATOMS.CAST.SPIN P0, [R7], R32, R33 ;  /* 0x000000200700758d */ /* 0x000e640001800021 */
[----:B-1----:R-:W-:Y:S05]  /*64450*/  @!P0 BRA `(.L_x_16212) ;  /* 0xfffffffc00f08947 */ /* 0x002fea000383ffff */
[----:B------:R-:W-:Y:S05]  /*64460*/  BRA `(.L_x_16210) ;  /* 0x00000000002c7947 */ /* 0x000fea0003800000 */
.L_x_16211:
[----:B------:R-:W1:Y:S02]  /*64470*/  QSPC.E.D P0, RZ, [R32] ;  /* 0x0000000020ff73aa */ /* 0x000e640000000700 */
[----:B-1----:R-:W-:Y:S05]  /*64480*/  @!P0 BRA `(.L_x_16213) ;  /* 0x0000000000188947 */ /* 0x002fea0003800000 */
.L_x_16214:
[----:B------:R-:W2:Y:S02]  /*64490*/  LD.E R34, [R32] ;  /* 0x0000000020227980 */ /* 0x000ea40000100900 */
[----:B--2---:R-:W-:-:S06]  /*644a0*/  FADD R35, R4, R34 ;  /* 0x0000002204237221 */ /* 0x004fcc0000000000 */
[----:B------:R-:W2:Y:S02]  /*644b0*/  ATOM.E.CAST.SPIN PT, R35, [R32], R34, R35 ;  /* 0x000000222023738b */ /* 0x000ea400019e0123 */
[----:B--2---:R-:W-:-:S13]  /*644c0*/  ISETP.EQ.U32.AND P0, PT, R35, 0x1, PT ;  /* 0x000000012300780c */ /* 0x004fda0003f02070 */
[----:B------:R-:W-:Y:S05]  /*644d0*/  @!P0 BRA `(.L_x_16214) ;  /* 0xfffffffc00ec8947 */ /* 0x000fea000383ffff */
[----:B------:R-:W-:Y:S05]  /*644e0*/  BRA `(.L_x_16210) ;  /* 0x00000000000c7947 */ /* 0x000fea0003800000 */
.L_x_16213:
[----:B------:R-:W2:Y:S02]  /*644f0*/  LD.E R7, desc[UR8][R32.64] ;  /* 0x0000000820077980 */ /* 0x000ea4000c101900 */
[----:B--2---:R-:W-:-:S05]  /*64500*/  FADD R7, R4, R7 ;  /* 0x0000000704077221 */ /* 0x004fca0000000000 */
[----:B------:R1:W-:Y:S02]  /*64510*/  ST.E desc[UR8][R32.64], R7 ;  /* 0x0000000720007985 */ /* 0x0003e4000c101908 */
.L_x_16210:
[----:B------:R-:W-:Y:S05]  /*64520*/  BSYNC.RECONVERGENT B0 ;  /* 0x0000000000007941 */ /* 0x000fea0003800200 */
.L_x_16209:
[----:B-1----:R-:W-:-:S05]  /*64530*/  IMAD.WIDE R32, R59, 0x4, R20 ;  /* 0x000000043b207825 */ /* 0x002fca00078e0214 */
[----:B------:R1:W-:Y:S01]  /*64540*/  ATOM.E.ADD.F32.FTZ.RN.STRONG.GPU P0, RZ, desc[UR8][R32.64], R3 ;  /* 0x8000000320ff79a2 */ /* 0x0003e2000c10f308 */
[----:B------:R-:W-:Y:S04]  /*64550*/  BSSY.RECONVERGENT B0, `(.L_x_16215) ;  /* 0x0000015000007945 */ /* 0x000fe80003800200 */
[----:B-1----:R-:W-:Y:S05]  /*64560*/  @P0 BRA `(.L_x_16216) ;  /* 0x00000000004c0947 */ /* 0x002fea0003800000 */
[----:B------:R-:W1:Y:S02]  /*64570*/  QSPC.E.S P0, RZ, [R32] ;  /* 0x0000000020ff73aa */ /* 0x000e640000000500 */
[----:B-1----:R-:W-:Y:S05]  /*64580*/  @!P0 BRA `(.L_x_16217) ;  /* 0x0000000000188947 */ /* 0x002fea0003800000 */
[----:B------:R-:W-:-:S07]  /*64590*/  MOV R4, R32 ;  /* 0x0000002000047202 */ /* 0x000fce0000000f00 */
.L_x_16218:
[----:B------:R-:W1:Y:S02]  /*645a0*/  LDS R32, [R4] ;  /* 0x0000000004207984 */ /* 0x000e640000000800 */
[----:B-1----:R-:W-:-:S05]  /*645b0*/  FADD R33, R3, R32 ;  /* 0x0000002003217221 */ /* 0x002fca0000000000 */
[----:B------:R-:W1:Y:S02]  /*645c0*/  ATOMS.CAST.SPIN P0, [R4], R32, R33 ;  /* 0x000000200400758d */ /* 0x000e640001800021 */
[----:B-1----:R-:W-:Y:S05]  /*645d0*/  @!P0 BRA `(.L_x_16218) ;  /* 0xfffffffc00f08947 */ /* 0x002fea000383ffff */
[----:B------:R-:W-:Y:S05]  /*645e0*/  BRA `(.L_x_16216) ;  /* 0x00000000002c7947 */ /* 0x000fea0003800000 */
.L_x_16217:
[----:B------:R-:W1:Y:S02]  /*645f0*/  QSPC.E.D P0, RZ, [R32] ;  /* 0x0000000020ff73aa */ /* 0x000e640000000700 */
[----:B-1----:R-:W-:Y:S05]  /*64600*/  @!P0 BRA `(.L_x_16219) ;  /* 0x0000000000188947 */ /* 0x002fea0003800000 */
.L_x_16220:
[----:B------:R-:W2:Y:S02]  /*64610*/  LD.E R34, [R32] ;  /* 0x0000000020227980 */ /* 0x000ea40000100900 */
[----:B--2---:R-:W-:-:S06]  /*64620*/  FADD R35, R3, R34 ;  /* 0x0000002203237221 */ /* 0x004fcc0000000000 */
[----:B------:R-:W2:Y:S02]  /*64630*/  ATOM.E.CAST.SPIN PT, R35, [R32], R34, R35 ;  /* 0x000000222023738b */ /* 0x000ea400019e0123 */
[----:B--2---:R-:W-:-:S13]  /*64640*/  ISETP.EQ.U32.AND P0, PT, R35, 0x1, PT ;  /* 0x000000012300780c */ /* 0x004fda0003f02070 */
[----:B------:R-:W-:Y:S05]  /*64650*/  @!P0 BRA `(.L_x_16220) ;  /* 0xfffffffc00ec8947 */ /* 0x000fea000383ffff */
[----:B------:R-:W-:Y:S05]  /*64660*/  BRA `(.L_x_16216) ;  /* 0x00000000000c7947 */ /* 0x000fea0003800000 */
.L_x_16219:
[----:B------:R-:W2:Y:S02]  /*64670*/  LD.E R4, desc[UR8][R32.64] ;  /* 0x0000000820047980 */ /* 0x000ea4000c101900 */
[----:B--2---:R-:W-:-:S05]  /*64680*/  FADD R4, R3, R4 ;  /* 0x0000000403047221 */ /* 0x004fca0000000000 */
[----:B------:R1:W-:Y:S02]  /*64690*/  ST.E desc[UR8][R32.64], R4 ;  /* 0x0000000420007985 */ /* 0x0003e4000c101908 */
.L_x_16216:
[----:B------:R-:W-:Y:S05]  /*646a0*/  BSYNC.RECONVERGENT B0 ;  /* 0x0000000000007941 */ /* 0x000fea0003800200 */
.L_x_16215:
        /* <DEDUP_REMOVED lines=9> */
.L_x_16224:
[----:B------:R-:W1:Y:S02]  /*64740*/  LDS R32, [R7] ;  /* 0x0000000007207984 */ /* 0x000e640000000800 */
[----:B-1----:R-:W-:-:S05]  /*64750*/  FADD R33, R4, R32 ;  /* 0x0000002004217221 */ /* 0x002fca0000000000 */
[----:B------:R-:W1:Y:S02]  /*64760*/  ATOMS.CAST.SPIN P0, [R7], R32, R33 ;  /* 0x000000200700758d */ /* 0x000e640001800021 */
[----:B-1----:R-:W-:Y:S05]  /*64770*/  @!P0 BRA `(.L_x_16224) ;  /* 0xfffffffc00f08947 */ /* 0x002fea000383ffff */
[----:B------:R-:W-:Y:S05]  /*64780*/  BRA `(.L_x_16222) ;  /* 0x00000000002c7947 */ /* 0x000fea0003800000 */
.L_x_16223:
[----:B------:R-:W1:Y:S02]  /*64790*/  QSPC.E.D P0, RZ, [R32] ;  /* 0x0000000020ff73aa */ /* 0x000e640000000700 */
[----:B-1----:R-:W-:Y:S05]  /*647a0*/  @!P0 BRA `(.L_x_16225) ;  /* 0x0000000000188947 */ /* 0x002fea0003800000 */
.L_x_16226:
[----:B------:R-:W2:Y:S02]  /*647b0*/  LD.E R34, [R32] ;  /* 0x0000000020227980 */ /* 0x000ea40000100900 */
[----:B--2---:R-:W-:-:S06]  /*647c0*/  FADD R35, R4, R34 ;  /* 0x0000002204237221 */ /* 0x004fcc0000000000 */
[----:B------:R-:W2:Y:S02]  /*647d0*/  ATOM.E.CAST.SPIN PT, R35, [R32], R34, R35 ;  /* 0x000000222023738b */ /* 0x000ea400019e0123 */
[----:B--2---:R-:W-:-:S13]  /*647e0*/  ISETP.EQ.U32.AND P0, PT, R35, 0x1, PT ;  /* 0x000000012300780c */ /* 0x004fda0003f02070 */
[----:B------:R-:W-:Y:S05]  /*647f0*/  @!P0 BRA `(.L_x_16226) ;  /* 0xfffffffc00ec8947 */ /* 0x000fea000383ffff */
[----:B------:R-:W-:Y:S05]  /*64800*/  BRA `(.L_x_16222) ;  /* 0x00000000000c7947 */ /* 0x000fea0003800000 */
.L_x_16225:
[----:B------:R-:W2:Y:S02]  /*64810*/  LD.E R7, desc[UR8][R32.64] ;  /* 0x0000000820077980 */ /* 0x000ea4000c101900 */
[----:B--2---:R-:W-:-:S05]  /*64820*/  FADD R7, R4, R7 ;  /* 0x0000000704077221 */ /* 0x004fca0000000000 */
[----:B------:R1:W-:Y:S02]  /*64830*/  ST.E desc[UR8][R32.64], R7 ;  /* 0x0000000720007985 */ /* 0x0003e4000c101908 */
.L_x_16222:
[----:B------:R-:W-:Y:S05]  /*64840*/  BSYNC.RECONVERGENT B0 ;  /* 0x0000000000007941 */ /* 0x000fea0003800200 */
.L_x_16221:
[----:B-1----:R-:W-:-:S05]  /*64850*/  IMAD.WIDE R32, R52, 0x4, R20 ;  /* 0x0000000434207825 */ /* 0x002fca00078e0214 */
[----:B------:R1:W-:Y:S01]  /*64860*/  ATOM.E.ADD.F32.FTZ.RN.STRONG.GPU P0, RZ, desc[UR8][R32.64], R3 ;  /* 0x8000000320ff79a2 */ /* 0x0003e2000c10f308 */
[----:B------:R-:W-:Y:S04]  /*64870*/  BSSY.RECONVERGENT B0, `(.L_x_16227) ;  /* 0x0000015000007945 */ /* 0x000fe80003800200 */
[----:B-1----:R-:W-:Y:S05]  /*64880*/  @P0 BRA `(.L_x_16228) ;  /* 0x00000000004c0947 */ /* 0x002fea0003800000 */
[----:B------:R-:W1:Y:S02]  /*64890*/  QSPC.E.S P0, RZ, [R32] ;  /* 0x0000000020ff73aa */ /* 0x000e640000000500 */
[----:B-1----:R-:W-:Y:S05]  /*648a0*/  @!P0 BRA `(.L_x_16229) ;  /* 0x0000000000188947 */ /* 0x002fea0003800000 */
[----:B------:R-:W-:-:S07]  /*648b0*/  MOV R4, R32 ;  /* 0x0000002000047202 */ /* 0x000fce0000000f00 */
.L_x_16230:
[----:B------:R-:W1:Y:S02]  /*648c0*/  LDS R32, [R4] ;  /* 0x0000000004207984 */ /* 0x000e640000000800 */
[----:B-1----:R-:W-:-:S05]  /*648d0*/  FADD R33, R3, R32 ;  /* 0x0000002003217221 */ /* 0x002fca0000000000 */
[----:B------:R-:W1:Y:S02]  /*648e0*/  ATOMS.CAST.SPIN P0, [R4], R32, R33 ;  /* 0x000000200400758d */ /* 0x000e640001800021 */
[----:B-1----:R-:W-:Y:S05]  /*648f0*/  @!P0 BRA `(.L_x_16230) ;  /* 0xfffffffc00f08947 */ /* 0x002fea000383ffff */
[----:B------:R-:W-:Y:S05]  /*64900*/  BRA `(.L_x_16228) ;  /* 0x00000000002c7947 */ /* 0x000fea0003800000 */
.L_x_16229:
[----:B------:R-:W1:Y:S02]  /*64910*/  QSPC.E.D P0, RZ, [R32] ;  /* 0x0000000020ff73aa */ /* 0x000e640000000700 */
[----:B-1----:R-:W-:Y:S05]  /*64920*/  @!P0 BRA `(.L_x_16231) ;  /* 0x0000000000188947 */ /* 0x002fea0003800000 */
.L_x_16232:
[----:B------:R-:W2:Y:S02]  /*64930*/  LD.E R34, [R32] ;  /* 0x0000000020227980 */ /* 0x000ea40000100900 */
[----:B--2---:R-:W-:-:S06]  /*64940*/  FADD R35, R3, R34 ;  /* 0x0000002203237221 */ /* 0x004fcc0000000000 */
[----:B------:R-:W2:Y:S02]  /*64950*/  ATOM.E.CAST.SPIN PT, R35, [R32], R34, R35 ;  /* 0x000000222023738b */ /* 0x000ea400019e0123 */
[----:B--2---:R-:W-:-:S13]  /*64960*/  ISETP.EQ.U32.AND P0, PT, R35, 0x1, PT ;  /* 0x000000012300780c */ /* 0x004fda0003f02070 */
[----:B------:R-:W-:Y:S05]  /*64970*/  @!P0 BRA `(.L_x_16232) ;  /* 0xfffffffc00ec8947 */ /* 0x000fea000383ffff */
[----:B------:R-:W-:Y:S05]  /*64980*/  BRA `(.L_x_16228) ;  /* 0x00000000000c7947 */ /* 0x000fea0003800000 */
.L_x_16231:
[----:B------:R-:W2:Y:S02]  /*64990*/  LD.E R4, desc[UR8][R32.64] ;  /* 0x0000000820047980 */ /* 0x000ea4000c101900 */
[----:B--2---:R-:W-:-:S05]  /*649a0*/  FADD R4, R3, R4 ;  /* 0x0000000403047221 */ /* 0x004fca0000000000 */
[----:B------:R1:W-:Y:S02]  /*649b0*/  ST.E desc[UR8][R32.64], R4 ;  /* 0x0000000420007985 */ /* 0x0003e4000c101908 */
.L_x_16228:
[----:B------:R-:W-:Y:S05]  /*649c0*/  BSYNC.RECONVERGENT B0 ;  /* 0x0000000000007941 */ /* 0x000fea0003800200 */
.L_x_16227:
        /* <DEDUP_REMOVED lines=9> */
.L_x_16236:
[----:B------:R-:W1:Y:S02]  /*64a60*/  LDS R32, [R7] ;  /* 0x0000000007207984 */ /* 0x000e640000000800 */
[----:B-1----:R-:W-:-:S05]  /*64a70*/  FADD R33, R4, R32 ;  /* 0x0000002004217221 */ /* 0x002fca0000000000 */
[----:B------:R-:W1:Y:S02]  /*64a80*/  ATOMS.CAST.SPIN P0, [R7], R32, R33 ;  /* 0x000000200700758d */ /* 0x000e640001800021 */
[----:B-1----:R-:W-:Y:S05]  /*64a90*/  @!P0 BRA `(.L_x_16236) ;  /* 0xfffffffc00f08947 */ /* 0x002fea000383ffff */
[----:B------:R-:W-:Y:S05]  /*64aa0*/  BRA `(.L_x_16234) ;  /* 0x00000000002c7947 */ /* 0x000fea0003800000 */
.L_x_16235:
[----:B------:R-:W1:Y:S02]  /*64ab0*/  QSPC.E.D P0, RZ, [R32] ;  /* 0x0000000020ff73aa */ /* 0x000e640000000700 */
[----:B-1----:R-:W-:Y:S05]  /*64ac0*/  @!P0 BRA `(.L_x_16237) ;  /* 0x0000000000188947 */ /* 0x002fea0003800000 */
.L_x_16238:
[----:B------:R-:W2:Y:S02]  /*64ad0*/  LD.E R34, [R32] ;  /* 0x0000000020227980 */ /* 0x000ea40000100900 */
[----:B--2---:R-:W-:-:S06]  /*64ae0*/  FADD R35, R4, R34 ;  /* 0x0000002204237221 */ /* 0x004fcc0000000000 */
[----:B------:R-:W2:Y:S02]  /*64af0*/  ATOM.E.CAST.SPIN PT, R35, [R32], R34, R35 ;  /* 0x000000222023738b */ /* 0x000ea400019e0123 */
[----:B--2---:R-:W-:-:S13]  /*64b00*/  ISETP.EQ.U32.AND P0, PT, R35, 0x1, PT ;  /* 0x000000012300780c */ /* 0x004fda0003f02070 */
[----:B------:R-:W-:Y:S05]  /*64b10*/  @!P0 BRA `(.L_x_16238) ;  /* 0xfffffffc00ec8947 */ /* 0x000fea000383ffff */
[----:B------:R-:W-:Y:S05]  /*64b20*/  BRA `(.L_x_16234) ;  /* 0x00000000000c7947 */ /* 0x000fea0003800000 */
.L_x_16237:
[----:B------:R-:W2:Y:S02]  /*64b30*/  LD.E R7, desc[UR8][R32.64] ;  /* 0x0000000820077980 */ /* 0x000ea4000c101900 */
[----:B--2---:R-:W-:-:S05]  /*64b40*/  FADD R7, R4, R7 ;  /* 0x0000000704077221 */ /* 0x004fca0000000000 */
[----:B------:R1:W-:Y:S02]  /*64b50*/  ST.E desc[UR8][R32.64], R7 ;  /* 0x0000000720007985 */ /* 0x0003e4000c101908 */
.L_x_16234:
[----:B------:R-:W-:Y:S05]  /*64b60*/  BSYNC.RECONVERGENT B0 ;  /* 0x0000000000007941 */ /* 0x000fea0003800200 */
.L_x_16233:
[----:B-1----:R-:W-:-:S05]  /*64b70*/  IMAD.WIDE R32, R39, 0x4, R20 ;  /* 0x0000000427207825 */ /* 0x002fca00078e0214 */
[----:B------:R1:W-:Y:S01]  /*64b80*/  ATOM.E.ADD.F32.FTZ.RN.STRONG.GPU P0, RZ, desc[UR8][R32.64], R3 ;  /* 0x8000000320ff79a2 */ /* 0x0003e2000c10f308 */
[----:B------:R-:W-:Y:S04]  /*64b90*/  BSSY.RECONVERGENT B0, `(.L_x_16239) ;  /* 0x0000015000007945 */ /* 0x000fe80003800200 */
[----:B-1----:R-:W-:Y:S05]  /*64ba0*/  @P0 BRA `(.L_x_16240) ;  /* 0x00000000004c0947 */ /* 0x002fea0003800000 */
[----:B------:R-:W1:Y:S02]  /*64bb0*/  QSPC.E.S P0, RZ, [R32] ;  /* 0x0000000020ff73aa */ /* 0x000e640000000500 */
[----:B-1----:R-:W-:Y:S05]  /*64bc0*/  @!P0 BRA `(.L_x_16241) ;  /* 0x0000000000188947 */ /* 0x002fea0003800000 */
[----:B------:R-:W-:-:S07]  /*64bd0*/  MOV R4, R32 ;  /* 0x0000002000047202 */ /* 0x000fce0000000f00 */
.L_x_16242:
[----:B------:R-:W1:Y:S02]  /*64be0*/  LDS R32, [R4] ;  /* 0x0000000004207984 */ /* 0x000e640000000800 */
[----:B-1----:R-:W-:-:S05]  /*64bf0*/  FADD R33, R3, R32 ;  /* 0x0000002003217221 */ /* 0x002fca0000000000 */
[----:B------:R-:W1:Y:S02]  /*64c00*/  ATOMS.CAST.SPIN P0, [R4], R32, R33 ;  /* 0x000000200400758d */ /* 0x000e640001800021 */
[----:B-1----:R-:W-:Y:S05]  /*64c10*/  @!P0 BRA `(.L_x_16242) ;  /* 0xfffffffc00f08947 */ /* 0x002fea000383ffff */
[----:B------:R-:W-:Y:S05]  /*64c20*/  BRA `(.L_x_16240) ;  /* 0x00000000002c7947 */ /* 0x000fea0003800000 */
.L_x_16241:
[----:B------:R-:W1:Y:S02]  /*64c30*/  QSPC.E.D P0, RZ, [R32] ;  /* 0x0000000020ff73aa */ /* 0x000e640000000700 */
[----:B-1----:R-:W-:Y:S05]  /*64c40*/  @!P0 BRA `(.L_x_16243) ;  /* 0x0000000000188947 */ /* 0x002fea0003800000 */
.L_x_16244:
[----:B------:R-:W2:Y:S02]  /*64c50*/  LD.E R34, [R32] ;  /* 0x0000000020227980 */ /* 0x000ea40000100900 */
[----:B--2---:R-:W-:-:S06]  /*64c60*/  FADD R35, R3, R34 ;  /* 0x0000002203237221 */ /* 0x004fcc0000000000 */
[----:B------:R-:W2:Y:S02]  /*64c70*/  ATOM.E.CAST.SPIN PT, R35, [R32], R34, R35 ;  /* 0x000000222023738b */ /* 0x000ea400019e0123 */
[----:B--2---:R-:W-:-:S13]  /*64c80*/  ISETP.EQ.U32.AND P0, PT, R35, 0x1, PT ;  /* 0x000000012300780c */ /* 0x004fda0003f02070 */
[----:B------:R-:W-:Y:S05]  /*64c90*/  @!P0 BRA `(.L_x_16244) ;  /* 0xfffffffc00ec8947 */ /* 0x000fea000383ffff */
[----:B------:R-:W-:Y:S05]  /*64ca0*/  BRA `(.L_x_16240) ;  /* 0x00000000000c7947 */ /* 0x000fea0003800000 */
.L_x_16243:
[----:B------:R-:W2:Y:S02]  /*64cb0*/  LD.E R4, desc[UR8][R32.64] ;  /* 0x0000000820047980 */ /* 0x000ea4000c101900 */
[----:B--2---:R-:W-:-:S05]  /*64cc0*/  FADD R4, R3, R4 ;  /* 0x0000000403047221 */ /* 0x004fca0000000000 */
[----:B------:R1:W-:Y:S02]  /*64cd0*/  ST.E desc[UR8][R32.64], R4 ;  /* 0x0000000420007985 */ /* 0x0003e4000c101908 */
.L_x_16240:
[----:B------:R-:W-:Y:S05]  /*64ce0*/  BSYNC.RECONVERGENT B0 ;  /* 0x0000000000007941 */ /* 0x000fea0003800200 */
.L_x_16239:
        /* <DEDUP_REMOVED lines=9> */
.L_x_16248:
[----:B------:R-:W1:Y:S02]  /*64d80*/  LDS R32, [R7] ;  /* 0x0000000007207984 */ /* 0x000e640000000800 */
[----:B-1----:R-:W-:-:S05]  /*64d90*/  FADD R33, R4, R32 ;  /* 0x0000002004217221 */ /* 0x002fca0000000000 */
[----:B------:R-:W1:Y:S02]  /*64da0*/  ATOMS.CAST.SPIN P0, [R7], R32, R33 ;  /* 0x000000200700758d */ /* 0x000e640001800021 */
[----:B-1----:R-:W-:Y:S05]  /*64db0*/  @!P0 BRA `(.L_x_16248) ;  /* 0xfffffffc00f08947 */ /* 0x002fea000383ffff */
[----:B------:R-:W-:Y:S05]  /*64dc0*/  BRA `(.L_x_16246) ;  /* 0x00000000002c7947 */ /* 0x000fea0003800000 */
.L_x_16247:
[----:B------:R-:W1:Y:S02]  /*64dd0*/  QSPC.E.D P0, RZ, [R32] ;  /* 0x0000000020ff73aa */ /* 0x000e640000000700 */
[----:B-1----:R-:W-:Y:S05]  /*64de0*/  @!P0 BRA `(.L_x_16249) ;  /* 0x0000000000188947 */ /* 0x002fea0003800000 */
.L_x_16250:
[----:B------:R-:W2:Y:S02]  /*64df0*/  LD.E R34, [R32] ;  /* 0x0000000020227980 */ /* 0x000ea40000100900 */
[----:B--2---:R-:W-:-:S06]  /*64e00*/  FADD R35, R4, R34 ;  /* 0x0000002204237221 */ /* 0x004fcc0000000000 */
[----:B------:R-:W2:Y:S02]  /*64e10*/  ATOM.E.CAST.SPIN PT, R35, [R32], R34, R35 ;  /* 0x000000222023738b */ /* 0x000ea400019e0123 */
[----:B--2---:R-:W-:-:S13]  /*64e20*/  ISETP.EQ.U32.AND P0, PT, R35, 0x1, PT ;  /* 0x000000012300780c */ /* 0x004fda0003f02070 */
[----:B------:R-:W-:Y:S05]  /*64e30*/  @!P0 BRA `(.L_x_16250) ;  /* 0xfffffffc00ec8947 */ /* 0x000fea000383ffff */
[----:B------:R-:W-:Y:S05]  /*64e40*/  BRA `(.L_x_16246) ;  /* 0x00000000000c7947 */ /* 0x000fea0003800000 */
.L_x_16249:
[----:B------:R-:W2:Y:S02]  /*64e50*/  LD.E R7, desc[UR8][R32.64] ;  /* 0x0000000820077980 */ /* 0x000ea4000c101900 */
[----:B--2---:R-:W-:-:S05]  /*64e60*/  FADD R7, R4, R7 ;  /* 0x0000000704077221 */ /* 0x004fca0000000000 */
[----:B------:R1:W-:Y:S02]  /*64e70*/  ST.E desc[UR8][R32.64], R7 ;  /* 0x0000000720007985 */ /* 0x0003e4000c101908 */
.L_x_16246:
[----:B------:R-:W-:Y:S05]  /*64e80*/  BSYNC.RECONVERGENT B0 ;  /* 0x0000000000007941 */ /* 0x000fea0003800200 */
.L_x_16245:
[----:B-1----:R-:W-:-:S05]  /*64e90*/  IMAD.WIDE R32, R38, 0x4, R20 ;  /* 0x0000000426207825 */ /* 0x002fca00078e0214 */
[----:B------:R1:W-:Y:S01]  /*64ea0*/  ATOM.E.ADD.F32.FTZ.RN.STRONG.GPU P0, RZ, desc[UR8][R32.64], R3 ;  /* 0x8000000320ff79a2 */ /* 0x0003e2000c10f308 */
[----:B------:R-:W-:Y:S04]  /*64eb0*/  BSSY.RECONVERGENT B0, `(.L_x_16251) ;  /* 0x0000015000007945 */ /* 0x000fe80003800200 */
[----:B-1----:R-:W-:Y:S05]  /*64ec0*/  @P0 BRA `(.L_x_16252) ;  /* 0x00000000004c0947 */ /* 0x002fea0003800000 */
[----:B------:R-:W1:Y:S02]  /*64ed0*/  QSPC.E.S P0, RZ, [R32] ;  /* 0x0000000020ff73aa */ /* 0x000e640000000500 */
[----:B-1----:R-:W-:Y:S05]  /*64ee0*/  @!P0 BRA `(.L_x_16253) ;  /* 0x0000000000188947 */ /* 0x002fea0003800000 */
[----:B------:R-:W-:-:S07]  /*64ef0*/  MOV R4, R32 ;  /* 0x0000002000047202 */ /* 0x000fce0000000f00 */
.L_x_16254:
[----:B------:R-:W1:Y:S02]  /*64f00*/  LDS R32, [R4] ;  /* 0x0000000004207984 */ /* 0x000e640000000800 */
[----:B-1----:R-:W-:-:S05]  /*64f10*/  FADD R33, R3, R32 ;  /* 0x0000002003217221 */ /* 0x002fca0000000000 */
[----:B------:R-:W1:Y:S02]  /*64f20*/  ATOMS.CAST.SPIN P0, [R4], R32, R33 ;  /* 0x000000200400758d */ /* 0x000e640001800021 */
[----:B-1----:R-:W-:Y:S05]  /*64f30*/  @!P0 BRA `(.L_x_16254) ;  /* 0xfffffffc00f08947 */ /* 0x002fea000383ffff */
[----:B------:R-:W-:Y:S05]  /*64f40*/  BRA `(.L_x_16252) ;  /* 0x00000000002c7947 */ /* 0x000fea0003800000 */
.L_x_16253:
[----:B------:R-:W1:Y:S02]  /*64f50*/  QSPC.E.D P0, RZ, [R32] ;  /* 0x0000000020ff73aa */ /* 0x000e640000000700 */
[----:B-1----:R-:W-:Y:S05]  /*64f60*/  @!P0 BRA `(.L_x_16255) ;  /* 0x0000000000188947 */ /* 0x002fea0003800000 */
.L_x_16256:
[----:B------:R-:W2:Y:S02]  /*64f70*/  LD.E R34, [R32] ;  /* 0x0000000020227980 */ /* 0x000ea40000100900 */
[----:B--2---:R-:W-:-:S06]  /*64f80*/  FADD R35, R3, R34 ;  /* 0x0000002203237221 */ /* 0x004fcc0000000000 */
[----:B------:R-:W2:Y:S02]  /*64f90*/  ATOM.E.CAST.SPIN PT, R35, [R32], R34, R35 ;  /* 0x000000222023738b */ /* 0x000ea400019e0123 */
[----:B--2---:R-:W-:-:S13]  /*64fa0*/  ISETP.EQ.U32.AND P0, PT, R35, 0x1, PT ;  /* 0x000000012300780c */ /* 0x004fda0003f02070 */
[----:B------:R-:W-:Y:S05]  /*64fb0*/  @!P0 BRA `(.L_x_16256) ;  /* 0xfffffffc00ec8947 */ /* 0x000fea000383ffff */
[----:B------:R-:W-:Y:S05]  /*64fc0*/  BRA `(.L_x_16252) ;  /* 0x00000000000c7947 */ /* 0x000fea0003800000 */
.L_x_16255:
[----:B------:R-:W2:Y:S02]  /*64fd0*/  LD.E R4, desc[UR8][R32.64] ;  /* 0x0000000820047980 */ /* 0x000ea4000c101900 */
[----:B--2---:R-:W-:-:S05]  /*64fe0*/  FADD R4, R3, R4 ;  /* 0x0000000403047221 */ /* 0x004fca0000000000 */
[----:B------:R1:W-:Y:S02]  /*64ff0*/  ST.E desc[UR8][R32.64], R4 ;  /* 0x0000000420007985 */ /* 0x0003e4000c101908 */
.L_x_16252:
[----:B------:R-:W-:Y:S05]  /*65000*/  BSYNC.RECONVERGENT B0 ;  /* 0x0000000000007941 */ /* 0x000fea0003800200 */
.L_x_16251:
        /* <DEDUP_REMOVED lines=9> */
.L_x_16260:
[----:B------:R-:W1:Y:S02]  /*650a0*/  LDS R32, [R7] ;  /* 0x0000000007207984 */ /* 0x000e640000000800 */
[----:B-1----:R-:W-:-:S05]  /*650b0*/  FADD R33, R4, R32 ;  /* 0x0000002004217221 */ /* 0x002fca0000000000 */
[----:B------:R-:W1:Y:S02]  /*650c0*/  ATOMS.CAST.SPIN P0, [R7], R32, R33 ;  /* 0x000000200700758d */ /* 0x000e640001800021 */
[----:B-1----:R-:W-:Y:S05]  /*650d0*/  @!P0 BRA `(.L_x_16260) ;  /* 0xfffffffc00f08947 */ /* 0x002fea000383ffff */
[----:B------:R-:W-:Y:S05]  /*650e0*/  BRA `(.L_x_16258) ;  /* 0x00000000002c7947 */ /* 0x000fea0003800000 */
.L_x_16259:
[----:B------:R-:W1:Y:S02]  /*650f0*/  QSPC.E.D P0, RZ, [R32] ;  /* 0x0000000020ff73aa */ /* 0x000e640000000700 */
[----:B-1----:R-:W-:Y:S05]  /*65100*/  @!P0 BRA `(.L_x_16261) ;  /* 0x0000000000188947 */ /* 0x002fea0003800000 */
.L_x_16262:
[----:B------:R-:W2:Y:S02]  /*65110*/  LD.E R34, [R32] ;  /* 0x0000000020227980 */ /* 0x000ea40000100900 */
[----:B--2---:R-:W-:-:S06]  /*65120*/  FADD R35, R4, R34 ;  /* 0x0000002204237221 */ /* 0x004fcc0000000000 */
[----:B------:R-:W2:Y:S02]  /*65130*/  ATOM.E.CAST.SPIN PT, R35, [R32], R34, R35 ;  /* 0x000000222023738b */ /* 0x000ea400019e0123 */
[----:B--2---:R-:W-:-:S13]  /*65140*/  ISETP.EQ.U32.AND P0, PT, R35, 0x1, PT ;  /* 0x000000012300780c */ /* 0x004fda0003f02070 */
[----:B------:R-:W-:Y:S05]  /*65150*/  @!P0 BRA `(.L_x_16262) ;  /* 0xfffffffc00ec8947 */ /* 0x000fea000383ffff */
[----:B------:R-:W-:Y:S05]  /*65160*/  BRA `(.L_x_16258) ;  /* 0x00000000000c7947 */ /* 0x000fea0003800000 */
.L_x_16261:
[----:B------:R-:W2:Y:S02]  /*65170*/  LD.E R7, desc[UR8][R32.64] ;  /* 0x0000000820077980 */ /* 0x000ea4000c101900 */
[----:B--2---:R-:W-:-:S05]  /*65180*/  FADD R7, R4, R7 ;  /* 0x0000000704077221 */ /* 0x004fca0000000000 */
[----:B------:R1:W-:Y:S02]  /*65190*/  ST.E desc[UR8][R32.64], R7 ;  /* 0x0000000720007985 */ /* 0x0003e4000c101908 */
.L_x_16258:
[----:B------:R-:W-:Y:S05]  /*651a0*/  BSYNC.RECONVERGENT B0 ;  /* 0x0000000000007941 */ /* 0x000fea0003800200 */
.L_x_16257:
[----:B-1----:R-:W-:-:S05]  /*651b0*/  IMAD.WIDE R32, R37, 0x4, R20 ;  /* 0x0000000425207825 */ /* 0x002fca00078e0214 */
[----:B------:R1:W-:Y:S01]  /*651c0*/  ATOM.E.ADD.F32.FTZ.RN.STRONG.GPU P0, RZ, desc[UR8][R32.64], R3 ;  /* 0x8000000320ff79a2 */ /* 0x0003e2000c10f308 */
[----:B------:R-:W-:Y:S04]  /*651d0*/  BSSY.RECONVERGENT B0, `(.L_x_16263) ;  /* 0x0000015000007945 */ /* 0x000fe80003800200 */
[----:B-1----:R-:W-:Y:S05]  /*651e0*/  @P0 BRA `(.L_x_16264) ;  /* 0x00000000004c0947 */ /* 0x002fea0003800000 */
[----:B------:R-:W1:Y:S02]  /*651f0*/  QSPC.E.S P0, RZ, [R32] ;  /* 0x0000000020ff73aa */ /* 0x000e640000000500 */
[----:B-1----:R-:W-:Y:S05]  /*65200*/  @!P0 BRA `(.L_x_16265) ;  /* 0x0000000000188947 */ /* 0x002fea0003800000 */
[----:B------:R-:W-:-:S07]  /*65210*/  MOV R4, R32 ;  /* 0x0000002000047202 */ /* 0x000fce0000000f00 */
.L_x_16266:
[----:B------:R-:W1:Y:S02]  /*65220*/  LDS R32, [R4] ;  /* 0x0000000004207984 */ /* 0x000e640000000800 */
[----:B-1----:R-:W-:-:S05]  /*65230*/  FADD R33, R3, R32 ;  /* 0x0000002003217221 */ /* 0x002fca0000000000 */
[----:B------:R-:W1:Y:S02]  /*65240*/  ATOMS.CAST.SPIN P0, [R4], R32, R33 ;  /* 0x000000200400758d */ /* 0x000e640001800021 */
[----:B-1----:R-:W-:Y:S05]  /*65250*/  @!P0 BRA `(.L_x_16266) ;  /* 0xfffffffc00f08947 */ /* 0x002fea000383ffff */
[----:B------:R-:W-:Y:S05]  /*65260*/  BRA `(.L_x_16264) ;  /* 0x00000000002c7947 */ /* 0x000fea0003800000 */
.L_x_16265:
[----:B------:R-:W1:Y:S02]  /*65270*/  QSPC.E.D P0, RZ, [R32] ;  /* 0x0000000020ff73aa */ /* 0x000e640000000700 */
[----:B-1----:R-:W-:Y:S05]  /*65280*/  @!P0 BRA `(.L_x_16267) ;  /* 0x0000000000188947 */ /* 0x002fea0003800000 */
.L_x_16268:
[----:B------:R-:W2:Y:S02]  /*65290*/  LD.E R34, [R32] ;  /* 0x0000000020227980 */ /* 0x000ea40000100900 */
[----:B--2---:R-:W-:-:S06]  /*652a0*/  FADD R35, R3, R34 ;  /* 0x0000002203237221 */ /* 0x004fcc0000000000 */
[----:B------:R-:W2:Y:S02]  /*652b0*/  ATOM.E.CAST.SPIN PT, R35, [R32], R34, R35 ;  /* 0x000000222023738b */ /* 0x000ea400019e0123 */
[----:B--2---:R-:W-:-:S13]  /*652c0*/  ISETP.EQ.U32.AND P0, PT, R35, 0x1, PT ;  /* 0x000000012300780c */ /* 0x004fda0003f02070 */
[----:B------:R-:W-:Y:S05]  /*652d0*/  @!P0 BRA `(.L_x_16268) ;  /* 0xfffffffc00ec8947 */ /* 0x000fea000383ffff */
[----:B------:R-:W-:Y:S05]  /*652e0*/  BRA `(.L_x_16264) ;  /* 0x00000000000c7947 */ /* 0x000fea0003800000 */
.L_x_16267:
[----:B------:R-:W2:Y:S02]  /*652f0*/  LD.E R4, desc[UR8][R32.64] ;  /* 0x0000000820047980 */ /* 0x000ea4000c101900 */
[----:B--2---:R-:W-:-:S05]  /*65300*/  FADD R4, R3, R4 ;  /* 0x0000000403047221 */ /* 0x004fca0000000000 */
[----:B------:R1:W-:Y:S02]  /*65310*/  ST.E desc[UR8][R32.64], R4 ;  /* 0x0000000420007985 */ /* 0x0003e4000c101908 */
.L_x_16264:
[----:B------:R-:W-:Y:S05]  /*65320*/  BSYNC.RECONVERGENT B0 ;  /* 0x0000000000007941 */ /* 0x000fea0003800200 */
.L_x_16263:
        /* <DEDUP_REMOVED lines=9> */
.L_x_16272:
[----:B------:R-:W0:Y:S02]  /*653c0*/  LDS R30, [R7] ;  /* 0x00000000071e7984 */ /* 0x000e240000000800 */
[----:B0-----:R-:W-:-:S05]  /*653d0*/  FADD R31, R4, R30 ;  /* 0x0000001e041f7221 */ /* 0x001fca0000000000 */
[----:B------:R-:W0:Y:S02]  /*653e0*/  ATOMS.CAST.SPIN P0, [R7], R30, R31 ;  /* 0x0000001e0700758d */ /* 0x000e24000180001f */
[----:B0-----:R-:W-:Y:S05]  /*653f0*/  @!P0 BRA `(.L_x_16272) ;  /* 0xfffffffc00f08947 */ /* 0x001fea000383ffff */
[----:B------:R-:W-:Y:S05]  /*65400*/  BRA `(.L_x_16270) ;  /* 0x00000000002c7947 */ /* 0x000fea0003800000 */
.L_x_16271:
[----:B------:R-:W0:Y:S02]  /*65410*/  QSPC.E.D P0, RZ, [R30] ;  /* 0x000000001eff73aa */ /* 0x000e240000000700 */
[----:B0-----:R-:W-:Y:S05]  /*65420*/  @!P0 BRA `(.L_x_16273) ;  /* 0x0000000000188947 */ /* 0x001fea0003800000 */
.L_x_16274:
[----:B------:R-:W2:Y:S02]  /*65430*/  LD.E R32, [R30] ;  /* 0x000000001e207980 */ /* 0x000ea40000100900 */
[----:B--2---:R-:W-:-:S06]  /*65440*/  FADD R33, R4, R32 ;  /* 0x0000002004217221 */ /* 0x004fcc0000000000 */
[----:B------:R-:W2:Y:S02]  /*65450*/  ATOM.E.CAST.SPIN PT, R33, [R30], R32, R33 ;  /* 0x000000201e21738b */ /* 0x000ea400019e0121 */
[----:B--2---:R-:W-:-:S13]  /*65460*/  ISETP.EQ.U32.AND P0, PT, R33, 0x1, PT ;  /* 0x000000012100780c */ /* 0x004fda0003f02070 */
[----:B------:R-:W-:Y:S05]  /*65470*/  @!P0 BRA `(.L_x_16274) ;  /* 0xfffffffc00ec8947 */ /* 0x000fea000383ffff */
[----:B------:R-:W-:Y:S05]  /*65480*/  BRA `(.L_x_16270) ;  /* 0x00000000000c7947 */ /* 0x000fea0003800000 */
.L_x_16273:
[----:B------:R-:W2:Y:S02]  /*65490*/  LD.E R7, desc[UR8][R30.64] ;  /* 0x000000081e077980 */ /* 0x000ea4000c101900 */
[----:B--2---:R-:W-:-:S05]  /*654a0*/  FADD R7, R4, R7 ;  /* 0x0000000704077221 */ /* 0x004fca0000000000 */
[----:B------:R0:W-:Y:S02]  /*654b0*/  ST.E desc[UR8][R30.64], R7 ;  /* 0x000000071e007985 */ /* 0x0001e4000c101908 */
.L_x_16270:
[----:B------:R-:W-:Y:S05]  /*654c0*/  BSYNC.RECONVERGENT B0 ;  /* 0x0000000000007941 */ /* 0x000fea0003800200 */
.L_x_16269:
[----:B------:R-:W-:-:S05]  /*654d0*/  IMAD.WIDE R20, R36, 0x4, R20 ;  /* 0x0000000424147825 */ /* 0x000fca00078e0214 */
[----:B------:R1:W-:Y:S01]  /*654e0*/  ATOM.E.ADD.F32.FTZ.RN.STRONG.GPU P0, RZ, desc[UR8][R20.64], R3 ;  /* 0x8000000314ff79a2 */ /* 0x0003e2000c10f308 */
[----:B------:R-:W-:Y:S04]  /*654f0*/  BSSY.RECONVERGENT B0, `(.L_x_16275) ;  /* 0x0000015000007945 */ /* 0x000fe80003800200 */
[----:B-1----:R-:W-:Y:S05]  /*65500*/  @P0 BRA `(.L_x_16276) ;  /* 0x00000000004c0947 */ /* 0x002fea0003800000 */
[----:B------:R-:W1:Y:S02]  /*65510*/  QSPC.E.S P0, RZ, [R20] ;  /* 0x0000000014ff73aa */ /* 0x000e640000000500 */
[----:B-1----:R-:W-:Y:S05]  /*65520*/  @!P0 BRA `(.L_x_16277) ;  /* 0x0000000000188947 */ /* 0x002fea0003800000 */
[----:B------:R-:W-:-:S07]  /*65530*/  MOV R4, R20 ;  /* 0x0000001400047202 */ /* 0x000fce0000000f00 */
.L_x_16278:
[----:B------:R-:W1:Y:S02]  /*65540*/  LDS R20, [R4] ;  /* 0x0000000004147984 */ /* 0x000e640000000800 */
[----:B-1----:R-:W-:-:S05]  /*65550*/  FADD R21, R3, R20 ;  /* 0x0000001403157221 */ /* 0x002fca0000000000 */
[----:B------:R-:W1:Y:S02]  /*65560*/  ATOMS.CAST.SPIN P0, [R4], R20, R21 ;  /* 0x000000140400758d */ /* 0x000e640001800015 */
[----:B-1----:R-:W-:Y:S05]  /*65570*/  @!P0 BRA `(.L_x_16278) ;  /* 0xfffffffc00f08947 */ /* 0x002fea000383ffff */
[----:B------:R-:W-:Y:S05]  /*65580*/  BRA `(.L_x_16276) ;  /* 0x00000000002c7947 */ /* 0x000fea0003800000 */
.L_x_16277:
[----:B------:R-:W1:Y:S02]  /*65590*/  QSPC.E.D P0, RZ, [R20] ;  /* 0x0000000014ff73aa */ /* 0x000e640000000700 */
[----:B-1----:R-:W-:Y:S05]  /*655a0*/  @!P0 BRA `(.L_x_16279) ;  /* 0x0000000000188947 */ /* 0x002fea0003800000 */
.L_x_16280:
[----:B0-----:R-:W2:Y:S02]  /*655b0*/  LD.E R30, [R20] ;  /* 0x00000000141e7980 */ /* 0x001ea40000100900 */
[----:B--2---:R-:W-:-:S06]  /*655c0*/  FADD R31, R3, R30 ;  /* 0x0000001e031f7221 */ /* 0x004fcc0000000000 */
[----:B------:R-:W2:Y:S02]  /*655d0*/  ATOM.E.CAST.SPIN PT, R31, [R20], R30, R31 ;  /* 0x0000001e141f738b */ /* 0x000ea400019e011f */
[----:B--2---:R-:W-:-:S13]  /*655e0*/  ISETP.EQ.U32.AND P0, PT, R31, 0x1, PT ;  /* 0x000000011f00780c */ /* 0x004fda0003f02070 */
[----:B------:R-:W-:Y:S05]  /*655f0*/  @!P0 BRA `(.L_x_16280) ;  /* 0xfffffffc00ec8947 */ /* 0x000fea000383ffff */
[----:B------:R-:W-:Y:S05]  /*65600*/  BRA `(.L_x_16276) ;  /* 0x00000000000c7947 */ /* 0x000fea0003800000 */
.L_x_16279:
[----:B------:R-:W2:Y:S02]  /*65610*/  LD.E R4, desc[UR8][R20.64] ;  /* 0x0000000814047980 */ /* 0x000ea4000c101900 */
[----:B--2---:R-:W-:-:S05]  /*65620*/  FADD R4, R3, R4 ;  /* 0x0000000403047221 */ /* 0x004fca0000000000 */
[----:B------:R1:W-:Y:S02]  /*65630*/  ST.E desc[UR8][R20.64], R4 ;  /* 0x0000000414007985 */ /* 0x0003e4000c101908 */
.L_x_16276:
[----:B------:R-:W-:Y:S05]  /*65640*/  BSYNC.RECONVERGENT B0 ;  /* 0x0000000000007941 */ /* 0x000fea0003800200 */
.L_x_16275:
[----:B------:R-:W-:-:S03]  /*65650*/  UMOV UR4, 0xffffffff ;  /* 0xffffffff00047882 */ /* 0x000fc60000000000 */
[----:B------:R-:W-:Y:S05]  /*65660*/  BRA.DIV UR4, `(.L_x_16281) ;  /* 0x000003ee04807947 */ /* 0x000fea000b800000 */
[----:B------:R-:W0:Y:S04]  /*65670*/  LDL R15, [R1+0x7c] ;  /* 0x00007c00010f7983 */ /* 0x000e280000100800 */
[----:B------:R-:W2:Y:S04]  /*65680*/  LDL R13, [R1+0x94] ;  /* 0x00009400010d7983 */ /* 0x000ea80000100800 */
[----:B------:R-:W1:Y:S04]  /*65690*/  LDL R19, [R1+0xe0] ;  /* 0x0000e00001137983 */ /* 0x000e680000100800 */
[----:B0-----:R0:W3:Y:S04]  /*656a0*/  SHFL.IDX PT, R7, R15, 0x3, 0x181f ;  /* 0x00781f000f077f89 */ /* 0x0010e800000e0000 */
[----:B--2---:R0:W2:Y:S04]  /*656b0*/  SHFL.IDX PT, R11, R13, 0x3, 0x181f ;  /* 0x00781f000d0b7f89 */ /* 0x0040a800000e0000 */
[----:B-1----:R0:W1:Y:S02]  /*656c0*/  SHFL.IDX PT, R4, R19, 0x3, 0x181f ;  /* 0x00781f0013047f89 */ /* 0x00206400000e0000 */
.L_x_17543:
        /* <DEDUP_REMOVED lines=19> */
.L_x_16285:
[----:B------:R-:W0:Y:S02]  /*65800*/  LDS R20, [R13] ;  /* 0x000000000d147984 */ /* 0x000e240000000800 */
[----:B0-----:R-:W-:-:S05]  /*65810*/  FADD R21, R11, R20 ;  /* 0x000000140b157221 */ /* 0x001fca0000000000 */
[----:B------:R-:W0:Y:S02]  /*65820*/  ATOMS.CAST.SPIN P0, [R13], R20, R21 ;  /* 0x000000140d00758d */ /* 0x000e240001800015 */
[----:B0-----:R-:W-:Y:S05]  /*65830*/  @!P0 BRA `(.L_x_16285) ;  /* 0xfffffffc00f08947 */ /* 0x001fea000383ffff */
[----:B------:R-:W-:Y:S05]  /*65840*/  BRA `(.L_x_16283) ;  /* 0x00000000002c7947 */ /* 0x000fea0003800000 */
.L_x_16284:
[----:B------:R-:W0:Y:S02]  /*65850*/  QSPC.E.D P0, RZ, [R30] ;  /* 0x000000001eff73aa */ /* 0x000e240000000700 */
[----:B0-----:R-:W-:Y:S05]  /*65860*/  @!P0 BRA `(.L_x_16286) ;  /* 0x0000000000188947 */ /* 0x001fea0003800000 */
.L_x_16287:
[----:B------:R-:W2:Y:S02]  /*65870*/  LD.E R20, [R30] ;  /* 0x000000001e147980 */ /* 0x000ea40000100900 */
[----:B--2---:R-:W-:-:S06]  /*65880*/  FADD R21, R11, R20 ;  /* 0x000000140b157221 */ /* 0x004fcc0000000000 */
[----:B------:R-:W2:Y:S02]  /*65890*/  ATOM.E.CAST.SPIN PT, R21, [R30], R20, R21 ;  /* 0x000000141e15738b */ /* 0x000ea400019e0115 */
[----:B--2---:R-:W-:-:S13]  /*658a0*/  ISETP.EQ.U32.AND P0, PT, R21, 0x1, PT ;  /* 0x000000011500780c */ /* 0x004fda0003f02070 */
[----:B------:R-:W-:Y:S05]  /*658b0*/  @!P0 BRA `(.L_x_16287) ;  /* 0xfffffffc00ec8947 */ /* 0x000fea000383ffff */
[----:B------:R-:W-:Y:S05]  /*658c0*/  BRA `(.L_x_16283) ;  /* 0x00000000000c7947 */ /* 0x000fea0003800000 */
.L_x_16286:
[----:B------:R-:W2:Y:S02]  /*658d0*/  LD.E R13, desc[UR8][R30.64] ;  /* 0x000000081e0d7980 */ /* 0x000ea4000c101900 */
[----:B--2---:R-:W-:-:S05]  /*658e0*/  FADD R13, R11, R13 ;  /* 0x0000000d0b0d7221 */ /* 0x004fca0000000000 */
[----:B------:R0:W-:Y:S02]  /*658f0*/  ST.E desc[UR8][R30.64], R13 ;  /* 0x0000000d1e007985 */ /* 0x0001e4000c101908 */
.L_x_16283:
[----:B------:R-:W-:Y:S05]  /*65900*/  BSYNC.RECONVERGENT B0 ;  /* 0x0000000000007941 */ /* 0x000fea0003800200 */
.L_x_16282:
        /* <DEDUP_REMOVED lines=9> */
.L_x_16291:
[----:B------:R-:W1:Y:S02]  /*659a0*/  LDS R32, [R4] ;  /* 0x0000000004207984 */ /* 0x000e640000000800 */
[----:B-1----:R-:W-:-:S05]  /*659b0*/  FADD R33, R3, R32 ;  /* 0x0000002003217221 */ /* 0x002fca0000000000 */
[----:B------:R-:W1:Y:S02]  /*659c0*/  ATOMS.CAST.SPIN P0, [R4], R32, R33 ;  /* 0x000000200400758d */ /* 0x000e640001800021 */
[----:B-1----:R-:W-:Y:S05]  /*659d0*/  @!P0 BRA `(.L_x_16291) ;  /* 0xfffffffc00f08947 */ /* 0x002fea000383ffff */
[----:B------:R-:W-:Y:S05]  /*659e0*/  BRA `(.L_x_16289) ;  /* 0x00000000002c7947 */ /* 0x000fea0003800000 */
.L_x_16290:
[----:B------:R-:W1:Y:S02]  /*659f0*/  QSPC.E.D P0, RZ, [R20] ;  /* 0x0000000014ff73aa */ /* 0x000e640000000700 */
[----:B-1----:R-:W-:Y:S05]  /*65a00*/  @!P0 BRA `(.L_x_16292) ;  /* 0x0000000000188947 */ /* 0x002fea0003800000 */
.L_x_16293:
[----:B------:R-:W2:Y:S02]  /*65a10*/  LD.E R32, [R20] ;  /* 0x0000000014207980 */ /* 0x000ea40000100900 */
[----:B--2---:R-:W-:-:S06]  /*65a20*/  FADD R33, R3, R32 ;  /* 0x0000002003217221 */ /* 0x004fcc0000000000 */
[----:B------:R-:W2:Y:S02]  /*65a30*/  ATOM.E.CAST.SPIN PT, R33, [R20], R32, R33 ;  /* 0x000000201421738b */ /* 0x000ea400019e0121 */
[----:B--2---:R-:W-:-:S13]  /*65a40*/  ISETP.EQ.U32.AND P0, PT, R33, 0x1, PT ;  /* 0x000000012100780c */ /* 0x004fda0003f02070 */
[----:B------:R-:W-:Y:S05]  /*65a50*/  @!P0 BRA `(.L_x_16293) ;  /* 0xfffffffc00ec8947 */ /* 0x000fea000383ffff */
[----:B------:R-:W-:Y:S05]  /*65a60*/  BRA `(.L_x_16289) ;  /* 0x00000000000c7947 */ /* 0x000fea0003800000 */
.L_x_16292:
[----:B------:R-:W2:Y:S02]  /*65a70*/  LD.E R4, desc[UR8][R20.64] ;  /* 0x0000000814047980 */ /* 0x000ea4000c101900 */
[----:B--2---:R-:W-:-:S05]  /*65a80*/  FADD R4, R3, R4 ;  /* 0x0000000403047221 */ /* 0x004fca0000000000 */
[----:B------:R1:W-:Y:S02]  /*65a90*/  ST.E desc[UR8][R20.64], R4 ;  /* 0x0000000414007985 */ /* 0x0003e4000c101908 */
.L_x_16289:
[----:B------:R-:W-:Y:S05]  /*65aa0*/  BSYNC.RECONVERGENT B0 ;  /* 0x0000000000007941 */ /* 0x000fea0003800200 */
.L_x_16288:
        /* <DEDUP_REMOVED lines=10> */
.L_x_16297:
[----:B------:R-:W1:Y:S02]  /*65b50*/  LDS R32, [R7] ;  /* 0x0000000007207984 */ /* 0x000e640000000800 */
[----:B-1----:R-:W-:-:S05]  /*65b60*/  FADD R33, R4, R32 ;  /* 0x0000002004217221 */ /* 0x002fca0000000000 */
[----:B------:R-:W1:Y:S02]  /*65b70*/  ATOMS.CAST.SPIN P0, [R7], R32, R33 ;  /* 0x000000200700758d */ /* 0x000e640001800021 */
[----:B-1----:R-:W-:Y:S05]  /*65b80*/  @!P0 BRA `(.L_x_16297) ;  /* 0xfffffffc00f08947 */ /* 0x002fea000383ffff */
[----:B------:R-:W-:Y:S05]  /*65b90*/  BRA `(.L_x_16295) ;  /* 0x00000000002c7947 */ /* 0x000fea0003800000 */
.L_x_16296:
[----:B------:R-:W1:Y:S02]  /*65ba0*/  QSPC.E.D P0, RZ, [R32] ;  /* 0x0000000020ff73aa */ /* 0x000e640000000700 */
[----:B-1----:R-:W-:Y:S05]  /*65bb0*/  @!P0 BRA `(.L_x_16298) ;  /* 0x0000000000188947 */ /* 0x002fea0003800000 */
.L_x_16299:
[----:B------:R-:W2:Y:S02]  /*65bc0*/  LD.E R34, [R32] ;  /* 0x0000000020227980 */ /* 0x000ea40000100900 */
[----:B--2---:R-:W-:-:S06]  /*65bd0*/  FADD R35, R4, R34 ;  /* 0x0000002204237221 */ /* 0x004fcc0000000000 */
[----:B------:R-:W2:Y:S02]  /*65be0*/  ATOM.E.CAST.SPIN PT, R35, [R32], R34, R35 ;  /* 0x000000222023738b */ /* 0x000ea400019e0123 */
[----:B--2---:R-:W-:-:S13]  /*65bf0*/  ISETP.EQ.U32.AND P0, PT, R35, 0x1, PT ;  /* 0x000000012300780c */ /* 0x004fda0003f02070 */
[----:B------:R-:W-:Y:S05]  /*65c00*/  @!P0 BRA `(.L_x_16299) ;  /* 0xfffffffc00ec8947 */ /* 0x000fea000383ffff */
[----:B------:R-:W-:Y:S05]  /*65c10*/  BRA `(.L_x_16295) ;  /* 0x00000000000c7947 */ /* 0x000fea0003800000 */
.L_x_16298:
[----:B------:R-:W2:Y:S02]  /*65c20*/  LD.E R7, desc[UR8][R32.64] ;  /* 0x0000000820077980 */ /* 0x000ea4000c101900 */
[----:B--2---:R-:W-:-:S05]  /*65c30*/  FADD R7, R4, R7 ;  /* 0x0000000704077221 */ /* 0x004fca0000000000 */
[----:B------:R1:W-:Y:S02]  /*65c40*/  ST.E desc[UR8][R32.64], R7 ;  /* 0x0000000720007985 */ /* 0x0003e4000c101908 */
.L_x_16295:
[----:B------:R-:W-:Y:S05]  /*65c50*/  BSYNC.RECONVERGENT B0 ;  /* 0x0000000000007941 */ /* 0x000fea0003800200 */
.L_x_16294:
[----:B-1----:R-:W-:-:S05]  /*65c60*/  IMAD.WIDE R32, R60, 0x4, R20 ;  /* 0x000000043c207825 */ /* 0x002fca00078e0214 */
[----:B------:R1:W-:Y:S01]  /*65c70*/  ATOM.E.ADD.F32.FTZ.RN.STRONG.GPU P0, RZ, desc[UR8][R32.64], R3 ;  /* 0x8000000320ff79a2 */ /* 0x0003e2000c10f308 */
[----:B------:R-:W-:Y:S04]  /*65c80*/  BSSY.RECONVERGENT B0, `(.L_x_16300) ;  /* 0x0000015000007945 */ /* 0x000fe80003800200 */
[----:B-1----:R-:W-:Y:S05]  /*65c90*/  @P0 BRA `(.L_x_16301) ;  /* 0x00000000004c0947 */ /* 0x002fea0003800000 */
[----:B------:R-:W1:Y:S02]  /*65ca0*/  QSPC.E.S P0, RZ, [R32] ;  /* 0x0000000020ff73aa */ /* 0x000e640000000500 */
[----:B-1----:R-:W-:Y:S05]  /*65cb0*/  @!P0 BRA `(.L_x_16302) ;  /* 0x0000000000188947 */ /* 0x002fea0003800000 */
[----:B------:R-:W-:-:S07]  /*65cc0*/  MOV R4, R32 ;  /* 0x0000002000047202 */ /* 0x000fce0000000f00 */
.L_x_16303:
[----:B------:R-:W1:Y:S02]  /*65cd0*/  LDS R32, [R4] ;  /* 0x0000000004207984 */ /* 0x000e640000000800 */
[----:B-1----:R-:W-:-:S05]  /*65ce0*/  FADD R33, R3, R32 ;  /* 0x0000002003217221 */ /* 0x002fca0000000000 */
[----:B------:R-:W1:Y:S02]  /*65cf0*/  ATOMS.CAST.SPIN P0, [R4], R32, R33 ;  /* 0x000000200400758d */ /* 0x000e640001800021 */
[----:B-1----:R-:W-:Y:S05]  /*65d00*/  @!P0 BRA `(.L_x_16303) ;  /* 0xfffffffc00f08947 */ /* 0x002fea000383ffff */
[----:B------:R-:W-:Y:S05]  /*65d10*/  BRA `(.L_x_16301) ;  /* 0x00000000002c7947 */ /* 0x000fea0003800000 */
.L_x_16302:
[----:B------:R-:W1:Y:S02]  /*65d20*/  QSPC.E.D P0, RZ, [R32] ;  /* 0x0000000020ff73aa */ /* 0x000e640000000700 */
[----:B-1----:R-:W-:Y:S05]  /*65d30*/  @!P0 BRA `(.L_x_16304) ;  /* 0x0000000000188947 */ /* 0x002fea0003800000 */
.L_x_16305:
[----:B------:R-:W2:Y:S02]  /*65d40*/  LD.E R34, [R32] ;  /* 0x0000000020227980 */ /* 0x000ea40000100900 */
[----:B--2---:R-:W-:-:S06]  /*65d50*/  FADD R35, R3, R34 ;  /* 0x0000002203237221 */ /* 0x004fcc0000000000 */
[----:B------:R-:W2:Y:S02]  /*65d60*/  ATOM.E.CAST.SPIN PT, R35, [R32], R34, R35 ;  /* 0x000000222023738b */ /* 0x000ea400019e0123 */
[----:B--2---:R-:W-:-:S13]  /*65d70*/  ISETP.EQ.U32.AND P0, PT, R35, 0x1, PT ;  /* 0x000000012300780c */ /* 0x004fda0003f02070 */
[----:B------:R-:W-:Y:S05]  /*65d80*/  @!P0 BRA `(.L_x_16305) ;  /* 0xfffffffc00ec8947 */ /* 0x000fea000383ffff */
[----:B------:R-:W-:Y:S05]  /*65d90*/  BRA `(.L_x_16301) ;  /* 0x00000000000c7947 */ /* 0x000fea0003800000 */
.L_x_16304:
[----:B------:R-:W2:Y:S02]  /*65da0*/  LD.E R4, desc[UR8][R32.64] ;  /* 0x0000000820047980 */ /* 0x000ea4000c101900 */
[----:B--2---:R-:W-:-:S05]  /*65db0*/  FADD R4, R3, R4 ;  /* 0x0000000403047221 */ /* 0x004fca0000000000 */
[----:B------:R1:W-:Y:S02]  /*65dc0*/  ST.E desc[UR8][R32.64], R4 ;  /* 0x0000000420007985 */ /* 0x0003e4000c101908 */
.L_x_16301:
[----:B------:R-:W-:Y:S05]  /*65dd0*/  BSYNC.RECONVERGENT B0 ;  /* 0x0000000000007941 */ /* 0x000fea0003800200 */
.L_x_16300:
        /* <DEDUP_REMOVED lines=10> */
.L_x_16309:
[----:B------:R-:W1:Y:S02]  /*65e80*/  LDS R32, [R7] ;  /* 0x0000000007207984 */ /* 0x000e640000000800 */
[----:B-1----:R-:W-:-:S05]  /*65e90*/  FADD R33, R4, R32 ;  /* 0x0000002004217221 */ /* 0x002fca0000000000 */
[----:B------:R-:W1:Y:S02]  /*65ea0*/  ATOMS.CAST.SPIN P0, [R7], R32, R33 ;  /* 0x000000200700758d */ /* 0x000e640001800021 */
[----:B-1----:R-:W-:Y:S05]  /*65eb0*/  @!P0 BRA `(.L_x_16309) ;  /* 0xfffffffc00f08947 */ /* 0x002fea000383ffff */
[----:B------:R-:W-:Y:S05]  /*65ec0*/  BRA `(.L_x_16307) ;  /* 0x00000000002c7947 */ /* 0x000fea0003800000 */
.L_x_16308:
[----:B------:R-:W1:Y:S02]  /*65ed0*/  QSPC.E.D P0, RZ, [R32] ;  /* 0x0000000020ff73aa */ /* 0x000e640000000700 */
[----:B-1----:R-:W-:Y:S05]  /*65ee0*/  @!P0 BRA `(.L_x_16310) ;  /* 0x0000000000188947 */ /* 0x002fea0003800000 */
.L_x_16311:
[----:B------:R-:W2:Y:S02]  /*65ef0*/  LD.E R34, [R32] ;  /* 0x0000000020227980 */ /* 0x000ea40000100900 */
[----:B--2---:R-:W-:-:S06]  /*65f00*/  FADD R35, R4, R34 ;  /* 0x0000002204237221 */ /* 0x004fcc0000000000 */
[----:B------:R-:W2:Y:S02]  /*65f10*/  ATOM.E.CAST.SPIN PT, R35, [R32], R34, R35 ;  /* 0x000000222023738b */ /* 0x000ea400019e0123 */
[----:B--2---:R-:W-:-:S13]  /*65f20*/  ISETP.EQ.U32.AND P0, PT, R35, 0x1, PT ;  /* 0x000000012300780c */ /* 0x004fda0003f02070 */
[----:B------:R-:W-:Y:S05]  /*65f30*/  @!P0 BRA `(.L_x_16311) ;  /* 0xfffffffc00ec8947 */ /* 0x000fea000383ffff */
[----:B------:R-:W-:Y:S05]  /*65f40*/  BRA `(.L_x_16307) ;  /* 0x00000000000c7947 */ /* 0x000fea0003800000 */
.L_x_16310:
[----:B------:R-:W2:Y:S02]  /*65f50*/  LD.E R7, desc[UR8][R32.64] ;  /* 0x0000000820077980 */ /* 0x000ea4000c101900 */
[----:B--2---:R-:W-:-:S05]  /*65f60*/  FADD R7, R4, R7 ;  /* 0x0000000704077221 */ /* 0x004fca0000000000 */
[----:B------:R1:W-:Y:S02]  /*65f70*/  ST.E desc[UR8][R32.64], R7 ;  /* 0x0000000720007985 */ /* 0x0003e4000c101908 */
.L_x_16307:
[----:B------:R-:W-:Y:S05]  /*65f80*/  BSYNC.RECONVERGENT B0 ;  /* 0x0000000000007941 */ /* 0x000fea0003800200 */
.L_x_16306:
[----:B-1----:R-:W-:-:S05]  /*65f90*/  IMAD.WIDE R32, R59, 0x4, R20 ;  /* 0x000000043b207825 */ /* 0x002fca00078e0214 */
[----:B------:R1:W-:Y:S01]  /*65fa0*/  ATOM.E.ADD.F32.FTZ.RN.STRONG.GPU P0, RZ, desc[UR8][R32.64], R3 ;  /* 0x8000000320ff79a2 */ /* 0x0003e2000c10f308 */
[----:B------:R-:W-:Y:S04]  /*65fb0*/  BSSY.RECONVERGENT B0, `(.L_x_16312) ;  /* 0x0000015000007945 */ /* 0x000fe80003800200 */
[----:B-1----:R-:W-:Y:S05]  /*65fc0*/  @P0 BRA `(.L_x_16313) ;  /* 0x00000000004c0947 */ /* 0x002fea0003800000 */
[----:B------:R-:W1:Y:S02]  /*65fd0*/  QSPC.E.S P0, RZ, [R32] ;  /* 0x0000000020ff73aa */ /* 0x000e640000000500 */
[----:B-1----:R-:W-:Y:S05]  /*65fe0*/  @!P0 BRA `(.L_x_16314) ;  /* 0x0000000000188947 */ /* 0x002fea0003800000 */
[----:B------:R-:W-:-:S07]  /*65ff0*/  MOV R4, R32 ;  /* 0x0000002000047202 */ /* 0x000fce0000000f00 */
.L_x_16315:
[----:B------:R-:W1:Y:S02]  /*66000*/  LDS R32, [R4] ;  /* 0x0000000004207984 */ /* 0x000e640000000800 */
[----:B-1----:R-:W-:-:S05]  /*66010*/  FADD R33, R3, R32 ;  /* 0x0000002003217221 */ /* 0x002fca0000000000 */
[----:B------:R-:W1:Y:S02]  /*66020*/  ATOMS.CAST.SPIN P0, [R4], R32, R33 ;  /* 0x000000200400758d */ /* 0x000e640001800021 */
[----:B-1----:R-:W-:Y:S05]  /*66030*/  @!P0 BRA `(.L_x_16315) ;  /* 0xfffffffc00f08947 */ /* 0x002fea000383ffff */
[----:B------:R-:W-:Y:S05]  /*66040*/  BRA `(.L_x_16313) ;  /* 0x00000000002c7947 */ /* 0x000fea0003800000 */
.L_x_16314:
[----:B------:R-:W1:Y:S02]  /*66050*/  QSPC.E.D P0, RZ, [R32] ;  /* 0x0000000020ff73aa */ /* 0x000e640000000700 */
[----:B-1----:R-:W-:Y:S05]  /*66060*/  @!P0 BRA `(.L_x_16316) ;  /* 0x0000000000188947 */ /* 0x002fea0003800000 */
.L_x_16317:
[----:B------:R-:W2:Y:S02]  /*66070*/  LD.E R34, [R32] ;  /* 0x0000000020227980 */ /* 0x000ea40000100900 */
[----:B--2---:R-:W-:-:S06]  /*66080*/  FADD R35, R3, R34 ;  /* 0x0000002203237221 */ /* 0x004fcc0000000000 */
[----:B------:R-:W2:Y:S02]  /*66090*/  ATOM.E.CAST.SPIN PT, R35, [R32], R34, R35 ;  /* 0x000000222023738b */ /* 0x000ea400019e0123 */
[----:B--2---:R-:W-:-:S13]  /*660a0*/  ISETP.EQ.U32.AND P0, PT, R35, 0x1, PT ;  /* 0x000000012300780c */ /* 0x004fda0003f02070 */
[----:B------:R-:W-:Y:S05]  /*660b0*/  @!P0 BRA `(.L_x_16317) ;  /* 0xfffffffc00ec8947 */ /* 0x000fea000383ffff */
[----:B------:R-:W-:Y:S05]  /*660c0*/  BRA `(.L_x_16313) ;  /* 0x00000000000c7947 */ /* 0x000fea0003800000 */
.L_x_16316:
[----:B------:R-:W2:Y:S02]  /*660d0*/  LD.E R4, desc[UR8][R32.64] ;  /* 0x0000000820047980 */ /* 0x000ea4000c101900 */
[----:B--2---:R-:W-:-:S05]  /*660e0*/  FADD R4, R3, R4 ;  /* 0x0000000403047221 */ /* 0x004fca0000000000 */
[----:B------:R1:W-:Y:S02]  /*660f0*/  ST.E desc[UR8][R32.64], R4 ;  /* 0x0000000420007985 */ /* 0x0003e4000c101908 */
.L_x_16313:
[----:B------:R-:W-:Y:S05]  /*66100*/  BSYNC.RECONVERGENT B0 ;  /* 0x0000000000007941 */ /* 0x000fea0003800200 */
.L_x_16312:
        /* <DEDUP_REMOVED lines=10> */
.L_x_16321:
[----:B------:R-:W1:Y:S02]  /*661b0*/  LDS R32, [R7] ;  /* 0x0000000007207984 */ /* 0x000e640000000800 */
[----:B-1----:R-:W-:-:S05]  /*661c0*/  FADD R33, R4, R32 ;  /* 0x0000002004217221 */ /* 0x002fca0000000000 */
[----:B------:R-:W1:Y:S02]  /*661d0*/  ATOMS.CAST.SPIN P0, [R7], R32, R33 ;  /* 0x000000200700758d */ /* 0x000e640001800021 */
[----:B-1----:R-:W-:Y:S05]  /*661e0*/  @!P0 BRA `(.L_x_16321) ;  /* 0xfffffffc00f08947 */ /* 0x002fea000383ffff */
[----:B------:R-:W-:Y:S05]  /*661f0*/  BRA `(.L_x_16319) ;  /* 0x00000000002c7947 */ /* 0x000fea0003800000 */
.L_x_16320:
[----:B------:R-:W1:Y:S02]  /*66200*/  QSPC.E.D P0, RZ, [R32] ;  /* 0x0000000020ff73aa */ /* 0x000e640000000700 */
[----:B-1----:R-:W-:Y:S05]  /*66210*/  @!P0 BRA `(.L_x_16322) ;  /* 0x0000000000188947 */ /* 0x002fea0003800000 */
.L_x_16323:
[----:B------:R-:W2:Y:S02]  /*66220*/  LD.E R34, [R32] ;  /* 0x0000000020227980 */ /* 0x000ea40000100900 */
[----:B--2---:R-:W-:-:S06]  /*66230*/  FADD R35, R4, R34 ;  /* 0x0000002204237221 */ /* 0x004fcc0000000000 */
[----:B------:R-:W2:Y:S02]  /*66240*/  ATOM.E.CAST.SPIN PT, R35, [R32], R34, R35 ;  /* 0x000000222023738b */ /* 0x000ea400019e0123 */
[----:B--2---:R-:W-:-:S13]  /*66250*/  ISETP.EQ.U32.AND P0, PT, R35, 0x1, PT ;  /* 0x000000012300780c */ /* 0x004fda0003f02070 */
[----:B------:R-:W-:Y:S05]  /*66260*/  @!P0 BRA `(.L_x_16323) ;  /* 0xfffffffc00ec8947 */ /* 0x000fea000383ffff */
[----:B------:R-:W-:Y:S05]  /*66270*/  BRA `(.L_x_16319) ;  /* 0x00000000000c7947 */ /* 0x000fea0003800000 */
.L_x_16322:
[----:B------:R-:W2:Y:S02]  /*66280*/  LD.E R7, desc[UR8][R32.64] ;  /* 0x0000000820077980 */ /* 0x000ea4000c101900 */
[----:B--2---:R-:W-:-:S05]  /*66290*/  FADD R7, R4, R7 ;  /* 0x0000000704077221 */ /* 0x004fca0000000000 */
[----:B------:R1:W-:Y:S02]  /*662a0*/  ST.E desc[UR8][R32.64], R7 ;  /* 0x0000000720007985 */ /* 0x0003e4000c101908 */
.L_x_16319:
[----:B------:R-:W-:Y:S05]  /*662b0*/  BSYNC.RECONVERGENT B0 ;  /* 0x0000000000007941 */ /* 0x000fea0003800200 */
.L_x_16318:
[----:B-1----:R-:W-:-:S05]  /*662c0*/  IMAD.WIDE R32, R52, 0x4, R20 ;  /* 0x0000000434207825 */ /* 0x002fca00078e0214 */
[----:B------:R1:W-:Y:S01]  /*662d0*/  ATOM.E.ADD.F32.FTZ.RN.STRONG.GPU P0, RZ, desc[UR8][R32.64], R3 ;  /* 0x8000000320ff79a2 */ /* 0x0003e2000c10f308 */
[----:B------:R-:W-:Y:S04]  /*662e0*/  BSSY.RECONVERGENT B0, `(.L_x_16324) ;  /* 0x0000015000007945 */ /* 0x000fe80003800200 */
[----:B-1----:R-:W-:Y:S05]  /*662f0*/  @P0 BRA `(.L_x_16325) ;  /* 0x00000000004c0947 */ /* 0x002fea0003800000 */
[----:B------:R-:W1:Y:S02]  /*66300*/  QSPC.E.S P0, RZ, [R32] ;  /* 0x0000000020ff73aa */ /* 0x000e640000000500 */
[----:B-1----:R-:W-:Y:S05]  /*66310*/  @!P0 BRA `(.L_x_16326) ;  /* 0x0000000000188947 */ /* 0x002fea0003800000 */
[----:B------:R-:W-:-:S07]  /*66320*/  MOV R4, R32 ;  /* 0x0000002000047202 */ /* 0x000fce0000000f00 */
.L_x_16327:
[----:B------:R-:W1:Y:S02]  /*66330*/  LDS R32, [R4] ;  /* 0x0000000004207984 */ /* 0x000e640000000800 */
[----:B-1----:R-:W-:-:S05]  /*66340*/  FADD R33, R3, R32 ;  /* 0x0000002003217221 */ /* 0x002fca0000000000 */
[----:B------:R-:W1:Y:S02]  /*66350*/  ATOMS.CAST.SPIN P0, [R4], R32, R33 ;  /* 0x000000200400758d */ /* 0x000e640001800021 */
[----:B-1----:R-:W-:Y:S05]  /*66360*/  @!P0 BRA `(.L_x_16327) ;  /* 0xfffffffc00f08947 */ /* 0x002fea000383ffff */
[----:B------:R-:W-:Y:S05]  /*66370*/  BRA `(.L_x_16325) ;  /* 0x00000000002c7947 */ /* 0x000fea0003800000 */
.L_x_16326:
[----:B------:R-:W1:Y:S02]  /*66380*/  QSPC.E.D P0, RZ, [R32] ;  /* 0x0000000020ff73aa */ /* 0x000e640000000700 */
[----:B-1----:R-:W-:Y:S05]  /*66390*/  @!P0 BRA `(.L_x_16328) ;  /* 0x0000000000188947 */ /* 0x002fea0003800000 */
.L_x_16329:
[----:B------:R-:W2:Y:S02]  /*663a0*/  LD.E R34, [R32] ;  /* 0x0000000020227980 */ /* 0x000ea40000100900 */
[----:B--2---:R-:W-:-:S06]  /*663b0*/  FADD R35, R3, R34 ;  /* 0x0000002203237221 */ /* 0x004fcc0000000000 */
[----:B------:R-:W2:Y:S02]  /*663c0*/  ATOM.E.CAST.SPIN PT, R35, [R32], R34, R35 ;  /* 0x000000222023738b */ /* 0x000ea400019e0123 */
[----:B--2---:R-:W-:-:S13]  /*663d0*/  ISETP.EQ.U32.AND P0, PT, R35, 0x1, PT ;  /* 0x000000012300780c */ /* 0x004fda0003f02070 */
[----:B------:R-:W-:Y:S05]  /*663e0*/  @!P0 BRA `(.L_x_16329) ;  /* 0xfffffffc00ec8947 */ /* 0x000fea000383ffff */
[----:B------:R-:W-:Y:S05]  /*663f0*/  BRA `(.L_x_16325) ;  /* 0x00000000000c7947 */ /* 0x000fea0003800000 */
.L_x_16328:
[----:B------:R-:W2:Y:S02]  /*66400*/  LD.E R4, desc[UR8][R32.64] ;  /* 0x0000000820047980 */ /* 0x000ea4000c101900 */
[----:B--2---:R-:W-:-:S05]  /*66410*/  FADD R4, R3, R4 ;  /* 0x0000000403047221 */ /* 0x004fca0000000000 */
[----:B------:R1:W-:Y:S02]  /*66420*/  ST.E desc[UR8][R32.64], R4 ;  /* 0x0000000420007985 */ /* 0x0003e4000c101908 */
.L_x_16325:
[----:B------:R-:W-:Y:S05]  /*66430*/  BSYNC.RECONVERGENT B0 ;  /* 0x0000000000007941 */ /* 0x000fea0003800200 */
.L_x_16324:
        /* <DEDUP_REMOVED lines=9> */
.L_x_16333:
[----:B------:R-:W1:Y:S02]  /*664d0*/  LDS R32, [R7] ;  /* 0x0000000007207984 */ /* 0x000e640000000800 */
[----:B-1----:R-:W-:-:S05]  /*664e0*/  FADD R33, R4, R32 ;  /* 0x0000002004217221 */ /* 0x002fca0000000000 */
[----:B------:R-:W1:Y:S02]  /*664f0*/  ATOMS.CAST.SPIN P0, [R7], R32, R33 ;  /* 0x000000200700758d */ /* 0x000e640001800021 */
[----:B-1----:R-:W-:Y:S05]  /*66500*/  @!P0 BRA `(.L_x_16333) ;  /* 0xfffffffc00f08947 */ /* 0x002fea000383ffff */
[----:B------:R-:W-:Y:S05]  /*66510*/  BRA `(.L_x_16331) ;  /* 0x00000000002c7947 */ /* 0x000fea0003800000 */
.L_x_16332:
[----:B------:R-:W1:Y:S02]  /*66520*/  QSPC.E.D P0, RZ, [R32] ;  /* 0x0000000020ff73aa */ /* 0x000e640000000700 */
[----:B-1----:R-:W-:Y:S05]  /*66530*/  @!P0 BRA `(.L_x_16334) ;  /* 0x0000000000188947 */ /* 0x002fea0003800000 */
.L_x_16335:
[----:B------:R-:W2:Y:S02]  /*66540*/  LD.E R34, [R32] ;  /* 0x0000000020227980 */ /* 0x000ea40000100900 */
[----:B--2---:R-:W-:-:S06]  /*66550*/  FADD R35, R4, R34 ;  /* 0x0000002204237221 */ /* 0x004fcc0000000000 */
[----:B------:R-:W2:Y:S02]  /*66560*/  ATOM.E.CAST.SPIN PT, R35, [R32], R34, R35 ;  /* 0x000000222023738b */ /* 0x000ea400019e0123 */
[----:B--2---:R-:W-:-:S13]  /*66570*/  ISETP.EQ.U32.AND P0, PT, R35, 0x1, PT ;  /* 0x000000012300780c */ /* 0x004fda0003f02070 */
[----:B------:R-:W-:Y:S05]  /*66580*/  @!P0 BRA `(.L_x_16335) ;  /* 0xfffffffc00ec8947 */ /* 0x000fea000383ffff */
[----:B------:R-:W-:Y:S05]  /*66590*/  BRA `(.L_x_16331) ;  /* 0x00000000000c7947 */ /* 0x000fea0003800000 */
.L_x_16334:
[----:B------:R-:W2:Y:S02]  /*665a0*/  LD.E R7, desc[UR8][R32.64] ;  /* 0x0000000820077980 */ /* 0x000ea4000c101900 */
[----:B--2---:R-:W-:-:S05]  /*665b0*/  FADD R7, R4, R7 ;  /* 0x0000000704077221 */ /* 0x004fca0000000000 */
[----:B------:R1:W-:Y:S02]  /*665c0*/  ST.E desc[UR8][R32.64], R7 ;  /* 0x0000000720007985 */ /* 0x0003e4000c101908 */
.L_x_16331:
[----:B------:R-:W-:Y:S05]  /*665d0*/  BSYNC.RECONVERGENT B0 ;  /* 0x0000000000007941 */ /* 0x000fea0003800200 */
.L_x_16330:
[----:B-1----:R-:W-:-:S05]  /*665e0*/  IMAD.WIDE R32, R39, 0x4, R20 ;  /* 0x0000000427207825 */ /* 0x002fca00078e0214 */
[----:B------:R1:W-:Y:S01]  /*665f0*/  ATOM.E.ADD.F32.FTZ.RN.STRONG.GPU P0, RZ, desc[UR8][R32.64], R3 ;  /* 0x8000000320ff79a2 */ /* 0x0003e2000c10f308 */
[----:B------:R-:W-:Y:S04]  /*66600*/  BSSY.RECONVERGENT B0, `(.L_x_16336) ;  /* 0x0000015000007945 */ /* 0x000fe80003800200 */
[----:B-1----:R-:W-:Y:S05]  /*66610*/  @P0 BRA `(.L_x_16337) ;  /* 0x00000000004c0947 */ /* 0x002fea0003800000 */
[----:B------:R-:W1:Y:S02]  /*66620*/  QSPC.E.S P0, RZ, [R32] ;  /* 0x0000000020ff73aa */ /* 0x000e640000000500 */
[----:B-1----:R-:W-:Y:S05]  /*66630*/  @!P0 BRA `(.L_x_16338) ;  /* 0x0000000000188947 */ /* 0x002fea0003800000 */
[----:B------:R-:W-:-:S07]  /*66640*/  MOV R4, R32 ;  /* 0x0000002000047202 */ /* 0x000fce0000000f00 */
.L_x_16339:
[----:B------:R-:W1:Y:S02]  /*66650*/  LDS R32, [R4] ;  /* 0x0000000004207984 */ /* 0x000e640000000800 */
[----:B-1----:R-:W-:-:S05]  /*66660*/  FADD R33, R3, R32 ;  /* 0x0000002003217221 */ /* 0x002fca0000000000 */
[----:B------:R-:W1:Y:S02]  /*66670*/  ATOMS.CAST.SPIN P0, [R4], R32, R33 ;  /* 0x000000200400758d */ /* 0x000e640001800021 */
[----:B-1----:R-:W-:Y:S05]  /*66680*/  @!P0 BRA `(.L_x_16339) ;  /* 0xfffffffc00f08947 */ /* 0x002fea000383ffff */
[----:B------:R-:W-:Y:S05]  /*66690*/  BRA `(.L_x_16337) ;  /* 0x00000000002c7947 */ /* 0x000fea0003800000 */
.L_x_16338:
[----:B------:R-:W1:Y:S02]  /*666a0*/  QSPC.E.D P0, RZ, [R32] ;  /* 0x0000000020ff73aa */ /* 0x000e640000000700 */
[----:B-1----:R-:W-:Y:S05]  /*666b0*/  @!P0 BRA `(.L_x_16340) ;  /* 0x0000000000188947 */ /* 0x002fea0003800000 */
.L_x_16341:
[----:B------:R-:W2:Y:S02]  /*666c0*/  LD.E R34, [R32] ;  /* 0x0000000020227980 */ /* 0x000ea40000100900 */
[----:B--2---:R-:W-:-:S06]  /*666d0*/  FADD R35, R3, R34 ;  /* 0x0000002203237221 */ /* 0x004fcc0000000000 */
[----:B------:R-:W2:Y:S02]  /*666e0*/  ATOM.E.CAST.SPIN PT, R35, [R32], R34, R35 ;  /* 0x000000222023738b */ /* 0x000ea400019e0123 */
[----:B--2---:R-:W-:-:S13]  /*666f0*/  ISETP.EQ.U32.AND P0, PT, R35, 0x1, PT ;  /* 0x000000012300780c */ /* 0x004fda0003f02070 */
[----:B------:R-:W-:Y:S05]  /*66700*/  @!P0 BRA `(.L_x_16341) ;  /* 0xfffffffc00ec8947 */ /* 0x000fea000383ffff */
[----:B------:R-:W-:Y:S05]  /*66710*/  BRA `(.L_x_16337) ;  /* 0x00000000000c7947 */ /* 0x000fea0003800000 */
.L_x_16340:
[----:B------:R-:W2:Y:S02]  /*66720*/  LD.E R4, desc[UR8][R32.64] ;  /* 0x0000000820047980 */ /* 0x000ea4000c101900 */
[----:B--2---:R-:W-:-:S05]  /*66730*/  FADD R4, R3, R4 ;  /* 0x0000000403047221 */ /* 0x004fca0000000000 */
[----:B------:R1:W-:Y:S02]  /*66740*/  ST.E desc[UR8][R32.64], R4 ;  /* 0x0000000420007985 */ /* 0x0003e4000c101908 */
.L_x_16337:
[----:B------:R-:W-:Y:S05]  /*66750*/  BSYNC.RECONVERGENT B0 ;  /* 0x0000000000007941 */ /* 0x000fea0003800200 */
.L_x_16336:
        /* <DEDUP_REMOVED lines=9> */
.L_x_16345:
[----:B------:R-:W1:Y:S02]  /*667f0*/  LDS R32, [R7] ;  /* 0x0000000007207984 */ /* 0x000e640000000800 */
[----:B-1----:R-:W-:-:S05]  /*66800*/  FADD R33, R4, R32 ;  /* 0x0000002004217221 */ /* 0x002fca0000000000 */
[----:B------:R-:W1:Y:S02]  /*66810*/  ATOMS.CAST.SPIN P0, [R7], R32, R33 ;  /* 0x000000200700758d */ /* 0x000e640001800021 */
[----:B-1----:R-:W-:Y:S05]  /*66820*/  @!P0 BRA `(.L_x_16345) ;  /* 0xfffffffc00f08947 */ /* 0x002fea000383ffff */
[----:B------:R-:W-:Y:S05]  /*66830*/  BRA `(.L_x_16343) ;  /* 0x00000000002c7947 */ /* 0x000fea0003800000 */
.L_x_16344:
[----:B------:R-:W1:Y:S02]  /*66840*/  QSPC.E.D P0, RZ, [R32] ;  /* 0x0000000020ff73aa */ /* 0x000e640000000700 */
[----:B-1----:R-:W-:Y:S05]  /*66850*/  @!P0 BRA `(.L_x_16346) ;  /* 0x0000000000188947 */ /* 0x002fea0003800000 */
.L_x_16347:
[----:B------:R-:W2:Y:S02]  /*66860*/  LD.E R34, [R32] ;  /* 0x0000000020227980 */ /* 0x000ea40000100900 */
[----:B--2---:R-:W-:-:S06]  /*66870*/  FADD R35, R4, R34 ;  /* 0x0000002204237221 */ /* 0x004fcc0000000000 */
[----:B------:R-:W2:Y:S02]  /*66880*/  ATOM.E.CAST.SPIN PT, R35, [R32], R34, R35 ;  /* 0x000000222023738b */ /* 0x000ea400019e0123 */
[----:B--2---:R-:W-:-:S13]  /*66890*/  ISETP.EQ.U32.AND P0, PT, R35, 0x1, PT ;  /* 0x000000012300780c */ /* 0x004fda0003f02070 */
[----:B------:R-:W-:Y:S05]  /*668a0*/  @!P0 BRA `(.L_x_16347) ;  /* 0xfffffffc00ec8947 */ /* 0x000fea000383ffff */
[----:B------:R-:W-:Y:S05]  /*668b0*/  BRA `(.L_x_16343) ;  /* 0x00000000000c7947 */ /* 0x000fea0003800000 */
.L_x_16346:
[----:B------:R-:W2:Y:S02]  /*668c0*/  LD.E R7, desc[UR8][R32.64] ;  /* 0x0000000820077980 */ /* 0x000ea4000c101900 */
[----:B--2---:R-:W-:-:S05]  /*668d0*/  FADD R7, R4, R7 ;  /* 0x0000000704077221 */ /* 0x004fca0000000000 */
[----:B------:R1:W-:Y:S02]  /*668e0*/  ST.E desc[UR8][R32.64], R7 ;  /* 0x0000000720007985 */ /* 0x0003e4000c101908 */
.L_x_16343:
[----:B------:R-:W-:Y:S05]  /*668f0*/  BSYNC.RECONVERGENT B0 ;  /* 0x0000000000007941 */ /* 0x000fea0003800200 */
.L_x_16342:
[----:B-1----:R-:W-:-:S05]  /*66900*/  IMAD.WIDE R32, R38, 0x4, R20 ;  /* 0x0000000426207825 */ /* 0x002fca00078e0214 */
[----:B------:R1:W-:Y:S01]  /*66910*/  ATOM.E.ADD.F32.FTZ.RN.STRONG.GPU P0, RZ, desc[UR8][R32.64], R3 ;  /* 0x8000000320ff79a2 */ /* 0x0003e2000c10f308 */
[----:B------:R-:W-:Y:S04]  /*66920*/  BSSY.RECONVERGENT B0, `(.L_x_16348) ;  /* 0x0000015000007945 */ /* 0x000fe80003800200 */
[----:B-1----:R-:W-:Y:S05]  /*66930*/  @P0 BRA `(.L_x_16349) ;  /* 0x00000000004c0947 */ /* 0x002fea0003800000 */
[----:B------:R-:W1:Y:S02]  /*66940*/  QSPC.E.S P0, RZ, [R32] ;  /* 0x0000000020ff73aa */ /* 0x000e640000000500 */
[----:B-1----:R-:W-:Y:S05]  /*66950*/  @!P0 BRA `(.L_x_16350) ;  /* 0x0000000000188947 */ /* 0x002fea0003800000 */
[----:B------:R-:W-:-:S07]  /*66960*/  MOV R4, R32 ;  /* 0x0000002000047202 */ /* 0x000fce0000000f00 */
.L_x_16351:
[----:B------:R-:W1:Y:S02]  /*66970*/  LDS R32, [R4] ;  /* 0x0000000004207984 */ /* 0x000e640000000800 */
[----:B-1----:R-:W-:-:S05]  /*66980*/  FADD R33, R3, R32 ;  /* 0x0000002003217221 */ /* 0x002fca0000000000 */
[----:B------:R-:W1:Y:S02]  /*66990*/  ATOMS.CAST.SPIN P0, [R4], R32, R33 ;  /* 0x000000200400758d */ /* 0x000e640001800021 */
[----:B-1----:R-:W-:Y:S05]  /*669a0*/  @!P0 BRA `(.L_x_16351) ;  /* 0xfffffffc00f08947 */ /* 0x002fea000383ffff */
[----:B------:R-:W-:Y:S05]  /*669b0*/  BRA `(.L_x_16349) ;  /* 0x00000000002c7947 */ /* 0x000fea0003800000 */
.L_x_16350:
[----:B------:R-:W1:Y:S02]  /*669c0*/  QSPC.E.D P0, RZ, [R32] ;  /* 0x0000000020ff73aa */ /* 0x000e640000000700 */
[----:B-1----:R-:W-:Y:S05]  /*669d0*/  @!P0 BRA `(.L_x_16352) ;  /* 0x0000000000188947 */ /* 0x002fea0003800000 */
.L_x_16353:
[----:B------:R-:W2:Y:S02]  /*669e0*/  LD.E R34, [R32] ;  /* 0x0000000020227980 */ /* 0x000ea40000100900 */
[----:B--2---:R-:W-:-:S06]  /*669f0*/  FADD R35, R3, R34 ;  /* 0x0000002203237221 */ /* 0x004fcc0000000000 */
[----:B------:R-:W2:Y:S02]  /*66a00*/  ATOM.E.CAST.SPIN PT, R35, [R32], R34, R35 ;  /* 0x000000222023738b */ /* 0x000ea400019e0123 */
[----:B--2---:R-:W-:-:S13]  /*66a10*/  ISETP.EQ.U32.AND P0, PT, R35, 0x1, PT ;  /* 0x000000012300780c */ /* 0x004fda0003f02070 */
[----:B------:R-:W-:Y:S05]  /*66a20*/  @!P0 BRA `(.L_x_16353) ;  /* 0xfffffffc00ec8947 */ /* 0x000fea000383ffff */
[----:B------:R-:W-:Y:S05]  /*66a30*/  BRA `(.L_x_16349) ;  /* 0x00000000000c7947 */ /* 0x000fea0003800000 */
.L_x_16352:
[----:B------:R-:W2:Y:S02]  /*66a40*/  LD.E R4, desc[UR8][R32.64] ;  /* 0x0000000820047980 */ /* 0x000ea4000c101900 */
[----:B--2---:R-:W-:-:S05]  /*66a50*/  FADD R7, R3, R4 ;  /* 0x0000000403077221 */ /* 0x004fca0000000000 */
[----:B------:R1:W-:Y:S02]  /*66a60*/  ST.E desc[UR8][R32.64], R7 ;  /* 0x0000000720007985 */ /* 0x0003e4000c101908 */
.L_x_16349:
[----:B------:R-:W-:Y:S05]  /*66a70*/  BSYNC.RECONVERGENT B0 ;  /* 0x0000000000007941 */ /* 0x000fea0003800200 */
.L_x_16348:
        /* <DEDUP_REMOVED lines=9> */
.L_x_16357:
[----:B------:R-:W1:Y:S02]  /*66b10*/  LDS R10, [R7] ;  /* 0x00000000070a7984 */ /* 0x000e640000000800 */
[----:B-1----:R-:W-:-:S05]  /*66b20*/  FADD R11, R4, R10 ;  /* 0x0000000a040b7221 */ /* 0x002fca0000000000 */
[----:B------:R-:W1:Y:S02]  /*66b30*/  ATOMS.CAST.SPIN P0, [R7], R10, R11 ;  /* 0x0000000a0700758d */ /* 0x000e64000180000b */
[----:B-1----:R-:W-:Y:S05]  /*66b40*/  @!P0 BRA `(.L_x_16357) ;  /* 0xfffffffc00f08947 */ /* 0x002fea000383ffff */
[----:B------:R-:W-:Y:S05]  /*66b50*/  BRA `(.L_x_16355) ;  /* 0x00000000002c7947 */ /* 0x000fea0003800000 */
.L_x_16356:
[----:B------:R-:W2:Y:S02]  /*66b60*/  QSPC.E.D P0, RZ, [R10] ;  /* 0x000000000aff73aa */ /* 0x000ea40000000700 */
[----:B--2---:R-:W-:Y:S05]  /*66b70*/  @!P0 BRA `(.L_x_16358) ;  /* 0x0000000000188947 */ /* 0x004fea0003800000 */
.L_x_16359:
[----:B-1----:R-:W2:Y:S02]  /*66b80*/  LD.E R32, [R10] ;  /* 0x000000000a207980 */ /* 0x002ea40000100900 */
[----:B--2---:R-:W-:-:S06]  /*66b90*/  FADD R33, R4, R32 ;  /* 0x0000002004217221 */ /* 0x004fcc0000000000 */
[----:B------:R-:W2:Y:S02]  /*66ba0*/  ATOM.E.CAST.SPIN PT, R33, [R10], R32, R33 ;  /* 0x000000200a21738b */ /* 0x000ea400019e0121 */
[----:B--2---:R-:W-:-:S13]  /*66bb0*/  ISETP.EQ.U32.AND P0, PT, R33, 0x1, PT ;  /* 0x000000012100780c */ /* 0x004fda0003f02070 */
[----:B------:R-:W-:Y:S05]  /*66bc0*/  @!P0 BRA `(.L_x_16359) ;  /* 0xfffffffc00ec8947 */ /* 0x000fea000383ffff */
[----:B------:R-:W-:Y:S05]  /*66bd0*/  BRA `(.L_x_16355) ;  /* 0x00000000000c7947 */ /* 0x000fea0003800000 */
.L_x_16358:
[----:B-1----:R-:W2:Y:S02]  /*66be0*/  LD.E R7, desc[UR8][R10.64] ;  /* 0x000000080a077980 */ /* 0x002ea4000c101900 */
[----:B--2---:R-:W-:-:S05]  /*66bf0*/  FADD R7, R4, R7 ;  /* 0x0000000704077221 */ /* 0x004fca0000000000 */
[----:B------:R2:W-:Y:S02]  /*66c00*/  ST.E desc[UR8][R10.64], R7 ;  /* 0x000000070a007985 */ /* 0x0005e4000c101908 */
.L_x_16355:
[----:B------:R-:W-:Y:S05]  /*66c10*/  BSYNC.RECONVERGENT B0 ;  /* 0x0000000000007941 */ /* 0x000fea0003800200 */
.L_x_16354:
[----:B--2---:R-:W-:-:S05]  /*66c20*/  IMAD.WIDE R10, R37, 0x4, R20 ;  /* 0x00000004250a7825 */ /* 0x004fca00078e0214 */
[----:B------:R2:W-:Y:S01]  /*66c30*/  ATOM.E.ADD.F32.FTZ.RN.STRONG.GPU P0, RZ, desc[UR8][R10.64], R3 ;  /* 0x800000030aff79a2 */ /* 0x0005e2000c10f308 */
[----:B------:R-:W-:Y:S04]  /*66c40*/  BSSY.RECONVERGENT B0, `(.L_x_16360) ;  /* 0x0000015000007945 */ /* 0x000fe80003800200 */
[----:B--2---:R-:W-:Y:S05]  /*66c50*/  @P0 BRA `(.L_x_16361) ;  /* 0x00000000004c0947 */ /* 0x004fea0003800000 */
[----:B------:R-:W2:Y:S02]  /*66c60*/  QSPC.E.S P0, RZ, [R10] ;  /* 0x000000000aff73aa */ /* 0x000ea40000000500 */
[----:B--2---:R-:W-:Y:S05]  /*66c70*/  @!P0 BRA `(.L_x_16362) ;  /* 0x0000000000188947 */ /* 0x004fea0003800000 */
[----:B------:R-:W-:-:S07]  /*66c80*/  MOV R4, R10 ;  /* 0x0000000a00047202 */ /* 0x000fce0000000f00 */
.L_x_16363:
[----:B------:R-:W2:Y:S02]  /*66c90*/  LDS R10, [R4] ;  /* 0x00000000040a7984 */ /* 0x000ea40000000800 */
[----:B--2---:R-:W-:-:S05]  /*66ca0*/  FADD R11, R3, R10 ;  /* 0x0000000a030b7221 */ /* 0x004fca0000000000 */
[----:B------:R-:W2:Y:S02]  /*66cb0*/  ATOMS.CAST.SPIN P0, [R4], R10, R11 ;  /* 0x0000000a0400758d */ /* 0x000ea4000180000b */
[----:B--2---:R-:W-:Y:S05]  /*66cc0*/  @!P0 BRA `(.L_x_16363) ;  /* 0xfffffffc00f08947 */ /* 0x004fea000383ffff */
[----:B------:R-:W-:Y:S05]  /*66cd0*/  BRA `(.L_x_16361) ;  /* 0x00000000002c7947 */ /* 0x000fea0003800000 */
.L_x_16362:
[----:B------:R-:W2:Y:S02]  /*66ce0*/  QSPC.E.D P0, RZ, [R10] ;  /* 0x000000000aff73aa */ /* 0x000ea40000000700 */
[----:B--2---:R-:W-:Y:S05]  /*66cf0*/  @!P0 BRA `(.L_x_16364) ;  /* 0x0000000000188947 */ /* 0x004fea0003800000 */
.L_x_16365:
[----:B-1----:R-:W2:Y:S02]  /*66d00*/  LD.E R32, [R10] ;  /* 0x000000000a207980 */ /* 0x002ea40000100900 */
[----:B--2---:R-:W-:-:S06]  /*66d10*/  FADD R33, R3, R32 ;  /* 0x0000002003217221 */ /* 0x004fcc0000000000 */
[----:B------:R-:W2:Y:S02]  /*66d20*/  ATOM.E.CAST.SPIN PT, R33, [R10], R32, R33 ;  /* 0x000000200a21738b */ /* 0x000ea400019e0121 */
[----:B--2---:R-:W-:-:S13]  /*66d30*/  ISETP.EQ.U32.AND P0, PT, R33, 0x1, PT ;  /* 0x000000012100780c */ /* 0x004fda0003f02070 */
[----:B------:R-:W-:Y:S05]  /*66d40*/  @!P0 BRA `(.L_x_16365) ;  /* 0xfffffffc00ec8947 */ /* 0x000fea000383ffff */
[----:B------:R-:W-:Y:S05]  /*66d50*/  BRA `(.L_x_16361) ;  /* 0x00000000000c7947 */ /* 0x000fea0003800000 */
.L_x_16364:
[----:B------:R-:W1:Y:S02]  /*66d60*/  LD.E R4, desc[UR8][R10.64] ;  /* 0x000000080a047980 */ /* 0x000e64000c101900 */
[----:B-1----:R-:W-:-:S05]  /*66d70*/  FADD R7, R3, R4 ;  /* 0x0000000403077221 */ /* 0x002fca0000000000 */
[----:B------:R2:W-:Y:S02]  /*66d80*/  ST.E desc[UR8][R10.64], R7 ;  /* 0x000000070a007985 */ /* 0x0005e4000c101908 */
.L_x_16361:
[----:B------:R-:W-:Y:S05]  /*66d90*/  BSYNC.RECONVERGENT B0 ;  /* 0x0000000000007941 */ /* 0x000fea0003800200 */
.L_x_16360:
        /* <DEDUP_REMOVED lines=9> */
.L_x_16369:
[----:B--2---:R-:W0:Y:S02]  /*66e30*/  LDS R10, [R30] ;  /* 0x000000001e0a7984 */ /* 0x004e240000000800 */
[----:B0-----:R-:W-:-:S05]  /*66e40*/  FADD R11, R4, R10 ;  /* 0x0000000a040b7221 */ /* 0x001fca0000000000 */
[----:B------:R-:W0:Y:S02]  /*66e50*/  ATOMS.CAST.SPIN P0, [R30], R10, R11 ;  /* 0x0000000a1e00758d */ /* 0x000e24000180000b */
[----:B0-----:R-:W-:Y:S05]  /*66e60*/  @!P0 BRA `(.L_x_16369) ;  /* 0xfffffffc00f08947 */ /* 0x001fea000383ffff */
[----:B------:R-:W-:Y:S05]  /*66e70*/  BRA `(.L_x_16367) ;  /* 0x00000000002c7947 */ /* 0x000fea0003800000 */
.L_x_16368:
[----:B------:R-:W0:Y:S02]  /*66e80*/  QSPC.E.D P0, RZ, [R30] ;  /* 0x000000001eff73aa */ /* 0x000e240000000700 */
[----:B0-----:R-:W-:Y:S05]  /*66e90*/  @!P0 BRA `(.L_x_16370) ;  /* 0x0000000000188947 */ /* 0x001fea0003800000 */
.L_x_16371:
[----:B--2---:R-:W2:Y:S02]  /*66ea0*/  LD.E R10, [R30] ;  /* 0x000000001e0a7980 */ /* 0x004ea40000100900 */
[----:B--2---:R-:W-:-:S06]  /*66eb0*/  FADD R11, R4, R10 ;  /* 0x0000000a040b7221 */ /* 0x004fcc0000000000 */
[----:B------:R-:W2:Y:S02]  /*66ec0*/  ATOM.E.CAST.SPIN PT, R11, [R30], R10, R11 ;  /* 0x0000000a1e0b738b */ /* 0x000ea400019e010b */
[----:B--2---:R-:W-:-:S13]  /*66ed0*/  ISETP.EQ.U32.AND P0, PT, R11, 0x1, PT ;  /* 0x000000010b00780c */ /* 0x004fda0003f02070 */
[----:B------:R-:W-:Y:S05]  /*66ee0*/  @!P0 BRA `(.L_x_16371) ;  /* 0xfffffffc00ec8947 */ /* 0x000fea000383ffff */
[----:B------:R-:W-:Y:S05]  /*66ef0*/  BRA `(.L_x_16367) ;  /* 0x00000000000c7947 */ /* 0x000fea0003800000 */
.L_x_16370:
[----:B-12---:R-:W2:Y:S02]  /*66f00*/  LD.E R7, desc[UR8][R30.64] ;  /* 0x000000081e077980 */ /* 0x006ea4000c101900 */
[----:B--2---:R-:W-:-:S05]  /*66f10*/  FADD R7, R4, R7 ;  /* 0x0000000704077221 */ /* 0x004fca0000000000 */
[----:B------:R0:W-:Y:S02]  /*66f20*/  ST.E desc[UR8][R30.64], R7 ;  /* 0x000000071e007985 */ /* 0x0001e4000c101908 */
.L_x_16367:
[----:B------:R-:W-:Y:S05]  /*66f30*/  BSYNC.RECONVERGENT B0 ;  /* 0x0000000000007941 */ /* 0x000fea0003800200 */
.L_x_16366:
[----:B------:R-:W-:-:S05]  /*66f40*/  IMAD.WIDE R20, R36, 0x4, R20 ;  /* 0x0000000424147825 */ /* 0x000fca00078e0214 */
[----:B------:R3:W-:Y:S01]  /*66f50*/  ATOM.E.ADD.F32.FTZ.RN.STRONG.GPU P0, RZ, desc[UR8][R20.64], R3 ;  /* 0x8000000314ff79a2 */ /* 0x0007e2000c10f308 */
[----:B------:R-:W-:Y:S04]  /*66f60*/  BSSY.RECONVERGENT B0, `(.L_x_16372) ;  /* 0x0000015000007945 */ /* 0x000fe80003800200 */
[----:B---3--:R-:W-:Y:S05]  /*66f70*/  @P0 BRA `(.L_x_16373) ;  /* 0x00000000004c0947 */ /* 0x008fea0003800000 */
[----:B------:R-:W3:Y:S02]  /*66f80*/  QSPC.E.S P0, RZ, [R20] ;  /* 0x0000000014ff73aa */ /* 0x000ee40000000500 */
[----:B---3--:R-:W-:Y:S05]  /*66f90*/  @!P0 BRA `(.L_x_16374) ;  /* 0x0000000000188947 */ /* 0x008fea0003800000 */
[----:B------:R-:W-:-:S07]  /*66fa0*/  MOV R20, R20 ;  /* 0x0000001400147202 */ /* 0x000fce0000000f00 */
.L_x_16375:
[----:B--2---:R-:W2:Y:S02]  /*66fb0*/  LDS R10, [R20] ;  /* 0x00000000140a7984 */ /* 0x004ea40000000800 */
[----:B--2---:R-:W-:-:S05]  /*66fc0*/  FADD R11, R3, R10 ;  /* 0x0000000a030b7221 */ /* 0x004fca0000000000 */
[----:B------:R-:W2:Y:S02]  /*66fd0*/  ATOMS.CAST.SPIN P0, [R20], R10, R11 ;  /* 0x0000000a1400758d */ /* 0x000ea4000180000b */
[----:B--2---:R-:W-:Y:S05]  /*66fe0*/  @!P0 BRA `(.L_x_16375) ;  /* 0xfffffffc00f08947 */ /* 0x004fea000383ffff */
[----:B------:R-:W-:Y:S05]  /*66ff0*/  BRA `(.L_x_16373) ;  /* 0x00000000002c7947 */ /* 0x000fea0003800000 */
.L_x_16374:
[----:B------:R-:W3:Y:S02]  /*67000*/  QSPC.E.D P0, RZ, [R20] ;  /* 0x0000000014ff73aa */ /* 0x000ee40000000700 */
[----:B---3--:R-:W-:Y:S05]  /*67010*/  @!P0 BRA `(.L_x_16376) ;  /* 0x0000000000188947 */ /* 0x008fea0003800000 */
.L_x_16377:
[----:B--2---:R-:W2:Y:S02]  /*67020*/  LD.E R10, [R20] ;  /* 0x00000000140a7980 */ /* 0x004ea40000100900 */
[----:B--2---:R-:W-:-:S06]  /*67030*/  FADD R11, R3, R10 ;  /* 0x0000000a030b7221 */ /* 0x004fcc0000000000 */
[----:B------:R-:W2:Y:S02]  /*67040*/  ATOM.E.CAST.SPIN PT, R11, [R20], R10, R11 ;  /* 0x0000000a140b738b */ /* 0x000ea400019e010b */
[----:B--2---:R-:W-:-:S13]  /*67050*/  ISETP.EQ.U32.AND P0, PT, R11, 0x1, PT ;  /* 0x000000010b00780c */ /* 0x004fda0003f02070 */
[----:B------:R-:W-:Y:S05]  /*67060*/  @!P0 BRA `(.L_x_16377) ;  /* 0xfffffffc00ec8947 */ /* 0x000fea000383ffff */
[----:B------:R-:W-:Y:S05]  /*67070*/  BRA `(.L_x_16373) ;  /* 0x00000000000c7947 */ /* 0x000fea0003800000 */
.L_x_16376:
[----:B------:R-:W0:Y:S02]  /*67080*/  LD.E R4, desc[UR8][R20.64] ;  /* 0x0000000814047980 */ /* 0x000e24000c101900 */
[----:B012---:R-:W-:-:S05]  /*67090*/  FADD R7, R3, R4 ;  /* 0x0000000403077221 */ /* 0x007fca0000000000 */
[----:B------:R3:W-:Y:S02]  /*670a0*/  ST.E desc[UR8][R20.64], R7 ;  /* 0x0000000714007985 */ /* 0x0007e4000c101908 */
.L_x_16373:
[----:B------:R-:W-:Y:S05]  /*670b0*/  BSYNC.RECONVERGENT B0 ;  /* 0x0000000000007941 */ /* 0x000fea0003800200 */
.L_x_16372:
        /* <DEDUP_REMOVED lines=8> */
.L_x_17548:
        /* <DEDUP_REMOVED lines=19> */
.L_x_16382:
[----:B------:R-:W0:Y:S02]  /*67270*/  LDS R10, [R15] ;  /* 0x000000000f0a7984 */ /* 0x000e240000000800 */
[----:B0-----:R-:W-:-:S05]  /*67280*/  FADD R11, R13, R10 ;  /* 0x0000000a0d0b7221 */ /* 0x001fca0000000000 */
[----:B------:R-:W0:Y:S02]  /*67290*/  ATOMS.CAST.SPIN P0, [R15], R10, R11 ;  /* 0x0000000a0f00758d */ /* 0x000e24000180000b */
[----:B0-----:R-:W-:Y:S05]  /*672a0*/  @!P0 BRA `(.L_x_16382) ;  /* 0xfffffffc00f08947 */ /* 0x001fea000383ffff */
[----:B------:R-:W-:Y:S05]  /*672b0*/  BRA `(.L_x_16380) ;  /* 0x00000000002c7947 */ /* 0x000fea0003800000 */
.L_x_16381:
[----:B------:R-:W0:Y:S02]  /*672c0*/  QSPC.E.D P0, RZ, [R18] ;  /* 0x0000000012ff73aa */ /* 0x000e240000000700 */
[----:B0-----:R-:W-:Y:S05]  /*672d0*/  @!P0 BRA `(.L_x_16383) ;  /* 0x0000000000188947 */ /* 0x001fea0003800000 */
.L_x_16384:
[----:B------:R-:W2:Y:S02]  /*672e0*/  LD.E R10, [R18] ;  /* 0x00000000120a7980 */ /* 0x000ea40000100900 */
[----:B--2---:R-:W-:-:S06]  /*672f0*/  FADD R11, R13, R10 ;  /* 0x0000000a0d0b7221 */ /* 0x004fcc0000000000 */
[----:B------:R-:W2:Y:S02]  /*67300*/  ATOM.E.CAST.SPIN PT, R11, [R18], R10, R11 ;  /* 0x0000000a120b738b */ /* 0x000ea400019e010b */
[----:B--2---:R-:W-:-:S13]  /*67310*/  ISETP.EQ.U32.AND P0, PT, R11, 0x1, PT ;  /* 0x000000010b00780c */ /* 0x004fda0003f02070 */
[----:B------:R-:W-:Y:S05]  /*67320*/  @!P0 BRA `(.L_x_16384) ;  /* 0xfffffffc00ec8947 */ /* 0x000fea000383ffff */
[----:B------:R-:W-:Y:S05]  /*67330*/  BRA `(.L_x_16380) ;  /* 0x00000000000c7947 */ /* 0x000fea0003800000 */
.L_x_16383:
[----:B------:R-:W2:Y:S02]  /*67340*/  LD.E R10, desc[UR8][R18.64] ;  /* 0x00000008120a7980 */ /* 0x000ea4000c101900 */
[----:B--2---:R-:W-:-:S05]  /*67350*/  FADD R13, R13, R10 ;  /* 0x0000000a0d0d7221 */ /* 0x004fca0000000000 */
[----:B------:R0:W-:Y:S02]  /*67360*/  ST.E desc[UR8][R18.64], R13 ;  /* 0x0000000d12007985 */ /* 0x0001e4000c101908 */
.L_x_16380:
[----:B------:R-:W-:Y:S05]  /*67370*/  BSYNC.RECONVERGENT B0 ;  /* 0x0000000000007941 */ /* 0x000fea0003800200 */
.L_x_16379:
        /* <DEDUP_REMOVED lines=9> */
.L_x_16388:
[----:B------:R-:W1:Y:S02]  /*67410*/  LDS R20, [R4] ;  /* 0x0000000004147984 */ /* 0x000e640000000800 */
[----:B-1----:R-:W-:-:S05]  /*67420*/  FADD R21, R3, R20 ;  /* 0x0000001403157221 */ /* 0x002fca0000000000 */
[----:B------:R-:W1:Y:S02]  /*67430*/  ATOMS.CAST.SPIN P0, [R4], R20, R21 ;  /* 0x000000140400758d */ /* 0x000e640001800015 */
[----:B-1----:R-:W-:Y:S05]  /*67440*/  @!P0 BRA `(.L_x_16388) ;  /* 0xfffffffc00f08947 */ /* 0x002fea000383ffff */
[----:B------:R-:W-:Y:S05]  /*67450*/  BRA `(.L_x_16386) ;  /* 0x00000000002c7947 */ /* 0x000fea0003800000 */
.L_x_16387:
[----:B------:R-:W1:Y:S02]  /*67460*/  QSPC.E.D P0, RZ, [R10] ;  /* 0x000000000aff73aa */ /* 0x000e640000000700 */
[----:B-1----:R-:W-:Y:S05]  /*67470*/  @!P0 BRA `(.L_x_16389) ;  /* 0x0000000000188947 */ /* 0x002fea0003800000 */
.L_x_16390:
[----:B------:R-:W2:Y:S02]  /*67480*/  LD.E R20, [R10] ;  /* 0x000000000a147980 */ /* 0x000ea40000100900 */
[----:B--2---:R-:W-:-:S06]  /*67490*/  FADD R21, R3, R20 ;  /* 0x0000001403157221 */ /* 0x004fcc0000000000 */
[----:B------:R-:W2:Y:S02]  /*674a0*/  ATOM.E.CAST.SPIN PT, R21, [R10], R20, R21 ;  /* 0x000000140a15738b */ /* 0x000ea400019e0115 */
[----:B--2---:R-:W-:-:S13]  /*674b0*/  ISETP.EQ.U32.AND P0, PT, R21, 0x1, PT ;  /* 0x000000011500780c */ /* 0x004fda0003f02070 */
[----:B------:R-:W-:Y:S05]  /*674c0*/  @!P0 BRA `(.L_x_16390) ;  /* 0xfffffffc00ec8947 */ /* 0x000fea000383ffff */
[----:B------:R-:W-:Y:S05]  /*674d0*/  BRA `(.L_x_16386) ;  /* 0x00000000000c7947 */ /* 0x000fea0003800000 */
.L_x_16389:
[----:B------:R-:W2:Y:S02]  /*674e0*/  LD.E R4, desc[UR8][R10.64] ;  /* 0x000000080a047980 */ /* 0x000ea4000c101900 */
[----:B--2---:R-:W-:-:S05]  /*674f0*/  FADD R7, R3, R4 ;  /* 0x0000000403077221 */ /* 0x004fca0000000000 */
[----:B------:R1:W-:Y:S02]  /*67500*/  ST.E desc[UR8][R10.64], R7 ;  /* 0x000000070a007985 */ /* 0x0003e4000c101908 */
.L_x_16386:
[----:B------:R-:W-:Y:S05]  /*67510*/  BSYNC.RECONVERGENT B0 ;  /* 0x0000000000007941 */ /* 0x000fea0003800200 */
.L_x_16385:
        /* <DEDUP_REMOVED lines=10> */
.L_x_16394:
[----:B------:R-:W1:Y:S02]  /*675c0*/  LDS R20, [R7] ;  /* 0x0000000007147984 */ /* 0x000e640000000800 */
[----:B-1----:R-:W-:-:S05]  /*675d0*/  FADD R21, R4, R20 ;  /* 0x0000001404157221 */ /* 0x002fca0000000000 */
[----:B------:R-:W1:Y:S02]  /*675e0*/  ATOMS.CAST.SPIN P0, [R7], R20, R21 ;  /* 0x000000140700758d */ /* 0x000e640001800015 */
[----:B-1----:R-:W-:Y:S05]  /*675f0*/  @!P0 BRA `(.L_x_16394) ;  /* 0xfffffffc00f08947 */ /* 0x002fea000383ffff */
[----:B------:R-:W-:Y:S05]  /*67600*/  BRA `(.L_x_16392) ;  /* 0x00000000002c7947 */ /* 0x000fea0003800000 */
.L_x_16393:
[----:B------:R-:W2:Y:S02]  /*67610*/  QSPC.E.D P0, RZ, [R20] ;  /* 0x0000000014ff73aa */ /* 0x000ea40000000700 */
[----:B--2---:R-:W-:Y:S05]  /*67620*/  @!P0 BRA `(.L_x_16395) ;  /* 0x0000000000188947 */ /* 0x004fea0003800000 */
.L_x_16396:
[----:B------:R-:W2:Y:S02]  /*67630*/  LD.E R30, [R20] ;  /* 0x00000000141e7980 */ /* 0x000ea40000100900 */
[----:B--2---:R-:W-:-:S06]  /*67640*/  FADD R31, R4, R30 ;  /* 0x0000001e041f7221 */ /* 0x004fcc0000000000 */
[----:B------:R-:W2:Y:S02]  /*67650*/  ATOM.E.CAST.SPIN PT, R31, [R20], R30, R31 ;  /* 0x0000001e141f738b */ /* 0x000ea400019e011f */
[----:B--2---:R-:W-:-:S13]  /*67660*/  ISETP.EQ.U32.AND P0, PT, R31, 0x1, PT ;  /* 0x000000011f00780c */ /* 0x004fda0003f02070 */
[----:B------:R-:W-:Y:S05]  /*67670*/  @!P0 BRA `(.L_x_16396) ;  /* 0xfffffffc00ec8947 */ /* 0x000fea000383ffff */
[----:B------:R-:W-:Y:S05]  /*67680*/  BRA `(.L_x_16392) ;  /* 0x00000000000c7947 */ /* 0x000fea0003800000 */
.L_x_16395:
[----:B-1----:R-:W2:Y:S02]  /*67690*/  LD.E R7, desc[UR8][R20.64] ;  /* 0x0000000814077980 */ /* 0x002ea4000c101900 */
[----:B--2---:R-:W-:-:S05]  /*676a0*/  FADD R7, R4, R7 ;  /* 0x0000000704077221 */ /* 0x004fca0000000000 */
[----:B------:R2:W-:Y:S02]  /*676b0*/  ST.E desc[UR8][R20.64], R7 ;  /* 0x0000000714007985 */ /* 0x0005e4000c101908 */
.L_x_16392:
[----:B------:R-:W-:Y:S05]  /*676c0*/  BSYNC.RECONVERGENT B0 ;  /* 0x0000000000007941 */ /* 0x000fea0003800200 */
.L_x_16391:
[----:B--2---:R-:W-:-:S05]  /*676d0*/  IMAD.WIDE R20, R60, 0x4, R10 ;  /* 0x000000043c147825 */ /* 0x004fca00078e020a */
[----:B------:R2:W-:Y:S01]  /*676e0*/  ATOM.E.ADD.F32.FTZ.RN.STRONG.GPU P0, RZ, desc[UR8][R20.64], R3 ;  /* 0x8000000314ff79a2 */ /* 0x0005e2000c10f308 */
[----:B------:R-:W-:Y:S04]  /*676f0*/  BSSY.RECONVERGENT B0, `(.L_x_16397) ;  /* 0x0000015000007945 */ /* 0x000fe80003800200 */
[----:B--2---:R-:W-:Y:S05]  /*67700*/  @P0 BRA `(.L_x_16398) ;  /* 0x00000000004c0947 */ /* 0x004fea0003800000 */
[----:B------:R-:W2:Y:S02]  /*67710*/  QSPC.E.S P0, RZ, [R20] ;  /* 0x0000000014ff73aa */ /* 0x000ea40000000500 */
[----:B--2---:R-:W-:Y:S05]  /*67720*/  @!P0 BRA `(.L_x_16399) ;  /* 0x0000000000188947 */ /* 0x004fea0003800000 */
[----:B------:R-:W-:-:S07]  /*67730*/  MOV R4, R20 ;  /* 0x0000001400047202 */ /* 0x000fce0000000f00 */
.L_x_16400:
[----:B------:R-:W2:Y:S02]  /*67740*/  LDS R20, [R4] ;  /* 0x0000000004147984 */ /* 0x000ea40000000800 */
[----:B--2---:R-:W-:-:S05]  /*67750*/  FADD R21, R3, R20 ;  /* 0x0000001403157221 */ /* 0x004fca0000000000 */
[----:B------:R-:W2:Y:S02]  /*67760*/  ATOMS.CAST.SPIN P0, [R4], R20, R21 ;  /* 0x000000140400758d */ /* 0x000ea40001800015 */
[----:B--2---:R-:W-:Y:S05]  /*67770*/  @!P0 BRA `(.L_x_16400) ;  /* 0xfffffffc00f08947 */ /* 0x004fea000383ffff */
[----:B------:R-:W-:Y:S05]  /*67780*/  BRA `(.L_x_16398) ;  /* 0x00000000002c7947 */ /* 0x000fea0003800000 */
.L_x_16399:
[----:B------:R-:W2:Y:S02]  /*67790*/  QSPC.E.D P0, RZ, [R20] ;  /* 0x0000000014ff73aa */ /* 0x000ea40000000700 */
[----:B--2---:R-:W-:Y:S05]  /*677a0*/  @!P0 BRA `(.L_x_16401) ;  /* 0x0000000000188947 */ /* 0x004fea0003800000 */
.L_x_16402:
[----:B------:R-:W2:Y:S02]  /*677b0*/  LD.E R30, [R20] ;  /* 0x00000000141e7980 */ /* 0x000ea40000100900 */
[----:B--2---:R-:W-:-:S06]  /*677c0*/  FADD R31, R3, R30 ;  /* 0x0000001e031f7221 */ /* 0x004fcc0000000000 */
[----:B------:R-:W2:Y:S02]  /*677d0*/  ATOM.E.CAST.SPIN PT, R31, [R20], R30, R31 ;  /* 0x0000001e141f738b */ /* 0x000ea400019e011f */
[----:B--2---:R-:W-:-:S13]  /*677e0*/  ISETP.EQ.U32.AND P0, PT, R31, 0x1, PT ;  /* 0x000000011f00780c */ /* 0x004fda0003f02070 */
[----:B------:R-:W-:Y:S05]  /*677f0*/  @!P0 BRA `(.L_x_16402) ;  /* 0xfffffffc00ec8947 */ /* 0x000fea000383ffff */
[----:B------:R-:W-:Y:S05]  /*67800*/  BRA `(.L_x_16398) ;  /* 0x00000000000c7947 */ /* 0x000fea0003800000 */
.L_x_16401:
[----:B------:R-:W1:Y:S02]  /*67810*/  LD.E R4, desc[UR8][R20.64] ;  /* 0x0000000814047980 */ /* 0x000e64000c101900 */
[----:B-1----:R-:W-:-:S05]  /*67820*/  FADD R7, R3, R4 ;  /* 0x0000000403077221 */ /* 0x002fca0000000000 */
[----:B------:R2:W-:Y:S02]  /*67830*/  ST.E desc[UR8][R20.64], R7 ;  /* 0x0000000714007985 */ /* 0x0005e4000c101908 */
.L_x_16398:
[----:B------:R-:W-:Y:S05]  /*67840*/  BSYNC.RECONVERGENT B0 ;  /* 0x0000000000007941 */ /* 0x000fea0003800200 */
.L_x_16397:
        /* <DEDUP_REMOVED lines=10> */
.L_x_16406:
[----:B------:R-:W1:Y:S02]  /*678f0*/  LDS R20, [R7] ;  /* 0x0000000007147984 */ /* 0x000e640000000800 */
[----:B-1----:R-:W-:-:S05]  /*67900*/  FADD R21, R4, R20 ;  /* 0x0000001404157221 */ /* 0x002fca0000000000 */
[----:B------:R-:W1:Y:S02]  /*67910*/  ATOMS.CAST.SPIN P0, [R7], R20, R21 ;  /* 0x000000140700758d */ /* 0x000e640001800015 */
[----:B-1----:R-:W-:Y:S05]  /*67920*/  @!P0 BRA `(.L_x_16406) ;  /* 0xfffffffc00f08947 */ /* 0x002fea000383ffff */
[----:B------:R-:W-:Y:S05]  /*67930*/  BRA `(.L_x_16404) ;  /* 0x00000000002c7947 */ /* 0x000fea0003800000 */
.L_x_16405:
[----:B------:R-:W2:Y:S02]  /*67940*/  QSPC.E.D P0, RZ, [R20] ;  /* 0x0000000014ff73aa */ /* 0x000ea40000000700 */
[----:B--2---:R-:W-:Y:S05]  /*67950*/  @!P0 BRA `(.L_x_16407) ;  /* 0x0000000000188947 */ /* 0x004fea0003800000 */
.L_x_16408:
[----:B------:R-:W2:Y:S02]  /*67960*/  LD.E R30, [R20] ;  /* 0x00000000141e7980 */ /* 0x000ea40000100900 */
[----:B--2---:R-:W-:-:S06]  /*67970*/  FADD R31, R4, R30 ;  /* 0x0000001e041f7221 */ /* 0x004fcc0000000000 */
[----:B------:R-:W2:Y:S02]  /*67980*/  ATOM.E.CAST.SPIN PT, R31, [R20], R30, R31 ;  /* 0x0000001e141f738b */ /* 0x000ea400019e011f */
[----:B--2---:R-:W-:-:S13]  /*67990*/  ISETP.EQ.U32.AND P0, PT, R31, 0x1, PT ;  /* 0x000000011f00780c */ /* 0x004fda0003f02070 */
[----:B------:R-:W-:Y:S05]  /*679a0*/  @!P0 BRA `(.L_x_16408) ;  /* 0xfffffffc00ec8947 */ /* 0x000fea000383ffff */
[----:B------:R-:W-:Y:S05]  /*679b0*/  BRA `(.L_x_16404) ;  /* 0x00000000000c7947 */ /* 0x000fea0003800000 */
.L_x_16407:
[----:B-1----:R-:W2:Y:S02]  /*679c0*/  LD.E R7, desc[UR8][R20.64] ;  /* 0x0000000814077980 */ /* 0x002ea4000c101900 */
[----:B--2---:R-:W-:-:S05]  /*679d0*/  FADD R7, R4, R7 ;  /* 0x0000000704077221 */ /* 0x004fca0000000000 */
[----:B------:R2:W-:Y:S02]  /*679e0*/  ST.E desc[UR8][R20.64], R7 ;  /* 0x0000000714007985 */ /* 0x0005e4000c101908 */
.L_x_16404:
[----:B------:R-:W-:Y:S05]  /*679f0*/  BSYNC.RECONVERGENT B0 ;  /* 0x0000000000007941 */ /* 0x000fea0003800200 */
.L_x_16403:
[----:B--2---:R-:W-:-:S05]  /*67a00*/  IMAD.WIDE R20, R59, 0x4, R10 ;  /* 0x000000043b147825 */ /* 0x004fca00078e020a */
[----:B------:R2:W-:Y:S01]  /*67a10*/  ATOM.E.ADD.F32.FTZ.RN.STRONG.GPU P0, RZ, desc[UR8][R20.64], R3 ;  /* 0x8000000314ff79a2 */ /* 0x0005e2000c10f308 */
[----:B------:R-:W-:Y:S04]  /*67a20*/  BSSY.RECONVERGENT B0, `(.L_x_16409) ;  /* 0x0000015000007945 */ /* 0x000fe80003800200 */
[----:B--2---:R-:W-:Y:S05]  /*67a30*/  @P0 BRA `(.L_x_16410) ;  /* 0x00000000004c0947 */ /* 0x004fea0003800000 */
[----:B------:R-:W2:Y:S02]  /*67a40*/  QSPC.E.S P0, RZ, [R20] ;  /* 0x0000000014ff73aa */ /* 0x000ea40000000500 */
[----:B--2---:R-:W-:Y:S05]  /*67a50*/  @!P0 BRA `(.L_x_16411) ;  /* 0x0000000000188947 */ /* 0x004fea0003800000 */
[----:B------:R-:W-:-:S07]  /*67a60*/  MOV R4, R20 ;  /* 0x0000001400047202 */ /* 0x000fce0000000f00 */
.L_x_16412:
[----:B------:R-:W2:Y:S02]  /*67a70*/  LDS R20, [R4] ;  /* 0x0000000004147984 */ /* 0x000ea40000000800 */
[----:B--2---:R-:W-:-:S05]  /*67a80*/  FADD R21, R3, R20 ;  /* 0x0000001403157221 */ /* 0x004fca0000000000 */
[----:B------:R-:W2:Y:S02]  /*67a90*/  ATOMS.CAST.SPIN P0, [R4], R20, R21 ;  /* 0x000000140400758d */ /* 0x000ea40001800015 */
[----:B--2---:R-:W-:Y:S05]  /*67aa0*/  @!P0 BRA `(.L_x_16412) ;  /* 0xfffffffc00f08947 */ /* 0x004fea000383ffff */
[----:B------:R-:W-:Y:S05]  /*67ab0*/  BRA `(.L_x_16410) ;  /* 0x00000000002c7947 */ /* 0x000fea0003800000 */
.L_x_16411:
[----:B------:R-:W2:Y:S02]  /*67ac0*/  QSPC.E.D P0, RZ, [R20] ;  /* 0x0000000014ff73aa */ /* 0x000ea40000000700 */
[----:B--2---:R-:W-:Y:S05]  /*67ad0*/  @!P0 BRA `(.L_x_16413) ;  /* 0x0000000000188947 */ /* 0x004fea0003800000 */
.L_x_16414:
[----:B------:R-:W2:Y:S02]  /*67ae0*/  LD.E R30, [R20] ;  /* 0x00000000141e7980 */ /* 0x000ea40000100900 */
[----:B--2---:R-:W-:-:S06]  /*67af0*/  FADD R31, R3, R30 ;  /* 0x0000001e031f7221 */ /* 0x004fcc0000000000 */
[----:B------:R-:W2:Y:S02]  /*67b00*/  ATOM.E.CAST.SPIN PT, R31, [R20], R30, R31 ;  /* 0x0000001e141f738b */ /* 0x000ea400019e011f */
[----:B--2---:R-:W-:-:S13]  /*67b10*/  ISETP.EQ.U32.AND P0, PT, R31, 0x1, PT ;  /* 0x000000011f00780c */ /* 0x004fda0003f02070 */
[----:B------:R-:W-:Y:S05]  /*67b20*/  @!P0 BRA `(.L_x_16414) ;  /* 0xfffffffc00ec8947 */ /* 0x000fea000383ffff */
[----:B------:R-:W-:Y:S05]  /*67b30*/  BRA `(.L_x_16410) ;  /* 0x00000000000c7947 */ /* 0x000fea0003800000 */
.L_x_16413:
[----:B------:R-:W1:Y:S02]  /*67b40*/  LD.E R4, desc[UR8][R20.64] ;  /* 0x0000000814047980 */ /* 0x000e64000c101900 */
[----:B-1----:R-:W-:-:S05]  /*67b50*/  FADD R7, R3, R4 ;  /* 0x0000000403077221 */ /* 0x002fca0000000000 */
[----:B------:R2:W-:Y:S02]  /*67b60*/  ST.E desc[UR8][R20.64], R7 ;  /* 0x0000000714007985 */ /* 0x0005e4000c101908 */
.L_x_16410:
[----:B------:R-:W-:Y:S05]  /*67b70*/  BSYNC.RECONVERGENT B0 ;  /* 0x0000000000007941 */ /* 0x000fea0003800200 */
.L_x_16409:
        /* <DEDUP_REMOVED lines=10> */
.L_x_16418:
[----:B------:R-:W1:Y:S02]  /*67c20*/  LDS R20, [R4] ;  /* 0x0000000004147984 */ /* 0x000e640000000800 */
[----:B-1----:R-:W-:-:S05]  /*67c30*/  FADD R21, R7, R20 ;  /* 0x0000001407157221 */ /* 0x002fca0000000000 */
[----:B------:R-:W1:Y:S02]  /*67c40*/  ATOMS.CAST.SPIN P0, [R4], R20, R21 ;  /* 0x000000140400758d */ /* 0x000e640001800015 */
[----:B-1----:R-:W-:Y:S05]  /*67c50*/  @!P0 BRA `(.L_x_16418) ;  /* 0xfffffffc00f08947 */ /* 0x002fea000383ffff */
[----:B------:R-:W-:Y:S05]  /*67c60*/  BRA `(.L_x_16416) ;  /* 0x00000000002c7947 */ /* 0x000fea0003800000 */
.L_x_16417:
[----:B------:R-:W1:Y:S02]  /*67c70*/  QSPC.E.D P0, RZ, [R20] ;  /* 0x0000000014ff73aa */ /* 0x000e640000000700 */
[----:B-1----:R-:W-:Y:S05]  /*67c80*/  @!P0 BRA `(.L_x_16419) ;  /* 0x0000000000188947 */ /* 0x002fea0003800000 */
.L_x_16420:
[----:B------:R-:W2:Y:S02]  /*67c90*/  LD.E R30, [R20] ;  /* 0x00000000141e7980 */ /* 0x000ea40000100900 */
[----:B--2---:R-:W-:-:S06]  /*67ca0*/  FADD R31, R7, R30 ;  /* 0x0000001e071f7221 */ /* 0x004fcc0000000000 */
[----:B------:R-:W2:Y:S02]  /*67cb0*/  ATOM.E.CAST.SPIN PT, R31, [R20], R30, R31 ;  /* 0x0000001e141f738b */ /* 0x000ea400019e011f */
[----:B--2---:R-:W-:-:S13]  /*67cc0*/  ISETP.EQ.U32.AND P0, PT, R31, 0x1, PT ;  /* 0x000000011f00780c */ /* 0x004fda0003f02070 */
[----:B------:R-:W-:Y:S05]  /*67cd0*/  @!P0 BRA `(.L_x_16420) ;  /* 0xfffffffc00ec8947 */ /* 0x000fea000383ffff */
[----:B------:R-:W-:Y:S05]  /*67ce0*/  BRA `(.L_x_16416) ;  /* 0x00000000000c7947 */ /* 0x000fea0003800000 */
.L_x_16419:
[----:B------:R-:W2:Y:S02]  /*67cf0*/  LD.E R4, desc[UR8][R20.64] ;  /* 0x0000000814047980 */ /* 0x000ea4000c101900 */
[----:B--2---:R-:W-:-:S05]  /*67d00*/  FADD R7, R7, R4 ;  /* 0x0000000407077221 */ /* 0x004fca0000000000 */
[----:B------:R1:W-:Y:S02]  /*67d10*/  ST.E desc[UR8][R20.64], R7 ;  /* 0x0000000714007985 */ /* 0x0003e4000c101908 */
.L_x_16416:
[----:B------:R-:W-:Y:S05]  /*67d20*/  BSYNC.RECONVERGENT B0 ;  /* 0x0000000000007941 */ /* 0x000fea0003800200 */
.L_x_16415:
[----:B-1----:R-:W-:-:S05]  /*67d30*/  IMAD.WIDE R20, R52, 0x4, R10 ;  /* 0x0000000434147825 */ /* 0x002fca00078e020a */
[----:B------:R1:W-:Y:S01]  /*67d40*/  ATOM.E.ADD.F32.FTZ.RN.STRONG.GPU P0, RZ, desc[UR8][R20.64], R3 ;  /* 0x8000000314ff79a2 */ /* 0x0003e2000c10f308 */
[----:B------:R-:W-:Y:S04]  /*67d50*/  BSSY.RECONVERGENT B0, `(.L_x_16421) ;  /* 0x0000015000007945 */ /* 0x000fe80003800200 */
[----:B-1----:R-:W-:Y:S05]  /*67d60*/  @P0 BRA `(.L_x_16422) ;  /* 0x00000000004c0947 */ /* 0x002fea0003800000 */
[----:B------:R-:W1:Y:S02]  /*67d70*/  QSPC.E.S P0, RZ, [R20] ;  /* 0x0000000014ff73aa */ /* 0x000e640000000500 */
[----:B-1----:R-:W-:Y:S05]  /*67d80*/  @!P0 BRA `(.L_x_16423) ;  /* 0x0000000000188947 */ /* 0x002fea0003800000 */
[----:B------:R-:W-:-:S07]  /*67d90*/  MOV R4, R20 ;  /* 0x0000001400047202 */ /* 0x000fce0000000f00 */
.L_x_16424:
[----:B------:R-:W1:Y:S02]  /*67da0*/  LDS R20, [R4] ;  /* 0x0000000004147984 */ /* 0x000e640000000800 */
[----:B-1----:R-:W-:-:S05]  /*67db0*/  FADD R21, R3, R20 ;  /* 0x0000001403157221 */ /* 0x002fca0000000000 */
[----:B------:R-:W1:Y:S02]  /*67dc0*/  ATOMS.CAST.SPIN P0, [R4], R20, R21 ;  /* 0x000000140400758d */ /* 0x000e640001800015 */
[----:B-1----:R-:W-:Y:S05]  /*67dd0*/  @!P0 BRA `(.L_x_16424) ;  /* 0xfffffffc00f08947 */ /* 0x002fea000383ffff */
[----:B------:R-:W-:Y:S05]  /*67de0*/  BRA `(.L_x_16422) ;  /* 0x00000000002c7947 */ /* 0x000fea0003800000 */
.L_x_16423:
[----:B------:R-:W1:Y:S02]  /*67df0*/  QSPC.E.D P0, RZ, [R20] ;  /* 0x0000000014ff73aa */ /* 0x000e640000000700 */
[----:B-1----:R-:W-:Y:S05]  /*67e00*/  @!P0 BRA `(.L_x_16425) ;  /* 0x0000000000188947 */ /* 0x002fea0003800000 */
.L_x_16426:
[----:B------:R-:W2:Y:S02]  /*67e10*/  LD.E R30, [R20] ;  /* 0x00000000141e7980 */ /* 0x000ea40000100900 */
[----:B--2---:R-:W-:-:S06]  /*67e20*/  FADD R31, R3, R30 ;  /* 0x0000001e031f7221 */ /* 0x004fcc0000000000 */
[----:B------:R-:W2:Y:S02]  /*67e30*/  ATOM.E.CAST.SPIN PT, R31, [R20], R30, R31 ;  /* 0x0000001e141f738b */ /* 0x000ea400019e011f */
[----:B--2---:R-:W-:-:S13]  /*67e40*/  ISETP.EQ.U32.AND P0, PT, R31, 0x1, PT ;  /* 0x000000011f00780c */ /* 0x004fda0003f02070 */
[----:B------:R-:W-:Y:S05]  /*67e50*/  @!P0 BRA `(.L_x_16426) ;  /* 0xfffffffc00ec8947 */ /* 0x000fea000383ffff */
[----:B------:R-:W-:Y:S05]  /*67e60*/  BRA `(.L_x_16422) ;  /* 0x00000000000c7947 */ /* 0x000fea0003800000 */
.L_x_16425:
[----:B------:R-:W2:Y:S02]  /*67e70*/  LD.E R4, desc[UR8][R20.64] ;  /* 0x0000000814047980 */ /* 0x000ea4000c101900 */
[----:B--2---:R-:W-:-:S05]  /*67e80*/  FADD R7, R3, R4 ;  /* 0x0000000403077221 */ /* 0x004fca0000000000 */
[----:B------:R1:W-:Y:S02]  /*67e90*/  ST.E desc[UR8][R20.64], R7 ;  /* 0x0000000714007985 */ /* 0x0003e4000c101908 */
.L_x_16422:
[----:B------:R-:W-:Y:S05]  /*67ea0*/  BSYNC.RECONVERGENT B0 ;  /* 0x0000000000007941 */ /* 0x000fea0003800200 */
.L_x_16421:
        /* <DEDUP_REMOVED lines=10> */
.L_x_16430:
[----:B------:R-:W1:Y:S02]  /*67f50*/  LDS R20, [R4] ;  /* 0x0000000004147984 */ /* 0x000e640000000800 */
[----:B-1----:R-:W-:-:S05]  /*67f60*/  FADD R21, R7, R20 ;  /* 0x0000001407157221 */ /* 0x002fca0000000000 */
[----:B------:R-:W1:Y:S02]  /*67f70*/  ATOMS.CAST.SPIN P0, [R4], R20, R21 ;  /* 0x000000140400758d */ /* 0x000e640001800015 */
[----:B-1----:R-:W-:Y:S05]  /*67f80*/  @!P0 BRA `(.L_x_16430) ;  /* 0xfffffffc00f08947 */ /* 0x002fea000383ffff */
[----:B------:R-:W-:Y:S05]  /*67f90*/  BRA `(.L_x_16428) ;  /* 0x00000000002c7947 */ /* 0x000fea0003800000 */
.L_x_16429:
[----:B------:R-:W1:Y:S02]  /*67fa0*/  QSPC.E.D P0, RZ, [R20] ;  /* 0x0000000014ff73aa */ /* 0x000e640000000700 */
[----:B-1----:R-:W-:Y:S05]  /*67fb0*/  @!P0 BRA `(.L_x_16431) ;  /* 0x0000000000188947 */ /* 0x002fea0003800000 */
.L_x_16432:
[----:B------:R-:W2:Y:S02]  /*67fc0*/  LD.E R30, [R20] ;  /* 0x00000000141e7980 */ /* 0x000ea40000100900 */
[----:B--2---:R-:W-:-:S06]  /*67fd0*/  FADD R31, R7, R30 ;  /* 0x0000001e071f7221 */ /* 0x004fcc0000000000 */
[----:B------:R-:W2:Y:S02]  /*67fe0*/  ATOM.E.CAST.SPIN PT, R31, [R20], R30, R31 ;  /* 0x0000001e141f738b */ /* 0x000ea400019e011f */
[----:B--2---:R-:W-:-:S13]  /*67ff0*/  ISETP.EQ.U32.AND P0, PT, R31, 0x1, PT ;  /* 0x000000011f00780c */ /* 0x004fda0003f02070 */
[----:B------:R-:W-:Y:S05]  /*68000*/  @!P0 BRA `(.L_x_16432) ;  /* 0xfffffffc00ec8947 */ /* 0x000fea000383ffff */
[----:B------:R-:W-:Y:S05]  /*68010*/  BRA `(.L_x_16428) ;  /* 0x00000000000c7947 */ /* 0x000fea0003800000 */
.L_x_16431:
[----:B------:R-:W2:Y:S02]  /*68020*/  LD.E R4, desc[UR8][R20.64] ;  /* 0x0000000814047980 */ /* 0x000ea4000c101900 */
[----:B--2---:R-:W-:-:S05]  /*68030*/  FADD R7, R7, R4 ;  /* 0x0000000407077221 */ /* 0x004fca0000000000 */
[----:B------:R1:W-:Y:S02]  /*68040*/  ST.E desc[UR8][R20.64], R7 ;  /* 0x0000000714007985 */ /* 0x0003e4000c101908 */
.L_x_16428:
[----:B------:R-:W-:Y:S05]  /*68050*/  BSYNC.RECONVERGENT B0 ;  /* 0x0000000000007941 */ /* 0x000fea0003800200 */
.L_x_16427:
[----:B-1----:R-:W-:-:S05]  /*68060*/  IMAD.WIDE R20, R39, 0x4, R10 ;  /* 0x0000000427147825 */ /* 0x002fca00078e020a */
[----:B------:R1:W-:Y:S01]  /*68070*/  ATOM.E.ADD.F32.FTZ.RN.STRONG.GPU P0, RZ, desc[UR8][R20.64], R3 ;  /* 0x8000000314ff79a2 */ /* 0x0003e2000c10f308 */
[----:B------:R-:W-:Y:S04]  /*68080*/  BSSY.RECONVERGENT B0, `(.L_x_16433) ;  /* 0x0000015000007945 */ /* 0x000fe80003800200 */
[----:B-1----:R-:W-:Y:S05]  /*68090*/  @P0 BRA `(.L_x_16434) ;  /* 0x00000000004c0947 */ /* 0x002fea0003800000 */
[----:B------:R-:W1:Y:S02]  /*680a0*/  QSPC.E.S P0, RZ, [R20] ;  /* 0x0000000014ff73aa */ /* 0x000e640000000500 */
[----:B-1----:R-:W-:Y:S05]  /*680b0*/  @!P0 BRA `(.L_x_16435) ;  /* 0x0000000000188947 */ /* 0x002fea0003800000 */
[----:B------:R-:W-:-:S07]  /*680c0*/  MOV R4, R20 ;  /* 0x0000001400047202 */ /* 0x000fce0000000f00 */
.L_x_16436:
[----:B------:R-:W1:Y:S02]  /*680d0*/  LDS R20, [R4] ;  /* 0x0000000004147984 */ /* 0x000e640000000800 */
[----:B-1----:R-:W-:-:S05]  /*680e0*/  FADD R21, R3, R20 ;  /* 0x0000001403157221 */ /* 0x002fca0000000000 */
[----:B------:R-:W1:Y:S02]  /*680f0*/  ATOMS.CAST.SPIN P0, [R4], R20, R21 ;  /* 0x000000140400758d */ /* 0x000e640001800015 */
[----:B-1----:R-:W-:Y:S05]  /*68100*/  @!P0 BRA `(.L_x_16436) ;  /* 0xfffffffc00f08947 */ /* 0x002fea000383ffff */
[----:B------:R-:W-:Y:S05]  /*68110*/  BRA `(.L_x_16434) ;  /* 0x00000000002c7947 */ /* 0x000fea0003800000 */
.L_x_16435:
[----:B------:R-:W1:Y:S02]  /*68120*/  QSPC.E.D P0, RZ, [R20] ;  /* 0x0000000014ff73aa */ /* 0x000e640000000700 */
[----:B-1----:R-:W-:Y:S05]  /*68130*/  @!P0 BRA `(.L_x_16437) ;  /* 0x0000000000188947 */ /* 0x002fea0003800000 */
.L_x_16438:
[----:B------:R-:W2:Y:S02]  /*68140*/  LD.E R30, [R20] ;  /* 0x00000000141e7980 */ /* 0x000ea40000100900 */
[----:B--2---:R-:W-:-:S06]  /*68150*/  FADD R31, R3, R30 ;  /* 0x0000001e031f7221 */ /* 0x004fcc0000000000 */
[----:B------:R-:W2:Y:S02]  /*68160*/  ATOM.E.CAST.SPIN PT, R31, [R20], R30, R31 ;  /* 0x0000001e141f738b */ /* 0x000ea400019e011f */
[----:B--2---:R-:W-:-:S13]  /*68170*/  ISETP.EQ.U32.AND P0, PT, R31, 0x1, PT ;  /* 0x000000011f00780c */ /* 0x004fda0003f02070 */
[----:B------:R-:W-:Y:S05]  /*68180*/  @!P0 BRA `(.L_x_16438) ;  /* 0xfffffffc00ec8947 */ /* 0x000fea000383ffff */
[----:B------:R-:W-:Y:S05]  /*68190*/  BRA `(.L_x_16434) ;  /* 0x00000000000c7947 */ /* 0x000fea0003800000 */
.L_x_16437:
[----:B------:R-:W2:Y:S02]  /*681a0*/  LD.E R4, desc[UR8][R20.64] ;  /* 0x0000000814047980 */ /* 0x000ea4000c101900 */
[----:B--2---:R-:W-:-:S05]  /*681b0*/  FADD R7, R3, R4 ;  /* 0x0000000403077221 */ /* 0x004fca0000000000 */
[----:B------:R1:W-:Y:S02]  /*681c0*/  ST.E desc[UR8][R20.64], R7 ;  /* 0x0000000714007985 */ /* 0x0003e4000c101908 */
.L_x_16434:
[----:B------:R-:W-:Y:S05]  /*681d0*/  BSYNC.RECONVERGENT B0 ;  /* 0x0000000000007941 */ /* 0x000fea0003800200 */
.L_x_16433:
        /* <DEDUP_REMOVED lines=9> */
.L_x_16442:
[----:B------:R-:W0:Y:S02]  /*68270*/  LDS R4, [R13] ;  /* 0x000000000d047984 */ /* 0x000e240000000800 */
[----:B0-----:R-:W-:-:S05]  /*68280*/  FADD R5, R7, R4 ;  /* 0x0000000407057221 */ /* 0x001fca0000000000 */
[----:B------:R-:W0:Y:S02]  /*68290*/  ATOMS.CAST.SPIN P0, [R13], R4, R5 ;  /* 0x000000040d00758d */ /* 0x000e240001800005 */
[----:B0-----:R-:W-:Y:S05]  /*682a0*/  @!P0 BRA `(.L_x_16442) ;  /* 0xfffffffc00f08947 */ /* 0x001fea000383ffff */
[----:B------:R-:W-:Y:S05]  /*682b0*/  BRA `(.L_x_16440) ;  /* 0x00000000002c7947 */ /* 0x000fea0003800000 */
.L_x_16441:
[----:B------:R-:W1:Y:S02]  /*682c0*/  QSPC.E.D P0, RZ, [R4] ;  /* 0x0000000004ff73aa */ /* 0x000e640000000700 */
[----:B-1----:R-:W-:Y:S05]  /*682d0*/  @!P0 BRA `(.L_x_16443) ;  /* 0x0000000000188947 */ /* 0x002fea0003800000 */
.L_x_16444:
[----:B------:R-:W2:Y:S02]  /*682e0*/  LD.E R20, [R4] ;  /* 0x0000000004147980 */ /* 0x000ea40000100900 */
[----:B--2---:R-:W-:-:S06]  /*682f0*/  FADD R21, R7, R20 ;  /* 0x0000001407157221 */ /* 0x004fcc0000000000 */
[----:B------:R-:W2:Y:S02]  /*68300*/  ATOM.E.CAST.SPIN PT, R21, [R4], R20, R21 ;  /* 0x000000140415738b */ /* 0x000ea400019e0115 */
[----:B--2---:R-:W-:-:S13]  /*68310*/  ISETP.EQ.U32.AND P0, PT, R21, 0x1, PT ;  /* 0x000000011500780c */ /* 0x004fda0003f02070 */
[----:B------:R-:W-:Y:S05]  /*68320*/  @!P0 BRA `(.L_x_16444) ;  /* 0xfffffffc00ec8947 */ /* 0x000fea000383ffff */
[----:B------:R-:W-:Y:S05]  /*68330*/  BRA `(.L_x_16440) ;  /* 0x00000000000c7947 */ /* 0x000fea0003800000 */
.L_x_16443:
[----:B------:R-:W2:Y:S02]  /*68340*/  LD.E R20, desc[UR8][R4.64] ;  /* 0x0000000804147980 */ /* 0x000ea4000c101900 */
[----:B--2---:R-:W-:-:S05]  /*68350*/  FADD R7, R7, R20 ;  /* 0x0000001407077221 */ /* 0x004fca0000000000 */
[----:B------:R1:W-:Y:S02]  /*68360*/  ST.E desc[UR8][R4.64], R7 ;  /* 0x0000000704007985 */ /* 0x0003e4000c101908 */
.L_x_16440:
[----:B------:R-:W-:Y:S05]  /*68370*/  BSYNC.RECONVERGENT B0 ;  /* 0x0000000000007941 */ /* 0x000fea0003800200 */
.L_x_16439:
[----:B-1----:R-:W-:-:S05]  /*68380*/  IMAD.WIDE R4, R38, 0x4, R10 ;  /* 0x0000000426047825 */ /* 0x002fca00078e020a */
[----:B------:R1:W-:Y:S01]  /*68390*/  ATOM.E.ADD.F32.FTZ.RN.STRONG.GPU P0, RZ, desc[UR8][R4.64], R3 ;  /* 0x8000000304ff79a2 */ /* 0x0003e2000c10f308 */
[----:B------:R-:W-:Y:S04]  /*683a0*/  BSSY.RECONVERGENT B0, `(.L_x_16445) ;  /* 0x0000015000007945 */ /* 0x000fe80003800200 */
[----:B-1----:R-:W-:Y:S05]  /*683b0*/  @P0 BRA `(.L_x_16446) ;  /* 0x00000000004c0947 */ /* 0x002fea0003800000 */
[----:B------:R-:W1:Y:S02]  /*683c0*/  QSPC.E.S P0, RZ, [R4] ;  /* 0x0000000004ff73aa */ /* 0x000e640000000500 */
[----:B-1----:R-:W-:Y:S05]  /*683d0*/  @!P0 BRA `(.L_x_16447) ;  /* 0x0000000000188947 */ /* 0x002fea0003800000 */
[----:B------:R-:W-:-:S07]  /*683e0*/  MOV R7, R4 ;  /* 0x0000000400077202 */ /* 0x000fce0000000f00 */
.L_x_16448:
[----:B------:R-:W1:Y:S02]  /*683f0*/  LDS R4, [R7] ;  /* 0x0000000007047984 */ /* 0x000e640000000800 */
[----:B-1----:R-:W-:-:S05]  /*68400*/  FADD R5, R3, R4 ;  /* 0x0000000403057221 */ /* 0x002fca0000000000 */
[----:B------:R-:W1:Y:S02]  /*68410*/  ATOMS.CAST.SPIN P0, [R7], R4, R5 ;  /* 0x000000040700758d */ /* 0x000e640001800005 */
[----:B-1----:R-:W-:Y:S05]  /*68420*/  @!P0 BRA `(.L_x_16448) ;  /* 0xfffffffc00f08947 */ /* 0x002fea000383ffff */
[----:B------:R-:W-:Y:S05]  /*68430*/  BRA `(.L_x_16446) ;  /* 0x00000000002c7947 */ /* 0x000fea0003800000 */
.L_x_16447:
[----:B------:R-:W1:Y:S02]  /*68440*/  QSPC.E.D P0, RZ, [R4] ;  /* 0x0000000004ff73aa */ /* 0x000e640000000700 */
[----:B-1----:R-:W-:Y:S05]  /*68450*/  @!P0 BRA `(.L_x_16449) ;  /* 0x0000000000188947 */ /* 0x002fea0003800000 */
.L_x_16450:
[----:B------:R-:W2:Y:S02]  /*68460*/  LD.E R20, [R4] ;  /* 0x0000000004147980 */ /* 0x000ea40000100900 */
[----:B--2---:R-:W-:-:S06]  /*68470*/  FADD R21, R3, R20 ;  /* 0x0000001403157221 */ /* 0x004fcc0000000000 */
[----:B------:R-:W2:Y:S02]  /*68480*/  ATOM.E.CAST.SPIN PT, R21, [R4], R20, R21 ;  /* 0x000000140415738b */ /* 0x000ea400019e0115 */
[----:B--2---:R-:W-:-:S13]  /*68490*/  ISETP.EQ.U32.AND P0, PT, R21, 0x1, PT ;  /* 0x000000011500780c */ /* 0x004fda0003f02070 */
[----:B------:R-:W-:Y:S05]  /*684a0*/  @!P0 BRA `(.L_x_16450) ;  /* 0xfffffffc00ec8947 */ /* 0x000fea000383ffff */
[----:B------:R-:W-:Y:S05]  /*684b0*/  BRA `(.L_x_16446) ;  /* 0x00000000000c7947 */ /* 0x000fea0003800000 */
.L_x_16449:
[----:B------:R-:W2:Y:S02]  /*684c0*/  LD.E R20, desc[UR8][R4.64] ;  /* 0x0000000804147980 */ /* 0x000ea4000c101900 */
[----:B--2---:R-:W-:-:S05]  /*684d0*/  FADD R7, R3, R20 ;  /* 0x0000001403077221 */ /* 0x004fca0000000000 */
[----:B------:R1:W-:Y:S02]  /*684e0*/  ST.E desc[UR8][R4.64], R7 ;  /* 0x0000000704007985 */ /* 0x0003e4000c101908 */
.L_x_16446:
[----:B------:R-:W-:Y:S05]  /*684f0*/  BSYNC.RECONVERGENT B0 ;  /* 0x0000000000007941 */ /* 0x000fea0003800200 */
.L_x_16445:
        /* <DEDUP_REMOVED lines=9> */
.L_x_16454:
[----:B------:R-:W1:Y:S02]  /*68590*/  LDS R4, [R7] ;  /* 0x0000000007047984 */ /* 0x000e640000000800 */
[----:B-1----:R-:W-:-:S05]  /*685a0*/  FADD R5, R9, R4 ;  /* 0x0000000409057221 */ /* 0x002fca0000000000 */
[----:B------:R-:W1:Y:S02]  /*685b0*/  ATOMS.CAST.SPIN P0, [R7], R4, R5 ;  /* 0x000000040700758d */ /* 0x000e640001800005 */
[----:B-1----:R-:W-:Y:S05]  /*685c0*/  @!P0 BRA `(.L_x_16454) ;  /* 0xfffffffc00f08947 */ /* 0x002fea000383ffff */
[----:B------:R-:W-:Y:S05]  /*685d0*/  BRA `(.L_x_16452) ;  /* 0x00000000002c7947 */ /* 0x000fea0003800000 */
.L_x_16453:
[----:B------:R-:W1:Y:S02]  /*685e0*/  QSPC.E.D P0, RZ, [R4] ;  /* 0x0000000004ff73aa */ /* 0x000e640000000700 */
[----:B-1----:R-:W-:Y:S05]  /*685f0*/  @!P0 BRA `(.L_x_16455) ;  /* 0x0000000000188947 */ /* 0x002fea0003800000 */
.L_x_16456:
[----:B------:R-:W2:Y:S02]  /*68600*/  LD.E R20, [R4] ;  /* 0x0000000004147980 */ /* 0x000ea40000100900 */
[----:B--2---:R-:W-:-:S06]  /*68610*/  FADD R21, R9, R20 ;  /* 0x0000001409157221 */ /* 0x004fcc0000000000 */
[----:B------:R-:W2:Y:S02]  /*68620*/  ATOM.E.CAST.SPIN PT, R21, [R4], R20, R21 ;  /* 0x000000140415738b */ /* 0x000ea400019e0115 */
[----:B--2---:R-:W-:-:S13]  /*68630*/  ISETP.EQ.U32.AND P0, PT, R21, 0x1, PT ;  /* 0x000000011500780c */ /* 0x004fda0003f02070 */
[----:B------:R-:W-:Y:S05]  /*68640*/  @!P0 BRA `(.L_x_16456) ;  /* 0xfffffffc00ec8947 */ /* 0x000fea000383ffff */
[----:B------:R-:W-:Y:S05]  /*68650*/  BRA `(.L_x_16452) ;  /* 0x00000000000c7947 */ /* 0x000fea0003800000 */
.L_x_16455:
[----:B------:R-:W2:Y:S02]  /*68660*/  LD.E R7, desc[UR8][R4.64] ;  /* 0x0000000804077980 */ /* 0x000ea4000c101900 */
[----:B--2---:R-:W-:-:S05]  /*68670*/  FADD R7, R9, R7 ;  /* 0x0000000709077221 */ /* 0x004fca0000000000 */
[----:B------:R1:W-:Y:S02]  /*68680*/  ST.E desc[UR8][R4.64], R7 ;  /* 0x0000000704007985 */ /* 0x0003e4000c101908 */
.L_x_16452:
[----:B------:R-:W-:Y:S05]  /*68690*/  BSYNC.RECONVERGENT B0 ;  /* 0x0000000000007941 */ /* 0x000fea0003800200 */
.L_x_16451:
[----:B-1----:R-:W-:-:S05]  /*686a0*/  IMAD.WIDE R4, R37, 0x4, R10 ;  /* 0x0000000425047825 */ /* 0x002fca00078e020a */
[----:B------:R1:W-:Y:S01]  /*686b0*/  ATOM.E.ADD.F32.FTZ.RN.STRONG.GPU P0, RZ, desc[UR8][R4.64], R3 ;  /* 0x8000000304ff79a2 */ /* 0x0003e2000c10f308 */
[----:B------:R-:W-:Y:S04]  /*686c0*/  BSSY.RECONVERGENT B0, `(.L_x_16457) ;  /* 0x0000015000007945 */ /* 0x000fe80003800200 */
[----:B-1----:R-:W-:Y:S05]  /*686d0*/  @P0 BRA `(.L_x_16458) ;  /* 0x00000000004c0947 */ /* 0x002fea0003800000 */
[----:B------:R-:W1:Y:S02]  /*686e0*/  QSPC.E.S P0, RZ, [R4] ;  /* 0x0000000004ff73aa */ /* 0x000e640000000500 */
[----:B-1----:R-:W-:Y:S05]  /*686f0*/  @!P0 BRA `(.L_x_16459) ;  /* 0x0000000000188947 */ /* 0x002fea0003800000 */
[----:B------:R-:W-:-:S07]  /*68700*/  MOV R7, R4 ;  /* 0x0000000400077202 */ /* 0x000fce0000000f00 */
.L_x_16460:
[----:B------:R-:W1:Y:S02]  /*68710*/  LDS R4, [R7] ;  /* 0x0000000007047984 */ /* 0x000e640000000800 */
[----:B-1----:R-:W-:-:S05]  /*68720*/  FADD R5, R3, R4 ;  /* 0x0000000403057221 */ /* 0x002fca0000000000 */
[----:B------:R-:W1:Y:S02]  /*68730*/  ATOMS.CAST.SPIN P0, [R7], R4, R5 ;  /* 0x000000040700758d */ /* 0x000e640001800005 */
[----:B-1----:R-:W-:Y:S05]  /*68740*/  @!P0 BRA `(.L_x_16460) ;  /* 0xfffffffc00f08947 */ /* 0x002fea000383ffff */
[----:B------:R-:W-:Y:S05]  /*68750*/  BRA `(.L_x_16458) ;  /* 0x00000000002c7947 */ /* 0x000fea0003800000 */
.L_x_16459:
[----:B------:R-:W1:Y:S02]  /*68760*/  QSPC.E.D P0, RZ, [R4] ;  /* 0x0000000004ff73aa */ /* 0x000e640000000700 */
[----:B-1----:R-:W-:Y:S05]  /*68770*/  @!P0 BRA `(.L_x_16461) ;  /* 0x0000000000188947 */ /* 0x002fea0003800000 */
.L_x_16462:
[----:B------:R-:W2:Y:S02]  /*68780*/  LD.E R20, [R4] ;  /* 0x0000000004147980 */ /* 0x000ea40000100900 */
[----:B--2---:R-:W-:-:S06]  /*68790*/  FADD R21, R3, R20 ;  /* 0x0000001403157221 */ /* 0x004fcc0000000000 */
[----:B------:R-:W2:Y:S02]  /*687a0*/  ATOM.E.CAST.SPIN PT, R21, [R4], R20, R21 ;  /* 0x000000140415738b */ /* 0x000ea400019e0115 */
[----:B--2---:R-:W-:-:S13]  /*687b0*/  ISETP.EQ.U32.AND P0, PT, R21, 0x1, PT ;  /* 0x000000011500780c */ /* 0x004fda0003f02070 */
[----:B------:R-:W-:Y:S05]  /*687c0*/  @!P0 BRA `(.L_x_16462) ;  /* 0xfffffffc00ec8947 */ /* 0x000fea000383ffff */
[----:B------:R-:W-:Y:S05]  /*687d0*/  BRA `(.L_x_16458) ;  /* 0x00000000000c7947 */ /* 0x000fea0003800000 */
.L_x_16461:
[----:B------:R-:W2:Y:S02]  /*687e0*/  LD.E R20, desc[UR8][R4.64] ;  /* 0x0000000804147980 */ /* 0x000ea4000c101900 */
[----:B--2---:R-:W-:-:S05]  /*687f0*/  FADD R7, R3, R20 ;  /* 0x0000001403077221 */ /* 0x004fca0000000000 */
[----:B------:R1:W-:Y:S02]  /*68800*/  ST.E desc[UR8][R4.64], R7 ;  /* 0x0000000704007985 */ /* 0x0003e4000c101908 */
.L_x_16458:
[----:B------:R-:W-:Y:S05]  /*68810*/  BSYNC.RECONVERGENT B0 ;  /* 0x0000000000007941 */ /* 0x000fea0003800200 */
.L_x_16457:
        /* <DEDUP_REMOVED lines=9> */
.L_x_16466:
[----:B------:R-:W0:Y:S02]  /*688b0*/  LDS R4, [R18] ;  /* 0x0000000012047984 */ /* 0x000e240000000800 */
[----:B0-----:R-:W-:-:S05]  /*688c0*/  FADD R5, R7, R4 ;  /* 0x0000000407057221 */ /* 0x001fca0000000000 */
[----:B------:R-:W0:Y:S02]  /*688d0*/  ATOMS.CAST.SPIN P0, [R18], R4, R5 ;  /* 0x000000041200758d */ /* 0x000e240001800005 */
[----:B0-----:R-:W-:Y:S05]  /*688e0*/  @!P0 BRA `(.L_x_16466) ;  /* 0xfffffffc00f08947 */ /* 0x001fea000383ffff */
[----:B------:R-:W-:Y:S05]  /*688f0*/  BRA `(.L_x_16464) ;  /* 0x00000000002c7947 */ /* 0x000fea0003800000 */
.L_x_16465:
[----:B------:R-:W0:Y:S02]  /*68900*/  QSPC.E.D P0, RZ, [R18] ;  /* 0x0000000012ff73aa */ /* 0x000e240000000700 */
[----:B0-----:R-:W-:Y:S05]  /*68910*/  @!P0 BRA `(.L_x_16467) ;  /* 0x0000000000188947 */ /* 0x001fea0003800000 */
.L_x_16468:
[----:B------:R-:W2:Y:S02]  /*68920*/  LD.E R4, [R18] ;  /* 0x0000000012047980 */ /* 0x000ea40000100900 */
[----:B--2---:R-:W-:-:S06]  /*68930*/  FADD R5, R7, R4 ;  /* 0x0000000407057221 */ /* 0x004fcc0000000000 */
[----:B------:R-:W2:Y:S02]  /*68940*/  ATOM.E.CAST.SPIN PT, R5, [R18], R4, R5 ;  /* 0x000000041205738b */ /* 0x000ea400019e0105 */
[----:B--2---:R-:W-:-:S13]  /*68950*/  ISETP.EQ.U32.AND P0, PT, R5, 0x1, PT ;  /* 0x000000010500780c */ /* 0x004fda0003f02070 */
[----:B------:R-:W-:Y:S05]  /*68960*/  @!P0 BRA `(.L_x_16468) ;  /* 0xfffffffc00ec8947 */ /* 0x000fea000383ffff */
[----:B------:R-:W-:Y:S05]  /*68970*/  BRA `(.L_x_16464) ;  /* 0x00000000000c7947 */ /* 0x000fea0003800000 */
.L_x_16467:
[----:B------:R-:W2:Y:S02]  /*68980*/  LD.E R4, desc[UR8][R18.64] ;  /* 0x0000000812047980 */ /* 0x000ea4000c101900 */
[----:B--2---:R-:W-:-:S05]  /*68990*/  FADD R5, R7, R4 ;  /* 0x0000000407057221 */ /* 0x004fca0000000000 */
[----:B------:R0:W-:Y:S02]  /*689a0*/  ST.E desc[UR8][R18.64], R5 ;  /* 0x0000000512007985 */ /* 0x0001e4000c101908 */
.L_x_16464:
[----:B------:R-:W-:Y:S05]  /*689b0*/  BSYNC.RECONVERGENT B0 ;  /* 0x0000000000007941 */ /* 0x000fea0003800200 */
.L_x_16463:
[----:B------:R-:W-:-:S05]  /*689c0*/  IMAD.WIDE R10, R36, 0x4, R10 ;  /* 0x00000004240a7825 */ /* 0x000fca00078e020a */
[----:B------:R1:W-:Y:S01]  /*689d0*/  ATOM.E.ADD.F32.FTZ.RN.STRONG.GPU P0, RZ, desc[UR8][R10.64], R3 ;  /* 0x800000030aff79a2 */ /* 0x0003e2000c10f308 */
[----:B------:R-:W-:Y:S04]  /*689e0*/  BSSY.RECONVERGENT B0, `(.L_x_16469) ;  /* 0x0000015000007945 */ /* 0x000fe80003800200 */
[----:B-1----:R-:W-:Y:S05]  /*689f0*/  @P0 BRA `(.L_x_16470) ;  /* 0x00000000004c0947 */ /* 0x002fea0003800000 */
[----:B------:R-:W1:Y:S02]  /*68a00*/  QSPC.E.S P0, RZ, [R10] ;  /* 0x000000000aff73aa */ /* 0x000e640000000500 */
[----:B-1----:R-:W-:Y:S05]  /*68a10*/  @!P0 BRA `(.L_x_16471) ;  /* 0x0000000000188947 */ /* 0x002fea0003800000 */
[----:B------:R-:W-:-:S07]  /*68a20*/  MOV R10, R10 ;  /* 0x0000000a000a7202 */ /* 0x000fce0000000f00 */
.L_x_16472:
[----:B------:R-:W0:Y:S02]  /*68a30*/  LDS R4, [R10] ;  /* 0x000000000a047984 */ /* 0x000e240000000800 */
[----:B0-----:R-:W-:-:S05]  /*68a40*/  FADD R5, R3, R4 ;  /* 0x0000000403057221 */ /* 0x001fca0000000000 */
[----:B------:R-:W0:Y:S02]  /*68a50*/  ATOMS.CAST.SPIN P0, [R10], R4, R5 ;  /* 0x000000040a00758d */ /* 0x000e240001800005 */
[----:B0-----:R-:W-:Y:S05]  /*68a60*/  @!P0 BRA `(.L_x_16472) ;  /* 0xfffffffc00f08947 */ /* 0x001fea000383ffff */
[----:B------:R-:W-:Y:S05]  /*68a70*/  BRA `(.L_x_16470) ;  /* 0x00000000002c7947 */ /* 0x000fea0003800000 */
.L_x_16471:
[----:B------:R-:W1:Y:S02]  /*68a80*/  QSPC.E.D P0, RZ, [R10] ;  /* 0x000000000aff73aa */ /* 0x000e640000000700 */
[----:B-1----:R-:W-:Y:S05]  /*68a90*/  @!P0 BRA `(.L_x_16473) ;  /* 0x0000000000188947 */ /* 0x002fea0003800000 */
.L_x_16474:
[----:B------:R-:W0:Y:S02]  /*68aa0*/  LD.E R4, [R10] ;  /* 0x000000000a047980 */ /* 0x000e240000100900 */
[----:B0-----:R-:W-:-:S06]  /*68ab0*/  FADD R5, R3, R4 ;  /* 0x0000000403057221 */ /* 0x001fcc0000000000 */
[----:B------:R-:W2:Y:S02]  /*68ac0*/  ATOM.E.CAST.SPIN PT, R5, [R10], R4, R5 ;  /* 0x000000040a05738b */ /* 0x000ea400019e0105 */
[----:B--2---:R-:W-:-:S13]  /*68ad0*/  ISETP.EQ.U32.AND P0, PT, R5, 0x1, PT ;  /* 0x000000010500780c */ /* 0x004fda0003f02070 */
[----:B------:R-:W-:Y:S05]  /*68ae0*/  @!P0 BRA `(.L_x_16474) ;  /* 0xfffffffc00ec8947 */ /* 0x000fea000383ffff */
[----:B------:R-:W-:Y:S05]  /*68af0*/  BRA `(.L_x_16470) ;  /* 0x00000000000c7947 */ /* 0x000fea0003800000 */
.L_x_16473:
[----:B------:R-:W0:Y:S02]  /*68b00*/  LD.E R4, desc[UR8][R10.64] ;  /* 0x000000080a047980 */ /* 0x000e24000c101900 */
[----:B0-----:R-:W-:-:S05]  /*68b10*/  FADD R5, R3, R4 ;  /* 0x0000000403057221 */ /* 0x001fca0000000000 */
[----:B------:R1:W-:Y:S02]  /*68b20*/  ST.E desc[UR8][R10.64], R5 ;  /* 0x000000050a007985 */ /* 0x0003e4000c101908 */
.L_x_16470:
[----:B------:R-:W-:Y:S05]  /*68b30*/  BSYNC.RECONVERGENT B0 ;  /* 0x0000000000007941 */ /* 0x000fea0003800200 */
.L_x_16469:
        /* <DEDUP_REMOVED lines=8> */
.L_x_17553:
        /* <DEDUP_REMOVED lines=19> */
.L_x_16479:
[----:B------:R-:W0:Y:S02]  /*68cf0*/  LDS R4, [R15] ;  /* 0x000000000f047984 */ /* 0x000e240000000800 */
[----:B0-----:R-:W-:-:S05]  /*68d00*/  FADD R5, R13, R4 ;  /* 0x000000040d057221 */ /* 0x001fca0000000000 */
[----:B------:R-:W0:Y:S02]  /*68d10*/  ATOMS.CAST.SPIN P0, [R15], R4, R5 ;  /* 0x000000040f00758d */ /* 0x000e240001800005 */
[----:B0-----:R-:W-:Y:S05]  /*68d20*/  @!P0 BRA `(.L_x_16479) ;  /* 0xfffffffc00f08947 */ /* 0x001fea000383ffff */
[----:B------:R-:W-:Y:S05]  /*68d30*/  BRA `(.L_x_16477) ;  /* 0x00000000002c7947 */ /* 0x000fea0003800000 */
.L_x_16478:
[----:B------:R-:W0:Y:S02]  /*68d40*/  QSPC.E.D P0, RZ, [R10] ;  /* 0x000000000aff73aa */ /* 0x000e240000000700 */
[----:B0-----:R-:W-:Y:S05]  /*68d50*/  @!P0 BRA `(.L_x_16480) ;  /* 0x0000000000188947 */ /* 0x001fea0003800000 */
.L_x_16481:
[----:B------:R-:W2:Y:S02]  /*68d60*/  LD.E R4, [R10] ;  /* 0x000000000a047980 */ /* 0x000ea40000100900 */
[----:B--2---:R-:W-:-:S06]  /*68d70*/  FADD R5, R13, R4 ;  /* 0x000000040d057221 */ /* 0x004fcc0000000000 */
[----:B------:R-:W2:Y:S02]  /*68d80*/  ATOM.E.CAST.SPIN PT, R5, [R10], R4, R5 ;  /* 0x000000040a05738b */ /* 0x000ea400019e0105 */
[----:B--2---:R-:W-:-:S13]  /*68d90*/  ISETP.EQ.U32.AND P0, PT, R5, 0x1, PT ;  /* 0x000000010500780c */ /* 0x004fda0003f02070 */
[----:B------:R-:W-:Y:S05]  /*68da0*/  @!P0 BRA `(.L_x_16481) ;  /* 0xfffffffc00ec8947 */ /* 0x000fea000383ffff */
[----:B------:R-:W-:Y:S05]  /*68db0*/  BRA `(.L_x_16477) ;  /* 0x00000000000c7947 */ /* 0x000fea0003800000 */
.L_x_16480:
[----:B------:R-:W2:Y:S02]  /*68dc0*/  LD.E R4, desc[UR8][R10.64] ;  /* 0x000000080a047980 */ /* 0x000ea4000c101900 */
[----:B--2---:R-:W-:-:S05]  /*68dd0*/  FADD R5, R13, R4 ;  /* 0x000000040d057221 */ /* 0x004fca0000000000 */
[----:B------:R0:W-:Y:S02]  /*68de0*/  ST.E desc[UR8][R10.64], R5 ;  /* 0x000000050a007985 */ /* 0x0001e4000c101908 */
.L_x_16477:
[----:B------:R-:W-:Y:S05]  /*68df0*/  BSYNC.RECONVERGENT B0 ;  /* 0x0000000000007941 */ /* 0x000fea0003800200 */
.L_x_16476:
        /* <DEDUP_REMOVED lines=9> */
.L_x_16485:
[----:B------:R-:W0:Y:S02]  /*68e90*/  LDS R18, [R7] ;  /* 0x0000000007127984 */ /* 0x000e240000000800 */
[----:B0-----:R-:W-:-:S05]  /*68ea0*/  FADD R19, R3, R18 ;  /* 0x0000001203137221 */ /* 0x001fca0000000000 */
[----:B------:R-:W0:Y:S02]  /*68eb0*/  ATOMS.CAST.SPIN P0, [R7], R18, R19 ;  /* 0x000000120700758d */ /* 0x000e240001800013 */
[----:B0-----:R-:W-:Y:S05]  /*68ec0*/  @!P0 BRA `(.L_x_16485) ;  /* 0xfffffffc00f08947 */ /* 0x001fea000383ffff */
[----:B------:R-:W-:Y:S05]  /*68ed0*/  BRA `(.L_x_16483) ;  /* 0x00000000002c7947 */ /* 0x000fea0003800000 */
.L_x_16484:
[----:B------:R-:W0:Y:S02]  /*68ee0*/  QSPC.E.D P0, RZ, [R4] ;  /* 0x0000000004ff73aa */ /* 0x000e240000000700 */
[----:B0-----:R-:W-:Y:S05]  /*68ef0*/  @!P0 BRA `(.L_x_16486) ;  /* 0x0000000000188947 */ /* 0x001fea0003800000 */
.L_x_16487:
[----:B------:R-:W2:Y:S02]  /*68f00*/  LD.E R18, [R4] ;  /* 0x0000000004127980 */ /* 0x000ea40000100900 */
[----:B--2---:R-:W-:-:S06]  /*68f10*/  FADD R19, R3, R18 ;  /* 0x0000001203137221 */ /* 0x004fcc0000000000 */
[----:B------:R-:W2:Y:S02]  /*68f20*/  ATOM.E.CAST.SPIN PT, R19, [R4], R18, R19 ;  /* 0x000000120413738b */ /* 0x000ea400019e0113 */
[----:B--2---:R-:W-:-:S13]  /*68f30*/  ISETP.EQ.U32.AND P0, PT, R19, 0x1, PT ;  /* 0x000000011300780c */ /* 0x004fda0003f02070 */
[----:B------:R-:W-:Y:S05]  /*68f40*/  @!P0 BRA `(.L_x_16487) ;  /* 0xfffffffc00ec8947 */ /* 0x000fea000383ffff */
[----:B------:R-:W-:Y:S05]  /*68f50*/  BRA `(.L_x_16483) ;  /* 0x00000000000c7947 */ /* 0x000fea0003800000 */
.L_x_16486:
[----:B------:R-:W2:Y:S02]  /*68f60*/  LD.E R18, desc[UR8][R4.64] ;  /* 0x0000000804127980 */ /* 0x000ea4000c101900 */
[----:B--2---:R-:W-:-:S05]  /*68f70*/  FADD R7, R3, R18 ;  /* 0x0000001203077221 */ /* 0x004fca0000000000 */
[----:B------:R0:W-:Y:S02]  /*68f80*/  ST.E desc[UR8][R4.64], R7 ;  /* 0x0000000704007985 */ /* 0x0001e4000c101908 */
.L_x_16483:
[----:B------:R-:W-:Y:S05]  /*68f90*/  BSYNC.RECONVERGENT B0 ;  /* 0x0000000000007941 */ /* 0x000fea0003800200 */
.L_x_16482:
        /* <DEDUP_REMOVED lines=10> */
.L_x_16491:
[----:B------:R-:W0:Y:S02]  /*69040*/  LDS R18, [R7] ;  /* 0x0000000007127984 */ /* 0x000e240000000800 */
[----:B0-----:R-:W-:-:S05]  /*69050*/  FADD R19, R9, R18 ;  /* 0x0000001209137221 */ /* 0x001fca0000000000 */
[----:B------:R-:W0:Y:S02]  /*69060*/  ATOMS.CAST.SPIN P0, [R7], R18, R19 ;  /* 0x000000120700758d */ /* 0x000e240001800013 */
[----:B0-----:R-:W-:Y:S05]  /*69070*/  @!P0 BRA `(.L_x_16491) ;  /* 0xfffffffc00f08947 */ /* 0x001fea000383ffff */
[----:B------:R-:W-:Y:S05]  /*69080*/  BRA `(.L_x_16489) ;  /* 0x00000000002c7947 */ /* 0x000fea0003800000 */
.L_x_16490:
[----:B------:R-:W0:Y:S02]  /*69090*/  QSPC.E.D P0, RZ, [R18] ;  /* 0x0000000012ff73aa */ /* 0x000e240000000700 */
[----:B0-----:R-:W-:Y:S05]  /*690a0*/  @!P0 BRA `(.L_x_16492) ;  /* 0x0000000000188947 */ /* 0x001fea0003800000 */
.L_x_16493:
[----:B------:R-:W2:Y:S02]  /*690b0*/  LD.E R20, [R18] ;  /* 0x0000000012147980 */ /* 0x000ea40000100900 */
[----:B--2---:R-:W-:-:S06]  /*690c0*/  FADD R21, R9, R20 ;  /* 0x0000001409157221 */ /* 0x004fcc0000000000 */
[----:B------:R-:W2:Y:S02]  /*690d0*/  ATOM.E.CAST.SPIN PT, R21, [R18], R20, R21 ;  /* 0x000000141215738b */ /* 0x000ea400019e0115 */
[----:B--2---:R-:W-:-:S13]  /*690e0*/  ISETP.EQ.U32.AND P0, PT, R21, 0x1, PT ;  /* 0x000000011500780c */ /* 0x004fda0003f02070 */
[----:B------:R-:W-:Y:S05]  /*690f0*/  @!P0 BRA `(.L_x_16493) ;  /* 0xfffffffc00ec8947 */ /* 0x000fea000383ffff */
[----:B------:R-:W-:Y:S05]  /*69100*/  BRA `(.L_x_16489) ;  /* 0x00000000000c7947 */ /* 0x000fea0003800000 */
.L_x_16492:
[----:B------:R-:W2:Y:S02]  /*69110*/  LD.E R7, desc[UR8][R18.64] ;  /* 0x0000000812077980 */ /* 0x000ea4000c101900 */
[----:B--2---:R-:W-:-:S05]  /*69120*/  FADD R7, R9, R7 ;  /* 0x0000000709077221 */ /* 0x004fca0000000000 */
[----:B------:R0:W-:Y:S02]  /*69130*/  ST.E desc[UR8][R18.64], R7 ;  /* 0x0000000712007985 */ /* 0x0001e4000c101908 */
.L_x_16489:
[----:B------:R-:W-:Y:S05]  /*69140*/  BSYNC.RECONVERGENT B0 ;  /* 0x0000000000007941 */ /* 0x000fea0003800200 */
.L_x_16488:
[----:B0-----:R-:W-:-:S05]  /*69150*/  IMAD.WIDE R18, R60, 0x4, R4 ;  /* 0x000000043c127825 */ /* 0x001fca00078e0204 */
[----:B------:R0:W-:Y:S01]  /*69160*/  ATOM.E.ADD.F32.FTZ.RN.STRONG.GPU P0, RZ, desc[UR8][R18.64], R3 ;  /* 0x8000000312ff79a2 */ /* 0x0001e2000c10f308 */
[----:B------:R-:W-:Y:S04]  /*69170*/  BSSY.RECONVERGENT B0, `(.L_x_16494) ;  /* 0x0000015000007945 */ /* 0x000fe80003800200 */
[----:B0-----:R-:W-:Y:S05]  /*69180*/  @P0 BRA `(.L_x_16495) ;  /* 0x00000000004c0947 */ /* 0x001fea0003800000 */
[----:B------:R-:W0:Y:S02]  /*69190*/  QSPC.E.S P0, RZ, [R18] ;  /* 0x0000000012ff73aa */ /* 0x000e240000000500 */
[----:B0-----:R-:W-:Y:S05]  /*691a0*/  @!P0 BRA `(.L_x_16496) ;  /* 0x0000000000188947 */ /* 0x001fea0003800000 */
[----:B------:R-:W-:-:S07]  /*691b0*/  MOV R7, R18 ;  /* 0x0000001200077202 */ /* 0x000fce0000000f00 */
.L_x_16497:
[----:B------:R-:W0:Y:S02]  /*691c0*/  LDS R18, [R7] ;  /* 0x0000000007127984 */ /* 0x000e240000000800 */
[----:B0-----:R-:W-:-:S05]  /*691d0*/  FADD R19, R3, R18 ;  /* 0x0000001203137221 */ /* 0x001fca0000000000 */
[----:B------:R-:W0:Y:S02]  /*691e0*/  ATOMS.CAST.SPIN P0, [R7], R18, R19 ;  /* 0x000000120700758d */ /* 0x000e240001800013 */
[----:B0-----:R-:W-:Y:S05]  /*691f0*/  @!P0 BRA `(.L_x_16497) ;  /* 0xfffffffc00f08947 */ /* 0x001fea000383ffff */
[----:B------:R-:W-:Y:S05]  /*69200*/  BRA `(.L_x_16495) ;  /* 0x00000000002c7947 */ /* 0x000fea0003800000 */
.L_x_16496:
[----:B------:R-:W0:Y:S02]  /*69210*/  QSPC.E.D P0, RZ, [R18] ;  /* 0x0000000012ff73aa */ /* 0x000e240000000700 */
[----:B0-----:R-:W-:Y:S05]  /*69220*/  @!P0 BRA `(.L_x_16498) ;  /* 0x0000000000188947 */ /* 0x001fea0003800000 */
.L_x_16499:
[----:B------:R-:W2:Y:S02]  /*69230*/  LD.E R20, [R18] ;  /* 0x0000000012147980 */ /* 0x000ea40000100900 */
[----:B--2---:R-:W-:-:S06]  /*69240*/  FADD R21, R3, R20 ;  /* 0x0000001403157221 */ /* 0x004fcc0000000000 */
[----:B------:R-:W2:Y:S02]  /*69250*/  ATOM.E.CAST.SPIN PT, R21, [R18], R20, R21 ;  /* 0x000000141215738b */ /* 0x000ea400019e0115 */
[----:B--2---:R-:W-:-:S13]  /*69260*/  ISETP.EQ.U32.AND P0, PT, R21, 0x1, PT ;  /* 0x000000011500780c */ /* 0x004fda0003f02070 */
[----:B------:R-:W-:Y:S05]  /*69270*/  @!P0 BRA `(.L_x_16499) ;  /* 0xfffffffc00ec8947 */ /* 0x000fea000383ffff */
[----:B------:R-:W-:Y:S05]  /*69280*/  BRA `(.L_x_16495) ;  /* 0x00000000000c7947 */ /* 0x000fea0003800000 */
.L_x_16498:
[----:B------:R-:W2:Y:S02]  /*69290*/  LD.E R20, desc[UR8][R18.64] ;  /* 0x0000000812147980 */ /* 0x000ea4000c101900 */
[----:B--2---:R-:W-:-:S05]  /*692a0*/  FADD R7, R3, R20 ;  /* 0x0000001403077221 */ /* 0x004fca0000000000 */
[----:B------:R0:W-:Y:S02]  /*692b0*/  ST.E desc[UR8][R18.64], R7 ;  /* 0x0000000712007985 */ /* 0x0001e4000c101908 */
.L_x_16495:
[----:B------:R-:W-:Y:S05]  /*692c0*/  BSYNC.RECONVERGENT B0 ;  /* 0x0000000000007941 */ /* 0x000fea0003800200 */
.L_x_16494:
        /* <DEDUP_REMOVED lines=10> */
.L_x_16503:
[----:B------:R-:W0:Y:S02]  /*69370*/  LDS R18, [R7] ;  /* 0x0000000007127984 */ /* 0x000e240000000800 */
[----:B0-----:R-:W-:-:S05]  /*69380*/  FADD R19, R9, R18 ;  /* 0x0000001209137221 */ /* 0x001fca0000000000 */
[----:B------:R-:W0:Y:S02]  /*69390*/  ATOMS.CAST.SPIN P0, [R7], R18, R19 ;  /* 0x000000120700758d */ /* 0x000e240001800013 */
[----:B0-----:R-:W-:Y:S05]  /*693a0*/  @!P0 BRA `(.L_x_16503) ;  /* 0xfffffffc00f08947 */ /* 0x001fea000383ffff */
[----:B------:R-:W-:Y:S05]  /*693b0*/  BRA `(.L_x_16501) ;  /* 0x00000000002c7947 */ /* 0x000fea0003800000 */
.L_x_16502:
[----:B------:R-:W0:Y:S02]  /*693c0*/  QSPC.E.D P0, RZ, [R18] ;  /* 0x0000000012ff73aa */ /* 0x000e240000000700 */
[----:B0-----:R-:W-:Y:S05]  /*693d0*/  @!P0 BRA `(.L_x_16504) ;  /* 0x0000000000188947 */ /* 0x001fea0003800000 */
.L_x_16505:
[----:B------:R-:W2:Y:S02]  /*693e0*/  LD.E R20, [R18] ;  /* 0x0000000012147980 */ /* 0x000ea40000100900 */
[----:B--2---:R-:W-:-:S06]  /*693f0*/  FADD R21, R9, R20 ;  /* 0x0000001409157221 */ /* 0x004fcc0000000000 */
[----:B------:R-:W2:Y:S02]  /*69400*/  ATOM.E.CAST.SPIN PT, R21, [R18], R20, R21 ;  /* 0x000000141215738b */ /* 0x000ea400019e0115 */
[----:B--2---:R-:W-:-:S13]  /*69410*/  ISETP.EQ.U32.AND P0, PT, R21, 0x1, PT ;  /* 0x000000011500780c */ /* 0x004fda0003f02070 */
[----:B------:R-:W-:Y:S05]  /*69420*/  @!P0 BRA `(.L_x_16505) ;  /* 0xfffffffc00ec8947 */ /* 0x000fea000383ffff */
[----:B------:R-:W-:Y:S05]  /*69430*/  BRA `(.L_x_16501) ;  /* 0x00000000000c7947 */ /* 0x000fea0003800000 */
.L_x_16504:
[----:B------:R-:W2:Y:S02]  /*69440*/  LD.E R7, desc[UR8][R18.64] ;  /* 0x0000000812077980 */ /* 0x000ea4000c101900 */
[----:B--2---:R-:W-:-:S05]  /*69450*/  FADD R7, R9, R7 ;  /* 0x0000000709077221 */ /* 0x004fca0000000000 */
[----:B------:R0:W-:Y:S02]  /*69460*/  ST.E desc[UR8][R18.64], R7 ;  /* 0x0000000712007985 */ /* 0x0001e4000c101908 */
.L_x_16501:
[----:B------:R-:W-:Y:S05]  /*69470*/  BSYNC.RECONVERGENT B0 ;  /* 0x0000000000007941 */ /* 0x000fea0003800200 */
.L_x_16500:
[----:B0-----:R-:W-:-:S05]  /*69480*/  IMAD.WIDE R18, R59, 0x4, R4 ;  /* 0x000000043b127825 */ /* 0x001fca00078e0204 */
[----:B------:R0:W-:Y:S01]  /*69490*/  ATOM.E.ADD.F32.FTZ.RN.STRONG.GPU P0, RZ, desc[UR8][R18.64], R3 ;  /* 0x8000000312ff79a2 */ /* 0x0001e2000c10f308 */
[----:B------:R-:W-:Y:S04]  /*694a0*/  BSSY.RECONVERGENT B0, `(.L_x_16506) ;  /* 0x0000015000007945 */ /* 0x000fe80003800200 */
[----:B0-----:R-:W-:Y:S05]  /*694b0*/  @P0 BRA `(.L_x_16507) ;  /* 0x00000000004c0947 */ /* 0x001fea0003800000 */
[----:B------:R-:W0:Y:S02]  /*694c0*/  QSPC.E.S P0, RZ, [R18] ;  /* 0x0000000012ff73aa */ /* 0x000e240000000500 */
[----:B0-----:R-:W-:Y:S05]  /*694d0*/  @!P0 BRA `(.L_x_16508) ;  /* 0x0000000000188947 */ /* 0x001fea0003800000 */
[----:B------:R-:W-:-:S07]  /*694e0*/  MOV R7, R18 ;  /* 0x0000001200077202 */ /* 0x000fce0000000f00 */
.L_x_16509:
[----:B------:R-:W0:Y:S02]  /*694f0*/  LDS R18, [R7] ;  /* 0x0000000007127984 */ /* 0x000e240000000800 */
[----:B0-----:R-:W-:-:S05]  /*69500*/  FADD R19, R3, R18 ;  /* 0x0000001203137221 */ /* 0x001fca0000000000 */
[----:B------:R-:W0:Y:S02]  /*69510*/  ATOMS.CAST.SPIN P0, [R7], R18, R19 ;  /* 0x000000120700758d */ /* 0x000e240001800013 */
[----:B0-----:R-:W-:Y:S05]  /*69520*/  @!P0 BRA `(.L_x_16509) ;  /* 0xfffffffc00f08947 */ /* 0x001fea000383ffff */
[----:B------:R-:W-:Y:S05]  /*69530*/  BRA `(.L_x_16507) ;  /* 0x00000000002c7947 */ /* 0x000fea0003800000 */
.L_x_16508:
[----:B------:R-:W0:Y:S02]  /*69540*/  QSPC.E.D P0, RZ, [R18] ;  /* 0x0000000012ff73aa */ /* 0x000e240000000700 */
[----:B0-----:R-:W-:Y:S05]  /*69550*/  @!P0 BRA `(.L_x_16510) ;  /* 0x0000000000188947 */ /* 0x001fea0003800000 */
.L_x_16511:
[----:B------:R-:W2:Y:S02]  /*69560*/  LD.E R20, [R18] ;  /* 0x0000000012147980 */ /* 0x000ea40000100900 */
[----:B--2---:R-:W-:-:S06]  /*69570*/  FADD R21, R3, R20 ;  /* 0x0000001403157221 */ /* 0x004fcc0000000000 */
[----:B------:R-:W2:Y:S02]  /*69580*/  ATOM.E.CAST.SPIN PT, R21, [R18], R20, R21 ;  /* 0x000000141215738b */ /* 0x000ea400019e0115 */
[----:B--2---:R-:W-:-:S13]  /*69590*/  ISETP.EQ.U32.AND P0, PT, R21, 0x1, PT ;  /* 0x000000011500780c */ /* 0x004fda0003f02070 */
[----:B------:R-:W-:Y:S05]  /*695a0*/  @!P0 BRA `(.L_x_16511) ;  /* 0xfffffffc00ec8947 */ /* 0x000fea000383ffff */
[----:B------:R-:W-:Y:S05]  /*695b0*/  BRA `(.L_x_16507) ;  /* 0x00000000000c7947 */ /* 0x000fea0003800000 */
.L_x_16510:
[----:B------:R-:W2:Y:S02]  /*695c0*/  LD.E R20, desc[UR8][R18.64] ;  /* 0x0000000812147980 */ /* 0x000ea4000c101900 */
[----:B--2---:R-:W-:-:S05]  /*695d0*/  FADD R7, R3, R20 ;  /* 0x0000001403077221 */ /* 0x004fca0000000000 */
[----:B------:R0:W-:Y:S02]  /*695e0*/  ST.E desc[UR8][R18.64], R7 ;  /* 0x0000000712007985 */ /* 0x0001e4000c101908 */
.L_x_16507:
[----:B------:R-:W-:Y:S05]  /*695f0*/  BSYNC.RECONVERGENT B0 ;  /* 0x0000000000007941 */ /* 0x000fea0003800200 */
.L_x_16506:
        /* <DEDUP_REMOVED lines=10> */
.L_x_16515:
[----:B------:R-:W0:Y:S02]  /*696a0*/  LDS R18, [R7] ;  /* 0x0000000007127984 */ /* 0x000e240000000800 */
[----:B0-----:R-:W-:-:S05]  /*696b0*/  FADD R19, R9, R18 ;  /* 0x0000001209137221 */ /* 0x001fca0000000000 */
[----:B------:R-:W0:Y:S02]  /*696c0*/  ATOMS.CAST.SPIN P0, [R7], R18, R19 ;  /* 0x000000120700758d */ /* 0x000e240001800013 */
[----:B0-----:R-:W-:Y:S05]  /*696d0*/  @!P0 BRA `(.L_x_16515) ;  /* 0xfffffffc00f08947 */ /* 0x001fea000383ffff */
[----:B------:R-:W-:Y:S05]  /*696e0*/  BRA `(.L_x_16513) ;  /* 0x00000000002c7947 */ /* 0x000fea0003800000 */
.L_x_16514:
[----:B------:R-:W0:Y:S02]  /*696f0*/  QSPC.E.D P0, RZ, [R18] ;  /* 0x0000000012ff73aa */ /* 0x000e240000000700 */
[----:B0-----:R-:W-:Y:S05]  /*69700*/  @!P0 BRA `(.L_x_16516) ;  /* 0x0000000000188947 */ /* 0x001fea0003800000 */
.L_x_16517:
[----:B------:R-:W2:Y:S02]  /*69710*/  LD.E R20, [R18] ;  /* 0x0000000012147980 */ /* 0x000ea40000100900 */
[----:B--2---:R-:W-:-:S06]  /*69720*/  FADD R21, R9, R20 ;  /* 0x0000001409157221 */ /* 0x004fcc0000000000 */
[----:B------:R-:W2:Y:S02]  /*69730*/  ATOM.E.CAST.SPIN PT, R21, [R18], R20, R21 ;  /* 0x000000141215738b */ /* 0x000ea400019e0115 */
[----:B--2---:R-:W-:-:S13]  /*69740*/  ISETP.EQ.U32.AND P0, PT, R21, 0x1, PT ;  /* 0x000000011500780c */ /* 0x004fda0003f02070 */
[----:B------:R-:W-:Y:S05]  /*69750*/  @!P0 BRA `(.L_x_16517) ;  /* 0xfffffffc00ec8947 */ /* 0x000fea000383ffff */
[----:B------:R-:W-:Y:S05]  /*69760*/  BRA `(.L_x_16513) ;  /* 0x00000000000c7947 */ /* 0x000fea0003800000 */
.L_x_16516:
[----:B------:R-:W2:Y:S02]  /*69770*/  LD.E R7, desc[UR8][R18.64] ;  /* 0x0000000812077980 */ /* 0x000ea4000c101900 */
[----:B--2---:R-:W-:-:S05]  /*69780*/  FADD R7, R9, R7 ;  /* 0x0000000709077221 */ /* 0x004fca0000000000 */
[----:B------:R0:W-:Y:S02]  /*69790*/  ST.E desc[UR8][R18.64], R7 ;  /* 0x0000000712007985 */ /* 0x0001e4000c101908 */
.L_x_16513:
[----:B------:R-:W-:Y:S05]  /*697a0*/  BSYNC.RECONVERGENT B0 ;  /* 0x0000000000007941 */ /* 0x000fea0003800200 */
.L_x_16512:
[----:B0-----:R-:W-:-:S05]  /*697b0*/  IMAD.WIDE R18, R52, 0x4, R4 ;  /* 0x0000000434127825 */ /* 0x001fca00078e0204 */
[----:B------:R0:W-:Y:S01]  /*697c0*/  ATOM.E.ADD.F32.FTZ.RN.STRONG.GPU P0, RZ, desc[UR8][R18.64], R3 ;  /* 0x8000000312ff79a2 */ /* 0x0001e2000c10f308 */
[----:B------:R-:W-:Y:S04]  /*697d0*/  BSSY.RECONVERGENT B0, `(.L_x_16518) ;  /* 0x0000015000007945 */ /* 0x000fe80003800200 */
[----:B0-----:R-:W-:Y:S05]  /*697e0*/  @P0 BRA `(.L_x_16519) ;  /* 0x00000000004c0947 */ /* 0x001fea0003800000 */
[----:B------:R-:W0:Y:S02]  /*697f0*/  QSPC.E.S P0, RZ, [R18] ;  /* 0x0000000012ff73aa */ /* 0x000e240000000500 */
[----:B0-----:R-:W-:Y:S05]  /*69800*/  @!P0 BRA `(.L_x_16520) ;  /* 0x0000000000188947 */ /* 0x001fea0003800000 */
[----:B------:R-:W-:-:S07]  /*69810*/  MOV R7, R18 ;  /* 0x0000001200077202 */ /* 0x000fce0000000f00 */
.L_x_16521:
[----:B------:R-:W0:Y:S02]  /*69820*/  LDS R18, [R7] ;  /* 0x0000000007127984 */ /* 0x000e240000000800 */
[----:B0-----:R-:W-:-:S05]  /*69830*/  FADD R19, R3, R18 ;  /* 0x0000001203137221 */ /* 0x001fca0000000000 */
[----:B------:R-:W0:Y:S02]  /*69840*/  ATOMS.CAST.SPIN P0, [R7], R18, R19 ;  /* 0x000000120700758d */ /* 0x000e240001800013 */
[----:B0-----:R-:W-:Y:S05]  /*69850*/  @!P0 BRA `(.L_x_16521) ;  /* 0xfffffffc00f08947 */ /* 0x001fea000383ffff */
[----:B------:R-:W-:Y:S05]  /*69860*/  BRA `(.L_x_16519) ;  /* 0x00000000002c7947 */ /* 0x000fea0003800000 */
.L_x_16520:
[----:B------:R-:W0:Y:S02]  /*69870*/  QSPC.E.D P0, RZ, [R18] ;  /* 0x0000000012ff73aa */ /* 0x000e240000000700 */
[----:B0-----:R-:W-:Y:S05]  /*69880*/  @!P0 BRA `(.L_x_16522) ;  /* 0x0000000000188947 */ /* 0x001fea0003800000 */
.L_x_16523:
[----:B------:R-:W2:Y:S02]  /*69890*/  LD.E R20, [R18] ;  /* 0x0000000012147980 */ /* 0x000ea40000100900 */
[----:B--2---:R-:W-:-:S06]  /*698a0*/  FADD R21, R3, R20 ;  /* 0x0000001403157221 */ /* 0x004fcc0000000000 */
[----:B------:R-:W2:Y:S02]  /*698b0*/  ATOM.E.CAST.SPIN PT, R21, [R18], R20, R21 ;  /* 0x000000141215738b */ /* 0x000ea400019e0115 */
[----:B--2---:R-:W-:-:S13]  /*698c0*/  ISETP.EQ.U32.AND P0, PT, R21, 0x1, PT ;  /* 0x000000011500780c */ /* 0x004fda0003f02070 */
[----:B------:R-:W-:Y:S05]  /*698d0*/  @!P0 BRA `(.L_x_16523) ;  /* 0xfffffffc00ec8947 */ /* 0x000fea000383ffff */
[----:B------:R-:W-:Y:S05]  /*698e0*/  BRA `(.L_x_16519) ;  /* 0x00000000000c7947 */ /* 0x000fea0003800000 */
.L_x_16522:
[----:B------:R-:W2:Y:S02]  /*698f0*/  LD.E R20, desc[UR8][R18.64] ;  /* 0x0000000812147980 */ /* 0x000ea4000c101900 */
[----:B--2---:R-:W-:-:S05]  /*69900*/  FADD R7, R3, R20 ;  /* 0x0000001403077221 */ /* 0x004fca0000000000 */
[----:B------:R0:W-:Y:S02]  /*69910*/  ST.E desc[UR8][R18.64], R7 ;  /* 0x0000000712007985 */ /* 0x0001e4000c101908 */
.L_x_16519:
[----:B------:R-:W-:Y:S05]  /*69920*/  BSYNC.RECONVERGENT B0 ;  /* 0x0000000000007941 */ /* 0x000fea0003800200 */
.L_x_16518:
        /* <DEDUP_REMOVED lines=10> */
.L_x_16527:
[----:B------:R-:W0:Y:S02]  /*699d0*/  LDS R18, [R7] ;  /* 0x0000000007127984 */ /* 0x000e240000000800 */
[----:B0-----:R-:W-:-:S05]  /*699e0*/  FADD R19, R9, R18 ;  /* 0x0000001209137221 */ /* 0x001fca0000000000 */
[----:B------:R-:W0:Y:S02]  /*699f0*/  ATOMS.CAST.SPIN P0, [R7], R18, R19 ;  /* 0x000000120700758d */ /* 0x000e240001800013 */
[----:B0-----:R-:W-:Y:S05]  /*69a00*/  @!P0 BRA `(.L_x_16527) ;  /* 0xfffffffc00f08947 */ /* 0x001fea000383ffff */
[----:B------:R-:W-:Y:S05]  /*69a10*/  BRA `(.L_x_16525) ;  /* 0x00000000002c7947 */ /* 0x000fea0003800000 */
.L_x_16526:
[----:B------:R-:W0:Y:S02]  /*69a20*/  QSPC.E.D P0, RZ, [R18] ;  /* 0x0000000012ff73aa */ /* 0x000e240000000700 */
[----:B0-----:R-:W-:Y:S05]  /*69a30*/  @!P0 BRA `(.L_x_16528) ;  /* 0x0000000000188947 */ /* 0x001fea0003800000 */
.L_x_16529:
[----:B------:R-:W2:Y:S02]  /*69a40*/  LD.E R20, [R18] ;  /* 0x0000000012147980 */ /* 0x000ea40000100900 */
[----:B--2---:R-:W-:-:S06]  /*69a50*/  FADD R21, R9, R20 ;  /* 0x0000001409157221 */ /* 0x004fcc0000000000 */
[----:B------:R-:W2:Y:S02]  /*69a60*/  ATOM.E.CAST.SPIN PT, R21, [R18], R20, R21 ;  /* 0x000000141215738b */ /* 0x000ea400019e0115 */
[----:B--2---:R-:W-:-:S13]  /*69a70*/  ISETP.EQ.U32.AND P0, PT, R21, 0x1, PT ;  /* 0x000000011500780c */ /* 0x004fda0003f02070 */
[----:B------:R-:W-:Y:S05]  /*69a80*/  @!P0 BRA `(.L_x_16529) ;  /* 0xfffffffc00ec8947 */ /* 0x000fea000383ffff */
[----:B------:R-:W-:Y:S05]  /*69a90*/  BRA `(.L_x_16525) ;  /* 0x00000000000c7947 */ /* 0x000fea0003800000 */
.L_x_16528:
[----:B------:R-:W2:Y:S02]  /*69aa0*/  LD.E R7, desc[UR8][R18.64] ;  /* 0x0000000812077980 */ /* 0x000ea4000c101900 */
[----:B--2---:R-:W-:-:S05]  /*69ab0*/  FADD R7, R9, R7 ;  /* 0x0000000709077221 */ /* 0x004fca0000000000 */
[----:B------:R0:W-:Y:S02]  /*69ac0*/  ST.E desc[UR8][R18.64], R7 ;  /* 0x0000000712007985 */ /* 0x0001e4000c101908 */
.L_x_16525:
[----:B------:R-:W-:Y:S05]  /*69ad0*/  BSYNC.RECONVERGENT B0 ;  /* 0x0000000000007941 */ /* 0x000fea0003800200 */
.L_x_16524:
[----:B0-----:R-:W-:-:S05]  /*69ae0*/  IMAD.WIDE R18, R39, 0x4, R4 ;  /* 0x0000000427127825 */ /* 0x001fca00078e0204 */
[----:B------:R0:W-:Y:S01]  /*69af0*/  ATOM.E.ADD.F32.FTZ.RN.STRONG.GPU P0, RZ, desc[UR8][R18.64], R3 ;  /* 0x8000000312ff79a2 */ /* 0x0001e2000c10f308 */
[----:B------:R-:W-:Y:S04]  /*69b00*/  BSSY.RECONVERGENT B0, `(.L_x_16530) ;  /* 0x0000015000007945 */ /* 0x000fe80003800200 */
[----:B0-----:R-:W-:Y:S05]  /*69b10*/  @P0 BRA `(.L_x_16531) ;  /* 0x00000000004c0947 */ /* 0x001fea0003800000 */
[----:B------:R-:W0:Y:S02]  /*69b20*/  QSPC.E.S P0, RZ, [R18] ;  /* 0x0000000012ff73aa */ /* 0x000e240000000500 */
[----:B0-----:R-:W-:Y:S05]  /*69b30*/  @!P0 BRA `(.L_x_16532) ;  /* 0x0000000000188947 */ /* 0x001fea0003800000 */
[----:B------:R-:W-:-:S07]  /*69b40*/  MOV R7, R18 ;  /* 0x0000001200077202 */ /* 0x000fce0000000f00 */
.L_x_16533:
[----:B------:R-:W0:Y:S02]  /*69b50*/  LDS R18, [R7] ;  /* 0x0000000007127984 */ /* 0x000e240000000800 */
[----:B0-----:R-:W-:-:S05]  /*69b60*/  FADD R19, R3, R18 ;  /* 0x0000001203137221 */ /* 0x001fca0000000000 */
[----:B------:R-:W0:Y:S02]  /*69b70*/  ATOMS.CAST.SPIN P0, [R7], R18, R19 ;  /* 0x000000120700758d */ /* 0x000e240001800013 */
[----:B0-----:R-:W-:Y:S05]  /*69b80*/  @!P0 BRA `(.L_x_16533) ;  /* 0xfffffffc00f08947 */ /* 0x001fea000383ffff */
[----:B------:R-:W-:Y:S05]  /*69b90*/  BRA `(.L_x_16531) ;  /* 0x00000000002c7947 */ /* 0x000fea0003800000 */
.L_x_16532:
[----:B------:R-:W0:Y:S02]  /*69ba0*/  QSPC.E.D P0, RZ, [R18] ;  /* 0x0000000012ff73aa */ /* 0x000e240000000700 */
[----:B0-----:R-:W-:Y:S05]  /*69bb0*/  @!P0 BRA `(.L_x_16534) ;  /* 0x0000000000188947 */ /* 0x001fea0003800000 */
.L_x_16535:
[----:B------:R-:W2:Y:S02]  /*69bc0*/  LD.E R20, [R18] ;  /* 0x0000000012147980 */ /* 0x000ea40000100900 */
[----:B--2---:R-:W-:-:S06]  /*69bd0*/  FADD R21, R3, R20 ;  /* 0x0000001403157221 */ /* 0x004fcc0000000000 */
[----:B------:R-:W2:Y:S02]  /*69be0*/  ATOM.E.CAST.SPIN PT, R21, [R18], R20, R21 ;  /* 0x000000141215738b */ /* 0x000ea400019e0115 */
[----:B--2---:R-:W-:-:S13]  /*69bf0*/  ISETP.EQ.U32.AND P0, PT, R21, 0x1, PT ;  /* 0x000000011500780c */ /* 0x004fda0003f02070 */
[----:B------:R-:W-:Y:S05]  /*69c00*/  @!P0 BRA `(.L_x_16535) ;  /* 0xfffffffc00ec8947 */ /* 0x000fea000383ffff */
[----:B------:R-:W-:Y:S05]  /*69c10*/  BRA `(.L_x_16531) ;  /* 0x00000000000c7947 */ /* 0x000fea0003800000 */
.L_x_16534:
[----:B------:R-:W2:Y:S02]  /*69c20*/  LD.E R20, desc[UR8][R18.64] ;  /* 0x0000000812147980 */ /* 0x000ea4000c101900 */
[----:B--2---:R-:W-:-:S05]  /*69c30*/  FADD R7, R3, R20 ;  /* 0x0000001403077221 */ /* 0x004fca0000000000 */
[----:B------:R0:W-:Y:S02]  /*69c40*/  ST.E desc[UR8][R18.64], R7 ;  /* 0x0000000712007985 */ /* 0x0001e4000c101908 */
.L_x_16531:
[----:B------:R-:W-:Y:S05]  /*69c50*/  BSYNC.RECONVERGENT B0 ;  /* 0x0000000000007941 */ /* 0x000fea0003800200 */
.L_x_16530:
        /* <DEDUP_REMOVED lines=9> */
.L_x_16539:
[----:B------:R-:W0:Y:S02]  /*69cf0*/  LDS R18, [R7] ;  /* 0x0000000007127984 */ /* 0x000e240000000800 */
[----:B0-----:R-:W-:-:S05]  /*69d00*/  FADD R19, R9, R18 ;  /* 0x0000001209137221 */ /* 0x001fca0000000000 */
[----:B------:R-:W0:Y:S02]  /*69d10*/  ATOMS.CAST.SPIN P0, [R7], R18, R19 ;  /* 0x000000120700758d */ /* 0x000e240001800013 */
[----:B0-----:R-:W-:Y:S05]  /*69d20*/  @!P0 BRA `(.L_x_16539) ;  /* 0xfffffffc00f08947 */ /* 0x001fea000383ffff */
[----:B------:R-:W-:Y:S05]  /*69d30*/  BRA `(.L_x_16537) ;  /* 0x00000000002c7947 */ /* 0x000fea0003800000 */
.L_x_16538:
[----:B------:R-:W0:Y:S02]  /*69d40*/  QSPC.E.D P0, RZ, [R18] ;  /* 0x0000000012ff73aa */ /* 0x000e240000000700 */
[----:B0-----:R-:W-:Y:S05]  /*69d50*/  @!P0 BRA `(.L_x_16540) ;  /* 0x0000000000188947 */ /* 0x001fea0003800000 */
.L_x_16541:
[----:B------:R-:W2:Y:S02]  /*69d60*/  LD.E R20, [R18] ;  /* 0x0000000012147980 */ /* 0x000ea40000100900 */
[----:B--2---:R-:W-:-:S06]  /*69d70*/  FADD R21, R9, R20 ;  /* 0x0000001409157221 */ /* 0x004fcc0000000000 */
[----:B------:R-:W2:Y:S02]  /*69d80*/  ATOM.E.CAST.SPIN PT, R21, [R18], R20, R21 ;  /* 0x000000141215738b */ /* 0x000ea400019e0115 */
[----:B--2---:R-:W-:-:S13]  /*69d90*/  ISETP.EQ.U32.AND P0, PT, R21, 0x1, PT ;  /* 0x000000011500780c */ /* 0x004fda0003f02070 */
[----:B------:R-:W-:Y:S05]  /*69da0*/  @!P0 BRA `(.L_x_16541) ;  /* 0xfffffffc00ec8947 */ /* 0x000fea000383ffff */
[----:B------:R-:W-:Y:S05]  /*69db0*/  BRA `(.L_x_16537) ;  /* 0x00000000000c7947 */ /* 0x000fea0003800000 */
.L_x_16540:
[----:B------:R-:W2:Y:S02]  /*69dc0*/  LD.E R7, desc[UR8][R18.64] ;  /* 0x0000000812077980 */ /* 0x000ea4000c101900 */
[----:B--2---:R-:W-:-:S05]  /*69dd0*/  FADD R7, R9, R7 ;  /* 0x0000000709077221 */ /* 0x004fca0000000000 */
[----:B------:R0:W-:Y:S02]  /*69de0*/  ST.E desc[UR8][R18.64], R7 ;  /* 0x0000000712007985 */ /* 0x0001e4000c101908 */
.L_x_16537:
[----:B------:R-:W-:Y:S05]  /*69df0*/  BSYNC.RECONVERGENT B0 ;  /* 0x0000000000007941 */ /* 0x000fea0003800200 */
.L_x_16536:
[----:B0-----:R-:W-:-:S05]  /*69e00*/  IMAD.WIDE R18, R38, 0x4, R4 ;  /* 0x0000000426127825 */ /* 0x001fca00078e0204 */
[----:B------:R0:W-:Y:S01]  /*69e10*/  ATOM.E.ADD.F32.FTZ.RN.STRONG.GPU P0, RZ, desc[UR8][R18.64], R3 ;  /* 0x8000000312ff79a2 */ /* 0x0001e2000c10f308 */
[----:B------:R-:W-:Y:S04]  /*69e20*/  BSSY.RECONVERGENT B0, `(.L_x_16542) ;  /* 0x0000015000007945 */ /* 0x000fe80003800200 */
[----:B0-----:R-:W-:Y:S05]  /*69e30*/  @P0 BRA `(.L_x_16543) ;  /* 0x00000000004c0947 */ /* 0x001fea0003800000 */
[----:B------:R-:W0:Y:S02]  /*69e40*/  QSPC.E.S P0, RZ, [R18] ;  /* 0x0000000012ff73aa */ /* 0x000e240000000500 */
[----:B0-----:R-:W-:Y:S05]  /*69e50*/  @!P0 BRA `(.L_x_16544) ;  /* 0x0000000000188947 */ /* 0x001fea0003800000 */
[----:B------:R-:W-:-:S07]  /*69e60*/  MOV R7, R18 ;  /* 0x0000001200077202 */ /* 0x000fce0000000f00 */
.L_x_16545:
[----:B------:R-:W0:Y:S02]  /*69e70*/  LDS R18, [R7] ;  /* 0x0000000007127984 */ /* 0x000e240000000800 */
[----:B0-----:R-:W-:-:S05]  /*69e80*/  FADD R19, R3, R18 ;  /* 0x0000001203137221 */ /* 0x001fca0000000000 */
[----:B------:R-:W0:Y:S02]  /*69e90*/  ATOMS.CAST.SPIN P0, [R7], R18, R19 ;  /* 0x000000120700758d */ /* 0x000e240001800013 */
[----:B0-----:R-:W-:Y:S05]  /*69ea0*/  @!P0 BRA `(.L_x_16545) ;  /* 0xfffffffc00f08947 */ /* 0x001fea000383ffff */
[----:B------:R-:W-:Y:S05]  /*69eb0*/  BRA `(.L_x_16543) ;  /* 0x00000000002c7947 */ /* 0x000fea0003800000 */
.L_x_16544:
[----:B------:R-:W0:Y:S02]  /*69ec0*/  QSPC.E.D P0, RZ, [R18] ;  /* 0x0000000012ff73aa */ /* 0x000e240000000700 */
[----:B0-----:R-:W-:Y:S05]  /*69ed0*/  @!P0 BRA `(.L_x_16546) ;  /* 0x0000000000188947 */ /* 0x001fea0003800000 */
.L_x_16547:
[----:B------:R-:W2:Y:S02]  /*69ee0*/  LD.E R20, [R18] ;  /* 0x0000000012147980 */ /* 0x000ea40000100900 */
[----:B--2---:R-:W-:-:S06]  /*69ef0*/  FADD R21, R3, R20 ;  /* 0x0000001403157221 */ /* 0x004fcc0000000000 */
[----:B------:R-:W2:Y:S02]  /*69f00*/  ATOM.E.CAST.SPIN PT, R21, [R18], R20, R21 ;  /* 0x000000141215738b */ /* 0x000ea400019e0115 */
[----:B--2---:R-:W-:-:S13]  /*69f10*/  ISETP.EQ.U32.AND P0, PT, R21, 0x1, PT ;  /* 0x000000011500780c */ /* 0x004fda0003f02070 */
[----:B------:R-:W-:Y:S05]  /*69f20*/  @!P0 BRA `(.L_x_16547) ;  /* 0xfffffffc00ec8947 */ /* 0x000fea000383ffff */
[----:B------:R-:W-:Y:S05]  /*69f30*/  BRA `(.L_x_16543) ;  /* 0x00000000000c7947 */ /* 0x000fea0003800000 */
.L_x_16546:
[----:B------:R-:W2:Y:S02]  /*69f40*/  LD.E R20, desc[UR8][R18.64] ;  /* 0x0000000812147980 */ /* 0x000ea4000c101900 */
[----:B--2---:R-:W-:-:S05]  /*69f50*/  FADD R7, R3, R20 ;  /* 0x0000001403077221 */ /* 0x004fca0000000000 */
[----:B------:R0:W-:Y:S02]  /*69f60*/  ST.E desc[UR8][R18.64], R7 ;  /* 0x0000000712007985 */ /* 0x0001e4000c101908 */
.L_x_16543:
[----:B------:R-:W-:Y:S05]  /*69f70*/  BSYNC.RECONVERGENT B0 ;  /* 0x0000000000007941 */ /* 0x000fea0003800200 */
.L_x_16542:
        /* <DEDUP_REMOVED lines=9> */
.L_x_16551:
[----:B------:R-:W0:Y:S02]  /*6a010*/  LDS R12, [R7] ;  /* 0x00000000070c7984 */ /* 0x000e240000000800 */
[----:B0-----:R-:W-:-:S05]  /*6a020*/  FADD R13, R9, R12 ;  /* 0x0000000c090d7221 */ /* 0x001fca0000000000 */
[----:B------:R-:W0:Y:S02]  /*6a030*/  ATOMS.CAST.SPIN P0, [R7], R12, R13 ;  /* 0x0000000c0700758d */ /* 0x000e24000180000d */
[----:B0-----:R-:W-:Y:S05]  /*6a040*/  @!P0 BRA `(.L_x_16551) ;  /* 0xfffffffc00f08947 */ /* 0x001fea000383ffff */
[----:B------:R-:W-:Y:S05]  /*6a050*/  BRA `(.L_x_16549) ;  /* 0x00000000002c7947 */ /* 0x000fea0003800000 */
.L_x_16550:
[----:B------:R-:W0:Y:S02]  /*6a060*/  QSPC.E.D P0, RZ, [R12] ;  /* 0x000000000cff73aa */ /* 0x000e240000000700 */
[----:B0-----:R-:W-:Y:S05]  /*6a070*/  @!P0 BRA `(.L_x_16552) ;  /* 0x0000000000188947 */ /* 0x001fea0003800000 */
.L_x_16553:
[----:B------:R-:W2:Y:S02]  /*6a080*/  LD.E R18, [R12] ;  /* 0x000000000c127980 */ /* 0x000ea40000100900 */
[----:B--2---:R-:W-:-:S06]  /*6a090*/  FADD R19, R9, R18 ;  /* 0x0000001209137221 */ /* 0x004fcc0000000000 */
[----:B------:R-:W2:Y:S02]  /*6a0a0*/  ATOM.E.CAST.SPIN PT, R19, [R12], R18, R19 ;  /* 0x000000120c13738b */ /* 0x000ea400019e0113 */
[----:B--2---:R-:W-:-:S13]  /*6a0b0*/  ISETP.EQ.U32.AND P0, PT, R19, 0x1, PT ;  /* 0x000000011300780c */ /* 0x004fda0003f02070 */
[----:B------:R-:W-:Y:S05]  /*6a0c0*/  @!P0 BRA `(.L_x_16553) ;  /* 0xfffffffc00ec8947 */ /* 0x000fea000383ffff */
[----:B------:R-:W-:Y:S05]  /*6a0d0*/  BRA `(.L_x_16549) ;  /* 0x00000000000c7947 */ /* 0x000fea0003800000 */
.L_x_16552:
[----:B------:R-:W2:Y:S02]  /*6a0e0*/  LD.E R7, desc[UR8][R12.64] ;  /* 0x000000080c077980 */ /* 0x000ea4000c101900 */
[----:B--2---:R-:W-:-:S05]  /*6a0f0*/  FADD R7, R9, R7 ;  /* 0x0000000709077221 */ /* 0x004fca0000000000 */
[----:B------:R0:W-:Y:S02]  /*6a100*/  ST.E desc[UR8][R12.64], R7 ;  /* 0x000000070c007985 */ /* 0x0001e4000c101908 */
.L_x_16549:
[----:B------:R-:W-:Y:S05]  /*6a110*/  BSYNC.RECONVERGENT B0 ;  /* 0x0000000000007941 */ /* 0x000fea0003800200 */
.L_x_16548:
[----:B0-----:R-:W-:-:S05]  /*6a120*/  IMAD.WIDE R12, R37, 0x4, R4 ;  /* 0x00000004250c7825 */ /* 0x001fca00078e0204 */
[----:B------:R0:W-:Y:S01]  /*6a130*/  ATOM.E.ADD.F32.FTZ.RN.STRONG.GPU P0, RZ, desc[UR8][R12.64], R3 ;  /* 0x800000030cff79a2 */ /* 0x0001e2000c10f308 */
[----:B------:R-:W-:Y:S04]  /*6a140*/  BSSY.RECONVERGENT B0, `(.L_x_16554) ;  /* 0x0000015000007945 */ /* 0x000fe80003800200 */
[----:B0-----:R-:W-:Y:S05]  /*6a150*/  @P0 BRA `(.L_x_16555) ;  /* 0x00000000004c0947 */ /* 0x001fea0003800000 */
[----:B------:R-:W0:Y:S02]  /*6a160*/  QSPC.E.S P0, RZ, [R12] ;  /* 0x000000000cff73aa */ /* 0x000e240000000500 */
[----:B0-----:R-:W-:Y:S05]  /*6a170*/  @!P0 BRA `(.L_x_16556) ;  /* 0x0000000000188947 */ /* 0x001fea0003800000 */
[----:B------:R-:W-:-:S07]  /*6a180*/  MOV R7, R12 ;  /* 0x0000000c00077202 */ /* 0x000fce0000000f00 */
.L_x_16557:
[----:B------:R-:W0:Y:S02]  /*6a190*/  LDS R12, [R7] ;  /* 0x00000000070c7984 */ /* 0x000e240000000800 */
[----:B0-----:R-:W-:-:S05]  /*6a1a0*/  FADD R13, R3, R12 ;  /* 0x0000000c030d7221 */ /* 0x001fca0000000000 */
[----:B------:R-:W0:Y:S02]  /*6a1b0*/  ATOMS.CAST.SPIN P0, [R7], R12, R13 ;  /* 0x0000000c0700758d */ /* 0x000e24000180000d */
[----:B0-----:R-:W-:Y:S05]  /*6a1c0*/  @!P0 BRA `(.L_x_16557) ;  /* 0xfffffffc00f08947 */ /* 0x001fea000383ffff */
[----:B------:R-:W-:Y:S05]  /*6a1d0*/  BRA `(.L_x_16555) ;  /* 0x00000000002c7947 */ /* 0x000fea0003800000 */
.L_x_16556:
[----:B------:R-:W0:Y:S02]  /*6a1e0*/  QSPC.E.D P0, RZ, [R12] ;  /* 0x000000000cff73aa */ /* 0x000e240000000700 */
[----:B0-----:R-:W-:Y:S05]  /*6a1f0*/  @!P0 BRA `(.L_x_16558) ;  /* 0x0000000000188947 */ /* 0x001fea0003800000 */
.L_x_16559:
[----:B------:R-:W2:Y:S02]  /*6a200*/  LD.E R18, [R12] ;  /* 0x000000000c127980 */ /* 0x000ea40000100900 */
[----:B--2---:R-:W-:-:S06]  /*6a210*/  FADD R19, R3, R18 ;  /* 0x0000001203137221 */ /* 0x004fcc0000000000 */
[----:B------:R-:W2:Y:S02]  /*6a220*/  ATOM.E.CAST.SPIN PT, R19, [R12], R18, R19 ;  /* 0x000000120c13738b */ /* 0x000ea400019e0113 */
[----:B--2---:R-:W-:-:S13]  /*6a230*/  ISETP.EQ.U32.AND P0, PT, R19, 0x1, PT ;  /* 0x000000011300780c */ /* 0x004fda0003f02070 */
[----:B------:R-:W-:Y:S05]  /*6a240*/  @!P0 BRA `(.L_x_16559) ;  /* 0xfffffffc00ec8947 */ /* 0x000fea000383ffff */
[----:B------:R-:W-:Y:S05]  /*6a250*/  BRA `(.L_x_16555) ;  /* 0x00000000000c7947 */ /* 0x000fea0003800000 */
.L_x_16558:
[----:B------:R-:W2:Y:S02]  /*6a260*/  LD.E R18, desc[UR8][R12.64] ;  /* 0x000000080c127980 */ /* 0x000ea4000c101900 */
[----:B--2---:R-:W-:-:S05]  /*6a270*/  FADD R7, R3, R18 ;  /* 0x0000001203077221 */ /* 0x004fca0000000000 */
[----:B------:R0:W-:Y:S02]  /*6a280*/  ST.E desc[UR8][R12.64], R7 ;  /* 0x000000070c007985 */ /* 0x0001e4000c101908 */
.L_x_16555:
[----:B------:R-:W-:Y:S05]  /*6a290*/  BSYNC.RECONVERGENT B0 ;  /* 0x0000000000007941 */ /* 0x000fea0003800200 */
.L_x_16554:
        /* <DEDUP_REMOVED lines=9> */
.L_x_16563:
[----:B------:R-:W0:Y:S02]  /*6a330*/  LDS R10, [R7] ;  /* 0x00000000070a7984 */ /* 0x000e240000000800 */
[----:B0-----:R-:W-:-:S05]  /*6a340*/  FADD R11, R9, R10 ;  /* 0x0000000a090b7221 */ /* 0x001fca0000000000 */
[----:B------:R-:W0:Y:S02]  /*6a350*/  ATOMS.CAST.SPIN P0, [R7], R10, R11 ;  /* 0x0000000a0700758d */ /* 0x000e24000180000b */
[----:B0-----:R-:W-:Y:S05]  /*6a360*/  @!P0 BRA `(.L_x_16563) ;  /* 0xfffffffc00f08947 */ /* 0x001fea000383ffff */
[----:B------:R-:W-:Y:S05]  /*6a370*/  BRA `(.L_x_16561) ;  /* 0x00000000002c7947 */ /* 0x000fea0003800000 */
.L_x_16562:
[----:B------:R-:W1:Y:S02]  /*6a380*/  QSPC.E.D P0, RZ, [R10] ;  /* 0x000000000aff73aa */ /* 0x000e640000000700 */
[----:B-1----:R-:W-:Y:S05]  /*6a390*/  @!P0 BRA `(.L_x_16564) ;  /* 0x0000000000188947 */ /* 0x002fea0003800000 */
.L_x_16565:
[----:B0-----:R-:W2:Y:S02]  /*6a3a0*/  LD.E R12, [R10] ;  /* 0x000000000a0c7980 */ /* 0x001ea40000100900 */
[----:B--2---:R-:W-:-:S06]  /*6a3b0*/  FADD R13, R9, R12 ;  /* 0x0000000c090d7221 */ /* 0x004fcc0000000000 */
[----:B------:R-:W2:Y:S02]  /*6a3c0*/  ATOM.E.CAST.SPIN PT, R13, [R10], R12, R13 ;  /* 0x0000000c0a0d738b */ /* 0x000ea400019e010d */
[----:B--2---:R-:W-:-:S13]  /*6a3d0*/  ISETP.EQ.U32.AND P0, PT, R13, 0x1, PT ;  /* 0x000000010d00780c */ /* 0x004fda0003f02070 */
[----:B------:R-:W-:Y:S05]  /*6a3e0*/  @!P0 BRA `(.L_x_16565) ;  /* 0xfffffffc00ec8947 */ /* 0x000fea000383ffff */
[----:B------:R-:W-:Y:S05]  /*6a3f0*/  BRA `(.L_x_16561) ;  /* 0x00000000000c7947 */ /* 0x000fea0003800000 */
.L_x_16564:
[----:B0-----:R-:W2:Y:S02]  /*6a400*/  LD.E R7, desc[UR8][R10.64] ;  /* 0x000000080a077980 */ /* 0x001ea4000c101900 */
[----:B--2---:R-:W-:-:S05]  /*6a410*/  FADD R7, R9, R7 ;  /* 0x0000000709077221 */ /* 0x004fca0000000000 */
[----:B------:R1:W-:Y:S02]  /*6a420*/  ST.E desc[UR8][R10.64], R7 ;  /* 0x000000070a007985 */ /* 0x0003e4000c101908 */
.L_x_16561:
[----:B------:R-:W-:Y:S05]  /*6a430*/  BSYNC.RECONVERGENT B0 ;  /* 0x0000000000007941 */ /* 0x000fea0003800200 */
.L_x_16560:
[----:B------:R-:W-:-:S05]  /*6a440*/  IMAD.WIDE R4, R36, 0x4, R4 ;  /* 0x0000000424047825 */ /* 0x000fca00078e0204 */
[----:B------:R2:W-:Y:S01]  /*6a450*/  ATOM.E.ADD.F32.FTZ.RN.STRONG.GPU P0, RZ, desc[UR8][R4.64], R3 ;  /* 0x8000000304ff79a2 */ /* 0x0005e2000c10f308 */
[----:B------:R-:W-:Y:S04]  /*6a460*/  BSSY.RECONVERGENT B0, `(.L_x_16566) ;  /* 0x0000015000007945 */ /* 0x000fe80003800200 */
[----:B--2---:R-:W-:Y:S05]  /*6a470*/  @P0 BRA `(.L_x_16567) ;  /* 0x00000000004c0947 */ /* 0x004fea0003800000 */
[----:B------:R-:W2:Y:S02]  /*6a480*/  QSPC.E.S P0, RZ, [R4] ;  /* 0x0000000004ff73aa */ /* 0x000ea40000000500 */
[----:B--2---:R-:W-:Y:S05]  /*6a490*/  @!P0 BRA `(.L_x_16568) ;  /* 0x0000000000188947 */ /* 0x004fea0003800000 */
[----:B01----:R-:W-:-:S07]  /*6a4a0*/  MOV R7, R4 ;  /* 0x0000000400077202 */ /* 0x003fce0000000f00 */
.L_x_16569:
[----:B------:R-:W0:Y:S02]  /*6a4b0*/  LDS R4, [R7] ;  /* 0x0000000007047984 */ /* 0x000e240000000800 */
[----:B0-----:R-:W-:-:S05]  /*6a4c0*/  FADD R5, R3, R4 ;  /* 0x0000000403057221 */ /* 0x001fca0000000000 */
[----:B------:R-:W0:Y:S02]  /*6a4d0*/  ATOMS.CAST.SPIN P0, [R7], R4, R5 ;  /* 0x000000040700758d */ /* 0x000e240001800005 */
[----:B0-----:R-:W-:Y:S05]  /*6a4e0*/  @!P0 BRA `(.L_x_16569) ;  /* 0xfffffffc00f08947 */ /* 0x001fea000383ffff */
[----:B------:R-:W-:Y:S05]  /*6a4f0*/  BRA `(.L_x_16567) ;  /* 0x00000000002c7947 */ /* 0x000fea0003800000 */
.L_x_16568:
[----:B------:R-:W2:Y:S02]  /*6a500*/  QSPC.E.D P0, RZ, [R4] ;  /* 0x0000000004ff73aa */ /* 0x000ea40000000700 */
[----:B--2---:R-:W-:Y:S05]  /*6a510*/  @!P0 BRA `(.L_x_16570) ;  /* 0x0000000000188947 */ /* 0x004fea0003800000 */
.L_x_16571:
[----:B-1----:R-:W2:Y:S02]  /*6a520*/  LD.E R10, [R4] ;  /* 0x00000000040a7980 */ /* 0x002ea40000100900 */
[----:B--2---:R-:W-:-:S06]  /*6a530*/  FADD R11, R3, R10 ;  /* 0x0000000a030b7221 */ /* 0x004fcc0000000000 */
[----:B------:R-:W2:Y:S02]  /*6a540*/  ATOM.E.CAST.SPIN PT, R11, [R4], R10, R11 ;  /* 0x0000000a040b738b */ /* 0x000ea400019e010b */
[----:B--2---:R-:W-:-:S13]  /*6a550*/  ISETP.EQ.U32.AND P0, PT, R11, 0x1, PT ;  /* 0x000000010b00780c */ /* 0x004fda0003f02070 */
[----:B------:R-:W-:Y:S05]  /*6a560*/  @!P0 BRA `(.L_x_16571) ;  /* 0xfffffffc00ec8947 */ /* 0x000fea000383ffff */
[----:B------:R-:W-:Y:S05]  /*6a570*/  BRA `(.L_x_16567) ;  /* 0x00000000000c7947 */ /* 0x000fea0003800000 */
.L_x_16570:
[----:B-1----:R-:W0:Y:S02]  /*6a580*/  LD.E R10, desc[UR8][R4.64] ;  /* 0x00000008040a7980 */ /* 0x002e24000c101900 */
[----:B0-----:R-:W-:-:S05]  /*6a590*/  FADD R7, R3, R10 ;  /* 0x0000000a03077221 */ /* 0x001fca0000000000 */
[----:B------:R2:W-:Y:S02]  /*6a5a0*/  ST.E desc[UR8][R4.64], R7 ;  /* 0x0000000704007985 */ /* 0x0005e4000c101908 */
.L_x_16567:
[----:B------:R-:W-:Y:S05]  /*6a5b0*/  BSYNC.RECONVERGENT B0 ;  /* 0x0000000000007941 */ /* 0x000fea0003800200 */
.L_x_16566:
[----:B------:R-:W-:-:S03]  /*6a5c0*/  UMOV UR4, 0xffffffff ;  /* 0xffffffff00047882 */ /* 0x000fc60000000000 */
[----:B------:R-:W-:Y:S05]  /*6a5d0*/  BRA.DIV UR4, `(.L_x_16572) ;  /* 0x000003a204bc7947 */ /* 0x000fea000b800000 */
[----:B------:R-:W3:Y:S04]  /*6a5e0*/  LDL R9, [R1+0x7c] ;  /* 0x00007c0001097983 */ /* 0x000ee80000100800 */
[----:B012---:R-:W2:Y:S04]  /*6a5f0*/  LDL R7, [R1+0x94] ;  /* 0x0000940001077983 */ /* 0x007ea80000100800 */
[----:B------:R-:W4:Y:S04]  /*6a600*/  LDL R10, [R1+0xe0] ;  /* 0x0000e000010a7983 */ /* 0x000f280000100800 */
[----:B---3--:R0:W1:Y:S04]  /*6a610*/  SHFL.IDX PT, R4, R9, 0x6, 0x181f ;  /* 0x00d81f0009047f89 */ /* 0x00806800000e0000 */
[----:B--2---:R0:W2:Y:S04]  /*6a620*/  SHFL.IDX PT, R34, R7, 0x6, 0x181f ;  /* 0x00d81f0007227f89 */ /* 0x0040a800000e0000 */
[----:B----4-:R0:W3:Y:S02]  /*6a630*/  SHFL.IDX PT, R5, R10, 0x6, 0x181f ;  /* 0x00d81f000a057f89 */ /* 0x0100e400000e0000 */
.L_x_17558:
        /* <DEDUP_REMOVED lines=19> */
.L_x_16576:
[----:B------:R-:W0:Y:S02]  /*6a770*/  LDS R10, [R7] ;  /* 0x00000000070a7984 */ /* 0x000e240000000800 */
[----:B0-----:R-:W-:-:S05]  /*6a780*/  FADD R11, R15, R10 ;  /* 0x0000000a0f0b7221 */ /* 0x001fca0000000000 */
[----:B------:R-:W0:Y:S02]  /*6a790*/  ATOMS.CAST.SPIN P0, [R7], R10, R11 ;  /* 0x0000000a0700758d */ /* 0x000e24000180000b */
[----:B0-----:R-:W-:Y:S05]  /*6a7a0*/  @!P0 BRA `(.L_x_16576) ;  /* 0xfffffffc00f08947 */ /* 0x001fea000383ffff */
[----:B------:R-:W-:Y:S05]  /*6a7b0*/  BRA `(.L_x_16574) ;  /* 0x00000000002c7947 */ /* 0x000fea0003800000 */
.L_x_16575:
[----:B------:R-:W0:Y:S02]  /*6a7c0*/  QSPC.E.D P0, RZ, [R4] ;  /* 0x0000000004ff73aa */ /* 0x000e240000000700 */
[----:B0-----:R-:W-:Y:S05]  /*6a7d0*/  @!P0 BRA `(.L_x_16577) ;  /* 0x0000000000188947 */ /* 0x001fea0003800000 */
.L_x_16578:
[----:B------:R-:W2:Y:S02]  /*6a7e0*/  LD.E R10, [R4] ;  /* 0x00000000040a7980 */ /* 0x000ea40000100900 */
[----:B--2---:R-:W-:-:S06]  /*6a7f0*/  FADD R11, R15, R10 ;  /* 0x0000000a0f0b7221 */ /* 0x004fcc0000000000 */
[----:B------:R-:W2:Y:S02]  /*6a800*/  ATOM.E.CAST.SPIN PT, R11, [R4], R10, R11 ;  /* 0x0000000a040b738b */ /* 0x000ea400019e010b */
[----:B--2---:R-:W-:-:S13]  /*6a810*/  ISETP.EQ.U32.AND P0, PT, R11, 0x1, PT ;  /* 0x000000010b00780c */ /* 0x004fda0003f02070 */
[----:B------:R-:W-:Y:S05]  /*6a820*/  @!P0 BRA `(.L_x_16578) ;  /* 0xfffffffc00ec8947 */ /* 0x000fea000383ffff */
[----:B------:R-:W-:Y:S05]  /*6a830*/  BRA `(.L_x_16574) ;  /* 0x00000000000c7947 */ /* 0x000fea0003800000 */
.L_x_16577:
[----:B------:R-:W2:Y:S02]  /*6a840*/  LD.E R7, desc[UR8][R4.64] ;  /* 0x0000000804077980 */ /* 0x000ea4000c101900 */
[----:B--2---:R-:W-:-:S05]  /*6a850*/  FADD R7, R15, R7 ;  /* 0x000000070f077221 */ /* 0x004fca0000000000 */
[----:B------:R0:W-:Y:S02]  /*6a860*/  ST.E desc[UR8][R4.64], R7 ;  /* 0x0000000704007985 */ /* 0x0001e4000c101908 */
.L_x_16574:
[----:B------:R-:W-:Y:S05]  /*6a870*/  BSYNC.RECONVERGENT B0 ;  /* 0x0000000000007941 */ /* 0x000fea0003800200 */
.L_x_16573:
        /* <DEDUP_REMOVED lines=9> */
.L_x_16582:
[----:B------:R-:W0:Y:S02]  /*6a910*/  LDS R12, [R7] ;  /* 0x00000000070c7984 */ /* 0x000e240000000800 */
[----:B0-----:R-:W-:-:S05]  /*6a920*/  FADD R13, R3, R12 ;  /* 0x0000000c030d7221 */ /* 0x001fca0000000000 */
[----:B------:R-:W0:Y:S02]  /*6a930*/  ATOMS.CAST.SPIN P0, [R7], R12, R13 ;  /* 0x0000000c0700758d */ /* 0x000e24000180000d */
[----:B0-----:R-:W-:Y:S05]  /*6a940*/  @!P0 BRA `(.L_x_16582) ;  /* 0xfffffffc00f08947 */ /* 0x001fea000383ffff */
[----:B------:R-:W-:Y:S05]  /*6a950*/  BRA `(.L_x_16580) ;  /* 0x00000000002c7947 */ /* 0x000fea0003800000 */
.L_x_16581:
[----:B------:R-:W1:Y:S02]  /*6a960*/  QSPC.E.D P0, RZ, [R10] ;  /* 0x000000000aff73aa */ /* 0x000e640000000700 */
[----:B-1----:R-:W-:Y:S05]  /*6a970*/  @!P0 BRA `(.L_x_16583) ;  /* 0x0000000000188947 */ /* 0x002fea0003800000 */
.L_x_16584:
[----:B------:R-:W2:Y:S02]  /*6a980*/  LD.E R12, [R10] ;  /* 0x000000000a0c7980 */ /* 0x000ea40000100900 */
[----:B--2---:R-:W-:-:S06]  /*6a990*/  FADD R13, R3, R12 ;  /* 0x0000000c030d7221 */ /* 0x004fcc0000000000 */
[----:B------:R-:W2:Y:S02]  /*6a9a0*/  ATOM.E.CAST.SPIN PT, R13, [R10], R12, R13 ;  /* 0x0000000c0a0d738b */ /* 0x000ea400019e010d */
[----:B--2---:R-:W-:-:S13]  /*6a9b0*/  ISETP.EQ.U32.AND P0, PT, R13, 0x1, PT ;  /* 0x000000010d00780c */ /* 0x004fda0003f02070 */
[----:B------:R-:W-:Y:S05]  /*6a9c0*/  @!P0 BRA `(.L_x_16584) ;  /* 0xfffffffc00ec8947 */ /* 0x000fea000383ffff */
[----:B------:R-:W-:Y:S05]  /*6a9d0*/  BRA `(.L_x_16580) ;  /* 0x00000000000c7947 */ /* 0x000fea0003800000 */
.L_x_16583:
[----:B------:R-:W0:Y:S02]  /*6a9e0*/  LD.E R12, desc[UR8][R10.64] ;  /* 0x000000080a0c7980 */ /* 0x000e24000c101900 */
[----:B0-----:R-:W-:-:S05]  /*6a9f0*/  FADD R7, R3, R12 ;  /* 0x0000000c03077221 */ /* 0x001fca0000000000 */
[----:B------:R1:W-:Y:S02]  /*6aa00*/  ST.E desc[UR8][R10.64], R7 ;  /* 0x000000070a007985 */ /* 0x0003e4000c101908 */
.L_x_16580:
[----:B------:R-:W-:Y:S05]  /*6aa10*/  BSYNC.RECONVERGENT B0 ;  /* 0x0000000000007941 */ /* 0x000fea0003800200 */
.L_x_16579:
        /* <DEDUP_REMOVED lines=10> */
.L_x_16588:
[----:B------:R-:W0:Y:S02]  /*6aac0*/  LDS R12, [R7] ;  /* 0x00000000070c7984 */ /* 0x000e240000000800 */
[----:B0-----:R-:W-:-:S05]  /*6aad0*/  FADD R13, R9, R12 ;  /* 0x0000000c090d7221 */ /* 0x001fca0000000000 */
[----:B------:R-:W0:Y:S02]  /*6aae0*/  ATOMS.CAST.SPIN P0, [R7], R12, R13 ;  /* 0x0000000c0700758d */ /* 0x000e24000180000d */
[----:B0-----:R-:W-:Y:S05]  /*6aaf0*/  @!P0 BRA `(.L_x_16588) ;  /* 0xfffffffc00f08947 */ /* 0x001fea000383ffff */
[----:B------:R-:W-:Y:S05]  /*6ab00*/  BRA `(.L_x_16586) ;  /* 0x00000000002c7947 */ /* 0x000fea0003800000 */
.L_x_16587:
[----:B------:R-:W0:Y:S02]  /*6ab10*/  QSPC.E.D P0, RZ, [R12] ;  /* 0x000000000cff73aa */ /* 0x000e240000000700 */
[----:B0-----:R-:W-:Y:S05]  /*6ab20*/  @!P0 BRA `(.L_x_16589) ;  /* 0x0000000000188947 */ /* 0x001fea0003800000 */
.L_x_16590:
[----:B------:R-:W2:Y:S02]  /*6ab30*/  LD.E R18, [R12] ;  /* 0x000000000c127980 */ /* 0x000ea40000100900 */
[----:B--2---:R-:W-:-:S06]  /*6ab40*/  FADD R19, R9, R18 ;  /* 0x0000001209137221 */ /* 0x004fcc0000000000 */
[----:B------:R-:W2:Y:S02]  /*6ab50*/  ATOM.E.CAST.SPIN PT, R19, [R12], R18, R19 ;  /* 0x000000120c13738b */ /* 0x000ea400019e0113 */
[----:B--2---:R-:W-:-:S13]  /*6ab60*/  ISETP.EQ.U32.AND P0, PT, R19, 0x1, PT ;  /* 0x000000011300780c */ /* 0x004fda0003f02070 */
[----:B------:R-:W-:Y:S05]  /*6ab70*/  @!P0 BRA `(.L_x_16590) ;  /* 0xfffffffc00ec8947 */ /* 0x000fea000383ffff */
[----:B------:R-:W-:Y:S05]  /*6ab80*/  BRA `(.L_x_16586) ;  /* 0x00000000000c7947 */ /* 0x000fea0003800000 */
.L_x_16589:
[----:B------:R-:W2:Y:S02]  /*6ab90*/  LD.E R7, desc[UR8][R12.64] ;  /* 0x000000080c077980 */ /* 0x000ea4000c101900 */
[----:B--2---:R-:W-:-:S05]  /*6aba0*/  FADD R7, R9, R7 ;  /* 0x0000000709077221 */ /* 0x004fca0000000000 */
[----:B------:R0:W-:Y:S02]  /*6abb0*/  ST.E desc[UR8][R12.64], R7 ;  /* 0x000000070c007985 */ /* 0x0001e4000c101908 */
.L_x_16586:
[----:B------:R-:W-:Y:S05]  /*6abc0*/  BSYNC.RECONVERGENT B0 ;  /* 0x0000000000007941 */ /* 0x000fea0003800200 */
.L_x_16585:
[----:B0-----:R-:W-:-:S05]  /*6abd0*/  IMAD.WIDE R12, R60, 0x4, R10 ;  /* 0x000000043c0c7825 */ /* 0x001fca00078e020a */
[----:B------:R0:W-:Y:S01]  /*6abe0*/  ATOM.E.ADD.F32.FTZ.RN.STRONG.GPU P0, RZ, desc[UR8][R12.64], R3 ;  /* 0x800000030cff79a2 */ /* 0x0001e2000c10f308 */
[----:B------:R-:W-:Y:S04]  /*6abf0*/  BSSY.RECONVERGENT B0, `(.L_x_16591) ;  /* 0x0000015000007945 */ /* 0x000fe80003800200 */
[----:B0-----:R-:W-:Y:S05]  /*6ac00*/  @P0 BRA `(.L_x_16592) ;  /* 0x00000000004c0947 */ /* 0x001fea0003800000 */
[----:B------:R-:W0:Y:S02]  /*6ac10*/  QSPC.E.S P0, RZ, [R12] ;  /* 0x000000000cff73aa */ /* 0x000e240000000500 */
[----:B0-----:R-:W-:Y:S05]  /*6ac20*/  @!P0 BRA `(.L_x_16593) ;  /* 0x0000000000188947 */ /* 0x001fea0003800000 */
[----:B------:R-:W-:-:S07]  /*6ac30*/  MOV R7, R12 ;  /* 0x0000000c00077202 */ /* 0x000fce0000000f00 */
.L_x_16594:
[----:B------:R-:W0:Y:S02]  /*6ac40*/  LDS R12, [R7] ;  /* 0x00000000070c7984 */ /* 0x000e240000000800 */
[----:B0-----:R-:W-:-:S05]  /*6ac50*/  FADD R13, R3, R12 ;  /* 0x0000000c030d7221 */ /* 0x001fca0000000000 */
[----:B------:R-:W0:Y:S02]  /*6ac60*/  ATOMS.CAST.SPIN P0, [R7], R12, R13 ;  /* 0x0000000c0700758d */ /* 0x000e24000180000d */
[----:B0-----:R-:W-:Y:S05]  /*6ac70*/  @!P0 BRA `(.L_x_16594) ;  /* 0xfffffffc00f08947 */ /* 0x001fea000383ffff */
[----:B------:R-:W-:Y:S05]  /*6ac80*/  BRA `(.L_x_16592) ;  /* 0x00000000002c7947 */ /* 0x000fea0003800000 */
.L_x_16593:
[----:B------:R-:W0:Y:S02]  /*6ac90*/  QSPC.E.D P0, RZ, [R12] ;  /* 0x000000000cff73aa */ /* 0x000e240000000700 */
[----:B0-----:R-:W-:Y:S05]  /*6aca0*/  @!P0 BRA `(.L_x_16595) ;  /* 0x0000000000188947 */ /* 0x001fea0003800000 */
.L_x_16596:
[----:B------:R-:W2:Y:S02]  /*6acb0*/  LD.E R18, [R12] ;  /* 0x000000000c127980 */ /* 0x000ea40000100900 */
[----:B--2---:R-:W-:-:S06]  /*6acc0*/  FADD R19, R3, R18 ;  /* 0x0000001203137221 */ /* 0x004fcc0000000000 */
[----:B------:R-:W2:Y:S02]  /*6acd0*/  ATOM.E.CAST.SPIN PT, R19, [R12], R18, R19 ;  /* 0x000000120c13738b */ /* 0x000ea400019e0113 */
[----:B--2---:R-:W-:-:S13]  /*6ace0*/  ISETP.EQ.U32.AND P0, PT, R19, 0x1, PT ;  /* 0x000000011300780c */ /* 0x004fda0003f02070 */
[----:B------:R-:W-:Y:S05]  /*6acf0*/  @!P0 BRA `(.L_x_16596) ;  /* 0xfffffffc00ec8947 */ /* 0x000fea000383ffff */
[----:B------:R-:W-:Y:S05]  /*6ad00*/  BRA `(.L_x_16592) ;  /* 0x00000000000c7947 */ /* 0x000fea0003800000 */
.L_x_16595:
[----:B------:R-:W2:Y:S02]  /*6ad10*/  LD.E R18, desc[UR8][R12.64] ;  /* 0x000000080c127980 */ /* 0x000ea4000c101900 */
[----:B--2---:R-:W-:-:S05]  /*6ad20*/  FADD R7, R3, R18 ;  /* 0x0000001203077221 */ /* 0x004fca0000000000 */
[----:B------:R0:W-:Y:S02]  /*6ad30*/  ST.E desc[UR8][R12.64], R7 ;  /* 0x000000070c007985 */ /* 0x0001e4000c101908 */
.L_x_16592:
[----:B------:R-:W-:Y:S05]  /*6ad40*/  BSYNC.RECONVERGENT B0 ;  /* 0x0000000000007941 */ /* 0x000fea0003800200 */
.L_x_16591:
        /* <DEDUP_REMOVED lines=10> */
.L_x_16600:
[----:B------:R-:W0:Y:S02]  /*6adf0*/  LDS R12, [R7] ;  /* 0x00000000070c7984 */ /* 0x000e240000000800 */
[----:B0-----:R-:W-:-:S05]  /*6ae00*/  FADD R13, R9, R12 ;  /* 0x0000000c090d7221 */ /* 0x001fca0000000000 */
[----:B------:R-:W0:Y:S02]  /*6ae10*/  ATOMS.CAST.SPIN P0, [R7], R12, R13 ;  /* 0x0000000c0700758d */ /* 0x000e24000180000d */
[----:B0-----:R-:W-:Y:S05]  /*6ae20*/  @!P0 BRA `(.L_x_16600) ;  /* 0xfffffffc00f08947 */ /* 0x001fea000383ffff */
[----:B------:R-:W-:Y:S05]  /*6ae30*/  BRA `(.L_x_16598) ;  /* 0x00000000002c7947 */ /* 0x000fea0003800000 */
.L_x_16599:
[----:B------:R-:W0:Y:S02]  /*6ae40*/  QSPC.E.D P0, RZ, [R12] ;  /* 0x000000000cff73aa */ /* 0x000e240000000700 */
[----:B0-----:R-:W-:Y:S05]  /*6ae50*/  @!P0 BRA `(.L_x_16601) ;  /* 0x0000000000188947 */ /* 0x001fea0003800000 */
.L_x_16602:
[----:B------:R-:W2:Y:S02]  /*6ae60*/  LD.E R18, [R12] ;  /* 0x000000000c127980 */ /* 0x000ea40000100900 */
[----:B--2---:R-:W-:-:S06]  /*6ae70*/  FADD R19, R9, R18 ;  /* 0x0000001209137221 */ /* 0x004fcc0000000000 */
[----:B------:R-:W2:Y:S02]  /*6ae80*/  ATOM.E.CAST.SPIN PT, R19, [R12], R18, R19 ;  /* 0x000000120c13738b */ /* 0x000ea400019e0113 */
[----:B--2---:R-:W-:-:S13]  /*6ae90*/  ISETP.EQ.U32.AND P0, PT, R19, 0x1, PT ;  /* 0x000000011300780c */ /* 0x004fda0003f02070 */
[----:B------:R-:W-:Y:S05]  /*6aea0*/  @!P0 BRA `(.L_x_16602) ;  /* 0xfffffffc00ec8947 */ /* 0x000fea000383ffff */
[----:B------:R-:W-:Y:S05]  /*6aeb0*/  BRA `(.L_x_16598) ;  /* 0x00000000000c7947 */ /* 0x000fea0003800000 */
.L_x_16601:
[----:B------:R-:W2:Y:S02]  /*6aec0*/  LD.E R7, desc[UR8][R12.64] ;  /* 0x000000080c077980 */ /* 0x000ea4000c101900 */
[----:B--2---:R-:W-:-:S05]  /*6aed0*/  FADD R7, R9, R7 ;  /* 0x0000000709077221 */ /* 0x004fca0000000000 */
[----:B------:R0:W-:Y:S02]  /*6aee0*/  ST.E desc[UR8][R12.64], R7 ;  /* 0x000000070c007985 */ /* 0x0001e4000c101908 */
.L_x_16598:
[----:B------:R-:W-:Y:S05]  /*6aef0*/  BSYNC.RECONVERGENT B0 ;  /* 0x0000000000007941 */ /* 0x000fea0003800200 */
.L_x_16597:
[----:B0-----:R-:W-:-:S05]  /*6af00*/  IMAD.WIDE R12, R59, 0x4, R10 ;  /* 0x000000043b0c7825 */ /* 0x001fca00078e020a */
[----:B------:R0:W-:Y:S01]  /*6af10*/  ATOM.E.ADD.F32.FTZ.RN.STRONG.GPU P0, RZ, desc[UR8][R12.64], R3 ;  /* 0x800000030cff79a2 */ /* 0x0001e2000c10f308 */
[----:B------:R-:W-:Y:S04]  /*6af20*/  BSSY.RECONVERGENT B0, `(.L_x_16603) ;  /* 0x0000015000007945 */ /* 0x000fe80003800200 */
[----:B0-----:R-:W-:Y:S05]  /*6af30*/  @P0 BRA `(.L_x_16604) ;  /* 0x00000000004c0947 */ /* 0x001fea0003800000 */
[----:B------:R-:W0:Y:S02]  /*6af40*/  QSPC.E.S P0, RZ, [R12] ;  /* 0x000000000cff73aa */ /* 0x000e240000000500 */
[----:B0-----:R-:W-:Y:S05]  /*6af50*/  @!P0 BRA `(.L_x_16605) ;  /* 0x0000000000188947 */ /* 0x001fea0003800000 */
[----:B------:R-:W-:-:S07]  /*6af60*/  MOV R7, R12 ;  /* 0x0000000c00077202 */ /* 0x000fce0000000f00 */
.L_x_16606:
[----:B------:R-:W0:Y:S02]  /*6af70*/  LDS R12, [R7] ;  /* 0x00000000070c7984 */ /* 0x000e240000000800 */
[----:B0-----:R-:W-:-:S05]  /*6af80*/  FADD R13, R3, R12 ;  /* 0x0000000c030d7221 */ /* 0x001fca0000000000 */
[----:B------:R-:W0:Y:S02]  /*6af90*/  ATOMS.CAST.SPIN P0, [R7], R12, R13 ;  /* 0x0000000c0700758d */ /* 0x000e24000180000d */
[----:B0-----:R-:W-:Y:S05]  /*6afa0*/  @!P0 BRA `(.L_x_16606) ;  /* 0xfffffffc00f08947 */ /* 0x001fea000383ffff */
[----:B------:R-:W-:Y:S05]  /*6afb0*/  BRA `(.L_x_16604) ;  /* 0x00000000002c7947 */ /* 0x000fea0003800000 */
.L_x_16605:
[----:B------:R-:W0:Y:S02]  /*6afc0*/  QSPC.E.D P0, RZ, [R12] ;  /* 0x000000000cff73aa */ /* 0x000e240000000700 */
[----:B0-----:R-:W-:Y:S05]  /*6afd0*/  @!P0 BRA `(.L_x_16607) ;  /* 0x0000000000188947 */ /* 0x001fea0003800000 */
.L_x_16608:
[----:B------:R-:W2:Y:S02]  /*6afe0*/  LD.E R18, [R12] ;  /* 0x000000000c127980 */ /* 0x000ea40000100900 */
[----:B--2---:R-:W-:-:S06]  /*6aff0*/  FADD R19, R3, R18 ;  /* 0x0000001203137221 */ /* 0x004fcc0000000000 */
[----:B------:R-:W2:Y:S02]  /*6b000*/  ATOM.E.CAST.SPIN PT, R19, [R12], R18, R19 ;  /* 0x000000120c13738b */ /* 0x000ea400019e0113 */
[----:B--2---:R-:W-:-:S13]  /*6b010*/  ISETP.EQ.U32.AND P0, PT, R19, 0x1, PT ;  /* 0x000000011300780c */ /* 0x004fda0003f02070 */
[----:B------:R-:W-:Y:S05]  /*6b020*/  @!P0 BRA `(.L_x_16608) ;  /* 0xfffffffc00ec8947 */ /* 0x000fea000383ffff */
[----:B------:R-:W-:Y:S05]  /*6b030*/  BRA `(.L_x_16604) ;  /* 0x00000000000c7947 */ /* 0x000fea0003800000 */
.L_x_16607:
[----:B------:R-:W2:Y:S02]  /*6b040*/  LD.E R18, desc[UR8][R12.64] ;  /* 0x000000080c127980 */ /* 0x000ea4000c101900 */
[----:B--2---:R-:W-:-:S05]  /*6b050*/  FADD R7, R3, R18 ;  /* 0x0000001203077221 */ /* 0x004fca0000000000 */
[----:B------:R0:W-:Y:S02]  /*6b060*/  ST.E desc[UR8][R12.64], R7 ;  /* 0x000000070c007985 */ /* 0x0001e4000c101908 */
.L_x_16604:
[----:B------:R-:W-:Y:S05]  /*6b070*/  BSYNC.RECONVERGENT B0 ;  /* 0x0000000000007941 */ /* 0x000fea0003800200 */
.L_x_16603:
        /* <DEDUP_REMOVED lines=10> */
.L_x_16612:
[----:B------:R-:W0:Y:S02]  /*6b120*/  LDS R12, [R7] ;  /* 0x00000000070c7984 */ /* 0x000e240000000800 */
[----:B0-----:R-:W-:-:S05]  /*6b130*/  FADD R13, R9, R12 ;  /* 0x0000000c090d7221 */ /* 0x001fca0000000000 */
[----:B------:R-:W0:Y:S02]  /*6b140*/  ATOMS.CAST.SPIN P0, [R7], R12, R13 ;  /* 0x0000000c0700758d */ /* 0x000e24000180000d */
[----:B0-----:R-:W-:Y:S05]  /*6b150*/  @!P0 BRA `(.L_x_16612) ;  /* 0xfffffffc00f08947 */ /* 0x001fea000383ffff */
[----:B------:R-:W-:Y:S05]  /*6b160*/  BRA `(.L_x_16610) ;  /* 0x00000000002c7947 */ /* 0x000fea0003800000 */
.L_x_16611:
[----:B------:R-:W0:Y:S02]  /*6b170*/  QSPC.E.D P0, RZ, [R12] ;  /* 0x000000000cff73aa */ /* 0x000e240000000700 */
[----:B0-----:R-:W-:Y:S05]  /*6b180*/  @!P0 BRA `(.L_x_16613) ;  /* 0x0000000000188947 */ /* 0x001fea0003800000 */
.L_x_16614:
[----:B------:R-:W2:Y:S02]  /*6b190*/  LD.E R18, [R12] ;  /* 0x000000000c127980 */ /* 0x000ea40000100900 */
[----:B--2---:R-:W-:-:S06]  /*6b1a0*/  FADD R19, R9, R18 ;  /* 0x0000001209137221 */ /* 0x004fcc0000000000 */
[----:B------:R-:W2:Y:S02]  /*6b1b0*/  ATOM.E.CAST.SPIN PT, R19, [R12], R18, R19 ;  /* 0x000000120c13738b */ /* 0x000ea400019e0113 */
[----:B--2---:R-:W-:-:S13]  /*6b1c0*/  ISETP.EQ.U32.AND P0, PT, R19, 0x1, PT ;  /* 0x000000011300780c */ /* 0x004fda0003f02070 */
[----:B------:R-:W-:Y:S05]  /*6b1d0*/  @!P0 BRA `(.L_x_16614) ;  /* 0xfffffffc00ec8947 */ /* 0x000fea000383ffff */
[----:B------:R-:W-:Y:S05]  /*6b1e0*/  BRA `(.L_x_16610) ;  /* 0x00000000000c7947 */ /* 0x000fea0003800000 */
.L_x_16613:
[----:B------:R-:W2:Y:S02]  /*6b1f0*/  LD.E R7, desc[UR8][R12.64] ;  /* 0x000000080c077980 */ /* 0x000ea4000c101900 */
[----:B--2---:R-:W-:-:S05]  /*6b200*/  FADD R7, R9, R7 ;  /* 0x0000000709077221 */ /* 0x004fca0000000000 */
[----:B------:R0:W-:Y:S02]  /*6b210*/  ST.E desc[UR8][R12.64], R7 ;  /* 0x000000070c007985 */ /* 0x0001e4000c101908 */
.L_x_16610:
[----:B------:R-:W-:Y:S05]  /*6b220*/  BSYNC.RECONVERGENT B0 ;  /* 0x0000000000007941 */ /* 0x000fea0003800200 */
.L_x_16609:
[----:B0-----:R-:W-:-:S05]  /*6b230*/  IMAD.WIDE R12, R52, 0x4, R10 ;  /* 0x00000004340c7825 */ /* 0x001fca00078e020a */
[----:B------:R0:W-:Y:S01]  /*6b240*/  ATOM.E.ADD.F32.FTZ.RN.STRONG.GPU P0, RZ, desc[UR8][R12.64], R3 ;  /* 0x800000030cff79a2 */ /* 0x0001e2000c10f308 */
[----:B------:R-:W-:Y:S04]  /*6b250*/  BSSY.RECONVERGENT B0, `(.L_x_16615) ;  /* 0x0000015000007945 */ /* 0x000fe80003800200 */
[----:B0-----:R-:W-:Y:S05]  /*6b260*/  @P0 BRA `(.L_x_16616) ;  /* 0x00000000004c0947 */ /* 0x001fea0003800000 */
[----:B------:R-:W0:Y:S02]  /*6b270*/  QSPC.E.S P0, RZ, [R12] ;  /* 0x000000000cff73aa */ /* 0x000e240000000500 */
[----:B0-----:R-:W-:Y:S05]  /*6b280*/  @!P0 BRA `(.L_x_16617) ;  /* 0x0000000000188947 */ /* 0x001fea0003800000 */
[----:B------:R-:W-:-:S07]  /*6b290*/  MOV R7, R12 ;  /* 0x0000000c00077202 */ /* 0x000fce0000000f00 */
.L_x_16618:
[----:B------:R-:W0:Y:S02]  /*6b2a0*/  LDS R12, [R7] ;  /* 0x00000000070c7984 */ /* 0x000e240000000800 */
[----:B0-----:R-:W-:-:S05]  /*6b2b0*/  FADD R13, R3, R12 ;  /* 0x0000000c030d7221 */ /* 0x001fca0000000000 */
[----:B------:R-:W0:Y:S02]  /*6b2c0*/  ATOMS.CAST.SPIN P0, [R7], R12, R13 ;  /* 0x0000000c0700758d */ /* 0x000e24000180000d */
[----:B0-----:R-:W-:Y:S05]  /*6b2d0*/  @!P0 BRA `(.L_x_16618) ;  /* 0xfffffffc00f08947 */ /* 0x001fea000383ffff */
[----:B------:R-:W-:Y:S05]  /*6b2e0*/  BRA `(.L_x_16616) ;  /* 0x00000000002c7947 */ /* 0x000fea0003800000 */
.L_x_16617:
[----:B------:R-:W0:Y:S02]  /*6b2f0*/  QSPC.E.D P0, RZ, [R12] ;  /* 0x000000000cff73aa */ /* 0x000e240000000700 */
[----:B0-----:R-:W-:Y:S05]  /*6b300*/  @!P0 BRA `(.L_x_16619) ;  /* 0x0000000000188947 */ /* 0x001fea0003800000 */
.L_x_16620:
[----:B------:R-:W2:Y:S02]  /*6b310*/  LD.E R18, [R12] ;  /* 0x000000000c127980 */ /* 0x000ea40000100900 */
[----:B--2---:R-:W-:-:S06]  /*6b320*/  FADD R19, R3, R18 ;  /* 0x0000001203137221 */ /* 0x004fcc0000000000 */
[----:B------:R-:W2:Y:S02]  /*6b330*/  ATOM.E.CAST.SPIN PT, R19, [R12], R18, R19 ;  /* 0x000000120c13738b */ /* 0x000ea400019e0113 */
[----:B--2---:R-:W-:-:S13]  /*6b340*/  ISETP.EQ.U32.AND P0, PT, R19, 0x1, PT ;  /* 0x000000011300780c */ /* 0x004fda0003f02070 */
[----:B------:R-:W-:Y:S05]  /*6b350*/  @!P0 BRA `(.L_x_16620) ;  /* 0xfffffffc00ec8947 */ /* 0x000fea000383ffff */
[----:B------:R-:W-:Y:S05]  /*6b360*/  BRA `(.L_x_16616) ;  /* 0x00000000000c7947 */ /* 0x000fea0003800000 */
.L_x_16619:
[----:B------:R-:W2:Y:S02]  /*6b370*/  LD.E R18, desc[UR8][R12.64] ;  /* 0x000000080c127980 */ /* 0x000ea4000c101900 */
[----:B--2---:R-:W-:-:S05]  /*6b380*/  FADD R7, R3, R18 ;  /* 0x0000001203077221 */ /* 0x004fca0000000000 */
[----:B------:R0:W-:Y:S02]  /*6b390*/  ST.E desc[UR8][R12.64], R7 ;  /* 0x000000070c007985 */ /* 0x0001e4000c101908 */
.L_x_16616:
[----:B------:R-:W-:Y:S05]  /*6b3a0*/  BSYNC.RECONVERGENT B0 ;  /* 0x0000000000007941 */ /* 0x000fea0003800200 */
.L_x_16615:
        /* <DEDUP_REMOVED lines=9> */
.L_x_16624:
[----:B------:R-:W0:Y:S02]  /*6b440*/  LDS R12, [R7] ;  /* 0x00000000070c7984 */ /* 0x000e240000000800 */
[----:B0-----:R-:W-:-:S05]  /*6b450*/  FADD R13, R9, R12 ;  /* 0x0000000c090d7221 */ /* 0x001fca0000000000 */
[----:B------:R-:W0:Y:S02]  /*6b460*/  ATOMS.CAST.SPIN P0, [R7], R12, R13 ;  /* 0x0000000c0700758d */ /* 0x000e24000180000d */
[----:B0-----:R-:W-:Y:S05]  /*6b470*/  @!P0 BRA `(.L_x_16624) ;  /* 0xfffffffc00f08947 */ /* 0x001fea000383ffff */
[----:B------:R-:W-:Y:S05]  /*6b480*/  BRA `(.L_x_16622) ;  /* 0x00000000002c7947 */ /* 0x000fea0003800000 */
.L_x_16623:
[----:B------:R-:W0:Y:S02]  /*6b490*/  QSPC.E.D P0, RZ, [R12] ;  /* 0x000000000cff73aa */ /* 0x000e240000000700 */
[----:B0-----:R-:W-:Y:S05]  /*6b4a0*/  @!P0 BRA `(.L_x_16625) ;  /* 0x0000000000188947 */ /* 0x001fea0003800000 */
.L_x_16626:
[----:B------:R-:W2:Y:S02]  /*6b4b0*/  LD.E R18, [R12] ;  /* 0x000000000c127980 */ /* 0x000ea40000100900 */
[----:B--2---:R-:W-:-:S06]  /*6b4c0*/  FADD R19, R9, R18 ;  /* 0x0000001209137221 */ /* 0x004fcc0000000000 */
[----:B------:R-:W2:Y:S02]  /*6b4d0*/  ATOM.E.CAST.SPIN PT, R19, [R12], R18, R19 ;  /* 0x000000120c13738b */ /* 0x000ea400019e0113 */
[----:B--2---:R-:W-:-:S13]  /*6b4e0*/  ISETP.EQ.U32.AND P0, PT, R19, 0x1, PT ;  /* 0x000000011300780c */ /* 0x004fda0003f02070 */
[----:B------:R-:W-:Y:S05]  /*6b4f0*/  @!P0 BRA `(.L_x_16626) ;  /* 0xfffffffc00ec8947 */ /* 0x000fea000383ffff */
[----:B------:R-:W-:Y:S05]  /*6b500*/  BRA `(.L_x_16622) ;  /* 0x00000000000c7947 */ /* 0x000fea0003800000 */
.L_x_16625:
[----:B------:R-:W2:Y:S02]  /*6b510*/  LD.E R7, desc[UR8][R12.64] ;  /* 0x000000080c077980 */ /* 0x000ea4000c101900 */
[----:B--2---:R-:W-:-:S05]  /*6b520*/  FADD R7, R9, R7 ;  /* 0x0000000709077221 */ /* 0x004fca0000000000 */
[----:B------:R0:W-:Y:S02]  /*6b530*/  ST.E desc[UR8][R12.64], R7 ;  /* 0x000000070c007985 */ /* 0x0001e4000c101908 */
.L_x_16622:
[----:B------:R-:W-:Y:S05]  /*6b540*/  BSYNC.RECONVERGENT B0 ;  /* 0x0000000000007941 */ /* 0x000fea0003800200 */
.L_x_16621:
[----:B0-----:R-:W-:-:S05]  /*6b550*/  IMAD.WIDE R12, R39, 0x4, R10 ;  /* 0x00000004270c7825 */ /* 0x001fca00078e020a */
[----:B------:R0:W-:Y:S01]  /*6b560*/  ATOM.E.ADD.F32.FTZ.RN.STRONG.GPU P0, RZ, desc[UR8][R12.64], R3 ;  /* 0x800000030cff79a2 */ /* 0x0001e2000c10f308 */
[----:B------:R-:W-:Y:S04]  /*6b570*/  BSSY.RECONVERGENT B0, `(.L_x_16627) ;  /* 0x0000015000007945 */ /* 0x000fe80003800200 */
[----:B0-----:R-:W-:Y:S05]  /*6b580*/  @P0 BRA `(.L_x_16628) ;  /* 0x00000000004c0947 */ /* 0x001fea0003800000 */
[----:B------:R-:W0:Y:S02]  /*6b590*/  QSPC.E.S P0, RZ, [R12] ;  /* 0x000000000cff73aa */ /* 0x000e240000000500 */
[----:B0-----:R-:W-:Y:S05]  /*6b5a0*/  @!P0 BRA `(.L_x_16629) ;  /* 0x0000000000188947 */ /* 0x001fea0003800000 */
[----:B------:R-:W-:-:S07]  /*6b5b0*/  MOV R7, R12 ;  /* 0x0000000c00077202 */ /* 0x000fce0000000f00 */
.L_x_16630:
[----:B------:R-:W0:Y:S02]  /*6b5c0*/  LDS R12, [R7] ;  /* 0x00000000070c7984 */ /* 0x000e240000000800 */
[----:B0-----:R-:W-:-:S05]  /*6b5d0*/  FADD R13, R3, R12 ;  /* 0x0000000c030d7221 */ /* 0x001fca0000000000 */
[----:B------:R-:W0:Y:S02]  /*6b5e0*/  ATOMS.CAST.SPIN P0, [R7], R12, R13 ;  /* 0x0000000c0700758d */ /* 0x000e24000180000d */
[----:B0-----:R-:W-:Y:S05]  /*6b5f0*/  @!P0 BRA `(.L_x_16630) ;  /* 0xfffffffc00f08947 */ /* 0x001fea000383ffff */
[----:B------:R-:W-:Y:S05]  /*6b600*/  BRA `(.L_x_16628) ;  /* 0x00000000002c7947 */ /* 0x000fea0003800000 */
.L_x_16629:
[----:B------:R-:W0:Y:S02]  /*6b610*/  QSPC.E.D P0, RZ, [R12] ;  /* 0x000000000cff73aa */ /* 0x000e240000000700 */
[----:B0-----:R-:W-:Y:S05]  /*6b620*/  @!P0 BRA `(.L_x_16631) ;  /* 0x0000000000188947 */ /* 0x001fea0003800000 */
.L_x_16632:
[----:B------:R-:W2:Y:S02]  /*6b630*/  LD.E R18, [R12] ;  /* 0x000000000c127980 */ /* 0x000ea40000100900 */
[----:B--2---:R-:W-:-:S06]  /*6b640*/  FADD R19, R3, R18 ;  /* 0x0000001203137221 */ /* 0x004fcc0000000000 */
[----:B------:R-:W2:Y:S02]  /*6b650*/  ATOM.E.CAST.SPIN PT, R19, [R12], R18, R19 ;  /* 0x000000120c13738b */ /* 0x000ea400019e0113 */
[----:B--2---:R-:W-:-:S13]  /*6b660*/  ISETP.EQ.U32.AND P0, PT, R19, 0x1, PT ;  /* 0x000000011300780c */ /* 0x004fda0003f02070 */
[----:B------:R-:W-:Y:S05]  /*6b670*/  @!P0 BRA `(.L_x_16632) ;  /* 0xfffffffc00ec8947 */ /* 0x000fea000383ffff */
[----:B------:R-:W-:Y:S05]  /*6b680*/  BRA `(.L_x_16628) ;  /* 0x00000000000c7947 */ /* 0x000fea0003800000 */
.L_x_16631:
[----:B------:R-:W2:Y:S02]  /*6b690*/  LD.E R18, desc[UR8][R12.64] ;  /* 0x000000080c127980 */ /* 0x000ea4000c101900 */
[----:B--2---:R-:W-:-:S05]  /*6b6a0*/  FADD R7, R3, R18 ;  /* 0x0000001203077221 */ /* 0x004fca0000000000 */
[----:B------:R0:W-:Y:S02]  /*6b6b0*/  ST.E desc[UR8][R12.64], R7 ;  /* 0x000000070c007985 */ /* 0x0001e4000c101908 */
.L_x_16628:
[----:B------:R-:W-:Y:S05]  /*6b6c0*/  BSYNC.RECONVERGENT B0 ;  /* 0x0000000000007941 */ /* 0x000fea0003800200 */
.L_x_16627:
        /* <DEDUP_REMOVED lines=9> */
.L_x_16636:
[----:B------:R-:W0:Y:S02]  /*6b760*/  LDS R6, [R9] ;  /* 0x0000000009067984 */ /* 0x000e240000000800 */
[----:B0-----:R-:W-:-:S05]  /*6b770*/  FADD R7, R15, R6 ;  /* 0x000000060f077221 */ /* 0x001fca0000000000 */
[----:B------:R-:W0:Y:S02]  /*6b780*/  ATOMS.CAST.SPIN P0, [R9], R6, R7 ;  /* 0x000000060900758d */ /* 0x000e240001800007 */
[----:B0-----:R-:W-:Y:S05]  /*6b790*/  @!P0 BRA `(.L_x_16636) ;  /* 0xfffffffc00f08947 */ /* 0x001fea000383ffff */
[----:B------:R-:W-:Y:S05]  /*6b7a0*/  BRA `(.L_x_16634) ;  /* 0x00000000002c7947 */ /* 0x000fea0003800000 */
.L_x_16635:
[----:B------:R-:W0:Y:S02]  /*6b7b0*/  QSPC.E.D P0, RZ, [R6] ;  /* 0x0000000006ff73aa */ /* 0x000e240000000700 */
[----:B0-----:R-:W-:Y:S05]  /*6b7c0*/  @!P0 BRA `(.L_x_16637) ;  /* 0x0000000000188947 */ /* 0x001fea0003800000 */
.L_x_16638:
[----:B------:R-:W2:Y:S02]  /*6b7d0*/  LD.E R12, [R6] ;  /* 0x00000000060c7980 */ /* 0x000ea40000100900 */
[----:B--2---:R-:W-:-:S06]  /*6b7e0*/  FADD R13, R15, R12 ;  /* 0x0000000c0f0d7221 */ /* 0x004fcc0000000000 */
[----:B------:R-:W2:Y:S02]  /*6b7f0*/  ATOM.E.CAST.SPIN PT, R13, [R6], R12, R13 ;  /* 0x0000000c060d738b */ /* 0x000ea400019e010d */
[----:B--2---:R-:W-:-:S13]  /*6b800*/  ISETP.EQ.U32.AND P0, PT, R13, 0x1, PT ;  /* 0x000000010d00780c */ /* 0x004fda0003f02070 */
[----:B------:R-:W-:Y:S05]  /*6b810*/  @!P0 BRA `(.L_x_16638) ;  /* 0xfffffffc00ec8947 */ /* 0x000fea000383ffff */
[----:B------:R-:W-:Y:S05]  /*6b820*/  BRA `(.L_x_16634) ;  /* 0x00000000000c7947 */ /* 0x000fea0003800000 */
.L_x_16637:
[----:B------:R-:W2:Y:S02]  /*6b830*/  LD.E R9, desc[UR8][R6.64] ;  /* 0x0000000806097980 */ /* 0x000ea4000c101900 */
[----:B--2---:R-:W-:-:S05]  /*6b840*/  FADD R9, R15, R9 ;  /* 0x000000090f097221 */ /* 0x004fca0000000000 */
[----:B------:R0:W-:Y:S02]  /*6b850*/  ST.E desc[UR8][R6.64], R9 ;  /* 0x0000000906007985 */ /* 0x0001e4000c101908 */
.L_x_16634:
[----:B------:R-:W-:Y:S05]  /*6b860*/  BSYNC.RECONVERGENT B0 ;  /* 0x0000000000007941 */ /* 0x000fea0003800200 */
.L_x_16633:
[----:B0-----:R-:W-:-:S05]  /*6b870*/  IMAD.WIDE R6, R38, 0x4, R10 ;  /* 0x0000000426067825 */ /* 0x001fca00078e020a */
[----:B------:R0:W-:Y:S01]  /*6b880*/  ATOM.E.ADD.F32.FTZ.RN.STRONG.GPU P0, RZ, desc[UR8][R6.64], R3 ;  /* 0x8000000306ff79a2 */ /* 0x0001e2000c10f308 */
[----:B------:R-:W-:Y:S04]  /*6b890*/  BSSY.RECONVERGENT B0, `(.L_x_16639) ;  /* 0x0000015000007945 */ /* 0x000fe80003800200 */
[----:B0-----:R-:W-:Y:S05]  /*6b8a0*/  @P0 BRA `(.L_x_16640) ;  /* 0x00000000004c0947 */ /* 0x001fea0003800000 */
[----:B------:R-:W0:Y:S02]  /*6b8b0*/  QSPC.E.S P0, RZ, [R6] ;  /* 0x0000000006ff73aa */ /* 0x000e240000000500 */
[----:B0-----:R-:W-:Y:S05]  /*6b8c0*/  @!P0 BRA `(.L_x_16641) ;  /* 0x0000000000188947 */ /* 0x001fea0003800000 */
[----:B------:R-:W-:-:S07]  /*6b8d0*/  MOV R9, R6 ;  /* 0x0000000600097202 */ /* 0x000fce0000000f00 */
.L_x_16642:
[----:B------:R-:W0:Y:S02]  /*6b8e0*/  LDS R6, [R9] ;  /* 0x0000000009067984 */ /* 0x000e240000000800 */
[----:B0-----:R-:W-:-:S05]  /*6b8f0*/  FADD R7, R3, R6 ;  /* 0x0000000603077221 */ /* 0x001fca0000000000 */
[----:B------:R-:W0:Y:S02]  /*6b900*/  ATOMS.CAST.SPIN P0, [R9], R6, R7 ;  /* 0x000000060900758d */ /* 0x000e240001800007 */
[----:B0-----:R-:W-:Y:S05]  /*6b910*/  @!P0 BRA `(.L_x_16642) ;  /* 0xfffffffc00f08947 */ /* 0x001fea000383ffff */
[----:B------:R-:W-:Y:S05]  /*6b920*/  BRA `(.L_x_16640) ;  /* 0x00000000002c7947 */ /* 0x000fea0003800000 */
.L_x_16641:
[----:B------:R-:W0:Y:S02]  /*6b930*/  QSPC.E.D P0, RZ, [R6] ;  /* 0x0000000006ff73aa */ /* 0x000e240000000700 */
[----:B0-----:R-:W-:Y:S05]  /*6b940*/  @!P0 BRA `(.L_x_16643) ;  /* 0x0000000000188947 */ /* 0x001fea0003800000 */
.L_x_16644:
[----:B------:R-:W2:Y:S02]  /*6b950*/  LD.E R12, [R6] ;  /* 0x00000000060c7980 */ /* 0x000ea40000100900 */
[----:B--2---:R-:W-:-:S06]  /*6b960*/  FADD R13, R3, R12 ;  /* 0x0000000c030d7221 */ /* 0x004fcc0000000000 */
[----:B------:R-:W2:Y:S02]  /*6b970*/  ATOM.E.CAST.SPIN PT, R13, [R6], R12, R13 ;  /* 0x0000000c060d738b */ /* 0x000ea400019e010d */
[----:B--2---:R-:W-:-:S13]  /*6b980*/  ISETP.EQ.U32.AND P0, PT, R13, 0x1, PT ;  /* 0x000000010d00780c */ /* 0x004fda0003f02070 */
[----:B------:R-:W-:Y:S05]  /*6b990*/  @!P0 BRA `(.L_x_16644) ;  /* 0xfffffffc00ec8947 */ /* 0x000fea000383ffff */
[----:B------:R-:W-:Y:S05]  /*6b9a0*/  BRA `(.L_x_16640) ;  /* 0x00000000000c7947 */ /* 0x000fea0003800000 */
.L_x_16643:
[----:B------:R-:W2:Y:S02]  /*6b9b0*/  LD.E R12, desc[UR8][R6.64] ;  /* 0x00000008060c7980 */ /* 0x000ea4000c101900 */
[----:B--2---:R-:W-:-:S05]  /*6b9c0*/  FADD R9, R3, R12 ;  /* 0x0000000c03097221 */ /* 0x004fca0000000000 */
[----:B------:R0:W-:Y:S02]  /*6b9d0*/  ST.E desc[UR8][R6.64], R9 ;  /* 0x0000000906007985 */ /* 0x0001e4000c101908 */
.L_x_16640:
[----:B------:R-:W-:Y:S05]  /*6b9e0*/  BSYNC.RECONVERGENT B0 ;  /* 0x0000000000007941 */ /* 0x000fea0003800200 */
.L_x_16639:
        /* <DEDUP_REMOVED lines=9> */
.L_x_16648:
[----:B------:R-:W0:Y:S02]  /*6ba80*/  LDS R6, [R8] ;  /* 0x0000000008067984 */ /* 0x000e240000000800 */
[----:B0-----:R-:W-:-:S05]  /*6ba90*/  FADD R7, R13, R6 ;  /* 0x000000060d077221 */ /* 0x001fca0000000000 */
[----:B------:R-:W0:Y:S02]  /*6baa0*/  ATOMS.CAST.SPIN P0, [R8], R6, R7 ;  /* 0x000000060800758d */ /* 0x000e240001800007 */
[----:B0-----:R-:W-:Y:S05]  /*6bab0*/  @!P0 BRA `(.L_x_16648) ;  /* 0xfffffffc00f08947 */ /* 0x001fea000383ffff */
[----:B------:R-:W-:Y:S05]  /*6bac0*/  BRA `(.L_x_16646) ;  /* 0x00000000002c7947 */ /* 0x000fea0003800000 */
.L_x_16647:
[----:B------:R-:W0:Y:S02]  /*6bad0*/  QSPC.E.D P0, RZ, [R6] ;  /* 0x0000000006ff73aa */ /* 0x000e240000000700 */
[----:B0-----:R-:W-:Y:S05]  /*6bae0*/  @!P0 BRA `(.L_x_16649) ;  /* 0x0000000000188947 */ /* 0x001fea0003800000 */
.L_x_16650:
[----:B------:R-:W2:Y:S02]  /*6baf0*/  LD.E R8, [R6] ;  /* 0x0000000006087980 */ /* 0x000ea40000100900 */
[----:B--2---:R-:W-:-:S06]  /*6bb00*/  FADD R9, R13, R8 ;  /* 0x000000080d097221 */ /* 0x004fcc0000000000 */
[----:B------:R-:W2:Y:S02]  /*6bb10*/  ATOM.E.CAST.SPIN PT, R9, [R6], R8, R9 ;  /* 0x000000080609738b */ /* 0x000ea400019e0109 */
[----:B--2---:R-:W-:-:S13]  /*6bb20*/  ISETP.EQ.U32.AND P0, PT, R9, 0x1, PT ;  /* 0x000000010900780c */ /* 0x004fda0003f02070 */
[----:B------:R-:W-:Y:S05]  /*6bb30*/  @!P0 BRA `(.L_x_16650) ;  /* 0xfffffffc00ec8947 */ /* 0x000fea000383ffff */
[----:B------:R-:W-:Y:S05]  /*6bb40*/  BRA `(.L_x_16646) ;  /* 0x00000000000c7947 */ /* 0x000fea0003800000 */
.L_x_16649:
[----:B------:R-:W2:Y:S02]  /*6bb50*/  LD.E R8, desc[UR8][R6.64] ;  /* 0x0000000806087980 */ /* 0x000ea4000c101900 */
[----:B--2---:R-:W-:-:S05]  /*6bb60*/  FADD R9, R13, R8 ;  /* 0x000000080d097221 */ /* 0x004fca0000000000 */
[----:B------:R0:W-:Y:S02]  /*6bb70*/  ST.E desc[UR8][R6.64], R9 ;  /* 0x0000000906007985 */ /* 0x0001e4000c101908 */
.L_x_16646:
[----:B------:R-:W-:Y:S05]  /*6bb80*/  BSYNC.RECONVERGENT B0 ;  /* 0x0000000000007941 */ /* 0x000fea0003800200 */
.L_x_16645:
[----:B0-----:R-:W-:-:S05]  /*6bb90*/  IMAD.WIDE R6, R37, 0x4, R10 ;  /* 0x0000000425067825 */ /* 0x001fca00078e020a */
[----:B------:R0:W-:Y:S01]  /*6bba0*/  ATOM.E.ADD.F32.FTZ.RN.STRONG.GPU P0, RZ, desc[UR8][R6.64], R3 ;  /* 0x8000000306ff79a2 */ /* 0x0001e2000c10f308 */
[----:B------:R-:W-:Y:S04]  /*6bbb0*/  BSSY.RECONVERGENT B0, `(.L_x_16651) ;  /* 0x0000015000007945 */ /* 0x000fe80003800200 */
[----:B0-----:R-:W-:Y:S05]  /*6bbc0*/  @P0 BRA `(.L_x_16652) ;  /* 0x00000000004c0947 */ /* 0x001fea0003800000 */
[----:B------:R-:W0:Y:S02]  /*6bbd0*/  QSPC.E.S P0, RZ, [R6] ;  /* 0x0000000006ff73aa */ /* 0x000e240000000500 */
[----:B0-----:R-:W-:Y:S05]  /*6bbe0*/  @!P0 BRA `(.L_x_16653) ;  /* 0x0000000000188947 */ /* 0x001fea0003800000 */
[----:B------:R-:W-:-:S07]  /*6bbf0*/  MOV R8, R6 ;  /* 0x0000000600087202 */ /* 0x000fce0000000f00 */
.L_x_16654:
[----:B------:R-:W0:Y:S02]  /*6bc00*/  LDS R6, [R8] ;  /* 0x0000000008067984 */ /* 0x000e240000000800 */
[----:B0-----:R-:W-:-:S05]  /*6bc10*/  FADD R7, R3, R6 ;  /* 0x0000000603077221 */ /* 0x001fca0000000000 */
[----:B------:R-:W0:Y:S02]  /*6bc20*/  ATOMS.CAST.SPIN P0, [R8], R6, R7 ;  /* 0x000000060800758d */ /* 0x000e240001800007 */
[----:B0-----:R-:W-:Y:S05]  /*6bc30*/  @!P0 BRA `(.L_x_16654) ;  /* 0xfffffffc00f08947 */ /* 0x001fea000383ffff */
[----:B------:R-:W-:Y:S05]  /*6bc40*/  BRA `(.L_x_16652) ;  /* 0x00000000002c7947 */ /* 0x000fea0003800000 */
.L_x_16653:
[----:B------:R-:W0:Y:S02]  /*6bc50*/  QSPC.E.D P0, RZ, [R6] ;  /* 0x0000000006ff73aa */ /* 0x000e240000000700 */
[----:B0-----:R-:W-:Y:S05]  /*6bc60*/  @!P0 BRA `(.L_x_16655) ;  /* 0x0000000000188947 */ /* 0x001fea0003800000 */
.L_x_16656:
[----:B------:R-:W2:Y:S02]  /*6bc70*/  LD.E R8, [R6] ;  /* 0x0000000006087980 */ /* 0x000ea40000100900 */
[----:B--2---:R-:W-:-:S06]  /*6bc80*/  FADD R9, R3, R8 ;  /* 0x0000000803097221 */ /* 0x004fcc0000000000 */
[----:B------:R-:W2:Y:S02]  /*6bc90*/  ATOM.E.CAST.SPIN PT, R9, [R6], R8, R9 ;  /* 0x000000080609738b */ /* 0x000ea400019e0109 */
[----:B--2---:R-:W-:-:S13]  /*6bca0*/  ISETP.EQ.U32.AND P0, PT, R9, 0x1, PT ;  /* 0x000000010900780c */ /* 0x004fda0003f02070 */
[----:B------:R-:W-:Y:S05]  /*6bcb0*/  @!P0 BRA `(.L_x_16656) ;  /* 0xfffffffc00ec8947 */ /* 0x000fea000383ffff */
[----:B------:R-:W-:Y:S05]  /*6bcc0*/  BRA `(.L_x_16652) ;  /* 0x00000000000c7947 */ /* 0x000fea0003800000 */
.L_x_16655:
[----:B------:R-:W2:Y:S02]  /*6bcd0*/  LD.E R8, desc[UR8][R6.64] ;  /* 0x0000000806087980 */ /* 0x000ea4000c101900 */
[----:B--2---:R-:W-:-:S05]  /*6bce0*/  FADD R9, R3, R8 ;  /* 0x0000000803097221 */ /* 0x004fca0000000000 */
[----:B------:R0:W-:Y:S02]  /*6bcf0*/  ST.E desc[UR8][R6.64], R9 ;  /* 0x0000000906007985 */ /* 0x0001e4000c101908 */
.L_x_16652:
[----:B------:R-:W-:Y:S05]  /*6bd00*/  BSYNC.RECONVERGENT B0 ;  /* 0x0000000000007941 */ /* 0x000fea0003800200 */
.L_x_16651:
        /* <DEDUP_REMOVED lines=9> */
.L_x_16660:
[----:B------:R-:W0:Y:S02]  /*6bda0*/  LDS R4, [R6] ;  /* 0x0000000006047984 */ /* 0x000e240000000800 */
[----:B0-----:R-:W-:-:S05]  /*6bdb0*/  FADD R5, R9, R4 ;  /* 0x0000000409057221 */ /* 0x001fca0000000000 */
[----:B------:R-:W0:Y:S02]  /*6bdc0*/  ATOMS.CAST.SPIN P0, [R6], R4, R5 ;  /* 0x000000040600758d */ /* 0x000e240001800005 */
[----:B0-----:R-:W-:Y:S05]  /*6bdd0*/  @!P0 BRA `(.L_x_16660) ;  /* 0xfffffffc00f08947 */ /* 0x001fea000383ffff */
[----:B------:R-:W-:Y:S05]  /*6bde0*/  BRA `(.L_x_16658) ;  /* 0x00000000002c7947 */ /* 0x000fea0003800000 */
.L_x_16659:
[----:B------:R-:W0:Y:S02]  /*6bdf0*/  QSPC.E.D P0, RZ, [R4] ;  /* 0x0000000004ff73aa */ /* 0x000e240000000700 */
[----:B0-----:R-:W-:Y:S05]  /*6be00*/  @!P0 BRA `(.L_x_16661) ;  /* 0x0000000000188947 */ /* 0x001fea0003800000 */
.L_x_16662:
[----:B------:R-:W2:Y:S02]  /*6be10*/  LD.E R6, [R4] ;  /* 0x0000000004067980 */ /* 0x000ea40000100900 */
[----:B--2---:R-:W-:-:S06]  /*6be20*/  FADD R7, R9, R6 ;  /* 0x0000000609077221 */ /* 0x004fcc0000000000 */
[----:B------:R-:W2:Y:S02]  /*6be30*/  ATOM.E.CAST.SPIN PT, R7, [R4], R6, R7 ;  /* 0x000000060407738b */ /* 0x000ea400019e0107 */
[----:B--2---:R-:W-:-:S13]  /*6be40*/  ISETP.EQ.U32.AND P0, PT, R7, 0x1, PT ;  /* 0x000000010700780c */ /* 0x004fda0003f02070 */
[----:B------:R-:W-:Y:S05]  /*6be50*/  @!P0 BRA `(.L_x_16662) ;  /* 0xfffffffc00ec8947 */ /* 0x000fea000383ffff */
[----:B------:R-:W-:Y:S05]  /*6be60*/  BRA `(.L_x_16658) ;  /* 0x00000000000c7947 */ /* 0x000fea0003800000 */
.L_x_16661:
[----:B------:R-:W2:Y:S02]  /*6be70*/  LD.E R6, desc[UR8][R4.64] ;  /* 0x0000000804067980 */ /* 0x000ea4000c101900 */
[----:B--2---:R-:W-:-:S05]  /*6be80*/  FADD R7, R9, R6 ;  /* 0x0000000609077221 */ /* 0x004fca0000000000 */
[----:B------:R0:W-:Y:S02]  /*6be90*/  ST.E desc[UR8][R4.64], R7 ;  /* 0x0000000704007985 */ /* 0x0001e4000c101908 */
.L_x_16658:
[----:B------:R-:W-:Y:S05]  /*6bea0*/  BSYNC.RECONVERGENT B0 ;  /* 0x0000000000007941 */ /* 0x000fea0003800200 */
.L_x_16657:
[----:B------:R-:W-:-:S05]  /*6beb0*/  IMAD.WIDE R10, R36, 0x4, R10 ;  /* 0x00000004240a7825 */ /* 0x000fca00078e020a */
[----:B------:R1:W-:Y:S01]  /*6bec0*/  ATOM.E.ADD.F32.FTZ.RN.STRONG.GPU P0, RZ, desc[UR8][R10.64], R3 ;  /* 0x800000030aff79a2 */ /* 0x0003e2000c10f308 */
[----:B------:R-:W-:Y:S04]  /*6bed0*/  BSSY.RECONVERGENT B0, `(.L_x_16663) ;  /* 0x0000015000007945 */ /* 0x000fe80003800200 */
[----:B-1----:R-:W-:Y:S05]  /*6bee0*/  @P0 BRA `(.L_x_16664) ;  /* 0x00000000004c0947 */ /* 0x002fea0003800000 */
[----:B------:R-:W1:Y:S02]  /*6bef0*/  QSPC.E.S P0, RZ, [R10] ;  /* 0x000000000aff73aa */ /* 0x000e640000000500 */
[----:B-1----:R-:W-:Y:S05]  /*6bf00*/  @!P0 BRA `(.L_x_16665) ;  /* 0x0000000000188947 */ /* 0x002fea0003800000 */
[----:B------:R-:W-:-:S07]  /*6bf10*/  MOV R10, R10 ;  /* 0x0000000a000a7202 */ /* 0x000fce0000000f00 */
.L_x_16666:
[----:B0-----:R-:W0:Y:S02]  /*6bf20*/  LDS R4, [R10] ;  /* 0x000000000a047984 */ /* 0x001e240000000800 */
[----:B0-----:R-:W-:-:S05]  /*6bf30*/  FADD R5, R3, R4 ;  /* 0x0000000403057221 */ /* 0x001fca0000000000 */
[----:B------:R-:W0:Y:S02]  /*6bf40*/  ATOMS.CAST.SPIN P0, [R10], R4, R5 ;  /* 0x000000040a00758d */ /* 0x000e240001800005 */
[----:B0-----:R-:W-:Y:S05]  /*6bf50*/  @!P0 BRA `(.L_x_16666) ;  /* 0xfffffffc00f08947 */ /* 0x001fea000383ffff */
[----:B------:R-:W-:Y:S05]  /*6bf60*/  BRA `(.L_x_16664) ;  /* 0x00000000002c7947 */ /* 0x000fea0003800000 */
.L_x_16665:
[----:B------:R-:W1:Y:S02]  /*6bf70*/  QSPC.E.D P0, RZ, [R10] ;  /* 0x000000000aff73aa */ /* 0x000e640000000700 */
[----:B-1----:R-:W-:Y:S05]  /*6bf80*/  @!P0 BRA `(.L_x_16667) ;  /* 0x0000000000188947 */ /* 0x002fea0003800000 */
.L_x_16668:
[----:B0-----:R-:W2:Y:S02]  /*6bf90*/  LD.E R4, [R10] ;  /* 0x000000000a047980 */ /* 0x001ea40000100900 */
[----:B--2---:R-:W-:-:S06]  /*6bfa0*/  FADD R5, R3, R4 ;  /* 0x0000000403057221 */ /* 0x004fcc0000000000 */
[----:B------:R-:W2:Y:S02]  /*6bfb0*/  ATOM.E.CAST.SPIN PT, R5, [R10], R4, R5 ;  /* 0x000000040a05738b */ /* 0x000ea400019e0105 */
[----:B--2---:R-:W-:-:S13]  /*6bfc0*/  ISETP.EQ.U32.AND P0, PT, R5, 0x1, PT ;  /* 0x000000010500780c */ /* 0x004fda0003f02070 */
[----:B------:R-:W-:Y:S05]  /*6bfd0*/  @!P0 BRA `(.L_x_16668) ;  /* 0xfffffffc00ec8947 */ /* 0x000fea000383ffff */
[----:B------:R-:W-:Y:S05]  /*6bfe0*/  BRA `(.L_x_16664) ;  /* 0x00000000000c7947 */ /* 0x000fea0003800000 */
.L_x_16667:
[----:B0-----:R-:W2:Y:S02]  /*6bff0*/  LD.E R4, desc[UR8][R10.64] ;  /* 0x000000080a047980 */ /* 0x001ea4000c101900 */
[----:B--2---:R-:W-:-:S05]  /*6c000*/  FADD R5, R3, R4 ;  /* 0x0000000403057221 */ /* 0x004fca0000000000 */
[----:B------:R1:W-:Y:S02]  /*6c010*/  ST.E desc[UR8][R10.64], R5 ;  /* 0x000000050a007985 */ /* 0x0003e4000c101908 */
.L_x_16664:
[----:B------:R-:W-:Y:S05]  /*6c020*/  BSYNC.RECONVERGENT B0 ;  /* 0x0000000000007941 */ /* 0x000fea0003800200 */
.L_x_16663:
[----:B------:R-:W-:-:S03]  /*6c030*/  UMOV UR4, 0xffffffff ;  /* 0xffffffff00047882 */ /* 0x000fc60000000000 */
[----:B------:R-:W-:Y:S05]  /*6c040*/  BRA.DIV UR4, `(.L_x_16669) ;  /* 0x0000038a047c7947 */ /* 0x000fea000b800000 */
[----:B0-----:R-:W2:Y:S04]  /*6c050*/  LDL.LU R7, [R1+0x7c] ;  /* 0x00007c0001077983 */ /* 0x001ea80000300800 */
[----:B------:R-:W3:Y:S04]  /*6c060*/  LDL.LU R6, [R1+0x94] ;  /* 0x0000940001067983 */ /* 0x000ee80000300800 */
[----:B------:R-:W1:Y:S04]  /*6c070*/  LDL.LU R8, [R1+0xe0] ;  /* 0x0000e00001087983 */ /* 0x000e680000300800 */
[----:B--2---:R0:W2:Y:S04]  /*6c080*/  SHFL.IDX PT, R4, R7, 0x7, 0x181f ;  /* 0x00f81f0007047f89 */ /* 0x0040a800000e0000 */
[----:B---3--:R0:W3:Y:S04]  /*6c090*/  SHFL.IDX PT, R34, R6, 0x7, 0x181f ;  /* 0x00f81f0006227f89 */ /* 0x0080e800000e0000 */
[----:B-1----:R0:W1:Y:S02]  /*6c0a0*/  SHFL.IDX PT, R5, R8, 0x7, 0x181f ;  /* 0x00f81f0008057f89 */ /* 0x00206400000e0000 */
.L_x_17563:
[----:B0-----:R-:W4:Y:S01]  /*6c0b0*/  LDL.LU R8, [R1+0x80] ;  /* 0x0000800001087983 */ /* 0x001f220000300800 */
[----:B-12---:R-:W-:-:S04]  /*6c0c0*/  IMAD R5, R4, R60, R5 ;  /* 0x0000003c04057224 */ /* 0x006fc800078e0205 */
[----:B---3--:R-:W-:-:S05]  /*6c0d0*/  IMAD R7, R26, R34, R5 ;  /* 0x000000221a077224 */ /* 0x008fca00078e0205 */
[----:B------:R-:W-:Y:S02]  /*6c0e0*/  IADD3 R5, P0, PT, R0, R7, RZ ;  /* 0x0000000700057210 */ /* 0x000fe40007f1e0ff */
[----:B------:R-:W-:-:S04]  /*6c0f0*/  SHF.R.S32.HI R6, RZ, 0x1f, R7 ;  /* 0x0000001fff067819 */ /* 0x000fc80000011407 */
        /* <DEDUP_REMOVED lines=14> */
.L_x_16673:
[----:B------:R-:W0:Y:S02]  /*6c1e0*/  LDS R6, [R0] ;  /* 0x0000000000067984 */ /* 0x000e240000000800 */
[----:B0-----:R-:W-:-:S05]  /*6c1f0*/  FADD R7, R11, R6 ;  /* 0x000000060b077221 */ /* 0x001fca0000000000 */
[----:B------:R-:W0:Y:S02]  /*6c200*/  ATOMS.CAST.SPIN P0, [R0], R6, R7 ;  /* 0x000000060000758d */ /* 0x000e240001800007 */
[----:B0-----:R-:W-:Y:S05]  /*6c210*/  @!P0 BRA `(.L_x_16673) ;  /* 0xfffffffc00f08947 */ /* 0x001fea000383ffff */
[----:B------:R-:W-:Y:S05]  /*6c220*/  BRA `(.L_x_16671) ;  /* 0x00000000002c7947 */ /* 0x000fea0003800000 */
.L_x_16672:
[----:B------:R-:W0:Y:S02]  /*6c230*/  QSPC.E.D P0, RZ, [R4] ;  /* 0x0000000004ff73aa */ /* 0x000e240000000700 */
[----:B0-----:R-:W-:Y:S05]  /*6c240*/  @!P0 BRA `(.L_x_16674) ;  /* 0x0000000000188947 */ /* 0x001fea0003800000 */
.L_x_16675:
[----:B------:R-:W2:Y:S02]  /*6c250*/  LD.E R6, [R4] ;  /* 0x0000000004067980 */ /* 0x000ea40000100900 */
[----:B--2---:R-:W-:-:S06]  /*6c260*/  FADD R7, R11, R6 ;  /* 0x000000060b077221 */ /* 0x004fcc0000000000 */
[----:B------:R-:W2:Y:S02]  /*6c270*/  ATOM.E.CAST.SPIN PT, R7, [R4], R6, R7 ;  /* 0x000000060407738b */ /* 0x000ea400019e0107 */
[----:B--2---:R-:W-:-:S13]  /*6c280*/  ISETP.EQ.U32.AND P0, PT, R7, 0x1, PT ;  /* 0x000000010700780c */ /* 0x004fda0003f02070 */
[----:B------:R-:W-:Y:S05]  /*6c290*/  @!P0 BRA `(.L_x_16675) ;  /* 0xfffffffc00ec8947 */ /* 0x000fea000383ffff */
[----:B------:R-:W-:Y:S05]  /*6c2a0*/  BRA `(.L_x_16671) ;  /* 0x00000000000c7947 */ /* 0x000fea0003800000 */
.L_x_16674:
[----:B------:R-:W2:Y:S02]  /*6c2b0*/  LD.E R0, desc[UR8][R4.64] ;  /* 0x0000000804007980 */ /* 0x000ea4000c101900 */
[----:B--2---:R-:W-:-:S05]  /*6c2c0*/  FADD R7, R11, R0 ;  /* 0x000000000b077221 */ /* 0x004fca0000000000 */
[----:B------:R0:W-:Y:S02]  /*6c2d0*/  ST.E desc[UR8][R4.64], R7 ;  /* 0x0000000704007985 */ /* 0x0001e4000c101908 */
.L_x_16671:
[----:B------:R-:W-:Y:S05]  /*6c2e0*/  BSYNC.RECONVERGENT B0 ;  /* 0x0000000000007941 */ /* 0x000fea0003800200 */
.L_x_16670:
        /* <DEDUP_REMOVED lines=9> */
.L_x_16679:
[----:B------:R-:W0:Y:S02]  /*6c380*/  LDS R8, [R0] ;  /* 0x0000000000087984 */ /* 0x000e240000000800 */
[----:B0-----:R-:W-:-:S05]  /*6c390*/  FADD R9, R3, R8 ;  /* 0x0000000803097221 */ /* 0x001fca0000000000 */
[----:B------:R-:W0:Y:S02]  /*6c3a0*/  ATOMS.CAST.SPIN P0, [R0], R8, R9 ;  /* 0x000000080000758d */ /* 0x000e240001800009 */
[----:B0-----:R-:W-:Y:S05]  /*6c3b0*/  @!P0 BRA `(.L_x_16679) ;  /* 0xfffffffc00f08947 */ /* 0x001fea000383ffff */
[----:B------:R-:W-:Y:S05]  /*6c3c0*/  BRA `(.L_x_16677) ;  /* 0x00000000002c7947 */ /* 0x000fea0003800000 */
.L_x_16678:
[----:B------:R-:W0:Y:S02]  /*6c3d0*/  QSPC.E.D P0, RZ, [R6] ;  /* 0x0000000006ff73aa */ /* 0x000e240000000700 */
[----:B0-----:R-:W-:Y:S05]  /*6c3e0*/  @!P0 BRA `(.L_x_16680) ;  /* 0x0000000000188947 */ /* 0x001fea0003800000 */
.L_x_16681:
[----:B------:R-:W2:Y:S02]  /*6c3f0*/  LD.E R8, [R6] ;  /* 0x0000000006087980 */ /* 0x000ea40000100900 */
[----:B--2---:R-:W-:-:S06]  /*6c400*/  FADD R9, R3, R8 ;  /* 0x0000000803097221 */ /* 0x004fcc0000000000 */
[----:B------:R-:W2:Y:S02]  /*6c410*/  ATOM.E.CAST.SPIN PT, R9, [R6], R8, R9 ;  /* 0x000000080609738b */ /* 0x000ea400019e0109 */
[----:B--2---:R-:W-:-:S13]  /*6c420*/  ISETP.EQ.U32.AND P0, PT, R9, 0x1, PT ;  /* 0x000000010900780c */ /* 0x004fda0003f02070 */
[----:B------:R-:W-:Y:S05]  /*6c430*/  @!P0 BRA `(.L_x_16681) ;  /* 0xfffffffc00ec8947 */ /* 0x000fea000383ffff */
[----:B------:R-:W-:Y:S05]  /*6c440*/  BRA `(.L_x_16677) ;  /* 0x00000000000c7947 */ /* 0x000fea0003800000 */
.L_x_16680:
[----:B------:R-:W2:Y:S02]  /*6c450*/  LD.E R0, desc[UR8][R6.64] ;  /* 0x0000000806007980 */ /* 0x000ea4000c101900 */
[----:B--2---:R-:W-:-:S05]  /*6c460*/  FADD R9, R3, R0 ;  /* 0x0000000003097221 */ /* 0x004fca0000000000 */
[----:B------:R0:W-:Y:S02]  /*6c470*/  ST.E desc[UR8][R6.64], R9 ;  /* 0x0000000906007985 */ /* 0x0001e4000c101908 */
.L_x_16677:
[----:B------:R-:W-:Y:S05]  /*6c480*/  BSYNC.RECONVERGENT B0 ;  /* 0x0000000000007941 */ /* 0x000fea0003800200 */
.L_x_16676:
        /* <DEDUP_REMOVED lines=10> */
.L_x_16685:
[----:B------:R-:W0:Y:S02]  /*6c530*/  LDS R8, [R0] ;  /* 0x0000000000087984 */ /* 0x000e240000000800 */
[----:B0-----:R-:W-:-:S05]  /*6c540*/  FADD R9, R13, R8 ;  /* 0x000000080d097221 */ /* 0x001fca0000000000 */
[----:B------:R-:W0:Y:S02]  /*6c550*/  ATOMS.CAST.SPIN P0, [R0], R8, R9 ;  /* 0x000000080000758d */ /* 0x000e240001800009 */
[----:B0-----:R-:W-:Y:S05]  /*6c560*/  @!P0 BRA `(.L_x_16685) ;  /* 0xfffffffc00f08947 */ /* 0x001fea000383ffff */
[----:B------:R-:W-:Y:S05]  /*6c570*/  BRA `(.L_x_16683) ;  /* 0x00000000002c7947 */ /* 0x000fea0003800000 */
.L_x_16684:
[----:B------:R-:W0:Y:S02]  /*6c580*/  QSPC.E.D P0, RZ, [R8] ;  /* 0x0000000008ff73aa */ /* 0x000e240000000700 */
[----:B0-----:R-:W-:Y:S05]  /*6c590*/  @!P0 BRA `(.L_x_16686) ;  /* 0x0000000000188947 */ /* 0x001fea0003800000 */
.L_x_16687:
[----:B------:R-:W2:Y:S02]  /*6c5a0*/  LD.E R10, [R8] ;  /* 0x00000000080a7980 */ /* 0x000ea40000100900 */
[----:B--2---:R-:W-:-:S06]  /*6c5b0*/  FADD R11, R13, R10 ;  /* 0x0000000a0d0b7221 */ /* 0x004fcc0000000000 */
[----:B------:R-:W2:Y:S02]  /*6c5c0*/  ATOM.E.CAST.SPIN PT, R11, [R8], R10, R11 ;  /* 0x0000000a080b738b */ /* 0x000ea400019e010b */
[----:B--2---:R-:W-:-:S13]  /*6c5d0*/  ISETP.EQ.U32.AND P0, PT, R11, 0x1, PT ;  /* 0x000000010b00780c */ /* 0x004fda0003f02070 */
[----:B------:R-:W-:Y:S05]  /*6c5e0*/  @!P0 BRA `(.L_x_16687) ;  /* 0xfffffffc00ec8947 */ /* 0x000fea000383ffff */
[----:B------:R-:W-:Y:S05]  /*6c5f0*/  BRA `(.L_x_16683) ;  /* 0x00000000000c7947 */ /* 0x000fea0003800000 */
.L_x_16686:
[----:B------:R-:W2:Y:S02]  /*6c600*/  LD.E R0, desc[UR8][R8.64] ;  /* 0x0000000808007980 */ /* 0x000ea4000c101900 */
[----:B--2---:R-:W-:-:S05]  /*6c610*/  FADD R11, R13, R0 ;  /* 0x000000000d0b7221 */ /* 0x004fca0000000000 */
[----:B------:R0:W-:Y:S02]  /*6c620*/  ST.E desc[UR8][R8.64], R11 ;  /* 0x0000000b08007985 */ /* 0x0001e4000c101908 */
.L_x_16683:
[----:B------:R-:W-:Y:S05]  /*6c630*/  BSYNC.RECONVERGENT B0 ;  /* 0x0000000000007941 */ /* 0x000fea0003800200 */
.L_x_16682:
[----:B0-----:R-:W-:-:S05]  /*6c640*/  IMAD.WIDE R8, R60, 0x4, R6 ;  /* 0x000000043c087825 */ /* 0x001fca00078e0206 */
[----:B------:R0:W-:Y:S01]  /*6c650*/  ATOM.E.ADD.F32.FTZ.RN.STRONG.GPU P0, RZ, desc[UR8][R8.64], R3 ;  /* 0x8000000308ff79a2 */ /* 0x0001e2000c10f308 */
[----:B------:R-:W-:Y:S04]  /*6c660*/  BSSY.RECONVERGENT B0, `(.L_x_16688) ;  /* 0x0000015000007945 */ /* 0x000fe80003800200 */
[----:B0-----:R-:W-:Y:S05]  /*6c670*/  @P0 BRA `(.L_x_16689) ;  /* 0x00000000004c0947 */ /* 0x001fea0003800000 */
[----:B------:R-:W0:Y:S02]  /*6c680*/  QSPC.E.S P0, RZ, [R8] ;  /* 0x0000000008ff73aa */ /* 0x000e240000000500 */
[----:B0-----:R-:W-:Y:S05]  /*6c690*/  @!P0 BRA `(.L_x_16690) ;  /* 0x0000000000188947 */ /* 0x001fea0003800000 */
[----:B------:R-:W-:-:S07]  /*6c6a0*/  MOV R0, R8 ;  /* 0x0000000800007202 */ /* 0x000fce0000000f00 */
.L_x_16691:
[----:B------:R-:W0:Y:S02]  /*6c6b0*/  LDS R8, [R0] ;  /* 0x0000000000087984 */ /* 0x000e240000000800 */
[----:B0-----:R-:W-:-:S05]  /*6c6c0*/  FADD R9, R3, R8 ;  /* 0x0000000803097221 */ /* 0x001fca0000000000 */
[----:B------:R-:W0:Y:S02]  /*6c6d0*/  ATOMS.CAST.SPIN P0, [R0], R8, R9 ;  /* 0x000000080000758d */ /* 0x000e240001800009 */
[----:B0-----:R-:W-:Y:S05]  /*6c6e0*/  @!P0 BRA `(.L_x_16691) ;  /* 0xfffffffc00f08947 */ /* 0x001fea000383ffff */
[----:B------:R-:W-:Y:S05]  /*6c6f0*/  BRA `(.L_x_16689) ;  /* 0x00000000002c7947 */ /* 0x000fea0003800000 */
.L_x_16690:
[----:B------:R-:W0:Y:S02]  /*6c700*/  QSPC.E.D P0, RZ, [R8] ;  /* 0x0000000008ff73aa */ /* 0x000e240000000700 */
[----:B0-----:R-:W-:Y:S05]  /*6c710*/  @!P0 BRA `(.L_x_16692) ;  /* 0x0000000000188947 */ /* 0x001fea0003800000 */
.L_x_16693:
[----:B------:R-:W2:Y:S02]  /*6c720*/  LD.E R10, [R8] ;  /* 0x00000000080a7980 */ /* 0x000ea40000100900 */
[----:B--2---:R-:W-:-:S06]  /*6c730*/  FADD R11, R3, R10 ;  /* 0x0000000a030b7221 */ /* 0x004fcc0000000000 */
[----:B------:R-:W2:Y:S02]  /*6c740*/  ATOM.E.CAST.SPIN PT, R11, [R8], R10, R11 ;  /* 0x0000000a080b738b */ /* 0x000ea400019e010b */
[----:B--2---:R-:W-:-:S13]  /*6c750*/  ISETP.EQ.U32.AND P0, PT, R11, 0x1, PT ;  /* 0x000000010b00780c */ /* 0x004fda0003f02070 */
[----:B------:R-:W-:Y:S05]  /*6c760*/  @!P0 BRA `(.L_x_16693) ;  /* 0xfffffffc00ec8947 */ /* 0x000fea000383ffff */
[----:B------:R-:W-:Y:S05]  /*6c770*/  BRA `(.L_x_16689) ;  /* 0x00000000000c7947 */ /* 0x000fea0003800000 */
.L_x_16692:
[----:B------:R-:W2:Y:S02]  /*6c780*/  LD.E R0, desc[UR8][R8.64] ;  /* 0x0000000808007980 */ /* 0x000ea4000c101900 */
[----:B--2---:R-:W-:-:S05]  /*6c790*/  FADD R11, R3, R0 ;  /* 0x00000000030b7221 */ /* 0x004fca0000000000 */
[----:B------:R0:W-:Y:S02]  /*6c7a0*/  ST.E desc[UR8][R8.64], R11 ;  /* 0x0000000b08007985 */ /* 0x0001e4000c101908 */
.L_x_16689:
[----:B------:R-:W-:Y:S05]  /*6c7b0*/  BSYNC.RECONVERGENT B0 ;  /* 0x0000000000007941 */ /* 0x000fea0003800200 */
.L_x_16688:
        /* <DEDUP_REMOVED lines=10> */
.L_x_16697:
[----:B------:R-:W0:Y:S02]  /*6c860*/  LDS R8, [R0] ;  /* 0x0000000000087984 */ /* 0x000e240000000800 */
[----:B0-----:R-:W-:-:S05]  /*6c870*/  FADD R9, R13, R8 ;  /* 0x000000080d097221 */ /* 0x001fca0000000000 */
[----:B------:R-:W0:Y:S02]  /*6c880*/  ATOMS.CAST.SPIN P0, [R0], R8, R9 ;  /* 0x000000080000758d */ /* 0x000e240001800009 */
[----:B0-----:R-:W-:Y:S05]  /*6c890*/  @!P0 BRA `(.L_x_16697) ;  /* 0xfffffffc00f08947 */ /* 0x001fea000383ffff */
[----:B------:R-:W-:Y:S05]  /*6c8a0*/  BRA `(.L_x_16695) ;  /* 0x00000000002c7947 */ /* 0x000fea0003800000 */
.L_x_16696:
[----:B------:R-:W0:Y:S02]  /*6c8b0*/  QSPC.E.D P0, RZ, [R8] ;  /* 0x0000000008ff73aa */ /* 0x000e240000000700 */
[----:B0-----:R-:W-:Y:S05]  /*6c8c0*/  @!P0 BRA `(.L_x_16698) ;  /* 0x0000000000188947 */ /* 0x001fea0003800000 */
.L_x_16699:
[----:B------:R-:W2:Y:S02]  /*6c8d0*/  LD.E R10, [R8] ;  /* 0x00000000080a7980 */ /* 0x000ea40000100900 */
[----:B--2---:R-:W-:-:S06]  /*6c8e0*/  FADD R11, R13, R10 ;  /* 0x0000000a0d0b7221 */ /* 0x004fcc0000000000 */
[----:B------:R-:W2:Y:S02]  /*6c8f0*/  ATOM.E.CAST.SPIN PT, R11, [R8], R10, R11 ;  /* 0x0000000a080b738b */ /* 0x000ea400019e010b */
[----:B--2---:R-:W-:-:S13]  /*6c900*/  ISETP.EQ.U32.AND P0, PT, R11, 0x1, PT ;  /* 0x000000010b00780c */ /* 0x004fda0003f02070 */
[----:B------:R-:W-:Y:S05]  /*6c910*/  @!P0 BRA `(.L_x_16699) ;  /* 0xfffffffc00ec8947 */ /* 0x000fea000383ffff */
[----:B------:R-:W-:Y:S05]  /*6c920*/  BRA `(.L_x_16695) ;  /* 0x00000000000c7947 */ /* 0x000fea0003800000 */
.L_x_16698:
[----:B------:R-:W2:Y:S02]  /*6c930*/  LD.E R0, desc[UR8][R8.64] ;  /* 0x0000000808007980 */ /* 0x000ea4000c101900 */
[----:B--2---:R-:W-:-:S05]  /*6c940*/  FADD R11, R13, R0 ;  /* 0x000000000d0b7221 */ /* 0x004fca0000000000 */
[----:B------:R0:W-:Y:S02]  /*6c950*/  ST.E desc[UR8][R8.64], R11 ;  /* 0x0000000b08007985 */ /* 0x0001e4000c101908 */
.L_x_16695:
[----:B------:R-:W-:Y:S05]  /*6c960*/  BSYNC.RECONVERGENT B0 ;  /* 0x0000000000007941 */ /* 0x000fea0003800200 */
.L_x_16694:
[----:B0-----:R-:W-:-:S05]  /*6c970*/  IMAD.WIDE R8, R59, 0x4, R6 ;  /* 0x000000043b087825 */ /* 0x001fca00078e0206 */
[----:B------:R0:W-:Y:S01]  /*6c980*/  ATOM.E.ADD.F32.FTZ.RN.STRONG.GPU P0, RZ, desc[UR8][R8.64], R3 ;  /* 0x8000000308ff79a2 */ /* 0x0001e2000c10f308 */
[----:B------:R-:W-:Y:S04]  /*6c990*/  BSSY.RECONVERGENT B0, `(.L_x_16700) ;  /* 0x0000015000007945 */ /* 0x000fe80003800200 */
[----:B0-----:R-:W-:Y:S05]  /*6c9a0*/  @P0 BRA `(.L_x_16701) ;  /* 0x00000000004c0947 */ /* 0x001fea0003800000 */
[----:B------:R-:W0:Y:S02]  /*6c9b0*/  QSPC.E.S P0, RZ, [R8] ;  /* 0x0000000008ff73aa */ /* 0x000e240000000500 */
[----:B0-----:R-:W-:Y:S05]  /*6c9c0*/  @!P0 BRA `(.L_x_16702) ;  /* 0x0000000000188947 */ /* 0x001fea0003800000 */
[----:B------:R-:W-:-:S07]  /*6c9d0*/  MOV R0, R8 ;  /* 0x0000000800007202 */ /* 0x000fce0000000f00 */
.L_x_16703:
[----:B------:R-:W0:Y:S02]  /*6c9e0*/  LDS R8, [R0] ;  /* 0x0000000000087984 */ /* 0x000e240000000800 */
[----:B0-----:R-:W-:-:S05]  /*6c9f0*/  FADD R9, R3, R8 ;  /* 0x0000000803097221 */ /* 0x001fca0000000000 */
[----:B------:R-:W0:Y:S02]  /*6ca00*/  ATOMS.CAST.SPIN P0, [R0], R8, R9 ;  /* 0x000000080000758d */ /* 0x000e240001800009 */
[----:B0-----:R-:W-:Y:S05]  /*6ca10*/  @!P0 BRA `(.L_x_16703) ;  /* 0xfffffffc00f08947 */ /* 0x001fea000383ffff */
[----:B------:R-:W-:Y:S05]  /*6ca20*/  BRA `(.L_x_16701) ;  /* 0x00000000002c7947 */ /* 0x000fea0003800000 */
.L_x_16702:
[----:B------:R-:W0:Y:S02]  /*6ca30*/  QSPC.E.D P0, RZ, [R8] ;  /* 0x0000000008ff73aa */ /* 0x000e240000000700 */
[----:B0-----:R-:W-:Y:S05]  /*6ca40*/  @!P0 BRA `(.L_x_16704) ;  /* 0x0000000000188947 */ /* 0x001fea0003800000 */
.L_x_16705:
[----:B------:R-:W2:Y:S02]  /*6ca50*/  LD.E R10, [R8] ;  /* 0x00000000080a7980 */ /* 0x000ea40000100900 */
[----:B--2---:R-:W-:-:S06]  /*6ca60*/  FADD R11, R3, R10 ;  /* 0x0000000a030b7221 */ /* 0x004fcc0000000000 */
[----:B------:R-:W2:Y:S02]  /*6ca70*/  ATOM.E.CAST.SPIN PT, R11, [R8], R10, R11 ;  /* 0x0000000a080b738b */ /* 0x000ea400019e010b */
[----:B--2---:R-:W-:-:S13]  /*6ca80*/  ISETP.EQ.U32.AND P0, PT, R11, 0x1, PT ;  /* 0x000000010b00780c */ /* 0x004fda0003f02070 */
[----:B------:R-:W-:Y:S05]  /*6ca90*/  @!P0 BRA `(.L_x_16705) ;  /* 0xfffffffc00ec8947 */ /* 0x000fea000383ffff */
[----:B------:R-:W-:Y:S05]  /*6caa0*/  BRA `(.L_x_16701) ;  /* 0x00000000000c7947 */ /* 0x000fea0003800000 */
.L_x_16704:
[----:B------:R-:W2:Y:S02]  /*6cab0*/  LD.E R0, desc[UR8][R8.64] ;  /* 0x0000000808007980 */ /* 0x000ea4000c101900 */
[----:B--2---:R-:W-:-:S05]  /*6cac0*/  FADD R11, R3, R0 ;  /* 0x00000000030b7221 */ /* 0x004fca0000000000 */
[----:B------:R0:W-:Y:S02]  /*6cad0*/  ST.E desc[UR8][R8.64], R11 ;  /* 0x0000000b08007985 */ /* 0x0001e4000c101908 */
.L_x_16701:
[----:B------:R-:W-:Y:S05]  /*6cae0*/  BSYNC.RECONVERGENT B0 ;  /* 0x0000000000007941 */ /* 0x000fea0003800200 */
.L_x_16700:
        /* <DEDUP_REMOVED lines=10> */
.L_x_16709:
[----:B------:R-:W0:Y:S02]  /*6cb90*/  LDS R8, [R0] ;  /* 0x0000000000087984 */ /* 0x000e240000000800 */
[----:B0-----:R-:W-:-:S05]  /*6cba0*/  FADD R9, R13, R8 ;  /* 0x000000080d097221 */ /* 0x001fca0000000000 */
[----:B------:R-:W0:Y:S02]  /*6cbb0*/  ATOMS.CAST.SPIN P0, [R0], R8, R9 ;  /* 0x000000080000758d */ /* 0x000e240001800009 */
[----:B0-----:R-:W-:Y:S05]  /*6cbc0*/  @!P0 BRA `(.L_x_16709) ;  /* 0xfffffffc00f08947 */ /* 0x001fea000383ffff */
[----:B------:R-:W-:Y:S05]  /*6cbd0*/  BRA `(.L_x_16707) ;  /* 0x00000000002c7947 */ /* 0x000fea0003800000 */
.L_x_16708:
[----:B------:R-:W0:Y:S02]  /*6cbe0*/  QSPC.E.D P0, RZ, [R8] ;  /* 0x0000000008ff73aa */ /* 0x000e240000000700 */
[----:B0-----:R-:W-:Y:S05]  /*6cbf0*/  @!P0 BRA `(.L_x_16710) ;  /* 0x0000000000188947 */ /* 0x001fea0003800000 */
.L_x_16711:
[----:B------:R-:W2:Y:S02]  /*6cc00*/  LD.E R10, [R8] ;  /* 0x00000000080a7980 */ /* 0x000ea40000100900 */
[----:B--2---:R-:W-:-:S06]  /*6cc10*/  FADD R11, R13, R10 ;  /* 0x0000000a0d0b7221 */ /* 0x004fcc0000000000 */
[----:B------:R-:W2:Y:S02]  /*6cc20*/  ATOM.E.CAST.SPIN PT, R11, [R8], R10, R11 ;  /* 0x0000000a080b738b */ /* 0x000ea400019e010b */
[----:B--2---:R-:W-:-:S13]  /*6cc30*/  ISETP.EQ.U32.AND P0, PT, R11, 0x1, PT ;  /* 0x000000010b00780c */ /* 0x004fda0003f02070 */
[----:B------:R-:W-:Y:S05]  /*6cc40*/  @!P0 BRA `(.L_x_16711) ;  /* 0xfffffffc00ec8947 */ /* 0x000fea000383ffff */
[----:B------:R-:W-:Y:S05]  /*6cc50*/  BRA `(.L_x_16707) ;  /* 0x00000000000c7947 */ /* 0x000fea0003800000 */
.L_x_16710:
[----:B------:R-:W2:Y:S02]  /*6cc60*/  LD.E R0, desc[UR8][R8.64] ;  /* 0x0000000808007980 */ /* 0x000ea4000c101900 */
[----:B--2---:R-:W-:-:S05]  /*6cc70*/  FADD R11, R13, R0 ;  /* 0x000000000d0b7221 */ /* 0x004fca0000000000 */
[----:B------:R0:W-:Y:S02]  /*6cc80*/  ST.E desc[UR8][R8.64], R11 ;  /* 0x0000000b08007985 */ /* 0x0001e4000c101908 */
.L_x_16707:
[----:B------:R-:W-:Y:S05]  /*6cc90*/  BSYNC.RECONVERGENT B0 ;  /* 0x0000000000007941 */ /* 0x000fea0003800200 */
.L_x_16706:
[----:B0-----:R-:W-:-:S05]  /*6cca0*/  IMAD.WIDE R8, R52, 0x4, R6 ;  /* 0x0000000434087825 */ /* 0x001fca00078e0206 */
[----:B------:R0:W-:Y:S01]  /*6ccb0*/  ATOM.E.ADD.F32.FTZ.RN.STRONG.GPU P0, RZ, desc[UR8][R8.64], R3 ;  /* 0x8000000308ff79a2 */ /* 0x0001e2000c10f308 */
[----:B------:R-:W-:Y:S04]  /*6ccc0*/  BSSY.RECONVERGENT B0, `(.L_x_16712) ;  /* 0x0000015000007945 */ /* 0x000fe80003800200 */
[----:B0-----:R-:W-:Y:S05]  /*6ccd0*/  @P0 BRA `(.L_x_16713) ;  /* 0x00000000004c0947 */ /* 0x001fea0003800000 */
[----:B------:R-:W0:Y:S02]  /*6cce0*/  QSPC.E.S P0, RZ, [R8] ;  /* 0x0000000008ff73aa */ /* 0x000e240000000500 */
[----:B0-----:R-:W-:Y:S05]  /*6ccf0*/  @!P0 BRA `(.L_x_16714) ;  /* 0x0000000000188947 */ /* 0x001fea0003800000 */
[----:B------:R-:W-:-:S07]  /*6cd00*/  MOV R0, R8 ;  /* 0x0000000800007202 */ /* 0x000fce0000000f00 */
.L_x_16715:
[----:B------:R-:W0:Y:S02]  /*6cd10*/  LDS R8, [R0] ;  /* 0x0000000000087984 */ /* 0x000e240000000800 */
[----:B0-----:R-:W-:-:S05]  /*6cd20*/  FADD R9, R3, R8 ;  /* 0x0000000803097221 */ /* 0x001fca0000000000 */
[----:B------:R-:W0:Y:S02]  /*6cd30*/  ATOMS.CAST.SPIN P0, [R0], R8, R9 ;  /* 0x000000080000758d */ /* 0x000e240001800009 */
[----:B0-----:R-:W-:Y:S05]  /*6cd40*/  @!P0 BRA `(.L_x_16715) ;  /* 0xfffffffc00f08947 */ /* 0x001fea000383ffff */
[----:B------:R-:W-:Y:S05]  /*6cd50*/  BRA `(.L_x_16713) ;  /* 0x00000000002c7947 */ /* 0x000fea0003800000 */
.L_x_16714:
[----:B------:R-:W0:Y:S02]  /*6cd60*/  QSPC.E.D P0, RZ, [R8] ;  /* 0x0000000008ff73aa */ /* 0x000e240000000700 */
[----:B0-----:R-:W-:Y:S05]  /*6cd70*/  @!P0 BRA `(.L_x_16716) ;  /* 0x0000000000188947 */ /* 0x001fea0003800000 */
.L_x_16717:
[----:B------:R-:W2:Y:S02]  /*6cd80*/  LD.E R10, [R8] ;  /* 0x00000000080a7980 */ /* 0x000ea40000100900 */
[----:B--2---:R-:W-:-:S06]  /*6cd90*/  FADD R11, R3, R10 ;  /* 0x0000000a030b7221 */ /* 0x004fcc0000000000 */
[----:B------:R-:W2:Y:S02]  /*6cda0*/  ATOM.E.CAST.SPIN PT, R11, [R8], R10, R11 ;  /* 0x0000000a080b738b */ /* 0x000ea400019e010b */
[----:B--2---:R-:W-:-:S13]  /*6cdb0*/  ISETP.EQ.U32.AND P0, PT, R11, 0x1, PT ;  /* 0x000000010b00780c */ /* 0x004fda0003f02070 */
[----:B------:R-:W-:Y:S05]  /*6cdc0*/  @!P0 BRA `(.L_x_16717) ;  /* 0xfffffffc00ec8947 */ /* 0x000fea000383ffff */
[----:B------:R-:W-:Y:S05]  /*6cdd0*/  BRA `(.L_x_16713) ;  /* 0x00000000000c7947 */ /* 0x000fea0003800000 */
.L_x_16716:
[----:B------:R-:W2:Y:S02]  /*6cde0*/  LD.E R0, desc[UR8][R8.64] ;  /* 0x0000000808007980 */ /* 0x000ea4000c101900 */
[----:B--2---:R-:W-:-:S05]  /*6cdf0*/  FADD R11, R3, R0 ;  /* 0x00000000030b7221 */ /* 0x004fca0000000000 */
[----:B------:R0:W-:Y:S02]  /*6ce00*/  ST.E desc[UR8][R8.64], R11 ;  /* 0x0000000b08007985 */ /* 0x0001e4000c101908 */
.L_x_16713:
[----:B------:R-:W-:Y:S05]  /*6ce10*/  BSYNC.RECONVERGENT B0 ;  /* 0x0000000000007941 */ /* 0x000fea0003800200 */
.L_x_16712:
        /* <DEDUP_REMOVED lines=10> */
.L_x_16721:
[----:B------:R-:W0:Y:S02]  /*6cec0*/  LDS R8, [R0] ;  /* 0x0000000000087984 */ /* 0x000e240000000800 */
[----:B0-----:R-:W-:-:S05]  /*6ced0*/  FADD R9, R13, R8 ;  /* 0x000000080d097221 */ /* 0x001fca0000000000 */
[----:B------:R-:W0:Y:S02]  /*6cee0*/  ATOMS.CAST.SPIN P0, [R0], R8, R9 ;  /* 0x000000080000758d */ /* 0x000e240001800009 */
[----:B0-----:R-:W-:Y:S05]  /*6cef0*/  @!P0 BRA `(.L_x_16721) ;  /* 0xfffffffc00f08947 */ /* 0x001fea000383ffff */
[----:B------:R-:W-:Y:S05]  /*6cf00*/  BRA `(.L_x_16719) ;  /* 0x00000000002c7947 */ /* 0x000fea0003800000 */
.L_x_16720:
[----:B------:R-:W0:Y:S02]  /*6cf10*/  QSPC.E.D P0, RZ, [R8] ;  /* 0x0000000008ff73aa */ /* 0x000e240000000700 */
[----:B0-----:R-:W-:Y:S05]  /*6cf20*/  @!P0 BRA `(.L_x_16722) ;  /* 0x0000000000188947 */ /* 0x001fea0003800000 */
.L_x_16723:
[----:B------:R-:W2:Y:S02]  /*6cf30*/  LD.E R10, [R8] ;  /* 0x00000000080a7980 */ /* 0x000ea40000100900 */
[----:B--2---:R-:W-:-:S06]  /*6cf40*/  FADD R11, R13, R10 ;  /* 0x0000000a0d0b7221 */ /* 0x004fcc0000000000 */
[----:B------:R-:W2:Y:S02]  /*6cf50*/  ATOM.E.CAST.SPIN PT, R11, [R8], R10, R11 ;  /* 0x0000000a080b738b */ /* 0x000ea400019e010b */
[----:B--2---:R-:W-:-:S13]  /*6cf60*/  ISETP.EQ.U32.AND P0, PT, R11, 0x1, PT ;  /* 0x000000010b00780c */ /* 0x004fda0003f02070 */
[----:B------:R-:W-:Y:S05]  /*6cf70*/  @!P0 BRA `(.L_x_16723) ;  /* 0xfffffffc00ec8947 */ /* 0x000fea000383ffff */
[----:B------:R-:W-:Y:S05]  /*6cf80*/  BRA `(.L_x_16719) ;  /* 0x00000000000c7947 */ /* 0x000fea0003800000 */
.L_x_16722:
[----:B------:R-:W2:Y:S02]  /*6cf90*/  LD.E R0, desc[UR8][R8.64] ;  /* 0x0000000808007980 */ /* 0x000ea4000c101900 */
[----:B--2---:R-:W-:-:S05]  /*6cfa0*/  FADD R11, R13, R0 ;  /* 0x000000000d0b7221 */ /* 0x004fca0000000000 */
[----:B------:R0:W-:Y:S02]  /*6cfb0*/  ST.E desc[UR8][R8.64], R11 ;  /* 0x0000000b08007985 */ /* 0x0001e4000c101908 */
.L_x_16719:
[----:B------:R-:W-:Y:S05]  /*6cfc0*/  BSYNC.RECONVERGENT B0 ;  /* 0x0000000000007941 */ /* 0x000fea0003800200 */
.L_x_16718:
[----:B0-----:R-:W-:-:S05]  /*6cfd0*/  IMAD.WIDE R8, R39, 0x4, R6 ;  /* 0x0000000427087825 */ /* 0x001fca00078e0206 */
[----:B------:R0:W-:Y:S01]  /*6cfe0*/  ATOM.E.ADD.F32.FTZ.RN.STRONG.GPU P0, RZ, desc[UR8][R8.64], R3 ;  /* 0x8000000308ff79a2 */ /* 0x0001e2000c10f308 */
[----:B------:R-:W-:Y:S04]  /*6cff0*/  BSSY.RECONVERGENT B0, `(.L_x_16724) ;  /* 0x0000015000007945 */ /* 0x000fe80003800200 */
[----:B0-----:R-:W-:Y:S05]  /*6d000*/  @P0 BRA `(.L_x_16725) ;  /* 0x00000000004c0947 */ /* 0x001fea0003800000 */
[----:B------:R-:W0:Y:S02]  /*6d010*/  QSPC.E.S P0, RZ, [R8] ;  /* 0x0000000008ff73aa */ /* 0x000e240000000500 */
[----:B0-----:R-:W-:Y:S05]  /*6d020*/  @!P0 BRA `(.L_x_16726) ;  /* 0x0000000000188947 */ /* 0x001fea0003800000 */
[----:B------:R-:W-:-:S07]  /*6d030*/  MOV R0, R8 ;  /* 0x0000000800007202 */ /* 0x000fce0000000f00 */
.L_x_16727:
[----:B------:R-:W0:Y:S02]  /*6d040*/  LDS R8, [R0] ;  /* 0x0000000000087984 */ /* 0x000e240000000800 */
[----:B0-----:R-:W-:-:S05]  /*6d050*/  FADD R9, R3, R8 ;  /* 0x0000000803097221 */ /* 0x001fca0000000000 */
[----:B------:R-:W0:Y:S02]  /*6d060*/  ATOMS.CAST.SPIN P0, [R0], R8, R9 ;  /* 0x000000080000758d */ /* 0x000e240001800009 */
[----:B0-----:R-:W-:Y:S05]  /*6d070*/  @!P0 BRA `(.L_x_16727) ;  /* 0xfffffffc00f08947 */ /* 0x001fea000383ffff */
[----:B------:R-:W-:Y:S05]  /*6d080*/  BRA `(.L_x_16725) ;  /* 0x00000000002c7947 */ /* 0x000fea0003800000 */
.L_x_16726:
[----:B------:R-:W0:Y:S02]  /*6d090*/  QSPC.E.D P0, RZ, [R8] ;  /* 0x0000000008ff73aa */ /* 0x000e240000000700 */
[----:B0-----:R-:W-:Y:S05]  /*6d0a0*/  @!P0 BRA `(.L_x_16728) ;  /* 0x0000000000188947 */ /* 0x001fea0003800000 */
.L_x_16729:
[----:B------:R-:W2:Y:S02]  /*6d0b0*/  LD.E R10, [R8] ;  /* 0x00000000080a7980 */ /* 0x000ea40000100900 */
[----:B--2---:R-:W-:-:S06]  /*6d0c0*/  FADD R11, R3, R10 ;  /* 0x0000000a030b7221 */ /* 0x004fcc0000000000 */
[----:B------:R-:W2:Y:S02]  /*6d0d0*/  ATOM.E.CAST.SPIN PT, R11, [R8], R10, R11 ;  /* 0x0000000a080b738b */ /* 0x000ea400019e010b */
[----:B--2---:R-:W-:-:S13]  /*6d0e0*/  ISETP.EQ.U32.AND P0, PT, R11, 0x1, PT ;  /* 0x000000010b00780c */ /* 0x004fda0003f02070 */
[----:B------:R-:W-:Y:S05]  /*6d0f0*/  @!P0 BRA `(.L_x_16729) ;  /* 0xfffffffc00ec8947 */ /* 0x000fea000383ffff */
[----:B------:R-:W-:Y:S05]  /*6d100*/  BRA `(.L_x_16725) ;  /* 0x00000000000c7947 */ /* 0x000fea0003800000 */
.L_x_16728:
[----:B------:R-:W2:Y:S02]  /*6d110*/  LD.E R0, desc[UR8][R8.64] ;  /* 0x0000000808007980 */ /* 0x000ea4000c101900 */
[----:B--2---:R-:W-:-:S05]  /*6d120*/  FADD R11, R3, R0 ;  /* 0x00000000030b7221 */ /* 0x004fca0000000000 */
[----:B------:R0:W-:Y:S02]  /*6d130*/  ST.E desc[UR8][R8.64], R11 ;  /* 0x0000000b08007985 */ /* 0x0001e4000c101908 */
.L_x_16725:
[----:B------:R-:W-:Y:S05]  /*6d140*/  BSYNC.RECONVERGENT B0 ;  /* 0x0000000000007941 */ /* 0x000fea0003800200 */
.L_x_16724:
        /* <DEDUP_REMOVED lines=9> */
.L_x_16733:
[----:B------:R-:W0:Y:S02]  /*6d1e0*/  LDS R8, [R0] ;  /* 0x0000000000087984 */ /* 0x000e240000000800 */
[----:B0-----:R-:W-:-:S05]  /*6d1f0*/  FADD R9, R13, R8 ;  /* 0x000000080d097221 */ /* 0x001fca0000000000 */
[----:B------:R-:W0:Y:S02]  /*6d200*/  ATOMS.CAST.SPIN P0, [R0], R8, R9 ;  /* 0x000000080000758d */ /* 0x000e240001800009 */
[----:B0-----:R-:W-:Y:S05]  /*6d210*/  @!P0 BRA `(.L_x_16733) ;  /* 0xfffffffc00f08947 */ /* 0x001fea000383ffff */
[----:B------:R-:W-:Y:S05]  /*6d220*/  BRA `(.L_x_16731) ;  /* 0x00000000002c7947 */ /* 0x000fea0003800000 */
.L_x_16732:
[----:B------:R-:W0:Y:S02]  /*6d230*/  QSPC.E.D P0, RZ, [R8] ;  /* 0x0000000008ff73aa */ /* 0x000e240000000700 */
[----:B0-----:R-:W-:Y:S05]  /*6d240*/  @!P0 BRA `(.L_x_16734) ;  /* 0x0000000000188947 */ /* 0x001fea0003800000 */
.L_x_16735:
[----:B------:R-:W2:Y:S02]  /*6d250*/  LD.E R10, [R8] ;  /* 0x00000000080a7980 */ /* 0x000ea40000100900 */
[----:B--2---:R-:W-:-:S06]  /*6d260*/  FADD R11, R13, R10 ;  /* 0x0000000a0d0b7221 */ /* 0x004fcc0000000000 */
[----:B------:R-:W2:Y:S02]  /*6d270*/  ATOM.E.CAST.SPIN PT, R11, [R8], R10, R11 ;  /* 0x0000000a080b738b */ /* 0x000ea400019e010b */
[----:B--2---:R-:W-:-:S13]  /*6d280*/  ISETP.EQ.U32.AND P0, PT, R11, 0x1, PT ;  /* 0x000000010b00780c */ /* 0x004fda0003f02070 */
[----:B------:R-:W-:Y:S05]  /*6d290*/  @!P0 BRA `(.L_x_16735) ;  /* 0xfffffffc00ec8947 */ /* 0x000fea000383ffff */
[----:B------:R-:W-:Y:S05]  /*6d2a0*/  BRA `(.L_x_16731) ;  /* 0x00000000000c7947 */ /* 0x000fea0003800000 */
.L_x_16734:
[----:B------:R-:W2:Y:S02]  /*6d2b0*/  LD.E R0, desc[UR8][R8.64] ;  /* 0x0000000808007980 */ /* 0x000ea4000c101900 */
[----:B--2---:R-:W-:-:S05]  /*6d2c0*/  FADD R11, R13, R0 ;  /* 0x000000000d0b7221 */ /* 0x004fca0000000000 */
[----:B------:R0:W-:Y:S02]  /*6d2d0*/  ST.E desc[UR8][R8.64], R11 ;  /* 0x0000000b08007985 */ /* 0x0001e4000c101908 */
.L_x_16731:
[----:B------:R-:W-:Y:S05]  /*6d2e0*/  BSYNC.RECONVERGENT B0 ;  /* 0x0000000000007941 */ /* 0x000fea0003800200 */
.L_x_16730:
[----:B0-----:R-:W-:-:S05]  /*6d2f0*/  IMAD.WIDE R8, R38, 0x4, R6 ;  /* 0x0000000426087825 */ /* 0x001fca00078e0206 */
[----:B------:R0:W-:Y:S01]  /*6d300*/  ATOM.E.ADD.F32.FTZ.RN.STRONG.GPU P0, RZ, desc[UR8][R8.64], R3 ;  /* 0x8000000308ff79a2 */ /* 0x0001e2000c10f308 */
[----:B------:R-:W-:Y:S04]  /*6d310*/  BSSY.RECONVERGENT B0, `(.L_x_16736) ;  /* 0x0000015000007945 */ /* 0x000fe80003800200 */
[----:B0-----:R-:W-:Y:S05]  /*6d320*/  @P0 BRA `(.L_x_16737) ;  /* 0x00000000004c0947 */ /* 0x001fea0003800000 */
[----:B------:R-:W0:Y:S02]  /*6d330*/  QSPC.E.S P0, RZ, [R8] ;  /* 0x0000000008ff73aa */ /* 0x000e240000000500 */
[----:B0-----:R-:W-:Y:S05]  /*6d340*/  @!P0 BRA `(.L_x_16738) ;  /* 0x0000000000188947 */ /* 0x001fea0003800000 */
[----:B------:R-:W-:-:S07]  /*6d350*/  MOV R0, R8 ;  /* 0x0000000800007202 */ /* 0x000fce0000000f00 */
.L_x_16739:
[----:B------:R-:W0:Y:S02]  /*6d360*/  LDS R8, [R0] ;  /* 0x0000000000087984 */ /* 0x000e240000000800 */
[----:B0-----:R-:W-:-:S05]  /*6d370*/  FADD R9, R3, R8 ;  /* 0x0000000803097221 */ /* 0x001fca0000000000 */
[----:B------:R-:W0:Y:S02]  /*6d380*/  ATOMS.CAST.SPIN P0, [R0], R8, R9 ;  /* 0x000000080000758d */ /* 0x000e240001800009 */
[----:B0-----:R-:W-:Y:S05]  /*6d390*/  @!P0 BRA `(.L_x_16739) ;  /* 0xfffffffc00f08947 */ /* 0x001fea000383ffff */
[----:B------:R-:W-:Y:S05]  /*6d3a0*/  BRA `(.L_x_16737) ;  /* 0x00000000002c7947 */ /* 0x000fea0003800000 */
.L_x_16738:
[----:B------:R-:W0:Y:S02]  /*6d3b0*/  QSPC.E.D P0, RZ, [R8] ;  /* 0x0000000008ff73aa */ /* 0x000e240000000700 */
[----:B0-----:R-:W-:Y:S05]  /*6d3c0*/  @!P0 BRA `(.L_x_16740) ;  /* 0x0000000000188947 */ /* 0x001fea0003800000 */
.L_x_16741:
[----:B------:R-:W2:Y:S02]  /*6d3d0*/  LD.E R10, [R8] ;  /* 0x00000000080a7980 */ /* 0x000ea40000100900 */
[----:B--2---:R-:W-:-:S06]  /*6d3e0*/  FADD R11, R3, R10 ;  /* 0x0000000a030b7221 */ /* 0x004fcc0000000000 */
[----:B------:R-:W2:Y:S02]  /*6d3f0*/  ATOM.E.CAST.SPIN PT, R11, [R8], R10, R11 ;  /* 0x0000000a080b738b */ /* 0x000ea400019e010b */
[----:B--2---:R-:W-:-:S13]  /*6d400*/  ISETP.EQ.U32.AND P0, PT, R11, 0x1, PT ;  /* 0x000000010b00780c */ /* 0x004fda0003f02070 */
[----:B------:R-:W-:Y:S05]  /*6d410*/  @!P0 BRA `(.L_x_16741) ;  /* 0xfffffffc00ec8947 */ /* 0x000fea000383ffff */
[----:B------:R-:W-:Y:S05]  /*6d420*/  BRA `(.L_x_16737) ;  /* 0x00000000000c7947 */ /* 0x000fea0003800000 */
.L_x_16740:
[----:B------:R-:W2:Y:S02]  /*6d430*/  LD.E R0, desc[UR8][R8.64] ;  /* 0x0000000808007980 */ /* 0x000ea4000c101900 */
[----:B--2---:R-:W-:-:S05]  /*6d440*/  FADD R11, R3, R0 ;  /* 0x00000000030b7221 */ /* 0x004fca0000000000 */
[----:B------:R0:W-:Y:S02]  /*6d450*/  ST.E desc[UR8][R8.64], R11 ;  /* 0x0000000b08007985 */ /* 0x0001e4000c101908 */
.L_x_16737:
[----:B------:R-:W-:Y:S05]  /*6d460*/  BSYNC.RECONVERGENT B0 ;  /* 0x0000000000007941 */ /* 0x000fea0003800200 */
.L_x_16736:
        /* <DEDUP_REMOVED lines=9> */
.L_x_16745:
[----:B------:R-:W0:Y:S02]  /*6d500*/  LDS R8, [R0] ;  /* 0x0000000000087984 */ /* 0x000e240000000800 */
[----:B0-----:R-:W-:-:S05]  /*6d510*/  FADD R9, R13, R8 ;  /* 0x000000080d097221 */ /* 0x001fca0000000000 */
[----:B------:R-:W0:Y:S02]  /*6d520*/  ATOMS.CAST.SPIN P0, [R0], R8, R9 ;  /* 0x000000080000758d */ /* 0x000e240001800009 */
[----:B0-----:R-:W-:Y:S05]  /*6d530*/  @!P0 BRA `(.L_x_16745) ;  /* 0xfffffffc00f08947 */ /* 0x001fea000383ffff */
[----:B------:R-:W-:Y:S05]  /*6d540*/  BRA `(.L_x_16743) ;  /* 0x00000000002c7947 */ /* 0x000fea0003800000 */
.L_x_16744:
[----:B------:R-:W0:Y:S02]  /*6d550*/  QSPC.E.D P0, RZ, [R8] ;  /* 0x0000000008ff73aa */ /* 0x000e240000000700 */
[----:B0-----:R-:W-:Y:S05]  /*6d560*/  @!P0 BRA `(.L_x_16746) ;  /* 0x0000000000188947 */ /* 0x001fea0003800000 */
.L_x_16747:
[----:B------:R-:W2:Y:S02]  /*6d570*/  LD.E R10, [R8] ;  /* 0x00000000080a7980 */ /* 0x000ea40000100900 */
[----:B--2---:R-:W-:-:S06]  /*6d580*/  FADD R11, R13, R10 ;  /* 0x0000000a0d0b7221 */ /* 0x004fcc0000000000 */
[----:B------:R-:W2:Y:S02]  /*6d590*/  ATOM.E.CAST.SPIN PT, R11, [R8], R10, R11 ;  /* 0x0000000a080b738b */ /* 0x000ea400019e010b */
[----:B--2---:R-:W-:-:S13]  /*6d5a0*/  ISETP.EQ.U32.AND P0, PT, R11, 0x1, PT ;  /* 0x000000010b00780c */ /* 0x004fda0003f02070 */
[----:B------:R-:W-:Y:S05]  /*6d5b0*/  @!P0 BRA `(.L_x_16747) ;  /* 0xfffffffc00ec8947 */ /* 0x000fea000383ffff */
[----:B------:R-:W-:Y:S05]  /*6d5c0*/  BRA `(.L_x_16743) ;  /* 0x00000000000c7947 */ /* 0x000fea0003800000 */
.L_x_16746:
[----:B------:R-:W2:Y:S02]  /*6d5d0*/  LD.E R0, desc[UR8][R8.64] ;  /* 0x0000000808007980 */ /* 0x000ea4000c101900 */
[----:B--2---:R-:W-:-:S05]  /*6d5e0*/  FADD R11, R13, R0 ;  /* 0x000000000d0b7221 */ /* 0x004fca0000000000 */
[----:B------:R0:W-:Y:S02]  /*6d5f0*/  ST.E desc[UR8][R8.64], R11 ;  /* 0x0000000b08007985 */ /* 0x0001e4000c101908 */
.L_x_16743:
[----:B------:R-:W-:Y:S05]  /*6d600*/  BSYNC.RECONVERGENT B0 ;  /* 0x0000000000007941 */ /* 0x000fea0003800200 */
.L_x_16742:
[----:B0-----:R-:W-:-:S05]  /*6d610*/  IMAD.WIDE R8, R37, 0x4, R6 ;  /* 0x0000000425087825 */ /* 0x001fca00078e0206 */
[----:B------:R0:W-:Y:S01]  /*6d620*/  ATOM.E.ADD.F32.FTZ.RN.STRONG.GPU P0, RZ, desc[UR8][R8.64], R3 ;  /* 0x8000000308ff79a2 */ /* 0x0001e2000c10f308 */
[----:B------:R-:W-:Y:S04]  /*6d630*/  BSSY.RECONVERGENT B0, `(.L_x_16748) ;  /* 0x0000015000007945 */ /* 0x000fe80003800200 */
[----:B0-----:R-:W-:Y:S05]  /*6d640*/  @P0 BRA `(.L_x_16749) ;  /* 0x00000000004c0947 */ /* 0x001fea0003800000 */
[----:B------:R-:W0:Y:S02]  /*6d650*/  QSPC.E.S P0, RZ, [R8] ;  /* 0x0000000008ff73aa */ /* 0x000e240000000500 */
[----:B0-----:R-:W-:Y:S05]  /*6d660*/  @!P0 BRA `(.L_x_16750) ;  /* 0x0000000000188947 */ /* 0x001fea0003800000 */
[----:B------:R-:W-:-:S07]  /*6d670*/  MOV R0, R8 ;  /* 0x0000000800007202 */ /* 0x000fce0000000f00 */
.L_x_16751:
[----:B------:R-:W0:Y:S02]  /*6d680*/  LDS R8, [R0] ;  /* 0x0000000000087984 */ /* 0x000e240000000800 */
[----:B0-----:R-:W-:-:S05]  /*6d690*/  FADD R9, R3, R8 ;  /* 0x0000000803097221 */ /* 0x001fca0000000000 */
[----:B------:R-:W0:Y:S02]  /*6d6a0*/  ATOMS.CAST.SPIN P0, [R0], R8, R9 ;  /* 0x000000080000758d */ /* 0x000e240001800009 */
[----:B0-----:R-:W-:Y:S05]  /*6d6b0*/  @!P0 BRA `(.L_x_16751) ;  /* 0xfffffffc00f08947 */ /* 0x001fea000383ffff */
[----:B------:R-:W-:Y:S05]  /*6d6c0*/  BRA `(.L_x_16749) ;  /* 0x00000000002c7947 */ /* 0x000fea0003800000 */
.L_x_16750:
[----:B------:R-:W0:Y:S02]  /*6d6d0*/  QSPC.E.D P0, RZ, [R8] ;  /* 0x0000000008ff73aa */ /* 0x000e240000000700 */
[----:B0-----:R-:W-:Y:S05]  /*6d6e0*/  @!P0 BRA `(.L_x_16752) ;  /* 0x0000000000188947 */ /* 0x001fea0003800000 */
.L_x_16753:
[----:B------:R-:W2:Y:S02]  /*6d6f0*/  LD.E R10, [R8] ;  /* 0x00000000080a7980 */ /* 0x000ea40000100900 */
[----:B--2---:R-:W-:-:S06]  /*6d700*/  FADD R11, R3, R10 ;  /* 0x0000000a030b7221 */ /* 0x004fcc0000000000 */
[----:B------:R-:W2:Y:S02]  /*6d710*/  ATOM.E.CAST.SPIN PT, R11, [R8], R10, R11 ;  /* 0x0000000a080b738b */ /* 0x000ea400019e010b */
[----:B--2---:R-:W-:-:S13]  /*6d720*/  ISETP.EQ.U32.AND P0, PT, R11, 0x1, PT ;  /* 0x000000010b00780c */ /* 0x004fda0003f02070 */
[----:B------:R-:W-:Y:S05]  /*6d730*/  @!P0 BRA `(.L_x_16753) ;  /* 0xfffffffc00ec8947 */ /* 0x000fea000383ffff */
[----:B------:R-:W-:Y:S05]  /*6d740*/  BRA `(.L_x_16749) ;  /* 0x00000000000c7947 */ /* 0x000fea0003800000 */
.L_x_16752:
[----:B------:R-:W2:Y:S02]  /*6d750*/  LD.E R0, desc[UR8][R8.64] ;  /* 0x0000000808007980 */ /* 0x000ea4000c101900 */
[----:B--2---:R-:W-:-:S05]  /*6d760*/  FADD R11, R3, R0 ;  /* 0x00000000030b7221 */ /* 0x004fca0000000000 */
[----:B------:R0:W-:Y:S02]  /*6d770*/  ST.E desc[UR8][R8.64], R11 ;  /* 0x0000000b08007985 */ /* 0x0001e4000c101908 */
.L_x_16749:
[----:B------:R-:W-:Y:S05]  /*6d780*/  BSYNC.RECONVERGENT B0 ;  /* 0x0000000000007941 */ /* 0x000fea0003800200 */
.L_x_16748:
        /* <DEDUP_REMOVED lines=9> */
.L_x_16757:
[----:B------:R-:W1:Y:S02]  /*6d820*/  LDS R4, [R0] ;  /* 0x0000000000047984 */ /* 0x000e640000000800 */
[----:B-1----:R-:W-:-:S05]  /*6d830*/  FADD R5, R27, R4 ;  /* 0x000000041b057221 */ /* 0x002fca0000000000 */
[----:B------:R-:W1:Y:S02]  /*6d840*/  ATOMS.CAST.SPIN P0, [R0], R4, R5 ;  /* 0x000000040000758d */ /* 0x000e640001800005 */
[----:B-1----:R-:W-:Y:S05]  /*6d850*/  @!P0 BRA `(.L_x_16757) ;  /* 0xfffffffc00f08947 */ /* 0x002fea000383ffff */
[----:B------:R-:W-:Y:S05]  /*6d860*/  BRA `(.L_x_16755) ;  /* 0x00000000002c7947 */ /* 0x000fea0003800000 */
.L_x_16756:
[----:B------:R-:W1:Y:S02]  /*6d870*/  QSPC.E.D P0, RZ, [R4] ;  /* 0x0000000004ff73aa */ /* 0x000e640000000700 */
[----:B-1----:R-:W-:Y:S05]  /*6d880*/  @!P0 BRA `(.L_x_16758) ;  /* 0x0000000000188947 */ /* 0x002fea0003800000 */
.L_x_16759:
[----:B0-----:R-:W2:Y:S02]  /*6d890*/  LD.E R8, [R4] ;  /* 0x0000000004087980 */ /* 0x001ea40000100900 */
[----:B--2---:R-:W-:-:S06]  /*6d8a0*/  FADD R9, R27, R8 ;  /* 0x000000081b097221 */ /* 0x004fcc0000000000 */
[----:B------:R-:W2:Y:S02]  /*6d8b0*/  ATOM.E.CAST.SPIN PT, R9, [R4], R8, R9 ;  /* 0x000000080409738b */ /* 0x000ea400019e0109 */
[----:B--2---:R-:W-:-:S13]  /*6d8c0*/  ISETP.EQ.U32.AND P0, PT, R9, 0x1, PT ;  /* 0x000000010900780c */ /* 0x004fda0003f02070 */
[----:B------:R-:W-:Y:S05]  /*6d8d0*/  @!P0 BRA `(.L_x_16759) ;  /* 0xfffffffc00ec8947 */ /* 0x000fea000383ffff */
[----:B------:R-:W-:Y:S05]  /*6d8e0*/  BRA `(.L_x_16755) ;  /* 0x00000000000c7947 */ /* 0x000fea0003800000 */
.L_x_16758:
[----:B------:R-:W0:Y:S02]  /*6d8f0*/  LD.E R0, desc[UR8][R4.64] ;  /* 0x0000000804007980 */ /* 0x000e24000c101900 */
[----:B0-----:R-:W-:-:S05]  /*6d900*/  FADD R9, R27, R0 ;  /* 0x000000001b097221 */ /* 0x001fca0000000000 */
[----:B------:R1:W-:Y:S02]  /*6d910*/  ST.E desc[UR8][R4.64], R9 ;  /* 0x0000000904007985 */ /* 0x0003e4000c101908 */
.L_x_16755:
[----:B------:R-:W-:Y:S05]  /*6d920*/  BSYNC.RECONVERGENT B0 ;  /* 0x0000000000007941 */ /* 0x000fea0003800200 */
.L_x_16754:
[----:B-1----:R-:W-:-:S05]  /*6d930*/  IMAD.WIDE R4, R36, 0x4, R6 ;  /* 0x0000000424047825 */ /* 0x002fca00078e0206 */
[----:B------:R1:W-:Y:S02]  /*6d940*/  ATOM.E.ADD.F32.FTZ.RN.STRONG.GPU P0, RZ, desc[UR8][R4.64], R3 ;  /* 0x8000000304ff79a2 */ /* 0x0003e4000c10f308 */
[----:B-1----:R-:W-:Y:S05]  /*6d950*/  @P0 EXIT ;  /* 0x000000000000094d */ /* 0x002fea0003800000 */
[----:B------:R-:W1:Y:S02]  /*6d960*/  QSPC.E.S P0, RZ, [R4] ;  /* 0x0000000004ff73aa */ /* 0x000e640000000500 */
[----:B-1----:R-:W-:Y:S05]  /*6d970*/  @!P0 BRA `(.L_x_16760) ;  /* 0x0000000000188947 */ /* 0x002fea0003800000 */
[----:B------:R-:W-:-:S07]  /*6d980*/  MOV R0, R4 ;  /* 0x0000000400007202 */ /* 0x000fce0000000f00 */
.L_x_16761:
[----:B------:R-:W1:Y:S02]  /*6d990*/  LDS R4, [R0] ;  /* 0x0000000000047984 */ /* 0x000e640000000800 */
[----:B-1----:R-:W-:-:S05]  /*6d9a0*/  FADD R5, R3, R4 ;  /* 0x0000000403057221 */ /* 0x002fca0000000000 */
[----:B------:R-:W1:Y:S02]  /*6d9b0*/  ATOMS.CAST.SPIN P0, [R0], R4, R5 ;  /* 0x000000040000758d */ /* 0x000e640001800005 */
[----:B-1----:R-:W-:Y:S05]  /*6d9c0*/  @!P0 BRA `(.L_x_16761) ;  /* 0xfffffffc00f08947 */ /* 0x002fea000383ffff */
[----:B------:R-:W-:Y:S05]  /*6d9d0*/  EXIT ;  /* 0x000000000000794d */ /* 0x000fea0003800000 */
.L_x_16760:
[----:B------:R-:W1:Y:S02]  /*6d9e0*/  QSPC.E.D P0, RZ, [R4] ;  /* 0x0000000004ff73aa */ /* 0x000e640000000700 */
[----:B-1----:R-:W-:Y:S05]  /*6d9f0*/  @!P0 BRA `(.L_x_16762) ;  /* 0x0000000000188947 */ /* 0x002fea0003800000 */
.L_x_16763:
[----:B------:R-:W2:Y:S02]  /*6da00*/  LD.E R6, [R4] ;  /* 0x0000000004067980 */ /* 0x000ea40000100900 */
[----:B--2---:R-:W-:-:S06]  /*6da10*/  FADD R7, R3, R6 ;  /* 0x0000000603077221 */ /* 0x004fcc0000000000 */
[----:B------:R-:W2:Y:S02]  /*6da20*/  ATOM.E.CAST.SPIN PT, R7, [R4], R6, R7 ;  /* 0x000000060407738b */ /* 0x000ea400019e0107 */
[----:B--2---:R-:W-:-:S13]  /*6da30*/  ISETP.EQ.U32.AND P0, PT, R7, 0x1, PT ;  /* 0x000000010700780c */ /* 0x004fda0003f02070 */
[----:B------:R-:W-:Y:S05]  /*6da40*/  @!P0 BRA `(.L_x_16763) ;  /* 0xfffffffc00ec8947 */ /* 0x000fea000383ffff */
[----:B------:R-:W-:Y:S05]  /*6da50*/  EXIT ;  /* 0x000000000000794d */ /* 0x000fea0003800000 */
.L_x_16762:
[----:B------:R-:W2:Y:S02]  /*6da60*/  LD.E R0, desc[UR8][R4.64] ;  /* 0x0000000804007980 */ /* 0x000ea4000c101900 */
[----:B--2---:R-:W-:-:S05]  /*6da70*/  FADD R3, R3, R0 ;  /* 0x0000000003037221 */ /* 0x004fca0000000000 */
[----:B------:R-:W-:Y:S01]  /*6da80*/  ST.E desc[UR8][R4.64], R3 ;  /* 0x0000000304007985 */ /* 0x000fe2000c101908 */
[----:B------:R-:W-:Y:S05]  /*6da90*/  EXIT ;  /* 0x000000000000794d */ /* 0x000fea0003800000 */
.L_x_13986:
        /* <DEDUP_REMOVED lines=35> */
.L_x_16765:
[----:B------:R-:W-:Y:S05]  /*6dcd0*/  BSYNC B3 ;  /* 0x0000000000037941 */ /* 0x000fea0003800000 */
.L_x_16764:
[----:B------:R-:W-:Y:S01]  /*6dce0*/  HFMA2 R36, -RZ, RZ, 0, 5.9604644775390625e-08 ;  /* 0x00000001ff247431 */ /* 0x000fe200000001ff */
[----:B------:R-:W-:Y:S01]  /*6dcf0*/  BSSY B3, `(.L_x_16766) ;  /* 0x0000005000037945 */ /* 0x000fe20003800000 */
[----:B------:R-:W-:-:S07]  /*6dd00*/  MOV R33, 0x181f ;  /* 0x0000181f00217802 */ /* 0x000fce0000000f00 */
[----:B------:R-:W-:Y:S05]  /*6dd10*/  WARPSYNC.COLLECTIVE R32, `(.L_x_16767) ;  /* 0x0000000020087348 */ /* 0x000fea0003c00000 */
[----:B------:R0:W1:Y:S02]  /*6dd20*/  SHFL.BFLY P3, R33, R37, R36, R33 ;  /* 0x0c00002425217389 */ /* 0x0000640000060021 */
[----:B01----:R-:W-:Y:S05]  /*6dd30*/  ENDCOLLECTIVE ;  /* 0x000000000000791b */ /* 0x003fea0003800000 */
.L_x_16767:
[----:B------:R-:W-:Y:S05]  /*6dd40*/  BSYNC B3 ;  /* 0x0000000000037941 */ /* 0x000fea0003800000 */
.L_x_16766:
        /* <DEDUP_REMOVED lines=8> */
.L_x_16769:
[----:B------:R-:W-:Y:S05]  /*6ddd0*/  BSYNC B3 ;  /* 0x0000000000037941 */ /* 0x000fea0003800000 */
.L_x_16768:
        /* <DEDUP_REMOVED lines=8> */
.L_x_16771:
[----:B------:R-:W-:Y:S05]  /*6de60*/  BSYNC B3 ;  /* 0x0000000000037941 */ /* 0x000fea0003800000 */
.L_x_16770:
        /* <DEDUP_REMOVED lines=10> */
.L_x_16773:
[----:B------:R-:W-:Y:S05]  /*6df10*/  BSYNC B3 ;  /* 0x0000000000037941 */ /* 0x000fea0003800000 */
.L_x_16772:
        /* <DEDUP_REMOVED lines=8> */
.L_x_16775:
[----:B------:R-:W-:Y:S05]  /*6dfa0*/  BSYNC B3 ;  /* 0x0000000000037941 */ /* 0x000fea0003800000 */
.L_x_16774:
        /* <DEDUP_REMOVED lines=8> */
.L_x_16777:
[----:B------:R-:W-:Y:S05]  /*6e030*/  BSYNC B3 ;  /* 0x0000000000037941 */ /* 0x000fea0003800000 */
.L_x_16776:
        /* <DEDUP_REMOVED lines=8> */
.L_x_16779:
[----:B------:R-:W-:Y:S05]  /*6e0c0*/  BSYNC B3 ;  /* 0x0000000000037941 */ /* 0x000fea0003800000 */
.L_x_16778:
[----:B------:R-:W-:Y:S05]  /*6e0d0*/  BRA `(.L_x_16780) ;  /* 0xfffff92800047947 */ /* 0x000fea000383ffff */
.L_x_13987:
        /* <DEDUP_REMOVED lines=51> */
.L_x_16782:
[----:B------:R-:W-:Y:S05]  /*6e410*/  BSYNC B2 ;  /* 0x0000000000027941 */ /* 0x000fea0003800000 */
.L_x_16781:
[----:B------:R-:W-:Y:S01]  /*6e420*/  HFMA2 R36, -RZ, RZ, 0, 5.9604644775390625e-08 ;  /* 0x00000001ff247431 */ /* 0x000fe200000001ff */
[----:B------:R-:W-:Y:S01]  /*6e430*/  BSSY B2, `(.L_x_16783) ;  /* 0x0000006000027945 */ /* 0x000fe20003800000 */
[----:B------:R-:W-:Y:S02]  /*6e440*/  MOV R37, R27 ;  /* 0x0000001b00257202 */ /* 0x000fe40000000f00 */
[----:B------:R-:W-:-:S07]  /*6e450*/  MOV R33, 0x181f ;  /* 0x0000181f00217802 */ /* 0x000fce0000000f00 */
[----:B------:R-:W-:Y:S05]  /*6e460*/  WARPSYNC.COLLECTIVE R32, `(.L_x_16784) ;  /* 0x0000000020087348 */ /* 0x000fea0003c00000 */
[----:B------:R0:W1:Y:S02]  /*6e470*/  SHFL.BFLY P3, R33, R37, R36, R33 ;  /* 0x0c00002425217389 */ /* 0x0000640000060021 */
[----:B01----:R-:W-:Y:S05]  /*6e480*/  ENDCOLLECTIVE ;  /* 0x000000000000791b */ /* 0x003fea0003800000 */
.L_x_16784:
[----:B------:R-:W-:Y:S05]  /*6e490*/  BSYNC B2 ;  /* 0x0000000000027941 */ /* 0x000fea0003800000 */
.L_x_16783:
[----:B------:R-:W-:Y:S01]  /*6e4a0*/  HFMA2 R36, -RZ, RZ, 0, 1.1920928955078125e-07 ;  /* 0x00000002ff247431 */ /* 0x000fe200000001ff */
[----:B------:R-:W-:Y:S01]  /*6e4b0*/  BSSY B2, `(.L_x_16785) ;  /* 0x0000006000027945 */ /* 0x000fe20003800000 */
[----:B------:R-:W-:Y:S01]  /*6e4c0*/  FADD R37, R27, R33 ;  /* 0x000000211b257221 */ /* 0x000fe20000000000 */
[----:B------:R-:W-:-:S07]  /*6e4d0*/  MOV R33, 0x181f ;  /* 0x0000181f00217802 */ /* 0x000fce0000000f00 */
[----:B------:R-:W-:Y:S05]  /*6e4e0*/  WARPSYNC.COLLECTIVE R32, `(.L_x_16786) ;  /* 0x0000000020087348 */ /* 0x000fea0003c00000 */
[----:B------:R0:W1:Y:S02]  /*6e4f0*/  SHFL.BFLY P3, R33, R37, R36, R33 ;  /* 0x0c00002425217389 */ /* 0x0000640000060021 */
[----:B01----:R-:W-:Y:S05]  /*6e500*/  ENDCOLLECTIVE ;  /* 0x000000000000791b */ /* 0x003fea0003800000 */
.L_x_16786:
[----:B------:R-:W-:Y:S05]  /*6e510*/  BSYNC B2 ;  /* 0x0000000000027941 */ /* 0x000fea0003800000 */
.L_x_16785:
        /* <DEDUP_REMOVED lines=8> */
.L_x_16788:
[----:B------:R-:W-:Y:S05]  /*6e5a0*/  BSYNC B2 ;  /* 0x0000000000027941 */ /* 0x000fea0003800000 */
.L_x_16787:
        /* <DEDUP_REMOVED lines=26> */
.L_x_16790:
[----:B------:R-:W-:Y:S05]  /*6e750*/  BSYNC B2 ;  /* 0x0000000000027941 */ /* 0x000fea0003800000 */
.L_x_16789:
        /* <DEDUP_REMOVED lines=9> */
.L_x_16792:
[----:B------:R-:W-:Y:S05]  /*6e7f0*/  BSYNC B2 ;  /* 0x0000000000027941 */ /* 0x000fea0003800000 */
.L_x_16791:
        /* <DEDUP_REMOVED lines=8> */
.L_x_16794:
[----:B------:R-:W-:Y:S05]  /*6e880*/  BSYNC B2 ;  /* 0x0000000000027941 */ /* 0x000fea0003800000 */
.L_x_16793:
        /* <DEDUP_REMOVED lines=8> */
.L_x_16796:
[----:B------:R-:W-:Y:S05]  /*6e910*/  BSYNC B2 ;  /* 0x0000000000027941 */ /* 0x000fea0003800000 */
.L_x_16795:
[----:B------:R-:W-:Y:S01]  /*6e920*/  BSSY B2, `(.L_x_16797) ;  /* 0x0000004000027945 */ /* 0x000fe20003800000 */
[----:B------:R-:W-:Y:S05]  /*6e930*/  WARPSYNC.COLLECTIVE R32, `(.L_x_16798) ;  /* 0x0000000020087348 */ /* 0x000fea0003c00000 */
[----:B------:R-:W-:Y:S01]  /*6e940*/  NOP ;  /* 0x0000000000007918 */ /* 0x000fe20000000000 */
[----:B------:R-:W-:Y:S05]  /*6e950*/  ENDCOLLECTIVE ;  /* 0x000000000000791b */ /* 0x000fea0003800000 */
.L_x_16798:
[----:B------:R-:W-:Y:S05]  /*6e960*/  BSYNC B2 ;  /* 0x0000000000027941 */ /* 0x000fea0003800000 */
.L_x_16797:
[----:B------:R-:W-:Y:S01]  /*6e970*/  HFMA2 R36, -RZ, RZ, 0, 5.9604644775390625e-08 ;  /* 0x00000001ff247431 */ /* 0x000fe200000001ff */
[----:B------:R-:W-:Y:S01]  /*6e980*/  BSSY B2, `(.L_x_16799) ;  /* 0x0000006000027945 */ /* 0x000fe20003800000 */
[----:B------:R-:W-:Y:S02]  /*6e990*/  MOV R37, R35 ;  /* 0x0000002300257202 */ /* 0x000fe40000000f00 */
[----:B------:R-:W-:-:S07]  /*6e9a0*/  MOV R33, 0x181f ;  /* 0x0000181f00217802 */ /* 0x000fce0000000f00 */
[----:B------:R-:W-:Y:S05]  /*6e9b0*/  WARPSYNC.COLLECTIVE R32, `(.L_x_16800) ;  /* 0x0000000020087348 */ /* 0x000fea0003c00000 */
[----:B------:R0:W1:Y:S02]  /*6e9c0*/  SHFL.BFLY P3, R33, R37, R36, R33 ;  /* 0x0c00002425217389 */ /* 0x0000640000060021 */
[----:B01----:R-:W-:Y:S05]  /*6e9d0*/  ENDCOLLECTIVE ;  /* 0x000000000000791b */ /* 0x003fea0003800000 */
.L_x_16800:
[----:B------:R-:W-:Y:S05]  /*6e9e0*/  BSYNC B2 ;  /* 0x0000000000027941 */ /* 0x000fea0003800000 */
.L_x_16799:
        /* <DEDUP_REMOVED lines=8> */
.L_x_16802:
[----:B------:R-:W-:Y:S05]  /*6ea70*/  BSYNC B2 ;  /* 0x0000000000027941 */ /* 0x000fea0003800000 */
.L_x_16801:
        /* <DEDUP_REMOVED lines=9> */
.L_x_16804:
[----:B------:R-:W-:Y:S05]  /*6eb10*/  BSYNC B2 ;  /* 0x0000000000027941 */ /* 0x000fea0003800000 */
.L_x_16803:
        /* <DEDUP_REMOVED lines=18> */
.L_x_16806:
[----:B------:R-:W-:Y:S05]  /*6ec40*/  BSYNC B2 ;  /* 0x0000000000027941 */ /* 0x000fea0003800000 */
.L_x_16805:
        /* <DEDUP_REMOVED lines=8> */
.L_x_16808:
[----:B------:R-:W-:Y:S05]  /*6ecd0*/  BSYNC B2 ;  /* 0x0000000000027941 */ /* 0x000fea0003800000 */
.L_x_16807:
        /* <DEDUP_REMOVED lines=8> */
.L_x_16810:
[----:B------:R-:W-:Y:S05]  /*6ed60*/  BSYNC B2 ;  /* 0x0000000000027941 */ /* 0x000fea0003800000 */
.L_x_16809:
        /* <DEDUP_REMOVED lines=8> */
.L_x_16812:
[----:B------:R-:W-:Y:S05]  /*6edf0*/  BSYNC B2 ;  /* 0x0000000000027941 */ /* 0x000fea0003800000 */
.L_x_16811:
[----:B------:R-:W-:Y:S05]  /*6ee00*/  BRA `(.L_x_16813) ;  /* 0xfffff920008c7947 */ /* 0x000fea000383ffff */
.L_x_13992:
        /* <DEDUP_REMOVED lines=8> */
.L_x_16815:
[----:B------:R-:W-:Y:S05]  /*6ee90*/  BSYNC B2 ;  /* 0x0000000000027941 */ /* 0x000fea0003800000 */
.L_x_16814:
        /* <DEDUP_REMOVED lines=8> */
.L_x_16816:
[----:B------:R-:W-:Y:S05]  /*6ef20*/  BRA `(.L_x_16817) ;  /* 0xfffff924001c7947 */ /* 0x000fea000383ffff */
.L_x_13999:
        /* <DEDUP_REMOVED lines=38> */
.L_x_16819:
[----:B------:R-:W-:Y:S05]  /*6f190*/  BSYNC B5 ;  /* 0x0000000000057941 */ /* 0x000fea0003800000 */
.L_x_16818:
[----:B------:R-:W-:Y:S01]  /*6f1a0*/  HFMA2 R36, -RZ, RZ, 0, 5.9604644775390625e-08 ;  /* 0x00000001ff247431 */ /* 0x000fe200000001ff */
[----:B------:R-:W-:Y:S01]  /*6f1b0*/  BSSY B5, `(.L_x_16820) ;  /* 0x0000006000057945 */ /* 0x000fe20003800000 */
[----:B------:R-:W-:Y:S02]  /*6f1c0*/  MOV R33, 0x181f ;  /* 0x0000181f00217802 */ /* 0x000fe40000000f00 */
[----:B------:R-:W-:-:S07]  /*6f1d0*/  MOV R32, R13 ;  /* 0x0000000d00207202 */ /* 0x000fce0000000f00 */
[----:B------:R-:W-:Y:S05]  /*6f1e0*/  WARPSYNC.COLLECTIVE R32, `(.L_x_16821) ;  /* 0x0000000020087348 */ /* 0x000fea0003c00000 */
[----:B------:R0:W1:Y:S02]  /*6f1f0*/  SHFL.BFLY P3, R33, R37, R36, R33 ;  /* 0x0c00002425217389 */ /* 0x0000640000060021 */
[----:B01----:R-:W-:Y:S05]  /*6f200*/  ENDCOLLECTIVE ;  /* 0x000000000000791b */ /* 0x003fea0003800000 */
.L_x_16821:
[----:B------:R-:W-:Y:S05]  /*6f210*/  BSYNC B5 ;  /* 0x0000000000057941 */ /* 0x000fea0003800000 */
.L_x_16820:
        /* <DEDUP_REMOVED lines=9> */
.L_x_16823:
[----:B------:R-:W-:Y:S05]  /*6f2b0*/  BSYNC B5 ;  /* 0x0000000000057941 */ /* 0x000fea0003800000 */
.L_x_16822:
        /* <DEDUP_REMOVED lines=9> */
.L_x_16825:
[----:B------:R-:W-:Y:S05]  /*6f350*/  BSYNC B5 ;  /* 0x0000000000057941 */ /* 0x000fea0003800000 */
.L_x_16824:
        /* <DEDUP_REMOVED lines=11> */
.L_x_16827:
[----:B------:R-:W-:Y:S05]  /*6f410*/  BSYNC B5 ;  /* 0x0000000000057941 */ /* 0x000fea0003800000 */
.L_x_16826:
        /* <DEDUP_REMOVED lines=9> */
.L_x_16829:
[----:B------:R-:W-:Y:S05]  /*6f4b0*/  BSYNC B5 ;  /* 0x0000000000057941 */ /* 0x000fea0003800000 */
.L_x_16828:
        /* <DEDUP_REMOVED lines=9> */
.L_x_16831:
[----:B------:R-:W-:Y:S05]  /*6f550*/  BSYNC B5 ;  /* 0x0000000000057941 */ /* 0x000fea0003800000 */
.L_x_16830:
        /* <DEDUP_REMOVED lines=9> */
.L_x_16833:
[----:B------:R-:W-:Y:S05]  /*6f5f0*/  BSYNC B5 ;  /* 0x0000000000057941 */ /* 0x000fea0003800000 */
.L_x_16832:
[----:B------:R-:W-:Y:S05]  /*6f600*/  BRA `(.L_x_16834) ;  /* 0xfffff92000b47947 */ /* 0x000fea000383ffff */
.L_x_14000:
        /* <DEDUP_REMOVED lines=41> */
.L_x_16836:
[----:B------:R-:W-:Y:S05]  /*6f8a0*/  BSYNC B2 ;  /* 0x0000000000027941 */ /* 0x000fea0003800000 */
.L_x_16835:
[----:B------:R-:W-:Y:S01]  /*6f8b0*/  HFMA2 R36, -RZ, RZ, 0, 5.9604644775390625e-08 ;  /* 0x00000001ff247431 */ /* 0x000fe200000001ff */
[----:B------:R-:W-:Y:S01]  /*6f8c0*/  BSSY B2, `(.L_x_16837) ;  /* 0x0000006000027945 */ /* 0x000fe20003800000 */
[----:B------:R-:W-:Y:S02]  /*6f8d0*/  MOV R33, 0x181f ;  /* 0x0000181f00217802 */ /* 0x000fe40000000f00 */
[----:B------:R-:W-:-:S07]  /*6f8e0*/  MOV R32, R13 ;  /* 0x0000000d00207202 */ /* 0x000fce0000000f00 */
[----:B------:R-:W-:Y:S05]  /*6f8f0*/  WARPSYNC.COLLECTIVE R32, `(.L_x_16838) ;  /* 0x0000000020087348 */ /* 0x000fea0003c00000 */
[----:B------:R0:W1:Y:S02]  /*6f900*/  SHFL.BFLY P3, R33, R37, R36, R33 ;  /* 0x0c00002425217389 */ /* 0x0000640000060021 */
[----:B01----:R-:W-:Y:S05]  /*6f910*/  ENDCOLLECTIVE ;  /* 0x000000000000791b */ /* 0x003fea0003800000 */
.L_x_16838:
[----:B------:R-:W-:Y:S05]  /*6f920*/  BSYNC B2 ;  /* 0x0000000000027941 */ /* 0x000fea0003800000 */
.L_x_16837:
        /* <DEDUP_REMOVED lines=9> */
.L_x_16840:
[----:B------:R-:W-:Y:S05]  /*6f9c0*/  BSYNC B2 ;  /* 0x0000000000027941 */ /* 0x000fea0003800000 */
.L_x_16839:
        /* <DEDUP_REMOVED lines=8> */
.L_x_16842:
[----:B------:R-:W-:Y:S05]  /*6fa50*/  BSYNC B2 ;  /* 0x0000000000027941 */ /* 0x000fea0003800000 */
.L_x_16841:
        /* <DEDUP_REMOVED lines=12> */
.L_x_16844:
[----:B------:R-:W-:Y:S05]  /*6fb20*/  BSYNC B2 ;  /* 0x0000000000027941 */ /* 0x000fea0003800000 */
.L_x_16843:
        /* <DEDUP_REMOVED lines=9> */
.L_x_16846:
[----:B------:R-:W-:Y:S05]  /*6fbc0*/  BSYNC B2 ;  /* 0x0000000000027941 */ /* 0x000fea0003800000 */
.L_x_16845:
        /* <DEDUP_REMOVED lines=9> */
.L_x_16848:
[----:B------:R-:W-:Y:S05]  /*6fc60*/  BSYNC B2 ;  /* 0x0000000000027941 */ /* 0x000fea0003800000 */
.L_x_16847:
        /* <DEDUP_REMOVED lines=9> */
.L_x_16850:
[----:B------:R-:W-:Y:S05]  /*6fd00*/  BSYNC B2 ;  /* 0x0000000000027941 */ /* 0x000fea0003800000 */
.L_x_16849:
        /* <DEDUP_REMOVED lines=36> */
.L_x_16852:
[----:B------:R-:W-:Y:S05]  /*6ff50*/  BSYNC B2 ;  /* 0x0000000000027941 */ /* 0x000fea0003800000 */
.L_x_16851:
        /* <DEDUP_REMOVED lines=8> */
.L_x_16854:
[----:B------:R-:W-:Y:S05]  /*6ffe0*/  BSYNC B2 ;  /* 0x0000000000027941 */ /* 0x000fea0003800000 */
.L_x_16853:
        /* <DEDUP_REMOVED lines=10> */
.L_x_16856:
[----:B------:R-:W-:Y:S05]  /*70090*/  BSYNC B2 ;  /* 0x0000000000027941 */ /* 0x000fea0003800000 */
.L_x_16855:
        /* <DEDUP_REMOVED lines=10> */
.L_x_16858:
[----:B------:R-:W-:Y:S05]  /*70140*/  BSYNC B2 ;  /* 0x0000000000027941 */ /* 0x000fea0003800000 */
.L_x_16857:
        /* <DEDUP_REMOVED lines=15> */
.L_x_16860:
[----:B------:R-:W-:Y:S05]  /*70240*/  BSYNC B2 ;  /* 0x0000000000027941 */ /* 0x000fea0003800000 */
.L_x_16859:
        /* <DEDUP_REMOVED lines=9> */
.L_x_16862:
[----:B------:R-:W-:Y:S05]  /*702e0*/  BSYNC B2 ;  /* 0x0000000000027941 */ /* 0x000fea0003800000 */
.L_x_16861:
        /* <DEDUP_REMOVED lines=9> */
.L_x_16864:
[----:B------:R-:W-:Y:S05]  /*70380*/  BSYNC B2 ;  /* 0x0000000000027941 */ /* 0x000fea0003800000 */
.L_x_16863:
        /* <DEDUP_REMOVED lines=9> */
.L_x_16866:
[----:B------:R-:W-:Y:S05]  /*70420*/  BSYNC B2 ;  /* 0x0000000000027941 */ /* 0x000fea0003800000 */
.L_x_16865:
[----:B------:R-:W-:Y:S05]  /*70430*/  BRA `(.L_x_16867) ;  /* 0xfffff91800fc7947 */ /* 0x000fea000383ffff */
.L_x_14008:
        /* <DEDUP_REMOVED lines=8> */
.L_x_16869:
[----:B------:R-:W-:Y:S05]  /*704c0*/  BSYNC B4 ;  /* 0x0000000000047941 */ /* 0x000fea0003800000 */
.L_x_16868:
        /* <DEDUP_REMOVED lines=10> */
.L_x_16870:
        /* <DEDUP_REMOVED lines=8> */
.L_x_16871:
[----:B------:R-:W-:Y:S05]  /*705f0*/  WARPSYNC.COLLECTIVE R32, `(.L_x_16872) ;  /* 0x0000000020087348 */ /* 0x000fea0003c00000 */
[----:B------:R0:W1:Y:S02]  /*70600*/  SHFL.UP P4, R45, R37, R36, R33 ;  /* 0x04000024252d7389 */ /* 0x0000640000080021 */
[----:B01----:R-:W-:Y:S05]  /*70610*/  ENDCOLLECTIVE ;  /* 0x000000000000791b */ /* 0x003fea0003800000 */
.L_x_16872:
        /* <DEDUP_REMOVED lines=8> */
.L_x_16873:
[----:B------:R-:W-:-:S04]  /*706a0*/  @P3 ISETP.NE.AND P0, PT, R22, RZ, PT ;  /* 0x000000ff1600320c */ /* 0x000fc80003f05270 */
[----:B------:R-:W-:Y:S02]  /*706b0*/  @P3 ISETP.EQ.OR P0, PT, R0, RZ, !P0 ;  /* 0x000000ff0000320c */ /* 0x000fe40004702670 */
[----:B------:R-:W-:Y:S02]  /*706c0*/  MOV R37, R15 ;  /* 0x0000000f00257202 */ /* 0x000fe40000000f00 */
[----:B------:R-:W-:-:S09]  /*706d0*/  MOV R24, R45 ;  /* 0x0000002d00187202 */ /* 0x000fd20000000f00 */
[----:B------:R-:W-:Y:S05]  /*706e0*/  WARPSYNC.COLLECTIVE R32, `(.L_x_16874) ;  /* 0x0000000020087348 */ /* 0x000fea0003c00000 */
[----:B------:R0:W1:Y:S02]  /*706f0*/  SHFL.UP P4, R45, R37, R36, R33 ;  /* 0x04000024252d7389 */ /* 0x0000640000080021 */
[----:B01----:R-:W-:Y:S05]  /*70700*/  ENDCOLLECTIVE ;  /* 0x000000000000791b */ /* 0x003fea0003800000 */
.L_x_16874:
[----:B------:R-:W-:-:S04]  /*70710*/  @P3 FSEL R24, R25, R24, P0 ;  /* 0x0000001819183208 */ /* 0x000fc80000000000 */
[----:B------:R-:W-:Y:S02]  /*70720*/  @P3 MOV R10, R24 ;  /* 0x00000018000a3202 */ /* 0x000fe40000000f00 */
[----:B------:R-:W-:Y:S02]  /*70730*/  MOV R37, R14 ;  /* 0x0000000e00257202 */ /* 0x000fe40000000f00 */
[----:B------:R-:W-:-:S07]  /*70740*/  MOV R29, R45 ;  /* 0x0000002d001d7202 */ /* 0x000fce0000000f00 */
[----:B------:R-:W-:Y:S05]  /*70750*/  WARPSYNC.COLLECTIVE R32, `(.L_x_16875) ;  /* 0x0000000020087348 */ /* 0x000fea0003c00000 */
[----:B------:R0:W1:Y:S02]  /*70760*/  SHFL.UP P4, R45, R37, R36, R33 ;  /* 0x04000024252d7389 */ /* 0x0000640000080021 */
[----:B01----:R-:W-:Y:S05]  /*70770*/  ENDCOLLECTIVE ;  /* 0x000000000000791b */ /* 0x003fea0003800000 */
.L_x_16875:
[----:B------:R-:W-:-:S04]  /*70780*/  @P3 SEL R26, R26, R29, P0 ;  /* 0x0000001d1a1a3207 */ /* 0x000fc80000000000 */
[----:B------:R-:W-:Y:S02]  /*70790*/  @P3 MOV R15, R26 ;  /* 0x0000001a000f3202 */ /* 0x000fe40000000f00 */
[----:B------:R-:W-:Y:S02]  /*707a0*/  MOV R37, R16 ;  /* 0x0000001000257202 */ /* 0x000fe40000000f00 */
[----:B------:R-:W-:-:S07]  /*707b0*/  MOV R28, R45 ;  /* 0x0000002d001c7202 */ /* 0x000fce0000000f00 */
[----:B------:R-:W-:Y:S05]  /*707c0*/  WARPSYNC.COLLECTIVE R32, `(.L_x_16876) ;  /* 0x0000000020087348 */ /* 0x000fea0003c00000 */
[----:B------:R0:W1:Y:S02]  /*707d0*/  SHFL.UP P4, R45, R37, R36, R33 ;  /* 0x04000024252d7389 */ /* 0x0000640000080021 */
[----:B01----:R-:W-:Y:S05]  /*707e0*/  ENDCOLLECTIVE ;  /* 0x000000000000791b */ /* 0x003fea0003800000 */
.L_x_16876:
[----:B------:R-:W-:-:S07]  /*707f0*/  @P3 SEL R27, R27, R28, P0 ;  /* 0x0000001c1b1b3207 */ /* 0x000fce0000000000 */
[----:B------:R-:W-:Y:S05]  /*70800*/  WARPSYNC.COLLECTIVE R32, `(.L_x_16877) ;  /* 0x0000000020087348 */ /* 0x000fea0003c00000 */
[----:B------:R0:W1:Y:S02]  /*70810*/  SHFL.IDX P4, R34, R20, R23, R21 ;  /* 0x0000001714227389 */ /* 0x0000640000080015 */
[----:B01----:R-:W-:Y:S05]  /*70820*/  ENDCOLLECTIVE ;  /* 0x000000000000791b */ /* 0x003fea0003800000 */
.L_x_16877:
[----:B------:R-:W-:Y:S02]  /*70830*/  @P3 MOV R14, R27 ;  /* 0x0000001b000e3202 */ /* 0x000fe40000000f00 */
[----:B------:R-:W-:Y:S02]  /*70840*/  MOV R20, R40 ;  /* 0x0000002800147202 */ /* 0x000fe40000000f00 */
[----:B------:R-:W-:Y:S02]  /*70850*/  MOV R31, R45 ;  /* 0x0000002d001f7202 */ /* 0x000fe40000000f00 */
[----:B------:R-:W-:-:S07]  /*70860*/  MOV R35, R34 ;  /* 0x0000002200237202 */ /* 0x000fce0000000f00 */
[----:B------:R-:W-:Y:S05]  /*70870*/  WARPSYNC.COLLECTIVE R32, `(.L_x_16878) ;  /* 0x0000000020087348 */ /* 0x000fea0003c00000 */
[----:B------:R0:W1:Y:S02]  /*70880*/  SHFL.IDX P4, R34, R20, R23, R21 ;  /* 0x0000001714227389 */ /* 0x0000640000080015 */
[----:B01----:R-:W-:Y:S05]  /*70890*/  ENDCOLLECTIVE ;  /* 0x000000000000791b */ /* 0x003fea0003800000 */
.L_x_16878:
        /* <DEDUP_REMOVED lines=9> */
.L_x_16879:
[----:B------:R-:W-:Y:S05]  /*70930*/  WARPSYNC.COLLECTIVE R32, `(.L_x_16880) ;  /* 0x0000000020087348 */ /* 0x000fea0003c00000 */
[----:B------:R0:W1:Y:S02]  /*70940*/  SHFL.UP P4, R45, R37, R36, R33 ;  /* 0x04000024252d7389 */ /* 0x0000640000080021 */
[----:B01----:R-:W-:Y:S05]  /*70950*/  ENDCOLLECTIVE ;  /* 0x000000000000791b */ /* 0x003fea0003800000 */
.L_x_16880:
        /* <DEDUP_REMOVED lines=8> */
.L_x_16881:
[----:B------:R-:W-:-:S04]  /*709e0*/  @P2 ISETP.NE.AND P0, PT, R38, RZ, PT ;  /* 0x000000ff2600220c */ /* 0x000fc80003f05270 */
[----:B------:R-:W-:Y:S02]  /*709f0*/  @P2 ISETP.EQ.OR P0, PT, R0, RZ, !P0 ;  /* 0x000000ff0000220c */ /* 0x000fe40004702670 */
[----:B------:R-:W-:Y:S02]  /*70a00*/  MOV R37, R15 ;  /* 0x0000000f00257202 */ /* 0x000fe40000000f00 */
[----:B------:R-:W-:-:S09]  /*70a10*/  MOV R44, R45 ;  /* 0x0000002d002c7202 */ /* 0x000fd20000000f00 */
[----:B------:R-:W-:Y:S05]  /*70a20*/  WARPSYNC.COLLECTIVE R32, `(.L_x_16882) ;  /* 0x0000000020087348 */ /* 0x000fea0003c00000 */
[----:B------:R0:W1:Y:S02]  /*70a30*/  SHFL.UP P4, R45, R37, R36, R33 ;  /* 0x04000024252d7389 */ /* 0x0000640000080021 */
[----:B01----:R-:W-:Y:S05]  /*70a40*/  ENDCOLLECTIVE ;  /* 0x000000000000791b */ /* 0x003fea0003800000 */
.L_x_16882:
[----:B------:R-:W-:-:S04]  /*70a50*/  @P2 FSEL R35, R35, R44, P0 ;  /* 0x0000002c23232208 */ /* 0x000fc80000000000 */
[----:B------:R-:W-:Y:S02]  /*70a60*/  @P2 MOV R10, R35 ;  /* 0x00000023000a2202 */ /* 0x000fe40000000f00 */
[----:B------:R-:W-:Y:S02]  /*70a70*/  MOV R37, R14 ;  /* 0x0000000e00257202 */ /* 0x000fe40000000f00 */
[----:B------:R-:W-:-:S07]  /*70a80*/  MOV R27, R45 ;  /* 0x0000002d001b7202 */ /* 0x000fce0000000f00 */
[----:B------:R-:W-:Y:S05]  /*70a90*/  WARPSYNC.COLLECTIVE R32, `(.L_x_16883) ;  /* 0x0000000020087348 */ /* 0x000fea0003c00000 */
[----:B------:R0:W1:Y:S02]  /*70aa0*/  SHFL.UP P4, R45, R37, R36, R33 ;  /* 0x04000024252d7389 */ /* 0x0000640000080021 */
[----:B01----:R-:W-:Y:S05]  /*70ab0*/  ENDCOLLECTIVE ;  /* 0x000000000000791b */ /* 0x003fea0003800000 */
.L_x_16883:
[----:B------:R-:W-:-:S04]  /*70ac0*/  @P2 SEL R24, R24, R27, P0 ;  /* 0x0000001b18182207 */ /* 0x000fc80000000000 */
[----:B------:R-:W-:Y:S02]  /*70ad0*/  @P2 MOV R15, R24 ;  /* 0x00000018000f2202 */ /* 0x000fe40000000f00 */
[----:B------:R-:W-:Y:S02]  /*70ae0*/  MOV R37, R16 ;  /* 0x0000001000257202 */ /* 0x000fe40000000f00 */
[----:B------:R-:W-:-:S07]  /*70af0*/  MOV R29, R45 ;  /* 0x0000002d001d7202 */ /* 0x000fce0000000f00 */
[----:B------:R-:W-:Y:S05]  /*70b00*/  WARPSYNC.COLLECTIVE R32, `(.L_x_16884) ;  /* 0x0000000020087348 */ /* 0x000fea0003c00000 */
[----:B------:R0:W1:Y:S02]  /*70b10*/  SHFL.UP P4, R45, R37, R36, R33 ;  /* 0x04000024252d7389 */ /* 0x0000640000080021 */
[----:B01----:R-:W-:Y:S05]  /*70b20*/  ENDCOLLECTIVE ;  /* 0x000000000000791b */ /* 0x003fea0003800000 */
.L_x_16884:
[----:B------:R-:W-:-:S07]  /*70b30*/  @P2 SEL R22, R22, R29, P0 ;  /* 0x0000001d16162207 */ /* 0x000fce0000000000 */
[----:B------:R-:W-:Y:S05]  /*70b40*/  WARPSYNC.COLLECTIVE R32, `(.L_x_16885) ;  /* 0x0000000020087348 */ /* 0x000fea0003c00000 */
[----:B------:R0:W1:Y:S02]  /*70b50*/  SHFL.IDX P4, R34, R20, R23, R21 ;  /* 0x0000001714227389 */ /* 0x0000640000080015 */
[----:B01----:R-:W-:Y:S05]  /*70b60*/  ENDCOLLECTIVE ;  /* 0x000000000000791b */ /* 0x003fea0003800000 */
.L_x_16885:
        /* <DEDUP_REMOVED lines=8> */
.L_x_16886:
        /* <DEDUP_REMOVED lines=9> */
.L_x_16887:
[----:B------:R-:W-:Y:S05]  /*70c80*/  WARPSYNC.COLLECTIVE R32, `(.L_x_16888) ;  /* 0x0000000020087348 */ /* 0x000fea0003c00000 */
[----:B------:R0:W1:Y:S02]  /*70c90*/  SHFL.UP P4, R45, R37, R36, R33 ;  /* 0x04000024252d7389 */ /* 0x0000640000080021 */
[----:B01----:R-:W-:Y:S05]  /*70ca0*/  ENDCOLLECTIVE ;  /* 0x000000000000791b */ /* 0x003fea0003800000 */
.L_x_16888:
        /* <DEDUP_REMOVED lines=8> */
.L_x_16889:
[----:B------:R-:W-:-:S04]  /*70d30*/  @P3 ISETP.NE.AND P0, PT, R30, RZ, PT ;  /* 0x000000ff1e00320c */ /* 0x000fc80003f05270 */
[----:B------:R-:W-:Y:S02]  /*70d40*/  @P3 ISETP.EQ.OR P0, PT, R0, RZ, !P0 ;  /* 0x000000ff0000320c */ /* 0x000fe40004702670 */
[----:B------:R-:W-:Y:S02]  /*70d50*/  MOV R37, R15 ;  /* 0x0000000f00257202 */ /* 0x000fe40000000f00 */
[----:B------:R-:W-:-:S09]  /*70d60*/  MOV R24, R45 ;  /* 0x0000002d00187202 */ /* 0x000fd20000000f00 */
[----:B------:R-:W-:Y:S05]  /*70d70*/  WARPSYNC.COLLECTIVE R32, `(.L_x_16890) ;  /* 0x0000000020087348 */ /* 0x000fea0003c00000 */
[----:B------:R0:W1:Y:S02]  /*70d80*/  SHFL.UP P4, R45, R37, R36, R33 ;  /* 0x04000024252d7389 */ /* 0x0000640000080021 */
[----:B01----:R-:W-:Y:S05]  /*70d90*/  ENDCOLLECTIVE ;  /* 0x000000000000791b */ /* 0x003fea0003800000 */
.L_x_16890:
[----:B------:R-:W-:-:S04]  /*70da0*/  @P3 FSEL R24, R25, R24, P0 ;  /* 0x0000001819183208 */ /* 0x000fc80000000000 */
[----:B------:R-:W-:Y:S02]  /*70db0*/  @P3 MOV R10, R24 ;  /* 0x00000018000a3202 */ /* 0x000fe40000000f00 */
[----:B------:R-:W-:Y:S02]  /*70dc0*/  MOV R37, R14 ;  /* 0x0000000e00257202 */ /* 0x000fe40000000f00 */
[----:B------:R-:W-:-:S07]  /*70dd0*/  MOV R27, R45 ;  /* 0x0000002d001b7202 */ /* 0x000fce0000000f00 */
[----:B------:R-:W-:Y:S05]  /*70de0*/  WARPSYNC.COLLECTIVE R32, `(.L_x_16891) ;  /* 0x0000000020087348 */ /* 0x000fea0003c00000 */
[----:B------:R0:W1:Y:S02]  /*70df0*/  SHFL.UP P4, R45, R37, R36, R33 ;  /* 0x04000024252d7389 */ /* 0x0000640000080021 */
[----:B01----:R-:W-:Y:S05]  /*70e00*/  ENDCOLLECTIVE ;  /* 0x000000000000791b */ /* 0x003fea0003800000 */
.L_x_16891:
[----:B------:R-:W-:-:S04]  /*70e10*/  @P3 SEL R26, R26, R27, P0 ;  /* 0x0000001b1a1a3207 */ /* 0x000fc80000000000 */
[----:B------:R-:W-:Y:S02]  /*70e20*/  @P3 MOV R15, R26 ;  /* 0x0000001a000f3202 */ /* 0x000fe40000000f00 */
[----:B------:R-:W-:Y:S02]  /*70e30*/  MOV R37, R16 ;  /* 0x0000001000257202 */ /* 0x000fe40000000f00 */
[----:B------:R-:W-:-:S07]  /*70e40*/  MOV R29, R45 ;  /* 0x0000002d001d7202 */ /* 0x000fce0000000f00 */
[----:B------:R-:W-:Y:S05]  /*70e50*/  WARPSYNC.COLLECTIVE R32, `(.L_x_16892) ;  /* 0x0000000020087348 */ /* 0x000fea0003c00000 */
[----:B------:R0:W1:Y:S02]  /*70e60*/  SHFL.UP P4, R45, R37, R36, R33 ;  /* 0x04000024252d7389 */ /* 0x0000640000080021 */
[----:B01----:R-:W-:Y:S05]  /*70e70*/  ENDCOLLECTIVE ;  /* 0x000000000000791b */ /* 0x003fea0003800000 */
.L_x_16892:
[----:B------:R-:W-:-:S07]  /*70e80*/  @P3 SEL R28, R28, R29, P0 ;  /* 0x0000001d1c1c3207 */ /* 0x000fce0000000000 */
[----:B------:R-:W-:Y:S05]  /*70e90*/  WARPSYNC.COLLECTIVE R32, `(.L_x_16893) ;  /* 0x0000000020087348 */ /* 0x000fea0003c00000 */
[----:B------:R0:W1:Y:S02]  /*70ea0*/  SHFL.IDX P4, R34, R20, R23, R21 ;  /* 0x0000001714227389 */ /* 0x0000640000080015 */
[----:B01----:R-:W-:Y:S05]  /*70eb0*/  ENDCOLLECTIVE ;  /* 0x000000000000791b */ /* 0x003fea0003800000 */
.L_x_16893:
[----:B------:R-:W-:Y:S02]  /*70ec0*/  @P3 MOV R14, R28 ;  /* 0x0000001c000e3202 */ /* 0x000fe40000000f00 */
[----:B------:R-:W-:Y:S02]  /*70ed0*/  MOV R20, R40 ;  /* 0x0000002800147202 */ /* 0x000fe40000000f00 */
[----:B------:R-:W-:Y:S02]  /*70ee0*/  @P3 SEL R45, R42, R45, P0 ;  /* 0x0000002d2a2d3207 */ /* 0x000fe40000000000 */
[----:B------:R-:W-:-:S07]  /*70ef0*/  MOV R31, R34 ;  /* 0x00000022001f7202 */ /* 0x000fce0000000f00 */
[----:B------:R-:W-:Y:S05]  /*70f00*/  WARPSYNC.COLLECTIVE R32, `(.L_x_16894) ;  /* 0x0000000020087348 */ /* 0x000fea0003c00000 */
[----:B------:R0:W1:Y:S02]  /*70f10*/  SHFL.IDX P4, R34, R20, R23, R21 ;  /* 0x0000001714227389 */ /* 0x0000640000080015 */
[----:B01----:R-:W-:Y:S05]  /*70f20*/  ENDCOLLECTIVE ;  /* 0x000000000000791b */ /* 0x003fea0003800000 */
.L_x_16894:
        /* <DEDUP_REMOVED lines=8> */
.L_x_16895:
[----:B------:R-:W-:Y:S05]  /*70fb0*/  WARPSYNC.COLLECTIVE R32, `(.L_x_16896) ;  /* 0x0000000020087348 */ /* 0x000fea0003c00000 */
[----:B------:R0:W1:Y:S02]  /*70fc0*/  SHFL.UP P4, R45, R37, R36, R33 ;  /* 0x04000024252d7389 */ /* 0x0000640000080021 */
[----:B01----:R-:W-:Y:S05]  /*70fd0*/  ENDCOLLECTIVE ;  /* 0x000000000000791b */ /* 0x003fea0003800000 */
.L_x_16896:
[----:B------:R-:W-:Y:S02]  /*70fe0*/  MOV R37, R10 ;  /* 0x0000000a00257202 */ /* 0x000fe40000000f00 */
[----:B------:R-:W-:-:S07]  /*70ff0*/  MOV R25, R45 ;  /* 0x0000002d00197202 */ /* 0x000fce0000000f00 */
[----:B------:R-:W-:Y:S05]  /*71000*/  WARPSYNC.COLLECTIVE R32, `(.L_x_16897) ;  /* 0x0000000020087348 */ /* 0x000fea0003c00000 */
[----:B------:R0:W1:Y:S02]  /*71010*/  SHFL.UP P4, R45, R37, R36, R33 ;  /* 0x04000024252d7389 */ /* 0x0000640000080021 */
[----:B01----:R-:W-:Y:S05]  /*71020*/  ENDCOLLECTIVE ;  /* 0x000000000000791b */ /* 0x003fea0003800000 */
.L_x_16897:
[----:B------:R-:W-:Y:S02]  /*71030*/  MOV R37, R15 ;  /* 0x0000000f00257202 */ /* 0x000fe40000000f00 */
[----:B------:R-:W-:-:S07]  /*71040*/  MOV R20, R45 ;  /* 0x0000002d00147202 */ /* 0x000fce0000000f00 */
[----:B------:R-:W-:Y:S05]  /*71050*/  WARPSYNC.COLLECTIVE R32, `(.L_x_16898) ;  /* 0x0000000020087348 */ /* 0x000fea0003c00000 */
[----:B------:R0:W1:Y:S02]  /*71060*/  SHFL.UP P4, R45, R37, R36, R33 ;  /* 0x04000024252d7389 */ /* 0x0000640000080021 */
[----:B01----:R-:W-:Y:S05]  /*71070*/  ENDCOLLECTIVE ;  /* 0x000000000000791b */ /* 0x003fea0003800000 */
.L_x_16898:
[----:B------:R-:W-:Y:S02]  /*71080*/  MOV R37, R14 ;  /* 0x0000000e00257202 */ /* 0x000fe40000000f00 */
[----:B------:R-:W-:-:S07]  /*71090*/  MOV R21, R45 ;  /* 0x0000002d00157202 */ /* 0x000fce0000000f00 */
[----:B------:R-:W-:Y:S05]  /*710a0*/  WARPSYNC.COLLECTIVE R32, `(.L_x_16899) ;  /* 0x0000000020087348 */ /* 0x000fea0003c00000 */
[----:B------:R0:W1:Y:S02]  /*710b0*/  SHFL.UP P4, R45, R37, R36, R33 ;  /* 0x04000024252d7389 */ /* 0x0000640000080021 */
[----:B01----:R-:W-:Y:S05]  /*710c0*/  ENDCOLLECTIVE ;  /* 0x000000000000791b */ /* 0x003fea0003800000 */
.L_x_16899:
[----:B------:R-:W-:Y:S02]  /*710d0*/  MOV R37, R16 ;  /* 0x0000001000257202 */ /* 0x000fe40000000f00 */
[----:B------:R-:W-:-:S07]  /*710e0*/  MOV R23, R45 ;  /* 0x0000002d00177202 */ /* 0x000fce0000000f00 */
[----:B------:R-:W-:Y:S05]  /*710f0*/  WARPSYNC.COLLECTIVE R32, `(.L_x_16900) ;  /* 0x0000000020087348 */ /* 0x000fea0003c00000 */
[----:B------:R0:W1:Y:S02]  /*71100*/  SHFL.UP P4, R45, R37, R36, R33 ;  /* 0x04000024252d7389 */ /* 0x0000640000080021 */
[----:B01----:R-:W-:Y:S05]  /*71110*/  ENDCOLLECTIVE ;  /* 0x000000000000791b */ /* 0x003fea0003800000 */
.L_x_16900:
[----:B------:R-:W-:Y:S05]  /*71120*/  BRA `(.L_x_16901) ;  /* 0xfffff914007c7947 */ /* 0x000fea000383ffff */
.L_x_14010:
        /* <DEDUP_REMOVED lines=8> */
.L_x_16903:
[----:B------:R-:W-:Y:S05]  /*711b0*/  BSYNC B2 ;  /* 0x0000000000027941 */ /* 0x000fea0003800000 */
.L_x_16902:
        /* <DEDUP_REMOVED lines=10> */
.L_x_16904:
[----:B------:R-:W-:-:S04]  /*71260*/  FSETP.GT.AND P2, PT, R10, R25, PT ;  /* 0x000000190a00720b */ /* 0x000fc80003f44000 */
[----:B------:R-:W-:Y:S02]  /*71270*/  SEL R37, RZ, 0x1, !P2 ;  /* 0x00000001ff257807 */ /* 0x000fe40005000000 */
[----:B------:R-:W-:Y:S02]  /*71280*/  MOV R20, R39 ;  /* 0x0000002700147202 */ /* 0x000fe40000000f00 */
[----:B------:R-:W-:-:S07]  /*71290*/  MOV R22, R34 ;  /* 0x0000002200167202 */ /* 0x000fce0000000f00 */
[----:B------:R-:W-:Y:S05]  /*712a0*/  WARPSYNC.COLLECTIVE R32, `(.L_x_16905) ;  /* 0x0000000020087348 */ /* 0x000fea0003c00000 */
[----:B------:R0:W1:Y:S02]  /*712b0*/  SHFL.IDX P4, R34, R20, R23, R21 ;  /* 0x0000001714227389 */ /* 0x0000640000080015 */
[----:B01----:R-:W-:Y:S05]  /*712c0*/  ENDCOLLECTIVE ;  /* 0x000000000000791b */ /* 0x003fea0003800000 */
.L_x_16905:
[----:B------:R-:W-:Y:S05]  /*712d0*/  WARPSYNC.COLLECTIVE R32, `(.L_x_16906) ;  /* 0x0000000020087348 */ /* 0x000fea0003c00000 */
[----:B------:R0:W1:Y:S02]  /*712e0*/  SHFL.UP P4, R45, R37, R36, R33 ;  /* 0x04000024252d7389 */ /* 0x0000640000080021 */
[----:B01----:R-:W-:Y:S05]  /*712f0*/  ENDCOLLECTIVE ;  /* 0x000000000000791b */ /* 0x003fea0003800000 */
.L_x_16906:
[----:B------:R-:W-:Y:S02]  /*71300*/  MOV R37, R10 ;  /* 0x0000000a00257202 */ /* 0x000fe40000000f00 */
[----:B------:R-:W-:-:S07]  /*71310*/  MOV R24, R45 ;  /* 0x0000002d00187202 */ /* 0x000fce0000000f00 */
[----:B------:R-:W-:Y:S05]  /*71320*/  WARPSYNC.COLLECTIVE R32, `(.L_x_16907) ;  /* 0x0000000020087348 */ /* 0x000fea0003c00000 */
[----:B------:R0:W1:Y:S02]  /*71330*/  SHFL.UP P4, R45, R37, R36, R33 ;  /* 0x04000024252d7389 */ /* 0x0000640000080021 */
[----:B01----:R-:W-:Y:S05]  /*71340*/  ENDCOLLECTIVE ;  /* 0x000000000000791b */ /* 0x003fea0003800000 */
.L_x_16907:
[----:B------:R-:W-:Y:S02]  /*71350*/  MOV R37, R15 ;  /* 0x0000000f00257202 */ /* 0x000fe40000000f00 */
[----:B------:R-:W-:-:S07]  /*71360*/  MOV R20, R45 ;  /* 0x0000002d00147202 */ /* 0x000fce0000000f00 */
[----:B------:R-:W-:Y:S05]  /*71370*/  WARPSYNC.COLLECTIVE R32, `(.L_x_16908) ;  /* 0x0000000020087348 */ /* 0x000fea0003c00000 */
[----:B------:R0:W1:Y:S02]  /*71380*/  SHFL.UP P4, R45, R37, R36, R33 ;  /* 0x04000024252d7389 */ /* 0x0000640000080021 */
[----:B01----:R-:W-:Y:S05]  /*71390*/  ENDCOLLECTIVE ;  /* 0x000000000000791b */ /* 0x003fea0003800000 */
.L_x_16908:
[----:B------:R-:W-:Y:S02]  /*713a0*/  MOV R37, R14 ;  /* 0x0000000e00257202 */ /* 0x000fe40000000f00 */
[----:B------:R-:W-:-:S07]  /*713b0*/  MOV R21, R45 ;  /* 0x0000002d00157202 */ /* 0x000fce0000000f00 */
[----:B------:R-:W-:Y:S05]  /*713c0*/  WARPSYNC.COLLECTIVE R32, `(.L_x_16909) ;  /* 0x0000000020087348 */ /* 0x000fea0003c00000 */
[----:B------:R0:W1:Y:S02]  /*713d0*/  SHFL.UP P4, R45, R37, R36, R33 ;  /* 0x04000024252d7389 */ /* 0x0000640000080021 */
[----:B01----:R-:W-:Y:S05]  /*713e0*/  ENDCOLLECTIVE ;  /* 0x000000000000791b */ /* 0x003fea0003800000 */
.L_x_16909:
[----:B------:R-:W-:Y:S02]  /*713f0*/  MOV R37, R16 ;  /* 0x0000001000257202 */ /* 0x000fe40000000f00 */
[----:B------:R-:W-:-:S07]  /*71400*/  MOV R23, R45 ;  /* 0x0000002d00177202 */ /* 0x000fce0000000f00 */
[----:B------:R-:W-:Y:S05]  /*71410*/  WARPSYNC.COLLECTIVE R32, `(.L_x_16910) ;  /* 0x0000000020087348 */ /* 0x000fea0003c00000 */
[----:B------:R0:W1:Y:S02]  /*71420*/  SHFL.UP P4, R45, R37, R36, R33 ;  /* 0x04000024252d7389 */ /* 0x0000640000080021 */
[----:B01----:R-:W-:Y:S05]  /*71430*/  ENDCOLLECTIVE ;  /* 0x000000000000791b */ /* 0x003fea0003800000 */
.L_x_16910:
[----:B------:R-:W-:Y:S05]  /*71440*/  BRA `(.L_x_16911) ;  /* 0xfffff914001c7947 */ /* 0x000fea000383ffff */
.L_x_14011:
[----:B------:R-:W-:Y:S01]  /*71450*/  HFMA2 R21, -RZ, RZ, 0, 0.0020122528076171875 ;  /* 0x0000181fff157431 */ /* 0x000fe200000001ff */
[----:B------:R-:W-:Y:S01]  /*71460*/  BSSY B2, `(.L_x_16912) ;  /* 0x0000006000027945 */ /* 0x000fe20003800000 */
[----:B------:R-:W-:Y:S02]  /*71470*/  MOV R20, R19 ;  /* 0x0000001300147202 */ /* 0x000fe40000000f00 */
[----:B------:R-:W-:-:S07]  /*71480*/  MOV R32, 0xffffffff ;  /* 0xffffffff00207802 */ /* 0x000fce0000000f00 */
[----:B-----5:R-:W-:Y:S05]  /*71490*/  WARPSYNC.COLLECTIVE R32, `(.L_x_16913) ;  /* 0x0000000020087348 */ /* 0x020fea0003c00000 */
[----:B------:R0:W1:Y:S02]  /*714a0*/  SHFL.IDX P4, R34, R20, R23, R21 ;  /* 0x0000001714227389 */ /* 0x0000640000080015 */
[----:B01---5:R-:W-:Y:S05]  /*714b0*/  ENDCOLLECTIVE ;  /* 0x000000000000791b */ /* 0x023fea0003800000 */
.L_x_16913:
[----:B------:R-:W-:Y:S05]  /*714c0*/  BSYNC B2 ;  /* 0x0000000000027941 */ /* 0x000fea0003800000 */
.L_x_16912:
        /* <DEDUP_REMOVED lines=9> */
.L_x_16914:
[----:B------:R-:W-:-:S04]  /*71560*/  FSETP.GT.AND P2, PT, R10, R25, PT ;  /* 0x000000190a00720b */ /* 0x000fc80003f44000 */
[----:B------:R-:W-:Y:S02]  /*71570*/  SEL R37, RZ, 0x1, !P2 ;  /* 0x00000001ff257807 */ /* 0x000fe40005000000 */
[----:B------:R-:W-:Y:S02]  /*71580*/  MOV R20, R39 ;  /* 0x0000002700147202 */ /* 0x000fe40000000f00 */
[----:B------:R-:W-:-:S07]  /*71590*/  MOV R22, R34 ;  /* 0x0000002200167202 */ /* 0x000fce0000000f00 */
[----:B------:R-:W-:Y:S05]  /*715a0*/  WARPSYNC.COLLECTIVE R32, `(.L_x_16915) ;  /* 0x0000000020087348 */ /* 0x000fea0003c00000 */
[----:B------:R0:W1:Y:S02]  /*715b0*/  SHFL.IDX P4, R34, R20, R23, R21 ;  /* 0x0000001714227389 */ /* 0x0000640000080015 */
[----:B01----:R-:W-:Y:S05]  /*715c0*/  ENDCOLLECTIVE ;  /* 0x000000000000791b */ /* 0x003fea0003800000 */
.L_x_16915:
[----:B------:R-:W-:Y:S05]  /*715d0*/  WARPSYNC.COLLECTIVE R32, `(.L_x_16916) ;  /* 0x0000000020087348 */ /* 0x000fea0003c00000 */
[----:B------:R0:W1:Y:S02]  /*715e0*/  SHFL.UP P4, R45, R37, R36, R33 ;  /* 0x04000024252d7389 */ /* 0x0000640000080021 */
[----:B01----:R-:W-:Y:S05]  /*715f0*/  ENDCOLLECTIVE ;  /* 0x000000000000791b */ /* 0x003fea0003800000 */
.L_x_16916:
[----:B------:R-:W-:Y:S02]  /*71600*/  MOV R37, R10 ;  /* 0x0000000a00257202 */ /* 0x000fe40000000f00 */
[----:B------:R-:W-:-:S07]  /*71610*/  MOV R24, R45 ;  /* 0x0000002d00187202 */ /* 0x000fce0000000f00 */
[----:B------:R-:W-:Y:S05]  /*71620*/  WARPSYNC.COLLECTIVE R32, `(.L_x_16917) ;  /* 0x0000000020087348 */ /* 0x000fea0003c00000 */
[----:B------:R0:W1:Y:S02]  /*71630*/  SHFL.UP P4, R45, R37, R36, R33 ;  /* 0x04000024252d7389 */ /* 0x0000640000080021 */
[----:B01----:R-:W-:Y:S05]  /*71640*/  ENDCOLLECTIVE ;  /* 0x000000000000791b */ /* 0x003fea0003800000 */
.L_x_16917:
[----:B------:R-:W-:Y:S02]  /*71650*/  MOV R37, R15 ;  /* 0x0000000f00257202 */ /* 0x000fe40000000f00 */
[----:B------:R-:W-:-:S07]  /*71660*/  MOV R20, R45 ;  /* 0x0000002d00147202 */ /* 0x000fce0000000f00 */
[----:B------:R-:W-:Y:S05]  /*71670*/  WARPSYNC.COLLECTIVE R32, `(.L_x_16918) ;  /* 0x0000000020087348 */ /* 0x000fea0003c00000 */
[----:B------:R0:W1:Y:S02]  /*71680*/  SHFL.UP P4, R45, R37, R36, R33 ;  /* 0x04000024252d7389 */ /* 0x0000640000080021 */
[----:B01----:R-:W-:Y:S05]  /*71690*/  ENDCOLLECTIVE ;  /* 0x000000000000791b */ /* 0x003fea0003800000 */
.L_x_16918:
[----:B------:R-:W-:Y:S02]  /*716a0*/  MOV R37, R14 ;  /* 0x0000000e00257202 */ /* 0x000fe40000000f00 */
[----:B------:R-:W-:-:S07]  /*716b0*/  MOV R21, R45 ;  /* 0x0000002d00157202 */ /* 0x000fce0000000f00 */
[----:B------:R-:W-:Y:S05]  /*716c0*/  WARPSYNC.COLLECTIVE R32, `(.L_x_16919) ;  /* 0x0000000020087348 */ /* 0x000fea0003c00000 */
[----:B------:R0:W1:Y:S02]  /*716d0*/  SHFL.UP P4, R45, R37, R36, R33 ;  /* 0x04000024252d7389 */ /* 0x0000640000080021 */
[----:B01----:R-:W-:Y:S05]  /*716e0*/  ENDCOLLECTIVE ;  /* 0x000000000000791b */ /* 0x003fea0003800000 */
.L_x_16919:
[----:B------:R-:W-:Y:S02]  /*716f0*/  MOV R37, R16 ;  /* 0x0000001000257202 */ /* 0x000fe40000000f00 */
[----:B------:R-:W-:-:S07]  /*71700*/  MOV R27, R45 ;  /* 0x0000002d001b7202 */ /* 0x000fce0000000f00 */
[----:B------:R-:W-:Y:S05]  /*71710*/  WARPSYNC.COLLECTIVE R32, `(.L_x_16920) ;  /* 0x0000000020087348 */ /* 0x000fea0003c00000 */
[----:B------:R0:W1:Y:S02]  /*71720*/  SHFL.UP P4, R45, R37, R36, R33 ;  /* 0x04000024252d7389 */ /* 0x0000640000080021 */
[----:B01----:R-:W-:Y:S05]  /*71730*/  ENDCOLLECTIVE ;  /* 0x000000000000791b */ /* 0x003fea0003800000 */
.L_x_16920:
[----:B------:R-:W-:Y:S05]  /*71740*/  BRA `(.L_x_16921) ;  /* 0xfffff91000b07947 */ /* 0x000fea000383ffff */
.L_x_14012:
[----:B------:R-:W-:Y:S01]  /*71750*/  HFMA2 R21, -RZ, RZ, 0, 0.0020122528076171875 ;  /* 0x0000181fff157431 */ /* 0x000fe200000001ff */
[----:B------:R-:W-:Y:S01]  /*71760*/  BSSY B2, `(.L_x_16922) ;  /* 0x0000006000027945 */ /* 0x000fe20003800000 */
[----:B------:R-:W-:Y:S02]  /*71770*/  MOV R20, R19 ;  /* 0x0000001300147202 */ /* 0x000fe40000000f00 */
[----:B------:R-:W-:-:S07]  /*71780*/  MOV R32, 0xffffffff ;  /* 0xffffffff00207802 */ /* 0x000fce0000000f00 */
[----:B-----5:R-:W-:Y:S05]  /*71790*/  WARPSYNC.COLLECTIVE R32, `(.L_x_16923) ;  /* 0x0000000020087348 */ /* 0x020fea0003c00000 */
[----:B------:R0:W1:Y:S02]  /*717a0*/  SHFL.IDX P4, R34, R20, R23, R21 ;  /* 0x0000001714227389 */ /* 0x0000640000080015 */
[----:B01---5:R-:W-:Y:S05]  /*717b0*/  ENDCOLLECTIVE ;  /* 0x000000000000791b */ /* 0x023fea0003800000 */
.L_x_16923:
[----:B------:R-:W-:Y:S05]  /*717c0*/  BSYNC B2 ;  /* 0x0000000000027941 */ /* 0x000fea0003800000 */
.L_x_16922:
        /* <DEDUP_REMOVED lines=9> */
.L_x_16924:
[----:B------:R-:W-:-:S04]  /*71860*/  FSETP.GT.AND P2, PT, R10, R19, PT ;  /* 0x000000130a00720b */ /* 0x000fc80003f44000 */
[----:B------:R-:W-:Y:S02]  /*71870*/  SEL R37, RZ, 0x1, !P2 ;  /* 0x00000001ff257807 */ /* 0x000fe40005000000 */
[----:B------:R-:W-:Y:S02]  /*71880*/  MOV R20, R39 ;  /* 0x0000002700147202 */ /* 0x000fe40000000f00 */
[----:B------:R-:W-:-:S07]  /*71890*/  MOV R17, R34 ;  /* 0x0000002200117202 */ /* 0x000fce0000000f00 */
[----:B------:R-:W-:Y:S05]  /*718a0*/  WARPSYNC.COLLECTIVE R32, `(.L_x_16925) ;  /* 0x0000000020087348 */ /* 0x000fea0003c00000 */
[----:B------:R0:W1:Y:S02]  /*718b0*/  SHFL.IDX P4, R34, R20, R23, R21 ;  /* 0x0000001714227389 */ /* 0x0000640000080015 */
[----:B01----:R-:W-:Y:S05]  /*718c0*/  ENDCOLLECTIVE ;  /* 0x000000000000791b */ /* 0x003fea0003800000 */
.L_x_16925:
[----:B------:R-:W-:Y:S05]  /*718d0*/  WARPSYNC.COLLECTIVE R32, `(.L_x_16926) ;  /* 0x0000000020087348 */ /* 0x000fea0003c00000 */
[----:B------:R0:W1:Y:S02]  /*718e0*/  SHFL.UP P4, R45, R37, R36, R33 ;  /* 0x04000024252d7389 */ /* 0x0000640000080021 */
[----:B01----:R-:W-:Y:S05]  /*718f0*/  ENDCOLLECTIVE ;  /* 0x000000000000791b */ /* 0x003fea0003800000 */
.L_x_16926:
[----:B------:R-:W-:Y:S02]  /*71900*/  MOV R37, R10 ;  /* 0x0000000a00257202 */ /* 0x000fe40000000f00 */
[----:B------:R-:W-:-:S07]  /*71910*/  MOV R18, R45 ;  /* 0x0000002d00127202 */ /* 0x000fce0000000f00 */
[----:B------:R-:W-:Y:S05]  /*71920*/  WARPSYNC.COLLECTIVE R32, `(.L_x_16927) ;  /* 0x0000000020087348 */ /* 0x000fea0003c00000 */
[----:B------:R0:W1:Y:S02]  /*71930*/  SHFL.UP P4, R45, R37, R36, R33 ;  /* 0x04000024252d7389 */ /* 0x0000640000080021 */
[----:B01----:R-:W-:Y:S05]  /*71940*/  ENDCOLLECTIVE ;  /* 0x000000000000791b */ /* 0x003fea0003800000 */
.L_x_16927:
[----:B------:R-:W-:Y:S02]  /*71950*/  MOV R37, R15 ;  /* 0x0000000f00257202 */ /* 0x000fe40000000f00 */
[----:B------:R-:W-:-:S07]  /*71960*/  MOV R20, R45 ;  /* 0x0000002d00147202 */ /* 0x000fce0000000f00 */
[----:B------:R-:W-:Y:S05]  /*71970*/  WARPSYNC.COLLECTIVE R32, `(.L_x_16928) ;  /* 0x0000000020087348 */ /* 0x000fea0003c00000 */
[----:B------:R0:W1:Y:S02]  /*71980*/  SHFL.UP P4, R45, R37, R36, R33 ;  /* 0x04000024252d7389 */ /* 0x0000640000080021 */
[----:B01----:R-:W-:Y:S05]  /*71990*/  ENDCOLLECTIVE ;  /* 0x000000000000791b */ /* 0x003fea0003800000 */
.L_x_16928:
[----:B------:R-:W-:Y:S02]  /*719a0*/  MOV R37, R14 ;  /* 0x0000000e00257202 */ /* 0x000fe40000000f00 */
[----:B------:R-:W-:-:S07]  /*719b0*/  MOV R22, R45 ;  /* 0x0000002d00167202 */ /* 0x000fce0000000f00 */
[----:B------:R-:W-:Y:S05]  /*719c0*/  WARPSYNC.COLLECTIVE R32, `(.L_x_16929) ;  /* 0x0000000020087348 */ /* 0x000fea0003c00000 */
[----:B------:R0:W1:Y:S02]  /*719d0*/  SHFL.UP P4, R45, R37, R36, R33 ;  /* 0x04000024252d7389 */ /* 0x0000640000080021 */
[----:B01----:R-:W-:Y:S05]  /*719e0*/  ENDCOLLECTIVE ;  /* 0x000000000000791b */ /* 0x003fea0003800000 */
.L_x_16929:
[----:B------:R-:W-:Y:S02]  /*719f0*/  MOV R37, R16 ;  /* 0x0000001000257202 */ /* 0x000fe40000000f00 */
[----:B------:R-:W-:-:S07]  /*71a00*/  MOV R21, R45 ;  /* 0x0000002d00157202 */ /* 0x000fce0000000f00 */
[----:B------:R-:W-:Y:S05]  /*71a10*/  WARPSYNC.COLLECTIVE R32, `(.L_x_16930) ;  /* 0x0000000020087348 */ /* 0x000fea0003c00000 */
[----:B------:R0:W1:Y:S02]  /*71a20*/  SHFL.UP P4, R45, R37, R36, R33 ;  /* 0x04000024252d7389 */ /* 0x0000640000080021 */
[----:B01----:R-:W-:Y:S05]  /*71a30*/  ENDCOLLECTIVE ;  /* 0x000000000000791b */ /* 0x003fea0003800000 */
.L_x_16930:
[----:B------:R-:W-:Y:S05]  /*71a40*/  BRA `(.L_x_16931) ;  /* 0xfffff91000447947 */ /* 0x000fea000383ffff */
.L_x_14016:
        /* <DEDUP_REMOVED lines=8> */
.L_x_16933:
[----:B------:R-:W-:Y:S05]  /*71ad0*/  BSYNC B2 ;  /* 0x0000000000027941 */ /* 0x000fea0003800000 */
.L_x_16932:
        /* <DEDUP_REMOVED lines=8> */
.L_x_16934:
[----:B------:R-:W-:Y:S05]  /*71b60*/  BRA `(.L_x_16935) ;  /* 0xfffff91000747947 */ /* 0x000fea000383ffff */
.L_x_14023:
        /* <DEDUP_REMOVED lines=38> */
.L_x_16937:
[----:B------:R-:W-:Y:S05]  /*71dd0*/  BSYNC B5 ;  /* 0x0000000000057941 */ /* 0x000fea0003800000 */
.L_x_16936:
[----:B------:R-:W-:Y:S01]  /*71de0*/  HFMA2 R36, -RZ, RZ, 0, 5.9604644775390625e-08 ;  /* 0x00000001ff247431 */ /* 0x000fe200000001ff */
[----:B------:R-:W-:Y:S01]  /*71df0*/  BSSY B5, `(.L_x_16938) ;  /* 0x0000006000057945 */ /* 0x000fe20003800000 */
[----:B------:R-:W-:Y:S02]  /*71e00*/  MOV R33, 0x181f ;  /* 0x0000181f00217802 */ /* 0x000fe40000000f00 */
[----:B------:R-:W-:-:S07]  /*71e10*/  MOV R32, R13 ;  /* 0x0000000d00207202 */ /* 0x000fce0000000f00 */
[----:B------:R-:W-:Y:S05]  /*71e20*/  WARPSYNC.COLLECTIVE R32, `(.L_x_16939) ;  /* 0x0000000020087348 */ /* 0x000fea0003c00000 */
[----:B------:R0:W1:Y:S02]  /*71e30*/  SHFL.BFLY P3, R33, R37, R36, R33 ;  /* 0x0c00002425217389 */ /* 0x0000640000060021 */
[----:B01----:R-:W-:Y:S05]  /*71e40*/  ENDCOLLECTIVE ;  /* 0x000000000000791b */ /* 0x003fea0003800000 */
.L_x_16939:
[----:B------:R-:W-:Y:S05]  /*71e50*/  BSYNC B5 ;  /* 0x0000000000057941 */ /* 0x000fea0003800000 */
.L_x_16938:
        /* <DEDUP_REMOVED lines=9> */
.L_x_16941:
[----:B------:R-:W-:Y:S05]  /*71ef0*/  BSYNC B5 ;  /* 0x0000000000057941 */ /* 0x000fea0003800000 */
.L_x_16940:
        /* <DEDUP_REMOVED lines=9> */
.L_x_16943:
[----:B------:R-:W-:Y:S05]  /*71f90*/  BSYNC B5 ;  /* 0x0000000000057941 */ /* 0x000fea0003800000 */
.L_x_16942:
        /* <DEDUP_REMOVED lines=11> */
.L_x_16945:
[----:B------:R-:W-:Y:S05]  /*72050*/  BSYNC B5 ;  /* 0x0000000000057941 */ /* 0x000fea0003800000 */
.L_x_16944:
        /* <DEDUP_REMOVED lines=9> */
.L_x_16947:
[----:B------:R-:W-:Y:S05]  /*720f0*/  BSYNC B5 ;  /* 0x0000000000057941 */ /* 0x000fea0003800000 */
.L_x_16946:
        /* <DEDUP_REMOVED lines=9> */
.L_x_16949:
[----:B------:R-:W-:Y:S05]  /*72190*/  BSYNC B5 ;  /* 0x0000000000057941 */ /* 0x000fea0003800000 */
.L_x_16948:
        /* <DEDUP_REMOVED lines=9> */
.L_x_16951:
[----:B------:R-:W-:Y:S05]  /*72230*/  BSYNC B5 ;  /* 0x0000000000057941 */ /* 0x000fea0003800000 */
.L_x_16950:
[----:B------:R-:W-:Y:S05]  /*72240*/  BRA `(.L_x_16952) ;  /* 0xfffff91000207947 */ /* 0x000fea000383ffff */
.L_x_14024:
        /* <DEDUP_REMOVED lines=50> */
.L_x_16954:
[----:B------:R-:W-:Y:S05]  /*72570*/  BSYNC B2 ;  /* 0x0000000000027941 */ /* 0x000fea0003800000 */
.L_x_16953:
        /* <DEDUP_REMOVED lines=8> */
.L_x_16956:
[----:B------:R-:W-:Y:S05]  /*72600*/  BSYNC B2 ;  /* 0x0000000000027941 */ /* 0x000fea0003800000 */
.L_x_16955:
        /* <DEDUP_REMOVED lines=9> */
.L_x_16958:
[----:B------:R-:W-:Y:S05]  /*726a0*/  BSYNC B2 ;  /* 0x0000000000027941 */ /* 0x000fea0003800000 */
.L_x_16957:
        /* <DEDUP_REMOVED lines=9> */
.L_x_16960:
[----:B------:R-:W-:Y:S05]  /*72740*/  BSYNC B2 ;  /* 0x0000000000027941 */ /* 0x000fea0003800000 */
.L_x_16959:
        /* <DEDUP_REMOVED lines=24> */
.L_x_16962:
[----:B------:R-:W-:Y:S05]  /*728d0*/  BSYNC B2 ;  /* 0x0000000000027941 */ /* 0x000fea0003800000 */
.L_x_16961:
        /* <DEDUP_REMOVED lines=9> */
.L_x_16964:
[----:B------:R-:W-:Y:S05]  /*72970*/  BSYNC B2 ;  /* 0x0000000000027941 */ /* 0x000fea0003800000 */
.L_x_16963:
        /* <DEDUP_REMOVED lines=9> */
.L_x_16966:
[----:B------:R-:W-:Y:S05]  /*72a10*/  BSYNC B2 ;  /* 0x0000000000027941 */ /* 0x000fea0003800000 */
.L_x_16965:
        /* <DEDUP_REMOVED lines=9> */
.L_x_16968:
[----:B------:R-:W-:Y:S05]  /*72ab0*/  BSYNC B2 ;  /* 0x0000000000027941 */ /* 0x000fea0003800000 */
.L_x_16967:
[----:B------:R-:W-:Y:S01]  /*72ac0*/  BSSY B2, `(.L_x_16969) ;  /* 0x0000005000027945 */ /* 0x000fe20003800000 */
[----:B------:R-:W-:-:S07]  /*72ad0*/  MOV R32, R13 ;  /* 0x0000000d00207202 */ /* 0x000fce0000000f00 */
[----:B------:R-:W-:Y:S05]  /*72ae0*/  WARPSYNC.COLLECTIVE R32, `(.L_x_16970) ;  /* 0x0000000020087348 */ /* 0x000fea0003c00000 */
[----:B------:R-:W-:Y:S01]  /*72af0*/  NOP ;  /* 0x0000000000007918 */ /* 0x000fe20000000000 */
[----:B------:R-:W-:Y:S05]  /*72b00*/  ENDCOLLECTIVE ;  /* 0x000000000000791b */ /* 0x000fea0003800000 */
.L_x_16970:
[----:B------:R-:W-:Y:S05]  /*72b10*/  BSYNC B2 ;  /* 0x0000000000027941 */ /* 0x000fea0003800000 */
.L_x_16969:
        /* <DEDUP_REMOVED lines=8> */
.L_x_16972:
[----:B------:R-:W-:Y:S05]  /*72ba0*/  BSYNC B2 ;  /* 0x0000000000027941 */ /* 0x000fea0003800000 */
.L_x_16971:
        /* <DEDUP_REMOVED lines=10> */
.L_x_16974:
[----:B------:R-:W-:Y:S05]  /*72c50*/  BSYNC B2 ;  /* 0x0000000000027941 */ /* 0x000fea0003800000 */
.L_x_16973:
        /* <DEDUP_REMOVED lines=9> */
.L_x_16976:
[----:B------:R-:W-:Y:S05]  /*72cf0*/  BSYNC B2 ;  /* 0x0000000000027941 */ /* 0x000fea0003800000 */
.L_x_16975:
        /* <DEDUP_REMOVED lines=21> */
.L_x_16978:
[----:B------:R-:W-:Y:S05]  /*72e50*/  BSYNC B2 ;  /* 0x0000000000027941 */ /* 0x000fea0003800000 */
.L_x_16977:
        /* <DEDUP_REMOVED lines=9> */
.L_x_16980:
[----:B------:R-:W-:Y:S05]  /*72ef0*/  BSYNC B2 ;  /* 0x0000000000027941 */ /* 0x000fea0003800000 */
.L_x_16979:
        /* <DEDUP_REMOVED lines=9> */
.L_x_16982:
[----:B------:R-:W-:Y:S05]  /*72f90*/  BSYNC B2 ;  /* 0x0000000000027941 */ /* 0x000fea0003800000 */
.L_x_16981:
        /* <DEDUP_REMOVED lines=9> */
.L_x_16984:
[----:B------:R-:W-:Y:S05]  /*73030*/  BSYNC B2 ;  /* 0x0000000000027941 */ /* 0x000fea0003800000 */
.L_x_16983:
[----:B------:R-:W-:-:S04]  /*73040*/  IADD3 R47, PT, PT, R47, 0x2, RZ ;  /* 0x000000022f2f7810 */ /* 0x000fc80007ffe0ff */
[----:B------:R-:W-:Y:S01]  /*73050*/  ISETP.NE.AND P4, PT, R47, 0x1, PT ;  /* 0x000000012f00780c */ /* 0x000fe20003f85270 */
[----:B------:R-:W-:-:S12]  /*73060*/  BRA `(.L_x_16985) ;  /* 0xfffff908006c7947 */ /* 0x000fd8000383ffff */
.L_x_14030:
        /* <DEDUP_REMOVED lines=8> */
.L_x_16987:
[----:B------:R-:W-:Y:S05]  /*730f0*/  BSYNC B2 ;  /* 0x0000000000027941 */ /* 0x000fea0003800000 */
.L_x_16986:
        /* <DEDUP_REMOVED lines=10> */
.L_x_16988:
        /* <DEDUP_REMOVED lines=8> */
.L_x_16989:
[----:B------:R-:W-:Y:S05]  /*73220*/  WARPSYNC.COLLECTIVE R32, `(.L_x_16990) ;  /* 0x0000000020087348 */ /* 0x000fea0003c00000 */
[----:B------:R0:W1:Y:S02]  /*73230*/  SHFL.UP P4, R45, R37, R36, R33 ;  /* 0x04000024252d7389 */ /* 0x0000640000080021 */
[----:B01----:R-:W-:Y:S05]  /*73240*/  ENDCOLLECTIVE ;  /* 0x000000000000791b */ /* 0x003fea0003800000 */
.L_x_16990:
        /* <DEDUP_REMOVED lines=8> */
.L_x_16991:
[----:B------:R-:W-:-:S04]  /*732d0*/  @P2 ISETP.NE.AND P0, PT, R26, RZ, PT ;  /* 0x000000ff1a00220c */ /* 0x000fc80003f05270 */
[----:B------:R-:W-:Y:S02]  /*732e0*/  @P2 ISETP.EQ.OR P0, PT, R0, RZ, !P0 ;  /* 0x000000ff0000220c */ /* 0x000fe40004702670 */
[----:B------:R-:W-:Y:S02]  /*732f0*/  MOV R37, R15 ;  /* 0x0000000f00257202 */ /* 0x000fe40000000f00 */
[----:B------:R-:W-:-:S09]  /*73300*/  MOV R28, R45 ;  /* 0x0000002d001c7202 */ /* 0x000fd20000000f00 */
[----:B------:R-:W-:Y:S05]  /*73310*/  WARPSYNC.COLLECTIVE R32, `(.L_x_16992) ;  /* 0x0000000020087348 */ /* 0x000fea0003c00000 */
[----:B------:R0:W1:Y:S02]  /*73320*/  SHFL.UP P4, R45, R37, R36, R33 ;  /* 0x04000024252d7389 */ /* 0x0000640000080021 */
[----:B01----:R-:W-:Y:S05]  /*73330*/  ENDCOLLECTIVE ;  /* 0x000000000000791b */ /* 0x003fea0003800000 */
.L_x_16992:
[----:B------:R-:W-:-:S04]  /*73340*/  @P2 FSEL R25, R25, R28, P0 ;  /* 0x0000001c19192208 */ /* 0x000fc80000000000 */
[----:B------:R-:W-:Y:S02]  /*73350*/  @P2 MOV R10, R25 ;  /* 0x00000019000a2202 */ /* 0x000fe40000000f00 */
[----:B------:R-:W-:Y:S02]  /*73360*/  MOV R37, R14 ;  /* 0x0000000e00257202 */ /* 0x000fe40000000f00 */
[----:B------:R-:W-:-:S07]  /*73370*/  MOV R27, R45 ;  /* 0x0000002d001b7202 */ /* 0x000fce0000000f00 */
[----:B------:R-:W-:Y:S05]  /*73380*/  WARPSYNC.COLLECTIVE R32, `(.L_x_16993) ;  /* 0x0000000020087348 */ /* 0x000fea0003c00000 */
[----:B------:R0:W1:Y:S02]  /*73390*/  SHFL.UP P4, R45, R37, R36, R33 ;  /* 0x04000024252d7389 */ /* 0x0000640000080021 */
[----:B01----:R-:W-:Y:S05]  /*733a0*/  ENDCOLLECTIVE ;  /* 0x000000000000791b */ /* 0x003fea0003800000 */
.L_x_16993:
[----:B------:R-:W-:-:S04]  /*733b0*/  @P2 SEL R22, R22, R27, P0 ;  /* 0x0000001b16162207 */ /* 0x000fc80000000000 */
[----:B------:R-:W-:Y:S02]  /*733c0*/  @P2 MOV R15, R22 ;  /* 0x00000016000f2202 */ /* 0x000fe40000000f00 */
[----:B------:R-:W-:Y:S02]  /*733d0*/  MOV R37, R16 ;  /* 0x0000001000257202 */ /* 0x000fe40000000f00 */
[----:B------:R-:W-:-:S07]  /*733e0*/  MOV R29, R45 ;  /* 0x0000002d001d7202 */ /* 0x000fce0000000f00 */
[----:B------:R-:W-:Y:S05]  /*733f0*/  WARPSYNC.COLLECTIVE R32, `(.L_x_16994) ;  /* 0x0000000020087348 */ /* 0x000fea0003c00000 */
[----:B------:R0:W1:Y:S02]  /*73400*/  SHFL.UP P4, R45, R37, R36, R33 ;  /* 0x04000024252d7389 */ /* 0x0000640000080021 */
[----:B01----:R-:W-:Y:S05]  /*73410*/  ENDCOLLECTIVE ;  /* 0x000000000000791b */ /* 0x003fea0003800000 */
.L_x_16994:
[----:B------:R-:W-:-:S07]  /*73420*/  @P2 SEL R24, R24, R29, P0 ;  /* 0x0000001d18182207 */ /* 0x000fce0000000000 */
[----:B------:R-:W-:Y:S05]  /*73430*/  WARPSYNC.COLLECTIVE R32, `(.L_x_16995) ;  /* 0x0000000020087348 */ /* 0x000fea0003c00000 */
[----:B------:R0:W1:Y:S02]  /*73440*/  SHFL.IDX P4, R34, R20, R23, R21 ;  /* 0x0000001714227389 */ /* 0x0000640000080015 */
[----:B01----:R-:W-:Y:S05]  /*73450*/  ENDCOLLECTIVE ;  /* 0x000000000000791b */ /* 0x003fea0003800000 */
.L_x_16995:
[----:B------:R-:W-:Y:S02]  /*73460*/  @P2 MOV R14, R24 ;  /* 0x00000018000e2202 */ /* 0x000fe40000000f00 */
[----:B------:R-:W-:Y:S02]  /*73470*/  MOV R20, R12 ;  /* 0x0000000c00147202 */ /* 0x000fe40000000f00 */
[----:B------:R-:W-:Y:S02]  /*73480*/  MOV R30, R45 ;  /* 0x0000002d001e7202 */ /* 0x000fe40000000f00 */
[----:B------:R-:W-:-:S07]  /*73490*/  MOV R35, R34 ;  /* 0x0000002200237202 */ /* 0x000fce0000000f00 */
[----:B------:R-:W-:Y:S05]  /*734a0*/  WARPSYNC.COLLECTIVE R32, `(.L_x_16996) ;  /* 0x0000000020087348 */ /* 0x000fea0003c00000 */
[----:B------:R0:W1:Y:S02]  /*734b0*/  SHFL.IDX P4, R34, R20, R23, R21 ;  /* 0x0000001714227389 */ /* 0x0000640000080015 */
[----:B01----:R-:W-:Y:S05]  /*734c0*/  ENDCOLLECTIVE ;  /* 0x000000000000791b */ /* 0x003fea0003800000 */
.L_x_16996:
        /* <DEDUP_REMOVED lines=9> */
.L_x_16997:
[----:B------:R-:W-:Y:S05]  /*73560*/  WARPSYNC.COLLECTIVE R32, `(.L_x_16998) ;  /* 0x0000000020087348 */ /* 0x000fea0003c00000 */
[----:B------:R0:W1:Y:S02]  /*73570*/  SHFL.UP P4, R45, R37, R36, R33 ;  /* 0x04000024252d7389 */ /* 0x0000640000080021 */
[----:B01----:R-:W-:Y:S05]  /*73580*/  ENDCOLLECTIVE ;  /* 0x000000000000791b */ /* 0x003fea0003800000 */
.L_x_16998:
        /* <DEDUP_REMOVED lines=8> */
.L_x_16999:
[----:B------:R-:W-:-:S04]  /*73610*/  @P1 ISETP.NE.AND P0, PT, R38, RZ, PT ;  /* 0x000000ff2600120c */ /* 0x000fc80003f05270 */
[----:B------:R-:W-:Y:S02]  /*73620*/  @P1 ISETP.EQ.OR P0, PT, R0, RZ, !P0 ;  /* 0x000000ff0000120c */ /* 0x000fe40004702670 */
[----:B------:R-:W-:Y:S02]  /*73630*/  MOV R37, R15 ;  /* 0x0000000f00257202 */ /* 0x000fe40000000f00 */
[----:B------:R-:W-:-:S09]  /*73640*/  MOV R42, R45 ;  /* 0x0000002d002a7202 */ /* 0x000fd20000000f00 */
[----:B------:R-:W-:Y:S05]  /*73650*/  WARPSYNC.COLLECTIVE R32, `(.L_x_17000) ;  /* 0x0000000020087348 */ /* 0x000fea0003c00000 */
[----:B------:R0:W1:Y:S02]  /*73660*/  SHFL.UP P4, R45, R37, R36, R33 ;  /* 0x04000024252d7389 */ /* 0x0000640000080021 */
[----:B01----:R-:W-:Y:S05]  /*73670*/  ENDCOLLECTIVE ;  /* 0x000000000000791b */ /* 0x003fea0003800000 */
.L_x_17000:
[----:B------:R-:W-:-:S04]  /*73680*/  @P1 FSEL R35, R35, R42, P0 ;  /* 0x0000002a23231208 */ /* 0x000fc80000000000 */
[----:B------:R-:W-:Y:S02]  /*73690*/  @P1 MOV R10, R35 ;  /* 0x00000023000a1202 */ /* 0x000fe40000000f00 */
[----:B------:R-:W-:Y:S02]  /*736a0*/  IADD3 R35, PT, PT, R19, 0x3, RZ ;  /* 0x0000000313237810 */ /* 0x000fe40007ffe0ff */
[----:B------:R-:W-:Y:S02]  /*736b0*/  MOV R37, R14 ;  /* 0x0000000e00257202 */ /* 0x000fe40000000f00 */
[----:B------:R-:W-:-:S07]  /*736c0*/  MOV R27, R45 ;  /* 0x0000002d001b7202 */ /* 0x000fce0000000f00 */
[----:B------:R-:W-:Y:S05]  /*736d0*/  WARPSYNC.COLLECTIVE R32, `(.L_x_17001) ;  /* 0x0000000020087348 */ /* 0x000fea0003c00000 */
[----:B------:R0:W1:Y:S02]  /*736e0*/  SHFL.UP P4, R45, R37, R36, R33 ;  /* 0x04000024252d7389 */ /* 0x0000640000080021 */
[----:B01----:R-:W-:Y:S05]  /*736f0*/  ENDCOLLECTIVE ;  /* 0x000000000000791b */ /* 0x003fea0003800000 */
.L_x_17001:
[----:B------:R-:W-:-:S04]  /*73700*/  @P1 SEL R26, R26, R27, P0 ;  /* 0x0000001b1a1a1207 */ /* 0x000fc80000000000 */
[----:B------:R-:W-:Y:S02]  /*73710*/  @P1 MOV R15, R26 ;  /* 0x0000001a000f1202 */ /* 0x000fe40000000f00 */
[----:B------:R-:W-:Y:S02]  /*73720*/  MOV R37, R16 ;  /* 0x0000001000257202 */ /* 0x000fe40000000f00 */
[----:B------:R-:W-:-:S07]  /*73730*/  MOV R29, R45 ;  /* 0x0000002d001d7202 */ /* 0x000fce0000000f00 */
[----:B------:R-:W-:Y:S05]  /*73740*/  WARPSYNC.COLLECTIVE R32, `(.L_x_17002) ;  /* 0x0000000020087348 */ /* 0x000fea0003c00000 */
[----:B------:R0:W1:Y:S02]  /*73750*/  SHFL.UP P4, R45, R37, R36, R33 ;  /* 0x04000024252d7389 */ /* 0x0000640000080021 */
[----:B01----:R-:W-:Y:S05]  /*73760*/  ENDCOLLECTIVE ;  /* 0x000000000000791b */ /* 0x003fea0003800000 */
.L_x_17002:
[----:B------:R-:W-:-:S07]  /*73770*/  @P1 SEL R28, R28, R29, P0 ;  /* 0x0000001d1c1c1207 */ /* 0x000fce0000000000 */
[----:B------:R-:W-:Y:S05]  /*73780*/  WARPSYNC.COLLECTIVE R32, `(.L_x_17003) ;  /* 0x0000000020087348 */ /* 0x000fea0003c00000 */
[----:B------:R0:W1:Y:S02]  /*73790*/  SHFL.IDX P4, R34, R20, R23, R21 ;  /* 0x0000001714227389 */ /* 0x0000640000080015 */
[----:B01----:R-:W-:Y:S05]  /*737a0*/  ENDCOLLECTIVE ;  /* 0x000000000000791b */ /* 0x003fea0003800000 */
.L_x_17003:
[----:B------:R-:W-:Y:S02]  /*737b0*/  @P1 MOV R14, R28 ;  /* 0x0000001c000e1202 */ /* 0x000fe40000000f00 */
[----:B------:R-:W-:Y:S02]  /*737c0*/  MOV R20, R12 ;  /* 0x0000000c00147202 */ /* 0x000fe40000000f00 */
[----:B------:R-:W-:Y:S02]  /*737d0*/  MOV R22, R45 ;  /* 0x0000002d00167202 */ /* 0x000fe40000000f00 */
[----:B------:R-:W-:-:S07]  /*737e0*/  MOV R25, R34 ;  /* 0x0000002200197202 */ /* 0x000fce0000000f00 */
[----:B------:R-:W-:Y:S05]  /*737f0*/  WARPSYNC.COLLECTIVE R32, `(.L_x_17004) ;  /* 0x0000000020087348 */ /* 0x000fea0003c00000 */
[----:B------:R0:W1:Y:S02]  /*73800*/  SHFL.IDX P4, R34, R20, R23, R21 ;  /* 0x0000001714227389 */ /* 0x0000640000080015 */
[----:B01----:R-:W-:Y:S05]  /*73810*/  ENDCOLLECTIVE ;  /* 0x000000000000791b */ /* 0x003fea0003800000 */
.L_x_17004:
        /* <DEDUP_REMOVED lines=9> */
.L_x_17005:
[----:B------:R-:W-:Y:S05]  /*738b0*/  WARPSYNC.COLLECTIVE R32, `(.L_x_17006) ;  /* 0x0000000020087348 */ /* 0x000fea0003c00000 */
[----:B------:R0:W1:Y:S02]  /*738c0*/  SHFL.UP P4, R45, R37, R36, R33 ;  /* 0x04000024252d7389 */ /* 0x0000640000080021 */
[----:B01----:R-:W-:Y:S05]  /*738d0*/  ENDCOLLECTIVE ;  /* 0x000000000000791b */ /* 0x003fea0003800000 */
.L_x_17006:
        /* <DEDUP_REMOVED lines=8> */
.L_x_17007:
[----:B------:R-:W-:-:S04]  /*73960*/  @P2 ISETP.NE.AND P0, PT, R31, RZ, PT ;  /* 0x000000ff1f00220c */ /* 0x000fc80003f05270 */
[----:B------:R-:W-:Y:S02]  /*73970*/  @P2 ISETP.EQ.OR P0, PT, R0, RZ, !P0 ;  /* 0x000000ff0000220c */ /* 0x000fe40004702670 */
[----:B------:R-:W-:Y:S02]  /*73980*/  MOV R37, R15 ;  /* 0x0000000f00257202 */ /* 0x000fe40000000f00 */
[----:B------:R-:W-:-:S09]  /*73990*/  MOV R26, R45 ;  /* 0x0000002d001a7202 */ /* 0x000fd20000000f00 */
[----:B------:R-:W-:Y:S05]  /*739a0*/  WARPSYNC.COLLECTIVE R32, `(.L_x_17008) ;  /* 0x0000000020087348 */ /* 0x000fea0003c00000 */
[----:B------:R0:W1:Y:S02]  /*739b0*/  SHFL.UP P4, R45, R37, R36, R33 ;  /* 0x04000024252d7389 */ /* 0x0000640000080021 */
[----:B01----:R-:W-:Y:S05]  /*739c0*/  ENDCOLLECTIVE ;  /* 0x000000000000791b */ /* 0x003fea0003800000 */
.L_x_17008:
[----:B------:R-:W-:-:S04]  /*739d0*/  @P2 FSEL R25, R25, R26, P0 ;  /* 0x0000001a19192208 */ /* 0x000fc80000000000 */
[----:B------:R-:W-:Y:S02]  /*739e0*/  @P2 MOV R10, R25 ;  /* 0x00000019000a2202 */ /* 0x000fe40000000f00 */
[----:B------:R-:W-:Y:S02]  /*739f0*/  MOV R37, R14 ;  /* 0x0000000e00257202 */ /* 0x000fe40000000f00 */
[----:B------:R-:W-:-:S07]  /*73a00*/  MOV R27, R45 ;  /* 0x0000002d001b7202 */ /* 0x000fce0000000f00 */
[----:B------:R-:W-:Y:S05]  /*73a10*/  WARPSYNC.COLLECTIVE R32, `(.L_x_17009) ;  /* 0x0000000020087348 */ /* 0x000fea0003c00000 */
[----:B------:R0:W1:Y:S02]  /*73a20*/  SHFL.UP P4, R45, R37, R36, R33 ;  /* 0x04000024252d7389 */ /* 0x0000640000080021 */
[----:B01----:R-:W-:Y:S05]  /*73a30*/  ENDCOLLECTIVE ;  /* 0x000000000000791b */ /* 0x003fea0003800000 */
.L_x_17009:
[----:B------:R-:W-:-:S04]  /*73a40*/  @P2 SEL R24, R24, R27, P0 ;  /* 0x0000001b18182207 */ /* 0x000fc80000000000 */
[----:B------:R-:W-:Y:S02]  /*73a50*/  @P2 MOV R15, R24 ;  /* 0x00000018000f2202 */ /* 0x000fe40000000f00 */
[----:B------:R-:W-:Y:S02]  /*73a60*/  MOV R37, R16 ;  /* 0x0000001000257202 */ /* 0x000fe40000000f00 */
[----:B------:R-:W-:-:S07]  /*73a70*/  MOV R29, R45 ;  /* 0x0000002d001d7202 */ /* 0x000fce0000000f00 */
[----:B------:R-:W-:Y:S05]  /*73a80*/  WARPSYNC.COLLECTIVE R32, `(.L_x_17010) ;  /* 0x0000000020087348 */ /* 0x000fea0003c00000 */
[----:B------:R0:W1:Y:S02]  /*73a90*/  SHFL.UP P4, R45, R37, R36, R33 ;  /* 0x04000024252d7389 */ /* 0x0000640000080021 */
[----:B01----:R-:W-:Y:S05]  /*73aa0*/  ENDCOLLECTIVE ;  /* 0x000000000000791b */ /* 0x003fea0003800000 */
.L_x_17010:
[----:B------:R-:W-:-:S07]  /*73ab0*/  @P2 SEL R29, R30, R29, P0 ;  /* 0x0000001d1e1d2207 */ /* 0x000fce0000000000 */
[----:B------:R-:W-:Y:S05]  /*73ac0*/  WARPSYNC.COLLECTIVE R32, `(.L_x_17011) ;  /* 0x0000000020087348 */ /* 0x000fea0003c00000 */
[----:B------:R0:W1:Y:S02]  /*73ad0*/  SHFL.IDX P4, R34, R20, R23, R21 ;  /* 0x0000001714227389 */ /* 0x0000640000080015 */
[----:B01----:R-:W-:Y:S05]  /*73ae0*/  ENDCOLLECTIVE ;  /* 0x000000000000791b */ /* 0x003fea0003800000 */
.L_x_17011:
[----:B------:R-:W-:Y:S02]  /*73af0*/  @P2 MOV R14, R29 ;  /* 0x0000001d000e2202 */ /* 0x000fe40000000f00 */
[----:B------:R-:W-:Y:S02]  /*73b00*/  MOV R20, R12 ;  /* 0x0000000c00147202 */ /* 0x000fe40000000f00 */
[----:B------:R-:W-:Y:S02]  /*73b10*/  @P2 SEL R45, R17, R45, P0 ;  /* 0x0000002d112d2207 */ /* 0x000fe40000000000 */
[----:B------:R-:W-:-:S07]  /*73b20*/  MOV R39, R34 ;  /* 0x0000002200277202 */ /* 0x000fce0000000f00 */
[----:B------:R-:W-:Y:S05]  /*73b30*/  WARPSYNC.COLLECTIVE R32, `(.L_x_17012) ;  /* 0x0000000020087348 */ /* 0x000fea0003c00000 */
[----:B------:R0:W1:Y:S02]  /*73b40*/  SHFL.IDX P4, R34, R20, R23, R21 ;  /* 0x0000001714227389 */ /* 0x0000640000080015 */
[----:B01----:R-:W-:Y:S05]  /*73b50*/  ENDCOLLECTIVE ;  /* 0x000000000000791b */ /* 0x003fea0003800000 */
.L_x_17012:
        /* <DEDUP_REMOVED lines=8> */
.L_x_17013:
[----:B------:R-:W-:Y:S05]  /*73be0*/  WARPSYNC.COLLECTIVE R32, `(.L_x_17014) ;  /* 0x0000000020087348 */ /* 0x000fea0003c00000 */
[----:B------:R0:W1:Y:S02]  /*73bf0*/  SHFL.UP P4, R45, R37, R36, R33 ;  /* 0x04000024252d7389 */ /* 0x0000640000080021 */
[----:B01----:R-:W-:Y:S05]  /*73c00*/  ENDCOLLECTIVE ;  /* 0x000000000000791b */ /* 0x003fea0003800000 */
.L_x_17014:
[----:B------:R-:W-:Y:S02]  /*73c10*/  MOV R37, R10 ;  /* 0x0000000a00257202 */ /* 0x000fe40000000f00 */
[----:B------:R-:W-:-:S07]  /*73c20*/  MOV R24, R45 ;  /* 0x0000002d00187202 */ /* 0x000fce0000000f00 */
[----:B------:R-:W-:Y:S05]  /*73c30*/  WARPSYNC.COLLECTIVE R32, `(.L_x_17015) ;  /* 0x0000000020087348 */ /* 0x000fea0003c00000 */
[----:B------:R0:W1:Y:S02]  /*73c40*/  SHFL.UP P4, R45, R37, R36, R33 ;  /* 0x04000024252d7389 */ /* 0x0000640000080021 */
[----:B01----:R-:W-:Y:S05]  /*73c50*/  ENDCOLLECTIVE ;  /* 0x000000000000791b */ /* 0x003fea0003800000 */
.L_x_17015:
[----:B------:R-:W-:Y:S02]  /*73c60*/  MOV R37, R15 ;  /* 0x0000000f00257202 */ /* 0x000fe40000000f00 */
[----:B------:R-:W-:-:S07]  /*73c70*/  MOV R20, R45 ;  /* 0x0000002d00147202 */ /* 0x000fce0000000f00 */
[----:B------:R-:W-:Y:S05]  /*73c80*/  WARPSYNC.COLLECTIVE R32, `(.L_x_17016) ;  /* 0x0000000020087348 */ /* 0x000fea0003c00000 */
[----:B------:R0:W1:Y:S02]  /*73c90*/  SHFL.UP P4, R45, R37, R36, R33 ;  /* 0x04000024252d7389 */ /* 0x0000640000080021 */
[----:B01----:R-:W-:Y:S05]  /*73ca0*/  ENDCOLLECTIVE ;  /* 0x000000000000791b */ /* 0x003fea0003800000 */
.L_x_17016:
[----:B------:R-:W-:Y:S02]  /*73cb0*/  MOV R37, R14 ;  /* 0x0000000e00257202 */ /* 0x000fe40000000f00 */
[----:B------:R-:W-:-:S07]  /*73cc0*/  MOV R21, R45 ;  /* 0x0000002d00157202 */ /* 0x000fce0000000f00 */
[----:B------:R-:W-:Y:S05]  /*73cd0*/  WARPSYNC.COLLECTIVE R32, `(.L_x_17017) ;  /* 0x0000000020087348 */ /* 0x000fea0003c00000 */
[----:B------:R0:W1:Y:S02]  /*73ce0*/  SHFL.UP P4, R45, R37, R36, R33 ;  /* 0x04000024252d7389 */ /* 0x0000640000080021 */
[----:B01----:R-:W-:Y:S05]  /*73cf0*/  ENDCOLLECTIVE ;  /* 0x000000000000791b */ /* 0x003fea0003800000 */
.L_x_17017:
[----:B------:R-:W-:Y:S02]  /*73d00*/  MOV R37, R16 ;  /* 0x0000001000257202 */ /* 0x000fe40000000f00 */
[----:B------:R-:W-:-:S07]  /*73d10*/  MOV R23, R45 ;  /* 0x0000002d00177202 */ /* 0x000fce0000000f00 */
[----:B------:R-:W-:Y:S05]  /*73d20*/  WARPSYNC.COLLECTIVE R32, `(.L_x_17018) ;  /* 0x0000000020087348 */ /* 0x000fea0003c00000 */
[----:B------:R0:W1:Y:S02]  /*73d30*/  SHFL.UP P4, R45, R37, R36, R33 ;  /* 0x04000024252d7389 */ /* 0x0000640000080021 */
[----:B01----:R-:W-:Y:S05]  /*73d40*/  ENDCOLLECTIVE ;  /* 0x000000000000791b */ /* 0x003fea0003800000 */
.L_x_17018:
[----:B------:R-:W-:Y:S05]  /*73d50*/  BRA `(.L_x_17019) ;  /* 0xfffff90000cc7947 */ /* 0x000fea000383ffff */
.L_x_14032:
        /* <DEDUP_REMOVED lines=8> */
.L_x_17021:
[----:B------:R-:W-:Y:S05]  /*73de0*/  BSYNC B0 ;  /* 0x0000000000007941 */ /* 0x000fea0003800000 */
.L_x_17020:
        /* <DEDUP_REMOVED lines=10> */
.L_x_17022:
[----:B------:R-:W-:-:S04]  /*73e90*/  FSETP.GT.AND P1, PT, R10, R19, PT ;  /* 0x000000130a00720b */ /* 0x000fc80003f24000 */
[----:B------:R-:W-:Y:S02]  /*73ea0*/  SEL R37, RZ, 0x1, !P1 ;  /* 0x00000001ff257807 */ /* 0x000fe40004800000 */
[----:B------:R-:W-:Y:S02]  /*73eb0*/  MOV R20, R11 ;  /* 0x0000000b00147202 */ /* 0x000fe40000000f00 */
[----:B------:R-:W-:-:S07]  /*73ec0*/  MOV R22, R34 ;  /* 0x0000002200167202 */ /* 0x000fce0000000f00 */
[----:B------:R-:W-:Y:S05]  /*73ed0*/  WARPSYNC.COLLECTIVE R32, `(.L_x_17023) ;  /* 0x0000000020087348 */ /* 0x000fea0003c00000 */
[----:B------:R0:W1:Y:S02]  /*73ee0*/  SHFL.IDX P4, R34, R20, R23, R21 ;  /* 0x0000001714227389 */ /* 0x0000640000080015 */
[----:B01----:R-:W-:Y:S05]  /*73ef0*/  ENDCOLLECTIVE ;  /* 0x000000000000791b */ /* 0x003fea0003800000 */
.L_x_17023:
[----:B------:R-:W-:Y:S05]  /*73f00*/  WARPSYNC.COLLECTIVE R32, `(.L_x_17024) ;  /* 0x0000000020087348 */ /* 0x000fea0003c00000 */
[----:B------:R0:W1:Y:S02]  /*73f10*/  SHFL.UP P4, R45, R37, R36, R33 ;  /* 0x04000024252d7389 */ /* 0x0000640000080021 */
[----:B01----:R-:W-:Y:S05]  /*73f20*/  ENDCOLLECTIVE ;  /* 0x000000000000791b */ /* 0x003fea0003800000 */
.L_x_17024:
[----:B------:R-:W-:Y:S02]  /*73f30*/  MOV R37, R10 ;  /* 0x0000000a00257202 */ /* 0x000fe40000000f00 */
[----:B------:R-:W-:-:S07]  /*73f40*/  MOV R24, R45 ;  /* 0x0000002d00187202 */ /* 0x000fce0000000f00 */
[----:B------:R-:W-:Y:S05]  /*73f50*/  WARPSYNC.COLLECTIVE R32, `(.L_x_17025) ;  /* 0x0000000020087348 */ /* 0x000fea0003c00000 */
[----:B------:R0:W1:Y:S02]  /*73f60*/  SHFL.UP P4, R45, R37, R36, R33 ;  /* 0x04000024252d7389 */ /* 0x0000640000080021 */
[----:B01----:R-:W-:Y:S05]  /*73f70*/  ENDCOLLECTIVE ;  /* 0x000000000000791b */ /* 0x003fea0003800000 */
.L_x_17025:
[----:B------:R-:W-:Y:S02]  /*73f80*/  MOV R37, R15 ;  /* 0x0000000f00257202 */ /* 0x000fe40000000f00 */
[----:B------:R-:W-:-:S07]  /*73f90*/  MOV R20, R45 ;  /* 0x0000002d00147202 */ /* 0x000fce0000000f00 */
[----:B------:R-:W-:Y:S05]  /*73fa0*/  WARPSYNC.COLLECTIVE R32, `(.L_x_17026) ;  /* 0x0000000020087348 */ /* 0x000fea0003c00000 */
[----:B------:R0:W1:Y:S02]  /*73fb0*/  SHFL.UP P4, R45, R37, R36, R33 ;  /* 0x04000024252d7389 */ /* 0x0000640000080021 */
[----:B01----:R-:W-:Y:S05]  /*73fc0*/  ENDCOLLECTIVE ;  /* 0x000000000000791b */ /* 0x003fea0003800000 */
.L_x_17026:
[----:B------:R-:W-:Y:S02]  /*73fd0*/  MOV R37, R14 ;  /* 0x0000000e00257202 */ /* 0x000fe40000000f00 */
[----:B------:R-:W-:-:S07]  /*73fe0*/  MOV R21, R45 ;  /* 0x0000002d00157202 */ /* 0x000fce0000000f00 */
[----:B------:R-:W-:Y:S05]  /*73ff0*/  WARPSYNC.COLLECTIVE R32, `(.L_x_17027) ;  /* 0x0000000020087348 */ /* 0x000fea0003c00000 */
[----:B------:R0:W1:Y:S02]  /*74000*/  SHFL.UP P4, R45, R37, R36, R33 ;  /* 0x04000024252d7389 */ /* 0x0000640000080021 */
[----:B01----:R-:W-:Y:S05]  /*74010*/  ENDCOLLECTIVE ;  /* 0x000000000000791b */ /* 0x003fea0003800000 */
.L_x_17027:
[----:B------:R-:W-:Y:S02]  /*74020*/  MOV R37, R16 ;  /* 0x0000001000257202 */ /* 0x000fe40000000f00 */
[----:B------:R-:W-:-:S07]  /*74030*/  MOV R23, R45 ;  /* 0x0000002d00177202 */ /* 0x000fce0000000f00 */
[----:B------:R-:W-:Y:S05]  /*74040*/  WARPSYNC.COLLECTIVE R32, `(.L_x_17028) ;  /* 0x0000000020087348 */ /* 0x000fea0003c00000 */
[----:B------:R0:W1:Y:S02]  /*74050*/  SHFL.UP P4, R45, R37, R36, R33 ;  /* 0x04000024252d7389 */ /* 0x0000640000080021 */
[----:B01----:R-:W-:Y:S05]  /*74060*/  ENDCOLLECTIVE ;  /* 0x000000000000791b */ /* 0x003fea0003800000 */
.L_x_17028:
[----:B------:R-:W-:Y:S05]  /*74070*/  BRA `(.L_x_17029) ;  /* 0xfffff90000687947 */ /* 0x000fea000383ffff */
.L_x_14033:
[----:B------:R-:W-:Y:S01]  /*74080*/  HFMA2 R21, -RZ, RZ, 0, 0.0020122528076171875 ;  /* 0x0000181fff157431 */ /* 0x000fe200000001ff */
[----:B------:R-:W-:Y:S01]  /*74090*/  BSSY B0, `(.L_x_17030) ;  /* 0x0000006000007945 */ /* 0x000fe20003800000 */
[----:B------:R-:W-:Y:S02]  /*740a0*/  MOV R20, R40 ;  /* 0x0000002800147202 */ /* 0x000fe40000000f00 */
[----:B------:R-:W-:-:S07]  /*740b0*/  MOV R32, 0xffffffff ;  /* 0xffffffff00207802 */ /* 0x000fce0000000f00 */
[----:B-----5:R-:W-:Y:S05]  /*740c0*/  WARPSYNC.COLLECTIVE R32, `(.L_x_17031) ;  /* 0x0000000020087348 */ /* 0x020fea0003c00000 */
[----:B------:R0:W1:Y:S02]  /*740d0*/  SHFL.IDX P4, R34, R20, R23, R21 ;  /* 0x0000001714227389 */ /* 0x0000640000080015 */
[----:B01---5:R-:W-:Y:S05]  /*740e0*/  ENDCOLLECTIVE ;  /* 0x000000000000791b */ /* 0x023fea0003800000 */
.L_x_17031:
[----:B------:R-:W-:Y:S05]  /*740f0*/  BSYNC B0 ;  /* 0x0000000000007941 */ /* 0x000fea0003800000 */
.L_x_17030:
        /* <DEDUP_REMOVED lines=9> */
.L_x_17032:
[----:B------:R-:W-:-:S04]  /*74190*/  FSETP.GT.AND P1, PT, R10, R19, PT ;  /* 0x000000130a00720b */ /* 0x000fc80003f24000 */
[----:B------:R-:W-:Y:S02]  /*741a0*/  SEL R37, RZ, 0x1, !P1 ;  /* 0x00000001ff257807 */ /* 0x000fe40004800000 */
[----:B------:R-:W-:Y:S02]  /*741b0*/  MOV R20, R11 ;  /* 0x0000000b00147202 */ /* 0x000fe40000000f00 */
[----:B------:R-:W-:-:S07]  /*741c0*/  MOV R22, R34 ;  /* 0x0000002200167202 */ /* 0x000fce0000000f00 */
[----:B------:R-:W-:Y:S05]  /*741d0*/  WARPSYNC.COLLECTIVE R32, `(.L_x_17033) ;  /* 0x0000000020087348 */ /* 0x000fea0003c00000 */
[----:B------:R0:W1:Y:S02]  /*741e0*/  SHFL.IDX P4, R34, R20, R23, R21 ;  /* 0x0000001714227389 */ /* 0x0000640000080015 */
[----:B01----:R-:W-:Y:S05]  /*741f0*/  ENDCOLLECTIVE ;  /* 0x000000000000791b */ /* 0x003fea0003800000 */
.L_x_17033:
[----:B------:R-:W-:Y:S05]  /*74200*/  WARPSYNC.COLLECTIVE R32, `(.L_x_17034) ;  /* 0x0000000020087348 */ /* 0x000fea0003c00000 */
[----:B------:R0:W1:Y:S02]  /*74210*/  SHFL.UP P4, R45, R37, R36, R33 ;  /* 0x04000024252d7389 */ /* 0x0000640000080021 */
[----:B01----:R-:W-:Y:S05]  /*74220*/  ENDCOLLECTIVE ;  /* 0x000000000000791b */ /* 0x003fea0003800000 */
.L_x_17034:
[----:B------:R-:W-:Y:S02]  /*74230*/  MOV R37, R10 ;  /* 0x0000000a00257202 */ /* 0x000fe40000000f00 */
[----:B------:R-:W-:-:S07]  /*74240*/  MOV R24, R45 ;  /* 0x0000002d00187202 */ /* 0x000fce0000000f00 */
[----:B------:R-:W-:Y:S05]  /*74250*/  WARPSYNC.COLLECTIVE R32, `(.L_x_17035) ;  /* 0x0000000020087348 */ /* 0x000fea0003c00000 */
[----:B------:R0:W1:Y:S02]  /*74260*/  SHFL.UP P4, R45, R37, R36, R33 ;  /* 0x04000024252d7389 */ /* 0x0000640000080021 */
[----:B01----:R-:W-:Y:S05]  /*74270*/  ENDCOLLECTIVE ;  /* 0x000000000000791b */ /* 0x003fea0003800000 */
.L_x_17035:
[----:B------:R-:W-:Y:S02]  /*74280*/  MOV R37, R15 ;  /* 0x0000000f00257202 */ /* 0x000fe40000000f00 */
[----:B------:R-:W-:-:S07]  /*74290*/  MOV R20, R45 ;  /* 0x0000002d00147202 */ /* 0x000fce0000000f00 */
[----:B------:R-:W-:Y:S05]  /*742a0*/  WARPSYNC.COLLECTIVE R32, `(.L_x_17036) ;  /* 0x0000000020087348 */ /* 0x000fea0003c00000 */
[----:B------:R0:W1:Y:S02]  /*742b0*/  SHFL.UP P4, R45, R37, R36, R33 ;  /* 0x04000024252d7389 */ /* 0x0000640000080021 */
[----:B01----:R-:W-:Y:S05]  /*742c0*/  ENDCOLLECTIVE ;  /* 0x000000000000791b */ /* 0x003fea0003800000 */
.L_x_17036:
[----:B------:R-:W-:Y:S02]  /*742d0*/  MOV R37, R14 ;  /* 0x0000000e00257202 */ /* 0x000fe40000000f00 */
[----:B------:R-:W-:-:S07]  /*742e0*/  MOV R21, R45 ;  /* 0x0000002d00157202 */ /* 0x000fce0000000f00 */
[----:B------:R-:W-:Y:S05]  /*742f0*/  WARPSYNC.COLLECTIVE R32, `(.L_x_17037) ;  /* 0x0000000020087348 */ /* 0x000fea0003c00000 */
[----:B------:R0:W1:Y:S02]  /*74300*/  SHFL.UP P4, R45, R37, R36, R33 ;  /* 0x04000024252d7389 */ /* 0x0000640000080021 */
[----:B01----:R-:W-:Y:S05]  /*74310*/  ENDCOLLECTIVE ;  /* 0x000000000000791b */ /* 0x003fea0003800000 */
.L_x_17037:
[----:B------:R-:W-:Y:S02]  /*74320*/  MOV R37, R16 ;  /* 0x0000001000257202 */ /* 0x000fe40000000f00 */
[----:B------:R-:W-:-:S07]  /*74330*/  MOV R25, R45 ;  /* 0x0000002d00197202 */ /* 0x000fce0000000f00 */
[----:B------:R-:W-:Y:S05]  /*74340*/  WARPSYNC.COLLECTIVE R32, `(.L_x_17038) ;  /* 0x0000000020087348 */ /* 0x000fea0003c00000 */
[----:B------:R0:W1:Y:S02]  /*74350*/  SHFL.UP P4, R45, R37, R36, R33 ;  /* 0x04000024252d7389 */ /* 0x0000640000080021 */
[----:B01----:R-:W-:Y:S05]  /*74360*/  ENDCOLLECTIVE ;  /* 0x000000000000791b */ /* 0x003fea0003800000 */
.L_x_17038:
[----:B------:R-:W-:Y:S05]  /*74370*/  BRA `(.L_x_17039) ;  /* 0xfffff8fc00fc7947 */ /* 0x000fea000383ffff */
.L_x_14034:
[----:B------:R-:W-:Y:S01]  /*74380*/  HFMA2 R21, -RZ, RZ, 0, 0.0020122528076171875 ;  /* 0x0000181fff157431 */ /* 0x000fe200000001ff */
[----:B------:R-:W-:Y:S01]  /*74390*/  BSSY B0, `(.L_x_17040) ;  /* 0x0000006000007945 */ /* 0x000fe20003800000 */
[----:B------:R-:W-:Y:S02]  /*743a0*/  MOV R20, R40 ;  /* 0x0000002800147202 */ /* 0x000fe40000000f00 */
[----:B------:R-:W-:-:S07]  /*743b0*/  MOV R32, 0xffffffff ;  /* 0xffffffff00207802 */ /* 0x000fce0000000f00 */
[----:B-----5:R-:W-:Y:S05]  /*743c0*/  WARPSYNC.COLLECTIVE R32, `(.L_x_17041) ;  /* 0x0000000020087348 */ /* 0x020fea0003c00000 */
[----:B------:R0:W1:Y:S02]  /*743d0*/  SHFL.IDX P4, R34, R20, R23, R21 ;  /* 0x0000001714227389 */ /* 0x0000640000080015 */
[----:B01---5:R-:W-:Y:S05]  /*743e0*/  ENDCOLLECTIVE ;  /* 0x000000000000791b */ /* 0x023fea0003800000 */
.L_x_17041:
[----:B------:R-:W-:Y:S05]  /*743f0*/  BSYNC B0 ;  /* 0x0000000000007941 */ /* 0x000fea0003800000 */
.L_x_17040:
        /* <DEDUP_REMOVED lines=9> */
.L_x_17042:
[----:B------:R-:W-:-:S04]  /*74490*/  FSETP.GT.AND P1, PT, R10, R19, PT ;  /* 0x000000130a00720b */ /* 0x000fc80003f24000 */
[----:B------:R-:W-:Y:S02]  /*744a0*/  SEL R37, RZ, 0x1, !P1 ;  /* 0x00000001ff257807 */ /* 0x000fe40004800000 */
[----:B------:R-:W-:Y:S02]  /*744b0*/  MOV R20, R11 ;  /* 0x0000000b00147202 */ /* 0x000fe40000000f00 */
[----:B------:R-:W-:-:S07]  /*744c0*/  MOV R18, R34 ;  /* 0x0000002200127202 */ /* 0x000fce0000000f00 */
[----:B------:R-:W-:Y:S05]  /*744d0*/  WARPSYNC.COLLECTIVE R32, `(.L_x_17043) ;  /* 0x0000000020087348 */ /* 0x000fea0003c00000 */
[----:B------:R0:W1:Y:S02]  /*744e0*/  SHFL.IDX P4, R34, R20, R23, R21 ;  /* 0x0000001714227389 */ /* 0x0000640000080015 */
[----:B01----:R-:W-:Y:S05]  /*744f0*/  ENDCOLLECTIVE ;  /* 0x000000000000791b */ /* 0x003fea0003800000 */
.L_x_17043:
[----:B------:R-:W-:Y:S05]  /*74500*/  WARPSYNC.COLLECTIVE R32, `(.L_x_17044) ;  /* 0x0000000020087348 */ /* 0x000fea0003c00000 */
[----:B------:R0:W1:Y:S02]  /*74510*/  SHFL.UP P4, R45, R37, R36, R33 ;  /* 0x04000024252d7389 */ /* 0x0000640000080021 */
[----:B01----:R-:W-:Y:S05]  /*74520*/  ENDCOLLECTIVE ;  /* 0x000000000000791b */ /* 0x003fea0003800000 */
.L_x_17044:
[----:B------:R-:W-:Y:S02]  /*74530*/  MOV R37, R10 ;  /* 0x0000000a00257202 */ /* 0x000fe40000000f00 */
[----:B------:R-:W-:-:S07]  /*74540*/  MOV R22, R45 ;  /* 0x0000002d00167202 */ /* 0x000fce0000000f00 */
[----:B------:R-:W-:Y:S05]  /*74550*/  WARPSYNC.COLLECTIVE R32, `(.L_x_17045) ;  /* 0x0000000020087348 */ /* 0x000fea0003c00000 */
[----:B------:R0:W1:Y:S02]  /*74560*/  SHFL.UP P4, R45, R37, R36, R33 ;  /* 0x04000024252d7389 */ /* 0x0000640000080021 */
[----:B01----:R-:W-:Y:S05]  /*74570*/  ENDCOLLECTIVE ;  /* 0x000000000000791b */ /* 0x003fea0003800000 */
.L_x_17045:
[----:B------:R-:W-:Y:S02]  /*74580*/  MOV R37, R15 ;  /* 0x0000000f00257202 */ /* 0x000fe40000000f00 */
[----:B------:R-:W-:-:S07]  /*74590*/  MOV R20, R45 ;  /* 0x0000002d00147202 */ /* 0x000fce0000000f00 */
[----:B------:R-:W-:Y:S05]  /*745a0*/  WARPSYNC.COLLECTIVE R32, `(.L_x_17046) ;  /* 0x0000000020087348 */ /* 0x000fea0003c00000 */
[----:B------:R0:W1:Y:S02]  /*745b0*/  SHFL.UP P4, R45, R37, R36, R33 ;  /* 0x04000024252d7389 */ /* 0x0000640000080021 */
[----:B01----:R-:W-:Y:S05]  /*745c0*/  ENDCOLLECTIVE ;  /* 0x000000000000791b */ /* 0x003fea0003800000 */
.L_x_17046:
[----:B------:R-:W-:Y:S02]  /*745d0*/  MOV R37, R14 ;  /* 0x0000000e00257202 */ /* 0x000fe40000000f00 */
[----:B------:R-:W-:-:S07]  /*745e0*/  MOV R21, R45 ;  /* 0x0000002d00157202 */ /* 0x000fce0000000f00 */
[----:B------:R-:W-:Y:S05]  /*745f0*/  WARPSYNC.COLLECTIVE R32, `(.L_x_17047) ;  /* 0x0000000020087348 */ /* 0x000fea0003c00000 */
[----:B------:R0:W1:Y:S02]  /*74600*/  SHFL.UP P4, R45, R37, R36, R33 ;  /* 0x04000024252d7389 */ /* 0x0000640000080021 */
[----:B01----:R-:W-:Y:S05]  /*74610*/  ENDCOLLECTIVE ;  /* 0x000000000000791b */ /* 0x003fea0003800000 */
.L_x_17047:
[----:B------:R-:W-:Y:S02]  /*74620*/  MOV R37, R16 ;  /* 0x0000001000257202 */ /* 0x000fe40000000f00 */
[----:B------:R-:W-:-:S07]  /*74630*/  MOV R25, R45 ;  /* 0x0000002d00197202 */ /* 0x000fce0000000f00 */
[----:B------:R-:W-:Y:S05]  /*74640*/  WARPSYNC.COLLECTIVE R32, `(.L_x_17048) ;  /* 0x0000000020087348 */ /* 0x000fea0003c00000 */
[----:B------:R0:W1:Y:S02]  /*74650*/  SHFL.UP P4, R45, R37, R36, R33 ;  /* 0x04000024252d7389 */ /* 0x0000640000080021 */
[----:B01----:R-:W-:Y:S05]  /*74660*/  ENDCOLLECTIVE ;  /* 0x000000000000791b */ /* 0x003fea0003800000 */
.L_x_17048:
[----:B------:R-:W-:Y:S05]  /*74670*/  BRA `(.L_x_17049) ;  /* 0xfffff8fc00907947 */ /* 0x000fea000383ffff */
.L_x_14036:
[----:B------:R-:W-:Y:S01]  /*74680*/  HFMA2 R36, -RZ, RZ, 0, 5.9604644775390625e-08 ;  /* 0x00000001ff247431 */ /* 0x000fe200000001ff */
[----:B------:R-:W-:Y:S01]  /*74690*/  BSSY B0, `(.L_x_17050) ;  /* 0x0000006000007945 */ /* 0x000fe20003800000 */
[----:B------:R-:W-:Y:S02]  /*746a0*/  MOV R33, 0x181f ;  /* 0x0000181f00217802 */ /* 0x000fe40000000f00 */
[----:B------:R-:W-:-:S07]  /*746b0*/  MOV R32, 0xffffffff ;  /* 0xffffffff00207802 */ /* 0x000fce0000000f00 */
[----:B01----:R-:W-:Y:S05]  /*746c0*/  WARPSYNC.COLLECTIVE R32, `(.L_x_17051) ;  /* 0x0000000020087348 */ /* 0x003fea0003c00000 */
[----:B------:R2:W3:Y:S02]  /*746d0*/  SHFL.BFLY P3, R33, R37, R36, R33 ;  /* 0x0c00002425217389 */ /* 0x0004e40000060021 */
[----:B0123--:R-:W-:Y:S05]  /*746e0*/  ENDCOLLECTIVE ;  /* 0x000000000000791b */ /* 0x00ffea0003800000 */
.L_x_17051:
[----:B------:R-:W-:Y:S05]  /*746f0*/  BSYNC B0 ;  /* 0x0000000000007941 */ /* 0x000fea0003800000 */
.L_x_17050:
[----:B------:R-:W-:Y:S01]  /*74700*/  IADD3 R37, PT, PT, R37, R33, RZ ;  /* 0x0000002125257210 */ /* 0x000fe20007ffe0ff */
[----:B------:R-:W-:Y:S01]  /*74710*/  HFMA2 R36, -RZ, RZ, 0, 1.1920928955078125e-07 ;  /* 0x00000002ff247431 */ /* 0x000fe200000001ff */
[----:B------:R-:W-:Y:S02]  /*74720*/  MOV R33, 0x181f ;  /* 0x0000181f00217802 */ /* 0x000fe40000000f00 */
[----:B------:R-:W-:-:S07]  /*74730*/  MOV R32, 0xffffffff ;  /* 0xffffffff00207802 */ /* 0x000fce0000000f00 */
[----:B------:R-:W-:Y:S05]  /*74740*/  WARPSYNC.COLLECTIVE R32, `(.L_x_17052) ;  /* 0x0000000020087348 */ /* 0x000fea0003c00000 */
[----:B------:R0:W1:Y:S02]  /*74750*/  SHFL.BFLY P3, R33, R37, R36, R33 ;  /* 0x0c00002425217389 */ /* 0x0000640000060021 */
[----:B01----:R-:W-:Y:S05]  /*74760*/  ENDCOLLECTIVE ;  /* 0x000000000000791b */ /* 0x003fea0003800000 */
.L_x_17052:
        /* <DEDUP_REMOVED lines=8> */
.L_x_17053:
[----:B------:R-:W-:Y:S01]  /*747f0*/  MOV R3, R33 ;  /* 0x0000002100037202 */ /* 0x000fe20000000f00 */
[----:B------:R-:W-:Y:S06]  /*74800*/  BRA `(.L_x_17054) ;  /* 0xfffff8fc00b07947 */ /* 0x000fec000383ffff */
.L_x_14037:
        /* <DEDUP_REMOVED lines=8> */
.L_x_17056:
[----:B------:R-:W-:Y:S05]  /*74890*/  BSYNC B0 ;  /* 0x0000000000007941 */ /* 0x000fea0003800000 */
.L_x_17055:
[----:B------:R-:W-:Y:S05]  /*748a0*/  BRA `(.L_x_17057) ;  /* 0xfffff8fc00907947 */ /* 0x000fea000383ffff */
.L_x_14038:
        /* <DEDUP_REMOVED lines=8> */
.L_x_17059:
[----:B------:R-:W-:Y:S05]  /*74930*/  BSYNC B0 ;  /* 0x0000000000007941 */ /* 0x000fea0003800000 */
.L_x_17058:
        /* <DEDUP_REMOVED lines=8> */
.L_x_17060:
[----:B------:R-:W-:Y:S02]  /*749c0*/  MOV R37, R7 ;  /* 0x0000000700257202 */ /* 0x000fe40000000f00 */
[----:B------:R-:W-:-:S07]  /*749d0*/  MOV R5, R45 ;  /* 0x0000002d00057202 */ /* 0x000fce0000000f00 */
[----:B------:R-:W-:Y:S05]  /*749e0*/  WARPSYNC.COLLECTIVE R32, `(.L_x_17061) ;  /* 0x0000000020087348 */ /* 0x000fea0003c00000 */
[----:B------:R0:W1:Y:S02]  /*749f0*/  SHFL.UP P4, R45, R37, R36, R33 ;  /* 0x04000024252d7389 */ /* 0x0000640000080021 */
[----:B01----:R-:W-:Y:S05]  /*74a00*/  ENDCOLLECTIVE ;  /* 0x000000000000791b */ /* 0x003fea0003800000 */
.L_x_17061:
[----:B------:R-:W-:Y:S05]  /*74a10*/  BRA `(.L_x_17062) ;  /* 0xfffff8fc00487947 */ /* 0x000fea000383ffff */
.L_x_14041:
[----:B------:R-:W-:Y:S01]  /*74a20*/  HFMA2 R23, -RZ, RZ, 0, 0 ;  /* 0x00000000ff177431 */ /* 0x000fe200000001ff */
[----:B------:R-:W-:Y:S01]  /*74a30*/  BSSY B1, `(.L_x_17063) ;  /* 0x0000007000017945 */ /* 0x000fe20003800000 */
[----:B------:R-:W-:Y:S02]  /*74a40*/  MOV R20, R8 ;  /* 0x0000000800147202 */ /* 0x000fe40000000f00 */
[----:B------:R-:W-:Y:S02]  /*74a50*/  MOV R21, 0x181f ;  /* 0x0000181f00157802 */ /* 0x000fe40000000f00 */
[----:B------:R-:W-:-:S07]  /*74a60*/  MOV R32, 0xffffffff ;  /* 0xffffffff00207802 */ /* 0x000fce0000000f00 */
[----:B0-----:R-:W-:Y:S05]  /*74a70*/  WARPSYNC.COLLECTIVE R32, `(.L_x_17064) ;  /* 0x0000000020087348 */ /* 0x001fea0003c00000 */
[----:B------:R1:W2:Y:S02]  /*74a80*/  SHFL.IDX P4, R34, R20, R23, R21 ;  /* 0x0000001714227389 */ /* 0x0002a40000080015 */
[----:B012---:R-:W-:Y:S05]  /*74a90*/  ENDCOLLECTIVE ;  /* 0x000000000000791b */ /* 0x007fea0003800000 */
.L_x_17064:
[----:B------:R-:W-:Y:S05]  /*74aa0*/  BSYNC B1 ;  /* 0x0000000000017941 */ /* 0x000fea0003800000 */
.L_x_17063:
        /* <DEDUP_REMOVED lines=9> */
.L_x_17065:
[----:B------:R-:W-:Y:S02]  /*74b40*/  IADD3 R3, PT, PT, R0, R3, RZ ;  /* 0x0000000300037210 */ /* 0x000fe40007ffe0ff */
[----:B------:R-:W-:Y:S02]  /*74b50*/  MOV R20, R7 ;  /* 0x0000000700147202 */ /* 0x000fe40000000f00 */
[----:B------:R-:W-:-:S07]  /*74b60*/  MOV R2, R34 ;  /* 0x0000002200027202 */ /* 0x000fce0000000f00 */
[----:B------:R-:W-:Y:S05]  /*74b70*/  WARPSYNC.COLLECTIVE R32, `(.L_x_17066) ;  /* 0x0000000020087348 */ /* 0x000fea0003c00000 */
[----:B------:R0:W1:Y:S02]  /*74b80*/  SHFL.IDX P4, R34, R20, R23, R21 ;  /* 0x0000001714227389 */ /* 0x0000640000080015 */
[----:B01----:R-:W-:Y:S05]  /*74b90*/  ENDCOLLECTIVE ;  /* 0x000000000000791b */ /* 0x003fea0003800000 */
.L_x_17066:
[----:B------:R-:W-:-:S04]  /*74ba0*/  IMAD R3, R2, R56, R3 ;  /* 0x0000003802037224 */ /* 0x000fc800078e0203 */
[----:B------:R-:W-:-:S04]  /*74bb0*/  IMAD R3, R35, R34, R3 ;  /* 0x0000002223037224 */ /* 0x000fc800078e0203 */
[----:B------:R-:W-:-:S04]  /*74bc0*/  IMAD.WIDE R42, R3, 0x4, R48 ;  /* 0x00000004032a7825 */ /* 0x000fc800078e0230 */
[----:B------:R-:W-:-:S05]  /*74bd0*/  IMAD.WIDE R36, R56, 0x4, R42 ;  /* 0x0000000438247825 */ /* 0x000fca00078e022a */
[----:B------:R0:W-:Y:S01]  /*74be0*/  STL [R1+0x294], R37 ;  /* 0x0002942501007387 */ /* 0x0001e20000100800 */
[----:B------:R-:W-:-:S04]  /*74bf0*/  IMAD.WIDE R28, R56, 0x4, R36 ;  /* 0x00000004381c7825 */ /* 0x000fc800078e0224 */
[----:B------:R-:W-:-:S04]  /*74c00*/  IMAD.WIDE R2, R6, 0x4, R36 ;  /* 0x0000000406027825 */ /* 0x000fc800078e0224 */
[--C-:B------:R-:W-:Y:S01]  /*74c10*/  IMAD.WIDE R46, R56, 0x4, R28.reuse ;  /* 0x00000004382e7825 */ /* 0x100fe200078e021c */
[----:B------:R1:W5:Y:S01]  /*74c20*/  LDG.E.CONSTANT R22, desc[UR8][R2.64] ;  /* 0x0000000802167981 */ /* 0x000362000c1e9900 */
[----:B0-----:R-:W-:Y:S02]  /*74c30*/  MOV R37, R8 ;  /* 0x0000000800257202 */ /* 0x001fe40000000f00 */
[----:B------:R-:W-:-:S04]  /*74c40*/  IMAD.WIDE R4, R6, 0x4, R28 ;  /* 0x0000000406047825 */ /* 0x000fc800078e021c */
[--C-:B------:R-:W-:Y:S01]  /*74c50*/  IMAD.WIDE R26, R56, 0x4, R46.reuse ;  /* 0x00000004381a7825 */ /* 0x100fe200078e022e */
[----:B------:R1:W5:Y:S03]  /*74c60*/  LDG.E.CONSTANT R19, desc[UR8][R4.64] ;  /* 0x0000000804137981 */ /* 0x000366000c1e9900 */
[----:B------:R-:W-:-:S04]  /*74c70*/  IMAD.WIDE R10, R6, 0x4, R46 ;  /* 0x00000004060a7825 */ /* 0x000fc800078e022e */
[----:B------:R-:W-:Y:S01]  /*74c80*/  IMAD.WIDE R44, R56, 0x4, R26 ;  /* 0x00000004382c7825 */ /* 0x000fe200078e021a */
[----:B------:R1:W5:Y:S03]  /*74c90*/  LDG.E.CONSTANT R18, desc[UR8][R10.64] ;  /* 0x000000080a127981 */ /* 0x000366000c1e9900 */
[----:B------:R-:W-:-:S04]  /*74ca0*/  IMAD.WIDE R14, R6, 0x4, R44 ;  /* 0x00000004060e7825 */ /* 0x000fc800078e022c */
[----:B------:R-:W-:Y:S02]  /*74cb0*/  IMAD.WIDE R8, R56, 0x4, R44 ;  /* 0x0000000438087825 */ /* 0x000fe400078e022c */
[----:B------:R1:W5:Y:S02]  /*74cc0*/  LDG.E.CONSTANT R15, desc[UR8][R14.64] ;  /* 0x000000080e0f7981 */ /* 0x000364000c1e9900 */
[----:B------:R-:W-:-:S04]  /*74cd0*/  IMAD.WIDE R12, R6, 0x4, R26 ;  /* 0x00000004060c7825 */ /* 0x000fc800078e021a */
[----:B------:R-:W-:Y:S01]  /*74ce0*/  IMAD.WIDE R16, R6, 0x4, R8 ;  /* 0x0000000406107825 */ /* 0x000fe200078e0208 */
[----:B------:R1:W5:Y:S04]  /*74cf0*/  LDG.E.CONSTANT R11, desc[UR8][R12.64] ;  /* 0x000000080c0b7981 */ /* 0x000368000c1e9900 */
[----:B------:R1:W5:Y:S01]  /*74d00*/  LDG.E.CONSTANT R10, desc[UR8][R16.64] ;  /* 0x00000008100a7981 */ /* 0x000362000c1e9900 */
[----:B------:R-:W-:Y:S01]  /*74d10*/  HFMA2 R23, -RZ, RZ, 0, 5.9604644775390625e-08 ;  /* 0x00000001ff177431 */ /* 0x000fe200000001ff */
[----:B------:R-:W-:-:S07]  /*74d20*/  MOV R20, R37 ;  /* 0x0000002500147202 */ /* 0x000fce0000000f00 */
[----:B-1---5:R-:W-:Y:S05]  /*74d30*/  WARPSYNC.COLLECTIVE R32, `(.L_x_17067) ;  /* 0x0000000020087348 */ /* 0x022fea0003c00000 */
[----:B------:R0:W2:Y:S02]  /*74d40*/  SHFL.IDX P4, R34, R20, R23, R21 ;  /* 0x0000001714227389 */ /* 0x0000a40000080015 */
[----:B012--5:R-:W-:Y:S05]  /*74d50*/  ENDCOLLECTIVE ;  /* 0x000000000000791b */ /* 0x027fea0003800000 */
.L_x_17067:
[----:B------:R-:W-:Y:S01]  /*74d60*/  IMAD.WIDE R4, R6, 0x4, R42 ;  /* 0x0000000406047825 */ /* 0x000fe200078e022a */
[----:B------:R0:W-:Y:S05]  /*74d70*/  STL [R1+0x290], R45 ;  /* 0x0002902d01007387 */ /* 0x0001ea0000100800 */
[----:B------:R1:W5:Y:S01]  /*74d80*/  LDG.E.CONSTANT R4, desc[UR8][R4.64] ;  /* 0x0000000804047981 */ /* 0x000362000c1e9900 */
[----:B------:R-:W-:-:S03]  /*74d90*/  IMAD.WIDE R40, R56, 0x4, R8 ;  /* 0x0000000438287825 */ /* 0x000fc600078e0208 */
[----:B------:R1:W5:Y:S01]  /*74da0*/  LDG.E.CONSTANT R42, desc[UR8][R42.64] ;  /* 0x000000082a2a7981 */ /* 0x000362000c1e9900 */
[----:B------:R-:W-:Y:S02]  /*74db0*/  MOV R20, R57 ;  /* 0x0000003900147202 */ /* 0x000fe40000000f00 */
[----:B0-----:R-:W-:Y:S01]  /*74dc0*/  MOV R45, R7 ;  /* 0x00000007002d7202 */ /* 0x001fe20000000f00 */
[----:B------:R-:W-:-:S05]  /*74dd0*/  IMAD.WIDE R2, R6, 0x4, R40 ;  /* 0x0000000406027825 */ /* 0x000fca00078e0228 */
[----:B------:R1:W5:Y:S01]  /*74de0*/  LDG.E.CONSTANT R5, desc[UR8][R2.64] ;  /* 0x0000000802057981 */ /* 0x000362000c1e9900 */
[----:B------:R-:W-:-:S07]  /*74df0*/  MOV R7, R34 ;  /* 0x0000002200077202 */ /* 0x000fce0000000f00 */
[----:B-1---5:R-:W-:Y:S05]  /*74e00*/  WARPSYNC.COLLECTIVE R32, `(.L_x_17068) ;  /* 0x0000000020087348 */ /* 0x022fea0003c00000 */
[----:B------:R0:W2:Y:S02]  /*74e10*/  SHFL.IDX P4, R34, R20, R23, R21 ;  /* 0x0000001714227389 */ /* 0x0000a40000080015 */
[----:B012--5:R-:W-:Y:S05]  /*74e20*/  ENDCOLLECTIVE ;  /* 0x000000000000791b */ /* 0x027fea0003800000 */
.L_x_17068:
[----:B------:R0:W5:Y:S01]  /*74e30*/  LDG.E.CONSTANT R43, desc[UR8][R28.64] ;  /* 0x000000081c2b7981 */ /* 0x000162000c1e9900 */
[----:B------:R-:W-:Y:S02]  /*74e40*/  MOV R20, R45 ;  /* 0x0000002d00147202 */ /* 0x000fe40000000f00 */
[----:B------:R-:W-:-:S07]  /*74e50*/  MOV R14, R34 ;  /* 0x00000022000e7202 */ /* 0x000fce0000000f00 */
[----:B0----5:R-:W-:Y:S05]  /*74e60*/  WARPSYNC.COLLECTIVE R32, `(.L_x_17069) ;  /* 0x0000000020087348 */ /* 0x021fea0003c00000 */
[----:B------:R1:W2:Y:S02]  /*74e70*/  SHFL.IDX P4, R34, R20, R23, R21 ;  /* 0x0000001714227389 */ /* 0x0002a40000080015 */
[----:B012--5:R-:W-:Y:S05]  /*74e80*/  ENDCOLLECTIVE ;  /* 0x000000000000791b */ /* 0x027fea0003800000 */
.L_x_17069:
[----:B------:R-:W-:-:S05]  /*74e90*/  IADD3 R7, PT, PT, R0, R7, RZ ;  /* 0x0000000700077210 */ /* 0x000fca0007ffe0ff */
[----:B------:R-:W-:Y:S02]  /*74ea0*/  IMAD R7, R14, R56, R7 ;  /* 0x000000380e077224 */ /* 0x000fe400078e0207 */
[----:B------:R-:W-:Y:S01]  /*74eb0*/  HFMA2 R23, -RZ, RZ, 0, 1.1920928955078125e-07 ;  /* 0x00000002ff177431 */ /* 0x000fe200000001ff */
[----:B------:R-:W-:Y:S01]  /*74ec0*/  MOV R20, R37 ;  /* 0x0000002500147202 */ /* 0x000fe20000000f00 */
[----:B------:R-:W-:-:S07]  /*74ed0*/  IMAD R7, R35, R34, R7 ;  /* 0x0000002223077224 */ /* 0x000fce00078e0207 */
[----:B------:R-:W-:Y:S05]  /*74ee0*/  WARPSYNC.COLLECTIVE R32, `(.L_x_17070) ;  /* 0x0000000020087348 */ /* 0x000fea0003c00000 */
[----:B------:R0:W1:Y:S02]  /*74ef0*/  SHFL.IDX P4, R34, R20, R23, R21 ;  /* 0x0000001714227389 */ /* 0x0000640000080015 */
[----:B01----:R-:W-:Y:S05]  /*74f00*/  ENDCOLLECTIVE ;  /* 0x000000000000791b */ /* 0x003fea0003800000 */
.L_x_17070:
[----:B------:R-:W-:-:S04]  /*74f10*/  IMAD.WIDE R24, R7, 0x4, R48 ;  /* 0x0000000407187825 */ /* 0x000fc800078e0230 */
[----:B------:R-:W-:Y:S01]  /*74f20*/  IMAD.WIDE R12, R56, 0x4, R24 ;  /* 0x00000004380c7825 */ /* 0x000fe200078e0218 */
[----:B------:R-:W-:-:S03]  /*74f30*/  MOV R20, R57 ;  /* 0x0000003900147202 */ /* 0x000fc60000000f00 */
[----:B------:R-:W-:Y:S01]  /*74f40*/  IMAD.WIDE R38, R56, 0x4, R12 ;  /* 0x0000000438267825 */ /* 0x000fe200078e020c */
[----:B------:R-:W-:-:S07]  /*74f50*/  MOV R3, R34 ;  /* 0x0000002200037202 */ /* 0x000fce0000000f00 */
[----:B------:R-:W-:Y:S05]  /*74f60*/  WARPSYNC.COLLECTIVE R32, `(.L_x_17071) ;  /* 0x0000000020087348 */ /* 0x000fea0003c00000 */
[----:B------:R0:W1:Y:S02]  /*74f70*/  SHFL.IDX P4, R34, R20, R23, R21 ;  /* 0x0000001714227389 */ /* 0x0000640000080015 */
[----:B01----:R-:W-:Y:S05]  /*74f80*/  ENDCOLLECTIVE ;  /* 0x000000000000791b */ /* 0x003fea0003800000 */
.L_x_17071:
[----:B------:R-:W-:Y:S02]  /*74f90*/  MOV R20, R45 ;  /* 0x0000002d00147202 */ /* 0x000fe40000000f00 */
[----:B------:R-:W-:-:S07]  /*74fa0*/  MOV R2, R34 ;  /* 0x0000002200027202 */ /* 0x000fce0000000f00 */
[----:B------:R-:W-:Y:S05]  /*74fb0*/  WARPSYNC.COLLECTIVE R32, `(.L_x_17072) ;  /* 0x0000000020087348 */ /* 0x000fea0003c00000 */
[----:B------:R0:W1:Y:S02]  /*74fc0*/  SHFL.IDX P4, R34, R20, R23, R21 ;  /* 0x0000001714227389 */ /* 0x0000640000080015 */
[----:B01----:R-:W-:Y:S05]  /*74fd0*/  ENDCOLLECTIVE ;  /* 0x000000000000791b */ /* 0x003fea0003800000 */
.L_x_17072:
[----:B------:R-:W-:-:S05]  /*74fe0*/  IMAD.WIDE R20, R6, 0x4, R38 ;  /* 0x0000000406147825 */ /* 0x000fca00078e0226 */
[----:B------:R-:W5:Y:S04]  /*74ff0*/  LDG.E.CONSTANT R53, desc[UR8][R20.64] ;  /* 0x0000000814357981 */ /* 0x000f68000c1e9900 */
[----:B------:R-:W-:Y:S04]  /*75000*/  STL [R1+0x78], R22 ;  /* 0x0000781601007387 */ /* 0x000fe80000100800 */
[----:B------:R-:W-:Y:S04]  /*75010*/  STL [R1+0x74], R19 ;  /* 0x0000741301007387 */ /* 0x000fe80000100800 */
[----:B------:R0:W-:Y:S02]  /*75020*/  STL [R1+0x70], R18 ;  /* 0x0000701201007387 */ /* 0x0001e40000100800 */
[----:B0-----:R-:W-:-:S02]  /*75030*/  IMAD.WIDE R18, R56, 0x4, R38 ;  /* 0x0000000438127825 */ /* 0x001fc400078e0226 */
[----:B------:R0:W-:Y:S02]  /*75040*/  STL [R1+0x5c], R15 ;  /* 0x00005c0f01007387 */ /* 0x0001e40000100800 */
[----:B------:R-:W-:-:S04]  /*75050*/  IMAD.WIDE R30, R56, 0x4, R18 ;  /* 0x00000004381e7825 */ /* 0x000fc800078e0212 */
[----:B0-----:R-:W-:-:S04]  /*75060*/  IMAD.WIDE R14, R6, 0x4, R12 ;  /* 0x00000004060e7825 */ /* 0x001fc800078e020c */
[--C-:B------:R-:W-:Y:S01]  /*75070*/  IMAD.WIDE R16, R56, 0x4, R30.reuse ;  /* 0x0000000438107825 */ /* 0x100fe200078e021e */
[----:B------:R-:W-:Y:S04]  /*75080*/  STL [R1+0x60], R11 ;  /* 0x0000600b01007387 */ /* 0x000fe80000100800 */
[----:B------:R0:W-:Y:S04]  /*75090*/  STL [R1+0x58], R10 ;  /* 0x0000580a01007387 */ /* 0x0001e80000100800 */
[----:B------:R1:W5:Y:S01]  /*750a0*/  LDG.E.CONSTANT R54, desc[UR8][R14.64] ;  /* 0x000000080e367981 */ /* 0x000362000c1e9900 */
[----:B------:R-:W-:-:S04]  /*750b0*/  IMAD.WIDE R22, R6, 0x4, R30 ;  /* 0x0000000406167825 */ /* 0x000fc800078e021e */
[----:B0-----:R-:W-:Y:S01]  /*750c0*/  IMAD.WIDE R10, R56, 0x4, R16 ;  /* 0x00000004380a7825 */ /* 0x001fe200078e0210 */
[----:B------:R-:W5:Y:S03]  /*750d0*/  LDG.E.CONSTANT R50, desc[UR8][R22.64] ;  /* 0x0000000816327981 */ /* 0x000f66000c1e9900 */
[----:B-1----:R-:W-:-:S04]  /*750e0*/  IMAD.WIDE R14, R6, 0x4, R18 ;  /* 0x00000004060e7825 */ /* 0x002fc800078e0212 */
[C---:B------:R-:W-:Y:S01]  /*750f0*/  IMAD.WIDE R32, R6.reuse, 0x4, R16 ;  /* 0x0000000406207825 */ /* 0x040fe200078e0210 */
[----:B------:R0:W5:Y:S03]  /*75100*/  LDG.E.CONSTANT R52, desc[UR8][R14.64] ;  /* 0x000000080e347981 */ /* 0x000166000c1e9900 */
[--C-:B------:R-:W-:Y:S01]  /*75110*/  IMAD.WIDE R20, R6, 0x4, R10.reuse ;  /* 0x0000000406147825 */ /* 0x100fe200078e020a */
[----:B------:R-:W5:Y:S04]  /*75120*/  LDG.E.CONSTANT R51, desc[UR8][R32.64] ;  /* 0x0000000820337981 */ /* 0x000f68000c1e9900 */
[----:B------:R1:W-:Y:S01]  /*75130*/  STL [R1+0x80], R4 ;  /* 0x0000800401007387 */ /* 0x0003e20000100800 */
[----:B0-----:R-:W-:Y:S01]  /*75140*/  IMAD.WIDE R14, R56, 0x4, R10 ;  /* 0x00000004380e7825 */ /* 0x001fe200078e020a */
[----:B------:R-:W-:-:S02]  /*75150*/  IADD3 R3, PT, PT, R0, R3, RZ ;  /* 0x0000000300037210 */ /* 0x000fc40007ffe0ff */
[----:B------:R-:W5:Y:S01]  /*75160*/  LDG.E.CONSTANT R29, desc[UR8][R10.64] ;  /* 0x000000080a1d7981 */ /* 0x000f62000c1e9900 */
[----:B------:R-:W-:-:S03]  /*75170*/  IMAD.WIDE R22, R6, 0x4, R24 ;  /* 0x0000000406167825 */ /* 0x000fc600078e0218 */
[----:B------:R0:W5:Y:S04]  /*75180*/  LDG.E.CONSTANT R33, desc[UR8][R20.64] ;  /* 0x0000000814217981 */ /* 0x000168000c1e9900 */
[----:B------:R2:W5:Y:S01]  /*75190*/  LDG.E.CONSTANT R22, desc[UR8][R22.64] ;  /* 0x0000000816167981 */ /* 0x000562000c1e9900 */
[----:B0-----:R-:W-:-:S05]  /*751a0*/  IMAD.WIDE R20, R6, 0x4, R14 ;  /* 0x0000000406147825 */ /* 0x001fca00078e020e */
[----:B------:R0:W5:Y:S01]  /*751b0*/  LDG.E.CONSTANT R7, desc[UR8][R20.64] ;  /* 0x0000000814077981 */ /* 0x000162000c1e9900 */
[----:B--2---:R-:W-:Y:S01]  /*751c0*/  HFMA2 R23, -RZ, RZ, 0, 1.78813934326171875e-07 ;  /* 0x00000003ff177431 */ /* 0x004fe200000001ff */
[----:B------:R-:W-:Y:S02]  /*751d0*/  MOV R32, 0xffffffff ;  /* 0xffffffff00207802 */ /* 0x000fe40000000f00 */
[----:B-1----:R-:W-:Y:S02]  /*751e0*/  MOV R4, R34 ;  /* 0x0000002200047202 */ /* 0x002fe40000000f00 */
[----:B0-----:R-:W-:Y:S02]  /*751f0*/  MOV R20, R37 ;  /* 0x0000002500147202 */ /* 0x001fe40000000f00 */
[----:B------:R-:W-:-:S07]  /*75200*/  MOV R21, 0x181f ;  /* 0x0000181f00157802 */ /* 0x000fce0000000f00 */
[----:B-----5:R-:W-:Y:S05]  /*75210*/  WARPSYNC.COLLECTIVE R32, `(.L_x_17073) ;  /* 0x0000000020087348 */ /* 0x020fea0003c00000 */
[----:B------:R0:W1:Y:S02]  /*75220*/  SHFL.IDX P4, R34, R20, R23, R21 ;  /* 0x0000001714227389 */ /* 0x0000640000080015 */
[----:B01---5:R-:W-:Y:S05]  /*75230*/  ENDCOLLECTIVE ;  /* 0x000000000000791b */ /* 0x023fea0003800000 */
.L_x_17073:
[----:B------:R-:W-:Y:S01]  /*75240*/  IMAD R2, R2, R56, R3 ;  /* 0x0000003802027224 */ /* 0x000fe200078e0203 */
[----:B------:R-:W-:Y:S02]  /*75250*/  MOV R20, R57 ;  /* 0x0000003900147202 */ /* 0x000fe40000000f00 */
[----:B------:R-:W-:-:S07]  /*75260*/  MOV R3, R34 ;  /* 0x0000002200037202 */ /* 0x000fce0000000f00 */
[----:B------:R-:W-:Y:S05]  /*75270*/  WARPSYNC.COLLECTIVE R32, `(.L_x_17074) ;  /* 0x0000000020087348 */ /* 0x000fea0003c00000 */
[----:B------:R0:W1:Y:S02]  /*75280*/  SHFL.IDX P4, R34, R20, R23, R21 ;  /* 0x0000001714227389 */ /* 0x0000640000080015 */
[----:B01----:R-:W-:Y:S05]  /*75290*/  ENDCOLLECTIVE ;  /* 0x000000000000791b */ /* 0x003fea0003800000 */
.L_x_17074:
[----:B------:R-:W-:Y:S01]  /*752a0*/  IMAD R4, R35, R4, R2 ;  /* 0x0000000423047224 */ /* 0x000fe200078e0202 */
[----:B------:R-:W-:Y:S02]  /*752b0*/  MOV R20, R45 ;  /* 0x0000002d00147202 */ /* 0x000fe40000000f00 */
[----:B------:R-:W-:-:S07]  /*752c0*/  MOV R2, R34 ;  /* 0x0000002200027202 */ /* 0x000fce0000000f00 */
[----:B------:R-:W-:Y:S05]  /*752d0*/  WARPSYNC.COLLECTIVE R32, `(.L_x_17075) ;  /* 0x0000000020087348 */ /* 0x000fea0003c00000 */
[----:B------:R0:W1:Y:S02]  /*752e0*/  SHFL.IDX P4, R34, R20, R23, R21 ;  /* 0x0000001714227389 */ /* 0x0000640000080015 */
[----:B01----:R-:W-:Y:S05]  /*752f0*/  ENDCOLLECTIVE ;  /* 0x000000000000791b */ /* 0x003fea0003800000 */
.L_x_17075:
[----:B------:R-:W-:Y:S01]  /*75300*/  HFMA2 R23, -RZ, RZ, 0, 2.384185791015625e-07 ;  /* 0x00000004ff177431 */ /* 0x000fe200000001ff */
[----:B------:R-:W-:Y:S02]  /*75310*/  MOV R20, R37 ;  /* 0x0000002500147202 */ /* 0x000fe40000000f00 */
[----:B------:R-:W-:-:S07]  /*75320*/  MOV R60, R34 ;  /* 0x00000022003c7202 */ /* 0x000fce0000000f00 */
[----:B------:R-:W-:Y:S05]  /*75330*/  WARPSYNC.COLLECTIVE R32, `(.L_x_17076) ;  /* 0x0000000020087348 */ /* 0x000fea0003c00000 */
[----:B------:R0:W1:Y:S02]  /*75340*/  SHFL.IDX P4, R34, R20, R23, R21 ;  /* 0x0000001714227389 */ /* 0x0000640000080015 */
[----:B01----:R-:W-:Y:S05]  /*75350*/  ENDCOLLECTIVE ;  /* 0x000000000000791b */ /* 0x003fea0003800000 */
.L_x_17076:
[----:B------:R-:W-:Y:S02]  /*75360*/  MOV R20, R57 ;  /* 0x0000003900147202 */ /* 0x000fe40000000f00 */
[----:B------:R-:W-:-:S07]  /*75370*/  MOV R58, R34 ;  /* 0x00000022003a7202 */ /* 0x000fce0000000f00 */
[----:B------:R-:W-:Y:S05]  /*75380*/  WARPSYNC.COLLECTIVE R32, `(.L_x_17077) ;  /* 0x0000000020087348 */ /* 0x000fea0003c00000 */
[----:B------:R0:W1:Y:S02]  /*75390*/  SHFL.IDX P4, R34, R20, R23, R21 ;  /* 0x0000001714227389 */ /* 0x0000640000080015 */
[----:B01----:R-:W-:Y:S05]  /*753a0*/  ENDCOLLECTIVE ;  /* 0x000000000000791b */ /* 0x003fea0003800000 */
.L_x_17077:
[----:B------:R-:W-:Y:S01]  /*753b0*/  STL [R1+0x54], R5 ;  /* 0x0000540501007387 */ /* 0x000fe20000100800 */
[----:B------:R-:W-:-:S03]  /*753c0*/  MOV R20, R45 ;  /* 0x0000002d00147202 */ /* 0x000fc60000000f00 */
[----:B------:R-:W-:Y:S04]  /*753d0*/  STL [R1+0x8c], R54 ;  /* 0x00008c3601007387 */ /* 0x000fe80000100800 */
[----:B------:R-:W-:Y:S04]  /*753e0*/  STL [R1+0x88], R53 ;  /* 0x0000883501007387 */ /* 0x000fe80000100800 */
[----:B------:R-:W-:Y:S04]  /*753f0*/  STL [R1+0x84], R52 ;  /* 0x0000843401007387 */ /* 0x000fe80000100800 */
[----:B------:R-:W-:Y:S04]  /*75400*/  STL [R1+0x68], R51 ;  /* 0x0000683301007387 */ /* 0x000fe80000100800 */
[----:B------:R-:W-:Y:S04]  /*75410*/  STL [R1+0x6c], R50 ;  /* 0x00006c3201007387 */ /* 0x000fe80000100800 */
[----:B------:R-:W-:Y:S04]  /*75420*/  STL [R1+0x64], R33 ;  /* 0x0000642101007387 */ /* 0x000fe80000100800 */
[----:B------:R-:W-:Y:S04]  /*75430*/  STL [R1+0x50], R22 ;  /* 0x0000501601007387 */ /* 0x000fe80000100800 */
[----:B------:R0:W-:Y:S02]  /*75440*/  STL [R1+0x48], R7 ;  /* 0x0000480701007387 */ /* 0x0001e40000100800 */
[----:B0-----:R-:W-:-:S07]  /*75450*/  MOV R7, R34 ;  /* 0x0000002200077202 */ /* 0x001fce0000000f00 */
[----:B------:R-:W-:Y:S05]  /*75460*/  WARPSYNC.COLLECTIVE R32, `(.L_x_17078) ;  /* 0x0000000020087348 */ /* 0x000fea0003c00000 */
[----:B------:R0:W1:Y:S02]  /*75470*/  SHFL.IDX P4, R34, R20, R23, R21 ;  /* 0x0000001714227389 */ /* 0x0000640000080015 */
[----:B01----:R-:W-:Y:S05]  /*75480*/  ENDCOLLECTIVE ;  /* 0x000000000000791b */ /* 0x003fea0003800000 */
.L_x_17078:
[----:B------:R-:W-:Y:S01]  /*75490*/  HFMA2 R23, -RZ, RZ, 0, 2.98023223876953125e-07 ;  /* 0x00000005ff177431 */ /* 0x000fe200000001ff */
[----:B------:R-:W-:Y:S02]  /*754a0*/  MOV R20, R37 ;  /* 0x0000002500147202 */ /* 0x000fe40000000f00 */
[----:B------:R-:W-:-:S07]  /*754b0*/  MOV R33, R34 ;  /* 0x0000002200217202 */ /* 0x000fce0000000f00 */
[----:B------:R-:W-:Y:S05]  /*754c0*/  WARPSYNC.COLLECTIVE R32, `(.L_x_17079) ;  /* 0x0000000020087348 */ /* 0x000fea0003c00000 */
[----:B------:R0:W1:Y:S02]  /*754d0*/  SHFL.IDX P4, R34, R20, R23, R21 ;  /* 0x0000001714227389 */ /* 0x0000640000080015 */
[----:B01----:R-:W-:Y:S05]  /*754e0*/  ENDCOLLECTIVE ;  /* 0x000000000000791b */ /* 0x003fea0003800000 */
.L_x_17079:
[----:B------:R-:W-:Y:S02]  /*754f0*/  MOV R20, R57 ;  /* 0x0000003900147202 */ /* 0x000fe40000000f00 */
[----:B------:R-:W-:-:S07]  /*75500*/  MOV R59, R34 ;  /* 0x00000022003b7202 */ /* 0x000fce0000000f00 */
[----:B------:R-:W-:Y:S05]  /*75510*/  WARPSYNC.COLLECTIVE R32, `(.L_x_17080) ;  /* 0x0000000020087348 */ /* 0x000fea0003c00000 */
[----:B------:R0:W1:Y:S02]  /*75520*/  SHFL.IDX P4, R34, R20, R23, R21 ;  /* 0x0000001714227389 */ /* 0x0000640000080015 */
[----:B01----:R-:W-:Y:S05]  /*75530*/  ENDCOLLECTIVE ;  /* 0x000000000000791b */ /* 0x003fea0003800000 */
.L_x_17080:
[----:B------:R-:W-:Y:S02]  /*75540*/  MOV R20, R45 ;  /* 0x0000002d00147202 */ /* 0x000fe40000000f00 */
[----:B------:R-:W-:-:S07]  /*75550*/  MOV R61, R34 ;  /* 0x00000022003d7202 */ /* 0x000fce0000000f00 */
[----:B------:R-:W-:Y:S05]  /*75560*/  WARPSYNC.COLLECTIVE R32, `(.L_x_17081) ;  /* 0x0000000020087348 */ /* 0x000fea0003c00000 */
[----:B------:R0:W1:Y:S02]  /*75570*/  SHFL.IDX P4, R34, R20, R23, R21 ;  /* 0x0000001714227389 */ /* 0x0000640000080015 */
[----:B01----:R-:W-:Y:S05]  /*75580*/  ENDCOLLECTIVE ;  /* 0x000000000000791b */ /* 0x003fea0003800000 */
.L_x_17081:
[----:B------:R-:W-:Y:S01]  /*75590*/  HFMA2 R23, -RZ, RZ, 0, 3.5762786865234375e-07 ;  /* 0x00000006ff177431 */ /* 0x000fe200000001ff */
[----:B------:R-:W-:Y:S02]  /*755a0*/  MOV R20, R37 ;  /* 0x0000002500147202 */ /* 0x000fe40000000f00 */
[----:B------:R-:W-:-:S07]  /*755b0*/  MOV R45, R34 ;  /* 0x00000022002d7202 */ /* 0x000fce0000000f00 */
[----:B------:R-:W-:Y:S05]  /*755c0*/  WARPSYNC.COLLECTIVE R32, `(.L_x_17082) ;  /* 0x0000000020087348 */ /* 0x000fea0003c00000 */
[----:B------:R0:W1:Y:S02]  /*755d0*/  SHFL.IDX P4, R34, R20, R23, R21 ;  /* 0x0000001714227389 */ /* 0x0000640000080015 */
[----:B01----:R-:W-:Y:S05]  /*755e0*/  ENDCOLLECTIVE ;  /* 0x000000000000791b */ /* 0x003fea0003800000 */
.L_x_17082:
        /* <DEDUP_REMOVED lines=8> */
.L_x_17083:
[----:B------:R-:W-:Y:S01]  /*75670*/  IMAD.WIDE R52, R56, 0x4, R50 ;  /* 0x0000000438347825 */ /* 0x000fe200078e0232 */
[C---:B------:R-:W-:Y:S01]  /*75680*/  IADD3 R22, PT, PT, R0.reuse, R3, RZ ;  /* 0x0000000300167210 */ /* 0x040fe20007ffe0ff */
[----:B------:R-:W0:Y:S01]  /*75690*/  LDCU UR4, c[0x0][0x394] ;  /* 0x00007280ff0477ac */ /* 0x000e220008000800 */
[C---:B------:R-:W-:Y:S02]  /*756a0*/  IADD3 R58, PT, PT, R0.reuse, R58, RZ ;  /* 0x0000003a003a7210 */ /* 0x040fe40007ffe0ff */
[----:B------:R-:W-:Y:S01]  /*756b0*/  IADD3 R59, PT, PT, R0, R59, RZ ;  /* 0x0000003b003b7210 */ /* 0x000fe20007ffe0ff */
[----:B------:R-:W-:Y:S01]  /*756c0*/  IMAD.WIDE R54, R56, 0x4, R52 ;  /* 0x0000000438367825 */ /* 0x000fe200078e0234 */
[----:B------:R-:W2:Y:S03]  /*756d0*/  LDG.E.CONSTANT R28, desc[UR8][R52.64] ;  /* 0x00000008341c7981 */ /* 0x000ea6000c1e9900 */
[----:B------:R-:W-:-:S02]  /*756e0*/  IMAD R22, R2, R56, R22 ;  /* 0x0000003802167224 */ /* 0x000fc400078e0216 */
[----:B------:R-:W-:Y:S02]  /*756f0*/  IMAD R58, R7, R56, R58 ;  /* 0x00000038073a7224 */ /* 0x000fe400078e023a */
[C---:B------:R-:W-:Y:S02]  /*75700*/  IMAD R60, R35.reuse, R60, R22 ;  /* 0x0000003c233c7224 */ /* 0x040fe400078e0216 */
[----:B------:R-:W-:Y:S02]  /*75710*/  IMAD R58, R35, R33, R58 ;  /* 0x00000021233a7224 */ /* 0x000fe400078e023a */
[----:B------:R-:W-:Y:S01]  /*75720*/  IMAD.WIDE R2, R56, 0x4, R54 ;  /* 0x0000000438027825 */ /* 0x000fe200078e0236 */
[----:B------:R-:W-:-:S03]  /*75730*/  MOV R7, R34 ;  /* 0x0000002200077202 */ /* 0x000fc60000000f00 */
[----:B------:R-:W-:-:S04]  /*75740*/  IMAD.WIDE R34, R6, 0x4, R50 ;  /* 0x0000000406227825 */ /* 0x000fc800078e0232 */
[C---:B------:R-:W-:Y:S01]  /*75750*/  IMAD.WIDE R32, R6.reuse, 0x4, R48 ;  /* 0x0000000406207825 */ /* 0x040fe200078e0230 */
[----:B------:R1:W3:Y:S03]  /*75760*/  LDG.E.CONSTANT R57, desc[UR8][R34.64] ;  /* 0x0000000822397981 */ /* 0x0002e6000c1e9900 */
[----:B------:R-:W-:-:S04]  /*75770*/  IMAD.WIDE R22, R6, 0x4, R52 ;  /* 0x0000000406167825 */ /* 0x000fc800078e0234 */
[--C-:B------:R-:W-:Y:S02]  /*75780*/  IMAD.WIDE R20, R56, 0x4, R2.reuse ;  /* 0x0000000438147825 */ /* 0x100fe400078e0202 */
[----:B------:R-:W4:Y:S02]  /*75790*/  LDG.E.CONSTANT R23, desc[UR8][R22.64] ;  /* 0x0000000816177981 */ /* 0x000f24000c1e9900 */
[----:B-1----:R-:W-:-:S04]  /*757a0*/  IMAD.WIDE R34, R6, 0x4, R2 ;  /* 0x0000000406227825 */ /* 0x002fc800078e0202 */
[----:B------:R-:W-:Y:S02]  /*757b0*/  IMAD R61, R61, R56, R59 ;  /* 0x000000383d3d7224 */ /* 0x000fe400078e023b */
[----:B------:R1:W2:Y:S01]  /*757c0*/  LDG.E.CONSTANT R56, desc[UR8][R32.64] ;  /* 0x0000000820387981 */ /* 0x0002a2000c1e9900 */
[----:B------:R-:W0:Y:S03]  /*757d0*/  LDC R59, c[0x0][0x398] ;  /* 0x0000e600ff3b7b82 */ /* 0x000e260000000800 */
[----:B------:R-:W4:Y:S01]  /*757e0*/  LDG.E.CONSTANT R35, desc[UR8][R34.64] ;  /* 0x0000000822237981 */ /* 0x000f22000c1e9900 */
[----:B-1----:R-:W-:-:S05]  /*757f0*/  IMAD.WIDE R32, R6, 0x4, R20 ;  /* 0x0000000406207825 */ /* 0x002fca00078e0214 */
[----:B------:R1:W4:Y:S02]  /*75800*/  LDG.E.CONSTANT R34, desc[UR8][R32.64] ;  /* 0x0000000820227981 */ /* 0x000324000c1e9900 */
[----:B-1----:R-:W-:Y:S02]  /*75810*/  IADD3 R33, PT, PT, R0, R37, RZ ;  /* 0x0000002500217210 */ /* 0x002fe40007ffe0ff */
[----:B---3--:R-:W-:Y:S04]  /*75820*/  STL [R1+0x44], R57 ;  /* 0x0000443901007387 */ /* 0x008fe80000100800 */
[----:B--2---:R1:W-:Y:S04]  /*75830*/  STL [R1+0x4c], R56 ;  /* 0x00004c3801007387 */ /* 0x0043e80000100800 */
[----:B----4-:R-:W-:Y:S04]  /*75840*/  STL [R1+0x40], R23 ;  /* 0x0000401701007387 */ /* 0x010fe80000100800 */
[----:B------:R2:W-:Y:S01]  /*75850*/  STL [R1+0x3c], R35 ;  /* 0x00003c2301007387 */ /* 0x0005e20000100800 */
[----:B-1----:R-:W-:-:S03]  /*75860*/  IMAD.WIDE R56, R6, 0x4, R54 ;  /* 0x0000000406387825 */ /* 0x002fc600078e0236 */
[----:B------:R-:W3:Y:S04]  /*75870*/  LDL.LU R37, [R1+0x294] ;  /* 0x0002940001257983 */ /* 0x000ee80000300800 */
[----:B------:R1:W-:Y:S01]  /*75880*/  STL [R1+0x28c], R0 ;  /* 0x00028c0001007387 */ /* 0x0003e20000100800 */
[----:B--2---:R-:W0:Y:S03]  /*75890*/  LDC R35, c[0x0][0x398] ;  /* 0x0000e600ff237b82 */ /* 0x004e260000000800 */
[----:B-1----:R1:W2:Y:S04]  /*758a0*/  LDG.E.CONSTANT R0, desc[UR8][R56.64] ;  /* 0x0000000838007981 */ /* 0x0022a8000c1e9900 */
[----:B------:R4:W-:Y:S01]  /*758b0*/  STL [R1+0x38], R34 ;  /* 0x0000382201007387 */ /* 0x0009e20000100800 */
[----:B0-----:R-:W-:-:S02]  /*758c0*/  IMAD R32, R35, UR4, RZ ;  /* 0x0000000423207c24 */ /* 0x001fc4000f8e02ff */
[----:B----4-:R-:W-:-:S04]  /*758d0*/  IMAD.WIDE R34, R6, 0x4, R4 ;  /* 0x0000000406227825 */ /* 0x010fc800078e0204 */
[----:B------:R-:W-:Y:S02]  /*758e0*/  IMAD R32, R32, R45, R61 ;  /* 0x0000002d20207224 */ /* 0x000fe400078e023d */
[----:B------:R-:W4:Y:S01]  /*758f0*/  LDL.LU R45, [R1+0x290] ;  /* 0x00029000012d7983 */ /* 0x000f220000300800 */
[----:B------:R-:W-:-:S04]  /*75900*/  IMAD.WIDE R22, R59, 0x4, R20 ;  /* 0x000000043b167825 */ /* 0x000fc800078e0214 */
[----:B-1----:R-:W-:Y:S02]  /*75910*/  IMAD.WIDE R56, R6, 0x4, R22 ;  /* 0x0000000406387825 */ /* 0x002fe400078e0216 */
[----:B------:R-:W3:Y:S04]  /*75920*/  LDG.E.CONSTANT R22, desc[UR8][R22.64] ;  /* 0x0000000816167981 */ /* 0x000ee8000c1e9900 */
[----:B--2---:R0:W-:Y:S02]  /*75930*/  STL [R1+0x34], R0 ;  /* 0x0000340001007387 */ /* 0x0041e40000100800 */
[----:B0-----:R-:W-:Y:S02]  /*75940*/  IMAD R0, R7, R59, R33 ;  /* 0x0000003b07007224 */ /* 0x001fe400078e0221 */
[----:B------:R0:W2:Y:S04]  /*75950*/  LDG.E.CONSTANT R33, desc[UR8][R34.64] ;  /* 0x0000000822217981 */ /* 0x0000a8000c1e9900 */
[----:B------:R-:W2:Y:S04]  /*75960*/  LDG.E.CONSTANT R59, desc[UR8][R56.64] ;  /* 0x00000008383b7981 */ /* 0x000ea8000c1e9900 */
[----:B------:R-:W2:Y:S01]  /*75970*/  LDG.E.CONSTANT R7, desc[UR8][R12.64] ;  /* 0x000000080c077981 */ /* 0x000ea2000c1e9900 */
[----:B0-----:R-:W0:Y:S03]  /*75980*/  LDC.64 R34, c[0x0][0x388] ;  /* 0x0000e200ff227b82 */ /* 0x001e260000000a00 */
[----:B----4-:R-:W4:Y:S04]  /*75990*/  LDG.E.CONSTANT R45, desc[UR8][R44.64] ;  /* 0x000000082c2d7981 */ /* 0x010f28000c1e9900 */
[----:B---3--:R-:W3:Y:S04]  /*759a0*/  LDG.E.CONSTANT R57, desc[UR8][R36.64] ;  /* 0x0000000824397981 */ /* 0x008ee8000c1e9900 */
[----:B------:R-:W4:Y:S04]  /*759b0*/  LDG.E.CONSTANT R56, desc[UR8][R46.64] ;  /* 0x000000082e387981 */ /* 0x000f28000c1e9900 */
[----:B------:R-:W4:Y:S04]  /*759c0*/  LDG.E.CONSTANT R44, desc[UR8][R38.64] ;  /* 0x00000008262c7981 */ /* 0x000f28000c1e9900 */
[----:B------:R1:W4:Y:S04]  /*759d0*/  LDG.E.CONSTANT R37, desc[UR8][R4.64] ;  /* 0x0000000804257981 */ /* 0x000328000c1e9900 */
[----:B------:R-:W4:Y:S04]  /*759e0*/  LDG.E.CONSTANT R47, desc[UR8][R24.64] ;  /* 0x00000008182f7981 */ /* 0x000f28000c1e9900 */
[----:B------:R-:W4:Y:S04]  /*759f0*/  LDG.E.CONSTANT R46, desc[UR8][R26.64] ;  /* 0x000000081a2e7981 */ /* 0x000f28000c1e9900 */
[----:B------:R1:W4:Y:S04]  /*75a00*/  LDG.E.CONSTANT R39, desc[UR8][R8.64] ;  /* 0x0000000808277981 */ /* 0x000328000c1e9900 */
[----:B------:R-:W4:Y:S04]  /*75a10*/  LDG.E.CONSTANT R38, desc[UR8][R18.64] ;  /* 0x0000000812267981 */ /* 0x000f28000c1e9900 */
[----:B------:R1:W-:Y:S04]  /*75a20*/  STL [R1+0x14c], R42 ;  /* 0x00014c2a01007387 */ /* 0x0003e80000100800 */
[----:B------:R-:W4:Y:S01]  /*75a30*/  LDG.E.CONSTANT R36, desc[UR8][R40.64] ;  /* 0x0000000828247981 */ /* 0x000f22000c1e9900 */
[----:B0-----:R-:W-:-:S03]  /*75a40*/  IMAD.WIDE R60, R60, 0x4, R34 ;  /* 0x000000043c3c7825 */ /* 0x001fc600078e0222 */
[----:B------:R-:W4:Y:S01]  /*75a50*/  LDG.E.CONSTANT R25, desc[UR8][R14.64] ;  /* 0x000000080e197981 */ /* 0x000f22000c1e9900 */
[----:B-1----:R-:W0:Y:S03]  /*75a60*/  LDC R42, c[0x0][0x398] ;  /* 0x0000e600ff2a7b82 */ /* 0x002e260000000800 */
[----:B------:R-:W4:Y:S01]  /*75a70*/  LDG.E.CONSTANT R27, desc[UR8][R60.64] ;  /* 0x000000083c1b7981 */ /* 0x000f22000c1e9900 */
[----:B------:R-:W-:-:S03]  /*75a80*/  IMAD.WIDE R10, R6, 0x4, R60 ;  /* 0x00000004060a7825 */ /* 0x000fc600078e023c */
[----:B------:R-:W4:Y:S04]  /*75a90*/  LDG.E.CONSTANT R24, desc[UR8][R54.64] ;  /* 0x0000000836187981 */ /* 0x000f28000c1e9900 */
[----:B------:R-:W4:Y:S04]  /*75aa0*/  LDG.E.CONSTANT R19, desc[UR8][R2.64] ;  /* 0x0000000802137981 */ /* 0x000f28000c1e9900 */
[----:B------:R1:W5:Y:S01]  /*75ab0*/  LDG.E.CONSTANT R40, desc[UR8][R10.64] ;  /* 0x000000080a287981 */ /* 0x000362000c1e9900 */
[----:B0-----:R-:W-:-:S05]  /*75ac0*/  IMAD.WIDE R4, R42, 0x4, R60 ;  /* 0x000000042a047825 */ /* 0x001fca00078e023c */
[----:B------:R0:W4:Y:S01]  /*75ad0*/  LDG.E.CONSTANT R26, desc[UR8][R4.64] ;  /* 0x00000008041a7981 */ /* 0x000122000c1e9900 */
[----:B------:R-:W-:-:S04]  /*75ae0*/  IMAD.WIDE R8, R42, 0x4, R4 ;  /* 0x000000042a087825 */ /* 0x000fc800078e0204 */
[----:B-1----:R-:W-:-:S05]  /*75af0*/  IMAD.WIDE R10, R42, 0x4, R8 ;  /* 0x000000042a0a7825 */ /* 0x002fca00078e0208 */
[----:B------:R-:W4:Y:S04]  /*75b00*/  LDG.E.CONSTANT R18, desc[UR8][R10.64] ;  /* 0x000000080a127981 */ /* 0x000f28000c1e9900 */
[----:B--2---:R1:W-:Y:S04]  /*75b10*/  STL [R1+0x30], R33 ;  /* 0x0000302101007387 */ /* 0x0043e80000100800 */
[----:B-1----:R-:W2:Y:S04]  /*75b20*/  LDG.E.CONSTANT R33, desc[UR8][R30.64] ;  /* 0x000000081e217981 */ /* 0x002ea8000c1e9900 */
[----:B------:R-:W2:Y:S04]  /*75b30*/  LDG.E.CONSTANT R31, desc[UR8][R48.64] ;  /* 0x00000008301f7981 */ /* 0x000ea8000c1e9900 */
[----:B------:R-:W2:Y:S04]  /*75b40*/  LDG.E.CONSTANT R30, desc[UR8][R16.64] ;  /* 0x00000008101e7981 */ /* 0x000ea8000c1e9900 */
[----:B------:R-:W2:Y:S04]  /*75b50*/  LDG.E.CONSTANT R17, desc[UR8][R50.64] ;  /* 0x0000000832117981 */ /* 0x000ea8000c1e9900 */
[----:B------:R-:W-:Y:S04]  /*75b60*/  STL [R1+0x1c], R59 ;  /* 0x00001c3b01007387 */ /* 0x000fe80000100800 */
[----:B---3--:R-:W-:Y:S04]  /*75b70*/  STL [R1+0x144], R57 ;  /* 0x0001443901007387 */ /* 0x008fe80000100800 */
[----:B------:R1:W3:Y:S04]  /*75b80*/  LDG.E.CONSTANT R16, desc[UR8][R8.64] ;  /* 0x0000000808107981 */ /* 0x0002e8000c1e9900 */
[----:B------:R-:W-:Y:S04]  /*75b90*/  STL [R1+0x118], R43 ;  /* 0x0001182b01007387 */ /* 0x000fe80000100800 */
[----:B----4-:R-:W-:Y:S04]  /*75ba0*/  STL [R1+0x104], R56 ;  /* 0x0001043801007387 */ /* 0x010fe80000100800 */
[----:B------:R-:W-:Y:S04]  /*75bb0*/  STL [R1+0x1ac], R47 ;  /* 0x0001ac2f01007387 */ /* 0x000fe80000100800 */
[----:B------:R-:W-:Y:S04]  /*75bc0*/  STL [R1+0xf4], R46 ;  /* 0x0000f42e01007387 */ /* 0x000fe80000100800 */
[----:B------:R4:W-:Y:S04]  /*75bd0*/  STL [R1+0x1a8], R7 ;  /* 0x0001a80701007387 */ /* 0x0009e80000100800 */
[----:B----4-:R-:W4:Y:S04]  /*75be0*/  LDG.E.CONSTANT R7, desc[UR8][R20.64] ;  /* 0x0000000814077981 */ /* 0x010f28000c1e9900 */
[----:B------:R-:W-:Y:S01]  /*75bf0*/  STL [R1+0xec], R45 ;  /* 0x0000ec2d01007387 */ /* 0x000fe20000100800 */
[----:B------:R-:W-:-:S03]  /*75c00*/  IMAD.WIDE R58, R58, 0x4, R34 ;  /* 0x000000043a3a7825 */ /* 0x000fc600078e0222 */
[----:B------:R-:W-:Y:S04]  /*75c10*/  STL [R1+0x16c], R44 ;  /* 0x00016c2c01007387 */ /* 0x000fe80000100800 */
[----:B------:R-:W-:Y:S04]  /*75c20*/  STL [R1+0xdc], R39 ;  /* 0x0000dc2701007387 */ /* 0x000fe80000100800 */
[----:B------:R-:W-:Y:S04]  /*75c30*/  STL [R1+0x130], R38 ;  /* 0x0001302601007387 */ /* 0x000fe80000100800 */
[----:B------:R-:W-:Y:S04]  /*75c40*/  STL [R1+0x1e4], R37 ;  /* 0x0001e42501007387 */ /* 0x000fe80000100800 */
[----:B------:R1:W-:Y:S01]  /*75c50*/  STL [R1+0xb8], R36 ;  /* 0x0000b82401007387 */ /* 0x0003e20000100800 */
[----:B------:R-:W-:-:S04]  /*75c60*/  IMAD.WIDE R14, R6, 0x4, R58 ;  /* 0x00000004060e7825 */ /* 0x000fc800078e023a */
[----:B------:R-:W-:Y:S01]  /*75c70*/  IMAD.WIDE R2, R42, 0x4, R10 ;  /* 0x000000042a027825 */ /* 0x000fe200078e020a */
[----:B------:R-:W5:Y:S04]  /*75c80*/  LDG.E.CONSTANT R61, desc[UR8][R14.64] ;  /* 0x000000080e3d7981 */ /* 0x000f68000c1e9900 */
[----:B------:R-:W4:Y:S01]  /*75c90*/  LDG.E.CONSTANT R21, desc[UR8][R2.64] ;  /* 0x0000000802157981 */ /* 0x000f22000c1e9900 */
[----:B------:R-:W-:-:S04]  /*75ca0*/  IMAD.WIDE R12, R6, 0x4, R4 ;  /* 0x00000004060c7825 */ /* 0x000fc800078e0204 */
[C---:B0-----:R-:W-:Y:S01]  /*75cb0*/  IMAD.WIDE R4, R6.reuse, 0x4, R10 ;  /* 0x0000000406047825 */ /* 0x041fe200078e020a */
[----:B------:R0:W5:Y:S03]  /*75cc0*/  LDG.E.CONSTANT R43, desc[UR8][R12.64] ;  /* 0x000000080c2b7981 */ /* 0x000166000c1e9900 */
[----:B-1----:R-:W-:Y:S02]  /*75cd0*/  IMAD.WIDE R8, R6, 0x4, R8 ;  /* 0x0000000406087825 */ /* 0x002fe400078e0208 */
[----:B------:R-:W5:Y:S02]  /*75ce0*/  LDG.E.CONSTANT R5, desc[UR8][R4.64] ;  /* 0x0000000804057981 */ /* 0x000f64000c1e9900 */
[--C-:B------:R-:W-:Y:S02]  /*75cf0*/  IMAD.WIDE R10, R42, 0x4, R2.reuse ;  /* 0x000000042a0a7825 */ /* 0x100fe400078e0202 */
[----:B------:R1:W5:Y:S02]  /*75d00*/  LDG.E.CONSTANT R60, desc[UR8][R8.64] ;  /* 0x00000008083c7981 */ /* 0x000364000c1e9900 */
[----:B0-----:R-:W-:-:S02]  /*75d10*/  IMAD.WIDE R12, R6, 0x4, R2 ;  /* 0x00000004060c7825 */ /* 0x001fc400078e0202 */
[----:B------:R-:W4:Y:S02]  /*75d20*/  LDG.E.CONSTANT R36, desc[UR8][R10.64] ;  /* 0x000000080a247981 */ /* 0x000f24000c1e9900 */
[--C-:B------:R-:W-:Y:S02]  /*75d30*/  IMAD.WIDE R2, R6, 0x4, R10.reuse ;  /* 0x0000000406027825 */ /* 0x100fe400078e020a */
[----:B------:R-:W5:Y:S02]  /*75d40*/  LDG.E.CONSTANT R4, desc[UR8][R12.64] ;  /* 0x000000080c047981 */ /* 0x000f64000c1e9900 */
[C---:B-1----:R-:W-:Y:S02]  /*75d50*/  IMAD.WIDE R8, R42.reuse, 0x4, R10 ;  /* 0x000000042a087825 */ /* 0x042fe400078e020a */
[----:B------:R-:W5:Y:S04]  /*75d60*/  LDG.E.CONSTANT R3, desc[UR8][R2.64] ;  /* 0x0000000802037981 */ /* 0x000f68000c1e9900 */
[----:B--2---:R-:W-:Y:S04]  /*75d70*/  STL [R1+0x11c], R33 ;  /* 0x00011c2101007387 */ /* 0x004fe80000100800 */
[----:B------:R-:W-:Y:S04]  /*75d80*/  STL [R1+0x1e0], R31 ;  /* 0x0001e01f01007387 */ /* 0x000fe80000100800 */
[----:B------:R0:W-:Y:S04]  /*75d90*/  STL [R1+0x100], R30 ;  /* 0x0001001e01007387 */ /* 0x0001e80000100800 */
[----:B------:R1:W-:Y:S01]  /*75da0*/  STL [R1+0x1b8], R17 ;  /* 0x0001b81101007387 */ /* 0x0003e20000100800 */
[----:B0-----:R-:W-:-:S03]  /*75db0*/  IMAD.WIDE R30, R42, 0x4, R58 ;  /* 0x000000042a1e7825 */ /* 0x001fc600078e023a */
[----:B-1----:R0:W2:Y:S04]  /*75dc0*/  LDG.E.CONSTANT R17, desc[UR8][R58.64] ;  /* 0x000000083a117981 */ /* 0x0020a8000c1e9900 */
[----:B------:R1:W-:Y:S04]  /*75dd0*/  STL [R1+0xc4], R29 ;  /* 0x0000c41d01007387 */ /* 0x0003e80000100800 */
[----:B------:R3:W2:Y:S01]  /*75de0*/  LDG.E.CONSTANT R20, desc[UR8][R30.64] ;  /* 0x000000081e147981 */ /* 0x0006a2000c1e9900 */
[----:B0-----:R-:W3:Y:S03]  /*75df0*/  LDC R59, c[0x0][0x398] ;  /* 0x0000e600ff3b7b82 */ /* 0x001ee60000000800 */
[----:B------:R-:W-:Y:S04]  /*75e00*/  STL [R1+0x184], R28 ;  /* 0x0001841c01007387 */ /* 0x000fe80000100800 */
[----:B------:R-:W-:Y:S04]  /*75e10*/  STL [R1+0x208], R27 ;  /* 0x0002081b01007387 */ /* 0x000fe80000100800 */
[----:B------:R-:W-:Y:S04]  /*75e20*/  STL [R1+0xa8], R25 ;  /* 0x0000a81901007387 */ /* 0x000fe80000100800 */
[----:B------:R0:W-:Y:S04]  /*75e30*/  STL [R1+0x140], R24 ;  /* 0x0001401801007387 */ /* 0x0001e80000100800 */
[----:B------:R-:W-:Y:S01]  /*75e40*/  STL [R1+0x200], R26 ;  /* 0x0002001a01007387 */ /* 0x000fe20000100800 */
[----:B------:R-:W-:-:S03]  /*75e50*/  IMAD.WIDE R32, R32, 0x4, R34 ;  /* 0x0000000420207825 */ /* 0x000fc600078e0222 */
[----:B-1----:R-:W2:Y:S01]  /*75e60*/  LDG.E.CONSTANT R29, desc[UR8][R8.64] ;  /* 0x00000008081d7981 */ /* 0x002ea2000c1e9900 */
[----:B0-----:R-:W-:-:S03]  /*75e70*/  IMAD.WIDE R24, R6, 0x4, R30 ;  /* 0x0000000406187825 */ /* 0x001fc600078e021e */
[----:B------:R-:W-:Y:S01]  /*75e80*/  STL [R1+0x12c], R19 ;  /* 0x00012c1301007387 */ /* 0x000fe20000100800 */
[----:B---3--:R-:W-:-:S03]  /*75e90*/  IMAD.WIDE R30, R59, 0x4, R30 ;  /* 0x000000043b1e7825 */ /* 0x008fc600078e021e */
[----:B------:R0:W-:Y:S01]  /*75ea0*/  STL [R1+0x1e8], R16 ;  /* 0x0001e81001007387 */ /* 0x0001e20000100800 */
[----:B------:R-:W-:-:S03]  /*75eb0*/  IMAD.WIDE R10, R6, 0x4, R30 ;  /* 0x00000004060a7825 */ /* 0x000fc600078e021e */
[----:B----4-:R-:W-:Y:S01]  /*75ec0*/  STL [R1+0x114], R7 ;  /* 0x0001140701007387 */ /* 0x010fe20000100800 */
[----:B------:R-:W-:-:S03]  /*75ed0*/  IMAD.WIDE R12, R59, 0x4, R8 ;  /* 0x000000043b0c7825 */ /* 0x000fc600078e0208 */
[----:B------:R-:W3:Y:S04]  /*75ee0*/  LDG.E.CONSTANT R28, desc[UR8][R32.64] ;  /* 0x00000008201c7981 */ /* 0x000ee8000c1e9900 */
[----:B0-----:R0:W4:Y:S04]  /*75ef0*/  LDG.E.CONSTANT R16, desc[UR8][R30.64] ;  /* 0x000000081e107981 */ /* 0x001128000c1e9900 */
[----:B------:R-:W-:Y:S01]  /*75f00*/  STL [R1+0x1c4], R18 ;  /* 0x0001c41201007387 */ /* 0x000fe20000100800 */
[----:B------:R-:W-:-:S03]  /*75f10*/  IMAD.WIDE R14, R6, 0x4, R8 ;  /* 0x00000004060e7825 */ /* 0x000fc600078e0208 */
[----:B------:R-:W5:Y:S01]  /*75f20*/  LDG.E.CONSTANT R24, desc[UR8][R24.64] ;  /* 0x0000000818187981 */ /* 0x000f62000c1e9900 */
[----:B0-----:R-:W-:-:S03]  /*75f30*/  IMAD.WIDE R30, R59, 0x4, R30 ;  /* 0x000000043b1e7825 */ /* 0x001fc600078e021e */
[----:B------:R0:W-:Y:S04]  /*75f40*/  STL [R1+0x9c], R22 ;  /* 0x00009c1601007387 */ /* 0x0001e80000100800 */
[----:B------:R1:W3:Y:S04]  /*75f50*/  LDG.E.CONSTANT R26, desc[UR8][R30.64] ;  /* 0x000000081e1a7981 */ /* 0x0002e8000c1e9900 */
[----:B------:R1:W5:Y:S04]  /*75f60*/  LDG.E.CONSTANT R8, desc[UR8][R10.64] ;  /* 0x000000080a087981 */ /* 0x000368000c1e9900 */
[----:B0-----:R-:W3:Y:S01]  /*75f70*/  LDG.E.CONSTANT R22, desc[UR8][R12.64] ;  /* 0x000000080c167981 */ /* 0x001ee2000c1e9900 */
[----:B------:R-:W-:-:S03]  /*75f80*/  IMAD.WIDE R18, R6, 0x4, R30 ;  /* 0x0000000406127825 */ /* 0x000fc600078e021e */
[----:B------:R0:W5:Y:S01]  /*75f90*/  LDG.E.CONSTANT R2, desc[UR8][R14.64] ;  /* 0x000000080e027981 */ /* 0x000162000c1e9900 */
[----:B-1----:R-:W-:-:S03]  /*75fa0*/  IMAD.WIDE R30, R59, 0x4, R30 ;  /* 0x000000043b1e7825 */ /* 0x002fc600078e021e */
[----:B------:R-:W-:Y:S01]  /*75fb0*/  STL [R1+0x1a0], R21 ;  /* 0x0001a01501007387 */ /* 0x000fe20000100800 */
[----:B------:R-:W-:-:S03]  /*75fc0*/  IMAD.WIDE R10, R59, 0x4, R32 ;  /* 0x000000043b0a7825 */ /* 0x000fc600078e0220 */
[----:B------:R1:W3:Y:S04]  /*75fd0*/  LDG.E.CONSTANT R27, desc[UR8][R30.64] ;  /* 0x000000081e1b7981 */ /* 0x0002e8000c1e9900 */
[----:B------:R-:W3:Y:S01]  /*75fe0*/  LDG.E.CONSTANT R23, desc[UR8][R10.64] ;  /* 0x000000080a177981 */ /* 0x000ee2000c1e9900 */
[----:B0-----:R-:W-:-:S03]  /*75ff0*/  IMAD.WIDE R14, R6, 0x4, R12 ;  /* 0x00000004060e7825 */ /* 0x001fc600078e020c */
[----:B------:R-:W3:Y:S01]  /*76000*/  LDL R35, [R1+0x94] ;  /* 0x0000940001237983 */ /* 0x000ee20000100800 */
[----:B------:R-:W-:-:S03]  /*76010*/  IMAD.WIDE R12, R6, 0x4, R30 ;  /* 0x00000004060c7825 */ /* 0x000fc600078e021e */
[----:B------:R0:W5:Y:S01]  /*76020*/  LDG.E.CONSTANT R7, desc[UR8][R14.64] ;  /* 0x000000080e077981 */ /* 0x000162000c1e9900 */
[----:B-1----:R-:W-:-:S03]  /*76030*/  IMAD.WIDE R30, R59, 0x4, R30 ;  /* 0x000000043b1e7825 */ /* 0x002fc600078e021e */
[----:B------:R-:W5:Y:S01]  /*76040*/  LDG.E.CONSTANT R18, desc[UR8][R18.64] ;  /* 0x0000000812127981 */ /* 0x000f62000c1e9900 */
[----:B------:R-:W-:-:S03]  /*76050*/  IMAD.WIDE R52, R6, 0x4, R10 ;  /* 0x0000000406347825 */ /* 0x000fc600078e020a */
[----:B------:R-:W5:Y:S01]  /*76060*/  LDG.E.CONSTANT R25, desc[UR8][R30.64] ;  /* 0x000000081e197981 */ /* 0x000f62000c1e9900 */
[----:B0-----:R-:W-:Y:S01]  /*76070*/  IMAD.WIDE R14, R6, 0x4, R32 ;  /* 0x00000004060e7825 */ /* 0x001fe200078e0220 */
[----:B------:R-:W0:Y:S04]  /*76080*/  S2R R48, SR_LANEID ;  /* 0x0000000000307919 */ /* 0x000e280000000000 */
[----:B------:R1:W5:Y:S04]  /*76090*/  LDG.E.CONSTANT R33, desc[UR8][R14.64] ;  /* 0x000000080e217981 */ /* 0x000368000c1e9900 */
[----:B------:R-:W5:Y:S01]  /*760a0*/  LDG.E.CONSTANT R52, desc[UR8][R52.64] ;  /* 0x0000000834347981 */ /* 0x000f62000c1e9900 */
[----:B-1----:R-:W-:-:S05]  /*760b0*/  IMAD.WIDE R14, R59, 0x4, R10 ;  /* 0x000000043b0e7825 */ /* 0x002fca00078e020a */
[----:B------:R-:W5:Y:S01]  /*760c0*/  LDG.E.CONSTANT R19, desc[UR8][R14.64] ;  /* 0x000000080e137981 */ /* 0x000f62000c1e9900 */
[----:B------:R-:W-:-:S05]  /*760d0*/  IMAD.WIDE R10, R59, 0x4, R14 ;  /* 0x000000043b0a7825 */ /* 0x000fca00078e020e */
[----:B------:R-:W5:Y:S04]  /*760e0*/  LDG.E.CONSTANT R38, desc[UR8][R10.64] ;  /* 0x000000080a267981 */ /* 0x000f68000c1e9900 */
[----:B--2---:R1:W-:Y:S04]  /*760f0*/  STL [R1+0x214], R17 ;  /* 0x0002141101007387 */ /* 0x0043e80000100800 */
[----:B------:R2:W-:Y:S04]  /*76100*/  STL [R1+0x1fc], R20 ;  /* 0x0001fc1401007387 */ /* 0x0005e80000100800 */
[----:B-1----:R1:W5:Y:S01]  /*76110*/  LDG.E.CONSTANT R17, desc[UR8][R12.64] ;  /* 0x000000080c117981 */ /* 0x002362000c1e9900 */
[----:B--2---:R-:W-:-:S04]  /*76120*/  IMAD.WIDE R20, R6, 0x4, R30 ;  /* 0x0000000406147825 */ /* 0x004fc800078e021e */
[----:B------:R-:W-:Y:S01]  /*76130*/  IMAD.WIDE R30, R59, 0x4, R30 ;  /* 0x000000043b1e7825 */ /* 0x000fe200078e021e */
[----:B------:R2:W-:Y:S03]  /*76140*/  STL [R1+0x168], R36 ;  /* 0x0001682401007387 */ /* 0x0005e60000100800 */
[----:B-1----:R-:W-:-:S04]  /*76150*/  IMAD.WIDE R12, R6, 0x4, R14 ;  /* 0x00000004060c7825 */ /* 0x002fc800078e020e */
[--C-:B------:R-:W-:Y:S01]  /*76160*/  IMAD.WIDE R14, R6, 0x4, R30.reuse ;  /* 0x00000004060e7825 */ /* 0x100fe200078e021e */
[----:B------:R-:W5:Y:S04]  /*76170*/  LDG.E.CONSTANT R9, desc[UR8][R12.64] ;  /* 0x000000080c097981 */ /* 0x000f68000c1e9900 */
[----:B--2---:R1:W5:Y:S02]  /*76180*/  LDG.E.CONSTANT R36, desc[UR8][R30.64] ;  /* 0x000000081e247981 */ /* 0x004364000c1e9900 */
[C---:B-1----:R-:W-:Y:S02]  /*76190*/  IMAD.WIDE R30, R59.reuse, 0x4, R30 ;  /* 0x000000043b1e7825 */ /* 0x042fe400078e021e */
[----:B----4-:R1:W-:Y:S04]  /*761a0*/  STL [R1+0x1f4], R16 ;  /* 0x0001f41001007387 */ /* 0x0103e80000100800 */
[----:B------:R-:W-:Y:S04]  /*761b0*/  STL [R1+0x13c], R29 ;  /* 0x00013c1d01007387 */ /* 0x000fe80000100800 */
[----:B-1----:R1:W5:Y:S04]  /*761c0*/  LDG.E.CONSTANT R16, desc[UR8][R20.64] ;  /* 0x0000000814107981 */ /* 0x002368000c1e9900 */
[----:B---3--:R2:W-:Y:S01]  /*761d0*/  STL [R1+0x1d8], R26 ;  /* 0x0001d81a01007387 */ /* 0x0085e20000100800 */
[----:B-1----:R-:W-:-:S03]  /*761e0*/  IMAD.WIDE R20, R59, 0x4, R10 ;  /* 0x000000043b147825 */ /* 0x002fc600078e020a */
[----:B------:R-:W-:Y:S04]  /*761f0*/  STL [R1+0x228], R28 ;  /* 0x0002281c01007387 */ /* 0x000fe80000100800 */
[----:B------:R1:W-:Y:S04]  /*76200*/  STL [R1+0x110], R22 ;  /* 0x0001101601007387 */ /* 0x0003e80000100800 */
[----:B--2---:R-:W5:Y:S01]  /*76210*/  LDG.E.CONSTANT R26, desc[UR8][R30.64] ;  /* 0x000000081e1a7981 */ /* 0x004f62000c1e9900 */
[----:B------:R-:W-:-:S03]  /*76220*/  IMAD.WIDE R12, R6, 0x4, R10 ;  /* 0x00000004060c7825 */ /* 0x000fc600078e020a */
[----:B------:R-:W5:Y:S04]  /*76230*/  LDL.LU R39, [R1+0x5c] ;  /* 0x00005c0001277983 */ /* 0x000f680000300800 */
[----:B-1----:R-:W5:Y:S04]  /*76240*/  LDG.E.CONSTANT R22, desc[UR8][R20.64] ;  /* 0x0000000814167981 */ /* 0x002f68000c1e9900 */
[----:B------:R-:W5:Y:S04]  /*76250*/  LDL.LU R45, [R1+0x74] ;  /* 0x00007400012d7983 */ /* 0x000f680000300800 */
[----:B------:R1:W-:Y:S01]  /*76260*/  STL [R1+0x1c8], R27 ;  /* 0x0001c81b01007387 */ /* 0x0003e20000100800 */
[----:B------:R-:W-:-:S03]  /*76270*/  MOV R32, 0xffffffff ;  /* 0xffffffff00207802 */ /* 0x000fc60000000f00 */
[----:B------:R2:W5:Y:S04]  /*76280*/  LDG.E.CONSTANT R11, desc[UR8][R14.64] ;  /* 0x000000080e0b7981 */ /* 0x000568000c1e9900 */
[----:B------:R3:W5:Y:S04]  /*76290*/  LDG.E.CONSTANT R10, desc[UR8][R12.64] ;  /* 0x000000080c0a7981 */ /* 0x000768000c1e9900 */
[----:B-1----:R1:W5:Y:S04]  /*762a0*/  LDL.LU R27, [R1+0x58] ;  /* 0x00005800011b7983 */ /* 0x0023680000300800 */
[----:B------:R1:W5:Y:S04]  /*762b0*/  LDL.LU R46, [R1+0x78] ;  /* 0x00007800012e7983 */ /* 0x0003680000300800 */
[----:B------:R1:W5:Y:S01]  /*762c0*/  LDL.LU R47, [R1+0x60] ;  /* 0x00006000012f7983 */ /* 0x0003620000300800 */
[----:B--2---:R-:W-:-:S03]  /*762d0*/  IMAD.WIDE R14, R6, 0x4, R20 ;  /* 0x00000004060e7825 */ /* 0x004fc600078e0214 */
[----:B------:R1:W5:Y:S01]  /*762e0*/  LDL.LU R28, [R1+0x70] ;  /* 0x00007000011c7983 */ /* 0x0003620000300800 */
[----:B---3--:R-:W-:-:S03]  /*762f0*/  IMAD.WIDE R12, R59, 0x4, R20 ;  /* 0x000000043b0c7825 */ /* 0x008fc600078e0214 */
[----:B------:R2:W-:Y:S01]  /*76300*/  STL [R1+0x21c], R23 ;  /* 0x00021c1701007387 */ /* 0x0005e20000100800 */
[----:B------:R-:W-:Y:S02]  /*76310*/  MOV R20, R35 ;  /* 0x0000002300147202 */ /* 0x000fe40000000f00 */
[----:B------:R-:W-:Y:S01]  /*76320*/  MOV R21, 0x181f ;  /* 0x0000181f00157802 */ /* 0x000fe20000000f00 */
[----:B012---:R-:W-:-:S07]  /*76330*/  HFMA2 R23, -RZ, RZ, 0, 3.5762786865234375e-07 ;  /* 0x00000006ff177431 */ /* 0x007fce00000001ff */
[----:B-----5:R-:W-:Y:S05]  /*76340*/  WARPSYNC.COLLECTIVE R32, `(.L_x_17084) ;  /* 0x0000000020087348 */ /* 0x020fea0003c00000 */
[----:B------:R0:W1:Y:S02]  /*76350*/  SHFL.IDX P4, R34, R20, R23, R21 ;  /* 0x0000001714227389 */ /* 0x0000640000080015 */
[----:B01---5:R-:W-:Y:S05]  /*76360*/  ENDCOLLECTIVE ;  /* 0x000000000000791b */ /* 0x023fea0003800000 */
.L_x_17084:
[----:B------:R-:W0:Y:S01]  /*76370*/  LDCU UR4, c[0x0][0x394] ;  /* 0x00007280ff0477ac */ /* 0x000e220008000800 */
[C---:B------:R-:W-:Y:S01]  /*76380*/  IMAD.WIDE R30, R6.reuse, 0x4, R30 ;  /* 0x00000004061e7825 */ /* 0x040fe200078e021e */
[----:B------:R-:W-:Y:S04]  /*76390*/  STL [R1+0x198], R25 ;  /* 0x0001981901007387 */ /* 0x000fe80000100800 */
[----:B------:R1:W-:Y:S04]  /*763a0*/  STL [R1+0x204], R19 ;  /* 0x0002041301007387 */ /* 0x0003e80000100800 */
[----:B------:R-:W5:Y:S01]  /*763b0*/  LDL.LU R29, [R1+0x54] ;  /* 0x00005400011d7983 */ /* 0x000f620000300800 */
[----:B------:R-:W-:-:S03]  /*763c0*/  IMAD.WIDE R20, R6, 0x4, R12 ;  /* 0x0000000406147825 */ /* 0x000fc600078e020c */
[----:B------:R-:W5:Y:S01]  /*763d0*/  LDG.E.CONSTANT R30, desc[UR8][R30.64] ;  /* 0x000000081e1e7981 */ /* 0x000f62000c1e9900 */
[----:B0-----:R-:W-:Y:S02]  /*763e0*/  IMAD R57, R42, UR4, RZ ;  /* 0x000000042a397c24 */ /* 0x001fe4000f8e02ff */
[----:B------:R-:W-:Y:S01]  /*763f0*/  HFMA2 R23, -RZ, RZ, 0, 4.17232513427734375e-07 ;  /* 0x00000007ff177431 */ /* 0x000fe200000001ff */
[----:B-1----:R-:W5:Y:S04]  /*76400*/  LDG.E.CONSTANT R19, desc[UR8][R12.64] ;  /* 0x000000080c137981 */ /* 0x002f68000c1e9900 */
[----:B------:R-:W5:Y:S04]  /*76410*/  LDG.E.CONSTANT R25, desc[UR8][R14.64] ;  /* 0x000000080e197981 */ /* 0x000f68000c1e9900 */
[----:B------:R0:W5:Y:S04]  /*76420*/  LDG.E.CONSTANT R31, desc[UR8][R20.64] ;  /* 0x00000008141f7981 */ /* 0x000168000c1e9900 */
[----:B------:R-:W-:Y:S04]  /*76430*/  STL [R1+0x170], R36 ;  /* 0x0001702401007387 */ /* 0x000fe80000100800 */
[----:B------:R1:W5:Y:S04]  /*76440*/  LDL.LU R56, [R1+0x80] ;  /* 0x0000800001387983 */ /* 0x0003680000300800 */
[----:B------:R-:W-:Y:S04]  /*76450*/  STL [R1+0x1ec], R38 ;  /* 0x0001ec2601007387 */ /* 0x000fe80000100800 */
[----:B------:R2:W-:Y:S04]  /*76460*/  STL [R1+0x134], R26 ;  /* 0x0001341a01007387 */ /* 0x0005e80000100800 */
[----:B------:R1:W-:Y:S01]  /*76470*/  STL [R1+0x1d0], R22 ;  /* 0x0001d01601007387 */ /* 0x0003e20000100800 */
[----:B--2---:R-:W-:-:S03]  /*76480*/  IMAD R26, R57, R34, R0 ;  /* 0x00000022391a7224 */ /* 0x004fc600078e0200 */
[----:B------:R1:W5:Y:S04]  /*76490*/  LDL.LU R0, [R1+0x28c] ;  /* 0x00028c0001007983 */ /* 0x0003680000300800 */
[----:B------:R1:W5:Y:S01]  /*764a0*/  LDL R20, [R1+0xe0] ;  /* 0x0000e00001147983 */ /* 0x0003620000100800 */
[----:B0-----:R-:W-:Y:S01]  /*764b0*/  MOV R21, 0x181f ;  /* 0x0000181f00157802 */ /* 0x001fe20000000f00 */
[----:B------:R-:W-:-:S05]  /*764c0*/  IMAD.WIDE R14, R59, 0x4, R12 ;  /* 0x000000043b0e7825 */ /* 0x000fca00078e020c */
[----:B------:R1:W5:Y:S01]  /*764d0*/  LDG.E.CONSTANT R41, desc[UR8][R14.64] ;  /* 0x000000080e297981 */ /* 0x000362000c1e9900 */
[----:B------:R-:W-:-:S05]  /*764e0*/  IMAD.WIDE R12, R59, 0x4, R14 ;  /* 0x000000043b0c7825 */ /* 0x000fca00078e020e */
[----:B------:R1:W5:Y:S02]  /*764f0*/  LDG.E.CONSTANT R38, desc[UR8][R12.64] ;  /* 0x000000080c267981 */ /* 0x000364000c1e9900 */
[----:B-1---5:R-:W-:Y:S05]  /*76500*/  WARPSYNC.COLLECTIVE R32, `(.L_x_17085) ;  /* 0x0000000020087348 */ /* 0x022fea0003c00000 */
[----:B-----5:R0:W2:Y:S02]  /*76510*/  SHFL.IDX P4, R34, R20, R23, R21 ;  /* 0x0000001714227389 */ /* 0x0200a40000080015 */
[----:B012---:R-:W-:Y:S05]  /*76520*/  ENDCOLLECTIVE ;  /* 0x000000000000791b */ /* 0x007fea0003800000 */
.L_x_17085:
[----:B------:R-:W5:Y:S01]  /*76530*/  LDL R20, [R1+0x7c] ;  /* 0x00007c0001147983 */ /* 0x000f620000100800 */
[----:B------:R-:W-:Y:S01]  /*76540*/  IMAD.WIDE R36, R6, 0x4, R14 ;  /* 0x0000000406247825 */ /* 0x000fe200078e020e */
[----:B------:R-:W-:-:S03]  /*76550*/  MOV R42, R34 ;  /* 0x00000022002a7202 */ /* 0x000fc60000000f00 */
[----:B------:R-:W-:Y:S02]  /*76560*/  IMAD.WIDE R14, R6, 0x4, R12 ;  /* 0x00000004060e7825 */ /* 0x000fe400078e020c */
[----:B------:R-:W5:Y:S02]  /*76570*/  LDG.E.CONSTANT R36, desc[UR8][R36.64] ;  /* 0x0000000824247981 */ /* 0x000f64000c1e9900 */
[C---:B------:R-:W-:Y:S02]  /*76580*/  FADD R22, R45.reuse, R39 ;  /* 0x000000272d167221 */ /* 0x040fe40000000000 */
[----:B------:R0:W-:Y:S04]  /*76590*/  STL [R1+0x1bc], R19 ;  /* 0x0001bc1301007387 */ /* 0x0001e80000100800 */
[----:B------:R1:W5:Y:S01]  /*765a0*/  LDG.E.CONSTANT R37, desc[UR8][R14.64] ;  /* 0x000000080e257981 */ /* 0x000362000c1e9900 */
[----:B0-----:R-:W-:Y:S01]  /*765b0*/  FADD R19, R46, -R27 ;  /* 0x8000001b2e137221 */ /* 0x001fe20000000000 */
[----:B-1----:R-:W-:-:S04]  /*765c0*/  FADD R15, R45, -R39 ;  /* 0x800000272d0f7221 */ /* 0x002fc80000000000 */
[C-C-:B------:R-:W-:Y:S01]  /*765d0*/  FADD R14, R15.reuse, R19.reuse ;  /* 0x000000130f0e7221 */ /* 0x140fe20000000000 */
[----:B------:R-:W-:Y:S01]  /*765e0*/  FADD R15, R15, -R19 ;  /* 0x800000130f0f7221 */ /* 0x000fe20000000000 */
[C-C-:B------:R-:W-:Y:S01]  /*765f0*/  FADD R12, -R28.reuse, R47.reuse ;  /* 0x0000002f1c0c7221 */ /* 0x140fe20000000100 */
[----:B------:R-:W-:Y:S01]  /*76600*/  FADD R13, R28, R47 ;  /* 0x0000002f1c0d7221 */ /* 0x000fe20000000000 */
[----:B------:R-:W-:Y:S01]  /*76610*/  FADD R28, R56, R29 ;  /* 0x0000001d381c7221 */ /* 0x000fe20000000000 */
[----:B------:R0:W-:Y:S04]  /*76620*/  STL [R1+0x1a4], R41 ;  /* 0x0001a42901007387 */ /* 0x0001e80000100800 */
[----:B------:R1:W-:Y:S04]  /*76630*/  STL [R1+0x180], R38 ;  /* 0x0001802601007387 */ /* 0x0003e80000100800 */
[----:B------:R2:W-:Y:S04]  /*76640*/  STL [R1+0x24c], R0 ;  /* 0x00024c0001007387 */ /* 0x0005e80000100800 */
[----:B------:R2:W5:Y:S04]  /*76650*/  LDL.LU R49, [R1+0x68] ;  /* 0x0000680001317983 */ /* 0x0005680000300800 */
[----:B0-----:R2:W5:Y:S04]  /*76660*/  LDL.LU R41, [R1+0x88] ;  /* 0x0000880001297983 */ /* 0x0015680000300800 */
[----:B-1----:R2:W5:Y:S04]  /*76670*/  LDL.LU R38, [R1+0x64] ;  /* 0x0000640001267983 */ /* 0x0025680000300800 */
[----:B------:R2:W5:Y:S04]  /*76680*/  LDL.LU R39, [R1+0x8c] ;  /* 0x00008c0001277983 */ /* 0x0005680000300800 */
[----:B------:R2:W5:Y:S02]  /*76690*/  LDL.LU R45, [R1+0x6c] ;  /* 0x00006c00012d7983 */ /* 0x0005640000300800 */
[----:B--2--5:R-:W-:Y:S05]  /*766a0*/  WARPSYNC.COLLECTIVE R32, `(.L_x_17086) ;  /* 0x0000000020087348 */ /* 0x024fea0003c00000 */
[----:B-----5:R0:W1:Y:S02]  /*766b0*/  SHFL.IDX P4, R34, R20, R23, R21 ;  /* 0x0000001714227389 */ /* 0x0200640000080015 */
[----:B012---:R-:W-:Y:S05]  /*766c0*/  ENDCOLLECTIVE ;  /* 0x000000000000791b */ /* 0x007fea0003800000 */
.L_x_17086:
[----:B------:R-:W-:Y:S02]  /*766d0*/  FADD R20, R46, R27 ;  /* 0x0000001b2e147221 */ /* 0x000fe40000000000 */
[----:B------:R0:W5:Y:S02]  /*766e0*/  LDL.LU R46, [R1+0x84] ;  /* 0x00008400012e7983 */ /* 0x0001640000300800 */
[C-C-:B------:R-:W-:Y:S01]  /*766f0*/  FADD R19, R20.reuse, R22.reuse ;  /* 0x0000001614137221 */ /* 0x140fe20000000000 */
[----:B------:R-:W-:Y:S01]  /*76700*/  FADD R22, -R20, R22 ;  /* 0x0000001614167221 */ /* 0x000fe20000000100 */
[----:B------:R-:W-:Y:S02]  /*76710*/  MOV R20, R35 ;  /* 0x0000002300147202 */ /* 0x000fe40000000f00 */
[----:B------:R-:W-:Y:S01]  /*76720*/  MOV R44, R34 ;  /* 0x00000022002c7202 */ /* 0x000fe20000000f00 */
[----:B------:R-:W-:-:S07]  /*76730*/  FADD R27, R56, -R29 ;  /* 0x8000001d381b7221 */ /* 0x000fce0000000000 */
[----:B0----5:R-:W-:Y:S05]  /*76740*/  WARPSYNC.COLLECTIVE R32, `(.L_x_17087) ;  /* 0x0000000020087348 */ /* 0x021fea0003c00000 */
[----:B------:R1:W2:Y:S02]  /*76750*/  SHFL.IDX P4, R34, R20, R23, R21 ;  /* 0x0000001714227389 */ /* 0x0002a40000080015 */
[----:B012--5:R-:W-:Y:S05]  /*76760*/  ENDCOLLECTIVE ;  /* 0x000000000000791b */ /* 0x027fea0003800000 */
.L_x_17087:
[----:B------:R-:W-:Y:S01]  /*76770*/  IADD3 R56, PT, PT, R0, R42, RZ ;  /* 0x0000002a00387210 */ /* 0x000fe20007ffe0ff */
[----:B------:R0:W5:Y:S04]  /*76780*/  LDL.LU R47, [R1+0x48] ;  /* 0x00004800012f7983 */ /* 0x0001680000300800 */
[----:B------:R-:W-:Y:S01]  /*76790*/  IMAD R56, R44, R59, R56 ;  /* 0x0000003b2c387224 */ /* 0x000fe200078e0238 */
[----:B------:R-:W-:-:S05]  /*767a0*/  MOV R35, R34 ;  /* 0x0000002200237202 */ /* 0x000fca0000000f00 */
[----:B------:R-:W-:Y:S02]  /*767b0*/  IMAD R56, R57, R35, R56 ;  /* 0x0000002339387224 */ /* 0x000fe400078e0238 */
[----:B------:R0:W5:Y:S01]  /*767c0*/  LDL.LU R57, [R1+0x50] ;  /* 0x0000500001397983 */ /* 0x0001620000300800 */
[----:B------:R-:W1:Y:S01]  /*767d0*/  S2R R29, SR_CgaCtaId ;  /* 0x00000000001d7919 */ /* 0x000e620000008800 */
[C-C-:B------:R-:W-:Y:S01]  /*767e0*/  FFMA R23, R15.reuse, -0.70710676908493041992, R12.reuse ;  /* 0xbf3504f30f177823 */ /* 0x140fe2000000000c */
[----:B------:R-:W-:Y:S01]  /*767f0*/  FFMA R12, R15, 0.70710676908493041992, R12 ;  /* 0x3f3504f30f0c7823 */ /* 0x000fe2000000000c */
[C-C-:B------:R-:W-:Y:S01]  /*76800*/  FFMA R15, R14.reuse, -0.70710676908493041992, R27.reuse ;  /* 0xbf3504f30e0f7823 */ /* 0x140fe2000000001b */
[----:B------:R-:W-:Y:S01]  /*76810*/  FFMA R14, R14, 0.70710676908493041992, R27 ;  /* 0x3f3504f30e0e7823 */ /* 0x000fe2000000001b */
[C-C-:B------:R-:W-:Y:S01]  /*76820*/  FADD R20, R28.reuse, R13.reuse ;  /* 0x0000000d1c147221 */ /* 0x140fe20000000000 */
[----:B------:R-:W-:Y:S02]  /*76830*/  FADD R28, R28, -R13 ;  /* 0x8000000d1c1c7221 */ /* 0x000fe40000000000 */
[----:B------:R-:W-:Y:S01]  /*76840*/  FFMA R21, R12, -0.19891236722469329834, R14 ;  /* 0xbe4bafaf0c157823 */ /* 0x000fe2000000000e */
[----:B------:R-:W-:Y:S01]  /*76850*/  FFMA R13, R14, 0.19891236722469329834, R12 ;  /* 0x3e4bafaf0e0d7823 */ /* 0x000fe2000000000c */
[----:B------:R-:W-:Y:S01]  /*76860*/  MOV R12, 0x400 ;  /* 0x00000400000c7802 */ /* 0x000fe20000000f00 */
[----:B------:R-:W-:Y:S01]  /*76870*/  FFMA R27, R23, 0.66817861795425415039, R15 ;  /* 0x3f2b0dc1171b7823 */ /* 0x000fe2000000000f */
[----:B------:R-:W-:Y:S01]  /*76880*/  FFMA R23, R15, -0.66817861795425415039, R23 ;  /* 0xbf2b0dc10f177823 */ /* 0x000fe20000000017 */
[C-C-:B------:R-:W-:Y:S01]  /*76890*/  FADD R15, R20.reuse, -R19.reuse ;  /* 0x80000013140f7221 */ /* 0x140fe20000000000 */
[----:B------:R-:W-:Y:S01]  /*768a0*/  FADD R19, R20, R19 ;  /* 0x0000001314137221 */ /* 0x000fe20000000000 */
[----:B------:R-:W-:-:S04]  /*768b0*/  LEA.HI R50, RZ, R48, RZ, 0x3 ;  /* 0x00000030ff327211 */ /* 0x000fc800078f18ff */
[----:B------:R-:W-:Y:S02]  /*768c0*/  LOP3.LUT R50, R50, 0x3ffffff8, RZ, 0xc0, !PT ;  /* 0x3ffffff832327812 */ /* 0x000fe400078ec0ff */
[----:B-1----:R-:W-:Y:S01]  /*768d0*/  LEA R0, R29, R12, 0x18 ;  /* 0x0000000c1d007211 */ /* 0x002fe200078ec0ff */
[----:B------:R-:W-:-:S03]  /*768e0*/  FMUL R12, R19, 1.4142135381698608398 ;  /* 0x3fb504f3130c7820 */ /* 0x000fc60000400000 */
[----:B0-----:R-:W-:-:S07]  /*768f0*/  LEA R51, R48, R0, 0x2 ;  /* 0x0000000030337211 */ /* 0x001fce00078e10ff */
[----:B-----5:R-:W-:Y:S05]  /*76900*/  WARPSYNC.COLLECTIVE R32, `(.L_x_17088) ;  /* 0x0000000020087348 */ /* 0x020fea0003c00000 */
[----:B------:R-:W-:Y:S01]  /*76910*/  NOP ;  /* 0x0000000000007918 */ /* 0x000fe20000000000 */
[----:B-----5:R-:W-:Y:S05]  /*76920*/  ENDCOLLECTIVE ;  /* 0x000000000000791b */ /* 0x020fea0003800000 */
.L_x_17088:
[----:B------:R0:W-:Y:S01]  /*76930*/  STS [R51], R12 ;  /* 0x0000000c33007388 */ /* 0x0001e20000000800 */
[----:B------:R-:W-:Y:S01]  /*76940*/  IADD3 R50, PT, PT, -R50, R48, RZ ;  /* 0x0000003032327210 */ /* 0x000fe20007ffe1ff */
[----:B------:R-:W-:Y:S01]  /*76950*/  FFMA R14, R28, 0.41421356797218322754, R22 ;  /* 0x3ed413cd1c0e7823 */ /* 0x000fe20000000016 */
[----:B0-----:R-:W-:-:S05]  /*76960*/  LOP3.LUT R12, R48, 0x3ffffff8, RZ, 0xc0, !PT ;  /* 0x3ffffff8300c7812 */ /* 0x001fca00078ec0ff */
[----:B------:R-:W-:Y:S01]  /*76970*/  IMAD R50, R50, 0x21, R12 ;  /* 0x0000002132327824 */ /* 0x000fe200078e020c */
[----:B------:R0:W-:Y:S01]  /*76980*/  STL [R1+0x244], R0 ;  /* 0x0002440001007387 */ /* 0x0001e20000100800 */
[----:B------:R-:W-:-:S03]  /*76990*/  FMUL R14, R14, 1.8477590084075927734 ;  /* 0x3fec835e0e0e7820 */ /* 0x000fc60000400000 */
[----:B------:R-:W-:Y:S01]  /*769a0*/  LEA R50, R50, R0, 0x2 ;  /* 0x0000000032327211 */ /* 0x000fe200078e10ff */
[----:B------:R-:W-:Y:S01]  /*769b0*/  FMUL R23, R23, -1.6629391908645629883 ;  /* 0xbfd4db3117177820 */ /* 0x000fe20000400000 */
[----:B0-----:R0:W5:Y:S04]  /*769c0*/  LDL.LU R0, [R1+0x3c] ;  /* 0x00003c0001007983 */ /* 0x0011680000300800 */
[----:B------:R0:W5:Y:S04]  /*769d0*/  LDL.LU R53, [R1+0x44] ;  /* 0x0000440001357983 */ /* 0x0001680000300800 */
[----:B------:R0:W5:Y:S04]  /*769e0*/  LDL.LU R58, [R1+0x38] ;  /* 0x00003800013a7983 */ /* 0x0001680000300800 */
[----:B------:R0:W5:Y:S01]  /*769f0*/  LDL.LU R55, [R1+0x4c] ;  /* 0x00004c0001377983 */ /* 0x0001620000300800 */
[----:B------:R-:W-:Y:S01]  /*76a00*/  FFMA R20, R22, -0.41421356797218322754, R28 ;  /* 0xbed413cd16147823 */ /* 0x000fe2000000001c */
[----:B------:R-:W-:-:S02]  /*76a10*/  FADD R19, R39, R38 ;  /* 0x0000002627137221 */ /* 0x000fc40000000000 */
[----:B------:R1:W-:Y:S01]  /*76a20*/  STS [R51+0x318], R14 ;  /* 0x0003180e33007388 */ /* 0x0003e20000000800 */
[----:B------:R-:W-:-:S03]  /*76a30*/  FMUL R22, R27, 1.6629391908645629883 ;  /* 0x3fd4db311b167820 */ /* 0x000fc60000400000 */
[----:B------:R2:W-:Y:S01]  /*76a40*/  STS [R51+0x294], R23 ;  /* 0x0002941733007388 */ /* 0x0005e20000000800 */
[----:B-1----:R-:W-:-:S03]  /*76a50*/  FADD R14, R39, -R38 ;  /* 0x80000026270e7221 */ /* 0x002fc60000000000 */
[----:B------:R0:W5:Y:S04]  /*76a60*/  LDL.LU R38, [R1+0x34] ;  /* 0x0000340001267983 */ /* 0x0001680000300800 */
[----:B------:R0:W5:Y:S01]  /*76a70*/  LDL.LU R39, [R1+0x40] ;  /* 0x0000400001277983 */ /* 0x0001620000300800 */
[C-C-:B--2---:R-:W-:Y:S01]  /*76a80*/  FADD R23, R57.reuse, -R47.reuse ;  /* 0x8000002f39177221 */ /* 0x144fe20000000000 */
[----:B------:R-:W-:Y:S02]  /*76a90*/  FADD R27, R57, R47 ;  /* 0x0000002f391b7221 */ /* 0x000fe40000000000 */
[----:B------:R0:W5:Y:S04]  /*76aa0*/  LDL.LU R47, [R1+0x1c] ;  /* 0x00001c00012f7983 */ /* 0x0001680000300800 */
[----:B------:R0:W5:Y:S01]  /*76ab0*/  LDL.LU R57, [R1+0x30] ;  /* 0x0000300001397983 */ /* 0x0001620000300800 */
[----:B------:R-:W-:Y:S01]  /*76ac0*/  FMUL R13, R13, 1.9615705013275146484 ;  /* 0x3ffb14be0d0d7820 */ /* 0x000fe20000400000 */
[----:B------:R-:W-:Y:S01]  /*76ad0*/  FMUL R21, R21, 1.9615705013275146484 ;  /* 0x3ffb14be15157820 */ /* 0x000fe20000400000 */
[----:B------:R-:W-:Y:S01]  /*76ae0*/  FMUL R20, R20, 1.8477590084075927734 ;  /* 0x3fec835e14147820 */ /* 0x000fe20000400000 */
[----:B------:R-:W-:Y:S01]  /*76af0*/  FMUL R15, R15, 1.4142135381698608398 ;  /* 0x3fb504f30f0f7820 */ /* 0x000fe20000400000 */
[C-C-:B------:R-:W-:Y:S01]  /*76b00*/  FADD R12, R41.reuse, -R49.reuse ;  /* 0x80000031290c7221 */ /* 0x140fe20000000000 */
[----:B------:R1:W-:Y:S04]  /*76b10*/  STS [R51+0x39c], R13 ;  /* 0x00039c0d33007388 */ /* 0x0003e80000000800 */
[----:B------:R2:W-:Y:S04]  /*76b20*/  STS [R51+0x84], R21 ;  /* 0x0000841533007388 */ /* 0x0005e80000000800 */
[----:B------:R3:W-:Y:S01]  /*76b30*/  STS [R51+0x108], R20 ;  /* 0x0001081433007388 */ /* 0x0007e20000000800 */
[----:B-1----:R-:W-:-:S03]  /*76b40*/  FADD R13, R41, R49 ;  /* 0x00000031290d7221 */ /* 0x002fc60000000000 */
[----:B------:R1:W-:Y:S01]  /*76b50*/  STS [R51+0x210], R15 ;  /* 0x0002100f33007388 */ /* 0x0003e20000000800 */
[C-C-:B--2---:R-:W-:Y:S01]  /*76b60*/  FADD R21, R12.reuse, R14.reuse ;  /* 0x0000000e0c157221 */ /* 0x144fe20000000000 */
[----:B------:R-:W-:Y:S01]  /*76b70*/  FADD R14, R12, -R14 ;  /* 0x8000000e0c0e7221 */ /* 0x000fe20000000000 */
[C---:B---3--:R-:W-:Y:S01]  /*76b80*/  FADD R20, R46.reuse, R45 ;  /* 0x0000002d2e147221 */ /* 0x048fe20000000000 */
[C---:B------:R-:W-:Y:S01]  /*76b90*/  FADD R12, R19.reuse, R13 ;  /* 0x0000000d130c7221 */ /* 0x040fe20000000000 */
[----:B-1----:R-:W-:Y:S01]  /*76ba0*/  FADD R15, -R46, R45 ;  /* 0x0000002d2e0f7221 */ /* 0x002fe20000000100 */
[----:B------:R0:W-:Y:S01]  /*76bb0*/  STS [R51+0x18c], R22 ;  /* 0x00018c1633007388 */ /* 0x0001e20000000800 */
[----:B------:R-:W-:Y:S01]  /*76bc0*/  FADD R13, -R19, R13 ;  /* 0x0000000d130d7221 */ /* 0x000fe20000000100 */
[----:B------:R-:W-:Y:S01]  /*76bd0*/  FADD R29, R27, R20 ;  /* 0x000000141b1d7221 */ /* 0x000fe20000000000 */
[----:B------:R-:W-:Y:S01]  /*76be0*/  FFMA R19, R14, -0.70710676908493041992, R15 ;  /* 0xbf3504f30e137823 */ /* 0x000fe2000000000f */
[----:B------:R-:W-:-:S07]  /*76bf0*/  FFMA R28, R21, -0.70710676908493041992, R23 ;  /* 0xbf3504f3151c7823 */ /* 0x000fce0000000017 */
[----:B0----5:R-:W-:Y:S05]  /*76c00*/  WARPSYNC.COLLECTIVE R32, `(.L_x_17089) ;  /* 0x0000000020087348 */ /* 0x021fea0003c00000 */
[----:B------:R-:W-:Y:S01]  /*76c10*/  NOP ;  /* 0x0000000000007918 */ /* 0x000fe20000000000 */
[----:B0----5:R-:W-:Y:S05]  /*76c20*/  ENDCOLLECTIVE ;  /* 0x000000000000791b */ /* 0x021fea0003800000 */
.L_x_17089:
[----:B------:R-:W-:Y:S01]  /*76c30*/  FFMA R22, R14, 0.70710676908493041992, R15 ;  /* 0x3f3504f30e167823 */ /* 0x000fe2000000000f */
[----:B------:R-:W-:Y:S01]  /*76c40*/  FFMA R14, R21, 0.70710676908493041992, R23 ;  /* 0x3f3504f3150e7823 */ /* 0x000fe20000000017 */
[----:B------:R-:W-:Y:S01]  /*76c50*/  FADD R23, R27, -R20 ;  /* 0x800000141b177221 */ /* 0x000fe20000000000 */
[C-C-:B------:R-:W-:Y:S01]  /*76c60*/  FADD R21, R29.reuse, -R12.reuse ;  /* 0x8000000c1d157221 */ /* 0x140fe20000000000 */
[----:B------:R-:W-:Y:S01]  /*76c70*/  FADD R29, R29, R12 ;  /* 0x0000000c1d1d7221 */ /* 0x000fe20000000000 */
[----:B------:R-:W-:Y:S01]  /*76c80*/  FFMA R12, R22, -0.19891236722469329834, R14 ;  /* 0xbe4bafaf160c7823 */ /* 0x000fe2000000000e */
[----:B------:R-:W-:Y:S01]  /*76c90*/  FFMA R22, R14, 0.19891236722469329834, R22 ;  /* 0x3e4bafaf0e167823 */ /* 0x000fe20000000016 */
[----:B------:R-:W-:Y:S01]  /*76ca0*/  FFMA R14, R13, -0.41421356797218322754, R23 ;  /* 0xbed413cd0d0e7823 */ /* 0x000fe20000000017 */
[----:B------:R-:W-:Y:S01]  /*76cb0*/  FFMA R20, R28, -0.66817861795425415039, R19 ;  /* 0xbf2b0dc11c147823 */ /* 0x000fe20000000013 */
[----:B------:R-:W-:Y:S01]  /*76cc0*/  FMUL R12, R12, 1.9615705013275146484 ;  /* 0x3ffb14be0c0c7820 */ /* 0x000fe20000400000 */
[----:B------:R-:W-:Y:S01]  /*76cd0*/  FFMA R23, R23, 0.41421356797218322754, R13 ;  /* 0x3ed413cd17177823 */ /* 0x000fe2000000000d */
[----:B------:R-:W-:Y:S01]  /*76ce0*/  FMUL R14, R14, 1.8477590084075927734 ;  /* 0x3fec835e0e0e7820 */ /* 0x000fe20000400000 */
[----:B------:R-:W-:Y:S01]  /*76cf0*/  FFMA R15, R19, 0.66817861795425415039, R28 ;  /* 0x3f2b0dc1130f7823 */ /* 0x000fe2000000001c */
[----:B------:R-:W-:Y:S01]  /*76d00*/  FMUL R13, R29, 1.4142135381698608398 ;  /* 0x3fb504f31d0d7820 */ /* 0x000fe20000400000 */
[----:B------:R0:W1:Y:S01]  /*76d10*/  LDS R54, [R50] ;  /* 0x0000000032367984 */ /* 0x0000620000000800 */
[----:B------:R-:W-:-:S03]  /*76d20*/  FMUL R20, R20, -1.6629391908645629883 ;  /* 0xbfd4db3114147820 */ /* 0x000fc60000400000 */
[----:B------:R0:W2:Y:S01]  /*76d30*/  LDS R49, [R50+0x4] ;  /* 0x0000040032317984 */ /* 0x0000a20000000800 */
        /* <DEDUP_REMOVED lines=10> */
.L_x_17090:
[----:B------:R0:W-:Y:S01]  /*76de0*/  STS [R51+0x84], R12 ;  /* 0x0000840c33007388 */ /* 0x0001e20000000800 */
[----:B------:R-:W-:-:S03]  /*76df0*/  FADD R19, R55, R58 ;  /* 0x0000003a37137221 */ /* 0x000fc60000000000 */
[----:B------:R1:W-:Y:S04]  /*76e00*/  STS [R51+0x108], R14 ;  /* 0x0001080e33007388 */ /* 0x0003e80000000800 */
[----:B------:R2:W-:Y:S01]  /*76e10*/  STS [R51], R13 ;  /* 0x0000000d33007388 */ /* 0x0005e20000000800 */
[----:B0-----:R-:W-:Y:S01]  /*76e20*/  FADD R12, R53, -R0 ;  /* 0x80000000350c7221 */ /* 0x001fe20000000000 */
[----:B-1----:R-:W-:Y:S02]  /*76e30*/  FADD R14, R55, -R58 ;  /* 0x8000003a370e7221 */ /* 0x002fe40000000000 */
[----:B------:R0:W-:Y:S01]  /*76e40*/  STS [R51+0x294], R20 ;  /* 0x0002941433007388 */ /* 0x0001e20000000800 */
[----:B--2---:R-:W-:Y:S01]  /*76e50*/  FADD R13, R53, R0 ;  /* 0x00000000350d7221 */ /* 0x004fe20000000000 */
[----:B------:R-:W-:-:S02]  /*76e60*/  FMUL R21, R21, 1.4142135381698608398 ;  /* 0x3fb504f315157820 */ /* 0x000fc40000400000 */
[----:B------:R1:W-:Y:S01]  /*76e70*/  STS [R51+0x18c], R15 ;  /* 0x00018c0f33007388 */ /* 0x0003e20000000800 */
[----:B------:R-:W-:Y:S01]  /*76e80*/  FMUL R22, R22, 1.9615705013275146484 ;  /* 0x3ffb14be16167820 */ /* 0x000fe20000400000 */
[C-C-:B0-----:R-:W-:Y:S01]  /*76e90*/  FADD R20, R12.reuse, R14.reuse ;  /* 0x0000000e0c147221 */ /* 0x141fe20000000000 */
[----:B------:R-:W-:Y:S01]  /*76ea0*/  FADD R14, R12, -R14 ;  /* 0x8000000e0c0e7221 */ /* 0x000fe20000000000 */
[C-C-:B------:R-:W-:Y:S01]  /*76eb0*/  FADD R12, R19.reuse, R13.reuse ;  /* 0x0000000d130c7221 */ /* 0x140fe20000000000 */
[----:B------:R-:W-:Y:S01]  /*76ec0*/  FADD R13, -R19, R13 ;  /* 0x0000000d130d7221 */ /* 0x000fe20000000100 */
[--C-:B-1----:R-:W-:Y:S01]  /*76ed0*/  FADD R15, -R39, R38.reuse ;  /* 0x00000026270f7221 */ /* 0x102fe20000000100 */
[----:B------:R-:W-:Y:S01]  /*76ee0*/  FMUL R23, R23, 1.8477590084075927734 ;  /* 0x3fec835e17177820 */ /* 0x000fe20000400000 */
[----:B------:R0:W-:Y:S02]  /*76ef0*/  STS [R51+0x210], R21 ;  /* 0x0002101533007388 */ /* 0x0001e40000000800 */
[C-C-:B------:R-:W-:Y:S01]  /*76f00*/  FFMA R29, R14.reuse, -0.70710676908493041992, R15.reuse ;  /* 0xbf3504f30e1d7823 */ /* 0x140fe2000000000f */
[----:B------:R-:W-:Y:S01]  /*76f10*/  FFMA R14, R14, 0.70710676908493041992, R15 ;  /* 0x3f3504f30e0e7823 */ /* 0x000fe2000000000f */
[----:B------:R1:W-:Y:S01]  /*76f20*/  STS [R51+0x39c], R22 ;  /* 0x00039c1633007388 */ /* 0x0003e20000000800 */
[----:B0-----:R-:W-:-:S03]  /*76f30*/  FADD R21, R39, R38 ;  /* 0x0000002627157221 */ /* 0x001fc60000000000 */
[----:B------:R1:W-:Y:S04]  /*76f40*/  STS [R51+0x318], R23 ;  /* 0x0003181733007388 */ /* 0x0003e80000000800 */
[----:B-1----:R-:W-:Y:S05]  /*76f50*/  WARPSYNC.COLLECTIVE R32, `(.L_x_17091) ;  /* 0x0000000020087348 */ /* 0x002fea0003c00000 */
[----:B------:R-:W-:Y:S01]  /*76f60*/  NOP ;  /* 0x0000000000007918 */ /* 0x000fe20000000000 */
[----:B-1----:R-:W-:Y:S05]  /*76f70*/  ENDCOLLECTIVE ;  /* 0x000000000000791b */ /* 0x002fea0003800000 */
.L_x_17091:
[----:B------:R-:W0:Y:S04]  /*76f80*/  LDS R0, [R50] ;  /* 0x0000000032007984 */ /* 0x000e280000000800 */
[----:B------:R1:W2:Y:S04]  /*76f90*/  LDS R38, [R50+0x4] ;  /* 0x0000040032267984 */ /* 0x0002a80000000800 */
[----:B0-----:R1:W-:Y:S01]  /*76fa0*/  STL [R1+0xc], R0 ;  /* 0x00000c0001007387 */ /* 0x0013e20000100800 */
[C-C-:B------:R-:W-:Y:S01]  /*76fb0*/  FADD R19, R57.reuse, -R47.reuse ;  /* 0x8000002f39137221 */ /* 0x140fe20000000000 */
[----:B------:R-:W-:-:S03]  /*76fc0*/  FADD R22, R57, R47 ;  /* 0x0000002f39167221 */ /* 0x000fc60000000000 */
[C-C-:B------:R-:W-:Y:S01]  /*76fd0*/  FFMA R15, R20.reuse, -0.70710676908493041992, R19.reuse ;  /* 0xbf3504f3140f7823 */ /* 0x140fe20000000013 */
[----:B------:R-:W-:Y:S01]  /*76fe0*/  FFMA R20, R20, 0.70710676908493041992, R19 ;  /* 0x3f3504f314147823 */ /* 0x000fe20000000013 */
[C-C-:B------:R-:W-:Y:S01]  /*76ff0*/  FADD R23, R22.reuse, R21.reuse ;  /* 0x0000001516177221 */ /* 0x140fe20000000000 */
[----:B------:R-:W-:Y:S02]  /*77000*/  FADD R21, R22, -R21 ;  /* 0x8000001516157221 */ /* 0x000fe40000000000 */
[----:B------:R-:W-:Y:S01]  /*77010*/  FFMA R22, R14, -0.19891236722469329834, R20 ;  /* 0xbe4bafaf0e167823 */ /* 0x000fe20000000014 */
[----:B------:R-:W-:Y:S01]  /*77020*/  FFMA R19, R29, 0.66817861795425415039, R15 ;  /* 0x3f2b0dc11d137823 */ /* 0x000fe2000000000f */
[--C-:B------:R-:W-:Y:S02]  /*77030*/  FADD R39, R23, -R12.reuse ;  /* 0x8000000c17277221 */ /* 0x100fe40000000000 */
[----:B------:R-:W-:Y:S01]  /*77040*/  FMUL R22, R22, 1.9615705013275146484 ;  /* 0x3ffb14be16167820 */ /* 0x000fe20000400000 */
[----:B------:R-:W-:Y:S01]  /*77050*/  FFMA R29, R15, -0.66817861795425415039, R29 ;  /* 0xbf2b0dc10f1d7823 */ /* 0x000fe2000000001d */
[----:B------:R-:W-:Y:S01]  /*77060*/  FADD R23, R23, R12 ;  /* 0x0000000c17177221 */ /* 0x000fe20000000000 */
[----:B------:R-:W-:Y:S01]  /*77070*/  FFMA R34, R20, 0.19891236722469329834, R14 ;  /* 0x3e4bafaf14227823 */ /* 0x000fe2000000000e */
[----:B------:R-:W-:Y:S01]  /*77080*/  FFMA R28, R13, -0.41421356797218322754, R21 ;  /* 0xbed413cd0d1c7823 */ /* 0x000fe20000000015 */
[----:B------:R-:W-:Y:S01]  /*77090*/  FFMA R35, R21, 0.41421356797218322754, R13 ;  /* 0x3ed413cd15237823 */ /* 0x000fe2000000000d */
[----:B------:R1:W0:Y:S04]  /*770a0*/  LDS R20, [R50+0x8] ;  /* 0x0000080032147984 */ /* 0x0002280000000800 */
[----:B------:R1:W3:Y:S04]  /*770b0*/  LDS R14, [R50+0xc] ;  /* 0x00000c00320e7984 */ /* 0x0002e80000000800 */
[----:B------:R1:W4:Y:S04]  /*770c0*/  LDS R15, [R50+0x10] ;  /* 0x00001000320f7984 */ /* 0x0003280000000800 */
[----:B------:R1:W0:Y:S04]  /*770d0*/  LDS R13, [R50+0x14] ;  /* 0x00001400320d7984 */ /* 0x0002280000000800 */
[----:B------:R1:W0:Y:S04]  /*770e0*/  LDS R12, [R50+0x18] ;  /* 0x00001800320c7984 */ /* 0x0002280000000800 */
[----:B--2---:R1:W0:Y:S02]  /*770f0*/  LDS R21, [R50+0x1c] ;  /* 0x00001c0032157984 */ /* 0x0042240000000800 */
[----:B01-34-:R-:W-:Y:S05]  /*77100*/  WARPSYNC.COLLECTIVE R32, `(.L_x_17092) ;  /* 0x0000000020087348 */ /* 0x01bfea0003c00000 */
[----:B------:R-:W-:Y:S01]  /*77110*/  NOP ;  /* 0x0000000000007918 */ /* 0x000fe20000000000 */
[----:B01-34-:R-:W-:Y:S05]  /*77120*/  ENDCOLLECTIVE ;  /* 0x000000000000791b */ /* 0x01bfea0003800000 */
.L_x_17092:
[----:B------:R0:W-:Y:S01]  /*77130*/  STS [R51+0x84], R22 ;  /* 0x0000841633007388 */ /* 0x0001e20000000800 */
[----:B------:R-:W-:Y:S01]  /*77140*/  FMUL R23, R23, 1.4142135381698608398 ;  /* 0x3fb504f317177820 */ /* 0x000fe20000400000 */
[----:B0-----:R-:W-:Y:S01]  /*77150*/  FMUL R22, R19, 1.6629391908645629883 ;  /* 0x3fd4db3113167820 */ /* 0x001fe20000400000 */
[----:B------:R-:W-:-:S03]  /*77160*/  FADD R19, R60, -R3 ;  /* 0x800000033c137221 */ /* 0x000fc60000000000 */
[----:B------:R0:W-:Y:S01]  /*77170*/  STS [R51], R23 ;  /* 0x0000001733007388 */ /* 0x0001e20000000800 */
[----:B------:R-:W-:-:S03]  /*77180*/  FADD R3, R60, R3 ;  /* 0x000000033c037221 */ /* 0x000fc60000000000 */
[----:B------:R1:W-:Y:S01]  /*77190*/  STS [R51+0x18c], R22 ;  /* 0x00018c1633007388 */ /* 0x0003e20000000800 */
[----:B------:R-:W-:Y:S01]  /*771a0*/  FMUL R28, R28, 1.8477590084075927734 ;  /* 0x3fec835e1c1c7820 */ /* 0x000fe20000400000 */
[C-C-:B0-----:R-:W-:Y:S01]  /*771b0*/  FADD R23, R43.reuse, R2.reuse ;  /* 0x000000022b177221 */ /* 0x141fe20000000000 */
[----:B-1----:R-:W-:Y:S01]  /*771c0*/  FADD R22, R43, -R2 ;  /* 0x800000022b167221 */ /* 0x002fe20000000000 */
[C-C-:B------:R-:W-:Y:S01]  /*771d0*/  FADD R2, -R5.reuse, R4.reuse ;  /* 0x0000000405027221 */ /* 0x140fe20000000100 */
[----:B------:R-:W-:Y:S02]  /*771e0*/  FADD R5, R5, R4 ;  /* 0x0000000405057221 */ /* 0x000fe40000000000 */
[C-C-:B------:R-:W-:Y:S01]  /*771f0*/  FADD R27, R19.reuse, R22.reuse ;  /* 0x00000016131b7221 */ /* 0x140fe20000000000 */
[----:B------:R-:W-:Y:S01]  /*77200*/  FADD R19, R19, -R22 ;  /* 0x8000001613137221 */ /* 0x000fe20000000000 */
[C---:B------:R-:W-:Y:S01]  /*77210*/  FADD R4, R23.reuse, R3 ;  /* 0x0000000317047221 */ /* 0x040fe20000000000 */
[C---:B------:R-:W-:Y:S01]  /*77220*/  FADD R22, R40.reuse, -R7 ;  /* 0x8000000728167221 */ /* 0x040fe20000000000 */
[----:B------:R-:W-:Y:S01]  /*77230*/  FADD R3, -R23, R3 ;  /* 0x0000000317037221 */ /* 0x000fe20000000100 */
[----:B------:R-:W-:Y:S01]  /*77240*/  FADD R23, R40, R7 ;  /* 0x0000000728177221 */ /* 0x000fe20000000000 */
[----:B------:R0:W-:Y:S01]  /*77250*/  STS [R51+0x108], R28 ;  /* 0x0001081c33007388 */ /* 0x0001e20000000800 */
[--C-:B------:R-:W-:Y:S01]  /*77260*/  FFMA R7, R19, -0.70710676908493041992, R2.reuse ;  /* 0xbf3504f313077823 */ /* 0x100fe20000000002 */
[----:B------:R-:W-:Y:S01]  /*77270*/  FMUL R39, R39, 1.4142135381698608398 ;  /* 0x3fb504f327277820 */ /* 0x000fe20000400000 */
[----:B------:R-:W-:Y:S01]  /*77280*/  FMUL R29, R29, -1.6629391908645629883 ;  /* 0xbfd4db311d1d7820 */ /* 0x000fe20000400000 */
[----:B------:R-:W-:Y:S01]  /*77290*/  FMUL R35, R35, 1.8477590084075927734 ;  /* 0x3fec835e23237820 */ /* 0x000fe20000400000 */
[----:B------:R-:W-:Y:S01]  /*772a0*/  FMUL R34, R34, 1.9615705013275146484 ;  /* 0x3ffb14be22227820 */ /* 0x000fe20000400000 */
[----:B------:R-:W-:Y:S01]  /*772b0*/  FFMA R2, R19, 0.70710676908493041992, R2 ;  /* 0x3f3504f313027823 */ /* 0x000fe20000000002 */
[C-C-:B0-----:R-:W-:Y:S01]  /*772c0*/  FFMA R28, R27.reuse, -0.70710676908493041992, R22.reuse ;  /* 0xbf3504f31b1c7823 */ /* 0x141fe20000000016 */
[----:B------:R-:W-:Y:S01]  /*772d0*/  FFMA R22, R27, 0.70710676908493041992, R22 ;  /* 0x3f3504f31b167823 */ /* 0x000fe20000000016 */
[----:B------:R-:W-:-:S02]  /*772e0*/  FADD R27, R23, R5 ;  /* 0x00000005171b7221 */ /* 0x000fc40000000000 */
[----:B------:R-:W-:Y:S01]  /*772f0*/  FFMA R19, R7, 0.66817861795425415039, R28 ;  /* 0x3f2b0dc107137823 */ /* 0x000fe2000000001c */
[----:B------:R-:W-:Y:S01]  /*77300*/  FFMA R7, R28, -0.66817861795425415039, R7 ;  /* 0xbf2b0dc11c077823 */ /* 0x000fe20000000007 */
[C-C-:B------:R-:W-:Y:S01]  /*77310*/  FADD R28, R27.reuse, -R4.reuse ;  /* 0x800000041b1c7221 */ /* 0x140fe20000000000 */
[----:B------:R-:W-:Y:S01]  /*77320*/  FADD R4, R27, R4 ;  /* 0x000000041b047221 */ /* 0x000fe20000000000 */
[----:B------:R0:W-:Y:S01]  /*77330*/  STS [R51+0x210], R39 ;  /* 0x0002102733007388 */ /* 0x0001e20000000800 */
[----:B------:R-:W-:Y:S01]  /*77340*/  FFMA R27, R2, -0.19891236722469329834, R22 ;  /* 0xbe4bafaf021b7823 */ /* 0x000fe20000000016 */
[----:B------:R-:W-:Y:S02]  /*77350*/  FFMA R22, R22, 0.19891236722469329834, R2 ;  /* 0x3e4bafaf16167823 */ /* 0x000fe40000000002 */
[----:B------:R0:W-:Y:S04]  /*77360*/  STS [R51+0x294], R29 ;  /* 0x0002941d33007388 */ /* 0x0001e80000000800 */
[----:B------:R0:W-:Y:S04]  /*77370*/  STS [R51+0x318], R35 ;  /* 0x0003182333007388 */ /* 0x0001e80000000800 */
[----:B------:R0:W-:Y:S02]  /*77380*/  STS [R51+0x39c], R34 ;  /* 0x00039c2233007388 */ /* 0x0001e40000000800 */
[----:B0-----:R-:W-:Y:S05]  /*77390*/  WARPSYNC.COLLECTIVE R32, `(.L_x_17093) ;  /* 0x0000000020087348 */ /* 0x001fea0003c00000 */
[----:B------:R-:W-:Y:S01]  /*773a0*/  NOP ;  /* 0x0000000000007918 */ /* 0x000fe20000000000 */
[----:B0-----:R-:W-:Y:S05]  /*773b0*/  ENDCOLLECTIVE ;  /* 0x000000000000791b */ /* 0x001fea0003800000 */
.L_x_17093:
[----:B------:R-:W0:Y:S01]  /*773c0*/  LDS R2, [R50] ;  /* 0x0000000032027984 */ /* 0x000e220000000800 */
[----:B------:R-:W-:-:S03]  /*773d0*/  FADD R23, R23, -R5 ;  /* 0x8000000517177221 */ /* 0x000fc60000000000 */
[----:B------:R-:W1:Y:S01]  /*773e0*/  LDS R29, [R50+0x8] ;  /* 0x00000800321d7984 */ /* 0x000e620000000800 */
[----:B------:R-:W-:Y:S01]  /*773f0*/  FFMA R5, R3, -0.41421356797218322754, R23 ;  /* 0xbed413cd03057823 */ /* 0x000fe20000000017 */
[----:B------:R-:W-:Y:S01]  /*77400*/  FFMA R23, R23, 0.41421356797218322754, R3 ;  /* 0x3ed413cd17177823 */ /* 0x000fe20000000003 */
[----:B------:R-:W-:Y:S01]  /*77410*/  FMUL R3, R27, 1.9615705013275146484 ;  /* 0x3ffb14be1b037820 */ /* 0x000fe20000400000 */
[----:B------:R-:W-:Y:S04]  /*77420*/  LDS R0, [R50+0x4] ;  /* 0x0000040032007984 */ /* 0x000fe80000000800 */
[----:B------:R-:W2:Y:S04]  /*77430*/  LDS R27, [R50+0xc] ;  /* 0x00000c00321b7984 */ /* 0x000ea80000000800 */
[----:B0-----:R-:W-:Y:S04]  /*77440*/  STL [R1+0x24], R2 ;  /* 0x0000240201007387 */ /* 0x001fe80000100800 */
[----:B------:R-:W0:Y:S04]  /*77450*/  LDS R2, [R50+0x10] ;  /* 0x0000100032027984 */ /* 0x000e280000000800 */
[----:B-1----:R1:W-:Y:S04]  /*77460*/  STL [R1+0x1c], R29 ;  /* 0x00001c1d01007387 */ /* 0x0023e80000100800 */
[----:B--2---:R1:W-:Y:S01]  /*77470*/  STL [R1+0x14], R27 ;  /* 0x0000141b01007387 */ /* 0x0043e20000100800 */
[----:B------:R-:W-:-:S03]  /*77480*/  FMUL R4, R4, 1.4142135381698608398 ;  /* 0x3fb504f304047820 */ /* 0x000fc60000400000 */
[----:B------:R1:W2:Y:S04]  /*77490*/  LDS R29, [R50+0x14] ;  /* 0x00001400321d7984 */ /* 0x0002a80000000800 */
[----:B------:R1:W3:Y:S01]  /*774a0*/  LDS R27, [R50+0x18] ;  /* 0x00001800321b7984 */ /* 0x0002e20000000800 */
[----:B------:R-:W-:Y:S01]  /*774b0*/  FMUL R7, R7, -1.6629391908645629883 ;  /* 0xbfd4db3107077820 */ /* 0x000fe20000400000 */
[----:B------:R-:W-:Y:S02]  /*774c0*/  FMUL R5, R5, 1.8477590084075927734 ;  /* 0x3fec835e05057820 */ /* 0x000fe40000400000 */
[----:B0-----:R1:W-:Y:S04]  /*774d0*/  STL [R1+0x10], R2 ;  /* 0x0000100201007387 */ /* 0x0013e80000100800 */
[----:B------:R1:W0:Y:S02]  /*774e0*/  LDS R2, [R50+0x1c] ;  /* 0x00001c0032027984 */ /* 0x0002240000000800 */
[----:B0123--:R-:W-:Y:S05]  /*774f0*/  WARPSYNC.COLLECTIVE R32, `(.L_x_17094) ;  /* 0x0000000020087348 */ /* 0x00ffea0003c00000 */
[----:B------:R-:W-:Y:S01]  /*77500*/  NOP ;  /* 0x0000000000007918 */ /* 0x000fe20000000000 */
[----:B0123--:R-:W-:Y:S05]  /*77510*/  ENDCOLLECTIVE ;  /* 0x000000000000791b */ /* 0x00ffea0003800000 */
.L_x_17094:
[----:B------:R0:W-:Y:S04]  /*77520*/  STS [R51+0x84], R3 ;  /* 0x0000840333007388 */ /* 0x0001e80000000800 */
[----:B------:R1:W-:Y:S01]  /*77530*/  STS [R51], R4 ;  /* 0x0000000433007388 */ /* 0x0003e20000000800 */
[----:B0-----:R-:W-:-:S03]  /*77540*/  FMUL R3, R19, 1.6629391908645629883 ;  /* 0x3fd4db3113037820 */ /* 0x001fc60000400000 */
[----:B------:R-:W-:Y:S01]  /*77550*/  STS [R51+0x294], R7 ;  /* 0x0002940733007388 */ /* 0x000fe20000000800 */
[----:B-1----:R-:W-:-:S03]  /*77560*/  FADD R4, R24, -R11 ;  /* 0x8000000b18047221 */ /* 0x002fc60000000000 */
[----:B------:R0:W-:Y:S01]  /*77570*/  STS [R51+0x18c], R3 ;  /* 0x00018c0333007388 */ /* 0x0001e20000000800 */
[----:B------:R-:W-:-:S03]  /*77580*/  FADD R11, R24, R11 ;  /* 0x0000000b180b7221 */ /* 0x000fc60000000000 */
[----:B------:R1:W-:Y:S01]  /*77590*/  STS [R51+0x108], R5 ;  /* 0x0001080533007388 */ /* 0x0003e20000000800 */
[C-C-:B0-----:R-:W-:Y:S01]  /*775a0*/  FADD R3, R8.reuse, -R16.reuse ;  /* 0x8000001008037221 */ /* 0x141fe20000000000 */
[----:B------:R-:W-:-:S03]  /*775b0*/  FADD R8, R8, R16 ;  /* 0x0000001008087221 */ /* 0x000fc60000000000 */
[C-C-:B------:R-:W-:Y:S01]  /*775c0*/  FADD R7, R3.reuse, R4.reuse ;  /* 0x0000000403077221 */ /* 0x140fe20000000000 */
[----:B------:R-:W-:Y:S01]  /*775d0*/  FADD R4, R3, -R4 ;  /* 0x8000000403047221 */ /* 0x000fe20000000000 */
[C-C-:B-1----:R-:W-:Y:S01]  /*775e0*/  FADD R5, -R18.reuse, R17.reuse ;  /* 0x0000001112057221 */ /* 0x142fe20000000100 */
        /* <DEDUP_REMOVED lines=11> */
[----:B------:R-:W-:Y:S01]  /*776a0*/  FMUL R28, R28, 1.4142135381698608398 ;  /* 0x3fb504f31c1c7820 */ /* 0x000fe20000400000 */
[----:B------:R-:W-:Y:S01]  /*776b0*/  FMUL R23, R23, 1.8477590084075927734 ;  /* 0x3fec835e17177820 */ /* 0x000fe20000400000 */
[----:B------:R-:W-:Y:S01]  /*776c0*/  FMUL R22, R22, 1.9615705013275146484 ;  /* 0x3ffb14be16167820 */ /* 0x000fe20000400000 */
[C-C-:B------:R-:W-:Y:S01]  /*776d0*/  FADD R30, R11.reuse, -R3.reuse ;  /* 0x800000030b1e7221 */ /* 0x140fe20000000000 */
[----:B------:R-:W-:Y:S01]  /*776e0*/  FADD R3, R11, R3 ;  /* 0x000000030b037221 */ /* 0x000fe20000000000 */
[----:B------:R0:W-:Y:S04]  /*776f0*/  STS [R51+0x210], R28 ;  /* 0x0002101c33007388 */ /* 0x0001e80000000800 */
[----:B------:R0:W-:Y:S04]  /*77700*/  STS [R51+0x318], R23 ;  /* 0x0003181733007388 */ /* 0x0001e80000000800 */
[----:B------:R0:W-:Y:S02]  /*77710*/  STS [R51+0x39c], R22 ;  /* 0x00039c1633007388 */ /* 0x0001e40000000800 */
[----:B0-----:R-:W-:Y:S05]  /*77720*/  WARPSYNC.COLLECTIVE R32, `(.L_x_17095) ;  /* 0x0000000020087348 */ /* 0x001fea0003c00000 */
[----:B------:R-:W-:Y:S01]  /*77730*/  NOP ;  /* 0x0000000000007918 */ /* 0x000fe20000000000 */
[----:B0-----:R-:W-:Y:S05]  /*77740*/  ENDCOLLECTIVE ;  /* 0x000000000000791b */ /* 0x001fea0003800000 */
.L_x_17095:
[----:B------:R0:W-:Y:S01]  /*77750*/  STL [R1+0x4], R29 ;  /* 0x0000041d01007387 */ /* 0x0001e20000100800 */
[----:B------:R-:W-:Y:S01]  /*77760*/  FMUL R22, R3, 1.4142135381698608398 ;  /* 0x3fb504f303167820 */ /* 0x000fe20000400000 */
[----:B------:R-:W-:Y:S02]  /*77770*/  FFMA R18, R5, -0.19891236722469329834, R7 ;  /* 0xbe4bafaf05127823 */ /* 0x000fe40000000007 */
[----:B------:R-:W1:Y:S01]  /*77780*/  LDS R3, [R50] ;  /* 0x0000000032037984 */ /* 0x000e620000000800 */
[----:B------:R-:W-:Y:S01]  /*77790*/  FFMA R17, R24, 0.66817861795425415039, R4 ;  /* 0x3f2b0dc118117823 */ /* 0x000fe20000000004 */
[----:B------:R-:W-:Y:S01]  /*777a0*/  FFMA R35, R8, -0.41421356797218322754, R39 ;  /* 0xbed413cd08237823 */ /* 0x000fe20000000027 */
[----:B------:R-:W-:Y:S01]  /*777b0*/  FFMA R34, R7, 0.19891236722469329834, R5 ;  /* 0x3e4bafaf07227823 */ /* 0x000fe20000000005 */
[----:B------:R-:W2:Y:S01]  /*777c0*/  LDS R16, [R50+0x4] ;  /* 0x0000040032107984 */ /* 0x000ea20000000800 */
[----:B0-----:R-:W0:Y:S01]  /*777d0*/  LDC.64 R28, c[0x0][0x388] ;  /* 0x0000e200ff1c7b82 */ /* 0x001e220000000a00 */
[----:B------:R-:W-:-:S02]  /*777e0*/  FMUL R18, R18, 1.9615705013275146484 ;  /* 0x3ffb14be12127820 */ /* 0x000fc40000400000 */
[----:B------:R0:W-:Y:S01]  /*777f0*/  STL [R1], R27 ;  /* 0x0000001b01007387 */ /* 0x0001e20000100800 */
[----:B------:R-:W-:Y:S01]  /*77800*/  FFMA R24, R4, -0.66817861795425415039, R24 ;  /* 0xbf2b0dc104187823 */ /* 0x000fe20000000018 */
[----:B------:R-:W-:Y:S02]  /*77810*/  FFMA R39, R39, 0.41421356797218322754, R8 ;  /* 0x3ed413cd27277823 */ /* 0x000fe40000000008 */
[----:B------:R3:W4:Y:S01]  /*77820*/  LDS R11, [R50+0x8] ;  /* 0x00000800320b7984 */ /* 0x0007220000000800 */
[----:B------:R-:W-:-:S03]  /*77830*/  FMUL R17, R17, 1.6629391908645629883 ;  /* 0x3fd4db3111117820 */ /* 0x000fc60000400000 */
[----:B------:R3:W1:Y:S04]  /*77840*/  LDS R8, [R50+0xc] ;  /* 0x00000c0032087984 */ /* 0x0006680000000800 */
[----:B------:R3:W1:Y:S04]  /*77850*/  LDS R7, [R50+0x10] ;  /* 0x0000100032077984 */ /* 0x0006680000000800 */
[----:B------:R3:W2:Y:S04]  /*77860*/  LDS R5, [R50+0x14] ;  /* 0x0000140032057984 */ /* 0x0006a80000000800 */
[----:B------:R3:W2:Y:S01]  /*77870*/  LDS R4, [R50+0x18] ;  /* 0x0000180032047984 */ /* 0x0006a20000000800 */
[----:B0-----:R-:W-:-:S04]  /*77880*/  IMAD.WIDE R26, R26, 0x4, R28 ;  /* 0x000000041a1a7825 */ /* 0x001fc800078e021c */
[----:B------:R-:W-:Y:S01]  /*77890*/  FMUL R30, R30, 1.4142135381698608398 ;  /* 0x3fb504f31e1e7820 */ /* 0x000fe20000400000 */
[----:B------:R-:W-:Y:S01]  /*778a0*/  FMUL R35, R35, 1.8477590084075927734 ;  /* 0x3fec835e23237820 */ /* 0x000fe20000400000 */
[----:B------:R3:W5:Y:S04]  /*778b0*/  LDG.E.CONSTANT R43, desc[UR8][R26.64] ;  /* 0x000000081a2b7981 */ /* 0x000768000c1e9900 */
[----:B-1----:R3:W-:Y:S04]  /*778c0*/  STL [R1+0x28], R3 ;  /* 0x0000280301007387 */ /* 0x0027e80000100800 */
[----:B----4-:R3:W0:Y:S02]  /*778d0*/  LDS R3, [R50+0x1c] ;  /* 0x00001c0032037984 */ /* 0x0106240000000800 */
[----:B0-23-5:R-:W-:Y:S05]  /*778e0*/  WARPSYNC.COLLECTIVE R32, `(.L_x_17096) ;  /* 0x0000000020087348 */ /* 0x02dfea0003c00000 */
[----:B------:R-:W-:Y:S01]  /*778f0*/  NOP ;  /* 0x0000000000007918 */ /* 0x000fe20000000000 */
[----:B0-23-5:R-:W-:Y:S05]  /*77900*/  ENDCOLLECTIVE ;  /* 0x000000000000791b */ /* 0x02dfea0003800000 */
.L_x_17096:
[----:B------:R0:W-:Y:S04]  /*77910*/  STS [R51+0x84], R18 ;  /* 0x0000841233007388 */ /* 0x0001e80000000800 */
[----:B------:R1:W-:Y:S01]  /*77920*/  STS [R51+0x18c], R17 ;  /* 0x00018c1133007388 */ /* 0x0003e20000000800 */
[----:B0-----:R-:W-:-:S03]  /*77930*/  IMAD.WIDE R18, R6, 0x4, R26 ;  /* 0x0000000406127825 */ /* 0x001fc600078e021a */
[----:B------:R-:W-:Y:S01]  /*77940*/  STS [R51], R22 ;  /* 0x0000001633007388 */ /* 0x000fe20000000800 */
[----:B-1----:R-:W-:-:S03]  /*77950*/  FADD R17, R9, -R31 ;  /* 0x8000001f09117221 */ /* 0x002fc60000000000 */
[----:B------:R0:W5:Y:S01]  /*77960*/  LDG.E.CONSTANT R40, desc[UR8][R18.64] ;  /* 0x0000000812287981 */ /* 0x000162000c1e9900 */
[----:B------:R-:W-:-:S03]  /*77970*/  FADD R9, R9, R31 ;  /* 0x0000001f09097221 */ /* 0x000fc60000000000 */
[----:B------:R1:W-:Y:S01]  /*77980*/  STS [R51+0x210], R30 ;  /* 0x0002101e33007388 */ /* 0x0003e20000000800 */
[--C-:B0-----:R-:W-:Y:S01]  /*77990*/  FADD R18, R52, -R36.reuse ;  /* 0x8000002434127221 */ /* 0x101fe20000000000 */
[----:B------:R-:W-:Y:S01]  /*779a0*/  FADD R19, -R10, R25 ;  /* 0x000000190a137221 */ /* 0x000fe20000000100 */
[----:B-1----:R-:W-:Y:S02]  /*779b0*/  FADD R30, R52, R36 ;  /* 0x00000024341e7221 */ /* 0x002fe40000000000 */
[C-C-:B------:R-:W-:Y:S01]  /*779c0*/  FADD R22, R17.reuse, R18.reuse ;  /* 0x0000001211167221 */ /* 0x140fe20000000000 */
[----:B------:R-:W-:Y:S01]  /*779d0*/  FADD R17, R17, -R18 ;  /* 0x8000001211117221 */ /* 0x000fe20000000000 */
[C---:B------:R-:W-:Y:S01]  /*779e0*/  FADD R18, R33.reuse, -R37 ;  /* 0x8000002521127221 */ /* 0x040fe20000000000 */
[----:B------:R0:W-:Y:S01]  /*779f0*/  STS [R51+0x108], R35 ;  /* 0x0001082333007388 */ /* 0x0001e20000000800 */
[----:B------:R-:W-:Y:S01]  /*77a00*/  FADD R10, R10, R25 ;  /* 0x000000190a0a7221 */ /* 0x000fe20000000000 */
[----:B------:R-:W-:Y:S01]  /*77a10*/  FADD R37, R33, R37 ;  /* 0x0000002521257221 */ /* 0x000fe20000000000 */
[----:B------:R-:W-:Y:S01]  /*77a20*/  FMUL R34, R34, 1.9615705013275146484 ;  /* 0x3ffb14be22227820 */ /* 0x000fe20000400000 */
[----:B------:R-:W-:Y:S01]  /*77a30*/  FFMA R31, R17, 0.70710676908493041992, R19 ;  /* 0x3f3504f3111f7823 */ /* 0x000fe20000000013 */
[----:B------:R-:W-:Y:S01]  /*77a40*/  FMUL R24, R24, -1.6629391908645629883 ;  /* 0xbfd4db3118187820 */ /* 0x000fe20000400000 */
[----:B------:R-:W-:Y:S01]  /*77a50*/  FMUL R39, R39, 1.8477590084075927734 ;  /* 0x3fec835e27277820 */ /* 0x000fe20000400000 */
[C-C-:B0-----:R-:W-:Y:S01]  /*77a60*/  FADD R35, R30.reuse, R9.reuse ;  /* 0x000000091e237221 */ /* 0x141fe20000000000 */
[----:B------:R-:W-:Y:S01]  /*77a70*/  FADD R30, -R30, R9 ;  /* 0x000000091e1e7221 */ /* 0x000fe20000000100 */
[----:B------:R-:W-:Y:S01]  /*77a80*/  FFMA R9, R17, -0.70710676908493041992, R19 ;  /* 0xbf3504f311097823 */ /* 0x000fe20000000013 */
[C---:B------:R-:W-:Y:S01]  /*77a90*/  FFMA R19, R22.reuse, -0.70710676908493041992, R18 ;  /* 0xbf3504f316137823 */ /* 0x040fe20000000012 */
[C---:B------:R-:W-:Y:S01]  /*77aa0*/  FADD R17, R37.reuse, R10 ;  /* 0x0000000a25117221 */ /* 0x040fe20000000000 */
[----:B------:R-:W-:Y:S01]  /*77ab0*/  FFMA R22, R22, 0.70710676908493041992, R18 ;  /* 0x3f3504f316167823 */ /* 0x000fe20000000012 */
[----:B------:R-:W-:Y:S01]  /*77ac0*/  FADD R10, R37, -R10 ;  /* 0x8000000a250a7221 */ /* 0x000fe20000000000 */
[----:B------:R0:W-:Y:S01]  /*77ad0*/  STS [R51+0x39c], R34 ;  /* 0x00039c2233007388 */ /* 0x0001e20000000800 */
[----:B------:R-:W-:-:S04]  /*77ae0*/  IMAD.WIDE R26, R59, 0x4, R26 ;  /* 0x000000043b1a7825 */ /* 0x000fc800078e021a */
[----:B------:R-:W-:Y:S01]  /*77af0*/  FFMA R37, R9, 0.66817861795425415039, R19 ;  /* 0x3f2b0dc109257823 */ /* 0x000fe20000000013 */
[----:B------:R-:W-:Y:S01]  /*77b00*/  FFMA R36, R31, -0.19891236722469329834, R22 ;  /* 0xbe4bafaf1f247823 */ /* 0x000fe20000000016 */
[----:B------:R1:W-:Y:S01]  /*77b10*/  STS [R51+0x294], R24 ;  /* 0x0002941833007388 */ /* 0x0003e20000000800 */
[----:B------:R-:W-:Y:S01]  /*77b20*/  FFMA R33, R30, -0.41421356797218322754, R10 ;  /* 0xbed413cd1e217823 */ /* 0x000fe2000000000a */
[----:B------:R-:W-:Y:S01]  /*77b30*/  FFMA R19, R19, -0.66817861795425415039, R9 ;  /* 0xbf2b0dc113137823 */ /* 0x000fe20000000009 */
[----:B------:R-:W-:Y:S01]  /*77b40*/  FFMA R31, R22, 0.19891236722469329834, R31 ;  /* 0x3e4bafaf161f7823 */ /* 0x000fe2000000001f */
[----:B------:R1:W-:Y:S01]  /*77b50*/  STS [R51+0x318], R39 ;  /* 0x0003182733007388 */ /* 0x0003e20000000800 */
[----:B------:R-:W-:Y:S01]  /*77b60*/  FFMA R30, R10, 0.41421356797218322754, R30 ;  /* 0x3ed413cd0a1e7823 */ /* 0x000fe2000000001e */
[C-C-:B0-----:R-:W-:Y:S01]  /*77b70*/  FADD R34, R17.reuse, -R35.reuse ;  /* 0x8000002311227221 */ /* 0x141fe20000000000 */
[----:B------:R-:W-:-:S07]  /*77b80*/  FADD R35, R17, R35 ;  /* 0x0000002311237221 */ /* 0x000fce0000000000 */
[----:B-1---5:R-:W-:Y:S05]  /*77b90*/  WARPSYNC.COLLECTIVE R32, `(.L_x_17097) ;  /* 0x0000000020087348 */ /* 0x022fea0003c00000 */
[----:B------:R-:W-:Y:S01]  /*77ba0*/  NOP ;  /* 0x0000000000007918 */ /* 0x000fe20000000000 */
[----:B-1---5:R-:W-:Y:S05]  /*77bb0*/  ENDCOLLECTIVE ;  /* 0x000000000000791b */ /* 0x022fea0003800000 */
.L_x_17097:
        /* <DEDUP_REMOVED lines=11> */
.L_x_17098:
[----:B------:R0:W2:Y:S01]  /*77c70*/  LDG.E.CONSTANT R32, desc[UR8][R26.64] ;  /* 0x000000081a207981 */ /* 0x0000a2000c1e9900 */
[----:B------:R-:W-:-:S04]  /*77c80*/  IMAD.WIDE R56, R56, 0x4, R28 ;  /* 0x0000000438387825 */ /* 0x000fc800078e021c */
[----:B------:R-:W-:-:S04]  /*77c90*/  IMAD.WIDE R28, R6, 0x4, R26 ;  /* 0x00000004061c7825 */ /* 0x000fc800078e021a */
[----:B0-----:R-:W-:Y:S01]  /*77ca0*/  IMAD.WIDE R26, R59, 0x4, R26 ;  /* 0x000000043b1a7825 */ /* 0x001fe200078e021a */
[----:B------:R0:W3:Y:S03]  /*77cb0*/  LDG.E.CONSTANT R55, desc[UR8][R28.64] ;  /* 0x000000081c377981 */ /* 0x0000e6000c1e9900 */
[----:B------:R-:W-:Y:S01]  /*77cc0*/  FMUL R36, R36, 1.9615705013275146484 ;  /* 0x3ffb14be24247820 */ /* 0x000fe20000400000 */
[----:B------:R-:W-:Y:S01]  /*77cd0*/  FMUL R37, R37, 1.6629391908645629883 ;  /* 0x3fd4db3125257820 */ /* 0x000fe20000400000 */
[----:B------:R-:W4:Y:S01]  /*77ce0*/  LDG.E.CONSTANT R39, desc[UR8][R26.64] ;  /* 0x000000081a277981 */ /* 0x000f22000c1e9900 */
[----:B0-----:R-:W-:-:S05]  /*77cf0*/  IMAD.WIDE R28, R6, 0x4, R26 ;  /* 0x00000004061c7825 */ /* 0x001fca00078e021a */
[----:B------:R0:W3:Y:S04]  /*77d00*/  LDG.E.CONSTANT R53, desc[UR8][R28.64] ;  /* 0x000000081c357981 */ /* 0x0000e8000c1e9900 */
[----:B------:R1:W-:Y:S01]  /*77d10*/  STS [R51+0x84], R36 ;  /* 0x0000842433007388 */ /* 0x0003e20000000800 */
[----:B0-----:R-:W-:-:S05]  /*77d20*/  IMAD.WIDE R28, R59, 0x4, R26 ;  /* 0x000000043b1c7825 */ /* 0x001fca00078e021a */
[----:B-1----:R0:W4:Y:S01]  /*77d30*/  LDG.E.CONSTANT R36, desc[UR8][R28.64] ;  /* 0x000000081c247981 */ /* 0x002122000c1e9900 */
[----:B------:R-:W-:-:S04]  /*77d40*/  IMAD.WIDE R26, R6, 0x4, R28 ;  /* 0x00000004061a7825 */ /* 0x000fc800078e021c */
[----:B------:R-:W-:Y:S01]  /*77d50*/  FMUL R47, R19, -1.6629391908645629883 ;  /* 0xbfd4db31132f7820 */ /* 0x000fe20000400000 */
[----:B------:R-:W-:Y:S01]  /*77d60*/  FMUL R35, R35, 1.4142135381698608398 ;  /* 0x3fb504f323237820 */ /* 0x000fe20000400000 */
[----:B------:R1:W-:Y:S01]  /*77d70*/  STS [R51+0x18c], R37 ;  /* 0x00018c2533007388 */ /* 0x0003e20000000800 */
[----:B------:R-:W-:-:S03]  /*77d80*/  FMUL R31, R31, 1.9615705013275146484 ;  /* 0x3ffb14be1f1f7820 */ /* 0x000fc60000400000 */
[----:B------:R1:W3:Y:S01]  /*77d90*/  LDG.E.CONSTANT R19, desc[UR8][R26.64] ;  /* 0x000000081a137981 */ /* 0x0002e2000c1e9900 */
[----:B0-----:R-:W-:-:S05]  /*77da0*/  IMAD.WIDE R28, R59, 0x4, R28 ;  /* 0x000000043b1c7825 */ /* 0x001fca00078e021c */
[----:B-1----:R0:W4:Y:S01]  /*77db0*/  LDG.E.CONSTANT R37, desc[UR8][R28.64] ;  /* 0x000000081c257981 */ /* 0x002122000c1e9900 */
[----:B------:R-:W-:-:S03]  /*77dc0*/  IMAD.WIDE R26, R6, 0x4, R28 ;  /* 0x00000004061a7825 */ /* 0x000fc600078e021c */
[----:B------:R1:W-:Y:S04]  /*77dd0*/  STS [R51], R35 ;  /* 0x0000002333007388 */ /* 0x0003e80000000800 */
[----:B------:R1:W-:Y:S01]  /*77de0*/  STS [R51+0x39c], R31 ;  /* 0x00039c1f33007388 */ /* 0x0003e20000000800 */
[----:B0-----:R-:W-:-:S03]  /*77df0*/  IMAD.WIDE R28, R59, 0x4, R28 ;  /* 0x000000043b1c7825 */ /* 0x001fc600078e021c */
[----:B------:R-:W3:Y:S01]  /*77e00*/  LDG.E.CONSTANT R26, desc[UR8][R26.64] ;  /* 0x000000081a1a7981 */ /* 0x000ee2000c1e9900 */
[----:B-1----:R-:W-:Y:S01]  /*77e10*/  FMUL R35, R30, 1.8477590084075927734 ;  /* 0x3fec835e1e237820 */ /* 0x002fe20000400000 */
[----:B------:R-:W-:-:S05]  /*77e20*/  IMAD.WIDE R30, R6, 0x4, R28 ;  /* 0x00000004061e7825 */ /* 0x000fca00078e021c */
[----:B------:R-:W4:Y:S01]  /*77e30*/  LDG.E.CONSTANT R27, desc[UR8][R30.64] ;  /* 0x000000081e1b7981 */ /* 0x000f22000c1e9900 */
[----:B------:R-:W-:Y:S01]  /*77e40*/  FMUL R52, R34, 1.4142135381698608398 ;  /* 0x3fb504f322347820 */ /* 0x000fe20000400000 */
[----:B------:R-:W-:Y:S02]  /*77e50*/  FMUL R34, R33, 1.8477590084075927734 ;  /* 0x3fec835e21227820 */ /* 0x000fe40000400000 */
[----:B------:R-:W-:Y:S04]  /*77e60*/  STS [R51+0x318], R35 ;  /* 0x0003182333007388 */ /* 0x000fe80000000800 */
[----:B------:R-:W-:Y:S04]  /*77e70*/  STS [R51+0x108], R34 ;  /* 0x0001082233007388 */ /* 0x000fe80000000800 */
[----:B------:R0:W-:Y:S04]  /*77e80*/  STL [R1+0x1b4], R43 ;  /* 0x0001b42b01007387 */ /* 0x0001e80000100800 */
[----:B0-----:R0:W4:Y:S02]  /*77e90*/  LDG.E.CONSTANT R43, desc[UR8][R28.64] ;  /* 0x000000081c2b7981 */ /* 0x001124000c1e9900 */
[----:B0-----:R-:W-:-:S05]  /*77ea0*/  IMAD.WIDE R28, R59, 0x4, R28 ;  /* 0x000000043b1c7825 */ /* 0x001fca00078e021c */
[----:B------:R0:W4:Y:S01]  /*77eb0*/  LDG.E.CONSTANT R35, desc[UR8][R28.64] ;  /* 0x000000081c237981 */ /* 0x000122000c1e9900 */
[----:B------:R-:W-:-:S04]  /*77ec0*/  IMAD.WIDE R30, R6, 0x4, R28 ;  /* 0x00000004061e7825 */ /* 0x000fc800078e021c */
[----:B0-----:R-:W-:-:S05]  /*77ed0*/  IMAD.WIDE R28, R59, 0x4, R28 ;  /* 0x000000043b1c7825 */ /* 0x001fca00078e021c */
[----:B------:R0:W4:Y:S02]  /*77ee0*/  LDG.E.CONSTANT R34, desc[UR8][R28.64] ;  /* 0x000000081c227981 */ /* 0x000124000c1e9900 */
[----:B0-----:R-:W-:-:S05]  /*77ef0*/  IMAD.WIDE R28, R6, 0x4, R28 ;  /* 0x00000004061c7825 */ /* 0x001fca00078e021c */
[----:B------:R3:W4:Y:S04]  /*77f00*/  LDG.E.CONSTANT R33, desc[UR8][R28.64] ;  /* 0x000000081c217981 */ /* 0x000728000c1e9900 */
[----:B--2---:R0:W-:Y:S04]  /*77f10*/  STL [R1+0x188], R32 ;  /* 0x0001882001007387 */ /* 0x0041e80000100800 */
[----:B0-----:R-:W2:Y:S01]  /*77f20*/  LDG.E.CONSTANT R32, desc[UR8][R30.64] ;  /* 0x000000081e207981 */ /* 0x001ea2000c1e9900 */
[C-C-:B---3--:R-:W-:Y:S01]  /*77f30*/  FADD R29, -R19.reuse, R26.reuse ;  /* 0x0000001a131d7221 */ /* 0x148fe20000000100 */
[----:B------:R-:W-:Y:S01]  /*77f40*/  FADD R19, R19, R26 ;  /* 0x0000001a13137221 */ /* 0x000fe20000000000 */
[C-C-:B----4-:R-:W-:Y:S01]  /*77f50*/  FADD R26, R53.reuse, -R27.reuse ;  /* 0x8000001b351a7221 */ /* 0x150fe20000000000 */
[----:B------:R-:W-:-:S02]  /*77f60*/  FADD R27, R53, R27 ;  /* 0x0000001b351b7221 */ /* 0x000fc40000000000 */
[----:B------:R0:W5:Y:S04]  /*77f70*/  LDG.E.CONSTANT R53, desc[UR8][R56.64] ;  /* 0x0000000838357981 */ /* 0x000168000c1e9900 */
[----:B------:R1:W-:Y:S04]  /*77f80*/  STL [R1+0x154], R39 ;  /* 0x0001542701007387 */ /* 0x0003e80000100800 */
[----:B------:R3:W-:Y:S04]  /*77f90*/  STS [R51+0x294], R47 ;  /* 0x0002942f33007388 */ /* 0x0007e80000000800 */
[----:B------:R-:W-:Y:S04]  /*77fa0*/  STL [R1+0x124], R36 ;  /* 0x0001242401007387 */ /* 0x000fe80000100800 */
[----:B------:R4:W-:Y:S04]  /*77fb0*/  STL [R1+0x10c], R37 ;  /* 0x00010c2501007387 */ /* 0x0009e80000100800 */
[----:B------:R0:W-:Y:S04]  /*77fc0*/  STS [R51+0x210], R52 ;  /* 0x0002103433007388 */ /* 0x0001e80000000800 */
[----:B------:R0:W-:Y:S04]  /*77fd0*/  STL [R1+0xfc], R43 ;  /* 0x0000fc2b01007387 */ /* 0x0001e80000100800 */
[----:B------:R0:W-:Y:S01]  /*77fe0*/  STL [R1+0xf0], R35 ;  /* 0x0000f02301007387 */ /* 0x0001e20000100800 */
[C-C-:B------:R-:W-:Y:S01]  /*77ff0*/  FADD R28, R40.reuse, -R33.reuse ;  /* 0x80000021281c7221 */ /* 0x140fe20000000000 */
[----:B------:R-:W-:-:S04]  /*78000*/  FADD R33, R40, R33 ;  /* 0x0000002128217221 */ /* 0x000fc80000000000 */
[----:B-1----:R-:W-:Y:S01]  /*78010*/  FADD R39, R33, -R19 ;  /* 0x8000001321277221 */ /* 0x002fe20000000000 */
[----:B------:R0:W-:Y:S01]  /*78020*/  STL [R1+0xd4], R34 ;  /* 0x0000d42201007387 */ /* 0x0001e20000100800 */
[----:B--2---:R-:W-:-:S04]  /*78030*/  FADD R30, R55, -R32 ;  /* 0x80000020371e7221 */ /* 0x004fc80000000000 */
[C-C-:B------:R-:W-:Y:S01]  /*78040*/  FADD R31, R26.reuse, R30.reuse ;  /* 0x0000001e1a1f7221 */ /* 0x140fe20000000000 */
[----:B------:R-:W-:Y:S01]  /*78050*/  FADD R26, R26, -R30 ;  /* 0x8000001e1a1a7221 */ /* 0x000fe20000000000 */
[----:B------:R-:W-:-:S03]  /*78060*/  FADD R32, R55, R32 ;  /* 0x0000002037207221 */ /* 0x000fc60000000000 */
[C-C-:B------:R-:W-:Y:S01]  /*78070*/  FFMA R30, R26.reuse, -0.70710676908493041992, R29.reuse ;  /* 0xbf3504f31a1e7823 */ /* 0x140fe2000000001d */
[----:B------:R-:W-:Y:S01]  /*78080*/  FFMA R29, R26, 0.70710676908493041992, R29 ;  /* 0x3f3504f31a1d7823 */ /* 0x000fe2000000001d */
[----:B------:R-:W-:Y:S01]  /*78090*/  FADD R26, R33, R19 ;  /* 0x00000013211a7221 */ /* 0x000fe20000000000 */
[C-C-:B---3--:R-:W-:Y:S01]  /*780a0*/  FFMA R47, R31.reuse, -0.70710676908493041992, R28.reuse ;  /* 0xbf3504f31f2f7823 */ /* 0x148fe2000000001c */
[C-C-:B------:R-:W-:Y:S01]  /*780b0*/  FADD R19, R32.reuse, R27.reuse ;  /* 0x0000001b20137221 */ /* 0x140fe20000000000 */
[----:B------:R-:W-:Y:S01]  /*780c0*/  FFMA R28, R31, 0.70710676908493041992, R28 ;  /* 0x3f3504f31f1c7823 */ /* 0x000fe2000000001c */
[----:B------:R-:W-:Y:S02]  /*780d0*/  FADD R40, -R32, R27 ;  /* 0x0000001b20287221 */ /* 0x000fe40000000100 */
[C-C-:B----4-:R-:W-:Y:S01]  /*780e0*/  FADD R37, R26.reuse, -R19.reuse ;  /* 0x800000131a257221 */ /* 0x150fe20000000000 */
[----:B------:R-:W-:Y:S01]  /*780f0*/  FADD R26, R26, R19 ;  /* 0x000000131a1a7221 */ /* 0x000fe20000000000 */
[----:B------:R-:W-:Y:S01]  /*78100*/  FFMA R27, R29, -0.19891236722469329834, R28 ;  /* 0xbe4bafaf1d1b7823 */ /* 0x000fe2000000001c */
[----:B------:R-:W-:Y:S01]  /*78110*/  MOV R32, 0xffffffff ;  /* 0xffffffff00207802 */ /* 0x000fe20000000f00 */
[----:B------:R-:W-:Y:S01]  /*78120*/  FFMA R36, R30, 0.66817861795425415039, R47 ;  /* 0x3f2b0dc11e247823 */ /* 0x000fe2000000002f */
[----:B------:R-:W-:Y:S01]  /*78130*/  FMUL R26, R26, 1.4142135381698608398 ;  /* 0x3fb504f31a1a7820 */ /* 0x000fe20000400000 */
[----:B------:R-:W-:Y:S01]  /*78140*/  FMUL R27, R27, 1.9615705013275146484 ;  /* 0x3ffb14be1b1b7820 */ /* 0x000fe20000400000 */
[----:B------:R-:W-:Y:S01]  /*78150*/  FFMA R47, R47, -0.66817861795425415039, R30 ;  /* 0xbf2b0dc12f2f7823 */ /* 0x000fe2000000001e */
[----:B0-----:R-:W-:-:S07]  /*78160*/  FFMA R58, R28, 0.19891236722469329834, R29 ;  /* 0x3e4bafaf1c3a7823 */ /* 0x001fce000000001d */
[----:B-----5:R-:W-:Y:S05]  /*78170*/  WARPSYNC.COLLECTIVE R32, `(.L_x_17099) ;  /* 0x0000000020087348 */ /* 0x020fea0003c00000 */
[----:B------:R-:W-:Y:S01]  /*78180*/  NOP ;  /* 0x0000000000007918 */ /* 0x000fe20000000000 */
[----:B-----5:R-:W-:Y:S05]  /*78190*/  ENDCOLLECTIVE ;  /* 0x000000000000791b */ /* 0x020fea0003800000 */
.L_x_17099:
        /* <DEDUP_REMOVED lines=11> */
.L_x_17100:
[----:B------:R0:W-:Y:S04]  /*78250*/  STS [R51], R26 ;  /* 0x0000001a33007388 */ /* 0x0001e80000000800 */
[----:B------:R1:W-:Y:S01]  /*78260*/  STS [R51+0x84], R27 ;  /* 0x0000841b33007388 */ /* 0x0003e20000000800 */
[----:B0-----:R-:W-:Y:S01]  /*78270*/  FFMA R26, R40, -0.41421356797218322754, R39 ;  /* 0xbed413cd281a7823 */ /* 0x001fe20000000027 */
[----:B-1----:R-:W-:-:S03]  /*78280*/  FFMA R27, R39, 0.41421356797218322754, R40 ;  /* 0x3ed413cd271b7823 */ /* 0x002fc60000000028 */
[----:B------:R-:W-:Y:S01]  /*78290*/  FMUL R26, R26, 1.8477590084075927734 ;  /* 0x3fec835e1a1a7820 */ /* 0x000fe20000400000 */
[----:B------:R-:W-:-:S04]  /*782a0*/  FMUL R27, R27, 1.8477590084075927734 ;  /* 0x3fec835e1b1b7820 */ /* 0x000fc80000400000 */
[----:B------:R-:W-:Y:S04]  /*782b0*/  STS [R51+0x108], R26 ;  /* 0x0001081a33007388 */ /* 0x000fe80000000800 */
[----:B------:R0:W-:Y:S01]  /*782c0*/  STS [R51+0x318], R27 ;  /* 0x0003181b33007388 */ /* 0x0001e20000000800 */
[----:B------:R-:W-:Y:S01]  /*782d0*/  FMUL R36, R36, 1.6629391908645629883 ;  /* 0x3fd4db3124247820 */ /* 0x000fe20000400000 */
[----:B------:R-:W-:Y:S01]  /*782e0*/  FMUL R37, R37, 1.4142135381698608398 ;  /* 0x3fb504f325257820 */ /* 0x000fe20000400000 */
[----:B0-----:R-:W-:-:S05]  /*782f0*/  IMAD.WIDE R26, R6, 0x4, R56 ;  /* 0x00000004061a7825 */ /* 0x001fca00078e0238 */
[----:B------:R0:W2:Y:S01]  /*78300*/  LDG.E.CONSTANT R40, desc[UR8][R26.64] ;  /* 0x000000081a287981 */ /* 0x0000a2000c1e9900 */
[----:B------:R-:W-:-:S03]  /*78310*/  FMUL R58, R58, 1.9615705013275146484 ;  /* 0x3ffb14be3a3a7820 */ /* 0x000fc60000400000 */
[----:B------:R-:W-:Y:S01]  /*78320*/  STS [R51+0x18c], R36 ;  /* 0x00018c2433007388 */ /* 0x000fe20000000800 */
[----:B0-----:R-:W-:-:S03]  /*78330*/  IMAD.WIDE R26, R59, 0x4, R56 ;  /* 0x000000043b1a7825 */ /* 0x001fc600078e0238 */
[----:B------:R0:W-:Y:S04]  /*78340*/  STS [R51+0x210], R37 ;  /* 0x0002102533007388 */ /* 0x0001e80000000800 */
[----:B------:R1:W3:Y:S01]  /*78350*/  LDG.E.CONSTANT R61, desc[UR8][R26.64] ;  /* 0x000000081a3d7981 */ /* 0x0002e2000c1e9900 */
[----:B0-----:R-:W-:-:S04]  /*78360*/  IMAD.WIDE R36, R6, 0x4, R26 ;  /* 0x0000000406247825 */ /* 0x001fc800078e021a */
[----:B-1----:R-:W-:Y:S01]  /*78370*/  IMAD.WIDE R26, R59, 0x4, R26 ;  /* 0x000000043b1a7825 */ /* 0x002fe200078e021a */
[----:B------:R0:W-:Y:S04]  /*78380*/  STS [R51+0x39c], R58 ;  /* 0x00039c3a33007388 */ /* 0x0001e80000000800 */
[----:B------:R1:W4:Y:S04]  /*78390*/  LDG.E.CONSTANT R32, desc[UR8][R36.64] ;  /* 0x0000000824207981 */ /* 0x000328000c1e9900 */
[----:B0-----:R0:W2:Y:S01]  /*783a0*/  LDG.E.CONSTANT R58, desc[UR8][R26.64] ;  /* 0x000000081a3a7981 */ /* 0x0010a2000c1e9900 */
[----:B-1----:R-:W-:-:S05]  /*783b0*/  IMAD.WIDE R36, R6, 0x4, R26 ;  /* 0x0000000406247825 */ /* 0x002fca00078e021a */
[----:B------:R1:W4:Y:S01]  /*783c0*/  LDG.E.CONSTANT R39, desc[UR8][R36.64] ;  /* 0x0000000824277981 */ /* 0x000322000c1e9900 */
[----:B0-----:R-:W-:-:S05]  /*783d0*/  IMAD.WIDE R26, R59, 0x4, R26 ;  /* 0x000000043b1a7825 */ /* 0x001fca00078e021a */
[----:B------:R0:W4:Y:S01]  /*783e0*/  LDG.E.CONSTANT R57, desc[UR8][R26.64] ;  /* 0x000000081a397981 */ /* 0x000122000c1e9900 */
[----:B-1----:R-:W-:-:S04]  /*783f0*/  IMAD.WIDE R36, R6, 0x4, R26 ;  /* 0x0000000406247825 */ /* 0x002fc800078e021a */
[----:B------:R-:W-:Y:S01]  /*78400*/  FMUL R47, R47, -1.6629391908645629883 ;  /* 0xbfd4db312f2f7820 */ /* 0x000fe20000400000 */
[----:B------:R1:W4:Y:S01]  /*78410*/  LDG.E.CONSTANT R43, desc[UR8][R36.64] ;  /* 0x00000008242b7981 */ /* 0x000322000c1e9900 */
[----:B0-----:R-:W-:-:S05]  /*78420*/  IMAD.WIDE R26, R59, 0x4, R26 ;  /* 0x000000043b1a7825 */ /* 0x001fca00078e021a */
[----:B------:R0:W4:Y:S01]  /*78430*/  LDG.E.CONSTANT R60, desc[UR8][R26.64] ;  /* 0x000000081a3c7981 */ /* 0x000122000c1e9900 */
[----:B-1----:R-:W-:-:S03]  /*78440*/  IMAD.WIDE R36, R6, 0x4, R26 ;  /* 0x0000000406247825 */ /* 0x002fc600078e021a */
[----:B------:R1:W-:Y:S01]  /*78450*/  STS [R51+0x294], R47 ;  /* 0x0002942f33007388 */ /* 0x0003e20000000800 */
[----:B0-----:R-:W-:-:S03]  /*78460*/  IMAD.WIDE R26, R59, 0x4, R26 ;  /* 0x000000043b1a7825 */ /* 0x001fc600078e021a */
[----:B-1----:R0:W4:Y:S04]  /*78470*/  LDG.E.CONSTANT R47, desc[UR8][R36.64] ;  /* 0x00000008242f7981 */ /* 0x002128000c1e9900 */
[----:B------:R1:W4:Y:S01]  /*78480*/  LDG.E.CONSTANT R56, desc[UR8][R26.64] ;  /* 0x000000081a387981 */ /* 0x000322000c1e9900 */
[----:B0-----:R-:W-:-:S04]  /*78490*/  IMAD.WIDE R36, R6, 0x4, R26 ;  /* 0x0000000406247825 */ /* 0x001fc800078e021a */
[----:B-1----:R-:W-:Y:S01]  /*784a0*/  IMAD.WIDE R26, R59, 0x4, R26 ;  /* 0x000000043b1a7825 */ /* 0x002fe200078e021a */
[----:B------:R0:W4:Y:S04]  /*784b0*/  LDG.E.CONSTANT R55, desc[UR8][R36.64] ;  /* 0x0000000824377981 */ /* 0x000128000c1e9900 */
        /* <DEDUP_REMOVED lines=9> */
[----:B--2---:R-:W-:Y:S04]  /*78550*/  STL [R1+0x48], R58 ;  /* 0x0000483a01007387 */ /* 0x004fe80000100800 */
[----:B----4-:R1:W-:Y:S04]  /*78560*/  STL [R1+0x40], R57 ;  /* 0x0000403901007387 */ /* 0x0103e80000100800 */
[----:B------:R2:W-:Y:S01]  /*78570*/  STL [R1+0x30], R60 ;  /* 0x0000303c01007387 */ /* 0x0005e20000100800 */
[C-C-:B0-----:R-:W-:Y:S01]  /*78580*/  FADD R27, R39.reuse, -R55.reuse ;  /* 0x80000037271b7221 */ /* 0x141fe20000000000 */
[----:B------:R-:W-:Y:S01]  /*78590*/  FADD R39, R39, R55 ;  /* 0x0000003727277221 */ /* 0x000fe20000000000 */
[C-C-:B------:R-:W-:Y:S01]  /*785a0*/  FADD R37, R32.reuse, -R36.reuse ;  /* 0x8000002420257221 */ /* 0x140fe20000000000 */
[----:B------:R-:W-:-:S03]  /*785b0*/  FADD R32, R32, R36 ;  /* 0x0000002420207221 */ /* 0x000fc60000000000 */
[C-C-:B------:R-:W-:Y:S01]  /*785c0*/  FADD R36, R27.reuse, R37.reuse ;  /* 0x000000251b247221 */ /* 0x140fe20000000000 */
[----:B------:R-:W-:Y:S01]  /*785d0*/  FADD R27, R27, -R37 ;  /* 0x800000251b1b7221 */ /* 0x000fe20000000000 */
[C-C-:B------:R-:W-:Y:S01]  /*785e0*/  FADD R6, R40.reuse, -R26.reuse ;  /* 0x8000001a28067221 */ /* 0x140fe20000000000 */
[----:B------:R-:W-:Y:S01]  /*785f0*/  FADD R40, R40, R26 ;  /* 0x0000001a28287221 */ /* 0x000fe20000000000 */
[--C-:B------:R-:W-:Y:S02]  /*78600*/  FADD R26, -R43, R47.reuse ;  /* 0x0000002f2b1a7221 */ /* 0x100fe40000000100 */
[C-C-:B------:R-:W-:Y:S01]  /*78610*/  FFMA R59, R36.reuse, -0.70710676908493041992, R6.reuse ;  /* 0xbf3504f3243b7823 */ /* 0x140fe20000000006 */
[----:B------:R-:W-:Y:S01]  /*78620*/  FFMA R6, R36, 0.70710676908493041992, R6 ;  /* 0x3f3504f324067823 */ /* 0x000fe20000000006 */
[--C-:B------:R-:W-:Y:S01]  /*78630*/  FFMA R36, R27, -0.70710676908493041992, R26.reuse ;  /* 0xbf3504f31b247823 */ /* 0x100fe2000000001a */
[----:B------:R-:W-:Y:S01]  /*78640*/  FADD R43, R43, R47 ;  /* 0x0000002f2b2b7221 */ /* 0x000fe20000000000 */
[----:B------:R-:W-:-:S02]  /*78650*/  FFMA R26, R27, 0.70710676908493041992, R26 ;  /* 0x3f3504f31b1a7823 */ /* 0x000fc4000000001a */
[----:B-1----:R-:W-:Y:S01]  /*78660*/  FFMA R57, R36, 0.66817861795425415039, R59 ;  /* 0x3f2b0dc124397823 */ /* 0x002fe2000000003b */
[----:B------:R-:W-:Y:S01]  /*78670*/  FFMA R59, R59, -0.66817861795425415039, R36 ;  /* 0xbf2b0dc13b3b7823 */ /* 0x000fe20000000024 */
[----:B------:R-:W-:Y:S01]  /*78680*/  FADD R27, R40, R43 ;  /* 0x0000002b281b7221 */ /* 0x000fe20000000000 */
[--C-:B------:R-:W-:Y:S01]  /*78690*/  FADD R36, R32, R39.reuse ;  /* 0x0000002720247221 */ /* 0x100fe20000000000 */
[----:B------:R-:W-:Y:S01]  /*786a0*/  FFMA R47, R26, -0.19891236722469329834, R6 ;  /* 0xbe4bafaf1a2f7823 */ /* 0x000fe20000000006 */
[----:B--2---:R-:W-:Y:S02]  /*786b0*/  FADD R60, -R32, R39 ;  /* 0x00000027203c7221 */ /* 0x004fe40000000100 */
[C-C-:B------:R-:W-:Y:S01]  /*786c0*/  FADD R61, R27.reuse, -R36.reuse ;  /* 0x800000241b3d7221 */ /* 0x140fe20000000000 */
[----:B------:R-:W-:Y:S01]  /*786d0*/  FADD R27, R27, R36 ;  /* 0x000000241b1b7221 */ /* 0x000fe20000000000 */
[----:B------:R-:W-:Y:S01]  /*786e0*/  MOV R32, 0xffffffff ;  /* 0xffffffff00207802 */ /* 0x000fe20000000f00 */
[----:B------:R-:W-:Y:S01]  /*786f0*/  FMUL R47, R47, 1.9615705013275146484 ;  /* 0x3ffb14be2f2f7820 */ /* 0x000fe20000400000 */
[----:B------:R0:W-:Y:S01]  /*78700*/  STL [R1+0x2c], R56 ;  /* 0x00002c3801007387 */ /* 0x0001e20000100800 */
[----:B------:R-:W-:Y:S01]  /*78710*/  FADD R58, R40, -R43 ;  /* 0x8000002b283a7221 */ /* 0x000fe20000000000 */
[----:B------:R-:W-:-:S07]  /*78720*/  FMUL R55, R27, 1.4142135381698608398 ;  /* 0x3fb504f31b377820 */ /* 0x000fce0000400000 */
[----:B0----5:R-:W-:Y:S05]  /*78730*/  WARPSYNC.COLLECTIVE R32, `(.L_x_17101) ;  /* 0x0000000020087348 */ /* 0x021fea0003c00000 */
[----:B------:R-:W-:Y:S01]  /*78740*/  NOP ;  /* 0x0000000000007918 */ /* 0x000fe20000000000 */
[----:B0----5:R-:W-:Y:S05]  /*78750*/  ENDCOLLECTIVE ;  /* 0x000000000000791b */ /* 0x021fea0003800000 */
.L_x_17101:
[----:B------:R0:W1:Y:S01]  /*78760*/  LDS R40, [R50] ;  /* 0x0000000032287984 */ /* 0x0000620000000800 */
[----:B------:R-:W-:-:S03]  /*78770*/  FFMA R56, R6, 0.19891236722469329834, R26 ;  /* 0x3e4bafaf06387823 */ /* 0x000fc6000000001a */
        /* <DEDUP_REMOVED lines=10> */
.L_x_17102:
[----:B------:R0:W-:Y:S02]  /*78820*/  STS [R51+0x84], R47 ;  /* 0x0000842f33007388 */ /* 0x0001e40000000800 */
[----:B0-----:R-:W-:-:S04]  /*78830*/  FFMA R47, R60, -0.41421356797218322754, R58 ;  /* 0xbed413cd3c2f7823 */ /* 0x001fc8000000003a */
[----:B------:R-:W-:-:S05]  /*78840*/  FMUL R47, R47, 1.8477590084075927734 ;  /* 0x3fec835e2f2f7820 */ /* 0x000fca0000400000 */
[----:B------:R0:W-:Y:S01]  /*78850*/  STS [R51+0x108], R47 ;  /* 0x0001082f33007388 */ /* 0x0001e20000000800 */
[----:B------:R-:W-:Y:S01]  /*78860*/  FMUL R32, R61, 1.4142135381698608398 ;  /* 0x3fb504f33d207820 */ /* 0x000fe20000400000 */
[C-C-:B0-----:R-:W-:Y:S01]  /*78870*/  FADD R47, -R46.reuse, R45.reuse ;  /* 0x0000002d2e2f7221 */ /* 0x141fe20000000100 */
[----:B------:R-:W-:Y:S01]  /*78880*/  FADD R45, R46, R45 ;  /* 0x0000002d2e2d7221 */ /* 0x000fe20000000000 */
[C-C-:B------:R-:W-:Y:S01]  /*78890*/  FADD R46, R48.reuse, -R44.reuse ;  /* 0x8000002c302e7221 */ /* 0x140fe20000000000 */
[----:B------:R-:W-:Y:S01]  /*788a0*/  FADD R44, R48, R44 ;  /* 0x0000002c302c7221 */ /* 0x000fe20000000000 */
[C-C-:B------:R-:W-:Y:S01]  /*788b0*/  FADD R48, R49.reuse, -R42.reuse ;  /* 0x8000002a31307221 */ /* 0x140fe20000000000 */
[----:B------:R-:W-:Y:S01]  /*788c0*/  FADD R42, R49, R42 ;  /* 0x0000002a312a7221 */ /* 0x000fe20000000000 */
[----:B------:R0:W-:Y:S02]  /*788d0*/  STS [R51+0x210], R32 ;  /* 0x0002102033007388 */ /* 0x0001e40000000800 */
[C-C-:B------:R-:W-:Y:S01]  /*788e0*/  FADD R49, R46.reuse, R48.reuse ;  /* 0x000000302e317221 */ /* 0x140fe20000000000 */
[----:B------:R-:W-:Y:S01]  /*788f0*/  FADD R46, R46, -R48 ;  /* 0x800000302e2e7221 */ /* 0x000fe20000000000 */
[----:B------:R1:W-:Y:S01]  /*78900*/  STS [R51], R55 ;  /* 0x0000003733007388 */ /* 0x0003e20000000800 */
[----:B------:R-:W-:-:S02]  /*78910*/  FMUL R59, R59, -1.6629391908645629883 ;  /* 0xbfd4db313b3b7820 */ /* 0x000fc40000400000 */
[----:B------:R-:W-:Y:S01]  /*78920*/  FFMA R48, R46, -0.70710676908493041992, R47 ;  /* 0xbf3504f32e307823 */ /* 0x000fe2000000002f */
[C-C-:B0-----:R-:W-:Y:S01]  /*78930*/  FADD R32, R54.reuse, -R41.reuse ;  /* 0x8000002936207221 */ /* 0x141fe20000000000 */
[----:B------:R-:W-:Y:S01]  /*78940*/  FADD R41, R54, R41 ;  /* 0x0000002936297221 */ /* 0x000fe20000000000 */
[----:B------:R-:W-:Y:S01]  /*78950*/  FFMA R47, R46, 0.70710676908493041992, R47 ;  /* 0x3f3504f32e2f7823 */ /* 0x000fe2000000002f */
[----:B-1----:R-:W-:Y:S02]  /*78960*/  FFMA R55, R58, 0.41421356797218322754, R60 ;  /* 0x3ed413cd3a377823 */ /* 0x002fe4000000003c */
[C-C-:B------:R-:W-:Y:S01]  /*78970*/  FADD R46, R41.reuse, R45.reuse ;  /* 0x0000002d292e7221 */ /* 0x140fe20000000000 */
[----:B------:R-:W-:Y:S01]  /*78980*/  FADD R45, R41, -R45 ;  /* 0x8000002d292d7221 */ /* 0x000fe20000000000 */
[----:B------:R-:W-:Y:S01]  /*78990*/  FADD R41, R42, R44 ;  /* 0x0000002c2a297221 */ /* 0x000fe20000000000 */
[----:B------:R-:W-:Y:S01]  /*789a0*/  FMUL R55, R55, 1.8477590084075927734 ;  /* 0x3fec835e37377820 */ /* 0x000fe20000400000 */
[C-C-:B------:R-:W-:Y:S01]  /*789b0*/  FFMA R58, R49.reuse, -0.70710676908493041992, R32.reuse ;  /* 0xbf3504f3313a7823 */ /* 0x140fe20000000020 */
[----:B------:R-:W-:Y:S01]  /*789c0*/  FFMA R32, R49, 0.70710676908493041992, R32 ;  /* 0x3f3504f331207823 */ /* 0x000fe20000000020 */
[----:B------:R0:W-:Y:S01]  /*789d0*/  STS [R51+0x294], R59 ;  /* 0x0002943b33007388 */ /* 0x0001e20000000800 */
[----:B------:R-:W-:Y:S01]  /*789e0*/  FMUL R57, R57, 1.6629391908645629883 ;  /* 0x3fd4db3139397820 */ /* 0x000fe20000400000 */
[----:B------:R-:W-:Y:S01]  /*789f0*/  FMUL R56, R56, 1.9615705013275146484 ;  /* 0x3ffb14be38387820 */ /* 0x000fe20000400000 */
[----:B------:R-:W-:Y:S01]  /*78a00*/  FADD R42, -R42, R44 ;  /* 0x0000002c2a2a7221 */ /* 0x000fe20000000100 */
[----:B------:R1:W-:Y:S01]  /*78a10*/  STS [R51+0x318], R55 ;  /* 0x0003183733007388 */ /* 0x0003e20000000800 */
[C-C-:B0-----:R-:W-:Y:S01]  /*78a20*/  FADD R59, R46.reuse, -R41.reuse ;  /* 0x800000292e3b7221 */ /* 0x141fe20000000000 */
[----:B------:R-:W-:Y:S01]  /*78a30*/  FADD R46, R46, R41 ;  /* 0x000000292e2e7221 */ /* 0x000fe20000000000 */
[----:B------:R-:W-:Y:S01]  /*78a40*/  FFMA R41, R32, 0.19891236722469329834, R47 ;  /* 0x3e4bafaf20297823 */ /* 0x000fe2000000002f */
[----:B-1----:R-:W-:Y:S01]  /*78a50*/  FFMA R55, R47, -0.19891236722469329834, R32 ;  /* 0xbe4bafaf2f377823 */ /* 0x002fe20000000020 */
[----:B------:R-:W-:Y:S01]  /*78a60*/  MOV R32, 0xffffffff ;  /* 0xffffffff00207802 */ /* 0x000fe20000000f00 */
[----:B------:R-:W-:Y:S01]  /*78a70*/  FFMA R61, R42, -0.41421356797218322754, R45 ;  /* 0xbed413cd2a3d7823 */ /* 0x000fe2000000002d */
[----:B------:R0:W-:Y:S01]  /*78a80*/  STS [R51+0x18c], R57 ;  /* 0x00018c3933007388 */ /* 0x0001e20000000800 */
[----:B------:R-:W-:Y:S01]  /*78a90*/  FFMA R60, R48, 0.66817861795425415039, R58 ;  /* 0x3f2b0dc1303c7823 */ /* 0x000fe2000000003a */
[----:B------:R-:W-:-:S02]  /*78aa0*/  FFMA R58, R58, -0.66817861795425415039, R48 ;  /* 0xbf2b0dc13a3a7823 */ /* 0x000fc40000000030 */
[----:B------:R0:W-:Y:S05]  /*78ab0*/  STS [R51+0x39c], R56 ;  /* 0x00039c3833007388 */ /* 0x0001ea0000000800 */
[----:B0-----:R-:W-:Y:S05]  /*78ac0*/  WARPSYNC.COLLECTIVE R32, `(.L_x_17103) ;  /* 0x0000000020087348 */ /* 0x001fea0003c00000 */
[----:B------:R-:W-:Y:S01]  /*78ad0*/  NOP ;  /* 0x0000000000007918 */ /* 0x000fe20000000000 */
[----:B0-----:R-:W-:Y:S05]  /*78ae0*/  ENDCOLLECTIVE ;  /* 0x000000000000791b */ /* 0x001fea0003800000 */
.L_x_17103:
[----:B------:R-:W-:Y:S01]  /*78af0*/  FFMA R57, R45, 0.41421356797218322754, R42 ;  /* 0x3ed413cd2d397823 */ /* 0x000fe2000000002a */
[----:B------:R0:W1:Y:S01]  /*78b00*/  LDS R44, [R50+0x4] ;  /* 0x00000400322c7984 */ /* 0x0000620000000800 */
[----:B------:R-:W-:-:S03]  /*78b10*/  FMUL R56, R46, 1.4142135381698608398 ;  /* 0x3fb504f32e387820 */ /* 0x000fc60000400000 */
        /* <DEDUP_REMOVED lines=10> */
.L_x_17104:
[----:B------:R-:W-:Y:S02]  /*78bc0*/  FMUL R32, R61, 1.8477590084075927734 ;  /* 0x3fec835e3d207820 */ /* 0x000fe40000400000 */
[----:B------:R-:W2:Y:S01]  /*78bd0*/  LDL.LU R61, [R1+0xc] ;  /* 0x00000c00013d7983 */ /* 0x000ea20000300800 */
[----:B------:R-:W-:Y:S01]  /*78be0*/  FMUL R57, R57, 1.8477590084075927734 ;  /* 0x3fec835e39397820 */ /* 0x000fe20000400000 */
[----:B------:R-:W-:Y:S02]  /*78bf0*/  FMUL R55, R55, 1.9615705013275146484 ;  /* 0x3ffb14be37377820 */ /* 0x000fe40000400000 */
[----:B------:R0:W-:Y:S01]  /*78c00*/  STS [R51], R56 ;  /* 0x0000003833007388 */ /* 0x0001e20000000800 */
[----:B------:R-:W-:-:S03]  /*78c10*/  FMUL R41, R41, 1.9615705013275146484 ;  /* 0x3ffb14be29297820 */ /* 0x000fc60000400000 */
        /* <DEDUP_REMOVED lines=8> */
[----:B------:R2:W-:Y:S04]  /*78ca0*/  STS [R51+0x294], R32 ;  /* 0x0002942033007388 */ /* 0x0005e80000000800 */
[----:B---3--:R0:W5:Y:S04]  /*78cb0*/  LDL.LU R56, [R1+0x14] ;  /* 0x0000140001387983 */ /* 0x0081680000300800 */
[----:B------:R1:W-:Y:S04]  /*78cc0*/  STS [R51+0x39c], R41 ;  /* 0x00039c2933007388 */ /* 0x0003e80000000800 */
[----:B------:R0:W5:Y:S04]  /*78cd0*/  LDL.LU R59, [R1+0x4] ;  /* 0x00000400013b7983 */ /* 0x0001680000300800 */
[----:B------:R0:W5:Y:S04]  /*78ce0*/  LDL.LU R60, [R1+0x1c] ;  /* 0x00001c00013c7983 */ /* 0x0001680000300800 */
[----:B------:R3:W-:Y:S01]  /*78cf0*/  STS [R51+0x210], R55 ;  /* 0x0002103733007388 */ /* 0x0007e20000000800 */
[C-C-:B--2---:R-:W-:Y:S01]  /*78d00*/  FADD R32, R61.reuse, -R21.reuse ;  /* 0x800000153d207221 */ /* 0x144fe20000000000 */
[----:B-1----:R-:W-:-:S02]  /*78d10*/  FADD R41, R61, R21 ;  /* 0x000000153d297221 */ /* 0x002fc40000000000 */
[----:B------:R0:W5:Y:S01]  /*78d20*/  LDL.LU R61, [R1] ;  /* 0x00000000013d7983 */ /* 0x0001620000300800 */
        /* <DEDUP_REMOVED lines=8> */
[C-C-:B---3--:R-:W-:Y:S01]  /*78db0*/  FFMA R55, R12.reuse, -0.70710676908493041992, R32.reuse ;  /* 0xbf3504f30c377823 */ /* 0x148fe20000000020 */
        /* <DEDUP_REMOVED lines=13> */
[----:B------:R-:W-:-:S02]  /*78e90*/  FFMA R15, R15, 0.19891236722469329834, R12 ;  /* 0x3e4bafaf0f0f7823 */ /* 0x000fc4000000000c */
[----:B------:R-:W-:Y:S01]  /*78ea0*/  FMUL R12, R32, 1.4142135381698608398 ;  /* 0x3fb504f3200c7820 */ /* 0x000fe20000400000 */
[----:B------:R-:W-:Y:S01]  /*78eb0*/  MOV R32, 0xffffffff ;  /* 0xffffffff00207802 */ /* 0x000fe20000000f00 */
[----:B------:R-:W-:Y:S01]  /*78ec0*/  FFMA R14, R58, -0.41421356797218322754, R41 ;  /* 0xbed413cd3a0e7823 */ /* 0x000fe20000000029 */
[----:B0-----:R-:W-:-:S07]  /*78ed0*/  FFMA R58, R41, 0.41421356797218322754, R58 ;  /* 0x3ed413cd293a7823 */ /* 0x001fce000000003a */
[----:B-----5:R-:W-:Y:S05]  /*78ee0*/  WARPSYNC.COLLECTIVE R32, `(.L_x_17105) ;  /* 0x0000000020087348 */ /* 0x020fea0003c00000 */
[----:B------:R-:W-:Y:S01]  /*78ef0*/  NOP ;  /* 0x0000000000007918 */ /* 0x000fe20000000000 */
[----:B-----5:R-:W-:Y:S05]  /*78f00*/  ENDCOLLECTIVE ;  /* 0x000000000000791b */ /* 0x020fea0003800000 */
.L_x_17105:
        /* <DEDUP_REMOVED lines=14> */
[----:B------:R-:W-:-:S03]  /*78ff0*/  FMUL R20, R20, 1.6629391908645629883 ;  /* 0x3fd4db3114147820 */ /* 0x000fc60000400000 */
[----:B0-----:R0:W-:Y:S02]  /*79000*/  STL [R1+0x23c], R32 ;  /* 0x00023c2001007387 */ /* 0x0011e40000100800 */
[----:B0-----:R-:W-:Y:S02]  /*79010*/  MOV R32, 0xffffffff ;  /* 0xffffffff00207802 */ /* 0x001fe40000000f00 */
[----:B-1----:R0:W-:Y:S05]  /*79020*/  STL [R1+0x240], R41 ;  /* 0x0002402901007387 */ /* 0x0021ea0000100800 */
[----:B0-----:R-:W-:Y:S05]  /*79030*/  WARPSYNC.COLLECTIVE R32, `(.L_x_17106) ;  /* 0x0000000020087348 */ /* 0x001fea0003c00000 */
[----:B------:R-:W-:Y:S01]  /*79040*/  NOP ;  /* 0x0000000000007918 */ /* 0x000fe20000000000 */
[----:B0-----:R-:W-:Y:S05]  /*79050*/  ENDCOLLECTIVE ;  /* 0x000000000000791b */ /* 0x001fea0003800000 */
.L_x_17106:
[----:B------:R0:W-:Y:S01]  /*79060*/  STS [R51+0x18c], R20 ;  /* 0x00018c1433007388 */ /* 0x0001e20000000800 */
[C-C-:B------:R-:W-:Y:S01]  /*79070*/  FADD R32, R0.reuse, -R61.reuse ;  /* 0x8000003d00207221 */ /* 0x140fe20000000000 */
[----:B0-----:R-:W-:Y:S02]  /*79080*/  FADD R20, R0, R61 ;  /* 0x0000003d00147221 */ /* 0x001fe40000000000 */
[----:B------:R0:W5:Y:S01]  /*79090*/  LDL.LU R61, [R1+0x28] ;  /* 0x00002800013d7983 */ /* 0x0001620000300800 */
[----:B------:R-:W-:Y:S01]  /*790a0*/  FMUL R21, R21, -1.6629391908645629883 ;  /* 0xbfd4db3115157820 */ /* 0x000fe20000400000 */
[----:B------:R-:W-:Y:S01]  /*790b0*/  FMUL R13, R13, 1.9615705013275146484 ;  /* 0x3ffb14be0d0d7820 */ /* 0x000fe20000400000 */
[----:B------:R-:W-:-:S03]  /*790c0*/  FMUL R38, R38, 1.4142135381698608398 ;  /* 0x3fb504f326267820 */ /* 0x000fc60000400000 */
[----:B------:R1:W-:Y:S01]  /*790d0*/  STS [R51+0x294], R21 ;  /* 0x0002941533007388 */ /* 0x0003e20000000800 */
[----:B------:R-:W-:-:S03]  /*790e0*/  FMUL R14, R14, 1.8477590084075927734 ;  /* 0x3fec835e0e0e7820 */ /* 0x000fc60000400000 */
[----:B------:R2:W-:Y:S01]  /*790f0*/  STS [R51], R12 ;  /* 0x0000000c33007388 */ /* 0x0005e20000000800 */
[----:B-1----:R-:W-:-:S03]  /*79100*/  FADD R21, R60, -R59 ;  /* 0x8000003b3c157221 */ /* 0x002fc60000000000 */
[----:B------:R1:W-:Y:S01]  /*79110*/  STS [R51+0x84], R13 ;  /* 0x0000840d33007388 */ /* 0x0003e20000000800 */
[C-C-:B------:R-:W-:Y:S01]  /*79120*/  FADD R41, R21.reuse, R32.reuse ;  /* 0x0000002015297221 */ /* 0x140fe20000000000 */
[----:B------:R-:W-:Y:S01]  /*79130*/  FADD R32, R21, -R32 ;  /* 0x8000002015207221 */ /* 0x000fe20000000000 */
[----:B--2---:R-:W-:Y:S01]  /*79140*/  FADD R12, R55, -R2 ;  /* 0x80000002370c7221 */ /* 0x004fe20000000000 */
[----:B------:R2:W-:Y:S01]  /*79150*/  STS [R51+0x210], R38 ;  /* 0x0002102633007388 */ /* 0x0005e20000000800 */
[----:B------:R-:W-:Y:S01]  /*79160*/  FMUL R15, R15, 1.9615705013275146484 ;  /* 0x3ffb14be0f0f7820 */ /* 0x000fe20000400000 */
[----:B-1----:R-:W-:Y:S01]  /*79170*/  FADD R13, -R56, R57 ;  /* 0x00000039380d7221 */ /* 0x002fe20000000100 */
[----:B------:R-:W-:Y:S01]  /*79180*/  FFMA R21, R41, 0.70710676908493041992, R12 ;  /* 0x3f3504f329157823 */ /* 0x000fe2000000000c */
[----:B------:R1:W-:Y:S01]  /*79190*/  STS [R51+0x108], R14 ;  /* 0x0001080e33007388 */ /* 0x0003e20000000800 */
[----:B------:R-:W-:Y:S01]  /*791a0*/  FADD R2, R55, R2 ;  /* 0x0000000237027221 */ /* 0x000fe20000000000 */
[----:B--2---:R-:W-:Y:S01]  /*791b0*/  FFMA R38, R41, -0.70710676908493041992, R12 ;  /* 0xbf3504f329267823 */ /* 0x004fe2000000000c */
[C-C-:B------:R-:W-:Y:S01]  /*791c0*/  FFMA R12, R32.reuse, -0.70710676908493041992, R13.reuse ;  /* 0xbf3504f3200c7823 */ /* 0x140fe2000000000d */
[----:B------:R2:W-:Y:S01]  /*791d0*/  STS [R51+0x39c], R15 ;  /* 0x00039c0f33007388 */ /* 0x0005e20000000800 */
[----:B------:R-:W-:Y:S01]  /*791e0*/  FFMA R32, R32, 0.70710676908493041992, R13 ;  /* 0x3f3504f320207823 */ /* 0x000fe2000000000d */
[----:B-1----:R-:W-:Y:S01]  /*791f0*/  FADD R14, R56, R57 ;  /* 0x00000039380e7221 */ /* 0x002fe20000000000 */
[----:B------:R-:W-:Y:S01]  /*79200*/  FFMA R13, R12, 0.66817861795425415039, R38 ;  /* 0x3f2b0dc10c0d7823 */ /* 0x000fe20000000026 */
[----:B------:R-:W-:-:S02]  /*79210*/  FFMA R12, R38, -0.66817861795425415039, R12 ;  /* 0xbf2b0dc1260c7823 */ /* 0x000fc4000000000c */
[--C-:B------:R-:W-:Y:S01]  /*79220*/  FADD R38, R2, R14.reuse ;  /* 0x0000000e02267221 */ /* 0x100fe20000000000 */
[----:B--2---:R-:W-:Y:S01]  /*79230*/  FADD R15, R60, R59 ;  /* 0x0000003b3c0f7221 */ /* 0x004fe20000000000 */
[----:B------:R-:W-:-:S03]  /*79240*/  FADD R2, R2, -R14 ;  /* 0x8000000e02027221 */ /* 0x000fc60000000000 */
[C-C-:B------:R-:W-:Y:S01]  /*79250*/  FADD R14, R20.reuse, R15.reuse ;  /* 0x0000000f140e7221 */ /* 0x140fe20000000000 */
[----:B------:R-:W-:Y:S01]  /*79260*/  FADD R56, -R20, R15 ;  /* 0x0000000f14387221 */ /* 0x000fe20000000100 */
[----:B------:R-:W-:Y:S02]  /*79270*/  FMUL R58, R58, 1.8477590084075927734 ;  /* 0x3fec835e3a3a7820 */ /* 0x000fe40000400000 */
        /* <DEDUP_REMOVED lines=8> */
[----:B0----5:R-:W-:Y:S05]  /*79300*/  WARPSYNC.COLLECTIVE R32, `(.L_x_17107) ;  /* 0x0000000020087348 */ /* 0x021fea0003c00000 */
[----:B------:R-:W-:Y:S01]  /*79310*/  NOP ;  /* 0x0000000000007918 */ /* 0x000fe20000000000 */
[----:B0----5:R-:W-:Y:S05]  /*79320*/  ENDCOLLECTIVE ;  /* 0x000000000000791b */ /* 0x021fea0003800000 */
.L_x_17107:
        /* <DEDUP_REMOVED lines=13> */
[----:B---3--:R-:W-:-:S07]  /*79400*/  FMUL R12, R12, -1.6629391908645629883 ;  /* 0xbfd4db310c0c7820 */ /* 0x008fce0000400000 */
[----:B012---:R-:W-:Y:S05]  /*79410*/  WARPSYNC.COLLECTIVE R32, `(.L_x_17108) ;  /* 0x0000000020087348 */ /* 0x007fea0003c00000 */
[----:B------:R-:W-:Y:S01]  /*79420*/  NOP ;  /* 0x0000000000007918 */ /* 0x000fe20000000000 */
[----:B012---:R-:W-:Y:S05]  /*79430*/  ENDCOLLECTIVE ;  /* 0x000000000000791b */ /* 0x007fea0003800000 */
.L_x_17108:
[----:B------:R-:W-:Y:S04]  /*79440*/  STL [R1+0x1f8], R21 ;  /* 0x0001f81501007387 */ /* 0x000fe80000100800 */
[----:B------:R-:W-:Y:S04]  /*79450*/  STS [R51+0x294], R12 ;  /* 0x0002940c33007388 */ /* 0x000fe80000000800 */
[----:B------:R0:W-:Y:S02]  /*79460*/  STL [R1+0x20c], R2 ;  /* 0x00020c0201007387 */ /* 0x0001e40000100800 */
[----:B0-----:R-:W-:Y:S01]  /*79470*/  FMUL R2, R13, 1.6629391908645629883 ;  /* 0x3fd4db310d027820 */ /* 0x001fe20000400000 */
[----:B------:R-:W-:-:S04]  /*79480*/  FMUL R13, R20, 1.4142135381698608398 ;  /* 0x3fb504f3140d7820 */ /* 0x000fc80000400000 */
[----:B------:R0:W-:Y:S04]  /*79490*/  STS [R51+0x18c], R2 ;  /* 0x00018c0233007388 */ /* 0x0001e80000000800 */
[----:B------:R0:W-:Y:S01]  /*794a0*/  STS [R51+0x210], R13 ;  /* 0x0002100d33007388 */ /* 0x0001e20000000800 */
[----:B------:R-:W-:Y:S01]  /*794b0*/  FMUL R14, R14, 1.9615705013275146484 ;  /* 0x3ffb14be0e0e7820 */ /* 0x000fe20000400000 */
[----:B------:R-:W-:Y:S01]  /*794c0*/  FMUL R41, R38, 1.4142135381698608398 ;  /* 0x3fb504f326297820 */ /* 0x000fe20000400000 */
[----:B------:R-:W-:Y:S01]  /*794d0*/  FMUL R55, R55, 1.8477590084075927734 ;  /* 0x3fec835e37377820 */ /* 0x000fe20000400000 */
[----:B------:R-:W-:Y:S01]  /*794e0*/  FMUL R56, R56, 1.8477590084075927734 ;  /* 0x3fec835e38387820 */ /* 0x000fe20000400000 */
[----:B------:R-:W-:Y:S01]  /*794f0*/  FMUL R15, R15, 1.9615705013275146484 ;  /* 0x3ffb14be0f0f7820 */ /* 0x000fe20000400000 */
[----:B------:R0:W-:Y:S04]  /*79500*/  STS [R51+0x84], R14 ;  /* 0x0000840e33007388 */ /* 0x0001e80000000800 */
[----:B------:R0:W-:Y:S04]  /*79510*/  STS [R51], R41 ;  /* 0x0000002933007388 */ /* 0x0001e80000000800 */
[----:B------:R0:W-:Y:S04]  /*79520*/  STS [R51+0x108], R55 ;  /* 0x0001083733007388 */ /* 0x0001e80000000800 */
[----:B------:R0:W-:Y:S04]  /*79530*/  STS [R51+0x318], R56 ;  /* 0x0003183833007388 */ /* 0x0001e80000000800 */
[----:B------:R0:W-:Y:S04]  /*79540*/  STS [R51+0x39c], R15 ;  /* 0x00039c0f33007388 */ /* 0x0001e80000000800 */
[----:B------:R0:W-:Y:S02]  /*79550*/  STL [R1+0x220], R0 ;  /* 0x0002200001007387 */ /* 0x0001e40000100800 */
[----:B0-----:R-:W-:Y:S05]  /*79560*/  WARPSYNC.COLLECTIVE R32, `(.L_x_17109) ;  /* 0x0000000020087348 */ /* 0x001fea0003c00000 */
[----:B------:R-:W-:Y:S01]  /*79570*/  NOP ;  /* 0x0000000000007918 */ /* 0x000fe20000000000 */
[----:B0-----:R-:W-:Y:S05]  /*79580*/  ENDCOLLECTIVE ;  /* 0x000000000000791b */ /* 0x001fea0003800000 */
.L_x_17109:
[----:B------:R-:W-:Y:S01]  /*79590*/  LDS R0, [R50+0x4] ;  /* 0x0000040032007984 */ /* 0x000fe20000000800 */
[C-C-:B------:R-:W-:Y:S01]  /*795a0*/  FADD R12, R61.reuse, -R3.reuse ;  /* 0x800000033d0c7221 */ /* 0x140fe20000000000 */
        /* <DEDUP_REMOVED lines=9> */
[--C-:B------:R-:W-:Y:S01]  /*79640*/  FFMA R4, R13, -0.70710676908493041992, R12.reuse ;  /* 0xbf3504f30d047823 */ /* 0x100fe2000000000c */
[C-C-:B------:R-:W-:Y:S01]  /*79650*/  FFMA R8, R11.reuse, -0.70710676908493041992, R3.reuse ;  /* 0xbf3504f30b087823 */ /* 0x140fe20000000003 */
[----:B------:R-:W-:Y:S01]  /*79660*/  FFMA R11, R11, 0.70710676908493041992, R3 ;  /* 0x3f3504f30b0b7823 */ /* 0x000fe20000000003 */
[----:B------:R-:W-:Y:S02]  /*79670*/  FFMA R12, R13, 0.70710676908493041992, R12 ;  /* 0x3f3504f30d0c7823 */ /* 0x000fe4000000000c */
[----:B------:R-:W-:Y:S01]  /*79680*/  FFMA R3, R8, 0.66817861795425415039, R4 ;  /* 0x3f2b0dc108037823 */ /* 0x000fe20000000004 */
[----:B------:R-:W-:Y:S01]  /*79690*/  FFMA R4, R4, -0.66817861795425415039, R8 ;  /* 0xbf2b0dc104047823 */ /* 0x000fe20000000008 */
[----:B------:R-:W-:Y:S01]  /*796a0*/  FADD R8, R2, R7 ;  /* 0x0000000702087221 */ /* 0x000fe20000000000 */
[C-C-:B------:R-:W-:Y:S01]  /*796b0*/  FADD R13, R16.reuse, R5.reuse ;  /* 0x00000005100d7221 */ /* 0x140fe20000000000 */
[----:B------:R-:W-:Y:S01]  /*796c0*/  FADD R14, -R16, R5 ;  /* 0x00000005100e7221 */ /* 0x000fe20000000100 */
[----:B------:R-:W-:-:S02]  /*796d0*/  FADD R2, R2, -R7 ;  /* 0x8000000702027221 */ /* 0x000fc40000000000 */
[C-C-:B------:R-:W-:Y:S01]  /*796e0*/  FADD R5, R8.reuse, -R13.reuse ;  /* 0x8000000d08057221 */ /* 0x140fe20000000000 */
[----:B------:R-:W-:Y:S01]  /*796f0*/  FADD R13, R8, R13 ;  /* 0x0000000d080d7221 */ /* 0x000fe20000000000 */
[----:B------:R-:W-:Y:S01]  /*79700*/  FFMA R8, R11, -0.19891236722469329834, R12 ;  /* 0xbe4bafaf0b087823 */ /* 0x000fe2000000000c */
[----:B------:R-:W-:Y:S02]  /*79710*/  FFMA R7, R12, 0.19891236722469329834, R11 ;  /* 0x3e4bafaf0c077823 */ /* 0x000fe4000000000b */
[----:B------:R-:W0:Y:S01]  /*79720*/  LDS R12, [R50] ;  /* 0x00000000320c7984 */ /* 0x000e220000000800 */
[----:B------:R-:W-:Y:S01]  /*79730*/  FFMA R11, R14, -0.41421356797218322754, R2 ;  /* 0xbed413cd0e0b7823 */ /* 0x000fe20000000002 */
[----:B------:R-:W-:Y:S01]  /*79740*/  FFMA R14, R2, 0.41421356797218322754, R14 ;  /* 0x3ed413cd020e7823 */ /* 0x000fe2000000000e */
[----:B------:R-:W-:Y:S02]  /*79750*/  FMUL R2, R13, 1.4142135381698608398 ;  /* 0x3fb504f30d027820 */ /* 0x000fe40000400000 */
[----:B------:R-:W1:Y:S04]  /*79760*/  LDS R13, [R50+0x8] ;  /* 0x00000800320d7984 */ /* 0x000e680000000800 */
[----:B0-----:R-:W-:Y:S04]  /*79770*/  STL [R1+0x90], R12 ;  /* 0x0000900c01007387 */ /* 0x001fe80000100800 */
[----:B------:R-:W0:Y:S04]  /*79780*/  LDS R12, [R50+0xc] ;  /* 0x00000c00320c7984 */ /* 0x000e280000000800 */
[----:B------:R-:W-:Y:S04]  /*79790*/  STL [R1+0xb0], R0 ;  /* 0x0000b00001007387 */ /* 0x000fe80000100800 */
[----:B------:R-:W2:Y:S01]  /*797a0*/  LDS R0, [R50+0x10] ;  /* 0x0000100032007984 */ /* 0x000ea20000000800 */
[----:B------:R-:W-:Y:S01]  /*797b0*/  FMUL R5, R5, 1.4142135381698608398 ;  /* 0x3fb504f305057820 */ /* 0x000fe20000400000 */
[----:B------:R-:W-:-:S02]  /*797c0*/  FMUL R4, R4, -1.6629391908645629883 ;  /* 0xbfd4db3104047820 */ /* 0x000fc40000400000 */
[----:B-1----:R1:W-:Y:S01]  /*797d0*/  STL [R1+0xc0], R13 ;  /* 0x0000c00d01007387 */ /* 0x0023e20000100800 */
[----:B------:R-:W-:-:S03]  /*797e0*/  FMUL R3, R3, 1.6629391908645629883 ;  /* 0x3fd4db3103037820 */ /* 0x000fc60000400000 */
[----:B------:R1:W3:Y:S01]  /*797f0*/  LDS R13, [R50+0x14] ;  /* 0x00001400320d7984 */ /* 0x0002e20000000800 */
[----:B------:R-:W-:Y:S01]  /*79800*/  FMUL R7, R7, 1.9615705013275146484 ;  /* 0x3ffb14be07077820 */ /* 0x000fe20000400000 */
[----:B------:R-:W-:Y:S01]  /*79810*/  FMUL R8, R8, 1.9615705013275146484 ;  /* 0x3ffb14be08087820 */ /* 0x000fe20000400000 */
[----:B------:R-:W-:Y:S01]  /*79820*/  FMUL R11, R11, 1.8477590084075927734 ;  /* 0x3fec835e0b0b7820 */ /* 0x000fe20000400000 */
[----:B------:R-:W-:Y:S01]  /*79830*/  FMUL R14, R14, 1.8477590084075927734 ;  /* 0x3fec835e0e0e7820 */ /* 0x000fe20000400000 */
[----:B0-----:R1:W-:Y:S04]  /*79840*/  STL [R1+0x160], R12 ;  /* 0x0001600c01007387 */ /* 0x0013e80000100800 */
[----:B------:R1:W0:Y:S04]  /*79850*/  LDS R12, [R50+0x18] ;  /* 0x00001800320c7984 */ /* 0x0002280000000800 */
[----:B--2---:R1:W-:Y:S04]  /*79860*/  STL [R1+0x178], R0 ;  /* 0x0001780001007387 */ /* 0x0043e80000100800 */
[----:B------:R1:W2:Y:S02]  /*79870*/  LDS R0, [R50+0x1c] ;  /* 0x00001c0032007984 */ /* 0x0002a40000000800 */
[----:B0123--:R-:W-:Y:S05]  /*79880*/  WARPSYNC.COLLECTIVE R32, `(.L_x_17110) ;  /* 0x0000000020087348 */ /* 0x00ffea0003c00000 */
[----:B------:R-:W-:Y:S01]  /*79890*/  NOP ;  /* 0x0000000000007918 */ /* 0x000fe20000000000 */
[----:B0123--:R-:W-:Y:S05]  /*798a0*/  ENDCOLLECTIVE ;  /* 0x000000000000791b */ /* 0x00ffea0003800000 */
.L_x_17110:
[----:B------:R0:W-:Y:S04]  /*798b0*/  STS [R51+0x210], R5 ;  /* 0x0002100533007388 */ /* 0x0001e80000000800 */
[----:B------:R1:W-:Y:S01]  /*798c0*/  STS [R51+0x294], R4 ;  /* 0x0002940433007388 */ /* 0x0003e20000000800 */
[C-C-:B0-----:R-:W-:Y:S01]  /*798d0*/  FADD R5, R24.reuse, -R10.reuse ;  /* 0x8000000a18057221 */ /* 0x141fe20000000000 */
[----:B------:R-:W-:Y:S01]  /*798e0*/  FADD R24, R24, R10 ;  /* 0x0000000a18187221 */ /* 0x000fe20000000000 */
[C---:B-1----:R-:W-:Y:S01]  /*798f0*/  FADD R4, R23.reuse, -R17 ;  /* 0x8000001117047221 */ /* 0x042fe20000000000 */
[----:B------:R0:W-:Y:S03]  /*79900*/  STS [R51+0x18c], R3 ;  /* 0x00018c0333007388 */ /* 0x0001e60000000800 */
[C-C-:B------:R-:W-:Y:S01]  /*79910*/  FADD R10, R4.reuse, R5.reuse ;  /* 0x00000005040a7221 */ /* 0x140fe20000000000 */
[----:B------:R1:W-:Y:S01]  /*79920*/  STS [R51], R2 ;  /* 0x0000000233007388 */ /* 0x0003e20000000800 */
[----:B------:R-:W-:Y:S01]  /*79930*/  FADD R4, R4, -R5 ;  /* 0x8000000504047221 */ /* 0x000fe20000000000 */
[----:B------:R-:W-:Y:S01]  /*79940*/  FADD R17, R23, R17 ;  /* 0x0000001117117221 */ /* 0x000fe20000000000 */
[C-C-:B0-----:R-:W-:Y:S01]  /*79950*/  FADD R3, -R22.reuse, R18.reuse ;  /* 0x0000001216037221 */ /* 0x141fe20000000100 */
[----:B------:R-:W-:Y:S01]  /*79960*/  FADD R18, R22, R18 ;  /* 0x0000001216127221 */ /* 0x000fe20000000000 */
[C-C-:B-1----:R-:W-:Y:S01]  /*79970*/  FADD R2, R25.reuse, -R9.reuse ;  /* 0x8000000919027221 */ /* 0x142fe20000000000 */
[----:B------:R-:W-:Y:S01]  /*79980*/  FADD R9, R25, R9 ;  /* 0x0000000919097221 */ /* 0x000fe20000000000 */
[C-C-:B------:R-:W-:Y:S01]  /*79990*/  FFMA R5, R4.reuse, -0.70710676908493041992, R3.reuse ;  /* 0xbf3504f304057823 */ /* 0x140fe20000000003 */
[----:B------:R0:W-:Y:S01]  /*799a0*/  STS [R51+0x39c], R7 ;  /* 0x00039c0733007388 */ /* 0x0001e20000000800 */
[----:B------:R-:W-:Y:S01]  /*799b0*/  FFMA R4, R4, 0.70710676908493041992, R3 ;  /* 0x3f3504f304047823 */ /* 0x000fe20000000003 */
[----:B------:R-:W-:-:S02]  /*799c0*/  FADD R3, R9, R18 ;  /* 0x0000001209037221 */ /* 0x000fc40000000000 */
[----:B------:R1:W-:Y:S04]  /*799d0*/  STS [R51+0x84], R8 ;  /* 0x0000840833007388 */ /* 0x0003e80000000800 */
[----:B------:R2:W-:Y:S01]  /*799e0*/  STS [R51+0x108], R11 ;  /* 0x0001080b33007388 */ /* 0x0005e20000000800 */
[----:B0-----:R-:W-:Y:S01]  /*799f0*/  FADD R7, R24, R17 ;  /* 0x0000001118077221 */ /* 0x001fe20000000000 */
[C-C-:B-1----:R-:W-:Y:S01]  /*79a00*/  FFMA R8, R10.reuse, -0.70710676908493041992, R2.reuse ;  /* 0xbf3504f30a087823 */ /* 0x142fe20000000002 */
[----:B------:R-:W-:Y:S01]  /*79a10*/  FFMA R10, R10, 0.70710676908493041992, R2 ;  /* 0x3f3504f30a0a7823 */ /* 0x000fe20000000002 */
[----:B--2---:R-:W-:Y:S01]  /*79a20*/  FADD R11, R9, -R18 ;  /* 0x80000012090b7221 */ /* 0x004fe20000000000 */
[C-C-:B------:R-:W-:Y:S01]  /*79a30*/  FADD R9, R3.reuse, -R7.reuse ;  /* 0x8000000703097221 */ /* 0x140fe20000000000 */
[----:B------:R-:W-:Y:S01]  /*79a40*/  FADD R7, R3, R7 ;  /* 0x0000000703077221 */ /* 0x000fe20000000000 */
[----:B------:R-:W-:Y:S01]  /*79a50*/  FFMA R3, R4, -0.19891236722469329834, R10 ;  /* 0xbe4bafaf04037823 */ /* 0x000fe2000000000a */
[----:B------:R0:W-:Y:S01]  /*79a60*/  STS [R51+0x318], R14 ;  /* 0x0003180e33007388 */ /* 0x0001e20000000800 */
[----:B------:R-:W-:Y:S01]  /*79a70*/  FFMA R10, R10, 0.19891236722469329834, R4 ;  /* 0x3e4bafaf0a0a7823 */ /* 0x000fe20000000004 */
[----:B------:R-:W-:-:S07]  /*79a80*/  FMUL R4, R7, 1.4142135381698608398 ;  /* 0x3fb504f307047820 */ /* 0x000fce0000400000 */
[----:B0-----:R-:W-:Y:S05]  /*79a90*/  WARPSYNC.COLLECTIVE R32, `(.L_x_17111) ;  /* 0x0000000020087348 */ /* 0x001fea0003c00000 */
[----:B------:R-:W-:Y:S01]  /*79aa0*/  NOP ;  /* 0x0000000000007918 */ /* 0x000fe20000000000 */
[----:B0-----:R-:W-:Y:S05]  /*79ab0*/  ENDCOLLECTIVE ;  /* 0x000000000000791b */ /* 0x001fea0003800000 */
.L_x_17111:
[----:B------:R-:W0:Y:S04]  /*79ac0*/  LDS R7, [R50] ;  /* 0x0000000032077984 */ /* 0x000e280000000800 */
[----:B------:R-:W-:Y:S04]  /*79ad0*/  STL [R1+0x18c], R13 ;  /* 0x00018c0d01007387 */ /* 0x000fe80000100800 */
        /* <DEDUP_REMOVED lines=11> */
[----:B------:R2:W0:Y:S01]  /*79b90*/  LDS R7, [R50+0x18] ;  /* 0x0000180032077984 */ /* 0x0004220000000800 */
[----:B------:R-:W-:Y:S01]  /*79ba0*/  FADD R17, -R24, R17 ;  /* 0x0000001118117221 */ /* 0x000fe20000000100 */
[----:B------:R-:W-:Y:S01]  /*79bb0*/  FFMA R2, R5, 0.66817861795425415039, R8 ;  /* 0x3f2b0dc105027823 */ /* 0x000fe20000000008 */
[----:B------:R-:W-:-:S02]  /*79bc0*/  FFMA R8, R8, -0.66817861795425415039, R5 ;  /* 0xbf2b0dc108087823 */ /* 0x000fc40000000005 */
[----:B------:R-:W-:-:S04]  /*79bd0*/  FFMA R5, R17, -0.41421356797218322754, R11 ;  /* 0xbed413cd11057823 */ /* 0x000fc8000000000b */
[----:B------:R-:W-:Y:S01]  /*79be0*/  FMUL R5, R5, 1.8477590084075927734 ;  /* 0x3fec835e05057820 */ /* 0x000fe20000400000 */
[----:B------:R-:W-:Y:S01]  /*79bf0*/  FMUL R2, R2, 1.6629391908645629883 ;  /* 0x3fd4db3102027820 */ /* 0x000fe20000400000 */
[----:B-1----:R2:W-:Y:S01]  /*79c00*/  STL [R1+0xbc], R0 ;  /* 0x0000bc0001007387 */ /* 0x0025e20000100800 */
[----:B------:R-:W-:-:S03]  /*79c10*/  FMUL R3, R3, 1.9615705013275146484 ;  /* 0x3ffb14be03037820 */ /* 0x000fc60000400000 */
[----:B------:R2:W1:Y:S04]  /*79c20*/  LDS R0, [R50+0x1c] ;  /* 0x00001c0032007984 */ /* 0x0004680000000800 */
[----:B0123--:R-:W-:Y:S05]  /*79c30*/  WARPSYNC.COLLECTIVE R32, `(.L_x_17112) ;  /* 0x0000000020087348 */ /* 0x00ffea0003c00000 */
[----:B------:R-:W-:Y:S01]  /*79c40*/  NOP ;  /* 0x0000000000007918 */ /* 0x000fe20000000000 */
[----:B0123--:R-:W-:Y:S05]  /*79c50*/  ENDCOLLECTIVE ;  /* 0x000000000000791b */ /* 0x00ffea0003800000 */
.L_x_17112:
[----:B------:R0:W-:Y:S04]  /*79c60*/  STS [R51], R4 ;  /* 0x0000000433007388 */ /* 0x0001e80000000800 */
[----:B------:R1:W-:Y:S04]  /*79c70*/  STS [R51+0x108], R5 ;  /* 0x0001080533007388 */ /* 0x0003e80000000800 */
[----:B------:R-:W-:Y:S01]  /*79c80*/  STL [R1+0x138], R12 ;  /* 0x0001380c01007387 */ /* 0x000fe20000100800 */
[----:B0-----:R-:W-:Y:S01]  /*79c90*/  FADD R4, R31, -R19 ;  /* 0x800000131f047221 */ /* 0x001fe20000000000 */
[----:B-1----:R-:W-:-:S02]  /*79ca0*/  FADD R5, R30, -R35 ;  /* 0x800000231e057221 */ /* 0x002fc40000000000 */
[----:B------:R0:W-:Y:S04]  /*79cb0*/  STS [R51+0x18c], R2 ;  /* 0x00018c0233007388 */ /* 0x0001e80000000800 */
[----:B------:R1:W-:Y:S01]  /*79cc0*/  STL [R1+0x15c], R7 ;  /* 0x00015c0701007387 */ /* 0x0003e20000100800 */
[----:B------:R-:W-:-:S03]  /*79cd0*/  FMUL R10, R10, 1.9615705013275146484 ;  /* 0x3ffb14be0a0a7820 */ /* 0x000fc60000400000 */
[----:B------:R2:W-:Y:S01]  /*79ce0*/  STS [R51+0x84], R3 ;  /* 0x0000840333007388 */ /* 0x0005e20000000800 */
[----:B0-----:R-:W-:Y:S01]  /*79cf0*/  FADD R2, R33, -R34 ;  /* 0x8000002221027221 */ /* 0x001fe20000000000 */
[C-C-:B-1----:R-:W-:Y:S01]  /*79d00*/  FADD R7, R4.reuse, R5.reuse ;  /* 0x0000000504077221 */ /* 0x142fe20000000000 */
[----:B------:R-:W-:Y:S01]  /*79d10*/  FADD R5, R4, -R5 ;  /* 0x8000000504057221 */ /* 0x000fe20000000000 */
[----:B--2---:R-:W-:Y:S02]  /*79d20*/  FADD R3, -R28, R29 ;  /* 0x0000001d1c037221 */ /* 0x004fe40000000100 */
[--C-:B------:R-:W-:Y:S01]  /*79d30*/  FFMA R4, R7, -0.70710676908493041992, R2.reuse ;  /* 0xbf3504f307047823 */ /* 0x100fe20000000002 */
[----:B------:R-:W-:Y:S01]  /*79d40*/  FFMA R11, R11, 0.41421356797218322754, R17 ;  /* 0x3ed413cd0b0b7823 */ /* 0x000fe20000000011 */
[----:B------:R-:W-:Y:S01]  /*79d50*/  FFMA R2, R7, 0.70710676908493041992, R2 ;  /* 0x3f3504f307027823 */ /* 0x000fe20000000002 */
[----:B------:R-:W-:Y:S01]  /*79d60*/  FFMA R7, R5, 0.70710676908493041992, R3 ;  /* 0x3f3504f305077823 */ /* 0x000fe20000000003 */
[----:B------:R-:W-:Y:S01]  /*79d70*/  FMUL R9, R9, 1.4142135381698608398 ;  /* 0x3fb504f309097820 */ /* 0x000fe20000400000 */
[----:B------:R-:W-:Y:S01]  /*79d80*/  FMUL R8, R8, -1.6629391908645629883 ;  /* 0xbfd4db3108087820 */ /* 0x000fe20000400000 */
[----:B------:R-:W-:Y:S01]  /*79d90*/  FMUL R11, R11, 1.8477590084075927734 ;  /* 0x3fec835e0b0b7820 */ /* 0x000fe20000400000 */
[----:B------:R0:W-:Y:S04]  /*79da0*/  STS [R51+0x39c], R10 ;  /* 0x00039c0a33007388 */ /* 0x0001e80000000800 */
[----:B------:R1:W-:Y:S01]  /*79db0*/  STS [R51+0x210], R9 ;  /* 0x0002100933007388 */ /* 0x0003e20000000800 */
[----:B0-----:R-:W-:-:S03]  /*79dc0*/  FFMA R10, R7, -0.19891236722469329834, R2 ;  /* 0xbe4bafaf070a7823 */ /* 0x001fc60000000002 */
[----:B------:R1:W-:Y:S01]  /*79dd0*/  STS [R51+0x294], R8 ;  /* 0x0002940833007388 */ /* 0x0003e20000000800 */
[----:B------:R-:W-:Y:S01]  /*79de0*/  FFMA R7, R2, 0.19891236722469329834, R7 ;  /* 0x3e4bafaf02077823 */ /* 0x000fe20000000007 */
[----:B------:R-:W-:Y:S02]  /*79df0*/  FMUL R2, R10, 1.9615705013275146484 ;  /* 0x3ffb14be0a027820 */ /* 0x000fe40000400000 */
[----:B------:R1:W-:Y:S05]  /*79e00*/  STS [R51+0x318], R11 ;  /* 0x0003180b33007388 */ /* 0x0003ea0000000800 */
[----:B-1----:R-:W-:Y:S05]  /*79e10*/  WARPSYNC.COLLECTIVE R32, `(.L_x_17113) ;  /* 0x0000000020087348 */ /* 0x002fea0003c00000 */
[----:B------:R-:W-:Y:S01]  /*79e20*/  NOP ;  /* 0x0000000000007918 */ /* 0x000fe20000000000 */
[----:B-1----:R-:W-:Y:S05]  /*79e30*/  ENDCOLLECTIVE ;  /* 0x000000000000791b */ /* 0x002fea0003800000 */
.L_x_17113:
[----:B------:R-:W0:Y:S04]  /*79e40*/  LDS R10, [R50] ;  /* 0x00000000320a7984 */ /* 0x000e280000000800 */
        /* <DEDUP_REMOVED lines=9> */
[----:B------:R-:W-:Y:S01]  /*79ee0*/  FFMA R8, R5, -0.70710676908493041992, R3 ;  /* 0xbf3504f305087823 */ /* 0x000fe20000000003 */
[----:B------:R-:W-:Y:S01]  /*79ef0*/  FADD R33, R33, R34 ;  /* 0x0000002221217221 */ /* 0x000fe20000000000 */
[----:B------:R-:W-:Y:S01]  /*79f00*/  FADD R28, R28, R29 ;  /* 0x0000001d1c1c7221 */ /* 0x000fe20000000000 */
[----:B------:R-:W-:Y:S01]  /*79f10*/  FADD R19, R31, R19 ;  /* 0x000000131f137221 */ /* 0x000fe20000000000 */
[----:B------:R-:W-:Y:S01]  /*79f20*/  FADD R30, R30, R35 ;  /* 0x000000231e1e7221 */ /* 0x000fe20000000000 */
[----:B------:R-:W-:Y:S01]  /*79f30*/  FFMA R3, R8, 0.66817861795425415039, R4 ;  /* 0x3f2b0dc108037823 */ /* 0x000fe20000000004 */
[----:B------:R-:W-:Y:S01]  /*79f40*/  FFMA R4, R4, -0.66817861795425415039, R8 ;  /* 0xbf2b0dc104047823 */ /* 0x000fe20000000008 */
[----:B0-----:R2:W-:Y:S04]  /*79f50*/  STL [R1+0x88], R10 ;  /* 0x0000880a01007387 */ /* 0x0015e80000100800 */
[----:B------:R2:W0:Y:S01]  /*79f60*/  LDS R10, [R50+0x18] ;  /* 0x00001800320a7984 */ /* 0x0004220000000800 */
[----:B------:R-:W-:Y:S01]  /*79f70*/  FADD R8, R33, R28 ;  /* 0x0000001c21087221 */ /* 0x000fe20000000000 */
[----:B------:R-:W-:-:S02]  /*79f80*/  FADD R9, R30, R19 ;  /* 0x000000131e097221 */ /* 0x000fc40000000000 */
[----:B-1----:R2:W-:Y:S02]  /*79f90*/  STL [R1+0xac], R0 ;  /* 0x0000ac0001007387 */ /* 0x0025e40000100800 */
[----:B------:R-:W-:Y:S02]  /*79fa0*/  FADD R5, R8, -R9 ;  /* 0x8000000908057221 */ /* 0x000fe40000000000 */
[----:B------:R2:W1:Y:S01]  /*79fb0*/  LDS R0, [R50+0x1c] ;  /* 0x00001c0032007984 */ /* 0x0004620000000800 */
[----:B------:R-:W-:Y:S01]  /*79fc0*/  FMUL R4, R4, -1.6629391908645629883 ;  /* 0xbfd4db3104047820 */ /* 0x000fe20000400000 */
[----:B------:R-:W-:-:S07]  /*79fd0*/  FMUL R5, R5, 1.4142135381698608398 ;  /* 0x3fb504f305057820 */ /* 0x000fce0000400000 */
[----:B0123--:R-:W-:Y:S05]  /*79fe0*/  WARPSYNC.COLLECTIVE R32, `(.L_x_17114) ;  /* 0x0000000020087348 */ /* 0x00ffea0003c00000 */
[----:B------:R-:W-:Y:S01]  /*79ff0*/  NOP ;  /* 0x0000000000007918 */ /* 0x000fe20000000000 */
[----:B0123--:R-:W-:Y:S05]  /*7a000*/  ENDCOLLECTIVE ;  /* 0x000000000000791b */ /* 0x00ffea0003800000 */
.L_x_17114:
[----:B------:R-:W-:Y:S01]  /*7a010*/  FMUL R7, R7, 1.9615705013275146484 ;  /* 0x3ffb14be07077820 */ /* 0x000fe20000400000 */
[----:B------:R-:W-:Y:S01]  /*7a020*/  FMUL R3, R3, 1.6629391908645629883 ;  /* 0x3fd4db3103037820 */ /* 0x000fe20000400000 */
[----:B------:R0:W-:Y:S04]  /*7a030*/  STS [R51+0x210], R5 ;  /* 0x0002100533007388 */ /* 0x0001e80000000800 */
[----:B------:R1:W-:Y:S01]  /*7a040*/  STS [R51+0x294], R4 ;  /* 0x0002940433007388 */ /* 0x0003e20000000800 */
[----:B------:R-:W-:Y:S01]  /*7a050*/  FADD R8, R8, R9 ;  /* 0x0000000908087221 */ /* 0x000fe20000000000 */
[----:B0-----:R-:W-:Y:S02]  /*7a060*/  FADD R5, R37, -R6 ;  /* 0x8000000625057221 */ /* 0x001fe40000000000 */
[----:B------:R0:W-:Y:S01]  /*7a070*/  STS [R51+0x39c], R7 ;  /* 0x00039c0733007388 */ /* 0x0001e20000000800 */
[----:B-1----:R-:W-:-:S03]  /*7a080*/  FADD R4, R39, -R26 ;  /* 0x8000001a27047221 */ /* 0x002fc60000000000 */
[----:B------:R1:W-:Y:S01]  /*7a090*/  STS [R51+0x18c], R3 ;  /* 0x00018c0333007388 */ /* 0x0003e20000000800 */
[----:B------:R-:W-:Y:S01]  /*7a0a0*/  FADD R12, R33, -R28 ;  /* 0x8000001c210c7221 */ /* 0x000fe20000000000 */
[----:B------:R-:W-:Y:S02]  /*7a0b0*/  FADD R19, -R30, R19 ;  /* 0x000000131e137221 */ /* 0x000fe40000000100 */
[----:B------:R2:W-:Y:S01]  /*7a0c0*/  STS [R51+0x84], R2 ;  /* 0x0000840233007388 */ /* 0x0005e20000000800 */
[C-C-:B0-----:R-:W-:Y:S01]  /*7a0d0*/  FADD R7, R4.reuse, R5.reuse ;  /* 0x0000000504077221 */ /* 0x141fe20000000000 */
[----:B------:R-:W-:Y:S01]  /*7a0e0*/  FADD R4, R4, -R5 ;  /* 0x8000000504047221 */ /* 0x000fe20000000000 */
[----:B------:R-:W-:Y:S01]  /*7a0f0*/  FADD R26, R39, R26 ;  /* 0x0000001a271a7221 */ /* 0x000fe20000000000 */
[C-C-:B-1----:R-:W-:Y:S01]  /*7a100*/  FADD R3, -R27.reuse, R36.reuse ;  /* 0x000000241b037221 */ /* 0x142fe20000000100 */
[----:B------:R-:W-:Y:S01]  /*7a110*/  FADD R27, R27, R36 ;  /* 0x000000241b1b7221 */ /* 0x000fe20000000000 */
[----:B------:R-:W-:Y:S01]  /*7a120*/  FADD R37, R37, R6 ;  /* 0x0000000625257221 */ /* 0x000fe20000000000 */
[C-C-:B--2---:R-:W-:Y:S01]  /*7a130*/  FADD R2, R40.reuse, -R43.reuse ;  /* 0x8000002b28027221 */ /* 0x144fe20000000000 */
[----:B------:R-:W-:Y:S01]  /*7a140*/  FADD R40, R40, R43 ;  /* 0x0000002b28287221 */ /* 0x000fe20000000000 */
[----:B------:R-:W-:Y:S01]  /*7a150*/  FMUL R8, R8, 1.4142135381698608398 ;  /* 0x3fb504f308087820 */ /* 0x000fe20000400000 */
[----:B------:R-:W-:Y:S01]  /*7a160*/  STL [R1+0xcc], R11 ;  /* 0x0000cc0b01007387 */ /* 0x000fe20000100800 */
[C-C-:B------:R-:W-:Y:S01]  /*7a170*/  FFMA R5, R4.reuse, -0.70710676908493041992, R3.reuse ;  /* 0xbf3504f304057823 */ /* 0x140fe20000000003 */
[----:B------:R-:W-:Y:S01]  /*7a180*/  FFMA R9, R19, -0.41421356797218322754, R12 ;  /* 0xbed413cd13097823 */ /* 0x000fe2000000000c */
[----:B------:R-:W-:Y:S01]  /*7a190*/  FFMA R4, R4, 0.70710676908493041992, R3 ;  /* 0x3f3504f304047823 */ /* 0x000fe20000000003 */
[----:B------:R0:W-:Y:S01]  /*7a1a0*/  STL [R1+0xf8], R10 ;  /* 0x0000f80a01007387 */ /* 0x0001e20000100800 */
[----:B------:R-:W-:Y:S01]  /*7a1b0*/  FFMA R12, R12, 0.41421356797218322754, R19 ;  /* 0x3ed413cd0c0c7823 */ /* 0x000fe20000000013 */
[----:B------:R-:W-:Y:S01]  /*7a1c0*/  FADD R3, R40, R27 ;  /* 0x0000001b28037221 */ /* 0x000fe20000000000 */
[----:B------:R-:W-:Y:S01]  /*7a1d0*/  FFMA R6, R7, -0.70710676908493041992, R2 ;  /* 0xbf3504f307067823 */ /* 0x000fe20000000002 */
[----:B------:R1:W-:Y:S01]  /*7a1e0*/  STS [R51], R8 ;  /* 0x0000000833007388 */ /* 0x0003e20000000800 */
[----:B------:R-:W-:Y:S01]  /*7a1f0*/  FMUL R9, R9, 1.8477590084075927734 ;  /* 0x3fec835e09097820 */ /* 0x000fe20000400000 */
[----:B------:R-:W-:Y:S01]  /*7a200*/  FMUL R12, R12, 1.8477590084075927734 ;  /* 0x3fec835e0c0c7820 */ /* 0x000fe20000400000 */
[----:B0-----:R-:W-:Y:S01]  /*7a210*/  FADD R10, R37, R26 ;  /* 0x0000001a250a7221 */ /* 0x001fe20000000000 */
[----:B------:R-:W-:-:S03]  /*7a220*/  FFMA R7, R7, 0.70710676908493041992, R2 ;  /* 0x3f3504f307077823 */ /* 0x000fc60000000002 */
[C-C-:B-1----:R-:W-:Y:S01]  /*7a230*/  FADD R8, R3.reuse, -R10.reuse ;  /* 0x8000000a03087221 */ /* 0x142fe20000000000 */
[----:B------:R-:W-:Y:S01]  /*7a240*/  FADD R10, R3, R10 ;  /* 0x0000000a030a7221 */ /* 0x000fe20000000000 */
[----:B------:R-:W-:Y:S01]  /*7a250*/  FFMA R3, R4, -0.19891236722469329834, R7 ;  /* 0xbe4bafaf04037823 */ /* 0x000fe20000000007 */
[----:B------:R0:W-:Y:S01]  /*7a260*/  STS [R51+0x108], R9 ;  /* 0x0001080933007388 */ /* 0x0001e20000000800 */
[----:B------:R-:W-:Y:S01]  /*7a270*/  FFMA R7, R7, 0.19891236722469329834, R4 ;  /* 0x3e4bafaf07077823 */ /* 0x000fe20000000004 */
[----:B------:R-:W-:Y:S02]  /*7a280*/  FMUL R4, R10, 1.4142135381698608398 ;  /* 0x3fb504f30a047820 */ /* 0x000fe40000400000 */
[----:B------:R0:W-:Y:S05]  /*7a290*/  STS [R51+0x318], R12 ;  /* 0x0003180c33007388 */ /* 0x0001ea0000000800 */
[----:B0-----:R-:W-:Y:S05]  /*7a2a0*/  WARPSYNC.COLLECTIVE R32, `(.L_x_17115) ;  /* 0x0000000020087348 */ /* 0x001fea0003c00000 */
[----:B------:R-:W-:Y:S01]  /*7a2b0*/  NOP ;  /* 0x0000000000007918 */ /* 0x000fe20000000000 */
[----:B0-----:R-:W-:Y:S05]  /*7a2c0*/  ENDCOLLECTIVE ;  /* 0x000000000000791b */ /* 0x001fea0003800000 */
.L_x_17115:
        /* <DEDUP_REMOVED lines=10> */
[----:B------:R-:W-:-:S03]  /*7a370*/  FFMA R2, R5, 0.66817861795425415039, R6 ;  /* 0x3f2b0dc105027823 */ /* 0x000fc60000000006 */
[----:B0-----:R2:W-:Y:S04]  /*7a380*/  STL [R1+0x98], R10 ;  /* 0x0000980a01007387 */ /* 0x0015e80000100800 */
[----:B------:R2:W0:Y:S04]  /*7a390*/  LDS R10, [R50+0x18] ;  /* 0x00001800320a7984 */ /* 0x0004280000000800 */
[----:B-1----:R2:W-:Y:S04]  /*7a3a0*/  STL [R1+0xc8], R0 ;  /* 0x0000c80001007387 */ /* 0x0025e80000100800 */
[----:B------:R2:W1:Y:S01]  /*7a3b0*/  LDS R0, [R50+0x1c] ;  /* 0x00001c0032007984 */ /* 0x0004620000000800 */
[----:B------:R-:W-:-:S07]  /*7a3c0*/  FFMA R6, R6, -0.66817861795425415039, R5 ;  /* 0xbf2b0dc106067823 */ /* 0x000fce0000000005 */
[----:B0123--:R-:W-:Y:S05]  /*7a3d0*/  WARPSYNC.COLLECTIVE R32, `(.L_x_17116) ;  /* 0x0000000020087348 */ /* 0x00ffea0003c00000 */
[----:B------:R-:W-:Y:S01]  /*7a3e0*/  NOP ;  /* 0x0000000000007918 */ /* 0x000fe20000000000 */
[----:B0123--:R-:W-:Y:S05]  /*7a3f0*/  ENDCOLLECTIVE ;  /* 0x000000000000791b */ /* 0x00ffea0003800000 */
.L_x_17116:
[----:B------:R-:W-:Y:S01]  /*7a400*/  FMUL R6, R6, -1.6629391908645629883 ;  /* 0xbfd4db3106067820 */ /* 0x000fe20000400000 */
[----:B------:R-:W-:Y:S01]  /*7a410*/  FMUL R2, R2, 1.6629391908645629883 ;  /* 0x3fd4db3102027820 */ /* 0x000fe20000400000 */
[----:B------:R0:W-:Y:S01]  /*7a420*/  STS [R51], R4 ;  /* 0x0000000433007388 */ /* 0x0001e20000000800 */
[----:B------:R-:W-:Y:S01]  /*7a430*/  FADD R9, R40, -R27 ;  /* 0x8000001b28097221 */ /* 0x000fe20000000000 */
[----:B------:R-:W-:Y:S01]  /*7a440*/  FADD R26, -R37, R26 ;  /* 0x0000001a251a7221 */ /* 0x000fe20000000100 */
[----:B------:R-:W-:Y:S01]  /*7a450*/  FMUL R3, R3, 1.9615705013275146484 ;  /* 0x3ffb14be03037820 */ /* 0x000fe20000400000 */
[----:B------:R1:W-:Y:S02]  /*7a460*/  STS [R51+0x294], R6 ;  /* 0x0002940633007388 */ /* 0x0003e40000000800 */
[----:B------:R-:W-:Y:S01]  /*7a470*/  FFMA R5, R26, -0.41421356797218322754, R9 ;  /* 0xbed413cd1a057823 */ /* 0x000fe20000000009 */
[----:B0-----:R-:W-:Y:S01]  /*7a480*/  FADD R4, R45, -R48 ;  /* 0x800000302d047221 */ /* 0x001fe20000000000 */
[----:B------:R0:W-:Y:S01]  /*7a490*/  STL [R1+0xd8], R11 ;  /* 0x0000d80b01007387 */ /* 0x0001e20000100800 */
[----:B-1----:R-:W-:-:S03]  /*7a4a0*/  FADD R6, R44, -R49 ;  /* 0x800000312c067221 */ /* 0x002fc60000000000 */
[----:B------:R1:W-:Y:S01]  /*7a4b0*/  STS [R51+0x18c], R2 ;  /* 0x00018c0233007388 */ /* 0x0003e20000000800 */
[----:B------:R-:W-:-:S03]  /*7a4c0*/  FFMA R9, R9, 0.41421356797218322754, R26 ;  /* 0x3ed413cd09097823 */ /* 0x000fc6000000001a */
[----:B------:R2:W-:Y:S01]  /*7a4d0*/  STS [R51+0x84], R3 ;  /* 0x0000840333007388 */ /* 0x0005e20000000800 */
[C-C-:B0-----:R-:W-:Y:S01]  /*7a4e0*/  FADD R11, R4.reuse, R6.reuse ;  /* 0x00000006040b7221 */ /* 0x141fe20000000000 */
[----:B------:R-:W-:Y:S01]  /*7a4f0*/  FADD R6, R4, -R6 ;  /* 0x8000000604067221 */ /* 0x000fe20000000000 */
[----:B-1----:R-:W-:Y:S01]  /*7a500*/  FADD R2, R42, -R54 ;  /* 0x800000362a027221 */ /* 0x002fe20000000000 */
[----:B------:R0:W-:Y:S01]  /*7a510*/  STL [R1+0xe8], R10 ;  /* 0x0000e80a01007387 */ /* 0x0001e20000100800 */
[----:B--2---:R-:W-:Y:S02]  /*7a520*/  FADD R3, -R46, R47 ;  /* 0x0000002f2e037221 */ /* 0x004fe40000000100 */
[C-C-:B------:R-:W-:Y:S01]  /*7a530*/  FFMA R4, R11.reuse, -0.70710676908493041992, R2.reuse ;  /* 0xbf3504f30b047823 */ /* 0x140fe20000000002 */
[----:B------:R-:W-:Y:S01]  /*7a540*/  FFMA R11, R11, 0.70710676908493041992, R2 ;  /* 0x3f3504f30b0b7823 */ /* 0x000fe20000000002 */
[----:B------:R-:W-:Y:S01]  /*7a550*/  FMUL R5, R5, 1.8477590084075927734 ;  /* 0x3fec835e05057820 */ /* 0x000fe20000400000 */
[----:B------:R-:W-:Y:S01]  /*7a560*/  FMUL R8, R8, 1.4142135381698608398 ;  /* 0x3fb504f308087820 */ /* 0x000fe20000400000 */
[C-C-:B------:R-:W-:Y:S01]  /*7a570*/  FFMA R2, R6.reuse, -0.70710676908493041992, R3.reuse ;  /* 0xbf3504f306027823 */ /* 0x140fe20000000003 */
[----:B0-----:R-:W-:Y:S01]  /*7a580*/  FMUL R10, R9, 1.8477590084075927734 ;  /* 0x3fec835e090a7820 */ /* 0x001fe20000400000 */
[----:B------:R-:W-:Y:S01]  /*7a590*/  FMUL R9, R7, 1.9615705013275146484 ;  /* 0x3ffb14be07097820 */ /* 0x000fe20000400000 */
[----:B------:R-:W-:Y:S01]  /*7a5a0*/  FFMA R6, R6, 0.70710676908493041992, R3 ;  /* 0x3f3504f306067823 */ /* 0x000fe20000000003 */
[----:B------:R0:W-:Y:S03]  /*7a5b0*/  STS [R51+0x108], R5 ;  /* 0x0001080533007388 */ /* 0x0001e60000000800 */
[----:B------:R-:W-:Y:S01]  /*7a5c0*/  FFMA R14, R6, -0.19891236722469329834, R11 ;  /* 0xbe4bafaf060e7823 */ /* 0x000fe2000000000b */
[----:B------:R0:W-:Y:S01]  /*7a5d0*/  STS [R51+0x210], R8 ;  /* 0x0002100833007388 */ /* 0x0001e20000000800 */
[----:B------:R-:W-:-:S03]  /*7a5e0*/  FFMA R11, R11, 0.19891236722469329834, R6 ;  /* 0x3e4bafaf0b0b7823 */ /* 0x000fc60000000006 */
[----:B------:R0:W-:Y:S04]  /*7a5f0*/  STS [R51+0x318], R10 ;  /* 0x0003180a33007388 */ /* 0x0001e80000000800 */
[----:B------:R0:W-:Y:S02]  /*7a600*/  STS [R51+0x39c], R9 ;  /* 0x00039c0933007388 */ /* 0x0001e40000000800 */
[----:B0-----:R-:W-:Y:S05]  /*7a610*/  WARPSYNC.COLLECTIVE R32, `(.L_x_17117) ;  /* 0x0000000020087348 */ /* 0x001fea0003c00000 */
[----:B------:R-:W-:Y:S01]  /*7a620*/  NOP ;  /* 0x0000000000007918 */ /* 0x000fe20000000000 */
[----:B0-----:R-:W-:Y:S05]  /*7a630*/  ENDCOLLECTIVE ;  /* 0x000000000000791b */ /* 0x001fea0003800000 */
.L_x_17117:
[----:B------:R0:W-:Y:S04]  /*7a640*/  STL [R1+0x120], R0 ;  /* 0x0001200001007387 */ /* 0x0001e80000100800 */
[----:B------:R-:W1:Y:S04]  /*7a650*/  LDS R6, [R50] ;  /* 0x0000000032067984 */ /* 0x000e680000000800 */
[----:B0-----:R0:W5:Y:S04]  /*7a660*/  LDL.LU R0, [R1+0xb8] ;  /* 0x0000b80001007983 */ /* 0x0011680000300800 */
[----:B------:R0:W5:Y:S04]  /*7a670*/  LDL.LU R38, [R1+0x14c] ;  /* 0x00014c0001267983 */ /* 0x0001680000300800 */
[----:B-1----:R-:W-:Y:S04]  /*7a680*/  STL [R1+0x1c], R6 ;  /* 0x00001c0601007387 */ /* 0x002fe80000100800 */
        /* <DEDUP_REMOVED lines=14> */
[----:B------:R-:W1:Y:S03]  /*7a770*/  LDS R6, [R50+0x4] ;  /* 0x0000040032067984 */ /* 0x000e660000000800 */
[C-C-:B------:R-:W-:Y:S01]  /*7a780*/  FADD R4, R7.reuse, -R8.reuse ;  /* 0x8000000807047221 */ /* 0x140fe20000000000 */
[----:B------:R-:W-:-:S02]  /*7a790*/  FADD R7, R7, R8 ;  /* 0x0000000807077221 */ /* 0x000fc40000000000 */
[----:B------:R-:W2:Y:S02]  /*7a7a0*/  LDS R8, [R50+0x8] ;  /* 0x0000080032087984 */ /* 0x000ea40000000800 */
[----:B------:R-:W-:Y:S02]  /*7a7b0*/  FMUL R13, R7, 1.4142135381698608398 ;  /* 0x3fb504f3070d7820 */ /* 0x000fe40000400000 */
[----:B------:R-:W3:Y:S04]  /*7a7c0*/  LDS R7, [R50+0xc] ;  /* 0x00000c0032077984 */ /* 0x000ee80000000800 */
[----:B-1----:R-:W-:Y:S04]  /*7a7d0*/  STL [R1+0x20], R6 ;  /* 0x0000200601007387 */ /* 0x002fe80000100800 */
[----:B------:R-:W1:Y:S04]  /*7a7e0*/  LDS R6, [R50+0x10] ;  /* 0x0000100032067984 */ /* 0x000e680000000800 */
[----:B--2---:R0:W-:Y:S04]  /*7a7f0*/  STL [R1+0x34], R8 ;  /* 0x0000340801007387 */ /* 0x0041e80000100800 */
[----:B------:R0:W2:Y:S04]  /*7a800*/  LDS R8, [R50+0x14] ;  /* 0x0000140032087984 */ /* 0x0000a80000000800 */
[----:B---3--:R0:W-:Y:S04]  /*7a810*/  STL [R1+0xb4], R7 ;  /* 0x0000b40701007387 */ /* 0x0081e80000100800 */
[----:B------:R0:W3:Y:S01]  /*7a820*/  LDS R7, [R50+0x18] ;  /* 0x0000180032077984 */ /* 0x0000e20000000800 */
[----:B------:R-:W-:Y:S01]  /*7a830*/  FMUL R3, R3, -1.6629391908645629883 ;  /* 0xbfd4db3103037820 */ /* 0x000fe20000400000 */
[----:B------:R-:W-:Y:S01]  /*7a840*/  FADD R5, R5, -R46 ;  /* 0x8000002e05057221 */ /* 0x000fe20000000000 */
[----:B------:R-:W-:Y:S01]  /*7a850*/  FADD R2, -R44, R45 ;  /* 0x0000002d2c027221 */ /* 0x000fe20000000100 */
[----:B------:R-:W-:Y:S01]  /*7a860*/  FMUL R12, R12, 1.6629391908645629883 ;  /* 0x3fd4db310c0c7820 */ /* 0x000fe20000400000 */
[----:B------:R-:W-:Y:S01]  /*7a870*/  FMUL R14, R14, 1.9615705013275146484 ;  /* 0x3ffb14be0e0e7820 */ /* 0x000fe20000400000 */
[----:B------:R-:W-:Y:S01]  /*7a880*/  FMUL R4, R4, 1.4142135381698608398 ;  /* 0x3fb504f304047820 */ /* 0x000fe20000400000 */
[----:B------:R-:W-:Y:S01]  /*7a890*/  FMUL R11, R11, 1.9615705013275146484 ;  /* 0x3ffb14be0b0b7820 */ /* 0x000fe20000400000 */
[----:B-1----:R0:W-:Y:S04]  /*7a8a0*/  STL [R1+0xd0], R6 ;  /* 0x0000d00601007387 */ /* 0x0021e80000100800 */
[----:B------:R0:W1:Y:S02]  /*7a8b0*/  LDS R6, [R50+0x1c] ;  /* 0x00001c0032067984 */ /* 0x0000640000000800 */
[----:B0123-5:R-:W-:Y:S05]  /*7a8c0*/  WARPSYNC.COLLECTIVE R32, `(.L_x_17118) ;  /* 0x0000000020087348 */ /* 0x02ffea0003c00000 */
[----:B------:R-:W-:Y:S01]  /*7a8d0*/  NOP ;  /* 0x0000000000007918 */ /* 0x000fe20000000000 */
[----:B0123-5:R-:W-:Y:S05]  /*7a8e0*/  ENDCOLLECTIVE ;  /* 0x000000000000791b */ /* 0x02ffea0003800000 */
.L_x_17118:
[----:B------:R0:W-:Y:S04]  /*7a8f0*/  STS [R51+0x294], R3 ;  /* 0x0002940333007388 */ /* 0x0001e80000000800 */
[----:B------:R-:W-:Y:S01]  /*7a900*/  STL [R1+0xe4], R8 ;  /* 0x0000e40801007387 */ /* 0x000fe20000100800 */
[----:B0-----:R-:W-:Y:S01]  /*7a910*/  FFMA R3, R2, -0.41421356797218322754, R5 ;  /* 0xbed413cd02037823 */ /* 0x001fe20000000005 */
[----:B------:R-:W-:Y:S02]  /*7a920*/  FFMA R5, R5, 0.41421356797218322754, R2 ;  /* 0x3ed413cd05057823 */ /* 0x000fe40000000002 */
[----:B------:R0:W-:Y:S01]  /*7a930*/  STL [R1+0x108], R7 ;  /* 0x0001080701007387 */ /* 0x0001e20000100800 */
[----:B------:R-:W-:-:S03]  /*7a940*/  FMUL R2, R3, 1.8477590084075927734 ;  /* 0x3fec835e03027820 */ /* 0x000fc60000400000 */
[----:B------:R-:W-:Y:S01]  /*7a950*/  STS [R51], R13 ;  /* 0x0000000d33007388 */ /* 0x000fe20000000800 */
[----:B0-----:R-:W-:-:S03]  /*7a960*/  FMUL R7, R5, 1.8477590084075927734 ;  /* 0x3fec835e05077820 */ /* 0x001fc60000400000 */
[----:B------:R-:W-:Y:S04]  /*7a970*/  STS [R51+0x84], R14 ;  /* 0x0000840e33007388 */ /* 0x000fe80000000800 */
[----:B------:R0:W-:Y:S04]  /*7a980*/  STS [R51+0x18c], R12 ;  /* 0x00018c0c33007388 */ /* 0x0001e80000000800 */
[----:B------:R1:W-:Y:S04]  /*7a990*/  STS [R51+0x210], R4 ;  /* 0x0002100433007388 */ /* 0x0003e80000000800 */
[----:B------:R1:W-:Y:S04]  /*7a9a0*/  STS [R51+0x39c], R11 ;  /* 0x00039c0b33007388 */ /* 0x0003e80000000800 */
[----:B------:R1:W-:Y:S04]  /*7a9b0*/  STS [R51+0x108], R2 ;  /* 0x0001080233007388 */ /* 0x0003e80000000800 */
[----:B------:R1:W-:Y:S04]  /*7a9c0*/  STS [R51+0x318], R7 ;  /* 0x0003180733007388 */ /* 0x0003e80000000800 */
[----:B------:R1:W-:Y:S04]  /*7a9d0*/  STL [R1+0x128], R6 ;  /* 0x0001280601007387 */ /* 0x0003e80000100800 */
[----:B------:R1:W5:Y:S01]  /*7a9e0*/  LDL.LU R41, [R1+0xa8] ;  /* 0x0000a80001297983 */ /* 0x0003620000300800 */
[C-C-:B------:R-:W-:Y:S01]  /*7a9f0*/  FADD R9, R38.reuse, -R0.reuse ;  /* 0x8000000026097221 */ /* 0x140fe20000000000 */
[----:B0-----:R-:W-:-:S07]  /*7aa00*/  FADD R12, R38, R0 ;  /* 0x00000000260c7221 */ /* 0x001fce0000000000 */
[----:B-1---5:R-:W-:Y:S05]  /*7aa10*/  WARPSYNC.COLLECTIVE R32, `(.L_x_17119) ;  /* 0x0000000020087348 */ /* 0x022fea0003c00000 */
[----:B------:R-:W-:Y:S01]  /*7aa20*/  NOP ;  /* 0x0000000000007918 */ /* 0x000fe20000000000 */
[----:B-1---5:R-:W-:Y:S05]  /*7aa30*/  ENDCOLLECTIVE ;  /* 0x000000000000791b */ /* 0x022fea0003800000 */
.L_x_17119:
[----:B------:R-:W0:Y:S04]  /*7aa40*/  LDS R0, [R50] ;  /* 0x0000000032007984 */ /* 0x000e280000000800 */
[----:B------:R1:W5:Y:S01]  /*7aa50*/  LDL.LU R38, [R1+0x1ac] ;  /* 0x0001ac0001267983 */ /* 0x0003620000300800 */
[C-C-:B------:R-:W-:Y:S01]  /*7aa60*/  FADD R4, -R58.reuse, R21.reuse ;  /* 0x000000153a047221 */ /* 0x140fe20000000100 */
[----:B------:R-:W-:Y:S01]  /*7aa70*/  FADD R5, R58, R21 ;  /* 0x000000153a057221 */ /* 0x000fe20000000000 */
[C-C-:B------:R-:W-:Y:S01]  /*7aa80*/  FADD R2, R59.reuse, -R57.reuse ;  /* 0x800000393b027221 */ /* 0x140fe20000000000 */
[----:B0-----:R-:W-:Y:S01]  /*7aa90*/  STL [R1+0x24], R0 ;  /* 0x0000240001007387 */ /* 0x001fe20000100800 */
[----:B------:R-:W-:-:S03]  /*7aaa0*/  FADD R3, R59, R57 ;  /* 0x000000393b037221 */ /* 0x000fc60000000000 */
[----:B------:R1:W5:Y:S01]  /*7aab0*/  LDL.LU R21, [R1+0x11c] ;  /* 0x00011c0001157983 */ /* 0x0003620000300800 */
[----:B------:R-:W-:-:S03]  /*7aac0*/  FADD R8, R61, -R60 ;  /* 0x8000003c3d087221 */ /* 0x000fc60000000000 */
[----:B------:R1:W5:Y:S01]  /*7aad0*/  LDL.LU R58, [R1+0x130] ;  /* 0x00013000013a7983 */ /* 0x0003620000300800 */
[----:B------:R-:W-:-:S03]  /*7aae0*/  FADD R7, R61, R60 ;  /* 0x0000003c3d077221 */ /* 0x000fc60000000000 */
        /* <DEDUP_REMOVED lines=33> */
[----:B------:R-:W-:Y:S01]  /*7ad00*/  FMUL R2, R2, 1.6629391908645629883 ;  /* 0x3fd4db3102027820 */ /* 0x000fe20000400000 */
[----:B------:R-:W-:-:S07]  /*7ad10*/  FMUL R8, R8, -1.6629391908645629883 ;  /* 0xbfd4db3108087820 */ /* 0x000fce0000400000 */
[----:B0123-5:R-:W-:Y:S05]  /*7ad20*/  WARPSYNC.COLLECTIVE R32, `(.L_x_17120) ;  /* 0x0000000020087348 */ /* 0x02ffea0003c00000 */
[----:B------:R-:W-:Y:S01]  /*7ad30*/  NOP ;  /* 0x0000000000007918 */ /* 0x000fe20000000000 */
[----:B0123-5:R-:W-:Y:S05]  /*7ad40*/  ENDCOLLECTIVE ;  /* 0x000000000000791b */ /* 0x02ffea0003800000 */
.L_x_17120:
[----:B------:R-:W-:Y:S01]  /*7ad50*/  FMUL R6, R6, 1.4142135381698608398 ;  /* 0x3fb504f306067820 */ /* 0x000fe20000400000 */
[----:B------:R-:W-:Y:S01]  /*7ad60*/  FMUL R10, R10, 1.4142135381698608398 ;  /* 0x3fb504f30a0a7820 */ /* 0x000fe20000400000 */
[----:B------:R-:W-:Y:S04]  /*7ad70*/  STS [R51+0x18c], R2 ;  /* 0x00018c0233007388 */ /* 0x000fe80000000800 */
[----:B------:R0:W-:Y:S04]  /*7ad80*/  STS [R51], R6 ;  /* 0x0000000633007388 */ /* 0x0001e80000000800 */
[----:B------:R-:W-:Y:S04]  /*7ad90*/  STL [R1+0x1dc], R4 ;  /* 0x0001dc0401007387 */ /* 0x000fe80000100800 */
[----:B------:R-:W-:Y:S04]  /*7ada0*/  STL [R1+0x218], R3 ;  /* 0x0002180301007387 */ /* 0x000fe80000100800 */
[----:B------:R1:W-:Y:S04]  /*7adb0*/  STS [R51+0x294], R8 ;  /* 0x0002940833007388 */ /* 0x0003e80000000800 */
[----:B------:R2:W-:Y:S04]  /*7adc0*/  STS [R51+0x210], R10 ;  /* 0x0002100a33007388 */ /* 0x0005e80000000800 */
[----:B------:R3:W-:Y:S01]  /*7add0*/  STL [R1+0x22c], R0 ;  /* 0x00022c0001007387 */ /* 0x0007e20000100800 */
[C-C-:B0-----:R-:W-:Y:S01]  /*7ade0*/  FADD R6, R38.reuse, -R41.reuse ;  /* 0x8000002926067221 */ /* 0x141fe20000000000 */
[----:B------:R-:W-:-:S02]  /*7adf0*/  FADD R5, R38, R41 ;  /* 0x0000002926057221 */ /* 0x000fc40000000000 */
[----:B------:R3:W5:Y:S04]  /*7ae00*/  LDL.LU R41, [R1+0x9c] ;  /* 0x00009c0001297983 */ /* 0x0007680000300800 */
[----:B------:R3:W5:Y:S01]  /*7ae10*/  LDL.LU R38, [R1+0x1e4] ;  /* 0x0001e40001267983 */ /* 0x0007620000300800 */
[C-C-:B------:R-:W-:Y:S01]  /*7ae20*/  FADD R2, -R58.reuse, R21.reuse ;  /* 0x000000153a027221 */ /* 0x140fe20000000100 */
[----:B-1----:R-:W-:Y:S02]  /*7ae30*/  FADD R8, R58, R21 ;  /* 0x000000153a087221 */ /* 0x002fe40000000000 */
[----:B------:R3:W5:Y:S04]  /*7ae40*/  LDL.LU R21, [R1+0x140] ;  /* 0x0001400001157983 */ /* 0x0007680000300800 */
[----:B------:R3:W5:Y:S01]  /*7ae50*/  LDL.LU R58, [R1+0x184] ;  /* 0x00018400013a7983 */ /* 0x0007620000300800 */
[C-C-:B------:R-:W-:Y:S01]  /*7ae60*/  FADD R4, R59.reuse, -R57.reuse ;  /* 0x800000393b047221 */ /* 0x140fe20000000000 */
[----:B--2---:R-:W-:-:S02]  /*7ae70*/  FADD R10, R59, R57 ;  /* 0x000000393b0a7221 */ /* 0x004fc40000000000 */
[----:B------:R3:W5:Y:S04]  /*7ae80*/  LDL.LU R57, [R1+0x12c] ;  /* 0x00012c0001397983 */ /* 0x0007680000300800 */
[----:B------:R3:W5:Y:S01]  /*7ae90*/  LDL.LU R59, [R1+0x1b8] ;  /* 0x0001b800013b7983 */ /* 0x0007620000300800 */
[C-C-:B------:R-:W-:Y:S01]  /*7aea0*/  FADD R7, R61.reuse, -R60.reuse ;  /* 0x8000003c3d077221 */ /* 0x140fe20000000000 */
[----:B------:R-:W-:Y:S02]  /*7aeb0*/  FADD R3, R61, R60 ;  /* 0x0000003c3d037221 */ /* 0x000fe40000000000 */
[----:B------:R3:W5:Y:S04]  /*7aec0*/  LDL.LU R60, [R1+0x114] ;  /* 0x00011400013c7983 */ /* 0x0007680000300800 */
[----:B------:R3:W5:Y:S01]  /*7aed0*/  LDL.LU R61, [R1+0x1e0] ;  /* 0x0001e000013d7983 */ /* 0x0007620000300800 */
[----:B------:R-:W-:Y:S01]  /*7aee0*/  FMUL R13, R13, 1.9615705013275146484 ;  /* 0x3ffb14be0d0d7820 */ /* 0x000fe20000400000 */
[----:B------:R-:W-:Y:S01]  /*7aef0*/  FMUL R15, R15, 1.8477590084075927734 ;  /* 0x3fec835e0f0f7820 */ /* 0x000fe20000400000 */
[----:B------:R-:W-:Y:S01]  /*7af00*/  FMUL R12, R12, 1.8477590084075927734 ;  /* 0x3fec835e0c0c7820 */ /* 0x000fe20000400000 */
        /* <DEDUP_REMOVED lines=8> */
.L_x_17121:
[----:B------:R0:W1:Y:S04]  /*7af90*/  LDS R49, [R50] ;  /* 0x0000000032317984 */ /* 0x0000680000000800 */
[----:B------:R0:W2:Y:S01]  /*7afa0*/  LDS R48, [R50+0x4] ;  /* 0x0000040032307984 */ /* 0x0000a20000000800 */
[C-C-:B------:R-:W-:Y:S01]  /*7afb0*/  FADD R9, R4.reuse, R7.reuse ;  /* 0x0000000704097221 */ /* 0x140fe20000000000 */
[----:B------:R-:W-:Y:S02]  /*7afc0*/  FADD R4, R4, -R7 ;  /* 0x8000000704047221 */ /* 0x000fe40000000000 */
[----:B------:R0:W3:Y:S01]  /*7afd0*/  LDS R47, [R50+0x8] ;  /* 0x00000800322f7984 */ /* 0x0000e20000000800 */
[C-C-:B------:R-:W-:Y:S01]  /*7afe0*/  FFMA R7, R9.reuse, -0.70710676908493041992, R6.reuse ;  /* 0xbf3504f309077823 */ /* 0x140fe20000000006 */
[----:B------:R-:W-:Y:S01]  /*7aff0*/  FFMA R6, R9, 0.70710676908493041992, R6 ;  /* 0x3f3504f309067823 */ /* 0x000fe20000000006 */
[C-C-:B------:R-:W-:Y:S01]  /*7b000*/  FFMA R9, R4.reuse, -0.70710676908493041992, R2.reuse ;  /* 0xbf3504f304097823 */ /* 0x140fe20000000002 */
[----:B------:R-:W-:Y:S01]  /*7b010*/  FFMA R2, R4, 0.70710676908493041992, R2 ;  /* 0x3f3504f304027823 */ /* 0x000fe20000000002 */
[----:B------:R0:W4:Y:S02]  /*7b020*/  LDS R46, [R50+0xc] ;  /* 0x00000c00322e7984 */ /* 0x0001240000000800 */
[----:B------:R-:W-:Y:S01]  /*7b030*/  FFMA R4, R9, 0.66817861795425415039, R7 ;  /* 0x3f2b0dc109047823 */ /* 0x000fe20000000007 */
[----:B------:R-:W-:Y:S01]  /*7b040*/  FFMA R7, R7, -0.66817861795425415039, R9 ;  /* 0xbf2b0dc107077823 */ /* 0x000fe20000000009 */
[C-C-:B------:R-:W-:Y:S01]  /*7b050*/  FADD R9, R5.reuse, R8.reuse ;  /* 0x0000000805097221 */ /* 0x140fe20000000000 */
[----:B------:R-:W-:Y:S01]  /*7b060*/  FADD R5, R5, -R8 ;  /* 0x8000000805057221 */ /* 0x000fe20000000000 */
[C-C-:B------:R-:W-:Y:S01]  /*7b070*/  FADD R8, R3.reuse, R10.reuse ;  /* 0x0000000a03087221 */ /* 0x140fe20000000000 */
[----:B------:R-:W-:Y:S01]  /*7b080*/  FADD R10, -R3, R10 ;  /* 0x0000000a030a7221 */ /* 0x000fe20000000100 */
[----:B------:R0:W0:Y:S02]  /*7b090*/  LDS R45, [R50+0x10] ;  /* 0x00001000322d7984 */ /* 0x0000240000000800 */
        /* <DEDUP_REMOVED lines=8> */
[----:B------:R0:W0:Y:S01]  /*7b120*/  LDS R44, [R50+0x14] ;  /* 0x00001400322c7984 */ /* 0x0000220000000800 */
[----:B------:R-:W-:Y:S01]  /*7b130*/  FMUL R5, R5, 1.8477590084075927734 ;  /* 0x3fec835e05057820 */ /* 0x000fe20000400000 */
[----:B------:R-:W-:Y:S01]  /*7b140*/  FMUL R8, R8, 1.9615705013275146484 ;  /* 0x3ffb14be08087820 */ /* 0x000fe20000400000 */
[----:B------:R-:W-:Y:S01]  /*7b150*/  FMUL R6, R6, 1.9615705013275146484 ;  /* 0x3ffb14be06067820 */ /* 0x000fe20000400000 */
[----:B------:R0:W0:Y:S04]  /*7b160*/  LDS R43, [R50+0x18] ;  /* 0x00001800322b7984 */ /* 0x0000280000000800 */
[----:B------:R0:W0:Y:S02]  /*7b170*/  LDS R42, [R50+0x1c] ;  /* 0x00001c00322a7984 */ /* 0x0000240000000800 */
[----:B01234-:R-:W-:Y:S05]  /*7b180*/  WARPSYNC.COLLECTIVE R32, `(.L_x_17122) ;  /* 0x0000000020087348 */ /* 0x01ffea0003c00000 */
[----:B------:R-:W-:Y:S01]  /*7b190*/  NOP ;  /* 0x0000000000007918 */ /* 0x000fe20000000000 */
[----:B01234-:R-:W-:Y:S05]  /*7b1a0*/  ENDCOLLECTIVE ;  /* 0x000000000000791b */ /* 0x01ffea0003800000 */
.L_x_17122:
[----:B------:R-:W-:Y:S04]  /*7b1b0*/  STL [R1+0x284], R49 ;  /* 0x0002843101007387 */ /* 0x000fe80000100800 */
        /* <DEDUP_REMOVED lines=8> */
[C-C-:B------:R-:W-:Y:S01]  /*7b240*/  FADD R12, -R58.reuse, R21.reuse ;  /* 0x000000153a0c7221 */ /* 0x140fe20000000100 */
[----:B0-----:R-:W-:-:S02]  /*7b250*/  FADD R3, R58, R21 ;  /* 0x000000153a037221 */ /* 0x001fc40000000000 */
        /* <DEDUP_REMOVED lines=11> */
[----:B------:R-:W-:Y:S01]  /*7b310*/  FMUL R2, R2, 1.8477590084075927734 ;  /* 0x3fec835e02027820 */ /* 0x000fe20000400000 */
[----:B------:R-:W-:Y:S01]  /*7b320*/  FMUL R4, R4, 1.6629391908645629883 ;  /* 0x3fd4db3104047820 */ /* 0x000fe20000400000 */
[----:B------:R-:W-:Y:S02]  /*7b330*/  FADD R11, R38, R41 ;  /* 0x00000029260b7221 */ /* 0x000fe40000000000 */
[----:B------:R0:W-:Y:S04]  /*7b340*/  STS [R51], R9 ;  /* 0x0000000933007388 */ /* 0x0001e80000000800 */
[----:B------:R0:W-:Y:S04]  /*7b350*/  STS [R51+0x108], R2 ;  /* 0x0001080233007388 */ /* 0x0001e80000000800 */
[----:B------:R0:W-:Y:S02]  /*7b360*/  STS [R51+0x18c], R4 ;  /* 0x00018c0433007388 */ /* 0x0001e40000000800 */
[----:B0----5:R-:W-:Y:S05]  /*7b370*/  WARPSYNC.COLLECTIVE R32, `(.L_x_17123) ;  /* 0x0000000020087348 */ /* 0x021fea0003c00000 */
[----:B------:R-:W-:Y:S01]  /*7b380*/  NOP ;  /* 0x0000000000007918 */ /* 0x000fe20000000000 */
[----:B0----5:R-:W-:Y:S05]  /*7b390*/  ENDCOLLECTIVE ;  /* 0x000000000000791b */ /* 0x021fea0003800000 */
.L_x_17123:
[----:B------:R-:W-:Y:S01]  /*7b3a0*/  FADD R2, R38, -R41 ;  /* 0x8000002926027221 */ /* 0x000fe20000000000 */
[----:B------:R0:W1:Y:S04]  /*7b3b0*/  LDS R40, [R50+0x4] ;  /* 0x0000040032287984 */ /* 0x0000680000000800 */
[----:B------:R0:W2:Y:S04]  /*7b3c0*/  LDS R41, [R50] ;  /* 0x0000000032297984 */ /* 0x0000a80000000800 */
        /* <DEDUP_REMOVED lines=30> */
.L_x_17124:
[----:B------:R-:W-:Y:S04]  /*7b5b0*/  STL [R1+0x278], R41 ;  /* 0x0002782901007387 */ /* 0x000fe80000100800 */
[----:B------:R-:W-:Y:S01]  /*7b5c0*/  STL [R1+0x27c], R40 ;  /* 0x00027c2801007387 */ /* 0x000fe20000100800 */
[----:B------:R-:W-:-:S03]  /*7b5d0*/  FFMA R11, R11, 0.41421356797218322754, R5 ;  /* 0x3ed413cd0b0b7823 */ /* 0x000fc60000000005 */
[----:B------:R-:W-:Y:S04]  /*7b5e0*/  STL [R1+0x280], R39 ;  /* 0x0002802701007387 */ /* 0x000fe80000100800 */
[----:B------:R-:W-:Y:S01]  /*7b5f0*/  STS [R51+0x84], R3 ;  /* 0x0000840333007388 */ /* 0x000fe20000000800 */
[C-C-:B------:R-:W-:Y:S01]  /*7b600*/  FADD R7, R20.reuse, -R55.reuse ;  /* 0x8000003714077221 */ /* 0x140fe20000000000 */
[----:B------:R-:W-:Y:S02]  /*7b610*/  FADD R6, R20, R55 ;  /* 0x0000003714067221 */ /* 0x000fe40000000000 */
[----:B------:R0:W-:Y:S04]  /*7b620*/  STS [R51+0x108], R2 ;  /* 0x0001080233007388 */ /* 0x0001e80000000800 */
[----:B------:R1:W5:Y:S04]  /*7b630*/  LDL.LU R55, [R1+0x134] ;  /* 0x0001340001377983 */ /* 0x0003680000300800 */
[----:B------:R1:W5:Y:S04]  /*7b640*/  LDL.LU R20, [R1+0x214] ;  /* 0x0002140001147983 */ /* 0x0003680000300800 */
[----:B------:R2:W-:Y:S04]  /*7b650*/  STS [R51+0x18c], R10 ;  /* 0x00018c0a33007388 */ /* 0x0005e80000000800 */
[----:B------:R3:W-:Y:S01]  /*7b660*/  STS [R51], R4 ;  /* 0x0000000433007388 */ /* 0x0007e20000000800 */
[C-C-:B0-----:R-:W-:Y:S01]  /*7b670*/  FADD R2, -R58.reuse, R21.reuse ;  /* 0x000000153a027221 */ /* 0x141fe20000000100 */
[----:B------:R-:W-:-:S02]  /*7b680*/  FADD R3, R58, R21 ;  /* 0x000000153a037221 */ /* 0x000fc40000000000 */
[----:B------:R1:W5:Y:S04]  /*7b690*/  LDL.LU R21, [R1+0x1c8] ;  /* 0x0001c80001157983 */ /* 0x0003680000300800 */
        /* <DEDUP_REMOVED lines=17> */
[----:B-1---5:R-:W-:Y:S05]  /*7b7b0*/  WARPSYNC.COLLECTIVE R32, `(.L_x_17125) ;  /* 0x0000000020087348 */ /* 0x022fea0003c00000 */
[----:B------:R-:W-:Y:S01]  /*7b7c0*/  NOP ;  /* 0x0000000000007918 */ /* 0x000fe20000000000 */
[----:B-1---5:R-:W-:Y:S05]  /*7b7d0*/  ENDCOLLECTIVE ;  /* 0x000000000000791b */ /* 0x022fea0003800000 */
.L_x_17125:
        /* <DEDUP_REMOVED lines=22> */
[----:B------:R-:W-:Y:S01]  /*7b940*/  FMUL R3, R3, 1.9615705013275146484 ;  /* 0x3ffb14be03037820 */ /* 0x000fe20000400000 */
[----:B------:R-:W-:Y:S01]  /*7b950*/  FMUL R5, R5, 1.6629391908645629883 ;  /* 0x3fd4db3105057820 */ /* 0x000fe20000400000 */
[----:B------:R-:W-:Y:S01]  /*7b960*/  FMUL R2, R2, 1.8477590084075927734 ;  /* 0x3fec835e02027820 */ /* 0x000fe20000400000 */
[----:B------:R-:W-:Y:S01]  /*7b970*/  FMUL R7, R7, 1.9615705013275146484 ;  /* 0x3ffb14be07077820 */ /* 0x000fe20000400000 */
[----:B------:R0:W0:Y:S01]  /*7b980*/  LDS R29, [R50+0x10] ;  /* 0x00001000321d7984 */ /* 0x0000220000000800 */
[----:B------:R-:W-:Y:S01]  /*7b990*/  FMUL R8, R8, -1.6629391908645629883 ;  /* 0xbfd4db3108087820 */ /* 0x000fe20000400000 */
[----:B------:R-:W-:-:S02]  /*7b9a0*/  FMUL R6, R6, 1.8477590084075927734 ;  /* 0x3fec835e06067820 */ /* 0x000fc40000400000 */
[----:B------:R0:W0:Y:S04]  /*7b9b0*/  LDS R28, [R50+0x14] ;  /* 0x00001400321c7984 */ /* 0x0000280000000800 */
[----:B------:R0:W0:Y:S04]  /*7b9c0*/  LDS R27, [R50+0x18] ;  /* 0x00001800321b7984 */ /* 0x0000280000000800 */
[----:B-1----:R0:W0:Y:S02]  /*7b9d0*/  LDS R26, [R50+0x1c] ;  /* 0x00001c00321a7984 */ /* 0x0020240000000800 */
[----:B0-234-:R-:W-:Y:S05]  /*7b9e0*/  WARPSYNC.COLLECTIVE R32, `(.L_x_17126) ;  /* 0x0000000020087348 */ /* 0x01dfea0003c00000 */
[----:B------:R-:W-:Y:S01]  /*7b9f0*/  NOP ;  /* 0x0000000000007918 */ /* 0x000fe20000000000 */
[----:B0-234-:R-:W-:Y:S05]  /*7ba00*/  ENDCOLLECTIVE ;  /* 0x000000000000791b */ /* 0x01dfea0003800000 */
.L_x_17126:
[----:B------:R-:W-:Y:S04]  /*7ba10*/  STL [R1+0x18], R0 ;  /* 0x0000180001007387 */ /* 0x000fe80000100800 */
[----:B------:R0:W-:Y:S04]  /*7ba20*/  STS [R51+0x84], R3 ;  /* 0x0000840333007388 */ /* 0x0001e80000000800 */
[----:B------:R1:W5:Y:S01]  /*7ba30*/  LDL.LU R16, [R1+0x180] ;  /* 0x0001800001107983 */ /* 0x0003620000300800 */
[----:B------:R-:W-:-:S03]  /*7ba40*/  FADD R12, R20, -R55 ;  /* 0x80000037140c7221 */ /* 0x000fc60000000000 */
[----:B------:R2:W-:Y:S01]  /*7ba50*/  STS [R51+0x108], R2 ;  /* 0x0001080233007388 */ /* 0x0005e20000000800 */
[----:B0-----:R-:W-:-:S03]  /*7ba60*/  FADD R3, R20, R55 ;  /* 0x0000003714037221 */ /* 0x001fc60000000000 */
[----:B------:R1:W5:Y:S04]  /*7ba70*/  LDL.LU R56, [R1+0x228] ;  /* 0x0002280001387983 */ /* 0x0003680000300800 */
[----:B------:R-:W-:Y:S04]  /*7ba80*/  STS [R51+0x18c], R5 ;  /* 0x00018c0533007388 */ /* 0x000fe80000000800 */
[----:B------:R0:W-:Y:S04]  /*7ba90*/  STS [R51+0x39c], R7 ;  /* 0x00039c0733007388 */ /* 0x0001e80000000800 */
[----:B------:R1:W5:Y:S04]  /*7baa0*/  LDL.LU R55, [R1+0x1d0] ;  /* 0x0001d00001377983 */ /* 0x0003680000300800 */
[----:B------:R3:W-:Y:S04]  /*7bab0*/  STS [R51+0x294], R8 ;  /* 0x0002940833007388 */ /* 0x0007e80000000800 */
[----:B------:R4:W-:Y:S01]  /*7bac0*/  STS [R51+0x318], R6 ;  /* 0x0003180633007388 */ /* 0x0009e20000000800 */
[C-C-:B--2---:R-:W-:Y:S01]  /*7bad0*/  FADD R2, -R58.reuse, R21.reuse ;  /* 0x000000153a027221 */ /* 0x144fe20000000100 */
[----:B------:R-:W-:-:S02]  /*7bae0*/  FADD R11, R58, R21 ;  /* 0x000000153a0b7221 */ /* 0x000fc40000000000 */
[----:B------:R1:W5:Y:S01]  /*7baf0*/  LDL.LU R58, [R1+0x1ec] ;  /* 0x0001ec00013a7983 */ /* 0x0003620000300800 */
[C-C-:B0-----:R-:W-:Y:S01]  /*7bb00*/  FADD R7, R59.reuse, -R57.reuse ;  /* 0x800000393b077221 */ /* 0x141fe20000000000 */
        /* <DEDUP_REMOVED lines=21> */
[----:B------:R-:W-:Y:S01]  /*7bc60*/  FADD R3, R6, R5 ;  /* 0x0000000506037221 */ /* 0x000fe20000000000 */
[----:B------:R-:W-:Y:S01]  /*7bc70*/  FFMA R2, R7, 0.70710676908493041992, R2 ;  /* 0x3f3504f307027823 */ /* 0x000fe20000000002 */
[----:B------:R1:W-:Y:S06]  /*7bc80*/  STS [R51], R9 ;  /* 0x0000000933007388 */ /* 0x0003ec0000000800 */
[----:B-1---5:R-:W-:Y:S05]  /*7bc90*/  WARPSYNC.COLLECTIVE R32, `(.L_x_17127) ;  /* 0x0000000020087348 */ /* 0x022fea0003c00000 */
[----:B------:R-:W-:Y:S01]  /*7bca0*/  NOP ;  /* 0x0000000000007918 */ /* 0x000fe20000000000 */
[----:B-1---5:R-:W-:Y:S05]  /*7bcb0*/  ENDCOLLECTIVE ;  /* 0x000000000000791b */ /* 0x022fea0003800000 */
.L_x_17127:
[----:B------:R-:W-:Y:S01]  /*7bcc0*/  FADD R5, -R6, R5 ;  /* 0x0000000506057221 */ /* 0x000fe20000000100 */
[----:B------:R0:W1:Y:S01]  /*7bcd0*/  LDS R25, [R50] ;  /* 0x0000000032197984 */ /* 0x0000620000000800 */
[C-C-:B------:R-:W-:Y:S01]  /*7bce0*/  FADD R9, R4.reuse, -R3.reuse ;  /* 0x8000000304097221 */ /* 0x140fe20000000000 */
[----:B------:R-:W-:Y:S01]  /*7bcf0*/  FADD R4, R4, R3 ;  /* 0x0000000304047221 */ /* 0x000fe20000000000 */
[----:B------:R-:W-:Y:S01]  /*7bd00*/  FFMA R3, R2, -0.19891236722469329834, R12 ;  /* 0xbe4bafaf02037823 */ /* 0x000fe2000000000c */
[----:B------:R0:W2:Y:S03]  /*7bd10*/  LDS R24, [R50+0x4] ;  /* 0x0000040032187984 */ /* 0x0000a60000000800 */
[----:B------:R-:W-:Y:S01]  /*7bd20*/  FMUL R3, R3, 1.9615705013275146484 ;  /* 0x3ffb14be03037820 */ /* 0x000fe20000400000 */
[----:B------:R0:W3:Y:S01]  /*7bd30*/  LDS R23, [R50+0x8] ;  /* 0x0000080032177984 */ /* 0x0000e20000000800 */
[----:B------:R-:W-:-:S03]  /*7bd40*/  FMUL R9, R9, 1.4142135381698608398 ;  /* 0x3fb504f309097820 */ /* 0x000fc60000400000 */
[----:B------:R0:W4:Y:S01]  /*7bd50*/  LDS R22, [R50+0xc] ;  /* 0x00000c0032167984 */ /* 0x0001220000000800 */
[----:B------:R-:W-:-:S03]  /*7bd60*/  FFMA R12, R12, 0.19891236722469329834, R2 ;  /* 0x3e4bafaf0c0c7823 */ /* 0x000fc60000000002 */
[----:B------:R0:W0:Y:S04]  /*7bd70*/  LDS R21, [R50+0x10] ;  /* 0x0000100032157984 */ /* 0x0000280000000800 */
[----:B------:R0:W0:Y:S04]  /*7bd80*/  LDS R20, [R50+0x14] ;  /* 0x0000140032147984 */ /* 0x0000280000000800 */
[----:B------:R0:W0:Y:S04]  /*7bd90*/  LDS R19, [R50+0x18] ;  /* 0x0000180032137984 */ /* 0x0000280000000800 */
[----:B------:R0:W0:Y:S02]  /*7bda0*/  LDS R18, [R50+0x1c] ;  /* 0x00001c0032127984 */ /* 0x0000240000000800 */
[----:B01234-:R-:W-:Y:S05]  /*7bdb0*/  WARPSYNC.COLLECTIVE R32, `(.L_x_17128) ;  /* 0x0000000020087348 */ /* 0x01ffea0003c00000 */
[----:B------:R-:W-:Y:S01]  /*7bdc0*/  NOP ;  /* 0x0000000000007918 */ /* 0x000fe20000000000 */
[----:B01234-:R-:W-:Y:S05]  /*7bdd0*/  ENDCOLLECTIVE ;  /* 0x000000000000791b */ /* 0x01ffea0003800000 */
.L_x_17128:
[----:B------:R0:W-:Y:S01]  /*7bde0*/  STS [R51+0x84], R3 ;  /* 0x0000840333007388 */ /* 0x0001e20000000800 */
[----:B------:R-:W-:Y:S01]  /*7bdf0*/  FFMA R2, R5, -0.41421356797218322754, R11 ;  /* 0xbed413cd05027823 */ /* 0x000fe2000000000b */
[----:B------:R-:W-:Y:S01]  /*7be00*/  FMUL R4, R4, 1.4142135381698608398 ;  /* 0x3fb504f304047820 */ /* 0x000fe20000400000 */
[----:B------:R-:W-:Y:S01]  /*7be10*/  FMUL R10, R10, 1.6629391908645629883 ;  /* 0x3fd4db310a0a7820 */ /* 0x000fe20000400000 */
[----:B------:R-:W-:Y:S01]  /*7be20*/  FFMA R11, R11, 0.41421356797218322754, R5 ;  /* 0x3ed413cd0b0b7823 */ /* 0x000fe20000000005 */
[----:B------:R0:W-:Y:S01]  /*7be30*/  STS [R51+0x210], R9 ;  /* 0x0002100933007388 */ /* 0x0001e20000000800 */
[--C-:B------:R-:W-:Y:S01]  /*7be40*/  FADD R5, R56, -R16.reuse ;  /* 0x8000001038057221 */ /* 0x100fe20000000000 */
[----:B------:R-:W-:Y:S02]  /*7be50*/  FMUL R2, R2, 1.8477590084075927734 ;  /* 0x3fec835e02027820 */ /* 0x000fe40000400000 */
[----:B------:R0:W-:Y:S04]  /*7be60*/  STS [R51], R4 ;  /* 0x0000000433007388 */ /* 0x0001e80000000800 */
[----:B------:R0:W-:Y:S01]  /*7be70*/  STS [R51+0x18c], R10 ;  /* 0x00018c0a33007388 */ /* 0x0001e20000000800 */
[----:B------:R-:W-:-:S03]  /*7be80*/  FADD R8, R56, R16 ;  /* 0x0000001038087221 */ /* 0x000fc60000000000 */
[----:B------:R0:W-:Y:S01]  /*7be90*/  STS [R51+0x108], R2 ;  /* 0x0001080233007388 */ /* 0x0001e20000000800 */
        /* <DEDUP_REMOVED lines=9> */
.L_x_17129:
[----:B------:R0:W1:Y:S04]  /*7bf30*/  LDS R17, [R50] ;  /* 0x0000000032117984 */ /* 0x0000680000000800 */
[----:B------:R0:W2:Y:S04]  /*7bf40*/  LDS R16, [R50+0x4] ;  /* 0x0000040032107984 */ /* 0x0000a80000000800 */
[----:B------:R0:W3:Y:S04]  /*7bf50*/  LDS R15, [R50+0x8] ;  /* 0x00000800320f7984 */ /* 0x0000e80000000800 */
[----:B------:R0:W4:Y:S04]  /*7bf60*/  LDS R14, [R50+0xc] ;  /* 0x00000c00320e7984 */ /* 0x0001280000000800 */
[----:B------:R0:W0:Y:S04]  /*7bf70*/  LDS R13, [R50+0x10] ;  /* 0x00001000320d7984 */ /* 0x0000280000000800 */
[----:B------:R0:W0:Y:S04]  /*7bf80*/  LDS R12, [R50+0x14] ;  /* 0x00001400320c7984 */ /* 0x0000280000000800 */
[----:B------:R0:W0:Y:S01]  /*7bf90*/  LDS R11, [R50+0x18] ;  /* 0x00001800320b7984 */ /* 0x0000220000000800 */
[C-C-:B------:R-:W-:Y:S01]  /*7bfa0*/  FADD R7, -R58.reuse, R55.reuse ;  /* 0x000000373a077221 */ /* 0x140fe20000000100 */
[----:B------:R-:W-:-:S02]  /*7bfb0*/  FADD R4, R58, R55 ;  /* 0x000000373a047221 */ /* 0x000fc40000000000 */
[----:B------:R0:W5:Y:S01]  /*7bfc0*/  LDL.LU R55, [R1+0x10c] ;  /* 0x00010c0001377983 */ /* 0x0001620000300800 */
[----:B------:R-:W-:Y:S01]  /*7bfd0*/  FADD R3, R59, -R57 ;  /* 0x800000393b037221 */ /* 0x000fe20000000000 */
[----:B------:R-:W-:-:S04]  /*7bfe0*/  FADD R6, R61, -R60 ;  /* 0x8000003c3d067221 */ /* 0x000fc80000000000 */
[C-C-:B------:R-:W-:Y:S01]  /*7bff0*/  FADD R9, R3.reuse, R6.reuse ;  /* 0x0000000603097221 */ /* 0x140fe20000000000 */
[----:B------:R-:W-:Y:S01]  /*7c000*/  FADD R3, R3, -R6 ;  /* 0x8000000603037221 */ /* 0x000fe20000000000 */
[----:B------:R-:W-:Y:S02]  /*7c010*/  FADD R10, R59, R57 ;  /* 0x000000393b0a7221 */ /* 0x000fe40000000000 */
[C-C-:B------:R-:W-:Y:S01]  /*7c020*/  FFMA R6, R9.reuse, -0.70710676908493041992, R5.reuse ;  /* 0xbf3504f309067823 */ /* 0x140fe20000000005 */
[----:B------:R0:W5:Y:S01]  /*7c030*/  LDL.LU R57, [R1+0x124] ;  /* 0x0001240001397983 */ /* 0x0001620000300800 */
[----:B------:R-:W-:Y:S01]  /*7c040*/  FFMA R5, R9, 0.70710676908493041992, R5 ;  /* 0x3f3504f309057823 */ /* 0x000fe20000000005 */
[--C-:B------:R-:W-:Y:S01]  /*7c050*/  FFMA R9, R3, -0.70710676908493041992, R7.reuse ;  /* 0xbf3504f303097823 */ /* 0x100fe20000000007 */
[----:B------:R-:W-:Y:S01]  /*7c060*/  FADD R2, R61, R60 ;  /* 0x0000003c3d027221 */ /* 0x000fe20000000000 */
[----:B------:R0:W5:Y:S01]  /*7c070*/  LDL.LU R58, [R1+0xfc] ;  /* 0x0000fc00013a7983 */ /* 0x0001620000300800 */
[----:B------:R-:W-:-:S03]  /*7c080*/  FFMA R7, R3, 0.70710676908493041992, R7 ;  /* 0x3f3504f303077823 */ /* 0x000fc60000000007 */
[----:B------:R0:W5:Y:S01]  /*7c090*/  LDL.LU R59, [R1+0x154] ;  /* 0x00015400013b7983 */ /* 0x0001620000300800 */
[----:B------:R-:W-:-:S03]  /*7c0a0*/  FFMA R3, R9, 0.66817861795425415039, R6 ;  /* 0x3f2b0dc109037823 */ /* 0x000fc60000000006 */
[----:B------:R0:W5:Y:S01]  /*7c0b0*/  LDL.LU R60, [R1+0xf0] ;  /* 0x0000f000013c7983 */ /* 0x0001620000300800 */
[----:B------:R-:W-:-:S03]  /*7c0c0*/  FFMA R6, R6, -0.66817861795425415039, R9 ;  /* 0xbf2b0dc106067823 */ /* 0x000fc60000000009 */
        /* <DEDUP_REMOVED lines=18> */
.L_x_17130:
        /* <DEDUP_REMOVED lines=13> */
[----:B------:R0:W-:Y:S04]  /*7c2c0*/  STS [R51+0x84], R8 ;  /* 0x0000840833007388 */ /* 0x0001e80000000800 */
        /* <DEDUP_REMOVED lines=10> */
.L_x_17131:
[----:B------:R0:W1:Y:S01]  /*7c370*/  LDS R9, [R50] ;  /* 0x0000000032097984 */ /* 0x0000620000000800 */
[C-C-:B------:R-:W-:Y:S01]  /*7c380*/  FADD R3, -R57.reuse, R55.reuse ;  /* 0x0000003739037221 */ /* 0x140fe20000000100 */
[----:B------:R-:W-:Y:S01]  /*7c390*/  FADD R57, R57, R55 ;  /* 0x0000003739397221 */ /* 0x000fe20000000000 */
[C-C-:B------:R-:W-:Y:S01]  /*7c3a0*/  FADD R7, R59.reuse, -R58.reuse ;  /* 0x8000003a3b077221 */ /* 0x140fe20000000000 */
[----:B------:R-:W-:Y:S02]  /*7c3b0*/  FADD R2, R59, R58 ;  /* 0x0000003a3b027221 */ /* 0x000fe40000000000 */
[----:B------:R-:W-:Y:S01]  /*7c3c0*/  FADD R59, R4, R57 ;  /* 0x00000039043b7221 */ /* 0x000fe20000000000 */
[C-C-:B------:R-:W-:Y:S01]  /*7c3d0*/  FADD R8, R61.reuse, -R60.reuse ;  /* 0x8000003c3d087221 */ /* 0x140fe20000000000 */
[----:B------:R-:W-:-:S03]  /*7c3e0*/  FADD R5, R61, R60 ;  /* 0x0000003c3d057221 */ /* 0x000fc60000000000 */
        /* <DEDUP_REMOVED lines=30> */
.L_x_17132:
        /* <DEDUP_REMOVED lines=43> */
.L_x_17133:
        /* <DEDUP_REMOVED lines=11> */
.L_x_17134:
        /* <DEDUP_REMOVED lines=45> */
.L_x_17135:
        /* <DEDUP_REMOVED lines=18> */
.L_x_17136:
        /* <DEDUP_REMOVED lines=47> */
.L_x_17137:
        /* <DEDUP_REMOVED lines=19> */
.L_x_17138:
        /* <DEDUP_REMOVED lines=9> */
[C-C-:B------:R-:W-:Y:S01]  /*7d1d0*/  FADD R29, R31.reuse, -R28.reuse ;  /* 0x8000001c1f1d7221 */ /* 0x140fe20000000000 */
        /* <DEDUP_REMOVED lines=11> */
[----:B------:R-:W-:Y:S01]  /*7d290*/  FFMA R29, R33, -0.70710676908493041992, R32 ;  /* 0xbf3504f3211d7823 */ /* 0x000fe20000000020 */
[----:B-1----:R-:W-:Y:S01]  /*7d2a0*/  FFMA R35, R31, -0.70710676908493041992, R34 ;  /* 0xbf3504f31f237823 */ /* 0x002fe20000000022 */
        /* <DEDUP_REMOVED lines=24> */
.L_x_17139:
        /* <DEDUP_REMOVED lines=20> */
.L_x_17140:
[----:B------:R0:W-:Y:S02]  /*7d570*/  STS [R51+0x18c], R28 ;  /* 0x00018c1c33007388 */ /* 0x0001e40000000800 */
[----:B0-----:R-:W-:Y:S01]  /*7d580*/  FFMA R28, R27, -0.41421356797218322754, R26 ;  /* 0xbed413cd1b1c7823 */ /* 0x001fe2000000001a */
[----:B------:R-:W-:-:S03]  /*7d590*/  FFMA R27, R26, 0.41421356797218322754, R27 ;  /* 0x3ed413cd1a1b7823 */ /* 0x000fc6000000001b */
[----:B------:R-:W-:-:S05]  /*7d5a0*/  FMUL R26, R28, 1.8477590084075927734 ;  /* 0x3fec835e1c1a7820 */ /* 0x000fca0000400000 */
        /* <DEDUP_REMOVED lines=15> */
[----:B------:R-:W-:Y:S01]  /*7d6a0*/  FFMA R26, R20, -0.70710676908493041992, R25 ;  /* 0xbf3504f3141a7823 */ /* 0x000fe20000000019 */
[C-C-:B------:R-:W-:Y:S01]  /*7d6b0*/  FADD R27, R18.reuse, R21.reuse ;  /* 0x00000015121b7221 */ /* 0x140fe20000000000 */
[----:B------:R-:W-:Y:S01]  /*7d6c0*/  FADD R18, R18, -R21 ;  /* 0x8000001512127221 */ /* 0x000fe20000000000 */
[----:B------:R-:W-:Y:S01]  /*7d6d0*/  FADD R21, R24, R23 ;  /* 0x0000001718157221 */ /* 0x000fe20000000000 */
[----:B------:R-:W-:Y:S01]  /*7d6e0*/  FFMA R25, R20, 0.70710676908493041992, R25 ;  /* 0x3f3504f314197823 */ /* 0x000fe20000000019 */
[----:B------:R-:W-:Y:S01]  /*7d6f0*/  STL [R1+0x1a0], R36 ;  /* 0x0001a02401007387 */ /* 0x000fe20000100800 */
[----:B------:R-:W-:Y:S01]  /*7d700*/  FFMA R20, R26, 0.66817861795425415039, R19 ;  /* 0x3f2b0dc11a147823 */ /* 0x000fe20000000013 */
[----:B------:R-:W-:Y:S01]  /*7d710*/  FFMA R19, R19, -0.66817861795425415039, R26 ;  /* 0xbf2b0dc113137823 */ /* 0x000fe2000000001a */
[----:B------:R-:W-:Y:S01]  /*7d720*/  FMUL R31, R31, 1.4142135381698608398 ;  /* 0x3fb504f31f1f7820 */ /* 0x000fe20000400000 */
[----:B------:R0:W-:Y:S01]  /*7d730*/  STL [R1+0x1a8], R35 ;  /* 0x0001a82301007387 */ /* 0x0001e20000100800 */
[----:B------:R-:W-:Y:S01]  /*7d740*/  FMUL R30, R30, 1.4142135381698608398 ;  /* 0x3fb504f31e1e7820 */ /* 0x000fe20000400000 */
[----:B------:R-:W-:Y:S01]  /*7d750*/  FMUL R29, R29, -1.6629391908645629883 ;  /* 0xbfd4db311d1d7820 */ /* 0x000fe20000400000 */
[C---:B------:R-:W-:Y:S01]  /*7d760*/  FADD R26, R27.reuse, -R21 ;  /* 0x800000151b1a7221 */ /* 0x040fe20000000000 */
[----:B------:R-:W-:Y:S01]  /*7d770*/  FADD R23, -R24, R23 ;  /* 0x0000001718177221 */ /* 0x000fe20000000100 */
[----:B------:R-:W-:Y:S01]  /*7d780*/  FADD R27, R27, R21 ;  /* 0x000000151b1b7221 */ /* 0x000fe20000000000 */
[----:B------:R-:W-:Y:S01]  /*7d790*/  FFMA R21, R25, -0.19891236722469329834, R22 ;  /* 0xbe4bafaf19157823 */ /* 0x000fe20000000016 */
[----:B0-----:R-:W-:Y:S01]  /*7d7a0*/  FMUL R35, R34, 1.9615705013275146484 ;  /* 0x3ffb14be22237820 */ /* 0x001fe20000400000 */
[----:B------:R-:W-:Y:S01]  /*7d7b0*/  FFMA R22, R22, 0.19891236722469329834, R25 ;  /* 0x3e4bafaf16167823 */ /* 0x000fe20000000019 */
[----:B------:R0:W-:Y:S01]  /*7d7c0*/  STS [R51], R31 ;  /* 0x0000001f33007388 */ /* 0x0001e20000000800 */
[----:B------:R-:W-:Y:S01]  /*7d7d0*/  FFMA R24, R23, -0.41421356797218322754, R18 ;  /* 0xbed413cd17187823 */ /* 0x000fe20000000012 */
[----:B------:R-:W-:Y:S01]  /*7d7e0*/  FFMA R25, R18, 0.41421356797218322754, R23 ;  /* 0x3ed413cd12197823 */ /* 0x000fe20000000017 */
[----:B------:R-:W-:Y:S01]  /*7d7f0*/  FMUL R23, R27, 1.4142135381698608398 ;  /* 0x3fb504f31b177820 */ /* 0x000fe20000400000 */
[----:B------:R0:W-:Y:S04]  /*7d800*/  STS [R51+0x84], R33 ;  /* 0x0000842133007388 */ /* 0x0001e80000000800 */
[----:B------:R0:W-:Y:S04]  /*7d810*/  STS [R51+0x210], R30 ;  /* 0x0002101e33007388 */ /* 0x0001e80000000800 */
[----:B------:R0:W-:Y:S04]  /*7d820*/  STS [R51+0x294], R29 ;  /* 0x0002941d33007388 */ /* 0x0001e80000000800 */
[----:B------:R0:W-:Y:S02]  /*7d830*/  STS [R51+0x39c], R35 ;  /* 0x00039c2333007388 */ /* 0x0001e40000000800 */
[----:B0-----:R-:W-:Y:S05]  /*7d840*/  WARPSYNC.COLLECTIVE R32, `(.L_x_17141) ;  /* 0x0000000020087348 */ /* 0x001fea0003c00000 */
[----:B------:R-:W-:Y:S01]  /*7d850*/  NOP ;  /* 0x0000000000007918 */ /* 0x000fe20000000000 */
[----:B0-----:R-:W-:Y:S05]  /*7d860*/  ENDCOLLECTIVE ;  /* 0x000000000000791b */ /* 0x001fea0003800000 */
.L_x_17141:
        /* <DEDUP_REMOVED lines=16> */
.L_x_17142:
        /* <DEDUP_REMOVED lines=47> */
.L_x_17143:
        /* <DEDUP_REMOVED lines=19> */
.L_x_17144:
        /* <DEDUP_REMOVED lines=15> */
[----:B------:R-:W-:Y:S02]  /*7de80*/  FMUL R12, R12, 1.4142135381698608398 ;  /* 0x3fb504f30c0c7820 */ /* 0x000fe40000400000 */
[----:B------:R-:W-:Y:S01]  /*7de90*/  FFMA R2, R6, 0.66817861795425415039, R3 ;  /* 0x3f2b0dc106027823 */ /* 0x000fe20000000003 */
[----:B------:R-:W-:Y:S01]  /*7dea0*/  FFMA R3, R3, -0.66817861795425415039, R6 ;  /* 0xbf2b0dc103037823 */ /* 0x000fe20000000006 */
[----:B------:R-:W-:Y:S01]  /*7deb0*/  FMUL R14, R14, 1.9615705013275146484 ;  /* 0x3ffb14be0e0e7820 */ /* 0x000fe20000400000 */
[----:B------:R-:W-:Y:S01]  /*7dec0*/  FMUL R16, R16, 1.8477590084075927734 ;  /* 0x3fec835e10107820 */ /* 0x000fe20000400000 */
[----:B------:R-:W-:Y:S01]  /*7ded0*/  FMUL R17, R17, 1.8477590084075927734 ;  /* 0x3fec835e11117820 */ /* 0x000fe20000400000 */
[----:B------:R-:W-:Y:S01]  /*7dee0*/  FMUL R13, R13, 1.9615705013275146484 ;  /* 0x3ffb14be0d0d7820 */ /* 0x000fe20000400000 */
[----:B------:R-:W-:Y:S01]  /*7def0*/  FFMA R10, R11, 0.70710676908493041992, R10 ;  /* 0x3f3504f30b0a7823 */ /* 0x000fe2000000000a */
[C-C-:B------:R-:W-:Y:S01]  /*7df00*/  FADD R6, R9.reuse, R5.reuse ;  /* 0x0000000509067221 */ /* 0x140fe20000000000 */
[----:B------:R-:W-:Y:S01]  /*7df10*/  FADD R9, R9, -R5 ;  /* 0x8000000509097221 */ /* 0x000fe20000000000 */
[C-C-:B------:R-:W-:Y:S01]  /*7df20*/  FADD R11, -R8.reuse, R4.reuse ;  /* 0x00000004080b7221 */ /* 0x140fe20000000100 */
[----:B------:R0:W-:Y:S04]  /*7df30*/  STS [R51+0x210], R12 ;  /* 0x0002100c33007388 */ /* 0x0001e80000000800 */
[----:B------:R1:W-:Y:S04]  /*7df40*/  STS [R51], R15 ;  /* 0x0000000f33007388 */ /* 0x0003e80000000800 */
[----:B------:R1:W-:Y:S01]  /*7df50*/  STS [R51+0x84], R14 ;  /* 0x0000840e33007388 */ /* 0x0003e20000000800 */
[----:B0-----:R-:W-:Y:S01]  /*7df60*/  FADD R12, R8, R4 ;  /* 0x00000004080c7221 */ /* 0x001fe20000000000 */
[----:B------:R-:W-:-:S02]  /*7df70*/  FFMA R8, R11, -0.41421356797218322754, R9 ;  /* 0xbed413cd0b087823 */ /* 0x000fc40000000009 */
[----:B------:R1:W-:Y:S01]  /*7df80*/  STS [R51+0x108], R16 ;  /* 0x0001081033007388 */ /* 0x0003e20000000800 */
[----:B------:R-:W-:-:S03]  /*7df90*/  FFMA R9, R9, 0.41421356797218322754, R11 ;  /* 0x3ed413cd09097823 */ /* 0x000fc6000000000b */
[----:B------:R1:W-:Y:S04]  /*7dfa0*/  STS [R51+0x318], R17 ;  /* 0x0003181133007388 */ /* 0x0003e80000000800 */
[----:B------:R1:W-:Y:S02]  /*7dfb0*/  STS [R51+0x39c], R13 ;  /* 0x00039c0d33007388 */ /* 0x0003e40000000800 */
[----:B-1----:R-:W-:Y:S05]  /*7dfc0*/  WARPSYNC.COLLECTIVE R32, `(.L_x_17145) ;  /* 0x0000000020087348 */ /* 0x002fea0003c00000 */
[----:B------:R-:W-:Y:S01]  /*7dfd0*/  NOP ;  /* 0x0000000000007918 */ /* 0x000fe20000000000 */
[----:B-1----:R-:W-:Y:S05]  /*7dfe0*/  ENDCOLLECTIVE ;  /* 0x000000000000791b */ /* 0x002fea0003800000 */
.L_x_17145:
[----:B------:R-:W0:Y:S01]  /*7dff0*/  LDS R11, [R50] ;  /* 0x00000000320b7984 */ /* 0x000e220000000800 */
[C-C-:B------:R-:W-:Y:S01]  /*7e000*/  FADD R4, R6.reuse, -R12.reuse ;  /* 0x8000000c06047221 */ /* 0x140fe20000000000 */
[----:B------:R-:W-:Y:S01]  /*7e010*/  FADD R12, R6, R12 ;  /* 0x0000000c060c7221 */ /* 0x000fe20000000000 */
[----:B------:R-:W-:Y:S01]  /*7e020*/  FFMA R6, R7, -0.19891236722469329834, R10 ;  /* 0xbe4bafaf07067823 */ /* 0x000fe2000000000a */
[----:B------:R-:W-:Y:S01]  /*7e030*/  STL [R1+0x11c], R20 ;  /* 0x00011c1401007387 */ /* 0x000fe20000100800 */
[----:B------:R-:W-:Y:S01]  /*7e040*/  FFMA R5, R10, 0.19891236722469329834, R7 ;  /* 0x3e4bafaf0a057823 */ /* 0x000fe20000000007 */
[----:B------:R-:W-:Y:S02]  /*7e050*/  FMUL R7, R12, 1.4142135381698608398 ;  /* 0x3fb504f30c077820 */ /* 0x000fe40000400000 */
        /* <DEDUP_REMOVED lines=21> */
.L_x_17146:
[----:B------:R0:W5:Y:S04]  /*7e1b0*/  LDL.LU R49, [R1+0x8] ;  /* 0x0000080001317983 */ /* 0x0001680000300800 */
[----:B------:R-:W-:Y:S04]  /*7e1c0*/  STL [R1+0x104], R11 ;  /* 0x0001040b01007387 */ /* 0x000fe80000100800 */
[----:B------:R0:W5:Y:S01]  /*7e1d0*/  LDL.LU R52, [R1] ;  /* 0x0000000001347983 */ /* 0x0001620000300800 */
[----:B------:R-:W-:Y:S01]  /*7e1e0*/  FMUL R3, R3, -1.6629391908645629883 ;  /* 0xbfd4db3103037820 */ /* 0x000fe20000400000 */
[----:B------:R-:W-:-:S02]  /*7e1f0*/  FMUL R2, R2, 1.6629391908645629883 ;  /* 0x3fd4db3102027820 */ /* 0x000fc40000400000 */
[----:B------:R1:W-:Y:S04]  /*7e200*/  STS [R51+0x210], R4 ;  /* 0x0002100433007388 */ /* 0x0003e80000000800 */
[----:B------:R2:W-:Y:S01]  /*7e210*/  STS [R51+0x39c], R5 ;  /* 0x00039c0533007388 */ /* 0x0005e20000000800 */
[----:B------:R-:W-:Y:S01]  /*7e220*/  FMUL R9, R9, 1.8477590084075927734 ;  /* 0x3fec835e09097820 */ /* 0x000fe20000400000 */
[----:B-1----:R-:W-:Y:S02]  /*7e230*/  FADD R4, R56, -R59 ;  /* 0x8000003b38047221 */ /* 0x002fe40000000000 */
        /* <DEDUP_REMOVED lines=29> */
.L_x_17147:
[C-C-:B------:R-:W-:Y:S01]  /*7e410*/  FADD R8, R4.reuse, -R9.reuse ;  /* 0x8000000904087221 */ /* 0x140fe20000000000 */
[----:B------:R-:W-:Y:S01]  /*7e420*/  FADD R9, R4, R9 ;  /* 0x0000000904097221 */ /* 0x000fe20000000000 */
[----:B------:R-:W-:Y:S01]  /*7e430*/  LDS R12, [R50+0x8] ;  /* 0x00000800320c7984 */ /* 0x000fe20000000800 */
[----:B------:R-:W-:Y:S01]  /*7e440*/  FFMA R10, R2, 0.19891236722469329834, R3 ;  /* 0x3e4bafaf020a7823 */ /* 0x000fe20000000003 */
[----:B------:R-:W-:Y:S01]  /*7e450*/  FMUL R2, R5, 1.9615705013275146484 ;  /* 0x3ffb14be05027820 */ /* 0x000fe20000400000 */
[----:B------:R-:W-:Y:S01]  /*7e460*/  FMUL R3, R9, 1.4142135381698608398 ;  /* 0x3fb504f309037820 */ /* 0x000fe20000400000 */
[----:B------:R-:W-:Y:S04]  /*7e470*/  LDS R5, [R50+0x4] ;  /* 0x0000040032057984 */ /* 0x000fe80000000800 */
[----:B------:R-:W0:Y:S04]  /*7e480*/  LDS R9, [R50] ;  /* 0x0000000032097984 */ /* 0x000e280000000800 */
[----:B0-----:R-:W-:Y:S04]  /*7e490*/  STL [R1+0x2c], R9 ;  /* 0x00002c0901007387 */ /* 0x001fe80000100800 */
[----:B------:R-:W0:Y:S04]  /*7e4a0*/  LDS R9, [R50+0xc] ;  /* 0x00000c0032097984 */ /* 0x000e280000000800 */
[----:B------:R-:W-:Y:S04]  /*7e4b0*/  STL [R1+0x48], R5 ;  /* 0x0000480501007387 */ /* 0x000fe80000100800 */
        /* <DEDUP_REMOVED lines=12> */
.L_x_17148:
[----:B------:R-:W-:Y:S01]  /*7e580*/  FFMA R4, R55, -0.41421356797218322754, R11 ;  /* 0xbed413cd37047823 */ /* 0x000fe2000000000b */
[----:B------:R-:W-:Y:S03]  /*7e590*/  STL [R1+0xb8], R12 ;  /* 0x0000b80c01007387 */ /* 0x000fe60000100800 */
[----:B------:R-:W-:-:S05]  /*7e5a0*/  FMUL R4, R4, 1.8477590084075927734 ;  /* 0x3fec835e04047820 */ /* 0x000fca0000400000 */
[----:B------:R-:W-:Y:S04]  /*7e5b0*/  STS [R51+0x108], R4 ;  /* 0x0001080433007388 */ /* 0x000fe80000000800 */
[----:B------:R-:W-:Y:S04]  /*7e5c0*/  STL [R1+0xdc], R9 ;  /* 0x0000dc0901007387 */ /* 0x000fe80000100800 */
[----:B------:R0:W-:Y:S02]  /*7e5d0*/  STL [R1+0xec], R5 ;  /* 0x0000ec0501007387 */ /* 0x0001e40000100800 */
[C-C-:B0-----:R-:W-:Y:S01]  /*7e5e0*/  FADD R5, R0.reuse, -R46.reuse ;  /* 0x8000002e00057221 */ /* 0x141fe20000000000 */
[----:B------:R-:W-:-:S02]  /*7e5f0*/  FADD R46, R0, R46 ;  /* 0x0000002e002e7221 */ /* 0x000fc40000000000 */
[----:B------:R0:W5:Y:S04]  /*7e600*/  LDL.LU R0, [R1+0x274] ;  /* 0x0002740001007983 */ /* 0x0001680000300800 */
[----:B------:R0:W5:Y:S04]  /*7e610*/  LDL.LU R40, [R1+0x24] ;  /* 0x0000240001287983 */ /* 0x0001680000300800 */
[----:B------:R0:W5:Y:S04]  /*7e620*/  LDL.LU R42, [R1+0x1cc] ;  /* 0x0001cc00012a7983 */ /* 0x0001680000300800 */
[----:B------:R0:W5:Y:S01]  /*7e630*/  LDL.LU R36, [R1+0x3c] ;  /* 0x00003c0001247983 */ /* 0x0001620000300800 */
[C-C-:B------:R-:W-:Y:S01]  /*7e640*/  FADD R4, R52.reuse, -R45.reuse ;  /* 0x8000002d34047221 */ /* 0x140fe20000000000 */
[----:B------:R-:W-:-:S02]  /*7e650*/  FADD R45, R52, R45 ;  /* 0x0000002d342d7221 */ /* 0x000fc40000000000 */
[----:B------:R0:W5:Y:S01]  /*7e660*/  LDL.LU R52, [R1+0x50] ;  /* 0x0000500001347983 */ /* 0x0001620000300800 */
[----:B------:R-:W-:Y:S01]  /*7e670*/  FMUL R6, R6, 1.6629391908645629883 ;  /* 0x3fd4db3106067820 */ /* 0x000fe20000400000 */
[----:B------:R-:W-:Y:S01]  /*7e680*/  FMUL R8, R8, 1.4142135381698608398 ;  /* 0x3fb504f308087820 */ /* 0x000fe20000400000 */
[----:B------:R-:W-:Y:S01]  /*7e690*/  FFMA R11, R11, 0.41421356797218322754, R55 ;  /* 0x3ed413cd0b0b7823 */ /* 0x000fe20000000037 */
[----:B------:R1:W-:Y:S04]  /*7e6a0*/  STS [R51+0x84], R2 ;  /* 0x0000840233007388 */ /* 0x0003e80000000800 */
[----:B------:R2:W-:Y:S04]  /*7e6b0*/  STS [R51+0x18c], R6 ;  /* 0x00018c0633007388 */ /* 0x0005e80000000800 */
[----:B------:R3:W-:Y:S01]  /*7e6c0*/  STS [R51], R3 ;  /* 0x0000000333007388 */ /* 0x0007e20000000800 */
[----:B-1----:R-:W-:Y:S01]  /*7e6d0*/  FADD R2, R49, -R47 ;  /* 0x8000002f31027221 */ /* 0x002fe20000000000 */
[----:B------:R-:W-:Y:S01]  /*7e6e0*/  FMUL R7, R7, -1.6629391908645629883 ;  /* 0xbfd4db3107077820 */ /* 0x000fe20000400000 */
[----:B------:R-:W-:Y:S01]  /*7e6f0*/  FMUL R10, R10, 1.9615705013275146484 ;  /* 0x3ffb14be0a0a7820 */ /* 0x000fe20000400000 */
[----:B------:R0:W5:Y:S01]  /*7e700*/  LDL.LU R41, [R1+0x38] ;  /* 0x0000380001297983 */ /* 0x0001620000300800 */
[C-C-:B--2---:R-:W-:Y:S01]  /*7e710*/  FADD R6, R4.reuse, R5.reuse ;  /* 0x0000000504067221 */ /* 0x144fe20000000000 */
[----:B------:R-:W-:Y:S01]  /*7e720*/  FADD R4, R4, -R5 ;  /* 0x8000000504047221 */ /* 0x000fe20000000000 */
[----:B---3--:R-:W-:Y:S01]  /*7e730*/  FADD R3, -R53, R44 ;  /* 0x0000002c35037221 */ /* 0x008fe20000000100 */
[----:B------:R1:W-:Y:S01]  /*7e740*/  STS [R51+0x210], R8 ;  /* 0x0002100833007388 */ /* 0x0003e20000000800 */
[----:B------:R-:W-:-:S02]  /*7e750*/  FMUL R11, R11, 1.8477590084075927734 ;  /* 0x3fec835e0b0b7820 */ /* 0x000fc40000400000 */
[C-C-:B------:R-:W-:Y:S01]  /*7e760*/  FFMA R5, R4.reuse, -0.70710676908493041992, R3.reuse ;  /* 0xbf3504f304057823 */ /* 0x140fe20000000003 */
[----:B------:R-:W-:Y:S01]  /*7e770*/  FFMA R3, R4, 0.70710676908493041992, R3 ;  /* 0x3f3504f304037823 */ /* 0x000fe20000000003 */
[----:B------:R2:W-:Y:S01]  /*7e780*/  STS [R51+0x294], R7 ;  /* 0x0002940733007388 */ /* 0x0005e20000000800 */
[C-C-:B-1----:R-:W-:Y:S01]  /*7e790*/  FFMA R8, R6.reuse, -0.70710676908493041992, R2.reuse ;  /* 0xbf3504f306087823 */ /* 0x142fe20000000002 */
[----:B------:R-:W-:Y:S02]  /*7e7a0*/  FFMA R2, R6, 0.70710676908493041992, R2 ;  /* 0x3f3504f306027823 */ /* 0x000fe40000000002 */
[----:B------:R-:W-:Y:S02]  /*7e7b0*/  STS [R51+0x318], R11 ;  /* 0x0003180b33007388 */ /* 0x000fe40000000800 */
[----:B--2---:R-:W-:Y:S02]  /*7e7c0*/  FFMA R7, R3, -0.19891236722469329834, R2 ;  /* 0xbe4bafaf03077823 */ /* 0x004fe40000000002 */
[----:B------:R1:W-:Y:S02]  /*7e7d0*/  STS [R51+0x39c], R10 ;  /* 0x00039c0a33007388 */ /* 0x0003e40000000800 */
[----:B01----:R-:W-:-:S07]  /*7e7e0*/  FFMA R10, R2, 0.19891236722469329834, R3 ;  /* 0x3e4bafaf020a7823 */ /* 0x003fce0000000003 */
[----:B-----5:R-:W-:Y:S05]  /*7e7f0*/  WARPSYNC.COLLECTIVE R32, `(.L_x_17149) ;  /* 0x0000000020087348 */ /* 0x020fea0003c00000 */
[----:B------:R-:W-:Y:S01]  /*7e800*/  NOP ;  /* 0x0000000000007918 */ /* 0x000fe20000000000 */
[----:B-----5:R-:W-:Y:S05]  /*7e810*/  ENDCOLLECTIVE ;  /* 0x000000000000791b */ /* 0x020fea0003800000 */
.L_x_17149:
[----:B------:R-:W0:Y:S01]  /*7e820*/  LDS R2, [R50] ;  /* 0x0000000032027984 */ /* 0x000e220000000800 */
[----:B------:R-:W-:Y:S01]  /*7e830*/  FADD R47, R49, R47 ;  /* 0x0000002f312f7221 */ /* 0x000fe20000000000 */
[----:B------:R-:W-:Y:S01]  /*7e840*/  FADD R44, R53, R44 ;  /* 0x0000002c352c7221 */ /* 0x000fe20000000000 */
[----:B------:R-:W-:Y:S01]  /*7e850*/  FFMA R13, R5, 0.66817861795425415039, R8 ;  /* 0x3f2b0dc1050d7823 */ /* 0x000fe20000000008 */
[----:B------:R-:W-:Y:S01]  /*7e860*/  FFMA R8, R8, -0.66817861795425415039, R5 ;  /* 0xbf2b0dc108087823 */ /* 0x000fe20000000005 */
[----:B------:R-:W-:Y:S01]  /*7e870*/  FADD R5, R46, R45 ;  /* 0x0000002d2e057221 */ /* 0x000fe20000000000 */
[----:B------:R-:W-:Y:S01]  /*7e880*/  FADD R4, R47, R44 ;  /* 0x0000002c2f047221 */ /* 0x000fe20000000000 */
[----:B------:R1:W5:Y:S03]  /*7e890*/  LDL.LU R49, [R1+0x90] ;  /* 0x0000900001317983 */ /* 0x0003660000300800 */
[C-C-:B------:R-:W-:Y:S01]  /*7e8a0*/  FADD R9, R4.reuse, -R5.reuse ;  /* 0x8000000504097221 */ /* 0x140fe20000000000 */
[----:B------:R-:W-:Y:S01]  /*7e8b0*/  FADD R4, R4, R5 ;  /* 0x0000000504047221 */ /* 0x000fe20000000000 */
[----:B------:R-:W2:Y:S03]  /*7e8c0*/  LDS R3, [R50+0x4] ;  /* 0x0000040032037984 */ /* 0x000ea60000000800 */
[----:B------:R-:W-:Y:S01]  /*7e8d0*/  FMUL R6, R4, 1.4142135381698608398 ;  /* 0x3fb504f304067820 */ /* 0x000fe20000400000 */
[----:B------:R1:W5:Y:S04]  /*7e8e0*/  LDL.LU R48, [R1+0x1c] ;  /* 0x00001c0001307983 */ /* 0x0003680000300800 */
[----:B------:R-:W3:Y:S04]  /*7e8f0*/  LDS R4, [R50+0x8] ;  /* 0x0000080032047984 */ /* 0x000ee80000000800 */
[----:B------:R1:W5:Y:S04]  /*7e900*/  LDL.LU R43, [R1+0x164] ;  /* 0x00016400012b7983 */ /* 0x0003680000300800 */
[----:B------:R-:W4:Y:S04]  /*7e910*/  LDS R5, [R50+0xc] ;  /* 0x00000c0032057984 */ /* 0x000f280000000800 */
[----:B0-----:R-:W-:Y:S04]  /*7e920*/  STL [R1+0x250], R2 ;  /* 0x0002500201007387 */ /* 0x001fe80000100800 */
[----:B------:R-:W0:Y:S04]  /*7e930*/  LDS R2, [R50+0x10] ;  /* 0x0000100032027984 */ /* 0x000e280000000800 */
[----:B--2---:R1:W-:Y:S04]  /*7e940*/  STL [R1+0x254], R3 ;  /* 0x0002540301007387 */ /* 0x0043e80000100800 */
[----:B------:R1:W2:Y:S04]  /*7e950*/  LDS R3, [R50+0x18] ;  /* 0x0000180032037984 */ /* 0x0002a80000000800 */
[----:B---3--:R1:W-:Y:S04]  /*7e960*/  STL [R1+0x258], R4 ;  /* 0x0002580401007387 */ /* 0x0083e80000100800 */
[----:B------:R1:W3:Y:S04]  /*7e970*/  LDS R4, [R50+0x14] ;  /* 0x0000140032047984 */ /* 0x0002e80000000800 */
[----:B----4-:R1:W-:Y:S04]  /*7e980*/  STL [R1+0x25c], R5 ;  /* 0x00025c0501007387 */ /* 0x0103e80000100800 */
[----:B0-----:R1:W-:Y:S04]  /*7e990*/  STL [R1+0x78], R2 ;  /* 0x0000780201007387 */ /* 0x0013e80000100800 */
[----:B------:R1:W0:Y:S01]  /*7e9a0*/  LDS R2, [R50+0x1c] ;  /* 0x00001c0032027984 */ /* 0x0002220000000800 */
[----:B------:R-:W-:Y:S01]  /*7e9b0*/  FMUL R14, R9, 1.4142135381698608398 ;  /* 0x3fb504f3090e7820 */ /* 0x000fe20000400000 */
[----:B------:R-:W-:Y:S01]  /*7e9c0*/  FMUL R7, R7, 1.9615705013275146484 ;  /* 0x3ffb14be07077820 */ /* 0x000fe20000400000 */
[----:B------:R-:W-:-:S07]  /*7e9d0*/  FMUL R9, R10, 1.9615705013275146484 ;  /* 0x3ffb14be0a097820 */ /* 0x000fce0000400000 */
[----:B0123-5:R-:W-:Y:S05]  /*7e9e0*/  WARPSYNC.COLLECTIVE R32, `(.L_x_17150) ;  /* 0x0000000020087348 */ /* 0x02ffea0003c00000 */
[----:B------:R-:W-:Y:S01]  /*7e9f0*/  NOP ;  /* 0x0000000000007918 */ /* 0x000fe20000000000 */
[----:B0123-5:R-:W-:Y:S05]  /*7ea00*/  ENDCOLLECTIVE ;  /* 0x000000000000791b */ /* 0x02ffea0003800000 */
.L_x_17150:
[----:B------:R-:W-:Y:S04]  /*7ea10*/  STS [R51+0x84], R7 ;  /* 0x0000840733007388 */ /* 0x000fe80000000800 */
[----:B------:R0:W-:Y:S04]  /*7ea20*/  STS [R51+0x39c], R9 ;  /* 0x00039c0933007388 */ /* 0x0001e80000000800 */
[----:B------:R-:W-:Y:S04]  /*7ea30*/  STL [R1+0xa4], R4 ;  /* 0x0000a40401007387 */ /* 0x000fe80000100800 */
[----:B------:R-:W-:Y:S04]  /*7ea40*/  STL [R1+0x260], R50 ;  /* 0x0002603201007387 */ /* 0x000fe80000100800 */
[----:B------:R-:W-:Y:S04]  /*7ea50*/  STL [R1+0xc4], R3 ;  /* 0x0000c40301007387 */ /* 0x000fe80000100800 */
[----:B------:R-:W-:Y:S01]  /*7ea60*/  STL [R1+0xd4], R2 ;  /* 0x0000d40201007387 */ /* 0x000fe20000100800 */
[C-C-:B0-----:R-:W-:Y:S01]  /*7ea70*/  FADD R9, -R52.reuse, R36.reuse ;  /* 0x0000002434097221 */ /* 0x141fe20000000100 */
[----:B------:R-:W-:-:S02]  /*7ea80*/  FADD R7, R52, R36 ;  /* 0x0000002434077221 */ /* 0x000fc40000000000 */
[----:B------:R-:W2:Y:S01]  /*7ea90*/  LDL.LU R52, [R1+0x1f0] ;  /* 0x0001f00001347983 */ /* 0x000ea20000300800 */
[----:B------:R-:W-:Y:S01]  /*7eaa0*/  FADD R11, R47, -R44 ;  /* 0x8000002c2f0b7221 */ /* 0x000fe20000000000 */
[----:B------:R-:W-:Y:S01]  /*7eab0*/  FADD R45, -R46, R45 ;  /* 0x0000002d2e2d7221 */ /* 0x000fe20000000100 */
[----:B------:R-:W-:Y:S01]  /*7eac0*/  FMUL R13, R13, 1.6629391908645629883 ;  /* 0x3fd4db310d0d7820 */ /* 0x000fe20000400000 */
[----:B------:R-:W-:Y:S01]  /*7ead0*/  FMUL R8, R8, -1.6629391908645629883 ;  /* 0xbfd4db3108087820 */ /* 0x000fe20000400000 */
[----:B------:R-:W-:Y:S01]  /*7eae0*/  STS [R51+0x210], R14 ;  /* 0x0002100e33007388 */ /* 0x000fe20000000800 */
[----:B------:R-:W-:Y:S01]  /*7eaf0*/  FFMA R15, R45, -0.41421356797218322754, R11 ;  /* 0xbed413cd2d0f7823 */ /* 0x000fe2000000000b */
[----:B------:R-:W-:Y:S02]  /*7eb00*/  FFMA R11, R11, 0.41421356797218322754, R45 ;  /* 0x3ed413cd0b0b7823 */ /* 0x000fe4000000002d */
[----:B------:R-:W-:Y:S02]  /*7eb10*/  STS [R51+0x18c], R13 ;  /* 0x00018c0d33007388 */ /* 0x000fe40000000800 */
[----:B------:R-:W-:-:S02]  /*7eb20*/  FMUL R11, R11, 1.8477590084075927734 ;  /* 0x3fec835e0b0b7820 */ /* 0x000fc40000400000 */
[----:B------:R0:W-:Y:S04]  /*7eb30*/  STS [R51+0x294], R8 ;  /* 0x0002940833007388 */ /* 0x0001e80000000800 */
[----:B------:R-:W-:Y:S04]  /*7eb40*/  STS [R51+0x318], R11 ;  /* 0x0003180b33007388 */ /* 0x000fe80000000800 */
[----:B------:R-:W3:Y:S01]  /*7eb50*/  LDL.LU R36, [R1+0x4c] ;  /* 0x00004c0001247983 */ /* 0x000ee20000300800 */
[----:B0-----:R-:W-:-:S03]  /*7eb60*/  FADD R8, R42, -R40 ;  /* 0x800000282a087221 */ /* 0x001fc60000000000 */
[----:B------:R0:W-:Y:S02]  /*7eb70*/  STS [R51], R6 ;  /* 0x0000000633007388 */ /* 0x0001e40000000800 */
[----:B0-----:R-:W-:Y:S01]  /*7eb80*/  FADD R6, R42, R40 ;  /* 0x000000282a067221 */ /* 0x001fe20000000000 */
[C-C-:B------:R-:W-:Y:S01]  /*7eb90*/  FADD R10, R49.reuse, -R41.reuse ;  /* 0x80000029310a7221 */ /* 0x140fe20000000000 */
[----:B------:R-:W-:Y:S02]  /*7eba0*/  FADD R11, R49, R41 ;  /* 0x00000029310b7221 */ /* 0x000fe40000000000 */
[----:B------:R-:W3:Y:S04]  /*7ebb0*/  LDL.LU R49, [R1+0x54] ;  /* 0x0000540001317983 */ /* 0x000ee80000300800 */
[----:B------:R-:W4:Y:S01]  /*7ebc0*/  LDL.LU R41, [R1+0x44] ;  /* 0x0000440001297983 */ /* 0x000f220000300800 */
        /* <DEDUP_REMOVED lines=8> */
[----:B------:R-:W4:Y:S01]  /*7ec50*/  LDL.LU R48, [R1+0xb0] ;  /* 0x0000b00001307983 */ /* 0x000f220000300800 */
[----:B------:R-:W-:Y:S01]  /*7ec60*/  FFMA R3, R13, 0.66817861795425415039, R10 ;  /* 0x3f2b0dc10d037823 */ /* 0x000fe2000000000a */
[----:B------:R-:W-:Y:S01]  /*7ec70*/  FFMA R2, R10, -0.66817861795425415039, R13 ;  /* 0xbf2b0dc10a027823 */ /* 0x000fe2000000000d */
[----:B------:R-:W-:Y:S01]  /*7ec80*/  FADD R10, R6, R7 ;  /* 0x00000007060a7221 */ /* 0x000fe20000000000 */
[----:B------:R-:W-:Y:S01]  /*7ec90*/  FADD R13, R12, R11 ;  /* 0x0000000b0c0d7221 */ /* 0x000fe20000000000 */
[----:B------:R-:W4:Y:S01]  /*7eca0*/  LDL.LU R39, [R1+0x20] ;  /* 0x0000200001277983 */ /* 0x000f220000300800 */
        /* <DEDUP_REMOVED lines=13> */
[----:B------:R-:W-:Y:S01]  /*7ed80*/  STL [R1+0x26c], R4 ;  /* 0x00026c0401007387 */ /* 0x000fe20000100800 */
        /* <DEDUP_REMOVED lines=30> */
[C---:B------:R-:W-:Y:S01]  /*7ef70*/  FADD R7, R11.reuse, R6 ;  /* 0x000000060b077221 */ /* 0x040fe20000000000 */
[----:B------:R-:W-:Y:S01]  /*7ef80*/  FADD R13, R8, R12 ;  /* 0x0000000c080d7221 */ /* 0x000fe20000000000 */
[----:B------:R-:W-:-:S03]  /*7ef90*/  FADD R11, R11, -R6 ;  /* 0x800000060b0b7221 */ /* 0x000fc60000000000 */
[C-C-:B------:R-:W-:Y:S01]  /*7efa0*/  FADD R6, R7.reuse, -R13.reuse ;  /* 0x8000000d07067221 */ /* 0x140fe20000000000 */
[----:B------:R-:W-:Y:S01]  /*7efb0*/  FADD R7, R7, R13 ;  /* 0x0000000d07077221 */ /* 0x000fe20000000000 */
[C-C-:B---3--:R-:W-:Y:S01]  /*7efc0*/  FADD R18, -R49.reuse, R36.reuse ;  /* 0x0000002431127221 */ /* 0x148fe20000000100 */
[----:B------:R-:W-:Y:S02]  /*7efd0*/  FADD R14, R49, R36 ;  /* 0x00000024310e7221 */ /* 0x000fe40000000000 */
        /* <DEDUP_REMOVED lines=12> */
[----:B------:R-:W-:Y:S01]  /*7f0a0*/  FADD R12, -R8, R12 ;  /* 0x0000000c080c7221 */ /* 0x000fe20000000100 */
[----:B------:R-:W-:Y:S01]  /*7f0b0*/  FFMA R8, R10, -0.19891236722469329834, R9 ;  /* 0xbe4bafaf0a087823 */ /* 0x000fe20000000009 */
[----:B------:R-:W-:Y:S01]  /*7f0c0*/  FFMA R9, R9, 0.19891236722469329834, R10 ;  /* 0x3e4bafaf09097823 */ /* 0x000fe2000000000a */
[----:B------:R-:W-:Y:S01]  /*7f0d0*/  FMUL R15, R15, 1.8477590084075927734 ;  /* 0x3fec835e0f0f7820 */ /* 0x000fe20000400000 */
[----:B------:R-:W-:Y:S01]  /*7f0e0*/  FFMA R10, R12, -0.41421356797218322754, R11 ;  /* 0xbed413cd0c0a7823 */ /* 0x000fe2000000000b */
[----:B------:R-:W-:Y:S01]  /*7f0f0*/  FFMA R11, R11, 0.41421356797218322754, R12 ;  /* 0x3ed413cd0b0b7823 */ /* 0x000fe2000000000c */
[C-C-:B------:R-:W-:Y:S01]  /*7f100*/  FADD R12, R42.reuse, -R40.reuse ;  /* 0x800000282a0c7221 */ /* 0x140fe20000000000 */
[----:B------:R-:W-:-:S02]  /*7f110*/  FADD R20, R42, R40 ;  /* 0x000000282a147221 */ /* 0x000fc40000000000 */
[----:B------:R-:W2:Y:S04]  /*7f120*/  LDL.LU R40, [R1+0xac] ;  /* 0x0000ac0001287983 */ /* 0x000ea80000300800 */
[----:B------:R-:W2:Y:S04]  /*7f130*/  LDL.LU R42, [R1+0xbc] ;  /* 0x0000bc00012a7983 */ /* 0x000ea80000300800 */
[----:B------:R0:W-:Y:S02]  /*7f140*/  STS [R51+0x108], R15 ;  /* 0x0001080f33007388 */ /* 0x0001e40000000800 */
        /* <DEDUP_REMOVED lines=9> */
[C-C-:B---3--:R-:W-:Y:S01]  /*7f1e0*/  FADD R26, -R49.reuse, R36.reuse ;  /* 0x00000024311a7221 */ /* 0x148fe20000000100 */
[----:B------:R-:W-:Y:S02]  /*7f1f0*/  FADD R22, R49, R36 ;  /* 0x0000002431167221 */ /* 0x000fe40000000000 */
[----:B------:R-:W3:Y:S04]  /*7f200*/  LDL.LU R36, [R1+0xc8] ;  /* 0x0000c80001247983 */ /* 0x000ee80000300800 */
[----:B------:R-:W3:Y:S01]  /*7f210*/  LDL.LU R49, [R1+0x178] ;  /* 0x0001780001317983 */ /* 0x000ee20000300800 */
[C-C-:B------:R-:W-:Y:S01]  /*7f220*/  FADD R15, R19.reuse, R14.reuse ;  /* 0x0000000e130f7221 */ /* 0x140fe20000000000 */
[----:B------:R-:W-:-:S03]  /*7f230*/  FADD R19, R19, -R14 ;  /* 0x8000000e13137221 */ /* 0x000fc60000000000 */
        /* <DEDUP_REMOVED lines=19> */
[----:B------:R-:W2:Y:S01]  /*7f370*/  LDL.LU R59, [R1+0xcc] ;  /* 0x0000cc00013b7983 */ /* 0x000ea20000300800 */
[C-C-:B------:R-:W-:Y:S01]  /*7f380*/  FADD R23, R20.reuse, R21.reuse ;  /* 0x0000001514177221 */ /* 0x140fe20000000000 */
[----:B------:R-:W-:Y:S01]  /*7f390*/  FADD R20, R20, -R21 ;  /* 0x8000001514147221 */ /* 0x000fe20000000000 */
[----:B------:R-:W-:Y:S01]  /*7f3a0*/  FADD R29, R24, R28 ;  /* 0x0000001c181d7221 */ /* 0x000fe20000000000 */
[----:B------:R-:W2:Y:S01]  /*7f3b0*/  LDL.LU R40, [R1+0x138] ;  /* 0x0001380001287983 */ /* 0x000ea20000300800 */
[C-C-:B------:R-:W-:Y:S01]  /*7f3c0*/  FFMA R21, R23.reuse, -0.70710676908493041992, R25.reuse ;  /* 0xbf3504f317157823 */ /* 0x140fe20000000019 */
[----:B------:R-:W-:Y:S01]  /*7f3d0*/  FFMA R25, R23, 0.70710676908493041992, R25 ;  /* 0x3f3504f317197823 */ /* 0x000fe20000000019 */
[C-C-:B------:R-:W-:Y:S01]  /*7f3e0*/  FFMA R23, R20.reuse, -0.70710676908493041992, R26.reuse ;  /* 0xbf3504f314177823 */ /* 0x140fe2000000001a */
[----:B------:R-:W-:Y:S01]  /*7f3f0*/  FFMA R26, R20, 0.70710676908493041992, R26 ;  /* 0x3f3504f3141a7823 */ /* 0x000fe2000000001a */
[----:B------:R-:W-:Y:S01]  /*7f400*/  FADD R28, -R24, R28 ;  /* 0x0000001c181c7221 */ /* 0x000fe20000000100 */
[----:B------:R-:W2:Y:S01]  /*7f410*/  LDL.LU R37, [R1+0xd8] ;  /* 0x0000d80001257983 */ /* 0x000ea20000300800 */
[----:B------:R-:W-:Y:S01]  /*7f420*/  FFMA R20, R23, 0.66817861795425415039, R21 ;  /* 0x3f2b0dc117147823 */ /* 0x000fe20000000015 */
[----:B------:R-:W-:Y:S01]  /*7f430*/  FFMA R21, R21, -0.66817861795425415039, R23 ;  /* 0xbf2b0dc115157823 */ /* 0x000fe20000000017 */
[C-C-:B------:R-:W-:Y:S01]  /*7f440*/  FADD R23, R27.reuse, R22.reuse ;  /* 0x000000161b177221 */ /* 0x140fe20000000000 */
[----:B------:R-:W-:Y:S01]  /*7f450*/  FADD R27, R27, -R22 ;  /* 0x800000161b1b7221 */ /* 0x000fe20000000000 */
[----:B------:R-:W-:Y:S01]  /*7f460*/  FFMA R24, R26, -0.19891236722469329834, R25 ;  /* 0xbe4bafaf1a187823 */ /* 0x000fe20000000019 */
[----:B------:R-:W-:Y:S01]  /*7f470*/  FFMA R25, R25, 0.19891236722469329834, R26 ;  /* 0x3e4bafaf19197823 */ /* 0x000fe2000000001a */
[----:B------:R-:W2:Y:S01]  /*7f480*/  LDL.LU R38, [R1+0x18c] ;  /* 0x00018c0001267983 */ /* 0x000ea20000300800 */
[----:B------:R-:W-:Y:S01]  /*7f490*/  FFMA R26, R28, -0.41421356797218322754, R27 ;  /* 0xbed413cd1c1a7823 */ /* 0x000fe2000000001b */
[----:B------:R-:W-:-:S02]  /*7f4a0*/  FFMA R27, R27, 0.41421356797218322754, R28 ;  /* 0x3ed413cd1b1b7823 */ /* 0x000fc4000000001c */
[----:B------:R-:W2:Y:S01]  /*7f4b0*/  LDL.LU R39, [R1+0xe4] ;  /* 0x0000e40001277983 */ /* 0x000ea20000300800 */
[--C-:B------:R-:W-:Y:S01]  /*7f4c0*/  FADD R22, R23, -R29.reuse ;  /* 0x8000001d17167221 */ /* 0x100fe20000000000 */
[C-C-:B---3--:R-:W-:Y:S01]  /*7f4d0*/  FADD R28, R49.reuse, -R36.reuse ;  /* 0x80000024311c7221 */ /* 0x148fe20000000000 */
[----:B------:R-:W-:Y:S02]  /*7f4e0*/  FADD R36, R49, R36 ;  /* 0x0000002431247221 */ /* 0x000fe40000000000 */
[----:B------:R-:W3:Y:S01]  /*7f4f0*/  LDL.LU R49, [R1+0x1f8] ;  /* 0x0001f80001317983 */ /* 0x000ee20000300800 */
[----:B------:R-:W-:-:S03]  /*7f500*/  FADD R23, R23, R29 ;  /* 0x0000001d17177221 */ /* 0x000fc60000000000 */
[----:B------:R-:W3:Y:S01]  /*7f510*/  LDL.LU R58, [R1+0x218] ;  /* 0x00021800013a7983 */ /* 0x000ee20000300800 */
[C-C-:B----4-:R-:W-:Y:S01]  /*7f520*/  FADD R29, R48.reuse, -R41.reuse ;  /* 0x80000029301d7221 */ /* 0x150fe20000000000 */
[----:B------:R-:W-:Y:S01]  /*7f530*/  FADD R30, R48, R41 ;  /* 0x00000029301e7221 */ /* 0x000fe20000000000 */
[C-C-:B--2---:R-:W-:Y:S01]  /*7f540*/  FADD R41, R52.reuse, -R43.reuse ;  /* 0x8000002b34297221 */ /* 0x144fe20000000000 */
[----:B------:R-:W-:Y:S02]  /*7f550*/  FADD R43, R52, R43 ;  /* 0x0000002b342b7221 */ /* 0x000fe40000000000 */
        /* <DEDUP_REMOVED lines=25> */
[C-C-:B------:R-:W-:Y:S01]  /*7f6f0*/  FADD R36, R38.reuse, -R37.reuse ;  /* 0x8000002526247221 */ /* 0x140fe20000000000 */
[----:B------:R-:W-:Y:S01]  /*7f700*/  FADD R44, R38, R37 ;  /* 0x00000025262c7221 */ /* 0x000fe20000000000 */
[C-C-:B---3--:R-:W-:Y:S01]  /*7f710*/  FADD R37, R49.reuse, -R39.reuse ;  /* 0x8000002731257221 */ /* 0x148fe20000000000 */
[----:B------:R-:W-:Y:S01]  /*7f720*/  FADD R38, R49, R39 ;  /* 0x0000002731267221 */ /* 0x000fe20000000000 */
[----:B------:R-:W-:-:S02]  /*7f730*/  FADD R42, -R40, R59 ;  /* 0x0000003b282a7221 */ /* 0x000fc40000000100 */
        /* <DEDUP_REMOVED lines=22> */
[----:B------:R-:W3:Y:S01]  /*7f8a0*/  LDL.LU R56, [R1+0x148] ;  /* 0x0001480001387983 */ /* 0x000ee20000300800 */
[C---:B----4-:R-:W-:Y:S01]  /*7f8b0*/  FADD R51, -R48.reuse, R61 ;  /* 0x0000003d30337221 */ /* 0x050fe20000000100 */
[C-C-:B------:R-:W-:Y:S01]  /*7f8c0*/  FADD R44, R53.reuse, -R46.reuse ;  /* 0x8000002e352c7221 */ /* 0x140fe20000000000 */
[----:B------:R-:W-:Y:S01]  /*7f8d0*/  FADD R53, R53, R46 ;  /* 0x0000002e35357221 */ /* 0x000fe20000000000 */
[----:B------:R-:W3:Y:S01]  /*7f8e0*/  LDL.LU R59, [R1+0x174] ;  /* 0x00017400013b7983 */ /* 0x000ee20000300800 */
[C-C-:B------:R-:W-:Y:S01]  /*7f8f0*/  FADD R45, R57.reuse, -R47.reuse ;  /* 0x8000002f392d7221 */ /* 0x140fe20000000000 */
[----:B------:R-:W-:Y:S01]  /*7f900*/  FADD R46, R57, R47 ;  /* 0x0000002f392e7221 */ /* 0x000fe20000000000 */
[----:B------:R-:W-:Y:S01]  /*7f910*/  FADD R48, R48, R61 ;  /* 0x0000003d30307221 */ /* 0x000fe20000000000 */
[----:B------:R-:W4:Y:S01]  /*7f920*/  LDL.LU R54, [R1+0x120] ;  /* 0x0001200001367983 */ /* 0x000f220000300800 */
[C-C-:B------:R-:W-:Y:S01]  /*7f930*/  FADD R47, R44.reuse, R45.reuse ;  /* 0x0000002d2c2f7221 */ /* 0x140fe20000000000 */
[----:B------:R-:W-:-:S02]  /*7f940*/  FADD R44, R44, -R45 ;  /* 0x8000002d2c2c7221 */ /* 0x000fc40000000000 */
[----:B------:R-:W4:Y:S01]  /*7f950*/  LDL.LU R60, [R1+0x1c0] ;  /* 0x0001c000013c7983 */ /* 0x000f220000300800 */
[C-C-:B------:R-:W-:Y:S01]  /*7f960*/  FFMA R45, R47.reuse, -0.70710676908493041992, R49.reuse ;  /* 0xbf3504f32f2d7823 */ /* 0x140fe20000000031 */
[----:B------:R-:W-:Y:S01]  /*7f970*/  FFMA R49, R47, 0.70710676908493041992, R49 ;  /* 0x3f3504f32f317823 */ /* 0x000fe20000000031 */
[C-C-:B------:R-:W-:Y:S01]  /*7f980*/  FFMA R47, R44.reuse, -0.70710676908493041992, R51.reuse ;  /* 0xbf3504f32c2f7823 */ /* 0x140fe20000000033 */
[----:B------:R-:W-:Y:S01]  /*7f990*/  FFMA R51, R44, 0.70710676908493041992, R51 ;  /* 0x3f3504f32c337823 */ /* 0x000fe20000000033 */
[----:B------:R-:W4:Y:S02]  /*7f9a0*/  LDL.LU R55, [R1+0x128] ;  /* 0x0001280001377983 */ /* 0x000f240000300800 */
        /* <DEDUP_REMOVED lines=10> */
[----:B------:R-:W4:Y:S01]  /*7fa50*/  LDL.LU R4, [R1+0x28] ;  /* 0x0000280001047983 */ /* 0x000f220000300800 */
[----:B------:R-:W-:Y:S01]  /*7fa60*/  FFMA R49, R49, 0.19891236722469329834, R51 ;  /* 0x3e4bafaf31317823 */ /* 0x000fe20000000033 */
[----:B------:R-:W-:Y:S01]  /*7fa70*/  FFMA R51, R53, -0.41421356797218322754, R52 ;  /* 0xbed413cd35337823 */ /* 0x000fe20000000034 */
[----:B------:R-:W-:Y:S01]  /*7fa80*/  FFMA R52, R52, 0.41421356797218322754, R53 ;  /* 0x3ed413cd34347823 */ /* 0x000fe20000000035 */
        /* <DEDUP_REMOVED lines=157> */
[----:B-1----:R-:W-:Y:S01]  /*80460*/  FMUL R7, R57, 1.9615705013275146484 ;  /* 0x3ffb14be39077820 */ /* 0x002fe20000400000 */
[----:B--2---:R-:W-:-:S04]  /*80470*/  FMUL R6, R53, 1.8477590084075927734 ;  /* 0x3fec835e35067820 */ /* 0x004fc80000400000 */
[----:B------:R0:W-:Y:S04]  /*80480*/  STL [R1+0x1d8], R7 ;  /* 0x0001d80701007387 */ /* 0x0001e80000100800 */
[----:B------:R0:W-:Y:S01]  /*80490*/  STL [R1+0x15c], R6 ;  /* 0x00015c0601007387 */ /* 0x0001e20000100800 */
[----:B------:R-:W-:Y:S01]  /*804a0*/  MOV R32, 0xffffffff ;  /* 0xffffffff00207802 */ /* 0x000fe20000000f00 */
[----:B------:R-:W-:Y:S01]  /*804b0*/  FMUL R28, R56, 1.4142135381698608398 ;  /* 0x3fb504f3381c7820 */ /* 0x000fe20000400000 */
[----:B------:R-:W-:Y:S01]  /*804c0*/  FMUL R19, R61, 1.9615705013275146484 ;  /* 0x3ffb14be3d137820 */ /* 0x000fe20000400000 */
[----:B------:R-:W-:-:S07]  /*804d0*/  FMUL R12, R58, 1.8477590084075927734 ;  /* 0x3fec835e3a0c7820 */ /* 0x000fce0000400000 */
[----:B0----5:R-:W-:Y:S05]  /*804e0*/  WARPSYNC.COLLECTIVE R32, `(.L_x_17151) ;  /* 0x0000000020087348 */ /* 0x021fea0003c00000 */
[----:B------:R-:W-:Y:S01]  /*804f0*/  NOP ;  /* 0x0000000000007918 */ /* 0x000fe20000000000 */
[----:B0----5:R-:W-:Y:S05]  /*80500*/  ENDCOLLECTIVE ;  /* 0x000000000000791b */ /* 0x021fea0003800000 */
.L_x_17151:
[----:B------:R-:W-:Y:S05]  /*80510*/  BRA `(.L_x_17152) ;  /* 0xfffff8f000107947 */ /* 0x000fea000383ffff */
.L_x_14170:
        /* <DEDUP_REMOVED lines=8> */
.L_x_17154:
[----:B------:R-:W-:Y:S05]  /*805a0*/  BSYNC B1 ;  /* 0x0000000000017941 */ /* 0x000fea0003800000 */
.L_x_17153:
        /* <DEDUP_REMOVED lines=8> */
.L_x_17155:
[----:B------:R-:W-:Y:S02]  /*80630*/  HFMA2 R36, -RZ, RZ, 0, 5.9604644775390625e-08 ;  /* 0x00000001ff247431 */ /* 0x000fe400000001ff */
[----:B------:R-:W-:Y:S01]  /*80640*/  FADD R3, R3, R33 ;  /* 0x0000002103037221 */ /* 0x000fe20000000000 */
[----:B------:R-:W-:-:S04]  /*80650*/  MOV R33, 0x181f ;  /* 0x0000181f00217802 */ /* 0x000fc80000000f00 */
[----:B------:R-:W-:-:S07]  /*80660*/  MOV R37, R3 ;  /* 0x0000000300257202 */ /* 0x000fce0000000f00 */
[----:B------:R-:W-:Y:S05]  /*80670*/  WARPSYNC.COLLECTIVE R32, `(.L_x_17156) ;  /* 0x0000000020087348 */ /* 0x000fea0003c00000 */
[----:B------:R0:W1:Y:S02]  /*80680*/  SHFL.BFLY P3, R33, R37, R36, R33 ;  /* 0x0c00002425217389 */ /* 0x0000640000060021 */
[----:B01----:R-:W-:Y:S05]  /*80690*/  ENDCOLLECTIVE ;  /* 0x000000000000791b */ /* 0x003fea0003800000 */
.L_x_17156:
[----:B------:R-:W-:Y:S05]  /*806a0*/  BRA `(.L_x_17157) ;  /* 0xfffff95400ec7947 */ /* 0x000fea000383ffff */
.L_x_14174:
[----:B------:R-:W-:Y:S01]  /*806b0*/  BSSY B1, `(.L_x_17158) ;  /* 0x0000006000017945 */ /* 0x000fe20003800000 */
[----:B------:R-:W-:Y:S02]  /*806c0*/  LEA R46, R46, R52, 0x2 ;  /* 0x000000342e2e7211 */ /* 0x000fe400078e10ff */
[----:B------:R-:W-:-:S07]  /*806d0*/  MOV R32, 0xffffffff ;  /* 0xffffffff00207802 */ /* 0x000fce0000000f00 */
[----:B------:R-:W-:Y:S05]  /*806e0*/  WARPSYNC.COLLECTIVE R32, `(.L_x_17159) ;  /* 0x0000000020087348 */ /* 0x000fea0003c00000 */
[----:B------:R-:W-:Y:S01]  /*806f0*/  NOP ;  /* 0x0000000000007918 */ /* 0x000fe20000000000 */
[----:B------:R-:W-:Y:S05]  /*80700*/  ENDCOLLECTIVE ;  /* 0x000000000000791b */ /* 0x000fea0003800000 */
.L_x_17159:
[----:B------:R-:W-:Y:S05]  /*80710*/  BSYNC B1 ;  /* 0x0000000000017941 */ /* 0x000fea0003800000 */
.L_x_17158:
        /* <DEDUP_REMOVED lines=12> */
.L_x_17160:
        /* <DEDUP_REMOVED lines=11> */
.L_x_17161:
[----:B------:R0:W-:Y:S04]  /*80890*/  STL [R1+0x250], R48 ;  /* 0x0002503001007387 */ /* 0x0001e80000100800 */
[----:B------:R1:W-:Y:S04]  /*808a0*/  STS [R46], R27 ;  /* 0x0000001b2e007388 */ /* 0x0003e80000000800 */
[----:B------:R1:W-:Y:S04]  /*808b0*/  STS [R46+0x84], R34 ;  /* 0x000084222e007388 */ /* 0x0003e80000000800 */
[----:B0-----:R1:W5:Y:S04]  /*808c0*/  LDL.LU R48, [R1+0x4c] ;  /* 0x00004c0001307983 */ /* 0x0013680000300800 */
        /* <DEDUP_REMOVED lines=9> */
.L_x_17162:
[----:B------:R0:W-:Y:S04]  /*80960*/  STL [R1+0x24c], R0 ;  /* 0x00024c0001007387 */ /* 0x0001e80000100800 */
[----:B------:R1:W2:Y:S04]  /*80970*/  LDS R50, [R47] ;  /* 0x000000002f327984 */ /* 0x0002a80000000800 */
[----:B------:R1:W3:Y:S04]  /*80980*/  LDS R51, [R47+0x4] ;  /* 0x000004002f337984 */ /* 0x0002e80000000800 */
[----:B0-----:R1:W5:Y:S04]  /*80990*/  LDL.LU R0, [R1+0xc] ;  /* 0x00000c0001007983 */ /* 0x0013680000300800 */
[----:B------:R1:W0:Y:S04]  /*809a0*/  LDS R52, [R47+0x8] ;  /* 0x000008002f347984 */ /* 0x0002280000000800 */
        /* <DEDUP_REMOVED lines=8> */
.L_x_17163:
[----:B------:R0:W-:Y:S04]  /*80a30*/  STL [R1+0x260], R40 ;  /* 0x0002602801007387 */ /* 0x0001e80000100800 */
[----:B------:R1:W-:Y:S04]  /*80a40*/  STS [R46], R19 ;  /* 0x000000132e007388 */ /* 0x0003e80000000800 */
[----:B------:R1:W-:Y:S04]  /*80a50*/  STS [R46+0x84], R25 ;  /* 0x000084192e007388 */ /* 0x0003e80000000800 */
[----:B0-----:R1:W5:Y:S04]  /*80a60*/  LDL.LU R40, [R1] ;  /* 0x0000000001287983 */ /* 0x0013680000300800 */
        /* <DEDUP_REMOVED lines=9> */
.L_x_17164:
        /* <DEDUP_REMOVED lines=13> */
.L_x_17165:
[----:B------:R0:W-:Y:S04]  /*80bd0*/  STL [R1+0x268], R42 ;  /* 0x0002682a01007387 */ /* 0x0001e80000100800 */
[----:B------:R1:W-:Y:S04]  /*80be0*/  STS [R46], R11 ;  /* 0x0000000b2e007388 */ /* 0x0003e80000000800 */
[----:B0-----:R0:W5:Y:S04]  /*80bf0*/  LDL.LU R42, [R1+0x8] ;  /* 0x00000800012a7983 */ /* 0x0011680000300800 */
[----:B-1----:R0:W5:Y:S04]  /*80c00*/  LDL.LU R11, [R1+0x10] ;  /* 0x00001000010b7983 */ /* 0x0021680000300800 */
        /* <DEDUP_REMOVED lines=10> */
.L_x_17166:
        /* <DEDUP_REMOVED lines=11> */
.L_x_17167:
        /* <DEDUP_REMOVED lines=11> */
.L_x_17168:
        /* <DEDUP_REMOVED lines=11> */
.L_x_17169:
[----:B------:R0:W-:Y:S04]  /*80ec0*/  STS [R46+0x84], R60 ;  /* 0x0000843c2e007388 */ /* 0x0001e80000000800 */
[----:B------:R0:W-:Y:S04]  /*80ed0*/  STS [R46+0x318], R61 ;  /* 0x0003183d2e007388 */ /* 0x0001e80000000800 */
[----:B------:R0:W-:Y:S04]  /*80ee0*/  STS [R46+0x39c], R48 ;  /* 0x00039c302e007388 */ /* 0x0001e80000000800 */
[----:B------:R0:W5:Y:S04]  /*80ef0*/  LDL.LU R2, [R1+0x14] ;  /* 0x0000140001027983 */ /* 0x0001680000300800 */
[----:B------:R0:W5:Y:S04]  /*80f00*/  LDL.LU R8, [R1+0x28] ;  /* 0x0000280001087983 */ /* 0x0001680000300800 */
[----:B------:R0:W5:Y:S04]  /*80f10*/  LDL.LU R4, [R1+0x24] ;  /* 0x0000240001047983 */ /* 0x0001680000300800 */
[----:B------:R0:W5:Y:S04]  /*80f20*/  LDL.LU R7, [R1+0x1c] ;  /* 0x00001c0001077983 */ /* 0x0001680000300800 */
[----:B------:R0:W5:Y:S04]  /*80f30*/  LDL.LU R6, [R1+0x2c] ;  /* 0x00002c0001067983 */ /* 0x0001680000300800 */
[----:B------:R0:W-:Y:S04]  /*80f40*/  STS [R46+0x294], R0 ;  /* 0x000294002e007388 */ /* 0x0001e80000000800 */
[----:B------:R0:W5:Y:S04]  /*80f50*/  LDL.LU R5, [R1+0x18] ;  /* 0x0000180001057983 */ /* 0x0001680000300800 */
[----:B------:R0:W5:Y:S04]  /*80f60*/  LDL.LU R3, [R1+0x38] ;  /* 0x0000380001037983 */ /* 0x0001680000300800 */
[----:B------:R0:W-:Y:S04]  /*80f70*/  STS [R46+0x210], R40 ;  /* 0x000210282e007388 */ /* 0x0001e80000000800 */
[----:B------:R0:W-:Y:S04]  /*80f80*/  STS [R46+0x18c], R41 ;  /* 0x00018c292e007388 */ /* 0x0001e80000000800 */
[----:B------:R0:W-:Y:S04]  /*80f90*/  STS [R46+0x108], R42 ;  /* 0x0001082a2e007388 */ /* 0x0001e80000000800 */
[----:B------:R0:W-:Y:S02]  /*80fa0*/  STS [R46], R11 ;  /* 0x0000000b2e007388 */ /* 0x0001e40000000800 */
[----:B0----5:R-:W-:Y:S05]  /*80fb0*/  WARPSYNC.COLLECTIVE R32, `(.L_x_17170) ;  /* 0x0000000020087348 */ /* 0x021fea0003c00000 */
[----:B------:R-:W-:Y:S01]  /*80fc0*/  NOP ;  /* 0x0000000000007918 */ /* 0x000fe20000000000 */
[----:B0----5:R-:W-:Y:S05]  /*80fd0*/  ENDCOLLECTIVE ;  /* 0x000000000000791b */ /* 0x021fea0003800000 */
.L_x_17170:
[----:B------:R0:W1:Y:S04]  /*80fe0*/  LDS R0, [R47+0x10] ;  /* 0x000010002f007984 */ /* 0x0000680000000800 */
[----:B------:R0:W5:Y:S04]  /*80ff0*/  LDL.LU R42, [R1+0x30] ;  /* 0x00003000012a7983 */ /* 0x0001680000300800 */
[----:B------:R0:W5:Y:S04]  /*81000*/  LDL.LU R41, [R1+0x20] ;  /* 0x0000200001297983 */ /* 0x0001680000300800 */
[----:B------:R0:W2:Y:S04]  /*81010*/  LDS R9, [R47] ;  /* 0x000000002f097984 */ /* 0x0000a80000000800 */
        /* <DEDUP_REMOVED lines=9> */
.L_x_17171:
[----:B------:R0:W-:Y:S04]  /*810b0*/  STL [R1], R0 ;  /* 0x0000000001007387 */ /* 0x0001e80000100800 */
[----:B------:R1:W5:Y:S04]  /*810c0*/  LDL.LU R40, [R1+0x48] ;  /* 0x0000480001287983 */ /* 0x0003680000300800 */
[----:B------:R1:W5:Y:S04]  /*810d0*/  LDL.LU R61, [R1+0x40] ;  /* 0x00004000013d7983 */ /* 0x0003680000300800 */
[----:B------:R1:W5:Y:S04]  /*810e0*/  LDL.LU R60, [R1+0x50] ;  /* 0x00005000013c7983 */ /* 0x0003680000300800 */
[----:B0-----:R1:W5:Y:S04]  /*810f0*/  LDL.LU R0, [R1+0x3c] ;  /* 0x00003c0001007983 */ /* 0x0013680000300800 */
        /* <DEDUP_REMOVED lines=14> */
.L_x_17172:
        /* <DEDUP_REMOVED lines=12> */
.L_x_17173:
        /* <DEDUP_REMOVED lines=22> */
[----:B------:R-:W-:-:S04]  /*81400*/  FFMA R32, R43, -0.70710676908493041992, R59 ;  /* 0xbf3504f32b207823 */ /* 0x000fc8000000003b */
[----:B------:R-:W-:Y:S01]  /*81410*/  FFMA R45, R41, 0.66817861795425415039, R32 ;  /* 0x3f2b0dc1292d7823 */ /* 0x000fe20000000020 */
[----:B------:R-:W-:Y:S01]  /*81420*/  FFMA R41, R32, -0.66817861795425415039, R41 ;  /* 0xbf2b0dc120297823 */ /* 0x000fe20000000029 */
[----:B------:R-:W-:-:S07]  /*81430*/  MOV R32, 0xffffffff ;  /* 0xffffffff00207802 */ /* 0x000fce0000000f00 */
[----:B------:R-:W-:Y:S05]  /*81440*/  WARPSYNC.COLLECTIVE R32, `(.L_x_17174) ;  /* 0x0000000020087348 */ /* 0x000fea0003c00000 */
[----:B------:R-:W-:Y:S01]  /*81450*/  NOP ;  /* 0x0000000000007918 */ /* 0x000fe20000000000 */
[----:B------:R-:W-:Y:S05]  /*81460*/  ENDCOLLECTIVE ;  /* 0x000000000000791b */ /* 0x000fea0003800000 */
.L_x_17174:
[----:B------:R-:W0:Y:S04]  /*81470*/  LDS R48, [R47] ;  /* 0x000000002f307984 */ /* 0x000e280000000800 */
[----:B------:R-:W1:Y:S01]  /*81480*/  LDS R32, [R47+0x4] ;  /* 0x000004002f207984 */ /* 0x000e620000000800 */
[----:B------:R-:W-:Y:S01]  /*81490*/  FFMA R59, R43, 0.70710676908493041992, R59 ;  /* 0x3f3504f32b3b7823 */ /* 0x000fe2000000003b */
[C-C-:B------:R-:W-:Y:S01]  /*814a0*/  FFMA R43, R58.reuse, -1.8477590084075927734, R40.reuse ;  /* 0xbfec835e3a2b7823 */ /* 0x140fe20000000028 */
[----:B------:R-:W-:Y:S01]  /*814b0*/  FFMA R58, R58, 1.8477590084075927734, R40 ;  /* 0x3fec835e3a3a7823 */ /* 0x000fe20000000028 */
[----:B------:R-:W-:Y:S03]  /*814c0*/  LDS R0, [R47+0x10] ;  /* 0x000010002f007984 */ /* 0x000fe60000000800 */
        /* <DEDUP_REMOVED lines=16> */
.L_x_17175:
[----:B------:R0:W-:Y:S01]  /*815d0*/  STS [R46+0x84], R41 ;  /* 0x000084292e007388 */ /* 0x0001e20000000800 */
[----:B------:R-:W-:Y:S01]  /*815e0*/  FFMA R32, R59, 0.19891236722469329834, R42 ;  /* 0x3e4bafaf3b207823 */ /* 0x000fe2000000002a */
[C-C-:B0-----:R-:W-:Y:S01]  /*815f0*/  FFMA R41, R45.reuse, -1.6629391908645629883, R43.reuse ;  /* 0xbfd4db312d297823 */ /* 0x141fe2000000002b */
[----:B------:R-:W-:Y:S01]  /*81600*/  FFMA R43, R45, 1.6629391908645629883, R43 ;  /* 0x3fd4db312d2b7823 */ /* 0x000fe2000000002b */
[----:B------:R-:W-:-:S03]  /*81610*/  FFMA R45, R60, 1.8477590084075927734, R44 ;  /* 0x3fec835e3c2d7823 */ /* 0x000fc6000000002c */
[----:B------:R0:W-:Y:S04]  /*81620*/  STS [R46+0x294], R41 ;  /* 0x000294292e007388 */ /* 0x0001e80000000800 */
[----:B------:R1:W-:Y:S01]  /*81630*/  STS [R46+0x108], R43 ;  /* 0x0001082b2e007388 */ /* 0x0003e20000000800 */
[C-C-:B0-----:R-:W-:Y:S01]  /*81640*/  FADD R41, R53.reuse, R55.reuse ;  /* 0x0000003735297221 */ /* 0x141fe20000000000 */
[----:B------:R-:W-:Y:S02]  /*81650*/  FADD R55, R53, -R55 ;  /* 0x8000003735377221 */ /* 0x000fe40000000000 */
[----:B------:R0:W-:Y:S01]  /*81660*/  STS [R46+0x318], R40 ;  /* 0x000318282e007388 */ /* 0x0001e20000000800 */
[----:B-1----:R-:W-:Y:S01]  /*81670*/  FFMA R43, R60, -1.8477590084075927734, R44 ;  /* 0xbfec835e3c2b7823 */ /* 0x002fe2000000002c */
[C---:B------:R-:W-:Y:S01]  /*81680*/  FFMA R53, R41.reuse, 0.70710676908493041992, R51 ;  /* 0x3f3504f329357823 */ /* 0x040fe20000000033 */
[C---:B------:R-:W-:Y:S01]  /*81690*/  FFMA R44, R32.reuse, -1.9615705013275146484, R45 ;  /* 0xbffb14be202c7823 */ /* 0x040fe2000000002d */
[----:B------:R-:W-:Y:S01]  /*816a0*/  FFMA R51, R41, -0.70710676908493041992, R51 ;  /* 0xbf3504f329337823 */ /* 0x000fe20000000033 */
[----:B------:R-:W-:Y:S01]  /*816b0*/  FFMA R45, R32, 1.9615705013275146484, R45 ;  /* 0x3ffb14be202d7823 */ /* 0x000fe2000000002d */
[C-C-:B------:R-:W-:Y:S01]  /*816c0*/  FFMA R41, R55.reuse, -0.70710676908493041992, R57.reuse ;  /* 0xbf3504f337297823 */ /* 0x140fe20000000039 */
[----:B------:R-:W-:Y:S01]  /*816d0*/  FFMA R32, R50, 1.4142135381698608398, R54 ;  /* 0x3fb504f332207823 */ /* 0x000fe20000000036 */
[----:B------:R-:W-:Y:S01]  /*816e0*/  FFMA R55, R55, 0.70710676908493041992, R57 ;  /* 0x3f3504f337377823 */ /* 0x000fe20000000039 */
[----:B0-----:R-:W-:Y:S01]  /*816f0*/  FFMA R40, R56, 0.41421356797218322754, R52 ;  /* 0x3ed413cd38287823 */ /* 0x001fe20000000034 */
[----:B------:R-:W-:Y:S01]  /*81700*/  FFMA R59, R42, -0.19891236722469329834, R59 ;  /* 0xbe4bafaf2a3b7823 */ /* 0x000fe2000000003b */
[----:B------:R-:W-:Y:S01]  /*81710*/  FFMA R52, R52, 0.41421356797218322754, -R56 ;  /* 0x3ed413cd34347823 */ /* 0x000fe20000000838 */
[----:B------:R-:W-:Y:S01]  /*81720*/  FFMA R50, R50, 1.4142135381698608398, -R54 ;  /* 0x3fb504f332327823 */ /* 0x000fe20000000836 */
[C-C-:B------:R-:W-:Y:S01]  /*81730*/  FFMA R56, R40.reuse, 1.8477590084075927734, R32.reuse ;  /* 0x3fec835e28387823 */ /* 0x140fe20000000020 */
[----:B------:R-:W-:Y:S01]  /*81740*/  FFMA R57, R55, 0.19891236722469329834, R53 ;  /* 0x3e4bafaf37397823 */ /* 0x000fe20000000035 */
[----:B------:R-:W-:Y:S01]  /*81750*/  FFMA R32, R40, -1.8477590084075927734, R32 ;  /* 0xbfec835e28207823 */ /* 0x000fe20000000020 */
[----:B------:R-:W-:Y:S01]  /*81760*/  FFMA R53, R53, -0.19891236722469329834, R55 ;  /* 0xbe4bafaf35357823 */ /* 0x000fe20000000037 */
[C-C-:B------:R-:W-:Y:S01]  /*81770*/  FFMA R42, R59.reuse, -1.9615705013275146484, R43.reuse ;  /* 0xbffb14be3b2a7823 */ /* 0x140fe2000000002b */
[C-C-:B------:R-:W-:Y:S01]  /*81780*/  FFMA R40, R52.reuse, -1.8477590084075927734, R50.reuse ;  /* 0xbfec835e34287823 */ /* 0x140fe20000000032 */
[----:B------:R-:W-:Y:S01]  /*81790*/  FFMA R55, R52, 1.8477590084075927734, R50 ;  /* 0x3fec835e34377823 */ /* 0x000fe20000000032 */
[----:B------:R-:W-:Y:S01]  /*817a0*/  FFMA R43, R59, 1.9615705013275146484, R43 ;  /* 0x3ffb14be3b2b7823 */ /* 0x000fe2000000002b */
[C-C-:B------:R-:W-:Y:S01]  /*817b0*/  FFMA R52, R53.reuse, -1.9615705013275146484, R32.reuse ;  /* 0xbffb14be35347823 */ /* 0x140fe20000000020 */
[----:B------:R-:W-:Y:S01]  /*817c0*/  FFMA R53, R53, 1.9615705013275146484, R32 ;  /* 0x3ffb14be35357823 */ /* 0x000fe20000000020 */
[----:B------:R0:W-:Y:S01]  /*817d0*/  STS [R46+0x18c], R42 ;  /* 0x00018c2a2e007388 */ /* 0x0001e20000000800 */
[----:B------:R-:W-:-:S03]  /*817e0*/  MOV R32, 0xffffffff ;  /* 0xffffffff00207802 */ /* 0x000fc60000000f00 */
[----:B------:R1:W-:Y:S04]  /*817f0*/  STS [R46+0x210], R43 ;  /* 0x0002102b2e007388 */ /* 0x0003e80000000800 */
[----:B------:R1:W-:Y:S01]  /*81800*/  STS [R46], R45 ;  /* 0x0000002d2e007388 */ /* 0x0003e20000000800 */
[----:B0-----:R-:W-:-:S03]  /*81810*/  FFMA R42, R51, 0.66817861795425415039, R41 ;  /* 0x3f2b0dc1332a7823 */ /* 0x001fc60000000029 */
[----:B------:R1:W-:Y:S04]  /*81820*/  STS [R46+0x39c], R44 ;  /* 0x00039c2c2e007388 */ /* 0x0003e80000000800 */
[----:B-1----:R-:W-:Y:S05]  /*81830*/  WARPSYNC.COLLECTIVE R32, `(.L_x_17176) ;  /* 0x0000000020087348 */ /* 0x002fea0003c00000 */
[----:B------:R-:W-:Y:S01]  /*81840*/  NOP ;  /* 0x0000000000007918 */ /* 0x000fe20000000000 */
[----:B-1----:R-:W-:Y:S05]  /*81850*/  ENDCOLLECTIVE ;  /* 0x000000000000791b */ /* 0x002fea0003800000 */
.L_x_17176:
[----:B------:R-:W-:Y:S01]  /*81860*/  FFMA R41, R41, -0.66817861795425415039, R51 ;  /* 0xbf2b0dc129297823 */ /* 0x000fe20000000033 */
[----:B------:R-:W0:Y:S01]  /*81870*/  LDS R44, [R47+0x4] ;  /* 0x000004002f2c7984 */ /* 0x000e220000000800 */
[C-C-:B------:R-:W-:Y:S01]  /*81880*/  FFMA R50, R42.reuse, -1.6629391908645629883, R40.reuse ;  /* 0xbfd4db312a327823 */ /* 0x140fe20000000028 */
[----:B------:R-:W-:Y:S02]  /*81890*/  FFMA R51, R42, 1.6629391908645629883, R40 ;  /* 0x3fd4db312a337823 */ /* 0x000fe40000000028 */
[----:B------:R-:W1:Y:S04]  /*818a0*/  LDS R43, [R47+0x8] ;  /* 0x000008002f2b7984 */ /* 0x000e680000000800 */
[----:B------:R-:W2:Y:S04]  /*818b0*/  LDS R42, [R47+0xc] ;  /* 0x00000c002f2a7984 */ /* 0x000ea80000000800 */
[----:B------:R-:W-:Y:S04]  /*818c0*/  STL [R1+0x4], R58 ;  /* 0x0000043a01007387 */ /* 0x000fe80000100800 */
[----:B------:R-:W-:Y:S04]  /*818d0*/  STL [R1+0x30], R48 ;  /* 0x0000303001007387 */ /* 0x000fe80000100800 */
[----:B------:R-:W3:Y:S01]  /*818e0*/  LDS R32, [R47+0x18] ;  /* 0x000018002f207984 */ /* 0x000ee20000000800 */
[----:B------:R-:W-:-:S03]  /*818f0*/  FFMA R54, R41, -1.6629391908645629883, R55 ;  /* 0xbfd4db3129367823 */ /* 0x000fc60000000037 */
[----:B------:R-:W4:Y:S04]  /*81900*/  LDS R45, [R47] ;  /* 0x000000002f2d7984 */ /* 0x000f280000000800 */
[----:B------:R-:W4:Y:S04]  /*81910*/  LDS R40, [R47+0x14] ;  /* 0x000014002f287984 */ /* 0x000f280000000800 */
[----:B------:R-:W4:Y:S04]  /*81920*/  LDS R48, [R47+0x1c] ;  /* 0x00001c002f307984 */ /* 0x000f280000000800 */
[----:B0-----:R0:W-:Y:S04]  /*81930*/  STL [R1+0x254], R44 ;  /* 0x0002542c01007387 */ /* 0x0011e80000100800 */
[----:B-1----:R1:W-:Y:S04]  /*81940*/  STL [R1+0x258], R43 ;  /* 0x0002582b01007387 */ /* 0x0023e80000100800 */
[----:B--2---:R-:W-:Y:S04]  /*81950*/  STL [R1+0x25c], R42 ;  /* 0x00025c2a01007387 */ /* 0x004fe80000100800 */
[----:B0-----:R0:W5:Y:S04]  /*81960*/  LDL.LU R44, [R1] ;  /* 0x00000000012c7983 */ /* 0x0011680000300800 */
[----:B---3--:R2:W-:Y:S04]  /*81970*/  STL [R1+0x10], R32 ;  /* 0x0000102001007387 */ /* 0x0085e80000100800 */
[----:B-1----:R0:W5:Y:S01]  /*81980*/  LDL.LU R43, [R1+0x34] ;  /* 0x00003400012b7983 */ /* 0x0021620000300800 */
[----:B------:R-:W-:-:S03]  /*81990*/  FFMA R55, R41, 1.6629391908645629883, R55 ;  /* 0x3fd4db3129377823 */ /* 0x000fc60000000037 */
[----:B------:R0:W1:Y:S01]  /*819a0*/  LDS R41, [R47+0x10] ;  /* 0x000010002f297984 */ /* 0x0000620000000800 */
[----:B--2---:R-:W-:Y:S01]  /*819b0*/  MOV R32, 0xffffffff ;  /* 0xffffffff00207802 */ /* 0x004fe20000000f00 */
[----:B------:R-:W-:-:S07]  /*819c0*/  FMUL R36, R36, 1.4142135381698608398 ;  /* 0x3fb504f324247820 */ /* 0x000fce0000400000 */
[----:B01--45:R-:W-:Y:S05]  /*819d0*/  WARPSYNC.COLLECTIVE R32, `(.L_x_17177) ;  /* 0x0000000020087348 */ /* 0x033fea0003c00000 */
[----:B------:R-:W-:Y:S01]  /*819e0*/  NOP ;  /* 0x0000000000007918 */ /* 0x000fe20000000000 */
[----:B01--45:R-:W-:Y:S05]  /*819f0*/  ENDCOLLECTIVE ;  /* 0x000000000000791b */ /* 0x033fea0003800000 */
.L_x_17177:
[----:B------:R-:W-:-:S05]  /*81a00*/  FFMA R32, R57, 1.9615705013275146484, R56 ;  /* 0x3ffb14be39207823 */ /* 0x000fca0000000038 */
        /* <DEDUP_REMOVED lines=11> */
[----:B0-----:R-:W-:Y:S01]  /*81ac0*/  FFMA R51, R57, -1.9615705013275146484, R56 ;  /* 0xbffb14be39337823 */ /* 0x001fe20000000038 */
[--C-:B------:R-:W-:Y:S01]  /*81ad0*/  FFMA R56, R38, 0.70710676908493041992, R39.reuse ;  /* 0x3f3504f326387823 */ /* 0x100fe20000000027 */
[--C-:B------:R-:W-:Y:S01]  /*81ae0*/  FFMA R61, R36, 1.8477590084075927734, R32.reuse ;  /* 0x3fec835e243d7823 */ /* 0x100fe20000000020 */
[----:B------:R-:W-:Y:S01]  /*81af0*/  FFMA R39, R38, -0.70710676908493041992, R39 ;  /* 0xbf3504f326277823 */ /* 0x000fe20000000027 */
[----:B------:R-:W-:Y:S01]  /*81b00*/  FFMA R32, R36, -1.8477590084075927734, R32 ;  /* 0xbfec835e24207823 */ /* 0x000fe20000000020 */
[----:B-1----:R-:W-:Y:S01]  /*81b10*/  FFMA R50, R33, 0.19891236722469329834, R56 ;  /* 0x3e4bafaf21327823 */ /* 0x002fe20000000038 */
[----:B------:R-:W-:Y:S01]  /*81b20*/  FFMA R56, R56, -0.19891236722469329834, R33 ;  /* 0xbe4bafaf38387823 */ /* 0x000fe20000000021 */
[C---:B------:R-:W-:Y:S01]  /*81b30*/  FFMA R58, R34.reuse, -1.8477590084075927734, R49 ;  /* 0xbfec835e223a7823 */ /* 0x040fe20000000031 */
[----:B------:R-:W-:Y:S01]  /*81b40*/  FFMA R33, R39, 0.66817861795425415039, R35 ;  /* 0x3f2b0dc127217823 */ /* 0x000fe20000000023 */
[----:B------:R-:W-:Y:S01]  /*81b50*/  FFMA R49, R34, 1.8477590084075927734, R49 ;  /* 0x3fec835e22317823 */ /* 0x000fe20000000031 */
[C-C-:B------:R-:W-:Y:S01]  /*81b60*/  FFMA R57, R56.reuse, -1.9615705013275146484, R32.reuse ;  /* 0xbffb14be38397823 */ /* 0x140fe20000000020 */
[----:B------:R-:W-:Y:S01]  /*81b70*/  FFMA R35, R35, -0.66817861795425415039, R39 ;  /* 0xbf2b0dc123237823 */ /* 0x000fe20000000027 */
[----:B------:R-:W-:Y:S01]  /*81b80*/  FFMA R56, R56, 1.9615705013275146484, R32 ;  /* 0x3ffb14be38387823 */ /* 0x000fe20000000020 */
[----:B------:R-:W-:Y:S01]  /*81b90*/  MOV R32, 0xffffffff ;  /* 0xffffffff00207802 */ /* 0x000fe20000000f00 */
[----:B------:R0:W-:Y:S01]  /*81ba0*/  STS [R46+0x84], R55 ;  /* 0x000084372e007388 */ /* 0x0001e20000000800 */
[C-C-:B------:R-:W-:Y:S01]  /*81bb0*/  FFMA R59, R33.reuse, -1.6629391908645629883, R58.reuse ;  /* 0xbfd4db31213b7823 */ /* 0x140fe2000000003a */
[----:B------:R-:W-:Y:S01]  /*81bc0*/  MOV R60, R0 ;  /* 0x00000000003c7202 */ /* 0x000fe20000000f00 */
[----:B------:R-:W-:Y:S01]  /*81bd0*/  FFMA R58, R33, 1.6629391908645629883, R58 ;  /* 0x3fd4db31213a7823 */ /* 0x000fe2000000003a */
[----:B------:R1:W-:Y:S04]  /*81be0*/  STS [R46+0x18c], R52 ;  /* 0x00018c342e007388 */ /* 0x0003e80000000800 */
[----:B------:R1:W-:Y:S01]  /*81bf0*/  STS [R46+0x210], R53 ;  /* 0x000210352e007388 */ /* 0x0003e20000000800 */
[C-C-:B0-----:R-:W-:Y:S01]  /*81c00*/  FFMA R55, R35.reuse, -1.6629391908645629883, R49.reuse ;  /* 0xbfd4db3123377823 */ /* 0x141fe20000000031 */
[----:B------:R-:W-:-:S02]  /*81c10*/  FFMA R49, R35, 1.6629391908645629883, R49 ;  /* 0x3fd4db3123317823 */ /* 0x000fc40000000031 */
[----:B------:R1:W-:Y:S04]  /*81c20*/  STS [R46+0x318], R54 ;  /* 0x000318362e007388 */ /* 0x0003e80000000800 */
[----:B------:R1:W-:Y:S02]  /*81c30*/  STS [R46+0x39c], R51 ;  /* 0x00039c332e007388 */ /* 0x0003e40000000800 */
[----:B-1----:R-:W-:Y:S05]  /*81c40*/  WARPSYNC.COLLECTIVE R32, `(.L_x_17178) ;  /* 0x0000000020087348 */ /* 0x002fea0003c00000 */
[----:B------:R-:W-:Y:S01]  /*81c50*/  NOP ;  /* 0x0000000000007918 */ /* 0x000fe20000000000 */
[----:B-1----:R-:W-:Y:S05]  /*81c60*/  ENDCOLLECTIVE ;  /* 0x000000000000791b */ /* 0x002fea0003800000 */
.L_x_17178:
        /* <DEDUP_REMOVED lines=11> */
.L_x_17179:
        /* <DEDUP_REMOVED lines=8> */
[----:B------:R-:W-:Y:S01]  /*81da0*/  FFMA R61, R50, 1.9615705013275146484, R61 ;  /* 0x3ffb14be323d7823 */ /* 0x000fe2000000003d */
[----:B------:R-:W-:Y:S01]  /*81db0*/  FFMA R52, R29, 0.70710676908493041992, R30 ;  /* 0x3f3504f31d347823 */ /* 0x000fe2000000001e */
[C-C-:B------:R-:W-:Y:S01]  /*81dc0*/  FFMA R26, R28.reuse, -0.70710676908493041992, R24.reuse ;  /* 0xbf3504f31c1a7823 */ /* 0x140fe20000000018 */
[----:B------:R-:W-:Y:S01]  /*81dd0*/  FFMA R24, R28, 0.70710676908493041992, R24 ;  /* 0x3f3504f31c187823 */ /* 0x000fe20000000018 */
[C-C-:B------:R-:W-:Y:S01]  /*81de0*/  FFMA R27, R31.reuse, 1.4142135381698608398, R49.reuse ;  /* 0x3fb504f31f1b7823 */ /* 0x140fe20000000031 */
[----:B------:R-:W-:Y:S01]  /*81df0*/  FFMA R31, R31, 1.4142135381698608398, -R49 ;  /* 0x3fb504f31f1f7823 */ /* 0x000fe20000000831 */
[----:B------:R-:W-:Y:S01]  /*81e00*/  FFMA R30, R29, -0.70710676908493041992, R30 ;  /* 0xbf3504f31d1e7823 */ /* 0x000fe2000000001e */
[----:B------:R0:W-:Y:S02]  /*81e10*/  STS [R46+0x318], R55 ;  /* 0x000318372e007388 */ /* 0x0001e40000000800 */
[----:B------:R-:W-:-:S02]  /*81e20*/  FFMA R50, R25, -1.8477590084075927734, R31 ;  /* 0xbfec835e19327823 */ /* 0x000fc4000000001f */
[----:B------:R1:W-:Y:S01]  /*81e30*/  STS [R46], R61 ;  /* 0x0000003d2e007388 */ /* 0x0003e20000000800 */
[----:B------:R-:W-:Y:S01]  /*81e40*/  FFMA R25, R25, 1.8477590084075927734, R31 ;  /* 0x3fec835e19197823 */ /* 0x000fe2000000001f */
[----:B0-----:R-:W-:Y:S01]  /*81e50*/  FFMA R55, R24, 0.19891236722469329834, R52 ;  /* 0x3e4bafaf18377823 */ /* 0x001fe20000000034 */
[----:B------:R-:W-:Y:S01]  /*81e60*/  FFMA R52, R52, -0.19891236722469329834, R24 ;  /* 0xbe4bafaf34347823 */ /* 0x000fe20000000018 */
[----:B------:R-:W-:Y:S01]  /*81e70*/  FFMA R24, R30, 0.66817861795425415039, R26 ;  /* 0x3f2b0dc11e187823 */ /* 0x000fe2000000001a */
[----:B------:R-:W-:Y:S01]  /*81e80*/  FFMA R26, R26, -0.66817861795425415039, R30 ;  /* 0xbf2b0dc11a1a7823 */ /* 0x000fe2000000001e */
[C-C-:B-1----:R-:W-:Y:S01]  /*81e90*/  FFMA R61, R32.reuse, 1.8477590084075927734, R27.reuse ;  /* 0x3fec835e203d7823 */ /* 0x142fe2000000001b */
[----:B------:R-:W-:Y:S01]  /*81ea0*/  FFMA R27, R32, -1.8477590084075927734, R27 ;  /* 0xbfec835e201b7823 */ /* 0x000fe2000000001b */
[----:B------:R-:W-:Y:S01]  /*81eb0*/  MOV R32, 0xffffffff ;  /* 0xffffffff00207802 */ /* 0x000fe20000000f00 */
[----:B------:R0:W-:Y:S01]  /*81ec0*/  STS [R46+0x108], R58 ;  /* 0x0001083a2e007388 */ /* 0x0001e20000000800 */
[--C-:B------:R-:W-:Y:S01]  /*81ed0*/  FFMA R49, R24, -1.6629391908645629883, R50.reuse ;  /* 0xbfd4db3118317823 */ /* 0x100fe20000000032 */
[--C-:B------:R-:W-:Y:S01]  /*81ee0*/  FFMA R51, R52, -1.9615705013275146484, R27.reuse ;  /* 0xbffb14be34337823 */ /* 0x100fe2000000001b */
[----:B------:R-:W-:Y:S01]  /*81ef0*/  FFMA R50, R24, 1.6629391908645629883, R50 ;  /* 0x3fd4db3118327823 */ /* 0x000fe20000000032 */
[----:B------:R0:W-:Y:S01]  /*81f00*/  STS [R46+0x18c], R57 ;  /* 0x00018c392e007388 */ /* 0x0001e20000000800 */
[----:B------:R-:W-:Y:S01]  /*81f10*/  FFMA R52, R52, 1.9615705013275146484, R27 ;  /* 0x3ffb14be34347823 */ /* 0x000fe2000000001b */
[C-C-:B------:R-:W-:Y:S01]  /*81f20*/  FFMA R53, R26.reuse, -1.6629391908645629883, R25.reuse ;  /* 0xbfd4db311a357823 */ /* 0x140fe20000000019 */
[----:B------:R-:W-:Y:S01]  /*81f30*/  FFMA R54, R26, 1.6629391908645629883, R25 ;  /* 0x3fd4db311a367823 */ /* 0x000fe20000000019 */
[----:B------:R0:W-:Y:S04]  /*81f40*/  STS [R46+0x210], R56 ;  /* 0x000210382e007388 */ /* 0x0001e80000000800 */
[----:B------:R0:W-:Y:S02]  /*81f50*/  STS [R46+0x294], R59 ;  /* 0x0002943b2e007388 */ /* 0x0001e40000000800 */
[----:B0-----:R-:W-:Y:S05]  /*81f60*/  WARPSYNC.COLLECTIVE R32, `(.L_x_17180) ;  /* 0x0000000020087348 */ /* 0x001fea0003c00000 */
[----:B------:R-:W-:Y:S01]  /*81f70*/  NOP ;  /* 0x0000000000007918 */ /* 0x000fe20000000000 */
[----:B0-----:R-:W-:Y:S05]  /*81f80*/  ENDCOLLECTIVE ;  /* 0x000000000000791b */ /* 0x001fea0003800000 */
.L_x_17180:
        /* <DEDUP_REMOVED lines=11> */
.L_x_17181:
[----:B------:R-:W-:Y:S01]  /*82040*/  FFMA R32, R55, -1.9615705013275146484, R61 ;  /* 0xbffb14be37207823 */ /* 0x000fe2000000003d */
[----:B------:R0:W-:Y:S04]  /*82050*/  STS [R46+0x294], R49 ;  /* 0x000294312e007388 */ /* 0x0001e80000000800 */
[----:B------:R1:W-:Y:S01]  /*82060*/  STS [R46+0x39c], R32 ;  /* 0x00039c202e007388 */ /* 0x0003e20000000800 */
[----:B0-----:R-:W-:Y:S01]  /*82070*/  FMUL R49, R20, 1.4142135381698608398 ;  /* 0x3fb504f314317820 */ /* 0x001fe20000400000 */
[----:B-1----:R-:W-:Y:S01]  /*82080*/  FFMA R32, R22, 0.41421356797218322754, R18 ;  /* 0x3ed413cd16207823 */ /* 0x002fe20000000012 */
[----:B------:R-:W-:Y:S01]  /*82090*/  FFMA R18, R18, 0.41421356797218322754, -R22 ;  /* 0x3ed413cd12127823 */ /* 0x000fe20000000816 */
[C-C-:B------:R-:W-:Y:S01]  /*820a0*/  FADD R22, R19.reuse, R21.reuse ;  /* 0x0000001513167221 */ /* 0x140fe20000000000 */
[----:B------:R-:W-:Y:S01]  /*820b0*/  FADD R21, R19, -R21 ;  /* 0x8000001513157221 */ /* 0x000fe20000000000 */
[C-C-:B------:R-:W-:Y:S01]  /*820c0*/  FFMA R20, R16.reuse, 1.4142135381698608398, R49.reuse ;  /* 0x3fb504f310147823 */ /* 0x140fe20000000031 */
[----:B------:R-:W-:Y:S01]  /*820d0*/  FFMA R16, R16, 1.4142135381698608398, -R49 ;  /* 0x3fb504f310107823 */ /* 0x000fe20000000831 */
[C---:B------:R-:W-:Y:S01]  /*820e0*/  FFMA R56, R22.reuse, 0.70710676908493041992, R17 ;  /* 0x3f3504f316387823 */ /* 0x040fe20000000011 */
[C---:B------:R-:W-:Y:S01]  /*820f0*/  FFMA R19, R21.reuse, -0.70710676908493041992, R23 ;  /* 0xbf3504f315137823 */ /* 0x040fe20000000017 */
[----:B------:R-:W-:Y:S01]  /*82100*/  FFMA R17, R22, -0.70710676908493041992, R17 ;  /* 0xbf3504f316117823 */ /* 0x000fe20000000011 */
[----:B------:R-:W-:Y:S01]  /*82110*/  FFMA R21, R21, 0.70710676908493041992, R23 ;  /* 0x3f3504f315157823 */ /* 0x000fe20000000017 */
[----:B------:R0:W-:Y:S01]  /*82120*/  STS [R46+0x84], R54 ;  /* 0x000084362e007388 */ /* 0x0001e20000000800 */
[----:B------:R-:W-:Y:S01]  /*82130*/  FFMA R61, R55, 1.9615705013275146484, R61 ;  /* 0x3ffb14be373d7823 */ /* 0x000fe2000000003d */
[C---:B------:R-:W-:Y:S01]  /*82140*/  FFMA R59, R32.reuse, 1.8477590084075927734, R20 ;  /* 0x3fec835e203b7823 */ /* 0x040fe20000000014 */
[----:B------:R-:W-:Y:S01]  /*82150*/  FFMA R49, R21, 0.19891236722469329834, R56 ;  /* 0x3e4bafaf15317823 */ /* 0x000fe20000000038 */
[----:B------:R-:W-:Y:S01]  /*82160*/  FFMA R20, R32, -1.8477590084075927734, R20 ;  /* 0xbfec835e20147823 */ /* 0x000fe20000000014 */
[----:B------:R-:W-:Y:S01]  /*82170*/  FFMA R56, R56, -0.19891236722469329834, R21 ;  /* 0xbe4bafaf38387823 */ /* 0x000fe20000000015 */
[----:B------:R-:W-:Y:S01]  /*82180*/  MOV R32, 0xffffffff ;  /* 0xffffffff00207802 */ /* 0x000fe20000000f00 */
[C-C-:B0-----:R-:W-:Y:S01]  /*82190*/  FFMA R54, R18.reuse, -1.8477590084075927734, R16.reuse ;  /* 0xbfec835e12367823 */ /* 0x141fe20000000010 */
[----:B------:R-:W-:Y:S01]  /*821a0*/  FFMA R16, R18, 1.8477590084075927734, R16 ;  /* 0x3fec835e12107823 */ /* 0x000fe20000000010 */
[----:B------:R-:W-:Y:S01]  /*821b0*/  FFMA R18, R17, 0.66817861795425415039, R19 ;  /* 0x3f2b0dc111127823 */ /* 0x000fe20000000013 */
[----:B------:R-:W-:Y:S01]  /*821c0*/  FFMA R17, R19, -0.66817861795425415039, R17 ;  /* 0xbf2b0dc113117823 */ /* 0x000fe20000000011 */
[----:B------:R0:W-:Y:S01]  /*821d0*/  STS [R46+0x108], R50 ;  /* 0x000108322e007388 */ /* 0x0001e20000000800 */
[C-C-:B------:R-:W-:Y:S01]  /*821e0*/  FFMA R55, R56.reuse, -1.9615705013275146484, R20.reuse ;  /* 0xbffb14be38377823 */ /* 0x140fe20000000014 */
[----:B------:R-:W-:Y:S01]  /*821f0*/  FFMA R56, R56, 1.9615705013275146484, R20 ;  /* 0x3ffb14be38387823 */ /* 0x000fe20000000014 */
[C-C-:B------:R-:W-:Y:S01]  /*82200*/  FFMA R57, R17.reuse, -1.6629391908645629883, R16.reuse ;  /* 0xbfd4db3111397823 */ /* 0x140fe20000000010 */
[----:B------:R1:W-:Y:S01]  /*82210*/  STS [R46+0x18c], R51 ;  /* 0x00018c332e007388 */ /* 0x0003e20000000800 */
[----:B------:R-:W-:-:S03]  /*82220*/  FFMA R58, R17, 1.6629391908645629883, R16 ;  /* 0x3fd4db31113a7823 */ /* 0x000fc60000000010 */
[----:B------:R1:W-:Y:S01]  /*82230*/  STS [R46+0x210], R52 ;  /* 0x000210342e007388 */ /* 0x0003e20000000800 */
[C-C-:B0-----:R-:W-:Y:S01]  /*82240*/  FFMA R50, R18.reuse, -1.6629391908645629883, R54.reuse ;  /* 0xbfd4db3112327823 */ /* 0x141fe20000000036 */
[----:B------:R-:W-:Y:S02]  /*82250*/  FFMA R54, R18, 1.6629391908645629883, R54 ;  /* 0x3fd4db3112367823 */ /* 0x000fe40000000036 */
[----:B------:R1:W-:Y:S04]  /*82260*/  STS [R46+0x318], R53 ;  /* 0x000318352e007388 */ /* 0x0003e80000000800 */
[----:B------:R1:W-:Y:S02]  /*82270*/  STS [R46], R61 ;  /* 0x0000003d2e007388 */ /* 0x0003e40000000800 */
[----:B-1----:R-:W-:Y:S05]  /*82280*/  WARPSYNC.COLLECTIVE R32, `(.L_x_17182) ;  /* 0x0000000020087348 */ /* 0x002fea0003c00000 */
[----:B------:R-:W-:Y:S01]  /*82290*/  NOP ;  /* 0x0000000000007918 */ /* 0x000fe20000000000 */
[----:B-1----:R-:W-:Y:S05]  /*822a0*/  ENDCOLLECTIVE ;  /* 0x000000000000791b */ /* 0x002fea0003800000 */
.L_x_17182:
        /* <DEDUP_REMOVED lines=11> */
.L_x_17183:
        /* <DEDUP_REMOVED lines=14> */
[----:B------:R-:W-:Y:S01]  /*82440*/  MOV R44, R60 ;  /* 0x0000003c002c7202 */ /* 0x000fe20000000f00 */
[C-C-:B------:R-:W-:Y:S01]  /*82450*/  FFMA R60, R49.reuse, 1.8477590084075927734, R32.reuse ;  /* 0x3fec835e313c7823 */ /* 0x140fe20000000020 */
[----:B------:R-:W-:Y:S01]  /*82460*/  FFMA R32, R49, -1.8477590084075927734, R32 ;  /* 0xbfec835e31207823 */ /* 0x000fe20000000020 */
        /* <DEDUP_REMOVED lines=14> */
.L_x_17184:
[----:B------:R0:W1:Y:S04]  /*82550*/  LDS R55, [R47+0x18] ;  /* 0x000018002f377984 */ /* 0x0000680000000800 */
[----:B------:R0:W2:Y:S01]  /*82560*/  LDS R42, [R47+0x1c] ;  /* 0x00001c002f2a7984 */ /* 0x0000a20000000800 */
[----:B------:R-:W-:Y:S01]  /*82570*/  FFMA R10, R14, -0.70710676908493041992, R10 ;  /* 0xbf3504f30e0a7823 */ /* 0x000fe2000000000a */
[C-C-:B------:R-:W-:Y:S01]  /*82580*/  FFMA R53, R11.reuse, -1.8477590084075927734, R9.reuse ;  /* 0xbfec835e0b357823 */ /* 0x140fe20000000009 */
[----:B------:R-:W-:Y:S01]  /*82590*/  FFMA R11, R11, 1.8477590084075927734, R9 ;  /* 0x3fec835e0b0b7823 */ /* 0x000fe20000000009 */
[----:B------:R0:W3:Y:S01]  /*825a0*/  LDS R15, [R47] ;  /* 0x000000002f0f7984 */ /* 0x0000e20000000800 */
[----:B------:R-:W-:Y:S01]  /*825b0*/  FFMA R13, R10, 0.66817861795425415039, R12 ;  /* 0x3f2b0dc10a0d7823 */ /* 0x000fe2000000000c */
[----:B------:R-:W-:-:S02]  /*825c0*/  FFMA R10, R12, -0.66817861795425415039, R10 ;  /* 0xbf2b0dc10c0a7823 */ /* 0x000fc4000000000a */
[----:B------:R0:W4:Y:S01]  /*825d0*/  LDS R14, [R47+0x4] ;  /* 0x000004002f0e7984 */ /* 0x0001220000000800 */
[C-C-:B------:R-:W-:Y:S01]  /*825e0*/  FFMA R9, R13.reuse, -1.6629391908645629883, R53.reuse ;  /* 0xbfd4db310d097823 */ /* 0x140fe20000000035 */
[----:B------:R-:W-:Y:S01]  /*825f0*/  FFMA R53, R13, 1.6629391908645629883, R53 ;  /* 0x3fd4db310d357823 */ /* 0x000fe20000000035 */
[C-C-:B------:R-:W-:Y:S01]  /*82600*/  FFMA R52, R10.reuse, -1.6629391908645629883, R11.reuse ;  /* 0xbfd4db310a347823 */ /* 0x140fe2000000000b */
[----:B------:R-:W-:Y:S01]  /*82610*/  FFMA R54, R10, 1.6629391908645629883, R11 ;  /* 0x3fd4db310a367823 */ /* 0x000fe2000000000b */
[----:B------:R0:W0:Y:S04]  /*82620*/  LDS R13, [R47+0x8] ;  /* 0x000008002f0d7984 */ /* 0x0000280000000800 */
[----:B------:R0:W0:Y:S04]  /*82630*/  LDS R12, [R47+0xc] ;  /* 0x00000c002f0c7984 */ /* 0x0000280000000800 */
[----:B------:R0:W0:Y:S04]  /*82640*/  LDS R11, [R47+0x10] ;  /* 0x000010002f0b7984 */ /* 0x0000280000000800 */
[----:B------:R0:W0:Y:S02]  /*82650*/  LDS R10, [R47+0x14] ;  /* 0x000014002f0a7984 */ /* 0x0000240000000800 */
[----:B01234-:R-:W-:Y:S05]  /*82660*/  WARPSYNC.COLLECTIVE R32, `(.L_x_17185) ;  /* 0x0000000020087348 */ /* 0x01ffea0003c00000 */
[----:B------:R-:W-:Y:S01]  /*82670*/  NOP ;  /* 0x0000000000007918 */ /* 0x000fe20000000000 */
[----:B01234-:R-:W-:Y:S05]  /*82680*/  ENDCOLLECTIVE ;  /* 0x000000000000791b */ /* 0x01ffea0003800000 */
.L_x_17185:
[C-C-:B------:R-:W-:Y:S01]  /*82690*/  FFMA R32, R50.reuse, -1.9615705013275146484, R60.reuse ;  /* 0xbffb14be32207823 */ /* 0x140fe2000000003c */
[----:B------:R-:W-:Y:S01]  /*826a0*/  FFMA R60, R50, 1.9615705013275146484, R60 ;  /* 0x3ffb14be323c7823 */ /* 0x000fe2000000003c */
[----:B------:R-:W-:Y:S04]  /*826b0*/  STL [R1+0x14], R55 ;  /* 0x0000143701007387 */ /* 0x000fe80000100800 */
        /* <DEDUP_REMOVED lines=36> */
[C-C-:B------:R-:W-:Y:S01]  /*82900*/  FFMA R56, R4.reuse, -1.6629391908645629883, R50.reuse ;  /* 0xbfd4db3104387823 */ /* 0x140fe20000000032 */
[----:B------:R-:W-:Y:S01]  /*82910*/  FFMA R50, R4, 1.6629391908645629883, R50 ;  /* 0x3fd4db3104327823 */ /* 0x000fe20000000032 */
[----:B------:R-:W-:Y:S01]  /*82920*/  FFMA R55, R3, -1.6629391908645629883, R2 ;  /* 0xbfd4db3103377823 */ /* 0x000fe20000000002 */
[----:B------:R0:W-:Y:S06]  /*82930*/  STS [R46+0x108], R53 ;  /* 0x000108352e007388 */ /* 0x0001ec0000000800 */
[----:B0----5:R-:W-:Y:S05]  /*82940*/  WARPSYNC.COLLECTIVE R32, `(.L_x_17186) ;  /* 0x0000000020087348 */ /* 0x021fea0003c00000 */
[----:B------:R-:W-:Y:S01]  /*82950*/  NOP ;  /* 0x0000000000007918 */ /* 0x000fe20000000000 */
[----:B0----5:R-:W-:Y:S05]  /*82960*/  ENDCOLLECTIVE ;  /* 0x000000000000791b */ /* 0x021fea0003800000 */
.L_x_17186:
[C-C-:B------:R-:W-:Y:S01]  /*82970*/  FFMA R54, R57.reuse, -1.9615705013275146484, R9.reuse ;  /* 0xbffb14be39367823 */ /* 0x140fe20000000009 */
[----:B------:R-:W-:Y:S01]  /*82980*/  FFMA R57, R57, 1.9615705013275146484, R9 ;  /* 0x3ffb14be39397823 */ /* 0x000fe20000000009 */
[----:B------:R0:W1:Y:S01]  /*82990*/  LDS R8, [R47+0x4] ;  /* 0x000004002f087984 */ /* 0x0000620000000800 */
[----:B------:R-:W-:-:S03]  /*829a0*/  FFMA R53, R3, 1.6629391908645629883, R2 ;  /* 0x3fd4db3103357823 */ /* 0x000fc60000000002 */
        /* <DEDUP_REMOVED lines=10> */
.L_x_17187:
        /* <DEDUP_REMOVED lines=17> */
[C-C-:B------:R-:W-:Y:S01]  /*82b60*/  FFMA R52, R32.reuse, 0.70710676908493041992, R43.reuse ;  /* 0x3f3504f320347823 */ /* 0x140fe2000000002b */
        /* <DEDUP_REMOVED lines=21> */
.L_x_17188:
        /* <DEDUP_REMOVED lines=11> */
.L_x_17189:
        /* <DEDUP_REMOVED lines=24> */
.L_x_17190:
        /* <DEDUP_REMOVED lines=20> */
[----:B------:R0:W-:Y:S01]  /*83030*/  STL [R1+0x78], R49 ;  /* 0x0000783101007387 */ /* 0x0001e20000100800 */
[----:B------:R-:W-:Y:S02]  /*83040*/  FFMA R32, R32, -0.66817861795425415039, R39 ;  /* 0xbf2b0dc120207823 */ /* 0x000fe40000000027 */
[C---:B------:R-:W-:Y:S01]  /*83050*/  FFMA R39, R45.reuse, 1.6629391908645629883, R23 ;  /* 0x3fd4db312d277823 */ /* 0x040fe20000000017 */
[----:B------:R3:W-:Y:S01]  /*83060*/  STL [R1], R46 ;  /* 0x0000002e01007387 */ /* 0x0007e20000100800 */
[C---:B0-----:R-:W-:Y:S01]  /*83070*/  FFMA R49, R32.reuse, 1.6629391908645629883, R31 ;  /* 0x3fd4db3120317823 */ /* 0x041fe2000000001f */
[----:B---3--:R-:W-:Y:S01]  /*83080*/  FFMA R46, R45, -1.6629391908645629883, R23 ;  /* 0xbfd4db312d2e7823 */ /* 0x008fe20000000017 */
[C-C-:B------:R-:W-:Y:S01]  /*83090*/  FFMA R23, R9.reuse, -1.9615705013275146484, R15.reuse ;  /* 0xbffb14be09177823 */ /* 0x140fe2000000000f */
[----:B------:R-:W-:Y:S01]  /*830a0*/  FFMA R9, R9, 1.9615705013275146484, R15 ;  /* 0x3ffb14be09097823 */ /* 0x000fe2000000000f */
[----:B------:R-:W-:-:S02]  /*830b0*/  FFMA R15, R32, -1.6629391908645629883, R31 ;  /* 0xbfd4db31200f7823 */ /* 0x000fc4000000001f */
[----:B------:R-:W0:Y:S04]  /*830c0*/  LDS R31, [R47+0x4] ;  /* 0x000004002f1f7984 */ /* 0x000e280000000800 */
[----:B------:R-:W-:Y:S04]  /*830d0*/  STL [R1+0x68], R46 ;  /* 0x0000682e01007387 */ /* 0x000fe80000100800 */
[----:B------:R-:W-:Y:S04]  /*830e0*/  STL [R1+0x8], R39 ;  /* 0x0000082701007387 */ /* 0x000fe80000100800 */
        /* <DEDUP_REMOVED lines=60> */
[--C-:B------:R-:W-:Y:S01]  /*834b0*/  FFMA R9, R7, -1.9615705013275146484, R8.reuse ;  /* 0xbffb14be07097823 */ /* 0x100fe20000000008 */
        /* <DEDUP_REMOVED lines=24> */
[----:B0-----:R-:W-:-:S04]  /*83640*/  FFMA R12, R6, 0.66817861795425415039, R9 ;  /* 0x3f2b0dc1060c7823 */ /* 0x001fc80000000009 */
[C-C-:B------:R-:W-:Y:S01]  /*83650*/  FFMA R13, R12.reuse, -1.6629391908645629883, R55.reuse ;  /* 0xbfd4db310c0d7823 */ /* 0x140fe20000000037 */
[----:B------:R-:W-:Y:S02]  /*83660*/  FFMA R55, R12, 1.6629391908645629883, R55 ;  /* 0x3fd4db310c377823 */ /* 0x000fe40000000037 */
[----:B------:R-:W0:Y:S01]  /*83670*/  LDS R12, [R47+0x10] ;  /* 0x000010002f0c7984 */ /* 0x000e220000000800 */
[----:B------:R-:W-:Y:S01]  /*83680*/  FFMA R46, R28, 1.8477590084075927734, R42 ;  /* 0x3fec835e1c2e7823 */ /* 0x000fe2000000002a */
[----:B------:R-:W-:Y:S01]  /*83690*/  FFMA R6, R9, -0.66817861795425415039, R6 ;  /* 0xbf2b0dc109067823 */ /* 0x000fe20000000006 */
[C-C-:B------:R-:W-:Y:S01]  /*836a0*/  FFMA R9, R7.reuse, -1.9615705013275146484, R8.reuse ;  /* 0xbffb14be07097823 */ /* 0x140fe20000000008 */
[----:B------:R-:W-:Y:S02]  /*836b0*/  FFMA R7, R7, 1.9615705013275146484, R8 ;  /* 0x3ffb14be07077823 */ /* 0x000fe40000000008 */
[C-C-:B------:R-:W-:Y:S01]  /*836c0*/  FFMA R8, R6.reuse, -1.6629391908645629883, R46.reuse ;  /* 0xbfd4db3106087823 */ /* 0x140fe2000000002e */
[----:B------:R-:W-:Y:S04]  /*836d0*/  STL [R1+0x4c], R13 ;  /* 0x00004c0d01007387 */ /* 0x000fe80000100800 */
[----:B------:R-:W-:Y:S04]  /*836e0*/  STL [R1+0x20], R9 ;  /* 0x0000200901007387 */ /* 0x000fe80000100800 */
[----:B------:R3:W-:Y:S04]  /*836f0*/  STL [R1+0x3c], R7 ;  /* 0x00003c0701007387 */ /* 0x0007e80000100800 */
[----:B------:R4:W-:Y:S01]  /*83700*/  STL [R1+0x44], R8 ;  /* 0x0000440801007387 */ /* 0x0009e20000100800 */
[----:B------:R-:W-:-:S03]  /*83710*/  FFMA R46, R6, 1.6629391908645629883, R46 ;  /* 0x3fd4db31062e7823 */ /* 0x000fc6000000002e */
[----:B------:R-:W-:Y:S01]  /*83720*/  LDS R13, [R47+0x18] ;  /* 0x000018002f0d7984 */ /* 0x000fe20000000800 */
[C-C-:B---3--:R-:W-:Y:S01]  /*83730*/  FFMA R7, R41.reuse, 1.4142135381698608398, R11.reuse ;  /* 0x3fb504f329077823 */ /* 0x148fe2000000000b */
[----:B------:R-:W-:Y:S01]  /*83740*/  FFMA R41, R41, 1.4142135381698608398, -R11 ;  /* 0x3fb504f329297823 */ /* 0x000fe2000000080b */
[C-C-:B------:R-:W-:Y:S01]  /*83750*/  FADD R11, R19.reuse, -R5.reuse ;  /* 0x80000005130b7221 */ /* 0x140fe20000000000 */
[----:B----4-:R-:W-:Y:S01]  /*83760*/  FADD R8, R19, R5 ;  /* 0x0000000513087221 */ /* 0x010fe20000000000 */
[----:B------:R-:W-:-:S03]  /*83770*/  FFMA R6, R58, 0.41421356797218322754, R27 ;  /* 0x3ed413cd3a067823 */ /* 0x000fc6000000001b */
[C-C-:B------:R-:W-:Y:S01]  /*83780*/  FFMA R9, R8.reuse, 0.70710676908493041992, R35.reuse ;  /* 0x3f3504f308097823 */ /* 0x140fe20000000023 */
[----:B------:R-:W-:Y:S01]  /*83790*/  FFMA R5, R8, -0.70710676908493041992, R35 ;  /* 0xbf3504f308057823 */ /* 0x000fe20000000023 */
[C-C-:B------:R-:W-:Y:S01]  /*837a0*/  FFMA R42, R6.reuse, 1.8477590084075927734, R7.reuse ;  /* 0x3fec835e062a7823 */ /* 0x140fe20000000007 */
[C-C-:B0-----:R-:W-:Y:S01]  /*837b0*/  FFMA R8, R11.reuse, -0.70710676908493041992, R12.reuse ;  /* 0xbf3504f30b087823 */ /* 0x141fe2000000000c */
[----:B------:R-:W-:Y:S01]  /*837c0*/  FFMA R11, R11, 0.70710676908493041992, R12 ;  /* 0x3f3504f30b0b7823 */ /* 0x000fe2000000000c */
[----:B------:R-:W-:-:S03]  /*837d0*/  FFMA R7, R6, -1.8477590084075927734, R7 ;  /* 0xbfec835e06077823 */ /* 0x000fc60000000007 */
[----:B------:R-:W-:Y:S01]  /*837e0*/  FFMA R12, R11, 0.19891236722469329834, R9 ;  /* 0x3e4bafaf0b0c7823 */ /* 0x000fe20000000009 */
[----:B------:R-:W-:Y:S01]  /*837f0*/  FFMA R6, R9, -0.19891236722469329834, R11 ;  /* 0xbe4bafaf09067823 */ /* 0x000fe2000000000b */
[----:B------:R-:W-:Y:S01]  /*83800*/  FFMA R27, R27, 0.41421356797218322754, -R58 ;  /* 0x3ed413cd1b1b7823 */ /* 0x000fe2000000083a */
[----:B------:R-:W0:Y:S01]  /*83810*/  LDS R11, [R47+0x14] ;  /* 0x000014002f0b7984 */ /* 0x000e220000000800 */
[----:B------:R-:W-:Y:S02]  /*83820*/  FFMA R9, R12, -1.9615705013275146484, R42 ;  /* 0xbffb14be0c097823 */ /* 0x000fe4000000002a */
[----:B------:R-:W-:Y:S01]  /*83830*/  FFMA R56, R27, -1.8477590084075927734, R41 ;  /* 0xbfec835e1b387823 */ /* 0x000fe20000000029 */
[C-C-:B------:R-:W-:Y:S01]  /*83840*/  FFMA R58, R6.reuse, -1.9615705013275146484, R7.reuse ;  /* 0xbffb14be063a7823 */ /* 0x140fe20000000007 */
[----:B------:R-:W3:Y:S04]  /*83850*/  LDS R47, [R47+0x1c] ;  /* 0x00001c002f2f7984 */ /* 0x000ee80000000800 */
[----:B------:R4:W-:Y:S01]  /*83860*/  STL [R1+0x38], R9 ;  /* 0x0000380901007387 */ /* 0x0009e20000100800 */
[----:B------:R-:W-:Y:S01]  /*83870*/  FFMA R6, R6, 1.9615705013275146484, R7 ;  /* 0x3ffb14be06067823 */ /* 0x000fe20000000007 */
[----:B----4-:R-:W-:Y:S01]  /*83880*/  FFMA R9, R5, 0.66817861795425415039, R8 ;  /* 0x3f2b0dc105097823 */ /* 0x010fe20000000008 */
[----:B------:R-:W-:-:S03]  /*83890*/  FFMA R5, R8, -0.66817861795425415039, R5 ;  /* 0xbf2b0dc108057823 */ /* 0x000fc60000000005 */
[----:B------:R-:W-:-:S05]  /*838a0*/  FFMA R8, R9, -1.6629391908645629883, R56 ;  /* 0xbfd4db3109087823 */ /* 0x000fca0000000038 */
[----:B------:R-:W-:Y:S04]  /*838b0*/  STL [R1+0x30], R8 ;  /* 0x0000300801007387 */ /* 0x000fe80000100800 */
[----:B------:R-:W4:Y:S04]  /*838c0*/  LDL.LU R31, [R1+0x14] ;  /* 0x00001400011f7983 */ /* 0x000f280000300800 */
[----:B------:R-:W2:Y:S04]  /*838d0*/  LDL.LU R32, [R1+0x10] ;  /* 0x0000100001207983 */ /* 0x000ea80000300800 */
[----:B------:R1:W-:Y:S04]  /*838e0*/  STL [R1+0x2c], R6 ;  /* 0x00002c0601007387 */ /* 0x0003e80000100800 */
[----:B------:R-:W4:Y:S01]  /*838f0*/  LDL.LU R52, [R1+0x28] ;  /* 0x0000280001347983 */ /* 0x000f220000300800 */
[----:B------:R-:W-:Y:S01]  /*83900*/  FFMA R43, R27, 1.8477590084075927734, R41 ;  /* 0x3fec835e1b2b7823 */ /* 0x000fe20000000029 */
[----:B------:R-:W-:Y:S01]  /*83910*/  FADD R7, R18, R4 ;  /* 0x0000000412077221 */ /* 0x000fe20000000000 */
[----:B------:R-:W-:Y:S01]  /*83920*/  FFMA R56, R9, 1.6629391908645629883, R56 ;  /* 0x3fd4db3109387823 */ /* 0x000fe20000000038 */
[----:B-1----:R-:W-:Y:S01]  /*83930*/  FMUL R6, R10, 1.4142135381698608398 ;  /* 0x3fb504f30a067820 */ /* 0x002fe20000400000 */
[----:B------:R-:W-:Y:S01]  /*83940*/  FADD R10, R18, -R4 ;  /* 0x80000004120a7221 */ /* 0x000fe20000000000 */
[C-C-:B------:R-:W-:Y:S01]  /*83950*/  FFMA R57, R5.reuse, -1.6629391908645629883, R43.reuse ;  /* 0xbfd4db3105397823 */ /* 0x140fe2000000002b */
[----:B------:R-:W-:Y:S01]  /*83960*/  FFMA R43, R5, 1.6629391908645629883, R43 ;  /* 0x3fd4db31052b7823 */ /* 0x000fe2000000002b */
[----:B------:R-:W-:Y:S01]  /*83970*/  FFMA R5, R40, 1.4142135381698608398, R6 ;  /* 0x3fb504f328057823 */ /* 0x000fe20000000006 */
[----:B------:R-:W-:Y:S01]  /*83980*/  FFMA R9, R59, 0.41421356797218322754, R26 ;  /* 0x3ed413cd3b097823 */ /* 0x000fe2000000001a */
[C-C-:B0-----:R-:W-:Y:S01]  /*83990*/  FFMA R8, R10.reuse, -0.70710676908493041992, R11.reuse ;  /* 0xbf3504f30a087823 */ /* 0x141fe2000000000b */
[----:B------:R-:W-:Y:S01]  /*839a0*/  FFMA R4, R7, 0.70710676908493041992, R34 ;  /* 0x3f3504f307047823 */ /* 0x000fe20000000022 */
[----:B------:R-:W-:Y:S01]  /*839b0*/  FFMA R10, R10, 0.70710676908493041992, R11 ;  /* 0x3f3504f30a0a7823 */ /* 0x000fe2000000000b */
[C---:B------:R-:W-:Y:S01]  /*839c0*/  FFMA R36, R9.reuse, 1.8477590084075927734, R5 ;  /* 0x3fec835e09247823 */ /* 0x040fe20000000005 */
[----:B------:R-:W-:Y:S01]  /*839d0*/  FFMA R39, R14, 1.9615705013275146484, R39 ;  /* 0x3ffb14be0e277823 */ /* 0x000fe20000000027 */
[----:B------:R-:W-:Y:S01]  /*839e0*/  FFMA R5, R9, -1.8477590084075927734, R5 ;  /* 0xbfec835e09057823 */ /* 0x000fe20000000005 */
[----:B------:R-:W-:Y:S01]  /*839f0*/  FFMA R9, R10, 0.19891236722469329834, R4 ;  /* 0x3e4bafaf0a097823 */ /* 0x000fe20000000004 */
[----:B------:R-:W-:Y:S01]  /*83a00*/  FFMA R4, R4, -0.19891236722469329834, R10 ;  /* 0xbe4bafaf04047823 */ /* 0x000fe2000000000a */
[----:B------:R-:W-:Y:S01]  /*83a10*/  FADD R20, R16, -R2 ;  /* 0x8000000210147221 */ /* 0x000fe20000000000 */
[----:B------:R-:W-:Y:S01]  /*83a20*/  FFMA R6, R40, 1.4142135381698608398, -R6 ;  /* 0x3fb504f328067823 */ /* 0x000fe20000000806 */
[----:B------:R-:W-:Y:S01]  /*83a30*/  FFMA R26, R26, 0.41421356797218322754, -R59 ;  /* 0x3ed413cd1a1a7823 */ /* 0x000fe2000000083b */
[C-C-:B------:R-:W-:Y:S01]  /*83a40*/  FADD R10, R17.reuse, R3.reuse ;  /* 0x00000003110a7221 */ /* 0x140fe20000000000 */
[----:B------:R-:W-:Y:S01]  /*83a50*/  FADD R18, R16, R2 ;  /* 0x0000000210127221 */ /* 0x000fe20000000000 */
[----:B------:R-:W-:Y:S01]  /*83a60*/  FADD R3, R17, -R3 ;  /* 0x8000000311037221 */ /* 0x000fe20000000000 */
[----:B------:R-:W-:Y:S01]  /*83a70*/  FFMA R17, R61, 0.41421356797218322754, R24 ;  /* 0x3ed413cd3d117823 */ /* 0x000fe20000000018 */
[--C-:B---3--:R-:W-:Y:S01]  /*83a80*/  FFMA R16, R20, -0.70710676908493041992, R47.reuse ;  /* 0xbf3504f314107823 */ /* 0x108fe2000000002f */
[----:B------:R-:W-:Y:S01]  /*83a90*/  FFMA R54, R26, -1.8477590084075927734, R6 ;  /* 0xbfec835e1a367823 */ /* 0x000fe20000000006 */
[----:B------:R-:W-:Y:S01]  /*83aa0*/  FFMA R19, R18, 0.70710676908493041992, R0 ;  /* 0x3f3504f312137823 */ /* 0x000fe20000000000 */
[----:B------:R-:W-:Y:S01]  /*83ab0*/  FFMA R20, R20, 0.70710676908493041992, R47 ;  /* 0x3f3504f314147823 */ /* 0x000fe2000000002f */
[----:B------:R-:W-:Y:S01]  /*83ac0*/  FFMA R6, R26, 1.8477590084075927734, R6 ;  /* 0x3fec835e1a067823 */ /* 0x000fe20000000006 */
[----:B------:R-:W-:Y:S01]  /*83ad0*/  FFMA R2, R18, -0.70710676908493041992, R0 ;  /* 0xbf3504f312027823 */ /* 0x000fe20000000000 */
[----:B----4-:R-:W-:-:S04]  /*83ae0*/  FMUL R14, R52, 1.4142135381698608398 ;  /* 0x3fb504f3340e7820 */ /* 0x010fc80000400000 */
[C-C-:B------:R-:W-:Y:S01]  /*83af0*/  FFMA R15, R48.reuse, 1.4142135381698608398, R14.reuse ;  /* 0x3fb504f3300f7823 */ /* 0x140fe2000000000e */
[----:B------:R-:W-:Y:S02]  /*83b00*/  FFMA R14, R48, 1.4142135381698608398, -R14 ;  /* 0x3fb504f3300e7823 */ /* 0x000fe4000000080e */
[----:B------:R-:W3:Y:S01]  /*83b10*/  LDL.LU R48, [R1+0x250] ;  /* 0x0002500001307983 */ /* 0x000ee20000300800 */
[C-C-:B------:R-:W-:Y:S01]  /*83b20*/  FFMA R26, R17.reuse, 1.8477590084075927734, R15.reuse ;  /* 0x3fec835e111a7823 */ /* 0x140fe2000000000f */
[----:B------:R-:W-:Y:S01]  /*83b30*/  FFMA R15, R17, -1.8477590084075927734, R15 ;  /* 0xbfec835e110f7823 */ /* 0x000fe2000000000f */
[----:B------:R-:W-:Y:S01]  /*83b40*/  FFMA R17, R20, 0.19891236722469329834, R19 ;  /* 0x3e4bafaf14117823 */ /* 0x000fe20000000013 */
[----:B------:R0:W5:Y:S01]  /*83b50*/  LDL.LU R0, [R1+0x24c] ;  /* 0x00024c0001007983 */ /* 0x0001620000300800 */
[----:B------:R-:W-:-:S03]  /*83b60*/  FFMA R19, R19, -0.19891236722469329834, R20 ;  /* 0xbe4bafaf13137823 */ /* 0x000fc60000000014 */
[----:B------:R0:W5:Y:S01]  /*83b70*/  LDL R20, [R1+0xe0] ;  /* 0x0000e00001147983 */ /* 0x0001620000100800 */
[----:B------:R-:W-:Y:S01]  /*83b80*/  FFMA R7, R7, -0.70710676908493041992, R34 ;  /* 0xbf3504f307077823 */ /* 0x000fe20000000022 */
[C-C-:B------:R-:W-:Y:S01]  /*83b90*/  FFMA R51, R9.reuse, -1.9615705013275146484, R36.reuse ;  /* 0xbffb14be09337823 */ /* 0x140fe20000000024 */
[----:B------:R-:W-:Y:S02]  /*83ba0*/  FFMA R36, R9, 1.9615705013275146484, R36 ;  /* 0x3ffb14be09247823 */ /* 0x000fe40000000024 */
[----:B------:R-:W-:Y:S01]  /*83bb0*/  FFMA R9, R7, 0.66817861795425415039, R8 ;  /* 0x3f2b0dc107097823 */ /* 0x000fe20000000008 */
[----:B------:R-:W-:Y:S01]  /*83bc0*/  FFMA R7, R8, -0.66817861795425415039, R7 ;  /* 0xbf2b0dc108077823 */ /* 0x000fe20000000007 */
[C-C-:B------:R-:W-:Y:S02]  /*83bd0*/  FFMA R41, R4.reuse, -1.9615705013275146484, R5.reuse ;  /* 0xbffb14be04297823 */ /* 0x140fe40000000005 */
[C-C-:B------:R-:W-:Y:S01]  /*83be0*/  FFMA R50, R9.reuse, -1.6629391908645629883, R54.reuse ;  /* 0xbfd4db3109327823 */ /* 0x140fe20000000036 */
[----:B------:R-:W-:Y:S01]  /*83bf0*/  FFMA R54, R9, 1.6629391908645629883, R54 ;  /* 0x3fd4db3109367823 */ /* 0x000fe20000000036 */
[----:B------:R-:W-:Y:S01]  /*83c00*/  FMUL R9, R31, 1.4142135381698608398 ;  /* 0x3fb504f31f097820 */ /* 0x000fe20000400000 */
[----:B------:R-:W-:Y:S01]  /*83c10*/  FFMA R4, R4, 1.9615705013275146484, R5 ;  /* 0x3ffb14be04047823 */ /* 0x000fe20000000005 */
[C-C-:B------:R-:W-:Y:S01]  /*83c20*/  FFMA R5, R7.reuse, -1.6629391908645629883, R6.reuse ;  /* 0xbfd4db3107057823 */ /* 0x140fe20000000006 */
[----:B------:R-:W-:Y:S01]  /*83c30*/  FFMA R6, R7, 1.6629391908645629883, R6 ;  /* 0x3fd4db3107067823 */ /* 0x000fe20000000006 */
[----:B------:R-:W-:Y:S01]  /*83c40*/  FFMA R11, R10, 0.70710676908493041992, R33 ;  /* 0x3f3504f30a0b7823 */ /* 0x000fe20000000021 */
[C-C-:B--2---:R-:W-:Y:S01]  /*83c50*/  FFMA R8, R32.reuse, 1.4142135381698608398, R9.reuse ;  /* 0x3fb504f320087823 */ /* 0x144fe20000000009 */
[----:B------:R-:W-:Y:S01]  /*83c60*/  FFMA R7, R32, 1.4142135381698608398, -R9 ;  /* 0x3fb504f320077823 */ /* 0x000fe20000000809 */
[----:B------:R-:W-:Y:S01]  /*83c70*/  FFMA R33, R10, -0.70710676908493041992, R33 ;  /* 0xbf3504f30a217823 */ /* 0x000fe20000000021 */
[----:B------:R-:W-:Y:S01]  /*83c80*/  FFMA R9, R60, 0.41421356797218322754, R25 ;  /* 0x3ed413cd3c097823 */ /* 0x000fe20000000019 */
[C-C-:B------:R-:W-:Y:S01]  /*83c90*/  FFMA R10, R3.reuse, -0.70710676908493041992, R13.reuse ;  /* 0xbf3504f3030a7823 */ /* 0x140fe2000000000d */
[----:B------:R-:W-:Y:S01]  /*83ca0*/  FFMA R13, R3, 0.70710676908493041992, R13 ;  /* 0x3f3504f3030d7823 */ /* 0x000fe2000000000d */
[----:B------:R-:W-:Y:S01]  /*83cb0*/  FFMA R42, R12, 1.9615705013275146484, R42 ;  /* 0x3ffb14be0c2a7823 */ /* 0x000fe2000000002a */
[C-C-:B------:R-:W-:Y:S01]  /*83cc0*/  FFMA R12, R9.reuse, 1.8477590084075927734, R8.reuse ;  /* 0x3fec835e090c7823 */ /* 0x140fe20000000008 */
[----:B------:R-:W-:Y:S01]  /*83cd0*/  FFMA R3, R9, -1.8477590084075927734, R8 ;  /* 0xbfec835e09037823 */ /* 0x000fe20000000008 */
[----:B------:R-:W-:Y:S01]  /*83ce0*/  FFMA R9, R13, 0.19891236722469329834, R11 ;  /* 0x3e4bafaf0d097823 */ /* 0x000fe2000000000b */
[----:B------:R-:W-:Y:S01]  /*83cf0*/  FFMA R25, R25, 0.41421356797218322754, -R60 ;  /* 0x3ed413cd19197823 */ /* 0x000fe2000000083c */
[----:B------:R-:W-:-:S02]  /*83d00*/  FFMA R8, R11, -0.19891236722469329834, R13 ;  /* 0xbe4bafaf0b087823 */ /* 0x000fc4000000000d */
[C-C-:B------:R-:W-:Y:S01]  /*83d10*/  FFMA R13, R9.reuse, -1.9615705013275146484, R12.reuse ;  /* 0xbffb14be090d7823 */ /* 0x140fe2000000000c */
[----:B------:R-:W-:Y:S01]  /*83d20*/  FFMA R12, R9, 1.9615705013275146484, R12 ;  /* 0x3ffb14be090c7823 */ /* 0x000fe2000000000c */
[C---:B------:R-:W-:Y:S01]  /*83d30*/  FFMA R9, R25.reuse, -1.8477590084075927734, R7 ;  /* 0xbfec835e19097823 */ /* 0x040fe20000000007 */
[----:B------:R-:W-:Y:S01]  /*83d40*/  FFMA R24, R24, 0.41421356797218322754, -R61 ;  /* 0x3ed413cd18187823 */ /* 0x000fe2000000083d */
[----:B------:R-:W-:Y:S01]  /*83d50*/  FFMA R25, R25, 1.8477590084075927734, R7 ;  /* 0x3fec835e19197823 */ /* 0x000fe20000000007 */
[----:B------:R-:W-:Y:S01]  /*83d60*/  FFMA R7, R33, 0.66817861795425415039, R10 ;  /* 0x3f2b0dc121077823 */ /* 0x000fe2000000000a */
[C-C-:B------:R-:W-:Y:S01]  /*83d70*/  FFMA R27, R17.reuse, -1.9615705013275146484, R26.reuse ;  /* 0xbffb14be111b7823 */ /* 0x140fe2000000001a */
[----:B------:R-:W-:Y:S01]  /*83d80*/  FFMA R26, R17, 1.9615705013275146484, R26 ;  /* 0x3ffb14be111a7823 */ /* 0x000fe2000000001a */
[--C-:B------:R-:W-:Y:S01]  /*83d90*/  FFMA R17, R24, -1.8477590084075927734, R14.reuse ;  /* 0xbfec835e18117823 */ /* 0x100fe2000000000e */
[----:B------:R-:W-:Y:S01]  /*83da0*/  FFMA R33, R10, -0.66817861795425415039, R33 ;  /* 0xbf2b0dc10a217823 */ /* 0x000fe20000000021 */
[----:B------:R-:W-:Y:S01]  /*83db0*/  FFMA R14, R24, 1.8477590084075927734, R14 ;  /* 0x3fec835e180e7823 */ /* 0x000fe2000000000e */
[C-C-:B------:R-:W-:Y:S01]  /*83dc0*/  FFMA R11, R7.reuse, -1.6629391908645629883, R9.reuse ;  /* 0xbfd4db31070b7823 */ /* 0x140fe20000000009 */
[----:B------:R-:W-:Y:S01]  /*83dd0*/  FFMA R10, R7, 1.6629391908645629883, R9 ;  /* 0x3fd4db31070a7823 */ /* 0x000fe20000000009 */
[----:B------:R-:W-:Y:S01]  /*83de0*/  FFMA R24, R2, 0.66817861795425415039, R16 ;  /* 0x3f2b0dc102187823 */ /* 0x000fe20000000010 */
[C-C-:B------:R-:W-:Y:S01]  /*83df0*/  FFMA R9, R8.reuse, -1.9615705013275146484, R3.reuse ;  /* 0xbffb14be08097823 */ /* 0x140fe20000000003 */
        /* <DEDUP_REMOVED lines=8> */
[----:B---3--:R-:W-:-:S04]  /*83e80*/  FADD R17, R48, UR4 ;  /* 0x0000000430117e21 */ /* 0x008fc80008000000 */
[----:B0-----:R-:W-:-:S07]  /*83e90*/  FADD R17, R17, -UR5 ;  /* 0x8000000511117e21 */ /* 0x001fce0008000000 */
[----:B-----5:R-:W-:Y:S05]  /*83ea0*/  WARPSYNC.COLLECTIVE R32, `(.L_x_17191) ;  /* 0x0000000020087348 */ /* 0x020fea0003c00000 */
[----:B-----5:R0:W1:Y:S02]  /*83eb0*/  SHFL.IDX P4, R34, R20, R23, R21 ;  /* 0x0000001714227389 */ /* 0x0200640000080015 */
[----:B01----:R-:W-:Y:S05]  /*83ec0*/  ENDCOLLECTIVE ;  /* 0x000000000000791b */ /* 0x003fea0003800000 */
.L_x_17191:
[----:B------:R0:W5:Y:S01]  /*83ed0*/  LDL R20, [R1+0x7c] ;  /* 0x00007c0001147983 */ /* 0x0001620000100800 */
[----:B------:R-:W-:Y:S01]  /*83ee0*/  FFMA R16, R16, -0.66817861795425415039, R2 ;  /* 0xbf2b0dc110107823 */ /* 0x000fe20000000002 */
[----:B------:R-:W-:-:S07]  /*83ef0*/  MOV R2, R34 ;  /* 0x0000002200027202 */ /* 0x000fce0000000f00 */
[----:B0----5:R-:W-:Y:S05]  /*83f00*/  WARPSYNC.COLLECTIVE R32, `(.L_x_17192) ;  /* 0x0000000020087348 */ /* 0x021fea0003c00000 */
[----:B-----5:R1:W2:Y:S02]  /*83f10*/  SHFL.IDX P4, R34, R20, R23, R21 ;  /* 0x0000001714227389 */ /* 0x0202a40000080015 */
[----:B012---:R-:W-:Y:S05]  /*83f20*/  ENDCOLLECTIVE ;  /* 0x000000000000791b */ /* 0x007fea0003800000 */
.L_x_17192:
[----:B------:R0:W5:Y:S01]  /*83f30*/  LDL R20, [R1+0x94] ;  /* 0x0000940001147983 */ /* 0x0001620000100800 */
[C-C-:B------:R-:W-:Y:S01]  /*83f40*/  FFMA R18, R16.reuse, -1.6629391908645629883, R14.reuse ;  /* 0xbfd4db3110127823 */ /* 0x140fe2000000000e */
[----:B------:R-:W-:Y:S01]  /*83f50*/  FFMA R16, R16, 1.6629391908645629883, R14 ;  /* 0x3fd4db3110107823 */ /* 0x000fe2000000000e */
[----:B------:R-:W-:Y:S01]  /*83f60*/  MOV R14, R34 ;  /* 0x00000022000e7202 */ /* 0x000fe20000000f00 */
[C-C-:B------:R-:W-:Y:S01]  /*83f70*/  FFMA R22, R19.reuse, -1.9615705013275146484, R15.reuse ;  /* 0xbffb14be13167823 */ /* 0x140fe2000000000f */
[----:B------:R-:W-:-:S07]  /*83f80*/  FFMA R19, R19, 1.9615705013275146484, R15 ;  /* 0x3ffb14be13137823 */ /* 0x000fce000000000f */
[----:B0----5:R-:W-:Y:S05]  /*83f90*/  WARPSYNC.COLLECTIVE R32, `(.L_x_17193) ;  /* 0x0000000020087348 */ /* 0x021fea0003c00000 */
[----:B-----5:R1:W2:Y:S02]  /*83fa0*/  SHFL.IDX P4, R34, R20, R23, R21 ;  /* 0x0000001714227389 */ /* 0x0202a40000080015 */
[----:B012---:R-:W-:Y:S05]  /*83fb0*/  ENDCOLLECTIVE ;  /* 0x000000000000791b */ /* 0x007fea0003800000 */
.L_x_17193:
[----:B------:R-:W-:Y:S01]  /*83fc0*/  MOV R23, R34 ;  /* 0x0000002200177202 */ /* 0x000fe20000000f00 */
[----:B------:R-:W-:Y:S06]  /*83fd0*/  BRA `(.L_x_17194) ;  /* 0xfffff96400347947 */ /* 0x000fec000383ffff */
.L_x_14271:
        /* <DEDUP_REMOVED lines=8> */
.L_x_17196:
[----:B------:R-:W-:Y:S05]  /*84060*/  BSYNC B1 ;  /* 0x0000000000017941 */ /* 0x000fea0003800000 */
.L_x_17195:
        /* <DEDUP_REMOVED lines=8> */
.L_x_17197:
[----:B------:R0:W5:Y:S01]  /*840f0*/  LDL R20, [R1+0x94] ;  /* 0x0000940001147983 */ /* 0x0001620000100800 */
[----:B------:R-:W-:-:S07]  /*84100*/  MOV R26, R34 ;  /* 0x00000022001a7202 */ /* 0x000fce0000000f00 */
[----:B0----5:R-:W-:Y:S05]  /*84110*/  WARPSYNC.COLLECTIVE R32, `(.L_x_17198) ;  /* 0x0000000020087348 */ /* 0x021fea0003c00000 */
[----:B-----5:R1:W2:Y:S02]  /*84120*/  SHFL.IDX P4, R34, R20, R23, R21 ;  /* 0x0000001714227389 */ /* 0x0202a40000080015 */
[----:B012---:R-:W-:Y:S05]  /*84130*/  ENDCOLLECTIVE ;  /* 0x000000000000791b */ /* 0x007fea0003800000 */
.L_x_17198:
[----:B------:R-:W-:Y:S01]  /*84140*/  MOV R20, R34 ;  /* 0x0000002200147202 */ /* 0x000fe20000000f00 */
[----:B------:R-:W-:Y:S06]  /*84150*/  BRA `(.L_x_17199) ;  /* 0xfffff97c00a87947 */ /* 0x000fec000383ffff */
.L_x_14368:
[----:B0-----:R0:W5:Y:S01]  /*84160*/  LDL R20, [R1+0xe0] ;  /* 0x0000e00001147983 */ /* 0x0011620000100800 */
[----:B------:R-:W-:Y:S01]  /*84170*/  HFMA2 R23, -RZ, RZ, 0, 1.1920928955078125e-07 ;  /* 0x00000002ff177431 */ /* 0x000fe200000001ff */
[----:B------:R-:W-:Y:S01]  /*84180*/  BSSY B1, `(.L_x_17200) ;  /* 0x0000006000017945 */ /* 0x000fe20003800000 */
[----:B------:R-:W-:Y:S02]  /*84190*/  MOV R21, 0x181f ;  /* 0x0000181f00157802 */ /* 0x000fe40000000f00 */
[----:B------:R-:W-:-:S07]  /*841a0*/  MOV R32, 0xffffffff ;  /* 0xffffffff00207802 */ /* 0x000fce0000000f00 */
[----:B01---5:R-:W-:Y:S05]  /*841b0*/  WARPSYNC.COLLECTIVE R32, `(.L_x_17201) ;  /* 0x0000000020087348 */ /* 0x023fea0003c00000 */
[----:B-----5:R2:W3:Y:S02]  /*841c0*/  SHFL.IDX P4, R34, R20, R23, R21 ;  /* 0x0000001714227389 */ /* 0x0204e40000080015 */
[----:B0123--:R-:W-:Y:S05]  /*841d0*/  ENDCOLLECTIVE ;  /* 0x000000000000791b */ /* 0x00ffea0003800000 */
.L_x_17201:
[----:B------:R-:W-:Y:S05]  /*841e0*/  BSYNC B1 ;  /* 0x0000000000017941 */ /* 0x000fea0003800000 */
.L_x_17200:
        /* <DEDUP_REMOVED lines=8> */
.L_x_17202:
[----:B------:R0:W5:Y:S01]  /*84270*/  LDL R20, [R1+0x94] ;  /* 0x0000940001147983 */ /* 0x0001620000100800 */
[----:B------:R-:W-:-:S07]  /*84280*/  MOV R6, R34 ;  /* 0x0000002200067202 */ /* 0x000fce0000000f00 */
[----:B0----5:R-:W-:Y:S05]  /*84290*/  WARPSYNC.COLLECTIVE R32, `(.L_x_17203) ;  /* 0x0000000020087348 */ /* 0x021fea0003c00000 */
[----:B-----5:R1:W2:Y:S02]  /*842a0*/  SHFL.IDX P4, R34, R20, R23, R21 ;  /* 0x0000001714227389 */ /* 0x0202a40000080015 */
[----:B012---:R-:W-:Y:S05]  /*842b0*/  ENDCOLLECTIVE ;  /* 0x000000000000791b */ /* 0x007fea0003800000 */
.L_x_17203:
[----:B------:R-:W-:Y:S01]  /*842c0*/  MOV R12, R34 ;  /* 0x00000022000c7202 */ /* 0x000fe20000000f00 */
[----:B------:R-:W-:Y:S06]  /*842d0*/  BRA `(.L_x_17204) ;  /* 0xfffff99400d47947 */ /* 0x000fec000383ffff */
.L_x_14465:
[----:B-1----:R1:W5:Y:S01]  /*842e0*/  LDL R20, [R1+0xe0] ;  /* 0x0000e00001147983 */ /* 0x0023620000100800 */
[----:B------:R-:W-:Y:S01]  /*842f0*/  HFMA2 R23, -RZ, RZ, 0, 1.78813934326171875e-07 ;  /* 0x00000003ff177431 */ /* 0x000fe200000001ff */
[----:B------:R-:W-:Y:S01]  /*84300*/  BSSY B1, `(.L_x_17205) ;  /* 0x0000006000017945 */ /* 0x000fe20003800000 */
[----:B------:R-:W-:Y:S02]  /*84310*/  MOV R21, 0x181f ;  /* 0x0000181f00157802 */ /* 0x000fe40000000f00 */
[----:B------:R-:W-:-:S07]  /*84320*/  MOV R32, 0xffffffff ;  /* 0xffffffff00207802 */ /* 0x000fce0000000f00 */
[----:B01---5:R-:W-:Y:S05]  /*84330*/  WARPSYNC.COLLECTIVE R32, `(.L_x_17206) ;  /* 0x0000000020087348 */ /* 0x023fea0003c00000 */
[----:B-----5:R2:W3:Y:S02]  /*84340*/  SHFL.IDX P4, R34, R20, R23, R21 ;  /* 0x0000001714227389 */ /* 0x0204e40000080015 */
[----:B0123--:R-:W-:Y:S05]  /*84350*/  ENDCOLLECTIVE ;  /* 0x000000000000791b */ /* 0x00ffea0003800000 */
.L_x_17206:
[----:B------:R-:W-:Y:S05]  /*84360*/  BSYNC B1 ;  /* 0x0000000000017941 */ /* 0x000fea0003800000 */
.L_x_17205:
        /* <DEDUP_REMOVED lines=8> */
.L_x_17207:
[----:B------:R0:W5:Y:S01]  /*843f0*/  LDL R20, [R1+0x94] ;  /* 0x0000940001147983 */ /* 0x0001620000100800 */
[----:B------:R-:W-:-:S07]  /*84400*/  MOV R6, R34 ;  /* 0x0000002200067202 */ /* 0x000fce0000000f00 */
[----:B0----5:R-:W-:Y:S05]  /*84410*/  WARPSYNC.COLLECTIVE R32, `(.L_x_17208) ;  /* 0x0000000020087348 */ /* 0x021fea0003c00000 */
[----:B-----5:R1:W2:Y:S02]  /*84420*/  SHFL.IDX P4, R34, R20, R23, R21 ;  /* 0x0000001714227389 */ /* 0x0202a40000080015 */
[----:B012---:R-:W-:Y:S05]  /*84430*/  ENDCOLLECTIVE ;  /* 0x000000000000791b */ /* 0x007fea0003800000 */
.L_x_17208:
[----:B------:R-:W-:Y:S01]  /*84440*/  MOV R10, R34 ;  /* 0x00000022000a7202 */ /* 0x000fe20000000f00 */
[----:B------:R-:W-:Y:S06]  /*84450*/  BRA `(.L_x_17209) ;  /* 0xfffff9b000087947 */ /* 0x000fec000383ffff */
.L_x_14562:
[----:B-1----:R1:W5:Y:S01]  /*84460*/  LDL R20, [R1+0xe0] ;  /* 0x0000e00001147983 */ /* 0x0023620000100800 */
[----:B------:R-:W-:Y:S01]  /*84470*/  HFMA2 R23, -RZ, RZ, 0, 2.384185791015625e-07 ;  /* 0x00000004ff177431 */ /* 0x000fe200000001ff */
[----:B------:R-:W-:Y:S01]  /*84480*/  BSSY B1, `(.L_x_17210) ;  /* 0x0000006000017945 */ /* 0x000fe20003800000 */
[----:B------:R-:W-:Y:S02]  /*84490*/  MOV R21, 0x181f ;  /* 0x0000181f00157802 */ /* 0x000fe40000000f00 */
[----:B------:R-:W-:-:S07]  /*844a0*/  MOV R32, 0xffffffff ;  /* 0xffffffff00207802 */ /* 0x000fce0000000f00 */
[----:B01---5:R-:W-:Y:S05]  /*844b0*/  WARPSYNC.COLLECTIVE R32, `(.L_x_17211) ;  /* 0x0000000020087348 */ /* 0x023fea0003c00000 */
[----:B-----5:R2:W3:Y:S02]  /*844c0*/  SHFL.IDX P4, R34, R20, R23, R21 ;  /* 0x0000001714227389 */ /* 0x0204e40000080015 */
[----:B0123--:R-:W-:Y:S05]  /*844d0*/  ENDCOLLECTIVE ;  /* 0x000000000000791b */ /* 0x00ffea0003800000 */
.L_x_17211:
[----:B------:R-:W-:Y:S05]  /*844e0*/  BSYNC B1 ;  /* 0x0000000000017941 */ /* 0x000fea0003800000 */
.L_x_17210:
        /* <DEDUP_REMOVED lines=8> */
.L_x_17212:
[----:B------:R0:W5:Y:S01]  /*84570*/  LDL R20, [R1+0x94] ;  /* 0x0000940001147983 */ /* 0x0001620000100800 */
[----:B------:R-:W-:-:S07]  /*84580*/  MOV R6, R34 ;  /* 0x0000002200067202 */ /* 0x000fce0000000f00 */
[----:B0----5:R-:W-:Y:S05]  /*84590*/  WARPSYNC.COLLECTIVE R32, `(.L_x_17213) ;  /* 0x0000000020087348 */ /* 0x021fea0003c00000 */
[----:B-----5:R1:W2:Y:S02]  /*845a0*/  SHFL.IDX P4, R34, R20, R23, R21 ;  /* 0x0000001714227389 */ /* 0x0202a40000080015 */
[----:B012---:R-:W-:Y:S05]  /*845b0*/  ENDCOLLECTIVE ;  /* 0x000000000000791b */ /* 0x007fea0003800000 */
.L_x_17213:
[----:B------:R-:W-:Y:S05]  /*845c0*/  BRA `(.L_x_17214) ;  /* 0xfffff9c800487947 */ /* 0x000fea000383ffff */
.L_x_14659:
[----:B---3--:R3:W5:Y:S01]  /*845d0*/  LDL R20, [R1+0xe0] ;  /* 0x0000e00001147983 */ /* 0x0087620000100800 */
[----:B--2---:R-:W-:Y:S01]  /*845e0*/  HFMA2 R23, -RZ, RZ, 0, 2.98023223876953125e-07 ;  /* 0x00000005ff177431 */ /* 0x004fe200000001ff */
[----:B------:R-:W-:Y:S01]  /*845f0*/  BSSY B1, `(.L_x_17215) ;  /* 0x0000006000017945 */ /* 0x000fe20003800000 */
[----:B------:R-:W-:Y:S02]  /*84600*/  MOV R21, 0x181f ;  /* 0x0000181f00157802 */ /* 0x000fe40000000f00 */
[----:B------:R-:W-:-:S07]  /*84610*/  MOV R32, 0xffffffff ;  /* 0xffffffff00207802 */ /* 0x000fce0000000f00 */
[----:B01-3-5:R-:W-:Y:S05]  /*84620*/  WARPSYNC.COLLECTIVE R32, `(.L_x_17216) ;  /* 0x0000000020087348 */ /* 0x02bfea0003c00000 */
[----:B-----5:R2:W4:Y:S02]  /*84630*/  SHFL.IDX P4, R34, R20, R23, R21 ;  /* 0x0000001714227389 */ /* 0x0205240000080015 */
[----:B01234-:R-:W-:Y:S05]  /*84640*/  ENDCOLLECTIVE ;  /* 0x000000000000791b */ /* 0x01ffea0003800000 */
.L_x_17216:
[----:B------:R-:W-:Y:S05]  /*84650*/  BSYNC B1 ;  /* 0x0000000000017941 */ /* 0x000fea0003800000 */
.L_x_17215:
        /* <DEDUP_REMOVED lines=8> */
.L_x_17217:
[----:B------:R0:W5:Y:S01]  /*846e0*/  LDL R20, [R1+0x94] ;  /* 0x0000940001147983 */ /* 0x0001620000100800 */
[----:B------:R-:W-:-:S07]  /*846f0*/  MOV R4, R34 ;  /* 0x0000002200047202 */ /* 0x000fce0000000f00 */
[----:B0----5:R-:W-:Y:S05]  /*84700*/  WARPSYNC.COLLECTIVE R32, `(.L_x_17218) ;  /* 0x0000000020087348 */ /* 0x021fea0003c00000 */
[----:B-----5:R1:W2:Y:S02]  /*84710*/  SHFL.IDX P4, R34, R20, R23, R21 ;  /* 0x0000001714227389 */ /* 0x0202a40000080015 */
[----:B012---:R-:W-:Y:S05]  /*84720*/  ENDCOLLECTIVE ;  /* 0x000000000000791b */ /* 0x007fea0003800000 */
.L_x_17218:
[----:B------:R-:W-:Y:S05]  /*84730*/  BRA `(.L_x_17219) ;  /* 0xfffff9e0008c7947 */ /* 0x000fea000383ffff */
.L_x_14756:
[----:B--2---:R2:W5:Y:S01]  /*84740*/  LDL R20, [R1+0xe0] ;  /* 0x0000e00001147983 */ /* 0x0045620000100800 */
[----:B0-----:R-:W-:Y:S01]  /*84750*/  HFMA2 R23, -RZ, RZ, 0, 3.5762786865234375e-07 ;  /* 0x00000006ff177431 */ /* 0x001fe200000001ff */
[----:B------:R-:W-:Y:S01]  /*84760*/  BSSY B1, `(.L_x_17220) ;  /* 0x0000006000017945 */ /* 0x000fe20003800000 */
[----:B------:R-:W-:Y:S02]  /*84770*/  MOV R21, 0x181f ;  /* 0x0000181f00157802 */ /* 0x000fe40000000f00 */
[----:B------:R-:W-:-:S07]  /*84780*/  MOV R32, 0xffffffff ;  /* 0xffffffff00207802 */ /* 0x000fce0000000f00 */
[----:B-123-5:R-:W-:Y:S05]  /*84790*/  WARPSYNC.COLLECTIVE R32, `(.L_x_17221) ;  /* 0x0000000020087348 */ /* 0x02efea0003c00000 */
[----:B-----5:R0:W4:Y:S02]  /*847a0*/  SHFL.IDX P4, R34, R20, R23, R21 ;  /* 0x0000001714227389 */ /* 0x0201240000080015 */
[----:B01234-:R-:W-:Y:S05]  /*847b0*/  ENDCOLLECTIVE ;  /* 0x000000000000791b */ /* 0x01ffea0003800000 */
.L_x_17221:
[----:B------:R-:W-:Y:S05]  /*847c0*/  BSYNC B1 ;  /* 0x0000000000017941 */ /* 0x000fea0003800000 */
.L_x_17220:
        /* <DEDUP_REMOVED lines=8> */
.L_x_17222:
[----:B------:R0:W5:Y:S01]  /*84850*/  LDL R20, [R1+0x94] ;  /* 0x0000940001147983 */ /* 0x0001620000100800 */
[----:B------:R-:W-:-:S07]  /*84860*/  MOV R4, R34 ;  /* 0x0000002200047202 */ /* 0x000fce0000000f00 */
[----:B0----5:R-:W-:Y:S05]  /*84870*/  WARPSYNC.COLLECTIVE R32, `(.L_x_17223) ;  /* 0x0000000020087348 */ /* 0x021fea0003c00000 */
[----:B-----5:R1:W2:Y:S02]  /*84880*/  SHFL.IDX P4, R34, R20, R23, R21 ;  /* 0x0000001714227389 */ /* 0x0202a40000080015 */
[----:B012---:R-:W-:Y:S05]  /*84890*/  ENDCOLLECTIVE ;  /* 0x000000000000791b */ /* 0x007fea0003800000 */
.L_x_17223:
[----:B------:R-:W-:Y:S05]  /*848a0*/  BRA `(.L_x_17224) ;  /* 0xfffff9f800d07947 */ /* 0x000fea000383ffff */
.L_x_14853:
[----:B0-----:R0:W5:Y:S01]  /*848b0*/  LDL R20, [R1+0xe0] ;  /* 0x0000e00001147983 */ /* 0x0011620000100800 */
[----:B------:R-:W-:Y:S01]  /*848c0*/  HFMA2 R23, -RZ, RZ, 0, 4.17232513427734375e-07 ;  /* 0x00000007ff177431 */ /* 0x000fe200000001ff */
[----:B------:R-:W-:Y:S01]  /*848d0*/  BSSY B1, `(.L_x_17225) ;  /* 0x0000006000017945 */ /* 0x000fe20003800000 */
[----:B------:R-:W-:Y:S02]  /*848e0*/  MOV R21, 0x181f ;  /* 0x0000181f00157802 */ /* 0x000fe40000000f00 */
[----:B------:R-:W-:-:S07]  /*848f0*/  MOV R32, 0xffffffff ;  /* 0xffffffff00207802 */ /* 0x000fce0000000f00 */
[----:B0123-5:R-:W-:Y:S05]  /*84900*/  WARPSYNC.COLLECTIVE R32, `(.L_x_17226) ;  /* 0x0000000020087348 */ /* 0x02ffea0003c00000 */
[----:B-----5:R4:W0:Y:S02]  /*84910*/  SHFL.IDX P4, R34, R20, R23, R21 ;  /* 0x0000001714227389 */ /* 0x0208240000080015 */
[----:B01234-:R-:W-:Y:S05]  /*84920*/  ENDCOLLECTIVE ;  /* 0x000000000000791b */ /* 0x01ffea0003800000 */
.L_x_17226:
[----:B------:R-:W-:Y:S05]  /*84930*/  BSYNC B1 ;  /* 0x0000000000017941 */ /* 0x000fea0003800000 */
.L_x_17225:
        /* <DEDUP_REMOVED lines=8> */
.L_x_17227:
[----:B------:R0:W5:Y:S01]  /*849c0*/  LDL R20, [R1+0x94] ;  /* 0x0000940001147983 */ /* 0x0001620000100800 */
[----:B------:R-:W-:-:S07]  /*849d0*/  MOV R4, R34 ;  /* 0x0000002200047202 */ /* 0x000fce0000000f00 */
[----:B0----5:R-:W-:Y:S05]  /*849e0*/  WARPSYNC.COLLECTIVE R32, `(.L_x_17228) ;  /* 0x0000000020087348 */ /* 0x021fea0003c00000 */
[----:B-----5:R1:W2:Y:S02]  /*849f0*/  SHFL.IDX P4, R34, R20, R23, R21 ;  /* 0x0000001714227389 */ /* 0x0202a40000080015 */
[----:B012---:R-:W-:Y:S05]  /*84a00*/  ENDCOLLECTIVE ;  /* 0x000000000000791b */ /* 0x007fea0003800000 */
.L_x_17228:
[----:B------:R-:W-:Y:S05]  /*84a10*/  BRA `(.L_x_17229) ;  /* 0xfffffa1400107947 */ /* 0x000fea000383ffff */
.L_x_14950:
[----:B------:R-:W2:Y:S01]  /*84a20*/  LDL R35, [R1+0xe0] ;  /* 0x0000e00001237983 */ /* 0x000ea20000100800 */
[----:B------:R-:W-:Y:S01]  /*84a30*/  HFMA2 R23, -RZ, RZ, 0, 0 ;  /* 0x00000000ff177431 */ /* 0x000fe200000001ff */
[----:B------:R-:W-:Y:S01]  /*84a40*/  BSSY B1, `(.L_x_17230) ;  /* 0x0000007000017945 */ /* 0x000fe20003800000 */
[----:B------:R-:W-:Y:S02]  /*84a50*/  MOV R21, 0x181f ;  /* 0x0000181f00157802 */ /* 0x000fe40000000f00 */
[----:B------:R-:W-:Y:S02]  /*84a60*/  MOV R32, 0xffffffff ;  /* 0xffffffff00207802 */ /* 0x000fe40000000f00 */
[----:B--2---:R-:W-:-:S07]  /*84a70*/  MOV R20, R35 ;  /* 0x0000002300147202 */ /* 0x004fce0000000f00 */
[----:B01----:R-:W-:Y:S05]  /*84a80*/  WARPSYNC.COLLECTIVE R32, `(.L_x_17231) ;  /* 0x0000000020087348 */ /* 0x003fea0003c00000 */
[----:B------:R2:W3:Y:S02]  /*84a90*/  SHFL.IDX P4, R34, R20, R23, R21 ;  /* 0x0000001714227389 */ /* 0x0004e40000080015 */
[----:B0123--:R-:W-:Y:S05]  /*84aa0*/  ENDCOLLECTIVE ;  /* 0x000000000000791b */ /* 0x00ffea0003800000 */
.L_x_17231:
[----:B------:R-:W-:Y:S05]  /*84ab0*/  BSYNC B1 ;  /* 0x0000000000017941 */ /* 0x000fea0003800000 */
.L_x_17230:
[----:B------:R-:W2:Y:S04]  /*84ac0*/  LDL R59, [R1+0x7c] ;  /* 0x00007c00013b7983 */ /* 0x000ea80000100800 */
[----:B------:R0:W5:Y:S01]  /*84ad0*/  LDL R8, [R1+0x94] ;  /* 0x0000940001087983 */ /* 0x0001620000100800 */
[----:B------:R-:W-:Y:S01]  /*84ae0*/  HFMA2 R23, -RZ, RZ, 0, 0 ;  /* 0x00000000ff177431 */ /* 0x000fe200000001ff */
[----:B------:R-:W-:Y:S01]  /*84af0*/  MOV R21, 0x181f ;  /* 0x0000181f00157802 */ /* 0x000fe20000000f00 */
[----:B------:R-:W1:Y:S01]  /*84b00*/  LDC.64 R28, c[0x0][0x388] ;  /* 0x0000e200ff1c7b82 */ /* 0x000e620000000a00 */
[----:B------:R-:W-:Y:S02]  /*84b10*/  MOV R32, 0xffffffff ;  /* 0xffffffff00207802 */ /* 0x000fe40000000f00 */
[----:B------:R-:W-:-:S04]  /*84b20*/  MOV R3, R34 ;  /* 0x0000002200037202 */ /* 0x000fc80000000f00 */
[----:B------:R-:W-:Y:S01]  /*84b30*/  IADD3 R3, PT, PT, R0, R3, RZ ;  /* 0x0000000300037210 */ /* 0x000fe20007ffe0ff */
[----:B-1----:R-:W-:Y:S01]  /*84b40*/  IMAD.WIDE R28, R2, 0x4, R28 ;  /* 0x00000004021c7825 */ /* 0x002fe200078e021c */
[----:B------:R0:W-:Y:S02]  /*84b50*/  STL [R1+0x24c], R2 ;  /* 0x00024c0201007387 */ /* 0x0001e40000100800 */
[----:B0-2---:R-:W-:-:S07]  /*84b60*/  MOV R20, R59 ;  /* 0x0000003b00147202 */ /* 0x005fce0000000f00 */
[----:B-----5:R-:W-:Y:S05]  /*84b70*/  WARPSYNC.COLLECTIVE R32, `(.L_x_17232) ;  /* 0x0000000020087348 */ /* 0x020fea0003c00000 */
[----:B------:R0:W1:Y:S02]  /*84b80*/  SHFL.IDX P4, R34, R20, R23, R21 ;  /* 0x0000001714227389 */ /* 0x0000640000080015 */
[----:B01---5:R-:W-:Y:S05]  /*84b90*/  ENDCOLLECTIVE ;  /* 0x000000000000791b */ /* 0x023fea0003800000 */
.L_x_17232:
[----:B------:R-:W-:Y:S02]  /*84ba0*/  MOV R20, R8 ;  /* 0x0000000800147202 */ /* 0x000fe40000000f00 */
[----:B------:R-:W-:-:S07]  /*84bb0*/  MOV R4, R34 ;  /* 0x0000002200047202 */ /* 0x000fce0000000f00 */
[----:B------:R-:W-:Y:S05]  /*84bc0*/  WARPSYNC.COLLECTIVE R32, `(.L_x_17233) ;  /* 0x0000000020087348 */ /* 0x000fea0003c00000 */
[----:B------:R0:W1:Y:S02]  /*84bd0*/  SHFL.IDX P4, R34, R20, R23, R21 ;  /* 0x0000001714227389 */ /* 0x0000640000080015 */
[----:B01----:R-:W-:Y:S05]  /*84be0*/  ENDCOLLECTIVE ;  /* 0x000000000000791b */ /* 0x003fea0003800000 */
.L_x_17233:
[----:B------:R-:W-:-:S04]  /*84bf0*/  IMAD R3, R4, R58, R3 ;  /* 0x0000003a04037224 */ /* 0x000fc800078e0203 */
[----:B------:R-:W-:-:S04]  /*84c00*/  IMAD R3, R56, R34, R3 ;  /* 0x0000002238037224 */ /* 0x000fc800078e0203 */
[----:B------:R-:W-:-:S04]  /*84c10*/  IMAD.WIDE R44, R3, 0x4, R28 ;  /* 0x00000004032c7825 */ /* 0x000fc800078e021c */
[----:B------:R-:W-:-:S04]  /*84c20*/  IMAD.WIDE R38, R58, 0x4, R44 ;  /* 0x000000043a267825 */ /* 0x000fc800078e022c */
[----:B------:R-:W-:-:S04]  /*84c30*/  IMAD.WIDE R30, R58, 0x4, R38 ;  /* 0x000000043a1e7825 */ /* 0x000fc800078e0226 */
[----:B------:R-:W-:-:S05]  /*84c40*/  IMAD.WIDE R48, R58, 0x4, R30 ;  /* 0x000000043a307825 */ /* 0x000fca00078e021e */
[----:B------:R0:W-:Y:S01]  /*84c50*/  STL [R1+0x2a4], R49 ;  /* 0x0002a43101007387 */ /* 0x0001e20000100800 */
[----:B------:R-:W-:-:S04]  /*84c60*/  IMAD.WIDE R26, R58, 0x4, R48 ;  /* 0x000000043a1a7825 */ /* 0x000fc800078e0230 */
[C---:B------:R-:W-:Y:S02]  /*84c70*/  IMAD.WIDE R12, R6.reuse, 0x4, R48 ;  /* 0x00000004060c7825 */ /* 0x040fe400078e0230 */
[----:B0-----:R-:W5:Y:S02]  /*84c80*/  LDL R49, [R1+0xac] ;  /* 0x0000ac0001317983 */ /* 0x001f640000100800 */
[----:B------:R-:W-:Y:S02]  /*84c90*/  IMAD.WIDE R4, R6, 0x4, R38 ;  /* 0x0000000406047825 */ /* 0x000fe400078e0226 */
[----:B------:R-:W5:Y:S04]  /*84ca0*/  LDG.E.CONSTANT R13, desc[UR8][R12.64] ;  /* 0x000000080c0d7981 */ /* 0x000f68000c1e9900 */
[----:B------:R-:W5:Y:S01]  /*84cb0*/  LDG.E.CONSTANT R2, desc[UR8][R4.64] ;  /* 0x0000000804027981 */ /* 0x000f62000c1e9900 */
[----:B------:R-:W-:-:S04]  /*84cc0*/  IMAD.WIDE R46, R58, 0x4, R26 ;  /* 0x000000043a2e7825 */ /* 0x000fc800078e021a */
[----:B------:R-:W-:Y:S01]  /*84cd0*/  HFMA2 R23, -RZ, RZ, 0, 5.9604644775390625e-08 ;  /* 0x00000001ff177431 */ /* 0x000fe200000001ff */
[----:B------:R-:W-:Y:S01]  /*84ce0*/  MOV R20, R35 ;  /* 0x0000002300147202 */ /* 0x000fe20000000f00 */
[----:B------:R0:W5:Y:S01]  /*84cf0*/  LDG.E.CONSTANT R39, desc[UR8][R38.64] ;  /* 0x0000000826277981 */ /* 0x000162000c1e9900 */
[----:B------:R-:W-:-:S04]  /*84d00*/  IMAD.WIDE R10, R6, 0x4, R30 ;  /* 0x00000004060a7825 */ /* 0x000fc800078e021e */
[C---:B------:R-:W-:Y:S01]  /*84d10*/  IMAD.WIDE R6, R58.reuse, 0x4, R46 ;  /* 0x000000043a067825 */ /* 0x040fe200078e022e */
[----:B------:R1:W5:Y:S04]  /*84d20*/  LDG.E.CONSTANT R18, desc[UR8][R10.64] ;  /* 0x000000080a127981 */ /* 0x000368000c1e9900 */
[----:B------:R1:W-:Y:S01]  /*84d30*/  STL [R1+0x2a0], R46 ;  /* 0x0002a02e01007387 */ /* 0x0003e20000100800 */
[----:B------:R-:W-:Y:S01]  /*84d40*/  IMAD.WIDE R42, R58, 0x4, R6 ;  /* 0x000000043a2a7825 */ /* 0x000fe200078e0206 */
[----:B0-----:R-:W0:Y:S02]  /*84d50*/  LDC R38, c[0x0][0x398] ;  /* 0x0000e600ff267b82 */ /* 0x001e240000000800 */
[----:B------:R1:W-:Y:S04]  /*84d60*/  STL [R1+0x29c], R47 ;  /* 0x00029c2f01007387 */ /* 0x0003e80000100800 */
[----:B01---5:R-:W-:Y:S05]  /*84d70*/  WARPSYNC.COLLECTIVE R32, `(.L_x_17234) ;  /* 0x0000000020087348 */ /* 0x023fea0003c00000 */
[----:B------:R2:W3:Y:S02]  /*84d80*/  SHFL.IDX P4, R34, R20, R23, R21 ;  /* 0x0000001714227389 */ /* 0x0004e40000080015 */
[----:B0123-5:R-:W-:Y:S05]  /*84d90*/  ENDCOLLECTIVE ;  /* 0x000000000000791b */ /* 0x02ffea0003800000 */
.L_x_17234:
[----:B------:R-:W-:Y:S02]  /*84da0*/  MOV R20, R59 ;  /* 0x0000003b00147202 */ /* 0x000fe40000000f00 */
[----:B------:R-:W-:-:S07]  /*84db0*/  MOV R3, R34 ;  /* 0x0000002200037202 */ /* 0x000fce0000000f00 */
[----:B------:R-:W-:Y:S05]  /*84dc0*/  WARPSYNC.COLLECTIVE R32, `(.L_x_17235) ;  /* 0x0000000020087348 */ /* 0x000fea0003c00000 */
[----:B------:R0:W1:Y:S02]  /*84dd0*/  SHFL.IDX P4, R34, R20, R23, R21 ;  /* 0x0000001714227389 */ /* 0x0000640000080015 */
[----:B01----:R-:W-:Y:S05]  /*84de0*/  ENDCOLLECTIVE ;  /* 0x000000000000791b */ /* 0x003fea0003800000 */
.L_x_17235:
[----:B------:R-:W-:Y:S01]  /*84df0*/  IMAD.WIDE R16, R49, 0x4, R46 ;  /* 0x0000000431107825 */ /* 0x000fe200078e022e */
[----:B------:R-:W-:-:S03]  /*84e00*/  MOV R46, R8 ;  /* 0x00000008002e7202 */ /* 0x000fc60000000f00 */
[C---:B------:R-:W-:Y:S02]  /*84e10*/  IMAD.WIDE R14, R49.reuse, 0x4, R26 ;  /* 0x00000004310e7825 */ /* 0x040fe400078e021a */
[----:B------:R0:W5:Y:S02]  /*84e20*/  LDG.E.CONSTANT R16, desc[UR8][R16.64] ;  /* 0x0000000810107981 */ /* 0x000164000c1e9900 */
[C---:B------:R-:W-:Y:S02]  /*84e30*/  IMAD.WIDE R8, R49.reuse, 0x4, R6 ;  /* 0x0000000431087825 */ /* 0x040fe400078e0206 */
[----:B------:R0:W5:Y:S02]  /*84e40*/  LDG.E.CONSTANT R14, desc[UR8][R14.64] ;  /* 0x000000080e0e7981 */ /* 0x000164000c1e9900 */
[C---:B------:R-:W-:Y:S02]  /*84e50*/  IMAD.WIDE R10, R49.reuse, 0x4, R44 ;  /* 0x00000004310a7825 */ /* 0x040fe400078e022c */
[----:B------:R0:W5:Y:S02]  /*84e60*/  LDG.E.CONSTANT R8, desc[UR8][R8.64] ;  /* 0x0000000808087981 */ /* 0x000164000c1e9900 */
[----:B------:R-:W-:-:S02]  /*84e70*/  IMAD.WIDE R4, R49, 0x4, R42 ;  /* 0x0000000431047825 */ /* 0x000fc400078e022a */
[----:B------:R0:W5:Y:S04]  /*84e80*/  LDG.E.CONSTANT R10, desc[UR8][R10.64] ;  /* 0x000000080a0a7981 */ /* 0x000168000c1e9900 */
[----:B------:R1:W-:Y:S04]  /*84e90*/  STL [R1+0x78], R2 ;  /* 0x0000780201007387 */ /* 0x0003e80000100800 */
[----:B-1----:R0:W5:Y:S01]  /*84ea0*/  LDG.E.CONSTANT R2, desc[UR8][R4.64] ;  /* 0x0000000804027981 */ /* 0x002162000c1e9900 */
[----:B------:R-:W-:Y:S02]  /*84eb0*/  MOV R20, R46 ;  /* 0x0000002e00147202 */ /* 0x000fe40000000f00 */
[----:B------:R-:W-:-:S07]  /*84ec0*/  MOV R12, R34 ;  /* 0x00000022000c7202 */ /* 0x000fce0000000f00 */
[----:B0----5:R-:W-:Y:S05]  /*84ed0*/  WARPSYNC.COLLECTIVE R32, `(.L_x_17236) ;  /* 0x0000000020087348 */ /* 0x021fea0003c00000 */
[----:B------:R1:W2:Y:S02]  /*84ee0*/  SHFL.IDX P4, R34, R20, R23, R21 ;  /* 0x0000001714227389 */ /* 0x0002a40000080015 */
[----:B012--5:R-:W-:Y:S05]  /*84ef0*/  ENDCOLLECTIVE ;  /* 0x000000000000791b */ /* 0x027fea0003800000 */
.L_x_17236:
        /* <DEDUP_REMOVED lines=8> */
.L_x_17237:
[----:B------:R-:W-:Y:S01]  /*84f80*/  MOV R20, R59 ;  /* 0x0000003b00147202 */ /* 0x000fe20000000f00 */
[----:B------:R-:W-:Y:S01]  /*84f90*/  IMAD.WIDE R24, R3, 0x4, R28 ;  /* 0x0000000403187825 */ /* 0x000fe200078e021c */
[----:B------:R-:W-:-:S07]  /*84fa0*/  MOV R4, R34 ;  /* 0x0000002200047202 */ /* 0x000fce0000000f00 */
[----:B------:R-:W-:Y:S05]  /*84fb0*/  WARPSYNC.COLLECTIVE R32, `(.L_x_17238) ;  /* 0x0000000020087348 */ /* 0x000fea0003c00000 */
[----:B------:R0:W1:Y:S02]  /*84fc0*/  SHFL.IDX P4, R34, R20, R23, R21 ;  /* 0x0000001714227389 */ /* 0x0000640000080015 */
[----:B01----:R-:W-:Y:S05]  /*84fd0*/  ENDCOLLECTIVE ;  /* 0x000000000000791b */ /* 0x003fea0003800000 */
.L_x_17238:
[----:B------:R-:W-:Y:S04]  /*84fe0*/  STL [R1+0x74], R18 ;  /* 0x0000741201007387 */ /* 0x000fe80000100800 */
[----:B------:R0:W-:Y:S02]  /*84ff0*/  STL [R1+0x68], R13 ;  /* 0x0000680d01007387 */ /* 0x0001e40000100800 */
[----:B0-----:R-:W-:Y:S01]  /*85000*/  IMAD.WIDE R12, R58, 0x4, R24 ;  /* 0x000000043a0c7825 */ /* 0x001fe200078e0218 */
[----:B------:R-:W-:-:S03]  /*85010*/  MOV R20, R46 ;  /* 0x0000002e00147202 */ /* 0x000fc60000000f00 */
[----:B------:R-:W-:Y:S01]  /*85020*/  IMAD.WIDE R40, R58, 0x4, R12 ;  /* 0x000000043a287825 */ /* 0x000fe200078e020c */
[----:B------:R-:W-:-:S07]  /*85030*/  MOV R3, R34 ;  /* 0x0000002200037202 */ /* 0x000fce0000000f00 */
[----:B------:R-:W-:Y:S05]  /*85040*/  WARPSYNC.COLLECTIVE R32, `(.L_x_17239) ;  /* 0x0000000020087348 */ /* 0x000fea0003c00000 */
[----:B------:R0:W1:Y:S02]  /*85050*/  SHFL.IDX P4, R34, R20, R23, R21 ;  /* 0x0000001714227389 */ /* 0x0000640000080015 */
[----:B01----:R-:W-:Y:S05]  /*85060*/  ENDCOLLECTIVE ;  /* 0x000000000000791b */ /* 0x003fea0003800000 */
.L_x_17239:
[----:B------:R-:W-:-:S04]  /*85070*/  IMAD.WIDE R20, R49, 0x4, R40 ;  /* 0x0000000431147825 */ /* 0x000fc800078e0228 */
[----:B------:R-:W-:-:S04]  /*85080*/  IMAD.WIDE R18, R58, 0x4, R40 ;  /* 0x000000043a127825 */ /* 0x000fc800078e0228 */
[----:B------:R-:W-:Y:S01]  /*85090*/  IMAD.WIDE R36, R58, 0x4, R18 ;  /* 0x000000043a247825 */ /* 0x000fe200078e0212 */
[----:B------:R-:W-:Y:S04]  /*850a0*/  STL [R1+0x5c], R16 ;  /* 0x00005c1001007387 */ /* 0x000fe80000100800 */
[----:B------:R-:W-:Y:S04]  /*850b0*/  STL [R1+0x64], R14 ;  /* 0x0000640e01007387 */ /* 0x000fe80000100800 */
[----:B------:R0:W-:Y:S04]  /*850c0*/  STL [R1+0x58], R8 ;  /* 0x0000580801007387 */ /* 0x0001e80000100800 */
[----:B------:R-:W-:Y:S01]  /*850d0*/  STL [R1+0x80], R10 ;  /* 0x0000800a01007387 */ /* 0x000fe20000100800 */
[----:B0-----:R-:W-:-:S05]  /*850e0*/  IMAD.WIDE R8, R49, 0x4, R12 ;  /* 0x0000000431087825 */ /* 0x001fca00078e020c */
[----:B------:R0:W5:Y:S04]  /*850f0*/  LDG.E.CONSTANT R52, desc[UR8][R8.64] ;  /* 0x0000000808347981 */ /* 0x000168000c1e9900 */
[----:B------:R1:W-:Y:S04]  /*85100*/  STL [R1+0x54], R2 ;  /* 0x0000540201007387 */ /* 0x0003e80000100800 */
[----:B-1----:R1:W5:Y:S01]  /*85110*/  LDG.E.CONSTANT R2, desc[UR8][R20.64] ;  /* 0x0000000814027981 */ /* 0x002362000c1e9900 */
[----:B------:R-:W-:-:S04]  /*85120*/  IMAD.WIDE R16, R58, 0x4, R36 ;  /* 0x000000043a107825 */ /* 0x000fc800078e0224 */
[----:B------:R-:W-:-:S04]  /*85130*/  IMAD.WIDE R14, R49, 0x4, R18 ;  /* 0x00000004310e7825 */ /* 0x000fc800078e0212 */
[C---:B0-----:R-:W-:Y:S01]  /*85140*/  IMAD.WIDE R8, R49.reuse, 0x4, R16 ;  /* 0x0000000431087825 */ /* 0x041fe200078e0210 */
[----:B------:R0:W5:Y:S03]  /*85150*/  LDG.E.CONSTANT R51, desc[UR8][R14.64] ;  /* 0x000000080e337981 */ /* 0x000166000c1e9900 */
[----:B-1----:R-:W-:Y:S01]  /*85160*/  IMAD.WIDE R20, R49, 0x4, R36 ;  /* 0x0000000431147825 */ /* 0x002fe200078e0224 */
[----:B------:R-:W5:Y:S04]  /*85170*/  LDG.E.CONSTANT R50, desc[UR8][R8.64] ;  /* 0x0000000808327981 */ /* 0x000f68000c1e9900 */
[----:B------:R1:W5:Y:S01]  /*85180*/  LDG.E.CONSTANT R47, desc[UR8][R20.64] ;  /* 0x00000008142f7981 */ /* 0x000362000c1e9900 */
[----:B------:R-:W-:-:S04]  /*85190*/  IMAD.WIDE R10, R58, 0x4, R16 ;  /* 0x000000043a0a7825 */ /* 0x000fc800078e0210 */
[----:B------:R-:W-:-:S05]  /*851a0*/  IMAD.WIDE R22, R49, 0x4, R10 ;  /* 0x0000000431167825 */ /* 0x000fca00078e020a */
[----:B------:R2:W5:Y:S01]  /*851b0*/  LDG.E.CONSTANT R33, desc[UR8][R22.64] ;  /* 0x0000000816217981 */ /* 0x000562000c1e9900 */
[----:B0-----:R-:W-:-:S04]  /*851c0*/  IMAD.WIDE R14, R58, 0x4, R10 ;  /* 0x000000043a0e7825 */ /* 0x001fc800078e020a */
[----:B-1----:R-:W-:-:S04]  /*851d0*/  IMAD.WIDE R20, R49, 0x4, R24 ;  /* 0x0000000431147825 */ /* 0x002fc800078e0218 */
[----:B------:R-:W-:Y:S01]  /*851e0*/  IMAD.WIDE R8, R49, 0x4, R14 ;  /* 0x0000000431087825 */ /* 0x000fe200078e020e */
[----:B------:R0:W5:Y:S03]  /*851f0*/  LDG.E.CONSTANT R22, desc[UR8][R20.64] ;  /* 0x0000000814167981 */ /* 0x000166000c1e9900 */
[----:B--2---:R-:W-:Y:S01]  /*85200*/  HFMA2 R23, -RZ, RZ, 0, 1.78813934326171875e-07 ;  /* 0x00000003ff177431 */ /* 0x004fe200000001ff */
[----:B------:R-:W-:Y:S02]  /*85210*/  MOV R5, R34 ;  /* 0x0000002200057202 */ /* 0x000fe40000000f00 */
[----:B------:R-:W-:Y:S01]  /*85220*/  IADD3 R4, PT, PT, R0, R4, RZ ;  /* 0x0000000400047210 */ /* 0x000fe20007ffe0ff */
[----:B------:R1:W5:Y:S04]  /*85230*/  LDG.E.CONSTANT R9, desc[UR8][R8.64] ;  /* 0x0000000808097981 */ /* 0x000368000c1e9900 */
[----:B------:R1:W5:Y:S01]  /*85240*/  LDG.E.CONSTANT R15, desc[UR8][R14.64] ;  /* 0x000000080e0f7981 */ /* 0x000362000c1e9900 */
[----:B0-----:R-:W-:-:S02]  /*85250*/  MOV R20, R35 ;  /* 0x0000002300147202 */ /* 0x001fc40000000f00 */
[----:B------:R-:W-:-:S07]  /*85260*/  MOV R21, 0x181f ;  /* 0x0000181f00157802 */ /* 0x000fce0000000f00 */
[----:B-1---5:R-:W-:Y:S05]  /*85270*/  WARPSYNC.COLLECTIVE R32, `(.L_x_17240) ;  /* 0x0000000020087348 */ /* 0x022fea0003c00000 */
[----:B------:R0:W2:Y:S02]  /*85280*/  SHFL.IDX P4, R34, R20, R23, R21 ;  /* 0x0000001714227389 */ /* 0x0000a40000080015 */
[----:B012--5:R-:W-:Y:S05]  /*85290*/  ENDCOLLECTIVE ;  /* 0x000000000000791b */ /* 0x027fea0003800000 */
.L_x_17240:
[----:B------:R-:W-:Y:S02]  /*852a0*/  MOV R20, R59 ;  /* 0x0000003b00147202 */ /* 0x000fe40000000f00 */
[----:B------:R-:W-:-:S07]  /*852b0*/  MOV R8, R34 ;  /* 0x0000002200087202 */ /* 0x000fce0000000f00 */
[----:B------:R-:W-:Y:S05]  /*852c0*/  WARPSYNC.COLLECTIVE R32, `(.L_x_17241) ;  /* 0x0000000020087348 */ /* 0x000fea0003c00000 */
[----:B------:R0:W1:Y:S02]  /*852d0*/  SHFL.IDX P4, R34, R20, R23, R21 ;  /* 0x0000001714227389 */ /* 0x0000640000080015 */
[----:B01----:R-:W-:Y:S05]  /*852e0*/  ENDCOLLECTIVE ;  /* 0x000000000000791b */ /* 0x003fea0003800000 */
.L_x_17241:
[----:B------:R-:W-:-:S04]  /*852f0*/  IMAD R3, R3, R58, R4 ;  /* 0x0000003a03037224 */ /* 0x000fc800078e0204 */
[----:B------:R-:W-:Y:S01]  /*85300*/  IMAD R5, R56, R5, R3 ;  /* 0x0000000538057224 */ /* 0x000fe200078e0203 */
[----:B------:R-:W-:Y:S02]  /*85310*/  MOV R20, R46 ;  /* 0x0000002e00147202 */ /* 0x000fe40000000f00 */
[----:B------:R-:W-:-:S07]  /*85320*/  MOV R3, R34 ;  /* 0x0000002200037202 */ /* 0x000fce0000000f00 */
[----:B------:R-:W-:Y:S05]  /*85330*/  WARPSYNC.COLLECTIVE R32, `(.L_x_17242) ;  /* 0x0000000020087348 */ /* 0x000fea0003c00000 */
[----:B------:R0:W1:Y:S02]  /*85340*/  SHFL.IDX P4, R34, R20, R23, R21 ;  /* 0x0000001714227389 */ /* 0x0000640000080015 */
[----:B01----:R-:W-:Y:S05]  /*85350*/  ENDCOLLECTIVE ;  /* 0x000000000000791b */ /* 0x003fea0003800000 */
.L_x_17242:
[----:B------:R-:W-:Y:S01]  /*85360*/  HFMA2 R23, -RZ, RZ, 0, 2.384185791015625e-07 ;  /* 0x00000004ff177431 */ /* 0x000fe200000001ff */
[----:B------:R-:W-:Y:S01]  /*85370*/  MOV R20, R35 ;  /* 0x0000002300147202 */ /* 0x000fe20000000f00 */
[----:B------:R-:W-:Y:S04]  /*85380*/  STL [R1+0x98], R52 ;  /* 0x0000983401007387 */ /* 0x000fe80000100800 */
[----:B------:R0:W-:Y:S02]  /*85390*/  STL [R1+0x90], R2 ;  /* 0x0000900201007387 */ /* 0x0001e40000100800 */
[----:B0-----:R-:W-:-:S07]  /*853a0*/  MOV R2, R34 ;  /* 0x0000002200027202 */ /* 0x001fce0000000f00 */
[----:B------:R-:W-:Y:S05]  /*853b0*/  WARPSYNC.COLLECTIVE R32, `(.L_x_17243) ;  /* 0x0000000020087348 */ /* 0x000fea0003c00000 */
[----:B------:R0:W1:Y:S02]  /*853c0*/  SHFL.IDX P4, R34, R20, R23, R21 ;  /* 0x0000001714227389 */ /* 0x0000640000080015 */
[----:B01----:R-:W-:Y:S05]  /*853d0*/  ENDCOLLECTIVE ;  /* 0x000000000000791b */ /* 0x003fea0003800000 */
.L_x_17243:
[----:B------:R-:W-:Y:S02]  /*853e0*/  MOV R20, R59 ;  /* 0x0000003b00147202 */ /* 0x000fe40000000f00 */
[----:B------:R-:W-:-:S07]  /*853f0*/  MOV R60, R34 ;  /* 0x00000022003c7202 */ /* 0x000fce0000000f00 */
[----:B------:R-:W-:Y:S05]  /*85400*/  WARPSYNC.COLLECTIVE R32, `(.L_x_17244) ;  /* 0x0000000020087348 */ /* 0x000fea0003c00000 */
[----:B------:R0:W1:Y:S02]  /*85410*/  SHFL.IDX P4, R34, R20, R23, R21 ;  /* 0x0000001714227389 */ /* 0x0000640000080015 */
[----:B01----:R-:W-:Y:S05]  /*85420*/  ENDCOLLECTIVE ;  /* 0x000000000000791b */ /* 0x003fea0003800000 */
.L_x_17244:
        /* <DEDUP_REMOVED lines=8> */
.L_x_17245:
[----:B------:R-:W-:Y:S01]  /*854b0*/  HFMA2 R23, -RZ, RZ, 0, 2.98023223876953125e-07 ;  /* 0x00000005ff177431 */ /* 0x000fe200000001ff */
[----:B------:R-:W-:Y:S02]  /*854c0*/  MOV R20, R35 ;  /* 0x0000002300147202 */ /* 0x000fe40000000f00 */
[----:B------:R-:W-:-:S07]  /*854d0*/  MOV R57, R34 ;  /* 0x0000002200397202 */ /* 0x000fce0000000f00 */
[----:B------:R-:W-:Y:S05]  /*854e0*/  WARPSYNC.COLLECTIVE R32, `(.L_x_17246) ;  /* 0x0000000020087348 */ /* 0x000fea0003c00000 */
[----:B------:R0:W1:Y:S02]  /*854f0*/  SHFL.IDX P4, R34, R20, R23, R21 ;  /* 0x0000001714227389 */ /* 0x0000640000080015 */
[----:B01----:R-:W-:Y:S05]  /*85500*/  ENDCOLLECTIVE ;  /* 0x000000000000791b */ /* 0x003fea0003800000 */
.L_x_17246:
[----:B------:R-:W-:Y:S02]  /*85510*/  MOV R20, R59 ;  /* 0x0000003b00147202 */ /* 0x000fe40000000f00 */
[----:B------:R-:W-:-:S07]  /*85520*/  MOV R61, R34 ;  /* 0x00000022003d7202 */ /* 0x000fce0000000f00 */
[----:B------:R-:W-:Y:S05]  /*85530*/  WARPSYNC.COLLECTIVE R32, `(.L_x_17247) ;  /* 0x0000000020087348 */ /* 0x000fea0003c00000 */
[----:B------:R0:W1:Y:S02]  /*85540*/  SHFL.IDX P4, R34, R20, R23, R21 ;  /* 0x0000001714227389 */ /* 0x0000640000080015 */
[----:B01----:R-:W-:Y:S05]  /*85550*/  ENDCOLLECTIVE ;  /* 0x000000000000791b */ /* 0x003fea0003800000 */
.L_x_17247:
[----:B------:R0:W-:Y:S01]  /*85560*/  STL [R1+0x60], R33 ;  /* 0x0000602101007387 */ /* 0x0001e20000100800 */
[----:B------:R-:W-:Y:S02]  /*85570*/  MOV R20, R46 ;  /* 0x0000002e00147202 */ /* 0x000fe40000000f00 */
[----:B0-----:R-:W-:-:S07]  /*85580*/  MOV R33, R34 ;  /* 0x0000002200217202 */ /* 0x001fce0000000f00 */
[----:B------:R-:W-:Y:S05]  /*85590*/  WARPSYNC.COLLECTIVE R32, `(.L_x_17248) ;  /* 0x0000000020087348 */ /* 0x000fea0003c00000 */
[----:B------:R0:W1:Y:S02]  /*855a0*/  SHFL.IDX P4, R34, R20, R23, R21 ;  /* 0x0000001714227389 */ /* 0x0000640000080015 */
[----:B01----:R-:W-:Y:S05]  /*855b0*/  ENDCOLLECTIVE ;  /* 0x000000000000791b */ /* 0x003fea0003800000 */
.L_x_17248:
[----:B------:R-:W-:Y:S01]  /*855c0*/  HFMA2 R23, -RZ, RZ, 0, 3.5762786865234375e-07 ;  /* 0x00000006ff177431 */ /* 0x000fe200000001ff */
[----:B------:R-:W-:Y:S02]  /*855d0*/  MOV R20, R35 ;  /* 0x0000002300147202 */ /* 0x000fe40000000f00 */
[----:B------:R-:W-:-:S07]  /*855e0*/  MOV R46, R34 ;  /* 0x00000022002e7202 */ /* 0x000fce0000000f00 */
[----:B------:R-:W-:Y:S05]  /*855f0*/  WARPSYNC.COLLECTIVE R32, `(.L_x_17249) ;  /* 0x0000000020087348 */ /* 0x000fea0003c00000 */
[----:B------:R0:W1:Y:S02]  /*85600*/  SHFL.IDX P4, R34, R20, R23, R21 ;  /* 0x0000001714227389 */ /* 0x0000640000080015 */
[----:B01----:R-:W-:Y:S05]  /*85610*/  ENDCOLLECTIVE ;  /* 0x000000000000791b */ /* 0x003fea0003800000 */
.L_x_17249:
[----:B------:R-:W-:-:S04]  /*85620*/  IMAD.WIDE R4, R5, 0x4, R28 ;  /* 0x0000000405047825 */ /* 0x000fc800078e021c */
[----:B------:R-:W-:Y:S01]  /*85630*/  IMAD.WIDE R50, R58, 0x4, R4 ;  /* 0x000000043a327825 */ /* 0x000fe200078e0204 */
[----:B------:R-:W-:-:S03]  /*85640*/  MOV R20, R59 ;  /* 0x0000003b00147202 */ /* 0x000fc60000000f00 */
[----:B------:R-:W-:Y:S01]  /*85650*/  IMAD.WIDE R52, R58, 0x4, R50 ;  /* 0x000000043a347825 */ /* 0x000fe200078e0232 */
[----:B------:R0:W-:Y:S01]  /*85660*/  STL [R1+0x50], R22 ;  /* 0x0000501601007387 */ /* 0x0001e20000100800 */
[----:B------:R-:W-:-:S07]  /*85670*/  MOV R35, R34 ;  /* 0x0000002200237202 */ /* 0x000fce0000000f00 */
[----:B0-----:R-:W-:Y:S05]  /*85680*/  WARPSYNC.COLLECTIVE R32, `(.L_x_17250) ;  /* 0x0000000020087348 */ /* 0x001fea0003c00000 */
[----:B------:R1:W2:Y:S02]  /*85690*/  SHFL.IDX P4, R34, R20, R23, R21 ;  /* 0x0000001714227389 */ /* 0x0002a40000080015 */
[----:B012---:R-:W-:Y:S05]  /*856a0*/  ENDCOLLECTIVE ;  /* 0x000000000000791b */ /* 0x007fea0003800000 */
.L_x_17250:
[----:B------:R-:W-:Y:S01]  /*856b0*/  IMAD.WIDE R54, R58, 0x4, R52 ;  /* 0x000000043a367825 */ /* 0x000fe200078e0234 */
[C---:B------:R-:W-:Y:S01]  /*856c0*/  IADD3 R22, PT, PT, R0.reuse, R8, RZ ;  /* 0x0000000800167210 */ /* 0x040fe20007ffe0ff */
[----:B------:R-:W0:Y:S01]  /*856d0*/  LDCU UR4, c[0x0][0x394] ;  /* 0x00007280ff0477ac */ /* 0x000e220008000800 */
[----:B------:R-:W-:Y:S01]  /*856e0*/  IADD3 R60, PT, PT, R0, R60, RZ ;  /* 0x0000003c003c7210 */ /* 0x000fe20007ffe0ff */
[----:B------:R1:W-:Y:S02]  /*856f0*/  STL [R1+0x4c], R9 ;  /* 0x00004c0901007387 */ /* 0x0003e40000100800 */
[-C--:B------:R-:W-:Y:S02]  /*85700*/  IMAD R3, R3, R58.reuse, R22 ;  /* 0x0000003a03037224 */ /* 0x080fe400078e0216 */
[----:B------:R-:W-:Y:S02]  /*85710*/  IMAD R60, R47, R58, R60 ;  /* 0x0000003a2f3c7224 */ /* 0x000fe400078e023c */
[----:B------:R-:W-:-:S02]  /*85720*/  IMAD R2, R56, R2, R3 ;  /* 0x0000000238027224 */ /* 0x000fc400078e0203 */
[----:B-1----:R-:W-:Y:S01]  /*85730*/  IMAD.WIDE R8, R58, 0x4, R54 ;  /* 0x000000043a087825 */ /* 0x002fe200078e0236 */
[----:B------:R-:W-:-:S03]  /*85740*/  IADD3 R3, PT, PT, R0, R61, RZ ;  /* 0x0000003d00037210 */ /* 0x000fc60007ffe0ff */
[----:B------:R-:W-:Y:S01]  /*85750*/  IMAD R61, R56, R57, R60 ;  /* 0x00000039383d7224 */ /* 0x000fe200078e023c */
[----:B------:R-:W2:Y:S01]  /*85760*/  LDG.E.CONSTANT R14, desc[UR8][R8.64] ;  /* 0x00000008080e7981 */ /* 0x000ea2000c1e9900 */
[----:B------:R-:W-:-:S04]  /*85770*/  IMAD.WIDE R20, R58, 0x4, R8 ;  /* 0x000000043a147825 */ /* 0x000fc800078e0208 */
[----:B------:R-:W-:Y:S01]  /*85780*/  IMAD.WIDE R56, R49, 0x4, R52 ;  /* 0x0000000431387825 */ /* 0x000fe200078e0234 */
[----:B------:R-:W-:Y:S02]  /*85790*/  MOV R47, R34 ;  /* 0x00000022002f7202 */ /* 0x000fe40000000f00 */
[----:B------:R-:W-:Y:S01]  /*857a0*/  MOV R60, R35 ;  /* 0x00000023003c7202 */ /* 0x000fe20000000f00 */
[----:B------:R-:W-:Y:S01]  /*857b0*/  IMAD R3, R33, R58, R3 ;  /* 0x0000003a21037224 */ /* 0x000fe200078e0203 */
[----:B------:R1:W3:Y:S01]  /*857c0*/  LDG.E.CONSTANT R59, desc[UR8][R56.64] ;  /* 0x00000008383b7981 */ /* 0x0002e2000c1e9900 */
[----:B------:R-:W-:-:S04]  /*857d0*/  IMAD.WIDE R34, R49, 0x4, R50 ;  /* 0x0000000431227825 */ /* 0x000fc800078e0232 */
[----:B------:R-:W-:-:S04]  /*857e0*/  IMAD.WIDE R32, R49, 0x4, R54 ;  /* 0x0000000431207825 */ /* 0x000fc800078e0236 */
[C-C-:B-1----:R-:W-:Y:S02]  /*857f0*/  IMAD.WIDE R56, R49.reuse, 0x4, R20.reuse ;  /* 0x0000000431387825 */ /* 0x142fe400078e0214 */
[----:B------:R1:W4:Y:S02]  /*85800*/  LDG.E.CONSTANT R32, desc[UR8][R32.64] ;  /* 0x0000000820207981 */ /* 0x000324000c1e9900 */
[----:B------:R-:W-:Y:S02]  /*85810*/  IMAD.WIDE R22, R58, 0x4, R20 ;  /* 0x000000043a167825 */ /* 0x000fe400078e0214 */
[----:B------:R0:W2:Y:S04]  /*85820*/  LDG.E.CONSTANT R58, desc[UR8][R34.64] ;  /* 0x00000008223a7981 */ /* 0x0000a8000c1e9900 */
[----:B------:R-:W4:Y:S01]  /*85830*/  LDG.E.CONSTANT R57, desc[UR8][R56.64] ;  /* 0x0000000838397981 */ /* 0x000f22000c1e9900 */
[----:B-1----:R-:W1:Y:S01]  /*85840*/  LDC R33, c[0x0][0x398] ;  /* 0x0000e600ff217b82 */ /* 0x002e620000000800 */
[----:B0-----:R-:W-:-:S05]  /*85850*/  IMAD.WIDE R34, R49, 0x4, R22 ;  /* 0x0000000431227825 */ /* 0x001fca00078e0216 */
[----:B------:R0:W4:Y:S01]  /*85860*/  LDG.E.CONSTANT R56, desc[UR8][R34.64] ;  /* 0x0000000822387981 */ /* 0x000122000c1e9900 */
[----:B------:R-:W-:Y:S01]  /*85870*/  IADD3 R60, PT, PT, R0, R60, RZ ;  /* 0x0000003c003c7210 */ /* 0x000fe20007ffe0ff */
[C---:B0-----:R-:W-:Y:S02]  /*85880*/  IMAD.WIDE R34, R49.reuse, 0x4, R4 ;  /* 0x0000000431227825 */ /* 0x041fe400078e0204 */
[----:B---3--:R-:W-:Y:S04]  /*85890*/  STL [R1+0x6c], R59 ;  /* 0x00006c3b01007387 */ /* 0x008fe80000100800 */
[----:B--2---:R-:W-:Y:S04]  /*858a0*/  STL [R1+0x70], R58 ;  /* 0x0000703a01007387 */ /* 0x004fe80000100800 */
[----:B----4-:R-:W-:Y:S04]  /*858b0*/  STL [R1+0x48], R32 ;  /* 0x0000482001007387 */ /* 0x010fe80000100800 */
[----:B------:R0:W-:Y:S04]  /*858c0*/  STL [R1+0x44], R57 ;  /* 0x0000443901007387 */ /* 0x0001e80000100800 */
[----:B------:R2:W-:Y:S01]  /*858d0*/  STL [R1+0x298], R0 ;  /* 0x0002980001007387 */ /* 0x0005e20000100800 */
[----:B0-----:R-:W0:Y:S08]  /*858e0*/  LDC R57, c[0x0][0x398] ;  /* 0x0000e600ff397b82 */ /* 0x001e300000000800 */
[----:B--2---:R-:W2:Y:S01]  /*858f0*/  LDC R0, c[0x0][0x398] ;  /* 0x0000e600ff007b82 */ /* 0x004ea20000000800 */
[----:B------:R-:W-:-:S04]  /*85900*/  IMAD.WIDE R58, R49, 0x4, R8 ;  /* 0x00000004313a7825 */ /* 0x000fc800078e0208 */
[----:B-1----:R-:W-:Y:S02]  /*85910*/  IMAD.WIDE R32, R33, 0x4, R22 ;  /* 0x0000000421207825 */ /* 0x002fe400078e0216 */
[----:B------:R0:W3:Y:S04]  /*85920*/  LDG.E.CONSTANT R58, desc[UR8][R58.64] ;  /* 0x000000083a3a7981 */ /* 0x0000e8000c1e9900 */
[----:B------:R1:W-:Y:S01]  /*85930*/  STL [R1+0x40], R56 ;  /* 0x0000403801007387 */ /* 0x0003e20000100800 */
[----:B0-----:R-:W-:Y:S02]  /*85940*/  IMAD R59, R57, UR4, RZ ;  /* 0x00000004393b7c24 */ /* 0x001fe4000f8e02ff */
[----:B-1----:R-:W-:Y:S02]  /*85950*/  IMAD.WIDE R56, R49, 0x4, R32 ;  /* 0x0000000431387825 */ /* 0x002fe400078e0220 */
[----:B------:R-:W4:Y:S02]  /*85960*/  LDL.LU R49, [R1+0x2a4] ;  /* 0x0002a40001317983 */ /* 0x000f240000300800 */
[----:B------:R-:W-:-:S02]  /*85970*/  IMAD R3, R59, R46, R3 ;  /* 0x0000002e3b037224 */ /* 0x000fc400078e0203 */
[----:B------:R-:W4:Y:S01]  /*85980*/  LDL.LU R46, [R1+0x2a0] ;  /* 0x0002a000012e7983 */ /* 0x000f220000300800 */
[----:B--2---:R-:W-:-:S03]  /*85990*/  IMAD R0, R47, R0, R60 ;  /* 0x000000002f007224 */ /* 0x004fc600078e023c */
[----:B------:R-:W2:Y:S04]  /*859a0*/  LDL.LU R47, [R1+0x29c] ;  /* 0x00029c00012f7983 */ /* 0x000ea80000300800 */
[----:B------:R-:W2:Y:S04]  /*859b0*/  LDG.E.CONSTANT R59, desc[UR8][R44.64] ;  /* 0x000000082c3b7981 */ /* 0x000ea8000c1e9900 */
[----:B------:R-:W5:Y:S04]  /*859c0*/  LDG.E.CONSTANT R56, desc[UR8][R56.64] ;  /* 0x0000000838387981 */ /* 0x000f68000c1e9900 */
[----:B------:R-:W2:Y:S04]  /*859d0*/  LDL R45, [R1+0xac] ;  /* 0x0000ac00012d7983 */ /* 0x000ea80000100800 */
[----:B------:R-:W2:Y:S04]  /*859e0*/  LDG.E.CONSTANT R57, desc[UR8][R30.64] ;  /* 0x000000081e397981 */ /* 0x000ea8000c1e9900 */
[----:B------:R-:W2:Y:S04]  /*859f0*/  LDG.E.CONSTANT R44, desc[UR8][R4.64] ;  /* 0x00000008042c7981 */ /* 0x000ea8000c1e9900 */
[----:B------:R0:W2:Y:S04]  /*85a00*/  LDG.E.CONSTANT R30, desc[UR8][R6.64] ;  /* 0x00000008061e7981 */ /* 0x0000a8000c1e9900 */
[----:B------:R-:W2:Y:S01]  /*85a10*/  LDG.E.CONSTANT R31, desc[UR8][R54.64] ;  /* 0x00000008361f7981 */ /* 0x000ea2000c1e9900 */
[----:B0-----:R-:W-:-:S04]  /*85a20*/  IMAD.WIDE R6, R2, 0x4, R28 ;  /* 0x0000000402067825 */ /* 0x001fc800078e021c */
[C---:B------:R-:W-:Y:S01]  /*85a30*/  IMAD.WIDE R4, R38.reuse, 0x4, R6 ;  /* 0x0000000426047825 */ /* 0x040fe200078e0206 */
[----:B---3--:R0:W-:Y:S04]  /*85a40*/  STL [R1+0x3c], R58 ;  /* 0x00003c3a01007387 */ /* 0x0081e80000100800 */
[----:B0-----:R-:W3:Y:S04]  /*85a50*/  LDG.E.CONSTANT R58, desc[UR8][R34.64] ;  /* 0x00000008223a7981 */ /* 0x001ee8000c1e9900 */
[----:B----4-:R-:W4:Y:S04]  /*85a60*/  LDG.E.CONSTANT R49, desc[UR8][R48.64] ;  /* 0x0000000830317981 */ /* 0x010f28000c1e9900 */
[----:B------:R-:W4:Y:S04]  /*85a70*/  LDG.E.CONSTANT R35, desc[UR8][R52.64] ;  /* 0x0000000834237981 */ /* 0x000f28000c1e9900 */
[----:B--2---:R-:W2:Y:S04]  /*85a80*/  LDG.E.CONSTANT R47, desc[UR8][R46.64] ;  /* 0x000000082e2f7981 */ /* 0x004ea8000c1e9900 */
[----:B------:R-:W2:Y:S04]  /*85a90*/  LDG.E.CONSTANT R48, desc[UR8][R24.64] ;  /* 0x0000000818307981 */ /* 0x000ea8000c1e9900 */
[----:B------:R0:W2:Y:S04]  /*85aa0*/  LDG.E.CONSTANT R34, desc[UR8][R10.64] ;  /* 0x000000080a227981 */ /* 0x0000a8000c1e9900 */
[----:B------:R-:W2:Y:S04]  /*85ab0*/  LDG.E.CONSTANT R46, desc[UR8][R40.64] ;  /* 0x00000008282e7981 */ /* 0x000ea8000c1e9900 */
[----:B------:R-:W2:Y:S04]  /*85ac0*/  LDG.E.CONSTANT R25, desc[UR8][R26.64] ;  /* 0x000000081a197981 */ /* 0x000ea8000c1e9900 */
[----:B------:R1:W2:Y:S04]  /*85ad0*/  LDG.E.CONSTANT R24, desc[UR8][R12.64] ;  /* 0x000000080c187981 */ /* 0x0002a8000c1e9900 */
[----:B------:R-:W2:Y:S04]  /*85ae0*/  LDG.E.CONSTANT R41, desc[UR8][R42.64] ;  /* 0x000000082a297981 */ /* 0x000ea8000c1e9900 */
[----:B------:R-:W2:Y:S04]  /*85af0*/  LDG.E.CONSTANT R27, desc[UR8][R18.64] ;  /* 0x00000008121b7981 */ /* 0x000ea8000c1e9900 */
[----:B------:R-:W2:Y:S01]  /*85b00*/  LDG.E.CONSTANT R40, desc[UR8][R36.64] ;  /* 0x0000000824287981 */ /* 0x000ea2000c1e9900 */
[----:B0-----:R-:W-:-:S03]  /*85b10*/  IMAD.WIDE R10, R38, 0x4, R4 ;  /* 0x00000004260a7825 */ /* 0x001fc600078e0204 */
[----:B------:R-:W2:Y:S04]  /*85b20*/  LDG.E.CONSTANT R19, desc[UR8][R20.64] ;  /* 0x0000000814137981 */ /* 0x000ea8000c1e9900 */
[----:B------:R-:W2:Y:S04]  /*85b30*/  LDG.E.CONSTANT R37, desc[UR8][R50.64] ;  /* 0x0000000832257981 */ /* 0x000ea8000c1e9900 */
[----:B------:R-:W2:Y:S04]  /*85b40*/  LDG.E.CONSTANT R36, desc[UR8][R16.64] ;  /* 0x0000000810247981 */ /* 0x000ea8000c1e9900 */
[----:B------:R-:W2:Y:S04]  /*85b50*/  LDG.E.CONSTANT R26, desc[UR8][R10.64] ;  /* 0x000000080a1a7981 */ /* 0x000ea8000c1e9900 */
[----:B------:R-:W2:Y:S04]  /*85b60*/  LDG.E.CONSTANT R18, desc[UR8][R22.64] ;  /* 0x0000000816127981 */ /* 0x000ea8000c1e9900 */
[----:B------:R0:W2:Y:S04]  /*85b70*/  LDG.E.CONSTANT R17, desc[UR8][R6.64] ;  /* 0x0000000806117981 */ /* 0x0000a8000c1e9900 */
[----:B------:R-:W2:Y:S01]  /*85b80*/  LDG.E.CONSTANT R16, desc[UR8][R4.64] ;  /* 0x0000000804107981 */ /* 0x000ea2000c1e9900 */
[----:B-1----:R-:W-:-:S03]  /*85b90*/  IMAD.WIDE R12, R45, 0x4, R6 ;  /* 0x000000042d0c7825 */ /* 0x002fc600078e0206 */
[----:B------:R1:W-:Y:S01]  /*85ba0*/  STL [R1+0x150], R59 ;  /* 0x0001503b01007387 */ /* 0x0003e20000100800 */
[----:B------:R-:W-:-:S03]  /*85bb0*/  IMAD.WIDE R8, R45, 0x4, R4 ;  /* 0x000000042d087825 */ /* 0x000fc600078e0204 */
[----:B------:R1:W5:Y:S01]  /*85bc0*/  LDG.E.CONSTANT R2, desc[UR8][R12.64] ;  /* 0x000000080c027981 */ /* 0x000362000c1e9900 */
[----:B0-----:R-:W-:-:S04]  /*85bd0*/  IMAD.WIDE R6, R38, 0x4, R10 ;  /* 0x0000000426067825 */ /* 0x001fc800078e020a */
[----:B------:R-:W-:-:S04]  /*85be0*/  IMAD.WIDE R10, R45, 0x4, R10 ;  /* 0x000000042d0a7825 */ /* 0x000fc800078e020a */
[--C-:B-1----:R-:W-:Y:S01]  /*85bf0*/  IMAD.WIDE R12, R45, 0x4, R6.reuse ;  /* 0x000000042d0c7825 */ /* 0x102fe200078e0206 */
[----:B------:R-:W5:Y:S04]  /*85c00*/  LDG.E.CONSTANT R60, desc[UR8][R10.64] ;  /* 0x000000080a3c7981 */ /* 0x000f68000c1e9900 */
[----:B------:R-:W5:Y:S04]  /*85c10*/  LDG.E.CONSTANT R59, desc[UR8][R12.64] ;  /* 0x000000080c3b7981 */ /* 0x000f68000c1e9900 */
[----:B---3--:R-:W-:Y:S04]  /*85c20*/  STL [R1+0x38], R58 ;  /* 0x0000383a01007387 */ /* 0x008fe80000100800 */
[----:B------:R0:W-:Y:S04]  /*85c30*/  STL [R1+0x148], R39 ;  /* 0x0001482701007387 */ /* 0x0001e80000100800 */
[----:B------:R-:W-:Y:S04]  /*85c40*/  STL [R1+0x120], R57 ;  /* 0x0001203901007387 */ /* 0x000fe80000100800 */
[----:B----4-:R-:W-:Y:S04]  /*85c50*/  STL [R1+0x108], R49 ;  /* 0x0001083101007387 */ /* 0x010fe80000100800 */
[----:B0-----:R0:W5:Y:S04]  /*85c60*/  LDG.E.CONSTANT R39, desc[UR8][R8.64] ;  /* 0x0000000808277981 */ /* 0x001168000c1e9900 */
[----:B--2---:R-:W-:Y:S01]  /*85c70*/  STL [R1+0x1b8], R48 ;  /* 0x0001b83001007387 */ /* 0x004fe20000100800 */
[----:B0-----:R-:W-:-:S03]  /*85c80*/  IMAD.WIDE R8, R38, 0x4, R6 ;  /* 0x0000000426087825 */ /* 0x001fc600078e0206 */
[----:B------:R-:W-:Y:S04]  /*85c90*/  STL [R1+0xf4], R25 ;  /* 0x0000f41901007387 */ /* 0x000fe80000100800 */
[----:B------:R-:W-:Y:S04]  /*85ca0*/  STL [R1+0x1b4], R24 ;  /* 0x0001b41801007387 */ /* 0x000fe80000100800 */
[----:B------:R-:W-:Y:S04]  /*85cb0*/  STL [R1+0xf0], R47 ;  /* 0x0000f02f01007387 */ /* 0x000fe80000100800 */
[----:B------:R-:W-:Y:S04]  /*85cc0*/  STL [R1+0x170], R46 ;  /* 0x0001702e01007387 */ /* 0x000fe80000100800 */
[----:B------:R0:W-:Y:S04]  /*85cd0*/  STL [R1+0xc4], R30 ;  /* 0x0000c41e01007387 */ /* 0x0001e80000100800 */
[----:B------:R1:W-:Y:S04]  /*85ce0*/  STL [R1+0x134], R27 ;  /* 0x0001341b01007387 */ /* 0x0003e80000100800 */
[----:B------:R-:W2:Y:S04]  /*85cf0*/  LDG.E.CONSTANT R23, desc[UR8][R8.64] ;  /* 0x0000000808177981 */ /* 0x000ea8000c1e9900 */
[----:B0-----:R0:W3:Y:S04]  /*85d00*/  LDG.E.CONSTANT R30, desc[UR8][R6.64] ;  /* 0x00000008061e7981 */ /* 0x0010e8000c1e9900 */
[----:B-1----:R-:W4:Y:S01]  /*85d10*/  LDG.E.CONSTANT R27, desc[UR8][R32.64] ;  /* 0x00000008201b7981 */ /* 0x002f22000c1e9900 */
[----:B------:R-:W-:-:S04]  /*85d20*/  IMAD.WIDE R24, R61, 0x4, R28 ;  /* 0x000000043d187825 */ /* 0x000fc800078e021c */
[C---:B------:R-:W-:Y:S01]  /*85d30*/  IMAD.WIDE R4, R38.reuse, 0x4, R8 ;  /* 0x0000000426047825 */ /* 0x040fe200078e0208 */
[----:B------:R-:W-:Y:S03]  /*85d40*/  STL [R1+0x1e8], R44 ;  /* 0x0001e82c01007387 */ /* 0x000fe60000100800 */
[C---:B------:R-:W-:Y:S01]  /*85d50*/  IMAD.WIDE R10, R45.reuse, 0x4, R24 ;  /* 0x000000042d0a7825 */ /* 0x040fe200078e0218 */
[----:B------:R-:W-:Y:S03]  /*85d60*/  STL [R1+0xa8], R41 ;  /* 0x0000a82901007387 */ /* 0x000fe60000100800 */
[C-C-:B0-----:R-:W-:Y:S01]  /*85d70*/  IMAD.WIDE R6, R45.reuse, 0x4, R4.reuse ;  /* 0x000000042d067825 */ /* 0x141fe200078e0204 */
[----:B------:R-:W-:Y:S03]  /*85d80*/  STL [R1+0x124], R40 ;  /* 0x0001242801007387 */ /* 0x000fe60000100800 */
[----:B------:R-:W-:Y:S01]  /*85d90*/  IMAD.WIDE R12, R38, 0x4, R4 ;  /* 0x00000004260c7825 */ /* 0x000fe200078e0204 */
[----:B------:R-:W-:Y:S04]  /*85da0*/  STL [R1+0x1e4], R37 ;  /* 0x0001e42501007387 */ /* 0x000fe80000100800 */
[----:B------:R-:W-:Y:S01]  /*85db0*/  STL [R1+0x104], R36 ;  /* 0x0001042401007387 */ /* 0x000fe20000100800 */
[----:B------:R-:W-:-:S03]  /*85dc0*/  IMAD.WIDE R8, R45, 0x4, R8 ;  /* 0x000000042d087825 */ /* 0x000fc600078e0208 */
[----:B------:R0:W2:Y:S04]  /*85dd0*/  LDG.E.CONSTANT R22, desc[UR8][R24.64] ;  /* 0x0000000818167981 */ /* 0x0000a8000c1e9900 */
[----:B------:R-:W-:Y:S04]  /*85de0*/  STL [R1+0x1bc], R35 ;  /* 0x0001bc2301007387 */ /* 0x000fe80000100800 */
[----:B------:R-:W5:Y:S01]  /*85df0*/  LDG.E.CONSTANT R61, desc[UR8][R10.64] ;  /* 0x000000080a3d7981 */ /* 0x000f62000c1e9900 */
[----:B0-----:R-:W-:-:S03]  /*85e00*/  IMAD.WIDE R24, R38, 0x4, R24 ;  /* 0x0000000426187825 */ /* 0x001fc600078e0218 */
[----:B------:R-:W-:Y:S04]  /*85e10*/  STL [R1+0xdc], R34 ;  /* 0x0000dc2201007387 */ /* 0x000fe80000100800 */
[----:B------:R-:W-:Y:S04]  /*85e20*/  STL [R1+0x188], R31 ;  /* 0x0001881f01007387 */ /* 0x000fe80000100800 */
[----:B------:R0:W5:Y:S04]  /*85e30*/  LDG.E.CONSTANT R11, desc[UR8][R6.64] ;  /* 0x00000008060b7981 */ /* 0x000168000c1e9900 */
[----:B------:R-:W-:Y:S04]  /*85e40*/  STL [R1+0x20c], R17 ;  /* 0x00020c1101007387 */ /* 0x000fe80000100800 */
[----:B------:R-:W-:Y:S01]  /*85e50*/  STL [R1+0xa4], R15 ;  /* 0x0000a40f01007387 */ /* 0x000fe20000100800 */
[----:B0-----:R-:W-:-:S03]  /*85e60*/  IMAD.WIDE R6, R38, 0x4, R12 ;  /* 0x0000000426067825 */ /* 0x001fc600078e020c */
[----:B------:R0:W-:Y:S04]  /*85e70*/  STL [R1+0x144], R14 ;  /* 0x0001440e01007387 */ /* 0x0001e80000100800 */
[----:B------:R1:W5:Y:S04]  /*85e80*/  LDG.E.CONSTANT R58, desc[UR8][R8.64] ;  /* 0x00000008083a7981 */ /* 0x000368000c1e9900 */
[----:B------:R1:W2:Y:S01]  /*85e90*/  LDG.E.CONSTANT R21, desc[UR8][R24.64] ;  /* 0x0000000818157981 */ /* 0x0002a2000c1e9900 */
[----:B0-----:R-:W-:-:S03]  /*85ea0*/  IMAD.WIDE R14, R45, 0x4, R24 ;  /* 0x000000042d0e7825 */ /* 0x001fc600078e0218 */
[----:B------:R0:W-:Y:S01]  /*85eb0*/  STL [R1+0x204], R16 ;  /* 0x0002041001007387 */ /* 0x0001e20000100800 */
[----:B-1----:R-:W-:-:S03]  /*85ec0*/  IMAD.WIDE R8, R45, 0x4, R12 ;  /* 0x000000042d087825 */ /* 0x002fc600078e020c */
[----:B------:R-:W2:Y:S01]  /*85ed0*/  LDG.E.CONSTANT R20, desc[UR8][R4.64] ;  /* 0x0000000804147981 */ /* 0x000ea2000c1e9900 */
[----:B------:R-:W-:-:S03]  /*85ee0*/  IMAD.WIDE R24, R38, 0x4, R24 ;  /* 0x0000000426187825 */ /* 0x000fc600078e0218 */
[----:B------:R-:W2:Y:S01]  /*85ef0*/  LDG.E.CONSTANT R10, desc[UR8][R6.64] ;  /* 0x00000008060a7981 */ /* 0x000ea2000c1e9900 */
[----:B0-----:R-:W-:-:S03]  /*85f00*/  IMAD.WIDE R16, R45, 0x4, R6 ;  /* 0x000000042d107825 */ /* 0x001fc600078e0206 */
[----:B------:R0:W-:Y:S04]  /*85f10*/  STL [R1+0x130], R19 ;  /* 0x0001301301007387 */ /* 0x0001e80000100800 */
[----:B------:R1:W5:Y:S04]  /*85f20*/  LDG.E.CONSTANT R5, desc[UR8][R14.64] ;  /* 0x000000080e057981 */ /* 0x000368000c1e9900 */
[----:B------:R-:W5:Y:S04]  /*85f30*/  LDG.E.CONSTANT R9, desc[UR8][R8.64] ;  /* 0x0000000808097981 */ /* 0x000f68000c1e9900 */
[----:B0-----:R0:W2:Y:S01]  /*85f40*/  LDG.E.CONSTANT R19, desc[UR8][R24.64] ;  /* 0x0000000818137981 */ /* 0x0010a2000c1e9900 */
[----:B-1----:R-:W-:-:S03]  /*85f50*/  IMAD.WIDE R14, R45, 0x4, R24 ;  /* 0x000000042d0e7825 */ /* 0x002fc600078e0218 */
[----:B------:R1:W-:Y:S04]  /*85f60*/  STL [R1+0x1ec], R26 ;  /* 0x0001ec1a01007387 */ /* 0x0003e80000100800 */
[----:B------:R1:W5:Y:S01]  /*85f70*/  LDG.E.CONSTANT R8, desc[UR8][R16.64] ;  /* 0x0000000810087981 */ /* 0x000362000c1e9900 */
[----:B0-----:R-:W-:-:S03]  /*85f80*/  IMAD.WIDE R24, R38, 0x4, R24 ;  /* 0x0000000426187825 */ /* 0x001fc600078e0218 */
[----:B------:R0:W-:Y:S04]  /*85f90*/  STL [R1+0x118], R18 ;  /* 0x0001181201007387 */ /* 0x0001e80000100800 */
[----:B-1----:R-:W2:Y:S01]  /*85fa0*/  LDG.E.CONSTANT R26, desc[UR8][R24.64] ;  /* 0x00000008181a7981 */ /* 0x002ea2000c1e9900 */
[----:B------:R-:W-:-:S03]  /*85fb0*/  IMAD.WIDE R16, R3, 0x4, R28 ;  /* 0x0000000403107825 */ /* 0x000fc600078e021c */
[----:B------:R-:W5:Y:S04]  /*85fc0*/  LDG.E.CONSTANT R33, desc[UR8][R14.64] ;  /* 0x000000080e217981 */ /* 0x000f68000c1e9900 */
[----:B0-----:R0:W2:Y:S04]  /*85fd0*/  LDG.E.CONSTANT R18, desc[UR8][R12.64] ;  /* 0x000000080c127981 */ /* 0x0010a8000c1e9900 */
[----:B------:R1:W2:Y:S01]  /*85fe0*/  LDG.E.CONSTANT R34, desc[UR8][R16.64] ;  /* 0x0000000810227981 */ /* 0x0002a2000c1e9900 */
[----:B0-----:R-:W-:-:S04]  /*85ff0*/  IMAD.WIDE R12, R45, 0x4, R24 ;  /* 0x000000042d0c7825 */ /* 0x001fc800078e0218 */
[C---:B------:R-:W-:Y:S02]  /*86000*/  IMAD.WIDE R24, R38.reuse, 0x4, R24 ;  /* 0x0000000426187825 */ /* 0x040fe400078e0218 */
[----:B------:R-:W5:Y:S02]  /*86010*/  LDG.E.CONSTANT R13, desc[UR8][R12.64] ;  /* 0x000000080c0d7981 */ /* 0x000f64000c1e9900 */
[C-C-:B------:R-:W-:Y:S02]  /*86020*/  IMAD.WIDE R14, R45.reuse, 0x4, R16.reuse ;  /* 0x000000042d0e7825 */ /* 0x140fe400078e0210 */
[----:B------:R-:W2:Y:S02]  /*86030*/  LDG.E.CONSTANT R32, desc[UR8][R24.64] ;  /* 0x0000000818207981 */ /* 0x000ea4000c1e9900 */
[----:B-1----:R-:W-:Y:S02]  /*86040*/  IMAD.WIDE R16, R38, 0x4, R16 ;  /* 0x0000000426107825 */ /* 0x002fe400078e0210 */
[----:B------:R0:W5:Y:S02]  /*86050*/  LDG.E.CONSTANT R53, desc[UR8][R14.64] ;  /* 0x000000080e357981 */ /* 0x000164000c1e9900 */
[----:B------:R-:W-:-:S05]  /*86060*/  IMAD.WIDE R6, R45, 0x4, R16 ;  /* 0x000000042d067825 */ /* 0x000fca00078e0210 */
[----:B------:R-:W5:Y:S01]  /*86070*/  LDG.E.CONSTANT R4, desc[UR8][R6.64] ;  /* 0x0000000806047981 */ /* 0x000f62000c1e9900 */
[----:B0-----:R-:W-:-:S05]  /*86080*/  IMAD.WIDE R14, R38, 0x4, R16 ;  /* 0x00000004260e7825 */ /* 0x001fca00078e0210 */
[----:B------:R-:W5:Y:S04]  /*86090*/  LDG.E.CONSTANT R35, desc[UR8][R14.64] ;  /* 0x000000080e237981 */ /* 0x000f68000c1e9900 */
[----:B---3--:R-:W-:Y:S04]  /*860a0*/  STL [R1+0x1c8], R30 ;  /* 0x0001c81e01007387 */ /* 0x008fe80000100800 */
[----:B----4-:R-:W-:Y:S04]  /*860b0*/  STL [R1+0x100], R27 ;  /* 0x0001001b01007387 */ /* 0x010fe80000100800 */
[----:B--2---:R0:W-:Y:S04]  /*860c0*/  STL [R1+0x1a4], R23 ;  /* 0x0001a41701007387 */ /* 0x0041e80000100800 */
[----:B------:R-:W2:Y:S04]  /*860d0*/  LDL R44, [R1+0x94] ;  /* 0x00009400012c7983 */ /* 0x000ea80000100800 */
[----:B0-----:R0:W3:Y:S01]  /*860e0*/  LDG.E.CONSTANT R23, desc[UR8][R16.64] ;  /* 0x0000000810177981 */ /* 0x0010e2000c1e9900 */
[----:B------:R-:W-:-:S04]  /*860f0*/  IMAD.WIDE R30, R45, 0x4, R24 ;  /* 0x000000042d1e7825 */ /* 0x000fc800078e0218 */
[----:B------:R-:W-:Y:S02]  /*86100*/  IMAD.WIDE R24, R38, 0x4, R24 ;  /* 0x0000000426187825 */ /* 0x000fe400078e0218 */
[----:B------:R-:W5:Y:S04]  /*86110*/  LDG.E.CONSTANT R30, desc[UR8][R30.64] ;  /* 0x000000081e1e7981 */ /* 0x000f68000c1e9900 */
[----:B------:R1:W5:Y:S01]  /*86120*/  LDG.E.CONSTANT R3, desc[UR8][R24.64] ;  /* 0x0000000818037981 */ /* 0x000362000c1e9900 */
[----:B------:R-:W-:-:S03]  /*86130*/  IMAD.WIDE R42, R45, 0x4, R24 ;  /* 0x000000042d2a7825 */ /* 0x000fc600078e0218 */
[----:B------:R4:W-:Y:S01]  /*86140*/  STL [R1+0x218], R22 ;  /* 0x0002181601007387 */ /* 0x0009e20000100800 */
[----:B0-----:R-:W-:-:S03]  /*86150*/  IMAD.WIDE R16, R38, 0x4, R14 ;  /* 0x0000000426107825 */ /* 0x001fc600078e020e */
[----:B------:R-:W5:Y:S01]  /*86160*/  LDG.E.CONSTANT R42, desc[UR8][R42.64] ;  /* 0x000000082a2a7981 */ /* 0x000f62000c1e9900 */
[----:B-1----:R-:W-:-:S03]  /*86170*/  IMAD.WIDE R24, R38, 0x4, R24 ;  /* 0x0000000426187825 */ /* 0x002fc600078e0218 */
[----:B------:R-:W5:Y:S04]  /*86180*/  LDG.E.CONSTANT R27, desc[UR8][R16.64] ;  /* 0x00000008101b7981 */ /* 0x000f68000c1e9900 */
[----:B----4-:R0:W5:Y:S04]  /*86190*/  LDG.E.CONSTANT R22, desc[UR8][R24.64] ;  /* 0x0000000818167981 */ /* 0x010168000c1e9900 */
[----:B------:R-:W-:Y:S04]  /*861a0*/  STL [R1+0x200], R21 ;  /* 0x0002001501007387 */ /* 0x000fe80000100800 */
[----:B------:R1:W-:Y:S02]  /*861b0*/  STL [R1+0x16c], R20 ;  /* 0x00016c1401007387 */ /* 0x0003e40000100800 */
[----:B-1----:R-:W-:-:S04]  /*861c0*/  IMAD.WIDE R20, R45, 0x4, R24 ;  /* 0x000000042d147825 */ /* 0x002fc800078e0218 */
[C---:B0-----:R-:W-:Y:S01]  /*861d0*/  IMAD.WIDE R24, R38.reuse, 0x4, R24 ;  /* 0x0000000426187825 */ /* 0x041fe200078e0218 */
[----:B------:R0:W5:Y:S04]  /*861e0*/  LDG.E.CONSTANT R31, desc[UR8][R20.64] ;  /* 0x00000008141f7981 */ /* 0x000168000c1e9900 */
[----:B------:R-:W-:Y:S04]  /*861f0*/  STL [R1+0x1f8], R19 ;  /* 0x0001f81301007387 */ /* 0x000fe80000100800 */
[----:B------:R1:W-:Y:S04]  /*86200*/  STL [R1+0x140], R18 ;  /* 0x0001401201007387 */ /* 0x0003e80000100800 */
[----:B------:R4:W-:Y:S01]  /*86210*/  STL [R1+0x1dc], R26 ;  /* 0x0001dc1a01007387 */ /* 0x0009e20000100800 */
[----:B-1----:R-:W-:-:S03]  /*86220*/  IMAD.WIDE R18, R38, 0x4, R16 ;  /* 0x0000000426127825 */ /* 0x002fc600078e0210 */
[----:B------:R-:W-:Y:S04]  /*86230*/  STL [R1+0x22c], R34 ;  /* 0x00022c2201007387 */ /* 0x000fe80000100800 */
[----:B----4-:R1:W5:Y:S04]  /*86240*/  LDG.E.CONSTANT R26, desc[UR8][R24.64] ;  /* 0x00000008181a7981 */ /* 0x010368000c1e9900 */
[----:B------:R4:W-:Y:S04]  /*86250*/  STL [R1+0x110], R10 ;  /* 0x0001100a01007387 */ /* 0x0009e80000100800 */
[----:B------:R-:W5:Y:S04]  /*86260*/  LDL.LU R36, [R1+0x5c] ;  /* 0x00005c0001247983 */ /* 0x000f680000300800 */
[----:B------:R-:W5:Y:S04]  /*86270*/  LDL.LU R37, [R1+0x74] ;  /* 0x0000740001257983 */ /* 0x000f680000300800 */
[----:B----4-:R-:W5:Y:S04]  /*86280*/  LDG.E.CONSTANT R10, desc[UR8][R18.64] ;  /* 0x00000008120a7981 */ /* 0x010f68000c1e9900 */
[----:B------:R4:W-:Y:S04]  /*86290*/  STL [R1+0x1cc], R32 ;  /* 0x0001cc2001007387 */ /* 0x0009e80000100800 */
[----:B------:R-:W5:Y:S04]  /*862a0*/  LDL.LU R40, [R1+0x58] ;  /* 0x0000580001287983 */ /* 0x000f680000300800 */
[----:B------:R-:W5:Y:S04]  /*862b0*/  LDL.LU R41, [R1+0x78] ;  /* 0x0000780001297983 */ /* 0x000f680000300800 */
[----:B------:R-:W5:Y:S04]  /*862c0*/  LDL.LU R46, [R1+0x64] ;  /* 0x00006400012e7983 */ /* 0x000f680000300800 */
[----:B------:R-:W5:Y:S01]  /*862d0*/  LDL.LU R47, [R1+0x68] ;  /* 0x00006800012f7983 */ /* 0x000f620000300800 */
[----:B0-----:R-:W-:-:S02]  /*862e0*/  MOV R21, 0x181f ;  /* 0x0000181f00157802 */ /* 0x001fc40000000f00 */
[----:B----4-:R-:W-:Y:S01]  /*862f0*/  MOV R32, 0xffffffff ;  /* 0xffffffff00207802 */ /* 0x010fe20000000f00 */
[----:B------:R-:W-:-:S04]  /*86300*/  IMAD.WIDE R6, R45, 0x4, R14 ;  /* 0x000000042d067825 */ /* 0x000fc800078e020e */
[C---:B------:R-:W-:Y:S02]  /*86310*/  IMAD.WIDE R14, R45.reuse, 0x4, R16 ;  /* 0x000000042d0e7825 */ /* 0x040fe400078e0210 */
[----:B------:R-:W5:Y:S04]  /*86320*/  LDG.E.CONSTANT R7, desc[UR8][R6.64] ;  /* 0x0000000806077981 */ /* 0x000f68000c1e9900 */
[----:B------:R0:W5:Y:S01]  /*86330*/  LDG.E.CONSTANT R12, desc[UR8][R14.64] ;  /* 0x000000080e0c7981 */ /* 0x000162000c1e9900 */
[----:B-1----:R-:W-:-:S04]  /*86340*/  IMAD.WIDE R24, R45, 0x4, R24 ;  /* 0x000000042d187825 */ /* 0x002fc800078e0218 */
[--C-:B------:R-:W-:Y:S02]  /*86350*/  IMAD.WIDE R16, R45, 0x4, R18.reuse ;  /* 0x000000042d107825 */ /* 0x100fe400078e0212 */
[----:B------:R-:W5:Y:S02]  /*86360*/  LDG.E.CONSTANT R24, desc[UR8][R24.64] ;  /* 0x0000000818187981 */ /* 0x000f64000c1e9900 */
[----:B0-----:R-:W-:-:S05]  /*86370*/  IMAD.WIDE R14, R38, 0x4, R18 ;  /* 0x00000004260e7825 */ /* 0x001fca00078e0212 */
[----:B------:R-:W5:Y:S01]  /*86380*/  LDG.E.CONSTANT R6, desc[UR8][R14.64] ;  /* 0x000000080e067981 */ /* 0x000f62000c1e9900 */
[----:B------:R-:W-:-:S03]  /*86390*/  IMAD.WIDE R18, R38, 0x4, R14 ;  /* 0x0000000426127825 */ /* 0x000fc600078e020e */
[----:B------:R0:W5:Y:S02]  /*863a0*/  LDG.E.CONSTANT R25, desc[UR8][R16.64] ;  /* 0x0000000810197981 */ /* 0x000164000c1e9900 */
[----:B0-----:R-:W-:-:S04]  /*863b0*/  IMAD.WIDE R16, R45, 0x4, R14 ;  /* 0x000000042d107825 */ /* 0x001fc800078e020e */
[----:B------:R-:W-:Y:S02]  /*863c0*/  IMAD.WIDE R14, R38, 0x4, R18 ;  /* 0x00000004260e7825 */ /* 0x000fe400078e0212 */
[----:B------:R0:W5:Y:S04]  /*863d0*/  LDG.E.CONSTANT R16, desc[UR8][R16.64] ;  /* 0x0000000810107981 */ /* 0x000168000c1e9900 */
[----:B------:R0:W5:Y:S01]  /*863e0*/  LDG.E.CONSTANT R43, desc[UR8][R14.64] ;  /* 0x000000080e2b7981 */ /* 0x000162000c1e9900 */
[----:B--2---:R-:W-:-:S03]  /*863f0*/  MOV R20, R44 ;  /* 0x0000002c00147202 */ /* 0x004fc60000000f00 */
[----:B---3--:R1:W-:Y:S02]  /*86400*/  STL [R1+0x220], R23 ;  /* 0x0002201701007387 */ /* 0x0083e40000100800 */
[----:B01----:R-:W-:-:S07]  /*86410*/  HFMA2 R23, -RZ, RZ, 0, 3.5762786865234375e-07 ;  /* 0x00000006ff177431 */ /* 0x003fce00000001ff */
[----:B-----5:R-:W-:Y:S05]  /*86420*/  WARPSYNC.COLLECTIVE R32, `(.L_x_17251) ;  /* 0x0000000020087348 */ /* 0x020fea0003c00000 */
[----:B------:R0:W1:Y:S02]  /*86430*/  SHFL.IDX P4, R34, R20, R23, R21 ;  /* 0x0000001714227389 */ /* 0x0000640000080015 */
[----:B01---5:R-:W-:Y:S05]  /*86440*/  ENDCOLLECTIVE ;  /* 0x000000000000791b */ /* 0x023fea0003800000 */
.L_x_17251:
[----:B------:R-:W0:Y:S01]  /*86450*/  LDCU UR4, c[0x0][0x394] ;  /* 0x00007280ff0477ac */ /* 0x000e220008000800 */
[----:B------:R-:W-:Y:S04]  /*86460*/  STL [R1+0x19c], R3 ;  /* 0x00019c0301007387 */ /* 0x000fe80000100800 */
[----:B------:R1:W-:Y:S04]  /*86470*/  STL [R1+0x208], R35 ;  /* 0x0002082301007387 */ /* 0x0003e80000100800 */
[----:B------:R-:W5:Y:S01]  /*86480*/  LDL.LU R49, [R1+0x54] ;  /* 0x0000540001317983 */ /* 0x000f620000300800 */
[----:B------:R-:W-:-:S03]  /*86490*/  IMAD.WIDE R20, R45, 0x4, R18 ;  /* 0x000000042d147825 */ /* 0x000fc600078e0212 */
[----:B------:R2:W-:Y:S01]  /*864a0*/  STL [R1+0x174], R22 ;  /* 0x0001741601007387 */ /* 0x0005e20000100800 */
[----:B0-----:R-:W-:-:S03]  /*864b0*/  IMAD R57, R38, UR4, RZ ;  /* 0x0000000426397c24 */ /* 0x001fc6000f8e02ff */
[----:B-1----:R-:W5:Y:S01]  /*864c0*/  LDL.LU R35, [R1+0x80] ;  /* 0x0000800001237983 */ /* 0x002f620000300800 */
[----:B------:R-:W-:-:S03]  /*864d0*/  MOV R3, R34 ;  /* 0x0000002200037202 */ /* 0x000fc60000000f00 */
[----:B------:R-:W-:Y:S04]  /*864e0*/  STL [R1+0x1f0], R27 ;  /* 0x0001f01b01007387 */ /* 0x000fe80000100800 */
[----:B--2---:R-:W5:Y:S04]  /*864f0*/  LDG.E.CONSTANT R22, desc[UR8][R18.64] ;  /* 0x0000000812167981 */ /* 0x004f68000c1e9900 */
[----:B------:R0:W5:Y:S04]  /*86500*/  LDG.E.CONSTANT R19, desc[UR8][R20.64] ;  /* 0x0000000814137981 */ /* 0x000168000c1e9900 */
[----:B------:R1:W-:Y:S02]  /*86510*/  STL [R1+0x138], R26 ;  /* 0x0001381a01007387 */ /* 0x0003e40000100800 */
[----:B-1----:R-:W-:-:S04]  /*86520*/  IMAD.WIDE R26, R45, 0x4, R14 ;  /* 0x000000042d1a7825 */ /* 0x002fc800078e020e */
[----:B------:R-:W-:Y:S01]  /*86530*/  IMAD R15, R57, R3, R0 ;  /* 0x00000003390f7224 */ /* 0x000fe200078e0200 */
[----:B------:R1:W-:Y:S04]  /*86540*/  STL [R1+0x1d4], R10 ;  /* 0x0001d40a01007387 */ /* 0x0003e80000100800 */
[----:B------:R1:W5:Y:S04]  /*86550*/  LDL.LU R0, [R1+0x298] ;  /* 0x0002980001007983 */ /* 0x0003680000300800 */
[----:B------:R1:W5:Y:S01]  /*86560*/  LDL R20, [R1+0xe0] ;  /* 0x0000e00001147983 */ /* 0x0003620000100800 */
[----:B------:R-:W-:Y:S01]  /*86570*/  HFMA2 R23, -RZ, RZ, 0, 4.17232513427734375e-07 ;  /* 0x00000007ff177431 */ /* 0x000fe200000001ff */
[----:B0-----:R-:W-:Y:S01]  /*86580*/  MOV R21, 0x181f ;  /* 0x0000181f00157802 */ /* 0x001fe20000000f00 */
[----:B------:R-:W-:Y:S01]  /*86590*/  FADD R14, R37, -R36 ;  /* 0x80000024250e7221 */ /* 0x000fe20000000000 */
[----:B------:R-:W-:Y:S01]  /*865a0*/  FADD R17, R41, -R40 ;  /* 0x8000002829117221 */ /* 0x000fe20000000000 */
[----:B------:R-:W-:Y:S01]  /*865b0*/  FADD R18, R37, R36 ;  /* 0x0000002425127221 */ /* 0x000fe20000000000 */
[----:B------:R1:W5:Y:S06]  /*865c0*/  LDG.E.CONSTANT R26, desc[UR8][R26.64] ;  /* 0x000000081a1a7981 */ /* 0x00036c000c1e9900 */
[----:B-1---5:R-:W-:Y:S05]  /*865d0*/  WARPSYNC.COLLECTIVE R32, `(.L_x_17252) ;  /* 0x0000000020087348 */ /* 0x022fea0003c00000 */
[----:B-----5:R0:W2:Y:S02]  /*865e0*/  SHFL.IDX P4, R34, R20, R23, R21 ;  /* 0x0000001714227389 */ /* 0x0200a40000080015 */
[----:B012---:R-:W-:Y:S05]  /*865f0*/  ENDCOLLECTIVE ;  /* 0x000000000000791b */ /* 0x007fea0003800000 */
.L_x_17252:
[----:B------:R0:W5:Y:S01]  /*86600*/  LDL R20, [R1+0x7c] ;  /* 0x00007c0001147983 */ /* 0x0001620000100800 */
[----:B------:R-:W-:Y:S01]  /*86610*/  MOV R48, R34 ;  /* 0x0000002200307202 */ /* 0x000fe20000000f00 */
[C-C-:B------:R-:W-:Y:S01]  /*86620*/  FADD R10, R14.reuse, R17.reuse ;  /* 0x000000110e0a7221 */ /* 0x140fe20000000000 */
[----:B------:R-:W-:Y:S01]  /*86630*/  FADD R14, R14, -R17 ;  /* 0x800000110e0e7221 */ /* 0x000fe20000000000 */
[----:B------:R1:W-:Y:S01]  /*86640*/  STL [R1+0x1c4], R6 ;  /* 0x0001c40601007387 */ /* 0x0003e20000100800 */
[----:B------:R-:W-:Y:S01]  /*86650*/  FADD R3, -R47, R46 ;  /* 0x0000002e2f037221 */ /* 0x000fe20000000100 */
[----:B------:R-:W-:Y:S02]  /*86660*/  FADD R27, R35, R49 ;  /* 0x00000031231b7221 */ /* 0x000fe40000000000 */
[----:B------:R2:W-:Y:S01]  /*86670*/  STL [R1+0x1a8], R22 ;  /* 0x0001a81601007387 */ /* 0x0005e20000100800 */
[----:B------:R-:W-:-:S03]  /*86680*/  IADD3 R48, PT, PT, R0, R48, RZ ;  /* 0x0000003000307210 */ /* 0x000fc60007ffe0ff */
[----:B------:R0:W-:Y:S01]  /*86690*/  STL [R1+0x184], R43 ;  /* 0x0001842b01007387 */ /* 0x0001e20000100800 */
[----:B-1----:R-:W-:Y:S01]  /*866a0*/  FADD R6, R47, R46 ;  /* 0x0000002e2f067221 */ /* 0x002fe20000000000 */
[----:B--2---:R-:W-:Y:S02]  /*866b0*/  FADD R22, R35, -R49 ;  /* 0x8000003123167221 */ /* 0x004fe40000000000 */
[----:B------:R0:W-:Y:S04]  /*866c0*/  STL [R1+0x250], R0 ;  /* 0x0002500001007387 */ /* 0x0001e80000100800 */
[----:B------:R0:W5:Y:S02]  /*866d0*/  LDL.LU R37, [R1+0x88] ;  /* 0x0000880001257983 */ /* 0x0001640000300800 */
[----:B0----5:R-:W-:Y:S05]  /*866e0*/  WARPSYNC.COLLECTIVE R32, `(.L_x_17253) ;  /* 0x0000000020087348 */ /* 0x021fea0003c00000 */
[----:B-----5:R1:W2:Y:S02]  /*866f0*/  SHFL.IDX P4, R34, R20, R23, R21 ;  /* 0x0000001714227389 */ /* 0x0202a40000080015 */
[----:B012---:R-:W-:Y:S05]  /*86700*/  ENDCOLLECTIVE ;  /* 0x000000000000791b */ /* 0x007fea0003800000 */
.L_x_17253:
[----:B------:R-:W-:Y:S02]  /*86710*/  FADD R20, R41, R40 ;  /* 0x0000002829147221 */ /* 0x000fe40000000000 */
[----:B------:R0:W5:Y:S02]  /*86720*/  LDL.LU R40, [R1+0x90] ;  /* 0x0000900001287983 */ /* 0x0001640000300800 */
[C-C-:B------:R-:W-:Y:S01]  /*86730*/  FADD R17, R20.reuse, R18.reuse ;  /* 0x0000001214117221 */ /* 0x140fe20000000000 */
[----:B------:R-:W-:Y:S01]  /*86740*/  FADD R18, -R20, R18 ;  /* 0x0000001214127221 */ /* 0x000fe20000000100 */
[----:B------:R-:W-:Y:S01]  /*86750*/  MOV R20, R44 ;  /* 0x0000002c00147202 */ /* 0x000fe20000000f00 */
[----:B------:R0:W5:Y:S01]  /*86760*/  LDL.LU R41, [R1+0x60] ;  /* 0x0000600001297983 */ /* 0x0001620000300800 */
[----:B------:R-:W-:-:S03]  /*86770*/  MOV R45, R34 ;  /* 0x00000022002d7202 */ /* 0x000fc60000000f00 */
[----:B------:R0:W5:Y:S04]  /*86780*/  LDL.LU R46, [R1+0x98] ;  /* 0x00009800012e7983 */ /* 0x0001680000300800 */
[----:B0----5:R-:W-:Y:S05]  /*86790*/  WARPSYNC.COLLECTIVE R32, `(.L_x_17254) ;  /* 0x0000000020087348 */ /* 0x021fea0003c00000 */
[----:B------:R1:W2:Y:S02]  /*867a0*/  SHFL.IDX P4, R34, R20, R23, R21 ;  /* 0x0000001714227389 */ /* 0x0002a40000080015 */
[----:B012--5:R-:W-:Y:S05]  /*867b0*/  ENDCOLLECTIVE ;  /* 0x000000000000791b */ /* 0x027fea0003800000 */
.L_x_17254:
[----:B------:R-:W-:Y:S01]  /*867c0*/  IMAD R45, R45, R38, R48 ;  /* 0x000000262d2d7224 */ /* 0x000fe200078e0230 */
[----:B------:R0:W5:Y:S04]  /*867d0*/  LDL.LU R47, [R1+0x84] ;  /* 0x00008400012f7983 */ /* 0x0001680000300800 */
[----:B------:R0:W5:Y:S04]  /*867e0*/  LDL.LU R49, [R1+0x8c] ;  /* 0x00008c0001317983 */ /* 0x0001680000300800 */
[----:B------:R0:W5:Y:S01]  /*867f0*/  LDL.LU R38, [R1+0x4c] ;  /* 0x00004c0001267983 */ /* 0x0001620000300800 */
        /* <DEDUP_REMOVED lines=8> */
[----:B------:R-:W-:Y:S01]  /*86880*/  MOV R44, R34 ;  /* 0x00000022002c7202 */ /* 0x000fe20000000f00 */
[----:B------:R-:W-:Y:S01]  /*86890*/  FFMA R23, R18, -0.41421356797218322754, R27 ;  /* 0xbed413cd12177823 */ /* 0x000fe2000000001b */
[----:B------:R-:W-:-:S03]  /*868a0*/  FFMA R20, R27, 0.41421356797218322754, R18 ;  /* 0x3ed413cd1b147823 */ /* 0x000fc60000000012 */
[----:B------:R-:W-:Y:S02]  /*868b0*/  IMAD R18, R57, R44, R45 ;  /* 0x0000002c39127224 */ /* 0x000fe400078e022d */
[----:B------:R0:W5:Y:S01]  /*868c0*/  LDL.LU R57, [R1+0x50] ;  /* 0x0000500001397983 */ /* 0x0001620000300800 */
[----:B------:R-:W1:Y:S01]  /*868d0*/  S2R R35, SR_CgaCtaId ;  /* 0x0000000000237919 */ /* 0x000e620000008800 */
[----:B------:R-:W2:Y:S01]  /*868e0*/  S2R R36, SR_LANEID ;  /* 0x0000000000247919 */ /* 0x000ea20000000000 */
[C-C-:B------:R-:W-:Y:S01]  /*868f0*/  FADD R14, R22.reuse, -R17.reuse ;  /* 0x80000011160e7221 */ /* 0x140fe20000000000 */
[----:B------:R-:W-:Y:S01]  /*86900*/  FADD R22, R22, R17 ;  /* 0x0000001116167221 */ /* 0x000fe20000000000 */
[----:B------:R-:W-:Y:S01]  /*86910*/  FFMA R17, R3, -0.19891236722469329834, R21 ;  /* 0xbe4bafaf03117823 */ /* 0x000fe20000000015 */
[----:B------:R-:W-:Y:S01]  /*86920*/  FFMA R21, R21, 0.19891236722469329834, R3 ;  /* 0x3e4bafaf15157823 */ /* 0x000fe20000000003 */
[----:B------:R-:W-:Y:S01]  /*86930*/  MOV R3, 0x400 ;  /* 0x0000040000037802 */ /* 0x000fe20000000f00 */
[----:B------:R-:W-:Y:S01]  /*86940*/  FMUL R6, R6, -1.6629391908645629883 ;  /* 0xbfd4db3106067820 */ /* 0x000fe20000400000 */
[----:B------:R-:W-:Y:S01]  /*86950*/  FMUL R17, R17, 1.9615705013275146484 ;  /* 0x3ffb14be11117820 */ /* 0x000fe20000400000 */
[----:B------:R-:W-:Y:S01]  /*86960*/  FMUL R10, R10, 1.6629391908645629883 ;  /* 0x3fd4db310a0a7820 */ /* 0x000fe20000400000 */
[----:B-1----:R-:W-:Y:S01]  /*86970*/  LEA R0, R35, R3, 0x18 ;  /* 0x0000000323007211 */ /* 0x002fe200078ec0ff */
[----:B------:R-:W-:Y:S01]  /*86980*/  FMUL R3, R22, 1.4142135381698608398 ;  /* 0x3fb504f316037820 */ /* 0x000fe20000400000 */
[----:B--2---:R-:W-:-:S02]  /*86990*/  LEA.HI R51, RZ, R36, RZ, 0x3 ;  /* 0x00000024ff337211 */ /* 0x004fc400078f18ff */
[----:B0-----:R-:W-:-:S07]  /*869a0*/  LEA R52, R36, R0, 0x2 ;  /* 0x0000000024347211 */ /* 0x001fce00078e10ff */
[----:B-----5:R-:W-:Y:S05]  /*869b0*/  WARPSYNC.COLLECTIVE R32, `(.L_x_17255) ;  /* 0x0000000020087348 */ /* 0x020fea0003c00000 */
[----:B------:R-:W-:Y:S01]  /*869c0*/  NOP ;  /* 0x0000000000007918 */ /* 0x000fe20000000000 */
[----:B-----5:R-:W-:Y:S05]  /*869d0*/  ENDCOLLECTIVE ;  /* 0x000000000000791b */ /* 0x020fea0003800000 */
.L_x_17255:
[----:B------:R-:W-:Y:S01]  /*869e0*/  LOP3.LUT R51, R51, 0x3ffffff8, RZ, 0xc0, !PT ;  /* 0x3ffffff833337812 */ /* 0x000fe200078ec0ff */
[----:B------:R0:W-:Y:S03]  /*869f0*/  STS [R52], R3 ;  /* 0x0000000334007388 */ /* 0x0001e60000000800 */
[----:B------:R-:W-:Y:S01]  /*86a00*/  IADD3 R51, PT, PT, -R51, R36, RZ ;  /* 0x0000002433337210 */ /* 0x000fe20007ffe1ff */
[----:B------:R1:W-:Y:S01]  /*86a10*/  STS [R52+0x294], R6 ;  /* 0x0002940634007388 */ /* 0x0003e20000000800 */
[----:B0-----:R-:W-:Y:S01]  /*86a20*/  FMUL R3, R20, 1.8477590084075927734 ;  /* 0x3fec835e14037820 */ /* 0x001fe20000400000 */
[----:B-1----:R-:W-:Y:S02]  /*86a30*/  LOP3.LUT R6, R36, 0x3ffffff8, RZ, 0xc0, !PT ;  /* 0x3ffffff824067812 */ /* 0x002fe400078ec0ff */
[----:B------:R-:W-:Y:S03]  /*86a40*/  STL [R1+0x248], R0 ;  /* 0x0002480001007387 */ /* 0x000fe60000100800 */
[----:B------:R-:W-:Y:S01]  /*86a50*/  IMAD R51, R51, 0x21, R6 ;  /* 0x0000002133337824 */ /* 0x000fe200078e0206 */
[----:B------:R0:W-:Y:S04]  /*86a60*/  STS [R52+0x318], R3 ;  /* 0x0003180334007388 */ /* 0x0001e80000000800 */
[----:B------:R1:W5:Y:S04]  /*86a70*/  LDL.LU R55, [R1+0x44] ;  /* 0x0000440001377983 */ /* 0x0003680000300800 */
[----:B------:R1:W5:Y:S04]  /*86a80*/  LDL.LU R36, [R1+0x6c] ;  /* 0x00006c0001247983 */ /* 0x0003680000300800 */
[----:B------:R-:W-:Y:S04]  /*86a90*/  STS [R52+0x84], R17 ;  /* 0x0000841134007388 */ /* 0x000fe80000000800 */
[----:B------:R2:W-:Y:S01]  /*86aa0*/  STS [R52+0x18c], R10 ;  /* 0x00018c0a34007388 */ /* 0x0005e20000000800 */
[C-C-:B0-----:R-:W-:Y:S01]  /*86ab0*/  FADD R3, R40.reuse, -R37.reuse ;  /* 0x8000002528037221 */ /* 0x141fe20000000000 */
[----:B------:R-:W-:-:S02]  /*86ac0*/  FADD R6, R40, R37 ;  /* 0x0000002528067221 */ /* 0x000fc40000000000 */
[----:B------:R1:W5:Y:S04]  /*86ad0*/  LDL.LU R37, [R1+0x40] ;  /* 0x0000400001257983 */ /* 0x0003680000300800 */
[----:B------:R1:W5:Y:S01]  /*86ae0*/  LDL.LU R40, [R1+0x70] ;  /* 0x0000700001287983 */ /* 0x0003620000300800 */
[C-C-:B--2---:R-:W-:Y:S01]  /*86af0*/  FADD R10, R46.reuse, -R41.reuse ;  /* 0x800000292e0a7221 */ /* 0x144fe20000000000 */
[----:B------:R-:W-:Y:S02]  /*86b00*/  FADD R17, R46, R41 ;  /* 0x000000292e117221 */ /* 0x000fe40000000000 */
[----:B------:R1:W5:Y:S01]  /*86b10*/  LDL.LU R41, [R1+0x3c] ;  /* 0x00003c0001297983 */ /* 0x0003620000300800 */
[C-C-:B------:R-:W-:Y:S01]  /*86b20*/  FADD R22, R57.reuse, -R38.reuse ;  /* 0x8000002639167221 */ /* 0x140fe20000000000 */
[----:B------:R-:W-:-:S02]  /*86b30*/  FADD R27, R57, R38 ;  /* 0x00000026391b7221 */ /* 0x000fc40000000000 */
[----:B------:R1:W5:Y:S04]  /*86b40*/  LDL.LU R38, [R1+0x48] ;  /* 0x0000480001267983 */ /* 0x0003680000300800 */
[----:B------:R1:W5:Y:S01]  /*86b50*/  LDL.LU R57, [R1+0x38] ;  /* 0x0000380001397983 */ /* 0x0003620000300800 */
[----:B------:R-:W-:Y:S01]  /*86b60*/  FMUL R21, R21, 1.9615705013275146484 ;  /* 0x3ffb14be15157820 */ /* 0x000fe20000400000 */
[----:B------:R-:W-:Y:S01]  /*86b70*/  FMUL R14, R14, 1.4142135381698608398 ;  /* 0x3fb504f30e0e7820 */ /* 0x000fe20000400000 */
[----:B------:R-:W-:Y:S01]  /*86b80*/  FMUL R23, R23, 1.8477590084075927734 ;  /* 0x3fec835e17177820 */ /* 0x000fe20000400000 */
[--C-:B------:R-:W-:Y:S02]  /*86b90*/  FADD R20, R49, R47.reuse ;  /* 0x0000002f31147221 */ /* 0x100fe40000000000 */
[----:B------:R0:W-:Y:S04]  /*86ba0*/  STS [R52+0x39c], R21 ;  /* 0x00039c1534007388 */ /* 0x0001e80000000800 */
[----:B------:R2:W-:Y:S01]  /*86bb0*/  STS [R52+0x210], R14 ;  /* 0x0002100e34007388 */ /* 0x0005e20000000800 */
[----:B------:R-:W-:Y:S01]  /*86bc0*/  FADD R32, R27, R20 ;  /* 0x000000141b207221 */ /* 0x000fe20000000000 */
[C-C-:B0-----:R-:W-:Y:S01]  /*86bd0*/  FADD R21, R3.reuse, R10.reuse ;  /* 0x0000000a03157221 */ /* 0x141fe20000000000 */
[----:B------:R-:W-:Y:S01]  /*86be0*/  FADD R10, R3, -R10 ;  /* 0x8000000a030a7221 */ /* 0x000fe20000000000 */
[--C-:B------:R-:W-:Y:S01]  /*86bf0*/  FADD R3, R17, R6.reuse ;  /* 0x0000000611037221 */ /* 0x100fe20000000000 */
[----:B--2---:R-:W-:Y:S01]  /*86c00*/  FADD R14, -R49, R47 ;  /* 0x0000002f310e7221 */ /* 0x004fe20000000100 */
[----:B------:R0:W-:Y:S01]  /*86c10*/  STS [R52+0x108], R23 ;  /* 0x0001081734007388 */ /* 0x0001e20000000800 */
[----:B------:R-:W-:-:S02]  /*86c20*/  FADD R6, -R17, R6 ;  /* 0x0000000611067221 */ /* 0x000fc40000000100 */
[C---:B------:R-:W-:Y:S01]  /*86c30*/  FFMA R17, R10.reuse, 0.70710676908493041992, R14 ;  /* 0x3f3504f30a117823 */ /* 0x040fe2000000000e */
[----:B------:R-:W-:Y:S01]  /*86c40*/  FADD R20, R27, -R20 ;  /* 0x800000141b147221 */ /* 0x000fe20000000000 */
[----:B0-----:R-:W-:Y:S01]  /*86c50*/  FFMA R23, R10, -0.70710676908493041992, R14 ;  /* 0xbf3504f30a177823 */ /* 0x001fe2000000000e */
[C-C-:B------:R-:W-:Y:S01]  /*86c60*/  FFMA R10, R21.reuse, 0.70710676908493041992, R22.reuse ;  /* 0x3f3504f3150a7823 */ /* 0x140fe20000000016 */
[----:B------:R-:W-:Y:S01]  /*86c70*/  FFMA R14, R21, -0.70710676908493041992, R22 ;  /* 0xbf3504f3150e7823 */ /* 0x000fe20000000016 */
[C-C-:B------:R-:W-:Y:S01]  /*86c80*/  FADD R21, R32.reuse, -R3.reuse ;  /* 0x8000000320157221 */ /* 0x140fe20000000000 */
[----:B------:R-:W-:Y:S01]  /*86c90*/  FADD R32, R32, R3 ;  /* 0x0000000320207221 */ /* 0x000fe20000000000 */
[----:B------:R-:W-:Y:S01]  /*86ca0*/  FFMA R3, R17, -0.19891236722469329834, R10 ;  /* 0xbe4bafaf11037823 */ /* 0x000fe2000000000a */
[----:B------:R-:W-:Y:S01]  /*86cb0*/  FFMA R17, R10, 0.19891236722469329834, R17 ;  /* 0x3e4bafaf0a117823 */ /* 0x000fe20000000011 */
[----:B------:R-:W-:Y:S01]  /*86cc0*/  FFMA R10, R6, -0.41421356797218322754, R20 ;  /* 0xbed413cd060a7823 */ /* 0x000fe20000000014 */
[----:B------:R-:W-:Y:S01]  /*86cd0*/  FFMA R20, R20, 0.41421356797218322754, R6 ;  /* 0x3ed413cd14147823 */ /* 0x000fe20000000006 */
[----:B------:R-:W-:Y:S01]  /*86ce0*/  FMUL R6, R32, 1.4142135381698608398 ;  /* 0x3fb504f320067820 */ /* 0x000fe20000400000 */
[----:B------:R-:W-:-:S02]  /*86cf0*/  LEA R51, R51, R0, 0x2 ;  /* 0x0000000033337211 */ /* 0x000fc400078e10ff */
[----:B------:R-:W-:Y:S01]  /*86d00*/  MOV R32, 0xffffffff ;  /* 0xffffffff00207802 */ /* 0x000fe20000000f00 */
[----:B------:R-:W-:Y:S01]  /*86d10*/  FMUL R3, R3, 1.9615705013275146484 ;  /* 0x3ffb14be03037820 */ /* 0x000fe20000400000 */
[----:B------:R-:W-:Y:S01]  /*86d20*/  FMUL R10, R10, 1.8477590084075927734 ;  /* 0x3fec835e0a0a7820 */ /* 0x000fe20000400000 */
[----:B-1----:R-:W-:-:S07]  /*86d30*/  FFMA R22, R23, 0.66817861795425415039, R14 ;  /* 0x3f2b0dc117167823 */ /* 0x002fce000000000e */
[----:B-----5:R-:W-:Y:S05]  /*86d40*/  WARPSYNC.COLLECTIVE R32, `(.L_x_17256) ;  /* 0x0000000020087348 */ /* 0x020fea0003c00000 */
[----:B------:R-:W-:Y:S01]  /*86d50*/  NOP ;  /* 0x0000000000007918 */ /* 0x000fe20000000000 */
[----:B-----5:R-:W-:Y:S05]  /*86d60*/  ENDCOLLECTIVE ;  /* 0x000000000000791b */ /* 0x020fea0003800000 */
.L_x_17256:
        /* <DEDUP_REMOVED lines=11> */
.L_x_17257:
[----:B------:R0:W-:Y:S01]  /*86e20*/  STS [R52+0x84], R3 ;  /* 0x0000840334007388 */ /* 0x0001e20000000800 */
[----:B------:R-:W-:-:S03]  /*86e30*/  FFMA R14, R14, -0.66817861795425415039, R23 ;  /* 0xbf2b0dc10e0e7823 */ /* 0x000fc60000000017 */
[----:B------:R1:W-:Y:S01]  /*86e40*/  STS [R52+0x108], R10 ;  /* 0x0001080a34007388 */ /* 0x0003e20000000800 */
[----:B------:R-:W-:-:S03]  /*86e50*/  FMUL R17, R17, 1.9615705013275146484 ;  /* 0x3ffb14be11117820 */ /* 0x000fc60000400000 */
[----:B------:R2:W-:Y:S01]  /*86e60*/  STS [R52], R6 ;  /* 0x0000000634007388 */ /* 0x0005e20000000800 */
[----:B0-----:R-:W-:Y:S01]  /*86e70*/  FMUL R3, R22, 1.6629391908645629883 ;  /* 0x3fd4db3116037820 */ /* 0x001fe20000400000 */
[----:B-1----:R-:W-:-:S04]  /*86e80*/  FMUL R10, R20, 1.8477590084075927734 ;  /* 0x3fec835e140a7820 */ /* 0x002fc80000400000 */
[----:B------:R0:W-:Y:S01]  /*86e90*/  STS [R52+0x18c], R3 ;  /* 0x00018c0334007388 */ /* 0x0001e20000000800 */
[----:B--2---:R-:W-:-:S03]  /*86ea0*/  FMUL R6, R21, 1.4142135381698608398 ;  /* 0x3fb504f315067820 */ /* 0x004fc60000400000 */
[----:B------:R-:W-:Y:S01]  /*86eb0*/  STS [R52+0x318], R10 ;  /* 0x0003180a34007388 */ /* 0x000fe20000000800 */
[----:B------:R-:W-:-:S03]  /*86ec0*/  FMUL R14, R14, -1.6629391908645629883 ;  /* 0xbfd4db310e0e7820 */ /* 0x000fc60000400000 */
[----:B------:R1:W-:Y:S01]  /*86ed0*/  STS [R52+0x210], R6 ;  /* 0x0002100634007388 */ /* 0x0003e20000000800 */
[----:B0-----:R-:W-:-:S03]  /*86ee0*/  FADD R3, R36, -R55 ;  /* 0x8000003724037221 */ /* 0x001fc60000000000 */
[----:B------:R0:W-:Y:S01]  /*86ef0*/  STS [R52+0x39c], R17 ;  /* 0x00039c1134007388 */ /* 0x0001e20000000800 */
[----:B-1----:R-:W-:-:S03]  /*86f00*/  FADD R6, R36, R55 ;  /* 0x0000003724067221 */ /* 0x002fc60000000000 */
[----:B------:R0:W-:Y:S04]  /*86f10*/  STS [R52+0x294], R14 ;  /* 0x0002940e34007388 */ /* 0x0001e80000000800 */
[----:B0-----:R-:W-:Y:S05]  /*86f20*/  WARPSYNC.COLLECTIVE R32, `(.L_x_17258) ;  /* 0x0000000020087348 */ /* 0x001fea0003c00000 */
[----:B------:R-:W-:Y:S01]  /*86f30*/  NOP ;  /* 0x0000000000007918 */ /* 0x000fe20000000000 */
[----:B0-----:R-:W-:Y:S05]  /*86f40*/  ENDCOLLECTIVE ;  /* 0x000000000000791b */ /* 0x001fea0003800000 */
.L_x_17258:
[----:B------:R0:W1:Y:S04]  /*86f50*/  LDS R0, [R51+0x4] ;  /* 0x0000040033007984 */ /* 0x0000680000000800 */
[----:B------:R0:W2:Y:S01]  /*86f60*/  LDS R27, [R51+0x1c] ;  /* 0x00001c00331b7984 */ /* 0x0000a20000000800 */
[C-C-:B------:R-:W-:Y:S01]  /*86f70*/  FADD R10, R40.reuse, -R37.reuse ;  /* 0x80000025280a7221 */ /* 0x140fe20000000000 */
[----:B------:R-:W-:Y:S02]  /*86f80*/  FADD R17, R40, R37 ;  /* 0x0000002528117221 */ /* 0x000fe40000000000 */
[----:B------:R0:W3:Y:S01]  /*86f90*/  LDS R37, [R51+0x8] ;  /* 0x0000080033257984 */ /* 0x0000e20000000800 */
[C-C-:B------:R-:W-:Y:S01]  /*86fa0*/  FADD R20, R3.reuse, R10.reuse ;  /* 0x0000000a03147221 */ /* 0x140fe20000000000 */
[----:B------:R-:W-:Y:S01]  /*86fb0*/  FADD R10, R3, -R10 ;  /* 0x8000000a030a7221 */ /* 0x000fe20000000000 */
[C-C-:B------:R-:W-:Y:S01]  /*86fc0*/  FADD R3, R17.reuse, R6.reuse ;  /* 0x0000000611037221 */ /* 0x140fe20000000000 */
[----:B------:R-:W-:Y:S01]  /*86fd0*/  FADD R6, -R17, R6 ;  /* 0x0000000611067221 */ /* 0x000fe20000000100 */
[C-C-:B------:R-:W-:Y:S01]  /*86fe0*/  FADD R14, -R38.reuse, R41.reuse ;  /* 0x00000029260e7221 */ /* 0x140fe20000000100 */
[----:B------:R-:W-:-:S02]  /*86ff0*/  FADD R21, R38, R41 ;  /* 0x0000002926157221 */ /* 0x000fc40000000000 */
[----:B------:R0:W4:Y:S01]  /*87000*/  LDS R38, [R51] ;  /* 0x0000000033267984 */ /* 0x0001220000000800 */
[C-C-:B------:R-:W-:Y:S01]  /*87010*/  FADD R17, R57.reuse, -R56.reuse ;  /* 0x8000003839117221 */ /* 0x140fe20000000000 */
[----:B------:R-:W-:Y:S01]  /*87020*/  FADD R22, R57, R56 ;  /* 0x0000003839167221 */ /* 0x000fe20000000000 */
        /* <DEDUP_REMOVED lines=9> */
[----:B------:R-:W-:Y:S01]  /*870c0*/  FFMA R35, R36, 0.66817861795425415039, R14 ;  /* 0x3f2b0dc124237823 */ /* 0x000fe2000000000e */
[----:B------:R-:W-:Y:S02]  /*870d0*/  FFMA R21, R10, -0.19891236722469329834, R20 ;  /* 0xbe4bafaf0a157823 */ /* 0x000fe40000000014 */
[----:B------:R-:W-:Y:S01]  /*870e0*/  FMUL R17, R17, 1.8477590084075927734 ;  /* 0x3fec835e11117820 */ /* 0x000fe20000400000 */
[----:B------:R-:W-:Y:S01]  /*870f0*/  FFMA R36, R14, -0.66817861795425415039, R36 ;  /* 0xbf2b0dc10e247823 */ /* 0x000fe20000000024 */
[----:B------:R-:W-:Y:S01]  /*87100*/  FFMA R20, R20, 0.19891236722469329834, R10 ;  /* 0x3e4bafaf14147823 */ /* 0x000fe2000000000a */
[----:B------:R-:W-:Y:S01]  /*87110*/  FFMA R22, R22, 0.41421356797218322754, R6 ;  /* 0x3ed413cd16167823 */ /* 0x000fe20000000006 */
[----:B------:R-:W-:Y:S01]  /*87120*/  FMUL R23, R3, 1.4142135381698608398 ;  /* 0x3fb504f303177820 */ /* 0x000fe20000400000 */
[----:B------:R0:W0:Y:S01]  /*87130*/  LDS R10, [R51+0xc] ;  /* 0x00000c00330a7984 */ /* 0x0000220000000800 */
[----:B------:R-:W-:-:S03]  /*87140*/  FMUL R21, R21, 1.9615705013275146484 ;  /* 0x3ffb14be15157820 */ /* 0x000fc60000400000 */
[----:B------:R0:W0:Y:S04]  /*87150*/  LDS R14, [R51+0x10] ;  /* 0x00001000330e7984 */ /* 0x0000280000000800 */
[----:B------:R0:W0:Y:S04]  /*87160*/  LDS R6, [R51+0x14] ;  /* 0x0000140033067984 */ /* 0x0000280000000800 */
[----:B-123--:R0:W0:Y:S02]  /*87170*/  LDS R3, [R51+0x18] ;  /* 0x0000180033037984 */ /* 0x00e0240000000800 */
[----:B0---4-:R-:W-:Y:S05]  /*87180*/  WARPSYNC.COLLECTIVE R32, `(.L_x_17259) ;  /* 0x0000000020087348 */ /* 0x011fea0003c00000 */
[----:B------:R-:W-:Y:S01]  /*87190*/  NOP ;  /* 0x0000000000007918 */ /* 0x000fe20000000000 */
[----:B0---4-:R-:W-:Y:S05]  /*871a0*/  ENDCOLLECTIVE ;  /* 0x000000000000791b */ /* 0x011fea0003800000 */
.L_x_17259:
[----:B------:R0:W-:Y:S04]  /*871b0*/  STS [R52+0x108], R17 ;  /* 0x0001081134007388 */ /* 0x0001e80000000800 */
[----:B------:R1:W-:Y:S01]  /*871c0*/  STS [R52], R23 ;  /* 0x0000001734007388 */ /* 0x0003e20000000800 */
[----:B0-----:R-:W-:-:S03]  /*871d0*/  FMUL R17, R20, 1.9615705013275146484 ;  /* 0x3ffb14be14117820 */ /* 0x001fc60000400000 */
[----:B------:R0:W-:Y:S01]  /*871e0*/  STS [R52+0x84], R21 ;  /* 0x0000841534007388 */ /* 0x0001e20000000800 */
[C-C-:B------:R-:W-:Y:S01]  /*871f0*/  FADD R20, R39.reuse, -R9.reuse ;  /* 0x8000000927147221 */ /* 0x140fe20000000000 */
[----:B-1----:R-:W-:Y:S02]  /*87200*/  FMUL R23, R36, -1.6629391908645629883 ;  /* 0xbfd4db3124177820 */ /* 0x002fe40000400000 */
[----:B------:R1:W-:Y:S01]  /*87210*/  STS [R52+0x39c], R17 ;  /* 0x00039c1134007388 */ /* 0x0003e20000000800 */
[----:B0-----:R-:W-:Y:S01]  /*87220*/  FMUL R21, R22, 1.8477590084075927734 ;  /* 0x3fec835e16157820 */ /* 0x001fe20000400000 */
[----:B------:R-:W-:Y:S01]  /*87230*/  FADD R22, R39, R9 ;  /* 0x0000000927167221 */ /* 0x000fe20000000000 */
[C-C-:B-1----:R-:W-:Y:S01]  /*87240*/  FADD R17, R60.reuse, -R11.reuse ;  /* 0x8000000b3c117221 */ /* 0x142fe20000000000 */
[----:B------:R-:W-:Y:S01]  /*87250*/  FADD R11, R60, R11 ;  /* 0x0000000b3c0b7221 */ /* 0x000fe20000000000 */
[----:B------:R0:W-:Y:S01]  /*87260*/  STS [R52+0x294], R23 ;  /* 0x0002941734007388 */ /* 0x0001e20000000800 */
[C-C-:B------:R-:W-:Y:S01]  /*87270*/  FADD R9, -R59.reuse, R58.reuse ;  /* 0x0000003a3b097221 */ /* 0x140fe20000000100 */
[----:B------:R-:W-:-:S02]  /*87280*/  FADD R58, R59, R58 ;  /* 0x0000003a3b3a7221 */ /* 0x000fc40000000000 */
[----:B------:R1:W-:Y:S01]  /*87290*/  STS [R52+0x318], R21 ;  /* 0x0003181534007388 */ /* 0x0003e20000000800 */
[----:B------:R-:W-:Y:S01]  /*872a0*/  FMUL R35, R35, 1.6629391908645629883 ;  /* 0x3fd4db3123237820 */ /* 0x000fe20000400000 */
[----:B------:R-:W-:Y:S01]  /*872b0*/  FMUL R34, R34, 1.4142135381698608398 ;  /* 0x3fb504f322227820 */ /* 0x000fe20000400000 */
[----:B------:R-:W2:Y:S01]  /*872c0*/  LDC R59, c[0x0][0x398] ;  /* 0x0000e600ff3b7b82 */ /* 0x000ea20000000800 */
[C-C-:B0-----:R-:W-:Y:S01]  /*872d0*/  FADD R23, R17.reuse, R20.reuse ;  /* 0x0000001411177221 */ /* 0x141fe20000000000 */
[----:B------:R-:W-:Y:S01]  /*872e0*/  FADD R20, R17, -R20 ;  /* 0x8000001411147221 */ /* 0x000fe20000000000 */
[C-C-:B------:R-:W-:Y:S01]  /*872f0*/  FADD R17, -R22.reuse, R11.reuse ;  /* 0x0000000b16117221 */ /* 0x140fe20000000100 */
[----:B-1----:R-:W-:Y:S01]  /*87300*/  FADD R21, R22, R11 ;  /* 0x0000000b16157221 */ /* 0x002fe20000000000 */
[C-C-:B------:R-:W-:Y:S01]  /*87310*/  FADD R22, R2.reuse, R8.reuse ;  /* 0x0000000802167221 */ /* 0x140fe20000000000 */
[----:B------:R-:W-:Y:S01]  /*87320*/  FADD R11, R2, -R8 ;  /* 0x80000008020b7221 */ /* 0x000fe20000000000 */
[C-C-:B------:R-:W-:Y:S01]  /*87330*/  FFMA R8, R20.reuse, -0.70710676908493041992, R9.reuse ;  /* 0xbf3504f314087823 */ /* 0x140fe20000000009 */
[----:B------:R-:W-:Y:S01]  /*87340*/  FFMA R9, R20, 0.70710676908493041992, R9 ;  /* 0x3f3504f314097823 */ /* 0x000fe20000000009 */
[C-C-:B------:R-:W-:Y:S01]  /*87350*/  FADD R32, R22.reuse, R58.reuse ;  /* 0x0000003a16207221 */ /* 0x140fe20000000000 */
[C-C-:B------:R-:W-:Y:S01]  /*87360*/  FFMA R20, R23.reuse, -0.70710676908493041992, R11.reuse ;  /* 0xbf3504f317147823 */ /* 0x140fe2000000000b */
[----:B------:R-:W-:Y:S01]  /*87370*/  FADD R58, R22, -R58 ;  /* 0x8000003a163a7221 */ /* 0x000fe20000000000 */
[----:B------:R-:W-:Y:S01]  /*87380*/  FFMA R11, R23, 0.70710676908493041992, R11 ;  /* 0x3f3504f3170b7823 */ /* 0x000fe2000000000b */
[C-C-:B------:R-:W-:Y:S01]  /*87390*/  FADD R22, R32.reuse, -R21.reuse ;  /* 0x8000001520167221 */ /* 0x140fe20000000000 */
[----:B------:R-:W-:Y:S01]  /*873a0*/  FADD R32, R32, R21 ;  /* 0x0000001520207221 */ /* 0x000fe20000000000 */
[----:B------:R-:W-:Y:S01]  /*873b0*/  FFMA R23, R8, 0.66817861795425415039, R20 ;  /* 0x3f2b0dc108177823 */ /* 0x000fe20000000014 */
[----:B------:R-:W-:Y:S01]  /*873c0*/  FFMA R20, R20, -0.66817861795425415039, R8 ;  /* 0xbf2b0dc114147823 */ /* 0x000fe20000000008 */
[----:B------:R-:W-:Y:S01]  /*873d0*/  FFMA R8, R9, -0.19891236722469329834, R11 ;  /* 0xbe4bafaf09087823 */ /* 0x000fe2000000000b */
[----:B------:R-:W-:Y:S01]  /*873e0*/  FFMA R21, R11, 0.19891236722469329834, R9 ;  /* 0x3e4bafaf0b157823 */ /* 0x000fe20000000009 */
[----:B------:R-:W-:Y:S01]  /*873f0*/  FMUL R9, R32, 1.4142135381698608398 ;  /* 0x3fb504f320097820 */ /* 0x000fe20000400000 */
[----:B------:R-:W-:Y:S01]  /*87400*/  MOV R32, 0xffffffff ;  /* 0xffffffff00207802 */ /* 0x000fe20000000f00 */
[----:B------:R0:W-:Y:S04]  /*87410*/  STS [R52+0x18c], R35 ;  /* 0x00018c2334007388 */ /* 0x0001e80000000800 */
[----:B------:R0:W-:Y:S02]  /*87420*/  STS [R52+0x210], R34 ;  /* 0x0002102234007388 */ /* 0x0001e40000000800 */
[----:B0-2---:R-:W-:Y:S05]  /*87430*/  WARPSYNC.COLLECTIVE R32, `(.L_x_17260) ;  /* 0x0000000020087348 */ /* 0x005fea0003c00000 */
[----:B------:R-:W-:Y:S01]  /*87440*/  NOP ;  /* 0x0000000000007918 */ /* 0x000fe20000000000 */
[----:B0-2---:R-:W-:Y:S05]  /*87450*/  ENDCOLLECTIVE ;  /* 0x000000000000791b */ /* 0x005fea0003800000 */
.L_x_17260:
[----:B------:R-:W0:Y:S04]  /*87460*/  LDS R2, [R51] ;  /* 0x0000000033027984 */ /* 0x000e280000000800 */
[----:B------:R-:W-:Y:S04]  /*87470*/  STL [R1+0x18], R0 ;  /* 0x0000180001007387 */ /* 0x000fe80000100800 */
[----:B------:R-:W1:Y:S04]  /*87480*/  LDS R32, [R51+0x8] ;  /* 0x0000080033207984 */ /* 0x000e680000000800 */
[----:B------:R-:W-:Y:S01]  /*87490*/  LDS R34, [R51+0x10] ;  /* 0x0000100033227984 */ /* 0x000fe20000000800 */
[----:B------:R-:W-:Y:S01]  /*874a0*/  FFMA R11, R17, -0.41421356797218322754, R58 ;  /* 0xbed413cd110b7823 */ /* 0x000fe2000000003a */
[----:B------:R-:W-:-:S02]  /*874b0*/  FMUL R8, R8, 1.9615705013275146484 ;  /* 0x3ffb14be08087820 */ /* 0x000fc40000400000 */
[----:B------:R-:W-:Y:S04]  /*874c0*/  LDS R0, [R51+0x4] ;  /* 0x0000040033007984 */ /* 0x000fe80000000800 */
[----:B------:R-:W-:Y:S04]  /*874d0*/  LDS R35, [R51+0x1c] ;  /* 0x00001c0033237984 */ /* 0x000fe80000000800 */
[----:B0-----:R-:W-:Y:S04]  /*874e0*/  STL [R1+0x28], R2 ;  /* 0x0000280201007387 */ /* 0x001fe80000100800 */
[----:B------:R-:W0:Y:S04]  /*874f0*/  LDS R2, [R51+0xc] ;  /* 0x00000c0033027984 */ /* 0x000e280000000800 */
[----:B-1----:R-:W-:Y:S04]  /*87500*/  STL [R1+0x24], R32 ;  /* 0x0000242001007387 */ /* 0x002fe80000100800 */
[----:B------:R-:W1:Y:S04]  /*87510*/  LDS R32, [R51+0x14] ;  /* 0x0000140033207984 */ /* 0x000e680000000800 */
[----:B0-----:R-:W-:Y:S04]  /*87520*/  STL [R1+0x20], R2 ;  /* 0x0000200201007387 */ /* 0x001fe80000100800 */
[----:B------:R-:W-:Y:S04]  /*87530*/  STL [R1+0x1c], R34 ;  /* 0x00001c2201007387 */ /* 0x000fe80000100800 */
[----:B------:R0:W5:Y:S04]  /*87540*/  LDL.LU R60, [R1+0xac] ;  /* 0x0000ac00013c7983 */ /* 0x0001680000300800 */
[----:B------:R-:W2:Y:S04]  /*87550*/  LDS R2, [R51+0x18] ;  /* 0x0000180033027984 */ /* 0x000ea80000000800 */
[----:B-1----:R1:W-:Y:S01]  /*87560*/  STL [R1+0x4], R32 ;  /* 0x0000042001007387 */ /* 0x0023e20000100800 */
[----:B------:R-:W-:Y:S01]  /*87570*/  FMUL R11, R11, 1.8477590084075927734 ;  /* 0x3fec835e0b0b7820 */ /* 0x000fe20000400000 */
[----:B------:R-:W-:Y:S01]  /*87580*/  FFMA R17, R58, 0.41421356797218322754, R17 ;  /* 0x3ed413cd3a117823 */ /* 0x000fe20000000011 */
[----:B01----:R-:W-:-:S07]  /*87590*/  MOV R32, 0xffffffff ;  /* 0xffffffff00207802 */ /* 0x003fce0000000f00 */
[----:B--2--5:R-:W-:Y:S05]  /*875a0*/  WARPSYNC.COLLECTIVE R32, `(.L_x_17261) ;  /* 0x0000000020087348 */ /* 0x024fea0003c00000 */
[----:B------:R-:W-:Y:S01]  /*875b0*/  NOP ;  /* 0x0000000000007918 */ /* 0x000fe20000000000 */
[----:B--2--5:R-:W-:Y:S05]  /*875c0*/  ENDCOLLECTIVE ;  /* 0x000000000000791b */ /* 0x024fea0003800000 */
.L_x_17261:
[----:B------:R0:W-:Y:S04]  /*875d0*/  STS [R52], R9 ;  /* 0x0000000934007388 */ /* 0x0001e80000000800 */
[----:B------:R1:W-:Y:S01]  /*875e0*/  STS [R52+0x84], R8 ;  /* 0x0000840834007388 */ /* 0x0003e20000000800 */
[----:B0-----:R-:W-:-:S03]  /*875f0*/  FMUL R9, R22, 1.4142135381698608398 ;  /* 0x3fb504f316097820 */ /* 0x001fc60000400000 */
[----:B------:R0:W-:Y:S01]  /*87600*/  STS [R52+0x108], R11 ;  /* 0x0001080b34007388 */ /* 0x0001e20000000800 */
[----:B-1----:R-:W-:-:S03]  /*87610*/  FMUL R8, R23, 1.6629391908645629883 ;  /* 0x3fd4db3117087820 */ /* 0x002fc60000400000 */
[----:B------:R1:W-:Y:S01]  /*87620*/  STS [R52+0x210], R9 ;  /* 0x0002100934007388 */ /* 0x0003e20000000800 */
[----:B------:R-:W-:-:S03]  /*87630*/  FMUL R17, R17, 1.8477590084075927734 ;  /* 0x3fec835e11117820 */ /* 0x000fc60000400000 */
[----:B------:R2:W-:Y:S01]  /*87640*/  STS [R52+0x18c], R8 ;  /* 0x00018c0834007388 */ /* 0x0005e20000000800 */
[----:B0-----:R-:W-:Y:S01]  /*87650*/  FMUL R11, R20, -1.6629391908645629883 ;  /* 0xbfd4db31140b7820 */ /* 0x001fe20000400000 */
[----:B-1----:R-:W-:-:S04]  /*87660*/  FADD R9, R5, -R31 ;  /* 0x8000001f05097221 */ /* 0x002fc80000000000 */
[----:B------:R0:W-:Y:S01]  /*87670*/  STS [R52+0x294], R11 ;  /* 0x0002940b34007388 */ /* 0x0001e20000000800 */
[C-C-:B--2---:R-:W-:Y:S01]  /*87680*/  FADD R8, R33.reuse, -R42.reuse ;  /* 0x8000002a21087221 */ /* 0x144fe20000000000 */
[----:B------:R-:W-:Y:S01]  /*87690*/  FADD R33, R33, R42 ;  /* 0x0000002a21217221 */ /* 0x000fe20000000000 */
[----:B------:R-:W-:Y:S01]  /*876a0*/  FADD R31, R5, R31 ;  /* 0x0000001f051f7221 */ /* 0x000fe20000000000 */
[----:B------:R1:W-:Y:S01]  /*876b0*/  STS [R52+0x318], R17 ;  /* 0x0003181134007388 */ /* 0x0003e20000000800 */
[C-C-:B------:R-:W-:Y:S01]  /*876c0*/  FADD R5, -R13.reuse, R30.reuse ;  /* 0x0000001e0d057221 */ /* 0x140fe20000000100 */
[C-C-:B0-----:R-:W-:Y:S01]  /*876d0*/  FADD R11, R8.reuse, R9.reuse ;  /* 0x00000009080b7221 */ /* 0x141fe20000000000 */
[----:B------:R-:W-:Y:S01]  /*876e0*/  FADD R9, R8, -R9 ;  /* 0x8000000908097221 */ /* 0x000fe20000000000 */
[----:B------:R-:W-:Y:S01]  /*876f0*/  FADD R13, R13, R30 ;  /* 0x0000001e0d0d7221 */ /* 0x000fe20000000000 */
        /* <DEDUP_REMOVED lines=9> */
[----:B------:R-:W-:Y:S01]  /*87790*/  FADD R13, R24, -R13 ;  /* 0x8000000d180d7221 */ /* 0x000fe20000000000 */
[----:B------:R-:W-:Y:S01]  /*877a0*/  FMUL R21, R21, 1.9615705013275146484 ;  /* 0x3ffb14be15157820 */ /* 0x000fe20000400000 */
[----:B------:R-:W-:Y:S01]  /*877b0*/  FFMA R5, R33, 0.66817861795425415039, R20 ;  /* 0x3f2b0dc121057823 */ /* 0x000fe20000000014 */
[--C-:B------:R-:W-:Y:S01]  /*877c0*/  FADD R23, R11, R8.reuse ;  /* 0x000000080b177221 */ /* 0x100fe20000000000 */
[----:B------:R-:W-:Y:S01]  /*877d0*/  FFMA R40, R31, -0.41421356797218322754, R13 ;  /* 0xbed413cd1f287823 */ /* 0x000fe2000000000d */
[----:B------:R-:W-:Y:S01]  /*877e0*/  FFMA R42, R13, 0.41421356797218322754, R31 ;  /* 0x3ed413cd0d2a7823 */ /* 0x000fe2000000001f */
[----:B------:R-:W-:Y:S01]  /*877f0*/  FADD R34, R11, -R8 ;  /* 0x800000080b227221 */ /* 0x000fe20000000000 */
[----:B------:R-:W-:Y:S01]  /*87800*/  FMUL R23, R23, 1.4142135381698608398 ;  /* 0x3fb504f317177820 */ /* 0x000fe20000400000 */
[----:B------:R-:W-:Y:S01]  /*87810*/  IMAD.WIDE R30, R15, 0x4, R28 ;  /* 0x000000040f1e7825 */ /* 0x000fe200078e021c */
[----:B------:R0:W-:Y:S03]  /*87820*/  STS [R52+0x39c], R21 ;  /* 0x00039c1534007388 */ /* 0x0001e60000000800 */
[----:B------:R-:W-:Y:S01]  /*87830*/  FFMA R11, R39, -0.19891236722469329834, R9 ;  /* 0xbe4bafaf270b7823 */ /* 0x000fe20000000009 */
[----:B------:R-:W-:Y:S01]  /*87840*/  FFMA R39, R9, 0.19891236722469329834, R39 ;  /* 0x3e4bafaf09277823 */ /* 0x000fe20000000027 */
[----:B------:R-:W-:Y:S01]  /*87850*/  FMUL R8, R5, 1.6629391908645629883 ;  /* 0x3fd4db3105087820 */ /* 0x000fe20000400000 */
[----:B------:R0:W-:Y:S06]  /*87860*/  STL [R1], R2 ;  /* 0x0000000201007387 */ /* 0x0001ec0000100800 */
[----:B0-----:R-:W-:Y:S05]  /*87870*/  WARPSYNC.COLLECTIVE R32, `(.L_x_17262) ;  /* 0x0000000020087348 */ /* 0x001fea0003c00000 */
[----:B------:R-:W-:Y:S01]  /*87880*/  NOP ;  /* 0x0000000000007918 */ /* 0x000fe20000000000 */
[----:B0-----:R-:W-:Y:S05]  /*87890*/  ENDCOLLECTIVE ;  /* 0x000000000000791b */ /* 0x001fea0003800000 */
.L_x_17262:
        /* <DEDUP_REMOVED lines=11> */
.L_x_17263:
[----:B------:R0:W-:Y:S04]  /*87950*/  STS [R52], R23 ;  /* 0x0000001734007388 */ /* 0x0001e80000000800 */
[----:B------:R1:W5:Y:S01]  /*87960*/  LDG.E.CONSTANT R55, desc[UR8][R30.64] ;  /* 0x000000081e377981 */ /* 0x000362000c1e9900 */
[----:B0-----:R-:W-:-:S04]  /*87970*/  IMAD.WIDE R22, R60, 0x4, R30 ;  /* 0x000000043c167825 */ /* 0x001fc800078e021e */
[----:B-1----:R-:W-:-:S04]  /*87980*/  IMAD.WIDE R30, R59, 0x4, R30 ;  /* 0x000000043b1e7825 */ /* 0x002fc800078e021e */
[----:B------:R-:W-:Y:S01]  /*87990*/  FMUL R11, R11, 1.9615705013275146484 ;  /* 0x3ffb14be0b0b7820 */ /* 0x000fe20000400000 */
[----:B------:R0:W-:Y:S04]  /*879a0*/  STS [R52+0x18c], R8 ;  /* 0x00018c0834007388 */ /* 0x0001e80000000800 */
[----:B------:R-:W5:Y:S04]  /*879b0*/  LDG.E.CONSTANT R56, desc[UR8][R30.64] ;  /* 0x000000081e387981 */ /* 0x000f68000c1e9900 */
[----:B------:R1:W-:Y:S01]  /*879c0*/  STS [R52+0x84], R11 ;  /* 0x0000840b34007388 */ /* 0x0003e20000000800 */
[----:B0-----:R-:W-:Y:S01]  /*879d0*/  FADD R8, R7, -R16 ;  /* 0x8000001007087221 */ /* 0x001fe20000000000 */
[----:B------:R-:W-:-:S04]  /*879e0*/  IMAD.WIDE R28, R18, 0x4, R28 ;  /* 0x00000004121c7825 */ /* 0x000fc800078e021c */
[----:B------:R-:W-:Y:S01]  /*879f0*/  FFMA R33, R20, -0.66817861795425415039, R33 ;  /* 0xbf2b0dc114217823 */ /* 0x000fe20000000021 */
[----:B------:R-:W-:Y:S01]  /*87a00*/  FMUL R39, R39, 1.9615705013275146484 ;  /* 0x3ffb14be27277820 */ /* 0x000fe20000400000 */
[----:B------:R-:W-:Y:S01]  /*87a10*/  FMUL R34, R34, 1.4142135381698608398 ;  /* 0x3fb504f322227820 */ /* 0x000fe20000400000 */
[----:B------:R-:W-:Y:S01]  /*87a20*/  FMUL R40, R40, 1.8477590084075927734 ;  /* 0x3fec835e28287820 */ /* 0x000fe20000400000 */
[----:B------:R-:W-:Y:S01]  /*87a30*/  FMUL R42, R42, 1.8477590084075927734 ;  /* 0x3fec835e2a2a7820 */ /* 0x000fe20000400000 */
[----:B------:R0:W5:Y:S01]  /*87a40*/  LDG.E.CONSTANT R41, desc[UR8][R22.64] ;  /* 0x0000000816297981 */ /* 0x000162000c1e9900 */
[C-C-:B-1----:R-:W-:Y:S01]  /*87a50*/  FADD R11, R4.reuse, -R19.reuse ;  /* 0x80000013040b7221 */ /* 0x142fe20000000000 */
[----:B------:R-:W-:Y:S01]  /*87a60*/  FADD R19, R4, R19 ;  /* 0x0000001304137221 */ /* 0x000fe20000000000 */
[----:B------:R-:W-:Y:S02]  /*87a70*/  FADD R4, -R12, R25 ;  /* 0x000000190c047221 */ /* 0x000fe40000000100 */
[C-C-:B------:R-:W-:Y:S01]  /*87a80*/  FADD R15, R8.reuse, R11.reuse ;  /* 0x0000000b080f7221 */ /* 0x140fe20000000000 */
[----:B------:R-:W-:Y:S01]  /*87a90*/  FADD R8, R8, -R11 ;  /* 0x8000000b08087221 */ /* 0x000fe20000000000 */
[----:B------:R-:W-:Y:S01]  /*87aa0*/  FADD R11, R53, -R26 ;  /* 0x8000001a350b7221 */ /* 0x000fe20000000000 */
[----:B------:R-:W-:Y:S01]  /*87ab0*/  FADD R7, R7, R16 ;  /* 0x0000001007077221 */ /* 0x000fe20000000000 */
[----:B------:R-:W-:Y:S01]  /*87ac0*/  FADD R12, R12, R25 ;  /* 0x000000190c0c7221 */ /* 0x000fe20000000000 */
[----:B------:R-:W-:Y:S01]  /*87ad0*/  FADD R26, R53, R26 ;  /* 0x0000001a351a7221 */ /* 0x000fe20000000000 */
[C-C-:B------:R-:W-:Y:S01]  /*87ae0*/  FFMA R18, R8.reuse, -0.70710676908493041992, R4.reuse ;  /* 0xbf3504f308127823 */ /* 0x140fe20000000004 */
[----:B------:R-:W-:Y:S01]  /*87af0*/  FFMA R4, R8, 0.70710676908493041992, R4 ;  /* 0x3f3504f308047823 */ /* 0x000fe20000000004 */
[C-C-:B------:R-:W-:Y:S01]  /*87b00*/  FFMA R8, R15.reuse, -0.70710676908493041992, R11.reuse ;  /* 0xbf3504f30f087823 */ /* 0x140fe2000000000b */
[----:B------:R-:W-:Y:S01]  /*87b10*/  FFMA R11, R15, 0.70710676908493041992, R11 ;  /* 0x3f3504f30f0b7823 */ /* 0x000fe2000000000b */
[--C-:B------:R-:W-:Y:S01]  /*87b20*/  FADD R25, R19, R7.reuse ;  /* 0x0000000713197221 */ /* 0x100fe20000000000 */
[C-C-:B------:R-:W-:Y:S01]  /*87b30*/  FADD R15, R26.reuse, R12.reuse ;  /* 0x0000000c1a0f7221 */ /* 0x140fe20000000000 */
[----:B------:R-:W-:Y:S01]  /*87b40*/  FMUL R33, R33, -1.6629391908645629883 ;  /* 0xbfd4db3121217820 */ /* 0x000fe20000400000 */
[----:B------:R-:W-:Y:S01]  /*87b50*/  FADD R7, -R19, R7 ;  /* 0x0000000713077221 */ /* 0x000fe20000000100 */
[----:B------:R-:W-:Y:S01]  /*87b60*/  FADD R12, R26, -R12 ;  /* 0x8000000c1a0c7221 */ /* 0x000fe20000000000 */
[C-C-:B------:R-:W-:Y:S01]  /*87b70*/  FADD R20, R15.reuse, -R25.reuse ;  /* 0x800000190f147221 */ /* 0x140fe20000000000 */
[----:B------:R1:W-:Y:S01]  /*87b80*/  STS [R52+0x39c], R39 ;  /* 0x00039c2734007388 */ /* 0x0003e20000000800 */
[----:B------:R-:W-:Y:S01]  /*87b90*/  FADD R25, R15, R25 ;  /* 0x000000190f197221 */ /* 0x000fe20000000000 */
[----:B0-----:R-:W-:Y:S01]  /*87ba0*/  FFMA R22, R4, -0.19891236722469329834, R11 ;  /* 0xbe4bafaf04167823 */ /* 0x001fe2000000000b */
[----:B------:R-:W-:Y:S01]  /*87bb0*/  FFMA R15, R7, -0.41421356797218322754, R12 ;  /* 0xbed413cd070f7823 */ /* 0x000fe2000000000c */
[----:B------:R0:W-:Y:S01]  /*87bc0*/  STS [R52+0x210], R34 ;  /* 0x0002102234007388 */ /* 0x0001e20000000800 */
[----:B------:R-:W-:Y:S01]  /*87bd0*/  FFMA R11, R11, 0.19891236722469329834, R4 ;  /* 0x3e4bafaf0b0b7823 */ /* 0x000fe20000000004 */
[----:B------:R-:W-:-:S02]  /*87be0*/  FFMA R7, R12, 0.41421356797218322754, R7 ;  /* 0x3ed413cd0c077823 */ /* 0x000fc40000000007 */
        /* <DEDUP_REMOVED lines=8> */
.L_x_17264:
        /* <DEDUP_REMOVED lines=11> */
.L_x_17265:
[----:B------:R-:W-:-:S04]  /*87d20*/  IMAD.WIDE R32, R60, 0x4, R30 ;  /* 0x000000043c207825 */ /* 0x000fc800078e021e */
[----:B------:R-:W-:Y:S01]  /*87d30*/  IMAD.WIDE R30, R59, 0x4, R30 ;  /* 0x000000043b1e7825 */ /* 0x000fe200078e021e */
[----:B------:R0:W2:Y:S03]  /*87d40*/  LDG.E.CONSTANT R54, desc[UR8][R32.64] ;  /* 0x0000000820367981 */ /* 0x0000a6000c1e9900 */
[----:B------:R-:W-:Y:S01]  /*87d50*/  FMUL R40, R18, -1.6629391908645629883 ;  /* 0xbfd4db3112287820 */ /* 0x000fe20000400000 */
[----:B------:R1:W3:Y:S01]  /*87d60*/  LDG.E.CONSTANT R58, desc[UR8][R30.64] ;  /* 0x000000081e3a7981 */ /* 0x0002e2000c1e9900 */
[----:B0-----:R-:W-:-:S05]  /*87d70*/  FMUL R33, R22, 1.9615705013275146484 ;  /* 0x3ffb14be16217820 */ /* 0x001fca0000400000 */
[----:B------:R0:W-:Y:S01]  /*87d80*/  STS [R52+0x84], R33 ;  /* 0x0000842134007388 */ /* 0x0001e20000000800 */
[----:B------:R-:W-:-:S03]  /*87d90*/  FMUL R39, R39, 1.6629391908645629883 ;  /* 0x3fd4db3127277820 */ /* 0x000fc60000400000 */
[----:B------:R4:W-:Y:S01]  /*87da0*/  STS [R52+0x294], R40 ;  /* 0x0002942834007388 */ /* 0x0009e20000000800 */
[----:B0-----:R-:W-:-:S04]  /*87db0*/  IMAD.WIDE R32, R60, 0x4, R30 ;  /* 0x000000043c207825 */ /* 0x001fc800078e021e */
[----:B-1----:R-:W-:Y:S01]  /*87dc0*/  IMAD.WIDE R30, R59, 0x4, R30 ;  /* 0x000000043b1e7825 */ /* 0x002fe200078e021e */
[----:B------:R0:W5:Y:S04]  /*87dd0*/  LDG.E.CONSTANT R53, desc[UR8][R32.64] ;  /* 0x0000000820357981 */ /* 0x000168000c1e9900 */
[----:B----4-:R1:W4:Y:S01]  /*87de0*/  LDG.E.CONSTANT R40, desc[UR8][R30.64] ;  /* 0x000000081e287981 */ /* 0x010322000c1e9900 */
[----:B0-----:R-:W-:-:S04]  /*87df0*/  IMAD.WIDE R32, R60, 0x4, R30 ;  /* 0x000000043c207825 */ /* 0x001fc800078e021e */
[----:B-1----:R-:W-:Y:S01]  /*87e00*/  IMAD.WIDE R30, R59, 0x4, R30 ;  /* 0x000000043b1e7825 */ /* 0x002fe200078e021e */
[----:B------:R0:W-:Y:S04]  /*87e10*/  STS [R52+0x18c], R39 ;  /* 0x00018c2734007388 */ /* 0x0001e80000000800 */
[----:B------:R1:W2:Y:S01]  /*87e20*/  LDG.E.CONSTANT R22, desc[UR8][R32.64] ;  /* 0x0000000820167981 */ /* 0x0002a2000c1e9900 */
[----:B------:R-:W-:-:S03]  /*87e30*/  FMUL R42, R20, 1.4142135381698608398 ;  /* 0x3fb504f3142a7820 */ /* 0x000fc60000400000 */
[----:B0-----:R0:W5:Y:S01]  /*87e40*/  LDG.E.CONSTANT R39, desc[UR8][R30.64] ;  /* 0x000000081e277981 */ /* 0x001162000c1e9900 */
[----:B-1----:R-:W-:-:S04]  /*87e50*/  IMAD.WIDE R32, R60, 0x4, R30 ;  /* 0x000000043c207825 */ /* 0x002fc800078e021e */
[----:B------:R-:W-:Y:S01]  /*87e60*/  FMUL R25, R25, 1.4142135381698608398 ;  /* 0x3fb504f319197820 */ /* 0x000fe20000400000 */
[----:B------:R1:W2:Y:S01]  /*87e70*/  LDG.E.CONSTANT R20, desc[UR8][R32.64] ;  /* 0x0000000820147981 */ /* 0x0002a2000c1e9900 */
[----:B0-----:R-:W-:-:S05]  /*87e80*/  IMAD.WIDE R30, R59, 0x4, R30 ;  /* 0x000000043b1e7825 */ /* 0x001fca00078e021e */
[----:B------:R0:W5:Y:S01]  /*87e90*/  LDG.E.CONSTANT R57, desc[UR8][R30.64] ;  /* 0x000000081e397981 */ /* 0x000162000c1e9900 */
[----:B-1----:R-:W-:-:S03]  /*87ea0*/  IMAD.WIDE R32, R60, 0x4, R30 ;  /* 0x000000043c207825 */ /* 0x002fc600078e021e */
[----:B------:R1:W-:Y:S01]  /*87eb0*/  STS [R52], R25 ;  /* 0x0000001934007388 */ /* 0x0003e20000000800 */
[----:B0-----:R-:W-:-:S03]  /*87ec0*/  IMAD.WIDE R30, R59, 0x4, R30 ;  /* 0x000000043b1e7825 */ /* 0x001fc600078e021e */
[----:B------:R-:W-:Y:S01]  /*87ed0*/  STL [R1+0x1b0], R55 ;  /* 0x0001b03701007387 */ /* 0x000fe20000100800 */
[----:B-1----:R-:W-:-:S03]  /*87ee0*/  FMUL R25, R15, 1.8477590084075927734 ;  /* 0x3fec835e0f197820 */ /* 0x002fc60000400000 */
[----:B------:R0:W5:Y:S02]  /*87ef0*/  LDG.E.CONSTANT R15, desc[UR8][R32.64] ;  /* 0x00000008200f7981 */ /* 0x000164000c1e9900 */
[----:B0-----:R-:W-:-:S06]  /*87f00*/  IMAD.WIDE R32, R60, 0x4, R30 ;  /* 0x000000043c207825 */ /* 0x001fcc00078e021e */
[----:B------:R-:W5:Y:S04]  /*87f10*/  LDG.E.CONSTANT R32, desc[UR8][R32.64] ;  /* 0x0000000820207981 */ /* 0x000f68000c1e9900 */
[----:B------:R0:W-:Y:S04]  /*87f20*/  STL [R1+0x18c], R56 ;  /* 0x00018c3801007387 */ /* 0x0001e80000100800 */
[----:B0-----:R0:W5:Y:S02]  /*87f30*/  LDG.E.CONSTANT R56, desc[UR8][R30.64] ;  /* 0x000000081e387981 */ /* 0x001164000c1e9900 */
[----:B0-----:R-:W-:-:S05]  /*87f40*/  IMAD.WIDE R30, R59, 0x4, R30 ;  /* 0x000000043b1e7825 */ /* 0x001fca00078e021e */
[----:B------:R0:W5:Y:S02]  /*87f50*/  LDG.E.CONSTANT R33, desc[UR8][R30.64] ;  /* 0x000000081e217981 */ /* 0x000164000c1e9900 */
[----:B0-----:R-:W-:-:S05]  /*87f60*/  IMAD.WIDE R30, R60, 0x4, R30 ;  /* 0x000000043c1e7825 */ /* 0x001fca00078e021e */
[----:B------:R0:W5:Y:S01]  /*87f70*/  LDG.E.CONSTANT R18, desc[UR8][R30.64] ;  /* 0x000000081e127981 */ /* 0x000162000c1e9900 */
[----:B------:R-:W-:Y:S01]  /*87f80*/  FMUL R55, R11, 1.9615705013275146484 ;  /* 0x3ffb14be0b377820 */ /* 0x000fe20000400000 */
[----:B------:R-:W-:Y:S02]  /*87f90*/  FMUL R7, R7, 1.8477590084075927734 ;  /* 0x3fec835e07077820 */ /* 0x000fe40000400000 */
[----:B------:R1:W-:Y:S04]  /*87fa0*/  STS [R52+0x108], R25 ;  /* 0x0001081934007388 */ /* 0x0003e80000000800 */
[----:B------:R-:W-:Y:S04]  /*87fb0*/  STS [R52+0x318], R7 ;  /* 0x0003180734007388 */ /* 0x000fe80000000800 */
[----:B------:R-:W-:Y:S04]  /*87fc0*/  STS [R52+0x210], R42 ;  /* 0x0002102a34007388 */ /* 0x000fe80000000800 */
[----:B------:R-:W-:Y:S04]  /*87fd0*/  STS [R52+0x39c], R55 ;  /* 0x00039c3734007388 */ /* 0x000fe80000000800 */
[----:B---3--:R-:W-:Y:S04]  /*87fe0*/  STL [R1+0x158], R58 ;  /* 0x0001583a01007387 */ /* 0x008fe80000100800 */
[----:B----4-:R3:W-:Y:S01]  /*87ff0*/  STL [R1+0x128], R40 ;  /* 0x0001282801007387 */ /* 0x0107e20000100800 */
[C-C-:B--2---:R-:W-:Y:S01]  /*88000*/  FADD R11, -R22.reuse, R20.reuse ;  /* 0x00000014160b7221 */ /* 0x144fe20000000100 */
[----:B------:R-:W-:-:S02]  /*88010*/  FADD R20, R22, R20 ;  /* 0x0000001416147221 */ /* 0x000fc40000000000 */
[----:B-----5:R2:W-:Y:S01]  /*88020*/  STL [R1+0x10c], R39 ;  /* 0x00010c2701007387 */ /* 0x0205e20000100800 */
[C-C-:B------:R-:W-:Y:S01]  /*88030*/  FADD R22, R53.reuse, -R15.reuse ;  /* 0x8000000f35167221 */ /* 0x140fe20000000000 */
[----:B------:R-:W-:Y:S01]  /*88040*/  FADD R15, R53, R15 ;  /* 0x0000000f350f7221 */ /* 0x000fe20000000000 */
[----:B-1----:R-:W-:-:S04]  /*88050*/  FADD R25, R54, -R32 ;  /* 0x8000002036197221 */ /* 0x002fc80000000000 */
[C-C-:B0-----:R-:W-:Y:S01]  /*88060*/  FADD R30, R22.reuse, R25.reuse ;  /* 0x00000019161e7221 */ /* 0x141fe20000000000 */
[----:B------:R-:W-:Y:S01]  /*88070*/  FADD R22, R22, -R25 ;  /* 0x8000001916167221 */ /* 0x000fe20000000000 */
[----:B------:R-:W-:-:S03]  /*88080*/  FADD R32, R54, R32 ;  /* 0x0000002036207221 */ /* 0x000fc60000000000 */
[C-C-:B------:R-:W-:Y:S01]  /*88090*/  FFMA R25, R22.reuse, -0.70710676908493041992, R11.reuse ;  /* 0xbf3504f316197823 */ /* 0x140fe2000000000b */
[----:B------:R-:W-:Y:S01]  /*880a0*/  FFMA R11, R22, 0.70710676908493041992, R11 ;  /* 0x3f3504f3160b7823 */ /* 0x000fe2000000000b */
[----:B---3--:R-:W-:Y:S01]  /*880b0*/  FADD R40, -R32, R15 ;  /* 0x0000000f20287221 */ /* 0x008fe20000000100 */
[----:B------:R0:W-:Y:S04]  /*880c0*/  STL [R1+0xf8], R57 ;  /* 0x0000f83901007387 */ /* 0x0001e80000100800 */
[----:B------:R0:W-:Y:S01]  /*880d0*/  STL [R1+0xd4], R56 ;  /* 0x0000d43801007387 */ /* 0x0001e20000100800 */
[C-C-:B------:R-:W-:Y:S01]  /*880e0*/  FADD R7, R41.reuse, -R18.reuse ;  /* 0x8000001229077221 */ /* 0x140fe20000000000 */
[----:B------:R-:W-:-:S03]  /*880f0*/  FADD R18, R41, R18 ;  /* 0x0000001229127221 */ /* 0x000fc60000000000 */
[----:B------:R-:W-:Y:S01]  /*88100*/  FFMA R42, R30, -0.70710676908493041992, R7 ;  /* 0xbf3504f31e2a7823 */ /* 0x000fe20000000007 */
[C-C-:B------:R-:W-:Y:S01]  /*88110*/  FADD R22, R18.reuse, R20.reuse ;  /* 0x0000001412167221 */ /* 0x140fe20000000000 */
[----:B--2---:R-:W-:Y:S01]  /*88120*/  FADD R39, R18, -R20 ;  /* 0x8000001412277221 */ /* 0x004fe20000000000 */
[----:B------:R-:W-:Y:S01]  /*88130*/  FADD R18, R32, R15 ;  /* 0x0000000f20127221 */ /* 0x000fe20000000000 */
[----:B------:R-:W-:-:S03]  /*88140*/  FFMA R7, R30, 0.70710676908493041992, R7 ;  /* 0x3f3504f31e077823 */ /* 0x000fc60000000007 */
[C-C-:B------:R-:W-:Y:S01]  /*88150*/  FADD R55, R22.reuse, -R18.reuse ;  /* 0x8000001216377221 */ /* 0x140fe20000000000 */
[----:B------:R-:W-:Y:S01]  /*88160*/  FADD R18, R22, R18 ;  /* 0x0000001216127221 */ /* 0x000fe20000000000 */
[----:B------:R-:W-:Y:S01]  /*88170*/  FFMA R31, R11, -0.19891236722469329834, R7 ;  /* 0xbe4bafaf0b1f7823 */ /* 0x000fe20000000007 */
[----:B------:R-:W-:Y:S01]  /*88180*/  MOV R32, 0xffffffff ;  /* 0xffffffff00207802 */ /* 0x000fe20000000f00 */
[----:B------:R-:W-:Y:S01]  /*88190*/  FMUL R55, R55, 1.4142135381698608398 ;  /* 0x3fb504f337377820 */ /* 0x000fe20000400000 */
[----:B------:R-:W-:Y:S01]  /*881a0*/  FMUL R30, R18, 1.4142135381698608398 ;  /* 0x3fb504f3121e7820 */ /* 0x000fe20000400000 */
[----:B------:R-:W-:Y:S01]  /*881b0*/  FMUL R31, R31, 1.9615705013275146484 ;  /* 0x3ffb14be1f1f7820 */ /* 0x000fe20000400000 */
[----:B------:R-:W-:Y:S01]  /*881c0*/  FFMA R53, R25, 0.66817861795425415039, R42 ;  /* 0x3f2b0dc119357823 */ /* 0x000fe2000000002a */
[----:B------:R-:W-:Y:S01]  /*881d0*/  FFMA R42, R42, -0.66817861795425415039, R25 ;  /* 0xbf2b0dc12a2a7823 */ /* 0x000fe20000000019 */
[----:B------:R-:W-:Y:S01]  /*881e0*/  FFMA R58, R7, 0.19891236722469329834, R11 ;  /* 0x3e4bafaf073a7823 */ /* 0x000fe2000000000b */
[----:B------:R0:W-:Y:S06]  /*881f0*/  STL [R1+0xb8], R33 ;  /* 0x0000b82101007387 */ /* 0x0001ec0000100800 */
[----:B0-----:R-:W-:Y:S05]  /*88200*/  WARPSYNC.COLLECTIVE R32, `(.L_x_17266) ;  /* 0x0000000020087348 */ /* 0x001fea0003c00000 */
[----:B------:R-:W-:Y:S01]  /*88210*/  NOP ;  /* 0x0000000000007918 */ /* 0x000fe20000000000 */
[----:B0-----:R-:W-:Y:S05]  /*88220*/  ENDCOLLECTIVE ;  /* 0x000000000000791b */ /* 0x001fea0003800000 */
.L_x_17266:
        /* <DEDUP_REMOVED lines=12> */
.L_x_17267:
[----:B------:R-:W-:Y:S04]  /*882f0*/  STS [R52], R30 ;  /* 0x0000001e34007388 */ /* 0x000fe80000000800 */
[----:B------:R0:W-:Y:S04]  /*88300*/  STS [R52+0x84], R31 ;  /* 0x0000841f34007388 */ /* 0x0001e80000000800 */
[----:B------:R1:W-:Y:S01]  /*88310*/  STS [R52+0x210], R55 ;  /* 0x0002103734007388 */ /* 0x0003e20000000800 */
[----:B0-----:R-:W-:-:S03]  /*88320*/  IMAD.WIDE R30, R60, 0x4, R28 ;  /* 0x000000043c1e7825 */ /* 0x001fc600078e021c */
[----:B-1----:R0:W2:Y:S04]  /*88330*/  LDG.E.CONSTANT R55, desc[UR8][R28.64] ;  /* 0x000000081c377981 */ /* 0x0020a8000c1e9900 */
[----:B------:R1:W-:Y:S01]  /*88340*/  STS [R52+0x18c], R53 ;  /* 0x00018c3534007388 */ /* 0x0003e20000000800 */
[----:B0-----:R-:W-:-:S05]  /*88350*/  IMAD.WIDE R28, R59, 0x4, R28 ;  /* 0x000000043b1c7825 */ /* 0x001fca00078e021c */
[----:B-1----:R-:W3:Y:S01]  /*88360*/  LDG.E.CONSTANT R53, desc[UR8][R28.64] ;  /* 0x000000081c357981 */ /* 0x002ee2000c1e9900 */
[----:B------:R-:W-:Y:S01]  /*88370*/  FFMA R57, R40, -0.41421356797218322754, R39 ;  /* 0xbed413cd28397823 */ /* 0x000fe20000000027 */
[----:B------:R-:W-:Y:S01]  /*88380*/  FFMA R39, R39, 0.41421356797218322754, R40 ;  /* 0x3ed413cd27277823 */ /* 0x000fe20000000028 */
[----:B------:R-:W-:-:S03]  /*88390*/  FMUL R58, R58, 1.9615705013275146484 ;  /* 0x3ffb14be3a3a7820 */ /* 0x000fc60000400000 */
[----:B------:R-:W-:Y:S02]  /*883a0*/  FMUL R56, R39, 1.8477590084075927734 ;  /* 0x3fec835e27387820 */ /* 0x000fe40000400000 */
[----:B------:R0:W4:Y:S01]  /*883b0*/  LDG.E.CONSTANT R39, desc[UR8][R30.64] ;  /* 0x000000081e277981 */ /* 0x000122000c1e9900 */
[----:B------:R-:W-:-:S03]  /*883c0*/  FMUL R57, R57, 1.8477590084075927734 ;  /* 0x3fec835e39397820 */ /* 0x000fc60000400000 */
[----:B------:R1:W-:Y:S01]  /*883d0*/  STS [R52+0x39c], R58 ;  /* 0x00039c3a34007388 */ /* 0x0003e20000000800 */
[----:B0-----:R-:W-:-:S04]  /*883e0*/  IMAD.WIDE R30, R60, 0x4, R28 ;  /* 0x000000043c1e7825 */ /* 0x001fc800078e021c */
[----:B------:R-:W-:Y:S01]  /*883f0*/  IMAD.WIDE R28, R59, 0x4, R28 ;  /* 0x000000043b1c7825 */ /* 0x000fe200078e021c */
[----:B------:R0:W4:Y:S04]  /*88400*/  LDG.E.CONSTANT R32, desc[UR8][R30.64] ;  /* 0x000000081e207981 */ /* 0x000128000c1e9900 */
[----:B-1----:R1:W4:Y:S01]  /*88410*/  LDG.E.CONSTANT R58, desc[UR8][R28.64] ;  /* 0x000000081c3a7981 */ /* 0x002322000c1e9900 */
[----:B0-----:R-:W-:-:S04]  /*88420*/  IMAD.WIDE R30, R60, 0x4, R28 ;  /* 0x000000043c1e7825 */ /* 0x001fc800078e021c */
[----:B-1----:R-:W-:Y:S01]  /*88430*/  IMAD.WIDE R28, R59, 0x4, R28 ;  /* 0x000000043b1c7825 */ /* 0x002fe200078e021c */
[----:B------:R0:W-:Y:S04]  /*88440*/  STS [R52+0x108], R57 ;  /* 0x0001083934007388 */ /* 0x0001e80000000800 */
[----:B------:R1:W4:Y:S04]  /*88450*/  LDG.E.CONSTANT R40, desc[UR8][R30.64] ;  /* 0x000000081e287981 */ /* 0x000328000c1e9900 */
[----:B0-----:R0:W4:Y:S01]  /*88460*/  LDG.E.CONSTANT R57, desc[UR8][R28.64] ;  /* 0x000000081c397981 */ /* 0x001122000c1e9900 */
        /* <DEDUP_REMOVED lines=8> */
[----:B------:R0:W-:Y:S04]  /*884f0*/  STS [R52+0x318], R56 ;  /* 0x0003183834007388 */ /* 0x0001e80000000800 */
[----:B-1----:R1:W4:Y:S04]  /*88500*/  LDG.E.CONSTANT R42, desc[UR8][R30.64] ;  /* 0x000000081e2a7981 */ /* 0x002328000c1e9900 */
[----:B0-----:R0:W4:Y:S01]  /*88510*/  LDG.E.CONSTANT R56, desc[UR8][R28.64] ;  /* 0x000000081c387981 */ /* 0x001122000c1e9900 */
[----:B-1----:R-:W-:-:S05]  /*88520*/  IMAD.WIDE R30, R60, 0x4, R28 ;  /* 0x000000043c1e7825 */ /* 0x002fca00078e021c */
[----:B------:R1:W4:Y:S01]  /*88530*/  LDG.E.CONSTANT R54, desc[UR8][R30.64] ;  /* 0x000000081e367981 */ /* 0x000322000c1e9900 */
[----:B0-----:R-:W-:-:S04]  /*88540*/  IMAD.WIDE R28, R59, 0x4, R28 ;  /* 0x000000043b1c7825 */ /* 0x001fc800078e021c */
[----:B-1----:R-:W-:-:S06]  /*88550*/  IMAD.WIDE R30, R60, 0x4, R28 ;  /* 0x000000043c1e7825 */ /* 0x002fcc00078e021c */
[----:B------:R-:W4:Y:S04]  /*88560*/  LDG.E.CONSTANT R30, desc[UR8][R30.64] ;  /* 0x000000081e1e7981 */ /* 0x000f28000c1e9900 */
[----:B--2---:R0:W-:Y:S04]  /*88570*/  STL [R1+0x60], R55 ;  /* 0x0000603701007387 */ /* 0x0041e80000100800 */
[----:B0-----:R0:W2:Y:S04]  /*88580*/  LDG.E.CONSTANT R55, desc[UR8][R28.64] ;  /* 0x000000081c377981 */ /* 0x0010a8000c1e9900 */
[----:B---3--:R1:W-:Y:S01]  /*88590*/  STL [R1+0x50], R53 ;  /* 0x0000503501007387 */ /* 0x0083e20000100800 */
[----:B0-----:R-:W-:-:S05]  /*885a0*/  IMAD.WIDE R28, R59, 0x4, R28 ;  /* 0x000000043b1c7825 */ /* 0x001fca00078e021c */
[----:B-1----:R0:W5:Y:S02]  /*885b0*/  LDG.E.CONSTANT R53, desc[UR8][R28.64] ;  /* 0x000000081c357981 */ /* 0x002164000c1e9900 */
[----:B0-----:R-:W-:-:S06]  /*885c0*/  IMAD.WIDE R28, R60, 0x4, R28 ;  /* 0x000000043c1c7825 */ /* 0x001fcc00078e021c */
[----:B------:R-:W3:Y:S04]  /*885d0*/  LDG.E.CONSTANT R29, desc[UR8][R28.64] ;  /* 0x000000081c1d7981 */ /* 0x000ee8000c1e9900 */
[----:B----4-:R-:W-:Y:S04]  /*885e0*/  STL [R1+0x40], R58 ;  /* 0x0000403a01007387 */ /* 0x010fe80000100800 */
[----:B------:R0:W-:Y:S04]  /*885f0*/  STL [R1+0x34], R57 ;  /* 0x0000343901007387 */ /* 0x0001e80000100800 */
[----:B------:R1:W-:Y:S01]  /*88600*/  STL [R1+0x30], R61 ;  /* 0x0000303d01007387 */ /* 0x0003e20000100800 */
[C-C-:B------:R-:W-:Y:S01]  /*88610*/  FADD R31, R40.reuse, -R54.reuse ;  /* 0x80000036281f7221 */ /* 0x140fe20000000000 */
[----:B------:R-:W-:-:S02]  /*88620*/  FADD R40, R40, R54 ;  /* 0x0000003628287221 */ /* 0x000fc40000000000 */
[----:B------:R4:W-:Y:S04]  /*88630*/  STL [R1+0x14], R56 ;  /* 0x0000143801007387 */ /* 0x0009e80000100800 */
[----:B--2---:R2:W-:Y:S01]  /*88640*/  STL [R1+0x8], R55 ;  /* 0x0000083701007387 */ /* 0x0045e20000100800 */
        /* <DEDUP_REMOVED lines=12> */
[----:B------:R-:W-:Y:S02]  /*88710*/  FADD R31, R39, R41 ;  /* 0x00000029271f7221 */ /* 0x000fe40000000000 */
[----:B0-----:R-:W-:Y:S01]  /*88720*/  FFMA R57, R32, 0.66817861795425415039, R59 ;  /* 0x3f2b0dc120397823 */ /* 0x001fe2000000003b */
[----:B------:R-:W-:Y:S01]  /*88730*/  FFMA R59, R59, -0.66817861795425415039, R32 ;  /* 0xbf2b0dc13b3b7823 */ /* 0x000fe20000000020 */
[----:B------:R-:W-:-:S04]  /*88740*/  FADD R32, R30, R40 ;  /* 0x000000281e207221 */ /* 0x000fc80000000000 */
[C-C-:B-1----:R-:W-:Y:S01]  /*88750*/  FADD R61, R31.reuse, -R32.reuse ;  /* 0x800000201f3d7221 */ /* 0x142fe20000000000 */
[----:B------:R-:W-:Y:S01]  /*88760*/  FADD R31, R31, R32 ;  /* 0x000000201f1f7221 */ /* 0x000fe20000000000 */
[----:B------:R-:W-:Y:S01]  /*88770*/  MOV R32, 0xffffffff ;  /* 0xffffffff00207802 */ /* 0x000fe20000000f00 */
[----:B------:R-:W-:Y:S01]  /*88780*/  FADD R58, R39, -R41 ;  /* 0x80000029273a7221 */ /* 0x000fe20000000000 */
[----:B------:R-:W-:Y:S01]  /*88790*/  FADD R60, -R30, R40 ;  /* 0x000000281e3c7221 */ /* 0x000fe20000000100 */
[----:B------:R-:W-:Y:S01]  /*887a0*/  FFMA R54, R29, -0.19891236722469329834, R28 ;  /* 0xbe4bafaf1d367823 */ /* 0x000fe2000000001c */
[----:B----4-:R-:W-:Y:S01]  /*887b0*/  FFMA R56, R28, 0.19891236722469329834, R29 ;  /* 0x3e4bafaf1c387823 */ /* 0x010fe2000000001d */
[----:B--2---:R-:W-:-:S07]  /*887c0*/  FMUL R55, R31, 1.4142135381698608398 ;  /* 0x3fb504f31f377820 */ /* 0x004fce0000400000 */
[----:B-----5:R-:W-:Y:S05]  /*887d0*/  WARPSYNC.COLLECTIVE R32, `(.L_x_17268) ;  /* 0x0000000020087348 */ /* 0x020fea0003c00000 */
[----:B------:R-:W-:Y:S01]  /*887e0*/  NOP ;  /* 0x0000000000007918 */ /* 0x000fe20000000000 */
[----:B-----5:R-:W-:Y:S05]  /*887f0*/  ENDCOLLECTIVE ;  /* 0x000000000000791b */ /* 0x020fea0003800000 */
.L_x_17268:
        /* <DEDUP_REMOVED lines=11> */
.L_x_17269:
        /* <DEDUP_REMOVED lines=12> */
[----:B------:R-:W-:Y:S01]  /*88970*/  FMUL R54, R54, 1.9615705013275146484 ;  /* 0x3ffb14be36367820 */ /* 0x000fe20000400000 */
[----:B------:R0:W-:Y:S02]  /*88980*/  STS [R52], R55 ;  /* 0x0000003734007388 */ /* 0x0001e40000000800 */
[C-C-:B------:R-:W-:Y:S01]  /*88990*/  FFMA R48, R47.reuse, -0.70710676908493041992, R50.reuse ;  /* 0xbf3504f32f307823 */ /* 0x140fe20000000032 */
[----:B------:R-:W-:Y:S01]  /*889a0*/  FFMA R50, R47, 0.70710676908493041992, R50 ;  /* 0x3f3504f32f327823 */ /* 0x000fe20000000032 */
[----:B------:R-:W-:Y:S01]  /*889b0*/  FMUL R59, R59, -1.6629391908645629883 ;  /* 0xbfd4db313b3b7820 */ /* 0x000fe20000400000 */
[C-C-:B------:R-:W-:Y:S01]  /*889c0*/  FADD R47, R43.reuse, R46.reuse ;  /* 0x0000002e2b2f7221 */ /* 0x140fe20000000000 */
[----:B------:R1:W-:Y:S01]  /*889d0*/  STS [R52+0x84], R54 ;  /* 0x0000843634007388 */ /* 0x0003e20000000800 */
[----:B------:R-:W-:Y:S01]  /*889e0*/  FADD R46, R43, -R46 ;  /* 0x8000002e2b2e7221 */ /* 0x000fe20000000000 */
[----:B0-----:R-:W-:Y:S01]  /*889f0*/  FFMA R55, R58, 0.41421356797218322754, R60 ;  /* 0x3ed413cd3a377823 */ /* 0x001fe2000000003c */
[----:B------:R-:W-:-:S03]  /*88a00*/  FADD R43, R44, R45 ;  /* 0x0000002d2c2b7221 */ /* 0x000fc60000000000 */
[----:B------:R-:W-:Y:S01]  /*88a10*/  FMUL R55, R55, 1.8477590084075927734 ;  /* 0x3fec835e37377820 */ /* 0x000fe20000400000 */
[----:B-1----:R-:W-:Y:S01]  /*88a20*/  FFMA R54, R60, -0.41421356797218322754, R58 ;  /* 0xbed413cd3c367823 */ /* 0x002fe2000000003a */
[C-C-:B------:R-:W-:Y:S01]  /*88a30*/  FFMA R58, R49.reuse, -0.70710676908493041992, R32.reuse ;  /* 0xbf3504f3313a7823 */ /* 0x140fe20000000020 */
[----:B------:R-:W-:Y:S01]  /*88a40*/  FFMA R32, R49, 0.70710676908493041992, R32 ;  /* 0x3f3504f331207823 */ /* 0x000fe20000000020 */
[----:B------:R0:W-:Y:S01]  /*88a50*/  STS [R52+0x294], R59 ;  /* 0x0002943b34007388 */ /* 0x0001e20000000800 */
[----:B------:R-:W-:Y:S01]  /*88a60*/  FMUL R57, R57, 1.6629391908645629883 ;  /* 0x3fd4db3139397820 */ /* 0x000fe20000400000 */
[----:B------:R-:W-:Y:S01]  /*88a70*/  FMUL R56, R56, 1.9615705013275146484 ;  /* 0x3ffb14be38387820 */ /* 0x000fe20000400000 */
[----:B------:R-:W-:Y:S01]  /*88a80*/  FMUL R54, R54, 1.8477590084075927734 ;  /* 0x3fec835e36367820 */ /* 0x000fe20000400000 */
[----:B------:R1:W-:Y:S01]  /*88a90*/  STS [R52+0x318], R55 ;  /* 0x0003183734007388 */ /* 0x0003e20000000800 */
[----:B------:R-:W-:Y:S01]  /*88aa0*/  FADD R44, -R44, R45 ;  /* 0x0000002d2c2c7221 */ /* 0x000fe20000000100 */
        /* <DEDUP_REMOVED lines=9> */
[----:B------:R0:W-:Y:S04]  /*88b40*/  STS [R52+0x39c], R56 ;  /* 0x00039c3834007388 */ /* 0x0001e80000000800 */
[----:B------:R0:W-:Y:S02]  /*88b50*/  STS [R52+0x108], R54 ;  /* 0x0001083634007388 */ /* 0x0001e40000000800 */
[----:B0-----:R-:W-:Y:S05]  /*88b60*/  WARPSYNC.COLLECTIVE R32, `(.L_x_17270) ;  /* 0x0000000020087348 */ /* 0x001fea0003c00000 */
[----:B------:R-:W-:Y:S01]  /*88b70*/  NOP ;  /* 0x0000000000007918 */ /* 0x000fe20000000000 */
[----:B0-----:R-:W-:Y:S05]  /*88b80*/  ENDCOLLECTIVE ;  /* 0x000000000000791b */ /* 0x001fea0003800000 */
.L_x_17270:
        /* <DEDUP_REMOVED lines=13> */
.L_x_17271:
[----:B------:R-:W-:Y:S02]  /*88c60*/  FMUL R32, R61, 1.8477590084075927734 ;  /* 0x3fec835e3d207820 */ /* 0x000fe40000400000 */
[----:B------:R-:W2:Y:S04]  /*88c70*/  LDL.LU R61, [R1+0x18] ;  /* 0x00001800013d7983 */ /* 0x000ea80000300800 */
[----:B------:R0:W-:Y:S01]  /*88c80*/  STS [R52+0x108], R32 ;  /* 0x0001082034007388 */ /* 0x0001e20000000800 */
[----:B------:R-:W-:Y:S01]  /*88c90*/  FMUL R55, R55, 1.9615705013275146484 ;  /* 0x3ffb14be37377820 */ /* 0x000fe20000400000 */
[----:B------:R-:W-:Y:S01]  /*88ca0*/  FMUL R57, R57, 1.8477590084075927734 ;  /* 0x3fec835e39397820 */ /* 0x000fe20000400000 */
[----:B0-----:R-:W-:Y:S01]  /*88cb0*/  FMUL R32, R58, -1.6629391908645629883 ;  /* 0xbfd4db313a207820 */ /* 0x001fe20000400000 */
[----:B------:R0:W-:Y:S04]  /*88cc0*/  STS [R52], R56 ;  /* 0x0000003834007388 */ /* 0x0001e80000000800 */
[----:B------:R1:W-:Y:S01]  /*88cd0*/  STS [R52+0x294], R32 ;  /* 0x0002942034007388 */ /* 0x0003e20000000800 */
[----:B------:R-:W-:-:S03]  /*88ce0*/  FMUL R43, R43, 1.9615705013275146484 ;  /* 0x3ffb14be2b2b7820 */ /* 0x000fc60000400000 */
[----:B------:R3:W-:Y:S01]  /*88cf0*/  STS [R52+0x84], R55 ;  /* 0x0000843734007388 */ /* 0x0007e20000000800 */
[----:B0-----:R-:W-:Y:S01]  /*88d00*/  FMUL R56, R60, 1.6629391908645629883 ;  /* 0x3fd4db313c387820 */ /* 0x001fe20000400000 */
[C-C-:B-1----:R-:W-:Y:S01]  /*88d10*/  FADD R32, R38.reuse, -R27.reuse ;  /* 0x8000001b26207221 */ /* 0x142fe20000000000 */
[----:B------:R-:W-:Y:S01]  /*88d20*/  FADD R27, R38, R27 ;  /* 0x0000001b261b7221 */ /* 0x000fe20000000000 */
[C-C-:B------:R-:W-:Y:S01]  /*88d30*/  FADD R38, -R10.reuse, R14.reuse ;  /* 0x0000000e0a267221 */ /* 0x140fe20000000100 */
[----:B------:R-:W-:Y:S01]  /*88d40*/  FADD R10, R10, R14 ;  /* 0x0000000e0a0a7221 */ /* 0x000fe20000000000 */
[----:B---3--:R-:W-:Y:S01]  /*88d50*/  FMUL R55, R59, 1.4142135381698608398 ;  /* 0x3fb504f33b377820 */ /* 0x008fe20000400000 */
[C-C-:B------:R-:W-:Y:S01]  /*88d60*/  FADD R14, R37.reuse, -R6.reuse ;  /* 0x80000006250e7221 */ /* 0x140fe20000000000 */
[----:B------:R-:W-:Y:S01]  /*88d70*/  FADD R6, R37, R6 ;  /* 0x0000000625067221 */ /* 0x000fe20000000000 */
[----:B------:R0:W-:Y:S04]  /*88d80*/  STS [R52+0x318], R57 ;  /* 0x0003183934007388 */ /* 0x0001e80000000800 */
[----:B------:R1:W-:Y:S04]  /*88d90*/  STS [R52+0x18c], R56 ;  /* 0x00018c3834007388 */ /* 0x0003e80000000800 */
[----:B------:R3:W-:Y:S04]  /*88da0*/  STS [R52+0x39c], R43 ;  /* 0x00039c2b34007388 */ /* 0x0007e80000000800 */
[----:B0-----:R0:W5:Y:S04]  /*88db0*/  LDL.LU R57, [R1+0x1c] ;  /* 0x00001c0001397983 */ /* 0x0011680000300800 */
[----:B------:R4:W-:Y:S04]  /*88dc0*/  STS [R52+0x210], R55 ;  /* 0x0002103734007388 */ /* 0x0009e80000000800 */
[----:B-1----:R0:W5:Y:S04]  /*88dd0*/  LDL.LU R56, [R1+0x20] ;  /* 0x0000200001387983 */ /* 0x0021680000300800 */
[----:B------:R0:W5:Y:S04]  /*88de0*/  LDL.LU R59, [R1+0x4] ;  /* 0x00000400013b7983 */ /* 0x0001680000300800 */
[----:B------:R0:W5:Y:S01]  /*88df0*/  LDL.LU R60, [R1+0x24] ;  /* 0x00002400013c7983 */ /* 0x0001620000300800 */
[C-C-:B--2---:R-:W-:Y:S01]  /*88e00*/  FADD R37, R61.reuse, -R3.reuse ;  /* 0x800000033d257221 */ /* 0x144fe20000000000 */
[----:B---3--:R-:W-:-:S02]  /*88e10*/  FADD R43, R61, R3 ;  /* 0x000000033d2b7221 */ /* 0x008fc40000000000 */
[----:B------:R0:W5:Y:S01]  /*88e20*/  LDL.LU R61, [R1] ;  /* 0x00000000013d7983 */ /* 0x0001620000300800 */
[C-C-:B------:R-:W-:Y:S01]  /*88e30*/  FADD R3, R14.reuse, R37.reuse ;  /* 0x000000250e037221 */ /* 0x140fe20000000000 */
[----:B----4-:R-:W-:-:S03]  /*88e40*/  FADD R55, R14, -R37 ;  /* 0x800000250e377221 */ /* 0x010fc60000000000 */
[C-C-:B------:R-:W-:Y:S01]  /*88e50*/  FFMA R37, R3.reuse, -0.70710676908493041992, R32.reuse ;  /* 0xbf3504f303257823 */ /* 0x140fe20000000020 */
[----:B------:R-:W-:Y:S01]  /*88e60*/  FFMA R14, R3, 0.70710676908493041992, R32 ;  /* 0x3f3504f3030e7823 */ /* 0x000fe20000000020 */
        /* <DEDUP_REMOVED lines=12> */
[----:B------:R-:W-:Y:S02]  /*88f30*/  FFMA R14, R14, 0.19891236722469329834, R3 ;  /* 0x3e4bafaf0e0e7823 */ /* 0x000fe40000000003 */
[----:B------:R-:W-:Y:S01]  /*88f40*/  FMUL R3, R32, 1.4142135381698608398 ;  /* 0x3fb504f320037820 */ /* 0x000fe20000400000 */
[----:B------:R-:W-:Y:S01]  /*88f50*/  MOV R32, 0xffffffff ;  /* 0xffffffff00207802 */ /* 0x000fe20000000f00 */
[----:B------:R-:W-:Y:S01]  /*88f60*/  FFMA R10, R58, -0.41421356797218322754, R27 ;  /* 0xbed413cd3a0a7823 */ /* 0x000fe2000000001b */
[----:B0-----:R-:W-:-:S07]  /*88f70*/  FFMA R58, R27, 0.41421356797218322754, R58 ;  /* 0x3ed413cd1b3a7823 */ /* 0x001fce000000003a */
[----:B-----5:R-:W-:Y:S05]  /*88f80*/  WARPSYNC.COLLECTIVE R32, `(.L_x_17272) ;  /* 0x0000000020087348 */ /* 0x020fea0003c00000 */
[----:B------:R-:W-:Y:S01]  /*88f90*/  NOP ;  /* 0x0000000000007918 */ /* 0x000fe20000000000 */
[----:B-----5:R-:W-:Y:S05]  /*88fa0*/  ENDCOLLECTIVE ;  /* 0x000000000000791b */ /* 0x020fea0003800000 */
.L_x_17272:
        /* <DEDUP_REMOVED lines=15> */
[----:B------:R-:W-:Y:S01]  /*890a0*/  FMUL R6, R6, 1.9615705013275146484 ;  /* 0x3ffb14be06067820 */ /* 0x000fe20000400000 */
[----:B------:R-:W-:Y:S01]  /*890b0*/  FMUL R37, R37, -1.6629391908645629883 ;  /* 0xbfd4db3125257820 */ /* 0x000fe20000400000 */
[----:B------:R-:W-:Y:S01]  /*890c0*/  FMUL R14, R14, 1.9615705013275146484 ;  /* 0x3ffb14be0e0e7820 */ /* 0x000fe20000400000 */
[----:B0-----:R0:W-:Y:S04]  /*890d0*/  STL [R1+0x240], R32 ;  /* 0x0002402001007387 */ /* 0x0011e80000100800 */
[----:B-1----:R1:W-:Y:S01]  /*890e0*/  STL [R1+0x244], R27 ;  /* 0x0002441b01007387 */ /* 0x0023e20000100800 */
[----:B0-----:R-:W-:-:S07]  /*890f0*/  MOV R32, 0xffffffff ;  /* 0xffffffff00207802 */ /* 0x001fce0000000f00 */
[----:B-1----:R-:W-:Y:S05]  /*89100*/  WARPSYNC.COLLECTIVE R32, `(.L_x_17273) ;  /* 0x0000000020087348 */ /* 0x002fea0003c00000 */
[----:B------:R-:W-:Y:S01]  /*89110*/  NOP ;  /* 0x0000000000007918 */ /* 0x000fe20000000000 */
[----:B-1----:R-:W-:Y:S05]  /*89120*/  ENDCOLLECTIVE ;  /* 0x000000000000791b */ /* 0x002fea0003800000 */
.L_x_17273:
[----:B------:R-:W-:Y:S01]  /*89130*/  FMUL R27, R38, 1.6629391908645629883 ;  /* 0x3fd4db31261b7820 */ /* 0x000fe20000400000 */
[----:B------:R-:W-:-:S04]  /*89140*/  FMUL R38, R43, 1.4142135381698608398 ;  /* 0x3fb504f32b267820 */ /* 0x000fc80000400000 */
[----:B------:R0:W-:Y:S04]  /*89150*/  STS [R52+0x18c], R27 ;  /* 0x00018c1b34007388 */ /* 0x0001e80000000800 */
[----:B------:R-:W-:Y:S01]  /*89160*/  STS [R52], R3 ;  /* 0x0000000334007388 */ /* 0x000fe20000000800 */
[----:B0-----:R-:W-:-:S03]  /*89170*/  FADD R27, R60, -R59 ;  /* 0x8000003b3c1b7221 */ /* 0x001fc60000000000 */
[----:B------:R0:W-:Y:S04]  /*89180*/  STS [R52+0x108], R10 ;  /* 0x0001080a34007388 */ /* 0x0001e80000000800 */
[----:B------:R-:W-:Y:S01]  /*89190*/  STS [R52+0x210], R38 ;  /* 0x0002102634007388 */ /* 0x000fe20000000800 */
[----:B0-----:R-:W-:-:S03]  /*891a0*/  FADD R10, -R56, R57 ;  /* 0x00000039380a7221 */ /* 0x001fc60000000100 */
[----:B------:R0:W-:Y:S04]  /*891b0*/  STS [R52+0x84], R6 ;  /* 0x0000840634007388 */ /* 0x0001e80000000800 */
[----:B------:R-:W-:Y:S04]  /*891c0*/  STS [R52+0x294], R37 ;  /* 0x0002942534007388 */ /* 0x000fe80000000800 */
[----:B------:R1:W-:Y:S01]  /*891d0*/  STS [R52+0x39c], R14 ;  /* 0x00039c0e34007388 */ /* 0x0003e20000000800 */
[----:B0-----:R-:W-:Y:S01]  /*891e0*/  FADD R6, R56, R57 ;  /* 0x0000003938067221 */ /* 0x001fe20000000000 */
[----:B-1----:R-:W-:Y:S01]  /*891f0*/  FADD R14, R60, R59 ;  /* 0x0000003b3c0e7221 */ /* 0x002fe20000000000 */
[----:B------:R-:W-:Y:S01]  /*89200*/  FMUL R58, R58, 1.8477590084075927734 ;  /* 0x3fec835e3a3a7820 */ /* 0x000fe20000400000 */
[----:B------:R-:W-:-:S04]  /*89210*/  FADD R32, R0, -R61 ;  /* 0x8000003d00207221 */ /* 0x000fc80000000000 */
[C-C-:B------:R-:W-:Y:S01]  /*89220*/  FADD R43, R27.reuse, R32.reuse ;  /* 0x000000201b2b7221 */ /* 0x140fe20000000000 */
[----:B------:R-:W-:Y:S01]  /*89230*/  FADD R32, R27, -R32 ;  /* 0x800000201b207221 */ /* 0x000fe20000000000 */
[C-C-:B------:R-:W-:Y:S01]  /*89240*/  FADD R3, R55.reuse, -R35.reuse ;  /* 0x8000002337037221 */ /* 0x140fe20000000000 */
[----:B------:R-:W-:-:S03]  /*89250*/  FADD R35, R55, R35 ;  /* 0x0000002337237221 */ /* 0x000fc60000000000 */
[C-C-:B------:R-:W-:Y:S01]  /*89260*/  FFMA R38, R43.reuse, -0.70710676908493041992, R3.reuse ;  /* 0xbf3504f32b267823 */ /* 0x140fe20000000003 */
[----:B------:R-:W-:Y:S01]  /*89270*/  FFMA R27, R43, 0.70710676908493041992, R3 ;  /* 0x3f3504f32b1b7823 */ /* 0x000fe20000000003 */
[--C-:B------:R-:W-:Y:S01]  /*89280*/  FFMA R43, R32, -0.70710676908493041992, R10.reuse ;  /* 0xbf3504f3202b7823 */ /* 0x100fe2000000000a */
[----:B------:R-:W-:Y:S01]  /*89290*/  FADD R37, R0, R61 ;  /* 0x0000003d00257221 */ /* 0x000fe20000000000 */
[----:B------:R-:W-:Y:S01]  /*892a0*/  FFMA R32, R32, 0.70710676908493041992, R10 ;  /* 0x3f3504f320207823 */ /* 0x000fe2000000000a */
[----:B------:R-:W-:Y:S01]  /*892b0*/  FADD R55, R35, -R6 ;  /* 0x8000000623377221 */ /* 0x000fe20000000000 */
        /* <DEDUP_REMOVED lines=8> */
[----:B------:R-:W-:Y:S01]  /*89340*/  FFMA R6, R27, 0.19891236722469329834, R32 ;  /* 0x3e4bafaf1b067823 */ /* 0x000fe20000000020 */
[----:B------:R-:W-:Y:S01]  /*89350*/  MOV R32, 0xffffffff ;  /* 0xffffffff00207802 */ /* 0x000fe20000000f00 */
[----:B------:R0:W-:Y:S06]  /*89360*/  STS [R52+0x318], R58 ;  /* 0x0003183a34007388 */ /* 0x0001ec0000000800 */
[----:B0-----:R-:W-:Y:S05]  /*89370*/  WARPSYNC.COLLECTIVE R32, `(.L_x_17274) ;  /* 0x0000000020087348 */ /* 0x001fea0003c00000 */
[----:B------:R-:W-:Y:S01]  /*89380*/  NOP ;  /* 0x0000000000007918 */ /* 0x000fe20000000000 */
[----:B0-----:R-:W-:Y:S05]  /*89390*/  ENDCOLLECTIVE ;  /* 0x000000000000791b */ /* 0x001fea0003800000 */
.L_x_17274:
        /* <DEDUP_REMOVED lines=13> */
[----:B------:R-:W-:Y:S01]  /*89470*/  FFMA R56, R37, -0.41421356797218322754, R55 ;  /* 0xbed413cd25387823 */ /* 0x000fe20000000037 */
[----:B------:R-:W-:Y:S01]  /*89480*/  FFMA R55, R55, 0.41421356797218322754, R37 ;  /* 0x3ed413cd37377823 */ /* 0x000fe20000000025 */
[----:B------:R-:W-:Y:S01]  /*89490*/  FMUL R3, R3, 1.6629391908645629883 ;  /* 0x3fd4db3103037820 */ /* 0x000fe20000400000 */
[----:B--2---:R2:W-:Y:S01]  /*894a0*/  STL [R1+0x1fc], R32 ;  /* 0x0001fc2001007387 */ /* 0x0045e20000100800 */
[----:B------:R-:W-:Y:S01]  /*894b0*/  FMUL R43, R38, 1.4142135381698608398 ;  /* 0x3fb504f3262b7820 */ /* 0x000fe20000400000 */
[----:B------:R-:W-:Y:S01]  /*894c0*/  FMUL R14, R14, 1.9615705013275146484 ;  /* 0x3ffb14be0e0e7820 */ /* 0x000fe20000400000 */
[----:B------:R-:W-:Y:S01]  /*894d0*/  FMUL R56, R56, 1.8477590084075927734 ;  /* 0x3fec835e38387820 */ /* 0x000fe20000400000 */
[----:B------:R-:W-:Y:S01]  /*894e0*/  FMUL R35, R35, 1.4142135381698608398 ;  /* 0x3fb504f323237820 */ /* 0x000fe20000400000 */
[----:B------:R-:W-:Y:S01]  /*894f0*/  FMUL R10, R10, -1.6629391908645629883 ;  /* 0xbfd4db310a0a7820 */ /* 0x000fe20000400000 */
[----:B------:R-:W-:Y:S01]  /*89500*/  FMUL R55, R55, 1.8477590084075927734 ;  /* 0x3fec835e37377820 */ /* 0x000fe20000400000 */
[----:B------:R-:W-:Y:S01]  /*89510*/  FMUL R6, R6, 1.9615705013275146484 ;  /* 0x3ffb14be06067820 */ /* 0x000fe20000400000 */
[----:B--2---:R-:W-:-:S07]  /*89520*/  MOV R32, 0xffffffff ;  /* 0xffffffff00207802 */ /* 0x004fce0000000f00 */
[----:B01----:R-:W-:Y:S05]  /*89530*/  WARPSYNC.COLLECTIVE R32, `(.L_x_17275) ;  /* 0x0000000020087348 */ /* 0x003fea0003c00000 */
[----:B------:R-:W-:Y:S01]  /*89540*/  NOP ;  /* 0x0000000000007918 */ /* 0x000fe20000000000 */
[----:B01----:R-:W-:Y:S05]  /*89550*/  ENDCOLLECTIVE ;  /* 0x000000000000791b */ /* 0x003fea0003800000 */
.L_x_17275:
        /* <DEDUP_REMOVED lines=13> */
.L_x_17276:
[----:B------:R-:W-:Y:S04]  /*89630*/  STL [R1+0x210], R27 ;  /* 0x0002101b01007387 */ /* 0x000fe80000100800 */
[----:B------:R-:W-:Y:S04]  /*89640*/  STL [R1+0x224], R0 ;  /* 0x0002240001007387 */ /* 0x000fe80000100800 */
[----:B------:R-:W0:Y:S04]  /*89650*/  LDS R2, [R51] ;  /* 0x0000000033027984 */ /* 0x000e280000000800 */
[----:B------:R-:W1:Y:S01]  /*89660*/  LDS R0, [R51+0x4] ;  /* 0x0000040033007984 */ /* 0x000e620000000800 */
[C-C-:B------:R-:W-:Y:S01]  /*89670*/  FADD R14, R24.reuse, -R9.reuse ;  /* 0x80000009180e7221 */ /* 0x140fe20000000000 */
[----:B------:R-:W-:Y:S01]  /*89680*/  FADD R24, R24, R9 ;  /* 0x0000000918187221 */ /* 0x000fe20000000000 */
[C-C-:B------:R-:W-:Y:S01]  /*89690*/  FADD R9, R21.reuse, -R5.reuse ;  /* 0x8000000515097221 */ /* 0x140fe20000000000 */
[----:B------:R-:W-:Y:S01]  /*896a0*/  FADD R10, R21, R5 ;  /* 0x00000005150a7221 */ /* 0x000fe20000000000 */
[----:B------:R-:W-:-:S02]  /*896b0*/  FADD R6, -R13, R17 ;  /* 0x000000110d067221 */ /* 0x000fc40000000100 */
[C-C-:B------:R-:W-:Y:S01]  /*896c0*/  FADD R5, R14.reuse, R9.reuse ;  /* 0x000000090e057221 */ /* 0x140fe20000000000 */
[----:B------:R-:W-:Y:S01]  /*896d0*/  FADD R14, R14, -R9 ;  /* 0x800000090e0e7221 */ /* 0x000fe20000000000 */
[----:B------:R-:W-:Y:S02]  /*896e0*/  FADD R13, R13, R17 ;  /* 0x000000110d0d7221 */ /* 0x000fe40000000000 */
[C-C-:B------:R-:W-:Y:S01]  /*896f0*/  FFMA R9, R5.reuse, -0.70710676908493041992, R3.reuse ;  /* 0xbf3504f305097823 */ /* 0x140fe20000000003 */
[C-C-:B------:R-:W-:Y:S01]  /*89700*/  FFMA R17, R14.reuse, -0.70710676908493041992, R6.reuse ;  /* 0xbf3504f30e117823 */ /* 0x140fe20000000006 */
[----:B------:R-:W-:Y:S01]  /*89710*/  FFMA R3, R5, 0.70710676908493041992, R3 ;  /* 0x3f3504f305037823 */ /* 0x000fe20000000003 */
[----:B------:R-:W-:Y:S02]  /*89720*/  FFMA R6, R14, 0.70710676908493041992, R6 ;  /* 0x3f3504f30e067823 */ /* 0x000fe40000000006 */
[----:B------:R-:W-:Y:S01]  /*89730*/  FFMA R5, R17, 0.66817861795425415039, R9 ;  /* 0x3f2b0dc111057823 */ /* 0x000fe20000000009 */
[----:B------:R-:W-:Y:S01]  /*89740*/  FFMA R9, R9, -0.66817861795425415039, R17 ;  /* 0xbf2b0dc109097823 */ /* 0x000fe20000000011 */
[--C-:B------:R-:W-:Y:S01]  /*89750*/  FADD R14, R36, R13.reuse ;  /* 0x0000000d240e7221 */ /* 0x100fe20000000000 */
[--C-:B------:R-:W-:Y:S01]  /*89760*/  FADD R17, R10, R24.reuse ;  /* 0x000000180a117221 */ /* 0x100fe20000000000 */
[----:B------:R-:W-:Y:S01]  /*89770*/  FADD R21, R36, -R13 ;  /* 0x8000000d24157221 */ /* 0x000fe20000000000 */
        /* <DEDUP_REMOVED lines=18> */
[----:B------:R-:W-:Y:S01]  /*898a0*/  FMUL R3, R24, 1.4142135381698608398 ;  /* 0x3fb504f318037820 */ /* 0x000fe20000400000 */
[----:B------:R-:W-:Y:S01]  /*898b0*/  FMUL R17, R17, 1.9615705013275146484 ;  /* 0x3ffb14be11117820 */ /* 0x000fe20000400000 */
[----:B------:R-:W-:Y:S01]  /*898c0*/  FMUL R6, R6, 1.8477590084075927734 ;  /* 0x3fec835e06067820 */ /* 0x000fe20000400000 */
[----:B------:R-:W-:Y:S01]  /*898d0*/  FMUL R5, R5, 1.6629391908645629883 ;  /* 0x3fd4db3105057820 */ /* 0x000fe20000400000 */
[----:B------:R-:W-:Y:S01]  /*898e0*/  FMUL R13, R13, 1.4142135381698608398 ;  /* 0x3fb504f30d0d7820 */ /* 0x000fe20000400000 */
[----:B------:R-:W-:Y:S01]  /*898f0*/  FMUL R9, R9, -1.6629391908645629883 ;  /* 0xbfd4db3109097820 */ /* 0x000fe20000400000 */
[----:B------:R-:W-:Y:S01]  /*89900*/  FMUL R21, R21, 1.8477590084075927734 ;  /* 0x3fec835e15157820 */ /* 0x000fe20000400000 */
[----:B--2---:R-:W-:-:S07]  /*89910*/  FMUL R14, R14, 1.9615705013275146484 ;  /* 0x3ffb14be0e0e7820 */ /* 0x004fce0000400000 */
[----:B01-3--:R-:W-:Y:S05]  /*89920*/  WARPSYNC.COLLECTIVE R32, `(.L_x_17277) ;  /* 0x0000000020087348 */ /* 0x00bfea0003c00000 */
[----:B------:R-:W-:Y:S01]  /*89930*/  NOP ;  /* 0x0000000000007918 */ /* 0x000fe20000000000 */
[----:B01-3--:R-:W-:Y:S05]  /*89940*/  ENDCOLLECTIVE ;  /* 0x000000000000791b */ /* 0x00bfea0003800000 */
.L_x_17277:
[----:B------:R0:W-:Y:S04]  /*89950*/  STS [R52], R3 ;  /* 0x0000000334007388 */ /* 0x0001e80000000800 */
[----:B------:R0:W-:Y:S04]  /*89960*/  STS [R52+0x84], R17 ;  /* 0x0000841134007388 */ /* 0x0001e80000000800 */
[----:B------:R0:W-:Y:S04]  /*89970*/  STL [R1+0x190], R10 ;  /* 0x0001900a01007387 */ /* 0x0001e80000100800 */
[----:B------:R0:W-:Y:S04]  /*89980*/  STS [R52+0x108], R6 ;  /* 0x0001080634007388 */ /* 0x0001e80000000800 */
[----:B------:R0:W-:Y:S04]  /*89990*/  STS [R52+0x18c], R5 ;  /* 0x00018c0534007388 */ /* 0x0001e80000000800 */
        /* <DEDUP_REMOVED lines=8> */
.L_x_17278:
[----:B------:R-:W-:Y:S04]  /*89a20*/  STL [R1+0x1c0], R0 ;  /* 0x0001c00001007387 */ /* 0x000fe80000100800 */
[----:B------:R-:W0:Y:S04]  /*89a30*/  LDS R2, [R51] ;  /* 0x0000000033027984 */ /* 0x000e280000000800 */
[----:B------:R-:W1:Y:S01]  /*89a40*/  LDS R0, [R51+0x4] ;  /* 0x0000040033007984 */ /* 0x000e620000000800 */
[----:B------:R-:W-:Y:S01]  /*89a50*/  FADD R6, R23, -R8 ;  /* 0x8000000817067221 */ /* 0x000fe20000000000 */
[----:B------:R-:W-:Y:S01]  /*89a60*/  FADD R9, R19, -R4 ;  /* 0x8000000413097221 */ /* 0x000fe20000000000 */
[----:B------:R-:W-:Y:S01]  /*89a70*/  FADD R3, R26, -R34 ;  /* 0x800000221a037221 */ /* 0x000fe20000000000 */
[----:B------:R-:W-:-:S02]  /*89a80*/  FADD R5, -R12, R16 ;  /* 0x000000100c057221 */ /* 0x000fc40000000100 */
[C-C-:B------:R-:W-:Y:S01]  /*89a90*/  FADD R10, R6.reuse, R9.reuse ;  /* 0x00000009060a7221 */ /* 0x140fe20000000000 */
[----:B------:R-:W-:Y:S01]  /*89aa0*/  FADD R6, R6, -R9 ;  /* 0x8000000906067221 */ /* 0x000fe20000000000 */
[----:B------:R-:W-:Y:S02]  /*89ab0*/  FADD R19, R19, R4 ;  /* 0x0000000413137221 */ /* 0x000fe40000000000 */
[----:B------:R-:W-:Y:S01]  /*89ac0*/  FFMA R4, R10, -0.70710676908493041992, R3 ;  /* 0xbf3504f30a047823 */ /* 0x000fe20000000003 */
[----:B------:R-:W-:Y:S01]  /*89ad0*/  FFMA R13, R6, -0.70710676908493041992, R5 ;  /* 0xbf3504f3060d7823 */ /* 0x000fe20000000005 */
[----:B------:R-:W-:Y:S01]  /*89ae0*/  FADD R26, R26, R34 ;  /* 0x000000221a1a7221 */ /* 0x000fe20000000000 */
[----:B------:R-:W-:Y:S01]  /*89af0*/  FADD R12, R12, R16 ;  /* 0x000000100c0c7221 */ /* 0x000fe20000000000 */
[----:B------:R-:W-:Y:S01]  /*89b00*/  FADD R8, R23, R8 ;  /* 0x0000000817087221 */ /* 0x000fe20000000000 */
[----:B------:R-:W-:Y:S01]  /*89b10*/  FFMA R9, R10, 0.70710676908493041992, R3 ;  /* 0x3f3504f30a097823 */ /* 0x000fe20000000003 */
[----:B------:R-:W-:Y:S01]  /*89b20*/  FFMA R3, R13, 0.66817861795425415039, R4 ;  /* 0x3f2b0dc10d037823 */ /* 0x000fe20000000004 */
[----:B------:R-:W-:Y:S01]  /*89b30*/  FFMA R10, R6, 0.70710676908493041992, R5 ;  /* 0x3f3504f3060a7823 */ /* 0x000fe20000000005 */
[----:B------:R-:W-:Y:S01]  /*89b40*/  FFMA R4, R4, -0.66817861795425415039, R13 ;  /* 0xbf2b0dc104047823 */ /* 0x000fe2000000000d */
[----:B------:R-:W-:Y:S01]  /*89b50*/  FADD R5, R26, R12 ;  /* 0x0000000c1a057221 */ /* 0x000fe20000000000 */
[----:B------:R-:W-:-:S04]  /*89b60*/  FADD R13, R19, R8 ;  /* 0x00000008130d7221 */ /* 0x000fc80000000000 */
[C-C-:B------:R-:W-:Y:S01]  /*89b70*/  FADD R6, R5.reuse, -R13.reuse ;  /* 0x8000000d05067221 */ /* 0x140fe20000000000 */
[----:B------:R-:W-:Y:S01]  /*89b80*/  FADD R13, R5, R13 ;  /* 0x0000000d050d7221 */ /* 0x000fe20000000000 */
[----:B------:R-:W-:Y:S01]  /*89b90*/  FADD R19, -R19, R8 ;  /* 0x0000000813137221 */ /* 0x000fe20000000100 */
[----:B------:R-:W-:Y:S01]  /*89ba0*/  FFMA R5, R10, -0.19891236722469329834, R9 ;  /* 0xbe4bafaf0a057823 */ /* 0x000fe20000000009 */
[----:B------:R-:W-:Y:S01]  /*89bb0*/  FFMA R8, R9, 0.19891236722469329834, R10 ;  /* 0x3e4bafaf09087823 */ /* 0x000fe2000000000a */
        /* <DEDUP_REMOVED lines=13> */
[----:B------:R-:W-:Y:S01]  /*89c90*/  FMUL R5, R5, 1.9615705013275146484 ;  /* 0x3ffb14be05057820 */ /* 0x000fe20000400000 */
[----:B------:R-:W-:Y:S01]  /*89ca0*/  FMUL R3, R3, 1.6629391908645629883 ;  /* 0x3fd4db3103037820 */ /* 0x000fe20000400000 */
[----:B------:R-:W-:Y:S01]  /*89cb0*/  FMUL R6, R6, 1.4142135381698608398 ;  /* 0x3fb504f306067820 */ /* 0x000fe20000400000 */
[----:B------:R-:W-:Y:S01]  /*89cc0*/  FFMA R10, R19, -0.41421356797218322754, R12 ;  /* 0xbed413cd130a7823 */ /* 0x000fe2000000000c */
[----:B------:R-:W-:Y:S01]  /*89cd0*/  FFMA R12, R12, 0.41421356797218322754, R19 ;  /* 0x3ed413cd0c0c7823 */ /* 0x000fe20000000013 */
[----:B------:R-:W-:Y:S01]  /*89ce0*/  FMUL R4, R4, -1.6629391908645629883 ;  /* 0xbfd4db3104047820 */ /* 0x000fe20000400000 */
[----:B------:R-:W-:Y:S01]  /*89cf0*/  FMUL R8, R8, 1.9615705013275146484 ;  /* 0x3ffb14be08087820 */ /* 0x000fe20000400000 */
[----:B------:R-:W-:Y:S01]  /*89d00*/  FMUL R10, R10, 1.8477590084075927734 ;  /* 0x3fec835e0a0a7820 */ /* 0x000fe20000400000 */
[----:B--2---:R-:W-:-:S07]  /*89d10*/  FMUL R12, R12, 1.8477590084075927734 ;  /* 0x3fec835e0c0c7820 */ /* 0x004fce0000400000 */
[----:B01-3--:R-:W-:Y:S05]  /*89d20*/  WARPSYNC.COLLECTIVE R32, `(.L_x_17279) ;  /* 0x0000000020087348 */ /* 0x00bfea0003c00000 */
[----:B------:R-:W-:Y:S01]  /*89d30*/  NOP ;  /* 0x0000000000007918 */ /* 0x000fe20000000000 */
[----:B01-3--:R-:W-:Y:S05]  /*89d40*/  ENDCOLLECTIVE ;  /* 0x000000000000791b */ /* 0x00bfea0003800000 */
.L_x_17279:
        /* <DEDUP_REMOVED lines=13> */
.L_x_17280:
        /* <DEDUP_REMOVED lines=10> */
[C-C-:B------:R-:W-:Y:S01]  /*89ec0*/  FFMA R7, R8.reuse, -0.70710676908493041992, R3.reuse ;  /* 0xbf3504f308077823 */ /* 0x140fe20000000003 */
[C-C-:B------:R-:W-:Y:S01]  /*89ed0*/  FFMA R6, R5.reuse, -0.70710676908493041992, R4.reuse ;  /* 0xbf3504f305067823 */ /* 0x140fe20000000004 */
[----:B------:R-:W-:Y:S01]  /*89ee0*/  FFMA R3, R8, 0.70710676908493041992, R3 ;  /* 0x3f3504f308037823 */ /* 0x000fe20000000003 */
[----:B------:R-:W-:-:S04]  /*89ef0*/  FFMA R4, R5, 0.70710676908493041992, R4 ;  /* 0x3f3504f305047823 */ /* 0x000fc80000000004 */
[----:B------:R-:W-:Y:S01]  /*89f00*/  FFMA R8, R4, -0.19891236722469329834, R3 ;  /* 0xbe4bafaf04087823 */ /* 0x000fe20000000003 */
[----:B------:R-:W-:-:S03]  /*89f10*/  FFMA R10, R3, 0.19891236722469329834, R4 ;  /* 0x3e4bafaf030a7823 */ /* 0x000fc60000000004 */
[----:B------:R-:W-:Y:S02]  /*89f20*/  FMUL R3, R8, 1.9615705013275146484 ;  /* 0x3ffb14be08037820 */ /* 0x000fe40000400000 */
        /* <DEDUP_REMOVED lines=11> */
[----:B------:R-:W-:Y:S01]  /*89fe0*/  FADD R25, R25, R33 ;  /* 0x0000002119197221 */ /* 0x000fe20000000000 */
[----:B------:R-:W-:Y:S01]  /*89ff0*/  FADD R11, R11, R15 ;  /* 0x0000000f0b0b7221 */ /* 0x000fe20000000000 */
[----:B------:R-:W-:Y:S01]  /*8a000*/  FADD R18, R18, R20 ;  /* 0x0000001412127221 */ /* 0x000fe20000000000 */
[----:B------:R-:W-:Y:S01]  /*8a010*/  FFMA R5, R6, 0.66817861795425415039, R7 ;  /* 0x3f2b0dc106057823 */ /* 0x000fe20000000007 */
[----:B------:R-:W-:Y:S01]  /*8a020*/  FFMA R7, R7, -0.66817861795425415039, R6 ;  /* 0xbf2b0dc107077823 */ /* 0x000fe20000000006 */
[C-C-:B------:R-:W-:Y:S01]  /*8a030*/  FADD R6, R25.reuse, R11.reuse ;  /* 0x0000000b19067221 */ /* 0x140fe20000000000 */
[C-C-:B------:R-:W-:Y:S01]  /*8a040*/  FADD R12, R18.reuse, R22.reuse ;  /* 0x00000016120c7221 */ /* 0x140fe20000000000 */
[----:B------:R-:W-:Y:S01]  /*8a050*/  FADD R11, R25, -R11 ;  /* 0x8000000b190b7221 */ /* 0x000fe20000000000 */
[----:B------:R-:W-:Y:S01]  /*8a060*/  FADD R18, -R18, R22 ;  /* 0x0000001612127221 */ /* 0x000fe20000000100 */
[----:B------:R-:W-:Y:S01]  /*8a070*/  FMUL R10, R10, 1.9615705013275146484 ;  /* 0x3ffb14be0a0a7820 */ /* 0x000fe20000400000 */
[C-C-:B------:R-:W-:Y:S01]  /*8a080*/  FADD R9, R6.reuse, -R12.reuse ;  /* 0x8000000c06097221 */ /* 0x140fe20000000000 */
[----:B------:R-:W-:Y:S01]  /*8a090*/  FADD R12, R6, R12 ;  /* 0x0000000c060c7221 */ /* 0x000fe20000000000 */
[----:B------:R-:W-:Y:S01]  /*8a0a0*/  FFMA R6, R18, -0.41421356797218322754, R11 ;  /* 0xbed413cd12067823 */ /* 0x000fe2000000000b */
[----:B------:R-:W-:Y:S01]  /*8a0b0*/  FFMA R11, R11, 0.41421356797218322754, R18 ;  /* 0x3ed413cd0b0b7823 */ /* 0x000fe20000000012 */
[----:B------:R-:W-:Y:S01]  /*8a0c0*/  FMUL R5, R5, 1.6629391908645629883 ;  /* 0x3fd4db3105057820 */ /* 0x000fe20000400000 */
[----:B------:R-:W-:Y:S01]  /*8a0d0*/  FMUL R4, R12, 1.4142135381698608398 ;  /* 0x3fb504f30c047820 */ /* 0x000fe20000400000 */
[----:B------:R-:W-:Y:S01]  /*8a0e0*/  FMUL R6, R6, 1.8477590084075927734 ;  /* 0x3fec835e06067820 */ /* 0x000fe20000400000 */
[----:B------:R-:W-:Y:S01]  /*8a0f0*/  FMUL R9, R9, 1.4142135381698608398 ;  /* 0x3fb504f309097820 */ /* 0x000fe20000400000 */
[----:B------:R-:W-:Y:S01]  /*8a100*/  FMUL R7, R7, -1.6629391908645629883 ;  /* 0xbfd4db3107077820 */ /* 0x000fe20000400000 */
[----:B--23--:R-:W-:-:S07]  /*8a110*/  FMUL R11, R11, 1.8477590084075927734 ;  /* 0x3fec835e0b0b7820 */ /* 0x00cfce0000400000 */
[----:B01----:R-:W-:Y:S05]  /*8a120*/  WARPSYNC.COLLECTIVE R32, `(.L_x_17281) ;  /* 0x0000000020087348 */ /* 0x003fea0003c00000 */
[----:B------:R-:W-:Y:S01]  /*8a130*/  NOP ;  /* 0x0000000000007918 */ /* 0x000fe20000000000 */
[----:B01----:R-:W-:Y:S05]  /*8a140*/  ENDCOLLECTIVE ;  /* 0x000000000000791b */ /* 0x003fea0003800000 */
.L_x_17281:
        /* <DEDUP_REMOVED lines=13> */
.L_x_17282:
        /* <DEDUP_REMOVED lines=38> */
[----:B------:R-:W-:Y:S01]  /*8a480*/  FMUL R7, R7, 1.4142135381698608398 ;  /* 0x3fb504f307077820 */ /* 0x000fe20000400000 */
[----:B------:R-:W-:Y:S01]  /*8a490*/  FMUL R5, R5, 1.9615705013275146484 ;  /* 0x3ffb14be05057820 */ /* 0x000fe20000400000 */
[----:B------:R-:W-:Y:S01]  /*8a4a0*/  FMUL R10, R10, 1.6629391908645629883 ;  /* 0x3fd4db310a0a7820 */ /* 0x000fe20000400000 */
[----:B------:R-:W-:Y:S01]  /*8a4b0*/  FFMA R9, R28, -0.41421356797218322754, R12 ;  /* 0xbed413cd1c097823 */ /* 0x000fe2000000000c */
[----:B------:R-:W-:Y:S01]  /*8a4c0*/  FFMA R12, R12, 0.41421356797218322754, R28 ;  /* 0x3ed413cd0c0c7823 */ /* 0x000fe2000000001c */
[----:B------:R-:W-:Y:S01]  /*8a4d0*/  FMUL R6, R6, 1.4142135381698608398 ;  /* 0x3fb504f306067820 */ /* 0x000fe20000400000 */
[----:B------:R-:W-:Y:S01]  /*8a4e0*/  FMUL R4, R4, -1.6629391908645629883 ;  /* 0xbfd4db3104047820 */ /* 0x000fe20000400000 */
[----:B------:R-:W-:Y:S01]  /*8a4f0*/  FMUL R9, R9, 1.8477590084075927734 ;  /* 0x3fec835e09097820 */ /* 0x000fe20000400000 */
[----:B------:R-:W-:Y:S01]  /*8a500*/  FMUL R12, R12, 1.8477590084075927734 ;  /* 0x3fec835e0c0c7820 */ /* 0x000fe20000400000 */
[----:B--2---:R-:W-:-:S07]  /*8a510*/  FMUL R8, R8, 1.9615705013275146484 ;  /* 0x3ffb14be08087820 */ /* 0x004fce0000400000 */
[----:B01-3--:R-:W-:Y:S05]  /*8a520*/  WARPSYNC.COLLECTIVE R32, `(.L_x_17283) ;  /* 0x0000000020087348 */ /* 0x00bfea0003c00000 */
[----:B------:R-:W-:Y:S01]  /*8a530*/  NOP ;  /* 0x0000000000007918 */ /* 0x000fe20000000000 */
[----:B01-3--:R-:W-:Y:S05]  /*8a540*/  ENDCOLLECTIVE ;  /* 0x000000000000791b */ /* 0x00bfea0003800000 */
.L_x_17283:
[----:B------:R0:W-:Y:S04]  /*8a550*/  STS [R52], R7 ;  /* 0x0000000734007388 */ /* 0x0001e80000000800 */
[----:B------:R0:W-:Y:S04]  /*8a560*/  STL [R1+0xe4], R3 ;  /* 0x0000e40301007387 */ /* 0x0001e80000100800 */
[----:B------:R0:W-:Y:S04]  /*8a570*/  STS [R52+0x84], R5 ;  /* 0x0000840534007388 */ /* 0x0001e80000000800 */
[----:B------:R0:W-:Y:S04]  /*8a580*/  STS [R52+0x108], R9 ;  /* 0x0001080934007388 */ /* 0x0001e80000000800 */
[----:B------:R0:W-:Y:S04]  /*8a590*/  STL [R1+0xec], R2 ;  /* 0x0000ec0201007387 */ /* 0x0001e80000100800 */
        /* <DEDUP_REMOVED lines=8> */
.L_x_17284:
[----:B------:R-:W-:Y:S04]  /*8a620*/  STL [R1+0x11c], R0 ;  /* 0x00011c0001007387 */ /* 0x000fe80000100800 */
[----:B------:R-:W0:Y:S04]  /*8a630*/  LDS R0, [R51] ;  /* 0x0000000033007984 */ /* 0x000e280000000800 */
[----:B------:R1:W5:Y:S04]  /*8a640*/  LDL.LU R38, [R1+0xa8] ;  /* 0x0000a80001267983 */ /* 0x0003680000300800 */
[----:B------:R1:W5:Y:S04]  /*8a650*/  LDL.LU R37, [R1+0x150] ;  /* 0x0001500001257983 */ /* 0x0003680000300800 */
[----:B------:R-:W2:Y:S04]  /*8a660*/  LDS R2, [R51+0x4] ;  /* 0x0000040033027984 */ /* 0x000ea80000000800 */
[----:B0-----:R-:W-:Y:S04]  /*8a670*/  STL [R1+0x20], R0 ;  /* 0x0000200001007387 */ /* 0x001fe80000100800 */
[----:B------:R1:W5:Y:S04]  /*8a680*/  LDL.LU R27, [R1+0xf4] ;  /* 0x0000f400011b7983 */ /* 0x0003680000300800 */
[----:B------:R1:W5:Y:S04]  /*8a690*/  LDL.LU R58, [R1+0x108] ;  /* 0x00010800013a7983 */ /* 0x0003680000300800 */
[----:B------:R1:W5:Y:S04]  /*8a6a0*/  LDL.LU R57, [R1+0xf0] ;  /* 0x0000f00001397983 */ /* 0x0003680000300800 */
[----:B------:R1:W5:Y:S04]  /*8a6b0*/  LDL.LU R59, [R1+0x120] ;  /* 0x00012000013b7983 */ /* 0x0003680000300800 */
[----:B------:R1:W5:Y:S04]  /*8a6c0*/  LDL.LU R60, [R1+0xc4] ;  /* 0x0000c400013c7983 */ /* 0x0003680000300800 */
[----:B------:R1:W5:Y:S01]  /*8a6d0*/  LDL.LU R61, [R1+0x148] ;  /* 0x00014800013d7983 */ /* 0x0003620000300800 */
[----:B------:R-:W-:Y:S01]  /*8a6e0*/  FADD R5, R46, -R49 ;  /* 0x800000312e057221 */ /* 0x000fe20000000000 */
[----:B------:R-:W-:Y:S01]  /*8a6f0*/  FADD R7, R45, -R50 ;  /* 0x800000322d077221 */ /* 0x000fe20000000000 */
[----:B------:R-:W-:Y:S01]  /*8a700*/  FADD R3, R44, -R54 ;  /* 0x800000362c037221 */ /* 0x000fe20000000000 */
[----:B------:R-:W-:Y:S01]  /*8a710*/  FADD R4, -R47, R48 ;  /* 0x000000302f047221 */ /* 0x000fe20000000100 */
[----:B------:R-:W-:Y:S01]  /*8a720*/  LDS R0, [R51+0x10] ;  /* 0x0000100033007984 */ /* 0x000fe20000000800 */
[C-C-:B------:R-:W-:Y:S01]  /*8a730*/  FADD R8, R5.reuse, R7.reuse ;  /* 0x0000000705087221 */ /* 0x140fe20000000000 */
[----:B------:R-:W-:-:S03]  /*8a740*/  FADD R7, R5, -R7 ;  /* 0x8000000705077221 */ /* 0x000fc60000000000 */
[C-C-:B------:R-:W-:Y:S01]  /*8a750*/  FFMA R5, R8.reuse, -0.70710676908493041992, R3.reuse ;  /* 0xbf3504f308057823 */ /* 0x140fe20000000003 */
[----:B------:R-:W-:Y:S01]  /*8a760*/  FFMA R3, R8, 0.70710676908493041992, R3 ;  /* 0x3f3504f308037823 */ /* 0x000fe20000000003 */
[----:B------:R-:W-:Y:S01]  /*8a770*/  FFMA R8, R7, 0.70710676908493041992, R4 ;  /* 0x3f3504f307087823 */ /* 0x000fe20000000004 */
[----:B--2---:R-:W-:Y:S03]  /*8a780*/  STL [R1+0x278], R2 ;  /* 0x0002780201007387 */ /* 0x004fe60000100800 */
[----:B------:R-:W-:Y:S01]  /*8a790*/  FFMA R15, R8, -0.19891236722469329834, R3 ;  /* 0xbe4bafaf080f7823 */ /* 0x000fe20000000003 */
[----:B------:R-:W-:Y:S01]  /*8a7a0*/  FFMA R3, R3, 0.19891236722469329834, R8 ;  /* 0x3e4bafaf03037823 */ /* 0x000fe20000000008 */
[----:B------:R-:W-:Y:S04]  /*8a7b0*/  LDS R2, [R51+0xc] ;  /* 0x00000c0033027984 */ /* 0x000fe80000000800 */
[----:B------:R-:W0:Y:S01]  /*8a7c0*/  LDS R8, [R51+0x8] ;  /* 0x0000080033087984 */ /* 0x000e220000000800 */
[----:B------:R-:W-:Y:S01]  /*8a7d0*/  FFMA R9, R7, -0.70710676908493041992, R4 ;  /* 0xbf3504f307097823 */ /* 0x000fe20000000004 */
[----:B------:R-:W-:Y:S01]  /*8a7e0*/  FADD R6, R44, R54 ;  /* 0x000000362c067221 */ /* 0x000fe20000000000 */
[----:B------:R-:W-:Y:S01]  /*8a7f0*/  FADD R47, R47, R48 ;  /* 0x000000302f2f7221 */ /* 0x000fe20000000000 */
[----:B------:R-:W-:Y:S01]  /*8a800*/  FADD R46, R46, R49 ;  /* 0x000000312e2e7221 */ /* 0x000fe20000000000 */
[----:B------:R-:W-:Y:S01]  /*8a810*/  FADD R45, R45, R50 ;  /* 0x000000322d2d7221 */ /* 0x000fe20000000000 */
[----:B------:R-:W-:Y:S01]  /*8a820*/  FFMA R13, R9, 0.66817861795425415039, R5 ;  /* 0x3f2b0dc1090d7823 */ /* 0x000fe20000000005 */
[----:B------:R-:W-:Y:S01]  /*8a830*/  FFMA R5, R5, -0.66817861795425415039, R9 ;  /* 0xbf2b0dc105057823 */ /* 0x000fe20000000009 */
[----:B------:R-:W-:Y:S01]  /*8a840*/  FMUL R3, R3, 1.9615705013275146484 ;  /* 0x3ffb14be03037820 */ /* 0x000fe20000400000 */
[C-C-:B------:R-:W-:Y:S01]  /*8a850*/  FADD R9, R6.reuse, R47.reuse ;  /* 0x0000002f06097221 */ /* 0x140fe20000000000 */
[----:B0-----:R1:W-:Y:S04]  /*8a860*/  STL [R1+0x90], R8 ;  /* 0x0000900801007387 */ /* 0x0013e80000100800 */
[----:B------:R1:W0:Y:S04]  /*8a870*/  LDS R8, [R51+0x14] ;  /* 0x0000140033087984 */ /* 0x0002280000000800 */
[----:B------:R1:W-:Y:S04]  /*8a880*/  STL [R1+0xbc], R2 ;  /* 0x0000bc0201007387 */ /* 0x0003e80000100800 */
[----:B------:R1:W2:Y:S04]  /*8a890*/  LDS R2, [R51+0x18] ;  /* 0x0000180033027984 */ /* 0x0002a80000000800 */
[----:B------:R1:W-:Y:S04]  /*8a8a0*/  STL [R1+0xd8], R0 ;  /* 0x0000d80001007387 */ /* 0x0003e80000100800 */
[----:B------:R1:W3:Y:S01]  /*8a8b0*/  LDS R0, [R51+0x1c] ;  /* 0x00001c0033007984 */ /* 0x0002e20000000800 */
[----:B------:R-:W-:Y:S01]  /*8a8c0*/  FADD R6, R6, -R47 ;  /* 0x8000002f06067221 */ /* 0x000fe20000000000 */
[----:B------:R-:W-:-:S07]  /*8a8d0*/  FADD R4, -R45, R46 ;  /* 0x0000002e2d047221 */ /* 0x000fce0000000100 */
[----:B0123-5:R-:W-:Y:S05]  /*8a8e0*/  WARPSYNC.COLLECTIVE R32, `(.L_x_17285) ;  /* 0x0000000020087348 */ /* 0x02ffea0003c00000 */
[----:B------:R-:W-:Y:S01]  /*8a8f0*/  NOP ;  /* 0x0000000000007918 */ /* 0x000fe20000000000 */
[----:B0123-5:R-:W-:Y:S05]  /*8a900*/  ENDCOLLECTIVE ;  /* 0x000000000000791b */ /* 0x02ffea0003800000 */
.L_x_17285:
[----:B------:R0:W-:Y:S01]  /*8a910*/  STS [R52+0x39c], R3 ;  /* 0x00039c0334007388 */ /* 0x0001e20000000800 */
[----:B------:R-:W-:Y:S01]  /*8a920*/  FADD R10, R45, R46 ;  /* 0x0000002e2d0a7221 */ /* 0x000fe20000000000 */
[----:B------:R-:W-:Y:S01]  /*8a930*/  FMUL R13, R13, 1.6629391908645629883 ;  /* 0x3fd4db310d0d7820 */ /* 0x000fe20000400000 */
[----:B------:R-:W-:Y:S02]  /*8a940*/  FMUL R5, R5, -1.6629391908645629883 ;  /* 0xbfd4db3105057820 */ /* 0x000fe40000400000 */
[----:B------:R-:W-:Y:S01]  /*8a950*/  FADD R7, R9, -R10 ;  /* 0x8000000a09077221 */ /* 0x000fe20000000000 */
[----:B0-----:R-:W-:Y:S01]  /*8a960*/  FFMA R3, R4, -0.41421356797218322754, R6 ;  /* 0xbed413cd04037823 */ /* 0x001fe20000000006 */
[----:B------:R-:W-:-:S03]  /*8a970*/  FFMA R4, R6, 0.41421356797218322754, R4 ;  /* 0x3ed413cd06047823 */ /* 0x000fc60000000004 */
[----:B------:R-:W-:Y:S01]  /*8a980*/  FMUL R6, R3, 1.8477590084075927734 ;  /* 0x3fec835e03067820 */ /* 0x000fe20000400000 */
[----:B------:R0:W-:Y:S01]  /*8a990*/  STL [R1+0xe8], R8 ;  /* 0x0000e80801007387 */ /* 0x0001e20000100800 */
[----:B------:R-:W-:Y:S01]  /*8a9a0*/  FADD R9, R9, R10 ;  /* 0x0000000a09097221 */ /* 0x000fe20000000000 */
[----:B------:R-:W-:Y:S02]  /*8a9b0*/  FMUL R7, R7, 1.4142135381698608398 ;  /* 0x3fb504f307077820 */ /* 0x000fe40000400000 */
[----:B------:R1:W-:Y:S04]  /*8a9c0*/  STS [R52+0x18c], R13 ;  /* 0x00018c0d34007388 */ /* 0x0003e80000000800 */
[----:B------:R-:W-:Y:S01]  /*8a9d0*/  STL [R1+0x114], R2 ;  /* 0x0001140201007387 */ /* 0x000fe20000100800 */
[----:B------:R-:W-:-:S03]  /*8a9e0*/  FMUL R14, R9, 1.4142135381698608398 ;  /* 0x3fb504f3090e7820 */ /* 0x000fc60000400000 */
[----:B------:R2:W-:Y:S04]  /*8a9f0*/  STS [R52+0x294], R5 ;  /* 0x0002940534007388 */ /* 0x0005e80000000800 */
[----:B------:R-:W-:Y:S04]  /*8aa00*/  STL [R1+0x12c], R0 ;  /* 0x00012c0001007387 */ /* 0x000fe80000100800 */
[----:B------:R3:W-:Y:S01]  /*8aa10*/  STS [R52+0x108], R6 ;  /* 0x0001080634007388 */ /* 0x0007e20000000800 */
[----:B0-----:R-:W-:-:S03]  /*8aa20*/  FMUL R8, R4, 1.8477590084075927734 ;  /* 0x3fec835e04087820 */ /* 0x001fc60000400000 */
[----:B------:R0:W-:Y:S01]  /*8aa30*/  STS [R52+0x210], R7 ;  /* 0x0002100734007388 */ /* 0x0001e20000000800 */
[C-C-:B------:R-:W-:Y:S01]  /*8aa40*/  FADD R10, R37.reuse, -R38.reuse ;  /* 0x80000026250a7221 */ /* 0x140fe20000000000 */
[----:B-1----:R-:W-:Y:S02]  /*8aa50*/  FADD R13, R37, R38 ;  /* 0x00000026250d7221 */ /* 0x002fe40000000000 */
[----:B------:R1:W5:Y:S04]  /*8aa60*/  LDL.LU R38, [R1+0xa4] ;  /* 0x0000a40001267983 */ /* 0x0003680000300800 */
[----:B------:R1:W5:Y:S01]  /*8aa70*/  LDL.LU R37, [R1+0x1b8] ;  /* 0x0001b80001257983 */ /* 0x0003620000300800 */
[C-C-:B--2---:R-:W-:Y:S01]  /*8aa80*/  FADD R5, -R58.reuse, R27.reuse ;  /* 0x0000001b3a057221 */ /* 0x144fe20000000100 */
[----:B---3--:R-:W-:-:S02]  /*8aa90*/  FADD R6, R58, R27 ;  /* 0x0000001b3a067221 */ /* 0x008fc40000000000 */
[----:B------:R1:W5:Y:S04]  /*8aaa0*/  LDL.LU R27, [R1+0x124] ;  /* 0x00012400011b7983 */ /* 0x0003680000300800 */
[----:B------:R1:W5:Y:S01]  /*8aab0*/  LDL.LU R58, [R1+0x134] ;  /* 0x00013400013a7983 */ /* 0x0003620000300800 */
[C-C-:B------:R-:W-:Y:S01]  /*8aac0*/  FADD R9, R59.reuse, -R57.reuse ;  /* 0x800000393b097221 */ /* 0x140fe20000000000 */
[----:B------:R-:W-:Y:S02]  /*8aad0*/  FADD R3, R59, R57 ;  /* 0x000000393b037221 */ /* 0x000fe40000000000 */
[----:B------:R1:W5:Y:S04]  /*8aae0*/  LDL.LU R57, [R1+0x104] ;  /* 0x0001040001397983 */ /* 0x0003680000300800 */
[----:B------:R1:W5:Y:S01]  /*8aaf0*/  LDL.LU R59, [R1+0x170] ;  /* 0x00017000013b7983 */ /* 0x0003620000300800 */
[C-C-:B------:R-:W-:Y:S01]  /*8ab00*/  FADD R4, R61.reuse, -R60.reuse ;  /* 0x8000003c3d047221 */ /* 0x140fe20000000000 */
[----:B0-----:R-:W-:-:S02]  /*8ab10*/  FADD R7, R61, R60 ;  /* 0x0000003c3d077221 */ /* 0x001fc40000000000 */
[----:B------:R1:W5:Y:S04]  /*8ab20*/  LDL.LU R60, [R1+0xdc] ;  /* 0x0000dc00013c7983 */ /* 0x0003680000300800 */
[----:B------:R1:W5:Y:S01]  /*8ab30*/  LDL.LU R61, [R1+0x1b4] ;  /* 0x0001b400013d7983 */ /* 0x0003620000300800 */
[----:B------:R-:W-:-:S03]  /*8ab40*/  FMUL R15, R15, 1.9615705013275146484 ;  /* 0x3ffb14be0f0f7820 */ /* 0x000fc60000400000 */
[----:B------:R1:W-:Y:S04]  /*8ab50*/  STS [R52], R14 ;  /* 0x0000000e34007388 */ /* 0x0003e80000000800 */
[----:B------:R1:W-:Y:S04]  /*8ab60*/  STS [R52+0x84], R15 ;  /* 0x0000840f34007388 */ /* 0x0003e80000000800 */
[----:B------:R1:W-:Y:S02]  /*8ab70*/  STS [R52+0x318], R8 ;  /* 0x0003180834007388 */ /* 0x0003e40000000800 */
[----:B-1---5:R-:W-:Y:S05]  /*8ab80*/  WARPSYNC.COLLECTIVE R32, `(.L_x_17286) ;  /* 0x0000000020087348 */ /* 0x022fea0003c00000 */
[----:B------:R-:W-:Y:S01]  /*8ab90*/  NOP ;  /* 0x0000000000007918 */ /* 0x000fe20000000000 */
[----:B-1---5:R-:W-:Y:S05]  /*8aba0*/  ENDCOLLECTIVE ;  /* 0x000000000000791b */ /* 0x022fea0003800000 */
.L_x_17286:
[----:B------:R-:W0:Y:S04]  /*8abb0*/  LDS R2, [R51] ;  /* 0x0000000033027984 */ /* 0x000e280000000800 */
[----:B------:R-:W1:Y:S01]  /*8abc0*/  LDS R0, [R51+0x4] ;  /* 0x0000040033007984 */ /* 0x000e620000000800 */
        /* <DEDUP_REMOVED lines=9> */
[----:B------:R-:W-:-:S04]  /*8ac60*/  FADD R3, -R7, R3 ;  /* 0x0000000307037221 */ /* 0x000fc80000000100 */
        /* <DEDUP_REMOVED lines=8> */
[----:B------:R-:W2:Y:S04]  /*8acf0*/  LDS R3, [R51+0x14] ;  /* 0x0000140033037984 */ /* 0x000ea80000000800 */
[----:B0-----:R0:W-:Y:S04]  /*8ad00*/  STL [R1+0x15c], R2 ;  /* 0x00015c0201007387 */ /* 0x0011e80000100800 */
[----:B------:R0:W3:Y:S04]  /*8ad10*/  LDS R2, [R51+0x18] ;  /* 0x0000180033027984 */ /* 0x0000e80000000800 */
[----:B-1----:R0:W-:Y:S04]  /*8ad20*/  STL [R1+0x198], R0 ;  /* 0x0001980001007387 */ /* 0x0021e80000100800 */
[----:B------:R0:W1:Y:S01]  /*8ad30*/  LDS R0, [R51+0x1c] ;  /* 0x00001c0033007984 */ /* 0x0000620000000800 */
[----:B------:R-:W-:Y:S01]  /*8ad40*/  FFMA R11, R8, 0.66817861795425415039, R4 ;  /* 0x3f2b0dc1080b7823 */ /* 0x000fe20000000004 */
[----:B------:R-:W-:Y:S01]  /*8ad50*/  FFMA R4, R4, -0.66817861795425415039, R8 ;  /* 0xbf2b0dc104047823 */ /* 0x000fe20000000008 */
[C-C-:B------:R-:W-:Y:S01]  /*8ad60*/  FADD R12, R9.reuse, -R6.reuse ;  /* 0x80000006090c7221 */ /* 0x140fe20000000000 */
[----:B------:R-:W-:-:S02]  /*8ad70*/  FADD R9, R9, R6 ;  /* 0x0000000609097221 */ /* 0x000fc40000000000 */
[----:B------:R-:W-:Y:S01]  /*8ad80*/  FMUL R4, R4, -1.6629391908645629883 ;  /* 0xbfd4db3104047820 */ /* 0x000fe20000400000 */
[----:B--2---:R0:W-:Y:S01]  /*8ad90*/  STL [R1+0x1e0], R3 ;  /* 0x0001e00301007387 */ /* 0x0041e20000100800 */
[----:B------:R-:W-:Y:S01]  /*8ada0*/  FMUL R11, R11, 1.6629391908645629883 ;  /* 0x3fd4db310b0b7820 */ /* 0x000fe20000400000 */
[----:B------:R-:W-:-:S07]  /*8adb0*/  FMUL R9, R9, 1.4142135381698608398 ;  /* 0x3fb504f309097820 */ /* 0x000fce0000400000 */
[----:B01-3--:R-:W-:Y:S05]  /*8adc0*/  WARPSYNC.COLLECTIVE R32, `(.L_x_17287) ;  /* 0x0000000020087348 */ /* 0x00bfea0003c00000 */
[----:B------:R-:W-:Y:S01]  /*8add0*/  NOP ;  /* 0x0000000000007918 */ /* 0x000fe20000000000 */
[----:B01-3--:R-:W-:Y:S05]  /*8ade0*/  ENDCOLLECTIVE ;  /* 0x000000000000791b */ /* 0x00bfea0003800000 */
.L_x_17287:
[----:B------:R0:W-:Y:S01]  /*8adf0*/  STS [R52+0x294], R4 ;  /* 0x0002940434007388 */ /* 0x0001e20000000800 */
[----:B------:R-:W-:Y:S01]  /*8ae00*/  FFMA R14, R5, -0.19891236722469329834, R10 ;  /* 0xbe4bafaf050e7823 */ /* 0x000fe2000000000a */
[----:B------:R-:W-:Y:S02]  /*8ae10*/  FFMA R10, R10, 0.19891236722469329834, R5 ;  /* 0x3e4bafaf0a0a7823 */ /* 0x000fe40000000005 */
[----:B------:R1:W-:Y:S04]  /*8ae20*/  STS [R52+0x18c], R11 ;  /* 0x00018c0b34007388 */ /* 0x0003e80000000800 */
[----:B------:R2:W-:Y:S04]  /*8ae30*/  STS [R52], R9 ;  /* 0x0000000934007388 */ /* 0x0005e80000000800 */
[----:B------:R3:W-:Y:S04]  /*8ae40*/  STL [R1+0x21c], R2 ;  /* 0x00021c0201007387 */ /* 0x0007e80000100800 */
[----:B------:R3:W-:Y:S01]  /*8ae50*/  STL [R1+0x230], R0 ;  /* 0x0002300001007387 */ /* 0x0007e20000100800 */
[C-C-:B------:R-:W-:Y:S01]  /*8ae60*/  FADD R8, R37.reuse, -R38.reuse ;  /* 0x8000002625087221 */ /* 0x140fe20000000000 */
[----:B------:R-:W-:-:S02]  /*8ae70*/  FADD R7, R37, R38 ;  /* 0x0000002625077221 */ /* 0x000fc40000000000 */
[----:B------:R3:W5:Y:S04]  /*8ae80*/  LDL.LU R38, [R1+0x100] ;  /* 0x0001000001267983 */ /* 0x0007680000300800 */
[----:B------:R3:W5:Y:S01]  /*8ae90*/  LDL.LU R37, [R1+0x1e8] ;  /* 0x0001e80001257983 */ /* 0x0007620000300800 */
[C-C-:B------:R-:W-:Y:S01]  /*8aea0*/  FADD R3, -R58.reuse, R27.reuse ;  /* 0x0000001b3a037221 */ /* 0x140fe20000000100 */
[----:B0-----:R-:W-:Y:S02]  /*8aeb0*/  FADD R4, R58, R27 ;  /* 0x0000001b3a047221 */ /* 0x001fe40000000000 */
[----:B------:R3:W5:Y:S04]  /*8aec0*/  LDL.LU R27, [R1+0x144] ;  /* 0x00014400011b7983 */ /* 0x0007680000300800 */
[----:B------:R3:W5:Y:S01]  /*8aed0*/  LDL.LU R58, [R1+0x188] ;  /* 0x00018800013a7983 */ /* 0x0007620000300800 */
[C-C-:B------:R-:W-:Y:S01]  /*8aee0*/  FADD R6, R59.reuse, -R57.reuse ;  /* 0x800000393b067221 */ /* 0x140fe20000000000 */
[----:B-1----:R-:W-:-:S02]  /*8aef0*/  FADD R11, R59, R57 ;  /* 0x000000393b0b7221 */ /* 0x002fc40000000000 */
[----:B------:R3:W5:Y:S04]  /*8af00*/  LDL.LU R57, [R1+0x130] ;  /* 0x0001300001397983 */ /* 0x0007680000300800 */
        /* <DEDUP_REMOVED lines=8> */
[----:B------:R-:W-:Y:S01]  /*8af90*/  FMUL R13, R13, 1.8477590084075927734 ;  /* 0x3fec835e0d0d7820 */ /* 0x000fe20000400000 */
[----:B------:R-:W-:Y:S01]  /*8afa0*/  FMUL R10, R10, 1.9615705013275146484 ;  /* 0x3ffb14be0a0a7820 */ /* 0x000fe20000400000 */
[----:B------:R3:W-:Y:S04]  /*8afb0*/  STS [R52+0x84], R14 ;  /* 0x0000840e34007388 */ /* 0x0007e80000000800 */
[----:B------:R3:W-:Y:S04]  /*8afc0*/  STS [R52+0x108], R16 ;  /* 0x0001081034007388 */ /* 0x0007e80000000800 */
[----:B------:R3:W-:Y:S04]  /*8afd0*/  STS [R52+0x210], R12 ;  /* 0x0002100c34007388 */ /* 0x0007e80000000800 */
[----:B------:R3:W-:Y:S04]  /*8afe0*/  STS [R52+0x318], R13 ;  /* 0x0003180d34007388 */ /* 0x0007e80000000800 */
[----:B------:R3:W-:Y:S02]  /*8aff0*/  STS [R52+0x39c], R10 ;  /* 0x00039c0a34007388 */ /* 0x0007e40000000800 */
[----:B---3-5:R-:W-:Y:S05]  /*8b000*/  WARPSYNC.COLLECTIVE R32, `(.L_x_17288) ;  /* 0x0000000020087348 */ /* 0x028fea0003c00000 */
[----:B------:R-:W-:Y:S01]  /*8b010*/  NOP ;  /* 0x0000000000007918 */ /* 0x000fe20000000000 */
[----:B---3-5:R-:W-:Y:S05]  /*8b020*/  ENDCOLLECTIVE ;  /* 0x000000000000791b */ /* 0x028fea0003800000 */
.L_x_17288:
[----:B------:R-:W0:Y:S04]  /*8b030*/  LDS R50, [R51] ;  /* 0x0000000033327984 */ /* 0x000e280000000800 */
        /* <DEDUP_REMOVED lines=15> */
[----:B------:R1:W1:Y:S02]  /*8b130*/  LDS R46, [R51+0x10] ;  /* 0x00001000332e7984 */ /* 0x0002640000000800 */
        /* <DEDUP_REMOVED lines=8> */
[----:B------:R-:W-:Y:S01]  /*8b1c0*/  FMUL R8, R8, 1.9615705013275146484 ;  /* 0x3ffb14be08087820 */ /* 0x000fe20000400000 */
[----:B------:R0:W1:Y:S01]  /*8b1d0*/  LDS R45, [R51+0x14] ;  /* 0x00001400332d7984 */ /* 0x0000620000000800 */
[----:B------:R-:W-:Y:S01]  /*8b1e0*/  FMUL R9, R9, -1.6629391908645629883 ;  /* 0xbfd4db3109097820 */ /* 0x000fe20000400000 */
[----:B------:R-:W-:-:S02]  /*8b1f0*/  FMUL R7, R7, 1.8477590084075927734 ;  /* 0x3fec835e07077820 */ /* 0x000fc40000400000 */
[----:B------:R1:W1:Y:S04]  /*8b200*/  LDS R44, [R51+0x18] ;  /* 0x00001800332c7984 */ /* 0x0002680000000800 */
[----:B0-----:R0:W-:Y:S04]  /*8b210*/  STL [R1+0x290], R50 ;  /* 0x0002903201007387 */ /* 0x0011e80000100800 */
[----:B--2---:R0:W0:Y:S02]  /*8b220*/  LDS R43, [R51+0x1c] ;  /* 0x00001c00332b7984 */ /* 0x0040240000000800 */
[----:B01-34-:R-:W-:Y:S05]  /*8b230*/  WARPSYNC.COLLECTIVE R32, `(.L_x_17289) ;  /* 0x0000000020087348 */ /* 0x01bfea0003c00000 */
[----:B------:R-:W-:Y:S01]  /*8b240*/  NOP ;  /* 0x0000000000007918 */ /* 0x000fe20000000000 */
[----:B01-34-:R-:W-:Y:S05]  /*8b250*/  ENDCOLLECTIVE ;  /* 0x000000000000791b */ /* 0x01bfea0003800000 */
.L_x_17289:
[----:B------:R-:W-:Y:S04]  /*8b260*/  STL [R1+0x294], R49 ;  /* 0x0002943101007387 */ /* 0x000fe80000100800 */
[----:B------:R0:W-:Y:S04]  /*8b270*/  STS [R52+0x84], R4 ;  /* 0x0000840434007388 */ /* 0x0001e80000000800 */
[----:B------:R1:W5:Y:S04]  /*8b280*/  LDL.LU R55, [R1+0x110] ;  /* 0x0001100001377983 */ /* 0x0003680000300800 */
[----:B------:R1:W5:Y:S04]  /*8b290*/  LDL.LU R56, [R1+0x20c] ;  /* 0x00020c0001387983 */ /* 0x0003680000300800 */
[----:B------:R-:W-:Y:S04]  /*8b2a0*/  STS [R52+0x18c], R6 ;  /* 0x00018c0634007388 */ /* 0x000fe80000000800 */
        /* <DEDUP_REMOVED lines=15> */
[----:B------:R-:W-:Y:S01]  /*8b3a0*/  FMUL R10, R10, 1.4142135381698608398 ;  /* 0x3fb504f30a0a7820 */ /* 0x000fe20000400000 */
[----:B------:R-:W-:Y:S01]  /*8b3b0*/  FMUL R3, R3, 1.8477590084075927734 ;  /* 0x3fec835e03037820 */ /* 0x000fe20000400000 */
[----:B------:R-:W-:-:S03]  /*8b3c0*/  FMUL R5, R5, 1.4142135381698608398 ;  /* 0x3fb504f305057820 */ /* 0x000fc60000400000 */
[----:B------:R1:W-:Y:S04]  /*8b3d0*/  STS [R52], R10 ;  /* 0x0000000a34007388 */ /* 0x0003e80000000800 */
[----:B------:R1:W-:Y:S04]  /*8b3e0*/  STS [R52+0x108], R3 ;  /* 0x0001080334007388 */ /* 0x0003e80000000800 */
[----:B------:R1:W-:Y:S02]  /*8b3f0*/  STS [R52+0x210], R5 ;  /* 0x0002100534007388 */ /* 0x0003e40000000800 */
[----:B-1---5:R-:W-:Y:S05]  /*8b400*/  WARPSYNC.COLLECTIVE R32, `(.L_x_17290) ;  /* 0x0000000020087348 */ /* 0x022fea0003c00000 */
[----:B------:R-:W-:Y:S01]  /*8b410*/  NOP ;  /* 0x0000000000007918 */ /* 0x000fe20000000000 */
[----:B-1---5:R-:W-:Y:S05]  /*8b420*/  ENDCOLLECTIVE ;  /* 0x000000000000791b */ /* 0x022fea0003800000 */
.L_x_17290:
[----:B------:R0:W1:Y:S04]  /*8b430*/  LDS R42, [R51] ;  /* 0x00000000332a7984 */ /* 0x0000680000000800 */
[----:B------:R0:W2:Y:S04]  /*8b440*/  LDS R41, [R51+0x4] ;  /* 0x0000040033297984 */ /* 0x0000a80000000800 */
[----:B------:R0:W3:Y:S01]  /*8b450*/  LDS R40, [R51+0x8] ;  /* 0x0000080033287984 */ /* 0x0000e20000000800 */
[C-C-:B------:R-:W-:Y:S01]  /*8b460*/  FADD R3, R37.reuse, -R38.reuse ;  /* 0x8000002625037221 */ /* 0x140fe20000000000 */
[C-C-:B------:R-:W-:Y:S01]  /*8b470*/  FADD R5, R8.reuse, R9.reuse ;  /* 0x0000000908057221 */ /* 0x140fe20000000000 */
[----:B------:R-:W-:Y:S01]  /*8b480*/  FADD R8, R8, -R9 ;  /* 0x8000000908087221 */ /* 0x000fe20000000000 */
[----:B------:R-:W-:Y:S01]  /*8b490*/  FADD R12, R37, R38 ;  /* 0x00000026250c7221 */ /* 0x000fe20000000000 */
        /* <DEDUP_REMOVED lines=27> */
.L_x_17291:
[----:B------:R-:W-:Y:S04]  /*8b650*/  STL [R1+0x284], R42 ;  /* 0x0002842a01007387 */ /* 0x000fe80000100800 */
[----:B------:R-:W-:Y:S01]  /*8b660*/  STL [R1+0x288], R41 ;  /* 0x0002882901007387 */ /* 0x000fe20000100800 */
[----:B------:R-:W-:-:S03]  /*8b670*/  FFMA R12, R12, 0.41421356797218322754, R6 ;  /* 0x3ed413cd0c0c7823 */ /* 0x000fc60000000006 */
[----:B------:R-:W-:Y:S04]  /*8b680*/  STL [R1+0x28c], R40 ;  /* 0x00028c2801007387 */ /* 0x000fe80000100800 */
[----:B------:R0:W5:Y:S04]  /*8b690*/  LDL.LU R24, [R1+0x138] ;  /* 0x0001380001187983 */ /* 0x0001680000300800 */
[----:B------:R-:W-:Y:S01]  /*8b6a0*/  STS [R52+0x84], R4 ;  /* 0x0000840434007388 */ /* 0x000fe20000000800 */
[C-C-:B------:R-:W-:Y:S01]  /*8b6b0*/  FADD R8, R56.reuse, -R55.reuse ;  /* 0x8000003738087221 */ /* 0x140fe20000000000 */
[----:B------:R-:W-:-:S02]  /*8b6c0*/  FADD R7, R56, R55 ;  /* 0x0000003738077221 */ /* 0x000fc40000000000 */
        /* <DEDUP_REMOVED lines=27> */
.L_x_17292:
        /* <DEDUP_REMOVED lines=23> */
[----:B------:R0:W0:Y:S01]  /*8b9f0*/  LDS R30, [R51+0x10] ;  /* 0x00001000331e7984 */ /* 0x0000220000000800 */
[----:B------:R-:W-:Y:S01]  /*8ba00*/  FMUL R3, R3, 1.8477590084075927734 ;  /* 0x3fec835e03037820 */ /* 0x000fe20000400000 */
[----:B------:R-:W-:Y:S01]  /*8ba10*/  FMUL R6, R6, 1.6629391908645629883 ;  /* 0x3fd4db3106067820 */ /* 0x000fe20000400000 */
[----:B------:R-:W-:Y:S01]  /*8ba20*/  FMUL R8, R8, 1.9615705013275146484 ;  /* 0x3ffb14be08087820 */ /* 0x000fe20000400000 */
[----:B------:R0:W0:Y:S01]  /*8ba30*/  LDS R29, [R51+0x14] ;  /* 0x00001400331d7984 */ /* 0x0000220000000800 */
[----:B------:R-:W-:Y:S01]  /*8ba40*/  FMUL R9, R9, -1.6629391908645629883 ;  /* 0xbfd4db3109097820 */ /* 0x000fe20000400000 */
[----:B------:R-:W-:-:S02]  /*8ba50*/  FMUL R7, R7, 1.8477590084075927734 ;  /* 0x3fec835e07077820 */ /* 0x000fc40000400000 */
[----:B------:R0:W0:Y:S04]  /*8ba60*/  LDS R28, [R51+0x18] ;  /* 0x00001800331c7984 */ /* 0x0000280000000800 */
[----:B------:R0:W0:Y:S02]  /*8ba70*/  LDS R27, [R51+0x1c] ;  /* 0x00001c00331b7984 */ /* 0x0000240000000800 */
[----:B01234-:R-:W-:Y:S05]  /*8ba80*/  WARPSYNC.COLLECTIVE R32, `(.L_x_17293) ;  /* 0x0000000020087348 */ /* 0x01ffea0003c00000 */
[----:B------:R-:W-:Y:S01]  /*8ba90*/  NOP ;  /* 0x0000000000007918 */ /* 0x000fe20000000000 */
[----:B01234-:R-:W-:Y:S05]  /*8baa0*/  ENDCOLLECTIVE ;  /* 0x000000000000791b */ /* 0x01ffea0003800000 */
.L_x_17293:
[----:B------:R-:W-:Y:S04]  /*8bab0*/  STL [R1+0x1c], R0 ;  /* 0x00001c0001007387 */ /* 0x000fe80000100800 */
[----:B------:R0:W-:Y:S04]  /*8bac0*/  STS [R52+0x84], R4 ;  /* 0x0000840434007388 */ /* 0x0001e80000000800 */
[----:B------:R1:W-:Y:S04]  /*8bad0*/  STS [R52+0x108], R3 ;  /* 0x0001080334007388 */ /* 0x0003e80000000800 */
[----:B------:R2:W5:Y:S01]  /*8bae0*/  LDL.LU R17, [R1+0x184] ;  /* 0x0001840001117983 */ /* 0x0005620000300800 */
[C-C-:B------:R-:W-:Y:S01]  /*8baf0*/  FADD R13, R55.reuse, -R24.reuse ;  /* 0x80000018370d7221 */ /* 0x140fe20000000000 */
[----:B0-----:R-:W-:-:S02]  /*8bb00*/  FADD R4, R55, R24 ;  /* 0x0000001837047221 */ /* 0x001fc40000000000 */
[----:B------:R-:W-:Y:S04]  /*8bb10*/  STS [R52+0x18c], R6 ;  /* 0x00018c0634007388 */ /* 0x000fe80000000800 */
        /* <DEDUP_REMOVED lines=33> */
[----:B------:R-:W-:-:S07]  /*8bd30*/  FADD R6, -R7, R6 ;  /* 0x0000000607067221 */ /* 0x000fce0000000100 */
[----:B--2--5:R-:W-:Y:S05]  /*8bd40*/  WARPSYNC.COLLECTIVE R32, `(.L_x_17294) ;  /* 0x0000000020087348 */ /* 0x024fea0003c00000 */
[----:B------:R-:W-:Y:S01]  /*8bd50*/  NOP ;  /* 0x0000000000007918 */ /* 0x000fe20000000000 */
[----:B--2--5:R-:W-:Y:S05]  /*8bd60*/  ENDCOLLECTIVE ;  /* 0x000000000000791b */ /* 0x024fea0003800000 */
.L_x_17294:
[----:B------:R0:W1:Y:S01]  /*8bd70*/  LDS R26, [R51] ;  /* 0x00000000331a7984 */ /* 0x0000620000000800 */
[C-C-:B------:R-:W-:Y:S01]  /*8bd80*/  FADD R10, R5.reuse, -R4.reuse ;  /* 0x80000004050a7221 */ /* 0x140fe20000000000 */
[----:B------:R-:W-:Y:S01]  /*8bd90*/  FADD R5, R5, R4 ;  /* 0x0000000405057221 */ /* 0x000fe20000000000 */
[----:B------:R-:W-:Y:S01]  /*8bda0*/  FFMA R4, R3, -0.19891236722469329834, R13 ;  /* 0xbe4bafaf03047823 */ /* 0x000fe2000000000d */
[----:B------:R0:W2:Y:S03]  /*8bdb0*/  LDS R25, [R51+0x4] ;  /* 0x0000040033197984 */ /* 0x0000a60000000800 */
[----:B------:R-:W-:Y:S01]  /*8bdc0*/  FMUL R4, R4, 1.9615705013275146484 ;  /* 0x3ffb14be04047820 */ /* 0x000fe20000400000 */
[----:B------:R0:W3:Y:S01]  /*8bdd0*/  LDS R24, [R51+0x8] ;  /* 0x0000080033187984 */ /* 0x0000e20000000800 */
[----:B------:R-:W-:Y:S01]  /*8bde0*/  FFMA R13, R13, 0.19891236722469329834, R3 ;  /* 0x3e4bafaf0d0d7823 */ /* 0x000fe20000000003 */
[----:B------:R-:W-:-:S02]  /*8bdf0*/  FMUL R10, R10, 1.4142135381698608398 ;  /* 0x3fb504f30a0a7820 */ /* 0x000fc40000400000 */
[----:B------:R0:W4:Y:S01]  /*8be00*/  LDS R23, [R51+0xc] ;  /* 0x00000c0033177984 */ /* 0x0001220000000800 */
[----:B------:R-:W-:Y:S01]  /*8be10*/  FFMA R3, R6, -0.41421356797218322754, R12 ;  /* 0xbed413cd06037823 */ /* 0x000fe2000000000c */
[----:B------:R-:W-:Y:S02]  /*8be20*/  FMUL R5, R5, 1.4142135381698608398 ;  /* 0x3fb504f305057820 */ /* 0x000fe40000400000 */
[----:B------:R0:W0:Y:S04]  /*8be30*/  LDS R22, [R51+0x10] ;  /* 0x0000100033167984 */ /* 0x0000280000000800 */
[----:B------:R0:W0:Y:S04]  /*8be40*/  LDS R21, [R51+0x14] ;  /* 0x0000140033157984 */ /* 0x0000280000000800 */
[----:B------:R0:W0:Y:S04]  /*8be50*/  LDS R20, [R51+0x18] ;  /* 0x0000180033147984 */ /* 0x0000280000000800 */
[----:B------:R0:W0:Y:S02]  /*8be60*/  LDS R19, [R51+0x1c] ;  /* 0x00001c0033137984 */ /* 0x0000240000000800 */
[----:B01234-:R-:W-:Y:S05]  /*8be70*/  WARPSYNC.COLLECTIVE R32, `(.L_x_17295) ;  /* 0x0000000020087348 */ /* 0x01ffea0003c00000 */
[----:B------:R-:W-:Y:S01]  /*8be80*/  NOP ;  /* 0x0000000000007918 */ /* 0x000fe20000000000 */
[----:B01234-:R-:W-:Y:S05]  /*8be90*/  ENDCOLLECTIVE ;  /* 0x000000000000791b */ /* 0x01ffea0003800000 */
.L_x_17295:
[----:B------:R0:W-:Y:S01]  /*8bea0*/  STS [R52+0x84], R4 ;  /* 0x0000840434007388 */ /* 0x0001e20000000800 */
[----:B------:R-:W-:Y:S01]  /*8beb0*/  FMUL R11, R11, 1.6629391908645629883 ;  /* 0x3fd4db310b0b7820 */ /* 0x000fe20000400000 */
[----:B------:R-:W-:Y:S01]  /*8bec0*/  FFMA R12, R12, 0.41421356797218322754, R6 ;  /* 0x3ed413cd0c0c7823 */ /* 0x000fe20000000006 */
[----:B------:R-:W-:Y:S01]  /*8bed0*/  FMUL R3, R3, 1.8477590084075927734 ;  /* 0x3fec835e03037820 */ /* 0x000fe20000400000 */
[----:B------:R0:W-:Y:S01]  /*8bee0*/  STS [R52+0x210], R10 ;  /* 0x0002100a34007388 */ /* 0x0001e20000000800 */
[----:B------:R-:W-:-:S03]  /*8bef0*/  FADD R6, R55, -R17 ;  /* 0x8000001137067221 */ /* 0x000fc60000000000 */
[----:B------:R0:W-:Y:S04]  /*8bf00*/  STS [R52], R5 ;  /* 0x0000000534007388 */ /* 0x0001e80000000800 */
[----:B------:R0:W-:Y:S04]  /*8bf10*/  STS [R52+0x18c], R11 ;  /* 0x00018c0b34007388 */ /* 0x0001e80000000800 */
[----:B------:R0:W-:Y:S01]  /*8bf20*/  STS [R52+0x108], R3 ;  /* 0x0001080334007388 */ /* 0x0001e20000000800 */
[----:B------:R-:W-:Y:S01]  /*8bf30*/  FADD R9, R55, R17 ;  /* 0x0000001137097221 */ /* 0x000fe20000000000 */
        /* <DEDUP_REMOVED lines=9> */
.L_x_17296:
        /* <DEDUP_REMOVED lines=9> */
[----:B------:R0:W5:Y:S04]  /*8c060*/  LDL.LU R56, [R1+0x10c] ;  /* 0x00010c0001387983 */ /* 0x0001680000300800 */
[----:B------:R0:W5:Y:S01]  /*8c070*/  LDL.LU R58, [R1+0x128] ;  /* 0x00012800013a7983 */ /* 0x0001620000300800 */
[C-C-:B------:R-:W-:Y:S01]  /*8c080*/  FADD R4, R59.reuse, -R57.reuse ;  /* 0x800000393b047221 */ /* 0x140fe20000000000 */
[----:B------:R-:W-:Y:S02]  /*8c090*/  FADD R11, R59, R57 ;  /* 0x000000393b0b7221 */ /* 0x000fe40000000000 */
        /* <DEDUP_REMOVED lines=31> */
.L_x_17297:
        /* <DEDUP_REMOVED lines=8> */
[----:B------:R-:W-:Y:S01]  /*8c310*/  FMUL R4, R4, 1.6629391908645629883 ;  /* 0x3fd4db3104047820 */ /* 0x000fe20000400000 */
[----:B------:R-:W-:Y:S01]  /*8c320*/  FMUL R9, R9, 1.9615705013275146484 ;  /* 0x3ffb14be09097820 */ /* 0x000fe20000400000 */
[----:B------:R-:W-:Y:S01]  /*8c330*/  FMUL R8, R8, 1.8477590084075927734 ;  /* 0x3fec835e08087820 */ /* 0x000fe20000400000 */
[----:B------:R-:W-:Y:S01]  /*8c340*/  FMUL R3, R3, 1.4142135381698608398 ;  /* 0x3fb504f303037820 */ /* 0x000fe20000400000 */
[----:B------:R-:W-:Y:S01]  /*8c350*/  FMUL R6, R6, 1.9615705013275146484 ;  /* 0x3ffb14be06067820 */ /* 0x000fe20000400000 */
[----:B------:R0:W-:Y:S01]  /*8c360*/  STS [R52+0x18c], R4 ;  /* 0x00018c0434007388 */ /* 0x0001e20000000800 */
[----:B------:R-:W-:-:S03]  /*8c370*/  FMUL R7, R7, -1.6629391908645629883 ;  /* 0xbfd4db3107077820 */ /* 0x000fc60000400000 */
        /* <DEDUP_REMOVED lines=10> */
.L_x_17298:
[----:B------:R0:W1:Y:S01]  /*8c420*/  LDS R10, [R51] ;  /* 0x00000000330a7984 */ /* 0x0000620000000800 */
[C-C-:B------:R-:W-:Y:S01]  /*8c430*/  FADD R4, -R58.reuse, R56.reuse ;  /* 0x000000383a047221 */ /* 0x140fe20000000100 */
[----:B------:R-:W-:-:S04]  /*8c440*/  FADD R56, R58, R56 ;  /* 0x000000383a387221 */ /* 0x000fc80000000000 */
[C-C-:B------:R-:W-:Y:S01]  /*8c450*/  FADD R58, R5.reuse, R56.reuse ;  /* 0x00000038053a7221 */ /* 0x140fe20000000000 */
[----:B------:R-:W-:Y:S01]  /*8c460*/  FADD R56, R5, -R56 ;  /* 0x8000003805387221 */ /* 0x000fe20000000000 */
[C-C-:B------:R-:W-:Y:S01]  /*8c470*/  FADD R8, R59.reuse, -R57.reuse ;  /* 0x800000393b087221 */ /* 0x140fe20000000000 */
[----:B------:R-:W-:Y:S01]  /*8c480*/  FADD R3, R59, R57 ;  /* 0x000000393b037221 */ /* 0x000fe20000000000 */
[C-C-:B------:R-:W-:Y:S01]  /*8c490*/  FADD R9, R61.reuse, -R60.reuse ;  /* 0x8000003c3d097221 */ /* 0x140fe20000000000 */
[----:B------:R-:W-:-:S03]  /*8c4a0*/  FADD R6, R61, R60 ;  /* 0x0000003c3d067221 */ /* 0x000fc60000000000 */
[----:B------:R-:W-:Y:S01]  /*8c4b0*/  FADD R7, R8, R9 ;  /* 0x0000000908077221 */ /* 0x000fe20000000000 */
[----:B------:R-:W-:Y:S01]  /*8c4c0*/  FADD R5, R6, R3 ;  /* 0x0000000306057221 */ /* 0x000fe20000000000 */
[----:B------:R-:W-:Y:S02]  /*8c4d0*/  FADD R8, R8, -R9 ;  /* 0x8000000908087221 */ /* 0x000fe40000000000 */
[C-C-:B------:R-:W-:Y:S01]  /*8c4e0*/  FFMA R54, R7.reuse, -0.70710676908493041992, R55.reuse ;  /* 0xbf3504f307367823 */ /* 0x140fe20000000037 */
[----:B------:R-:W-:Y:S01]  /*8c4f0*/  FFMA R55, R7, 0.70710676908493041992, R55 ;  /* 0x3f3504f307377823 */ /* 0x000fe20000000037 */
[--C-:B------:R-:W-:Y:S01]  /*8c500*/  FADD R59, R58, -R5.reuse ;  /* 0x800000053a3b7221 */ /* 0x100fe20000000000 */
[--C-:B------:R-:W-:Y:S01]  /*8c510*/  FFMA R7, R8, -0.70710676908493041992, R4.reuse ;  /* 0xbf3504f308077823 */ /* 0x100fe20000000004 */
        /* <DEDUP_REMOVED lines=20> */
.L_x_17299:
        /* <DEDUP_REMOVED lines=31> */
[----:B0-----:R-:W-:Y:S01]  /*8c850*/  FADD R58, R2, R0 ;  /* 0x00000000023a7221 */ /* 0x001fe20000000000 */
[----:B------:R-:W-:-:S03]  /*8c860*/  FADD R0, R59, -R53 ;  /* 0x800000353b007221 */ /* 0x000fc60000000000 */
[----:B------:R-:W-:-:S04]  /*8c870*/  FADD R53, R58, R57 ;  /* 0x000000393a357221 */ /* 0x000fc80000000000 */
[C-C-:B------:R-:W-:Y:S01]  /*8c880*/  FADD R42, R32.reuse, -R53.reuse ;  /* 0x80000035202a7221 */ /* 0x140fe20000000000 */
[----:B------:R-:W-:-:S04]  /*8c890*/  FADD R32, R32, R53 ;  /* 0x0000003520207221 */ /* 0x000fc80000000000 */
[----:B------:R-:W-:Y:S01]  /*8c8a0*/  FMUL R49, R32, 1.4142135381698608398 ;  /* 0x3fb504f320317820 */ /* 0x000fe20000400000 */
[----:B------:R-:W-:Y:S01]  /*8c8b0*/  MOV R32, 0xffffffff ;  /* 0xffffffff00207802 */ /* 0x000fe20000000f00 */
[----:B------:R-:W-:Y:S01]  /*8c8c0*/  FMUL R50, R54, 1.6629391908645629883 ;  /* 0x3fd4db3136327820 */ /* 0x000fe20000400000 */
[----:B------:R-:W-:Y:S01]  /*8c8d0*/  FADD R2, -R58, R57 ;  /* 0x000000393a027221 */ /* 0x000fe20000000100 */
[----:B------:R-:W-:Y:S01]  /*8c8e0*/  FFMA R53, R56, -0.19891236722469329834, R55 ;  /* 0xbe4bafaf38357823 */ /* 0x000fe20000000037 */
[----:B------:R-:W-:-:S07]  /*8c8f0*/  FFMA R40, R55, 0.19891236722469329834, R56 ;  /* 0x3e4bafaf37287823 */ /* 0x000fce0000000038 */
[----:B------:R-:W-:Y:S05]  /*8c900*/  WARPSYNC.COLLECTIVE R32, `(.L_x_17300) ;  /* 0x0000000020087348 */ /* 0x000fea0003c00000 */
[----:B------:R-:W-:Y:S01]  /*8c910*/  NOP ;  /* 0x0000000000007918 */ /* 0x000fe20000000000 */
[----:B------:R-:W-:Y:S05]  /*8c920*/  ENDCOLLECTIVE ;  /* 0x000000000000791b */ /* 0x000fea0003800000 */
.L_x_17300:
        /* <DEDUP_REMOVED lines=11> */
.L_x_17301:
[----:B------:R0:W-:Y:S04]  /*8c9e0*/  STS [R52], R49 ;  /* 0x0000003134007388 */ /* 0x0001e80000000800 */
[----:B------:R1:W-:Y:S04]  /*8c9f0*/  STS [R52+0x18c], R50 ;  /* 0x00018c3234007388 */ /* 0x0003e80000000800 */
[----:B0-----:R-:W2:Y:S04]  /*8ca00*/  LDL.LU R49, [R1+0x294] ;  /* 0x0002940001317983 */ /* 0x001ea80000300800 */
[----:B-1----:R-:W3:Y:S01]  /*8ca10*/  LDL.LU R50, [R1+0x290] ;  /* 0x0002900001327983 */ /* 0x002ee20000300800 */
        /* <DEDUP_REMOVED lines=9> */
[----:B------:R-:W-:Y:S01]  /*8cab0*/  FMUL R40, R40, 1.9615705013275146484 ;  /* 0x3ffb14be28287820 */ /* 0x000fe20000400000 */
[----:B0-----:R-:W-:-:S04]  /*8cac0*/  FFMA R53, R0, 0.41421356797218322754, R2 ;  /* 0x3ed413cd00357823 */ /* 0x001fc80000000002 */
[----:B------:R-:W-:Y:S01]  /*8cad0*/  FMUL R53, R53, 1.8477590084075927734 ;  /* 0x3fec835e35357820 */ /* 0x000fe20000400000 */
[----:B------:R0:W-:Y:S04]  /*8cae0*/  STS [R52+0x39c], R40 ;  /* 0x00039c2834007388 */ /* 0x0001e80000000800 */
        /* <DEDUP_REMOVED lines=23> */
[----:B0-----:R-:W-:-:S07]  /*8cc60*/  MOV R32, 0xffffffff ;  /* 0xffffffff00207802 */ /* 0x001fce0000000f00 */
[----:B------:R-:W-:Y:S05]  /*8cc70*/  WARPSYNC.COLLECTIVE R32, `(.L_x_17302) ;  /* 0x0000000020087348 */ /* 0x000fea0003c00000 */
[----:B------:R-:W-:Y:S01]  /*8cc80*/  NOP ;  /* 0x0000000000007918 */ /* 0x000fe20000000000 */
[----:B------:R-:W-:Y:S05]  /*8cc90*/  ENDCOLLECTIVE ;  /* 0x000000000000791b */ /* 0x000fea0003800000 */
.L_x_17302:
[--C-:B------:R-:W-:Y:S01]  /*8cca0*/  FADD R40, R47, -R46.reuse ;  /* 0x8000002e2f287221 */ /* 0x100fe20000000000 */
[----:B------:R-:W-:Y:S01]  /*8ccb0*/  FMUL R48, R45, 1.9615705013275146484 ;  /* 0x3ffb14be2d307820 */ /* 0x000fe20000400000 */
[----:B------:R-:W-:Y:S04]  /*8ccc0*/  LDS R2, [R51+0x4] ;  /* 0x0000040033027984 */ /* 0x000fe80000000800 */
[----:B------:R-:W0:Y:S01]  /*8ccd0*/  LDS R32, [R51] ;  /* 0x0000000033207984 */ /* 0x000e220000000800 */
[----:B------:R-:W-:-:S03]  /*8cce0*/  FADD R46, R47, R46 ;  /* 0x0000002e2f2e7221 */ /* 0x000fc60000000000 */
[----:B------:R-:W-:Y:S04]  /*8ccf0*/  LDS R0, [R51+0x8] ;  /* 0x0000080033007984 */ /* 0x000fe80000000800 */
[----:B------:R-:W-:Y:S04]  /*8cd00*/  LDS R53, [R51+0x10] ;  /* 0x0000100033357984 */ /* 0x000fe80000000800 */
[----:B------:R-:W-:Y:S04]  /*8cd10*/  LDS R45, [R51+0x14] ;  /* 0x00001400332d7984 */ /* 0x000fe80000000800 */
[----:B0-----:R-:W-:Y:S04]  /*8cd20*/  STL [R1+0xc], R32 ;  /* 0x00000c2001007387 */ /* 0x001fe80000100800 */
[----:B------:R-:W0:Y:S01]  /*8cd30*/  LDS R32, [R51+0xc] ;  /* 0x00000c0033207984 */ /* 0x000e220000000800 */
[----:B------:R-:W-:-:S03]  /*8cd40*/  FMUL R49, R46, 1.4142135381698608398 ;  /* 0x3fb504f32e317820 */ /* 0x000fc60000400000 */
[----:B------:R-:W1:Y:S04]  /*8cd50*/  LDS R46, [R51+0x18] ;  /* 0x00001800332e7984 */ /* 0x000e680000000800 */
[----:B------:R-:W2:Y:S04]  /*8cd60*/  LDS R47, [R51+0x1c] ;  /* 0x00001c00332f7984 */ /* 0x000ea80000000800 */
[----:B0-----:R0:W-:Y:S02]  /*8cd70*/  STL [R1], R32 ;  /* 0x0000002001007387 */ /* 0x0011e40000100800 */
[----:B012---:R-:W-:-:S07]  /*8cd80*/  MOV R32, 0xffffffff ;  /* 0xffffffff00207802 */ /* 0x007fce0000000f00 */
[----:B------:R-:W-:Y:S05]  /*8cd90*/  WARPSYNC.COLLECTIVE R32, `(.L_x_17303) ;  /* 0x0000000020087348 */ /* 0x000fea0003c00000 */
[----:B------:R-:W-:Y:S01]  /*8cda0*/  NOP ;  /* 0x0000000000007918 */ /* 0x000fe20000000000 */
[----:B------:R-:W-:Y:S05]  /*8cdb0*/  ENDCOLLECTIVE ;  /* 0x000000000000791b */ /* 0x000fea0003800000 */
.L_x_17303:
        /* <DEDUP_REMOVED lines=49> */
.L_x_17304:
        /* <DEDUP_REMOVED lines=19> */
.L_x_17305:
[----:B------:R0:W-:Y:S02]  /*8d200*/  STS [R52+0x84], R35 ;  /* 0x0000842334007388 */ /* 0x0001e40000000800 */
[----:B0-----:R-:W-:-:S05]  /*8d210*/  FMUL R35, R44, -1.6629391908645629883 ;  /* 0xbfd4db312c237820 */ /* 0x001fca0000400000 */
[----:B------:R0:W-:Y:S02]  /*8d220*/  STS [R52+0x294], R35 ;  /* 0x0002942334007388 */ /* 0x0001e40000000800 */
[----:B0-----:R-:W-:-:S04]  /*8d230*/  FFMA R35, R38, 0.41421356797218322754, R39 ;  /* 0x3ed413cd26237823 */ /* 0x001fc80000000027 */
[----:B------:R-:W-:Y:S01]  /*8d240*/  FMUL R35, R35, 1.8477590084075927734 ;  /* 0x3fec835e23237820 */ /* 0x000fe20000400000 */
[----:B------:R-:W-:-:S04]  /*8d250*/  FMUL R32, R42, 1.9615705013275146484 ;  /* 0x3ffb14be2a207820 */ /* 0x000fc80000400000 */
[----:B------:R0:W-:Y:S02]  /*8d260*/  STS [R52+0x318], R35 ;  /* 0x0003182334007388 */ /* 0x0001e40000000800 */
[C-C-:B0-----:R-:W-:Y:S01]  /*8d270*/  FADD R35, -R31.reuse, R30.reuse ;  /* 0x0000001e1f237221 */ /* 0x141fe20000000100 */
[----:B------:R-:W-:Y:S01]  /*8d280*/  FADD R31, R31, R30 ;  /* 0x0000001e1f1f7221 */ /* 0x000fe20000000000 */
[C-C-:B------:R-:W-:Y:S01]  /*8d290*/  FADD R30, R33.reuse, -R29.reuse ;  /* 0x8000001d211e7221 */ /* 0x140fe20000000000 */
[----:B------:R-:W-:Y:S01]  /*8d2a0*/  FADD R29, R33, R29 ;  /* 0x0000001d211d7221 */ /* 0x000fe20000000000 */
[C-C-:B------:R-:W-:Y:S01]  /*8d2b0*/  FADD R33, R34.reuse, -R28.reuse ;  /* 0x8000001c22217221 */ /* 0x140fe20000000000 */
[----:B------:R0:W-:Y:S01]  /*8d2c0*/  STS [R52+0x39c], R32 ;  /* 0x00039c2034007388 */ /* 0x0001e20000000800 */
[----:B------:R-:W-:Y:S02]  /*8d2d0*/  FADD R34, R34, R28 ;  /* 0x0000001c22227221 */ /* 0x000fe40000000000 */
[C-C-:B------:R-:W-:Y:S01]  /*8d2e0*/  FADD R28, R30.reuse, R33.reuse ;  /* 0x000000211e1c7221 */ /* 0x140fe20000000000 */
[----:B------:R1:W-:Y:S01]  /*8d2f0*/  STS [R52+0x18c], R36 ;  /* 0x00018c2434007388 */ /* 0x0003e20000000800 */
[----:B------:R-:W-:Y:S01]  /*8d300*/  FADD R33, R30, -R33 ;  /* 0x800000211e217221 */ /* 0x000fe20000000000 */
[----:B0-----:R-:W-:Y:S01]  /*8d310*/  FADD R32, R50, -R27 ;  /* 0x8000001b32207221 */ /* 0x001fe20000000000 */
[----:B-1----:R-:W-:-:S03]  /*8d320*/  FFMA R36, R39, -0.41421356797218322754, R38 ;  /* 0xbed413cd27247823 */ /* 0x002fc60000000026 */
[C-C-:B------:R-:W-:Y:S01]  /*8d330*/  FFMA R30, R28.reuse, -0.70710676908493041992, R32.reuse ;  /* 0xbf3504f31c1e7823 */ /* 0x140fe20000000020 */
[----:B------:R-:W-:Y:S01]  /*8d340*/  FFMA R32, R28, 0.70710676908493041992, R32 ;  /* 0x3f3504f31c207823 */ /* 0x000fe20000000020 */
[----:B------:R-:W-:Y:S01]  /*8d350*/  FFMA R28, R33, -0.70710676908493041992, R35 ;  /* 0xbf3504f3211c7823 */ /* 0x000fe20000000023 */
[----:B------:R-:W-:Y:S01]  /*8d360*/  FMUL R36, R36, 1.8477590084075927734 ;  /* 0x3fec835e24247820 */ /* 0x000fe20000400000 */
[----:B------:R-:W-:Y:S01]  /*8d370*/  FADD R27, R50, R27 ;  /* 0x0000001b321b7221 */ /* 0x000fe20000000000 */
[----:B------:R-:W-:Y:S01]  /*8d380*/  FMUL R37, R37, 1.4142135381698608398 ;  /* 0x3fb504f325257820 */ /* 0x000fe20000400000 */
[----:B------:R-:W-:Y:S01]  /*8d390*/  FFMA R35, R33, 0.70710676908493041992, R35 ;  /* 0x3f3504f321237823 */ /* 0x000fe20000000023 */
[----:B------:R-:W-:Y:S01]  /*8d3a0*/  FFMA R33, R28, 0.66817861795425415039, R30 ;  /* 0x3f2b0dc11c217823 */ /* 0x000fe2000000001e */
[----:B------:R0:W-:Y:S01]  /*8d3b0*/  STS [R52+0x108], R36 ;  /* 0x0001082434007388 */ /* 0x0001e20000000800 */
[----:B------:R-:W-:Y:S01]  /*8d3c0*/  FFMA R30, R30, -0.66817861795425415039, R28 ;  /* 0xbf2b0dc11e1e7823 */ /* 0x000fe2000000001c */
[----:B------:R-:W-:-:S02]  /*8d3d0*/  FADD R28, R27, -R31 ;  /* 0x8000001f1b1c7221 */ /* 0x000fc40000000000 */
[----:B------:R-:W-:Y:S04]  /*8d3e0*/  STL [R1+0x1b8], R43 ;  /* 0x0001b82b01007387 */ /* 0x000fe80000100800 */
[----:B------:R1:W-:Y:S01]  /*8d3f0*/  STL [R1+0x1bc], R40 ;  /* 0x0001bc2801007387 */ /* 0x0003e20000100800 */
[----:B0-----:R-:W-:Y:S01]  /*8d400*/  FADD R36, R27, R31 ;  /* 0x0000001f1b247221 */ /* 0x001fe20000000000 */
[C-C-:B------:R-:W-:Y:S02]  /*8d410*/  FADD R27, R34.reuse, R29.reuse ;  /* 0x0000001d221b7221 */ /* 0x140fe40000000000 */
[----:B------:R0:W-:Y:S01]  /*8d420*/  STS [R52], R37 ;  /* 0x0000002534007388 */ /* 0x0001e20000000800 */
[----:B------:R-:W-:Y:S01]  /*8d430*/  FADD R29, -R34, R29 ;  /* 0x0000001d221d7221 */ /* 0x000fe20000000100 */
[----:B------:R-:W-:Y:S01]  /*8d440*/  FFMA R34, R32, 0.19891236722469329834, R35 ;  /* 0x3e4bafaf20227823 */ /* 0x000fe20000000023 */
[----:B-1----:R-:W-:Y:S01]  /*8d450*/  FMUL R40, R41, 1.4142135381698608398 ;  /* 0x3fb504f329287820 */ /* 0x002fe20000400000 */
[----:B0-----:R-:W-:Y:S01]  /*8d460*/  FFMA R37, R35, -0.19891236722469329834, R32 ;  /* 0xbe4bafaf23257823 */ /* 0x001fe20000000020 */
[----:B------:R-:W-:-:S03]  /*8d470*/  MOV R32, 0xffffffff ;  /* 0xffffffff00207802 */ /* 0x000fc60000000f00 */
[----:B------:R0:W-:Y:S01]  /*8d480*/  STS [R52+0x210], R40 ;  /* 0x0002102834007388 */ /* 0x0001e20000000800 */
[C-C-:B------:R-:W-:Y:S01]  /*8d490*/  FADD R31, R36.reuse, -R27.reuse ;  /* 0x8000001b241f7221 */ /* 0x140fe20000000000 */
[----:B------:R-:W-:-:S07]  /*8d4a0*/  FADD R27, R36, R27 ;  /* 0x0000001b241b7221 */ /* 0x000fce0000000000 */
[----:B0-----:R-:W-:Y:S05]  /*8d4b0*/  WARPSYNC.COLLECTIVE R32, `(.L_x_17306) ;  /* 0x0000000020087348 */ /* 0x001fea0003c00000 */
[----:B------:R-:W-:Y:S01]  /*8d4c0*/  NOP ;  /* 0x0000000000007918 */ /* 0x000fe20000000000 */
[----:B0-----:R-:W-:Y:S05]  /*8d4d0*/  ENDCOLLECTIVE ;  /* 0x000000000000791b */ /* 0x001fea0003800000 */
.L_x_17306:
        /* <DEDUP_REMOVED lines=19> */
.L_x_17307:
[----:B------:R0:W-:Y:S02]  /*8d610*/  STS [R52], R27 ;  /* 0x0000001b34007388 */ /* 0x0001e40000000800 */
[----:B0-----:R-:W-:-:S04]  /*8d620*/  FFMA R27, R29, -0.41421356797218322754, R28 ;  /* 0xbed413cd1d1b7823 */ /* 0x001fc8000000001c */
        /* <DEDUP_REMOVED lines=24> */
[----:B------:R-:W-:Y:S01]  /*8d7b0*/  FMUL R33, R33, 1.6629391908645629883 ;  /* 0x3fd4db3121217820 */ /* 0x000fe20000400000 */
[----:B------:R-:W-:Y:S01]  /*8d7c0*/  FMUL R37, R37, 1.9615705013275146484 ;  /* 0x3ffb14be25257820 */ /* 0x000fe20000400000 */
[----:B------:R-:W-:Y:S01]  /*8d7d0*/  FMUL R31, R31, 1.4142135381698608398 ;  /* 0x3fb504f31f1f7820 */ /* 0x000fe20000400000 */
[----:B------:R-:W-:Y:S01]  /*8d7e0*/  FMUL R30, R30, -1.6629391908645629883 ;  /* 0xbfd4db311e1e7820 */ /* 0x000fe20000400000 */
[----:B------:R-:W-:Y:S01]  /*8d7f0*/  FMUL R34, R34, 1.9615705013275146484 ;  /* 0x3ffb14be22227820 */ /* 0x000fe20000400000 */
[C---:B------:R-:W-:Y:S01]  /*8d800*/  FADD R27, R28.reuse, -R22 ;  /* 0x800000161c1b7221 */ /* 0x040fe20000000000 */
[----:B------:R-:W-:Y:S01]  /*8d810*/  FADD R24, -R25, R24 ;  /* 0x0000001819187221 */ /* 0x000fe20000000100 */
[----:B------:R-:W-:Y:S01]  /*8d820*/  FADD R28, R28, R22 ;  /* 0x000000161c1c7221 */ /* 0x000fe20000000000 */
[----:B------:R-:W-:Y:S01]  /*8d830*/  FFMA R22, R26, -0.19891236722469329834, R23 ;  /* 0xbe4bafaf1a167823 */ /* 0x000fe20000000017 */
[----:B------:R-:W-:Y:S01]  /*8d840*/  FFMA R23, R23, 0.19891236722469329834, R26 ;  /* 0x3e4bafaf17177823 */ /* 0x000fe2000000001a */
[----:B------:R0:W-:Y:S01]  /*8d850*/  STS [R52+0x84], R37 ;  /* 0x0000842534007388 */ /* 0x0001e20000000800 */
        /* <DEDUP_REMOVED lines=10> */
.L_x_17308:
[----:B------:R-:W0:Y:S04]  /*8d900*/  LDS R28, [R51] ;  /* 0x00000000331c7984 */ /* 0x000e280000000800 */
[----:B------:R-:W1:Y:S04]  /*8d910*/  LDS R19, [R51+0x4] ;  /* 0x0000040033137984 */ /* 0x000e680000000800 */
        /* <DEDUP_REMOVED lines=16> */
.L_x_17309:
        /* <DEDUP_REMOVED lines=47> */
.L_x_17310:
        /* <DEDUP_REMOVED lines=19> */
.L_x_17311:
        /* <DEDUP_REMOVED lines=38> */
.L_x_17312:
        /* <DEDUP_REMOVED lines=28> */
.L_x_17313:
        /* <DEDUP_REMOVED lines=38> */
.L_x_17314:
        /* <DEDUP_REMOVED lines=23> */
.L_x_17315:
[----:B------:R-:W-:-:S04]  /*8e630*/  FFMA R5, R55, -0.41421356797218322754, R12 ;  /* 0xbed413cd37057823 */ /* 0x000fc8000000000c */
[----:B------:R-:W-:Y:S01]  /*8e640*/  FMUL R5, R5, 1.8477590084075927734 ;  /* 0x3fec835e05057820 */ /* 0x000fe20000400000 */
[----:B------:R-:W-:Y:S04]  /*8e650*/  STL [R1+0xb8], R13 ;  /* 0x0000b80d01007387 */ /* 0x000fe80000100800 */
[----:B------:R0:W-:Y:S04]  /*8e660*/  STS [R52+0x108], R5 ;  /* 0x0001080534007388 */ /* 0x0001e80000000800 */
[----:B------:R-:W-:Y:S01]  /*8e670*/  STS [R52], R4 ;  /* 0x0000000434007388 */ /* 0x000fe20000000800 */
[C-C-:B0-----:R-:W-:Y:S01]  /*8e680*/  FADD R5, R0.reuse, -R45.reuse ;  /* 0x8000002d00057221 */ /* 0x141fe20000000000 */
[----:B------:R-:W-:-:S02]  /*8e690*/  FADD R45, R0, R45 ;  /* 0x0000002d002d7221 */ /* 0x000fc40000000000 */
[----:B------:R-:W-:Y:S04]  /*8e6a0*/  STL [R1+0xdc], R10 ;  /* 0x0000dc0a01007387 */ /* 0x000fe80000100800 */
[----:B------:R0:W-:Y:S04]  /*8e6b0*/  STL [R1+0xf0], R6 ;  /* 0x0000f00601007387 */ /* 0x0001e80000100800 */
[----:B------:R1:W5:Y:S01]  /*8e6c0*/  LDL.LU R0, [R1+0x280] ;  /* 0x0002800001007983 */ /* 0x0003620000300800 */
[C-C-:B0-----:R-:W-:Y:S01]  /*8e6d0*/  FADD R6, R2.reuse, -R46.reuse ;  /* 0x8000002e02067221 */ /* 0x141fe20000000000 */
[----:B------:R-:W-:-:S02]  /*8e6e0*/  FADD R46, R2, R46 ;  /* 0x0000002e022e7221 */ /* 0x000fc40000000000 */
[----:B------:R1:W5:Y:S01]  /*8e6f0*/  LDL.LU R2, [R1+0x27c] ;  /* 0x00027c0001027983 */ /* 0x0003620000300800 */
[C-C-:B------:R-:W-:Y:S01]  /*8e700*/  FADD R4, -R50.reuse, R53.reuse ;  /* 0x0000003532047221 */ /* 0x140fe20000000100 */
[----:B------:R-:W-:Y:S02]  /*8e710*/  FADD R53, R50, R53 ;  /* 0x0000003532357221 */ /* 0x000fe40000000000 */
[----:B------:R1:W5:Y:S01]  /*8e720*/  LDL.LU R50, [R1+0x1d0] ;  /* 0x0001d00001327983 */ /* 0x0003620000300800 */
[----:B------:R-:W-:Y:S01]  /*8e730*/  FMUL R7, R7, 1.6629391908645629883 ;  /* 0x3fd4db3107077820 */ /* 0x000fe20000400000 */
[----:B------:R-:W-:Y:S01]  /*8e740*/  FMUL R9, R9, 1.4142135381698608398 ;  /* 0x3fb504f309097820 */ /* 0x000fe20000400000 */
[----:B------:R-:W-:Y:S01]  /*8e750*/  FFMA R12, R12, 0.41421356797218322754, R55 ;  /* 0x3ed413cd0c0c7823 */ /* 0x000fe20000000037 */
[----:B------:R0:W-:Y:S04]  /*8e760*/  STS [R52+0x84], R3 ;  /* 0x0000840334007388 */ /* 0x0001e80000000800 */
[----:B------:R2:W-:Y:S01]  /*8e770*/  STS [R52+0x18c], R7 ;  /* 0x00018c0734007388 */ /* 0x0005e20000000800 */
[----:B------:R-:W-:Y:S01]  /*8e780*/  FMUL R8, R8, -1.6629391908645629883 ;  /* 0xbfd4db3108087820 */ /* 0x000fe20000400000 */
[----:B------:R-:W-:Y:S01]  /*8e790*/  FMUL R12, R12, 1.8477590084075927734 ;  /* 0x3fec835e0c0c7820 */ /* 0x000fe20000400000 */
[----:B------:R-:W-:Y:S01]  /*8e7a0*/  FMUL R11, R11, 1.9615705013275146484 ;  /* 0x3ffb14be0b0b7820 */ /* 0x000fe20000400000 */
[----:B------:R1:W5:Y:S01]  /*8e7b0*/  LDL.LU R44, [R1+0x3c] ;  /* 0x00003c00012c7983 */ /* 0x0003620000300800 */
[----:B0-----:R-:W-:Y:S01]  /*8e7c0*/  FADD R3, R49, -R47 ;  /* 0x8000002f31037221 */ /* 0x001fe20000000000 */
[C-C-:B--2---:R-:W-:Y:S01]  /*8e7d0*/  FADD R7, R5.reuse, R6.reuse ;  /* 0x0000000605077221 */ /* 0x144fe20000000000 */
[----:B------:R-:W-:Y:S01]  /*8e7e0*/  FADD R5, R5, -R6 ;  /* 0x8000000605057221 */ /* 0x000fe20000000000 */
[----:B------:R0:W-:Y:S03]  /*8e7f0*/  STS [R52+0x210], R9 ;  /* 0x0002100934007388 */ /* 0x0001e60000000800 */
[C-C-:B------:R-:W-:Y:S01]  /*8e800*/  FFMA R6, R5.reuse, -0.70710676908493041992, R4.reuse ;  /* 0xbf3504f305067823 */ /* 0x140fe20000000004 */
[----:B------:R-:W-:Y:S01]  /*8e810*/  FFMA R4, R5, 0.70710676908493041992, R4 ;  /* 0x3f3504f305047823 */ /* 0x000fe20000000004 */
[----:B------:R2:W-:Y:S01]  /*8e820*/  STS [R52+0x294], R8 ;  /* 0x0002940834007388 */ /* 0x0005e20000000800 */
[C-C-:B0-----:R-:W-:Y:S01]  /*8e830*/  FFMA R9, R7.reuse, -0.70710676908493041992, R3.reuse ;  /* 0xbf3504f307097823 */ /* 0x141fe20000000003 */
[----:B------:R-:W-:-:S02]  /*8e840*/  FFMA R3, R7, 0.70710676908493041992, R3 ;  /* 0x3f3504f307037823 */ /* 0x000fc40000000003 */
[----:B------:R-:W-:Y:S02]  /*8e850*/  STS [R52+0x318], R12 ;  /* 0x0003180c34007388 */ /* 0x000fe40000000800 */
[----:B--2---:R-:W-:Y:S02]  /*8e860*/  FFMA R8, R4, -0.19891236722469329834, R3 ;  /* 0xbe4bafaf04087823 */ /* 0x004fe40000000003 */
[----:B------:R0:W-:Y:S02]  /*8e870*/  STS [R52+0x39c], R11 ;  /* 0x00039c0b34007388 */ /* 0x0001e40000000800 */
[----:B01----:R-:W-:-:S07]  /*8e880*/  FFMA R11, R3, 0.19891236722469329834, R4 ;  /* 0x3e4bafaf030b7823 */ /* 0x003fce0000000004 */
[----:B-----5:R-:W-:Y:S05]  /*8e890*/  WARPSYNC.COLLECTIVE R32, `(.L_x_17316) ;  /* 0x0000000020087348 */ /* 0x020fea0003c00000 */
[----:B------:R-:W-:Y:S01]  /*8e8a0*/  NOP ;  /* 0x0000000000007918 */ /* 0x000fe20000000000 */
[----:B-----5:R-:W-:Y:S05]  /*8e8b0*/  ENDCOLLECTIVE ;  /* 0x000000000000791b */ /* 0x020fea0003800000 */
.L_x_17316:
[----:B------:R-:W0:Y:S04]  /*8e8c0*/  LDS R3, [R51] ;  /* 0x0000000033037984 */ /* 0x000e280000000800 */
[----:B------:R-:W1:Y:S01]  /*8e8d0*/  LDS R4, [R51+0x4] ;  /* 0x0000040033047984 */ /* 0x000e620000000800 */
        /* <DEDUP_REMOVED lines=14> */
[----:B-1----:R-:W-:Y:S04]  /*8e9c0*/  STL [R1+0x258], R4 ;  /* 0x0002580401007387 */ /* 0x002fe80000100800 */
[----:B------:R-:W0:Y:S04]  /*8e9d0*/  LDS R4, [R51+0x10] ;  /* 0x0000100033047984 */ /* 0x000e280000000800 */
[----:B------:R-:W1:Y:S04]  /*8e9e0*/  LDS R3, [R51+0x14] ;  /* 0x0000140033037984 */ /* 0x000e680000000800 */
[----:B---3--:R2:W-:Y:S04]  /*8e9f0*/  STL [R1+0x25c], R5 ;  /* 0x00025c0501007387 */ /* 0x0085e80000100800 */
[----:B----4-:R2:W-:Y:S04]  /*8ea00*/  STL [R1+0x260], R6 ;  /* 0x0002600601007387 */ /* 0x0105e80000100800 */
[----:B------:R2:W5:Y:S04]  /*8ea10*/  LDL.LU R42, [R1+0x20] ;  /* 0x00002000012a7983 */ /* 0x0005680000300800 */
[----:B0-----:R2:W-:Y:S04]  /*8ea20*/  STL [R1+0x78], R4 ;  /* 0x0000780401007387 */ /* 0x0015e80000100800 */
[----:B------:R2:W5:Y:S04]  /*8ea30*/  LDL.LU R48, [R1+0x168] ;  /* 0x0001680001307983 */ /* 0x0005680000300800 */
[----:B-1----:R2:W-:Y:S04]  /*8ea40*/  STL [R1+0xa4], R3 ;  /* 0x0000a40301007387 */ /* 0x0025e80000100800 */
[----:B------:R2:W0:Y:S04]  /*8ea50*/  LDS R4, [R51+0x18] ;  /* 0x0000180033047984 */ /* 0x0004280000000800 */
[----:B------:R2:W1:Y:S01]  /*8ea60*/  LDS R3, [R51+0x1c] ;  /* 0x00001c0033037984 */ /* 0x0004620000000800 */
[----:B------:R-:W-:-:S07]  /*8ea70*/  FMUL R9, R9, -1.6629391908645629883 ;  /* 0xbfd4db3109097820 */ /* 0x000fce0000400000 */
[----:B012--5:R-:W-:Y:S05]  /*8ea80*/  WARPSYNC.COLLECTIVE R32, `(.L_x_17317) ;  /* 0x0000000020087348 */ /* 0x027fea0003c00000 */
[----:B------:R-:W-:Y:S01]  /*8ea90*/  NOP ;  /* 0x0000000000007918 */ /* 0x000fe20000000000 */
[----:B012--5:R-:W-:Y:S05]  /*8eaa0*/  ENDCOLLECTIVE ;  /* 0x000000000000791b */ /* 0x027fea0003800000 */
.L_x_17317:
[----:B------:R-:W-:Y:S04]  /*8eab0*/  STL [R1+0x264], R51 ;  /* 0x0002643301007387 */ /* 0x000fe80000100800 */
[----:B------:R-:W-:Y:S04]  /*8eac0*/  STS [R52], R7 ;  /* 0x0000000734007388 */ /* 0x000fe80000000800 */
[----:B------:R0:W-:Y:S04]  /*8ead0*/  STS [R52+0x294], R9 ;  /* 0x0002940934007388 */ /* 0x0001e80000000800 */
        /* <DEDUP_REMOVED lines=12> */
[----:B------:R-:W-:Y:S01]  /*8eba0*/  FMUL R8, R8, 1.9615705013275146484 ;  /* 0x3ffb14be08087820 */ /* 0x000fe20000400000 */
[----:B------:R-:W-:Y:S01]  /*8ebb0*/  FFMA R16, R45, -0.41421356797218322754, R12 ;  /* 0xbed413cd2d107823 */ /* 0x000fe2000000000c */
[----:B------:R-:W-:Y:S01]  /*8ebc0*/  FFMA R12, R12, 0.41421356797218322754, R45 ;  /* 0x3ed413cd0c0c7823 */ /* 0x000fe2000000002d */
[----:B------:R-:W-:Y:S03]  /*8ebd0*/  STS [R52+0x18c], R14 ;  /* 0x00018c0e34007388 */ /* 0x000fe60000000800 */
[----:B------:R-:W-:Y:S01]  /*8ebe0*/  FMUL R12, R12, 1.8477590084075927734 ;  /* 0x3fec835e0c0c7820 */ /* 0x000fe20000400000 */
[----:B------:R-:W-:Y:S04]  /*8ebf0*/  STS [R52+0x84], R8 ;  /* 0x0000840834007388 */ /* 0x000fe80000000800 */
[----:B------:R0:W-:Y:S04]  /*8ec00*/  STS [R52+0x39c], R10 ;  /* 0x00039c0a34007388 */ /* 0x0001e80000000800 */
[----:B------:R1:W-:Y:S01]  /*8ec10*/  STS [R52+0x318], R12 ;  /* 0x0003180c34007388 */ /* 0x0003e20000000800 */
[C-C-:B0-----:R-:W-:Y:S01]  /*8ec20*/  FADD R10, -R49.reuse, R44.reuse ;  /* 0x0000002c310a7221 */ /* 0x141fe20000000100 */
[----:B------:R-:W-:-:S02]  /*8ec30*/  FADD R8, R49, R44 ;  /* 0x0000002c31087221 */ /* 0x000fc40000000000 */
[----:B------:R-:W4:Y:S04]  /*8ec40*/  LDL.LU R44, [R1+0x48] ;  /* 0x00004800012c7983 */ /* 0x000f280000300800 */
[----:B------:R-:W4:Y:S01]  /*8ec50*/  LDL.LU R49, [R1+0x54] ;  /* 0x0000540001317983 */ /* 0x000f220000300800 */
[C-C-:B------:R-:W-:Y:S01]  /*8ec60*/  FADD R11, R43.reuse, -R41.reuse ;  /* 0x800000292b0b7221 */ /* 0x140fe20000000000 */
[----:B-1----:R-:W-:Y:S02]  /*8ec70*/  FADD R12, R43, R41 ;  /* 0x000000292b0c7221 */ /* 0x002fe40000000000 */
[----:B------:R-:W2:Y:S04]  /*8ec80*/  LDL.LU R41, [R1+0x44] ;  /* 0x0000440001297983 */ /* 0x000ea80000300800 */
[----:B------:R-:W2:Y:S01]  /*8ec90*/  LDL.LU R43, [R1+0xb4] ;  /* 0x0000b400012b7983 */ /* 0x000ea20000300800 */
        /* <DEDUP_REMOVED lines=9> */
[----:B------:R-:W-:Y:S01]  /*8ed30*/  FADD R11, R7, R8 ;  /* 0x00000008070b7221 */ /* 0x000fe20000000000 */
[----:B------:R-:W-:Y:S01]  /*8ed40*/  FADD R14, R13, R12 ;  /* 0x0000000c0d0e7221 */ /* 0x000fe20000000000 */
[----:B------:R-:W-:Y:S01]  /*8ed50*/  FFMA R10, R15, 0.70710676908493041992, R10 ;  /* 0x3f3504f30f0a7823 */ /* 0x000fe2000000000a */
[----:B------:R0:W-:Y:S01]  /*8ed60*/  STL [R1+0x2c], R4 ;  /* 0x00002c0401007387 */ /* 0x0001e20000100800 */
[----:B------:R-:W-:Y:S01]  /*8ed70*/  FADD R7, R7, -R8 ;  /* 0x8000000807077221 */ /* 0x000fe20000000000 */
[----:B------:R-:W-:Y:S01]  /*8ed80*/  FADD R8, -R13, R12 ;  /* 0x0000000c0d087221 */ /* 0x000fe20000000100 */
[----:B------:R-:W-:Y:S01]  /*8ed90*/  FFMA R51, R10, -0.19891236722469329834, R9 ;  /* 0xbe4bafaf0a337823 */ /* 0x000fe20000000009 */
[----:B------:R1:W-:Y:S01]  /*8eda0*/  STL [R1+0x28], R3 ;  /* 0x0000280301007387 */ /* 0x0003e20000100800 */
[----:B------:R-:W-:Y:S01]  /*8edb0*/  FFMA R6, R9, 0.19891236722469329834, R10 ;  /* 0x3e4bafaf09067823 */ /* 0x000fe2000000000a */
        /* <DEDUP_REMOVED lines=8> */
[C-C-:B---3--:R-:W-:Y:S01]  /*8ee40*/  FADD R9, R50.reuse, -R0.reuse ;  /* 0x8000000032097221 */ /* 0x148fe20000000000 */
[----:B------:R-:W-:-:S02]  /*8ee50*/  FADD R11, R50, R0 ;  /* 0x00000000320b7221 */ /* 0x000fc40000000000 */
[----:B------:R-:W3:Y:S04]  /*8ee60*/  LDL.LU R0, [R1+0x274] ;  /* 0x0002740001007983 */ /* 0x000ee80000300800 */
[----:B------:R-:W3:Y:S04]  /*8ee70*/  LDL.LU R48, [R1+0x154] ;  /* 0x0001540001307983 */ /* 0x000ee80000300800 */
[----:B------:R-:W3:Y:S01]  /*8ee80*/  LDL.LU R50, [R1+0x214] ;  /* 0x0002140001327983 */ /* 0x000ee20000300800 */
[----:B0-----:R-:W-:Y:S01]  /*8ee90*/  FFMA R4, R7, 0.41421356797218322754, R8 ;  /* 0x3ed413cd07047823 */ /* 0x001fe20000000008 */
[C-C-:B----4-:R-:W-:Y:S01]  /*8eea0*/  FADD R10, -R49.reuse, R44.reuse ;  /* 0x0000002c310a7221 */ /* 0x150fe20000000100 */
[----:B------:R-:W-:-:S02]  /*8eeb0*/  FADD R7, R49, R44 ;  /* 0x0000002c31077221 */ /* 0x000fc40000000000 */
[----:B------:R-:W4:Y:S04]  /*8eec0*/  LDL.LU R44, [R1+0x5c] ;  /* 0x00005c00012c7983 */ /* 0x000f280000300800 */
[----:B------:R-:W4:Y:S01]  /*8eed0*/  LDL.LU R49, [R1+0x68] ;  /* 0x0000680001317983 */ /* 0x000f220000300800 */
[C-C-:B--2---:R-:W-:Y:S01]  /*8eee0*/  FADD R8, R43.reuse, -R41.reuse ;  /* 0x800000292b087221 */ /* 0x144fe20000000000 */
[----:B------:R-:W-:Y:S02]  /*8eef0*/  FADD R12, R43, R41 ;  /* 0x000000292b0c7221 */ /* 0x000fe40000000000 */
[----:B------:R-:W2:Y:S04]  /*8ef00*/  LDL.LU R40, [R1+0x58] ;  /* 0x0000580001287983 */ /* 0x000ea80000300800 */
[----:B------:R-:W2:Y:S04]  /*8ef10*/  LDL.LU R42, [R1+0xc0] ;  /* 0x0000c000012a7983 */ /* 0x000ea80000300800 */
[----:B------:R-:W2:Y:S04]  /*8ef20*/  LDL.LU R41, [R1+0x90] ;  /* 0x0000900001297983 */ /* 0x000ea80000300800 */
[----:B------:R-:W2:Y:S01]  /*8ef30*/  LDL.LU R43, [R1+0x194] ;  /* 0x00019400012b7983 */ /* 0x000ea20000300800 */
[C-C-:B---3--:R-:W-:Y:S01]  /*8ef40*/  FADD R17, R50.reuse, -R48.reuse ;  /* 0x8000003032117221 */ /* 0x148fe20000000000 */
[----:B------:R-:W-:-:S02]  /*8ef50*/  FADD R19, R50, R48 ;  /* 0x0000003032137221 */ /* 0x000fc40000000000 */
        /* <DEDUP_REMOVED lines=9> */
[----:B-1----:R-:W-:Y:S01]  /*8eff0*/  FFMA R3, R14, 0.66817861795425415039, R8 ;  /* 0x3f2b0dc10e037823 */ /* 0x002fe20000000008 */
[----:B------:R-:W-:Y:S01]  /*8f000*/  FFMA R0, R8, -0.66817861795425415039, R14 ;  /* 0xbf2b0dc108007823 */ /* 0x000fe2000000000e */
[----:B------:R-:W-:Y:S01]  /*8f010*/  FMUL R16, R16, 1.8477590084075927734 ;  /* 0x3fec835e10107820 */ /* 0x000fe20000400000 */
[C-C-:B------:R-:W-:Y:S01]  /*8f020*/  FADD R8, R11.reuse, R7.reuse ;  /* 0x000000070b087221 */ /* 0x140fe20000000000 */
[----:B------:R-:W-:Y:S01]  /*8f030*/  FADD R11, R11, -R7 ;  /* 0x800000070b0b7221 */ /* 0x000fe20000000000 */
[C-C-:B------:R-:W-:Y:S01]  /*8f040*/  FADD R7, R13.reuse, R12.reuse ;  /* 0x0000000c0d077221 */ /* 0x140fe20000000000 */
[----:B------:R-:W-:Y:S01]  /*8f050*/  FADD R12, -R13, R12 ;  /* 0x0000000c0d0c7221 */ /* 0x000fe20000000100 */
[----:B------:R0:W-:Y:S01]  /*8f060*/  STS [R52+0x108], R16 ;  /* 0x0001081034007388 */ /* 0x0001e20000000800 */
[C-C-:B----4-:R-:W-:Y:S01]  /*8f070*/  FADD R18, -R49.reuse, R44.reuse ;  /* 0x0000002c31127221 */ /* 0x150fe20000000100 */
[----:B------:R-:W-:Y:S02]  /*8f080*/  FADD R14, R49, R44 ;  /* 0x0000002c310e7221 */ /* 0x000fe40000000000 */
[----:B------:R-:W4:Y:S04]  /*8f090*/  LDL.LU R44, [R1+0x84] ;  /* 0x00008400012c7983 */ /* 0x000f280000300800 */
[----:B------:R-:W4:Y:S04]  /*8f0a0*/  LDL.LU R49, [R1+0xa0] ;  /* 0x0000a00001317983 */ /* 0x000f280000300800 */
[----:B------:R-:W4:Y:S04]  /*8f0b0*/  LDL.LU R38, [R1+0x98] ;  /* 0x0000980001267983 */ /* 0x000f280000300800 */
[----:B------:R-:W4:Y:S01]  /*8f0c0*/  LDL.LU R39, [R1+0x164] ;  /* 0x0001640001277983 */ /* 0x000f220000300800 */
[C-C-:B--2---:R-:W-:Y:S01]  /*8f0d0*/  FADD R13, R43.reuse, -R41.reuse ;  /* 0x800000292b0d7221 */ /* 0x144fe20000000000 */
[----:B0-----:R-:W-:-:S02]  /*8f0e0*/  FADD R16, R43, R41 ;  /* 0x000000292b107221 */ /* 0x001fc40000000000 */
[----:B------:R-:W2:Y:S04]  /*8f0f0*/  LDL.LU R41, [R1+0xbc] ;  /* 0x0000bc0001297983 */ /* 0x000ea80000300800 */
[----:B------:R-:W2:Y:S01]  /*8f100*/  LDL.LU R43, [R1+0x1ac] ;  /* 0x0001ac00012b7983 */ /* 0x000ea20000300800 */
[C-C-:B---3--:R-:W-:Y:S01]  /*8f110*/  FADD R25, R50.reuse, -R48.reuse ;  /* 0x8000003032197221 */ /* 0x148fe20000000000 */
[----:B------:R-:W-:Y:S02]  /*8f120*/  FADD R27, R50, R48 ;  /* 0x00000030321b7221 */ /* 0x000fe40000000000 */
[----:B------:R-:W3:Y:S04]  /*8f130*/  LDL.LU R48, [R1+0x198] ;  /* 0x0001980001307983 */ /* 0x000ee80000300800 */
[----:B------:R-:W3:Y:S01]  /*8f140*/  LDL.LU R50, [R1+0x238] ;  /* 0x0002380001327983 */ /* 0x000ee20000300800 */
[----:B------:R-:W-:Y:S01]  /*8f150*/  FFMA R10, R15, 0.70710676908493041992, R10 ;  /* 0x3f3504f30f0a7823 */ /* 0x000fe2000000000a */
[C-C-:B------:R-:W-:Y:S01]  /*8f160*/  FADD R2, R8.reuse, -R7.reuse ;  /* 0x8000000708027221 */ /* 0x140fe20000000000 */
[----:B------:R-:W-:-:S02]  /*8f170*/  FADD R7, R8, R7 ;  /* 0x0000000708077221 */ /* 0x000fc40000000000 */
[----:B------:R-:W-:Y:S01]  /*8f180*/  FFMA R8, R10, -0.19891236722469329834, R9 ;  /* 0xbe4bafaf0a087823 */ /* 0x000fe20000000009 */
[----:B------:R-:W-:Y:S01]  /*8f190*/  FFMA R9, R9, 0.19891236722469329834, R10 ;  /* 0x3e4bafaf09097823 */ /* 0x000fe2000000000a */
[----:B------:R-:W-:Y:S01]  /*8f1a0*/  FFMA R10, R12, -0.41421356797218322754, R11 ;  /* 0xbed413cd0c0a7823 */ /* 0x000fe2000000000b */
[----:B------:R-:W-:Y:S01]  /*8f1b0*/  FFMA R11, R11, 0.41421356797218322754, R12 ;  /* 0x3ed413cd0b0b7823 */ /* 0x000fe2000000000c */
[C-C-:B------:R-:W-:Y:S01]  /*8f1c0*/  FADD R12, R42.reuse, -R40.reuse ;  /* 0x800000282a0c7221 */ /* 0x140fe20000000000 */
[----:B------:R-:W-:Y:S02]  /*8f1d0*/  FADD R20, R42, R40 ;  /* 0x000000282a147221 */ /* 0x000fe40000000000 */
        /* <DEDUP_REMOVED lines=13> */
[C-C-:B----4-:R-:W-:Y:S01]  /*8f2b0*/  FADD R26, -R49.reuse, R44.reuse ;  /* 0x0000002c311a7221 */ /* 0x150fe20000000100 */
[----:B------:R-:W-:-:S02]  /*8f2c0*/  FADD R24, R49, R44 ;  /* 0x0000002c31187221 */ /* 0x000fc40000000000 */
[----:B------:R-:W4:Y:S04]  /*8f2d0*/  LDL.LU R44, [R1+0xc8] ;  /* 0x0000c800012c7983 */ /* 0x000f280000300800 */
[----:B------:R-:W4:Y:S01]  /*8f2e0*/  LDL.LU R49, [R1+0x17c] ;  /* 0x00017c0001317983 */ /* 0x000f220000300800 */
        /* <DEDUP_REMOVED lines=36> */
[----:B------:R-:W-:Y:S01]  /*8f530*/  FADD R32, R42, R40 ;  /* 0x000000282a207221 */ /* 0x000fe20000000000 */
[----:B------:R-:W-:Y:S01]  /*8f540*/  FFMA R27, R27, 0.41421356797218322754, R28 ;  /* 0x3ed413cd1b1b7823 */ /* 0x000fe2000000001c */
[----:B------:R-:W3:Y:S04]  /*8f550*/  LDL.LU R40, [R1+0x13c] ;  /* 0x00013c0001287983 */ /* 0x000ee80000300800 */
[----:B------:R-:W3:Y:S01]  /*8f560*/  LDL.LU R38, [R1+0xe4] ;  /* 0x0000e40001267983 */ /* 0x000ee20000300800 */
[C-C-:B----4-:R-:W-:Y:S01]  /*8f570*/  FADD R28, R49.reuse, -R44.reuse ;  /* 0x8000002c311c7221 */ /* 0x150fe20000000000 */
[----:B------:R-:W-:-:S02]  /*8f580*/  FADD R36, R49, R44 ;  /* 0x0000002c31247221 */ /* 0x000fc40000000000 */
        /* <DEDUP_REMOVED lines=260> */
.L_x_17318:
[----:B------:R-:W-:Y:S05]  /*905d0*/  BRA `(.L_x_17319) ;  /* 0xfffffa2000247947 */ /* 0x000fea000383ffff */
.L_x_15079:
        /* <DEDUP_REMOVED lines=8> */
.L_x_17321:
[----:B------:R-:W-:Y:S05]  /*90660*/  BSYNC B1 ;  /* 0x0000000000017941 */ /* 0x000fea0003800000 */
.L_x_17320:
        /* <DEDUP_REMOVED lines=8> */
.L_x_17322:
[----:B------:R-:W-:Y:S02]  /*906f0*/  HFMA2 R36, -RZ, RZ, 0, 5.9604644775390625e-08 ;  /* 0x00000001ff247431 */ /* 0x000fe400000001ff */
[----:B------:R-:W-:Y:S01]  /*90700*/  FADD R3, R3, R33 ;  /* 0x0000002103037221 */ /* 0x000fe20000000000 */
[----:B------:R-:W-:-:S04]  /*90710*/  MOV R33, 0x181f ;  /* 0x0000181f00217802 */ /* 0x000fc80000000f00 */
[----:B------:R-:W-:-:S07]  /*90720*/  MOV R37, R3 ;  /* 0x0000000300257202 */ /* 0x000fce0000000f00 */
[----:B------:R-:W-:Y:S05]  /*90730*/  WARPSYNC.COLLECTIVE R32, `(.L_x_17323) ;  /* 0x0000000020087348 */ /* 0x000fea0003c00000 */
[----:B------:R0:W1:Y:S02]  /*90740*/  SHFL.BFLY P3, R33, R37, R36, R33 ;  /* 0x0c00002425217389 */ /* 0x0000640000060021 */
[----:B01----:R-:W-:Y:S05]  /*90750*/  ENDCOLLECTIVE ;  /* 0x000000000000791b */ /* 0x003fea0003800000 */
.L_x_17323:
[----:B------:R-:W-:Y:S05]  /*90760*/  BRA `(.L_x_17324) ;  /* 0xfffffa8800087947 */ /* 0x000fea000383ffff */
.L_x_15083:
[----:B------:R-:W-:Y:S01]  /*90770*/  BSSY B1, `(.L_x_17325) ;  /* 0x0000006000017945 */ /* 0x000fe20003800000 */
[----:B------:R-:W-:Y:S02]  /*90780*/  LEA R46, R46, R51, 0x2 ;  /* 0x000000332e2e7211 */ /* 0x000fe400078e10ff */
[----:B------:R-:W-:-:S07]  /*90790*/  MOV R32, 0xffffffff ;  /* 0xffffffff00207802 */ /* 0x000fce0000000f00 */
[----:B------:R-:W-:Y:S05]  /*907a0*/  WARPSYNC.COLLECTIVE R32, `(.L_x_17326) ;  /* 0x0000000020087348 */ /* 0x000fea0003c00000 */
[----:B------:R-:W-:Y:S01]  /*907b0*/  NOP ;  /* 0x0000000000007918 */ /* 0x000fe20000000000 */
[----:B------:R-:W-:Y:S05]  /*907c0*/  ENDCOLLECTIVE ;  /* 0x000000000000791b */ /* 0x000fea0003800000 */
.L_x_17326:
[----:B------:R-:W-:Y:S05]  /*907d0*/  BSYNC B1 ;  /* 0x0000000000017941 */ /* 0x000fea0003800000 */
.L_x_17325:
        /* <DEDUP_REMOVED lines=12> */
.L_x_17327:
[----:B------:R-:W0:Y:S04]  /*908a0*/  LDS R40, [R47] ;  /* 0x000000002f287984 */ /* 0x000e280000000800 */
[----:B------:R-:W1:Y:S04]  /*908b0*/  LDS R41, [R47+0x4] ;  /* 0x000004002f297984 */ /* 0x000e680000000800 */
[----:B------:R2:W-:Y:S04]  /*908c0*/  STL [R1+0x254], R48 ;  /* 0x0002543001007387 */ /* 0x0005e80000100800 */
[----:B------:R-:W3:Y:S04]  /*908d0*/  LDS R42, [R47+0x8] ;  /* 0x000008002f2a7984 */ /* 0x000ee80000000800 */
[----:B------:R-:W4:Y:S04]  /*908e0*/  LDS R43, [R47+0xc] ;  /* 0x00000c002f2b7984 */ /* 0x000f280000000800 */
[----:B--2---:R2:W5:Y:S04]  /*908f0*/  LDL.LU R48, [R1+0x4c] ;  /* 0x00004c0001307983 */ /* 0x0045680000300800 */
[----:B------:R2:W-:Y:S04]  /*90900*/  STL [R1+0x250], R2 ;  /* 0x0002500201007387 */ /* 0x0005e80000100800 */
[----:B------:R0:W0:Y:S04]  /*90910*/  LDS R44, [R47+0x10] ;  /* 0x000010002f2c7984 */ /* 0x0000280000000800 */
[----:B------:R0:W0:Y:S04]  /*90920*/  LDS R45, [R47+0x14] ;  /* 0x000014002f2d7984 */ /* 0x0000280000000800 */
[----:B--2---:R2:W5:Y:S04]  /*90930*/  LDL.LU R2, [R1+0x4] ;  /* 0x0000040001027983 */ /* 0x0045680000300800 */
[----:B------:R2:W-:Y:S04]  /*90940*/  STL [R1+0x24c], R0 ;  /* 0x00024c0001007387 */ /* 0x0005e80000100800 */
[----:B------:R2:W0:Y:S04]  /*90950*/  LDS R58, [R47+0x18] ;  /* 0x000018002f3a7984 */ /* 0x0004280000000800 */
[----:B-1----:R2:W0:Y:S02]  /*90960*/  LDS R59, [R47+0x1c] ;  /* 0x00001c002f3b7984 */ /* 0x0024240000000800 */
[----:B0-2345:R-:W-:Y:S05]  /*90970*/  WARPSYNC.COLLECTIVE R32, `(.L_x_17328) ;  /* 0x0000000020087348 */ /* 0x03dfea0003c00000 */
[----:B------:R-:W-:Y:S01]  /*90980*/  NOP ;  /* 0x0000000000007918 */ /* 0x000fe20000000000 */
[----:B0-2345:R-:W-:Y:S05]  /*90990*/  ENDCOLLECTIVE ;  /* 0x000000000000791b */ /* 0x03dfea0003800000 */
.L_x_17328:
        /* <DEDUP_REMOVED lines=16> */
.L_x_17329:
        /* <DEDUP_REMOVED lines=11> */
.L_x_17330:
        /* <DEDUP_REMOVED lines=11> */
.L_x_17331:
        /* <DEDUP_REMOVED lines=11> */
.L_x_17332:
        /* <DEDUP_REMOVED lines=11> */
.L_x_17333:
        /* <DEDUP_REMOVED lines=11> */
.L_x_17334:
        /* <DEDUP_REMOVED lines=11> */
.L_x_17335:
        /* <DEDUP_REMOVED lines=11> */
.L_x_17336:
        /* <DEDUP_REMOVED lines=11> */
.L_x_17337:
        /* <DEDUP_REMOVED lines=11> */
[----:B0-----:R0:W-:Y:S04]  /*910d0*/  STL [R1], R0 ;  /* 0x0000000001007387 */ /* 0x0011e80000100800 */
[----:B------:R2:W5:Y:S04]  /*910e0*/  LDL.LU R60, [R1+0x40] ;  /* 0x00004000013c7983 */ /* 0x0005680000300800 */
[----:B------:R2:W5:Y:S04]  /*910f0*/  LDL.LU R61, [R1+0x3c] ;  /* 0x00003c00013d7983 */ /* 0x0005680000300800 */
[----:B0-----:R2:W5:Y:S04]  /*91100*/  LDL.LU R0, [R1+0x48] ;  /* 0x0000480001007983 */ /* 0x0015680000300800 */
[----:B------:R2:W0:Y:S04]  /*91110*/  LDS R10, [R47] ;  /* 0x000000002f0a7984 */ /* 0x0004280000000800 */
[----:B------:R2:W1:Y:S04]  /*91120*/  LDS R11, [R47+0x4] ;  /* 0x000004002f0b7984 */ /* 0x0004680000000800 */
        /* <DEDUP_REMOVED lines=9> */
.L_x_17338:
        /* <DEDUP_REMOVED lines=14> */
.L_x_17339:
        /* <DEDUP_REMOVED lines=12> */
.L_x_17340:
[----:B------:R0:W-:Y:S04]  /*91360*/  STS [R46], R41 ;  /* 0x000000292e007388 */ /* 0x0001e80000000800 */
[----:B------:R-:W2:Y:S04]  /*91370*/  LDL.LU R32, [R1+0x44] ;  /* 0x0000440001207983 */ /* 0x000ea80000300800 */
[----:B------:R1:W-:Y:S04]  /*91380*/  STS [R46+0x84], R40 ;  /* 0x000084282e007388 */ /* 0x0003e80000000800 */
[----:B0-----:R-:W3:Y:S04]  /*91390*/  LDL.LU R41, [R1+0x26c] ;  /* 0x00026c0001297983 */ /* 0x001ee80000300800 */
[----:B-1----:R-:W4:Y:S04]  /*913a0*/  LDL.LU R40, [R1+0x268] ;  /* 0x0002680001287983 */ /* 0x002f280000300800 */
[----:B------:R0:W-:Y:S02]  /*913b0*/  STS [R46+0x18c], R60 ;  /* 0x00018c3c2e007388 */ /* 0x0001e40000000800 */
[----:B0-----:R-:W-:Y:S01]  /*913c0*/  FFMA R60, R58, 0.41421356797218322754, R42 ;  /* 0x3ed413cd3a3c7823 */ /* 0x001fe2000000002a */
[----:B------:R-:W-:Y:S01]  /*913d0*/  FFMA R58, R42, 0.41421356797218322754, -R58 ;  /* 0x3ed413cd2a3a7823 */ /* 0x000fe2000000083a */
[----:B------:R-:W-:Y:S04]  /*913e0*/  STS [R46+0x210], R61 ;  /* 0x0002103d2e007388 */ /* 0x000fe80000000800 */
[----:B------:R-:W-:Y:S04]  /*913f0*/  STS [R46+0x294], R0 ;  /* 0x000294002e007388 */ /* 0x000fe80000000800 */
[----:B------:R-:W-:Y:S04]  /*91400*/  STS [R46+0x318], R2 ;  /* 0x000318022e007388 */ /* 0x000fe80000000800 */
[----:B------:R-:W-:Y:S01]  /*91410*/  STS [R46+0x39c], R48 ;  /* 0x00039c302e007388 */ /* 0x000fe20000000800 */
[----:B------:R-:W-:-:S03]  /*91420*/  FMUL R54, R54, 1.4142135381698608398 ;  /* 0x3fb504f336367820 */ /* 0x000fc60000400000 */
        /* <DEDUP_REMOVED lines=15> */
.L_x_17341:
[----:B------:R-:W0:Y:S04]  /*91520*/  LDS R0, [R47] ;  /* 0x000000002f007984 */ /* 0x000e280000000800 */
[----:B------:R-:W1:Y:S04]  /*91530*/  LDS R32, [R47+0x4] ;  /* 0x000004002f207984 */ /* 0x000e680000000800 */
[----:B------:R-:W2:Y:S01]  /*91540*/  LDS R2, [R47+0x8] ;  /* 0x000008002f027984 */ /* 0x000ea20000000800 */
[----:B------:R-:W-:-:S03]  /*91550*/  FFMA R59, R43, 0.70710676908493041992, R59 ;  /* 0x3f3504f32b3b7823 */ /* 0x000fc6000000003b */
[----:B------:R-:W-:Y:S04]  /*91560*/  LDS R48, [R47+0x10] ;  /* 0x000010002f307984 */ /* 0x000fe80000000800 */
[----:B0-----:R-:W-:Y:S04]  /*91570*/  STL [R1+0x8], R0 ;  /* 0x0000080001007387 */ /* 0x001fe80000100800 */
[----:B------:R-:W0:Y:S04]  /*91580*/  LDS R0, [R47+0xc] ;  /* 0x00000c002f007984 */ /* 0x000e280000000800 */
[----:B-1----:R-:W-:Y:S04]  /*91590*/  STL [R1+0x30], R32 ;  /* 0x0000302001007387 */ /* 0x002fe80000100800 */
[----:B------:R-:W1:Y:S01]  /*915a0*/  LDS R32, [R47+0x14] ;  /* 0x000014002f207984 */ /* 0x000e620000000800 */
[C-C-:B------:R-:W-:Y:S01]  /*915b0*/  FFMA R43, R58.reuse, -1.8477590084075927734, R40.reuse ;  /* 0xbfec835e3a2b7823 */ /* 0x140fe20000000028 */
[----:B------:R-:W-:-:S02]  /*915c0*/  FFMA R58, R58, 1.8477590084075927734, R40 ;  /* 0x3fec835e3a3a7823 */ /* 0x000fc40000000028 */
[----:B--2---:R-:W-:Y:S02]  /*915d0*/  STL [R1+0x1c], R2 ;  /* 0x00001c0201007387 */ /* 0x004fe40000100800 */
[C-C-:B------:R-:W-:Y:S01]  /*915e0*/  FFMA R40, R41.reuse, -1.6629391908645629883, R58.reuse ;  /* 0xbfd4db3129287823 */ /* 0x140fe2000000003a */
[----:B------:R-:W-:Y:S01]  /*915f0*/  FFMA R41, R41, 1.6629391908645629883, R58 ;  /* 0x3fd4db3129297823 */ /* 0x000fe2000000003a */
        /* <DEDUP_REMOVED lines=8> */
.L_x_17342:
        /* <DEDUP_REMOVED lines=41> */
.L_x_17343:
        /* <DEDUP_REMOVED lines=11> */
[----:B------:R-:W3:Y:S04]  /*919c0*/  LDS R40, [R47+0x14] ;  /* 0x000014002f287984 */ /* 0x000ee80000000800 */
[----:B------:R-:W3:Y:S04]  /*919d0*/  LDS R2, [R47+0x1c] ;  /* 0x00001c002f027984 */ /* 0x000ee80000000800 */
[----:B0-----:R0:W-:Y:S04]  /*919e0*/  STL [R1+0x25c], R44 ;  /* 0x00025c2c01007387 */ /* 0x0011e80000100800 */
[----:B-1----:R1:W-:Y:S04]  /*919f0*/  STL [R1+0x260], R43 ;  /* 0x0002602b01007387 */ /* 0x0023e80000100800 */
[----:B--2---:R1:W-:Y:S04]  /*91a00*/  STL [R1+0x264], R42 ;  /* 0x0002642a01007387 */ /* 0x0043e80000100800 */
[----:B0-----:R1:W5:Y:S01]  /*91a10*/  LDL.LU R44, [R1+0x24] ;  /* 0x00002400012c7983 */ /* 0x0013620000300800 */
[----:B------:R-:W-:-:S03]  /*91a20*/  FFMA R55, R41, 1.6629391908645629883, R55 ;  /* 0x3fd4db3129377823 */ /* 0x000fc60000000037 */
[----:B------:R1:W0:Y:S04]  /*91a30*/  LDS R41, [R47+0x10] ;  /* 0x000010002f297984 */ /* 0x0002280000000800 */
[----:B01-345:R-:W-:Y:S05]  /*91a40*/  WARPSYNC.COLLECTIVE R32, `(.L_x_17344) ;  /* 0x0000000020087348 */ /* 0x03bfea0003c00000 */
[----:B------:R-:W-:Y:S01]  /*91a50*/  NOP ;  /* 0x0000000000007918 */ /* 0x000fe20000000000 */
[----:B01-345:R-:W-:Y:S05]  /*91a60*/  ENDCOLLECTIVE ;  /* 0x000000000000791b */ /* 0x03bfea0003800000 */
.L_x_17344:
[----:B------:R-:W-:Y:S01]  /*91a70*/  FMUL R35, R35, 1.4142135381698608398 ;  /* 0x3fb504f323237820 */ /* 0x000fe20000400000 */
        /* <DEDUP_REMOVED lines=19> */
[----:B------:R-:W-:Y:S01]  /*91bb0*/  FFMA R31, R38, 0.66817861795425415039, R34 ;  /* 0x3f2b0dc1261f7823 */ /* 0x000fe20000000022 */
[----:B------:R0:W-:Y:S01]  /*91bc0*/  STS [R46+0x84], R55 ;  /* 0x000084372e007388 */ /* 0x0001e20000000800 */
[----:B------:R-:W-:Y:S01]  /*91bd0*/  FFMA R57, R58, -1.9615705013275146484, R56 ;  /* 0xbffb14be3a397823 */ /* 0x000fe20000000038 */
[----:B------:R-:W-:Y:S01]  /*91be0*/  FFMA R33, R33, 1.8477590084075927734, R39 ;  /* 0x3fec835e21217823 */ /* 0x000fe20000000027 */
[----:B------:R-:W-:Y:S01]  /*91bf0*/  FFMA R34, R34, -0.66817861795425415039, R38 ;  /* 0xbf2b0dc122227823 */ /* 0x000fe20000000026 */
[C-C-:B------:R-:W-:Y:S01]  /*91c00*/  FFMA R56, R31.reuse, -1.6629391908645629883, R59.reuse ;  /* 0xbfd4db311f387823 */ /* 0x140fe2000000003b */
[----:B------:R-:W-:Y:S01]  /*91c10*/  FFMA R59, R31, 1.6629391908645629883, R59 ;  /* 0x3fd4db311f3b7823 */ /* 0x000fe2000000003b */
[C-C-:B0-----:R-:W-:Y:S01]  /*91c20*/  FFMA R55, R51.reuse, -1.9615705013275146484, R32.reuse ;  /* 0xbffb14be33377823 */ /* 0x141fe20000000020 */
[----:B------:R-:W-:Y:S01]  /*91c30*/  FFMA R51, R51, 1.9615705013275146484, R32 ;  /* 0x3ffb14be33337823 */ /* 0x000fe20000000020 */
[----:B------:R-:W-:Y:S01]  /*91c40*/  MOV R32, 0xffffffff ;  /* 0xffffffff00207802 */ /* 0x000fe20000000f00 */
[C-C-:B------:R-:W-:Y:S01]  /*91c50*/  FFMA R31, R34.reuse, -1.6629391908645629883, R33.reuse ;  /* 0xbfd4db31221f7823 */ /* 0x140fe20000000021 */
[----:B------:R0:W-:Y:S01]  /*91c60*/  STS [R46+0x18c], R52 ;  /* 0x00018c342e007388 */ /* 0x0001e20000000800 */
[----:B------:R-:W-:-:S03]  /*91c70*/  FFMA R58, R34, 1.6629391908645629883, R33 ;  /* 0x3fd4db31223a7823 */ /* 0x000fc60000000021 */
[----:B------:R0:W-:Y:S04]  /*91c80*/  STS [R46+0x210], R53 ;  /* 0x000210352e007388 */ /* 0x0001e80000000800 */
[----:B------:R0:W-:Y:S04]  /*91c90*/  STS [R46+0x318], R54 ;  /* 0x000318362e007388 */ /* 0x0001e80000000800 */
[----:B------:R0:W-:Y:S02]  /*91ca0*/  STS [R46+0x39c], R57 ;  /* 0x00039c392e007388 */ /* 0x0001e40000000800 */
[----:B0-----:R-:W-:Y:S05]  /*91cb0*/  WARPSYNC.COLLECTIVE R32, `(.L_x_17345) ;  /* 0x0000000020087348 */ /* 0x001fea0003c00000 */
[----:B------:R-:W-:Y:S01]  /*91cc0*/  NOP ;  /* 0x0000000000007918 */ /* 0x000fe20000000000 */
[----:B0-----:R-:W-:Y:S05]  /*91cd0*/  ENDCOLLECTIVE ;  /* 0x000000000000791b */ /* 0x001fea0003800000 */
.L_x_17345:
        /* <DEDUP_REMOVED lines=12> */
.L_x_17346:
[----:B------:R0:W-:Y:S02]  /*91da0*/  STS [R46+0x318], R31 ;  /* 0x0003181f2e007388 */ /* 0x0001e40000000800 */
        /* <DEDUP_REMOVED lines=8> */
[C-C-:B------:R-:W-:Y:S01]  /*91e30*/  FFMA R32, R50.reuse, -1.9615705013275146484, R61.reuse ;  /* 0xbffb14be32207823 */ /* 0x140fe2000000003d */
[----:B------:R-:W-:Y:S01]  /*91e40*/  FFMA R61, R50, 1.9615705013275146484, R61 ;  /* 0x3ffb14be323d7823 */ /* 0x000fe2000000003d */
[C-C-:B------:R-:W-:Y:S01]  /*91e50*/  FFMA R25, R27.reuse, -0.70710676908493041992, R23.reuse ;  /* 0xbf3504f31b197823 */ /* 0x140fe20000000017 */
[----:B------:R-:W-:Y:S01]  /*91e60*/  FFMA R23, R27, 0.70710676908493041992, R23 ;  /* 0x3f3504f31b177823 */ /* 0x000fe20000000017 */
[----:B------:R1:W-:Y:S01]  /*91e70*/  STS [R46+0x210], R51 ;  /* 0x000210332e007388 */ /* 0x0003e20000000800 */
[C-C-:B0-----:R-:W-:Y:S01]  /*91e80*/  FFMA R59, R28.reuse, 0.70710676908493041992, R29.reuse ;  /* 0x3f3504f31c3b7823 */ /* 0x141fe2000000001d */
[----:B------:R-:W-:-:S02]  /*91e90*/  FFMA R29, R28, -0.70710676908493041992, R29 ;  /* 0xbf3504f31c1d7823 */ /* 0x000fc4000000001d */
[----:B------:R0:W-:Y:S01]  /*91ea0*/  STS [R46], R61 ;  /* 0x0000003d2e007388 */ /* 0x0001e20000000800 */
[C-C-:B------:R-:W-:Y:S01]  /*91eb0*/  FFMA R50, R24.reuse, -1.8477590084075927734, R30.reuse ;  /* 0xbfec835e18327823 */ /* 0x140fe2000000001e */
[----:B------:R-:W-:Y:S01]  /*91ec0*/  FFMA R27, R29, 0.66817861795425415039, R25 ;  /* 0x3f2b0dc11d1b7823 */ /* 0x000fe20000000019 */
[----:B-1----:R-:W-:Y:S01]  /*91ed0*/  FFMA R51, R23, 0.19891236722469329834, R59 ;  /* 0x3e4bafaf17337823 */ /* 0x002fe2000000003b */
[----:B------:R1:W-:Y:S01]  /*91ee0*/  STS [R46+0x39c], R32 ;  /* 0x00039c202e007388 */ /* 0x0003e20000000800 */
[----:B------:R-:W-:Y:S01]  /*91ef0*/  FFMA R59, R59, -0.19891236722469329834, R23 ;  /* 0xbe4bafaf3b3b7823 */ /* 0x000fe20000000017 */
[----:B------:R-:W-:Y:S01]  /*91f00*/  FFMA R24, R24, 1.8477590084075927734, R30 ;  /* 0x3fec835e18187823 */ /* 0x000fe2000000001e */
[----:B------:R-:W-:Y:S01]  /*91f10*/  FFMA R25, R25, -0.66817861795425415039, R29 ;  /* 0xbf2b0dc119197823 */ /* 0x000fe2000000001d */
[C-C-:B0-----:R-:W-:Y:S01]  /*91f20*/  FFMA R61, R31.reuse, 1.8477590084075927734, R26.reuse ;  /* 0x3fec835e1f3d7823 */ /* 0x141fe2000000001a */
[----:B------:R-:W-:Y:S01]  /*91f30*/  FFMA R26, R31, -1.8477590084075927734, R26 ;  /* 0xbfec835e1f1a7823 */ /* 0x000fe2000000001a */
[C-C-:B------:R-:W-:Y:S01]  /*91f40*/  FFMA R23, R27.reuse, -1.6629391908645629883, R50.reuse ;  /* 0xbfd4db311b177823 */ /* 0x140fe20000000032 */
[----:B------:R0:W-:Y:S01]  /*91f50*/  STS [R46+0x84], R58 ;  /* 0x0000843a2e007388 */ /* 0x0001e20000000800 */
[----:B-1----:R-:W-:Y:S01]  /*91f60*/  MOV R32, 0xffffffff ;  /* 0xffffffff00207802 */ /* 0x002fe20000000f00 */
[----:B------:R-:W-:-:S02]  /*91f70*/  FFMA R50, R27, 1.6629391908645629883, R50 ;  /* 0x3fd4db311b327823 */ /* 0x000fc40000000032 */
[----:B------:R0:W-:Y:S01]  /*91f80*/  STS [R46+0x18c], R55 ;  /* 0x00018c372e007388 */ /* 0x0001e20000000800 */
[C-C-:B------:R-:W-:Y:S01]  /*91f90*/  FFMA R60, R25.reuse, -1.6629391908645629883, R24.reuse ;  /* 0xbfd4db31193c7823 */ /* 0x140fe20000000018 */
[----:B------:R-:W-:Y:S02]  /*91fa0*/  FFMA R52, R25, 1.6629391908645629883, R24 ;  /* 0x3fd4db3119347823 */ /* 0x000fe40000000018 */
[----:B------:R0:W-:Y:S05]  /*91fb0*/  STS [R46+0x294], R56 ;  /* 0x000294382e007388 */ /* 0x0001ea0000000800 */
[----:B0-----:R-:W-:Y:S05]  /*91fc0*/  WARPSYNC.COLLECTIVE R32, `(.L_x_17347) ;  /* 0x0000000020087348 */ /* 0x001fea0003c00000 */
[----:B------:R-:W-:Y:S01]  /*91fd0*/  NOP ;  /* 0x0000000000007918 */ /* 0x000fe20000000000 */
[----:B0-----:R-:W-:Y:S05]  /*91fe0*/  ENDCOLLECTIVE ;  /* 0x000000000000791b */ /* 0x001fea0003800000 */
.L_x_17347:
[C-C-:B------:R-:W-:Y:S01]  /*91ff0*/  FFMA R58, R59.reuse, -1.9615705013275146484, R26.reuse ;  /* 0xbffb14be3b3a7823 */ /* 0x140fe2000000001a */
[----:B------:R-:W-:Y:S01]  /*92000*/  FFMA R59, R59, 1.9615705013275146484, R26 ;  /* 0x3ffb14be3b3b7823 */ /* 0x000fe2000000001a */
        /* <DEDUP_REMOVED lines=11> */
.L_x_17348:
[----:B------:R0:W-:Y:S04]  /*920c0*/  STS [R46+0x108], R50 ;  /* 0x000108322e007388 */ /* 0x0001e80000000800 */
[----:B------:R-:W-:Y:S01]  /*920d0*/  STL [R1+0x258], R2 ;  /* 0x0002580201007387 */ /* 0x000fe20000100800 */
[----:B0-----:R-:W-:-:S03]  /*920e0*/  FMUL R50, R44, 1.4142135381698608398 ;  /* 0x3fb504f32c327820 */ /* 0x001fc60000400000 */
[----:B------:R0:W5:Y:S04]  /*920f0*/  LDL.LU R44, [R1] ;  /* 0x00000000012c7983 */ /* 0x0001680000300800 */
[----:B------:R0:W5:Y:S01]  /*92100*/  LDL.LU R43, [R1+0x4c] ;  /* 0x00004c00012b7983 */ /* 0x0001620000300800 */
[----:B------:R-:W-:-:S05]  /*92110*/  FFMA R32, R51, -1.9615705013275146484, R61 ;  /* 0xbffb14be33207823 */ /* 0x000fca000000003d */
        /* <DEDUP_REMOVED lines=14> */
[----:B------:R-:W-:Y:S01]  /*92200*/  FFMA R61, R51, 1.9615705013275146484, R61 ;  /* 0x3ffb14be333d7823 */ /* 0x000fe2000000003d */
        /* <DEDUP_REMOVED lines=10> */
[C-C-:B------:R-:W-:Y:S01]  /*922b0*/  FFMA R53, R17.reuse, -1.6629391908645629883, R16.reuse ;  /* 0xbfd4db3111357823 */ /* 0x140fe20000000010 */
[----:B------:R0:W-:Y:S01]  /*922c0*/  STS [R46+0x18c], R58 ;  /* 0x00018c3a2e007388 */ /* 0x0001e20000000800 */
[----:B------:R-:W-:-:S03]  /*922d0*/  FFMA R51, R17, 1.6629391908645629883, R16 ;  /* 0x3fd4db3111337823 */ /* 0x000fc60000000010 */
[----:B------:R0:W-:Y:S01]  /*922e0*/  STS [R46+0x210], R59 ;  /* 0x0002103b2e007388 */ /* 0x0001e20000000800 */
[C-C-:B-1----:R-:W-:Y:S01]  /*922f0*/  FFMA R52, R55.reuse, -1.9615705013275146484, R23.reuse ;  /* 0xbffb14be37347823 */ /* 0x142fe20000000017 */
[----:B------:R-:W-:Y:S02]  /*92300*/  FFMA R55, R55, 1.9615705013275146484, R23 ;  /* 0x3ffb14be37377823 */ /* 0x000fe40000000017 */
[----:B------:R0:W-:Y:S04]  /*92310*/  STS [R46+0x318], R60 ;  /* 0x0003183c2e007388 */ /* 0x0001e80000000800 */
[----:B------:R0:W-:Y:S02]  /*92320*/  STS [R46], R61 ;  /* 0x0000003d2e007388 */ /* 0x0001e40000000800 */
[----:B0----5:R-:W-:Y:S05]  /*92330*/  WARPSYNC.COLLECTIVE R32, `(.L_x_17349) ;  /* 0x0000000020087348 */ /* 0x021fea0003c00000 */
[----:B------:R-:W-:Y:S01]  /*92340*/  NOP ;  /* 0x0000000000007918 */ /* 0x000fe20000000000 */
[----:B0----5:R-:W-:Y:S05]  /*92350*/  ENDCOLLECTIVE ;  /* 0x000000000000791b */ /* 0x021fea0003800000 */
.L_x_17349:
        /* <DEDUP_REMOVED lines=11> */
.L_x_17350:
[----:B------:R-:W-:Y:S01]  /*92410*/  STS [R46+0x108], R50 ;  /* 0x000108322e007388 */ /* 0x000fe20000000800 */
[----:B------:R-:W-:-:S03]  /*92420*/  FFMA R32, R57, -1.9615705013275146484, R56 ;  /* 0xbffb14be39207823 */ /* 0x000fc60000000038 */
[----:B------:R0:W-:Y:S04]  /*92430*/  STS [R46+0x84], R51 ;  /* 0x000084332e007388 */ /* 0x0001e80000000800 */
[----:B------:R1:W-:Y:S01]  /*92440*/  STS [R46+0x39c], R32 ;  /* 0x00039c202e007388 */ /* 0x0003e20000000800 */
[----:B0-----:R-:W-:-:S03]  /*92450*/  FADD R51, R13, -R14 ;  /* 0x8000000e0d337221 */ /* 0x001fc60000000000 */
[----:B------:R0:W-:Y:S01]  /*92460*/  STS [R46+0x18c], R52 ;  /* 0x00018c342e007388 */ /* 0x0001e20000000800 */
[----:B------:R-:W-:-:S03]  /*92470*/  FFMA R56, R57, 1.9615705013275146484, R56 ;  /* 0x3ffb14be39387823 */ /* 0x000fc60000000038 */
[----:B------:R2:W-:Y:S04]  /*92480*/  STS [R46+0x210], R55 ;  /* 0x000210372e007388 */ /* 0x0005e80000000800 */
[----:B------:R2:W-:Y:S04]  /*92490*/  STS [R46+0x294], R54 ;  /* 0x000294362e007388 */ /* 0x0005e80000000800 */
[----:B------:R2:W-:Y:S04]  /*924a0*/  STS [R46+0x318], R53 ;  /* 0x000318352e007388 */ /* 0x0005e80000000800 */
[----:B------:R2:W-:Y:S01]  /*924b0*/  STS [R46], R56 ;  /* 0x000000382e007388 */ /* 0x0005e20000000800 */
[----:B------:R-:W-:-:S04]  /*924c0*/  FMUL R50, R44, 1.4142135381698608398 ;  /* 0x3fb504f32c327820 */ /* 0x000fc80000400000 */
[C-C-:B-1----:R-:W-:Y:S01]  /*924d0*/  FFMA R32, R10.reuse, 1.4142135381698608398, R50.reuse ;  /* 0x3fb504f30a207823 */ /* 0x142fe20000000032 */
[----:B------:R-:W-:Y:S01]  /*924e0*/  FFMA R10, R10, 1.4142135381698608398, -R50 ;  /* 0x3fb504f30a0a7823 */ /* 0x000fe20000000832 */
[----:B------:R-:W-:Y:S01]  /*924f0*/  FFMA R50, R15, 0.41421356797218322754, R12 ;  /* 0x3ed413cd0f327823 */ /* 0x000fe2000000000c */
[----:B------:R-:W-:Y:S01]  /*92500*/  FFMA R12, R12, 0.41421356797218322754, -R15 ;  /* 0x3ed413cd0c0c7823 */ /* 0x000fe2000000080f */
[----:B------:R-:W-:Y:S01]  /*92510*/  FADD R15, R13, R14 ;  /* 0x0000000e0d0f7221 */ /* 0x000fe20000000000 */
[C-C-:B------:R-:W-:Y:S01]  /*92520*/  FFMA R13, R51.reuse, -0.70710676908493041992, R49.reuse ;  /* 0xbf3504f3330d7823 */ /* 0x140fe20000000031 */
[----:B------:R-:W-:Y:S02]  /*92530*/  FFMA R49, R51, 0.70710676908493041992, R49 ;  /* 0x3f3504f333317823 */ /* 0x000fe40000000031 */
[----:B------:R-:W-:Y:S01]  /*92540*/  FFMA R14, R15, 0.70710676908493041992, R11 ;  /* 0x3f3504f30f0e7823 */ /* 0x000fe2000000000b */
[C-C-:B------:R-:W-:Y:S01]  /*92550*/  FFMA R60, R50.reuse, 1.8477590084075927734, R32.reuse ;  /* 0x3fec835e323c7823 */ /* 0x140fe20000000020 */
[----:B------:R-:W-:-:S02]  /*92560*/  FFMA R32, R50, -1.8477590084075927734, R32 ;  /* 0xbfec835e32207823 */ /* 0x000fc40000000020 */
[----:B0-----:R-:W-:Y:S01]  /*92570*/  FFMA R52, R49, 0.19891236722469329834, R14 ;  /* 0x3e4bafaf31347823 */ /* 0x001fe2000000000e */
[----:B------:R-:W-:-:S04]  /*92580*/  FFMA R49, R14, -0.19891236722469329834, R49 ;  /* 0xbe4bafaf0e317823 */ /* 0x000fc80000000031 */
[C-C-:B------:R-:W-:Y:S01]  /*92590*/  FFMA R50, R49.reuse, -1.9615705013275146484, R32.reuse ;  /* 0xbffb14be31327823 */ /* 0x140fe20000000020 */
[----:B------:R-:W-:Y:S01]  /*925a0*/  FFMA R49, R49, 1.9615705013275146484, R32 ;  /* 0x3ffb14be31317823 */ /* 0x000fe20000000020 */
[----:B--2---:R-:W-:-:S07]  /*925b0*/  MOV R32, 0xffffffff ;  /* 0xffffffff00207802 */ /* 0x004fce0000000f00 */
[----:B------:R-:W-:Y:S05]  /*925c0*/  WARPSYNC.COLLECTIVE R32, `(.L_x_17351) ;  /* 0x0000000020087348 */ /* 0x000fea0003c00000 */
[----:B------:R-:W-:Y:S01]  /*925d0*/  NOP ;  /* 0x0000000000007918 */ /* 0x000fe20000000000 */
[----:B------:R-:W-:Y:S05]  /*925e0*/  ENDCOLLECTIVE ;  /* 0x000000000000791b */ /* 0x000fea0003800000 */
.L_x_17351:
        /* <DEDUP_REMOVED lines=23> */
.L_x_17352:
[C-C-:B------:R-:W-:Y:S01]  /*92760*/  FFMA R32, R52.reuse, -1.9615705013275146484, R60.reuse ;  /* 0xbffb14be34207823 */ /* 0x140fe2000000003c */
[----:B------:R-:W-:Y:S01]  /*92770*/  FFMA R60, R52, 1.9615705013275146484, R60 ;  /* 0x3ffb14be343c7823 */ /* 0x000fe2000000003c */
[----:B------:R-:W-:Y:S04]  /*92780*/  STS [R46+0x18c], R50 ;  /* 0x00018c322e007388 */ /* 0x000fe80000000800 */
[----:B------:R0:W-:Y:S04]  /*92790*/  STS [R46], R60 ;  /* 0x0000003c2e007388 */ /* 0x0001e80000000800 */
[----:B------:R1:W-:Y:S04]  /*927a0*/  STS [R46+0x210], R49 ;  /* 0x000210312e007388 */ /* 0x0003e80000000800 */
[----:B0-----:R0:W5:Y:S04]  /*927b0*/  LDL.LU R60, [R1+0x8] ;  /* 0x00000800013c7983 */ /* 0x0011680000300800 */
[----:B------:R0:W5:Y:S04]  /*927c0*/  LDL.LU R50, [R1+0x4] ;  /* 0x0000040001327983 */ /* 0x0001680000300800 */
[----:B------:R0:W5:Y:S01]  /*927d0*/  LDL.LU R61, [R1+0x1c] ;  /* 0x00001c00013d7983 */ /* 0x0001620000300800 */
[----:B-1----:R-:W-:-:S03]  /*927e0*/  FMUL R49, R43, 1.4142135381698608398 ;  /* 0x3fb504f32b317820 */ /* 0x002fc60000400000 */
[----:B------:R0:W5:Y:S04]  /*927f0*/  LDL.LU R59, [R1+0x20] ;  /* 0x00002000013b7983 */ /* 0x0001680000300800 */
[----:B------:R0:W5:Y:S04]  /*92800*/  LDL.LU R42, [R1+0x2c] ;  /* 0x00002c00012a7983 */ /* 0x0001680000300800 */
[----:B------:R1:W-:Y:S04]  /*92810*/  STS [R46+0x294], R51 ;  /* 0x000294332e007388 */ /* 0x0003e80000000800 */
[----:B------:R0:W5:Y:S01]  /*92820*/  LDL.LU R43, [R1+0x30] ;  /* 0x00003000012b7983 */ /* 0x0001620000300800 */
[----:B-1----:R-:W-:-:S03]  /*92830*/  MOV R51, R44 ;  /* 0x0000002c00337202 */ /* 0x002fc60000000f00 */
        /* <DEDUP_REMOVED lines=33> */
.L_x_17353:
        /* <DEDUP_REMOVED lines=11> */
.L_x_17354:
        /* <DEDUP_REMOVED lines=39> */
.L_x_17355:
        /* <DEDUP_REMOVED lines=11> */
.L_x_17356:
        /* <DEDUP_REMOVED lines=24> */
.L_x_17357:
        /* <DEDUP_REMOVED lines=24> */
[----:B0-----:R-:W-:Y:S01]  /*93120*/  FFMA R49, R32, 1.6629391908645629883, R31 ;  /* 0x3fd4db3120317823 */ /* 0x001fe2000000001f */
        /* <DEDUP_REMOVED lines=87> */
[----:B------:R-:W-:-:S03]  /*936a0*/  FFMA R8, R12, -0.19891236722469329834, R13 ;  /* 0xbe4bafaf0c087823 */ /* 0x000fc6000000000d */
[----:B------:R-:W-:-:S05]  /*936b0*/  FFMA R12, R14, -1.9615705013275146484, R39 ;  /* 0xbffb14be0e0c7823 */ /* 0x000fca0000000027 */
[----:B------:R0:W-:Y:S04]  /*936c0*/  STL [R1+0x54], R12 ;  /* 0x0000540c01007387 */ /* 0x0001e80000100800 */
[----:B------:R-:W3:Y:S01]  /*936d0*/  LDL.LU R50, [R1+0xc] ;  /* 0x00000c0001327983 */ /* 0x000ee20000300800 */
[----:B------:R-:W-:-:S04]  /*936e0*/  FFMA R28, R28, 0.41421356797218322754, -R57 ;  /* 0x3ed413cd1c1c7823 */ /* 0x000fc80000000839 */
[----:B------:R-:W-:Y:S01]  /*936f0*/  FFMA R55, R28, -1.8477590084075927734, R42 ;  /* 0xbfec835e1c377823 */ /* 0x000fe2000000002a */
[----:B0-----:R-:W-:Y:S01]  /*93700*/  FFMA R12, R7, 0.66817861795425415039, R10 ;  /* 0x3f2b0dc1070c7823 */ /* 0x001fe2000000000a */
[----:B------:R-:W-:-:S03]  /*93710*/  FFMA R7, R10, -0.66817861795425415039, R7 ;  /* 0xbf2b0dc10a077823 */ /* 0x000fc60000000007 */
[C-C-:B------:R-:W-:Y:S01]  /*93720*/  FFMA R10, R12.reuse, -1.6629391908645629883, R55.reuse ;  /* 0xbfd4db310c0a7823 */ /* 0x140fe20000000037 */
[----:B------:R-:W-:Y:S02]  /*93730*/  FFMA R55, R12, 1.6629391908645629883, R55 ;  /* 0x3fd4db310c377823 */ /* 0x000fe40000000037 */
[----:B------:R-:W0:Y:S01]  /*93740*/  LDS R12, [R47+0x10] ;  /* 0x000010002f0c7984 */ /* 0x000e220000000800 */
[----:B------:R-:W-:-:S03]  /*93750*/  FFMA R46, R28, 1.8477590084075927734, R42 ;  /* 0x3fec835e1c2e7823 */ /* 0x000fc6000000002a */
[----:B------:R4:W-:Y:S02]  /*93760*/  STL [R1+0x50], R10 ;  /* 0x0000500a01007387 */ /* 0x0009e40000100800 */
[C-C-:B----4-:R-:W-:Y:S01]  /*93770*/  FFMA R10, R8.reuse, -1.9615705013275146484, R9.reuse ;  /* 0xbffb14be080a7823 */ /* 0x150fe20000000009 */
[----:B------:R-:W-:Y:S01]  /*93780*/  FFMA R8, R8, 1.9615705013275146484, R9 ;  /* 0x3ffb14be08087823 */ /* 0x000fe20000000009 */
[----:B------:R-:W-:-:S03]  /*93790*/  FFMA R9, R7, -1.6629391908645629883, R46 ;  /* 0xbfd4db3107097823 */ /* 0x000fc6000000002e */
[----:B------:R-:W-:Y:S04]  /*937a0*/  STL [R1+0x8], R10 ;  /* 0x0000080a01007387 */ /* 0x000fe80000100800 */
[----:B------:R4:W-:Y:S04]  /*937b0*/  STL [R1+0x40], R8 ;  /* 0x0000400801007387 */ /* 0x0009e80000100800 */
[----:B------:R1:W-:Y:S01]  /*937c0*/  STL [R1+0x44], R9 ;  /* 0x0000440901007387 */ /* 0x0003e20000100800 */
[C-C-:B----4-:R-:W-:Y:S01]  /*937d0*/  FFMA R8, R41.reuse, 1.4142135381698608398, R11.reuse ;  /* 0x3fb504f329087823 */ /* 0x150fe2000000000b */
[----:B------:R-:W-:Y:S01]  /*937e0*/  FFMA R41, R41, 1.4142135381698608398, -R11 ;  /* 0x3fb504f329297823 */ /* 0x000fe2000000080b */
[C-C-:B------:R-:W-:Y:S01]  /*937f0*/  FADD R11, R19.reuse, -R6.reuse ;  /* 0x80000006130b7221 */ /* 0x140fe20000000000 */
[----:B-1----:R-:W-:Y:S01]  /*93800*/  FADD R9, R19, R6 ;  /* 0x0000000613097221 */ /* 0x002fe20000000000 */
[----:B------:R-:W-:Y:S01]  /*93810*/  FFMA R46, R7, 1.6629391908645629883, R46 ;  /* 0x3fd4db31072e7823 */ /* 0x000fe2000000002e */
[----:B------:R-:W-:-:S02]  /*93820*/  FFMA R7, R58, 0.41421356797218322754, R27 ;  /* 0x3ed413cd3a077823 */ /* 0x000fc4000000001b */
[C-C-:B------:R-:W-:Y:S01]  /*93830*/  FFMA R10, R9.reuse, 0.70710676908493041992, R35.reuse ;  /* 0x3f3504f3090a7823 */ /* 0x140fe20000000023 */
[----:B------:R-:W-:Y:S01]  /*93840*/  FFMA R6, R9, -0.70710676908493041992, R35 ;  /* 0xbf3504f309067823 */ /* 0x000fe20000000023 */
[C-C-:B0-----:R-:W-:Y:S01]  /*93850*/  FFMA R9, R11.reuse, -0.70710676908493041992, R12.reuse ;  /* 0xbf3504f30b097823 */ /* 0x141fe2000000000c */
[----:B------:R-:W-:Y:S01]  /*93860*/  FFMA R11, R11, 0.70710676908493041992, R12 ;  /* 0x3f3504f30b0b7823 */ /* 0x000fe2000000000c */
[C-C-:B------:R-:W-:Y:S01]  /*93870*/  FFMA R42, R7.reuse, 1.8477590084075927734, R8.reuse ;  /* 0x3fec835e072a7823 */ /* 0x140fe20000000008 */
[----:B------:R-:W-:Y:S02]  /*93880*/  FFMA R8, R7, -1.8477590084075927734, R8 ;  /* 0xbfec835e07087823 */ /* 0x000fe40000000008 */
[----:B------:R-:W-:Y:S01]  /*93890*/  FFMA R12, R11, 0.19891236722469329834, R10 ;  /* 0x3e4bafaf0b0c7823 */ /* 0x000fe2000000000a */
[----:B------:R-:W-:-:S03]  /*938a0*/  FFMA R7, R10, -0.19891236722469329834, R11 ;  /* 0xbe4bafaf0a077823 */ /* 0x000fc6000000000b */
[C-C-:B------:R-:W-:Y:S01]  /*938b0*/  FFMA R10, R12.reuse, -1.9615705013275146484, R42.reuse ;  /* 0xbffb14be0c0a7823 */ /* 0x140fe2000000002a */
[----:B------:R-:W-:Y:S02]  /*938c0*/  FFMA R42, R12, 1.9615705013275146484, R42 ;  /* 0x3ffb14be0c2a7823 */ /* 0x000fe4000000002a */
[----:B------:R-:W0:Y:S01]  /*938d0*/  LDS R12, [R47+0x14] ;  /* 0x000014002f0c7984 */ /* 0x000e220000000800 */
[----:B------:R-:W-:-:S03]  /*938e0*/  FFMA R27, R27, 0.41421356797218322754, -R58 ;  /* 0x3ed413cd1b1b7823 */ /* 0x000fc6000000083a */
[----:B------:R1:W-:Y:S01]  /*938f0*/  STL [R1+0x3c], R10 ;  /* 0x00003c0a01007387 */ /* 0x0003e20000100800 */
[----:B------:R-:W-:Y:S01]  /*93900*/  FFMA R56, R27, -1.8477590084075927734, R41 ;  /* 0xbfec835e1b387823 */ /* 0x000fe20000000029 */
[C-C-:B------:R-:W-:Y:S01]  /*93910*/  FFMA R58, R7.reuse, -1.9615705013275146484, R8.reuse ;  /* 0xbffb14be073a7823 */ /* 0x140fe20000000008 */
[----:B------:R-:W-:Y:S01]  /*93920*/  FFMA R8, R7, 1.9615705013275146484, R8 ;  /* 0x3ffb14be07087823 */ /* 0x000fe20000000008 */
[----:B-1----:R-:W-:Y:S01]  /*93930*/  FFMA R10, R6, 0.66817861795425415039, R9 ;  /* 0x3f2b0dc1060a7823 */ /* 0x002fe20000000009 */
[----:B------:R-:W-:-:S03]  /*93940*/  FFMA R6, R9, -0.66817861795425415039, R6 ;  /* 0xbf2b0dc109067823 */ /* 0x000fc60000000006 */
[----:B------:R-:W-:Y:S01]  /*93950*/  FFMA R9, R10, -1.6629391908645629883, R56 ;  /* 0xbfd4db310a097823 */ /* 0x000fe20000000038 */
[----:B------:R-:W-:Y:S01]  /*93960*/  FFMA R43, R27, 1.8477590084075927734, R41 ;  /* 0x3fec835e1b2b7823 */ /* 0x000fe20000000029 */
[----:B------:R-:W-:-:S03]  /*93970*/  FADD R11, R18, -R5 ;  /* 0x80000005120b7221 */ /* 0x000fc60000000000 */
[----:B------:R-:W-:Y:S01]  /*93980*/  STL [R1+0x34], R9 ;  /* 0x0000340901007387 */ /* 0x000fe20000100800 */
[----:B------:R-:W-:-:S03]  /*93990*/  FFMA R57, R6, -1.6629391908645629883, R43 ;  /* 0xbfd4db3106397823 */ /* 0x000fc6000000002b */
[----:B------:R-:W4:Y:S01]  /*939a0*/  LDL.LU R52, [R1+0x14] ;  /* 0x0000140001347983 */ /* 0x000f220000300800 */
[----:B------:R-:W-:Y:S01]  /*939b0*/  FFMA R56, R10, 1.6629391908645629883, R56 ;  /* 0x3fd4db310a387823 */ /* 0x000fe20000000038 */
[----:B------:R-:W-:Y:S02]  /*939c0*/  FFMA R43, R6, 1.6629391908645629883, R43 ;  /* 0x3fd4db31062b7823 */ /* 0x000fe4000000002b */
[----:B------:R1:W-:Y:S01]  /*939d0*/  STL [R1+0x2c], R8 ;  /* 0x00002c0801007387 */ /* 0x0003e20000100800 */
[----:B------:R-:W-:Y:S01]  /*939e0*/  FFMA R10, R59, 0.41421356797218322754, R26 ;  /* 0x3ed413cd3b0a7823 */ /* 0x000fe2000000001a */
[----:B-1----:R-:W-:Y:S01]  /*939f0*/  FADD R8, R18, R5 ;  /* 0x0000000512087221 */ /* 0x002fe20000000000 */
[C-C-:B0-----:R-:W-:Y:S01]  /*93a00*/  FFMA R9, R11.reuse, -0.70710676908493041992, R12.reuse ;  /* 0xbf3504f30b097823 */ /* 0x141fe2000000000c */
[----:B------:R-:W-:Y:S02]  /*93a10*/  FFMA R11, R11, 0.70710676908493041992, R12 ;  /* 0x3f3504f30b0b7823 */ /* 0x000fe4000000000c */
[--C-:B------:R-:W-:Y:S01]  /*93a20*/  FFMA R5, R8, 0.70710676908493041992, R34.reuse ;  /* 0x3f3504f308057823 */ /* 0x100fe20000000022 */
[----:B------:R-:W-:Y:S01]  /*93a30*/  FFMA R26, R26, 0.41421356797218322754, -R59 ;  /* 0x3ed413cd1a1a7823 */ /* 0x000fe2000000083b */
[----:B------:R-:W-:Y:S01]  /*93a40*/  FFMA R8, R8, -0.70710676908493041992, R34 ;  /* 0xbf3504f308087823 */ /* 0x000fe20000000022 */
[----:B---3--:R-:W-:-:S04]  /*93a50*/  FMUL R7, R50, 1.4142135381698608398 ;  /* 0x3fb504f332077820 */ /* 0x008fc80000400000 */
[----:B------:R-:W-:-:S04]  /*93a60*/  FFMA R6, R40, 1.4142135381698608398, R7 ;  /* 0x3fb504f328067823 */ /* 0x000fc80000000007 */
[C-C-:B------:R-:W-:Y:S01]  /*93a70*/  FFMA R36, R10.reuse, 1.8477590084075927734, R6.reuse ;  /* 0x3fec835e0a247823 */ /* 0x140fe20000000006 */
[----:B------:R-:W-:Y:S01]  /*93a80*/  FFMA R6, R10, -1.8477590084075927734, R6 ;  /* 0xbfec835e0a067823 */ /* 0x000fe20000000006 */
[----:B------:R-:W-:Y:S01]  /*93a90*/  FFMA R10, R11, 0.19891236722469329834, R5 ;  /* 0x3e4bafaf0b0a7823 */ /* 0x000fe20000000005 */
[----:B------:R-:W-:-:S03]  /*93aa0*/  FFMA R7, R40, 1.4142135381698608398, -R7 ;  /* 0x3fb504f328077823 */ /* 0x000fc60000000807 */
[C-C-:B------:R-:W-:Y:S01]  /*93ab0*/  FFMA R51, R10.reuse, -1.9615705013275146484, R36.reuse ;  /* 0xbffb14be0a337823 */ /* 0x140fe20000000024 */
[----:B------:R-:W-:Y:S01]  /*93ac0*/  FFMA R36, R10, 1.9615705013275146484, R36 ;  /* 0x3ffb14be0a247823 */ /* 0x000fe20000000024 */
[----:B------:R-:W-:Y:S01]  /*93ad0*/  FFMA R54, R26, -1.8477590084075927734, R7 ;  /* 0xbfec835e1a367823 */ /* 0x000fe20000000007 */
[----:B------:R-:W-:-:S04]  /*93ae0*/  FFMA R10, R8, 0.66817861795425415039, R9 ;  /* 0x3f2b0dc1080a7823 */ /* 0x000fc80000000009 */
[C-C-:B------:R-:W-:Y:S01]  /*93af0*/  FFMA R50, R10.reuse, -1.6629391908645629883, R54.reuse ;  /* 0xbfd4db310a327823 */ /* 0x140fe20000000036 */
[----:B------:R-:W-:Y:S01]  /*93b00*/  FFMA R54, R10, 1.6629391908645629883, R54 ;  /* 0x3fd4db310a367823 */ /* 0x000fe20000000036 */
[----:B------:R-:W-:Y:S02]  /*93b10*/  FMUL R10, R2, 1.4142135381698608398 ;  /* 0x3fb504f3020a7820 */ /* 0x000fe40000400000 */
[----:B------:R-:W3:Y:S01]  /*93b20*/  LDL.LU R2, [R1+0x258] ;  /* 0x0002580001027983 */ /* 0x000ee20000300800 */
[----:B------:R-:W-:-:S03]  /*93b30*/  FFMA R39, R14, 1.9615705013275146484, R39 ;  /* 0x3ffb14be0e277823 */ /* 0x000fc60000000027 */
[----:B------:R-:W0:Y:S04]  /*93b40*/  LDS R14, [R47+0x18] ;  /* 0x000018002f0e7984 */ /* 0x000e280000000800 */
[----:B------:R-:W1:Y:S01]  /*93b50*/  LDS R47, [R47+0x1c] ;  /* 0x00001c002f2f7984 */ /* 0x000e620000000800 */
[----:B------:R-:W-:Y:S01]  /*93b60*/  FFMA R5, R5, -0.19891236722469329834, R11 ;  /* 0xbe4bafaf05057823 */ /* 0x000fe2000000000b */
[----:B------:R-:W-:Y:S01]  /*93b70*/  FFMA R7, R26, 1.8477590084075927734, R7 ;  /* 0x3fec835e1a077823 */ /* 0x000fe20000000007 */
[----:B------:R-:W-:Y:S01]  /*93b80*/  FFMA R8, R9, -0.66817861795425415039, R8 ;  /* 0xbf2b0dc109087823 */ /* 0x000fe20000000008 */
[----:B------:R-:W-:Y:S01]  /*93b90*/  FADD R11, R17, R4 ;  /* 0x00000004110b7221 */ /* 0x000fe20000000000 */
[C-C-:B------:R-:W-:Y:S01]  /*93ba0*/  FFMA R41, R5.reuse, -1.9615705013275146484, R6.reuse ;  /* 0xbffb14be05297823 */ /* 0x140fe20000000006 */
[----:B------:R-:W-:Y:S01]  /*93bb0*/  FFMA R5, R5, 1.9615705013275146484, R6 ;  /* 0x3ffb14be05057823 */ /* 0x000fe20000000006 */
[----:B------:R-:W-:Y:S01]  /*93bc0*/  FADD R4, R17, -R4 ;  /* 0x8000000411047221 */ /* 0x000fe20000000000 */
[C-C-:B------:R-:W-:Y:S01]  /*93bd0*/  FFMA R6, R8.reuse, -1.6629391908645629883, R7.reuse ;  /* 0xbfd4db3108067823 */ /* 0x140fe20000000007 */
[----:B------:R-:W-:Y:S01]  /*93be0*/  FFMA R7, R8, 1.6629391908645629883, R7 ;  /* 0x3fd4db3108077823 */ /* 0x000fe20000000007 */
[C-C-:B------:R-:W-:Y:S01]  /*93bf0*/  FFMA R12, R11.reuse, 0.70710676908493041992, R33.reuse ;  /* 0x3f3504f30b0c7823 */ /* 0x140fe20000000021 */
[----:B------:R-:W-:Y:S01]  /*93c00*/  FFMA R33, R11, -0.70710676908493041992, R33 ;  /* 0xbf3504f30b217823 */ /* 0x000fe20000000021 */
[--C-:B------:R-:W-:Y:S01]  /*93c10*/  FADD R21, R16, -R3.reuse ;  /* 0x8000000310157221 */ /* 0x100fe20000000000 */
[----:B------:R-:W-:Y:S01]  /*93c20*/  FMUL R15, R48, 1.4142135381698608398 ;  /* 0x3fb504f3300f7820 */ /* 0x000fe20000400000 */
[----:B------:R-:W-:Y:S01]  /*93c30*/  FADD R20, R16, R3 ;  /* 0x0000000310147221 */ /* 0x000fe20000000000 */
[----:B------:R-:W-:Y:S01]  /*93c40*/  FFMA R18, R61, 0.41421356797218322754, R24 ;  /* 0x3ed413cd3d127823 */ /* 0x000fe20000000018 */
[----:B------:R-:W2:Y:S02]  /*93c50*/  LDL.LU R48, [R1+0x254] ;  /* 0x0002540001307983 */ /* 0x000ea40000300800 */
[----:B------:R-:W-:Y:S01]  /*93c60*/  FFMA R19, R20, 0.70710676908493041992, R0 ;  /* 0x3f3504f314137823 */ /* 0x000fe20000000000 */
[C-C-:B0-----:R-:W-:Y:S01]  /*93c70*/  FFMA R11, R4.reuse, -0.70710676908493041992, R14.reuse ;  /* 0xbf3504f3040b7823 */ /* 0x141fe2000000000e */
[----:B------:R-:W-:Y:S01]  /*93c80*/  FFMA R14, R4, 0.70710676908493041992, R14 ;  /* 0x3f3504f3040e7823 */ /* 0x000fe2000000000e */
[C-C-:B-1----:R-:W-:Y:S01]  /*93c90*/  FFMA R16, R21.reuse, -0.70710676908493041992, R47.reuse ;  /* 0xbf3504f315107823 */ /* 0x142fe2000000002f */
        /* <DEDUP_REMOVED lines=21> */
[----:B------:R-:W-:Y:S01]  /*93df0*/  FFMA R3, R20, -0.70710676908493041992, R0 ;  /* 0xbf3504f314037823 */ /* 0x000fe20000000000 */
[----:B------:R-:W-:Y:S01]  /*93e00*/  FFMA R20, R21, 0.19891236722469329834, R19 ;  /* 0x3e4bafaf15147823 */ /* 0x000fe20000000013 */
[C-C-:B---3--:R-:W-:Y:S01]  /*93e10*/  FFMA R17, R2.reuse, 1.4142135381698608398, R15.reuse ;  /* 0x3fb504f302117823 */ /* 0x148fe2000000000f */
[----:B------:R-:W-:Y:S02]  /*93e20*/  FFMA R15, R2, 1.4142135381698608398, -R15 ;  /* 0x3fb504f3020f7823 */ /* 0x000fe4000000080f */
[----:B------:R0:W5:Y:S01]  /*93e30*/  LDL.LU R2, [R1+0x250] ;  /* 0x0002500001027983 */ /* 0x0001620000300800 */
[----:B------:R-:W-:-:S03]  /*93e40*/  FFMA R25, R18, 1.8477590084075927734, R17 ;  /* 0x3fec835e12197823 */ /* 0x000fc60000000011 */
[----:B------:R0:W5:Y:S01]  /*93e50*/  LDL.LU R0, [R1+0x24c] ;  /* 0x00024c0001007983 */ /* 0x0001620000300800 */
[C-C-:B------:R-:W-:Y:S01]  /*93e60*/  FFMA R26, R20.reuse, -1.9615705013275146484, R25.reuse ;  /* 0xbffb14be141a7823 */ /* 0x140fe20000000019 */
[----:B------:R-:W-:Y:S02]  /*93e70*/  FFMA R25, R20, 1.9615705013275146484, R25 ;  /* 0x3ffb14be14197823 */ /* 0x000fe40000000019 */
[----:B------:R0:W5:Y:S01]  /*93e80*/  LDL R20, [R1+0xe0] ;  /* 0x0000e00001147983 */ /* 0x0001620000100800 */
[----:B------:R-:W-:Y:S01]  /*93e90*/  FFMA R24, R24, 0.41421356797218322754, -R61 ;  /* 0x3ed413cd18187823 */ /* 0x000fe2000000083d */
[----:B------:R-:W-:Y:S01]  /*93ea0*/  FFMA R17, R18, -1.8477590084075927734, R17 ;  /* 0xbfec835e12117823 */ /* 0x000fe20000000011 */
[----:B------:R-:W-:Y:S01]  /*93eb0*/  FFMA R18, R19, -0.19891236722469329834, R21 ;  /* 0xbe4bafaf13127823 */ /* 0x000fe20000000015 */
[----:B------:R-:W-:Y:S01]  /*93ec0*/  FFMA R19, R3, 0.66817861795425415039, R16 ;  /* 0x3f2b0dc103137823 */ /* 0x000fe20000000010 */
[C-C-:B------:R-:W-:Y:S01]  /*93ed0*/  FFMA R22, R24.reuse, -1.8477590084075927734, R15.reuse ;  /* 0xbfec835e18167823 */ /* 0x140fe2000000000f */
[----:B------:R-:W-:Y:S01]  /*93ee0*/  FFMA R15, R24, 1.8477590084075927734, R15 ;  /* 0x3fec835e180f7823 */ /* 0x000fe2000000000f */
[----:B------:R-:W-:-:S02]  /*93ef0*/  FFMA R16, R16, -0.66817861795425415039, R3 ;  /* 0xbf2b0dc110107823 */ /* 0x000fc40000000003 */
[C-C-:B------:R-:W-:Y:S01]  /*93f00*/  FFMA R24, R19.reuse, -1.6629391908645629883, R22.reuse ;  /* 0xbfd4db3113187823 */ /* 0x140fe20000000016 */
[----:B------:R-:W-:Y:S01]  /*93f10*/  FFMA R22, R19, 1.6629391908645629883, R22 ;  /* 0x3fd4db3113167823 */ /* 0x000fe20000000016 */
[C-C-:B------:R-:W-:Y:S01]  /*93f20*/  FFMA R19, R18.reuse, -1.9615705013275146484, R17.reuse ;  /* 0xbffb14be12137823 */ /* 0x140fe20000000011 */
[----:B------:R-:W-:Y:S01]  /*93f30*/  FFMA R18, R18, 1.9615705013275146484, R17 ;  /* 0x3ffb14be12127823 */ /* 0x000fe20000000011 */
[C-C-:B------:R-:W-:Y:S01]  /*93f40*/  FFMA R17, R16.reuse, -1.6629391908645629883, R15.reuse ;  /* 0xbfd4db3110117823 */ /* 0x140fe2000000000f */
[----:B------:R-:W-:Y:S02]  /*93f50*/  HFMA2 R23, -RZ, RZ, 0, 0 ;  /* 0x00000000ff177431 */ /* 0x000fe400000001ff */
[----:B------:R-:W-:Y:S01]  /*93f60*/  FFMA R16, R16, 1.6629391908645629883, R15 ;  /* 0x3fd4db3110107823 */ /* 0x000fe2000000000f */
[----:B--2---:R-:W-:Y:S01]  /*93f70*/  FADD R15, R48, UR4 ;  /* 0x00000004300f7e21 */ /* 0x004fe20008000000 */
[----:B------:R-:W-:Y:S02]  /*93f80*/  MOV R21, 0x181f ;  /* 0x0000181f00157802 */ /* 0x000fe40000000f00 */
[----:B------:R-:W-:Y:S01]  /*93f90*/  MOV R32, 0xffffffff ;  /* 0xffffffff00207802 */ /* 0x000fe20000000f00 */
[----:B0-----:R-:W-:-:S07]  /*93fa0*/  FADD R15, R15, -UR5 ;  /* 0x800000050f0f7e21 */ /* 0x001fce0008000000 */
[----:B-----5:R-:W-:Y:S05]  /*93fb0*/  WARPSYNC.COLLECTIVE R32, `(.L_x_17358) ;  /* 0x0000000020087348 */ /* 0x020fea0003c00000 */
[----:B-----5:R0:W1:Y:S02]  /*93fc0*/  SHFL.IDX P4, R34, R20, R23, R21 ;  /* 0x0000001714227389 */ /* 0x0200640000080015 */
[----:B01----:R-:W-:Y:S05]  /*93fd0*/  ENDCOLLECTIVE ;  /* 0x000000000000791b */ /* 0x003fea0003800000 */
.L_x_17358:
[----:B------:R0:W5:Y:S01]  /*93fe0*/  LDL R20, [R1+0x7c] ;  /* 0x00007c0001147983 */ /* 0x0001620000100800 */
[----:B------:R-:W-:-:S07]  /*93ff0*/  MOV R3, R34 ;  /* 0x0000002200037202 */ /* 0x000fce0000000f00 */
[----:B0----5:R-:W-:Y:S05]  /*94000*/  WARPSYNC.COLLECTIVE R32, `(.L_x_17359) ;  /* 0x0000000020087348 */ /* 0x021fea0003c00000 */
[----:B-----5:R1:W2:Y:S02]  /*94010*/  SHFL.IDX P4, R34, R20, R23, R21 ;  /* 0x0000001714227389 */ /* 0x0202a40000080015 */
[----:B012---:R-:W-:Y:S05]  /*94020*/  ENDCOLLECTIVE ;  /* 0x000000000000791b */ /* 0x007fea0003800000 */
.L_x_17359:
[----:B------:R0:W5:Y:S01]  /*94030*/  LDL R20, [R1+0x94] ;  /* 0x0000940001147983 */ /* 0x0001620000100800 */
[----:B------:R-:W-:-:S07]  /*94040*/  MOV R27, R34 ;  /* 0x00000022001b7202 */ /* 0x000fce0000000f00 */
[----:B0----5:R-:W-:Y:S05]  /*94050*/  WARPSYNC.COLLECTIVE R32, `(.L_x_17360) ;  /* 0x0000000020087348 */ /* 0x021fea0003c00000 */
[----:B-----5:R1:W2:Y:S02]  /*94060*/  SHFL.IDX P4, R34, R20, R23, R21 ;  /* 0x0000001714227389 */ /* 0x0202a40000080015 */
[----:B012---:R-:W-:Y:S05]  /*94070*/  ENDCOLLECTIVE ;  /* 0x000000000000791b */ /* 0x007fea0003800000 */
.L_x_17360:
[----:B------:R-:W-:Y:S01]  /*94080*/  MOV R23, R34 ;  /* 0x0000002200177202 */ /* 0x000fe20000000f00 */
[----:B------:R-:W-:Y:S06]  /*94090*/  BRA `(.L_x_17361) ;  /* 0xfffffa9400447947 */ /* 0x000fec000383ffff */
.L_x_15180:
        /* <DEDUP_REMOVED lines=8> */
.L_x_17363:
[----:B------:R-:W-:Y:S05]  /*94120*/  BSYNC B1 ;  /* 0x0000000000017941 */ /* 0x000fea0003800000 */
.L_x_17362:
        /* <DEDUP_REMOVED lines=8> */
.L_x_17364:
[----:B------:R0:W5:Y:S01]  /*941b0*/  LDL R20, [R1+0x94] ;  /* 0x0000940001147983 */ /* 0x0001620000100800 */
[----:B------:R-:W-:-:S07]  /*941c0*/  MOV R25, R34 ;  /* 0x0000002200197202 */ /* 0x000fce0000000f00 */
[----:B0----5:R-:W-:Y:S05]  /*941d0*/  WARPSYNC.COLLECTIVE R32, `(.L_x_17365) ;  /* 0x0000000020087348 */ /* 0x021fea0003c00000 */
[----:B-----5:R1:W2:Y:S02]  /*941e0*/  SHFL.IDX P4, R34, R20, R23, R21 ;  /* 0x0000001714227389 */ /* 0x0202a40000080015 */
[----:B012---:R-:W-:Y:S05]  /*941f0*/  ENDCOLLECTIVE ;  /* 0x000000000000791b */ /* 0x007fea0003800000 */
.L_x_17365:
[----:B------:R-:W-:Y:S01]  /*94200*/  MOV R20, R34 ;  /* 0x0000002200147202 */ /* 0x000fe20000000f00 */
[----:B------:R-:W-:Y:S06]  /*94210*/  BRA `(.L_x_17366) ;  /* 0xfffffaac00c07947 */ /* 0x000fec000383ffff */
.L_x_15277:
[----:B-1----:R1:W5:Y:S01]  /*94220*/  LDL R20, [R1+0xe0] ;  /* 0x0000e00001147983 */ /* 0x0023620000100800 */
[----:B------:R-:W-:Y:S01]  /*94230*/  HFMA2 R23, -RZ, RZ, 0, 1.1920928955078125e-07 ;  /* 0x00000002ff177431 */ /* 0x000fe200000001ff */
[----:B------:R-:W-:Y:S01]  /*94240*/  BSSY B1, `(.L_x_17367) ;  /* 0x0000006000017945 */ /* 0x000fe20003800000 */
[----:B------:R-:W-:Y:S02]  /*94250*/  MOV R21, 0x181f ;  /* 0x0000181f00157802 */ /* 0x000fe40000000f00 */
[----:B------:R-:W-:-:S07]  /*94260*/  MOV R32, 0xffffffff ;  /* 0xffffffff00207802 */ /* 0x000fce0000000f00 */
[----:B01---5:R-:W-:Y:S05]  /*94270*/  WARPSYNC.COLLECTIVE R32, `(.L_x_17368) ;  /* 0x0000000020087348 */ /* 0x023fea0003c00000 */
[----:B-----5:R2:W3:Y:S02]  /*94280*/  SHFL.IDX P4, R34, R20, R23, R21 ;  /* 0x0000001714227389 */ /* 0x0204e40000080015 */
[----:B0123--:R-:W-:Y:S05]  /*94290*/  ENDCOLLECTIVE ;  /* 0x000000000000791b */ /* 0x00ffea0003800000 */
.L_x_17368:
[----:B------:R-:W-:Y:S05]  /*942a0*/  BSYNC B1 ;  /* 0x0000000000017941 */ /* 0x000fea0003800000 */
.L_x_17367:
        /* <DEDUP_REMOVED lines=8> */
.L_x_17369:
[----:B------:R0:W5:Y:S01]  /*94330*/  LDL R20, [R1+0x94] ;  /* 0x0000940001147983 */ /* 0x0001620000100800 */
[----:B------:R-:W-:-:S07]  /*94340*/  MOV R7, R34 ;  /* 0x0000002200077202 */ /* 0x000fce0000000f00 */
[----:B0----5:R-:W-:Y:S05]  /*94350*/  WARPSYNC.COLLECTIVE R32, `(.L_x_17370) ;  /* 0x0000000020087348 */ /* 0x021fea0003c00000 */
[----:B-----5:R1:W2:Y:S02]  /*94360*/  SHFL.IDX P4, R34, R20, R23, R21 ;  /* 0x0000001714227389 */ /* 0x0202a40000080015 */
[----:B012---:R-:W-:Y:S05]  /*94370*/  ENDCOLLECTIVE ;  /* 0x000000000000791b */ /* 0x007fea0003800000 */
.L_x_17370:
[----:B------:R-:W-:Y:S01]  /*94380*/  MOV R13, R34 ;  /* 0x00000022000d7202 */ /* 0x000fe20000000f00 */
[----:B------:R-:W-:Y:S06]  /*94390*/  BRA `(.L_x_17371) ;  /* 0xfffffac400ec7947 */ /* 0x000fec000383ffff */
.L_x_15374:
        /* <DEDUP_REMOVED lines=8> */
.L_x_17373:
[----:B------:R-:W-:Y:S05]  /*94420*/  BSYNC B1 ;  /* 0x0000000000017941 */ /* 0x000fea0003800000 */
.L_x_17372:
        /* <DEDUP_REMOVED lines=8> */
.L_x_17374:
[----:B------:R0:W5:Y:S01]  /*944b0*/  LDL R20, [R1+0x94] ;  /* 0x0000940001147983 */ /* 0x0001620000100800 */
[----:B------:R-:W-:-:S07]  /*944c0*/  MOV R7, R34 ;  /* 0x0000002200077202 */ /* 0x000fce0000000f00 */
[----:B0----5:R-:W-:Y:S05]  /*944d0*/  WARPSYNC.COLLECTIVE R32, `(.L_x_17375) ;  /* 0x0000000020087348 */ /* 0x021fea0003c00000 */
[----:B-----5:R1:W2:Y:S02]  /*944e0*/  SHFL.IDX P4, R34, R20, R23, R21 ;  /* 0x0000001714227389 */ /* 0x0202a40000080015 */
[----:B012---:R-:W-:Y:S05]  /*944f0*/  ENDCOLLECTIVE ;  /* 0x000000000000791b */ /* 0x007fea0003800000 */
.L_x_17375:
[----:B------:R-:W-:Y:S01]  /*94500*/  MOV R11, R34 ;  /* 0x00000022000b7202 */ /* 0x000fe20000000f00 */
[----:B------:R-:W-:Y:S06]  /*94510*/  BRA `(.L_x_17376) ;  /* 0xfffffae000207947 */ /* 0x000fec000383ffff */
.L_x_15471:
[----:B---3--:R3:W5:Y:S01]  /*94520*/  LDL R20, [R1+0xe0] ;  /* 0x0000e00001147983 */ /* 0x0087620000100800 */
[----:B0-----:R-:W-:Y:S01]  /*94530*/  HFMA2 R23, -RZ, RZ, 0, 2.384185791015625e-07 ;  /* 0x00000004ff177431 */ /* 0x001fe200000001ff */
[----:B------:R-:W-:Y:S01]  /*94540*/  BSSY B1, `(.L_x_17377) ;  /* 0x0000006000017945 */ /* 0x000fe20003800000 */
[----:B------:R-:W-:Y:S02]  /*94550*/  MOV R21, 0x181f ;  /* 0x0000181f00157802 */ /* 0x000fe40000000f00 */
[----:B------:R-:W-:-:S07]  /*94560*/  MOV R32, 0xffffffff ;  /* 0xffffffff00207802 */ /* 0x000fce0000000f00 */
[----:B-123-5:R-:W-:Y:S05]  /*94570*/  WARPSYNC.COLLECTIVE R32, `(.L_x_17378) ;  /* 0x0000000020087348 */ /* 0x02efea0003c00000 */
[----:B-----5:R0:W4:Y:S02]  /*94580*/  SHFL.IDX P4, R34, R20, R23, R21 ;  /* 0x0000001714227389 */ /* 0x0201240000080015 */
[----:B01234-:R-:W-:Y:S05]  /*94590*/  ENDCOLLECTIVE ;  /* 0x000000000000791b */ /* 0x01ffea0003800000 */
.L_x_17378:
[----:B------:R-:W-:Y:S05]  /*945a0*/  BSYNC B1 ;  /* 0x0000000000017941 */ /* 0x000fea0003800000 */
.L_x_17377:
        /* <DEDUP_REMOVED lines=8> */
.L_x_17379:
[----:B------:R0:W5:Y:S01]  /*94630*/  LDL R20, [R1+0x94] ;  /* 0x0000940001147983 */ /* 0x0001620000100800 */
[----:B------:R-:W-:-:S07]  /*94640*/  MOV R4, R34 ;  /* 0x0000002200047202 */ /* 0x000fce0000000f00 */
[----:B0----5:R-:W-:Y:S05]  /*94650*/  WARPSYNC.COLLECTIVE R32, `(.L_x_17380) ;  /* 0x0000000020087348 */ /* 0x021fea0003c00000 */
[----:B-----5:R1:W2:Y:S02]  /*94660*/  SHFL.IDX P4, R34, R20, R23, R21 ;  /* 0x0000001714227389 */ /* 0x0202a40000080015 */
[----:B012---:R-:W-:Y:S05]  /*94670*/  ENDCOLLECTIVE ;  /* 0x000000000000791b */ /* 0x007fea0003800000 */
.L_x_17380:
[----:B------:R-:W-:Y:S05]  /*94680*/  BRA `(.L_x_17381) ;  /* 0xfffffaf800607947 */ /* 0x000fea000383ffff */
.L_x_15568:
[----:B0-----:R0:W5:Y:S01]  /*94690*/  LDL R20, [R1+0xe0] ;  /* 0x0000e00001147983 */ /* 0x0011620000100800 */
[----:B------:R-:W-:Y:S01]  /*946a0*/  HFMA2 R23, -RZ, RZ, 0, 2.98023223876953125e-07 ;  /* 0x00000005ff177431 */ /* 0x000fe200000001ff */
[----:B------:R-:W-:Y:S01]  /*946b0*/  BSSY B1, `(.L_x_17382) ;  /* 0x0000006000017945 */ /* 0x000fe20003800000 */
[----:B------:R-:W-:Y:S02]  /*946c0*/  MOV R21, 0x181f ;  /* 0x0000181f00157802 */ /* 0x000fe40000000f00 */
[----:B------:R-:W-:-:S07]  /*946d0*/  MOV R32, 0xffffffff ;  /* 0xffffffff00207802 */ /* 0x000fce0000000f00 */
[----:B01---5:R-:W-:Y:S05]  /*946e0*/  WARPSYNC.COLLECTIVE R32, `(.L_x_17383) ;  /* 0x0000000020087348 */ /* 0x023fea0003c00000 */
[----:B-----5:R2:W3:Y:S02]  /*946f0*/  SHFL.IDX P4, R34, R20, R23, R21 ;  /* 0x0000001714227389 */ /* 0x0204e40000080015 */
[----:B0123--:R-:W-:Y:S05]  /*94700*/  ENDCOLLECTIVE ;  /* 0x000000000000791b */ /* 0x00ffea0003800000 */
.L_x_17383:
[----:B------:R-:W-:Y:S05]  /*94710*/  BSYNC B1 ;  /* 0x0000000000017941 */ /* 0x000fea0003800000 */
.L_x_17382:
        /* <DEDUP_REMOVED lines=8> */
.L_x_17384:
[----:B------:R0:W5:Y:S01]  /*947a0*/  LDL R20, [R1+0x94] ;  /* 0x0000940001147983 */ /* 0x0001620000100800 */
[----:B------:R-:W-:-:S07]  /*947b0*/  MOV R4, R34 ;  /* 0x0000002200047202 */ /* 0x000fce0000000f00 */
[----:B0----5:R-:W-:Y:S05]  /*947c0*/  WARPSYNC.COLLECTIVE R32, `(.L_x_17385) ;  /* 0x0000000020087348 */ /* 0x021fea0003c00000 */
[----:B-----5:R1:W2:Y:S02]  /*947d0*/  SHFL.IDX P4, R34, R20, R23, R21 ;  /* 0x0000001714227389 */ /* 0x0202a40000080015 */
[----:B012---:R-:W-:Y:S05]  /*947e0*/  ENDCOLLECTIVE ;  /* 0x000000000000791b */ /* 0x007fea0003800000 */
.L_x_17385:
[----:B------:R-:W-:Y:S05]  /*947f0*/  BRA `(.L_x_17386) ;  /* 0xfffffb1000a47947 */ /* 0x000fea000383ffff */
.L_x_15665:
[----:B------:R4:W5:Y:S01]  /*94800*/  LDL R20, [R1+0xe0] ;  /* 0x0000e00001147983 */ /* 0x0009620000100800 */
[----:B------:R-:W-:Y:S01]  /*94810*/  HFMA2 R23, -RZ, RZ, 0, 3.5762786865234375e-07 ;  /* 0x00000006ff177431 */ /* 0x000fe200000001ff */
[----:B------:R-:W-:Y:S01]  /*94820*/  BSSY B1, `(.L_x_17387) ;  /* 0x0000006000017945 */ /* 0x000fe20003800000 */
[----:B------:R-:W-:Y:S02]  /*94830*/  MOV R21, 0x181f ;  /* 0x0000181f00157802 */ /* 0x000fe40000000f00 */
[----:B------:R-:W-:-:S07]  /*94840*/  MOV R32, 0xffffffff ;  /* 0xffffffff00207802 */ /* 0x000fce0000000f00 */
[----:B012345:R-:W-:Y:S05]  /*94850*/  WARPSYNC.COLLECTIVE R32, `(.L_x_17388) ;  /* 0x0000000020087348 */ /* 0x03ffea0003c00000 */
[----:B-----5:R0:W0:Y:S02]  /*94860*/  SHFL.IDX P4, R34, R20, R23, R21 ;  /* 0x0000001714227389 */ /* 0x0200240000080015 */
[----:B01234-:R-:W-:Y:S05]  /*94870*/  ENDCOLLECTIVE ;  /* 0x000000000000791b */ /* 0x01ffea0003800000 */
.L_x_17388:
[----:B------:R-:W-:Y:S05]  /*94880*/  BSYNC B1 ;  /* 0x0000000000017941 */ /* 0x000fea0003800000 */
.L_x_17387:
        /* <DEDUP_REMOVED lines=8> */
.L_x_17389:
[----:B------:R0:W5:Y:S01]  /*94910*/  LDL R20, [R1+0x94] ;  /* 0x0000940001147983 */ /* 0x0001620000100800 */
[----:B------:R-:W-:-:S07]  /*94920*/  MOV R4, R34 ;  /* 0x0000002200047202 */ /* 0x000fce0000000f00 */
[----:B0----5:R-:W-:Y:S05]  /*94930*/  WARPSYNC.COLLECTIVE R32, `(.L_x_17390) ;  /* 0x0000000020087348 */ /* 0x021fea0003c00000 */
[----:B-----5:R1:W2:Y:S02]  /*94940*/  SHFL.IDX P4, R34, R20, R23, R21 ;  /* 0x0000001714227389 */ /* 0x0202a40000080015 */
[----:B012---:R-:W-:Y:S05]  /*94950*/  ENDCOLLECTIVE ;  /* 0x000000000000791b */ /* 0x007fea0003800000 */
.L_x_17390:
[----:B------:R-:W-:Y:S05]  /*94960*/  BRA `(.L_x_17391) ;  /* 0xfffffb2800e87947 */ /* 0x000fea000383ffff */
.L_x_15762:
[----:B------:R2:W5:Y:S01]  /*94970*/  LDL R20, [R1+0xe0] ;  /* 0x0000e00001147983 */ /* 0x0005620000100800 */
[----:B------:R-:W-:Y:S01]  /*94980*/  HFMA2 R23, -RZ, RZ, 0, 4.17232513427734375e-07 ;  /* 0x00000007ff177431 */ /* 0x000fe200000001ff */
[----:B------:R-:W-:Y:S01]  /*94990*/  BSSY B1, `(.L_x_17392) ;  /* 0x0000006000017945 */ /* 0x000fe20003800000 */
[----:B------:R-:W-:Y:S02]  /*949a0*/  MOV R21, 0x181f ;  /* 0x0000181f00157802 */ /* 0x000fe40000000f00 */
[----:B------:R-:W-:-:S07]  /*949b0*/  MOV R32, 0xffffffff ;  /* 0xffffffff00207802 */ /* 0x000fce0000000f00 */
[----:B012--5:R-:W-:Y:S05]  /*949c0*/  WARPSYNC.COLLECTIVE R32, `(.L_x_17393) ;  /* 0x0000000020087348 */ /* 0x027fea0003c00000 */
[----:B-----5:R3:W4:Y:S02]  /*949d0*/  SHFL.IDX P4, R34, R20, R23, R21 ;  /* 0x0000001714227389 */ /* 0x0207240000080015 */
[----:B01234-:R-:W-:Y:S05]  /*949e0*/  ENDCOLLECTIVE ;  /* 0x000000000000791b */ /* 0x01ffea0003800000 */
.L_x_17393:
[----:B------:R-:W-:Y:S05]  /*949f0*/  BSYNC B1 ;  /* 0x0000000000017941 */ /* 0x000fea0003800000 */
.L_x_17392:
        /* <DEDUP_REMOVED lines=8> */
.L_x_17394:
[----:B------:R0:W5:Y:S01]  /*94a80*/  LDL R20, [R1+0x94] ;  /* 0x0000940001147983 */ /* 0x0001620000100800 */
[----:B------:R-:W-:-:S07]  /*94a90*/  MOV R4, R34 ;  /* 0x0000002200047202 */ /* 0x000fce0000000f00 */
[----:B0----5:R-:W-:Y:S05]  /*94aa0*/  WARPSYNC.COLLECTIVE R32, `(.L_x_17395) ;  /* 0x0000000020087348 */ /* 0x021fea0003c00000 */
[----:B-----5:R1:W2:Y:S02]  /*94ab0*/  SHFL.IDX P4, R34, R20, R23, R21 ;  /* 0x0000001714227389 */ /* 0x0202a40000080015 */
[----:B012---:R-:W-:Y:S05]  /*94ac0*/  ENDCOLLECTIVE ;  /* 0x000000000000791b */ /* 0x007fea0003800000 */
.L_x_17395:
[----:B------:R-:W-:Y:S05]  /*94ad0*/  BRA `(.L_x_17396) ;  /* 0xfffffb4400287947 */ /* 0x000fea000383ffff */
.L_x_15857:
[----:B------:R-:W2:Y:S01]  /*94ae0*/  LDL R35, [R1+0xe0] ;  /* 0x0000e00001237983 */ /* 0x000ea20000100800 */
[----:B------:R-:W-:Y:S01]  /*94af0*/  HFMA2 R23, -RZ, RZ, 0, 0 ;  /* 0x00000000ff177431 */ /* 0x000fe200000001ff */
[----:B------:R-:W-:Y:S01]  /*94b00*/  BSSY B0, `(.L_x_17397) ;  /* 0x0000007000007945 */ /* 0x000fe20003800000 */
[----:B------:R-:W-:Y:S02]  /*94b10*/  MOV R21, 0x181f ;  /* 0x0000181f00157802 */ /* 0x000fe40000000f00 */
[----:B------:R-:W-:Y:S02]  /*94b20*/  MOV R32, 0xffffffff ;  /* 0xffffffff00207802 */ /* 0x000fe40000000f00 */
[----:B--2---:R-:W-:-:S07]  /*94b30*/  MOV R20, R35 ;  /* 0x0000002300147202 */ /* 0x004fce0000000f00 */
[----:B0-----:R-:W-:Y:S05]  /*94b40*/  WARPSYNC.COLLECTIVE R32, `(.L_x_17398) ;  /* 0x0000000020087348 */ /* 0x001fea0003c00000 */
[----:B------:R1:W2:Y:S02]  /*94b50*/  SHFL.IDX P4, R34, R20, R23, R21 ;  /* 0x0000001714227389 */ /* 0x0002a40000080015 */
[----:B012---:R-:W-:Y:S05]  /*94b60*/  ENDCOLLECTIVE ;  /* 0x000000000000791b */ /* 0x007fea0003800000 */
.L_x_17398:
[----:B------:R-:W-:Y:S05]  /*94b70*/  BSYNC B0 ;  /* 0x0000000000007941 */ /* 0x000fea0003800000 */
.L_x_17397:
        /* <DEDUP_REMOVED lines=8> */
[----:B-1----:R-:W-:-:S04]  /*94c00*/  IMAD.WIDE R4, R2, 0x4, R4 ;  /* 0x0000000402047825 */ /* 0x002fc800078e0204 */
[----:B------:R-:W-:Y:S01]  /*94c10*/  IMAD.WIDE R28, R2, 0x4, R4 ;  /* 0x00000004021c7825 */ /* 0x000fe200078e0204 */
[----:B------:R0:W-:Y:S02]  /*94c20*/  STL [R1+0x24c], R2 ;  /* 0x00024c0201007387 */ /* 0x0001e40000100800 */
[----:B0-2---:R-:W-:-:S07]  /*94c30*/  MOV R20, R59 ;  /* 0x0000003b00147202 */ /* 0x005fce0000000f00 */
[----:B-----5:R-:W-:Y:S05]  /*94c40*/  WARPSYNC.COLLECTIVE R32, `(.L_x_17399) ;  /* 0x0000000020087348 */ /* 0x020fea0003c00000 */
[----:B------:R0:W1:Y:S02]  /*94c50*/  SHFL.IDX P4, R34, R20, R23, R21 ;  /* 0x0000001714227389 */ /* 0x0000640000080015 */
[----:B01---5:R-:W-:Y:S05]  /*94c60*/  ENDCOLLECTIVE ;  /* 0x000000000000791b */ /* 0x023fea0003800000 */
.L_x_17399:
[----:B------:R-:W-:Y:S02]  /*94c70*/  MOV R20, R8 ;  /* 0x0000000800147202 */ /* 0x000fe40000000f00 */
[----:B------:R-:W-:-:S07]  /*94c80*/  MOV R6, R34 ;  /* 0x0000002200067202 */ /* 0x000fce0000000f00 */
[----:B------:R-:W-:Y:S05]  /*94c90*/  WARPSYNC.COLLECTIVE R32, `(.L_x_17400) ;  /* 0x0000000020087348 */ /* 0x000fea0003c00000 */
[----:B------:R0:W1:Y:S02]  /*94ca0*/  SHFL.IDX P4, R34, R20, R23, R21 ;  /* 0x0000001714227389 */ /* 0x0000640000080015 */
[----:B01----:R-:W-:Y:S05]  /*94cb0*/  ENDCOLLECTIVE ;  /* 0x000000000000791b */ /* 0x003fea0003800000 */
.L_x_17400:
        /* <DEDUP_REMOVED lines=27> */
.L_x_17401:
[----:B------:R-:W-:Y:S02]  /*94e70*/  MOV R20, R59 ;  /* 0x0000003b00147202 */ /* 0x000fe40000000f00 */
[----:B------:R-:W-:-:S07]  /*94e80*/  MOV R3, R34 ;  /* 0x0000002200037202 */ /* 0x000fce0000000f00 */
[----:B------:R-:W-:Y:S05]  /*94e90*/  WARPSYNC.COLLECTIVE R32, `(.L_x_17402) ;  /* 0x0000000020087348 */ /* 0x000fea0003c00000 */
[----:B------:R0:W1:Y:S02]  /*94ea0*/  SHFL.IDX P4, R34, R20, R23, R21 ;  /* 0x0000001714227389 */ /* 0x0000640000080015 */
[----:B01----:R-:W-:Y:S05]  /*94eb0*/  ENDCOLLECTIVE ;  /* 0x000000000000791b */ /* 0x003fea0003800000 */
.L_x_17402:
        /* <DEDUP_REMOVED lines=17> */
.L_x_17403:
        /* <DEDUP_REMOVED lines=8> */
.L_x_17404:
[----:B------:R-:W-:Y:S01]  /*95050*/  MOV R20, R59 ;  /* 0x0000003b00147202 */ /* 0x000fe20000000f00 */
[----:B------:R-:W-:Y:S01]  /*95060*/  IMAD.WIDE R24, R3, 0x4, R28 ;  /* 0x0000000403187825 */ /* 0x000fe200078e021c */
[----:B------:R-:W-:-:S07]  /*95070*/  MOV R4, R34 ;  /* 0x0000002200047202 */ /* 0x000fce0000000f00 */
[----:B------:R-:W-:Y:S05]  /*95080*/  WARPSYNC.COLLECTIVE R32, `(.L_x_17405) ;  /* 0x0000000020087348 */ /* 0x000fea0003c00000 */
[----:B------:R0:W1:Y:S02]  /*95090*/  SHFL.IDX P4, R34, R20, R23, R21 ;  /* 0x0000001714227389 */ /* 0x0000640000080015 */
[----:B01----:R-:W-:Y:S05]  /*950a0*/  ENDCOLLECTIVE ;  /* 0x000000000000791b */ /* 0x003fea0003800000 */
.L_x_17405:
        /* <DEDUP_REMOVED lines=9> */
.L_x_17406:
        /* <DEDUP_REMOVED lines=35> */
.L_x_17407:
[----:B------:R-:W-:Y:S02]  /*95370*/  MOV R20, R59 ;  /* 0x0000003b00147202 */ /* 0x000fe40000000f00 */
[----:B------:R-:W-:-:S07]  /*95380*/  MOV R8, R34 ;  /* 0x0000002200087202 */ /* 0x000fce0000000f00 */
[----:B------:R-:W-:Y:S05]  /*95390*/  WARPSYNC.COLLECTIVE R32, `(.L_x_17408) ;  /* 0x0000000020087348 */ /* 0x000fea0003c00000 */
[----:B------:R0:W1:Y:S02]  /*953a0*/  SHFL.IDX P4, R34, R20, R23, R21 ;  /* 0x0000001714227389 */ /* 0x0000640000080015 */
[----:B01----:R-:W-:Y:S05]  /*953b0*/  ENDCOLLECTIVE ;  /* 0x000000000000791b */ /* 0x003fea0003800000 */
.L_x_17408:
[----:B------:R-:W-:-:S04]  /*953c0*/  IMAD R3, R3, R58, R4 ;  /* 0x0000003a03037224 */ /* 0x000fc800078e0204 */
[----:B------:R-:W-:Y:S01]  /*953d0*/  IMAD R5, R56, R5, R3 ;  /* 0x0000000538057224 */ /* 0x000fe200078e0203 */
[----:B------:R-:W-:Y:S02]  /*953e0*/  MOV R20, R46 ;  /* 0x0000002e00147202 */ /* 0x000fe40000000f00 */
[----:B------:R-:W-:-:S07]  /*953f0*/  MOV R3, R34 ;  /* 0x0000002200037202 */ /* 0x000fce0000000f00 */
[----:B------:R-:W-:Y:S05]  /*95400*/  WARPSYNC.COLLECTIVE R32, `(.L_x_17409) ;  /* 0x0000000020087348 */ /* 0x000fea0003c00000 */
[----:B------:R0:W1:Y:S02]  /*95410*/  SHFL.IDX P4, R34, R20, R23, R21 ;  /* 0x0000001714227389 */ /* 0x0000640000080015 */
[----:B01----:R-:W-:Y:S05]  /*95420*/  ENDCOLLECTIVE ;  /* 0x000000000000791b */ /* 0x003fea0003800000 */
.L_x_17409:
        /* <DEDUP_REMOVED lines=8> */
.L_x_17410:
[----:B------:R-:W-:Y:S02]  /*954b0*/  MOV R20, R59 ;  /* 0x0000003b00147202 */ /* 0x000fe40000000f00 */
[----:B------:R-:W-:-:S07]  /*954c0*/  MOV R60, R34 ;  /* 0x00000022003c7202 */ /* 0x000fce0000000f00 */
[----:B------:R-:W-:Y:S05]  /*954d0*/  WARPSYNC.COLLECTIVE R32, `(.L_x_17411) ;  /* 0x0000000020087348 */ /* 0x000fea0003c00000 */
[----:B------:R0:W1:Y:S02]  /*954e0*/  SHFL.IDX P4, R34, R20, R23, R21 ;  /* 0x0000001714227389 */ /* 0x0000640000080015 */
[----:B01----:R-:W-:Y:S05]  /*954f0*/  ENDCOLLECTIVE ;  /* 0x000000000000791b */ /* 0x003fea0003800000 */
.L_x_17411:
        /* <DEDUP_REMOVED lines=8> */
.L_x_17412:
[----:B------:R-:W-:Y:S01]  /*95580*/  HFMA2 R23, -RZ, RZ, 0, 2.98023223876953125e-07 ;  /* 0x00000005ff177431 */ /* 0x000fe200000001ff */
[----:B------:R-:W-:Y:S02]  /*95590*/  MOV R20, R35 ;  /* 0x0000002300147202 */ /* 0x000fe40000000f00 */
[----:B------:R-:W-:-:S07]  /*955a0*/  MOV R57, R34 ;  /* 0x0000002200397202 */ /* 0x000fce0000000f00 */
[----:B------:R-:W-:Y:S05]  /*955b0*/  WARPSYNC.COLLECTIVE R32, `(.L_x_17413) ;  /* 0x0000000020087348 */ /* 0x000fea0003c00000 */
[----:B------:R0:W1:Y:S02]  /*955c0*/  SHFL.IDX P4, R34, R20, R23, R21 ;  /* 0x0000001714227389 */ /* 0x0000640000080015 */
[----:B01----:R-:W-:Y:S05]  /*955d0*/  ENDCOLLECTIVE ;  /* 0x000000000000791b */ /* 0x003fea0003800000 */
.L_x_17413:
[----:B------:R-:W-:Y:S02]  /*955e0*/  MOV R20, R59 ;  /* 0x0000003b00147202 */ /* 0x000fe40000000f00 */
[----:B------:R-:W-:-:S07]  /*955f0*/  MOV R61, R34 ;  /* 0x00000022003d7202 */ /* 0x000fce0000000f00 */
[----:B------:R-:W-:Y:S05]  /*95600*/  WARPSYNC.COLLECTIVE R32, `(.L_x_17414) ;  /* 0x0000000020087348 */ /* 0x000fea0003c00000 */
[----:B------:R0:W1:Y:S02]  /*95610*/  SHFL.IDX P4, R34, R20, R23, R21 ;  /* 0x0000001714227389 */ /* 0x0000640000080015 */
[----:B01----:R-:W-:Y:S05]  /*95620*/  ENDCOLLECTIVE ;  /* 0x000000000000791b */ /* 0x003fea0003800000 */
.L_x_17414:
[----:B------:R0:W-:Y:S01]  /*95630*/  STL [R1+0x60], R33 ;  /* 0x0000602101007387 */ /* 0x0001e20000100800 */
[----:B------:R-:W-:Y:S02]  /*95640*/  MOV R20, R46 ;  /* 0x0000002e00147202 */ /* 0x000fe40000000f00 */
[----:B0-----:R-:W-:-:S07]  /*95650*/  MOV R33, R34 ;  /* 0x0000002200217202 */ /* 0x001fce0000000f00 */
[----:B------:R-:W-:Y:S05]  /*95660*/  WARPSYNC.COLLECTIVE R32, `(.L_x_17415) ;  /* 0x0000000020087348 */ /* 0x000fea0003c00000 */
[----:B------:R0:W1:Y:S02]  /*95670*/  SHFL.IDX P4, R34, R20, R23, R21 ;  /* 0x0000001714227389 */ /* 0x0000640000080015 */
[----:B01----:R-:W-:Y:S05]  /*95680*/  ENDCOLLECTIVE ;  /* 0x000000000000791b */ /* 0x003fea0003800000 */
.L_x_17415:
[----:B------:R-:W-:Y:S01]  /*95690*/  HFMA2 R23, -RZ, RZ, 0, 3.5762786865234375e-07 ;  /* 0x00000006ff177431 */ /* 0x000fe200000001ff */
[----:B------:R-:W-:Y:S02]  /*956a0*/  MOV R20, R35 ;  /* 0x0000002300147202 */ /* 0x000fe40000000f00 */
[----:B------:R-:W-:-:S07]  /*956b0*/  MOV R46, R34 ;  /* 0x00000022002e7202 */ /* 0x000fce0000000f00 */
[----:B------:R-:W-:Y:S05]  /*956c0*/  WARPSYNC.COLLECTIVE R32, `(.L_x_17416) ;  /* 0x0000000020087348 */ /* 0x000fea0003c00000 */
[----:B------:R0:W1:Y:S02]  /*956d0*/  SHFL.IDX P4, R34, R20, R23, R21 ;  /* 0x0000001714227389 */ /* 0x0000640000080015 */
[----:B01----:R-:W-:Y:S05]  /*956e0*/  ENDCOLLECTIVE ;  /* 0x000000000000791b */ /* 0x003fea0003800000 */
.L_x_17416:
        /* <DEDUP_REMOVED lines=9> */
.L_x_17417:
        /* <DEDUP_REMOVED lines=218> */
.L_x_17418:
        /* <DEDUP_REMOVED lines=27> */
.L_x_17419:
        /* <DEDUP_REMOVED lines=17> */
.L_x_17420:
        /* <DEDUP_REMOVED lines=11> */
.L_x_17421:
        /* <DEDUP_REMOVED lines=34> */
.L_x_17422:
        /* <DEDUP_REMOVED lines=57> */
.L_x_17423:
        /* <DEDUP_REMOVED lines=11> */
.L_x_17424:
        /* <DEDUP_REMOVED lines=19> */
.L_x_17425:
        /* <DEDUP_REMOVED lines=38> */
.L_x_17426:
        /* <DEDUP_REMOVED lines=43> */
.L_x_17427:
        /* <DEDUP_REMOVED lines=23> */
.L_x_17428:
        /* <DEDUP_REMOVED lines=45> */
.L_x_17429:
        /* <DEDUP_REMOVED lines=11> */
.L_x_17430:
        /* <DEDUP_REMOVED lines=50> */
.L_x_17431:
        /* <DEDUP_REMOVED lines=11> */
.L_x_17432:
        /* <DEDUP_REMOVED lines=81> */
.L_x_17433:
        /* <DEDUP_REMOVED lines=12> */
.L_x_17434:
        /* <DEDUP_REMOVED lines=81> */
.L_x_17435:
        /* <DEDUP_REMOVED lines=11> */
.L_x_17436:
        /* <DEDUP_REMOVED lines=46> */
.L_x_17437:
        /* <DEDUP_REMOVED lines=13> */
.L_x_17438:
        /* <DEDUP_REMOVED lines=53> */
.L_x_17439:
        /* <DEDUP_REMOVED lines=24> */
.L_x_17440:
        /* <DEDUP_REMOVED lines=39> */
.L_x_17441:
        /* <DEDUP_REMOVED lines=28> */
.L_x_17442:
        /* <DEDUP_REMOVED lines=13> */
.L_x_17443:
        /* <DEDUP_REMOVED lines=50> */
.L_x_17444:
        /* <DEDUP_REMOVED lines=13> */
.L_x_17445:
        /* <DEDUP_REMOVED lines=51> */
.L_x_17446:
        /* <DEDUP_REMOVED lines=13> */
.L_x_17447:
        /* <DEDUP_REMOVED lines=51> */
.L_x_17448:
        /* <DEDUP_REMOVED lines=13> */
.L_x_17449:
        /* <DEDUP_REMOVED lines=51> */
.L_x_17450:
        /* <DEDUP_REMOVED lines=13> */
.L_x_17451:
        /* <DEDUP_REMOVED lines=47> */
.L_x_17452:
        /* <DEDUP_REMOVED lines=42> */
.L_x_17453:
        /* <DEDUP_REMOVED lines=36> */
.L_x_17454:
        /* <DEDUP_REMOVED lines=36> */
.L_x_17455:
        /* <DEDUP_REMOVED lines=35> */
.L_x_17456:
        /* <DEDUP_REMOVED lines=29> */
.L_x_17457:
        /* <DEDUP_REMOVED lines=34> */
.L_x_17458:
        /* <DEDUP_REMOVED lines=35> */
.L_x_17459:
        /* <DEDUP_REMOVED lines=35> */
.L_x_17460:
        /* <DEDUP_REMOVED lines=44> */
.L_x_17461:
        /* <DEDUP_REMOVED lines=19> */
.L_x_17462:
        /* <DEDUP_REMOVED lines=19> */
.L_x_17463:
        /* <DEDUP_REMOVED lines=44> */
.L_x_17464:
        /* <DEDUP_REMOVED lines=25> */
.L_x_17465:
        /* <DEDUP_REMOVED lines=36> */
.L_x_17466:
        /* <DEDUP_REMOVED lines=45> */
.L_x_17467:
        /* <DEDUP_REMOVED lines=11> */
.L_x_17468:
        /* <DEDUP_REMOVED lines=44> */
.L_x_17469:
        /* <DEDUP_REMOVED lines=18> */
.L_x_17470:
        /* <DEDUP_REMOVED lines=49> */
.L_x_17471:
        /* <DEDUP_REMOVED lines=19> */
.L_x_17472:
        /* <DEDUP_REMOVED lines=46> */
.L_x_17473:
        /* <DEDUP_REMOVED lines=19> */
.L_x_17474:
        /* <DEDUP_REMOVED lines=47> */
.L_x_17475:
        /* <DEDUP_REMOVED lines=18> */
.L_x_17476:
        /* <DEDUP_REMOVED lines=47> */
.L_x_17477:
        /* <DEDUP_REMOVED lines=19> */
.L_x_17478:
        /* <DEDUP_REMOVED lines=38> */
.L_x_17479:
        /* <DEDUP_REMOVED lines=28> */
.L_x_17480:
        /* <DEDUP_REMOVED lines=38> */
.L_x_17481:
        /* <DEDUP_REMOVED lines=23> */
.L_x_17482:
        /* <DEDUP_REMOVED lines=41> */
.L_x_17483:
        /* <DEDUP_REMOVED lines=31> */
.L_x_17484:
        /* <DEDUP_REMOVED lines=434> */
.L_x_17485:
[----:B------:R-:W-:Y:S05]  /*a06a0*/  BRA `(.L_x_17486) ;  /* 0xfffffb5000387947 */ /* 0x000fea000383ffff */
.L_x_15986:
        /* <DEDUP_REMOVED lines=8> */
.L_x_17488:
[----:B------:R-:W-:Y:S05]  /*a0730*/  BSYNC B0 ;  /* 0x0000000000007941 */ /* 0x000fea0003800000 */
.L_x_17487:
        /* <DEDUP_REMOVED lines=8> */
.L_x_17489:
[----:B------:R-:W-:Y:S02]  /*a07c0*/  HFMA2 R36, -RZ, RZ, 0, 5.9604644775390625e-08 ;  /* 0x00000001ff247431 */ /* 0x000fe400000001ff */
[----:B------:R-:W-:Y:S01]  /*a07d0*/  FADD R3, R3, R33 ;  /* 0x0000002103037221 */ /* 0x000fe20000000000 */
[----:B------:R-:W-:-:S04]  /*a07e0*/  MOV R33, 0x181f ;  /* 0x0000181f00217802 */ /* 0x000fc80000000f00 */
[----:B------:R-:W-:-:S07]  /*a07f0*/  MOV R37, R3 ;  /* 0x0000000300257202 */ /* 0x000fce0000000f00 */
[----:B------:R-:W-:Y:S05]  /*a0800*/  WARPSYNC.COLLECTIVE R32, `(.L_x_17490) ;  /* 0x0000000020087348 */ /* 0x000fea0003c00000 */
[----:B------:R0:W1:Y:S02]  /*a0810*/  SHFL.BFLY P3, R33, R37, R36, R33 ;  /* 0x0c00002425217389 */ /* 0x0000640000060021 */
[----:B01----:R-:W-:Y:S05]  /*a0820*/  ENDCOLLECTIVE ;  /* 0x000000000000791b */ /* 0x003fea0003800000 */
.L_x_17490:
[----:B------:R-:W-:Y:S05]  /*a0830*/  BRA `(.L_x_17491) ;  /* 0xfffffbb8001c7947 */ /* 0x000fea000383ffff */
.L_x_15990:
[----:B------:R-:W-:Y:S01]  /*a0840*/  BSSY B0, `(.L_x_17492) ;  /* 0x0000006000007945 */ /* 0x000fe20003800000 */
[----:B------:R-:W-:Y:S02]  /*a0850*/  LEA R46, R46, R51, 0x2 ;  /* 0x000000332e2e7211 */ /* 0x000fe400078e10ff */
[----:B------:R-:W-:-:S07]  /*a0860*/  MOV R32, 0xffffffff ;  /* 0xffffffff00207802 */ /* 0x000fce0000000f00 */
[----:B------:R-:W-:Y:S05]  /*a0870*/  WARPSYNC.COLLECTIVE R32, `(.L_x_17493) ;  /* 0x0000000020087348 */ /* 0x000fea0003c00000 */
[----:B------:R-:W-:Y:S01]  /*a0880*/  NOP ;  /* 0x0000000000007918 */ /* 0x000fe20000000000 */
[----:B------:R-:W-:Y:S05]  /*a0890*/  ENDCOLLECTIVE ;  /* 0x000000000000791b */ /* 0x000fea0003800000 */
.L_x_17493:
[----:B------:R-:W-:Y:S05]  /*a08a0*/  BSYNC B0 ;  /* 0x0000000000007941 */ /* 0x000fea0003800000 */
.L_x_17492:
        /* <DEDUP_REMOVED lines=12> */
.L_x_17494:
        /* <DEDUP_REMOVED lines=16> */
.L_x_17495:
        /* <DEDUP_REMOVED lines=16> */
.L_x_17496:
        /* <DEDUP_REMOVED lines=11> */
.L_x_17497:
        /* <DEDUP_REMOVED lines=11> */
.L_x_17498:
        /* <DEDUP_REMOVED lines=11> */
.L_x_17499:
        /* <DEDUP_REMOVED lines=11> */
.L_x_17500:
        /* <DEDUP_REMOVED lines=11> */
.L_x_17501:
        /* <DEDUP_REMOVED lines=11> */
.L_x_17502:
        /* <DEDUP_REMOVED lines=11> */
.L_x_17503:
        /* <DEDUP_REMOVED lines=11> */
.L_x_17504:
        /* <DEDUP_REMOVED lines=26> */
.L_x_17505:
        /* <DEDUP_REMOVED lines=14> */
.L_x_17506:
        /* <DEDUP_REMOVED lines=12> */
.L_x_17507:
        /* <DEDUP_REMOVED lines=28> */
.L_x_17508:
        /* <DEDUP_REMOVED lines=22> */
.L_x_17509:
        /* <DEDUP_REMOVED lines=41> */
.L_x_17510:
        /* <DEDUP_REMOVED lines=22> */
.L_x_17511:
        /* <DEDUP_REMOVED lines=39> */
.L_x_17512:
        /* <DEDUP_REMOVED lines=12> */
.L_x_17513:
        /* <DEDUP_REMOVED lines=37> */
.L_x_17514:
        /* <DEDUP_REMOVED lines=13> */
.L_x_17515:
        /* <DEDUP_REMOVED lines=42> */
.L_x_17516:
        /* <DEDUP_REMOVED lines=11> */
.L_x_17517:
        /* <DEDUP_REMOVED lines=30> */
.L_x_17518:
        /* <DEDUP_REMOVED lines=23> */
.L_x_17519:
        /* <DEDUP_REMOVED lines=47> */
.L_x_17520:
        /* <DEDUP_REMOVED lines=11> */
.L_x_17521:
        /* <DEDUP_REMOVED lines=39> */
.L_x_17522:
        /* <DEDUP_REMOVED lines=11> */
.L_x_17523:
        /* <DEDUP_REMOVED lines=24> */
.L_x_17524:
        /* <DEDUP_REMOVED lines=199> */
[--C-:B------:R-:W-:Y:S01]  /*a3ce0*/  FADD R18, R16, R3.reuse ;  /* 0x0000000310127221 */ /* 0x100fe20000000000 */
[----:B------:R-:W-:Y:S01]  /*a3cf0*/  FMUL R15, R48, 1.4142135381698608398 ;  /* 0x3fb504f3300f7820 */ /* 0x000fe20000400000 */
[----:B------:R-:W-:Y:S01]  /*a3d00*/  FADD R3, R16, -R3 ;  /* 0x8000000310037221 */ /* 0x000fe20000000000 */
[----:B------:R-:W-:Y:S01]  /*a3d10*/  FFMA R19, R61, 0.41421356797218322754, R24 ;  /* 0x3ed413cd3d137823 */ /* 0x000fe20000000018 */
[C-C-:B------:R-:W-:Y:S01]  /*a3d20*/  FFMA R20, R18.reuse, 0.70710676908493041992, R0.reuse ;  /* 0x3f3504f312147823 */ /* 0x140fe20000000000 */
[----:B------:R-:W-:Y:S01]  /*a3d30*/  FFMA R16, R18, -0.70710676908493041992, R0 ;  /* 0xbf3504f312107823 */ /* 0x000fe20000000000 */
[----:B------:R-:W-:Y:S01]  /*a3d40*/  FFMA R61, R24, 0.41421356797218322754, -R61 ;  /* 0x3ed413cd183d7823 */ /* 0x000fe2000000083d */
[----:B------:R-:W2:Y:S01]  /*a3d50*/  LDL.LU R48, [R1+0x254] ;  /* 0x0002540001307983 */ /* 0x000ea20000300800 */
        /* <DEDUP_REMOVED lines=24> */
[----:B------:R-:W-:Y:S01]  /*a3ee0*/  FFMA R21, R16, 0.66817861795425415039, R18 ;  /* 0x3f2b0dc110157823 */ /* 0x000fe20000000012 */
[C-C-:B---3--:R-:W-:Y:S01]  /*a3ef0*/  FFMA R17, R2.reuse, 1.4142135381698608398, R15.reuse ;  /* 0x3fb504f302117823 */ /* 0x148fe2000000000f */
[----:B------:R-:W-:Y:S02]  /*a3f00*/  FFMA R15, R2, 1.4142135381698608398, -R15 ;  /* 0x3fb504f3020f7823 */ /* 0x000fe4000000080f */
[----:B------:R0:W5:Y:S01]  /*a3f10*/  LDL.LU R2, [R1+0x250] ;  /* 0x0002500001027983 */ /* 0x0001620000300800 */
[C-C-:B------:R-:W-:Y:S01]  /*a3f20*/  FFMA R24, R19.reuse, 1.8477590084075927734, R17.reuse ;  /* 0x3fec835e13187823 */ /* 0x140fe20000000011 */
[----:B------:R-:W-:Y:S01]  /*a3f30*/  FFMA R3, R19, -1.8477590084075927734, R17 ;  /* 0xbfec835e13037823 */ /* 0x000fe20000000011 */
[----:B------:R-:W-:Y:S01]  /*a3f40*/  FFMA R19, R47, 0.19891236722469329834, R20 ;  /* 0x3e4bafaf2f137823 */ /* 0x000fe20000000014 */
[----:B------:R-:W-:Y:S01]  /*a3f50*/  FFMA R17, R20, -0.19891236722469329834, R47 ;  /* 0xbe4bafaf14117823 */ /* 0x000fe2000000002f */
[----:B------:R0:W5:Y:S02]  /*a3f60*/  LDL.LU R0, [R1+0x24c] ;  /* 0x00024c0001007983 */ /* 0x0001640000300800 */
[C-C-:B------:R-:W-:Y:S01]  /*a3f70*/  FFMA R25, R19.reuse, -1.9615705013275146484, R24.reuse ;  /* 0xbffb14be13197823 */ /* 0x140fe20000000018 */
[----:B------:R-:W-:Y:S01]  /*a3f80*/  FFMA R24, R19, 1.9615705013275146484, R24 ;  /* 0x3ffb14be13187823 */ /* 0x000fe20000000018 */
[C-C-:B------:R-:W-:Y:S01]  /*a3f90*/  FFMA R19, R61.reuse, -1.8477590084075927734, R15.reuse ;  /* 0xbfec835e3d137823 */ /* 0x140fe2000000000f */
[----:B------:R-:W-:Y:S01]  /*a3fa0*/  FFMA R15, R61, 1.8477590084075927734, R15 ;  /* 0x3fec835e3d0f7823 */ /* 0x000fe2000000000f */
[----:B------:R-:W-:-:S04]  /*a3fb0*/  FFMA R20, R18, -0.66817861795425415039, R16 ;  /* 0xbf2b0dc112147823 */ /* 0x000fc80000000010 */
[C-C-:B------:R-:W-:Y:S01]  /*a3fc0*/  FFMA R16, R20.reuse, -1.6629391908645629883, R15.reuse ;  /* 0xbfd4db3114107823 */ /* 0x140fe2000000000f */
[----:B------:R-:W-:Y:S02]  /*a3fd0*/  FFMA R15, R20, 1.6629391908645629883, R15 ;  /* 0x3fd4db31140f7823 */ /* 0x000fe4000000000f */
[----:B------:R0:W5:Y:S01]  /*a3fe0*/  LDL R20, [R1+0xe0] ;  /* 0x0000e00001147983 */ /* 0x0001620000100800 */
[----:B------:R-:W-:Y:S01]  /*a3ff0*/  FFMA R22, R21, -1.6629391908645629883, R19 ;  /* 0xbfd4db3115167823 */ /* 0x000fe20000000013 */
[----:B------:R-:W-:Y:S01]  /*a4000*/  FFMA R18, R17, -1.9615705013275146484, R3 ;  /* 0xbffb14be11127823 */ /* 0x000fe20000000003 */
[----:B------:R-:W-:Y:S02]  /*a4010*/  HFMA2 R23, -RZ, RZ, 0, 0 ;  /* 0x00000000ff177431 */ /* 0x000fe400000001ff */
[----:B------:R-:W-:Y:S01]  /*a4020*/  FFMA R19, R21, 1.6629391908645629883, R19 ;  /* 0x3fd4db3115137823 */ /* 0x000fe20000000013 */
[----:B------:R-:W-:Y:S01]  /*a4030*/  FFMA R17, R17, 1.9615705013275146484, R3 ;  /* 0x3ffb14be11117823 */ /* 0x000fe20000000003 */
[----:B--2---:R-:W-:Y:S01]  /*a4040*/  FADD R3, R48, UR4 ;  /* 0x0000000430037e21 */ /* 0x004fe20008000000 */
[----:B------:R-:W-:-:S02]  /*a4050*/  MOV R21, 0x181f ;  /* 0x0000181f00157802 */ /* 0x000fc40000000f00 */
[----:B------:R-:W-:Y:S01]  /*a4060*/  MOV R32, 0xffffffff ;  /* 0xffffffff00207802 */ /* 0x000fe20000000f00 */
[----:B0-----:R-:W-:-:S07]  /*a4070*/  FADD R3, R3, -UR5 ;  /* 0x8000000503037e21 */ /* 0x001fce0008000000 */
[----:B-----5:R-:W-:Y:S05]  /*a4080*/  WARPSYNC.COLLECTIVE R32, `(.L_x_17525) ;  /* 0x0000000020087348 */ /* 0x020fea0003c00000 */
[----:B-----5:R0:W1:Y:S02]  /*a4090*/  SHFL.IDX P4, R34, R20, R23, R21 ;  /* 0x0000001714227389 */ /* 0x0200640000080015 */
[----:B01----:R-:W-:Y:S05]  /*a40a0*/  ENDCOLLECTIVE ;  /* 0x000000000000791b */ /* 0x003fea0003800000 */
.L_x_17525:
[----:B------:R0:W5:Y:S01]  /*a40b0*/  LDL R20, [R1+0x7c] ;  /* 0x00007c0001147983 */ /* 0x0001620000100800 */
[----:B------:R-:W-:-:S07]  /*a40c0*/  MOV R27, R34 ;  /* 0x00000022001b7202 */ /* 0x000fce0000000f00 */
[----:B0----5:R-:W-:Y:S05]  /*a40d0*/  WARPSYNC.COLLECTIVE R32, `(.L_x_17526) ;  /* 0x0000000020087348 */ /* 0x021fea0003c00000 */
[----:B-----5:R1:W2:Y:S02]  /*a40e0*/  SHFL.IDX P4, R34, R20, R23, R21 ;  /* 0x0000001714227389 */ /* 0x0202a40000080015 */
[----:B012---:R-:W-:Y:S05]  /*a40f0*/  ENDCOLLECTIVE ;  /* 0x000000000000791b */ /* 0x007fea0003800000 */
.L_x_17526:
[----:B------:R0:W5:Y:S01]  /*a4100*/  LDL R20, [R1+0x94] ;  /* 0x0000940001147983 */ /* 0x0001620000100800 */
[----:B------:R-:W-:-:S07]  /*a4110*/  MOV R26, R34 ;  /* 0x00000022001a7202 */ /* 0x000fce0000000f00 */
[----:B0----5:R-:W-:Y:S05]  /*a4120*/  WARPSYNC.COLLECTIVE R32, `(.L_x_17527) ;  /* 0x0000000020087348 */ /* 0x021fea0003c00000 */
[----:B-----5:R1:W2:Y:S02]  /*a4130*/  SHFL.IDX P4, R34, R20, R23, R21 ;  /* 0x0000001714227389 */ /* 0x0202a40000080015 */
[----:B012---:R-:W-:Y:S05]  /*a4140*/  ENDCOLLECTIVE ;  /* 0x000000000000791b */ /* 0x007fea0003800000 */
.L_x_17527:
[----:B------:R-:W-:Y:S01]  /*a4150*/  MOV R23, R34 ;  /* 0x0000002200177202 */ /* 0x000fe20000000f00 */
[----:B------:R-:W-:Y:S06]  /*a4160*/  BRA `(.L_x_17528) ;  /* 0xfffffbc400587947 */ /* 0x000fec000383ffff */
.L_x_16087:
        /* <DEDUP_REMOVED lines=8> */
.L_x_17530:
[----:B------:R-:W-:Y:S05]  /*a41f0*/  BSYNC B0 ;  /* 0x0000000000007941 */ /* 0x000fea0003800000 */
.L_x_17529:
        /* <DEDUP_REMOVED lines=8> */
.L_x_17531:
[----:B------:R0:W5:Y:S01]  /*a4280*/  LDL R20, [R1+0x94] ;  /* 0x0000940001147983 */ /* 0x0001620000100800 */
[----:B------:R-:W-:-:S07]  /*a4290*/  MOV R24, R34 ;  /* 0x0000002200187202 */ /* 0x000fce0000000f00 */
[----:B0----5:R-:W-:Y:S05]  /*a42a0*/  WARPSYNC.COLLECTIVE R32, `(.L_x_17532) ;  /* 0x0000000020087348 */ /* 0x021fea0003c00000 */
[----:B-----5:R1:W2:Y:S02]  /*a42b0*/  SHFL.IDX P4, R34, R20, R23, R21 ;  /* 0x0000001714227389 */ /* 0x0202a40000080015 */
[----:B012---:R-:W-:Y:S05]  /*a42c0*/  ENDCOLLECTIVE ;  /* 0x000000000000791b */ /* 0x007fea0003800000 */
.L_x_17532:
[----:B------:R-:W-:Y:S01]  /*a42d0*/  MOV R20, R34 ;  /* 0x0000002200147202 */ /* 0x000fe20000000f00 */
[----:B------:R-:W-:Y:S06]  /*a42e0*/  BRA `(.L_x_17533) ;  /* 0xfffffbdc00d87947 */ /* 0x000fec000383ffff */
.L_x_16184:
        /* <DEDUP_REMOVED lines=8> */
.L_x_17535:
[----:B------:R-:W-:Y:S05]  /*a4370*/  BSYNC B0 ;  /* 0x0000000000007941 */ /* 0x000fea0003800000 */
.L_x_17534:
        /* <DEDUP_REMOVED lines=8> */
.L_x_17536:
[----:B------:R0:W5:Y:S01]  /*a4400*/  LDL R20, [R1+0x94] ;  /* 0x0000940001147983 */ /* 0x0001620000100800 */
[----:B------:R-:W-:-:S07]  /*a4410*/  MOV R7, R34 ;  /* 0x0000002200077202 */ /* 0x000fce0000000f00 */
[----:B0----5:R-:W-:Y:S05]  /*a4420*/  WARPSYNC.COLLECTIVE R32, `(.L_x_17537) ;  /* 0x0000000020087348 */ /* 0x021fea0003c00000 */
[----:B-----5:R1:W2:Y:S02]  /*a4430*/  SHFL.IDX P4, R34, R20, R23, R21 ;  /* 0x0000001714227389 */ /* 0x0202a40000080015 */
[----:B012---:R-:W-:Y:S05]  /*a4440*/  ENDCOLLECTIVE ;  /* 0x000000000000791b */ /* 0x007fea0003800000 */
.L_x_17537:
[----:B------:R-:W-:Y:S01]  /*a4450*/  MOV R13, R34 ;  /* 0x00000022000d7202 */ /* 0x000fe20000000f00 */
[----:B------:R-:W-:Y:S06]  /*a4460*/  BRA `(.L_x_17538) ;  /* 0xfffffbf800047947 */ /* 0x000fec000383ffff */
.L_x_16281:
        /* <DEDUP_REMOVED lines=8> */
.L_x_17540:
[----:B------:R-:W-:Y:S05]  /*a44f0*/  BSYNC B0 ;  /* 0x0000000000007941 */ /* 0x000fea0003800000 */
.L_x_17539:
        /* <DEDUP_REMOVED lines=8> */
.L_x_17541:
[----:B------:R0:W5:Y:S01]  /*a4580*/  LDL R20, [R1+0x94] ;  /* 0x0000940001147983 */ /* 0x0001620000100800 */
[----:B------:R-:W-:-:S07]  /*a4590*/  MOV R7, R34 ;  /* 0x0000002200077202 */ /* 0x000fce0000000f00 */
[----:B0----5:R-:W-:Y:S05]  /*a45a0*/  WARPSYNC.COLLECTIVE R32, `(.L_x_17542) ;  /* 0x0000000020087348 */ /* 0x021fea0003c00000 */
[----:B-----5:R1:W2:Y:S02]  /*a45b0*/  SHFL.IDX P4, R34, R20, R23, R21 ;  /* 0x0000001714227389 */ /* 0x0202a40000080015 */
[----:B012---:R-:W-:Y:S05]  /*a45c0*/  ENDCOLLECTIVE ;  /* 0x000000000000791b */ /* 0x007fea0003800000 */
.L_x_17542:
[----:B------:R-:W-:Y:S01]  /*a45d0*/  MOV R11, R34 ;  /* 0x00000022000b7202 */ /* 0x000fe20000000f00 */
[----:B------:R-:W-:Y:S06]  /*a45e0*/  BRA `(.L_x_17543) ;  /* 0xfffffc1000387947 */ /* 0x000fec000383ffff */
.L_x_16378:
[----:B---3--:R3:W5:Y:S01]  /*a45f0*/  LDL R20, [R1+0xe0] ;  /* 0x0000e00001147983 */ /* 0x0087620000100800 */
[----:B------:R-:W-:Y:S01]  /*a4600*/  HFMA2 R23, -RZ, RZ, 0, 2.384185791015625e-07 ;  /* 0x00000004ff177431 */ /* 0x000fe200000001ff */
[----:B------:R-:W-:Y:S01]  /*a4610*/  BSSY B0, `(.L_x_17544) ;  /* 0x0000006000007945 */ /* 0x000fe20003800000 */
[----:B------:R-:W-:Y:S02]  /*a4620*/  MOV R21, 0x181f ;  /* 0x0000181f00157802 */ /* 0x000fe40000000f00 */
[----:B-1----:R-:W-:-:S07]  /*a4630*/  MOV R32, 0xffffffff ;  /* 0xffffffff00207802 */ /* 0x002fce0000000f00 */
[----:B0-23-5:R-:W-:Y:S05]  /*a4640*/  WARPSYNC.COLLECTIVE R32, `(.L_x_17545) ;  /* 0x0000000020087348 */ /* 0x02dfea0003c00000 */
[----:B-----5:R1:W4:Y:S02]  /*a4650*/  SHFL.IDX P4, R34, R20, R23, R21 ;  /* 0x0000001714227389 */ /* 0x0203240000080015 */
[----:B01234-:R-:W-:Y:S05]  /*a4660*/  ENDCOLLECTIVE ;  /* 0x000000000000791b */ /* 0x01ffea0003800000 */
.L_x_17545:
[----:B------:R-:W-:Y:S05]  /*a4670*/  BSYNC B0 ;  /* 0x0000000000007941 */ /* 0x000fea0003800000 */
.L_x_17544:
        /* <DEDUP_REMOVED lines=8> */
.L_x_17546:
[----:B------:R0:W5:Y:S01]  /*a4700*/  LDL R20, [R1+0x94] ;  /* 0x0000940001147983 */ /* 0x0001620000100800 */
[----:B------:R-:W-:-:S07]  /*a4710*/  MOV R4, R34 ;  /* 0x0000002200047202 */ /* 0x000fce0000000f00 */
[----:B0----5:R-:W-:Y:S05]  /*a4720*/  WARPSYNC.COLLECTIVE R32, `(.L_x_17547) ;  /* 0x0000000020087348 */ /* 0x021fea0003c00000 */
[----:B-----5:R1:W2:Y:S02]  /*a4730*/  SHFL.IDX P4, R34, R20, R23, R21 ;  /* 0x0000001714227389 */ /* 0x0202a40000080015 */
[----:B012---:R-:W-:Y:S05]  /*a4740*/  ENDCOLLECTIVE ;  /* 0x000000000000791b */ /* 0x007fea0003800000 */
.L_x_17547:
[----:B------:R-:W-:Y:S05]  /*a4750*/  BRA `(.L_x_17548) ;  /* 0xfffffc2800787947 */ /* 0x000fea000383ffff */
.L_x_16475:
        /* <DEDUP_REMOVED lines=8> */
.L_x_17550:
[----:B------:R-:W-:Y:S05]  /*a47e0*/  BSYNC B0 ;  /* 0x0000000000007941 */ /* 0x000fea0003800000 */
.L_x_17549:
        /* <DEDUP_REMOVED lines=8> */
.L_x_17551:
[----:B------:R0:W5:Y:S01]  /*a4870*/  LDL R20, [R1+0x94] ;  /* 0x0000940001147983 */ /* 0x0001620000100800 */
[----:B------:R-:W-:-:S07]  /*a4880*/  MOV R4, R34 ;  /* 0x0000002200047202 */ /* 0x000fce0000000f00 */
[----:B0----5:R-:W-:Y:S05]  /*a4890*/  WARPSYNC.COLLECTIVE R32, `(.L_x_17552) ;  /* 0x0000000020087348 */ /* 0x021fea0003c00000 */
[----:B-----5:R1:W2:Y:S02]  /*a48a0*/  SHFL.IDX P4, R34, R20, R23, R21 ;  /* 0x0000001714227389 */ /* 0x0202a40000080015 */
[----:B012---:R-:W-:Y:S05]  /*a48b0*/  ENDCOLLECTIVE ;  /* 0x000000000000791b */ /* 0x007fea0003800000 */
.L_x_17552:
[----:B------:R-:W-:Y:S05]  /*a48c0*/  BRA `(.L_x_17553) ;  /* 0xfffffc4000bc7947 */ /* 0x000fea000383ffff */
.L_x_16572:
[----:B------:R3:W5:Y:S01]  /*a48d0*/  LDL R20, [R1+0xe0] ;  /* 0x0000e00001147983 */ /* 0x0007620000100800 */
[----:B------:R-:W-:Y:S01]  /*a48e0*/  HFMA2 R23, -RZ, RZ, 0, 3.5762786865234375e-07 ;  /* 0x00000006ff177431 */ /* 0x000fe200000001ff */
[----:B------:R-:W-:Y:S01]  /*a48f0*/  BSSY B0, `(.L_x_17554) ;  /* 0x0000006000007945 */ /* 0x000fe20003800000 */
[----:B------:R-:W-:Y:S02]  /*a4900*/  MOV R21, 0x181f ;  /* 0x0000181f00157802 */ /* 0x000fe40000000f00 */
[----:B------:R-:W-:-:S07]  /*a4910*/  MOV R32, 0xffffffff ;  /* 0xffffffff00207802 */ /* 0x000fce0000000f00 */
[----:B0123-5:R-:W-:Y:S05]  /*a4920*/  WARPSYNC.COLLECTIVE R32, `(.L_x_17555) ;  /* 0x0000000020087348 */ /* 0x02ffea0003c00000 */
[----:B-----5:R4:W0:Y:S02]  /*a4930*/  SHFL.IDX P4, R34, R20, R23, R21 ;  /* 0x0000001714227389 */ /* 0x0208240000080015 */
[----:B01234-:R-:W-:Y:S05]  /*a4940*/  ENDCOLLECTIVE ;  /* 0x000000000000791b */ /* 0x01ffea0003800000 */
.L_x_17555:
[----:B------:R-:W-:Y:S05]  /*a4950*/  BSYNC B0 ;  /* 0x0000000000007941 */ /* 0x000fea0003800000 */
.L_x_17554:
        /* <DEDUP_REMOVED lines=8> */
.L_x_17556:
[----:B------:R0:W5:Y:S01]  /*a49e0*/  LDL R20, [R1+0x94] ;  /* 0x0000940001147983 */ /* 0x0001620000100800 */
[----:B------:R-:W-:-:S07]  /*a49f0*/  MOV R4, R34 ;  /* 0x0000002200047202 */ /* 0x000fce0000000f00 */
[----:B0----5:R-:W-:Y:S05]  /*a4a00*/  WARPSYNC.COLLECTIVE R32, `(.L_x_17557) ;  /* 0x0000000020087348 */ /* 0x021fea0003c00000 */
[----:B-----5:R1:W2:Y:S02]  /*a4a10*/  SHFL.IDX P4, R34, R20, R23, R21 ;  /* 0x0000001714227389 */ /* 0x0202a40000080015 */
[----:B012---:R-:W-:Y:S05]  /*a4a20*/  ENDCOLLECTIVE ;  /* 0x000000000000791b */ /* 0x007fea0003800000 */
.L_x_17557:
[----:B------:R-:W-:Y:S05]  /*a4a30*/  BRA `(.L_x_17558) ;  /* 0xfffffc5c00007947 */ /* 0x000fea000383ffff */
.L_x_16669:
        /* <DEDUP_REMOVED lines=8> */
.L_x_17560:
[----:B------:R-:W-:Y:S05]  /*a4ac0*/  BSYNC B0 ;  /* 0x0000000000007941 */ /* 0x000fea0003800000 */
.L_x_17559:
        /* <DEDUP_REMOVED lines=8> */
.L_x_17561:
[----:B------:R0:W5:Y:S01]  /*a4b50*/  LDL.LU R20, [R1+0x94] ;  /* 0x0000940001147983 */ /* 0x0001620000300800 */
[----:B------:R-:W-:-:S07]  /*a4b60*/  MOV R4, R34 ;  /* 0x0000002200047202 */ /* 0x000fce0000000f00 */
[----:B0----5:R-:W-:Y:S05]  /*a4b70*/  WARPSYNC.COLLECTIVE R32, `(.L_x_17562) ;  /* 0x0000000020087348 */ /* 0x021fea0003c00000 */
[----:B-----5:R1:W2:Y:S02]  /*a4b80*/  SHFL.IDX P4, R34, R20, R23, R21 ;  /* 0x0000001714227389 */ /* 0x0202a40000080015 */
[----:B012---:R-:W-:Y:S05]  /*a4b90*/  ENDCOLLECTIVE ;  /* 0x000000000000791b */ /* 0x007fea0003800000 */
.L_x_17562:
[----:B------:R-:W-:Y:S05]  /*a4ba0*/  BRA `(.L_x_17563) ;  /* 0xfffffc7400407947 */ /* 0x000fea000383ffff */
        .weak           $__internal_10_$__cuda_sm20_rcp_rn_f32_slowpath
        .type           $__internal_10_$__cuda_sm20_rcp_rn_f32_slowpath,@function
        .size           $__internal_10_$__cuda_sm20_rcp_rn_f32_slowpath,($__internal_11_$__cuda_sm3x_div_rn_noftz_f32_slowpath - $__internal_10_$__cuda_sm20_rcp_rn_f32_slowpath)
$__internal_10_$__cuda_sm20_rcp_rn_f32_slowpath:
        /* <DEDUP_REMOVED lines=15> */
.L_x_17565:
        /* <DEDUP_REMOVED lines=33> */
.L_x_17567:
[----:B------:R-:W0:Y:S02]  /*a4eb0*/  MUFU.RCP R3, R3 ;  /* 0x0000000300037308 */ /* 0x000e240000001000 */
.L_x_17566:
[----:B------:R-:W-:Y:S05]  /*a4ec0*/  BSYNC.RECONVERGENT B2 ;  /* 0x0000000000027941 */ /* 0x000fea0003800200 */
.L_x_17564:
[----:B------:R-:W-:Y:S01]  /*a4ed0*/  HFMA2 R21, -RZ, RZ, 0, 0 ;  /* 0x00000000ff157431 */ /* 0x000fe200000001ff */
[----:B------:R-:W-:Y:S02]  /*a4ee0*/  MOV R20, R4 ;  /* 0x0000000400147202 */ /* 0x000fe40000000f00 */
[----:B0-----:R-:W-:Y:S02]  /*a4ef0*/  MOV R48, R3 ;  /* 0x0000000300307202 */ /* 0x001fe40000000f00 */
[----:B------:R-:W-:Y:S05]  /*a4f00*/  RET.REL.NODEC R20 `(_Z4bm3dILb1ELb1ELb1EEvPfPKfiiifiiiiifff) ;  /* 0xfffff5b0143c7950 */ /* 0x000fea0003c3ffff */
        .weak           $__internal_11_$__cuda_sm3x_div_rn_noftz_f32_slowpath
        .type           $__internal_11_$__cuda_sm3x_div_rn_noftz_f32_slowpath,@function
        .size           $__internal_11_$__cuda_sm3x_div_rn_noftz_f32_slowpath,(.L_x_17597 - $__internal_11_$__cuda_sm3x_div_rn_noftz_f32_slowpath)
$__internal_11_$__cuda_sm3x_div_rn_noftz_f32_slowpath:
        /* <DEDUP_REMOVED lines=38> */
.L_x_17569:
        /* <DEDUP_REMOVED lines=60> */
.L_x_17576:
[----:B------:R-:W-:-:S04]  /*a5530*/  LOP3.LUT R21, R21, 0x80000000, RZ, 0xc0, !PT ;  /* 0x8000000015157812 */ /* 0x000fc800078ec0ff */
[----:B------:R-:W-:Y:S01]  /*a5540*/  LOP3.LUT R21, R21, 0x7f800000, RZ, 0xfc, !PT ;  /* 0x7f80000015157812 */ /* 0x000fe200078efcff */
[----:B------:R-:W-:Y:S06]  /*a5550*/  BRA `(.L_x_17577) ;  /* 0x0000000000087947 */ /* 0x000fec0003800000 */
.L_x_17575:
[----:B------:R-:W2:Y:S02]  /*a5560*/  LDL.LU R3, [R1+0x24] ;  /* 0x0000240001037983 */ /* 0x000ea40000300800 */
[----:B--2---:R-:W-:-:S07]  /*a5570*/  LEA R21, R3, R21, 0x17 ;  /* 0x0000001503157211 */ /* 0x004fce00078eb8ff */
.L_x_17577:
[----:B------:R-:W-:Y:S05]  /*a5580*/  BSYNC.RECONVERGENT B2 ;  /* 0x0000000000027941 */ /* 0x000fea0003800200 */
.L_x_17574:
[----:B------:R-:W-:Y:S01]  /*a5590*/  MOV R3, R21 ;  /* 0x0000001500037202 */ /* 0x000fe20000000f00 */
[----:B------:R-:W-:Y:S06]  /*a55a0*/  BRA `(.L_x_17578) ;  /* 0x0000000000207947 */ /* 0x000fec0003800000 */
.L_x_17573:
[----:B------:R-:W-:-:S04]  /*a55b0*/  LOP3.LUT R3, R3, 0x80000000, R4, 0x48, !PT ;  /* 0x8000000003037812 */ /* 0x000fc800078e4804 */
[----:B------:R-:W-:Y:S01]  /*a55c0*/  LOP3.LUT R3, R3, 0x7f800000, RZ, 0xfc, !PT ;  /* 0x7f80000003037812 */ /* 0x000fe200078efcff */
[----:B------:R-:W-:Y:S06]  /*a55d0*/  BRA `(.L_x_17578) ;  /* 0x0000000000147947 */ /* 0x000fec0003800000 */
.L_x_17572:
[----:B------:R-:W-:Y:S01]  /*a55e0*/  LOP3.LUT R3, R3, 0x80000000, R4, 0x48, !PT ;  /* 0x8000000003037812 */ /* 0x000fe200078e4804 */
[----:B------:R-:W-:Y:S06]  /*a55f0*/  BRA `(.L_x_17578) ;  /* 0x00000000000c7947 */ /* 0x000fec0003800000 */
.L_x_17571:
[----:B------:R-:W0:Y:S01]  /*a5600*/  MUFU.RSQ R3, -QNAN ;  /* 0xffc0000000037908 */ /* 0x000e220000001400 */
[----:B------:R-:W-:Y:S05]  /*a5610*/  BRA `(.L_x_17578) ;  /* 0x0000000000047947 */ /* 0x000fea0003800000 */
.L_x_17570:
[----:B------:R-:W-:-:S07]  /*a5620*/  FADD.FTZ R3, R4, R3 ;  /* 0x0000000304037221 */ /* 0x000fce0000010000 */
.L_x_17578:
[----:B------:R-:W-:Y:S05]  /*a5630*/  BSYNC.RECONVERGENT B1 ;  /* 0x0000000000017941 */ /* 0x000fea0003800200 */
.L_x_17568:
[----:B------:R-:W-:-:S04]  /*a5640*/  HFMA2 R21, -RZ, RZ, 0, 0 ;  /* 0x00000000ff157431 */ /* 0x000fc800000001ff */
[----:B0----5:R-:W-:Y:S05]  /*a5650*/  RET.REL.NODEC R20 `(_Z4bm3dILb1ELb1ELb1EEvPfPKfiiifiiiiifff) ;  /* 0xfffff5a814687950 */ /* 0x021fea0003c3ffff */
.L_x_17579:
        /* <DEDUP_REMOVED lines=10> */
.L_x_17597:


//--------------------- .nv.shared._Z4bm3dILb0ELb0ELb0EEvPfPKfiiifiiiiifff --------------------------
	.section	.nv.shared._Z4bm3dILb0ELb0ELb0EEvPfPKfiiifiiiiifff,"aw",@nobits
	.sectionflags	@""
	.align	4
.nv.shared._Z4bm3dILb0ELb0ELb0EEvPfPKfiiifiiiiifff:
	.zero		2080


//--------------------- .nv.shared.reserved.0     --------------------------
	.section	.nv.shared.reserved.0,"aw",@nobits
	.weak		__nv_reservedSMEM_offset_0_alias
	.size		__nv_reservedSMEM_offset_0_alias, 0, 64
	.other		__nv_reservedSMEM_offset_0_alias,@"STO_CUDA_RESERVED_SHARED STV_DEFAULT"
__nv_reservedSMEM_offset_0_alias:
	.zero		0
	.zero		64


//--------------------- .nv.shared._Z4bm3dILb0ELb0ELb1EEvPfPKfiiifiiiiifff --------------------------
	.section	.nv.shared._Z4bm3dILb0ELb0ELb1EEvPfPKfiiifiiiiifff,"aw",@nobits
	.sectionflags	@""
	.align	4
.nv.shared._Z4bm3dILb0ELb0ELb1EEvPfPKfiiifiiiiifff:
	.zero		2080


//--------------------- .nv.shared._Z4bm3dILb0ELb1ELb0EEvPfPKfiiifiiiiifff --------------------------
	.section	.nv.shared._Z4bm3dILb0ELb1ELb0EEvPfPKfiiifiiiiifff,"aw",@nobits
	.sectionflags	@""
	.align	4
.nv.shared._Z4bm3dILb0ELb1ELb0EEvPfPKfiiifiiiiifff:
	.zero		2080


//--------------------- .nv.shared._Z4bm3dILb0ELb1ELb1EEvPfPKfiiifiiiiifff --------------------------
	.section	.nv.shared._Z4bm3dILb0ELb1ELb1EEvPfPKfiiifiiiiifff,"aw",@nobits
	.sectionflags	@""
	.align	4
.nv.shared._Z4bm3dILb0ELb1ELb1EEvPfPKfiiifiiiiifff:
	.zero		2080


//--------------------- .nv.shared._Z4bm3dILb1ELb0ELb0EEvPfPKfiiifiiiiifff --------------------------
	.section	.nv.shared._Z4bm3dILb1ELb0ELb0EEvPfPKfiiifiiiiifff,"aw",@nobits
	.sectionflags	@""
	.align	4
.nv.shared._Z4bm3dILb1ELb0ELb0EEvPfPKfiiifiiiiifff:
	.zero		2080


//--------------------- .nv.shared._Z4bm3dILb1ELb0ELb1EEvPfPKfiiifiiiiifff --------------------------
	.section	.nv.shared._Z4bm3dILb1ELb0ELb1EEvPfPKfiiifiiiiifff,"aw",@nobits
	.sectionflags	@""
	.align	4
.nv.shared._Z4bm3dILb1ELb0ELb1EEvPfPKfiiifiiiiifff:
	.zero		2080


//--------------------- .nv.shared._Z4bm3dILb1ELb1ELb0EEvPfPKfiiifiiiiifff --------------------------
	.section	.nv.shared._Z4bm3dILb1ELb1ELb0EEvPfPKfiiifiiiiifff,"aw",@nobits
	.sectionflags	@""
	.align	4
.nv.shared._Z4bm3dILb1ELb1ELb0EEvPfPKfiiifiiiiifff:
	.zero		2080


//--------------------- .nv.shared._Z4bm3dILb1ELb1ELb1EEvPfPKfiiifiiiiifff --------------------------
	.section	.nv.shared._Z4bm3dILb1ELb1ELb1EEvPfPKfiiifiiiiifff,"aw",@nobits
	.sectionflags	@""
	.align	4
.nv.shared._Z4bm3dILb1ELb1ELb1EEvPfPKfiiifiiiiifff:
	.zero		2080


//--------------------- .nv.constant0._Z4bm3dILb0ELb0ELb0EEvPfPKfiiifiiiiifff --------------------------
	.section	.nv.constant0._Z4bm3dILb0ELb0ELb0EEvPfPKfiiifiiiiifff,"a",@progbits
	.sectionflags	@""
	.align	4
.nv.constant0._Z4bm3dILb0ELb0ELb0EEvPfPKfiiifiiiiifff:
	.zero		960


//--------------------- .nv.constant0._Z4bm3dILb0ELb0ELb1EEvPfPKfiiifiiiiifff --------------------------
	.section	.nv.constant0._Z4bm3dILb0ELb0ELb1EEvPfPKfiiifiiiiifff,"a",@progbits
	.sectionflags	@""
	.align	4
.nv.constant0._Z4bm3dILb0ELb0ELb1EEvPfPKfiiifiiiiifff:
	.zero		960


//--------------------- .nv.constant0._Z4bm3dILb0ELb1ELb0EEvPfPKfiiifiiiiifff --------------------------
	.section	.nv.constant0._Z4bm3dILb0ELb1ELb0EEvPfPKfiiifiiiiifff,"a",@progbits
	.sectionflags	@""
	.align	4
.nv.constant0._Z4bm3dILb0ELb1ELb0EEvPfPKfiiifiiiiifff:
	.zero		960


//--------------------- .nv.constant0._Z4bm3dILb0ELb1ELb1EEvPfPKfiiifiiiiifff --------------------------
	.section	.nv.constant0._Z4bm3dILb0ELb1ELb1EEvPfPKfiiifiiiiifff,"a",@progbits
	.sectionflags	@""
	.align	4
.nv.constant0._Z4bm3dILb0ELb1ELb1EEvPfPKfiiifiiiiifff:
	.zero		960


//--------------------- .nv.constant0._Z4bm3dILb1ELb0ELb0EEvPfPKfiiifiiiiifff --------------------------
	.section	.nv.constant0._Z4bm3dILb1ELb0ELb0EEvPfPKfiiifiiiiifff,"a",@progbits
	.sectionflags	@""
	.align	4
.nv.constant0._Z4bm3dILb1ELb0ELb0EEvPfPKfiiifiiiiifff:
	.zero		960


//--------------------- .nv.constant0._Z4bm3dILb1ELb0ELb1EEvPfPKfiiifiiiiifff --------------------------
	.section	.nv.constant0._Z4bm3dILb1ELb0ELb1EEvPfPKfiiifiiiiifff,"a",@progbits
	.sectionflags	@""
	.align	4
.nv.constant0._Z4bm3dILb1ELb0ELb1EEvPfPKfiiifiiiiifff:
	.zero		960


//--------------------- .nv.constant0._Z4bm3dILb1ELb1ELb0EEvPfPKfiiifiiiiifff --------------------------
	.section	.nv.constant0._Z4bm3dILb1ELb1ELb0EEvPfPKfiiifiiiiifff,"a",@progbits
	.sectionflags	@""
	.align	4
.nv.constant0._Z4bm3dILb1ELb1ELb0EEvPfPKfiiifiiiiifff:
	.zero		960


//--------------------- .nv.constant0._Z4bm3dILb1ELb1ELb1EEvPfPKfiiifiiiiifff --------------------------
	.section	.nv.constant0._Z4bm3dILb1ELb1ELb1EEvPfPKfiiifiiiiifff,"a",@progbits
	.sectionflags	@""
	.align	4
.nv.constant0._Z4bm3dILb1ELb1ELb1EEvPfPKfiiifiiiiifff:
	.zero		960


//--------------------- SYMBOLS --------------------------

	.type		.nv.reservedSmem.offset0,@object
	.size		.nv.reservedSmem.offset0,0x4
	.type		.nv.reservedSmem.cap,@object
	.size		.nv.reservedSmem.cap,0x4
